// Copyright (c) 2024, Jay Shah, Ganesh Bikshandi, Ying Zhang, Vijay Thakkar, Pradeep Ramani, Tri Dao.
// Splitting the different template instantiations to different files to speed up compilation.
// This file is auto-generated. See "generate_kernels.py"

#include "flash_fwd_hdim64_e4m3_sm90.cu"
#include "flash_fwd_hdim96_e4m3_sm90.cu"
#include "flash_fwd_hdim128_e4m3_sm90.cu"
#include "flash_fwd_hdim192_e4m3_sm90.cu"
#include "flash_fwd_hdim256_e4m3_sm90.cu"

// ===== COMPILED SASS (sm_90a) =====

	.target	sm_90a

	.elftype	@"ET_EXEC"


//--------------------- .note.nv.tkinfo           --------------------------
	.section	.note.nv.tkinfo,"",@"SHT_NOTE"
	.sectionflags	@"SHF_NOTE_NV_TKINFO"
	.tkinfo
        /*0018*/ 	.word	0x00000002
        /*0030*/ 	.string	""
        /*0030*/ 	.string	"ptxas"
        /*0030*/ 	.string	"Cuda compilation tools, release 13.0, V13.0.88"
        /*0030*/ 	.string	"Build cuda_13.0.r13.0/compiler.36424714_0"
        /*0030*/ 	.string	"-arch sm_90a -m 64 "



//--------------------- .note.nv.cuinfo           --------------------------
	.section	.note.nv.cuinfo,"",@"SHT_NOTE"
	.sectionflags	@"SHF_NOTE_NV_CUINFO"
        /*0018*/ 	.short	0x0002
        /*001a*/ 	.short	0x005a
        /*001c*/ 	.short	0x0082
	.zero		2


//--------------------- .nv.info                  --------------------------
	.section	.nv.info,"",@"SHT_CUDA_INFO"
	.align	4


	//----- nvinfo : EIATTR_REGCOUNT
	.align		4
        /*0000*/ 	.byte	0x04, 0x2f
        /*0002*/ 	.short	(.L_53 - .L_52)
	.align		4
.L_52:
        /*0004*/ 	.word	index@(_ZN7cutlass13device_kernelIN5flash11enable_sm90INS1_16FlashAttnFwdSm90INS1_25CollectiveMainloopFwdSm90ILi2EN4cute5tupleIJNS5_1CILi1EEES8_S8_EEENS6_IJNS7_ILi192EEENS7_ILi160EEENS7_ILi64EEEEEELi64ENS_12float_e4m3_tEfNS_4arch4Sm90ELb1ELb0ELb0ELb1ELb0ELb1ELb0ELb1ELb1ELb0ELb0ELb0EEENS1_21CollectiveEpilogueFwdINS6_IJSA_SC_SB_EEES9_NS_10bfloat16_tESG_Li384ELb1ELb0ELb0ELb1EEENS1_36VarlenDynamicPersistentTileSchedulerILi192ELi160ELi384ELi128ELb0ELb0ELb1ELb1ELb1ELb1EEEEEEEEEvNT_6ParamsE)
        /*0008*/ 	.word	0x00000080


	//----- nvinfo : EIATTR_FRAME_SIZE
	.align		4
.L_53:
        /*000c*/ 	.byte	0x04, 0x11
        /*000e*/ 	.short	(.L_55 - .L_54)
	.align		4
.L_54:
        /*0010*/ 	.word	index@(_ZN7cutlass13device_kernelIN5flash11enable_sm90INS1_16FlashAttnFwdSm90INS1_25CollectiveMainloopFwdSm90ILi2EN4cute5tupleIJNS5_1CILi1EEES8_S8_EEENS6_IJNS7_ILi192EEENS7_ILi160EEENS7_ILi64EEEEEELi64ENS_12float_e4m3_tEfNS_4arch4Sm90ELb1ELb0ELb0ELb1ELb0ELb1ELb0ELb1ELb1ELb0ELb0ELb0EEENS1_21CollectiveEpilogueFwdINS6_IJSA_SC_SB_EEES9_NS_10bfloat16_tESG_Li384ELb1ELb0ELb0ELb1EEENS1_36VarlenDynamicPersistentTileSchedulerILi192ELi160ELi384ELi128ELb0ELb0ELb1ELb1ELb1ELb1EEEEEEEEEvNT_6ParamsE)
        /*0014*/ 	.word	0x00000078


	//----- nvinfo : EIATTR_REGCOUNT
	.align		4
.L_55:
        /*0018*/ 	.byte	0x04, 0x2f
        /*001a*/ 	.short	(.L_57 - .L_56)
	.align		4
.L_56:
        /*001c*/ 	.word	index@(_ZN7cutlass13device_kernelIN5flash11enable_sm90INS1_16FlashAttnFwdSm90INS1_25CollectiveMainloopFwdSm90ILi2EN4cute5tupleIJNS5_1CILi1EEES8_S8_EEENS6_IJNS7_ILi192EEENS7_ILi160EEENS7_ILi64EEEEEELi64ENS_12float_e4m3_tEfNS_4arch4Sm90ELb1ELb0ELb0ELb1ELb0ELb0ELb0ELb1ELb1ELb0ELb0ELb0EEENS1_21CollectiveEpilogueFwdINS6_IJSA_SC_SB_EEES9_NS_10bfloat16_tESG_Li384ELb1ELb0ELb0ELb1EEENS1_36VarlenDynamicPersistentTileSchedulerILi192ELi160ELi384ELi128ELb0ELb0ELb1ELb1ELb1ELb1EEEEEEEEEvNT_6ParamsE)
        /*0020*/ 	.word	0x00000080


	//----- nvinfo : EIATTR_FRAME_SIZE
	.align		4
.L_57:
        /*0024*/ 	.byte	0x04, 0x11
        /*0026*/ 	.short	(.L_59 - .L_58)
	.align		4
.L_58:
        /*0028*/ 	.word	index@(_ZN7cutlass13device_kernelIN5flash11enable_sm90INS1_16FlashAttnFwdSm90INS1_25CollectiveMainloopFwdSm90ILi2EN4cute5tupleIJNS5_1CILi1EEES8_S8_EEENS6_IJNS7_ILi192EEENS7_ILi160EEENS7_ILi64EEEEEELi64ENS_12float_e4m3_tEfNS_4arch4Sm90ELb1ELb0ELb0ELb1ELb0ELb0ELb0ELb1ELb1ELb0ELb0ELb0EEENS1_21CollectiveEpilogueFwdINS6_IJSA_SC_SB_EEES9_NS_10bfloat16_tESG_Li384ELb1ELb0ELb0ELb1EEENS1_36VarlenDynamicPersistentTileSchedulerILi192ELi160ELi384ELi128ELb0ELb0ELb1ELb1ELb1ELb1EEEEEEEEEvNT_6ParamsE)
        /*002c*/ 	.word	0x00000008


	//----- nvinfo : EIATTR_REGCOUNT
	.align		4
.L_59:
        /*0030*/ 	.byte	0x04, 0x2f
        /*0032*/ 	.short	(.L_61 - .L_60)
	.align		4
.L_60:
        /*0034*/ 	.word	index@(_ZN7cutlass13device_kernelIN5flash11enable_sm90INS1_16FlashAttnFwdSm90INS1_25CollectiveMainloopFwdSm90ILi2EN4cute5tupleIJNS5_1CILi1EEES8_S8_EEENS6_IJNS7_ILi192EEENS7_ILi160EEENS7_ILi64EEEEEELi64ENS_12float_e4m3_tEfNS_4arch4Sm90ELb1ELb0ELb0ELb0ELb0ELb0ELb0ELb1ELb1ELb0ELb0ELb0EEENS1_21CollectiveEpilogueFwdINS6_IJSA_SC_SB_EEES9_NS_10bfloat16_tESG_Li384ELb0ELb0ELb0ELb1EEENS1_30DynamicPersistentTileSchedulerILi384ELi128ELb0ELb0ELb1EEEEEEEEEvNT_6ParamsE)
        /*0038*/ 	.word	0x00000080


	//----- nvinfo : EIATTR_FRAME_SIZE
	.align		4
.L_61:
        /*003c*/ 	.byte	0x04, 0x11
        /*003e*/ 	.short	(.L_63 - .L_62)
	.align		4
.L_62:
        /*0040*/ 	.word	index@(_ZN7cutlass13device_kernelIN5flash11enable_sm90INS1_16FlashAttnFwdSm90INS1_25CollectiveMainloopFwdSm90ILi2EN4cute5tupleIJNS5_1CILi1EEES8_S8_EEENS6_IJNS7_ILi192EEENS7_ILi160EEENS7_ILi64EEEEEELi64ENS_12float_e4m3_tEfNS_4arch4Sm90ELb1ELb0ELb0ELb0ELb0ELb0ELb0ELb1ELb1ELb0ELb0ELb0EEENS1_21CollectiveEpilogueFwdINS6_IJSA_SC_SB_EEES9_NS_10bfloat16_tESG_Li384ELb0ELb0ELb0ELb1EEENS1_30DynamicPersistentTileSchedulerILi384ELi128ELb0ELb0ELb1EEEEEEEEEvNT_6ParamsE)
        /*0044*/ 	.word	0x00000010


	//----- nvinfo : EIATTR_REGCOUNT
	.align		4
.L_63:
        /*0048*/ 	.byte	0x04, 0x2f
        /*004a*/ 	.short	(.L_65 - .L_64)
	.align		4
.L_64:
        /*004c*/ 	.word	index@(_ZN7cutlass13device_kernelIN5flash11enable_sm90INS1_16FlashAttnFwdSm90INS1_25CollectiveMainloopFwdSm90ILi2EN4cute5tupleIJNS5_1CILi1EEES8_S8_EEENS6_IJNS7_ILi192EEENS7_ILi160EEENS7_ILi64EEEEEELi64ENS_12float_e4m3_tEfNS_4arch4Sm90ELb0ELb1ELb0ELb1ELb0ELb1ELb0ELb1ELb1ELb0ELb0ELb0EEENS1_21CollectiveEpilogueFwdINS6_IJSA_SC_SB_EEES9_NS_10bfloat16_tESG_Li384ELb1ELb0ELb0ELb1EEENS1_36VarlenDynamicPersistentTileSchedulerILi192ELi160ELi384ELi128ELb0ELb0ELb1ELb1ELb0ELb1EEEEEEEEEvNT_6ParamsE)
        /*0050*/ 	.word	0x00000080


	//----- nvinfo : EIATTR_FRAME_SIZE
	.align		4
.L_65:
        /*0054*/ 	.byte	0x04, 0x11
        /*0056*/ 	.short	(.L_67 - .L_66)
	.align		4
.L_66:
        /*0058*/ 	.word	index@(_ZN7cutlass13device_kernelIN5flash11enable_sm90INS1_16FlashAttnFwdSm90INS1_25CollectiveMainloopFwdSm90ILi2EN4cute5tupleIJNS5_1CILi1EEES8_S8_EEENS6_IJNS7_ILi192EEENS7_ILi160EEENS7_ILi64EEEEEELi64ENS_12float_e4m3_tEfNS_4arch4Sm90ELb0ELb1ELb0ELb1ELb0ELb1ELb0ELb1ELb1ELb0ELb0ELb0EEENS1_21CollectiveEpilogueFwdINS6_IJSA_SC_SB_EEES9_NS_10bfloat16_tESG_Li384ELb1ELb0ELb0ELb1EEENS1_36VarlenDynamicPersistentTileSchedulerILi192ELi160ELi384ELi128ELb0ELb0ELb1ELb1ELb0ELb1EEEEEEEEEvNT_6ParamsE)
        /*005c*/ 	.word	0x00000078


	//----- nvinfo : EIATTR_REGCOUNT
	.align		4
.L_67:
        /*0060*/ 	.byte	0x04, 0x2f
        /*0062*/ 	.short	(.L_69 - .L_68)
	.align		4
.L_68:
        /*0064*/ 	.word	index@(_ZN7cutlass13device_kernelIN5flash11enable_sm90INS1_16FlashAttnFwdSm90INS1_25CollectiveMainloopFwdSm90ILi2EN4cute5tupleIJNS5_1CILi1EEES8_S8_EEENS6_IJNS7_ILi192EEENS7_ILi160EEENS7_ILi64EEEEEELi64ENS_12float_e4m3_tEfNS_4arch4Sm90ELb0ELb1ELb0ELb1ELb0ELb0ELb0ELb1ELb1ELb0ELb0ELb0EEENS1_21CollectiveEpilogueFwdINS6_IJSA_SC_SB_EEES9_NS_10bfloat16_tESG_Li384ELb1ELb0ELb0ELb1EEENS1_36VarlenDynamicPersistentTileSchedulerILi192ELi160ELi384ELi128ELb0ELb0ELb1ELb1ELb0ELb1EEEEEEEEEvNT_6ParamsE)
        /*0068*/ 	.word	0x00000080


	//----- nvinfo : EIATTR_FRAME_SIZE
	.align		4
.L_69:
        /*006c*/ 	.byte	0x04, 0x11
        /*006e*/ 	.short	(.L_71 - .L_70)
	.align		4
.L_70:
        /*0070*/ 	.word	index@(_ZN7cutlass13device_kernelIN5flash11enable_sm90INS1_16FlashAttnFwdSm90INS1_25CollectiveMainloopFwdSm90ILi2EN4cute5tupleIJNS5_1CILi1EEES8_S8_EEENS6_IJNS7_ILi192EEENS7_ILi160EEENS7_ILi64EEEEEELi64ENS_12float_e4m3_tEfNS_4arch4Sm90ELb0ELb1ELb0ELb1ELb0ELb0ELb0ELb1ELb1ELb0ELb0ELb0EEENS1_21CollectiveEpilogueFwdINS6_IJSA_SC_SB_EEES9_NS_10bfloat16_tESG_Li384ELb1ELb0ELb0ELb1EEENS1_36VarlenDynamicPersistentTileSchedulerILi192ELi160ELi384ELi128ELb0ELb0ELb1ELb1ELb0ELb1EEEEEEEEEvNT_6ParamsE)
        /*0074*/ 	.word	0x00000008


	//----- nvinfo : EIATTR_REGCOUNT
	.align		4
.L_71:
        /*0078*/ 	.byte	0x04, 0x2f
        /*007a*/ 	.short	(.L_73 - .L_72)
	.align		4
.L_72:
        /*007c*/ 	.word	index@(_ZN7cutlass13device_kernelIN5flash11enable_sm90INS1_16FlashAttnFwdSm90INS1_25CollectiveMainloopFwdSm90ILi2EN4cute5tupleIJNS5_1CILi1EEES8_S8_EEENS6_IJNS7_ILi192EEENS7_ILi160EEENS7_ILi64EEEEEELi64ENS_12float_e4m3_tEfNS_4arch4Sm90ELb0ELb1ELb0ELb0ELb0ELb0ELb0ELb1ELb1ELb0ELb0ELb0EEENS1_21CollectiveEpilogueFwdINS6_IJSA_SC_SB_EEES9_NS_10bfloat16_tESG_Li384ELb0ELb0ELb0ELb1EEENS1_30DynamicPersistentTileSchedulerILi384ELi128ELb0ELb0ELb1EEEEEEEEEvNT_6ParamsE)
        /*0080*/ 	.word	0x00000080


	//----- nvinfo : EIATTR_FRAME_SIZE
	.align		4
.L_73:
        /*0084*/ 	.byte	0x04, 0x11
        /*0086*/ 	.short	(.L_75 - .L_74)
	.align		4
.L_74:
        /*0088*/ 	.word	index@(_ZN7cutlass13device_kernelIN5flash11enable_sm90INS1_16FlashAttnFwdSm90INS1_25CollectiveMainloopFwdSm90ILi2EN4cute5tupleIJNS5_1CILi1EEES8_S8_EEENS6_IJNS7_ILi192EEENS7_ILi160EEENS7_ILi64EEEEEELi64ENS_12float_e4m3_tEfNS_4arch4Sm90ELb0ELb1ELb0ELb0ELb0ELb0ELb0ELb1ELb1ELb0ELb0ELb0EEENS1_21CollectiveEpilogueFwdINS6_IJSA_SC_SB_EEES9_NS_10bfloat16_tESG_Li384ELb0ELb0ELb0ELb1EEENS1_30DynamicPersistentTileSchedulerILi384ELi128ELb0ELb0ELb1EEEEEEEEEvNT_6ParamsE)
        /*008c*/ 	.word	0x00000000


	//----- nvinfo : EIATTR_REGCOUNT
	.align		4
.L_75:
        /*0090*/ 	.byte	0x04, 0x2f
        /*0092*/ 	.short	(.L_77 - .L_76)
	.align		4
.L_76:
        /*0094*/ 	.word	index@(_ZN7cutlass13device_kernelIN5flash11enable_sm90INS1_16FlashAttnFwdSm90INS1_25CollectiveMainloopFwdSm90ILi2EN4cute5tupleIJNS5_1CILi1EEES8_S8_EEENS6_IJNS7_ILi192EEENS7_ILi160EEENS7_ILi64EEEEEELi64ENS_12float_e4m3_tEfNS_4arch4Sm90ELb0ELb0ELb0ELb1ELb0ELb1ELb0ELb1ELb1ELb0ELb0ELb0EEENS1_21CollectiveEpilogueFwdINS6_IJSA_SC_SB_EEES9_NS_10bfloat16_tESG_Li384ELb1ELb0ELb0ELb1EEENS1_36VarlenDynamicPersistentTileSchedulerILi192ELi160ELi384ELi128ELb0ELb0ELb1ELb0ELb1ELb1EEEEEEEEEvNT_6ParamsE)
        /*0098*/ 	.word	0x00000080


	//----- nvinfo : EIATTR_FRAME_SIZE
	.align		4
.L_77:
        /*009c*/ 	.byte	0x04, 0x11
        /*009e*/ 	.short	(.L_79 - .L_78)
	.align		4
.L_78:
        /*00a0*/ 	.word	index@(_ZN7cutlass13device_kernelIN5flash11enable_sm90INS1_16FlashAttnFwdSm90INS1_25CollectiveMainloopFwdSm90ILi2EN4cute5tupleIJNS5_1CILi1EEES8_S8_EEENS6_IJNS7_ILi192EEENS7_ILi160EEENS7_ILi64EEEEEELi64ENS_12float_e4m3_tEfNS_4arch4Sm90ELb0ELb0ELb0ELb1ELb0ELb1ELb0ELb1ELb1ELb0ELb0ELb0EEENS1_21CollectiveEpilogueFwdINS6_IJSA_SC_SB_EEES9_NS_10bfloat16_tESG_Li384ELb1ELb0ELb0ELb1EEENS1_36VarlenDynamicPersistentTileSchedulerILi192ELi160ELi384ELi128ELb0ELb0ELb1ELb0ELb1ELb1EEEEEEEEEvNT_6ParamsE)
        /*00a4*/ 	.word	0x00000060


	//----- nvinfo : EIATTR_REGCOUNT
	.align		4
.L_79:
        /*00a8*/ 	.byte	0x04, 0x2f
        /*00aa*/ 	.short	(.L_81 - .L_80)
	.align		4
.L_80:
        /*00ac*/ 	.word	index@(_ZN7cutlass13device_kernelIN5flash11enable_sm90INS1_16FlashAttnFwdSm90INS1_25CollectiveMainloopFwdSm90ILi2EN4cute5tupleIJNS5_1CILi1EEES8_S8_EEENS6_IJNS7_ILi192EEENS7_ILi160EEENS7_ILi64EEEEEELi64ENS_12float_e4m3_tEfNS_4arch4Sm90ELb0ELb0ELb0ELb1ELb0ELb0ELb0ELb1ELb1ELb0ELb0ELb0EEENS1_21CollectiveEpilogueFwdINS6_IJSA_SC_SB_EEES9_NS_10bfloat16_tESG_Li384ELb1ELb0ELb0ELb1EEENS1_36VarlenDynamicPersistentTileSchedulerILi192ELi160ELi384ELi128ELb0ELb0ELb1ELb0ELb1ELb1EEEEEEEEEvNT_6ParamsE)
        /*00b0*/ 	.word	0x00000080


	//----- nvinfo : EIATTR_FRAME_SIZE
	.align		4
.L_81:
        /*00b4*/ 	.byte	0x04, 0x11
        /*00b6*/ 	.short	(.L_83 - .L_82)
	.align		4
.L_82:
        /*00b8*/ 	.word	index@(_ZN7cutlass13device_kernelIN5flash11enable_sm90INS1_16FlashAttnFwdSm90INS1_25CollectiveMainloopFwdSm90ILi2EN4cute5tupleIJNS5_1CILi1EEES8_S8_EEENS6_IJNS7_ILi192EEENS7_ILi160EEENS7_ILi64EEEEEELi64ENS_12float_e4m3_tEfNS_4arch4Sm90ELb0ELb0ELb0ELb1ELb0ELb0ELb0ELb1ELb1ELb0ELb0ELb0EEENS1_21CollectiveEpilogueFwdINS6_IJSA_SC_SB_EEES9_NS_10bfloat16_tESG_Li384ELb1ELb0ELb0ELb1EEENS1_36VarlenDynamicPersistentTileSchedulerILi192ELi160ELi384ELi128ELb0ELb0ELb1ELb0ELb1ELb1EEEEEEEEEvNT_6ParamsE)
        /*00bc*/ 	.word	0x00000008


	//----- nvinfo : EIATTR_REGCOUNT
	.align		4
.L_83:
        /*00c0*/ 	.byte	0x04, 0x2f
        /*00c2*/ 	.short	(.L_85 - .L_84)
	.align		4
.L_84:
        /*00c4*/ 	.word	index@(_ZN7cutlass13device_kernelIN5flash11enable_sm90INS1_16FlashAttnFwdSm90INS1_25CollectiveMainloopFwdSm90ILi2EN4cute5tupleIJNS5_1CILi1EEES8_S8_EEENS6_IJNS7_ILi192EEENS7_ILi160EEENS7_ILi64EEEEEELi64ENS_12float_e4m3_tEfNS_4arch4Sm90ELb0ELb0ELb0ELb0ELb0ELb0ELb0ELb1ELb1ELb0ELb0ELb0EEENS1_21CollectiveEpilogueFwdINS6_IJSA_SC_SB_EEES9_NS_10bfloat16_tESG_Li384ELb0ELb0ELb0ELb1EEENS1_29StaticPersistentTileSchedulerILb0EEEEEEEEEvNT_6ParamsE)
        /*00c8*/ 	.word	0x00000080


	//----- nvinfo : EIATTR_FRAME_SIZE
	.align		4
.L_85:
        /*00cc*/ 	.byte	0x04, 0x11
        /*00ce*/ 	.short	(.L_87 - .L_86)
	.align		4
.L_86:
        /*00d0*/ 	.word	index@(_ZN7cutlass13device_kernelIN5flash11enable_sm90INS1_16FlashAttnFwdSm90INS1_25CollectiveMainloopFwdSm90ILi2EN4cute5tupleIJNS5_1CILi1EEES8_S8_EEENS6_IJNS7_ILi192EEENS7_ILi160EEENS7_ILi64EEEEEELi64ENS_12float_e4m3_tEfNS_4arch4Sm90ELb0ELb0ELb0ELb0ELb0ELb0ELb0ELb1ELb1ELb0ELb0ELb0EEENS1_21CollectiveEpilogueFwdINS6_IJSA_SC_SB_EEES9_NS_10bfloat16_tESG_Li384ELb0ELb0ELb0ELb1EEENS1_29StaticPersistentTileSchedulerILb0EEEEEEEEEvNT_6ParamsE)
        /*00d4*/ 	.word	0x00000000


	//----- nvinfo : EIATTR_REGCOUNT
	.align		4
.L_87:
        /*00d8*/ 	.byte	0x04, 0x2f
        /*00da*/ 	.short	(.L_89 - .L_88)
	.align		4
.L_88:
        /*00dc*/ 	.word	index@(_ZN7cutlass13device_kernelIN5flash11enable_sm90INS1_16FlashAttnFwdSm90INS1_25CollectiveMainloopFwdSm90ILi2EN4cute5tupleIJNS5_1CILi1EEES8_S8_EEENS6_IJNS7_ILi192EEENS7_ILi128EEENS7_ILi96EEEEEELi96ENS_12float_e4m3_tEfNS_4arch4Sm90ELb1ELb0ELb0ELb1ELb0ELb1ELb0ELb1ELb1ELb0ELb0ELb0EEENS1_21CollectiveEpilogueFwdINS6_IJSA_SC_SB_EEES9_NS_10bfloat16_tESG_Li384ELb1ELb0ELb0ELb1EEENS1_36VarlenDynamicPersistentTileSchedulerILi192ELi128ELi384ELi128ELb0ELb0ELb1ELb1ELb1ELb1EEEEEEEEEvNT_6ParamsE)
        /*00e0*/ 	.word	0x00000080


	//----- nvinfo : EIATTR_FRAME_SIZE
	.align		4
.L_89:
        /*00e4*/ 	.byte	0x04, 0x11
        /*00e6*/ 	.short	(.L_91 - .L_90)
	.align		4
.L_90:
        /*00e8*/ 	.word	index@(_ZN7cutlass13device_kernelIN5flash11enable_sm90INS1_16FlashAttnFwdSm90INS1_25CollectiveMainloopFwdSm90ILi2EN4cute5tupleIJNS5_1CILi1EEES8_S8_EEENS6_IJNS7_ILi192EEENS7_ILi128EEENS7_ILi96EEEEEELi96ENS_12float_e4m3_tEfNS_4arch4Sm90ELb1ELb0ELb0ELb1ELb0ELb1ELb0ELb1ELb1ELb0ELb0ELb0EEENS1_21CollectiveEpilogueFwdINS6_IJSA_SC_SB_EEES9_NS_10bfloat16_tESG_Li384ELb1ELb0ELb0ELb1EEENS1_36VarlenDynamicPersistentTileSchedulerILi192ELi128ELi384ELi128ELb0ELb0ELb1ELb1ELb1ELb1EEEEEEEEEvNT_6ParamsE)
        /*00ec*/ 	.word	0x00000070


	//----- nvinfo : EIATTR_REGCOUNT
	.align		4
.L_91:
        /*00f0*/ 	.byte	0x04, 0x2f
        /*00f2*/ 	.short	(.L_93 - .L_92)
	.align		4
.L_92:
        /*00f4*/ 	.word	index@(_ZN7cutlass13device_kernelIN5flash11enable_sm90INS1_16FlashAttnFwdSm90INS1_25CollectiveMainloopFwdSm90ILi2EN4cute5tupleIJNS5_1CILi1EEES8_S8_EEENS6_IJNS7_ILi192EEENS7_ILi128EEENS7_ILi96EEEEEELi96ENS_12float_e4m3_tEfNS_4arch4Sm90ELb1ELb0ELb0ELb1ELb0ELb0ELb0ELb1ELb1ELb0ELb0ELb0EEENS1_21CollectiveEpilogueFwdINS6_IJSA_SC_SB_EEES9_NS_10bfloat16_tESG_Li384ELb1ELb0ELb0ELb1EEENS1_36VarlenDynamicPersistentTileSchedulerILi192ELi128ELi384ELi128ELb0ELb0ELb1ELb1ELb1ELb1EEEEEEEEEvNT_6ParamsE)
        /*00f8*/ 	.word	0x00000080


	//----- nvinfo : EIATTR_FRAME_SIZE
	.align		4
.L_93:
        /*00fc*/ 	.byte	0x04, 0x11
        /*00fe*/ 	.short	(.L_95 - .L_94)
	.align		4
.L_94:
        /*0100*/ 	.word	index@(_ZN7cutlass13device_kernelIN5flash11enable_sm90INS1_16FlashAttnFwdSm90INS1_25CollectiveMainloopFwdSm90ILi2EN4cute5tupleIJNS5_1CILi1EEES8_S8_EEENS6_IJNS7_ILi192EEENS7_ILi128EEENS7_ILi96EEEEEELi96ENS_12float_e4m3_tEfNS_4arch4Sm90ELb1ELb0ELb0ELb1ELb0ELb0ELb0ELb1ELb1ELb0ELb0ELb0EEENS1_21CollectiveEpilogueFwdINS6_IJSA_SC_SB_EEES9_NS_10bfloat16_tESG_Li384ELb1ELb0ELb0ELb1EEENS1_36VarlenDynamicPersistentTileSchedulerILi192ELi128ELi384ELi128ELb0ELb0ELb1ELb1ELb1ELb1EEEEEEEEEvNT_6ParamsE)
        /*0104*/ 	.word	0x00000010


	//----- nvinfo : EIATTR_REGCOUNT
	.align		4
.L_95:
        /*0108*/ 	.byte	0x04, 0x2f
        /*010a*/ 	.short	(.L_97 - .L_96)
	.align		4
.L_96:
        /*010c*/ 	.word	index@(_ZN7cutlass13device_kernelIN5flash11enable_sm90INS1_16FlashAttnFwdSm90INS1_25CollectiveMainloopFwdSm90ILi2EN4cute5tupleIJNS5_1CILi1EEES8_S8_EEENS6_IJNS7_ILi192EEENS7_ILi128EEENS7_ILi96EEEEEELi96ENS_12float_e4m3_tEfNS_4arch4Sm90ELb1ELb0ELb0ELb0ELb0ELb0ELb0ELb1ELb1ELb0ELb0ELb0EEENS1_21CollectiveEpilogueFwdINS6_IJSA_SC_SB_EEES9_NS_10bfloat16_tESG_Li384ELb0ELb0ELb0ELb1EEENS1_30DynamicPersistentTileSchedulerILi384ELi128ELb0ELb0ELb1EEEEEEEEEvNT_6ParamsE)
        /*0110*/ 	.word	0x00000080


	//----- nvinfo : EIATTR_FRAME_SIZE
	.align		4
.L_97:
        /*0114*/ 	.byte	0x04, 0x11
        /*0116*/ 	.short	(.L_99 - .L_98)
	.align		4
.L_98:
        /*0118*/ 	.word	index@(_ZN7cutlass13device_kernelIN5flash11enable_sm90INS1_16FlashAttnFwdSm90INS1_25CollectiveMainloopFwdSm90ILi2EN4cute5tupleIJNS5_1CILi1EEES8_S8_EEENS6_IJNS7_ILi192EEENS7_ILi128EEENS7_ILi96EEEEEELi96ENS_12float_e4m3_tEfNS_4arch4Sm90ELb1ELb0ELb0ELb0ELb0ELb0ELb0ELb1ELb1ELb0ELb0ELb0EEENS1_21CollectiveEpilogueFwdINS6_IJSA_SC_SB_EEES9_NS_10bfloat16_tESG_Li384ELb0ELb0ELb0ELb1EEENS1_30DynamicPersistentTileSchedulerILi384ELi128ELb0ELb0ELb1EEEEEEEEEvNT_6ParamsE)
        /*011c*/ 	.word	0x00000010


	//----- nvinfo : EIATTR_REGCOUNT
	.align		4
.L_99:
        /*0120*/ 	.byte	0x04, 0x2f
        /*0122*/ 	.short	(.L_101 - .L_100)
	.align		4
.L_100:
        /*0124*/ 	.word	index@(_ZN7cutlass13device_kernelIN5flash11enable_sm90INS1_16FlashAttnFwdSm90INS1_25CollectiveMainloopFwdSm90ILi2EN4cute5tupleIJNS5_1CILi1EEES8_S8_EEENS6_IJNS7_ILi192EEENS7_ILi128EEENS7_ILi96EEEEEELi96ENS_12float_e4m3_tEfNS_4arch4Sm90ELb0ELb1ELb0ELb1ELb0ELb1ELb0ELb1ELb1ELb0ELb0ELb0EEENS1_21CollectiveEpilogueFwdINS6_IJSA_SC_SB_EEES9_NS_10bfloat16_tESG_Li384ELb1ELb0ELb0ELb1EEENS1_36VarlenDynamicPersistentTileSchedulerILi192ELi128ELi384ELi128ELb0ELb0ELb1ELb1ELb0ELb1EEEEEEEEEvNT_6ParamsE)
        /*0128*/ 	.word	0x00000080


	//----- nvinfo : EIATTR_FRAME_SIZE
	.align		4
.L_101:
        /*012c*/ 	.byte	0x04, 0x11
        /*012e*/ 	.short	(.L_103 - .L_102)
	.align		4
.L_102:
        /*0130*/ 	.word	index@(_ZN7cutlass13device_kernelIN5flash11enable_sm90INS1_16FlashAttnFwdSm90INS1_25CollectiveMainloopFwdSm90ILi2EN4cute5tupleIJNS5_1CILi1EEES8_S8_EEENS6_IJNS7_ILi192EEENS7_ILi128EEENS7_ILi96EEEEEELi96ENS_12float_e4m3_tEfNS_4arch4Sm90ELb0ELb1ELb0ELb1ELb0ELb1ELb0ELb1ELb1ELb0ELb0ELb0EEENS1_21CollectiveEpilogueFwdINS6_IJSA_SC_SB_EEES9_NS_10bfloat16_tESG_Li384ELb1ELb0ELb0ELb1EEENS1_36VarlenDynamicPersistentTileSchedulerILi192ELi128ELi384ELi128ELb0ELb0ELb1ELb1ELb0ELb1EEEEEEEEEvNT_6ParamsE)
        /*0134*/ 	.word	0x00000070


	//----- nvinfo : EIATTR_REGCOUNT
	.align		4
.L_103:
        /*0138*/ 	.byte	0x04, 0x2f
        /*013a*/ 	.short	(.L_105 - .L_104)
	.align		4
.L_104:
        /*013c*/ 	.word	index@(_ZN7cutlass13device_kernelIN5flash11enable_sm90INS1_16FlashAttnFwdSm90INS1_25CollectiveMainloopFwdSm90ILi2EN4cute5tupleIJNS5_1CILi1EEES8_S8_EEENS6_IJNS7_ILi192EEENS7_ILi128EEENS7_ILi96EEEEEELi96ENS_12float_e4m3_tEfNS_4arch4Sm90ELb0ELb1ELb0ELb1ELb0ELb0ELb0ELb1ELb1ELb0ELb0ELb0EEENS1_21CollectiveEpilogueFwdINS6_IJSA_SC_SB_EEES9_NS_10bfloat16_tESG_Li384ELb1ELb0ELb0ELb1EEENS1_36VarlenDynamicPersistentTileSchedulerILi192ELi128ELi384ELi128ELb0ELb0ELb1ELb1ELb0ELb1EEEEEEEEEvNT_6ParamsE)
        /*0140*/ 	.word	0x00000080


	//----- nvinfo : EIATTR_FRAME_SIZE
	.align		4
.L_105:
        /*0144*/ 	.byte	0x04, 0x11
        /*0146*/ 	.short	(.L_107 - .L_106)
	.align		4
.L_106:
        /*0148*/ 	.word	index@(_ZN7cutlass13device_kernelIN5flash11enable_sm90INS1_16FlashAttnFwdSm90INS1_25CollectiveMainloopFwdSm90ILi2EN4cute5tupleIJNS5_1CILi1EEES8_S8_EEENS6_IJNS7_ILi192EEENS7_ILi128EEENS7_ILi96EEEEEELi96ENS_12float_e4m3_tEfNS_4arch4Sm90ELb0ELb1ELb0ELb1ELb0ELb0ELb0ELb1ELb1ELb0ELb0ELb0EEENS1_21CollectiveEpilogueFwdINS6_IJSA_SC_SB_EEES9_NS_10bfloat16_tESG_Li384ELb1ELb0ELb0ELb1EEENS1_36VarlenDynamicPersistentTileSchedulerILi192ELi128ELi384ELi128ELb0ELb0ELb1ELb1ELb0ELb1EEEEEEEEEvNT_6ParamsE)
        /*014c*/ 	.word	0x00000010


	//----- nvinfo : EIATTR_REGCOUNT
	.align		4
.L_107:
        /*0150*/ 	.byte	0x04, 0x2f
        /*0152*/ 	.short	(.L_109 - .L_108)
	.align		4
.L_108:
        /*0154*/ 	.word	index@(_ZN7cutlass13device_kernelIN5flash11enable_sm90INS1_16FlashAttnFwdSm90INS1_25CollectiveMainloopFwdSm90ILi2EN4cute5tupleIJNS5_1CILi1EEES8_S8_EEENS6_IJNS7_ILi192EEENS7_ILi128EEENS7_ILi96EEEEEELi96ENS_12float_e4m3_tEfNS_4arch4Sm90ELb0ELb1ELb0ELb0ELb0ELb0ELb0ELb1ELb1ELb0ELb0ELb0EEENS1_21CollectiveEpilogueFwdINS6_IJSA_SC_SB_EEES9_NS_10bfloat16_tESG_Li384ELb0ELb0ELb0ELb1EEENS1_30DynamicPersistentTileSchedulerILi384ELi128ELb0ELb0ELb1EEEEEEEEEvNT_6ParamsE)
        /*0158*/ 	.word	0x00000080


	//----- nvinfo : EIATTR_FRAME_SIZE
	.align		4
.L_109:
        /*015c*/ 	.byte	0x04, 0x11
        /*015e*/ 	.short	(.L_111 - .L_110)
	.align		4
.L_110:
        /*0160*/ 	.word	index@(_ZN7cutlass13device_kernelIN5flash11enable_sm90INS1_16FlashAttnFwdSm90INS1_25CollectiveMainloopFwdSm90ILi2EN4cute5tupleIJNS5_1CILi1EEES8_S8_EEENS6_IJNS7_ILi192EEENS7_ILi128EEENS7_ILi96EEEEEELi96ENS_12float_e4m3_tEfNS_4arch4Sm90ELb0ELb1ELb0ELb0ELb0ELb0ELb0ELb1ELb1ELb0ELb0ELb0EEENS1_21CollectiveEpilogueFwdINS6_IJSA_SC_SB_EEES9_NS_10bfloat16_tESG_Li384ELb0ELb0ELb0ELb1EEENS1_30DynamicPersistentTileSchedulerILi384ELi128ELb0ELb0ELb1EEEEEEEEEvNT_6ParamsE)
        /*0164*/ 	.word	0x00000008


	//----- nvinfo : EIATTR_REGCOUNT
	.align		4
.L_111:
        /*0168*/ 	.byte	0x04, 0x2f
        /*016a*/ 	.short	(.L_113 - .L_112)
	.align		4
.L_112:
        /*016c*/ 	.word	index@(_ZN7cutlass13device_kernelIN5flash11enable_sm90INS1_16FlashAttnFwdSm90INS1_25CollectiveMainloopFwdSm90ILi2EN4cute5tupleIJNS5_1CILi1EEES8_S8_EEENS6_IJNS7_ILi192EEENS7_ILi128EEENS7_ILi96EEEEEELi96ENS_12float_e4m3_tEfNS_4arch4Sm90ELb0ELb0ELb0ELb1ELb0ELb1ELb0ELb1ELb1ELb0ELb0ELb0EEENS1_21CollectiveEpilogueFwdINS6_IJSA_SC_SB_EEES9_NS_10bfloat16_tESG_Li384ELb1ELb0ELb0ELb1EEENS1_36VarlenDynamicPersistentTileSchedulerILi192ELi128ELi384ELi128ELb0ELb0ELb1ELb0ELb1ELb1EEEEEEEEEvNT_6ParamsE)
        /*0170*/ 	.word	0x00000080


	//----- nvinfo : EIATTR_FRAME_SIZE
	.align		4
.L_113:
        /*0174*/ 	.byte	0x04, 0x11
        /*0176*/ 	.short	(.L_115 - .L_114)
	.align		4
.L_114:
        /*0178*/ 	.word	index@(_ZN7cutlass13device_kernelIN5flash11enable_sm90INS1_16FlashAttnFwdSm90INS1_25CollectiveMainloopFwdSm90ILi2EN4cute5tupleIJNS5_1CILi1EEES8_S8_EEENS6_IJNS7_ILi192EEENS7_ILi128EEENS7_ILi96EEEEEELi96ENS_12float_e4m3_tEfNS_4arch4Sm90ELb0ELb0ELb0ELb1ELb0ELb1ELb0ELb1ELb1ELb0ELb0ELb0EEENS1_21CollectiveEpilogueFwdINS6_IJSA_SC_SB_EEES9_NS_10bfloat16_tESG_Li384ELb1ELb0ELb0ELb1EEENS1_36VarlenDynamicPersistentTileSchedulerILi192ELi128ELi384ELi128ELb0ELb0ELb1ELb0ELb1ELb1EEEEEEEEEvNT_6ParamsE)
        /*017c*/ 	.word	0x00000070


	//----- nvinfo : EIATTR_REGCOUNT
	.align		4
.L_115:
        /*0180*/ 	.byte	0x04, 0x2f
        /*0182*/ 	.short	(.L_117 - .L_116)
	.align		4
.L_116:
        /*0184*/ 	.word	index@(_ZN7cutlass13device_kernelIN5flash11enable_sm90INS1_16FlashAttnFwdSm90INS1_25CollectiveMainloopFwdSm90ILi2EN4cute5tupleIJNS5_1CILi1EEES8_S8_EEENS6_IJNS7_ILi192EEENS7_ILi128EEENS7_ILi96EEEEEELi96ENS_12float_e4m3_tEfNS_4arch4Sm90ELb0ELb0ELb0ELb1ELb0ELb0ELb0ELb1ELb1ELb0ELb0ELb0EEENS1_21CollectiveEpilogueFwdINS6_IJSA_SC_SB_EEES9_NS_10bfloat16_tESG_Li384ELb1ELb0ELb0ELb1EEENS1_36VarlenDynamicPersistentTileSchedulerILi192ELi128ELi384ELi128ELb0ELb0ELb1ELb0ELb1ELb1EEEEEEEEEvNT_6ParamsE)
        /*0188*/ 	.word	0x00000080


	//----- nvinfo : EIATTR_FRAME_SIZE
	.align		4
.L_117:
        /*018c*/ 	.byte	0x04, 0x11
        /*018e*/ 	.short	(.L_119 - .L_118)
	.align		4
.L_118:
        /*0190*/ 	.word	index@(_ZN7cutlass13device_kernelIN5flash11enable_sm90INS1_16FlashAttnFwdSm90INS1_25CollectiveMainloopFwdSm90ILi2EN4cute5tupleIJNS5_1CILi1EEES8_S8_EEENS6_IJNS7_ILi192EEENS7_ILi128EEENS7_ILi96EEEEEELi96ENS_12float_e4m3_tEfNS_4arch4Sm90ELb0ELb0ELb0ELb1ELb0ELb0ELb0ELb1ELb1ELb0ELb0ELb0EEENS1_21CollectiveEpilogueFwdINS6_IJSA_SC_SB_EEES9_NS_10bfloat16_tESG_Li384ELb1ELb0ELb0ELb1EEENS1_36VarlenDynamicPersistentTileSchedulerILi192ELi128ELi384ELi128ELb0ELb0ELb1ELb0ELb1ELb1EEEEEEEEEvNT_6ParamsE)
        /*0194*/ 	.word	0x00000010


	//----- nvinfo : EIATTR_REGCOUNT
	.align		4
.L_119:
        /*0198*/ 	.byte	0x04, 0x2f
        /*019a*/ 	.short	(.L_121 - .L_120)
	.align		4
.L_120:
        /*019c*/ 	.word	index@(_ZN7cutlass13device_kernelIN5flash11enable_sm90INS1_16FlashAttnFwdSm90INS1_25CollectiveMainloopFwdSm90ILi2EN4cute5tupleIJNS5_1CILi1EEES8_S8_EEENS6_IJNS7_ILi192EEENS7_ILi128EEENS7_ILi96EEEEEELi96ENS_12float_e4m3_tEfNS_4arch4Sm90ELb0ELb0ELb0ELb0ELb0ELb0ELb0ELb1ELb1ELb0ELb0ELb0EEENS1_21CollectiveEpilogueFwdINS6_IJSA_SC_SB_EEES9_NS_10bfloat16_tESG_Li384ELb0ELb0ELb0ELb1EEENS1_29StaticPersistentTileSchedulerILb0EEEEEEEEEvNT_6ParamsE)
        /*01a0*/ 	.word	0x00000080


	//----- nvinfo : EIATTR_FRAME_SIZE
	.align		4
.L_121:
        /*01a4*/ 	.byte	0x04, 0x11
        /*01a6*/ 	.short	(.L_123 - .L_122)
	.align		4
.L_122:
        /*01a8*/ 	.word	index@(_ZN7cutlass13device_kernelIN5flash11enable_sm90INS1_16FlashAttnFwdSm90INS1_25CollectiveMainloopFwdSm90ILi2EN4cute5tupleIJNS5_1CILi1EEES8_S8_EEENS6_IJNS7_ILi192EEENS7_ILi128EEENS7_ILi96EEEEEELi96ENS_12float_e4m3_tEfNS_4arch4Sm90ELb0ELb0ELb0ELb0ELb0ELb0ELb0ELb1ELb1ELb0ELb0ELb0EEENS1_21CollectiveEpilogueFwdINS6_IJSA_SC_SB_EEES9_NS_10bfloat16_tESG_Li384ELb0ELb0ELb0ELb1EEENS1_29StaticPersistentTileSchedulerILb0EEEEEEEEEvNT_6ParamsE)
        /*01ac*/ 	.word	0x00000000


	//----- nvinfo : EIATTR_REGCOUNT
	.align		4
.L_123:
        /*01b0*/ 	.byte	0x04, 0x2f
        /*01b2*/ 	.short	(.L_125 - .L_124)
	.align		4
.L_124:
        /*01b4*/ 	.word	index@(_ZN7cutlass13device_kernelIN5flash11enable_sm90INS1_16FlashAttnFwdSm90INS1_25CollectiveMainloopFwdSm90ILi2EN4cute5tupleIJNS5_1CILi1EEES8_S8_EEENS6_IJNS7_ILi128EEENS7_ILi224EEESA_EEELi128ENS_12float_e4m3_tEfNS_4arch4Sm90ELb1ELb0ELb0ELb1ELb0ELb1ELb0ELb1ELb1ELb0ELb0ELb0EEENS1_21CollectiveEpilogueFwdINS6_IJSA_SA_SB_EEES9_NS_10bfloat16_tESF_Li256ELb1ELb0ELb0ELb1EEENS1_36VarlenDynamicPersistentTileSchedulerILi128ELi224ELi256ELi128ELb0ELb0ELb1ELb1ELb1ELb1EEEEEEEEEvNT_6ParamsE)
        /*01b8*/ 	.word	0x000000a8


	//----- nvinfo : EIATTR_FRAME_SIZE
	.align		4
.L_125:
        /*01bc*/ 	.byte	0x04, 0x11
        /*01be*/ 	.short	(.L_127 - .L_126)
	.align		4
.L_126:
        /*01c0*/ 	.word	index@(_ZN7cutlass13device_kernelIN5flash11enable_sm90INS1_16FlashAttnFwdSm90INS1_25CollectiveMainloopFwdSm90ILi2EN4cute5tupleIJNS5_1CILi1EEES8_S8_EEENS6_IJNS7_ILi128EEENS7_ILi224EEESA_EEELi128ENS_12float_e4m3_tEfNS_4arch4Sm90ELb1ELb0ELb0ELb1ELb0ELb1ELb0ELb1ELb1ELb0ELb0ELb0EEENS1_21CollectiveEpilogueFwdINS6_IJSA_SA_SB_EEES9_NS_10bfloat16_tESF_Li256ELb1ELb0ELb0ELb1EEENS1_36VarlenDynamicPersistentTileSchedulerILi128ELi224ELi256ELi128ELb0ELb0ELb1ELb1ELb1ELb1EEEEEEEEEvNT_6ParamsE)
        /*01c4*/ 	.word	0x000000f0


	//----- nvinfo : EIATTR_REGCOUNT
	.align		4
.L_127:
        /*01c8*/ 	.byte	0x04, 0x2f
        /*01ca*/ 	.short	(.L_129 - .L_128)
	.align		4
.L_128:
        /*01cc*/ 	.word	index@(_ZN7cutlass13device_kernelIN5flash11enable_sm90INS1_16FlashAttnFwdSm90INS1_25CollectiveMainloopFwdSm90ILi2EN4cute5tupleIJNS5_1CILi1EEES8_S8_EEENS6_IJNS7_ILi128EEENS7_ILi224EEESA_EEELi128ENS_12float_e4m3_tEfNS_4arch4Sm90ELb1ELb0ELb0ELb1ELb0ELb0ELb0ELb1ELb1ELb0ELb0ELb0EEENS1_21CollectiveEpilogueFwdINS6_IJSA_SA_SB_EEES9_NS_10bfloat16_tESF_Li256ELb1ELb0ELb0ELb1EEENS1_36VarlenDynamicPersistentTileSchedulerILi128ELi224ELi256ELi128ELb0ELb0ELb1ELb1ELb1ELb1EEEEEEEEEvNT_6ParamsE)
        /*01d0*/ 	.word	0x000000a8


	//----- nvinfo : EIATTR_FRAME_SIZE
	.align		4
.L_129:
        /*01d4*/ 	.byte	0x04, 0x11
        /*01d6*/ 	.short	(.L_131 - .L_130)
	.align		4
.L_130:
        /*01d8*/ 	.word	index@(_ZN7cutlass13device_kernelIN5flash11enable_sm90INS1_16FlashAttnFwdSm90INS1_25CollectiveMainloopFwdSm90ILi2EN4cute5tupleIJNS5_1CILi1EEES8_S8_EEENS6_IJNS7_ILi128EEENS7_ILi224EEESA_EEELi128ENS_12float_e4m3_tEfNS_4arch4Sm90ELb1ELb0ELb0ELb1ELb0ELb0ELb0ELb1ELb1ELb0ELb0ELb0EEENS1_21CollectiveEpilogueFwdINS6_IJSA_SA_SB_EEES9_NS_10bfloat16_tESF_Li256ELb1ELb0ELb0ELb1EEENS1_36VarlenDynamicPersistentTileSchedulerILi128ELi224ELi256ELi128ELb0ELb0ELb1ELb1ELb1ELb1EEEEEEEEEvNT_6ParamsE)
        /*01dc*/ 	.word	0x00000038


	//----- nvinfo : EIATTR_REGCOUNT
	.align		4
.L_131:
        /*01e0*/ 	.byte	0x04, 0x2f
        /*01e2*/ 	.short	(.L_133 - .L_132)
	.align		4
.L_132:
        /*01e4*/ 	.word	index@(_ZN7cutlass13device_kernelIN5flash11enable_sm90INS1_16FlashAttnFwdSm90INS1_25CollectiveMainloopFwdSm90ILi2EN4cute5tupleIJNS5_1CILi1EEES8_S8_EEENS6_IJNS7_ILi128EEENS7_ILi224EEESA_EEELi128ENS_12float_e4m3_tEfNS_4arch4Sm90ELb1ELb0ELb0ELb0ELb0ELb0ELb0ELb1ELb1ELb0ELb0ELb0EEENS1_21CollectiveEpilogueFwdINS6_IJSA_SA_SB_EEES9_NS_10bfloat16_tESF_Li256ELb0ELb0ELb0ELb1EEENS1_30DynamicPersistentTileSchedulerILi256ELi128ELb0ELb0ELb1EEEEEEEEEvNT_6ParamsE)
        /*01e8*/ 	.word	0x000000a8


	//----- nvinfo : EIATTR_FRAME_SIZE
	.align		4
.L_133:
        /*01ec*/ 	.byte	0x04, 0x11
        /*01ee*/ 	.short	(.L_135 - .L_134)
	.align		4
.L_134:
        /*01f0*/ 	.word	index@(_ZN7cutlass13device_kernelIN5flash11enable_sm90INS1_16FlashAttnFwdSm90INS1_25CollectiveMainloopFwdSm90ILi2EN4cute5tupleIJNS5_1CILi1EEES8_S8_EEENS6_IJNS7_ILi128EEENS7_ILi224EEESA_EEELi128ENS_12float_e4m3_tEfNS_4arch4Sm90ELb1ELb0ELb0ELb0ELb0ELb0ELb0ELb1ELb1ELb0ELb0ELb0EEENS1_21CollectiveEpilogueFwdINS6_IJSA_SA_SB_EEES9_NS_10bfloat16_tESF_Li256ELb0ELb0ELb0ELb1EEENS1_30DynamicPersistentTileSchedulerILi256ELi128ELb0ELb0ELb1EEEEEEEEEvNT_6ParamsE)
        /*01f4*/ 	.word	0x00000040


	//----- nvinfo : EIATTR_REGCOUNT
	.align		4
.L_135:
        /*01f8*/ 	.byte	0x04, 0x2f
        /*01fa*/ 	.short	(.L_137 - .L_136)
	.align		4
.L_136:
        /*01fc*/ 	.word	index@(_ZN7cutlass13device_kernelIN5flash11enable_sm90INS1_16FlashAttnFwdSm90INS1_25CollectiveMainloopFwdSm90ILi2EN4cute5tupleIJNS5_1CILi1EEES8_S8_EEENS6_IJNS7_ILi128EEENS7_ILi224EEESA_EEELi128ENS_12float_e4m3_tEfNS_4arch4Sm90ELb0ELb1ELb0ELb1ELb0ELb1ELb0ELb1ELb1ELb0ELb0ELb0EEENS1_21CollectiveEpilogueFwdINS6_IJSA_SA_SB_EEES9_NS_10bfloat16_tESF_Li256ELb1ELb0ELb0ELb1EEENS1_36VarlenDynamicPersistentTileSchedulerILi128ELi224ELi256ELi128ELb0ELb0ELb1ELb1ELb0ELb1EEEEEEEEEvNT_6ParamsE)
        /*0200*/ 	.word	0x000000a8


	//----- nvinfo : EIATTR_FRAME_SIZE
	.align		4
.L_137:
        /*0204*/ 	.byte	0x04, 0x11
        /*0206*/ 	.short	(.L_139 - .L_138)
	.align		4
.L_138:
        /*0208*/ 	.word	index@(_ZN7cutlass13device_kernelIN5flash11enable_sm90INS1_16FlashAttnFwdSm90INS1_25CollectiveMainloopFwdSm90ILi2EN4cute5tupleIJNS5_1CILi1EEES8_S8_EEENS6_IJNS7_ILi128EEENS7_ILi224EEESA_EEELi128ENS_12float_e4m3_tEfNS_4arch4Sm90ELb0ELb1ELb0ELb1ELb0ELb1ELb0ELb1ELb1ELb0ELb0ELb0EEENS1_21CollectiveEpilogueFwdINS6_IJSA_SA_SB_EEES9_NS_10bfloat16_tESF_Li256ELb1ELb0ELb0ELb1EEENS1_36VarlenDynamicPersistentTileSchedulerILi128ELi224ELi256ELi128ELb0ELb0ELb1ELb1ELb0ELb1EEEEEEEEEvNT_6ParamsE)
        /*020c*/ 	.word	0x000000d0


	//----- nvinfo : EIATTR_REGCOUNT
	.align		4
.L_139:
        /*0210*/ 	.byte	0x04, 0x2f
        /*0212*/ 	.short	(.L_141 - .L_140)
	.align		4
.L_140:
        /*0214*/ 	.word	index@(_ZN7cutlass13device_kernelIN5flash11enable_sm90INS1_16FlashAttnFwdSm90INS1_25CollectiveMainloopFwdSm90ILi2EN4cute5tupleIJNS5_1CILi1EEES8_S8_EEENS6_IJNS7_ILi128EEENS7_ILi224EEESA_EEELi128ENS_12float_e4m3_tEfNS_4arch4Sm90ELb0ELb1ELb0ELb1ELb0ELb0ELb0ELb1ELb1ELb0ELb0ELb0EEENS1_21CollectiveEpilogueFwdINS6_IJSA_SA_SB_EEES9_NS_10bfloat16_tESF_Li256ELb1ELb0ELb0ELb1EEENS1_36VarlenDynamicPersistentTileSchedulerILi128ELi224ELi256ELi128ELb0ELb0ELb1ELb1ELb0ELb1EEEEEEEEEvNT_6ParamsE)
        /*0218*/ 	.word	0x000000a8


	//----- nvinfo : EIATTR_FRAME_SIZE
	.align		4
.L_141:
        /*021c*/ 	.byte	0x04, 0x11
        /*021e*/ 	.short	(.L_143 - .L_142)
	.align		4
.L_142:
        /*0220*/ 	.word	index@(_ZN7cutlass13device_kernelIN5flash11enable_sm90INS1_16FlashAttnFwdSm90INS1_25CollectiveMainloopFwdSm90ILi2EN4cute5tupleIJNS5_1CILi1EEES8_S8_EEENS6_IJNS7_ILi128EEENS7_ILi224EEESA_EEELi128ENS_12float_e4m3_tEfNS_4arch4Sm90ELb0ELb1ELb0ELb1ELb0ELb0ELb0ELb1ELb1ELb0ELb0ELb0EEENS1_21CollectiveEpilogueFwdINS6_IJSA_SA_SB_EEES9_NS_10bfloat16_tESF_Li256ELb1ELb0ELb0ELb1EEENS1_36VarlenDynamicPersistentTileSchedulerILi128ELi224ELi256ELi128ELb0ELb0ELb1ELb1ELb0ELb1EEEEEEEEEvNT_6ParamsE)
        /*0224*/ 	.word	0x00000028


	//----- nvinfo : EIATTR_REGCOUNT
	.align		4
.L_143:
        /*0228*/ 	.byte	0x04, 0x2f
        /*022a*/ 	.short	(.L_145 - .L_144)
	.align		4
.L_144:
        /*022c*/ 	.word	index@(_ZN7cutlass13device_kernelIN5flash11enable_sm90INS1_16FlashAttnFwdSm90INS1_25CollectiveMainloopFwdSm90ILi2EN4cute5tupleIJNS5_1CILi1EEES8_S8_EEENS6_IJNS7_ILi128EEENS7_ILi224EEESA_EEELi128ENS_12float_e4m3_tEfNS_4arch4Sm90ELb0ELb1ELb0ELb0ELb0ELb0ELb0ELb1ELb1ELb0ELb0ELb0EEENS1_21CollectiveEpilogueFwdINS6_IJSA_SA_SB_EEES9_NS_10bfloat16_tESF_Li256ELb0ELb0ELb0ELb1EEENS1_30DynamicPersistentTileSchedulerILi256ELi128ELb0ELb0ELb1EEEEEEEEEvNT_6ParamsE)
        /*0230*/ 	.word	0x000000a8


	//----- nvinfo : EIATTR_FRAME_SIZE
	.align		4
.L_145:
        /*0234*/ 	.byte	0x04, 0x11
        /*0236*/ 	.short	(.L_147 - .L_146)
	.align		4
.L_146:
        /*0238*/ 	.word	index@(_ZN7cutlass13device_kernelIN5flash11enable_sm90INS1_16FlashAttnFwdSm90INS1_25CollectiveMainloopFwdSm90ILi2EN4cute5tupleIJNS5_1CILi1EEES8_S8_EEENS6_IJNS7_ILi128EEENS7_ILi224EEESA_EEELi128ENS_12float_e4m3_tEfNS_4arch4Sm90ELb0ELb1ELb0ELb0ELb0ELb0ELb0ELb1ELb1ELb0ELb0ELb0EEENS1_21CollectiveEpilogueFwdINS6_IJSA_SA_SB_EEES9_NS_10bfloat16_tESF_Li256ELb0ELb0ELb0ELb1EEENS1_30DynamicPersistentTileSchedulerILi256ELi128ELb0ELb0ELb1EEEEEEEEEvNT_6ParamsE)
        /*023c*/ 	.word	0x00000030


	//----- nvinfo : EIATTR_REGCOUNT
	.align		4
.L_147:
        /*0240*/ 	.byte	0x04, 0x2f
        /*0242*/ 	.short	(.L_149 - .L_148)
	.align		4
.L_148:
        /*0244*/ 	.word	index@(_ZN7cutlass13device_kernelIN5flash11enable_sm90INS1_16FlashAttnFwdSm90INS1_25CollectiveMainloopFwdSm90ILi2EN4cute5tupleIJNS5_1CILi1EEES8_S8_EEENS6_IJNS7_ILi128EEENS7_ILi224EEESA_EEELi128ENS_12float_e4m3_tEfNS_4arch4Sm90ELb0ELb0ELb0ELb1ELb0ELb1ELb0ELb1ELb1ELb0ELb0ELb0EEENS1_21CollectiveEpilogueFwdINS6_IJSA_SA_SB_EEES9_NS_10bfloat16_tESF_Li256ELb1ELb0ELb0ELb1EEENS1_36VarlenDynamicPersistentTileSchedulerILi128ELi224ELi256ELi128ELb0ELb0ELb1ELb0ELb1ELb1EEEEEEEEEvNT_6ParamsE)
        /*0248*/ 	.word	0x000000a8


	//----- nvinfo : EIATTR_FRAME_SIZE
	.align		4
.L_149:
        /*024c*/ 	.byte	0x04, 0x11
        /*024e*/ 	.short	(.L_151 - .L_150)
	.align		4
.L_150:
        /*0250*/ 	.word	index@(_ZN7cutlass13device_kernelIN5flash11enable_sm90INS1_16FlashAttnFwdSm90INS1_25CollectiveMainloopFwdSm90ILi2EN4cute5tupleIJNS5_1CILi1EEES8_S8_EEENS6_IJNS7_ILi128EEENS7_ILi224EEESA_EEELi128ENS_12float_e4m3_tEfNS_4arch4Sm90ELb0ELb0ELb0ELb1ELb0ELb1ELb0ELb1ELb1ELb0ELb0ELb0EEENS1_21CollectiveEpilogueFwdINS6_IJSA_SA_SB_EEES9_NS_10bfloat16_tESF_Li256ELb1ELb0ELb0ELb1EEENS1_36VarlenDynamicPersistentTileSchedulerILi128ELi224ELi256ELi128ELb0ELb0ELb1ELb0ELb1ELb1EEEEEEEEEvNT_6ParamsE)
        /*0254*/ 	.word	0x000000e8


	//----- nvinfo : EIATTR_REGCOUNT
	.align		4
.L_151:
        /*0258*/ 	.byte	0x04, 0x2f
        /*025a*/ 	.short	(.L_153 - .L_152)
	.align		4
.L_152:
        /*025c*/ 	.word	index@(_ZN7cutlass13device_kernelIN5flash11enable_sm90INS1_16FlashAttnFwdSm90INS1_25CollectiveMainloopFwdSm90ILi2EN4cute5tupleIJNS5_1CILi1EEES8_S8_EEENS6_IJNS7_ILi128EEENS7_ILi224EEESA_EEELi128ENS_12float_e4m3_tEfNS_4arch4Sm90ELb0ELb0ELb0ELb1ELb0ELb0ELb0ELb1ELb1ELb0ELb0ELb0EEENS1_21CollectiveEpilogueFwdINS6_IJSA_SA_SB_EEES9_NS_10bfloat16_tESF_Li256ELb1ELb0ELb0ELb1EEENS1_36VarlenDynamicPersistentTileSchedulerILi128ELi224ELi256ELi128ELb0ELb0ELb1ELb0ELb1ELb1EEEEEEEEEvNT_6ParamsE)
        /*0260*/ 	.word	0x000000a8


	//----- nvinfo : EIATTR_FRAME_SIZE
	.align		4
.L_153:
        /*0264*/ 	.byte	0x04, 0x11
        /*0266*/ 	.short	(.L_155 - .L_154)
	.align		4
.L_154:
        /*0268*/ 	.word	index@(_ZN7cutlass13device_kernelIN5flash11enable_sm90INS1_16FlashAttnFwdSm90INS1_25CollectiveMainloopFwdSm90ILi2EN4cute5tupleIJNS5_1CILi1EEES8_S8_EEENS6_IJNS7_ILi128EEENS7_ILi224EEESA_EEELi128ENS_12float_e4m3_tEfNS_4arch4Sm90ELb0ELb0ELb0ELb1ELb0ELb0ELb0ELb1ELb1ELb0ELb0ELb0EEENS1_21CollectiveEpilogueFwdINS6_IJSA_SA_SB_EEES9_NS_10bfloat16_tESF_Li256ELb1ELb0ELb0ELb1EEENS1_36VarlenDynamicPersistentTileSchedulerILi128ELi224ELi256ELi128ELb0ELb0ELb1ELb0ELb1ELb1EEEEEEEEEvNT_6ParamsE)
        /*026c*/ 	.word	0x00000040


	//----- nvinfo : EIATTR_REGCOUNT
	.align		4
.L_155:
        /*0270*/ 	.byte	0x04, 0x2f
        /*0272*/ 	.short	(.L_157 - .L_156)
	.align		4
.L_156:
        /*0274*/ 	.word	index@(_ZN7cutlass13device_kernelIN5flash11enable_sm90INS1_16FlashAttnFwdSm90INS1_25CollectiveMainloopFwdSm90ILi2EN4cute5tupleIJNS5_1CILi1EEES8_S8_EEENS6_IJNS7_ILi128EEENS7_ILi224EEESA_EEELi128ENS_12float_e4m3_tEfNS_4arch4Sm90ELb0ELb0ELb0ELb0ELb0ELb0ELb0ELb1ELb1ELb0ELb0ELb0EEENS1_21CollectiveEpilogueFwdINS6_IJSA_SA_SB_EEES9_NS_10bfloat16_tESF_Li256ELb0ELb0ELb0ELb1EEENS1_29StaticPersistentTileSchedulerILb0EEEEEEEEEvNT_6ParamsE)
        /*0278*/ 	.word	0x000000a8


	//----- nvinfo : EIATTR_FRAME_SIZE
	.align		4
.L_157:
        /*027c*/ 	.byte	0x04, 0x11
        /*027e*/ 	.short	(.L_159 - .L_158)
	.align		4
.L_158:
        /*0280*/ 	.word	index@(_ZN7cutlass13device_kernelIN5flash11enable_sm90INS1_16FlashAttnFwdSm90INS1_25CollectiveMainloopFwdSm90ILi2EN4cute5tupleIJNS5_1CILi1EEES8_S8_EEENS6_IJNS7_ILi128EEENS7_ILi224EEESA_EEELi128ENS_12float_e4m3_tEfNS_4arch4Sm90ELb0ELb0ELb0ELb0ELb0ELb0ELb0ELb1ELb1ELb0ELb0ELb0EEENS1_21CollectiveEpilogueFwdINS6_IJSA_SA_SB_EEES9_NS_10bfloat16_tESF_Li256ELb0ELb0ELb0ELb1EEENS1_29StaticPersistentTileSchedulerILb0EEEEEEEEEvNT_6ParamsE)
        /*0284*/ 	.word	0x00000028


	//----- nvinfo : EIATTR_REGCOUNT
	.align		4
.L_159:
        /*0288*/ 	.byte	0x04, 0x2f
        /*028a*/ 	.short	(.L_161 - .L_160)
	.align		4
.L_160:
        /*028c*/ 	.word	index@(_ZN7cutlass13device_kernelIN5flash11enable_sm90INS1_16FlashAttnFwdSm90INS1_25CollectiveMainloopFwdSm90ILi2EN4cute5tupleIJNS5_1CILi1EEES8_S8_EEENS6_IJNS7_ILi128EEENS7_ILi160EEENS7_ILi192EEEEEELi192ENS_12float_e4m3_tEfNS_4arch4Sm90ELb1ELb0ELb0ELb1ELb0ELb1ELb0ELb1ELb1ELb0ELb0ELb0EEENS1_21CollectiveEpilogueFwdINS6_IJSA_SC_SB_EEES9_NS_10bfloat16_tESG_Li256ELb1ELb0ELb0ELb1EEENS1_36VarlenDynamicPersistentTileSchedulerILi128ELi160ELi256ELi128ELb0ELb0ELb1ELb1ELb1ELb1EEEEEEEEEvNT_6ParamsE)
        /*0290*/ 	.word	0x000000a8


	//----- nvinfo : EIATTR_FRAME_SIZE
	.align		4
.L_161:
        /*0294*/ 	.byte	0x04, 0x11
        /*0296*/ 	.short	(.L_163 - .L_162)
	.align		4
.L_162:
        /*0298*/ 	.word	index@(_ZN7cutlass13device_kernelIN5flash11enable_sm90INS1_16FlashAttnFwdSm90INS1_25CollectiveMainloopFwdSm90ILi2EN4cute5tupleIJNS5_1CILi1EEES8_S8_EEENS6_IJNS7_ILi128EEENS7_ILi160EEENS7_ILi192EEEEEELi192ENS_12float_e4m3_tEfNS_4arch4Sm90ELb1ELb0ELb0ELb1ELb0ELb1ELb0ELb1ELb1ELb0ELb0ELb0EEENS1_21CollectiveEpilogueFwdINS6_IJSA_SC_SB_EEES9_NS_10bfloat16_tESG_Li256ELb1ELb0ELb0ELb1EEENS1_36VarlenDynamicPersistentTileSchedulerILi128ELi160ELi256ELi128ELb0ELb0ELb1ELb1ELb1ELb1EEEEEEEEEvNT_6ParamsE)
        /*029c*/ 	.word	0x00000050


	//----- nvinfo : EIATTR_REGCOUNT
	.align		4
.L_163:
        /*02a0*/ 	.byte	0x04, 0x2f
        /*02a2*/ 	.short	(.L_165 - .L_164)
	.align		4
.L_164:
        /*02a4*/ 	.word	index@(_ZN7cutlass13device_kernelIN5flash11enable_sm90INS1_16FlashAttnFwdSm90INS1_25CollectiveMainloopFwdSm90ILi2EN4cute5tupleIJNS5_1CILi1EEES8_S8_EEENS6_IJNS7_ILi128EEENS7_ILi160EEENS7_ILi192EEEEEELi192ENS_12float_e4m3_tEfNS_4arch4Sm90ELb1ELb0ELb0ELb1ELb0ELb0ELb0ELb1ELb1ELb0ELb0ELb0EEENS1_21CollectiveEpilogueFwdINS6_IJSA_SC_SB_EEES9_NS_10bfloat16_tESG_Li256ELb1ELb0ELb0ELb1EEENS1_36VarlenDynamicPersistentTileSchedulerILi128ELi160ELi256ELi128ELb0ELb0ELb1ELb1ELb1ELb1EEEEEEEEEvNT_6ParamsE)
        /*02a8*/ 	.word	0x000000a8


	//----- nvinfo : EIATTR_FRAME_SIZE
	.align		4
.L_165:
        /*02ac*/ 	.byte	0x04, 0x11
        /*02ae*/ 	.short	(.L_167 - .L_166)
	.align		4
.L_166:
        /*02b0*/ 	.word	index@(_ZN7cutlass13device_kernelIN5flash11enable_sm90INS1_16FlashAttnFwdSm90INS1_25CollectiveMainloopFwdSm90ILi2EN4cute5tupleIJNS5_1CILi1EEES8_S8_EEENS6_IJNS7_ILi128EEENS7_ILi160EEENS7_ILi192EEEEEELi192ENS_12float_e4m3_tEfNS_4arch4Sm90ELb1ELb0ELb0ELb1ELb0ELb0ELb0ELb1ELb1ELb0ELb0ELb0EEENS1_21CollectiveEpilogueFwdINS6_IJSA_SC_SB_EEES9_NS_10bfloat16_tESG_Li256ELb1ELb0ELb0ELb1EEENS1_36VarlenDynamicPersistentTileSchedulerILi128ELi160ELi256ELi128ELb0ELb0ELb1ELb1ELb1ELb1EEEEEEEEEvNT_6ParamsE)
        /*02b4*/ 	.word	0x00000028


	//----- nvinfo : EIATTR_REGCOUNT
	.align		4
.L_167:
        /*02b8*/ 	.byte	0x04, 0x2f
        /*02ba*/ 	.short	(.L_169 - .L_168)
	.align		4
.L_168:
        /*02bc*/ 	.word	index@(_ZN7cutlass13device_kernelIN5flash11enable_sm90INS1_16FlashAttnFwdSm90INS1_25CollectiveMainloopFwdSm90ILi2EN4cute5tupleIJNS5_1CILi1EEES8_S8_EEENS6_IJNS7_ILi128EEENS7_ILi160EEENS7_ILi192EEEEEELi192ENS_12float_e4m3_tEfNS_4arch4Sm90ELb1ELb0ELb0ELb0ELb0ELb0ELb0ELb1ELb1ELb0ELb0ELb0EEENS1_21CollectiveEpilogueFwdINS6_IJSA_SC_SB_EEES9_NS_10bfloat16_tESG_Li256ELb0ELb0ELb0ELb1EEENS1_30DynamicPersistentTileSchedulerILi256ELi128ELb0ELb0ELb1EEEEEEEEEvNT_6ParamsE)
        /*02c0*/ 	.word	0x000000a8


	//----- nvinfo : EIATTR_FRAME_SIZE
	.align		4
.L_169:
        /*02c4*/ 	.byte	0x04, 0x11
        /*02c6*/ 	.short	(.L_171 - .L_170)
	.align		4
.L_170:
        /*02c8*/ 	.word	index@(_ZN7cutlass13device_kernelIN5flash11enable_sm90INS1_16FlashAttnFwdSm90INS1_25CollectiveMainloopFwdSm90ILi2EN4cute5tupleIJNS5_1CILi1EEES8_S8_EEENS6_IJNS7_ILi128EEENS7_ILi160EEENS7_ILi192EEEEEELi192ENS_12float_e4m3_tEfNS_4arch4Sm90ELb1ELb0ELb0ELb0ELb0ELb0ELb0ELb1ELb1ELb0ELb0ELb0EEENS1_21CollectiveEpilogueFwdINS6_IJSA_SC_SB_EEES9_NS_10bfloat16_tESG_Li256ELb0ELb0ELb0ELb1EEENS1_30DynamicPersistentTileSchedulerILi256ELi128ELb0ELb0ELb1EEEEEEEEEvNT_6ParamsE)
        /*02cc*/ 	.word	0x00000028


	//----- nvinfo : EIATTR_REGCOUNT
	.align		4
.L_171:
        /*02d0*/ 	.byte	0x04, 0x2f
        /*02d2*/ 	.short	(.L_173 - .L_172)
	.align		4
.L_172:
        /*02d4*/ 	.word	index@(_ZN7cutlass13device_kernelIN5flash11enable_sm90INS1_16FlashAttnFwdSm90INS1_25CollectiveMainloopFwdSm90ILi2EN4cute5tupleIJNS5_1CILi1EEES8_S8_EEENS6_IJNS7_ILi128EEENS7_ILi160EEENS7_ILi192EEEEEELi192ENS_12float_e4m3_tEfNS_4arch4Sm90ELb0ELb1ELb0ELb1ELb0ELb1ELb0ELb1ELb1ELb0ELb0ELb0EEENS1_21CollectiveEpilogueFwdINS6_IJSA_SC_SB_EEES9_NS_10bfloat16_tESG_Li256ELb1ELb0ELb0ELb1EEENS1_36VarlenDynamicPersistentTileSchedulerILi128ELi160ELi256ELi128ELb0ELb0ELb1ELb1ELb0ELb1EEEEEEEEEvNT_6ParamsE)
        /*02d8*/ 	.word	0x000000a8


	//----- nvinfo : EIATTR_FRAME_SIZE
	.align		4
.L_173:
        /*02dc*/ 	.byte	0x04, 0x11
        /*02de*/ 	.short	(.L_175 - .L_174)
	.align		4
.L_174:
        /*02e0*/ 	.word	index@($_ZN7cutlass13device_kernelIN5flash11enable_sm90INS1_16FlashAttnFwdSm90INS1_25CollectiveMainloopFwdSm90ILi2EN4cute5tupleIJNS5_1CILi1EEES8_S8_EEENS6_IJNS7_ILi128EEENS7_ILi160EEENS7_ILi192EEEEEELi192ENS_12float_e4m3_tEfNS_4arch4Sm90ELb0ELb1ELb0ELb1ELb0ELb1ELb0ELb1ELb1ELb0ELb0ELb0EEENS1_21CollectiveEpilogueFwdINS6_IJSA_SC_SB_EEES9_NS_10bfloat16_tESG_Li256ELb1ELb0ELb0ELb1EEENS1_36VarlenDynamicPersistentTileSchedulerILi128ELi160ELi256ELi128ELb0ELb0ELb1ELb1ELb0ELb1EEEEEEEEEvNT_6ParamsE$_ZZN5flash25CollectiveMainloopFwdSm90ILi2EN4cute5tupleIJNS1_1CILi1EEES4_S4_EEENS2_IJNS3_ILi128EEENS3_ILi160EEENS3_ILi192EEEEEELi192EN7cutlass12float_e4m3_tEfNSA_4arch4Sm90ELb0ELb1ELb0ELb1ELb0ELb1ELb0ELb1ELb1ELb0ELb0ELb0EE12store_kv_newINS_16FlashAttnFwdSm90ISE_NS_21CollectiveEpilogueFwdINS2_IJS6_S8_S7_EEES5_NSA_10bfloat16_tESD_Li256ELb1ELb0ELb0ELb1EEENS_36VarlenDynamicPersistentTileSchedulerILi128ELi160ELi256ELi128ELb0ELb0ELb1ELb1ELb0ELb1EEEE13SharedStorageEEEbRKNSE_6ParamsENSA_25PipelineTmaAsyncNoClusterILi2ENSA_16PipelineTmaAsyncILi2EEEEESV_RNSA_13PipelineStateILj2EEEiRT_RKNS_16SeqlenInfoQKNewKILb1ELb1EEENS2_IJiiiiEEEENKUliRKT_E_clISX_EEDaiS18_)
        /*02e4*/ 	.word	0x00000310


	//----- nvinfo : EIATTR_FRAME_SIZE
	.align		4
.L_175:
        /*02e8*/ 	.byte	0x04, 0x11
        /*02ea*/ 	.short	(.L_177 - .L_176)
	.align		4
.L_176:
        /*02ec*/ 	.word	index@(_ZN7cutlass13device_kernelIN5flash11enable_sm90INS1_16FlashAttnFwdSm90INS1_25CollectiveMainloopFwdSm90ILi2EN4cute5tupleIJNS5_1CILi1EEES8_S8_EEENS6_IJNS7_ILi128EEENS7_ILi160EEENS7_ILi192EEEEEELi192ENS_12float_e4m3_tEfNS_4arch4Sm90ELb0ELb1ELb0ELb1ELb0ELb1ELb0ELb1ELb1ELb0ELb0ELb0EEENS1_21CollectiveEpilogueFwdINS6_IJSA_SC_SB_EEES9_NS_10bfloat16_tESG_Li256ELb1ELb0ELb0ELb1EEENS1_36VarlenDynamicPersistentTileSchedulerILi128ELi160ELi256ELi128ELb0ELb0ELb1ELb1ELb0ELb1EEEEEEEEEvNT_6ParamsE)
        /*02f0*/ 	.word	0x00000310


	//----- nvinfo : EIATTR_REGCOUNT
	.align		4
.L_177:
        /*02f4*/ 	.byte	0x04, 0x2f
        /*02f6*/ 	.short	(.L_179 - .L_178)
	.align		4
.L_178:
        /*02f8*/ 	.word	index@(_ZN7cutlass13device_kernelIN5flash11enable_sm90INS1_16FlashAttnFwdSm90INS1_25CollectiveMainloopFwdSm90ILi2EN4cute5tupleIJNS5_1CILi1EEES8_S8_EEENS6_IJNS7_ILi128EEENS7_ILi160EEENS7_ILi192EEEEEELi192ENS_12float_e4m3_tEfNS_4arch4Sm90ELb0ELb1ELb0ELb1ELb0ELb0ELb0ELb1ELb1ELb0ELb0ELb0EEENS1_21CollectiveEpilogueFwdINS6_IJSA_SC_SB_EEES9_NS_10bfloat16_tESG_Li256ELb1ELb0ELb0ELb1EEENS1_36VarlenDynamicPersistentTileSchedulerILi128ELi160ELi256ELi128ELb0ELb0ELb1ELb1ELb0ELb1EEEEEEEEEvNT_6ParamsE)
        /*02fc*/ 	.word	0x000000a8


	//----- nvinfo : EIATTR_FRAME_SIZE
	.align		4
.L_179:
        /*0300*/ 	.byte	0x04, 0x11
        /*0302*/ 	.short	(.L_181 - .L_180)
	.align		4
.L_180:
        /*0304*/ 	.word	index@(_ZN7cutlass13device_kernelIN5flash11enable_sm90INS1_16FlashAttnFwdSm90INS1_25CollectiveMainloopFwdSm90ILi2EN4cute5tupleIJNS5_1CILi1EEES8_S8_EEENS6_IJNS7_ILi128EEENS7_ILi160EEENS7_ILi192EEEEEELi192ENS_12float_e4m3_tEfNS_4arch4Sm90ELb0ELb1ELb0ELb1ELb0ELb0ELb0ELb1ELb1ELb0ELb0ELb0EEENS1_21CollectiveEpilogueFwdINS6_IJSA_SC_SB_EEES9_NS_10bfloat16_tESG_Li256ELb1ELb0ELb0ELb1EEENS1_36VarlenDynamicPersistentTileSchedulerILi128ELi160ELi256ELi128ELb0ELb0ELb1ELb1ELb0ELb1EEEEEEEEEvNT_6ParamsE)
        /*0308*/ 	.word	0x00000030


	//----- nvinfo : EIATTR_REGCOUNT
	.align		4
.L_181:
        /*030c*/ 	.byte	0x04, 0x2f
        /*030e*/ 	.short	(.L_183 - .L_182)
	.align		4
.L_182:
        /*0310*/ 	.word	index@(_ZN7cutlass13device_kernelIN5flash11enable_sm90INS1_16FlashAttnFwdSm90INS1_25CollectiveMainloopFwdSm90ILi2EN4cute5tupleIJNS5_1CILi1EEES8_S8_EEENS6_IJNS7_ILi128EEENS7_ILi160EEENS7_ILi192EEEEEELi192ENS_12float_e4m3_tEfNS_4arch4Sm90ELb0ELb1ELb0ELb0ELb0ELb0ELb0ELb1ELb1ELb0ELb0ELb0EEENS1_21CollectiveEpilogueFwdINS6_IJSA_SC_SB_EEES9_NS_10bfloat16_tESG_Li256ELb0ELb0ELb0ELb1EEENS1_30DynamicPersistentTileSchedulerILi256ELi128ELb0ELb0ELb1EEEEEEEEEvNT_6ParamsE)
        /*0314*/ 	.word	0x000000a8


	//----- nvinfo : EIATTR_FRAME_SIZE
	.align		4
.L_183:
        /*0318*/ 	.byte	0x04, 0x11
        /*031a*/ 	.short	(.L_185 - .L_184)
	.align		4
.L_184:
        /*031c*/ 	.word	index@(_ZN7cutlass13device_kernelIN5flash11enable_sm90INS1_16FlashAttnFwdSm90INS1_25CollectiveMainloopFwdSm90ILi2EN4cute5tupleIJNS5_1CILi1EEES8_S8_EEENS6_IJNS7_ILi128EEENS7_ILi160EEENS7_ILi192EEEEEELi192ENS_12float_e4m3_tEfNS_4arch4Sm90ELb0ELb1ELb0ELb0ELb0ELb0ELb0ELb1ELb1ELb0ELb0ELb0EEENS1_21CollectiveEpilogueFwdINS6_IJSA_SC_SB_EEES9_NS_10bfloat16_tESG_Li256ELb0ELb0ELb0ELb1EEENS1_30DynamicPersistentTileSchedulerILi256ELi128ELb0ELb0ELb1EEEEEEEEEvNT_6ParamsE)
        /*0320*/ 	.word	0x00000020


	//----- nvinfo : EIATTR_REGCOUNT
	.align		4
.L_185:
        /*0324*/ 	.byte	0x04, 0x2f
        /*0326*/ 	.short	(.L_187 - .L_186)
	.align		4
.L_186:
        /*0328*/ 	.word	index@(_ZN7cutlass13device_kernelIN5flash11enable_sm90INS1_16FlashAttnFwdSm90INS1_25CollectiveMainloopFwdSm90ILi2EN4cute5tupleIJNS5_1CILi1EEES8_S8_EEENS6_IJNS7_ILi128EEENS7_ILi160EEENS7_ILi192EEEEEELi192ENS_12float_e4m3_tEfNS_4arch4Sm90ELb0ELb0ELb0ELb1ELb0ELb1ELb0ELb1ELb1ELb0ELb0ELb0EEENS1_21CollectiveEpilogueFwdINS6_IJSA_SC_SB_EEES9_NS_10bfloat16_tESG_Li256ELb1ELb0ELb0ELb1EEENS1_36VarlenDynamicPersistentTileSchedulerILi128ELi160ELi256ELi128ELb0ELb0ELb1ELb0ELb1ELb1EEEEEEEEEvNT_6ParamsE)
        /*032c*/ 	.word	0x000000a8


	//----- nvinfo : EIATTR_FRAME_SIZE
	.align		4
.L_187:
        /*0330*/ 	.byte	0x04, 0x11
        /*0332*/ 	.short	(.L_189 - .L_188)
	.align		4
.L_188:
        /*0334*/ 	.word	index@(_ZN7cutlass13device_kernelIN5flash11enable_sm90INS1_16FlashAttnFwdSm90INS1_25CollectiveMainloopFwdSm90ILi2EN4cute5tupleIJNS5_1CILi1EEES8_S8_EEENS6_IJNS7_ILi128EEENS7_ILi160EEENS7_ILi192EEEEEELi192ENS_12float_e4m3_tEfNS_4arch4Sm90ELb0ELb0ELb0ELb1ELb0ELb1ELb0ELb1ELb1ELb0ELb0ELb0EEENS1_21CollectiveEpilogueFwdINS6_IJSA_SC_SB_EEES9_NS_10bfloat16_tESG_Li256ELb1ELb0ELb0ELb1EEENS1_36VarlenDynamicPersistentTileSchedulerILi128ELi160ELi256ELi128ELb0ELb0ELb1ELb0ELb1ELb1EEEEEEEEEvNT_6ParamsE)
        /*0338*/ 	.word	0x00000050


	//----- nvinfo : EIATTR_REGCOUNT
	.align		4
.L_189:
        /*033c*/ 	.byte	0x04, 0x2f
        /*033e*/ 	.short	(.L_191 - .L_190)
	.align		4
.L_190:
        /*0340*/ 	.word	index@(_ZN7cutlass13device_kernelIN5flash11enable_sm90INS1_16FlashAttnFwdSm90INS1_25CollectiveMainloopFwdSm90ILi2EN4cute5tupleIJNS5_1CILi1EEES8_S8_EEENS6_IJNS7_ILi128EEENS7_ILi160EEENS7_ILi192EEEEEELi192ENS_12float_e4m3_tEfNS_4arch4Sm90ELb0ELb0ELb0ELb1ELb0ELb0ELb0ELb1ELb1ELb0ELb0ELb0EEENS1_21CollectiveEpilogueFwdINS6_IJSA_SC_SB_EEES9_NS_10bfloat16_tESG_Li256ELb1ELb0ELb0ELb1EEENS1_36VarlenDynamicPersistentTileSchedulerILi128ELi160ELi256ELi128ELb0ELb0ELb1ELb0ELb1ELb1EEEEEEEEEvNT_6ParamsE)
        /*0344*/ 	.word	0x000000a8


	//----- nvinfo : EIATTR_FRAME_SIZE
	.align		4
.L_191:
        /*0348*/ 	.byte	0x04, 0x11
        /*034a*/ 	.short	(.L_193 - .L_192)
	.align		4
.L_192:
        /*034c*/ 	.word	index@(_ZN7cutlass13device_kernelIN5flash11enable_sm90INS1_16FlashAttnFwdSm90INS1_25CollectiveMainloopFwdSm90ILi2EN4cute5tupleIJNS5_1CILi1EEES8_S8_EEENS6_IJNS7_ILi128EEENS7_ILi160EEENS7_ILi192EEEEEELi192ENS_12float_e4m3_tEfNS_4arch4Sm90ELb0ELb0ELb0ELb1ELb0ELb0ELb0ELb1ELb1ELb0ELb0ELb0EEENS1_21CollectiveEpilogueFwdINS6_IJSA_SC_SB_EEES9_NS_10bfloat16_tESG_Li256ELb1ELb0ELb0ELb1EEENS1_36VarlenDynamicPersistentTileSchedulerILi128ELi160ELi256ELi128ELb0ELb0ELb1ELb0ELb1ELb1EEEEEEEEEvNT_6ParamsE)
        /*0350*/ 	.word	0x00000028


	//----- nvinfo : EIATTR_REGCOUNT
	.align		4
.L_193:
        /*0354*/ 	.byte	0x04, 0x2f
        /*0356*/ 	.short	(.L_195 - .L_194)
	.align		4
.L_194:
        /*0358*/ 	.word	index@(_ZN7cutlass13device_kernelIN5flash11enable_sm90INS1_16FlashAttnFwdSm90INS1_25CollectiveMainloopFwdSm90ILi2EN4cute5tupleIJNS5_1CILi2EEENS7_ILi1EEES9_EEENS6_IJNS7_ILi128EEENS7_ILi160EEENS7_ILi192EEEEEELi192ENS_12float_e4m3_tEfNS_4arch4Sm90ELb0ELb0ELb0ELb0ELb0ELb0ELb0ELb1ELb1ELb0ELb0ELb0EEENS1_21CollectiveEpilogueFwdINS6_IJSB_SD_SC_EEESA_NS_10bfloat16_tESH_Li256ELb0ELb0ELb0ELb1EEENS1_29StaticPersistentTileSchedulerILb0EEEEEEEEEvNT_6ParamsE)
        /*035c*/ 	.word	0x000000a8


	//----- nvinfo : EIATTR_FRAME_SIZE
	.align		4
.L_195:
        /*0360*/ 	.byte	0x04, 0x11
        /*0362*/ 	.short	(.L_197 - .L_196)
	.align		4
.L_196:
        /*0364*/ 	.word	index@(_ZN7cutlass13device_kernelIN5flash11enable_sm90INS1_16FlashAttnFwdSm90INS1_25CollectiveMainloopFwdSm90ILi2EN4cute5tupleIJNS5_1CILi2EEENS7_ILi1EEES9_EEENS6_IJNS7_ILi128EEENS7_ILi160EEENS7_ILi192EEEEEELi192ENS_12float_e4m3_tEfNS_4arch4Sm90ELb0ELb0ELb0ELb0ELb0ELb0ELb0ELb1ELb1ELb0ELb0ELb0EEENS1_21CollectiveEpilogueFwdINS6_IJSB_SD_SC_EEESA_NS_10bfloat16_tESH_Li256ELb0ELb0ELb0ELb1EEENS1_29StaticPersistentTileSchedulerILb0EEEEEEEEEvNT_6ParamsE)
        /*0368*/ 	.word	0x00000020


	//----- nvinfo : EIATTR_REGCOUNT
	.align		4
.L_197:
        /*036c*/ 	.byte	0x04, 0x2f
        /*036e*/ 	.short	(.L_199 - .L_198)
	.align		4
.L_198:
        /*0370*/ 	.word	index@(_ZN7cutlass13device_kernelIN5flash11enable_sm90INS1_16FlashAttnFwdSm90INS1_25CollectiveMainloopFwdSm90ILi2EN4cute5tupleIJNS5_1CILi1EEES8_S8_EEENS6_IJNS7_ILi128EEENS7_ILi160EEENS7_ILi192EEEEEELi192ENS_12float_e4m3_tEfNS_4arch4Sm90ELb0ELb0ELb0ELb0ELb0ELb0ELb0ELb1ELb1ELb0ELb0ELb0EEENS1_21CollectiveEpilogueFwdINS6_IJSA_SC_SB_EEES9_NS_10bfloat16_tESG_Li256ELb0ELb0ELb0ELb1EEENS1_29StaticPersistentTileSchedulerILb0EEEEEEEEEvNT_6ParamsE)
        /*0374*/ 	.word	0x000000a8


	//----- nvinfo : EIATTR_FRAME_SIZE
	.align		4
.L_199:
        /*0378*/ 	.byte	0x04, 0x11
        /*037a*/ 	.short	(.L_201 - .L_200)
	.align		4
.L_200:
        /*037c*/ 	.word	index@(_ZN7cutlass13device_kernelIN5flash11enable_sm90INS1_16FlashAttnFwdSm90INS1_25CollectiveMainloopFwdSm90ILi2EN4cute5tupleIJNS5_1CILi1EEES8_S8_EEENS6_IJNS7_ILi128EEENS7_ILi160EEENS7_ILi192EEEEEELi192ENS_12float_e4m3_tEfNS_4arch4Sm90ELb0ELb0ELb0ELb0ELb0ELb0ELb0ELb1ELb1ELb0ELb0ELb0EEENS1_21CollectiveEpilogueFwdINS6_IJSA_SC_SB_EEES9_NS_10bfloat16_tESG_Li256ELb0ELb0ELb0ELb1EEENS1_29StaticPersistentTileSchedulerILb0EEEEEEEEEvNT_6ParamsE)
        /*0380*/ 	.word	0x00000010


	//----- nvinfo : EIATTR_REGCOUNT
	.align		4
.L_201:
        /*0384*/ 	.byte	0x04, 0x2f
        /*0386*/ 	.short	(.L_203 - .L_202)
	.align		4
.L_202:
        /*0388*/ 	.word	index@(_ZN7cutlass13device_kernelIN5flash11enable_sm90INS1_16FlashAttnFwdSm90INS1_25CollectiveMainloopFwdSm90ILi2EN4cute5tupleIJNS5_1CILi1EEES8_S8_EEENS6_IJNS7_ILi128EEESA_NS7_ILi256EEEEEELi256ENS_12float_e4m3_tEfNS_4arch4Sm90ELb1ELb0ELb0ELb1ELb0ELb1ELb0ELb1ELb1ELb0ELb0ELb0EEENS1_21CollectiveEpilogueFwdINS6_IJSA_SB_SA_EEES9_NS_10bfloat16_tESF_Li256ELb1ELb0ELb0ELb1EEENS1_36VarlenDynamicPersistentTileSchedulerILi128ELi128ELi256ELi128ELb0ELb0ELb1ELb1ELb1ELb1EEEEEEEEEvNT_6ParamsE)
        /*038c*/ 	.word	0x000000a8


	//----- nvinfo : EIATTR_FRAME_SIZE
	.align		4
.L_203:
        /*0390*/ 	.byte	0x04, 0x11
        /*0392*/ 	.short	(.L_205 - .L_204)
	.align		4
.L_204:
        /*0394*/ 	.word	index@(_ZN7cutlass13device_kernelIN5flash11enable_sm90INS1_16FlashAttnFwdSm90INS1_25CollectiveMainloopFwdSm90ILi2EN4cute5tupleIJNS5_1CILi1EEES8_S8_EEENS6_IJNS7_ILi128EEESA_NS7_ILi256EEEEEELi256ENS_12float_e4m3_tEfNS_4arch4Sm90ELb1ELb0ELb0ELb1ELb0ELb1ELb0ELb1ELb1ELb0ELb0ELb0EEENS1_21CollectiveEpilogueFwdINS6_IJSA_SB_SA_EEES9_NS_10bfloat16_tESF_Li256ELb1ELb0ELb0ELb1EEENS1_36VarlenDynamicPersistentTileSchedulerILi128ELi128ELi256ELi128ELb0ELb0ELb1ELb1ELb1ELb1EEEEEEEEEvNT_6ParamsE)
        /*0398*/ 	.word	0x00000068


	//----- nvinfo : EIATTR_REGCOUNT
	.align		4
.L_205:
        /*039c*/ 	.byte	0x04, 0x2f
        /*039e*/ 	.short	(.L_207 - .L_206)
	.align		4
.L_206:
        /*03a0*/ 	.word	index@(_ZN7cutlass13device_kernelIN5flash11enable_sm90INS1_16FlashAttnFwdSm90INS1_25CollectiveMainloopFwdSm90ILi2EN4cute5tupleIJNS5_1CILi1EEES8_S8_EEENS6_IJNS7_ILi128EEESA_NS7_ILi256EEEEEELi256ENS_12float_e4m3_tEfNS_4arch4Sm90ELb1ELb0ELb0ELb1ELb0ELb0ELb0ELb1ELb1ELb0ELb0ELb0EEENS1_21CollectiveEpilogueFwdINS6_IJSA_SB_SA_EEES9_NS_10bfloat16_tESF_Li256ELb1ELb0ELb0ELb1EEENS1_36VarlenDynamicPersistentTileSchedulerILi128ELi128ELi256ELi128ELb0ELb0ELb1ELb1ELb1ELb1EEEEEEEEEvNT_6ParamsE)
        /*03a4*/ 	.word	0x000000a8


	//----- nvinfo : EIATTR_FRAME_SIZE
	.align		4
.L_207:
        /*03a8*/ 	.byte	0x04, 0x11
        /*03aa*/ 	.short	(.L_209 - .L_208)
	.align		4
.L_208:
        /*03ac*/ 	.word	index@(_ZN7cutlass13device_kernelIN5flash11enable_sm90INS1_16FlashAttnFwdSm90INS1_25CollectiveMainloopFwdSm90ILi2EN4cute5tupleIJNS5_1CILi1EEES8_S8_EEENS6_IJNS7_ILi128EEESA_NS7_ILi256EEEEEELi256ENS_12float_e4m3_tEfNS_4arch4Sm90ELb1ELb0ELb0ELb1ELb0ELb0ELb0ELb1ELb1ELb0ELb0ELb0EEENS1_21CollectiveEpilogueFwdINS6_IJSA_SB_SA_EEES9_NS_10bfloat16_tESF_Li256ELb1ELb0ELb0ELb1EEENS1_36VarlenDynamicPersistentTileSchedulerILi128ELi128ELi256ELi128ELb0ELb0ELb1ELb1ELb1ELb1EEEEEEEEEvNT_6ParamsE)
        /*03b0*/ 	.word	0x00000048


	//----- nvinfo : EIATTR_REGCOUNT
	.align		4
.L_209:
        /*03b4*/ 	.byte	0x04, 0x2f
        /*03b6*/ 	.short	(.L_211 - .L_210)
	.align		4
.L_210:
        /*03b8*/ 	.word	index@(_ZN7cutlass13device_kernelIN5flash11enable_sm90INS1_16FlashAttnFwdSm90INS1_25CollectiveMainloopFwdSm90ILi2EN4cute5tupleIJNS5_1CILi1EEES8_S8_EEENS6_IJNS7_ILi128EEESA_NS7_ILi256EEEEEELi256ENS_12float_e4m3_tEfNS_4arch4Sm90ELb1ELb0ELb0ELb0ELb0ELb0ELb0ELb1ELb1ELb0ELb0ELb0EEENS1_21CollectiveEpilogueFwdINS6_IJSA_SB_SA_EEES9_NS_10bfloat16_tESF_Li256ELb0ELb0ELb0ELb1EEENS1_30DynamicPersistentTileSchedulerILi256ELi128ELb0ELb0ELb1EEEEEEEEEvNT_6ParamsE)
        /*03bc*/ 	.word	0x000000a8


	//----- nvinfo : EIATTR_FRAME_SIZE
	.align		4
.L_211:
        /*03c0*/ 	.byte	0x04, 0x11
        /*03c2*/ 	.short	(.L_213 - .L_212)
	.align		4
.L_212:
        /*03c4*/ 	.word	index@(_ZN7cutlass13device_kernelIN5flash11enable_sm90INS1_16FlashAttnFwdSm90INS1_25CollectiveMainloopFwdSm90ILi2EN4cute5tupleIJNS5_1CILi1EEES8_S8_EEENS6_IJNS7_ILi128EEESA_NS7_ILi256EEEEEELi256ENS_12float_e4m3_tEfNS_4arch4Sm90ELb1ELb0ELb0ELb0ELb0ELb0ELb0ELb1ELb1ELb0ELb0ELb0EEENS1_21CollectiveEpilogueFwdINS6_IJSA_SB_SA_EEES9_NS_10bfloat16_tESF_Li256ELb0ELb0ELb0ELb1EEENS1_30DynamicPersistentTileSchedulerILi256ELi128ELb0ELb0ELb1EEEEEEEEEvNT_6ParamsE)
        /*03c8*/ 	.word	0x00000040


	//----- nvinfo : EIATTR_REGCOUNT
	.align		4
.L_213:
        /*03cc*/ 	.byte	0x04, 0x2f
        /*03ce*/ 	.short	(.L_215 - .L_214)
	.align		4
.L_214:
        /*03d0*/ 	.word	index@(_ZN7cutlass13device_kernelIN5flash11enable_sm90INS1_16FlashAttnFwdSm90INS1_25CollectiveMainloopFwdSm90ILi2EN4cute5tupleIJNS5_1CILi1EEES8_S8_EEENS6_IJNS7_ILi128EEENS7_ILi64EEENS7_ILi256EEEEEELi256ENS_12float_e4m3_tEfNS_4arch4Sm90ELb0ELb1ELb0ELb1ELb0ELb1ELb0ELb1ELb1ELb0ELb0ELb0EEENS1_21CollectiveEpilogueFwdINS6_IJSA_SC_SB_EEES9_NS_10bfloat16_tESG_Li256ELb1ELb0ELb0ELb1EEENS1_36VarlenDynamicPersistentTileSchedulerILi128ELi64ELi256ELi128ELb0ELb0ELb1ELb1ELb0ELb1EEEEEEEEEvNT_6ParamsE)
        /*03d4*/ 	.word	0x000000a8


	//----- nvinfo : EIATTR_FRAME_SIZE
	.align		4
.L_215:
        /*03d8*/ 	.byte	0x04, 0x11
        /*03da*/ 	.short	(.L_217 - .L_216)
	.align		4
.L_216:
        /*03dc*/ 	.word	index@(_ZN7cutlass13device_kernelIN5flash11enable_sm90INS1_16FlashAttnFwdSm90INS1_25CollectiveMainloopFwdSm90ILi2EN4cute5tupleIJNS5_1CILi1EEES8_S8_EEENS6_IJNS7_ILi128EEENS7_ILi64EEENS7_ILi256EEEEEELi256ENS_12float_e4m3_tEfNS_4arch4Sm90ELb0ELb1ELb0ELb1ELb0ELb1ELb0ELb1ELb1ELb0ELb0ELb0EEENS1_21CollectiveEpilogueFwdINS6_IJSA_SC_SB_EEES9_NS_10bfloat16_tESG_Li256ELb1ELb0ELb0ELb1EEENS1_36VarlenDynamicPersistentTileSchedulerILi128ELi64ELi256ELi128ELb0ELb0ELb1ELb1ELb0ELb1EEEEEEEEEvNT_6ParamsE)
        /*03e0*/ 	.word	0x00000060


	//----- nvinfo : EIATTR_REGCOUNT
	.align		4
.L_217:
        /*03e4*/ 	.byte	0x04, 0x2f
        /*03e6*/ 	.short	(.L_219 - .L_218)
	.align		4
.L_218:
        /*03e8*/ 	.word	index@(_ZN7cutlass13device_kernelIN5flash11enable_sm90INS1_16FlashAttnFwdSm90INS1_25CollectiveMainloopFwdSm90ILi2EN4cute5tupleIJNS5_1CILi1EEES8_S8_EEENS6_IJNS7_ILi128EEENS7_ILi64EEENS7_ILi256EEEEEELi256ENS_12float_e4m3_tEfNS_4arch4Sm90ELb0ELb1ELb0ELb1ELb0ELb0ELb0ELb1ELb1ELb0ELb0ELb0EEENS1_21CollectiveEpilogueFwdINS6_IJSA_SC_SB_EEES9_NS_10bfloat16_tESG_Li256ELb1ELb0ELb0ELb1EEENS1_36VarlenDynamicPersistentTileSchedulerILi128ELi64ELi256ELi128ELb0ELb0ELb1ELb1ELb0ELb1EEEEEEEEEvNT_6ParamsE)
        /*03ec*/ 	.word	0x000000a8


	//----- nvinfo : EIATTR_FRAME_SIZE
	.align		4
.L_219:
        /*03f0*/ 	.byte	0x04, 0x11
        /*03f2*/ 	.short	(.L_221 - .L_220)
	.align		4
.L_220:
        /*03f4*/ 	.word	index@(_ZN7cutlass13device_kernelIN5flash11enable_sm90INS1_16FlashAttnFwdSm90INS1_25CollectiveMainloopFwdSm90ILi2EN4cute5tupleIJNS5_1CILi1EEES8_S8_EEENS6_IJNS7_ILi128EEENS7_ILi64EEENS7_ILi256EEEEEELi256ENS_12float_e4m3_tEfNS_4arch4Sm90ELb0ELb1ELb0ELb1ELb0ELb0ELb0ELb1ELb1ELb0ELb0ELb0EEENS1_21CollectiveEpilogueFwdINS6_IJSA_SC_SB_EEES9_NS_10bfloat16_tESG_Li256ELb1ELb0ELb0ELb1EEENS1_36VarlenDynamicPersistentTileSchedulerILi128ELi64ELi256ELi128ELb0ELb0ELb1ELb1ELb0ELb1EEEEEEEEEvNT_6ParamsE)
        /*03f8*/ 	.word	0x00000038


	//----- nvinfo : EIATTR_REGCOUNT
	.align		4
.L_221:
        /*03fc*/ 	.byte	0x04, 0x2f
        /*03fe*/ 	.short	(.L_223 - .L_222)
	.align		4
.L_222:
        /*0400*/ 	.word	index@(_ZN7cutlass13device_kernelIN5flash11enable_sm90INS1_16FlashAttnFwdSm90INS1_25CollectiveMainloopFwdSm90ILi2EN4cute5tupleIJNS5_1CILi1EEES8_S8_EEENS6_IJNS7_ILi128EEENS7_ILi64EEENS7_ILi256EEEEEELi256ENS_12float_e4m3_tEfNS_4arch4Sm90ELb0ELb1ELb0ELb0ELb0ELb0ELb0ELb1ELb1ELb0ELb0ELb0EEENS1_21CollectiveEpilogueFwdINS6_IJSA_SC_SB_EEES9_NS_10bfloat16_tESG_Li256ELb0ELb0ELb0ELb1EEENS1_30DynamicPersistentTileSchedulerILi256ELi128ELb0ELb0ELb1EEEEEEEEEvNT_6ParamsE)
        /*0404*/ 	.word	0x000000a8


	//----- nvinfo : EIATTR_FRAME_SIZE
	.align		4
.L_223:
        /*0408*/ 	.byte	0x04, 0x11
        /*040a*/ 	.short	(.L_225 - .L_224)
	.align		4
.L_224:
        /*040c*/ 	.word	index@(_ZN7cutlass13device_kernelIN5flash11enable_sm90INS1_16FlashAttnFwdSm90INS1_25CollectiveMainloopFwdSm90ILi2EN4cute5tupleIJNS5_1CILi1EEES8_S8_EEENS6_IJNS7_ILi128EEENS7_ILi64EEENS7_ILi256EEEEEELi256ENS_12float_e4m3_tEfNS_4arch4Sm90ELb0ELb1ELb0ELb0ELb0ELb0ELb0ELb1ELb1ELb0ELb0ELb0EEENS1_21CollectiveEpilogueFwdINS6_IJSA_SC_SB_EEES9_NS_10bfloat16_tESG_Li256ELb0ELb0ELb0ELb1EEENS1_30DynamicPersistentTileSchedulerILi256ELi128ELb0ELb0ELb1EEEEEEEEEvNT_6ParamsE)
        /*0410*/ 	.word	0x00000030


	//----- nvinfo : EIATTR_REGCOUNT
	.align		4
.L_225:
        /*0414*/ 	.byte	0x04, 0x2f
        /*0416*/ 	.short	(.L_227 - .L_226)
	.align		4
.L_226:
        /*0418*/ 	.word	index@(_ZN7cutlass13device_kernelIN5flash11enable_sm90INS1_16FlashAttnFwdSm90INS1_25CollectiveMainloopFwdSm90ILi2EN4cute5tupleIJNS5_1CILi1EEES8_S8_EEENS6_IJNS7_ILi128EEESA_NS7_ILi256EEEEEELi256ENS_12float_e4m3_tEfNS_4arch4Sm90ELb0ELb0ELb0ELb1ELb0ELb1ELb0ELb1ELb1ELb0ELb0ELb0EEENS1_21CollectiveEpilogueFwdINS6_IJSA_SB_SA_EEES9_NS_10bfloat16_tESF_Li256ELb1ELb0ELb0ELb1EEENS1_36VarlenDynamicPersistentTileSchedulerILi128ELi128ELi256ELi128ELb0ELb0ELb1ELb0ELb1ELb1EEEEEEEEEvNT_6ParamsE)
        /*041c*/ 	.word	0x000000a8


	//----- nvinfo : EIATTR_FRAME_SIZE
	.align		4
.L_227:
        /*0420*/ 	.byte	0x04, 0x11
        /*0422*/ 	.short	(.L_229 - .L_228)
	.align		4
.L_228:
        /*0424*/ 	.word	index@(_ZN7cutlass13device_kernelIN5flash11enable_sm90INS1_16FlashAttnFwdSm90INS1_25CollectiveMainloopFwdSm90ILi2EN4cute5tupleIJNS5_1CILi1EEES8_S8_EEENS6_IJNS7_ILi128EEESA_NS7_ILi256EEEEEELi256ENS_12float_e4m3_tEfNS_4arch4Sm90ELb0ELb0ELb0ELb1ELb0ELb1ELb0ELb1ELb1ELb0ELb0ELb0EEENS1_21CollectiveEpilogueFwdINS6_IJSA_SB_SA_EEES9_NS_10bfloat16_tESF_Li256ELb1ELb0ELb0ELb1EEENS1_36VarlenDynamicPersistentTileSchedulerILi128ELi128ELi256ELi128ELb0ELb0ELb1ELb0ELb1ELb1EEEEEEEEEvNT_6ParamsE)
        /*0428*/ 	.word	0x00000068


	//----- nvinfo : EIATTR_REGCOUNT
	.align		4
.L_229:
        /*042c*/ 	.byte	0x04, 0x2f
        /*042e*/ 	.short	(.L_231 - .L_230)
	.align		4
.L_230:
        /*0430*/ 	.word	index@(_ZN7cutlass13device_kernelIN5flash11enable_sm90INS1_16FlashAttnFwdSm90INS1_25CollectiveMainloopFwdSm90ILi2EN4cute5tupleIJNS5_1CILi1EEES8_S8_EEENS6_IJNS7_ILi128EEESA_NS7_ILi256EEEEEELi256ENS_12float_e4m3_tEfNS_4arch4Sm90ELb0ELb0ELb0ELb1ELb0ELb0ELb0ELb1ELb1ELb0ELb0ELb0EEENS1_21CollectiveEpilogueFwdINS6_IJSA_SB_SA_EEES9_NS_10bfloat16_tESF_Li256ELb1ELb0ELb0ELb1EEENS1_36VarlenDynamicPersistentTileSchedulerILi128ELi128ELi256ELi128ELb0ELb0ELb1ELb0ELb1ELb1EEEEEEEEEvNT_6ParamsE)
        /*0434*/ 	.word	0x000000a8


	//----- nvinfo : EIATTR_FRAME_SIZE
	.align		4
.L_231:
        /*0438*/ 	.byte	0x04, 0x11
        /*043a*/ 	.short	(.L_233 - .L_232)
	.align		4
.L_232:
        /*043c*/ 	.word	index@(_ZN7cutlass13device_kernelIN5flash11enable_sm90INS1_16FlashAttnFwdSm90INS1_25CollectiveMainloopFwdSm90ILi2EN4cute5tupleIJNS5_1CILi1EEES8_S8_EEENS6_IJNS7_ILi128EEESA_NS7_ILi256EEEEEELi256ENS_12float_e4m3_tEfNS_4arch4Sm90ELb0ELb0ELb0ELb1ELb0ELb0ELb0ELb1ELb1ELb0ELb0ELb0EEENS1_21CollectiveEpilogueFwdINS6_IJSA_SB_SA_EEES9_NS_10bfloat16_tESF_Li256ELb1ELb0ELb0ELb1EEENS1_36VarlenDynamicPersistentTileSchedulerILi128ELi128ELi256ELi128ELb0ELb0ELb1ELb0ELb1ELb1EEEEEEEEEvNT_6ParamsE)
        /*0440*/ 	.word	0x00000048


	//----- nvinfo : EIATTR_REGCOUNT
	.align		4
.L_233:
        /*0444*/ 	.byte	0x04, 0x2f
        /*0446*/ 	.short	(.L_235 - .L_234)
	.align		4
.L_234:
        /*0448*/ 	.word	index@(_ZN7cutlass13device_kernelIN5flash11enable_sm90INS1_16FlashAttnFwdSm90INS1_25CollectiveMainloopFwdSm90ILi2EN4cute5tupleIJNS5_1CILi1EEES8_S8_EEENS6_IJNS7_ILi128EEESA_NS7_ILi256EEEEEELi256ENS_12float_e4m3_tEfNS_4arch4Sm90ELb0ELb0ELb0ELb0ELb0ELb0ELb0ELb1ELb1ELb0ELb0ELb0EEENS1_21CollectiveEpilogueFwdINS6_IJSA_SB_SA_EEES9_NS_10bfloat16_tESF_Li256ELb0ELb0ELb0ELb1EEENS1_29StaticPersistentTileSchedulerILb0EEEEEEEEEvNT_6ParamsE)
        /*044c*/ 	.word	0x000000a8


	//----- nvinfo : EIATTR_FRAME_SIZE
	.align		4
.L_235:
        /*0450*/ 	.byte	0x04, 0x11
        /*0452*/ 	.short	(.L_237 - .L_236)
	.align		4
.L_236:
        /*0454*/ 	.word	index@(_ZN7cutlass13device_kernelIN5flash11enable_sm90INS1_16FlashAttnFwdSm90INS1_25CollectiveMainloopFwdSm90ILi2EN4cute5tupleIJNS5_1CILi1EEES8_S8_EEENS6_IJNS7_ILi128EEESA_NS7_ILi256EEEEEELi256ENS_12float_e4m3_tEfNS_4arch4Sm90ELb0ELb0ELb0ELb0ELb0ELb0ELb0ELb1ELb1ELb0ELb0ELb0EEENS1_21CollectiveEpilogueFwdINS6_IJSA_SB_SA_EEES9_NS_10bfloat16_tESF_Li256ELb0ELb0ELb0ELb1EEENS1_29StaticPersistentTileSchedulerILb0EEEEEEEEEvNT_6ParamsE)
        /*0458*/ 	.word	0x00000030


	//----- nvinfo : EIATTR_MIN_STACK_SIZE
	.align		4
.L_237:
        /*045c*/ 	.byte	0x04, 0x12
        /*045e*/ 	.short	(.L_239 - .L_238)
	.align		4
.L_238:
        /*0460*/ 	.word	index@(_ZN7cutlass13device_kernelIN5flash11enable_sm90INS1_16FlashAttnFwdSm90INS1_25CollectiveMainloopFwdSm90ILi2EN4cute5tupleIJNS5_1CILi1EEES8_S8_EEENS6_IJNS7_ILi128EEESA_NS7_ILi256EEEEEELi256ENS_12float_e4m3_tEfNS_4arch4Sm90ELb0ELb0ELb0ELb0ELb0ELb0ELb0ELb1ELb1ELb0ELb0ELb0EEENS1_21CollectiveEpilogueFwdINS6_IJSA_SB_SA_EEES9_NS_10bfloat16_tESF_Li256ELb0ELb0ELb0ELb1EEENS1_29StaticPersistentTileSchedulerILb0EEEEEEEEEvNT_6ParamsE)
        /*0464*/ 	.word	0x00000030


	//----- nvinfo : EIATTR_MIN_STACK_SIZE
	.align		4
.L_239:
        /*0468*/ 	.byte	0x04, 0x12
        /*046a*/ 	.short	(.L_241 - .L_240)
	.align		4
.L_240:
        /*046c*/ 	.word	index@(_ZN7cutlass13device_kernelIN5flash11enable_sm90INS1_16FlashAttnFwdSm90INS1_25CollectiveMainloopFwdSm90ILi2EN4cute5tupleIJNS5_1CILi1EEES8_S8_EEENS6_IJNS7_ILi128EEESA_NS7_ILi256EEEEEELi256ENS_12float_e4m3_tEfNS_4arch4Sm90ELb0ELb0ELb0ELb1ELb0ELb0ELb0ELb1ELb1ELb0ELb0ELb0EEENS1_21CollectiveEpilogueFwdINS6_IJSA_SB_SA_EEES9_NS_10bfloat16_tESF_Li256ELb1ELb0ELb0ELb1EEENS1_36VarlenDynamicPersistentTileSchedulerILi128ELi128ELi256ELi128ELb0ELb0ELb1ELb0ELb1ELb1EEEEEEEEEvNT_6ParamsE)
        /*0470*/ 	.word	0x00000048


	//----- nvinfo : EIATTR_MIN_STACK_SIZE
	.align		4
.L_241:
        /*0474*/ 	.byte	0x04, 0x12
        /*0476*/ 	.short	(.L_243 - .L_242)
	.align		4
.L_242:
        /*0478*/ 	.word	index@(_ZN7cutlass13device_kernelIN5flash11enable_sm90INS1_16FlashAttnFwdSm90INS1_25CollectiveMainloopFwdSm90ILi2EN4cute5tupleIJNS5_1CILi1EEES8_S8_EEENS6_IJNS7_ILi128EEESA_NS7_ILi256EEEEEELi256ENS_12float_e4m3_tEfNS_4arch4Sm90ELb0ELb0ELb0ELb1ELb0ELb1ELb0ELb1ELb1ELb0ELb0ELb0EEENS1_21CollectiveEpilogueFwdINS6_IJSA_SB_SA_EEES9_NS_10bfloat16_tESF_Li256ELb1ELb0ELb0ELb1EEENS1_36VarlenDynamicPersistentTileSchedulerILi128ELi128ELi256ELi128ELb0ELb0ELb1ELb0ELb1ELb1EEEEEEEEEvNT_6ParamsE)
        /*047c*/ 	.word	0x00000068


	//----- nvinfo : EIATTR_MIN_STACK_SIZE
	.align		4
.L_243:
        /*0480*/ 	.byte	0x04, 0x12
        /*0482*/ 	.short	(.L_245 - .L_244)
	.align		4
.L_244:
        /*0484*/ 	.word	index@(_ZN7cutlass13device_kernelIN5flash11enable_sm90INS1_16FlashAttnFwdSm90INS1_25CollectiveMainloopFwdSm90ILi2EN4cute5tupleIJNS5_1CILi1EEES8_S8_EEENS6_IJNS7_ILi128EEENS7_ILi64EEENS7_ILi256EEEEEELi256ENS_12float_e4m3_tEfNS_4arch4Sm90ELb0ELb1ELb0ELb0ELb0ELb0ELb0ELb1ELb1ELb0ELb0ELb0EEENS1_21CollectiveEpilogueFwdINS6_IJSA_SC_SB_EEES9_NS_10bfloat16_tESG_Li256ELb0ELb0ELb0ELb1EEENS1_30DynamicPersistentTileSchedulerILi256ELi128ELb0ELb0ELb1EEEEEEEEEvNT_6ParamsE)
        /*0488*/ 	.word	0x00000030


	//----- nvinfo : EIATTR_MIN_STACK_SIZE
	.align		4
.L_245:
        /*048c*/ 	.byte	0x04, 0x12
        /*048e*/ 	.short	(.L_247 - .L_246)
	.align		4
.L_246:
        /*0490*/ 	.word	index@(_ZN7cutlass13device_kernelIN5flash11enable_sm90INS1_16FlashAttnFwdSm90INS1_25CollectiveMainloopFwdSm90ILi2EN4cute5tupleIJNS5_1CILi1EEES8_S8_EEENS6_IJNS7_ILi128EEENS7_ILi64EEENS7_ILi256EEEEEELi256ENS_12float_e4m3_tEfNS_4arch4Sm90ELb0ELb1ELb0ELb1ELb0ELb0ELb0ELb1ELb1ELb0ELb0ELb0EEENS1_21CollectiveEpilogueFwdINS6_IJSA_SC_SB_EEES9_NS_10bfloat16_tESG_Li256ELb1ELb0ELb0ELb1EEENS1_36VarlenDynamicPersistentTileSchedulerILi128ELi64ELi256ELi128ELb0ELb0ELb1ELb1ELb0ELb1EEEEEEEEEvNT_6ParamsE)
        /*0494*/ 	.word	0x00000038


	//----- nvinfo : EIATTR_MIN_STACK_SIZE
	.align		4
.L_247:
        /*0498*/ 	.byte	0x04, 0x12
        /*049a*/ 	.short	(.L_249 - .L_248)
	.align		4
.L_248:
        /*049c*/ 	.word	index@(_ZN7cutlass13device_kernelIN5flash11enable_sm90INS1_16FlashAttnFwdSm90INS1_25CollectiveMainloopFwdSm90ILi2EN4cute5tupleIJNS5_1CILi1EEES8_S8_EEENS6_IJNS7_ILi128EEENS7_ILi64EEENS7_ILi256EEEEEELi256ENS_12float_e4m3_tEfNS_4arch4Sm90ELb0ELb1ELb0ELb1ELb0ELb1ELb0ELb1ELb1ELb0ELb0ELb0EEENS1_21CollectiveEpilogueFwdINS6_IJSA_SC_SB_EEES9_NS_10bfloat16_tESG_Li256ELb1ELb0ELb0ELb1EEENS1_36VarlenDynamicPersistentTileSchedulerILi128ELi64ELi256ELi128ELb0ELb0ELb1ELb1ELb0ELb1EEEEEEEEEvNT_6ParamsE)
        /*04a0*/ 	.word	0x00000060


	//----- nvinfo : EIATTR_MIN_STACK_SIZE
	.align		4
.L_249:
        /*04a4*/ 	.byte	0x04, 0x12
        /*04a6*/ 	.short	(.L_251 - .L_250)
	.align		4
.L_250:
        /*04a8*/ 	.word	index@(_ZN7cutlass13device_kernelIN5flash11enable_sm90INS1_16FlashAttnFwdSm90INS1_25CollectiveMainloopFwdSm90ILi2EN4cute5tupleIJNS5_1CILi1EEES8_S8_EEENS6_IJNS7_ILi128EEESA_NS7_ILi256EEEEEELi256ENS_12float_e4m3_tEfNS_4arch4Sm90ELb1ELb0ELb0ELb0ELb0ELb0ELb0ELb1ELb1ELb0ELb0ELb0EEENS1_21CollectiveEpilogueFwdINS6_IJSA_SB_SA_EEES9_NS_10bfloat16_tESF_Li256ELb0ELb0ELb0ELb1EEENS1_30DynamicPersistentTileSchedulerILi256ELi128ELb0ELb0ELb1EEEEEEEEEvNT_6ParamsE)
        /*04ac*/ 	.word	0x00000040


	//----- nvinfo : EIATTR_MIN_STACK_SIZE
	.align		4
.L_251:
        /*04b0*/ 	.byte	0x04, 0x12
        /*04b2*/ 	.short	(.L_253 - .L_252)
	.align		4
.L_252:
        /*04b4*/ 	.word	index@(_ZN7cutlass13device_kernelIN5flash11enable_sm90INS1_16FlashAttnFwdSm90INS1_25CollectiveMainloopFwdSm90ILi2EN4cute5tupleIJNS5_1CILi1EEES8_S8_EEENS6_IJNS7_ILi128EEESA_NS7_ILi256EEEEEELi256ENS_12float_e4m3_tEfNS_4arch4Sm90ELb1ELb0ELb0ELb1ELb0ELb0ELb0ELb1ELb1ELb0ELb0ELb0EEENS1_21CollectiveEpilogueFwdINS6_IJSA_SB_SA_EEES9_NS_10bfloat16_tESF_Li256ELb1ELb0ELb0ELb1EEENS1_36VarlenDynamicPersistentTileSchedulerILi128ELi128ELi256ELi128ELb0ELb0ELb1ELb1ELb1ELb1EEEEEEEEEvNT_6ParamsE)
        /*04b8*/ 	.word	0x00000048


	//----- nvinfo : EIATTR_MIN_STACK_SIZE
	.align		4
.L_253:
        /*04bc*/ 	.byte	0x04, 0x12
        /*04be*/ 	.short	(.L_255 - .L_254)
	.align		4
.L_254:
        /*04c0*/ 	.word	index@(_ZN7cutlass13device_kernelIN5flash11enable_sm90INS1_16FlashAttnFwdSm90INS1_25CollectiveMainloopFwdSm90ILi2EN4cute5tupleIJNS5_1CILi1EEES8_S8_EEENS6_IJNS7_ILi128EEESA_NS7_ILi256EEEEEELi256ENS_12float_e4m3_tEfNS_4arch4Sm90ELb1ELb0ELb0ELb1ELb0ELb1ELb0ELb1ELb1ELb0ELb0ELb0EEENS1_21CollectiveEpilogueFwdINS6_IJSA_SB_SA_EEES9_NS_10bfloat16_tESF_Li256ELb1ELb0ELb0ELb1EEENS1_36VarlenDynamicPersistentTileSchedulerILi128ELi128ELi256ELi128ELb0ELb0ELb1ELb1ELb1ELb1EEEEEEEEEvNT_6ParamsE)
        /*04c4*/ 	.word	0x00000068


	//----- nvinfo : EIATTR_MIN_STACK_SIZE
	.align		4
.L_255:
        /*04c8*/ 	.byte	0x04, 0x12
        /*04ca*/ 	.short	(.L_257 - .L_256)
	.align		4
.L_256:
        /*04cc*/ 	.word	index@(_ZN7cutlass13device_kernelIN5flash11enable_sm90INS1_16FlashAttnFwdSm90INS1_25CollectiveMainloopFwdSm90ILi2EN4cute5tupleIJNS5_1CILi1EEES8_S8_EEENS6_IJNS7_ILi128EEENS7_ILi160EEENS7_ILi192EEEEEELi192ENS_12float_e4m3_tEfNS_4arch4Sm90ELb0ELb0ELb0ELb0ELb0ELb0ELb0ELb1ELb1ELb0ELb0ELb0EEENS1_21CollectiveEpilogueFwdINS6_IJSA_SC_SB_EEES9_NS_10bfloat16_tESG_Li256ELb0ELb0ELb0ELb1EEENS1_29StaticPersistentTileSchedulerILb0EEEEEEEEEvNT_6ParamsE)
        /*04d0*/ 	.word	0x00000010


	//----- nvinfo : EIATTR_MIN_STACK_SIZE
	.align		4
.L_257:
        /*04d4*/ 	.byte	0x04, 0x12
        /*04d6*/ 	.short	(.L_259 - .L_258)
	.align		4
.L_258:
        /*04d8*/ 	.word	index@(_ZN7cutlass13device_kernelIN5flash11enable_sm90INS1_16FlashAttnFwdSm90INS1_25CollectiveMainloopFwdSm90ILi2EN4cute5tupleIJNS5_1CILi2EEENS7_ILi1EEES9_EEENS6_IJNS7_ILi128EEENS7_ILi160EEENS7_ILi192EEEEEELi192ENS_12float_e4m3_tEfNS_4arch4Sm90ELb0ELb0ELb0ELb0ELb0ELb0ELb0ELb1ELb1ELb0ELb0ELb0EEENS1_21CollectiveEpilogueFwdINS6_IJSB_SD_SC_EEESA_NS_10bfloat16_tESH_Li256ELb0ELb0ELb0ELb1EEENS1_29StaticPersistentTileSchedulerILb0EEEEEEEEEvNT_6ParamsE)
        /*04dc*/ 	.word	0x00000020


	//----- nvinfo : EIATTR_MIN_STACK_SIZE
	.align		4
.L_259:
        /*04e0*/ 	.byte	0x04, 0x12
        /*04e2*/ 	.short	(.L_261 - .L_260)
	.align		4
.L_260:
        /*04e4*/ 	.word	index@(_ZN7cutlass13device_kernelIN5flash11enable_sm90INS1_16FlashAttnFwdSm90INS1_25CollectiveMainloopFwdSm90ILi2EN4cute5tupleIJNS5_1CILi1EEES8_S8_EEENS6_IJNS7_ILi128EEENS7_ILi160EEENS7_ILi192EEEEEELi192ENS_12float_e4m3_tEfNS_4arch4Sm90ELb0ELb0ELb0ELb1ELb0ELb0ELb0ELb1ELb1ELb0ELb0ELb0EEENS1_21CollectiveEpilogueFwdINS6_IJSA_SC_SB_EEES9_NS_10bfloat16_tESG_Li256ELb1ELb0ELb0ELb1EEENS1_36VarlenDynamicPersistentTileSchedulerILi128ELi160ELi256ELi128ELb0ELb0ELb1ELb0ELb1ELb1EEEEEEEEEvNT_6ParamsE)
        /*04e8*/ 	.word	0x00000028


	//----- nvinfo : EIATTR_MIN_STACK_SIZE
	.align		4
.L_261:
        /*04ec*/ 	.byte	0x04, 0x12
        /*04ee*/ 	.short	(.L_263 - .L_262)
	.align		4
.L_262:
        /*04f0*/ 	.word	index@(_ZN7cutlass13device_kernelIN5flash11enable_sm90INS1_16FlashAttnFwdSm90INS1_25CollectiveMainloopFwdSm90ILi2EN4cute5tupleIJNS5_1CILi1EEES8_S8_EEENS6_IJNS7_ILi128EEENS7_ILi160EEENS7_ILi192EEEEEELi192ENS_12float_e4m3_tEfNS_4arch4Sm90ELb0ELb0ELb0ELb1ELb0ELb1ELb0ELb1ELb1ELb0ELb0ELb0EEENS1_21CollectiveEpilogueFwdINS6_IJSA_SC_SB_EEES9_NS_10bfloat16_tESG_Li256ELb1ELb0ELb0ELb1EEENS1_36VarlenDynamicPersistentTileSchedulerILi128ELi160ELi256ELi128ELb0ELb0ELb1ELb0ELb1ELb1EEEEEEEEEvNT_6ParamsE)
        /*04f4*/ 	.word	0x00000050


	//----- nvinfo : EIATTR_MIN_STACK_SIZE
	.align		4
.L_263:
        /*04f8*/ 	.byte	0x04, 0x12
        /*04fa*/ 	.short	(.L_265 - .L_264)
	.align		4
.L_264:
        /*04fc*/ 	.word	index@(_ZN7cutlass13device_kernelIN5flash11enable_sm90INS1_16FlashAttnFwdSm90INS1_25CollectiveMainloopFwdSm90ILi2EN4cute5tupleIJNS5_1CILi1EEES8_S8_EEENS6_IJNS7_ILi128EEENS7_ILi160EEENS7_ILi192EEEEEELi192ENS_12float_e4m3_tEfNS_4arch4Sm90ELb0ELb1ELb0ELb0ELb0ELb0ELb0ELb1ELb1ELb0ELb0ELb0EEENS1_21CollectiveEpilogueFwdINS6_IJSA_SC_SB_EEES9_NS_10bfloat16_tESG_Li256ELb0ELb0ELb0ELb1EEENS1_30DynamicPersistentTileSchedulerILi256ELi128ELb0ELb0ELb1EEEEEEEEEvNT_6ParamsE)
        /*0500*/ 	.word	0x00000020


	//----- nvinfo : EIATTR_MIN_STACK_SIZE
	.align		4
.L_265:
        /*0504*/ 	.byte	0x04, 0x12
        /*0506*/ 	.short	(.L_267 - .L_266)
	.align		4
.L_266:
        /*0508*/ 	.word	index@(_ZN7cutlass13device_kernelIN5flash11enable_sm90INS1_16FlashAttnFwdSm90INS1_25CollectiveMainloopFwdSm90ILi2EN4cute5tupleIJNS5_1CILi1EEES8_S8_EEENS6_IJNS7_ILi128EEENS7_ILi160EEENS7_ILi192EEEEEELi192ENS_12float_e4m3_tEfNS_4arch4Sm90ELb0ELb1ELb0ELb1ELb0ELb0ELb0ELb1ELb1ELb0ELb0ELb0EEENS1_21CollectiveEpilogueFwdINS6_IJSA_SC_SB_EEES9_NS_10bfloat16_tESG_Li256ELb1ELb0ELb0ELb1EEENS1_36VarlenDynamicPersistentTileSchedulerILi128ELi160ELi256ELi128ELb0ELb0ELb1ELb1ELb0ELb1EEEEEEEEEvNT_6ParamsE)
        /*050c*/ 	.word	0x00000030


	//----- nvinfo : EIATTR_MIN_STACK_SIZE
	.align		4
.L_267:
        /*0510*/ 	.byte	0x04, 0x12
        /*0512*/ 	.short	(.L_269 - .L_268)
	.align		4
.L_268:
        /*0514*/ 	.word	index@(_ZN7cutlass13device_kernelIN5flash11enable_sm90INS1_16FlashAttnFwdSm90INS1_25CollectiveMainloopFwdSm90ILi2EN4cute5tupleIJNS5_1CILi1EEES8_S8_EEENS6_IJNS7_ILi128EEENS7_ILi160EEENS7_ILi192EEEEEELi192ENS_12float_e4m3_tEfNS_4arch4Sm90ELb0ELb1ELb0ELb1ELb0ELb1ELb0ELb1ELb1ELb0ELb0ELb0EEENS1_21CollectiveEpilogueFwdINS6_IJSA_SC_SB_EEES9_NS_10bfloat16_tESG_Li256ELb1ELb0ELb0ELb1EEENS1_36VarlenDynamicPersistentTileSchedulerILi128ELi160ELi256ELi128ELb0ELb0ELb1ELb1ELb0ELb1EEEEEEEEEvNT_6ParamsE)
        /*0518*/ 	.word	0x00000310


	//----- nvinfo : EIATTR_MIN_STACK_SIZE
	.align		4
.L_269:
        /*051c*/ 	.byte	0x04, 0x12
        /*051e*/ 	.short	(.L_271 - .L_270)
	.align		4
.L_270:
        /*0520*/ 	.word	index@(_ZN7cutlass13device_kernelIN5flash11enable_sm90INS1_16FlashAttnFwdSm90INS1_25CollectiveMainloopFwdSm90ILi2EN4cute5tupleIJNS5_1CILi1EEES8_S8_EEENS6_IJNS7_ILi128EEENS7_ILi160EEENS7_ILi192EEEEEELi192ENS_12float_e4m3_tEfNS_4arch4Sm90ELb1ELb0ELb0ELb0ELb0ELb0ELb0ELb1ELb1ELb0ELb0ELb0EEENS1_21CollectiveEpilogueFwdINS6_IJSA_SC_SB_EEES9_NS_10bfloat16_tESG_Li256ELb0ELb0ELb0ELb1EEENS1_30DynamicPersistentTileSchedulerILi256ELi128ELb0ELb0ELb1EEEEEEEEEvNT_6ParamsE)
        /*0524*/ 	.word	0x00000028


	//----- nvinfo : EIATTR_MIN_STACK_SIZE
	.align		4
.L_271:
        /*0528*/ 	.byte	0x04, 0x12
        /*052a*/ 	.short	(.L_273 - .L_272)
	.align		4
.L_272:
        /*052c*/ 	.word	index@(_ZN7cutlass13device_kernelIN5flash11enable_sm90INS1_16FlashAttnFwdSm90INS1_25CollectiveMainloopFwdSm90ILi2EN4cute5tupleIJNS5_1CILi1EEES8_S8_EEENS6_IJNS7_ILi128EEENS7_ILi160EEENS7_ILi192EEEEEELi192ENS_12float_e4m3_tEfNS_4arch4Sm90ELb1ELb0ELb0ELb1ELb0ELb0ELb0ELb1ELb1ELb0ELb0ELb0EEENS1_21CollectiveEpilogueFwdINS6_IJSA_SC_SB_EEES9_NS_10bfloat16_tESG_Li256ELb1ELb0ELb0ELb1EEENS1_36VarlenDynamicPersistentTileSchedulerILi128ELi160ELi256ELi128ELb0ELb0ELb1ELb1ELb1ELb1EEEEEEEEEvNT_6ParamsE)
        /*0530*/ 	.word	0x00000028


	//----- nvinfo : EIATTR_MIN_STACK_SIZE
	.align		4
.L_273:
        /*0534*/ 	.byte	0x04, 0x12
        /*0536*/ 	.short	(.L_275 - .L_274)
	.align		4
.L_274:
        /*0538*/ 	.word	index@(_ZN7cutlass13device_kernelIN5flash11enable_sm90INS1_16FlashAttnFwdSm90INS1_25CollectiveMainloopFwdSm90ILi2EN4cute5tupleIJNS5_1CILi1EEES8_S8_EEENS6_IJNS7_ILi128EEENS7_ILi160EEENS7_ILi192EEEEEELi192ENS_12float_e4m3_tEfNS_4arch4Sm90ELb1ELb0ELb0ELb1ELb0ELb1ELb0ELb1ELb1ELb0ELb0ELb0EEENS1_21CollectiveEpilogueFwdINS6_IJSA_SC_SB_EEES9_NS_10bfloat16_tESG_Li256ELb1ELb0ELb0ELb1EEENS1_36VarlenDynamicPersistentTileSchedulerILi128ELi160ELi256ELi128ELb0ELb0ELb1ELb1ELb1ELb1EEEEEEEEEvNT_6ParamsE)
        /*053c*/ 	.word	0x00000050


	//----- nvinfo : EIATTR_MIN_STACK_SIZE
	.align		4
.L_275:
        /*0540*/ 	.byte	0x04, 0x12
        /*0542*/ 	.short	(.L_277 - .L_276)
	.align		4
.L_276:
        /*0544*/ 	.word	index@(_ZN7cutlass13device_kernelIN5flash11enable_sm90INS1_16FlashAttnFwdSm90INS1_25CollectiveMainloopFwdSm90ILi2EN4cute5tupleIJNS5_1CILi1EEES8_S8_EEENS6_IJNS7_ILi128EEENS7_ILi224EEESA_EEELi128ENS_12float_e4m3_tEfNS_4arch4Sm90ELb0ELb0ELb0ELb0ELb0ELb0ELb0ELb1ELb1ELb0ELb0ELb0EEENS1_21CollectiveEpilogueFwdINS6_IJSA_SA_SB_EEES9_NS_10bfloat16_tESF_Li256ELb0ELb0ELb0ELb1EEENS1_29StaticPersistentTileSchedulerILb0EEEEEEEEEvNT_6ParamsE)
        /*0548*/ 	.word	0x00000028


	//----- nvinfo : EIATTR_MIN_STACK_SIZE
	.align		4
.L_277:
        /*054c*/ 	.byte	0x04, 0x12
        /*054e*/ 	.short	(.L_279 - .L_278)
	.align		4
.L_278:
        /*0550*/ 	.word	index@(_ZN7cutlass13device_kernelIN5flash11enable_sm90INS1_16FlashAttnFwdSm90INS1_25CollectiveMainloopFwdSm90ILi2EN4cute5tupleIJNS5_1CILi1EEES8_S8_EEENS6_IJNS7_ILi128EEENS7_ILi224EEESA_EEELi128ENS_12float_e4m3_tEfNS_4arch4Sm90ELb0ELb0ELb0ELb1ELb0ELb0ELb0ELb1ELb1ELb0ELb0ELb0EEENS1_21CollectiveEpilogueFwdINS6_IJSA_SA_SB_EEES9_NS_10bfloat16_tESF_Li256ELb1ELb0ELb0ELb1EEENS1_36VarlenDynamicPersistentTileSchedulerILi128ELi224ELi256ELi128ELb0ELb0ELb1ELb0ELb1ELb1EEEEEEEEEvNT_6ParamsE)
        /*0554*/ 	.word	0x00000040


	//----- nvinfo : EIATTR_MIN_STACK_SIZE
	.align		4
.L_279:
        /*0558*/ 	.byte	0x04, 0x12
        /*055a*/ 	.short	(.L_281 - .L_280)
	.align		4
.L_280:
        /*055c*/ 	.word	index@(_ZN7cutlass13device_kernelIN5flash11enable_sm90INS1_16FlashAttnFwdSm90INS1_25CollectiveMainloopFwdSm90ILi2EN4cute5tupleIJNS5_1CILi1EEES8_S8_EEENS6_IJNS7_ILi128EEENS7_ILi224EEESA_EEELi128ENS_12float_e4m3_tEfNS_4arch4Sm90ELb0ELb0ELb0ELb1ELb0ELb1ELb0ELb1ELb1ELb0ELb0ELb0EEENS1_21CollectiveEpilogueFwdINS6_IJSA_SA_SB_EEES9_NS_10bfloat16_tESF_Li256ELb1ELb0ELb0ELb1EEENS1_36VarlenDynamicPersistentTileSchedulerILi128ELi224ELi256ELi128ELb0ELb0ELb1ELb0ELb1ELb1EEEEEEEEEvNT_6ParamsE)
        /*0560*/ 	.word	0x000000e8


	//----- nvinfo : EIATTR_MIN_STACK_SIZE
	.align		4
.L_281:
        /*0564*/ 	.byte	0x04, 0x12
        /*0566*/ 	.short	(.L_283 - .L_282)
	.align		4
.L_282:
        /*0568*/ 	.word	index@(_ZN7cutlass13device_kernelIN5flash11enable_sm90INS1_16FlashAttnFwdSm90INS1_25CollectiveMainloopFwdSm90ILi2EN4cute5tupleIJNS5_1CILi1EEES8_S8_EEENS6_IJNS7_ILi128EEENS7_ILi224EEESA_EEELi128ENS_12float_e4m3_tEfNS_4arch4Sm90ELb0ELb1ELb0ELb0ELb0ELb0ELb0ELb1ELb1ELb0ELb0ELb0EEENS1_21CollectiveEpilogueFwdINS6_IJSA_SA_SB_EEES9_NS_10bfloat16_tESF_Li256ELb0ELb0ELb0ELb1EEENS1_30DynamicPersistentTileSchedulerILi256ELi128ELb0ELb0ELb1EEEEEEEEEvNT_6ParamsE)
        /*056c*/ 	.word	0x00000030


	//----- nvinfo : EIATTR_MIN_STACK_SIZE
	.align		4
.L_283:
        /*0570*/ 	.byte	0x04, 0x12
        /*0572*/ 	.short	(.L_285 - .L_284)
	.align		4
.L_284:
        /*0574*/ 	.word	index@(_ZN7cutlass13device_kernelIN5flash11enable_sm90INS1_16FlashAttnFwdSm90INS1_25CollectiveMainloopFwdSm90ILi2EN4cute5tupleIJNS5_1CILi1EEES8_S8_EEENS6_IJNS7_ILi128EEENS7_ILi224EEESA_EEELi128ENS_12float_e4m3_tEfNS_4arch4Sm90ELb0ELb1ELb0ELb1ELb0ELb0ELb0ELb1ELb1ELb0ELb0ELb0EEENS1_21CollectiveEpilogueFwdINS6_IJSA_SA_SB_EEES9_NS_10bfloat16_tESF_Li256ELb1ELb0ELb0ELb1EEENS1_36VarlenDynamicPersistentTileSchedulerILi128ELi224ELi256ELi128ELb0ELb0ELb1ELb1ELb0ELb1EEEEEEEEEvNT_6ParamsE)
        /*0578*/ 	.word	0x00000028


	//----- nvinfo : EIATTR_MIN_STACK_SIZE
	.align		4
.L_285:
        /*057c*/ 	.byte	0x04, 0x12
        /*057e*/ 	.short	(.L_287 - .L_286)
	.align		4
.L_286:
        /*0580*/ 	.word	index@(_ZN7cutlass13device_kernelIN5flash11enable_sm90INS1_16FlashAttnFwdSm90INS1_25CollectiveMainloopFwdSm90ILi2EN4cute5tupleIJNS5_1CILi1EEES8_S8_EEENS6_IJNS7_ILi128EEENS7_ILi224EEESA_EEELi128ENS_12float_e4m3_tEfNS_4arch4Sm90ELb0ELb1ELb0ELb1ELb0ELb1ELb0ELb1ELb1ELb0ELb0ELb0EEENS1_21CollectiveEpilogueFwdINS6_IJSA_SA_SB_EEES9_NS_10bfloat16_tESF_Li256ELb1ELb0ELb0ELb1EEENS1_36VarlenDynamicPersistentTileSchedulerILi128ELi224ELi256ELi128ELb0ELb0ELb1ELb1ELb0ELb1EEEEEEEEEvNT_6ParamsE)
        /*0584*/ 	.word	0x000000d0


	//----- nvinfo : EIATTR_MIN_STACK_SIZE
	.align		4
.L_287:
        /*0588*/ 	.byte	0x04, 0x12
        /*058a*/ 	.short	(.L_289 - .L_288)
	.align		4
.L_288:
        /*058c*/ 	.word	index@(_ZN7cutlass13device_kernelIN5flash11enable_sm90INS1_16FlashAttnFwdSm90INS1_25CollectiveMainloopFwdSm90ILi2EN4cute5tupleIJNS5_1CILi1EEES8_S8_EEENS6_IJNS7_ILi128EEENS7_ILi224EEESA_EEELi128ENS_12float_e4m3_tEfNS_4arch4Sm90ELb1ELb0ELb0ELb0ELb0ELb0ELb0ELb1ELb1ELb0ELb0ELb0EEENS1_21CollectiveEpilogueFwdINS6_IJSA_SA_SB_EEES9_NS_10bfloat16_tESF_Li256ELb0ELb0ELb0ELb1EEENS1_30DynamicPersistentTileSchedulerILi256ELi128ELb0ELb0ELb1EEEEEEEEEvNT_6ParamsE)
        /*0590*/ 	.word	0x00000040


	//----- nvinfo : EIATTR_MIN_STACK_SIZE
	.align		4
.L_289:
        /*0594*/ 	.byte	0x04, 0x12
        /*0596*/ 	.short	(.L_291 - .L_290)
	.align		4
.L_290:
        /*0598*/ 	.word	index@(_ZN7cutlass13device_kernelIN5flash11enable_sm90INS1_16FlashAttnFwdSm90INS1_25CollectiveMainloopFwdSm90ILi2EN4cute5tupleIJNS5_1CILi1EEES8_S8_EEENS6_IJNS7_ILi128EEENS7_ILi224EEESA_EEELi128ENS_12float_e4m3_tEfNS_4arch4Sm90ELb1ELb0ELb0ELb1ELb0ELb0ELb0ELb1ELb1ELb0ELb0ELb0EEENS1_21CollectiveEpilogueFwdINS6_IJSA_SA_SB_EEES9_NS_10bfloat16_tESF_Li256ELb1ELb0ELb0ELb1EEENS1_36VarlenDynamicPersistentTileSchedulerILi128ELi224ELi256ELi128ELb0ELb0ELb1ELb1ELb1ELb1EEEEEEEEEvNT_6ParamsE)
        /*059c*/ 	.word	0x00000038


	//----- nvinfo : EIATTR_MIN_STACK_SIZE
	.align		4
.L_291:
        /*05a0*/ 	.byte	0x04, 0x12
        /*05a2*/ 	.short	(.L_293 - .L_292)
	.align		4
.L_292:
        /*05a4*/ 	.word	index@(_ZN7cutlass13device_kernelIN5flash11enable_sm90INS1_16FlashAttnFwdSm90INS1_25CollectiveMainloopFwdSm90ILi2EN4cute5tupleIJNS5_1CILi1EEES8_S8_EEENS6_IJNS7_ILi128EEENS7_ILi224EEESA_EEELi128ENS_12float_e4m3_tEfNS_4arch4Sm90ELb1ELb0ELb0ELb1ELb0ELb1ELb0ELb1ELb1ELb0ELb0ELb0EEENS1_21CollectiveEpilogueFwdINS6_IJSA_SA_SB_EEES9_NS_10bfloat16_tESF_Li256ELb1ELb0ELb0ELb1EEENS1_36VarlenDynamicPersistentTileSchedulerILi128ELi224ELi256ELi128ELb0ELb0ELb1ELb1ELb1ELb1EEEEEEEEEvNT_6ParamsE)
        /*05a8*/ 	.word	0x000000f0


	//----- nvinfo : EIATTR_MIN_STACK_SIZE
	.align		4
.L_293:
        /*05ac*/ 	.byte	0x04, 0x12
        /*05ae*/ 	.short	(.L_295 - .L_294)
	.align		4
.L_294:
        /*05b0*/ 	.word	index@(_ZN7cutlass13device_kernelIN5flash11enable_sm90INS1_16FlashAttnFwdSm90INS1_25CollectiveMainloopFwdSm90ILi2EN4cute5tupleIJNS5_1CILi1EEES8_S8_EEENS6_IJNS7_ILi192EEENS7_ILi128EEENS7_ILi96EEEEEELi96ENS_12float_e4m3_tEfNS_4arch4Sm90ELb0ELb0ELb0ELb0ELb0ELb0ELb0ELb1ELb1ELb0ELb0ELb0EEENS1_21CollectiveEpilogueFwdINS6_IJSA_SC_SB_EEES9_NS_10bfloat16_tESG_Li384ELb0ELb0ELb0ELb1EEENS1_29StaticPersistentTileSchedulerILb0EEEEEEEEEvNT_6ParamsE)
        /*05b4*/ 	.word	0x00000000


	//----- nvinfo : EIATTR_MIN_STACK_SIZE
	.align		4
.L_295:
        /*05b8*/ 	.byte	0x04, 0x12
        /*05ba*/ 	.short	(.L_297 - .L_296)
	.align		4
.L_296:
        /*05bc*/ 	.word	index@(_ZN7cutlass13device_kernelIN5flash11enable_sm90INS1_16FlashAttnFwdSm90INS1_25CollectiveMainloopFwdSm90ILi2EN4cute5tupleIJNS5_1CILi1EEES8_S8_EEENS6_IJNS7_ILi192EEENS7_ILi128EEENS7_ILi96EEEEEELi96ENS_12float_e4m3_tEfNS_4arch4Sm90ELb0ELb0ELb0ELb1ELb0ELb0ELb0ELb1ELb1ELb0ELb0ELb0EEENS1_21CollectiveEpilogueFwdINS6_IJSA_SC_SB_EEES9_NS_10bfloat16_tESG_Li384ELb1ELb0ELb0ELb1EEENS1_36VarlenDynamicPersistentTileSchedulerILi192ELi128ELi384ELi128ELb0ELb0ELb1ELb0ELb1ELb1EEEEEEEEEvNT_6ParamsE)
        /*05c0*/ 	.word	0x00000010


	//----- nvinfo : EIATTR_MIN_STACK_SIZE
	.align		4
.L_297:
        /*05c4*/ 	.byte	0x04, 0x12
        /*05c6*/ 	.short	(.L_299 - .L_298)
	.align		4
.L_298:
        /*05c8*/ 	.word	index@(_ZN7cutlass13device_kernelIN5flash11enable_sm90INS1_16FlashAttnFwdSm90INS1_25CollectiveMainloopFwdSm90ILi2EN4cute5tupleIJNS5_1CILi1EEES8_S8_EEENS6_IJNS7_ILi192EEENS7_ILi128EEENS7_ILi96EEEEEELi96ENS_12float_e4m3_tEfNS_4arch4Sm90ELb0ELb0ELb0ELb1ELb0ELb1ELb0ELb1ELb1ELb0ELb0ELb0EEENS1_21CollectiveEpilogueFwdINS6_IJSA_SC_SB_EEES9_NS_10bfloat16_tESG_Li384ELb1ELb0ELb0ELb1EEENS1_36VarlenDynamicPersistentTileSchedulerILi192ELi128ELi384ELi128ELb0ELb0ELb1ELb0ELb1ELb1EEEEEEEEEvNT_6ParamsE)
        /*05cc*/ 	.word	0x00000070


	//----- nvinfo : EIATTR_MIN_STACK_SIZE
	.align		4
.L_299:
        /*05d0*/ 	.byte	0x04, 0x12
        /*05d2*/ 	.short	(.L_301 - .L_300)
	.align		4
.L_300:
        /*05d4*/ 	.word	index@(_ZN7cutlass13device_kernelIN5flash11enable_sm90INS1_16FlashAttnFwdSm90INS1_25CollectiveMainloopFwdSm90ILi2EN4cute5tupleIJNS5_1CILi1EEES8_S8_EEENS6_IJNS7_ILi192EEENS7_ILi128EEENS7_ILi96EEEEEELi96ENS_12float_e4m3_tEfNS_4arch4Sm90ELb0ELb1ELb0ELb0ELb0ELb0ELb0ELb1ELb1ELb0ELb0ELb0EEENS1_21CollectiveEpilogueFwdINS6_IJSA_SC_SB_EEES9_NS_10bfloat16_tESG_Li384ELb0ELb0ELb0ELb1EEENS1_30DynamicPersistentTileSchedulerILi384ELi128ELb0ELb0ELb1EEEEEEEEEvNT_6ParamsE)
        /*05d8*/ 	.word	0x00000008


	//----- nvinfo : EIATTR_MIN_STACK_SIZE
	.align		4
.L_301:
        /*05dc*/ 	.byte	0x04, 0x12
        /*05de*/ 	.short	(.L_303 - .L_302)
	.align		4
.L_302:
        /*05e0*/ 	.word	index@(_ZN7cutlass13device_kernelIN5flash11enable_sm90INS1_16FlashAttnFwdSm90INS1_25CollectiveMainloopFwdSm90ILi2EN4cute5tupleIJNS5_1CILi1EEES8_S8_EEENS6_IJNS7_ILi192EEENS7_ILi128EEENS7_ILi96EEEEEELi96ENS_12float_e4m3_tEfNS_4arch4Sm90ELb0ELb1ELb0ELb1ELb0ELb0ELb0ELb1ELb1ELb0ELb0ELb0EEENS1_21CollectiveEpilogueFwdINS6_IJSA_SC_SB_EEES9_NS_10bfloat16_tESG_Li384ELb1ELb0ELb0ELb1EEENS1_36VarlenDynamicPersistentTileSchedulerILi192ELi128ELi384ELi128ELb0ELb0ELb1ELb1ELb0ELb1EEEEEEEEEvNT_6ParamsE)
        /*05e4*/ 	.word	0x00000010


	//----- nvinfo : EIATTR_MIN_STACK_SIZE
	.align		4
.L_303:
        /*05e8*/ 	.byte	0x04, 0x12
        /*05ea*/ 	.short	(.L_305 - .L_304)
	.align		4
.L_304:
        /*05ec*/ 	.word	index@(_ZN7cutlass13device_kernelIN5flash11enable_sm90INS1_16FlashAttnFwdSm90INS1_25CollectiveMainloopFwdSm90ILi2EN4cute5tupleIJNS5_1CILi1EEES8_S8_EEENS6_IJNS7_ILi192EEENS7_ILi128EEENS7_ILi96EEEEEELi96ENS_12float_e4m3_tEfNS_4arch4Sm90ELb0ELb1ELb0ELb1ELb0ELb1ELb0ELb1ELb1ELb0ELb0ELb0EEENS1_21CollectiveEpilogueFwdINS6_IJSA_SC_SB_EEES9_NS_10bfloat16_tESG_Li384ELb1ELb0ELb0ELb1EEENS1_36VarlenDynamicPersistentTileSchedulerILi192ELi128ELi384ELi128ELb0ELb0ELb1ELb1ELb0ELb1EEEEEEEEEvNT_6ParamsE)
        /*05f0*/ 	.word	0x00000070


	//----- nvinfo : EIATTR_MIN_STACK_SIZE
	.align		4
.L_305:
        /*05f4*/ 	.byte	0x04, 0x12
        /*05f6*/ 	.short	(.L_307 - .L_306)
	.align		4
.L_306:
        /*05f8*/ 	.word	index@(_ZN7cutlass13device_kernelIN5flash11enable_sm90INS1_16FlashAttnFwdSm90INS1_25CollectiveMainloopFwdSm90ILi2EN4cute5tupleIJNS5_1CILi1EEES8_S8_EEENS6_IJNS7_ILi192EEENS7_ILi128EEENS7_ILi96EEEEEELi96ENS_12float_e4m3_tEfNS_4arch4Sm90ELb1ELb0ELb0ELb0ELb0ELb0ELb0ELb1ELb1ELb0ELb0ELb0EEENS1_21CollectiveEpilogueFwdINS6_IJSA_SC_SB_EEES9_NS_10bfloat16_tESG_Li384ELb0ELb0ELb0ELb1EEENS1_30DynamicPersistentTileSchedulerILi384ELi128ELb0ELb0ELb1EEEEEEEEEvNT_6ParamsE)
        /*05fc*/ 	.word	0x00000010


	//----- nvinfo : EIATTR_MIN_STACK_SIZE
	.align		4
.L_307:
        /*0600*/ 	.byte	0x04, 0x12
        /*0602*/ 	.short	(.L_309 - .L_308)
	.align		4
.L_308:
        /*0604*/ 	.word	index@(_ZN7cutlass13device_kernelIN5flash11enable_sm90INS1_16FlashAttnFwdSm90INS1_25CollectiveMainloopFwdSm90ILi2EN4cute5tupleIJNS5_1CILi1EEES8_S8_EEENS6_IJNS7_ILi192EEENS7_ILi128EEENS7_ILi96EEEEEELi96ENS_12float_e4m3_tEfNS_4arch4Sm90ELb1ELb0ELb0ELb1ELb0ELb0ELb0ELb1ELb1ELb0ELb0ELb0EEENS1_21CollectiveEpilogueFwdINS6_IJSA_SC_SB_EEES9_NS_10bfloat16_tESG_Li384ELb1ELb0ELb0ELb1EEENS1_36VarlenDynamicPersistentTileSchedulerILi192ELi128ELi384ELi128ELb0ELb0ELb1ELb1ELb1ELb1EEEEEEEEEvNT_6ParamsE)
        /*0608*/ 	.word	0x00000010


	//----- nvinfo : EIATTR_MIN_STACK_SIZE
	.align		4
.L_309:
        /*060c*/ 	.byte	0x04, 0x12
        /*060e*/ 	.short	(.L_311 - .L_310)
	.align		4
.L_310:
        /*0610*/ 	.word	index@(_ZN7cutlass13device_kernelIN5flash11enable_sm90INS1_16FlashAttnFwdSm90INS1_25CollectiveMainloopFwdSm90ILi2EN4cute5tupleIJNS5_1CILi1EEES8_S8_EEENS6_IJNS7_ILi192EEENS7_ILi128EEENS7_ILi96EEEEEELi96ENS_12float_e4m3_tEfNS_4arch4Sm90ELb1ELb0ELb0ELb1ELb0ELb1ELb0ELb1ELb1ELb0ELb0ELb0EEENS1_21CollectiveEpilogueFwdINS6_IJSA_SC_SB_EEES9_NS_10bfloat16_tESG_Li384ELb1ELb0ELb0ELb1EEENS1_36VarlenDynamicPersistentTileSchedulerILi192ELi128ELi384ELi128ELb0ELb0ELb1ELb1ELb1ELb1EEEEEEEEEvNT_6ParamsE)
        /*0614*/ 	.word	0x00000070


	//----- nvinfo : EIATTR_MIN_STACK_SIZE
	.align		4
.L_311:
        /*0618*/ 	.byte	0x04, 0x12
        /*061a*/ 	.short	(.L_313 - .L_312)
	.align		4
.L_312:
        /*061c*/ 	.word	index@(_ZN7cutlass13device_kernelIN5flash11enable_sm90INS1_16FlashAttnFwdSm90INS1_25CollectiveMainloopFwdSm90ILi2EN4cute5tupleIJNS5_1CILi1EEES8_S8_EEENS6_IJNS7_ILi192EEENS7_ILi160EEENS7_ILi64EEEEEELi64ENS_12float_e4m3_tEfNS_4arch4Sm90ELb0ELb0ELb0ELb0ELb0ELb0ELb0ELb1ELb1ELb0ELb0ELb0EEENS1_21CollectiveEpilogueFwdINS6_IJSA_SC_SB_EEES9_NS_10bfloat16_tESG_Li384ELb0ELb0ELb0ELb1EEENS1_29StaticPersistentTileSchedulerILb0EEEEEEEEEvNT_6ParamsE)
        /*0620*/ 	.word	0x00000000


	//----- nvinfo : EIATTR_MIN_STACK_SIZE
	.align		4
.L_313:
        /*0624*/ 	.byte	0x04, 0x12
        /*0626*/ 	.short	(.L_315 - .L_314)
	.align		4
.L_314:
        /*0628*/ 	.word	index@(_ZN7cutlass13device_kernelIN5flash11enable_sm90INS1_16FlashAttnFwdSm90INS1_25CollectiveMainloopFwdSm90ILi2EN4cute5tupleIJNS5_1CILi1EEES8_S8_EEENS6_IJNS7_ILi192EEENS7_ILi160EEENS7_ILi64EEEEEELi64ENS_12float_e4m3_tEfNS_4arch4Sm90ELb0ELb0ELb0ELb1ELb0ELb0ELb0ELb1ELb1ELb0ELb0ELb0EEENS1_21CollectiveEpilogueFwdINS6_IJSA_SC_SB_EEES9_NS_10bfloat16_tESG_Li384ELb1ELb0ELb0ELb1EEENS1_36VarlenDynamicPersistentTileSchedulerILi192ELi160ELi384ELi128ELb0ELb0ELb1ELb0ELb1ELb1EEEEEEEEEvNT_6ParamsE)
        /*062c*/ 	.word	0x00000008


	//----- nvinfo : EIATTR_MIN_STACK_SIZE
	.align		4
.L_315:
        /*0630*/ 	.byte	0x04, 0x12
        /*0632*/ 	.short	(.L_317 - .L_316)
	.align		4
.L_316:
        /*0634*/ 	.word	index@(_ZN7cutlass13device_kernelIN5flash11enable_sm90INS1_16FlashAttnFwdSm90INS1_25CollectiveMainloopFwdSm90ILi2EN4cute5tupleIJNS5_1CILi1EEES8_S8_EEENS6_IJNS7_ILi192EEENS7_ILi160EEENS7_ILi64EEEEEELi64ENS_12float_e4m3_tEfNS_4arch4Sm90ELb0ELb0ELb0ELb1ELb0ELb1ELb0ELb1ELb1ELb0ELb0ELb0EEENS1_21CollectiveEpilogueFwdINS6_IJSA_SC_SB_EEES9_NS_10bfloat16_tESG_Li384ELb1ELb0ELb0ELb1EEENS1_36VarlenDynamicPersistentTileSchedulerILi192ELi160ELi384ELi128ELb0ELb0ELb1ELb0ELb1ELb1EEEEEEEEEvNT_6ParamsE)
        /*0638*/ 	.word	0x00000060


	//----- nvinfo : EIATTR_MIN_STACK_SIZE
	.align		4
.L_317:
        /*063c*/ 	.byte	0x04, 0x12
        /*063e*/ 	.short	(.L_319 - .L_318)
	.align		4
.L_318:
        /*0640*/ 	.word	index@(_ZN7cutlass13device_kernelIN5flash11enable_sm90INS1_16FlashAttnFwdSm90INS1_25CollectiveMainloopFwdSm90ILi2EN4cute5tupleIJNS5_1CILi1EEES8_S8_EEENS6_IJNS7_ILi192EEENS7_ILi160EEENS7_ILi64EEEEEELi64ENS_12float_e4m3_tEfNS_4arch4Sm90ELb0ELb1ELb0ELb0ELb0ELb0ELb0ELb1ELb1ELb0ELb0ELb0EEENS1_21CollectiveEpilogueFwdINS6_IJSA_SC_SB_EEES9_NS_10bfloat16_tESG_Li384ELb0ELb0ELb0ELb1EEENS1_30DynamicPersistentTileSchedulerILi384ELi128ELb0ELb0ELb1EEEEEEEEEvNT_6ParamsE)
        /*0644*/ 	.word	0x00000000


	//----- nvinfo : EIATTR_MIN_STACK_SIZE
	.align		4
.L_319:
        /*0648*/ 	.byte	0x04, 0x12
        /*064a*/ 	.short	(.L_321 - .L_320)
	.align		4
.L_320:
        /*064c*/ 	.word	index@(_ZN7cutlass13device_kernelIN5flash11enable_sm90INS1_16FlashAttnFwdSm90INS1_25CollectiveMainloopFwdSm90ILi2EN4cute5tupleIJNS5_1CILi1EEES8_S8_EEENS6_IJNS7_ILi192EEENS7_ILi160EEENS7_ILi64EEEEEELi64ENS_12float_e4m3_tEfNS_4arch4Sm90ELb0ELb1ELb0ELb1ELb0ELb0ELb0ELb1ELb1ELb0ELb0ELb0EEENS1_21CollectiveEpilogueFwdINS6_IJSA_SC_SB_EEES9_NS_10bfloat16_tESG_Li384ELb1ELb0ELb0ELb1EEENS1_36VarlenDynamicPersistentTileSchedulerILi192ELi160ELi384ELi128ELb0ELb0ELb1ELb1ELb0ELb1EEEEEEEEEvNT_6ParamsE)
        /*0650*/ 	.word	0x00000008


	//----- nvinfo : EIATTR_MIN_STACK_SIZE
	.align		4
.L_321:
        /*0654*/ 	.byte	0x04, 0x12
        /*0656*/ 	.short	(.L_323 - .L_322)
	.align		4
.L_322:
        /*0658*/ 	.word	index@(_ZN7cutlass13device_kernelIN5flash11enable_sm90INS1_16FlashAttnFwdSm90INS1_25CollectiveMainloopFwdSm90ILi2EN4cute5tupleIJNS5_1CILi1EEES8_S8_EEENS6_IJNS7_ILi192EEENS7_ILi160EEENS7_ILi64EEEEEELi64ENS_12float_e4m3_tEfNS_4arch4Sm90ELb0ELb1ELb0ELb1ELb0ELb1ELb0ELb1ELb1ELb0ELb0ELb0EEENS1_21CollectiveEpilogueFwdINS6_IJSA_SC_SB_EEES9_NS_10bfloat16_tESG_Li384ELb1ELb0ELb0ELb1EEENS1_36VarlenDynamicPersistentTileSchedulerILi192ELi160ELi384ELi128ELb0ELb0ELb1ELb1ELb0ELb1EEEEEEEEEvNT_6ParamsE)
        /*065c*/ 	.word	0x00000078


	//----- nvinfo : EIATTR_MIN_STACK_SIZE
	.align		4
.L_323:
        /*0660*/ 	.byte	0x04, 0x12
        /*0662*/ 	.short	(.L_325 - .L_324)
	.align		4
.L_324:
        /*0664*/ 	.word	index@(_ZN7cutlass13device_kernelIN5flash11enable_sm90INS1_16FlashAttnFwdSm90INS1_25CollectiveMainloopFwdSm90ILi2EN4cute5tupleIJNS5_1CILi1EEES8_S8_EEENS6_IJNS7_ILi192EEENS7_ILi160EEENS7_ILi64EEEEEELi64ENS_12float_e4m3_tEfNS_4arch4Sm90ELb1ELb0ELb0ELb0ELb0ELb0ELb0ELb1ELb1ELb0ELb0ELb0EEENS1_21CollectiveEpilogueFwdINS6_IJSA_SC_SB_EEES9_NS_10bfloat16_tESG_Li384ELb0ELb0ELb0ELb1EEENS1_30DynamicPersistentTileSchedulerILi384ELi128ELb0ELb0ELb1EEEEEEEEEvNT_6ParamsE)
        /*0668*/ 	.word	0x00000010


	//----- nvinfo : EIATTR_MIN_STACK_SIZE
	.align		4
.L_325:
        /*066c*/ 	.byte	0x04, 0x12
        /*066e*/ 	.short	(.L_327 - .L_326)
	.align		4
.L_326:
        /*0670*/ 	.word	index@(_ZN7cutlass13device_kernelIN5flash11enable_sm90INS1_16FlashAttnFwdSm90INS1_25CollectiveMainloopFwdSm90ILi2EN4cute5tupleIJNS5_1CILi1EEES8_S8_EEENS6_IJNS7_ILi192EEENS7_ILi160EEENS7_ILi64EEEEEELi64ENS_12float_e4m3_tEfNS_4arch4Sm90ELb1ELb0ELb0ELb1ELb0ELb0ELb0ELb1ELb1ELb0ELb0ELb0EEENS1_21CollectiveEpilogueFwdINS6_IJSA_SC_SB_EEES9_NS_10bfloat16_tESG_Li384ELb1ELb0ELb0ELb1EEENS1_36VarlenDynamicPersistentTileSchedulerILi192ELi160ELi384ELi128ELb0ELb0ELb1ELb1ELb1ELb1EEEEEEEEEvNT_6ParamsE)
        /*0674*/ 	.word	0x00000008


	//----- nvinfo : EIATTR_MIN_STACK_SIZE
	.align		4
.L_327:
        /*0678*/ 	.byte	0x04, 0x12
        /*067a*/ 	.short	(.L_329 - .L_328)
	.align		4
.L_328:
        /*067c*/ 	.word	index@(_ZN7cutlass13device_kernelIN5flash11enable_sm90INS1_16FlashAttnFwdSm90INS1_25CollectiveMainloopFwdSm90ILi2EN4cute5tupleIJNS5_1CILi1EEES8_S8_EEENS6_IJNS7_ILi192EEENS7_ILi160EEENS7_ILi64EEEEEELi64ENS_12float_e4m3_tEfNS_4arch4Sm90ELb1ELb0ELb0ELb1ELb0ELb1ELb0ELb1ELb1ELb0ELb0ELb0EEENS1_21CollectiveEpilogueFwdINS6_IJSA_SC_SB_EEES9_NS_10bfloat16_tESG_Li384ELb1ELb0ELb0ELb1EEENS1_36VarlenDynamicPersistentTileSchedulerILi192ELi160ELi384ELi128ELb0ELb0ELb1ELb1ELb1ELb1EEEEEEEEEvNT_6ParamsE)
        /*0680*/ 	.word	0x00000078
.L_329:


//--------------------- .nv.compat                --------------------------
	.section	.nv.compat,"",@"SHT_CUDA_COMPAT_INFO"
	.align	4
        /*0000*/ 	.byte	0x02, 0x09, 0x01, 0x00, 0x02, 0x02, 0x04, 0x00, 0x02, 0x05, 0x05, 0x00, 0x03, 0x07, 0x01, 0x01
        /*0010*/ 	.byte	0x02, 0x03, 0x01, 0x00, 0x02, 0x06, 0x01, 0x00, 0x04, 0x0b, 0x08, 0x00, 0x00, 0x00, 0x00, 0x00
        /*0020*/ 	.byte	0x00, 0x00, 0x00, 0x00


//--------------------- .nv.info._ZN7cutlass13device_kernelIN5flash11enable_sm90INS1_16FlashAttnFwdSm90INS1_25CollectiveMainloopFwdSm90ILi2EN4cute5tupleIJNS5_1CILi1EEES8_S8_EEENS6_IJNS7_ILi128EEESA_NS7_ILi256EEEEEELi256ENS_12float_e4m3_tEfNS_4arch4Sm90ELb0ELb0ELb0ELb0ELb0ELb0ELb0ELb1ELb1ELb0ELb0ELb0EEENS1_21CollectiveEpilogueFwdINS6_IJSA_SB_SA_EEES9_NS_10bfloat16_tESF_Li256ELb0ELb0ELb0ELb1EEENS1_29StaticPersistentTileSchedulerILb0EEEEEEEEEvNT_6ParamsE --------------------------
	.section	.nv.info._ZN7cutlass13device_kernelIN5flash11enable_sm90INS1_16FlashAttnFwdSm90INS1_25CollectiveMainloopFwdSm90ILi2EN4cute5tupleIJNS5_1CILi1EEES8_S8_EEENS6_IJNS7_ILi128EEESA_NS7_ILi256EEEEEELi256ENS_12float_e4m3_tEfNS_4arch4Sm90ELb0ELb0ELb0ELb0ELb0ELb0ELb0ELb1ELb1ELb0ELb0ELb0EEENS1_21CollectiveEpilogueFwdINS6_IJSA_SB_SA_EEES9_NS_10bfloat16_tESF_Li256ELb0ELb0ELb0ELb1EEENS1_29StaticPersistentTileSchedulerILb0EEEEEEEEEvNT_6ParamsE,"",@"SHT_CUDA_INFO"
	.sectionflags	@""
	.align	4


	//----- nvinfo : EIATTR_CUDA_API_VERSION
	.align		4
        /*0000*/ 	.byte	0x04, 0x37
        /*0002*/ 	.short	(.L_331 - .L_330)
.L_330:
        /*0004*/ 	.word	0x00000082


	//----- nvinfo : EIATTR_KPARAM_INFO
	.align		4
.L_331:
        /*0008*/ 	.byte	0x04, 0x17
        /*000a*/ 	.short	(.L_333 - .L_332)
.L_332:
        /*000c*/ 	.word	0x00000000
        /*0010*/ 	.short	0x0000
        /*0012*/ 	.short	0x0070
        /*0014*/ 	.byte	0x00, 0xf0, 0x01, 0x2e


	//----- nvinfo : EIATTR_SPARSE_MMA_MASK
	.align		4
.L_333:
        /*0018*/ 	.byte	0x03, 0x50
        /*001a*/ 	.short	0x0000


	//----- nvinfo : EIATTR_MAXREG_COUNT
	.align		4
        /*001c*/ 	.byte	0x03, 0x1b
        /*001e*/ 	.short	0x00a8


	//----- nvinfo : EIATTR_NUM_BARRIERS
	.align		4
        /*0020*/ 	.byte	0x02, 0x4c
        /*0022*/ 	.byte	0x10
	.zero		1


	//----- nvinfo : EIATTR_EXTERNS
	.align		4
        /*0024*/ 	.byte	0x04, 0x0f
        /*0026*/ 	.short	(.L_335 - .L_334)


	//   ....[0]....
	.align		4
.L_334:
        /*0028*/ 	.word	index@(__assertfail)


	//----- nvinfo : EIATTR_ANNOTATIONS
	.align		4
.L_335:
        /*002c*/ 	.byte	0x04, 0x55
        /*002e*/ 	.short	(.L_337 - .L_336)


	//   ....[0]....
.L_336:
        /*0030*/ 	.word	0x00000001
        /*0034*/ 	.byte	0x00, 0x8e, 0x00, 0x00, 0x01, 0x00, 0x00, 0x00, 0x20, 0x8e, 0x00, 0x00, 0x01, 0x00, 0x00, 0x00
        /* <DEDUP_REMOVED lines=28> */
        /*0204*/ 	.byte	0x50, 0xcb, 0x00, 0x00


	//----- nvinfo : EIATTR_MERCURY_ISA_VERSION
	.align		4
.L_337:
        /*0208*/ 	.byte	0x03, 0x5f
        /*020a*/ 	.short	0x0101


	//----- nvinfo : EIATTR_INT_WARP_WIDE_INSTR_OFFSETS
	.align		4
        /*020c*/ 	.byte	0x04, 0x31
        /*020e*/ 	.short	(.L_339 - .L_338)


	//   ....[0]....
.L_338:
        /*0210*/ 	.word	0x00000190


	//   ....[1]....
        /*0214*/ 	.word	0x000001c0


	//   ....[2]....
        /*0218*/ 	.word	0x000001d0


	//   ....[3]....
        /*021c*/ 	.word	0x00009900


	//----- nvinfo : EIATTR_COOP_GROUP_MASK_REGIDS
	.align		4
.L_339:
        /*0220*/ 	.byte	0x04, 0x29
        /*0222*/ 	.short	(.L_341 - .L_340)


	//   ....[0]....
.L_340:
        /*0224*/ 	.word	0xffffffff


	//   ....[1]....
        /*0228*/ 	.word	0xffffffff


	//   ....[2]....
        /*022c*/ 	.word	0xffffffff


	//   ....[3]....
        /*0230*/ 	.word	0xffffffff


	//   ....[4]....
        /*0234*/ 	.word	0xffffffff


	//   ....[5]....
        /*0238*/ 	.word	0xffffffff


	//   ....[6]....
        /*023c*/ 	.word	0xffffffff


	//   ....[7]....
        /*0240*/ 	.word	0xffffffff


	//   ....[8]....
        /*0244*/ 	.word	0xffffffff


	//   ....[9]....
        /*0248*/ 	.word	0xffffffff


	//   ....[10]....
        /*024c*/ 	.word	0xffffffff


	//   ....[11]....
        /*0250*/ 	.word	0xffffffff


	//   ....[12]....
        /*0254*/ 	.word	0xffffffff


	//   ....[13]....
        /*0258*/ 	.word	0xffffffff


	//   ....[14]....
        /*025c*/ 	.word	0xffffffff


	//   ....[15]....
        /*0260*/ 	.word	0xffffffff


	//   ....[16]....
        /*0264*/ 	.word	0xffffffff


	//   ....[17]....
        /*0268*/ 	.word	0xffffffff


	//   ....[18]....
        /*026c*/ 	.word	0xffffffff


	//   ....[19]....
        /*0270*/ 	.word	0xffffffff


	//   ....[20]....
        /*0274*/ 	.word	0xffffffff


	//   ....[21]....
        /*0278*/ 	.word	0xffffffff


	//   ....[22]....
        /*027c*/ 	.word	0xffffffff


	//   ....[23]....
        /*0280*/ 	.word	0xffffffff


	//   ....[24]....
        /*0284*/ 	.word	0xffffffff


	//   ....[25]....
        /*0288*/ 	.word	0xffffffff


	//   ....[26]....
        /*028c*/ 	.word	0xffffffff


	//   ....[27]....
        /*0290*/ 	.word	0xffffffff


	//   ....[28]....
        /*0294*/ 	.word	0xffffffff


	//   ....[29]....
        /*0298*/ 	.word	0xffffffff


	//   ....[30]....
        /*029c*/ 	.word	0xffffffff


	//   ....[31]....
        /*02a0*/ 	.word	0xffffffff


	//   ....[32]....
        /*02a4*/ 	.word	0xffffffff


	//   ....[33]....
        /*02a8*/ 	.word	0xffffffff


	//   ....[34]....
        /*02ac*/ 	.word	0xffffffff


	//   ....[35]....
        /*02b0*/ 	.word	0xffffffff


	//   ....[36]....
        /*02b4*/ 	.word	0xffffffff


	//   ....[37]....
        /*02b8*/ 	.word	0xffffffff


	//   ....[38]....
        /*02bc*/ 	.word	0xffffffff


	//   ....[39]....
        /*02c0*/ 	.word	0xffffffff


	//   ....[40]....
        /*02c4*/ 	.word	0xffffffff


	//   ....[41]....
        /*02c8*/ 	.word	0xffffffff


	//   ....[42]....
        /*02cc*/ 	.word	0xffffffff


	//   ....[43]....
        /*02d0*/ 	.word	0xffffffff


	//   ....[44]....
        /*02d4*/ 	.word	0xffffffff


	//   ....[45]....
        /*02d8*/ 	.word	0xffffffff


	//   ....[46]....
        /*02dc*/ 	.word	0xffffffff


	//   ....[47]....
        /*02e0*/ 	.word	0xffffffff


	//   ....[48]....
        /*02e4*/ 	.word	0xffffffff


	//   ....[49]....
        /*02e8*/ 	.word	0xffffffff


	//   ....[50]....
        /*02ec*/ 	.word	0xffffffff


	//   ....[51]....
        /*02f0*/ 	.word	0xffffffff


	//   ....[52]....
        /*02f4*/ 	.word	0xffffffff


	//   ....[53]....
        /*02f8*/ 	.word	0xffffffff


	//   ....[54]....
        /*02fc*/ 	.word	0xffffffff


	//   ....[55]....
        /*0300*/ 	.word	0xffffffff


	//   ....[56]....
        /*0304*/ 	.word	0xffffffff


	//   ....[57]....
        /*0308*/ 	.word	0xffffffff


	//   ....[58]....
        /*030c*/ 	.word	0xffffffff


	//   ....[59]....
        /*0310*/ 	.word	0xffffffff


	//   ....[60]....
        /*0314*/ 	.word	0xffffffff


	//   ....[61]....
        /*0318*/ 	.word	0xffffffff


	//   ....[62]....
        /*031c*/ 	.word	0xffffffff


	//   ....[63]....
        /*0320*/ 	.word	0xffffffff


	//   ....[64]....
        /*0324*/ 	.word	0xffffffff


	//   ....[65]....
        /*0328*/ 	.word	0xffffffff


	//   ....[66]....
        /*032c*/ 	.word	0xffffffff


	//   ....[67]....
        /*0330*/ 	.word	0xffffffff


	//   ....[68]....
        /*0334*/ 	.word	0xffffffff


	//   ....[69]....
        /*0338*/ 	.word	0xffffffff


	//   ....[70]....
        /*033c*/ 	.word	0xffffffff


	//   ....[71]....
        /*0340*/ 	.word	0xffffffff


	//   ....[72]....
        /*0344*/ 	.word	0xffffffff


	//   ....[73]....
        /*0348*/ 	.word	0xffffffff


	//   ....[74]....
        /*034c*/ 	.word	0xffffffff


	//   ....[75]....
        /*0350*/ 	.word	0xffffffff


	//   ....[76]....
        /*0354*/ 	.word	0xffffffff


	//   ....[77]....
        /*0358*/ 	.word	0xffffffff


	//   ....[78]....
        /*035c*/ 	.word	0xffffffff


	//   ....[79]....
        /*0360*/ 	.word	0xffffffff


	//   ....[80]....
        /*0364*/ 	.word	0xffffffff


	//   ....[81]....
        /*0368*/ 	.word	0xffffffff


	//   ....[82]....
        /*036c*/ 	.word	0xffffffff


	//   ....[83]....
        /*0370*/ 	.word	0xffffffff


	//   ....[84]....
        /*0374*/ 	.word	0xffffffff


	//   ....[85]....
        /*0378*/ 	.word	0xffffffff


	//   ....[86]....
        /*037c*/ 	.word	0xffffffff


	//   ....[87]....
        /*0380*/ 	.word	0x0500000f


	//----- nvinfo : EIATTR_COOP_GROUP_INSTR_OFFSETS
	.align		4
.L_341:
        /*0384*/ 	.byte	0x04, 0x28
        /*0386*/ 	.short	(.L_343 - .L_342)


	//   ....[0]....
.L_342:
        /*0388*/ 	.word	0x00000070


	//   ....[1]....
        /*038c*/ 	.word	0x000001a0


	//   ....[2]....
        /*0390*/ 	.word	0x000001f0


	//   ....[3]....
        /*0394*/ 	.word	0x000003e0


	//   ....[4]....
        /*0398*/ 	.word	0x00000540


	//   ....[5]....
        /*039c*/ 	.word	0x00000660


	//   ....[6]....
        /*03a0*/ 	.word	0x000007c0


	//   ....[7]....
        /*03a4*/ 	.word	0x00000e10


	//   ....[8]....
        /*03a8*/ 	.word	0x00002590


	//   ....[9]....
        /*03ac*/ 	.word	0x00002690


	//   ....[10]....
        /*03b0*/ 	.word	0x00002ce0


	//   ....[11]....
        /*03b4*/ 	.word	0x00002d60


	//   ....[12]....
        /*03b8*/ 	.word	0x000049c0


	//   ....[13]....
        /*03bc*/ 	.word	0x000049d0


	//   ....[14]....
        /*03c0*/ 	.word	0x00004a00


	//   ....[15]....
        /*03c4*/ 	.word	0x00004a10


	//   ....[16]....
        /*03c8*/ 	.word	0x00006680


	//   ....[17]....
        /*03cc*/ 	.word	0x00006690


	//   ....[18]....
        /*03d0*/ 	.word	0x000066c0


	//   ....[19]....
        /*03d4*/ 	.word	0x000066d0


	//   ....[20]....
        /*03d8*/ 	.word	0x00007b20


	//   ....[21]....
        /*03dc*/ 	.word	0x00007b50


	//   ....[22]....
        /*03e0*/ 	.word	0x00007b80


	//   ....[23]....
        /*03e4*/ 	.word	0x00007c10


	//   ....[24]....
        /*03e8*/ 	.word	0x00007d80


	//   ....[25]....
        /*03ec*/ 	.word	0x00007dc0


	//   ....[26]....
        /*03f0*/ 	.word	0x00008040


	//   ....[27]....
        /*03f4*/ 	.word	0x00008070


	//   ....[28]....
        /*03f8*/ 	.word	0x000080a0


	//   ....[29]....
        /*03fc*/ 	.word	0x000080d0


	//   ....[30]....
        /*0400*/ 	.word	0x00008100


	//   ....[31]....
        /*0404*/ 	.word	0x00008140


	//   ....[32]....
        /*0408*/ 	.word	0x00008150


	//   ....[33]....
        /*040c*/ 	.word	0x00008160


	//   ....[34]....
        /*0410*/ 	.word	0x00008170


	//   ....[35]....
        /*0414*/ 	.word	0x00008180


	//   ....[36]....
        /*0418*/ 	.word	0x00008190


	//   ....[37]....
        /*041c*/ 	.word	0x000081a0


	//   ....[38]....
        /*0420*/ 	.word	0x000081b0


	//   ....[39]....
        /*0424*/ 	.word	0x000081c0


	//   ....[40]....
        /*0428*/ 	.word	0x000081e0


	//   ....[41]....
        /*042c*/ 	.word	0x00008200


	//   ....[42]....
        /*0430*/ 	.word	0x00008210


	//   ....[43]....
        /*0434*/ 	.word	0x00008220


	//   ....[44]....
        /*0438*/ 	.word	0x00008230


	//   ....[45]....
        /*043c*/ 	.word	0x00008240


	//   ....[46]....
        /*0440*/ 	.word	0x00008250


	//   ....[47]....
        /*0444*/ 	.word	0x00008260


	//   ....[48]....
        /*0448*/ 	.word	0x00008270


	//   ....[49]....
        /*044c*/ 	.word	0x00008280


	//   ....[50]....
        /*0450*/ 	.word	0x00008290


	//   ....[51]....
        /*0454*/ 	.word	0x000082a0


	//   ....[52]....
        /*0458*/ 	.word	0x000082b0


	//   ....[53]....
        /*045c*/ 	.word	0x000082c0


	//   ....[54]....
        /*0460*/ 	.word	0x000082d0


	//   ....[55]....
        /*0464*/ 	.word	0x000082e0


	//   ....[56]....
        /*0468*/ 	.word	0x000082f0


	//   ....[57]....
        /*046c*/ 	.word	0x00008300


	//   ....[58]....
        /*0470*/ 	.word	0x00008310


	//   ....[59]....
        /*0474*/ 	.word	0x00008320


	//   ....[60]....
        /*0478*/ 	.word	0x00008330


	//   ....[61]....
        /*047c*/ 	.word	0x00008340


	//   ....[62]....
        /*0480*/ 	.word	0x00008360


	//   ....[63]....
        /*0484*/ 	.word	0x00008370


	//   ....[64]....
        /*0488*/ 	.word	0x00008380


	//   ....[65]....
        /*048c*/ 	.word	0x00008390


	//   ....[66]....
        /*0490*/ 	.word	0x000083b0


	//   ....[67]....
        /*0494*/ 	.word	0x000083c0


	//   ....[68]....
        /*0498*/ 	.word	0x000083d0


	//   ....[69]....
        /*049c*/ 	.word	0x000083f0


	//   ....[70]....
        /*04a0*/ 	.word	0x00008420


	//   ....[71]....
        /*04a4*/ 	.word	0x00008440


	//   ....[72]....
        /*04a8*/ 	.word	0x00008460


	//   ....[73]....
        /*04ac*/ 	.word	0x00008480


	//   ....[74]....
        /*04b0*/ 	.word	0x00008490


	//   ....[75]....
        /*04b4*/ 	.word	0x000084b0


	//   ....[76]....
        /*04b8*/ 	.word	0x000084c0


	//   ....[77]....
        /*04bc*/ 	.word	0x000084d0


	//   ....[78]....
        /*04c0*/ 	.word	0x000084e0


	//   ....[79]....
        /*04c4*/ 	.word	0x000084f0


	//   ....[80]....
        /*04c8*/ 	.word	0x00008500


	//   ....[81]....
        /*04cc*/ 	.word	0x00008510


	//   ....[82]....
        /*04d0*/ 	.word	0x00008520


	//   ....[83]....
        /*04d4*/ 	.word	0x00008530


	//   ....[84]....
        /*04d8*/ 	.word	0x00008ab0


	//   ....[85]....
        /*04dc*/ 	.word	0x00009a20


	//   ....[86]....
        /*04e0*/ 	.word	0x0000c390


	//   ....[87]....
        /*04e4*/ 	.word	0x0000c8b0


	//----- nvinfo : EIATTR_REG_RECONFIG
	.align		4
.L_343:
        /*04e8*/ 	.byte	0x01, 0x54
	.zero		2


	//----- nvinfo : EIATTR_SYSCALL_OFFSETS
	.align		4
        /*04ec*/ 	.byte	0x04, 0x46
        /*04ee*/ 	.short	(.L_345 - .L_344)


	//   ....[0]....
.L_344:
        /*04f0*/ 	.word	0x00001490


	//   ....[1]....
        /*04f4*/ 	.word	0x000093a0


	//   ....[2]....
        /*04f8*/ 	.word	0x000094e0


	//   ....[3]....
        /*04fc*/ 	.word	0x00009620


	//   ....[4]....
        /*0500*/ 	.word	0x00009740


	//----- nvinfo : EIATTR_MBARRIER_INSTR_OFFSETS
	.align		4
.L_345:
        /*0504*/ 	.byte	0x04, 0x39
        /*0506*/ 	.short	(.L_347 - .L_346)


	//   ....[0]....
.L_346:
        /*0508*/ 	.word	0x00000290
        /*050c*/ 	.word	0x000000ff
        /*0510*/ 	.word	0x00038800
        /*0514*/ 	.short	0x0100
        /*0516*/ 	.byte	0x06
	.zero		1


	//   ....[1]....
        /*0518*/ 	.word	0x000002a0
        /*051c*/ 	.word	0x000000ff
        /*0520*/ 	.word	0x00038820
        /*0524*/ 	.short	0x0100
        /*0526*/ 	.byte	0x06
	.zero		1


	//   ....[2]....
        /*0528*/ 	.word	0x00000390
        /*052c*/ 	.word	0x000000ff
        /*0530*/ 	.word	0x00038830
        /*0534*/ 	.short	0x0100
        /*0536*/ 	.byte	0x08
	.zero		1


	//   ....[3]....
        /*0538*/ 	.word	0x000003a0
        /*053c*/ 	.word	0x000000ff
        /*0540*/ 	.word	0x00038840
        /*0544*/ 	.short	0x0100
        /*0546*/ 	.byte	0x08
	.zero		1


	//   ....[4]....
        /*0548*/ 	.word	0x000003b0
        /*054c*/ 	.word	0x000000ff
        /*0550*/ 	.word	0x00038838
        /*0554*/ 	.short	0x0100
        /*0556*/ 	.byte	0x08
	.zero		1


	//   ....[5]....
        /*0558*/ 	.word	0x000003c0
        /*055c*/ 	.word	0x000000ff
        /*0560*/ 	.word	0x00038848
        /*0564*/ 	.short	0x0100
        /*0566*/ 	.byte	0x08
	.zero		1


	//   ....[6]....
        /*0568*/ 	.word	0x000004f0
        /*056c*/ 	.word	0x000000ff
        /*0570*/ 	.word	0x00038850
        /*0574*/ 	.short	0x0100
        /*0576*/ 	.byte	0x08
	.zero		1


	//   ....[7]....
        /*0578*/ 	.word	0x00000500
        /*057c*/ 	.word	0x000000ff
        /*0580*/ 	.word	0x00038860
        /*0584*/ 	.short	0x0100
        /*0586*/ 	.byte	0x08
	.zero		1


	//   ....[8]....
        /*0588*/ 	.word	0x00000510
        /*058c*/ 	.word	0x000000ff
        /*0590*/ 	.word	0x00038858
        /*0594*/ 	.short	0x0100
        /*0596*/ 	.byte	0x08
	.zero		1


	//   ....[9]....
        /*0598*/ 	.word	0x00000520
        /*059c*/ 	.word	0x000000ff
        /*05a0*/ 	.word	0x00038868
        /*05a4*/ 	.short	0x0100
        /*05a6*/ 	.byte	0x08
	.zero		1


	//   ....[10]....
        /*05a8*/ 	.word	0x00000610
        /*05ac*/ 	.word	0x000000ff
        /*05b0*/ 	.word	0x00038870
        /*05b4*/ 	.short	0x0100
        /*05b6*/ 	.byte	0x06
	.zero		1


	//   ....[11]....
        /*05b8*/ 	.word	0x00000620
        /*05bc*/ 	.word	0x000000ff
        /*05c0*/ 	.word	0x00038880
        /*05c4*/ 	.short	0x0100
        /*05c6*/ 	.byte	0x06
	.zero		1


	//   ....[12]....
        /*05c8*/ 	.word	0x00000630
        /*05cc*/ 	.word	0x000000ff
        /*05d0*/ 	.word	0x00038878
        /*05d4*/ 	.short	0x0100
        /*05d6*/ 	.byte	0x06
	.zero		1


	//   ....[13]....
        /*05d8*/ 	.word	0x00000640
        /*05dc*/ 	.word	0x000000ff
        /*05e0*/ 	.word	0x00038888
        /*05e4*/ 	.short	0x0100
        /*05e6*/ 	.byte	0x06
	.zero		1


	//   ....[14]....
        /*05e8*/ 	.word	0x00000770
        /*05ec*/ 	.word	0x000000ff
        /*05f0*/ 	.word	0x00038890
        /*05f4*/ 	.short	0x0100
        /*05f6*/ 	.byte	0x08
	.zero		1


	//   ....[15]....
        /*05f8*/ 	.word	0x00000780
        /*05fc*/ 	.word	0x000000ff
        /*0600*/ 	.word	0x000388a0
        /*0604*/ 	.short	0x0100
        /*0606*/ 	.byte	0x08
	.zero		1


	//   ....[16]....
        /*0608*/ 	.word	0x00000790
        /*060c*/ 	.word	0x000000ff
        /*0610*/ 	.word	0x00038898
        /*0614*/ 	.short	0x0100
        /*0616*/ 	.byte	0x08
	.zero		1


	//   ....[17]....
        /*0618*/ 	.word	0x000007a0
        /*061c*/ 	.word	0x000000ff
        /*0620*/ 	.word	0x000388a8
        /*0624*/ 	.short	0x0100
        /*0626*/ 	.byte	0x08
	.zero		1


	//   ....[18]....
        /*0628*/ 	.word	0x000008d0
        /*062c*/ 	.word	0x000000ff
        /*0630*/ 	.word	0x000388b0
        /*0634*/ 	.short	0x0100
        /*0636*/ 	.byte	0x08
	.zero		1


	//   ....[19]....
        /*0638*/ 	.word	0x000008e0
        /*063c*/ 	.word	0x000000ff
        /*0640*/ 	.word	0x000388c0
        /*0644*/ 	.short	0x0100
        /*0646*/ 	.byte	0x08
	.zero		1


	//   ....[20]....
        /*0648*/ 	.word	0x000008f0
        /*064c*/ 	.word	0x000000ff
        /*0650*/ 	.word	0x000388b8
        /*0654*/ 	.short	0x0100
        /*0656*/ 	.byte	0x08
	.zero		1


	//   ....[21]....
        /*0658*/ 	.word	0x00000900
        /*065c*/ 	.word	0x000000ff
        /*0660*/ 	.word	0x000388c8
        /*0664*/ 	.short	0x0100
        /*0666*/ 	.byte	0x08
	.zero		1


	//   ....[22]....
        /*0668*/ 	.word	0x000014f0
        /*066c*/ 	.word	0x000000ff
        /*0670*/ 	.word	0x00038800
        /*0674*/ 	.short	0x010a
        /*0676*/ 	.byte	0x26
	.zero		1


	//   ....[23]....
        /*0678*/ 	.word	0x00001570
        /*067c*/ 	.word	0x00000003
        /*0680*/ 	.word	0x00038830
        /*0684*/ 	.short	0x010a
        /*0686*/ 	.byte	0x3f
	.zero		1


	//   ....[24]....
        /*0688*/ 	.word	0x000015e0
        /*068c*/ 	.word	0x00000003
        /*0690*/ 	.word	0x00038830
        /*0694*/ 	.short	0x010a
        /*0696*/ 	.byte	0x3f
	.zero		1


	//   ....[25]....
        /*0698*/ 	.word	0x00002980
        /*069c*/ 	.word	0x00000003
        /*06a0*/ 	.word	0x00000000
        /*06a4*/ 	.short	0x0101
        /*06a6*/ 	.byte	0x3f
	.zero		1


	//   ....[26]....
        /*06a8*/ 	.word	0x000040f0
        /*06ac*/ 	.word	0x000000ff
        /*06b0*/ 	.word	0x00038830
        /*06b4*/ 	.short	0x010a
        /*06b6*/ 	.byte	0x06
	.zero		1


	//   ....[27]....
        /*06b8*/ 	.word	0x00004130
        /*06bc*/ 	.word	0x000000ff
        /*06c0*/ 	.word	0x00038830
        /*06c4*/ 	.short	0x010a
        /*06c6*/ 	.byte	0x06
	.zero		1


	//   ....[28]....
        /*06c8*/ 	.word	0x00004480
        /*06cc*/ 	.word	0x000000ff
        /*06d0*/ 	.word	0x00038850
        /*06d4*/ 	.short	0x010a
        /*06d6*/ 	.byte	0x06
	.zero		1


	//   ....[29]....
        /*06d8*/ 	.word	0x000044c0
        /*06dc*/ 	.word	0x000000ff
        /*06e0*/ 	.word	0x00038850
        /*06e4*/ 	.short	0x010a
        /*06e6*/ 	.byte	0x06
	.zero		1


	//   ....[30]....
        /*06e8*/ 	.word	0x000057c0
        /*06ec*/ 	.word	0x00000003
        /*06f0*/ 	.word	0x00000000
        /*06f4*/ 	.short	0x0101
        /*06f6*/ 	.byte	0x3f
	.zero		1


	//   ....[31]....
        /*06f8*/ 	.word	0x00005960
        /*06fc*/ 	.word	0x000000ff
        /*0700*/ 	.word	0x00000000
        /*0704*/ 	.short	0x0101
        /*0706*/ 	.byte	0x06
	.zero		1


	//   ....[32]....
        /*0708*/ 	.word	0x00006360
        /*070c*/ 	.word	0x000000ff
        /*0710*/ 	.word	0x00038850
        /*0714*/ 	.short	0x010a
        /*0716*/ 	.byte	0x08
	.zero		1


	//   ....[33]....
        /*0718*/ 	.word	0x000063a0
        /*071c*/ 	.word	0x000000ff
        /*0720*/ 	.word	0x00038850
        /*0724*/ 	.short	0x010a
        /*0726*/ 	.byte	0x08
	.zero		1


	//   ....[34]....
        /*0728*/ 	.word	0x00007bd0
        /*072c*/ 	.word	0x000000ff
        /*0730*/ 	.word	0x00000000
        /*0734*/ 	.short	0x0101
        /*0736*/ 	.byte	0x08
	.zero		1


	//   ....[35]....
        /*0738*/ 	.word	0x00008d00
        /*073c*/ 	.word	0x000000ff
        /*0740*/ 	.word	0x00000000
        /*0744*/ 	.short	0x0101
        /*0746*/ 	.byte	0x06
	.zero		1


	//   ....[36]....
        /*0748*/ 	.word	0x00009c40
        /*074c*/ 	.word	0x00000004
        /*0750*/ 	.word	0x00038880
        /*0754*/ 	.short	0x010a
        /*0756*/ 	.byte	0x3f
	.zero		1


	//   ....[37]....
        /*0758*/ 	.word	0x00009e40
        /*075c*/ 	.word	0x00000004
        /*0760*/ 	.word	0x00038840
        /*0764*/ 	.short	0x010a
        /*0766*/ 	.byte	0x3f
	.zero		1


	//   ....[38]....
        /*0768*/ 	.word	0x0000a1d0
        /*076c*/ 	.word	0x000000ff
        /*0770*/ 	.word	0x00038820
        /*0774*/ 	.short	0x010a
        /*0776*/ 	.byte	0x28
	.zero		1


	//   ....[39]....
        /*0778*/ 	.word	0x0000a490
        /*077c*/ 	.word	0x00000004
        /*0780*/ 	.word	0x00038880
        /*0784*/ 	.short	0x010a
        /*0786*/ 	.byte	0x3f
	.zero		1


	//   ....[40]....
        /*0788*/ 	.word	0x0000a800
        /*078c*/ 	.word	0x00000004
        /*0790*/ 	.word	0x00038840
        /*0794*/ 	.short	0x010a
        /*0796*/ 	.byte	0x3f
	.zero		1


	//   ....[41]....
        /*0798*/ 	.word	0x0000abf0
        /*079c*/ 	.word	0x00000003
        /*07a0*/ 	.word	0x00038870
        /*07a4*/ 	.short	0x010a
        /*07a6*/ 	.byte	0x3f
	.zero		1


	//   ....[42]....
        /*07a8*/ 	.word	0x0000ac60
        /*07ac*/ 	.word	0x00000002
        /*07b0*/ 	.word	0x00038860
        /*07b4*/ 	.short	0x010a
        /*07b6*/ 	.byte	0x3f
	.zero		1


	//   ....[43]....
        /*07b8*/ 	.word	0x0000b660
        /*07bc*/ 	.word	0x00000002
        /*07c0*/ 	.word	0x00038850
        /*07c4*/ 	.short	0x0101
        /*07c6*/ 	.byte	0x3f
	.zero		1


	//   ....[44]....
        /*07c8*/ 	.word	0x0000b6a0
        /*07cc*/ 	.word	0x00000002
        /*07d0*/ 	.word	0x00000000
        /*07d4*/ 	.short	0x0101
        /*07d6*/ 	.byte	0x3f
	.zero		1


	//   ....[45]....
        /*07d8*/ 	.word	0x0000b760
        /*07dc*/ 	.word	0x00000003
        /*07e0*/ 	.word	0x00038870
        /*07e4*/ 	.short	0x010a
        /*07e6*/ 	.byte	0x3f
	.zero		1


	//   ....[46]....
        /*07e8*/ 	.word	0x0000b7f0
        /*07ec*/ 	.word	0x00000003
        /*07f0*/ 	.word	0x00038860
        /*07f4*/ 	.short	0x010a
        /*07f6*/ 	.byte	0x3f
	.zero		1


	//   ....[47]....
        /*07f8*/ 	.word	0x0000c1c0
        /*07fc*/ 	.word	0x00000003
        /*0800*/ 	.word	0x00038850
        /*0804*/ 	.short	0x0101
        /*0806*/ 	.byte	0x3f
	.zero		1


	//   ....[48]....
        /*0808*/ 	.word	0x0000c250
        /*080c*/ 	.word	0x00000000
        /*0810*/ 	.word	0x00000000
        /*0814*/ 	.short	0x0101
        /*0816*/ 	.byte	0x3f
	.zero		1


	//   ....[49]....
        /*0818*/ 	.word	0x0000c340
        /*081c*/ 	.word	0x00000009
        /*0820*/ 	.word	0x00038820
        /*0824*/ 	.short	0x010a
        /*0826*/ 	.byte	0x3f
	.zero		1


	//   ....[50]....
        /*0828*/ 	.word	0x0000c4b0
        /*082c*/ 	.word	0x00000005
        /*0830*/ 	.word	0x00000000
        /*0834*/ 	.short	0x010a
        /*0836*/ 	.byte	0x3f
	.zero		1


	//   ....[51]....
        /*0838*/ 	.word	0x0000c520
        /*083c*/ 	.word	0x00000007
        /*0840*/ 	.word	0x00000000
        /*0844*/ 	.short	0x010a
        /*0846*/ 	.byte	0x3f
	.zero		1


	//   ....[52]....
        /*0848*/ 	.word	0x0000c580
        /*084c*/ 	.word	0x00000005
        /*0850*/ 	.word	0x00038860
        /*0854*/ 	.short	0x010a
        /*0856*/ 	.byte	0x3f
	.zero		1


	//   ....[53]....
        /*0858*/ 	.word	0x0000c5d0
        /*085c*/ 	.word	0x00000003
        /*0860*/ 	.word	0x00038860
        /*0864*/ 	.short	0x010a
        /*0866*/ 	.byte	0x3f
	.zero		1


	//   ....[54]....
        /*0868*/ 	.word	0x0000c610
        /*086c*/ 	.word	0x00000005
        /*0870*/ 	.word	0x00038880
        /*0874*/ 	.short	0x010a
        /*0876*/ 	.byte	0x3f
	.zero		1


	//   ....[55]....
        /*0878*/ 	.word	0x0000c630
        /*087c*/ 	.word	0x00000003
        /*0880*/ 	.word	0x00038880
        /*0884*/ 	.short	0x010a
        /*0886*/ 	.byte	0x3f
	.zero		1


	//   ....[56]....
        /*0888*/ 	.word	0x0000c6a0
        /*088c*/ 	.word	0x00000003
        /*0890*/ 	.word	0x00038800
        /*0894*/ 	.short	0x010a
        /*0896*/ 	.byte	0x3f
	.zero		1


	//   ....[57]....
        /*0898*/ 	.word	0x0000c6f0
        /*089c*/ 	.word	0x00000003
        /*08a0*/ 	.word	0x00038830
        /*08a4*/ 	.short	0x010a
        /*08a6*/ 	.byte	0x3f
	.zero		1


	//   ....[58]....
        /*08a8*/ 	.word	0x0000c750
        /*08ac*/ 	.word	0x00000005
        /*08b0*/ 	.word	0x00038830
        /*08b4*/ 	.short	0x010a
        /*08b6*/ 	.byte	0x3f
	.zero		1


	//   ....[59]....
        /*08b8*/ 	.word	0x0000c7b0
        /*08bc*/ 	.word	0x00000005
        /*08c0*/ 	.word	0x00038850
        /*08c4*/ 	.short	0x010a
        /*08c6*/ 	.byte	0x3f
	.zero		1


	//   ....[60]....
        /*08c8*/ 	.word	0x0000c810
        /*08cc*/ 	.word	0x00000007
        /*08d0*/ 	.word	0x00038850
        /*08d4*/ 	.short	0x010a
        /*08d6*/ 	.byte	0x3f
	.zero		1


	//   ....[61]....
        /*08d8*/ 	.word	0x0000c960
        /*08dc*/ 	.word	0x00000004
        /*08e0*/ 	.word	0x00038880
        /*08e4*/ 	.short	0x010a
        /*08e6*/ 	.byte	0x3f
	.zero		1


	//   ....[62]....
        /*08e8*/ 	.word	0x0000c9b0
        /*08ec*/ 	.word	0x00000004
        /*08f0*/ 	.word	0x00038840
        /*08f4*/ 	.short	0x010a
        /*08f6*/ 	.byte	0x3f
	.zero		1


	//   ....[63]....
        /*08f8*/ 	.word	0x0000ca00
        /*08fc*/ 	.word	0x00000011
        /*0900*/ 	.word	0x00038820
        /*0904*/ 	.short	0x010a
        /*0906*/ 	.byte	0x3f
	.zero		1


	//   ....[64]....
        /*0908*/ 	.word	0x0000ca50
        /*090c*/ 	.word	0x00000004
        /*0910*/ 	.word	0x00038880
        /*0914*/ 	.short	0x010a
        /*0916*/ 	.byte	0x3f
	.zero		1


	//   ....[65]....
        /*0918*/ 	.word	0x0000caa0
        /*091c*/ 	.word	0x00000004
        /*0920*/ 	.word	0x00038840
        /*0924*/ 	.short	0x010a
        /*0926*/ 	.byte	0x3f
	.zero		1


	//   ....[66]....
        /*0928*/ 	.word	0x0000cb00
        /*092c*/ 	.word	0x00000003
        /*0930*/ 	.word	0x00038870
        /*0934*/ 	.short	0x010a
        /*0936*/ 	.byte	0x3f
	.zero		1


	//   ....[67]....
        /*0938*/ 	.word	0x0000cb60
        /*093c*/ 	.word	0x00000004
        /*0940*/ 	.word	0x00038860
        /*0944*/ 	.short	0x010a
        /*0946*/ 	.byte	0x3f
	.zero		1


	//   ....[68]....
        /*0948*/ 	.word	0x0000cbb0
        /*094c*/ 	.word	0x00000003
        /*0950*/ 	.word	0x00038870
        /*0954*/ 	.short	0x010a
        /*0956*/ 	.byte	0x3f
	.zero		1


	//   ....[69]....
        /*0958*/ 	.word	0x0000cc00
        /*095c*/ 	.word	0x00000003
        /*0960*/ 	.word	0x00038860
        /*0964*/ 	.short	0x010a
        /*0966*/ 	.byte	0x3f
	.zero		1


	//   ....[70]....
        /*0968*/ 	.word	0x0000cc50
        /*096c*/ 	.word	0x00000009
        /*0970*/ 	.word	0x00038820
        /*0974*/ 	.short	0x010a
        /*0976*/ 	.byte	0x3f
	.zero		1


	//   ....[71]....
        /*0978*/ 	.word	0x0000cca0
        /*097c*/ 	.word	0x00000005
        /*0980*/ 	.word	0x00000000
        /*0984*/ 	.short	0x010a
        /*0986*/ 	.byte	0x3f
	.zero		1


	//   ....[72]....
        /*0988*/ 	.word	0x0000ccf0
        /*098c*/ 	.word	0x00000007
        /*0990*/ 	.word	0x00000000
        /*0994*/ 	.short	0x010a
        /*0996*/ 	.byte	0x3f
	.zero		1


	//   ....[73]....
        /*0998*/ 	.word	0x0000cd40
        /*099c*/ 	.word	0x00000005
        /*09a0*/ 	.word	0x00038860
        /*09a4*/ 	.short	0x010a
        /*09a6*/ 	.byte	0x3f
	.zero		1


	//   ....[74]....
        /*09a8*/ 	.word	0x0000cd90
        /*09ac*/ 	.word	0x00000003
        /*09b0*/ 	.word	0x00038860
        /*09b4*/ 	.short	0x010a
        /*09b6*/ 	.byte	0x3f
	.zero		1


	//   ....[75]....
        /*09b8*/ 	.word	0x0000cde0
        /*09bc*/ 	.word	0x00000005
        /*09c0*/ 	.word	0x00038880
        /*09c4*/ 	.short	0x010a
        /*09c6*/ 	.byte	0x3f
	.zero		1


	//----- nvinfo : EIATTR_NUM_MBARRIERS
	.align		4
.L_347:
        /*09c8*/ 	.byte	0x03, 0x38
        /*09ca*/ 	.short	0x0016


	//----- nvinfo : EIATTR_EXIT_INSTR_OFFSETS
	.align		4
        /*09cc*/ 	.byte	0x04, 0x1c
        /*09ce*/ 	.short	(.L_349 - .L_348)


	//   ....[0]....
.L_348:
        /*09d0*/ 	.word	0x00000a50


	//   ....[1]....
        /*09d4*/ 	.word	0x00008db0


	//   ....[2]....
        /*09d8*/ 	.word	0x0000c3b0


	//   ....[3]....
        /*09dc*/ 	.word	0x0000c680


	//----- nvinfo : EIATTR_MAX_THREADS
	.align		4
.L_349:
        /*09e0*/ 	.byte	0x04, 0x05
        /*09e2*/ 	.short	(.L_351 - .L_350)
.L_350:
        /*09e4*/ 	.word	0x00000180
        /*09e8*/ 	.word	0x00000001
        /*09ec*/ 	.word	0x00000001


	//----- nvinfo : EIATTR_CRS_STACK_SIZE
	.align		4
.L_351:
        /*09f0*/ 	.byte	0x04, 0x1e
        /*09f2*/ 	.short	(.L_353 - .L_352)
.L_352:
        /*09f4*/ 	.word	0x00000000


	//----- nvinfo : EIATTR_CBANK_PARAM_SIZE
	.align		4
.L_353:
        /*09f8*/ 	.byte	0x03, 0x19
        /*09fa*/ 	.short	0x0bf0


	//----- nvinfo : EIATTR_PARAM_CBANK
	.align		4
        /*09fc*/ 	.byte	0x04, 0x0a
        /*09fe*/ 	.short	(.L_355 - .L_354)
	.align		4
.L_354:
        /*0a00*/ 	.word	index@(.nv.constant0._ZN7cutlass13device_kernelIN5flash11enable_sm90INS1_16FlashAttnFwdSm90INS1_25CollectiveMainloopFwdSm90ILi2EN4cute5tupleIJNS5_1CILi1EEES8_S8_EEENS6_IJNS7_ILi128EEESA_NS7_ILi256EEEEEELi256ENS_12float_e4m3_tEfNS_4arch4Sm90ELb0ELb0ELb0ELb0ELb0ELb0ELb0ELb1ELb1ELb0ELb0ELb0EEENS1_21CollectiveEpilogueFwdINS6_IJSA_SB_SA_EEES9_NS_10bfloat16_tESF_Li256ELb0ELb0ELb0ELb1EEENS1_29StaticPersistentTileSchedulerILb0EEEEEEEEEvNT_6ParamsE)
        /*0a04*/ 	.short	0x0210
        /*0a06*/ 	.short	0x0bf0


	//----- nvinfo : EIATTR_SW_WAR
	.align		4
.L_355:
        /*0a08*/ 	.byte	0x04, 0x36
        /*0a0a*/ 	.short	(.L_357 - .L_356)
.L_356:
        /*0a0c*/ 	.word	0x00000008
.L_357:


//--------------------- .nv.info._ZN7cutlass13device_kernelIN5flash11enable_sm90INS1_16FlashAttnFwdSm90INS1_25CollectiveMainloopFwdSm90ILi2EN4cute5tupleIJNS5_1CILi1EEES8_S8_EEENS6_IJNS7_ILi128EEESA_NS7_ILi256EEEEEELi256ENS_12float_e4m3_tEfNS_4arch4Sm90ELb0ELb0ELb0ELb1ELb0ELb0ELb0ELb1ELb1ELb0ELb0ELb0EEENS1_21CollectiveEpilogueFwdINS6_IJSA_SB_SA_EEES9_NS_10bfloat16_tESF_Li256ELb1ELb0ELb0ELb1EEENS1_36VarlenDynamicPersistentTileSchedulerILi128ELi128ELi256ELi128ELb0ELb0ELb1ELb0ELb1ELb1EEEEEEEEEvNT_6ParamsE --------------------------
	.section	.nv.info._ZN7cutlass13device_kernelIN5flash11enable_sm90INS1_16FlashAttnFwdSm90INS1_25CollectiveMainloopFwdSm90ILi2EN4cute5tupleIJNS5_1CILi1EEES8_S8_EEENS6_IJNS7_ILi128EEESA_NS7_ILi256EEEEEELi256ENS_12float_e4m3_tEfNS_4arch4Sm90ELb0ELb0ELb0ELb1ELb0ELb0ELb0ELb1ELb1ELb0ELb0ELb0EEENS1_21CollectiveEpilogueFwdINS6_IJSA_SB_SA_EEES9_NS_10bfloat16_tESF_Li256ELb1ELb0ELb0ELb1EEENS1_36VarlenDynamicPersistentTileSchedulerILi128ELi128ELi256ELi128ELb0ELb0ELb1ELb0ELb1ELb1EEEEEEEEEvNT_6ParamsE,"",@"SHT_CUDA_INFO"
	.sectionflags	@""
	.align	4


	//----- nvinfo : EIATTR_CUDA_API_VERSION
	.align		4
        /*0000*/ 	.byte	0x04, 0x37
        /*0002*/ 	.short	(.L_359 - .L_358)
.L_358:
        /*0004*/ 	.word	0x00000082


	//----- nvinfo : EIATTR_KPARAM_INFO
	.align		4
.L_359:
        /*0008*/ 	.byte	0x04, 0x17
        /*000a*/ 	.short	(.L_361 - .L_360)
.L_360:
        /*000c*/ 	.word	0x00000000
        /*0010*/ 	.short	0x0000
        /*0012*/ 	.short	0x0070
        /*0014*/ 	.byte	0x00, 0xf0, 0x01, 0x28


	//----- nvinfo : EIATTR_SPARSE_MMA_MASK
	.align		4
.L_361:
        /*0018*/ 	.byte	0x03, 0x50
        /*001a*/ 	.short	0x0000


	//----- nvinfo : EIATTR_MAXREG_COUNT
	.align		4
        /*001c*/ 	.byte	0x03, 0x1b
        /*001e*/ 	.short	0x00a8


	//----- nvinfo : EIATTR_NUM_BARRIERS
	.align		4
        /*0020*/ 	.byte	0x02, 0x4c
        /*0022*/ 	.byte	0x10
	.zero		1


	//----- nvinfo : EIATTR_EXTERNS
	.align		4
        /*0024*/ 	.byte	0x04, 0x0f
        /*0026*/ 	.short	(.L_363 - .L_362)


	//   ....[0]....
	.align		4
.L_362:
        /*0028*/ 	.word	index@(__assertfail)


	//----- nvinfo : EIATTR_ANNOTATIONS
	.align		4
.L_363:
        /*002c*/ 	.byte	0x04, 0x55
        /*002e*/ 	.short	(.L_365 - .L_364)


	//   ....[0]....
.L_364:
        /* <DEDUP_REMOVED lines=47> */


	//----- nvinfo : EIATTR_MERCURY_ISA_VERSION
	.align		4
.L_365:
        /*0308*/ 	.byte	0x03, 0x5f
        /*030a*/ 	.short	0x0101


	//----- nvinfo : EIATTR_UNUSED_LOAD_BYTE_OFFSET
	.align		4
        /*030c*/ 	.byte	0x04, 0x44
        /*030e*/ 	.short	(.L_367 - .L_366)


	//   ....[0]....
.L_366:
        /*0310*/ 	.word	0x00000a70
        /*0314*/ 	.word	0x0000fff0


	//   ....[1]....
        /*0318*/ 	.word	0x00007a60
        /*031c*/ 	.word	0x0000fff0


	//----- nvinfo : EIATTR_INT_WARP_WIDE_INSTR_OFFSETS
	.align		4
.L_367:
        /*0320*/ 	.byte	0x04, 0x31
        /*0322*/ 	.short	(.L_369 - .L_368)


	//   ....[0]....
.L_368:
        /*0324*/ 	.word	0x00000160


	//   ....[1]....
        /*0328*/ 	.word	0x000001a0


	//   ....[2]....
        /*032c*/ 	.word	0x00000210


	//   ....[3]....
        /*0330*/ 	.word	0x0000c2f0


	//   ....[4]....
        /*0334*/ 	.word	0x0000c380


	//   ....[5]....
        /*0338*/ 	.word	0x0000cb20


	//   ....[6]....
        /*033c*/ 	.word	0x0000e9e0


	//   ....[7]....
        /*0340*/ 	.word	0x0000ea70


	//----- nvinfo : EIATTR_COOP_GROUP_MASK_REGIDS
	.align		4
.L_369:
        /*0344*/ 	.byte	0x04, 0x29
        /*0346*/ 	.short	(.L_371 - .L_370)


	//   ....[0]....
.L_370:
        /*0348*/ 	.word	0xffffffff


	//   ....[1]....
        /*034c*/ 	.word	0xffffffff


	//   ....[2]....
        /*0350*/ 	.word	0xffffffff


	//   ....[3]....
        /*0354*/ 	.word	0xffffffff


	//   ....[4]....
        /*0358*/ 	.word	0xffffffff


	//   ....[5]....
        /*035c*/ 	.word	0xffffffff


	//   ....[6]....
        /*0360*/ 	.word	0xffffffff


	//   ....[7]....
        /*0364*/ 	.word	0xffffffff


	//   ....[8]....
        /*0368*/ 	.word	0xffffffff


	//   ....[9]....
        /*036c*/ 	.word	0xffffffff


	//   ....[10]....
        /*0370*/ 	.word	0xffffffff


	//   ....[11]....
        /*0374*/ 	.word	0xffffffff


	//   ....[12]....
        /*0378*/ 	.word	0xffffffff


	//   ....[13]....
        /*037c*/ 	.word	0xffffffff


	//   ....[14]....
        /*0380*/ 	.word	0xffffffff


	//   ....[15]....
        /*0384*/ 	.word	0xffffffff


	//   ....[16]....
        /*0388*/ 	.word	0xffffffff


	//   ....[17]....
        /*038c*/ 	.word	0xffffffff


	//   ....[18]....
        /*0390*/ 	.word	0xffffffff


	//   ....[19]....
        /*0394*/ 	.word	0xffffffff


	//   ....[20]....
        /*0398*/ 	.word	0xffffffff


	//   ....[21]....
        /*039c*/ 	.word	0xffffffff


	//   ....[22]....
        /*03a0*/ 	.word	0xffffffff


	//   ....[23]....
        /*03a4*/ 	.word	0xffffffff


	//   ....[24]....
        /*03a8*/ 	.word	0xffffffff


	//   ....[25]....
        /*03ac*/ 	.word	0xffffffff


	//   ....[26]....
        /*03b0*/ 	.word	0xffffffff


	//   ....[27]....
        /*03b4*/ 	.word	0xffffffff


	//   ....[28]....
        /*03b8*/ 	.word	0xffffffff


	//   ....[29]....
        /*03bc*/ 	.word	0xffffffff


	//   ....[30]....
        /*03c0*/ 	.word	0xffffffff


	//   ....[31]....
        /*03c4*/ 	.word	0xffffffff


	//   ....[32]....
        /*03c8*/ 	.word	0xffffffff


	//   ....[33]....
        /*03cc*/ 	.word	0xffffffff


	//   ....[34]....
        /*03d0*/ 	.word	0xffffffff


	//   ....[35]....
        /*03d4*/ 	.word	0xffffffff


	//   ....[36]....
        /*03d8*/ 	.word	0xffffffff


	//   ....[37]....
        /*03dc*/ 	.word	0xffffffff


	//   ....[38]....
        /*03e0*/ 	.word	0xffffffff


	//   ....[39]....
        /*03e4*/ 	.word	0xffffffff


	//   ....[40]....
        /*03e8*/ 	.word	0xffffffff


	//   ....[41]....
        /*03ec*/ 	.word	0xffffffff


	//   ....[42]....
        /*03f0*/ 	.word	0xffffffff


	//   ....[43]....
        /*03f4*/ 	.word	0xffffffff


	//   ....[44]....
        /*03f8*/ 	.word	0xffffffff


	//   ....[45]....
        /*03fc*/ 	.word	0xffffffff


	//   ....[46]....
        /*0400*/ 	.word	0xffffffff


	//   ....[47]....
        /*0404*/ 	.word	0xffffffff


	//   ....[48]....
        /*0408*/ 	.word	0xffffffff


	//   ....[49]....
        /*040c*/ 	.word	0xffffffff


	//   ....[50]....
        /*0410*/ 	.word	0xffffffff


	//   ....[51]....
        /*0414*/ 	.word	0xffffffff


	//   ....[52]....
        /*0418*/ 	.word	0xffffffff


	//   ....[53]....
        /*041c*/ 	.word	0xffffffff


	//   ....[54]....
        /*0420*/ 	.word	0xffffffff


	//   ....[55]....
        /*0424*/ 	.word	0xffffffff


	//   ....[56]....
        /*0428*/ 	.word	0xffffffff


	//   ....[57]....
        /*042c*/ 	.word	0xffffffff


	//   ....[58]....
        /*0430*/ 	.word	0xffffffff


	//   ....[59]....
        /*0434*/ 	.word	0xffffffff


	//   ....[60]....
        /*0438*/ 	.word	0xffffffff


	//   ....[61]....
        /*043c*/ 	.word	0xffffffff


	//   ....[62]....
        /*0440*/ 	.word	0xffffffff


	//   ....[63]....
        /*0444*/ 	.word	0xffffffff


	//   ....[64]....
        /*0448*/ 	.word	0xffffffff


	//   ....[65]....
        /*044c*/ 	.word	0xffffffff


	//   ....[66]....
        /*0450*/ 	.word	0xffffffff


	//   ....[67]....
        /*0454*/ 	.word	0xffffffff


	//   ....[68]....
        /*0458*/ 	.word	0xffffffff


	//   ....[69]....
        /*045c*/ 	.word	0xffffffff


	//   ....[70]....
        /*0460*/ 	.word	0xffffffff


	//   ....[71]....
        /*0464*/ 	.word	0xffffffff


	//   ....[72]....
        /*0468*/ 	.word	0xffffffff


	//   ....[73]....
        /*046c*/ 	.word	0xffffffff


	//   ....[74]....
        /*0470*/ 	.word	0xffffffff


	//   ....[75]....
        /*0474*/ 	.word	0xffffffff


	//   ....[76]....
        /*0478*/ 	.word	0xffffffff


	//   ....[77]....
        /*047c*/ 	.word	0xffffffff


	//   ....[78]....
        /*0480*/ 	.word	0xffffffff


	//   ....[79]....
        /*0484*/ 	.word	0xffffffff


	//   ....[80]....
        /*0488*/ 	.word	0xffffffff


	//   ....[81]....
        /*048c*/ 	.word	0xffffffff


	//   ....[82]....
        /*0490*/ 	.word	0xffffffff


	//   ....[83]....
        /*0494*/ 	.word	0xffffffff


	//   ....[84]....
        /*0498*/ 	.word	0xffffffff


	//   ....[85]....
        /*049c*/ 	.word	0xffffffff


	//   ....[86]....
        /*04a0*/ 	.word	0xffffffff


	//   ....[87]....
        /*04a4*/ 	.word	0xffffffff


	//   ....[88]....
        /*04a8*/ 	.word	0xffffffff


	//   ....[89]....
        /*04ac*/ 	.word	0xffffffff


	//   ....[90]....
        /*04b0*/ 	.word	0xffffffff


	//   ....[91]....
        /*04b4*/ 	.word	0xffffffff


	//   ....[92]....
        /*04b8*/ 	.word	0xffffffff


	//   ....[93]....
        /*04bc*/ 	.word	0xffffffff


	//   ....[94]....
        /*04c0*/ 	.word	0xffffffff


	//   ....[95]....
        /*04c4*/ 	.word	0xffffffff


	//   ....[96]....
        /*04c8*/ 	.word	0xffffffff


	//   ....[97]....
        /*04cc*/ 	.word	0xffffffff


	//   ....[98]....
        /*04d0*/ 	.word	0xffffffff


	//   ....[99]....
        /*04d4*/ 	.word	0xffffffff


	//   ....[100]....
        /*04d8*/ 	.word	0xffffffff


	//   ....[101]....
        /*04dc*/ 	.word	0xffffffff


	//   ....[102]....
        /*04e0*/ 	.word	0xffffffff


	//   ....[103]....
        /*04e4*/ 	.word	0xffffffff


	//   ....[104]....
        /*04e8*/ 	.word	0xffffffff


	//   ....[105]....
        /*04ec*/ 	.word	0xffffffff


	//   ....[106]....
        /*04f0*/ 	.word	0xffffffff


	//   ....[107]....
        /*04f4*/ 	.word	0xffffffff


	//   ....[108]....
        /*04f8*/ 	.word	0xffffffff


	//   ....[109]....
        /*04fc*/ 	.word	0xffffffff


	//   ....[110]....
        /*0500*/ 	.word	0xffffffff


	//   ....[111]....
        /*0504*/ 	.word	0xffffffff


	//   ....[112]....
        /*0508*/ 	.word	0xffffffff


	//   ....[113]....
        /*050c*/ 	.word	0xffffffff


	//   ....[114]....
        /*0510*/ 	.word	0xffffffff


	//   ....[115]....
        /*0514*/ 	.word	0xffffffff


	//   ....[116]....
        /*0518*/ 	.word	0xffffffff


	//   ....[117]....
        /*051c*/ 	.word	0xffffffff


	//   ....[118]....
        /*0520*/ 	.word	0xffffffff


	//   ....[119]....
        /*0524*/ 	.word	0x0500000f


	//   ....[120]....
        /*0528*/ 	.word	0x0500000f


	//----- nvinfo : EIATTR_COOP_GROUP_INSTR_OFFSETS
	.align		4
.L_371:
        /*052c*/ 	.byte	0x04, 0x28
        /*052e*/ 	.short	(.L_373 - .L_372)


	//   ....[0]....
.L_372:
        /*0530*/ 	.word	0x00000070


	//   ....[1]....
        /*0534*/ 	.word	0x00000170


	//   ....[2]....
        /*0538*/ 	.word	0x000001c0


	//   ....[3]....
        /*053c*/ 	.word	0x000003f0


	//   ....[4]....
        /*0540*/ 	.word	0x00000550


	//   ....[5]....
        /*0544*/ 	.word	0x00000670


	//   ....[6]....
        /*0548*/ 	.word	0x000007d0


	//   ....[7]....
        /*054c*/ 	.word	0x00001960


	//   ....[8]....
        /*0550*/ 	.word	0x00002cb0


	//   ....[9]....
        /*0554*/ 	.word	0x00002da0


	//   ....[10]....
        /*0558*/ 	.word	0x00003480


	//   ....[11]....
        /*055c*/ 	.word	0x000034e0


	//   ....[12]....
        /*0560*/ 	.word	0x00005170


	//   ....[13]....
        /*0564*/ 	.word	0x00005180


	//   ....[14]....
        /*0568*/ 	.word	0x000051b0


	//   ....[15]....
        /*056c*/ 	.word	0x000051d0


	//   ....[16]....
        /*0570*/ 	.word	0x00006f10


	//   ....[17]....
        /*0574*/ 	.word	0x00006f20


	//   ....[18]....
        /*0578*/ 	.word	0x00006f50


	//   ....[19]....
        /*057c*/ 	.word	0x00006f60


	//   ....[20]....
        /*0580*/ 	.word	0x000085d0


	//   ....[21]....
        /*0584*/ 	.word	0x00008600


	//   ....[22]....
        /*0588*/ 	.word	0x00008630


	//   ....[23]....
        /*058c*/ 	.word	0x00008660


	//   ....[24]....
        /*0590*/ 	.word	0x00008690


	//   ....[25]....
        /*0594*/ 	.word	0x000086c0


	//   ....[26]....
        /*0598*/ 	.word	0x000086f0


	//   ....[27]....
        /*059c*/ 	.word	0x00008720


	//   ....[28]....
        /*05a0*/ 	.word	0x00008760


	//   ....[29]....
        /*05a4*/ 	.word	0x00008790


	//   ....[30]....
        /*05a8*/ 	.word	0x000087c0


	//   ....[31]....
        /*05ac*/ 	.word	0x000087f0


	//   ....[32]....
        /*05b0*/ 	.word	0x00008820


	//   ....[33]....
        /*05b4*/ 	.word	0x00008860


	//   ....[34]....
        /*05b8*/ 	.word	0x000088b0


	//   ....[35]....
        /*05bc*/ 	.word	0x000088e0


	//   ....[36]....
        /*05c0*/ 	.word	0x00008920


	//   ....[37]....
        /*05c4*/ 	.word	0x00008950


	//   ....[38]....
        /*05c8*/ 	.word	0x00008980


	//   ....[39]....
        /*05cc*/ 	.word	0x000089b0


	//   ....[40]....
        /*05d0*/ 	.word	0x00008a10


	//   ....[41]....
        /*05d4*/ 	.word	0x00008a40


	//   ....[42]....
        /*05d8*/ 	.word	0x00008a70


	//   ....[43]....
        /*05dc*/ 	.word	0x00008aa0


	//   ....[44]....
        /*05e0*/ 	.word	0x00008ad0


	//   ....[45]....
        /*05e4*/ 	.word	0x00008b00


	//   ....[46]....
        /*05e8*/ 	.word	0x00008b30


	//   ....[47]....
        /*05ec*/ 	.word	0x00008b60


	//   ....[48]....
        /*05f0*/ 	.word	0x00008b90


	//   ....[49]....
        /*05f4*/ 	.word	0x00008bc0


	//   ....[50]....
        /*05f8*/ 	.word	0x00008bf0


	//   ....[51]....
        /*05fc*/ 	.word	0x00008c70


	//   ....[52]....
        /*0600*/ 	.word	0x00008ca0


	//   ....[53]....
        /*0604*/ 	.word	0x00008cd0


	//   ....[54]....
        /*0608*/ 	.word	0x00008d00


	//   ....[55]....
        /*060c*/ 	.word	0x00008d30


	//   ....[56]....
        /*0610*/ 	.word	0x00008d60


	//   ....[57]....
        /*0614*/ 	.word	0x00008d90


	//   ....[58]....
        /*0618*/ 	.word	0x00008da0


	//   ....[59]....
        /*061c*/ 	.word	0x00008db0


	//   ....[60]....
        /*0620*/ 	.word	0x00008dc0


	//   ....[61]....
        /*0624*/ 	.word	0x00008dd0


	//   ....[62]....
        /*0628*/ 	.word	0x00008de0


	//   ....[63]....
        /*062c*/ 	.word	0x00008df0


	//   ....[64]....
        /*0630*/ 	.word	0x00008e00


	//   ....[65]....
        /*0634*/ 	.word	0x00008e10


	//   ....[66]....
        /*0638*/ 	.word	0x00008e20


	//   ....[67]....
        /*063c*/ 	.word	0x00008e30


	//   ....[68]....
        /*0640*/ 	.word	0x00008e40


	//   ....[69]....
        /*0644*/ 	.word	0x00008e60


	//   ....[70]....
        /*0648*/ 	.word	0x00008e70


	//   ....[71]....
        /*064c*/ 	.word	0x00008e80


	//   ....[72]....
        /*0650*/ 	.word	0x00008e90


	//   ....[73]....
        /*0654*/ 	.word	0x00008ea0


	//   ....[74]....
        /*0658*/ 	.word	0x00008eb0


	//   ....[75]....
        /*065c*/ 	.word	0x00008ec0


	//   ....[76]....
        /*0660*/ 	.word	0x00008ed0


	//   ....[77]....
        /*0664*/ 	.word	0x00008ee0


	//   ....[78]....
        /*0668*/ 	.word	0x00008f00


	//   ....[79]....
        /*066c*/ 	.word	0x00008f10


	//   ....[80]....
        /*0670*/ 	.word	0x00008f20


	//   ....[81]....
        /*0674*/ 	.word	0x00008f30


	//   ....[82]....
        /*0678*/ 	.word	0x00008f40


	//   ....[83]....
        /*067c*/ 	.word	0x00008f50


	//   ....[84]....
        /*0680*/ 	.word	0x0000b1a0


	//   ....[85]....
        /*0684*/ 	.word	0x0000b3b0


	//   ....[86]....
        /*0688*/ 	.word	0x0000b3e0


	//   ....[87]....
        /*068c*/ 	.word	0x0000b410


	//   ....[88]....
        /*0690*/ 	.word	0x0000b450


	//   ....[89]....
        /*0694*/ 	.word	0x0000b480


	//   ....[90]....
        /*0698*/ 	.word	0x0000b4b0


	//   ....[91]....
        /*069c*/ 	.word	0x0000b640


	//   ....[92]....
        /*06a0*/ 	.word	0x0000b670


	//   ....[93]....
        /*06a4*/ 	.word	0x0000b6a0


	//   ....[94]....
        /*06a8*/ 	.word	0x0000b6d0


	//   ....[95]....
        /*06ac*/ 	.word	0x0000b700


	//   ....[96]....
        /*06b0*/ 	.word	0x0000b740


	//   ....[97]....
        /*06b4*/ 	.word	0x0000b7d0


	//   ....[98]....
        /*06b8*/ 	.word	0x0000b810


	//   ....[99]....
        /*06bc*/ 	.word	0x0000b8a0


	//   ....[100]....
        /*06c0*/ 	.word	0x0000cc40


	//   ....[101]....
        /*06c4*/ 	.word	0x0000f8a0


	//   ....[102]....
        /*06c8*/ 	.word	0x0000f8d0


	//   ....[103]....
        /*06cc*/ 	.word	0x0000f900


	//   ....[104]....
        /*06d0*/ 	.word	0x0000f930


	//   ....[105]....
        /*06d4*/ 	.word	0x0000f970


	//   ....[106]....
        /*06d8*/ 	.word	0x0000f980


	//   ....[107]....
        /*06dc*/ 	.word	0x0000f9b0


	//   ....[108]....
        /*06e0*/ 	.word	0x0000f9c0


	//   ....[109]....
        /*06e4*/ 	.word	0x0000fb00


	//   ....[110]....
        /*06e8*/ 	.word	0x0000fb30


	//   ....[111]....
        /*06ec*/ 	.word	0x0000fb70


	//   ....[112]....
        /*06f0*/ 	.word	0x0000fba0


	//   ....[113]....
        /*06f4*/ 	.word	0x0000fbd0


	//   ....[114]....
        /*06f8*/ 	.word	0x0000fc00


	//   ....[115]....
        /*06fc*/ 	.word	0x0000fcb0


	//   ....[116]....
        /*0700*/ 	.word	0x0000fcf0


	//   ....[117]....
        /*0704*/ 	.word	0x0000fd30


	//   ....[118]....
        /*0708*/ 	.word	0x000101e0


	//   ....[119]....
        /*070c*/ 	.word	0x00010700


	//   ....[120]....
        /*0710*/ 	.word	0x00010b80


	//----- nvinfo : EIATTR_REG_RECONFIG
	.align		4
.L_373:
        /*0714*/ 	.byte	0x01, 0x54
	.zero		2


	//----- nvinfo : EIATTR_SYSCALL_OFFSETS
	.align		4
        /*0718*/ 	.byte	0x04, 0x46
        /*071a*/ 	.short	(.L_375 - .L_374)


	//   ....[0]....
.L_374:
        /*071c*/ 	.word	0x00001b50


	//   ....[1]....
        /*0720*/ 	.word	0x0000c520


	//   ....[2]....
        /*0724*/ 	.word	0x0000c6a0


	//   ....[3]....
        /*0728*/ 	.word	0x0000c7e0


	//   ....[4]....
        /*072c*/ 	.word	0x0000c900


	//----- nvinfo : EIATTR_MBARRIER_INSTR_OFFSETS
	.align		4
.L_375:
        /*0730*/ 	.byte	0x04, 0x39
        /*0732*/ 	.short	(.L_377 - .L_376)


	//   ....[0]....
.L_376:
        /*0734*/ 	.word	0x000002a0
        /*0738*/ 	.word	0x000000ff
        /*073c*/ 	.word	0x00038800
        /*0740*/ 	.short	0x0100
        /*0742*/ 	.byte	0x08
	.zero		1


	//   ....[1]....
        /*0744*/ 	.word	0x000002b0
        /*0748*/ 	.word	0x000000ff
        /*074c*/ 	.word	0x00038820
        /*0750*/ 	.short	0x0100
        /*0752*/ 	.byte	0x08
	.zero		1


	//   ....[2]....
        /*0754*/ 	.word	0x000003a0
        /*0758*/ 	.word	0x000000ff
        /*075c*/ 	.word	0x00038830
        /*0760*/ 	.short	0x0100
        /*0762*/ 	.byte	0x08
	.zero		1


	//   ....[3]....
        /*0764*/ 	.word	0x000003b0
        /*0768*/ 	.word	0x000000ff
        /*076c*/ 	.word	0x00038840
        /*0770*/ 	.short	0x0100
        /*0772*/ 	.byte	0x08
	.zero		1


	//   ....[4]....
        /*0774*/ 	.word	0x000003c0
        /*0778*/ 	.word	0x000000ff
        /*077c*/ 	.word	0x00038838
        /*0780*/ 	.short	0x0100
        /*0782*/ 	.byte	0x08
	.zero		1


	//   ....[5]....
        /*0784*/ 	.word	0x000003d0
        /*0788*/ 	.word	0x000000ff
        /*078c*/ 	.word	0x00038848
        /*0790*/ 	.short	0x0100
        /*0792*/ 	.byte	0x08
	.zero		1


	//   ....[6]....
        /*0794*/ 	.word	0x00000500
        /*0798*/ 	.word	0x000000ff
        /*079c*/ 	.word	0x00038850
        /*07a0*/ 	.short	0x0100
        /*07a2*/ 	.byte	0x08
	.zero		1


	//   ....[7]....
        /*07a4*/ 	.word	0x00000510
        /*07a8*/ 	.word	0x000000ff
        /*07ac*/ 	.word	0x00038860
        /*07b0*/ 	.short	0x0100
        /*07b2*/ 	.byte	0x08
	.zero		1


	//   ....[8]....
        /*07b4*/ 	.word	0x00000520
        /*07b8*/ 	.word	0x000000ff
        /*07bc*/ 	.word	0x00038858
        /*07c0*/ 	.short	0x0100
        /*07c2*/ 	.byte	0x08
	.zero		1


	//   ....[9]....
        /*07c4*/ 	.word	0x00000530
        /*07c8*/ 	.word	0x000000ff
        /*07cc*/ 	.word	0x00038868
        /*07d0*/ 	.short	0x0100
        /*07d2*/ 	.byte	0x08
	.zero		1


	//   ....[10]....
        /*07d4*/ 	.word	0x00000620
        /*07d8*/ 	.word	0x000000ff
        /*07dc*/ 	.word	0x00038870
        /*07e0*/ 	.short	0x0100
        /*07e2*/ 	.byte	0x06
	.zero		1


	//   ....[11]....
        /*07e4*/ 	.word	0x00000630
        /*07e8*/ 	.word	0x000000ff
        /*07ec*/ 	.word	0x00038880
        /*07f0*/ 	.short	0x0100
        /*07f2*/ 	.byte	0x06
	.zero		1


	//   ....[12]....
        /*07f4*/ 	.word	0x00000640
        /*07f8*/ 	.word	0x000000ff
        /*07fc*/ 	.word	0x00038878
        /*0800*/ 	.short	0x0100
        /*0802*/ 	.byte	0x06
	.zero		1


	//   ....[13]....
        /*0804*/ 	.word	0x00000650
        /*0808*/ 	.word	0x000000ff
        /*080c*/ 	.word	0x00038888
        /*0810*/ 	.short	0x0100
        /*0812*/ 	.byte	0x06
	.zero		1


	//   ....[14]....
        /*0814*/ 	.word	0x00000780
        /*0818*/ 	.word	0x000000ff
        /*081c*/ 	.word	0x00038890
        /*0820*/ 	.short	0x0100
        /*0822*/ 	.byte	0x08
	.zero		1


	//   ....[15]....
        /*0824*/ 	.word	0x00000790
        /*0828*/ 	.word	0x000000ff
        /*082c*/ 	.word	0x000388a0
        /*0830*/ 	.short	0x0100
        /*0832*/ 	.byte	0x08
	.zero		1


	//   ....[16]....
        /*0834*/ 	.word	0x000007a0
        /*0838*/ 	.word	0x000000ff
        /*083c*/ 	.word	0x00038898
        /*0840*/ 	.short	0x0100
        /*0842*/ 	.byte	0x08
	.zero		1


	//   ....[17]....
        /*0844*/ 	.word	0x000007b0
        /*0848*/ 	.word	0x000000ff
        /*084c*/ 	.word	0x000388a8
        /*0850*/ 	.short	0x0100
        /*0852*/ 	.byte	0x08
	.zero		1


	//   ....[18]....
        /*0854*/ 	.word	0x000008e0
        /*0858*/ 	.word	0x000000ff
        /*085c*/ 	.word	0x000388b0
        /*0860*/ 	.short	0x0100
        /*0862*/ 	.byte	0x08
	.zero		1


	//   ....[19]....
        /*0864*/ 	.word	0x000008f0
        /*0868*/ 	.word	0x000000ff
        /*086c*/ 	.word	0x000388c0
        /*0870*/ 	.short	0x0100
        /*0872*/ 	.byte	0x08
	.zero		1


	//   ....[20]....
        /*0874*/ 	.word	0x00000900
        /*0878*/ 	.word	0x000000ff
        /*087c*/ 	.word	0x000388b8
        /*0880*/ 	.short	0x0100
        /*0882*/ 	.byte	0x08
	.zero		1


	//   ....[21]....
        /*0884*/ 	.word	0x00000910
        /*0888*/ 	.word	0x000000ff
        /*088c*/ 	.word	0x000388c8
        /*0890*/ 	.short	0x0100
        /*0892*/ 	.byte	0x08
	.zero		1


	//   ....[22]....
        /*0894*/ 	.word	0x00001c00
        /*0898*/ 	.word	0x00000000
        /*089c*/ 	.word	0x00038800
        /*08a0*/ 	.short	0x010a
        /*08a2*/ 	.byte	0x3f
	.zero		1


	//   ....[23]....
        /*08a4*/ 	.word	0x00001c90
        /*08a8*/ 	.word	0x00000004
        /*08ac*/ 	.word	0x00038830
        /*08b0*/ 	.short	0x010a
        /*08b2*/ 	.byte	0x3f
	.zero		1


	//   ....[24]....
        /*08b4*/ 	.word	0x00001d00
        /*08b8*/ 	.word	0x00000004
        /*08bc*/ 	.word	0x00038830
        /*08c0*/ 	.short	0x010a
        /*08c2*/ 	.byte	0x3f
	.zero		1


	//   ....[25]....
        /*08c4*/ 	.word	0x000030b0
        /*08c8*/ 	.word	0x00000004
        /*08cc*/ 	.word	0x00000000
        /*08d0*/ 	.short	0x0101
        /*08d2*/ 	.byte	0x3f
	.zero		1


	//   ....[26]....
        /*08d4*/ 	.word	0x00004850
        /*08d8*/ 	.word	0x000000ff
        /*08dc*/ 	.word	0x00038830
        /*08e0*/ 	.short	0x010a
        /*08e2*/ 	.byte	0x06
	.zero		1


	//   ....[27]....
        /*08e4*/ 	.word	0x00004890
        /*08e8*/ 	.word	0x000000ff
        /*08ec*/ 	.word	0x00038830
        /*08f0*/ 	.short	0x010a
        /*08f2*/ 	.byte	0x06
	.zero		1


	//   ....[28]....
        /*08f4*/ 	.word	0x00004c10
        /*08f8*/ 	.word	0x000000ff
        /*08fc*/ 	.word	0x00038850
        /*0900*/ 	.short	0x010a
        /*0902*/ 	.byte	0x06
	.zero		1


	//   ....[29]....
        /*0904*/ 	.word	0x00004c50
        /*0908*/ 	.word	0x000000ff
        /*090c*/ 	.word	0x00038850
        /*0910*/ 	.short	0x010a
        /*0912*/ 	.byte	0x06
	.zero		1


	//   ....[30]....
        /*0914*/ 	.word	0x00005fa0
        /*0918*/ 	.word	0x00000004
        /*091c*/ 	.word	0x00000000
        /*0920*/ 	.short	0x0101
        /*0922*/ 	.byte	0x3f
	.zero		1


	//   ....[31]....
        /*0924*/ 	.word	0x00006150
        /*0928*/ 	.word	0x00000009
        /*092c*/ 	.word	0x00000000
        /*0930*/ 	.short	0x0101
        /*0932*/ 	.byte	0x3f
	.zero		1


	//   ....[32]....
        /*0934*/ 	.word	0x00006b60
        /*0938*/ 	.word	0x0000000e
        /*093c*/ 	.word	0x00038850
        /*0940*/ 	.short	0x010a
        /*0942*/ 	.byte	0x3f
	.zero		1


	//   ....[33]....
        /*0944*/ 	.word	0x00006bf0
        /*0948*/ 	.word	0x0000000e
        /*094c*/ 	.word	0x00038850
        /*0950*/ 	.short	0x010a
        /*0952*/ 	.byte	0x3f
	.zero		1


	//   ....[34]....
        /*0954*/ 	.word	0x00007200
        /*0958*/ 	.word	0x00000002
        /*095c*/ 	.word	0x00000000
        /*0960*/ 	.short	0x0101
        /*0962*/ 	.byte	0x3f
	.zero		1


	//   ....[35]....
        /*0964*/ 	.word	0x00009e20
        /*0968*/ 	.word	0x00000002
        /*096c*/ 	.word	0x00000000
        /*0970*/ 	.short	0x0101
        /*0972*/ 	.byte	0x3f
	.zero		1


	//   ....[36]....
        /*0974*/ 	.word	0x0000ce80
        /*0978*/ 	.word	0x00000006
        /*097c*/ 	.word	0x00038880
        /*0980*/ 	.short	0x010a
        /*0982*/ 	.byte	0x3f
	.zero		1


	//   ....[37]....
        /*0984*/ 	.word	0x0000d090
        /*0988*/ 	.word	0x00000006
        /*098c*/ 	.word	0x00038840
        /*0990*/ 	.short	0x010a
        /*0992*/ 	.byte	0x3f
	.zero		1


	//   ....[38]....
        /*0994*/ 	.word	0x0000d470
        /*0998*/ 	.word	0x000000ff
        /*099c*/ 	.word	0x00038820
        /*09a0*/ 	.short	0x010a
        /*09a2*/ 	.byte	0x29
	.zero		1


	//   ....[39]....
        /*09a4*/ 	.word	0x0000d770
        /*09a8*/ 	.word	0x00000004
        /*09ac*/ 	.word	0x00038880
        /*09b0*/ 	.short	0x010a
        /*09b2*/ 	.byte	0x3f
	.zero		1


	//   ....[40]....
        /*09b4*/ 	.word	0x0000daf0
        /*09b8*/ 	.word	0x00000004
        /*09bc*/ 	.word	0x00038840
        /*09c0*/ 	.short	0x010a
        /*09c2*/ 	.byte	0x3f
	.zero		1


	//   ....[41]....
        /*09c4*/ 	.word	0x0000dee0
        /*09c8*/ 	.word	0x00000003
        /*09cc*/ 	.word	0x00038870
        /*09d0*/ 	.short	0x010a
        /*09d2*/ 	.byte	0x3f
	.zero		1


	//   ....[42]....
        /*09d4*/ 	.word	0x0000df50
        /*09d8*/ 	.word	0x00000002
        /*09dc*/ 	.word	0x00038860
        /*09e0*/ 	.short	0x010a
        /*09e2*/ 	.byte	0x3f
	.zero		1


	//   ....[43]....
        /*09e4*/ 	.word	0x0000e950
        /*09e8*/ 	.word	0x00000002
        /*09ec*/ 	.word	0x00038850
        /*09f0*/ 	.short	0x0101
        /*09f2*/ 	.byte	0x3f
	.zero		1


	//   ....[44]....
        /*09f4*/ 	.word	0x0000e990
        /*09f8*/ 	.word	0x00000002
        /*09fc*/ 	.word	0x00000000
        /*0a00*/ 	.short	0x0101
        /*0a02*/ 	.byte	0x3f
	.zero		1


	//   ....[45]....
        /*0a04*/ 	.word	0x0000eb50
        /*0a08*/ 	.word	0x00000003
        /*0a0c*/ 	.word	0x00038870
        /*0a10*/ 	.short	0x010a
        /*0a12*/ 	.byte	0x3f
	.zero		1


	//   ....[46]....
        /*0a14*/ 	.word	0x0000ebe0
        /*0a18*/ 	.word	0x00000003
        /*0a1c*/ 	.word	0x00038860
        /*0a20*/ 	.short	0x010a
        /*0a22*/ 	.byte	0x3f
	.zero		1


	//   ....[47]....
        /*0a24*/ 	.word	0x0000f5b0
        /*0a28*/ 	.word	0x00000003
        /*0a2c*/ 	.word	0x00038850
        /*0a30*/ 	.short	0x0101
        /*0a32*/ 	.byte	0x3f
	.zero		1


	//   ....[48]....
        /*0a34*/ 	.word	0x0000f600
        /*0a38*/ 	.word	0x00000000
        /*0a3c*/ 	.word	0x00000000
        /*0a40*/ 	.short	0x0101
        /*0a42*/ 	.byte	0x3f
	.zero		1


	//   ....[49]....
        /*0a44*/ 	.word	0x00010160
        /*0a48*/ 	.word	0x00000000
        /*0a4c*/ 	.word	0x00038820
        /*0a50*/ 	.short	0x010a
        /*0a52*/ 	.byte	0x3f
	.zero		1


	//   ....[50]....
        /*0a54*/ 	.word	0x00010320
        /*0a58*/ 	.word	0x00000006
        /*0a5c*/ 	.word	0x00000000
        /*0a60*/ 	.short	0x010a
        /*0a62*/ 	.byte	0x3f
	.zero		1


	//   ....[51]....
        /*0a64*/ 	.word	0x00010390
        /*0a68*/ 	.word	0x00000007
        /*0a6c*/ 	.word	0x00000000
        /*0a70*/ 	.short	0x010a
        /*0a72*/ 	.byte	0x3f
	.zero		1


	//   ....[52]....
        /*0a74*/ 	.word	0x000103f0
        /*0a78*/ 	.word	0x00000004
        /*0a7c*/ 	.word	0x00038860
        /*0a80*/ 	.short	0x010a
        /*0a82*/ 	.byte	0x3f
	.zero		1


	//   ....[53]....
        /*0a84*/ 	.word	0x00010440
        /*0a88*/ 	.word	0x00000003
        /*0a8c*/ 	.word	0x00038860
        /*0a90*/ 	.short	0x010a
        /*0a92*/ 	.byte	0x3f
	.zero		1


	//   ....[54]....
        /*0a94*/ 	.word	0x00010480
        /*0a98*/ 	.word	0x00000004
        /*0a9c*/ 	.word	0x00038880
        /*0aa0*/ 	.short	0x010a
        /*0aa2*/ 	.byte	0x3f
	.zero		1


	//   ....[55]....
        /*0aa4*/ 	.word	0x000104a0
        /*0aa8*/ 	.word	0x00000003
        /*0aac*/ 	.word	0x00038880
        /*0ab0*/ 	.short	0x010a
        /*0ab2*/ 	.byte	0x3f
	.zero		1


	//   ....[56]....
        /*0ab4*/ 	.word	0x00010500
        /*0ab8*/ 	.word	0x00000000
        /*0abc*/ 	.word	0x00038800
        /*0ac0*/ 	.short	0x010a
        /*0ac2*/ 	.byte	0x3f
	.zero		1


	//   ....[57]....
        /*0ac4*/ 	.word	0x00010550
        /*0ac8*/ 	.word	0x00000004
        /*0acc*/ 	.word	0x00038830
        /*0ad0*/ 	.short	0x010a
        /*0ad2*/ 	.byte	0x3f
	.zero		1


	//   ....[58]....
        /*0ad4*/ 	.word	0x000105b0
        /*0ad8*/ 	.word	0x00000003
        /*0adc*/ 	.word	0x00038830
        /*0ae0*/ 	.short	0x010a
        /*0ae2*/ 	.byte	0x3f
	.zero		1


	//   ....[59]....
        /*0ae4*/ 	.word	0x00010610
        /*0ae8*/ 	.word	0x00000003
        /*0aec*/ 	.word	0x00038850
        /*0af0*/ 	.short	0x010a
        /*0af2*/ 	.byte	0x3f
	.zero		1


	//   ....[60]....
        /*0af4*/ 	.word	0x00010660
        /*0af8*/ 	.word	0x0000000e
        /*0afc*/ 	.word	0x00038850
        /*0b00*/ 	.short	0x010a
        /*0b02*/ 	.byte	0x3f
	.zero		1


	//   ....[61]....
        /*0b04*/ 	.word	0x000107b0
        /*0b08*/ 	.word	0x00000006
        /*0b0c*/ 	.word	0x00038880
        /*0b10*/ 	.short	0x010a
        /*0b12*/ 	.byte	0x3f
	.zero		1


	//   ....[62]....
        /*0b14*/ 	.word	0x00010800
        /*0b18*/ 	.word	0x00000006
        /*0b1c*/ 	.word	0x00038840
        /*0b20*/ 	.short	0x010a
        /*0b22*/ 	.byte	0x3f
	.zero		1


	//   ....[63]....
        /*0b24*/ 	.word	0x00010850
        /*0b28*/ 	.word	0x00000012
        /*0b2c*/ 	.word	0x00038820
        /*0b30*/ 	.short	0x010a
        /*0b32*/ 	.byte	0x3f
	.zero		1


	//   ....[64]....
        /*0b34*/ 	.word	0x000108a0
        /*0b38*/ 	.word	0x00000004
        /*0b3c*/ 	.word	0x00038880
        /*0b40*/ 	.short	0x010a
        /*0b42*/ 	.byte	0x3f
	.zero		1


	//   ....[65]....
        /*0b44*/ 	.word	0x000108f0
        /*0b48*/ 	.word	0x00000004
        /*0b4c*/ 	.word	0x00038840
        /*0b50*/ 	.short	0x010a
        /*0b52*/ 	.byte	0x3f
	.zero		1


	//   ....[66]....
        /*0b54*/ 	.word	0x00010950
        /*0b58*/ 	.word	0x00000003
        /*0b5c*/ 	.word	0x00038870
        /*0b60*/ 	.short	0x010a
        /*0b62*/ 	.byte	0x3f
	.zero		1


	//   ....[67]....
        /*0b64*/ 	.word	0x000109b0
        /*0b68*/ 	.word	0x00000004
        /*0b6c*/ 	.word	0x00038860
        /*0b70*/ 	.short	0x010a
        /*0b72*/ 	.byte	0x3f
	.zero		1


	//   ....[68]....
        /*0b74*/ 	.word	0x00010a00
        /*0b78*/ 	.word	0x00000003
        /*0b7c*/ 	.word	0x00038870
        /*0b80*/ 	.short	0x010a
        /*0b82*/ 	.byte	0x3f
	.zero		1


	//   ....[69]....
        /*0b84*/ 	.word	0x00010a50
        /*0b88*/ 	.word	0x00000003
        /*0b8c*/ 	.word	0x00038860
        /*0b90*/ 	.short	0x010a
        /*0b92*/ 	.byte	0x3f
	.zero		1


	//   ....[70]....
        /*0b94*/ 	.word	0x00010aa0
        /*0b98*/ 	.word	0x00000000
        /*0b9c*/ 	.word	0x00038820
        /*0ba0*/ 	.short	0x010a
        /*0ba2*/ 	.byte	0x3f
	.zero		1


	//   ....[71]....
        /*0ba4*/ 	.word	0x00010c40
        /*0ba8*/ 	.word	0x00000006
        /*0bac*/ 	.word	0x00000000
        /*0bb0*/ 	.short	0x010a
        /*0bb2*/ 	.byte	0x3f
	.zero		1


	//   ....[72]....
        /*0bb4*/ 	.word	0x00010c90
        /*0bb8*/ 	.word	0x00000007
        /*0bbc*/ 	.word	0x00000000
        /*0bc0*/ 	.short	0x010a
        /*0bc2*/ 	.byte	0x3f
	.zero		1


	//   ....[73]....
        /*0bc4*/ 	.word	0x00010ce0
        /*0bc8*/ 	.word	0x00000004
        /*0bcc*/ 	.word	0x00038860
        /*0bd0*/ 	.short	0x010a
        /*0bd2*/ 	.byte	0x3f
	.zero		1


	//   ....[74]....
        /*0bd4*/ 	.word	0x00010d30
        /*0bd8*/ 	.word	0x00000003
        /*0bdc*/ 	.word	0x00038860
        /*0be0*/ 	.short	0x010a
        /*0be2*/ 	.byte	0x3f
	.zero		1


	//   ....[75]....
        /*0be4*/ 	.word	0x00010d80
        /*0be8*/ 	.word	0x00000004
        /*0bec*/ 	.word	0x00038880
        /*0bf0*/ 	.short	0x010a
        /*0bf2*/ 	.byte	0x3f
	.zero		1


	//----- nvinfo : EIATTR_NUM_MBARRIERS
	.align		4
.L_377:
        /*0bf4*/ 	.byte	0x03, 0x38
        /*0bf6*/ 	.short	0x0016


	//----- nvinfo : EIATTR_EXIT_INSTR_OFFSETS
	.align		4
        /*0bf8*/ 	.byte	0x04, 0x1c
        /*0bfa*/ 	.short	(.L_379 - .L_378)


	//   ....[0]....
.L_378:
        /*0bfc*/ 	.word	0x00000ab0


	//   ....[1]....
        /*0c00*/ 	.word	0x0000b150


	//   ....[2]....
        /*0c04*/ 	.word	0x000104f0


	//----- nvinfo : EIATTR_MAX_THREADS
	.align		4
.L_379:
        /*0c08*/ 	.byte	0x04, 0x05
        /*0c0a*/ 	.short	(.L_381 - .L_380)
.L_380:
        /*0c0c*/ 	.word	0x00000180
        /*0c10*/ 	.word	0x00000001
        /*0c14*/ 	.word	0x00000001


	//----- nvinfo : EIATTR_CRS_STACK_SIZE
	.align		4
.L_381:
        /*0c18*/ 	.byte	0x04, 0x1e
        /*0c1a*/ 	.short	(.L_383 - .L_382)
.L_382:
        /*0c1c*/ 	.word	0x00000000


	//----- nvinfo : EIATTR_CBANK_PARAM_SIZE
	.align		4
.L_383:
        /*0c20*/ 	.byte	0x03, 0x19
        /*0c22*/ 	.short	0x0a70


	//----- nvinfo : EIATTR_PARAM_CBANK
	.align		4
        /*0c24*/ 	.byte	0x04, 0x0a
        /*0c26*/ 	.short	(.L_385 - .L_384)
	.align		4
.L_384:
        /*0c28*/ 	.word	index@(.nv.constant0._ZN7cutlass13device_kernelIN5flash11enable_sm90INS1_16FlashAttnFwdSm90INS1_25CollectiveMainloopFwdSm90ILi2EN4cute5tupleIJNS5_1CILi1EEES8_S8_EEENS6_IJNS7_ILi128EEESA_NS7_ILi256EEEEEELi256ENS_12float_e4m3_tEfNS_4arch4Sm90ELb0ELb0ELb0ELb1ELb0ELb0ELb0ELb1ELb1ELb0ELb0ELb0EEENS1_21CollectiveEpilogueFwdINS6_IJSA_SB_SA_EEES9_NS_10bfloat16_tESF_Li256ELb1ELb0ELb0ELb1EEENS1_36VarlenDynamicPersistentTileSchedulerILi128ELi128ELi256ELi128ELb0ELb0ELb1ELb0ELb1ELb1EEEEEEEEEvNT_6ParamsE)
        /*0c2c*/ 	.short	0x0210
        /*0c2e*/ 	.short	0x0a70


	//----- nvinfo : EIATTR_SW_WAR
	.align		4
.L_385:
        /*0c30*/ 	.byte	0x04, 0x36
        /*0c32*/ 	.short	(.L_387 - .L_386)
.L_386:
        /*0c34*/ 	.word	0x00000008
.L_387:


//--------------------- .nv.info._ZN7cutlass13device_kernelIN5flash11enable_sm90INS1_16FlashAttnFwdSm90INS1_25CollectiveMainloopFwdSm90ILi2EN4cute5tupleIJNS5_1CILi1EEES8_S8_EEENS6_IJNS7_ILi128EEESA_NS7_ILi256EEEEEELi256ENS_12float_e4m3_tEfNS_4arch4Sm90ELb0ELb0ELb0ELb1ELb0ELb1ELb0ELb1ELb1ELb0ELb0ELb0EEENS1_21CollectiveEpilogueFwdINS6_IJSA_SB_SA_EEES9_NS_10bfloat16_tESF_Li256ELb1ELb0ELb0ELb1EEENS1_36VarlenDynamicPersistentTileSchedulerILi128ELi128ELi256ELi128ELb0ELb0ELb1ELb0ELb1ELb1EEEEEEEEEvNT_6ParamsE --------------------------
	.section	.nv.info._ZN7cutlass13device_kernelIN5flash11enable_sm90INS1_16FlashAttnFwdSm90INS1_25CollectiveMainloopFwdSm90ILi2EN4cute5tupleIJNS5_1CILi1EEES8_S8_EEENS6_IJNS7_ILi128EEESA_NS7_ILi256EEEEEELi256ENS_12float_e4m3_tEfNS_4arch4Sm90ELb0ELb0ELb0ELb1ELb0ELb1ELb0ELb1ELb1ELb0ELb0ELb0EEENS1_21CollectiveEpilogueFwdINS6_IJSA_SB_SA_EEES9_NS_10bfloat16_tESF_Li256ELb1ELb0ELb0ELb1EEENS1_36VarlenDynamicPersistentTileSchedulerILi128ELi128ELi256ELi128ELb0ELb0ELb1ELb0ELb1ELb1EEEEEEEEEvNT_6ParamsE,"",@"SHT_CUDA_INFO"
	.sectionflags	@""
	.align	4


	//----- nvinfo : EIATTR_CUDA_API_VERSION
	.align		4
        /*0000*/ 	.byte	0x04, 0x37
        /*0002*/ 	.short	(.L_389 - .L_388)
.L_388:
        /*0004*/ 	.word	0x00000082


	//----- nvinfo : EIATTR_KPARAM_INFO
	.align		4
.L_389:
        /*0008*/ 	.byte	0x04, 0x17
        /*000a*/ 	.short	(.L_391 - .L_390)
.L_390:
        /*000c*/ 	.word	0x00000000
        /*0010*/ 	.short	0x0000
        /*0012*/ 	.short	0x0070
        /*0014*/ 	.byte	0x00, 0xf0, 0x01, 0x28


	//----- nvinfo : EIATTR_SPARSE_MMA_MASK
	.align		4
.L_391:
        /*0018*/ 	.byte	0x03, 0x50
        /*001a*/ 	.short	0x0000


	//----- nvinfo : EIATTR_MAXREG_COUNT
	.align		4
        /*001c*/ 	.byte	0x03, 0x1b
        /*001e*/ 	.short	0x00a8


	//----- nvinfo : EIATTR_NUM_BARRIERS
	.align		4
        /*0020*/ 	.byte	0x02, 0x4c
        /*0022*/ 	.byte	0x10
	.zero		1


	//----- nvinfo : EIATTR_EXTERNS
	.align		4
        /*0024*/ 	.byte	0x04, 0x0f
        /*0026*/ 	.short	(.L_393 - .L_392)


	//   ....[0]....
	.align		4
.L_392:
        /*0028*/ 	.word	index@(__assertfail)


	//----- nvinfo : EIATTR_ANNOTATIONS
	.align		4
.L_393:
        /*002c*/ 	.byte	0x04, 0x55
        /*002e*/ 	.short	(.L_395 - .L_394)


	//   ....[0]....
.L_394:
        /* <DEDUP_REMOVED lines=118> */
        /*0784*/ 	.byte	0xf0, 0x70, 0x02, 0x00, 0x01, 0x00, 0x00, 0x00, 0x90, 0x71, 0x02, 0x00


	//----- nvinfo : EIATTR_MERCURY_ISA_VERSION
	.align		4
.L_395:
        /*0790*/ 	.byte	0x03, 0x5f
        /*0792*/ 	.short	0x0101


	//----- nvinfo : EIATTR_UNUSED_LOAD_BYTE_OFFSET
	.align		4
        /*0794*/ 	.byte	0x04, 0x44
        /*0796*/ 	.short	(.L_397 - .L_396)


	//   ....[0]....
.L_396:
        /*0798*/ 	.word	0x00000b00
        /*079c*/ 	.word	0x0000fff0


	//   ....[1]....
        /*07a0*/ 	.word	0x00019cb0
        /*07a4*/ 	.word	0x0000fff0


	//----- nvinfo : EIATTR_INT_WARP_WIDE_INSTR_OFFSETS
	.align		4
.L_397:
        /*07a8*/ 	.byte	0x04, 0x31
        /*07aa*/ 	.short	(.L_399 - .L_398)


	//   ....[0]....
.L_398:
        /*07ac*/ 	.word	0x000001c0


	//   ....[1]....
        /*07b0*/ 	.word	0x00000200


	//   ....[2]....
        /*07b4*/ 	.word	0x00000270


	//   ....[3]....
        /*07b8*/ 	.word	0x0001f850


	//   ....[4]....
        /*07bc*/ 	.word	0x0001f8e0


	//   ....[5]....
        /*07c0*/ 	.word	0x00020070


	//   ....[6]....
        /*07c4*/ 	.word	0x000200a0


	//   ....[7]....
        /*07c8*/ 	.word	0x00020170


	//   ....[8]....
        /*07cc*/ 	.word	0x00022350


	//   ....[9]....
        /*07d0*/ 	.word	0x000223e0


	//----- nvinfo : EIATTR_COOP_GROUP_MASK_REGIDS
	.align		4
.L_399:
        /*07d4*/ 	.byte	0x04, 0x29
        /*07d6*/ 	.short	(.L_401 - .L_400)


	//   ....[0]....
.L_400:
        /*07d8*/ 	.word	0xffffffff


	//   ....[1]....
        /*07dc*/ 	.word	0xffffffff


	//   ....[2]....
        /*07e0*/ 	.word	0xffffffff


	//   ....[3]....
        /*07e4*/ 	.word	0xffffffff


	//   ....[4]....
        /*07e8*/ 	.word	0xffffffff


	//   ....[5]....
        /*07ec*/ 	.word	0xffffffff


	//   ....[6]....
        /*07f0*/ 	.word	0xffffffff


	//   ....[7]....
        /*07f4*/ 	.word	0xffffffff


	//   ....[8]....
        /*07f8*/ 	.word	0xffffffff


	//   ....[9]....
        /*07fc*/ 	.word	0xffffffff


	//   ....[10]....
        /*0800*/ 	.word	0xffffffff


	//   ....[11]....
        /*0804*/ 	.word	0xffffffff


	//   ....[12]....
        /*0808*/ 	.word	0xffffffff


	//   ....[13]....
        /*080c*/ 	.word	0xffffffff


	//   ....[14]....
        /*0810*/ 	.word	0xffffffff


	//   ....[15]....
        /*0814*/ 	.word	0xffffffff


	//   ....[16]....
        /*0818*/ 	.word	0xffffffff


	//   ....[17]....
        /*081c*/ 	.word	0xffffffff


	//   ....[18]....
        /*0820*/ 	.word	0xffffffff


	//   ....[19]....
        /*0824*/ 	.word	0xffffffff


	//   ....[20]....
        /*0828*/ 	.word	0xffffffff


	//   ....[21]....
        /*082c*/ 	.word	0xffffffff


	//   ....[22]....
        /*0830*/ 	.word	0xffffffff


	//   ....[23]....
        /*0834*/ 	.word	0xffffffff


	//   ....[24]....
        /*0838*/ 	.word	0xffffffff


	//   ....[25]....
        /*083c*/ 	.word	0xffffffff


	//   ....[26]....
        /*0840*/ 	.word	0xffffffff


	//   ....[27]....
        /*0844*/ 	.word	0xffffffff


	//   ....[28]....
        /*0848*/ 	.word	0xffffffff


	//   ....[29]....
        /*084c*/ 	.word	0xffffffff


	//   ....[30]....
        /*0850*/ 	.word	0xffffffff


	//   ....[31]....
        /*0854*/ 	.word	0xffffffff


	//   ....[32]....
        /*0858*/ 	.word	0xffffffff


	//   ....[33]....
        /*085c*/ 	.word	0xffffffff


	//   ....[34]....
        /*0860*/ 	.word	0xffffffff


	//   ....[35]....
        /*0864*/ 	.word	0xffffffff


	//   ....[36]....
        /*0868*/ 	.word	0xffffffff


	//   ....[37]....
        /*086c*/ 	.word	0xffffffff


	//   ....[38]....
        /*0870*/ 	.word	0xffffffff


	//   ....[39]....
        /*0874*/ 	.word	0xffffffff


	//   ....[40]....
        /*0878*/ 	.word	0xffffffff


	//   ....[41]....
        /*087c*/ 	.word	0xffffffff


	//   ....[42]....
        /*0880*/ 	.word	0xffffffff


	//   ....[43]....
        /*0884*/ 	.word	0xffffffff


	//   ....[44]....
        /*0888*/ 	.word	0xffffffff


	//   ....[45]....
        /*088c*/ 	.word	0xffffffff


	//   ....[46]....
        /*0890*/ 	.word	0xffffffff


	//   ....[47]....
        /*0894*/ 	.word	0xffffffff


	//   ....[48]....
        /*0898*/ 	.word	0xffffffff


	//   ....[49]....
        /*089c*/ 	.word	0xffffffff


	//   ....[50]....
        /*08a0*/ 	.word	0xffffffff


	//   ....[51]....
        /*08a4*/ 	.word	0xffffffff


	//   ....[52]....
        /*08a8*/ 	.word	0xffffffff


	//   ....[53]....
        /*08ac*/ 	.word	0xffffffff


	//   ....[54]....
        /*08b0*/ 	.word	0xffffffff


	//   ....[55]....
        /*08b4*/ 	.word	0xffffffff


	//   ....[56]....
        /*08b8*/ 	.word	0xffffffff


	//   ....[57]....
        /*08bc*/ 	.word	0xffffffff


	//   ....[58]....
        /*08c0*/ 	.word	0xffffffff


	//   ....[59]....
        /*08c4*/ 	.word	0xffffffff


	//   ....[60]....
        /*08c8*/ 	.word	0xffffffff


	//   ....[61]....
        /*08cc*/ 	.word	0xffffffff


	//   ....[62]....
        /*08d0*/ 	.word	0xffffffff


	//   ....[63]....
        /*08d4*/ 	.word	0xffffffff


	//   ....[64]....
        /*08d8*/ 	.word	0xffffffff


	//   ....[65]....
        /*08dc*/ 	.word	0xffffffff


	//   ....[66]....
        /*08e0*/ 	.word	0xffffffff


	//   ....[67]....
        /*08e4*/ 	.word	0xffffffff


	//   ....[68]....
        /*08e8*/ 	.word	0xffffffff


	//   ....[69]....
        /*08ec*/ 	.word	0xffffffff


	//   ....[70]....
        /*08f0*/ 	.word	0xffffffff


	//   ....[71]....
        /*08f4*/ 	.word	0xffffffff


	//   ....[72]....
        /*08f8*/ 	.word	0xffffffff


	//   ....[73]....
        /*08fc*/ 	.word	0xffffffff


	//   ....[74]....
        /*0900*/ 	.word	0xffffffff


	//   ....[75]....
        /*0904*/ 	.word	0xffffffff


	//   ....[76]....
        /*0908*/ 	.word	0xffffffff


	//   ....[77]....
        /*090c*/ 	.word	0xffffffff


	//   ....[78]....
        /*0910*/ 	.word	0xffffffff


	//   ....[79]....
        /*0914*/ 	.word	0xffffffff


	//   ....[80]....
        /*0918*/ 	.word	0xffffffff


	//   ....[81]....
        /*091c*/ 	.word	0xffffffff


	//   ....[82]....
        /*0920*/ 	.word	0xffffffff


	//   ....[83]....
        /*0924*/ 	.word	0xffffffff


	//   ....[84]....
        /*0928*/ 	.word	0xffffffff


	//   ....[85]....
        /*092c*/ 	.word	0xffffffff


	//   ....[86]....
        /*0930*/ 	.word	0xffffffff


	//   ....[87]....
        /*0934*/ 	.word	0xffffffff


	//   ....[88]....
        /*0938*/ 	.word	0xffffffff


	//   ....[89]....
        /*093c*/ 	.word	0xffffffff


	//   ....[90]....
        /*0940*/ 	.word	0xffffffff


	//   ....[91]....
        /*0944*/ 	.word	0xffffffff


	//   ....[92]....
        /*0948*/ 	.word	0xffffffff


	//   ....[93]....
        /*094c*/ 	.word	0xffffffff


	//   ....[94]....
        /*0950*/ 	.word	0xffffffff


	//   ....[95]....
        /*0954*/ 	.word	0xffffffff


	//   ....[96]....
        /*0958*/ 	.word	0xffffffff


	//   ....[97]....
        /*095c*/ 	.word	0xffffffff


	//   ....[98]....
        /*0960*/ 	.word	0xffffffff


	//   ....[99]....
        /*0964*/ 	.word	0xffffffff


	//   ....[100]....
        /*0968*/ 	.word	0xffffffff


	//   ....[101]....
        /*096c*/ 	.word	0xffffffff


	//   ....[102]....
        /*0970*/ 	.word	0xffffffff


	//   ....[103]....
        /*0974*/ 	.word	0xffffffff


	//   ....[104]....
        /*0978*/ 	.word	0xffffffff


	//   ....[105]....
        /*097c*/ 	.word	0xffffffff


	//   ....[106]....
        /*0980*/ 	.word	0xffffffff


	//   ....[107]....
        /*0984*/ 	.word	0xffffffff


	//   ....[108]....
        /*0988*/ 	.word	0xffffffff


	//   ....[109]....
        /*098c*/ 	.word	0xffffffff


	//   ....[110]....
        /*0990*/ 	.word	0xffffffff


	//   ....[111]....
        /*0994*/ 	.word	0xffffffff


	//   ....[112]....
        /*0998*/ 	.word	0xffffffff


	//   ....[113]....
        /*099c*/ 	.word	0xffffffff


	//   ....[114]....
        /*09a0*/ 	.word	0xffffffff


	//   ....[115]....
        /*09a4*/ 	.word	0xffffffff


	//   ....[116]....
        /*09a8*/ 	.word	0xffffffff


	//   ....[117]....
        /*09ac*/ 	.word	0xffffffff


	//   ....[118]....
        /*09b0*/ 	.word	0xffffffff


	//   ....[119]....
        /*09b4*/ 	.word	0xffffffff


	//   ....[120]....
        /*09b8*/ 	.word	0x0500000f


	//   ....[121]....
        /*09bc*/ 	.word	0x0500000f


	//   ....[122]....
        /*09c0*/ 	.word	0x0500000f


	//   ....[123]....
        /*09c4*/ 	.word	0x0500000f


	//   ....[124]....
        /*09c8*/ 	.word	0x0500000f


	//   ....[125]....
        /*09cc*/ 	.word	0x0500000f


	//   ....[126]....
        /*09d0*/ 	.word	0x0500000f


	//   ....[127]....
        /*09d4*/ 	.word	0x0500000f


	//   ....[128]....
        /*09d8*/ 	.word	0x0500000f


	//   ....[129]....
        /*09dc*/ 	.word	0x0500000f


	//   ....[130]....
        /*09e0*/ 	.word	0x0500000f


	//   ....[131]....
        /*09e4*/ 	.word	0x0500000f


	//   ....[132]....
        /*09e8*/ 	.word	0x0500000f


	//   ....[133]....
        /*09ec*/ 	.word	0x0500000f


	//   ....[134]....
        /*09f0*/ 	.word	0x0500000f


	//   ....[135]....
        /*09f4*/ 	.word	0x0500000f


	//   ....[136]....
        /*09f8*/ 	.word	0x0500000f


	//   ....[137]....
        /*09fc*/ 	.word	0x0500000f


	//   ....[138]....
        /*0a00*/ 	.word	0x0500000f


	//   ....[139]....
        /*0a04*/ 	.word	0x0500000f


	//   ....[140]....
        /*0a08*/ 	.word	0x0500000f


	//   ....[141]....
        /*0a0c*/ 	.word	0x0500000f


	//   ....[142]....
        /*0a10*/ 	.word	0x0500000f


	//   ....[143]....
        /*0a14*/ 	.word	0x0500000f


	//   ....[144]....
        /*0a18*/ 	.word	0x0500000f


	//   ....[145]....
        /*0a1c*/ 	.word	0x0500000f


	//   ....[146]....
        /*0a20*/ 	.word	0x0500000f


	//   ....[147]....
        /*0a24*/ 	.word	0x0500000f


	//   ....[148]....
        /*0a28*/ 	.word	0x0500000f


	//   ....[149]....
        /*0a2c*/ 	.word	0x0500000f


	//   ....[150]....
        /*0a30*/ 	.word	0x0500000f


	//   ....[151]....
        /*0a34*/ 	.word	0x0500000f


	//   ....[152]....
        /*0a38*/ 	.word	0x0500000f


	//   ....[153]....
        /*0a3c*/ 	.word	0x0500000f


	//   ....[154]....
        /*0a40*/ 	.word	0x0500000f


	//   ....[155]....
        /*0a44*/ 	.word	0x0500000f


	//   ....[156]....
        /*0a48*/ 	.word	0x0500000f


	//   ....[157]....
        /*0a4c*/ 	.word	0x0500000f


	//   ....[158]....
        /*0a50*/ 	.word	0x0500000f


	//   ....[159]....
        /*0a54*/ 	.word	0x0500000f


	//   ....[160]....
        /*0a58*/ 	.word	0x0500000f


	//   ....[161]....
        /*0a5c*/ 	.word	0x0500000f


	//   ....[162]....
        /*0a60*/ 	.word	0x0500000f


	//   ....[163]....
        /*0a64*/ 	.word	0x0500000f


	//   ....[164]....
        /*0a68*/ 	.word	0x0500000f


	//   ....[165]....
        /*0a6c*/ 	.word	0x0500000f


	//   ....[166]....
        /*0a70*/ 	.word	0x0500000f


	//   ....[167]....
        /*0a74*/ 	.word	0x0500000f


	//   ....[168]....
        /*0a78*/ 	.word	0x0500000f


	//   ....[169]....
        /*0a7c*/ 	.word	0x0500000f


	//   ....[170]....
        /*0a80*/ 	.word	0x0500000f


	//   ....[171]....
        /*0a84*/ 	.word	0x0500000f


	//   ....[172]....
        /*0a88*/ 	.word	0x0500000f


	//   ....[173]....
        /*0a8c*/ 	.word	0x0500000f


	//   ....[174]....
        /*0a90*/ 	.word	0x0500000f


	//   ....[175]....
        /*0a94*/ 	.word	0x0500000f


	//   ....[176]....
        /*0a98*/ 	.word	0x0500000f


	//   ....[177]....
        /*0a9c*/ 	.word	0x0500000f


	//   ....[178]....
        /*0aa0*/ 	.word	0x0500000f


	//   ....[179]....
        /*0aa4*/ 	.word	0x0500000f


	//   ....[180]....
        /*0aa8*/ 	.word	0x0500000f


	//   ....[181]....
        /*0aac*/ 	.word	0x0500000f


	//   ....[182]....
        /*0ab0*/ 	.word	0x0500000f


	//   ....[183]....
        /*0ab4*/ 	.word	0x0500000f


	//   ....[184]....
        /*0ab8*/ 	.word	0x0500000f


	//   ....[185]....
        /*0abc*/ 	.word	0x0500000f


	//   ....[186]....
        /*0ac0*/ 	.word	0x0500000f


	//   ....[187]....
        /*0ac4*/ 	.word	0x0500000f


	//   ....[188]....
        /*0ac8*/ 	.word	0x0500000f


	//   ....[189]....
        /*0acc*/ 	.word	0x0500000f


	//   ....[190]....
        /*0ad0*/ 	.word	0x0500000f


	//   ....[191]....
        /*0ad4*/ 	.word	0x0500000f


	//   ....[192]....
        /*0ad8*/ 	.word	0x0500000f


	//   ....[193]....
        /*0adc*/ 	.word	0x0500000f


	//   ....[194]....
        /*0ae0*/ 	.word	0x0500000f


	//   ....[195]....
        /*0ae4*/ 	.word	0x0500000f


	//   ....[196]....
        /*0ae8*/ 	.word	0x0500000f


	//   ....[197]....
        /*0aec*/ 	.word	0x0500000f


	//   ....[198]....
        /*0af0*/ 	.word	0x0500000f


	//   ....[199]....
        /*0af4*/ 	.word	0x0500000f


	//   ....[200]....
        /*0af8*/ 	.word	0x0500000f


	//   ....[201]....
        /*0afc*/ 	.word	0x0500000f


	//   ....[202]....
        /*0b00*/ 	.word	0x0500000f


	//   ....[203]....
        /*0b04*/ 	.word	0x0500000f


	//   ....[204]....
        /*0b08*/ 	.word	0x0500000f


	//   ....[205]....
        /*0b0c*/ 	.word	0x0500000f


	//   ....[206]....
        /*0b10*/ 	.word	0x0500000f


	//   ....[207]....
        /*0b14*/ 	.word	0x0500000f


	//   ....[208]....
        /*0b18*/ 	.word	0x0500000f


	//   ....[209]....
        /*0b1c*/ 	.word	0x0500000f


	//   ....[210]....
        /*0b20*/ 	.word	0x0500000f


	//   ....[211]....
        /*0b24*/ 	.word	0x0500000f


	//   ....[212]....
        /*0b28*/ 	.word	0x0500000f


	//----- nvinfo : EIATTR_COOP_GROUP_INSTR_OFFSETS
	.align		4
.L_401:
        /*0b2c*/ 	.byte	0x04, 0x28
        /*0b2e*/ 	.short	(.L_403 - .L_402)


	//   ....[0]....
.L_402:
        /*0b30*/ 	.word	0x00000070


	//   ....[1]....
        /*0b34*/ 	.word	0x000001d0


	//   ....[2]....
        /*0b38*/ 	.word	0x00000220


	//   ....[3]....
        /*0b3c*/ 	.word	0x00000450


	//   ....[4]....
        /*0b40*/ 	.word	0x000005b0


	//   ....[5]....
        /*0b44*/ 	.word	0x000006d0


	//   ....[6]....
        /*0b48*/ 	.word	0x00000830


	//   ....[7]....
        /*0b4c*/ 	.word	0x0000c910


	//   ....[8]....
        /*0b50*/ 	.word	0x00014cd0


	//   ....[9]....
        /*0b54*/ 	.word	0x00014cf0


	//   ....[10]....
        /*0b58*/ 	.word	0x00015490


	//   ....[11]....
        /*0b5c*/ 	.word	0x00015510


	//   ....[12]....
        /*0b60*/ 	.word	0x000171b0


	//   ....[13]....
        /*0b64*/ 	.word	0x00017480


	//   ....[14]....
        /*0b68*/ 	.word	0x000174f0


	//   ....[15]....
        /*0b6c*/ 	.word	0x00017500


	//   ....[16]....
        /*0b70*/ 	.word	0x00019130


	//   ....[17]....
        /*0b74*/ 	.word	0x00019140


	//   ....[18]....
        /*0b78*/ 	.word	0x00019170


	//   ....[19]....
        /*0b7c*/ 	.word	0x00019180


	//   ....[20]....
        /*0b80*/ 	.word	0x0001a890


	//   ....[21]....
        /*0b84*/ 	.word	0x0001a8e0


	//   ....[22]....
        /*0b88*/ 	.word	0x0001a910


	//   ....[23]....
        /*0b8c*/ 	.word	0x0001a950


	//   ....[24]....
        /*0b90*/ 	.word	0x0001a980


	//   ....[25]....
        /*0b94*/ 	.word	0x0001a9b0


	//   ....[26]....
        /*0b98*/ 	.word	0x0001a9e0


	//   ....[27]....
        /*0b9c*/ 	.word	0x0001aa10


	//   ....[28]....
        /*0ba0*/ 	.word	0x0001aa40


	//   ....[29]....
        /*0ba4*/ 	.word	0x0001aa70


	//   ....[30]....
        /*0ba8*/ 	.word	0x0001aaa0


	//   ....[31]....
        /*0bac*/ 	.word	0x0001aad0


	//   ....[32]....
        /*0bb0*/ 	.word	0x0001ab00


	//   ....[33]....
        /*0bb4*/ 	.word	0x0001ab30


	//   ....[34]....
        /*0bb8*/ 	.word	0x0001ab60


	//   ....[35]....
        /*0bbc*/ 	.word	0x0001ab90


	//   ....[36]....
        /*0bc0*/ 	.word	0x0001abc0


	//   ....[37]....
        /*0bc4*/ 	.word	0x0001abf0


	//   ....[38]....
        /*0bc8*/ 	.word	0x0001ac20


	//   ....[39]....
        /*0bcc*/ 	.word	0x0001ac50


	//   ....[40]....
        /*0bd0*/ 	.word	0x0001ac80


	//   ....[41]....
        /*0bd4*/ 	.word	0x0001acb0


	//   ....[42]....
        /*0bd8*/ 	.word	0x0001ace0


	//   ....[43]....
        /*0bdc*/ 	.word	0x0001ad10


	//   ....[44]....
        /*0be0*/ 	.word	0x0001ad40


	//   ....[45]....
        /*0be4*/ 	.word	0x0001ad70


	//   ....[46]....
        /*0be8*/ 	.word	0x0001ada0


	//   ....[47]....
        /*0bec*/ 	.word	0x0001add0


	//   ....[48]....
        /*0bf0*/ 	.word	0x0001ae00


	//   ....[49]....
        /*0bf4*/ 	.word	0x0001ae30


	//   ....[50]....
        /*0bf8*/ 	.word	0x0001ae50


	//   ....[51]....
        /*0bfc*/ 	.word	0x0001ae80


	//   ....[52]....
        /*0c00*/ 	.word	0x0001ae90


	//   ....[53]....
        /*0c04*/ 	.word	0x0001aec0


	//   ....[54]....
        /*0c08*/ 	.word	0x0001aef0


	//   ....[55]....
        /*0c0c*/ 	.word	0x0001af20


	//   ....[56]....
        /*0c10*/ 	.word	0x0001af50


	//   ....[57]....
        /*0c14*/ 	.word	0x0001af60


	//   ....[58]....
        /*0c18*/ 	.word	0x0001af70


	//   ....[59]....
        /*0c1c*/ 	.word	0x0001af90


	//   ....[60]....
        /*0c20*/ 	.word	0x0001afb0


	//   ....[61]....
        /*0c24*/ 	.word	0x0001afc0


	//   ....[62]....
        /*0c28*/ 	.word	0x0001afe0


	//   ....[63]....
        /*0c2c*/ 	.word	0x0001b010


	//   ....[64]....
        /*0c30*/ 	.word	0x0001b040


	//   ....[65]....
        /*0c34*/ 	.word	0x0001b050


	//   ....[66]....
        /*0c38*/ 	.word	0x0001b080


	//   ....[67]....
        /*0c3c*/ 	.word	0x0001b090


	//   ....[68]....
        /*0c40*/ 	.word	0x0001b0c0


	//   ....[69]....
        /*0c44*/ 	.word	0x0001b0e0


	//   ....[70]....
        /*0c48*/ 	.word	0x0001b110


	//   ....[71]....
        /*0c4c*/ 	.word	0x0001b140


	//   ....[72]....
        /*0c50*/ 	.word	0x0001b170


	//   ....[73]....
        /*0c54*/ 	.word	0x0001b190


	//   ....[74]....
        /*0c58*/ 	.word	0x0001b1c0


	//   ....[75]....
        /*0c5c*/ 	.word	0x0001b1f0


	//   ....[76]....
        /*0c60*/ 	.word	0x0001b220


	//   ....[77]....
        /*0c64*/ 	.word	0x0001b250


	//   ....[78]....
        /*0c68*/ 	.word	0x0001b270


	//   ....[79]....
        /*0c6c*/ 	.word	0x0001b280


	//   ....[80]....
        /*0c70*/ 	.word	0x0001b2a0


	//   ....[81]....
        /*0c74*/ 	.word	0x0001b2d0


	//   ....[82]....
        /*0c78*/ 	.word	0x0001b300


	//   ....[83]....
        /*0c7c*/ 	.word	0x0001b320


	//   ....[84]....
        /*0c80*/ 	.word	0x0001d3e0


	//   ....[85]....
        /*0c84*/ 	.word	0x0001d5e0


	//   ....[86]....
        /*0c88*/ 	.word	0x0001d610


	//   ....[87]....
        /*0c8c*/ 	.word	0x0001d640


	//   ....[88]....
        /*0c90*/ 	.word	0x0001d680


	//   ....[89]....
        /*0c94*/ 	.word	0x0001d6b0


	//   ....[90]....
        /*0c98*/ 	.word	0x0001d6e0


	//   ....[91]....
        /*0c9c*/ 	.word	0x0001d860


	//   ....[92]....
        /*0ca0*/ 	.word	0x0001d890


	//   ....[93]....
        /*0ca4*/ 	.word	0x0001d8c0


	//   ....[94]....
        /*0ca8*/ 	.word	0x0001d8f0


	//   ....[95]....
        /*0cac*/ 	.word	0x0001d920


	//   ....[96]....
        /*0cb0*/ 	.word	0x0001d950


	//   ....[97]....
        /*0cb4*/ 	.word	0x0001d9f0


	//   ....[98]....
        /*0cb8*/ 	.word	0x0001da20


	//   ....[99]....
        /*0cbc*/ 	.word	0x0001dab0


	//   ....[100]....
        /*0cc0*/ 	.word	0x0001e6a0


	//   ....[101]....
        /*0cc4*/ 	.word	0x00020300


	//   ....[102]....
        /*0cc8*/ 	.word	0x00023330


	//   ....[103]....
        /*0ccc*/ 	.word	0x00023390


	//   ....[104]....
        /*0cd0*/ 	.word	0x000233c0


	//   ....[105]....
        /*0cd4*/ 	.word	0x000233f0


	//   ....[106]....
        /*0cd8*/ 	.word	0x00023420


	//   ....[107]....
        /*0cdc*/ 	.word	0x00023450


	//   ....[108]....
        /*0ce0*/ 	.word	0x00023480


	//   ....[109]....
        /*0ce4*/ 	.word	0x00023490


	//   ....[110]....
        /*0ce8*/ 	.word	0x00023640


	//   ....[111]....
        /*0cec*/ 	.word	0x00023670


	//   ....[112]....
        /*0cf0*/ 	.word	0x000236a0


	//   ....[113]....
        /*0cf4*/ 	.word	0x000236d0


	//   ....[114]....
        /*0cf8*/ 	.word	0x00023700


	//   ....[115]....
        /*0cfc*/ 	.word	0x00023730


	//   ....[116]....
        /*0d00*/ 	.word	0x000237f0


	//   ....[117]....
        /*0d04*/ 	.word	0x00023810


	//   ....[118]....
        /*0d08*/ 	.word	0x00023880


	//   ....[119]....
        /*0d0c*/ 	.word	0x00023dd0


	//   ....[120]....
        /*0d10*/ 	.word	0x00024270


	//   ....[121]....
        /*0d14*/ 	.word	0x00024320


	//   ....[122]....
        /*0d18*/ 	.word	0x000243c0


	//   ....[123]....
        /*0d1c*/ 	.word	0x00024460


	//   ....[124]....
        /*0d20*/ 	.word	0x00024500


	//   ....[125]....
        /*0d24*/ 	.word	0x000245f0


	//   ....[126]....
        /*0d28*/ 	.word	0x00024690


	//   ....[127]....
        /*0d2c*/ 	.word	0x00024730


	//   ....[128]....
        /*0d30*/ 	.word	0x000247d0


	//   ....[129]....
        /*0d34*/ 	.word	0x00024ac0


	//   ....[130]....
        /*0d38*/ 	.word	0x00024be0


	//   ....[131]....
        /*0d3c*/ 	.word	0x00024d00


	//   ....[132]....
        /*0d40*/ 	.word	0x00024e30


	//   ....[133]....
        /*0d44*/ 	.word	0x00024f50


	//   ....[134]....
        /*0d48*/ 	.word	0x00024ff0


	//   ....[135]....
        /*0d4c*/ 	.word	0x00025050


	//   ....[136]....
        /*0d50*/ 	.word	0x000250d0


	//   ....[137]....
        /*0d54*/ 	.word	0x00025130


	//   ....[138]....
        /*0d58*/ 	.word	0x000251b0


	//   ....[139]....
        /*0d5c*/ 	.word	0x00025210


	//   ....[140]....
        /*0d60*/ 	.word	0x00025290


	//   ....[141]....
        /*0d64*/ 	.word	0x000252f0


	//   ....[142]....
        /*0d68*/ 	.word	0x00025370


	//   ....[143]....
        /*0d6c*/ 	.word	0x000253d0


	//   ....[144]....
        /*0d70*/ 	.word	0x00025430


	//   ....[145]....
        /*0d74*/ 	.word	0x00025490


	//   ....[146]....
        /*0d78*/ 	.word	0x000254f0


	//   ....[147]....
        /*0d7c*/ 	.word	0x00025550


	//   ....[148]....
        /*0d80*/ 	.word	0x000255b0


	//   ....[149]....
        /*0d84*/ 	.word	0x00025610


	//   ....[150]....
        /*0d88*/ 	.word	0x00025670


	//   ....[151]....
        /*0d8c*/ 	.word	0x000256d0


	//   ....[152]....
        /*0d90*/ 	.word	0x00025730


	//   ....[153]....
        /*0d94*/ 	.word	0x00025790


	//   ....[154]....
        /*0d98*/ 	.word	0x000257f0


	//   ....[155]....
        /*0d9c*/ 	.word	0x00025850


	//   ....[156]....
        /*0da0*/ 	.word	0x000258b0


	//   ....[157]....
        /*0da4*/ 	.word	0x00025910


	//   ....[158]....
        /*0da8*/ 	.word	0x00025970


	//   ....[159]....
        /*0dac*/ 	.word	0x000259d0


	//   ....[160]....
        /*0db0*/ 	.word	0x00025a40


	//   ....[161]....
        /*0db4*/ 	.word	0x00025aa0


	//   ....[162]....
        /*0db8*/ 	.word	0x00025b30


	//   ....[163]....
        /*0dbc*/ 	.word	0x00025b90


	//   ....[164]....
        /*0dc0*/ 	.word	0x00025c00


	//   ....[165]....
        /*0dc4*/ 	.word	0x00025c60


	//   ....[166]....
        /*0dc8*/ 	.word	0x00025d00


	//   ....[167]....
        /*0dcc*/ 	.word	0x00025d60


	//   ....[168]....
        /*0dd0*/ 	.word	0x00025df0


	//   ....[169]....
        /*0dd4*/ 	.word	0x00025e50


	//   ....[170]....
        /*0dd8*/ 	.word	0x00025f00


	//   ....[171]....
        /*0ddc*/ 	.word	0x00025f60


	//   ....[172]....
        /*0de0*/ 	.word	0x00025fd0


	//   ....[173]....
        /*0de4*/ 	.word	0x00026030


	//   ....[174]....
        /*0de8*/ 	.word	0x000260c0


	//   ....[175]....
        /*0dec*/ 	.word	0x00026120


	//   ....[176]....
        /*0df0*/ 	.word	0x00026190


	//   ....[177]....
        /*0df4*/ 	.word	0x000261f0


	//   ....[178]....
        /*0df8*/ 	.word	0x00026280


	//   ....[179]....
        /*0dfc*/ 	.word	0x000262e0


	//   ....[180]....
        /*0e00*/ 	.word	0x00026350


	//   ....[181]....
        /*0e04*/ 	.word	0x000263b0


	//   ....[182]....
        /*0e08*/ 	.word	0x00026430


	//   ....[183]....
        /*0e0c*/ 	.word	0x00026490


	//   ....[184]....
        /*0e10*/ 	.word	0x00026500


	//   ....[185]....
        /*0e14*/ 	.word	0x00026560


	//   ....[186]....
        /*0e18*/ 	.word	0x000265e0


	//   ....[187]....
        /*0e1c*/ 	.word	0x00026640


	//   ....[188]....
        /*0e20*/ 	.word	0x000266b0


	//   ....[189]....
        /*0e24*/ 	.word	0x00026710


	//   ....[190]....
        /*0e28*/ 	.word	0x00026770


	//   ....[191]....
        /*0e2c*/ 	.word	0x000267f0


	//   ....[192]....
        /*0e30*/ 	.word	0x00026880


	//   ....[193]....
        /*0e34*/ 	.word	0x00026a30


	//   ....[194]....
        /*0e38*/ 	.word	0x00026d10


	//   ....[195]....
        /*0e3c*/ 	.word	0x00027160


	//   ....[196]....
        /*0e40*/ 	.word	0x00027200


	//   ....[197]....
        /*0e44*/ 	.word	0x00027330


	//   ....[198]....
        /*0e48*/ 	.word	0x000273b0


	//   ....[199]....
        /*0e4c*/ 	.word	0x00027430


	//   ....[200]....
        /*0e50*/ 	.word	0x000274b0


	//   ....[201]....
        /*0e54*/ 	.word	0x00027530


	//   ....[202]....
        /*0e58*/ 	.word	0x000275c0


	//   ....[203]....
        /*0e5c*/ 	.word	0x00027660


	//   ....[204]....
        /*0e60*/ 	.word	0x00027700


	//   ....[205]....
        /*0e64*/ 	.word	0x00027780


	//   ....[206]....
        /*0e68*/ 	.word	0x00027800


	//   ....[207]....
        /*0e6c*/ 	.word	0x00027880


	//   ....[208]....
        /*0e70*/ 	.word	0x00027910


	//   ....[209]....
        /*0e74*/ 	.word	0x00027990


	//   ....[210]....
        /*0e78*/ 	.word	0x00027a30


	//   ....[211]....
        /*0e7c*/ 	.word	0x00027ac0


	//   ....[212]....
        /*0e80*/ 	.word	0x00027bf0


	//----- nvinfo : EIATTR_REG_RECONFIG
	.align		4
.L_403:
        /*0e84*/ 	.byte	0x01, 0x54
	.zero		2


	//----- nvinfo : EIATTR_SYSCALL_OFFSETS
	.align		4
        /*0e88*/ 	.byte	0x04, 0x46
        /*0e8a*/ 	.short	(.L_405 - .L_404)


	//   ....[0]....
.L_404:
        /*0e8c*/ 	.word	0x00001830


	//   ....[1]....
        /*0e90*/ 	.word	0x00001980


	//   ....[2]....
        /*0e94*/ 	.word	0x0000cad0


	//   ....[3]....
        /*0e98*/ 	.word	0x0000cf10


	//   ....[4]....
        /*0e9c*/ 	.word	0x0001fa80


	//   ....[5]....
        /*0ea0*/ 	.word	0x0001fc30


	//   ....[6]....
        /*0ea4*/ 	.word	0x0001fd80


	//   ....[7]....
        /*0ea8*/ 	.word	0x0001feb0


	//----- nvinfo : EIATTR_MBARRIER_INSTR_OFFSETS
	.align		4
.L_405:
        /*0eac*/ 	.byte	0x04, 0x39
        /*0eae*/ 	.short	(.L_407 - .L_406)


	//   ....[0]....
.L_406:
        /*0eb0*/ 	.word	0x00000300
        /*0eb4*/ 	.word	0x000000ff
        /*0eb8*/ 	.word	0x00038800
        /*0ebc*/ 	.short	0x0100
        /*0ebe*/ 	.byte	0x08
	.zero		1


	//   ....[1]....
        /*0ec0*/ 	.word	0x00000310
        /*0ec4*/ 	.word	0x000000ff
        /*0ec8*/ 	.word	0x00038820
        /*0ecc*/ 	.short	0x0100
        /*0ece*/ 	.byte	0x08
	.zero		1


	//   ....[2]....
        /*0ed0*/ 	.word	0x00000400
        /*0ed4*/ 	.word	0x000000ff
        /*0ed8*/ 	.word	0x00038830
        /*0edc*/ 	.short	0x0100
        /*0ede*/ 	.byte	0x08
	.zero		1


	//   ....[3]....
        /*0ee0*/ 	.word	0x00000410
        /*0ee4*/ 	.word	0x000000ff
        /*0ee8*/ 	.word	0x00038840
        /*0eec*/ 	.short	0x0100
        /*0eee*/ 	.byte	0x08
	.zero		1


	//   ....[4]....
        /*0ef0*/ 	.word	0x00000420
        /*0ef4*/ 	.word	0x000000ff
        /*0ef8*/ 	.word	0x00038838
        /*0efc*/ 	.short	0x0100
        /*0efe*/ 	.byte	0x08
	.zero		1


	//   ....[5]....
        /*0f00*/ 	.word	0x00000430
        /*0f04*/ 	.word	0x000000ff
        /*0f08*/ 	.word	0x00038848
        /*0f0c*/ 	.short	0x0100
        /*0f0e*/ 	.byte	0x08
	.zero		1


	//   ....[6]....
        /*0f10*/ 	.word	0x00000560
        /*0f14*/ 	.word	0x000000ff
        /*0f18*/ 	.word	0x00038850
        /*0f1c*/ 	.short	0x0100
        /*0f1e*/ 	.byte	0x08
	.zero		1


	//   ....[7]....
        /*0f20*/ 	.word	0x00000570
        /*0f24*/ 	.word	0x000000ff
        /*0f28*/ 	.word	0x00038860
        /*0f2c*/ 	.short	0x0100
        /*0f2e*/ 	.byte	0x08
	.zero		1


	//   ....[8]....
        /*0f30*/ 	.word	0x00000580
        /*0f34*/ 	.word	0x000000ff
        /*0f38*/ 	.word	0x00038858
        /*0f3c*/ 	.short	0x0100
        /*0f3e*/ 	.byte	0x08
	.zero		1


	//   ....[9]....
        /*0f40*/ 	.word	0x00000590
        /*0f44*/ 	.word	0x000000ff
        /*0f48*/ 	.word	0x00038868
        /*0f4c*/ 	.short	0x0100
        /*0f4e*/ 	.byte	0x08
	.zero		1


	//   ....[10]....
        /*0f50*/ 	.word	0x00000680
        /*0f54*/ 	.word	0x000000ff
        /*0f58*/ 	.word	0x00038870
        /*0f5c*/ 	.short	0x0100
        /*0f5e*/ 	.byte	0x06
	.zero		1


	//   ....[11]....
        /*0f60*/ 	.word	0x00000690
        /*0f64*/ 	.word	0x000000ff
        /*0f68*/ 	.word	0x00038880
        /*0f6c*/ 	.short	0x0100
        /*0f6e*/ 	.byte	0x06
	.zero		1


	//   ....[12]....
        /*0f70*/ 	.word	0x000006a0
        /*0f74*/ 	.word	0x000000ff
        /*0f78*/ 	.word	0x00038878
        /*0f7c*/ 	.short	0x0100
        /*0f7e*/ 	.byte	0x06
	.zero		1


	//   ....[13]....
        /*0f80*/ 	.word	0x000006b0
        /*0f84*/ 	.word	0x000000ff
        /*0f88*/ 	.word	0x00038888
        /*0f8c*/ 	.short	0x0100
        /*0f8e*/ 	.byte	0x06
	.zero		1


	//   ....[14]....
        /*0f90*/ 	.word	0x000007e0
        /*0f94*/ 	.word	0x000000ff
        /*0f98*/ 	.word	0x00038890
        /*0f9c*/ 	.short	0x0100
        /*0f9e*/ 	.byte	0x08
	.zero		1


	//   ....[15]....
        /*0fa0*/ 	.word	0x000007f0
        /*0fa4*/ 	.word	0x000000ff
        /*0fa8*/ 	.word	0x000388a0
        /*0fac*/ 	.short	0x0100
        /*0fae*/ 	.byte	0x08
	.zero		1


	//   ....[16]....
        /*0fb0*/ 	.word	0x00000800
        /*0fb4*/ 	.word	0x000000ff
        /*0fb8*/ 	.word	0x00038898
        /*0fbc*/ 	.short	0x0100
        /*0fbe*/ 	.byte	0x08
	.zero		1


	//   ....[17]....
        /*0fc0*/ 	.word	0x00000810
        /*0fc4*/ 	.word	0x000000ff
        /*0fc8*/ 	.word	0x000388a8
        /*0fcc*/ 	.short	0x0100
        /*0fce*/ 	.byte	0x08
	.zero		1


	//   ....[18]....
        /*0fd0*/ 	.word	0x00000940
        /*0fd4*/ 	.word	0x000000ff
        /*0fd8*/ 	.word	0x000388b0
        /*0fdc*/ 	.short	0x0100
        /*0fde*/ 	.byte	0x08
	.zero		1


	//   ....[19]....
        /*0fe0*/ 	.word	0x00000950
        /*0fe4*/ 	.word	0x000000ff
        /*0fe8*/ 	.word	0x000388c0
        /*0fec*/ 	.short	0x0100
        /*0fee*/ 	.byte	0x08
	.zero		1


	//   ....[20]....
        /*0ff0*/ 	.word	0x00000960
        /*0ff4*/ 	.word	0x000000ff
        /*0ff8*/ 	.word	0x000388b8
        /*0ffc*/ 	.short	0x0100
        /*0ffe*/ 	.byte	0x08
	.zero		1


	//   ....[21]....
        /*1000*/ 	.word	0x00000970
        /*1004*/ 	.word	0x000000ff
        /*1008*/ 	.word	0x000388c8
        /*100c*/ 	.short	0x0100
        /*100e*/ 	.byte	0x08
	.zero		1


	//   ....[22]....
        /*1010*/ 	.word	0x00002e70
        /*1014*/ 	.word	0x0000006d
        /*1018*/ 	.word	0x00038890
        /*101c*/ 	.short	0x010a
        /*101e*/ 	.byte	0x3f
	.zero		1


	//   ....[23]....
        /*1020*/ 	.word	0x000071a0
        /*1024*/ 	.word	0x0000006d
        /*1028*/ 	.word	0x00038890
        /*102c*/ 	.short	0x010a
        /*102e*/ 	.byte	0x3f
	.zero		1


	//   ....[24]....
        /*1030*/ 	.word	0x0000b450
        /*1034*/ 	.word	0x0000006d
        /*1038*/ 	.word	0x00038890
        /*103c*/ 	.short	0x010a
        /*103e*/ 	.byte	0x3f
	.zero		1


	//   ....[25]....
        /*1040*/ 	.word	0x0000b9a0
        /*1044*/ 	.word	0x00000030
        /*1048*/ 	.word	0x00000000
        /*104c*/ 	.short	0x0101
        /*104e*/ 	.byte	0x3f
	.zero		1


	//   ....[26]....
        /*1050*/ 	.word	0x0000b9e0
        /*1054*/ 	.word	0x0000006d
        /*1058*/ 	.word	0x000388b0
        /*105c*/ 	.short	0x010a
        /*105e*/ 	.byte	0x3f
	.zero		1


	//   ....[27]....
        /*1060*/ 	.word	0x0000bfb0
        /*1064*/ 	.word	0x0000006d
        /*1068*/ 	.word	0x00000000
        /*106c*/ 	.short	0x0101
        /*106e*/ 	.byte	0x3f
	.zero		1


	//   ....[28]....
        /*1070*/ 	.word	0x0000cb60
        /*1074*/ 	.word	0x00000013
        /*1078*/ 	.word	0x00038800
        /*107c*/ 	.short	0x010a
        /*107e*/ 	.byte	0x3f
	.zero		1


	//   ....[29]....
        /*1080*/ 	.word	0x0000cbb0
        /*1084*/ 	.word	0x00000013
        /*1088*/ 	.word	0x00038800
        /*108c*/ 	.short	0x010a
        /*108e*/ 	.byte	0x3f
	.zero		1


	//   ....[30]....
        /*1090*/ 	.word	0x0000d240
        /*1094*/ 	.word	0x00000013
        /*1098*/ 	.word	0x00038800
        /*109c*/ 	.short	0x010a
        /*109e*/ 	.byte	0x3f
	.zero		1


	//   ....[31]....
        /*10a0*/ 	.word	0x00010720
        /*10a4*/ 	.word	0x00000013
        /*10a8*/ 	.word	0x00038800
        /*10ac*/ 	.short	0x010a
        /*10ae*/ 	.byte	0x3f
	.zero		1


	//   ....[32]....
        /*10b0*/ 	.word	0x00013cd0
        /*10b4*/ 	.word	0x00000003
        /*10b8*/ 	.word	0x00038830
        /*10bc*/ 	.short	0x010a
        /*10be*/ 	.byte	0x3f
	.zero		1


	//   ....[33]....
        /*10c0*/ 	.word	0x00013d80
        /*10c4*/ 	.word	0x00000003
        /*10c8*/ 	.word	0x00038830
        /*10cc*/ 	.short	0x010a
        /*10ce*/ 	.byte	0x3f
	.zero		1


	//   ....[34]....
        /*10d0*/ 	.word	0x000150b0
        /*10d4*/ 	.word	0x00000003
        /*10d8*/ 	.word	0x00000000
        /*10dc*/ 	.short	0x0101
        /*10de*/ 	.byte	0x3f
	.zero		1


	//   ....[35]....
        /*10e0*/ 	.word	0x000169a0
        /*10e4*/ 	.word	0x00000000
        /*10e8*/ 	.word	0x00038830
        /*10ec*/ 	.short	0x010a
        /*10ee*/ 	.byte	0x3f
	.zero		1


	//   ....[36]....
        /*10f0*/ 	.word	0x000169f0
        /*10f4*/ 	.word	0x00000000
        /*10f8*/ 	.word	0x00038830
        /*10fc*/ 	.short	0x010a
        /*10fe*/ 	.byte	0x3f
	.zero		1


	//   ....[37]....
        /*1100*/ 	.word	0x00016e30
        /*1104*/ 	.word	0x00000004
        /*1108*/ 	.word	0x00038850
        /*110c*/ 	.short	0x010a
        /*110e*/ 	.byte	0x3f
	.zero		1


	//   ....[38]....
        /*1110*/ 	.word	0x00016e70
        /*1114*/ 	.word	0x00000004
        /*1118*/ 	.word	0x00038850
        /*111c*/ 	.short	0x010a
        /*111e*/ 	.byte	0x3f
	.zero		1


	//   ....[39]....
        /*1120*/ 	.word	0x000181e0
        /*1124*/ 	.word	0x000000cc
        /*1128*/ 	.word	0x00000000
        /*112c*/ 	.short	0x0101
        /*112e*/ 	.byte	0x3f
	.zero		1


	//   ....[40]....
        /*1130*/ 	.word	0x00018760
        /*1134*/ 	.word	0x0000000b
        /*1138*/ 	.word	0x00000000
        /*113c*/ 	.short	0x0101
        /*113e*/ 	.byte	0x3f
	.zero		1


	//   ....[41]....
        /*1140*/ 	.word	0x00018db0
        /*1144*/ 	.word	0x00000003
        /*1148*/ 	.word	0x00038850
        /*114c*/ 	.short	0x010a
        /*114e*/ 	.byte	0x3f
	.zero		1


	//   ....[42]....
        /*1150*/ 	.word	0x00018e30
        /*1154*/ 	.word	0x00000003
        /*1158*/ 	.word	0x00038850
        /*115c*/ 	.short	0x010a
        /*115e*/ 	.byte	0x3f
	.zero		1


	//   ....[43]....
        /*1160*/ 	.word	0x00019410
        /*1164*/ 	.word	0x00000013
        /*1168*/ 	.word	0x00000000
        /*116c*/ 	.short	0x0101
        /*116e*/ 	.byte	0x3f
	.zero		1


	//   ....[44]....
        /*1170*/ 	.word	0x0001c160
        /*1174*/ 	.word	0x00000000
        /*1178*/ 	.word	0x00000000
        /*117c*/ 	.short	0x0101
        /*117e*/ 	.byte	0x3f
	.zero		1


	//   ....[45]....
        /*1180*/ 	.word	0x0001e7b0
        /*1184*/ 	.word	0x0000000b
        /*1188*/ 	.word	0x00038820
        /*118c*/ 	.short	0x010a
        /*118e*/ 	.byte	0x3f
	.zero		1


	//   ....[46]....
        /*1190*/ 	.word	0x0001e880
        /*1194*/ 	.word	0x00000007
        /*1198*/ 	.word	0x000388a0
        /*119c*/ 	.short	0x010a
        /*119e*/ 	.byte	0x3f
	.zero		1


	//   ....[47]....
        /*11a0*/ 	.word	0x0001ebc0
        /*11a4*/ 	.word	0x00000007
        /*11a8*/ 	.word	0x000388c0
        /*11ac*/ 	.short	0x010a
        /*11ae*/ 	.byte	0x3f
	.zero		1


	//   ....[48]....
        /*11b0*/ 	.word	0x0001f090
        /*11b4*/ 	.word	0x00000007
        /*11b8*/ 	.word	0x000388a0
        /*11bc*/ 	.short	0x010a
        /*11be*/ 	.byte	0x3f
	.zero		1


	//   ....[49]....
        /*11c0*/ 	.word	0x0001f3b0
        /*11c4*/ 	.word	0x00000007
        /*11c8*/ 	.word	0x000388c0
        /*11cc*/ 	.short	0x010a
        /*11ce*/ 	.byte	0x3f
	.zero		1


	//   ....[50]....
        /*11d0*/ 	.word	0x00020590
        /*11d4*/ 	.word	0x00000005
        /*11d8*/ 	.word	0x00038880
        /*11dc*/ 	.short	0x010a
        /*11de*/ 	.byte	0x3f
	.zero		1


	//   ....[51]....
        /*11e0*/ 	.word	0x000207c0
        /*11e4*/ 	.word	0x00000005
        /*11e8*/ 	.word	0x00038840
        /*11ec*/ 	.short	0x010a
        /*11ee*/ 	.byte	0x3f
	.zero		1


	//   ....[52]....
        /*11f0*/ 	.word	0x00020c30
        /*11f4*/ 	.word	0x00000004
        /*11f8*/ 	.word	0x00038820
        /*11fc*/ 	.short	0x010a
        /*11fe*/ 	.byte	0x3f
	.zero		1


	//   ....[53]....
        /*1200*/ 	.word	0x00020f60
        /*1204*/ 	.word	0x00000005
        /*1208*/ 	.word	0x00038880
        /*120c*/ 	.short	0x010a
        /*120e*/ 	.byte	0x3f
	.zero		1


	//   ....[54]....
        /*1210*/ 	.word	0x000212e0
        /*1214*/ 	.word	0x00000005
        /*1218*/ 	.word	0x00038840
        /*121c*/ 	.short	0x010a
        /*121e*/ 	.byte	0x3f
	.zero		1


	//   ....[55]....
        /*1220*/ 	.word	0x000216d0
        /*1224*/ 	.word	0x00000004
        /*1228*/ 	.word	0x00038870
        /*122c*/ 	.short	0x010a
        /*122e*/ 	.byte	0x3f
	.zero		1


	//   ....[56]....
        /*1230*/ 	.word	0x00021750
        /*1234*/ 	.word	0x00000003
        /*1238*/ 	.word	0x00038860
        /*123c*/ 	.short	0x010a
        /*123e*/ 	.byte	0x3f
	.zero		1


	//   ....[57]....
        /*1240*/ 	.word	0x000222c0
        /*1244*/ 	.word	0x00000003
        /*1248*/ 	.word	0x00038850
        /*124c*/ 	.short	0x0101
        /*124e*/ 	.byte	0x3f
	.zero		1


	//   ....[58]....
        /*1250*/ 	.word	0x00022300
        /*1254*/ 	.word	0x00000003
        /*1258*/ 	.word	0x00000000
        /*125c*/ 	.short	0x0101
        /*125e*/ 	.byte	0x3f
	.zero		1


	//   ....[59]....
        /*1260*/ 	.word	0x00022510
        /*1264*/ 	.word	0x00000002
        /*1268*/ 	.word	0x00038870
        /*126c*/ 	.short	0x010a
        /*126e*/ 	.byte	0x3f
	.zero		1


	//   ....[60]....
        /*1270*/ 	.word	0x00022580
        /*1274*/ 	.word	0x00000002
        /*1278*/ 	.word	0x00038860
        /*127c*/ 	.short	0x010a
        /*127e*/ 	.byte	0x3f
	.zero		1


	//   ....[61]....
        /*1280*/ 	.word	0x00023090
        /*1284*/ 	.word	0x00000002
        /*1288*/ 	.word	0x00038850
        /*128c*/ 	.short	0x0101
        /*128e*/ 	.byte	0x3f
	.zero		1


	//   ....[62]....
        /*1290*/ 	.word	0x000230e0
        /*1294*/ 	.word	0x00000002
        /*1298*/ 	.word	0x00000000
        /*129c*/ 	.short	0x0101
        /*129e*/ 	.byte	0x3f
	.zero		1


	//   ....[63]....
        /*12a0*/ 	.word	0x00023d50
        /*12a4*/ 	.word	0x00000000
        /*12a8*/ 	.word	0x00038820
        /*12ac*/ 	.short	0x010a
        /*12ae*/ 	.byte	0x3f
	.zero		1


	//   ....[64]....
        /*12b0*/ 	.word	0x00023f00
        /*12b4*/ 	.word	0x00000006
        /*12b8*/ 	.word	0x00000000
        /*12bc*/ 	.short	0x010a
        /*12be*/ 	.byte	0x3f
	.zero		1


	//   ....[65]....
        /*12c0*/ 	.word	0x00023f70
        /*12c4*/ 	.word	0x00000007
        /*12c8*/ 	.word	0x00000000
        /*12cc*/ 	.short	0x010a
        /*12ce*/ 	.byte	0x3f
	.zero		1


	//   ....[66]....
        /*12d0*/ 	.word	0x00023fd0
        /*12d4*/ 	.word	0x00000004
        /*12d8*/ 	.word	0x00038860
        /*12dc*/ 	.short	0x010a
        /*12de*/ 	.byte	0x3f
	.zero		1


	//   ....[67]....
        /*12e0*/ 	.word	0x00024020
        /*12e4*/ 	.word	0x00000003
        /*12e8*/ 	.word	0x00038860
        /*12ec*/ 	.short	0x010a
        /*12ee*/ 	.byte	0x3f
	.zero		1


	//   ....[68]....
        /*12f0*/ 	.word	0x00024060
        /*12f4*/ 	.word	0x00000004
        /*12f8*/ 	.word	0x00038880
        /*12fc*/ 	.short	0x010a
        /*12fe*/ 	.byte	0x3f
	.zero		1


	//   ....[69]....
        /*1300*/ 	.word	0x00024080
        /*1304*/ 	.word	0x00000003
        /*1308*/ 	.word	0x00038880
        /*130c*/ 	.short	0x010a
        /*130e*/ 	.byte	0x3f
	.zero		1


	//   ....[70]....
        /*1310*/ 	.word	0x000240e0
        /*1314*/ 	.word	0x0000006d
        /*1318*/ 	.word	0x00038890
        /*131c*/ 	.short	0x010a
        /*131e*/ 	.byte	0x3f
	.zero		1


	//   ....[71]....
        /*1320*/ 	.word	0x00024130
        /*1324*/ 	.word	0x0000006d
        /*1328*/ 	.word	0x00038890
        /*132c*/ 	.short	0x010a
        /*132e*/ 	.byte	0x3f
	.zero		1


	//   ....[72]....
        /*1330*/ 	.word	0x00024180
        /*1334*/ 	.word	0x0000006d
        /*1338*/ 	.word	0x00038890
        /*133c*/ 	.short	0x010a
        /*133e*/ 	.byte	0x3f
	.zero		1


	//   ....[73]....
        /*1340*/ 	.word	0x000241d0
        /*1344*/ 	.word	0x0000006d
        /*1348*/ 	.word	0x000388b0
        /*134c*/ 	.short	0x010a
        /*134e*/ 	.byte	0x3f
	.zero		1


	//   ....[74]....
        /*1350*/ 	.word	0x00024540
        /*1354*/ 	.word	0x00000013
        /*1358*/ 	.word	0x00038800
        /*135c*/ 	.short	0x010a
        /*135e*/ 	.byte	0x3f
	.zero		1


	//   ....[75]....
        /*1360*/ 	.word	0x00024810
        /*1364*/ 	.word	0x00000013
        /*1368*/ 	.word	0x00038800
        /*136c*/ 	.short	0x010a
        /*136e*/ 	.byte	0x3f
	.zero		1


	//   ....[76]....
        /*1370*/ 	.word	0x00024860
        /*1374*/ 	.word	0x00000003
        /*1378*/ 	.word	0x00038830
        /*137c*/ 	.short	0x010a
        /*137e*/ 	.byte	0x3f
	.zero		1


	//   ....[77]....
        /*1380*/ 	.word	0x000248b0
        /*1384*/ 	.word	0x00000000
        /*1388*/ 	.word	0x00038830
        /*138c*/ 	.short	0x010a
        /*138e*/ 	.byte	0x3f
	.zero		1


	//   ....[78]....
        /*1390*/ 	.word	0x00024900
        /*1394*/ 	.word	0x00000004
        /*1398*/ 	.word	0x00038850
        /*139c*/ 	.short	0x010a
        /*139e*/ 	.byte	0x3f
	.zero		1


	//   ....[79]....
        /*13a0*/ 	.word	0x00024950
        /*13a4*/ 	.word	0x00000003
        /*13a8*/ 	.word	0x00038850
        /*13ac*/ 	.short	0x010a
        /*13ae*/ 	.byte	0x3f
	.zero		1


	//   ....[80]....
        /*13b0*/ 	.word	0x00026af0
        /*13b4*/ 	.word	0x0000000b
        /*13b8*/ 	.word	0x00038820
        /*13bc*/ 	.short	0x010a
        /*13be*/ 	.byte	0x3f
	.zero		1


	//   ....[81]....
        /*13c0*/ 	.word	0x00026b40
        /*13c4*/ 	.word	0x00000007
        /*13c8*/ 	.word	0x000388a0
        /*13cc*/ 	.short	0x010a
        /*13ce*/ 	.byte	0x3f
	.zero		1


	//   ....[82]....
        /*13d0*/ 	.word	0x00026b90
        /*13d4*/ 	.word	0x00000007
        /*13d8*/ 	.word	0x000388c0
        /*13dc*/ 	.short	0x010a
        /*13de*/ 	.byte	0x3f
	.zero		1


	//   ....[83]....
        /*13e0*/ 	.word	0x00026be0
        /*13e4*/ 	.word	0x00000007
        /*13e8*/ 	.word	0x000388a0
        /*13ec*/ 	.short	0x010a
        /*13ee*/ 	.byte	0x3f
	.zero		1


	//   ....[84]....
        /*13f0*/ 	.word	0x00026c30
        /*13f4*/ 	.word	0x00000007
        /*13f8*/ 	.word	0x000388c0
        /*13fc*/ 	.short	0x010a
        /*13fe*/ 	.byte	0x3f
	.zero		1


	//   ....[85]....
        /*1400*/ 	.word	0x00026dd0
        /*1404*/ 	.word	0x00000005
        /*1408*/ 	.word	0x00038880
        /*140c*/ 	.short	0x010a
        /*140e*/ 	.byte	0x3f
	.zero		1


	//   ....[86]....
        /*1410*/ 	.word	0x00026e20
        /*1414*/ 	.word	0x00000005
        /*1418*/ 	.word	0x00038840
        /*141c*/ 	.short	0x010a
        /*141e*/ 	.byte	0x3f
	.zero		1


	//   ....[87]....
        /*1420*/ 	.word	0x00026ea0
        /*1424*/ 	.word	0x00000004
        /*1428*/ 	.word	0x00038820
        /*142c*/ 	.short	0x010a
        /*142e*/ 	.byte	0x3f
	.zero		1


	//   ....[88]....
        /*1430*/ 	.word	0x00026ef0
        /*1434*/ 	.word	0x00000005
        /*1438*/ 	.word	0x00038880
        /*143c*/ 	.short	0x010a
        /*143e*/ 	.byte	0x3f
	.zero		1


	//   ....[89]....
        /*1440*/ 	.word	0x00026f40
        /*1444*/ 	.word	0x00000005
        /*1448*/ 	.word	0x00038840
        /*144c*/ 	.short	0x010a
        /*144e*/ 	.byte	0x3f
	.zero		1


	//   ....[90]....
        /*1450*/ 	.word	0x00026fa0
        /*1454*/ 	.word	0x00000004
        /*1458*/ 	.word	0x00038870
        /*145c*/ 	.short	0x010a
        /*145e*/ 	.byte	0x3f
	.zero		1


	//   ....[91]....
        /*1460*/ 	.word	0x00027000
        /*1464*/ 	.word	0x00000005
        /*1468*/ 	.word	0x00038860
        /*146c*/ 	.short	0x010a
        /*146e*/ 	.byte	0x3f
	.zero		1


	//   ....[92]....
        /*1470*/ 	.word	0x00027050
        /*1474*/ 	.word	0x00000002
        /*1478*/ 	.word	0x00038870
        /*147c*/ 	.short	0x010a
        /*147e*/ 	.byte	0x3f
	.zero		1


	//   ....[93]....
        /*1480*/ 	.word	0x000270a0
        /*1484*/ 	.word	0x00000002
        /*1488*/ 	.word	0x00038860
        /*148c*/ 	.short	0x010a
        /*148e*/ 	.byte	0x3f
	.zero		1


	//   ....[94]....
        /*1490*/ 	.word	0x00027b10
        /*1494*/ 	.word	0x00000000
        /*1498*/ 	.word	0x00038820
        /*149c*/ 	.short	0x010a
        /*149e*/ 	.byte	0x3f
	.zero		1


	//   ....[95]....
        /*14a0*/ 	.word	0x00027cb0
        /*14a4*/ 	.word	0x00000006
        /*14a8*/ 	.word	0x00000000
        /*14ac*/ 	.short	0x010a
        /*14ae*/ 	.byte	0x3f
	.zero		1


	//   ....[96]....
        /*14b0*/ 	.word	0x00027d00
        /*14b4*/ 	.word	0x00000007
        /*14b8*/ 	.word	0x00000000
        /*14bc*/ 	.short	0x010a
        /*14be*/ 	.byte	0x3f
	.zero		1


	//   ....[97]....
        /*14c0*/ 	.word	0x00027d50
        /*14c4*/ 	.word	0x00000004
        /*14c8*/ 	.word	0x00038860
        /*14cc*/ 	.short	0x010a
        /*14ce*/ 	.byte	0x3f
	.zero		1


	//   ....[98]....
        /*14d0*/ 	.word	0x00027da0
        /*14d4*/ 	.word	0x00000003
        /*14d8*/ 	.word	0x00038860
        /*14dc*/ 	.short	0x010a
        /*14de*/ 	.byte	0x3f
	.zero		1


	//   ....[99]....
        /*14e0*/ 	.word	0x00027df0
        /*14e4*/ 	.word	0x00000004
        /*14e8*/ 	.word	0x00038880
        /*14ec*/ 	.short	0x010a
        /*14ee*/ 	.byte	0x3f
	.zero		1


	//----- nvinfo : EIATTR_NUM_MBARRIERS
	.align		4
.L_407:
        /*14f0*/ 	.byte	0x03, 0x38
        /*14f2*/ 	.short	0x0016


	//----- nvinfo : EIATTR_EXIT_INSTR_OFFSETS
	.align		4
        /*14f4*/ 	.byte	0x04, 0x1c
        /*14f6*/ 	.short	(.L_409 - .L_408)


	//   ....[0]....
.L_408:
        /*14f8*/ 	.word	0x000240d0


	//----- nvinfo : EIATTR_MAX_THREADS
	.align		4
.L_409:
        /*14fc*/ 	.byte	0x04, 0x05
        /*14fe*/ 	.short	(.L_411 - .L_410)
.L_410:
        /*1500*/ 	.word	0x00000180
        /*1504*/ 	.word	0x00000001
        /*1508*/ 	.word	0x00000001


	//----- nvinfo : EIATTR_CRS_STACK_SIZE
	.align		4
.L_411:
        /*150c*/ 	.byte	0x04, 0x1e
        /*150e*/ 	.short	(.L_413 - .L_412)
.L_412:
        /*1510*/ 	.word	0x00000000


	//----- nvinfo : EIATTR_CBANK_PARAM_SIZE
	.align		4
.L_413:
        /*1514*/ 	.byte	0x03, 0x19
        /*1516*/ 	.short	0x0a70


	//----- nvinfo : EIATTR_PARAM_CBANK
	.align		4
        /*1518*/ 	.byte	0x04, 0x0a
        /*151a*/ 	.short	(.L_415 - .L_414)
	.align		4
.L_414:
        /*151c*/ 	.word	index@(.nv.constant0._ZN7cutlass13device_kernelIN5flash11enable_sm90INS1_16FlashAttnFwdSm90INS1_25CollectiveMainloopFwdSm90ILi2EN4cute5tupleIJNS5_1CILi1EEES8_S8_EEENS6_IJNS7_ILi128EEESA_NS7_ILi256EEEEEELi256ENS_12float_e4m3_tEfNS_4arch4Sm90ELb0ELb0ELb0ELb1ELb0ELb1ELb0ELb1ELb1ELb0ELb0ELb0EEENS1_21CollectiveEpilogueFwdINS6_IJSA_SB_SA_EEES9_NS_10bfloat16_tESF_Li256ELb1ELb0ELb0ELb1EEENS1_36VarlenDynamicPersistentTileSchedulerILi128ELi128ELi256ELi128ELb0ELb0ELb1ELb0ELb1ELb1EEEEEEEEEvNT_6ParamsE)
        /*1520*/ 	.short	0x0210
        /*1522*/ 	.short	0x0a70


	//----- nvinfo : EIATTR_SW_WAR
	.align		4
.L_415:
        /*1524*/ 	.byte	0x04, 0x36
        /*1526*/ 	.short	(.L_417 - .L_416)
.L_416:
        /*1528*/ 	.word	0x00000008
.L_417:


//--------------------- .nv.info._ZN7cutlass13device_kernelIN5flash11enable_sm90INS1_16FlashAttnFwdSm90INS1_25CollectiveMainloopFwdSm90ILi2EN4cute5tupleIJNS5_1CILi1EEES8_S8_EEENS6_IJNS7_ILi128EEENS7_ILi64EEENS7_ILi256EEEEEELi256ENS_12float_e4m3_tEfNS_4arch4Sm90ELb0ELb1ELb0ELb0ELb0ELb0ELb0ELb1ELb1ELb0ELb0ELb0EEENS1_21CollectiveEpilogueFwdINS6_IJSA_SC_SB_EEES9_NS_10bfloat16_tESG_Li256ELb0ELb0ELb0ELb1EEENS1_30DynamicPersistentTileSchedulerILi256ELi128ELb0ELb0ELb1EEEEEEEEEvNT_6ParamsE --------------------------
	.section	.nv.info._ZN7cutlass13device_kernelIN5flash11enable_sm90INS1_16FlashAttnFwdSm90INS1_25CollectiveMainloopFwdSm90ILi2EN4cute5tupleIJNS5_1CILi1EEES8_S8_EEENS6_IJNS7_ILi128EEENS7_ILi64EEENS7_ILi256EEEEEELi256ENS_12float_e4m3_tEfNS_4arch4Sm90ELb0ELb1ELb0ELb0ELb0ELb0ELb0ELb1ELb1ELb0ELb0ELb0EEENS1_21CollectiveEpilogueFwdINS6_IJSA_SC_SB_EEES9_NS_10bfloat16_tESG_Li256ELb0ELb0ELb0ELb1EEENS1_30DynamicPersistentTileSchedulerILi256ELi128ELb0ELb0ELb1EEEEEEEEEvNT_6ParamsE,"",@"SHT_CUDA_INFO"
	.sectionflags	@""
	.align	4


	//----- nvinfo : EIATTR_CUDA_API_VERSION
	.align		4
        /*0000*/ 	.byte	0x04, 0x37
        /*0002*/ 	.short	(.L_419 - .L_418)
.L_418:
        /*0004*/ 	.word	0x00000082


	//----- nvinfo : EIATTR_KPARAM_INFO
	.align		4
.L_419:
        /*0008*/ 	.byte	0x04, 0x17
        /*000a*/ 	.short	(.L_421 - .L_420)
.L_420:
        /*000c*/ 	.word	0x00000000
        /*0010*/ 	.short	0x0000
        /*0012*/ 	.short	0x0070
        /*0014*/ 	.byte	0x00, 0xf0, 0x01, 0x2e


	//----- nvinfo : EIATTR_SPARSE_MMA_MASK
	.align		4
.L_421:
        /*0018*/ 	.byte	0x03, 0x50
        /*001a*/ 	.short	0x0000


	//----- nvinfo : EIATTR_MAXREG_COUNT
	.align		4
        /*001c*/ 	.byte	0x03, 0x1b
        /*001e*/ 	.short	0x00a8


	//----- nvinfo : EIATTR_NUM_BARRIERS
	.align		4
        /*0020*/ 	.byte	0x02, 0x4c
        /*0022*/ 	.byte	0x10
	.zero		1


	//----- nvinfo : EIATTR_EXTERNS
	.align		4
        /*0024*/ 	.byte	0x04, 0x0f
        /*0026*/ 	.short	(.L_423 - .L_422)


	//   ....[0]....
	.align		4
.L_422:
        /*0028*/ 	.word	index@(__assertfail)


	//----- nvinfo : EIATTR_ANNOTATIONS
	.align		4
.L_423:
        /*002c*/ 	.byte	0x04, 0x55
        /*002e*/ 	.short	(.L_425 - .L_424)


	//   ....[0]....
.L_424:
        /* <DEDUP_REMOVED lines=33> */


	//----- nvinfo : EIATTR_MERCURY_ISA_VERSION
	.align		4
.L_425:
        /*0228*/ 	.byte	0x03, 0x5f
        /*022a*/ 	.short	0x0101


	//----- nvinfo : EIATTR_INT_WARP_WIDE_INSTR_OFFSETS
	.align		4
        /*022c*/ 	.byte	0x04, 0x31
        /*022e*/ 	.short	(.L_427 - .L_426)


	//   ....[0]....
.L_426:
        /*0230*/ 	.word	0x00000190


	//   ....[1]....
        /*0234*/ 	.word	0x000001c0


	//   ....[2]....
        /*0238*/ 	.word	0x000001d0


	//   ....[3]....
        /*023c*/ 	.word	0x0000e3a0


	//   ....[4]....
        /*0240*/ 	.word	0x0000e430


	//   ....[5]....
        /*0244*/ 	.word	0x0000eb60


	//   ....[6]....
        /*0248*/ 	.word	0x000104f0


	//   ....[7]....
        /*024c*/ 	.word	0x00010580


	//----- nvinfo : EIATTR_COOP_GROUP_MASK_REGIDS
	.align		4
.L_427:
        /*0250*/ 	.byte	0x04, 0x29
        /*0252*/ 	.short	(.L_429 - .L_428)


	//   ....[0]....
.L_428:
        /*0254*/ 	.word	0xffffffff


	//   ....[1]....
        /*0258*/ 	.word	0xffffffff


	//   ....[2]....
        /*025c*/ 	.word	0xffffffff


	//   ....[3]....
        /*0260*/ 	.word	0xffffffff


	//   ....[4]....
        /*0264*/ 	.word	0xffffffff


	//   ....[5]....
        /*0268*/ 	.word	0xffffffff


	//   ....[6]....
        /*026c*/ 	.word	0xffffffff


	//   ....[7]....
        /*0270*/ 	.word	0xffffffff


	//   ....[8]....
        /*0274*/ 	.word	0xffffffff


	//   ....[9]....
        /*0278*/ 	.word	0xffffffff


	//   ....[10]....
        /*027c*/ 	.word	0xffffffff


	//   ....[11]....
        /*0280*/ 	.word	0xffffffff


	//   ....[12]....
        /*0284*/ 	.word	0xffffffff


	//   ....[13]....
        /*0288*/ 	.word	0xffffffff


	//   ....[14]....
        /*028c*/ 	.word	0xffffffff


	//   ....[15]....
        /*0290*/ 	.word	0xffffffff


	//   ....[16]....
        /*0294*/ 	.word	0xffffffff


	//   ....[17]....
        /*0298*/ 	.word	0xffffffff


	//   ....[18]....
        /*029c*/ 	.word	0xffffffff


	//   ....[19]....
        /*02a0*/ 	.word	0xffffffff


	//   ....[20]....
        /*02a4*/ 	.word	0xffffffff


	//   ....[21]....
        /*02a8*/ 	.word	0xffffffff


	//   ....[22]....
        /*02ac*/ 	.word	0xffffffff


	//   ....[23]....
        /*02b0*/ 	.word	0xffffffff


	//   ....[24]....
        /*02b4*/ 	.word	0xffffffff


	//   ....[25]....
        /*02b8*/ 	.word	0xffffffff


	//   ....[26]....
        /*02bc*/ 	.word	0xffffffff


	//   ....[27]....
        /*02c0*/ 	.word	0xffffffff


	//   ....[28]....
        /*02c4*/ 	.word	0xffffffff


	//   ....[29]....
        /*02c8*/ 	.word	0xffffffff


	//   ....[30]....
        /*02cc*/ 	.word	0xffffffff


	//   ....[31]....
        /*02d0*/ 	.word	0xffffffff


	//   ....[32]....
        /*02d4*/ 	.word	0xffffffff


	//   ....[33]....
        /*02d8*/ 	.word	0xffffffff


	//   ....[34]....
        /*02dc*/ 	.word	0xffffffff


	//   ....[35]....
        /*02e0*/ 	.word	0xffffffff


	//   ....[36]....
        /*02e4*/ 	.word	0xffffffff


	//   ....[37]....
        /*02e8*/ 	.word	0xffffffff


	//   ....[38]....
        /*02ec*/ 	.word	0xffffffff


	//   ....[39]....
        /*02f0*/ 	.word	0xffffffff


	//   ....[40]....
        /*02f4*/ 	.word	0xffffffff


	//   ....[41]....
        /*02f8*/ 	.word	0xffffffff


	//   ....[42]....
        /*02fc*/ 	.word	0xffffffff


	//   ....[43]....
        /*0300*/ 	.word	0xffffffff


	//   ....[44]....
        /*0304*/ 	.word	0xffffffff


	//   ....[45]....
        /*0308*/ 	.word	0xffffffff


	//   ....[46]....
        /*030c*/ 	.word	0xffffffff


	//   ....[47]....
        /*0310*/ 	.word	0xffffffff


	//   ....[48]....
        /*0314*/ 	.word	0xffffffff


	//   ....[49]....
        /*0318*/ 	.word	0xffffffff


	//   ....[50]....
        /*031c*/ 	.word	0xffffffff


	//   ....[51]....
        /*0320*/ 	.word	0xffffffff


	//   ....[52]....
        /*0324*/ 	.word	0xffffffff


	//   ....[53]....
        /*0328*/ 	.word	0xffffffff


	//   ....[54]....
        /*032c*/ 	.word	0xffffffff


	//   ....[55]....
        /*0330*/ 	.word	0xffffffff


	//   ....[56]....
        /*0334*/ 	.word	0xffffffff


	//   ....[57]....
        /*0338*/ 	.word	0xffffffff


	//   ....[58]....
        /*033c*/ 	.word	0xffffffff


	//   ....[59]....
        /*0340*/ 	.word	0xffffffff


	//   ....[60]....
        /*0344*/ 	.word	0xffffffff


	//   ....[61]....
        /*0348*/ 	.word	0xffffffff


	//   ....[62]....
        /*034c*/ 	.word	0xffffffff


	//   ....[63]....
        /*0350*/ 	.word	0xffffffff


	//   ....[64]....
        /*0354*/ 	.word	0xffffffff


	//   ....[65]....
        /*0358*/ 	.word	0xffffffff


	//   ....[66]....
        /*035c*/ 	.word	0xffffffff


	//   ....[67]....
        /*0360*/ 	.word	0xffffffff


	//   ....[68]....
        /*0364*/ 	.word	0xffffffff


	//   ....[69]....
        /*0368*/ 	.word	0xffffffff


	//   ....[70]....
        /*036c*/ 	.word	0xffffffff


	//   ....[71]....
        /*0370*/ 	.word	0xffffffff


	//   ....[72]....
        /*0374*/ 	.word	0xffffffff


	//   ....[73]....
        /*0378*/ 	.word	0xffffffff


	//   ....[74]....
        /*037c*/ 	.word	0xffffffff


	//   ....[75]....
        /*0380*/ 	.word	0xffffffff


	//   ....[76]....
        /*0384*/ 	.word	0xffffffff


	//   ....[77]....
        /*0388*/ 	.word	0xffffffff


	//   ....[78]....
        /*038c*/ 	.word	0xffffffff


	//   ....[79]....
        /*0390*/ 	.word	0xffffffff


	//   ....[80]....
        /*0394*/ 	.word	0xffffffff


	//   ....[81]....
        /*0398*/ 	.word	0xffffffff


	//   ....[82]....
        /*039c*/ 	.word	0xffffffff


	//   ....[83]....
        /*03a0*/ 	.word	0xffffffff


	//   ....[84]....
        /*03a4*/ 	.word	0xffffffff


	//   ....[85]....
        /*03a8*/ 	.word	0xffffffff


	//   ....[86]....
        /*03ac*/ 	.word	0xffffffff


	//   ....[87]....
        /*03b0*/ 	.word	0xffffffff


	//   ....[88]....
        /*03b4*/ 	.word	0xffffffff


	//   ....[89]....
        /*03b8*/ 	.word	0xffffffff


	//   ....[90]....
        /*03bc*/ 	.word	0xffffffff


	//   ....[91]....
        /*03c0*/ 	.word	0xffffffff


	//   ....[92]....
        /*03c4*/ 	.word	0xffffffff


	//   ....[93]....
        /*03c8*/ 	.word	0xffffffff


	//   ....[94]....
        /*03cc*/ 	.word	0xffffffff


	//   ....[95]....
        /*03d0*/ 	.word	0xffffffff


	//   ....[96]....
        /*03d4*/ 	.word	0xffffffff


	//   ....[97]....
        /*03d8*/ 	.word	0x0500000f


	//   ....[98]....
        /*03dc*/ 	.word	0x0500000f


	//----- nvinfo : EIATTR_COOP_GROUP_INSTR_OFFSETS
	.align		4
.L_429:
        /*03e0*/ 	.byte	0x04, 0x28
        /*03e2*/ 	.short	(.L_431 - .L_430)


	//   ....[0]....
.L_430:
        /*03e4*/ 	.word	0x00000070


	//   ....[1]....
        /*03e8*/ 	.word	0x000001a0


	//   ....[2]....
        /*03ec*/ 	.word	0x000001f0


	//   ....[3]....
        /*03f0*/ 	.word	0x000003e0


	//   ....[4]....
        /*03f4*/ 	.word	0x00000540


	//   ....[5]....
        /*03f8*/ 	.word	0x00000660


	//   ....[6]....
        /*03fc*/ 	.word	0x000007c0


	//   ....[7]....
        /*0400*/ 	.word	0x00001cc0


	//   ....[8]....
        /*0404*/ 	.word	0x00003140


	//   ....[9]....
        /*0408*/ 	.word	0x00003200


	//   ....[10]....
        /*040c*/ 	.word	0x00003490


	//   ....[11]....
        /*0410*/ 	.word	0x00003520


	//   ....[12]....
        /*0414*/ 	.word	0x00005030


	//   ....[13]....
        /*0418*/ 	.word	0x00005130


	//   ....[14]....
        /*041c*/ 	.word	0x000054d0


	//   ....[15]....
        /*0420*/ 	.word	0x00005560


	//   ....[16]....
        /*0424*/ 	.word	0x00006e70


	//   ....[17]....
        /*0428*/ 	.word	0x00006e80


	//   ....[18]....
        /*042c*/ 	.word	0x00006eb0


	//   ....[19]....
        /*0430*/ 	.word	0x00006ec0


	//   ....[20]....
        /*0434*/ 	.word	0x00009000


	//   ....[21]....
        /*0438*/ 	.word	0x00009100


	//   ....[22]....
        /*043c*/ 	.word	0x00009450


	//   ....[23]....
        /*0440*/ 	.word	0x000094f0


	//   ....[24]....
        /*0444*/ 	.word	0x0000a710


	//   ....[25]....
        /*0448*/ 	.word	0x0000a720


	//   ....[26]....
        /*044c*/ 	.word	0x0000a750


	//   ....[27]....
        /*0450*/ 	.word	0x0000a760


	//   ....[28]....
        /*0454*/ 	.word	0x0000bdd0


	//   ....[29]....
        /*0458*/ 	.word	0x0000be00


	//   ....[30]....
        /*045c*/ 	.word	0x0000be30


	//   ....[31]....
        /*0460*/ 	.word	0x0000be60


	//   ....[32]....
        /*0464*/ 	.word	0x0000be90


	//   ....[33]....
        /*0468*/ 	.word	0x0000bec0


	//   ....[34]....
        /*046c*/ 	.word	0x0000bf00


	//   ....[35]....
        /*0470*/ 	.word	0x0000bf30


	//   ....[36]....
        /*0474*/ 	.word	0x0000bf60


	//   ....[37]....
        /*0478*/ 	.word	0x0000bfb0


	//   ....[38]....
        /*047c*/ 	.word	0x0000c000


	//   ....[39]....
        /*0480*/ 	.word	0x0000c030


	//   ....[40]....
        /*0484*/ 	.word	0x0000c060


	//   ....[41]....
        /*0488*/ 	.word	0x0000c090


	//   ....[42]....
        /*048c*/ 	.word	0x0000c0c0


	//   ....[43]....
        /*0490*/ 	.word	0x0000c0f0


	//   ....[44]....
        /*0494*/ 	.word	0x0000c120


	//   ....[45]....
        /*0498*/ 	.word	0x0000c150


	//   ....[46]....
        /*049c*/ 	.word	0x0000c180


	//   ....[47]....
        /*04a0*/ 	.word	0x0000c1b0


	//   ....[48]....
        /*04a4*/ 	.word	0x0000c240


	//   ....[49]....
        /*04a8*/ 	.word	0x0000c270


	//   ....[50]....
        /*04ac*/ 	.word	0x0000c2a0


	//   ....[51]....
        /*04b0*/ 	.word	0x0000c2d0


	//   ....[52]....
        /*04b4*/ 	.word	0x0000c310


	//   ....[53]....
        /*04b8*/ 	.word	0x0000c340


	//   ....[54]....
        /*04bc*/ 	.word	0x0000c380


	//   ....[55]....
        /*04c0*/ 	.word	0x0000c3b0


	//   ....[56]....
        /*04c4*/ 	.word	0x0000c3e0


	//   ....[57]....
        /*04c8*/ 	.word	0x0000c420


	//   ....[58]....
        /*04cc*/ 	.word	0x0000c460


	//   ....[59]....
        /*04d0*/ 	.word	0x0000c4a0


	//   ....[60]....
        /*04d4*/ 	.word	0x0000c4d0


	//   ....[61]....
        /*04d8*/ 	.word	0x0000c500


	//   ....[62]....
        /*04dc*/ 	.word	0x0000c530


	//   ....[63]....
        /*04e0*/ 	.word	0x0000c540


	//   ....[64]....
        /*04e4*/ 	.word	0x0000c550


	//   ....[65]....
        /*04e8*/ 	.word	0x0000c580


	//   ....[66]....
        /*04ec*/ 	.word	0x0000c5b0


	//   ....[67]....
        /*04f0*/ 	.word	0x0000c5e0


	//   ....[68]....
        /*04f4*/ 	.word	0x0000c600


	//   ....[69]....
        /*04f8*/ 	.word	0x0000c610


	//   ....[70]....
        /*04fc*/ 	.word	0x0000c620


	//   ....[71]....
        /*0500*/ 	.word	0x0000c640


	//   ....[72]....
        /*0504*/ 	.word	0x0000c660


	//   ....[73]....
        /*0508*/ 	.word	0x0000c680


	//   ....[74]....
        /*050c*/ 	.word	0x0000c690


	//   ....[75]....
        /*0510*/ 	.word	0x0000c6a0


	//   ....[76]....
        /*0514*/ 	.word	0x0000c6c0


	//   ....[77]....
        /*0518*/ 	.word	0x0000c6d0


	//   ....[78]....
        /*051c*/ 	.word	0x0000c6e0


	//   ....[79]....
        /*0520*/ 	.word	0x0000c6f0


	//   ....[80]....
        /*0524*/ 	.word	0x0000c700


	//   ....[81]....
        /*0528*/ 	.word	0x0000c710


	//   ....[82]....
        /*052c*/ 	.word	0x0000c720


	//   ....[83]....
        /*0530*/ 	.word	0x0000c740


	//   ....[84]....
        /*0534*/ 	.word	0x0000c760


	//   ....[85]....
        /*0538*/ 	.word	0x0000c770


	//   ....[86]....
        /*053c*/ 	.word	0x0000c780


	//   ....[87]....
        /*0540*/ 	.word	0x0000c7a0


	//   ....[88]....
        /*0544*/ 	.word	0x0000c7b0


	//   ....[89]....
        /*0548*/ 	.word	0x0000c7c0


	//   ....[90]....
        /*054c*/ 	.word	0x0000c7d0


	//   ....[91]....
        /*0550*/ 	.word	0x0000c7f0


	//   ....[92]....
        /*0554*/ 	.word	0x0000cc00


	//   ....[93]....
        /*0558*/ 	.word	0x0000d8e0


	//   ....[94]....
        /*055c*/ 	.word	0x0000ec40


	//   ....[95]....
        /*0560*/ 	.word	0x00010e60


	//   ....[96]....
        /*0564*/ 	.word	0x00011000


	//   ....[97]....
        /*0568*/ 	.word	0x000116c0


	//   ....[98]....
        /*056c*/ 	.word	0x00011b20


	//----- nvinfo : EIATTR_REG_RECONFIG
	.align		4
.L_431:
        /*0570*/ 	.byte	0x01, 0x54
	.zero		2


	//----- nvinfo : EIATTR_SYSCALL_OFFSETS
	.align		4
        /*0574*/ 	.byte	0x04, 0x46
        /*0576*/ 	.short	(.L_433 - .L_432)


	//   ....[0]....
.L_432:
        /*0578*/ 	.word	0x00001e70


	//   ....[1]....
        /*057c*/ 	.word	0x0000e5d0


	//   ....[2]....
        /*0580*/ 	.word	0x0000e750


	//   ....[3]....
        /*0584*/ 	.word	0x0000e890


	//   ....[4]....
        /*0588*/ 	.word	0x0000e9b0


	//----- nvinfo : EIATTR_MBARRIER_INSTR_OFFSETS
	.align		4
.L_433:
        /*058c*/ 	.byte	0x04, 0x39
        /*058e*/ 	.short	(.L_435 - .L_434)


	//   ....[0]....
.L_434:
        /*0590*/ 	.word	0x00000290
        /*0594*/ 	.word	0x000000ff
        /*0598*/ 	.word	0x00028400
        /*059c*/ 	.short	0x0100
        /*059e*/ 	.byte	0x06
	.zero		1


	//   ....[1]....
        /*05a0*/ 	.word	0x000002a0
        /*05a4*/ 	.word	0x000000ff
        /*05a8*/ 	.word	0x00028420
        /*05ac*/ 	.short	0x0100
        /*05ae*/ 	.byte	0x06
	.zero		1


	//   ....[2]....
        /*05b0*/ 	.word	0x00000390
        /*05b4*/ 	.word	0x000000ff
        /*05b8*/ 	.word	0x00028430
        /*05bc*/ 	.short	0x0100
        /*05be*/ 	.byte	0x08
	.zero		1


	//   ....[3]....
        /*05c0*/ 	.word	0x000003a0
        /*05c4*/ 	.word	0x000000ff
        /*05c8*/ 	.word	0x00028440
        /*05cc*/ 	.short	0x0100
        /*05ce*/ 	.byte	0x08
	.zero		1


	//   ....[4]....
        /*05d0*/ 	.word	0x000003b0
        /*05d4*/ 	.word	0x000000ff
        /*05d8*/ 	.word	0x00028438
        /*05dc*/ 	.short	0x0100
        /*05de*/ 	.byte	0x08
	.zero		1


	//   ....[5]....
        /*05e0*/ 	.word	0x000003c0
        /*05e4*/ 	.word	0x000000ff
        /*05e8*/ 	.word	0x00028448
        /*05ec*/ 	.short	0x0100
        /*05ee*/ 	.byte	0x08
	.zero		1


	//   ....[6]....
        /*05f0*/ 	.word	0x000004f0
        /*05f4*/ 	.word	0x000000ff
        /*05f8*/ 	.word	0x00028450
        /*05fc*/ 	.short	0x0100
        /*05fe*/ 	.byte	0x08
	.zero		1


	//   ....[7]....
        /*0600*/ 	.word	0x00000500
        /*0604*/ 	.word	0x000000ff
        /*0608*/ 	.word	0x00028460
        /*060c*/ 	.short	0x0100
        /*060e*/ 	.byte	0x08
	.zero		1


	//   ....[8]....
        /*0610*/ 	.word	0x00000510
        /*0614*/ 	.word	0x000000ff
        /*0618*/ 	.word	0x00028458
        /*061c*/ 	.short	0x0100
        /*061e*/ 	.byte	0x08
	.zero		1


	//   ....[9]....
        /*0620*/ 	.word	0x00000520
        /*0624*/ 	.word	0x000000ff
        /*0628*/ 	.word	0x00028468
        /*062c*/ 	.short	0x0100
        /*062e*/ 	.byte	0x08
	.zero		1


	//   ....[10]....
        /*0630*/ 	.word	0x00000610
        /*0634*/ 	.word	0x000000ff
        /*0638*/ 	.word	0x00028470
        /*063c*/ 	.short	0x0100
        /*063e*/ 	.byte	0x06
	.zero		1


	//   ....[11]....
        /*0640*/ 	.word	0x00000620
        /*0644*/ 	.word	0x000000ff
        /*0648*/ 	.word	0x00028480
        /*064c*/ 	.short	0x0100
        /*064e*/ 	.byte	0x06
	.zero		1


	//   ....[12]....
        /*0650*/ 	.word	0x00000630
        /*0654*/ 	.word	0x000000ff
        /*0658*/ 	.word	0x00028478
        /*065c*/ 	.short	0x0100
        /*065e*/ 	.byte	0x06
	.zero		1


	//   ....[13]....
        /*0660*/ 	.word	0x00000640
        /*0664*/ 	.word	0x000000ff
        /*0668*/ 	.word	0x00028488
        /*066c*/ 	.short	0x0100
        /*066e*/ 	.byte	0x06
	.zero		1


	//   ....[14]....
        /*0670*/ 	.word	0x00000770
        /*0674*/ 	.word	0x000000ff
        /*0678*/ 	.word	0x00028490
        /*067c*/ 	.short	0x0100
        /*067e*/ 	.byte	0x08
	.zero		1


	//   ....[15]....
        /*0680*/ 	.word	0x00000780
        /*0684*/ 	.word	0x000000ff
        /*0688*/ 	.word	0x000284a0
        /*068c*/ 	.short	0x0100
        /*068e*/ 	.byte	0x08
	.zero		1


	//   ....[16]....
        /*0690*/ 	.word	0x00000790
        /*0694*/ 	.word	0x000000ff
        /*0698*/ 	.word	0x00028498
        /*069c*/ 	.short	0x0100
        /*069e*/ 	.byte	0x08
	.zero		1


	//   ....[17]....
        /*06a0*/ 	.word	0x000007a0
        /*06a4*/ 	.word	0x000000ff
        /*06a8*/ 	.word	0x000284a8
        /*06ac*/ 	.short	0x0100
        /*06ae*/ 	.byte	0x08
	.zero		1


	//   ....[18]....
        /*06b0*/ 	.word	0x000008d0
        /*06b4*/ 	.word	0x000000ff
        /*06b8*/ 	.word	0x000284b0
        /*06bc*/ 	.short	0x0100
        /*06be*/ 	.byte	0x08
	.zero		1


	//   ....[19]....
        /*06c0*/ 	.word	0x000008e0
        /*06c4*/ 	.word	0x000000ff
        /*06c8*/ 	.word	0x000284c0
        /*06cc*/ 	.short	0x0100
        /*06ce*/ 	.byte	0x08
	.zero		1


	//   ....[20]....
        /*06d0*/ 	.word	0x000008f0
        /*06d4*/ 	.word	0x000000ff
        /*06d8*/ 	.word	0x000284b8
        /*06dc*/ 	.short	0x0100
        /*06de*/ 	.byte	0x08
	.zero		1


	//   ....[21]....
        /*06e0*/ 	.word	0x00000900
        /*06e4*/ 	.word	0x000000ff
        /*06e8*/ 	.word	0x000284c8
        /*06ec*/ 	.short	0x0100
        /*06ee*/ 	.byte	0x08
	.zero		1


	//   ....[22]....
        /*06f0*/ 	.word	0x00001ef0
        /*06f4*/ 	.word	0x000000ff
        /*06f8*/ 	.word	0x00028400
        /*06fc*/ 	.short	0x010a
        /*06fe*/ 	.byte	0x25
	.zero		1


	//   ....[23]....
        /*0700*/ 	.word	0x00001f70
        /*0704*/ 	.word	0x00000005
        /*0708*/ 	.word	0x00028430
        /*070c*/ 	.short	0x010a
        /*070e*/ 	.byte	0x3f
	.zero		1


	//   ....[24]....
        /*0710*/ 	.word	0x00001fd0
        /*0714*/ 	.word	0x00000005
        /*0718*/ 	.word	0x00028430
        /*071c*/ 	.short	0x010a
        /*071e*/ 	.byte	0x3f
	.zero		1


	//   ....[25]....
        /*0720*/ 	.word	0x00002500
        /*0724*/ 	.word	0x00000000
        /*0728*/ 	.word	0x00000000
        /*072c*/ 	.short	0x0101
        /*072e*/ 	.byte	0x3f
	.zero		1


	//   ....[26]....
        /*0730*/ 	.word	0x000041d0
        /*0734*/ 	.word	0x000000ff
        /*0738*/ 	.word	0x00028430
        /*073c*/ 	.short	0x010a
        /*073e*/ 	.byte	0x0a
	.zero		1


	//   ....[27]....
        /*0740*/ 	.word	0x00004210
        /*0744*/ 	.word	0x000000ff
        /*0748*/ 	.word	0x00028430
        /*074c*/ 	.short	0x010a
        /*074e*/ 	.byte	0x0a
	.zero		1


	//   ....[28]....
        /*0750*/ 	.word	0x00004560
        /*0754*/ 	.word	0x000000ff
        /*0758*/ 	.word	0x00028450
        /*075c*/ 	.short	0x010a
        /*075e*/ 	.byte	0x0a
	.zero		1


	//   ....[29]....
        /*0760*/ 	.word	0x000045a0
        /*0764*/ 	.word	0x000000ff
        /*0768*/ 	.word	0x00028450
        /*076c*/ 	.short	0x010a
        /*076e*/ 	.byte	0x0a
	.zero		1


	//   ....[30]....
        /*0770*/ 	.word	0x00004780
        /*0774*/ 	.word	0x0000000b
        /*0778*/ 	.word	0x00000000
        /*077c*/ 	.short	0x0101
        /*077e*/ 	.byte	0x3f
	.zero		1


	//   ....[31]....
        /*0780*/ 	.word	0x00005be0
        /*0784*/ 	.word	0x000000ff
        /*0788*/ 	.word	0x00000000
        /*078c*/ 	.short	0x0101
        /*078e*/ 	.byte	0x0a
	.zero		1


	//   ....[32]....
        /*0790*/ 	.word	0x00006790
        /*0794*/ 	.word	0x000000ff
        /*0798*/ 	.word	0x00028430
        /*079c*/ 	.short	0x010a
        /*079e*/ 	.byte	0x06
	.zero		1


	//   ....[33]....
        /*07a0*/ 	.word	0x000067d0
        /*07a4*/ 	.word	0x000000ff
        /*07a8*/ 	.word	0x00028430
        /*07ac*/ 	.short	0x010a
        /*07ae*/ 	.byte	0x06
	.zero		1


	//   ....[34]....
        /*07b0*/ 	.word	0x00006b50
        /*07b4*/ 	.word	0x000000ff
        /*07b8*/ 	.word	0x00028450
        /*07bc*/ 	.short	0x010a
        /*07be*/ 	.byte	0x0a
	.zero		1


	//   ....[35]....
        /*07c0*/ 	.word	0x00006b90
        /*07c4*/ 	.word	0x000000ff
        /*07c8*/ 	.word	0x00028450
        /*07cc*/ 	.short	0x010a
        /*07ce*/ 	.byte	0x0a
	.zero		1


	//   ....[36]....
        /*07d0*/ 	.word	0x000075b0
        /*07d4*/ 	.word	0x00000003
        /*07d8*/ 	.word	0x00000000
        /*07dc*/ 	.short	0x0101
        /*07de*/ 	.byte	0x3f
	.zero		1


	//   ....[37]....
        /*07e0*/ 	.word	0x00007780
        /*07e4*/ 	.word	0x000000ff
        /*07e8*/ 	.word	0x00000000
        /*07ec*/ 	.short	0x0101
        /*07ee*/ 	.byte	0x05
	.zero		1


	//   ....[38]....
        /*07f0*/ 	.word	0x000081a0
        /*07f4*/ 	.word	0x000000ff
        /*07f8*/ 	.word	0x00028430
        /*07fc*/ 	.short	0x010a
        /*07fe*/ 	.byte	0x06
	.zero		1


	//   ....[39]....
        /*0800*/ 	.word	0x000081e0
        /*0804*/ 	.word	0x000000ff
        /*0808*/ 	.word	0x00028430
        /*080c*/ 	.short	0x010a
        /*080e*/ 	.byte	0x06
	.zero		1


	//   ....[40]....
        /*0810*/ 	.word	0x00008560
        /*0814*/ 	.word	0x000000ff
        /*0818*/ 	.word	0x00028450
        /*081c*/ 	.short	0x010a
        /*081e*/ 	.byte	0x0a
	.zero		1


	//   ....[41]....
        /*0820*/ 	.word	0x000085a0
        /*0824*/ 	.word	0x000000ff
        /*0828*/ 	.word	0x00028450
        /*082c*/ 	.short	0x010a
        /*082e*/ 	.byte	0x0a
	.zero		1


	//   ....[42]....
        /*0830*/ 	.word	0x000087b0
        /*0834*/ 	.word	0x00000006
        /*0838*/ 	.word	0x00000000
        /*083c*/ 	.short	0x0101
        /*083e*/ 	.byte	0x3f
	.zero		1


	//   ....[43]....
        /*0840*/ 	.word	0x00009bb0
        /*0844*/ 	.word	0x000000ff
        /*0848*/ 	.word	0x00000000
        /*084c*/ 	.short	0x0101
        /*084e*/ 	.byte	0x05
	.zero		1


	//   ....[44]....
        /*0850*/ 	.word	0x0000a4b0
        /*0854*/ 	.word	0x000000ff
        /*0858*/ 	.word	0x00028450
        /*085c*/ 	.short	0x010a
        /*085e*/ 	.byte	0x0e
	.zero		1


	//   ....[45]....
        /*0860*/ 	.word	0x0000a4f0
        /*0864*/ 	.word	0x000000ff
        /*0868*/ 	.word	0x00028450
        /*086c*/ 	.short	0x010a
        /*086e*/ 	.byte	0x0e
	.zero		1


	//   ....[46]....
        /*0870*/ 	.word	0x0000acf0
        /*0874*/ 	.word	0x000000ff
        /*0878*/ 	.word	0x00000000
        /*087c*/ 	.short	0x0101
        /*087e*/ 	.byte	0x04
	.zero		1


	//   ....[47]....
        /*0880*/ 	.word	0x0000ce30
        /*0884*/ 	.word	0x000000ff
        /*0888*/ 	.word	0x00000000
        /*088c*/ 	.short	0x0101
        /*088e*/ 	.byte	0x05
	.zero		1


	//   ....[48]....
        /*0890*/ 	.word	0x0000ee60
        /*0894*/ 	.word	0x00000004
        /*0898*/ 	.word	0x00028480
        /*089c*/ 	.short	0x010a
        /*089e*/ 	.byte	0x3f
	.zero		1


	//   ....[49]....
        /*08a0*/ 	.word	0x0000f060
        /*08a4*/ 	.word	0x00000004
        /*08a8*/ 	.word	0x00028440
        /*08ac*/ 	.short	0x010a
        /*08ae*/ 	.byte	0x3f
	.zero		1


	//   ....[50]....
        /*08b0*/ 	.word	0x0000f440
        /*08b4*/ 	.word	0x000000ff
        /*08b8*/ 	.word	0x00028420
        /*08bc*/ 	.short	0x010a
        /*08be*/ 	.byte	0x28
	.zero		1


	//   ....[51]....
        /*08c0*/ 	.word	0x0000f720
        /*08c4*/ 	.word	0x00000006
        /*08c8*/ 	.word	0x00028480
        /*08cc*/ 	.short	0x010a
        /*08ce*/ 	.byte	0x3f
	.zero		1


	//   ....[52]....
        /*08d0*/ 	.word	0x0000fa90
        /*08d4*/ 	.word	0x00000006
        /*08d8*/ 	.word	0x00028440
        /*08dc*/ 	.short	0x010a
        /*08de*/ 	.byte	0x3f
	.zero		1


	//   ....[53]....
        /*08e0*/ 	.word	0x0000fe70
        /*08e4*/ 	.word	0x00000015
        /*08e8*/ 	.word	0x00028470
        /*08ec*/ 	.short	0x010a
        /*08ee*/ 	.byte	0x3f
	.zero		1


	//   ....[54]....
        /*08f0*/ 	.word	0x0000fee0
        /*08f4*/ 	.word	0x00000015
        /*08f8*/ 	.word	0x00028460
        /*08fc*/ 	.short	0x010a
        /*08fe*/ 	.byte	0x3f
	.zero		1


	//   ....[55]....
        /*0900*/ 	.word	0x00010430
        /*0904*/ 	.word	0x00000015
        /*0908*/ 	.word	0x00028450
        /*090c*/ 	.short	0x0101
        /*090e*/ 	.byte	0x3f
	.zero		1


	//   ....[56]....
        /*0910*/ 	.word	0x000104a0
        /*0914*/ 	.word	0x00000015
        /*0918*/ 	.word	0x00000000
        /*091c*/ 	.short	0x0101
        /*091e*/ 	.byte	0x3f
	.zero		1


	//   ....[57]....
        /*0920*/ 	.word	0x00010660
        /*0924*/ 	.word	0x00000002
        /*0928*/ 	.word	0x00028470
        /*092c*/ 	.short	0x010a
        /*092e*/ 	.byte	0x3f
	.zero		1


	//   ....[58]....
        /*0930*/ 	.word	0x000106f0
        /*0934*/ 	.word	0x00000002
        /*0938*/ 	.word	0x00028460
        /*093c*/ 	.short	0x010a
        /*093e*/ 	.byte	0x3f
	.zero		1


	//   ....[59]....
        /*0940*/ 	.word	0x00010c50
        /*0944*/ 	.word	0x00000002
        /*0948*/ 	.word	0x00028450
        /*094c*/ 	.short	0x0101
        /*094e*/ 	.byte	0x3f
	.zero		1


	//   ....[60]....
        /*0950*/ 	.word	0x00010ca0
        /*0954*/ 	.word	0x00000000
        /*0958*/ 	.word	0x00000000
        /*095c*/ 	.short	0x0101
        /*095e*/ 	.byte	0x3f
	.zero		1


	//   ....[61]....
        /*0960*/ 	.word	0x00010f80
        /*0964*/ 	.word	0x00000000
        /*0968*/ 	.word	0x00028420
        /*096c*/ 	.short	0x010a
        /*096e*/ 	.byte	0x3f
	.zero		1


	//   ....[62]....
        /*0970*/ 	.word	0x00011140
        /*0974*/ 	.word	0x00000006
        /*0978*/ 	.word	0x00000000
        /*097c*/ 	.short	0x010a
        /*097e*/ 	.byte	0x3f
	.zero		1


	//   ....[63]....
        /*0980*/ 	.word	0x000111b0
        /*0984*/ 	.word	0x00000007
        /*0988*/ 	.word	0x00000000
        /*098c*/ 	.short	0x010a
        /*098e*/ 	.byte	0x3f
	.zero		1


	//   ....[64]....
        /*0990*/ 	.word	0x00011210
        /*0994*/ 	.word	0x00000004
        /*0998*/ 	.word	0x00028460
        /*099c*/ 	.short	0x010a
        /*099e*/ 	.byte	0x3f
	.zero		1


	//   ....[65]....
        /*09a0*/ 	.word	0x00011260
        /*09a4*/ 	.word	0x00000003
        /*09a8*/ 	.word	0x00028460
        /*09ac*/ 	.short	0x010a
        /*09ae*/ 	.byte	0x3f
	.zero		1


	//   ....[66]....
        /*09b0*/ 	.word	0x000112a0
        /*09b4*/ 	.word	0x00000004
        /*09b8*/ 	.word	0x00028480
        /*09bc*/ 	.short	0x010a
        /*09be*/ 	.byte	0x3f
	.zero		1


	//   ....[67]....
        /*09c0*/ 	.word	0x000112c0
        /*09c4*/ 	.word	0x00000003
        /*09c8*/ 	.word	0x00028480
        /*09cc*/ 	.short	0x010a
        /*09ce*/ 	.byte	0x3f
	.zero		1


	//   ....[68]....
        /*09d0*/ 	.word	0x00011330
        /*09d4*/ 	.word	0x00000003
        /*09d8*/ 	.word	0x00028400
        /*09dc*/ 	.short	0x010a
        /*09de*/ 	.byte	0x3f
	.zero		1


	//   ....[69]....
        /*09e0*/ 	.word	0x00011380
        /*09e4*/ 	.word	0x00000005
        /*09e8*/ 	.word	0x00028430
        /*09ec*/ 	.short	0x010a
        /*09ee*/ 	.byte	0x3f
	.zero		1


	//   ....[70]....
        /*09f0*/ 	.word	0x000113e0
        /*09f4*/ 	.word	0x0000000a
        /*09f8*/ 	.word	0x00028430
        /*09fc*/ 	.short	0x010a
        /*09fe*/ 	.byte	0x3f
	.zero		1


	//   ....[71]....
        /*0a00*/ 	.word	0x00011440
        /*0a04*/ 	.word	0x0000000a
        /*0a08*/ 	.word	0x00028450
        /*0a0c*/ 	.short	0x010a
        /*0a0e*/ 	.byte	0x3f
	.zero		1


	//   ....[72]....
        /*0a10*/ 	.word	0x000114a0
        /*0a14*/ 	.word	0x00000006
        /*0a18*/ 	.word	0x00028430
        /*0a1c*/ 	.short	0x010a
        /*0a1e*/ 	.byte	0x3f
	.zero		1


	//   ....[73]....
        /*0a20*/ 	.word	0x00011500
        /*0a24*/ 	.word	0x00000006
        /*0a28*/ 	.word	0x00028450
        /*0a2c*/ 	.short	0x010a
        /*0a2e*/ 	.byte	0x3f
	.zero		1


	//   ....[74]....
        /*0a30*/ 	.word	0x00011560
        /*0a34*/ 	.word	0x00000006
        /*0a38*/ 	.word	0x00028430
        /*0a3c*/ 	.short	0x010a
        /*0a3e*/ 	.byte	0x3f
	.zero		1


	//   ....[75]....
        /*0a40*/ 	.word	0x000115c0
        /*0a44*/ 	.word	0x00000006
        /*0a48*/ 	.word	0x00028450
        /*0a4c*/ 	.short	0x010a
        /*0a4e*/ 	.byte	0x3f
	.zero		1


	//   ....[76]....
        /*0a50*/ 	.word	0x00011620
        /*0a54*/ 	.word	0x00000007
        /*0a58*/ 	.word	0x00028450
        /*0a5c*/ 	.short	0x010a
        /*0a5e*/ 	.byte	0x3f
	.zero		1


	//   ....[77]....
        /*0a60*/ 	.word	0x00011770
        /*0a64*/ 	.word	0x00000004
        /*0a68*/ 	.word	0x00028480
        /*0a6c*/ 	.short	0x010a
        /*0a6e*/ 	.byte	0x3f
	.zero		1


	//   ....[78]....
        /*0a70*/ 	.word	0x000117c0
        /*0a74*/ 	.word	0x00000004
        /*0a78*/ 	.word	0x00028440
        /*0a7c*/ 	.short	0x010a
        /*0a7e*/ 	.byte	0x3f
	.zero		1


	//   ....[79]....
        /*0a80*/ 	.word	0x00011810
        /*0a84*/ 	.word	0x00000011
        /*0a88*/ 	.word	0x00028420
        /*0a8c*/ 	.short	0x010a
        /*0a8e*/ 	.byte	0x3f
	.zero		1


	//   ....[80]....
        /*0a90*/ 	.word	0x00011860
        /*0a94*/ 	.word	0x00000006
        /*0a98*/ 	.word	0x00028480
        /*0a9c*/ 	.short	0x010a
        /*0a9e*/ 	.byte	0x3f
	.zero		1


	//   ....[81]....
        /*0aa0*/ 	.word	0x000118b0
        /*0aa4*/ 	.word	0x00000006
        /*0aa8*/ 	.word	0x00028440
        /*0aac*/ 	.short	0x010a
        /*0aae*/ 	.byte	0x3f
	.zero		1


	//   ....[82]....
        /*0ab0*/ 	.word	0x00011900
        /*0ab4*/ 	.word	0x00000015
        /*0ab8*/ 	.word	0x00028470
        /*0abc*/ 	.short	0x010a
        /*0abe*/ 	.byte	0x3f
	.zero		1


	//   ....[83]....
        /*0ac0*/ 	.word	0x00011950
        /*0ac4*/ 	.word	0x00000015
        /*0ac8*/ 	.word	0x00028460
        /*0acc*/ 	.short	0x010a
        /*0ace*/ 	.byte	0x3f
	.zero		1


	//   ....[84]....
        /*0ad0*/ 	.word	0x000119a0
        /*0ad4*/ 	.word	0x00000002
        /*0ad8*/ 	.word	0x00028470
        /*0adc*/ 	.short	0x010a
        /*0ade*/ 	.byte	0x3f
	.zero		1


	//   ....[85]....
        /*0ae0*/ 	.word	0x000119f0
        /*0ae4*/ 	.word	0x00000002
        /*0ae8*/ 	.word	0x00028460
        /*0aec*/ 	.short	0x010a
        /*0aee*/ 	.byte	0x3f
	.zero		1


	//   ....[86]....
        /*0af0*/ 	.word	0x00011a40
        /*0af4*/ 	.word	0x00000000
        /*0af8*/ 	.word	0x00028420
        /*0afc*/ 	.short	0x010a
        /*0afe*/ 	.byte	0x3f
	.zero		1


	//   ....[87]....
        /*0b00*/ 	.word	0x00011be0
        /*0b04*/ 	.word	0x00000006
        /*0b08*/ 	.word	0x00000000
        /*0b0c*/ 	.short	0x010a
        /*0b0e*/ 	.byte	0x3f
	.zero		1


	//   ....[88]....
        /*0b10*/ 	.word	0x00011c30
        /*0b14*/ 	.word	0x00000007
        /*0b18*/ 	.word	0x00000000
        /*0b1c*/ 	.short	0x010a
        /*0b1e*/ 	.byte	0x3f
	.zero		1


	//   ....[89]....
        /*0b20*/ 	.word	0x00011c80
        /*0b24*/ 	.word	0x00000004
        /*0b28*/ 	.word	0x00028460
        /*0b2c*/ 	.short	0x010a
        /*0b2e*/ 	.byte	0x3f
	.zero		1


	//   ....[90]....
        /*0b30*/ 	.word	0x00011cd0
        /*0b34*/ 	.word	0x00000003
        /*0b38*/ 	.word	0x00028460
        /*0b3c*/ 	.short	0x010a
        /*0b3e*/ 	.byte	0x3f
	.zero		1


	//   ....[91]....
        /*0b40*/ 	.word	0x00011d20
        /*0b44*/ 	.word	0x00000004
        /*0b48*/ 	.word	0x00028480
        /*0b4c*/ 	.short	0x010a
        /*0b4e*/ 	.byte	0x3f
	.zero		1


	//----- nvinfo : EIATTR_NUM_MBARRIERS
	.align		4
.L_435:
        /*0b50*/ 	.byte	0x03, 0x38
        /*0b52*/ 	.short	0x0016


	//----- nvinfo : EIATTR_EXIT_INSTR_OFFSETS
	.align		4
        /*0b54*/ 	.byte	0x04, 0x1c
        /*0b56*/ 	.short	(.L_437 - .L_436)


	//   ....[0]....
.L_436:
        /*0b58*/ 	.word	0x00000a60


	//   ....[1]....
        /*0b5c*/ 	.word	0x0000d880


	//   ....[2]....
        /*0b60*/ 	.word	0x00011310


	//----- nvinfo : EIATTR_MAX_THREADS
	.align		4
.L_437:
        /*0b64*/ 	.byte	0x04, 0x05
        /*0b66*/ 	.short	(.L_439 - .L_438)
.L_438:
        /*0b68*/ 	.word	0x00000180
        /*0b6c*/ 	.word	0x00000001
        /*0b70*/ 	.word	0x00000001


	//----- nvinfo : EIATTR_CRS_STACK_SIZE
	.align		4
.L_439:
        /*0b74*/ 	.byte	0x04, 0x1e
        /*0b76*/ 	.short	(.L_441 - .L_440)
.L_440:
        /*0b78*/ 	.word	0x00000000


	//----- nvinfo : EIATTR_CBANK_PARAM_SIZE
	.align		4
.L_441:
        /*0b7c*/ 	.byte	0x03, 0x19
        /*0b7e*/ 	.short	0x0bf0


	//----- nvinfo : EIATTR_PARAM_CBANK
	.align		4
        /*0b80*/ 	.byte	0x04, 0x0a
        /*0b82*/ 	.short	(.L_443 - .L_442)
	.align		4
.L_442:
        /*0b84*/ 	.word	index@(.nv.constant0._ZN7cutlass13device_kernelIN5flash11enable_sm90INS1_16FlashAttnFwdSm90INS1_25CollectiveMainloopFwdSm90ILi2EN4cute5tupleIJNS5_1CILi1EEES8_S8_EEENS6_IJNS7_ILi128EEENS7_ILi64EEENS7_ILi256EEEEEELi256ENS_12float_e4m3_tEfNS_4arch4Sm90ELb0ELb1ELb0ELb0ELb0ELb0ELb0ELb1ELb1ELb0ELb0ELb0EEENS1_21CollectiveEpilogueFwdINS6_IJSA_SC_SB_EEES9_NS_10bfloat16_tESG_Li256ELb0ELb0ELb0ELb1EEENS1_30DynamicPersistentTileSchedulerILi256ELi128ELb0ELb0ELb1EEEEEEEEEvNT_6ParamsE)
        /*0b88*/ 	.short	0x0210
        /*0b8a*/ 	.short	0x0bf0


	//----- nvinfo : EIATTR_SW_WAR
	.align		4
.L_443:
        /*0b8c*/ 	.byte	0x04, 0x36
        /*0b8e*/ 	.short	(.L_445 - .L_444)
.L_444:
        /*0b90*/ 	.word	0x00000008
.L_445:


//--------------------- .nv.info._ZN7cutlass13device_kernelIN5flash11enable_sm90INS1_16FlashAttnFwdSm90INS1_25CollectiveMainloopFwdSm90ILi2EN4cute5tupleIJNS5_1CILi1EEES8_S8_EEENS6_IJNS7_ILi128EEENS7_ILi64EEENS7_ILi256EEEEEELi256ENS_12float_e4m3_tEfNS_4arch4Sm90ELb0ELb1ELb0ELb1ELb0ELb0ELb0ELb1ELb1ELb0ELb0ELb0EEENS1_21CollectiveEpilogueFwdINS6_IJSA_SC_SB_EEES9_NS_10bfloat16_tESG_Li256ELb1ELb0ELb0ELb1EEENS1_36VarlenDynamicPersistentTileSchedulerILi128ELi64ELi256ELi128ELb0ELb0ELb1ELb1ELb0ELb1EEEEEEEEEvNT_6ParamsE --------------------------
	.section	.nv.info._ZN7cutlass13device_kernelIN5flash11enable_sm90INS1_16FlashAttnFwdSm90INS1_25CollectiveMainloopFwdSm90ILi2EN4cute5tupleIJNS5_1CILi1EEES8_S8_EEENS6_IJNS7_ILi128EEENS7_ILi64EEENS7_ILi256EEEEEELi256ENS_12float_e4m3_tEfNS_4arch4Sm90ELb0ELb1ELb0ELb1ELb0ELb0ELb0ELb1ELb1ELb0ELb0ELb0EEENS1_21CollectiveEpilogueFwdINS6_IJSA_SC_SB_EEES9_NS_10bfloat16_tESG_Li256ELb1ELb0ELb0ELb1EEENS1_36VarlenDynamicPersistentTileSchedulerILi128ELi64ELi256ELi128ELb0ELb0ELb1ELb1ELb0ELb1EEEEEEEEEvNT_6ParamsE,"",@"SHT_CUDA_INFO"
	.sectionflags	@""
	.align	4


	//----- nvinfo : EIATTR_CUDA_API_VERSION
	.align		4
        /*0000*/ 	.byte	0x04, 0x37
        /*0002*/ 	.short	(.L_447 - .L_446)
.L_446:
        /*0004*/ 	.word	0x00000082


	//----- nvinfo : EIATTR_KPARAM_INFO
	.align		4
.L_447:
        /*0008*/ 	.byte	0x04, 0x17
        /*000a*/ 	.short	(.L_449 - .L_448)
.L_448:
        /*000c*/ 	.word	0x00000000
        /*0010*/ 	.short	0x0000
        /*0012*/ 	.short	0x0070
        /*0014*/ 	.byte	0x00, 0xf0, 0x01, 0x28


	//----- nvinfo : EIATTR_SPARSE_MMA_MASK
	.align		4
.L_449:
        /*0018*/ 	.byte	0x03, 0x50
        /*001a*/ 	.short	0x0000


	//----- nvinfo : EIATTR_MAXREG_COUNT
	.align		4
        /*001c*/ 	.byte	0x03, 0x1b
        /*001e*/ 	.short	0x00a8


	//----- nvinfo : EIATTR_NUM_BARRIERS
	.align		4
        /*0020*/ 	.byte	0x02, 0x4c
        /*0022*/ 	.byte	0x10
	.zero		1


	//----- nvinfo : EIATTR_EXTERNS
	.align		4
        /*0024*/ 	.byte	0x04, 0x0f
        /*0026*/ 	.short	(.L_451 - .L_450)


	//   ....[0]....
	.align		4
.L_450:
        /*0028*/ 	.word	index@(__assertfail)


	//----- nvinfo : EIATTR_ANNOTATIONS
	.align		4
.L_451:
        /*002c*/ 	.byte	0x04, 0x55
        /*002e*/ 	.short	(.L_453 - .L_452)


	//   ....[0]....
.L_452:
        /* <DEDUP_REMOVED lines=42> */


	//----- nvinfo : EIATTR_MERCURY_ISA_VERSION
	.align		4
.L_453:
        /*02b8*/ 	.byte	0x03, 0x5f
        /*02ba*/ 	.short	0x0101


	//----- nvinfo : EIATTR_UNUSED_LOAD_BYTE_OFFSET
	.align		4
        /*02bc*/ 	.byte	0x04, 0x44
        /*02be*/ 	.short	(.L_455 - .L_454)


	//   ....[0]....
.L_454:
        /*02c0*/ 	.word	0x00000a70
        /*02c4*/ 	.word	0x0000fff0


	//   ....[1]....
        /*02c8*/ 	.word	0x0000b310
        /*02cc*/ 	.word	0x0000fff0


	//----- nvinfo : EIATTR_INT_WARP_WIDE_INSTR_OFFSETS
	.align		4
.L_455:
        /*02d0*/ 	.byte	0x04, 0x31
        /*02d2*/ 	.short	(.L_457 - .L_456)


	//   ....[0]....
.L_456:
        /*02d4*/ 	.word	0x00000160


	//   ....[1]....
        /*02d8*/ 	.word	0x000001a0


	//   ....[2]....
        /*02dc*/ 	.word	0x00000210


	//   ....[3]....
        /*02e0*/ 	.word	0x00010190


	//   ....[4]....
        /*02e4*/ 	.word	0x00010220


	//   ....[5]....
        /*02e8*/ 	.word	0x000109b0


	//   ....[6]....
        /*02ec*/ 	.word	0x000123e0


	//   ....[7]....
        /*02f0*/ 	.word	0x00012470


	//----- nvinfo : EIATTR_COOP_GROUP_MASK_REGIDS
	.align		4
.L_457:
        /*02f4*/ 	.byte	0x04, 0x29
        /*02f6*/ 	.short	(.L_459 - .L_458)


	//   ....[0]....
.L_458:
        /*02f8*/ 	.word	0xffffffff


	//   ....[1]....
        /*02fc*/ 	.word	0xffffffff


	//   ....[2]....
        /*0300*/ 	.word	0xffffffff


	//   ....[3]....
        /*0304*/ 	.word	0xffffffff


	//   ....[4]....
        /*0308*/ 	.word	0xffffffff


	//   ....[5]....
        /*030c*/ 	.word	0xffffffff


	//   ....[6]....
        /*0310*/ 	.word	0xffffffff


	//   ....[7]....
        /*0314*/ 	.word	0xffffffff


	//   ....[8]....
        /*0318*/ 	.word	0xffffffff


	//   ....[9]....
        /*031c*/ 	.word	0xffffffff


	//   ....[10]....
        /*0320*/ 	.word	0xffffffff


	//   ....[11]....
        /*0324*/ 	.word	0xffffffff


	//   ....[12]....
        /*0328*/ 	.word	0xffffffff


	//   ....[13]....
        /*032c*/ 	.word	0xffffffff


	//   ....[14]....
        /*0330*/ 	.word	0xffffffff


	//   ....[15]....
        /*0334*/ 	.word	0xffffffff


	//   ....[16]....
        /*0338*/ 	.word	0xffffffff


	//   ....[17]....
        /*033c*/ 	.word	0xffffffff


	//   ....[18]....
        /*0340*/ 	.word	0xffffffff


	//   ....[19]....
        /*0344*/ 	.word	0xffffffff


	//   ....[20]....
        /*0348*/ 	.word	0xffffffff


	//   ....[21]....
        /*034c*/ 	.word	0xffffffff


	//   ....[22]....
        /*0350*/ 	.word	0xffffffff


	//   ....[23]....
        /*0354*/ 	.word	0xffffffff


	//   ....[24]....
        /*0358*/ 	.word	0xffffffff


	//   ....[25]....
        /*035c*/ 	.word	0xffffffff


	//   ....[26]....
        /*0360*/ 	.word	0xffffffff


	//   ....[27]....
        /*0364*/ 	.word	0xffffffff


	//   ....[28]....
        /*0368*/ 	.word	0xffffffff


	//   ....[29]....
        /*036c*/ 	.word	0xffffffff


	//   ....[30]....
        /*0370*/ 	.word	0xffffffff


	//   ....[31]....
        /*0374*/ 	.word	0xffffffff


	//   ....[32]....
        /*0378*/ 	.word	0xffffffff


	//   ....[33]....
        /*037c*/ 	.word	0xffffffff


	//   ....[34]....
        /*0380*/ 	.word	0xffffffff


	//   ....[35]....
        /*0384*/ 	.word	0xffffffff


	//   ....[36]....
        /*0388*/ 	.word	0xffffffff


	//   ....[37]....
        /*038c*/ 	.word	0xffffffff


	//   ....[38]....
        /*0390*/ 	.word	0xffffffff


	//   ....[39]....
        /*0394*/ 	.word	0xffffffff


	//   ....[40]....
        /*0398*/ 	.word	0xffffffff


	//   ....[41]....
        /*039c*/ 	.word	0xffffffff


	//   ....[42]....
        /*03a0*/ 	.word	0xffffffff


	//   ....[43]....
        /*03a4*/ 	.word	0xffffffff


	//   ....[44]....
        /*03a8*/ 	.word	0xffffffff


	//   ....[45]....
        /*03ac*/ 	.word	0xffffffff


	//   ....[46]....
        /*03b0*/ 	.word	0xffffffff


	//   ....[47]....
        /*03b4*/ 	.word	0xffffffff


	//   ....[48]....
        /*03b8*/ 	.word	0xffffffff


	//   ....[49]....
        /*03bc*/ 	.word	0xffffffff


	//   ....[50]....
        /*03c0*/ 	.word	0xffffffff


	//   ....[51]....
        /*03c4*/ 	.word	0xffffffff


	//   ....[52]....
        /*03c8*/ 	.word	0xffffffff


	//   ....[53]....
        /*03cc*/ 	.word	0xffffffff


	//   ....[54]....
        /*03d0*/ 	.word	0xffffffff


	//   ....[55]....
        /*03d4*/ 	.word	0xffffffff


	//   ....[56]....
        /*03d8*/ 	.word	0xffffffff


	//   ....[57]....
        /*03dc*/ 	.word	0xffffffff


	//   ....[58]....
        /*03e0*/ 	.word	0xffffffff


	//   ....[59]....
        /*03e4*/ 	.word	0xffffffff


	//   ....[60]....
        /*03e8*/ 	.word	0xffffffff


	//   ....[61]....
        /*03ec*/ 	.word	0xffffffff


	//   ....[62]....
        /*03f0*/ 	.word	0xffffffff


	//   ....[63]....
        /*03f4*/ 	.word	0xffffffff


	//   ....[64]....
        /*03f8*/ 	.word	0xffffffff


	//   ....[65]....
        /*03fc*/ 	.word	0xffffffff


	//   ....[66]....
        /*0400*/ 	.word	0xffffffff


	//   ....[67]....
        /*0404*/ 	.word	0xffffffff


	//   ....[68]....
        /*0408*/ 	.word	0xffffffff


	//   ....[69]....
        /*040c*/ 	.word	0xffffffff


	//   ....[70]....
        /*0410*/ 	.word	0xffffffff


	//   ....[71]....
        /*0414*/ 	.word	0xffffffff


	//   ....[72]....
        /*0418*/ 	.word	0xffffffff


	//   ....[73]....
        /*041c*/ 	.word	0xffffffff


	//   ....[74]....
        /*0420*/ 	.word	0xffffffff


	//   ....[75]....
        /*0424*/ 	.word	0xffffffff


	//   ....[76]....
        /*0428*/ 	.word	0xffffffff


	//   ....[77]....
        /*042c*/ 	.word	0xffffffff


	//   ....[78]....
        /*0430*/ 	.word	0xffffffff


	//   ....[79]....
        /*0434*/ 	.word	0xffffffff


	//   ....[80]....
        /*0438*/ 	.word	0xffffffff


	//   ....[81]....
        /*043c*/ 	.word	0xffffffff


	//   ....[82]....
        /*0440*/ 	.word	0xffffffff


	//   ....[83]....
        /*0444*/ 	.word	0xffffffff


	//   ....[84]....
        /*0448*/ 	.word	0xffffffff


	//   ....[85]....
        /*044c*/ 	.word	0xffffffff


	//   ....[86]....
        /*0450*/ 	.word	0xffffffff


	//   ....[87]....
        /*0454*/ 	.word	0xffffffff


	//   ....[88]....
        /*0458*/ 	.word	0xffffffff


	//   ....[89]....
        /*045c*/ 	.word	0xffffffff


	//   ....[90]....
        /*0460*/ 	.word	0xffffffff


	//   ....[91]....
        /*0464*/ 	.word	0xffffffff


	//   ....[92]....
        /*0468*/ 	.word	0xffffffff


	//   ....[93]....
        /*046c*/ 	.word	0xffffffff


	//   ....[94]....
        /*0470*/ 	.word	0xffffffff


	//   ....[95]....
        /*0474*/ 	.word	0xffffffff


	//   ....[96]....
        /*0478*/ 	.word	0xffffffff


	//   ....[97]....
        /*047c*/ 	.word	0xffffffff


	//   ....[98]....
        /*0480*/ 	.word	0xffffffff


	//   ....[99]....
        /*0484*/ 	.word	0xffffffff


	//   ....[100]....
        /*0488*/ 	.word	0xffffffff


	//   ....[101]....
        /*048c*/ 	.word	0xffffffff


	//   ....[102]....
        /*0490*/ 	.word	0xffffffff


	//   ....[103]....
        /*0494*/ 	.word	0xffffffff


	//   ....[104]....
        /*0498*/ 	.word	0xffffffff


	//   ....[105]....
        /*049c*/ 	.word	0xffffffff


	//   ....[106]....
        /*04a0*/ 	.word	0xffffffff


	//   ....[107]....
        /*04a4*/ 	.word	0xffffffff


	//   ....[108]....
        /*04a8*/ 	.word	0xffffffff


	//   ....[109]....
        /*04ac*/ 	.word	0xffffffff


	//   ....[110]....
        /*04b0*/ 	.word	0xffffffff


	//   ....[111]....
        /*04b4*/ 	.word	0xffffffff


	//   ....[112]....
        /*04b8*/ 	.word	0xffffffff


	//   ....[113]....
        /*04bc*/ 	.word	0xffffffff


	//   ....[114]....
        /*04c0*/ 	.word	0xffffffff


	//   ....[115]....
        /*04c4*/ 	.word	0xffffffff


	//   ....[116]....
        /*04c8*/ 	.word	0xffffffff


	//   ....[117]....
        /*04cc*/ 	.word	0xffffffff


	//   ....[118]....
        /*04d0*/ 	.word	0xffffffff


	//   ....[119]....
        /*04d4*/ 	.word	0xffffffff


	//   ....[120]....
        /*04d8*/ 	.word	0xffffffff


	//   ....[121]....
        /*04dc*/ 	.word	0xffffffff


	//   ....[122]....
        /*04e0*/ 	.word	0xffffffff


	//   ....[123]....
        /*04e4*/ 	.word	0xffffffff


	//   ....[124]....
        /*04e8*/ 	.word	0xffffffff


	//   ....[125]....
        /*04ec*/ 	.word	0xffffffff


	//   ....[126]....
        /*04f0*/ 	.word	0xffffffff


	//   ....[127]....
        /*04f4*/ 	.word	0x0500000f


	//   ....[128]....
        /*04f8*/ 	.word	0x0500000f


	//----- nvinfo : EIATTR_COOP_GROUP_INSTR_OFFSETS
	.align		4
.L_459:
        /*04fc*/ 	.byte	0x04, 0x28
        /*04fe*/ 	.short	(.L_461 - .L_460)


	//   ....[0]....
.L_460:
        /*0500*/ 	.word	0x00000070


	//   ....[1]....
        /*0504*/ 	.word	0x00000170


	//   ....[2]....
        /*0508*/ 	.word	0x000001c0


	//   ....[3]....
        /*050c*/ 	.word	0x000003f0


	//   ....[4]....
        /*0510*/ 	.word	0x00000550


	//   ....[5]....
        /*0514*/ 	.word	0x00000670


	//   ....[6]....
        /*0518*/ 	.word	0x000007d0


	//   ....[7]....
        /*051c*/ 	.word	0x00001d60


	//   ....[8]....
        /*0520*/ 	.word	0x00003070


	//   ....[9]....
        /*0524*/ 	.word	0x00003200


	//   ....[10]....
        /*0528*/ 	.word	0x00003500


	//   ....[11]....
        /*052c*/ 	.word	0x000035c0


	//   ....[12]....
        /*0530*/ 	.word	0x000050d0


	//   ....[13]....
        /*0534*/ 	.word	0x000051d0


	//   ....[14]....
        /*0538*/ 	.word	0x00005550


	//   ....[15]....
        /*053c*/ 	.word	0x000055f0


	//   ....[16]....
        /*0540*/ 	.word	0x00006f00


	//   ....[17]....
        /*0544*/ 	.word	0x00006f10


	//   ....[18]....
        /*0548*/ 	.word	0x00006f40


	//   ....[19]....
        /*054c*/ 	.word	0x00006f50


	//   ....[20]....
        /*0550*/ 	.word	0x00009090


	//   ....[21]....
        /*0554*/ 	.word	0x00009190


	//   ....[22]....
        /*0558*/ 	.word	0x00009540


	//   ....[23]....
        /*055c*/ 	.word	0x000095c0


	//   ....[24]....
        /*0560*/ 	.word	0x0000a7c0


	//   ....[25]....
        /*0564*/ 	.word	0x0000a7d0


	//   ....[26]....
        /*0568*/ 	.word	0x0000a800


	//   ....[27]....
        /*056c*/ 	.word	0x0000a810


	//   ....[28]....
        /*0570*/ 	.word	0x0000be40


	//   ....[29]....
        /*0574*/ 	.word	0x0000be70


	//   ....[30]....
        /*0578*/ 	.word	0x0000bec0


	//   ....[31]....
        /*057c*/ 	.word	0x0000bef0


	//   ....[32]....
        /*0580*/ 	.word	0x0000bf20


	//   ....[33]....
        /*0584*/ 	.word	0x0000bf50


	//   ....[34]....
        /*0588*/ 	.word	0x0000bf80


	//   ....[35]....
        /*058c*/ 	.word	0x0000bfe0


	//   ....[36]....
        /*0590*/ 	.word	0x0000c010


	//   ....[37]....
        /*0594*/ 	.word	0x0000c040


	//   ....[38]....
        /*0598*/ 	.word	0x0000c070


	//   ....[39]....
        /*059c*/ 	.word	0x0000c0a0


	//   ....[40]....
        /*05a0*/ 	.word	0x0000c0d0


	//   ....[41]....
        /*05a4*/ 	.word	0x0000c100


	//   ....[42]....
        /*05a8*/ 	.word	0x0000c170


	//   ....[43]....
        /*05ac*/ 	.word	0x0000c1b0


	//   ....[44]....
        /*05b0*/ 	.word	0x0000c1e0


	//   ....[45]....
        /*05b4*/ 	.word	0x0000c220


	//   ....[46]....
        /*05b8*/ 	.word	0x0000c250


	//   ....[47]....
        /*05bc*/ 	.word	0x0000c280


	//   ....[48]....
        /*05c0*/ 	.word	0x0000c2b0


	//   ....[49]....
        /*05c4*/ 	.word	0x0000c2e0


	//   ....[50]....
        /*05c8*/ 	.word	0x0000c310


	//   ....[51]....
        /*05cc*/ 	.word	0x0000c340


	//   ....[52]....
        /*05d0*/ 	.word	0x0000c370


	//   ....[53]....
        /*05d4*/ 	.word	0x0000c3a0


	//   ....[54]....
        /*05d8*/ 	.word	0x0000c3d0


	//   ....[55]....
        /*05dc*/ 	.word	0x0000c400


	//   ....[56]....
        /*05e0*/ 	.word	0x0000c430


	//   ....[57]....
        /*05e4*/ 	.word	0x0000c460


	//   ....[58]....
        /*05e8*/ 	.word	0x0000c490


	//   ....[59]....
        /*05ec*/ 	.word	0x0000c4c0


	//   ....[60]....
        /*05f0*/ 	.word	0x0000c4f0


	//   ....[61]....
        /*05f4*/ 	.word	0x0000c520


	//   ....[62]....
        /*05f8*/ 	.word	0x0000c550


	//   ....[63]....
        /*05fc*/ 	.word	0x0000c570


	//   ....[64]....
        /*0600*/ 	.word	0x0000c580


	//   ....[65]....
        /*0604*/ 	.word	0x0000c590


	//   ....[66]....
        /*0608*/ 	.word	0x0000c5a0


	//   ....[67]....
        /*060c*/ 	.word	0x0000c5b0


	//   ....[68]....
        /*0610*/ 	.word	0x0000c5c0


	//   ....[69]....
        /*0614*/ 	.word	0x0000c5d0


	//   ....[70]....
        /*0618*/ 	.word	0x0000c5f0


	//   ....[71]....
        /*061c*/ 	.word	0x0000c600


	//   ....[72]....
        /*0620*/ 	.word	0x0000c610


	//   ....[73]....
        /*0624*/ 	.word	0x0000c620


	//   ....[74]....
        /*0628*/ 	.word	0x0000c630


	//   ....[75]....
        /*062c*/ 	.word	0x0000c650


	//   ....[76]....
        /*0630*/ 	.word	0x0000c660


	//   ....[77]....
        /*0634*/ 	.word	0x0000c680


	//   ....[78]....
        /*0638*/ 	.word	0x0000c690


	//   ....[79]....
        /*063c*/ 	.word	0x0000c6b0


	//   ....[80]....
        /*0640*/ 	.word	0x0000c6d0


	//   ....[81]....
        /*0644*/ 	.word	0x0000c6e0


	//   ....[82]....
        /*0648*/ 	.word	0x0000c700


	//   ....[83]....
        /*064c*/ 	.word	0x0000c710


	//   ....[84]....
        /*0650*/ 	.word	0x0000c730


	//   ....[85]....
        /*0654*/ 	.word	0x0000c750


	//   ....[86]....
        /*0658*/ 	.word	0x0000c760


	//   ....[87]....
        /*065c*/ 	.word	0x0000c790


	//   ....[88]....
        /*0660*/ 	.word	0x0000c7c0


	//   ....[89]....
        /*0664*/ 	.word	0x0000c7f0


	//   ....[90]....
        /*0668*/ 	.word	0x0000c820


	//   ....[91]....
        /*066c*/ 	.word	0x0000c830


	//   ....[92]....
        /*0670*/ 	.word	0x0000ea70


	//   ....[93]....
        /*0674*/ 	.word	0x0000ec60


	//   ....[94]....
        /*0678*/ 	.word	0x0000ec90


	//   ....[95]....
        /*067c*/ 	.word	0x0000ecc0


	//   ....[96]....
        /*0680*/ 	.word	0x0000ed00


	//   ....[97]....
        /*0684*/ 	.word	0x0000ed30


	//   ....[98]....
        /*0688*/ 	.word	0x0000ed70


	//   ....[99]....
        /*068c*/ 	.word	0x0000ef00


	//   ....[100]....
        /*0690*/ 	.word	0x0000ef30


	//   ....[101]....
        /*0694*/ 	.word	0x0000ef60


	//   ....[102]....
        /*0698*/ 	.word	0x0000ef90


	//   ....[103]....
        /*069c*/ 	.word	0x0000efc0


	//   ....[104]....
        /*06a0*/ 	.word	0x0000f000


	//   ....[105]....
        /*06a4*/ 	.word	0x0000f0a0


	//   ....[106]....
        /*06a8*/ 	.word	0x0000f130


	//   ....[107]....
        /*06ac*/ 	.word	0x0000f1e0


	//   ....[108]....
        /*06b0*/ 	.word	0x00010ae0


	//   ....[109]....
        /*06b4*/ 	.word	0x00012e30


	//   ....[110]....
        /*06b8*/ 	.word	0x00012e60


	//   ....[111]....
        /*06bc*/ 	.word	0x00012e90


	//   ....[112]....
        /*06c0*/ 	.word	0x00012ed0


	//   ....[113]....
        /*06c4*/ 	.word	0x00012f00


	//   ....[114]....
        /*06c8*/ 	.word	0x00012f10


	//   ....[115]....
        /*06cc*/ 	.word	0x00012f40


	//   ....[116]....
        /*06d0*/ 	.word	0x00012f50


	//   ....[117]....
        /*06d4*/ 	.word	0x00013090


	//   ....[118]....
        /*06d8*/ 	.word	0x000130c0


	//   ....[119]....
        /*06dc*/ 	.word	0x000130f0


	//   ....[120]....
        /*06e0*/ 	.word	0x00013120


	//   ....[121]....
        /*06e4*/ 	.word	0x00013150


	//   ....[122]....
        /*06e8*/ 	.word	0x00013190


	//   ....[123]....
        /*06ec*/ 	.word	0x00013220


	//   ....[124]....
        /*06f0*/ 	.word	0x000132b0


	//   ....[125]....
        /*06f4*/ 	.word	0x00013320


	//   ....[126]....
        /*06f8*/ 	.word	0x000139b0


	//   ....[127]....
        /*06fc*/ 	.word	0x00014070


	//   ....[128]....
        /*0700*/ 	.word	0x000144d0


	//----- nvinfo : EIATTR_REG_RECONFIG
	.align		4
.L_461:
        /*0704*/ 	.byte	0x01, 0x54
	.zero		2


	//----- nvinfo : EIATTR_SYSCALL_OFFSETS
	.align		4
        /*0708*/ 	.byte	0x04, 0x46
        /*070a*/ 	.short	(.L_463 - .L_462)


	//   ....[0]....
.L_462:
        /*070c*/ 	.word	0x00001f40


	//   ....[1]....
        /*0710*/ 	.word	0x000103c0


	//   ....[2]....
        /*0714*/ 	.word	0x00010540


	//   ....[3]....
        /*0718*/ 	.word	0x00010680


	//   ....[4]....
        /*071c*/ 	.word	0x000107a0


	//----- nvinfo : EIATTR_MBARRIER_INSTR_OFFSETS
	.align		4
.L_463:
        /*0720*/ 	.byte	0x04, 0x39
        /*0722*/ 	.short	(.L_465 - .L_464)


	//   ....[0]....
.L_464:
        /*0724*/ 	.word	0x000002a0
        /*0728*/ 	.word	0x000000ff
        /*072c*/ 	.word	0x00028400
        /*0730*/ 	.short	0x0100
        /*0732*/ 	.byte	0x08
	.zero		1


	//   ....[1]....
        /*0734*/ 	.word	0x000002b0
        /*0738*/ 	.word	0x000000ff
        /*073c*/ 	.word	0x00028420
        /*0740*/ 	.short	0x0100
        /*0742*/ 	.byte	0x08
	.zero		1


	//   ....[2]....
        /*0744*/ 	.word	0x000003a0
        /*0748*/ 	.word	0x000000ff
        /*074c*/ 	.word	0x00028430
        /*0750*/ 	.short	0x0100
        /*0752*/ 	.byte	0x08
	.zero		1


	//   ....[3]....
        /*0754*/ 	.word	0x000003b0
        /*0758*/ 	.word	0x000000ff
        /*075c*/ 	.word	0x00028440
        /*0760*/ 	.short	0x0100
        /*0762*/ 	.byte	0x08
	.zero		1


	//   ....[4]....
        /*0764*/ 	.word	0x000003c0
        /*0768*/ 	.word	0x000000ff
        /*076c*/ 	.word	0x00028438
        /*0770*/ 	.short	0x0100
        /*0772*/ 	.byte	0x08
	.zero		1


	//   ....[5]....
        /*0774*/ 	.word	0x000003d0
        /*0778*/ 	.word	0x000000ff
        /*077c*/ 	.word	0x00028448
        /*0780*/ 	.short	0x0100
        /*0782*/ 	.byte	0x08
	.zero		1


	//   ....[6]....
        /*0784*/ 	.word	0x00000500
        /*0788*/ 	.word	0x000000ff
        /*078c*/ 	.word	0x00028450
        /*0790*/ 	.short	0x0100
        /*0792*/ 	.byte	0x08
	.zero		1


	//   ....[7]....
        /*0794*/ 	.word	0x00000510
        /*0798*/ 	.word	0x000000ff
        /*079c*/ 	.word	0x00028460
        /*07a0*/ 	.short	0x0100
        /*07a2*/ 	.byte	0x08
	.zero		1


	//   ....[8]....
        /*07a4*/ 	.word	0x00000520
        /*07a8*/ 	.word	0x000000ff
        /*07ac*/ 	.word	0x00028458
        /*07b0*/ 	.short	0x0100
        /*07b2*/ 	.byte	0x08
	.zero		1


	//   ....[9]....
        /*07b4*/ 	.word	0x00000530
        /*07b8*/ 	.word	0x000000ff
        /*07bc*/ 	.word	0x00028468
        /*07c0*/ 	.short	0x0100
        /*07c2*/ 	.byte	0x08
	.zero		1


	//   ....[10]....
        /*07c4*/ 	.word	0x00000620
        /*07c8*/ 	.word	0x000000ff
        /*07cc*/ 	.word	0x00028470
        /*07d0*/ 	.short	0x0100
        /*07d2*/ 	.byte	0x06
	.zero		1


	//   ....[11]....
        /*07d4*/ 	.word	0x00000630
        /*07d8*/ 	.word	0x000000ff
        /*07dc*/ 	.word	0x00028480
        /*07e0*/ 	.short	0x0100
        /*07e2*/ 	.byte	0x06
	.zero		1


	//   ....[12]....
        /*07e4*/ 	.word	0x00000640
        /*07e8*/ 	.word	0x000000ff
        /*07ec*/ 	.word	0x00028478
        /*07f0*/ 	.short	0x0100
        /*07f2*/ 	.byte	0x06
	.zero		1


	//   ....[13]....
        /*07f4*/ 	.word	0x00000650
        /*07f8*/ 	.word	0x000000ff
        /*07fc*/ 	.word	0x00028488
        /*0800*/ 	.short	0x0100
        /*0802*/ 	.byte	0x06
	.zero		1


	//   ....[14]....
        /*0804*/ 	.word	0x00000780
        /*0808*/ 	.word	0x000000ff
        /*080c*/ 	.word	0x00028490
        /*0810*/ 	.short	0x0100
        /*0812*/ 	.byte	0x08
	.zero		1


	//   ....[15]....
        /*0814*/ 	.word	0x00000790
        /*0818*/ 	.word	0x000000ff
        /*081c*/ 	.word	0x000284a0
        /*0820*/ 	.short	0x0100
        /*0822*/ 	.byte	0x08
	.zero		1


	//   ....[16]....
        /*0824*/ 	.word	0x000007a0
        /*0828*/ 	.word	0x000000ff
        /*082c*/ 	.word	0x00028498
        /*0830*/ 	.short	0x0100
        /*0832*/ 	.byte	0x08
	.zero		1


	//   ....[17]....
        /*0834*/ 	.word	0x000007b0
        /*0838*/ 	.word	0x000000ff
        /*083c*/ 	.word	0x000284a8
        /*0840*/ 	.short	0x0100
        /*0842*/ 	.byte	0x08
	.zero		1


	//   ....[18]....
        /*0844*/ 	.word	0x000008e0
        /*0848*/ 	.word	0x000000ff
        /*084c*/ 	.word	0x000284b0
        /*0850*/ 	.short	0x0100
        /*0852*/ 	.byte	0x08
	.zero		1


	//   ....[19]....
        /*0854*/ 	.word	0x000008f0
        /*0858*/ 	.word	0x000000ff
        /*085c*/ 	.word	0x000284c0
        /*0860*/ 	.short	0x0100
        /*0862*/ 	.byte	0x08
	.zero		1


	//   ....[20]....
        /*0864*/ 	.word	0x00000900
        /*0868*/ 	.word	0x000000ff
        /*086c*/ 	.word	0x000284b8
        /*0870*/ 	.short	0x0100
        /*0872*/ 	.byte	0x08
	.zero		1


	//   ....[21]....
        /*0874*/ 	.word	0x00000910
        /*0878*/ 	.word	0x000000ff
        /*087c*/ 	.word	0x000284c8
        /*0880*/ 	.short	0x0100
        /*0882*/ 	.byte	0x08
	.zero		1


	//   ....[22]....
        /*0884*/ 	.word	0x00001fc0
        /*0888*/ 	.word	0x000000ff
        /*088c*/ 	.word	0x00028400
        /*0890*/ 	.short	0x010a
        /*0892*/ 	.byte	0x29
	.zero		1


	//   ....[23]....
        /*0894*/ 	.word	0x00002040
        /*0898*/ 	.word	0x00000005
        /*089c*/ 	.word	0x00028430
        /*08a0*/ 	.short	0x010a
        /*08a2*/ 	.byte	0x3f
	.zero		1


	//   ....[24]....
        /*08a4*/ 	.word	0x000020a0
        /*08a8*/ 	.word	0x00000005
        /*08ac*/ 	.word	0x00028430
        /*08b0*/ 	.short	0x010a
        /*08b2*/ 	.byte	0x3f
	.zero		1


	//   ....[25]....
        /*08b4*/ 	.word	0x00002590
        /*08b8*/ 	.word	0x00000000
        /*08bc*/ 	.word	0x00000000
        /*08c0*/ 	.short	0x0101
        /*08c2*/ 	.byte	0x3f
	.zero		1


	//   ....[26]....
        /*08c4*/ 	.word	0x00004280
        /*08c8*/ 	.word	0x000000ff
        /*08cc*/ 	.word	0x00028430
        /*08d0*/ 	.short	0x010a
        /*08d2*/ 	.byte	0x06
	.zero		1


	//   ....[27]....
        /*08d4*/ 	.word	0x000042c0
        /*08d8*/ 	.word	0x000000ff
        /*08dc*/ 	.word	0x00028430
        /*08e0*/ 	.short	0x010a
        /*08e2*/ 	.byte	0x06
	.zero		1


	//   ....[28]....
        /*08e4*/ 	.word	0x00004600
        /*08e8*/ 	.word	0x000000ff
        /*08ec*/ 	.word	0x00028450
        /*08f0*/ 	.short	0x010a
        /*08f2*/ 	.byte	0x06
	.zero		1


	//   ....[29]....
        /*08f4*/ 	.word	0x00004640
        /*08f8*/ 	.word	0x000000ff
        /*08fc*/ 	.word	0x00028450
        /*0900*/ 	.short	0x010a
        /*0902*/ 	.byte	0x06
	.zero		1


	//   ....[30]....
        /*0904*/ 	.word	0x00004810
        /*0908*/ 	.word	0x0000000a
        /*090c*/ 	.word	0x00000000
        /*0910*/ 	.short	0x0101
        /*0912*/ 	.byte	0x3f
	.zero		1


	//   ....[31]....
        /*0914*/ 	.word	0x00005c70
        /*0918*/ 	.word	0x000000ff
        /*091c*/ 	.word	0x00000000
        /*0920*/ 	.short	0x0101
        /*0922*/ 	.byte	0x06
	.zero		1


	//   ....[32]....
        /*0924*/ 	.word	0x00006830
        /*0928*/ 	.word	0x000000ff
        /*092c*/ 	.word	0x00028430
        /*0930*/ 	.short	0x010a
        /*0932*/ 	.byte	0x06
	.zero		1


	//   ....[33]....
        /*0934*/ 	.word	0x00006870
        /*0938*/ 	.word	0x000000ff
        /*093c*/ 	.word	0x00028430
        /*0940*/ 	.short	0x010a
        /*0942*/ 	.byte	0x06
	.zero		1


	//   ....[34]....
        /*0944*/ 	.word	0x00006be0
        /*0948*/ 	.word	0x000000ff
        /*094c*/ 	.word	0x00028450
        /*0950*/ 	.short	0x010a
        /*0952*/ 	.byte	0x06
	.zero		1


	//   ....[35]....
        /*0954*/ 	.word	0x00006c20
        /*0958*/ 	.word	0x000000ff
        /*095c*/ 	.word	0x00028450
        /*0960*/ 	.short	0x010a
        /*0962*/ 	.byte	0x06
	.zero		1


	//   ....[36]....
        /*0964*/ 	.word	0x00007640
        /*0968*/ 	.word	0x00000003
        /*096c*/ 	.word	0x00000000
        /*0970*/ 	.short	0x0101
        /*0972*/ 	.byte	0x3f
	.zero		1


	//   ....[37]....
        /*0974*/ 	.word	0x00007810
        /*0978*/ 	.word	0x000000ff
        /*097c*/ 	.word	0x00000000
        /*0980*/ 	.short	0x0101
        /*0982*/ 	.byte	0x06
	.zero		1


	//   ....[38]....
        /*0984*/ 	.word	0x00008240
        /*0988*/ 	.word	0x000000ff
        /*098c*/ 	.word	0x00028430
        /*0990*/ 	.short	0x010a
        /*0992*/ 	.byte	0x06
	.zero		1


	//   ....[39]....
        /*0994*/ 	.word	0x00008280
        /*0998*/ 	.word	0x000000ff
        /*099c*/ 	.word	0x00028430
        /*09a0*/ 	.short	0x010a
        /*09a2*/ 	.byte	0x06
	.zero		1


	//   ....[40]....
        /*09a4*/ 	.word	0x000085f0
        /*09a8*/ 	.word	0x000000ff
        /*09ac*/ 	.word	0x00028450
        /*09b0*/ 	.short	0x010a
        /*09b2*/ 	.byte	0x06
	.zero		1


	//   ....[41]....
        /*09b4*/ 	.word	0x00008630
        /*09b8*/ 	.word	0x000000ff
        /*09bc*/ 	.word	0x00028450
        /*09c0*/ 	.short	0x010a
        /*09c2*/ 	.byte	0x06
	.zero		1


	//   ....[42]....
        /*09c4*/ 	.word	0x000087f0
        /*09c8*/ 	.word	0x00000005
        /*09cc*/ 	.word	0x00000000
        /*09d0*/ 	.short	0x0101
        /*09d2*/ 	.byte	0x3f
	.zero		1


	//   ....[43]....
        /*09d4*/ 	.word	0x00009c40
        /*09d8*/ 	.word	0x000000ff
        /*09dc*/ 	.word	0x00000000
        /*09e0*/ 	.short	0x0101
        /*09e2*/ 	.byte	0x06
	.zero		1


	//   ....[44]....
        /*09e4*/ 	.word	0x0000a540
        /*09e8*/ 	.word	0x000000ff
        /*09ec*/ 	.word	0x00028450
        /*09f0*/ 	.short	0x010a
        /*09f2*/ 	.byte	0x0c
	.zero		1


	//   ....[45]....
        /*09f4*/ 	.word	0x0000a580
        /*09f8*/ 	.word	0x000000ff
        /*09fc*/ 	.word	0x00028450
        /*0a00*/ 	.short	0x010a
        /*0a02*/ 	.byte	0x0c
	.zero		1


	//   ....[46]....
        /*0a04*/ 	.word	0x0000ac00
        /*0a08*/ 	.word	0x000000ff
        /*0a0c*/ 	.word	0x00000000
        /*0a10*/ 	.short	0x0101
        /*0a12*/ 	.byte	0x04
	.zero		1


	//   ....[47]....
        /*0a14*/ 	.word	0x0000d6b0
        /*0a18*/ 	.word	0x00000004
        /*0a1c*/ 	.word	0x00000000
        /*0a20*/ 	.short	0x0101
        /*0a22*/ 	.byte	0x3f
	.zero		1


	//   ....[48]....
        /*0a24*/ 	.word	0x00010d10
        /*0a28*/ 	.word	0x00000004
        /*0a2c*/ 	.word	0x00028480
        /*0a30*/ 	.short	0x010a
        /*0a32*/ 	.byte	0x3f
	.zero		1


	//   ....[49]....
        /*0a34*/ 	.word	0x00010f20
        /*0a38*/ 	.word	0x00000004
        /*0a3c*/ 	.word	0x00028440
        /*0a40*/ 	.short	0x010a
        /*0a42*/ 	.byte	0x3f
	.zero		1


	//   ....[50]....
        /*0a44*/ 	.word	0x00011300
        /*0a48*/ 	.word	0x000000ff
        /*0a4c*/ 	.word	0x00028420
        /*0a50*/ 	.short	0x010a
        /*0a52*/ 	.byte	0x29
	.zero		1


	//   ....[51]....
        /*0a54*/ 	.word	0x000115f0
        /*0a58*/ 	.word	0x00000006
        /*0a5c*/ 	.word	0x00028480
        /*0a60*/ 	.short	0x010a
        /*0a62*/ 	.byte	0x3f
	.zero		1


	//   ....[52]....
        /*0a64*/ 	.word	0x00011970
        /*0a68*/ 	.word	0x00000006
        /*0a6c*/ 	.word	0x00028440
        /*0a70*/ 	.short	0x010a
        /*0a72*/ 	.byte	0x3f
	.zero		1


	//   ....[53]....
        /*0a74*/ 	.word	0x00011d50
        /*0a78*/ 	.word	0x00000015
        /*0a7c*/ 	.word	0x00028470
        /*0a80*/ 	.short	0x010a
        /*0a82*/ 	.byte	0x3f
	.zero		1


	//   ....[54]....
        /*0a84*/ 	.word	0x00011dc0
        /*0a88*/ 	.word	0x00000015
        /*0a8c*/ 	.word	0x00028460
        /*0a90*/ 	.short	0x010a
        /*0a92*/ 	.byte	0x3f
	.zero		1


	//   ....[55]....
        /*0a94*/ 	.word	0x00012310
        /*0a98*/ 	.word	0x00000015
        /*0a9c*/ 	.word	0x00028450
        /*0aa0*/ 	.short	0x0101
        /*0aa2*/ 	.byte	0x3f
	.zero		1


	//   ....[56]....
        /*0aa4*/ 	.word	0x00012360
        /*0aa8*/ 	.word	0x00000015
        /*0aac*/ 	.word	0x00000000
        /*0ab0*/ 	.short	0x0101
        /*0ab2*/ 	.byte	0x3f
	.zero		1


	//   ....[57]....
        /*0ab4*/ 	.word	0x00012550
        /*0ab8*/ 	.word	0x00000002
        /*0abc*/ 	.word	0x00028470
        /*0ac0*/ 	.short	0x010a
        /*0ac2*/ 	.byte	0x3f
	.zero		1


	//   ....[58]....
        /*0ac4*/ 	.word	0x000125e0
        /*0ac8*/ 	.word	0x00000002
        /*0acc*/ 	.word	0x00028460
        /*0ad0*/ 	.short	0x010a
        /*0ad2*/ 	.byte	0x3f
	.zero		1


	//   ....[59]....
        /*0ad4*/ 	.word	0x00012b40
        /*0ad8*/ 	.word	0x00000002
        /*0adc*/ 	.word	0x00028450
        /*0ae0*/ 	.short	0x0101
        /*0ae2*/ 	.byte	0x3f
	.zero		1


	//   ....[60]....
        /*0ae4*/ 	.word	0x00012b90
        /*0ae8*/ 	.word	0x00000000
        /*0aec*/ 	.word	0x00000000
        /*0af0*/ 	.short	0x0101
        /*0af2*/ 	.byte	0x3f
	.zero		1


	//   ....[61]....
        /*0af4*/ 	.word	0x00013930
        /*0af8*/ 	.word	0x00000000
        /*0afc*/ 	.word	0x00028420
        /*0b00*/ 	.short	0x010a
        /*0b02*/ 	.byte	0x3f
	.zero		1


	//   ....[62]....
        /*0b04*/ 	.word	0x00013af0
        /*0b08*/ 	.word	0x00000006
        /*0b0c*/ 	.word	0x00000000
        /*0b10*/ 	.short	0x010a
        /*0b12*/ 	.byte	0x3f
	.zero		1


	//   ....[63]....
        /*0b14*/ 	.word	0x00013b60
        /*0b18*/ 	.word	0x00000007
        /*0b1c*/ 	.word	0x00000000
        /*0b20*/ 	.short	0x010a
        /*0b22*/ 	.byte	0x3f
	.zero		1


	//   ....[64]....
        /*0b24*/ 	.word	0x00013bc0
        /*0b28*/ 	.word	0x00000004
        /*0b2c*/ 	.word	0x00028460
        /*0b30*/ 	.short	0x010a
        /*0b32*/ 	.byte	0x3f
	.zero		1


	//   ....[65]....
        /*0b34*/ 	.word	0x00013c10
        /*0b38*/ 	.word	0x00000003
        /*0b3c*/ 	.word	0x00028460
        /*0b40*/ 	.short	0x010a
        /*0b42*/ 	.byte	0x3f
	.zero		1


	//   ....[66]....
        /*0b44*/ 	.word	0x00013c50
        /*0b48*/ 	.word	0x00000004
        /*0b4c*/ 	.word	0x00028480
        /*0b50*/ 	.short	0x010a
        /*0b52*/ 	.byte	0x3f
	.zero		1


	//   ....[67]....
        /*0b54*/ 	.word	0x00013c70
        /*0b58*/ 	.word	0x00000003
        /*0b5c*/ 	.word	0x00028480
        /*0b60*/ 	.short	0x010a
        /*0b62*/ 	.byte	0x3f
	.zero		1


	//   ....[68]....
        /*0b64*/ 	.word	0x00013ce0
        /*0b68*/ 	.word	0x00000003
        /*0b6c*/ 	.word	0x00028400
        /*0b70*/ 	.short	0x010a
        /*0b72*/ 	.byte	0x3f
	.zero		1


	//   ....[69]....
        /*0b74*/ 	.word	0x00013d30
        /*0b78*/ 	.word	0x00000005
        /*0b7c*/ 	.word	0x00028430
        /*0b80*/ 	.short	0x010a
        /*0b82*/ 	.byte	0x3f
	.zero		1


	//   ....[70]....
        /*0b84*/ 	.word	0x00013d90
        /*0b88*/ 	.word	0x00000015
        /*0b8c*/ 	.word	0x00028430
        /*0b90*/ 	.short	0x010a
        /*0b92*/ 	.byte	0x3f
	.zero		1


	//   ....[71]....
        /*0b94*/ 	.word	0x00013df0
        /*0b98*/ 	.word	0x00000015
        /*0b9c*/ 	.word	0x00028450
        /*0ba0*/ 	.short	0x010a
        /*0ba2*/ 	.byte	0x3f
	.zero		1


	//   ....[72]....
        /*0ba4*/ 	.word	0x00013e50
        /*0ba8*/ 	.word	0x00000006
        /*0bac*/ 	.word	0x00028430
        /*0bb0*/ 	.short	0x010a
        /*0bb2*/ 	.byte	0x3f
	.zero		1


	//   ....[73]....
        /*0bb4*/ 	.word	0x00013eb0
        /*0bb8*/ 	.word	0x00000006
        /*0bbc*/ 	.word	0x00028450
        /*0bc0*/ 	.short	0x010a
        /*0bc2*/ 	.byte	0x3f
	.zero		1


	//   ....[74]....
        /*0bc4*/ 	.word	0x00013f10
        /*0bc8*/ 	.word	0x00000006
        /*0bcc*/ 	.word	0x00028430
        /*0bd0*/ 	.short	0x010a
        /*0bd2*/ 	.byte	0x3f
	.zero		1


	//   ....[75]....
        /*0bd4*/ 	.word	0x00013f70
        /*0bd8*/ 	.word	0x00000006
        /*0bdc*/ 	.word	0x00028450
        /*0be0*/ 	.short	0x010a
        /*0be2*/ 	.byte	0x3f
	.zero		1


	//   ....[76]....
        /*0be4*/ 	.word	0x00013fd0
        /*0be8*/ 	.word	0x00000007
        /*0bec*/ 	.word	0x00028450
        /*0bf0*/ 	.short	0x010a
        /*0bf2*/ 	.byte	0x3f
	.zero		1


	//   ....[77]....
        /*0bf4*/ 	.word	0x00014120
        /*0bf8*/ 	.word	0x00000004
        /*0bfc*/ 	.word	0x00028480
        /*0c00*/ 	.short	0x010a
        /*0c02*/ 	.byte	0x3f
	.zero		1


	//   ....[78]....
        /*0c04*/ 	.word	0x00014170
        /*0c08*/ 	.word	0x00000004
        /*0c0c*/ 	.word	0x00028440
        /*0c10*/ 	.short	0x010a
        /*0c12*/ 	.byte	0x3f
	.zero		1


	//   ....[79]....
        /*0c14*/ 	.word	0x000141c0
        /*0c18*/ 	.word	0x00000013
        /*0c1c*/ 	.word	0x00028420
        /*0c20*/ 	.short	0x010a
        /*0c22*/ 	.byte	0x3f
	.zero		1


	//   ....[80]....
        /*0c24*/ 	.word	0x00014210
        /*0c28*/ 	.word	0x00000006
        /*0c2c*/ 	.word	0x00028480
        /*0c30*/ 	.short	0x010a
        /*0c32*/ 	.byte	0x3f
	.zero		1


	//   ....[81]....
        /*0c34*/ 	.word	0x00014260
        /*0c38*/ 	.word	0x00000006
        /*0c3c*/ 	.word	0x00028440
        /*0c40*/ 	.short	0x010a
        /*0c42*/ 	.byte	0x3f
	.zero		1


	//   ....[82]....
        /*0c44*/ 	.word	0x000142b0
        /*0c48*/ 	.word	0x00000015
        /*0c4c*/ 	.word	0x00028470
        /*0c50*/ 	.short	0x010a
        /*0c52*/ 	.byte	0x3f
	.zero		1


	//   ....[83]....
        /*0c54*/ 	.word	0x00014300
        /*0c58*/ 	.word	0x00000015
        /*0c5c*/ 	.word	0x00028460
        /*0c60*/ 	.short	0x010a
        /*0c62*/ 	.byte	0x3f
	.zero		1


	//   ....[84]....
        /*0c64*/ 	.word	0x00014350
        /*0c68*/ 	.word	0x00000002
        /*0c6c*/ 	.word	0x00028470
        /*0c70*/ 	.short	0x010a
        /*0c72*/ 	.byte	0x3f
	.zero		1


	//   ....[85]....
        /*0c74*/ 	.word	0x000143a0
        /*0c78*/ 	.word	0x00000002
        /*0c7c*/ 	.word	0x00028460
        /*0c80*/ 	.short	0x010a
        /*0c82*/ 	.byte	0x3f
	.zero		1


	//   ....[86]....
        /*0c84*/ 	.word	0x000143f0
        /*0c88*/ 	.word	0x00000000
        /*0c8c*/ 	.word	0x00028420
        /*0c90*/ 	.short	0x010a
        /*0c92*/ 	.byte	0x3f
	.zero		1


	//   ....[87]....
        /*0c94*/ 	.word	0x00014590
        /*0c98*/ 	.word	0x00000006
        /*0c9c*/ 	.word	0x00000000
        /*0ca0*/ 	.short	0x010a
        /*0ca2*/ 	.byte	0x3f
	.zero		1


	//   ....[88]....
        /*0ca4*/ 	.word	0x000145e0
        /*0ca8*/ 	.word	0x00000007
        /*0cac*/ 	.word	0x00000000
        /*0cb0*/ 	.short	0x010a
        /*0cb2*/ 	.byte	0x3f
	.zero		1


	//   ....[89]....
        /*0cb4*/ 	.word	0x00014630
        /*0cb8*/ 	.word	0x00000004
        /*0cbc*/ 	.word	0x00028460
        /*0cc0*/ 	.short	0x010a
        /*0cc2*/ 	.byte	0x3f
	.zero		1


	//   ....[90]....
        /*0cc4*/ 	.word	0x00014680
        /*0cc8*/ 	.word	0x00000003
        /*0ccc*/ 	.word	0x00028460
        /*0cd0*/ 	.short	0x010a
        /*0cd2*/ 	.byte	0x3f
	.zero		1


	//   ....[91]....
        /*0cd4*/ 	.word	0x000146d0
        /*0cd8*/ 	.word	0x00000004
        /*0cdc*/ 	.word	0x00028480
        /*0ce0*/ 	.short	0x010a
        /*0ce2*/ 	.byte	0x3f
	.zero		1


	//----- nvinfo : EIATTR_NUM_MBARRIERS
	.align		4
.L_465:
        /*0ce4*/ 	.byte	0x03, 0x38
        /*0ce6*/ 	.short	0x0016


	//----- nvinfo : EIATTR_EXIT_INSTR_OFFSETS
	.align		4
        /*0ce8*/ 	.byte	0x04, 0x1c
        /*0cea*/ 	.short	(.L_467 - .L_466)


	//   ....[0]....
.L_466:
        /*0cec*/ 	.word	0x00000ab0


	//   ....[1]....
        /*0cf0*/ 	.word	0x0000ea10


	//   ....[2]....
        /*0cf4*/ 	.word	0x00013cc0


	//----- nvinfo : EIATTR_MAX_THREADS
	.align		4
.L_467:
        /*0cf8*/ 	.byte	0x04, 0x05
        /*0cfa*/ 	.short	(.L_469 - .L_468)
.L_468:
        /*0cfc*/ 	.word	0x00000180
        /*0d00*/ 	.word	0x00000001
        /*0d04*/ 	.word	0x00000001


	//----- nvinfo : EIATTR_CRS_STACK_SIZE
	.align		4
.L_469:
        /*0d08*/ 	.byte	0x04, 0x1e
        /*0d0a*/ 	.short	(.L_471 - .L_470)
.L_470:
        /*0d0c*/ 	.word	0x00000000


	//----- nvinfo : EIATTR_CBANK_PARAM_SIZE
	.align		4
.L_471:
        /*0d10*/ 	.byte	0x03, 0x19
        /*0d12*/ 	.short	0x0a70


	//----- nvinfo : EIATTR_PARAM_CBANK
	.align		4
        /*0d14*/ 	.byte	0x04, 0x0a
        /*0d16*/ 	.short	(.L_473 - .L_472)
	.align		4
.L_472:
        /*0d18*/ 	.word	index@(.nv.constant0._ZN7cutlass13device_kernelIN5flash11enable_sm90INS1_16FlashAttnFwdSm90INS1_25CollectiveMainloopFwdSm90ILi2EN4cute5tupleIJNS5_1CILi1EEES8_S8_EEENS6_IJNS7_ILi128EEENS7_ILi64EEENS7_ILi256EEEEEELi256ENS_12float_e4m3_tEfNS_4arch4Sm90ELb0ELb1ELb0ELb1ELb0ELb0ELb0ELb1ELb1ELb0ELb0ELb0EEENS1_21CollectiveEpilogueFwdINS6_IJSA_SC_SB_EEES9_NS_10bfloat16_tESG_Li256ELb1ELb0ELb0ELb1EEENS1_36VarlenDynamicPersistentTileSchedulerILi128ELi64ELi256ELi128ELb0ELb0ELb1ELb1ELb0ELb1EEEEEEEEEvNT_6ParamsE)
        /*0d1c*/ 	.short	0x0210
        /*0d1e*/ 	.short	0x0a70


	//----- nvinfo : EIATTR_SW_WAR
	.align		4
.L_473:
        /*0d20*/ 	.byte	0x04, 0x36
        /*0d22*/ 	.short	(.L_475 - .L_474)
.L_474:
        /*0d24*/ 	.word	0x00000008
.L_475:


//--------------------- .nv.info._ZN7cutlass13device_kernelIN5flash11enable_sm90INS1_16FlashAttnFwdSm90INS1_25CollectiveMainloopFwdSm90ILi2EN4cute5tupleIJNS5_1CILi1EEES8_S8_EEENS6_IJNS7_ILi128EEENS7_ILi64EEENS7_ILi256EEEEEELi256ENS_12float_e4m3_tEfNS_4arch4Sm90ELb0ELb1ELb0ELb1ELb0ELb1ELb0ELb1ELb1ELb0ELb0ELb0EEENS1_21CollectiveEpilogueFwdINS6_IJSA_SC_SB_EEES9_NS_10bfloat16_tESG_Li256ELb1ELb0ELb0ELb1EEENS1_36VarlenDynamicPersistentTileSchedulerILi128ELi64ELi256ELi128ELb0ELb0ELb1ELb1ELb0ELb1EEEEEEEEEvNT_6ParamsE --------------------------
	.section	.nv.info._ZN7cutlass13device_kernelIN5flash11enable_sm90INS1_16FlashAttnFwdSm90INS1_25CollectiveMainloopFwdSm90ILi2EN4cute5tupleIJNS5_1CILi1EEES8_S8_EEENS6_IJNS7_ILi128EEENS7_ILi64EEENS7_ILi256EEEEEELi256ENS_12float_e4m3_tEfNS_4arch4Sm90ELb0ELb1ELb0ELb1ELb0ELb1ELb0ELb1ELb1ELb0ELb0ELb0EEENS1_21CollectiveEpilogueFwdINS6_IJSA_SC_SB_EEES9_NS_10bfloat16_tESG_Li256ELb1ELb0ELb0ELb1EEENS1_36VarlenDynamicPersistentTileSchedulerILi128ELi64ELi256ELi128ELb0ELb0ELb1ELb1ELb0ELb1EEEEEEEEEvNT_6ParamsE,"",@"SHT_CUDA_INFO"
	.sectionflags	@""
	.align	4


	//----- nvinfo : EIATTR_CUDA_API_VERSION
	.align		4
        /*0000*/ 	.byte	0x04, 0x37
        /*0002*/ 	.short	(.L_477 - .L_476)
.L_476:
        /*0004*/ 	.word	0x00000082


	//----- nvinfo : EIATTR_KPARAM_INFO
	.align		4
.L_477:
        /*0008*/ 	.byte	0x04, 0x17
        /*000a*/ 	.short	(.L_479 - .L_478)
.L_478:
        /*000c*/ 	.word	0x00000000
        /*0010*/ 	.short	0x0000
        /*0012*/ 	.short	0x0070
        /*0014*/ 	.byte	0x00, 0xf0, 0x01, 0x28


	//----- nvinfo : EIATTR_SPARSE_MMA_MASK
	.align		4
.L_479:
        /*0018*/ 	.byte	0x03, 0x50
        /*001a*/ 	.short	0x0000


	//----- nvinfo : EIATTR_MAXREG_COUNT
	.align		4
        /*001c*/ 	.byte	0x03, 0x1b
        /*001e*/ 	.short	0x00a8


	//----- nvinfo : EIATTR_NUM_BARRIERS
	.align		4
        /*0020*/ 	.byte	0x02, 0x4c
        /*0022*/ 	.byte	0x10
	.zero		1


	//----- nvinfo : EIATTR_EXTERNS
	.align		4
        /*0024*/ 	.byte	0x04, 0x0f
        /*0026*/ 	.short	(.L_481 - .L_480)


	//   ....[0]....
	.align		4
.L_480:
        /*0028*/ 	.word	index@(__assertfail)


	//----- nvinfo : EIATTR_ANNOTATIONS
	.align		4
.L_481:
        /*002c*/ 	.byte	0x04, 0x55
        /*002e*/ 	.short	(.L_483 - .L_482)


	//   ....[0]....
.L_482:
        /* <DEDUP_REMOVED lines=70> */


	//----- nvinfo : EIATTR_MERCURY_ISA_VERSION
	.align		4
.L_483:
        /*0480*/ 	.byte	0x03, 0x5f
        /*0482*/ 	.short	0x0101


	//----- nvinfo : EIATTR_UNUSED_LOAD_BYTE_OFFSET
	.align		4
        /*0484*/ 	.byte	0x04, 0x44
        /*0486*/ 	.short	(.L_485 - .L_484)


	//   ....[0]....
.L_484:
        /*0488*/ 	.word	0x00000b00
        /*048c*/ 	.word	0x0000fff0


	//   ....[1]....
        /*0490*/ 	.word	0x0001af80
        /*0494*/ 	.word	0x0000fff0


	//----- nvinfo : EIATTR_INT_WARP_WIDE_INSTR_OFFSETS
	.align		4
.L_485:
        /*0498*/ 	.byte	0x04, 0x31
        /*049a*/ 	.short	(.L_487 - .L_486)


	//   ....[0]....
.L_486:
        /*049c*/ 	.word	0x000001c0


	//   ....[1]....
        /*04a0*/ 	.word	0x00000200


	//   ....[2]....
        /*04a4*/ 	.word	0x00000270


	//   ....[3]....
        /*04a8*/ 	.word	0x00021290


	//   ....[4]....
        /*04ac*/ 	.word	0x00021320


	//   ....[5]....
        /*04b0*/ 	.word	0x00021a40


	//   ....[6]....
        /*04b4*/ 	.word	0x00021a70


	//   ....[7]....
        /*04b8*/ 	.word	0x00021b50


	//   ....[8]....
        /*04bc*/ 	.word	0x00023870


	//   ....[9]....
        /*04c0*/ 	.word	0x00023900


	//----- nvinfo : EIATTR_COOP_GROUP_MASK_REGIDS
	.align		4
.L_487:
        /*04c4*/ 	.byte	0x04, 0x29
        /*04c6*/ 	.short	(.L_489 - .L_488)


	//   ....[0]....
.L_488:
        /*04c8*/ 	.word	0xffffffff


	//   ....[1]....
        /*04cc*/ 	.word	0xffffffff


	//   ....[2]....
        /*04d0*/ 	.word	0xffffffff


	//   ....[3]....
        /*04d4*/ 	.word	0xffffffff


	//   ....[4]....
        /*04d8*/ 	.word	0xffffffff


	//   ....[5]....
        /*04dc*/ 	.word	0xffffffff


	//   ....[6]....
        /*04e0*/ 	.word	0xffffffff


	//   ....[7]....
        /*04e4*/ 	.word	0xffffffff


	//   ....[8]....
        /*04e8*/ 	.word	0xffffffff


	//   ....[9]....
        /*04ec*/ 	.word	0xffffffff


	//   ....[10]....
        /*04f0*/ 	.word	0xffffffff


	//   ....[11]....
        /*04f4*/ 	.word	0xffffffff


	//   ....[12]....
        /*04f8*/ 	.word	0xffffffff


	//   ....[13]....
        /*04fc*/ 	.word	0xffffffff


	//   ....[14]....
        /*0500*/ 	.word	0xffffffff


	//   ....[15]....
        /*0504*/ 	.word	0xffffffff


	//   ....[16]....
        /*0508*/ 	.word	0xffffffff


	//   ....[17]....
        /*050c*/ 	.word	0xffffffff


	//   ....[18]....
        /*0510*/ 	.word	0xffffffff


	//   ....[19]....
        /*0514*/ 	.word	0xffffffff


	//   ....[20]....
        /*0518*/ 	.word	0xffffffff


	//   ....[21]....
        /*051c*/ 	.word	0xffffffff


	//   ....[22]....
        /*0520*/ 	.word	0xffffffff


	//   ....[23]....
        /*0524*/ 	.word	0xffffffff


	//   ....[24]....
        /*0528*/ 	.word	0xffffffff


	//   ....[25]....
        /*052c*/ 	.word	0xffffffff


	//   ....[26]....
        /*0530*/ 	.word	0xffffffff


	//   ....[27]....
        /*0534*/ 	.word	0xffffffff


	//   ....[28]....
        /*0538*/ 	.word	0xffffffff


	//   ....[29]....
        /*053c*/ 	.word	0xffffffff


	//   ....[30]....
        /*0540*/ 	.word	0xffffffff


	//   ....[31]....
        /*0544*/ 	.word	0xffffffff


	//   ....[32]....
        /*0548*/ 	.word	0xffffffff


	//   ....[33]....
        /*054c*/ 	.word	0xffffffff


	//   ....[34]....
        /*0550*/ 	.word	0xffffffff


	//   ....[35]....
        /*0554*/ 	.word	0xffffffff


	//   ....[36]....
        /*0558*/ 	.word	0xffffffff


	//   ....[37]....
        /*055c*/ 	.word	0xffffffff


	//   ....[38]....
        /*0560*/ 	.word	0xffffffff


	//   ....[39]....
        /*0564*/ 	.word	0xffffffff


	//   ....[40]....
        /*0568*/ 	.word	0xffffffff


	//   ....[41]....
        /*056c*/ 	.word	0xffffffff


	//   ....[42]....
        /*0570*/ 	.word	0xffffffff


	//   ....[43]....
        /*0574*/ 	.word	0xffffffff


	//   ....[44]....
        /*0578*/ 	.word	0xffffffff


	//   ....[45]....
        /*057c*/ 	.word	0xffffffff


	//   ....[46]....
        /*0580*/ 	.word	0xffffffff


	//   ....[47]....
        /*0584*/ 	.word	0xffffffff


	//   ....[48]....
        /*0588*/ 	.word	0xffffffff


	//   ....[49]....
        /*058c*/ 	.word	0xffffffff


	//   ....[50]....
        /*0590*/ 	.word	0xffffffff


	//   ....[51]....
        /*0594*/ 	.word	0xffffffff


	//   ....[52]....
        /*0598*/ 	.word	0xffffffff


	//   ....[53]....
        /*059c*/ 	.word	0xffffffff


	//   ....[54]....
        /*05a0*/ 	.word	0xffffffff


	//   ....[55]....
        /*05a4*/ 	.word	0xffffffff


	//   ....[56]....
        /*05a8*/ 	.word	0xffffffff


	//   ....[57]....
        /*05ac*/ 	.word	0xffffffff


	//   ....[58]....
        /*05b0*/ 	.word	0xffffffff


	//   ....[59]....
        /*05b4*/ 	.word	0xffffffff


	//   ....[60]....
        /*05b8*/ 	.word	0xffffffff


	//   ....[61]....
        /*05bc*/ 	.word	0xffffffff


	//   ....[62]....
        /*05c0*/ 	.word	0xffffffff


	//   ....[63]....
        /*05c4*/ 	.word	0xffffffff


	//   ....[64]....
        /*05c8*/ 	.word	0xffffffff


	//   ....[65]....
        /*05cc*/ 	.word	0xffffffff


	//   ....[66]....
        /*05d0*/ 	.word	0xffffffff


	//   ....[67]....
        /*05d4*/ 	.word	0xffffffff


	//   ....[68]....
        /*05d8*/ 	.word	0xffffffff


	//   ....[69]....
        /*05dc*/ 	.word	0xffffffff


	//   ....[70]....
        /*05e0*/ 	.word	0xffffffff


	//   ....[71]....
        /*05e4*/ 	.word	0xffffffff


	//   ....[72]....
        /*05e8*/ 	.word	0xffffffff


	//   ....[73]....
        /*05ec*/ 	.word	0xffffffff


	//   ....[74]....
        /*05f0*/ 	.word	0xffffffff


	//   ....[75]....
        /*05f4*/ 	.word	0xffffffff


	//   ....[76]....
        /*05f8*/ 	.word	0xffffffff


	//   ....[77]....
        /*05fc*/ 	.word	0xffffffff


	//   ....[78]....
        /*0600*/ 	.word	0xffffffff


	//   ....[79]....
        /*0604*/ 	.word	0xffffffff


	//   ....[80]....
        /*0608*/ 	.word	0xffffffff


	//   ....[81]....
        /*060c*/ 	.word	0xffffffff


	//   ....[82]....
        /*0610*/ 	.word	0xffffffff


	//   ....[83]....
        /*0614*/ 	.word	0xffffffff


	//   ....[84]....
        /*0618*/ 	.word	0xffffffff


	//   ....[85]....
        /*061c*/ 	.word	0xffffffff


	//   ....[86]....
        /*0620*/ 	.word	0xffffffff


	//   ....[87]....
        /*0624*/ 	.word	0xffffffff


	//   ....[88]....
        /*0628*/ 	.word	0xffffffff


	//   ....[89]....
        /*062c*/ 	.word	0xffffffff


	//   ....[90]....
        /*0630*/ 	.word	0xffffffff


	//   ....[91]....
        /*0634*/ 	.word	0xffffffff


	//   ....[92]....
        /*0638*/ 	.word	0xffffffff


	//   ....[93]....
        /*063c*/ 	.word	0xffffffff


	//   ....[94]....
        /*0640*/ 	.word	0xffffffff


	//   ....[95]....
        /*0644*/ 	.word	0xffffffff


	//   ....[96]....
        /*0648*/ 	.word	0xffffffff


	//   ....[97]....
        /*064c*/ 	.word	0xffffffff


	//   ....[98]....
        /*0650*/ 	.word	0xffffffff


	//   ....[99]....
        /*0654*/ 	.word	0xffffffff


	//   ....[100]....
        /*0658*/ 	.word	0xffffffff


	//   ....[101]....
        /*065c*/ 	.word	0xffffffff


	//   ....[102]....
        /*0660*/ 	.word	0xffffffff


	//   ....[103]....
        /*0664*/ 	.word	0xffffffff


	//   ....[104]....
        /*0668*/ 	.word	0xffffffff


	//   ....[105]....
        /*066c*/ 	.word	0xffffffff


	//   ....[106]....
        /*0670*/ 	.word	0xffffffff


	//   ....[107]....
        /*0674*/ 	.word	0xffffffff


	//   ....[108]....
        /*0678*/ 	.word	0xffffffff


	//   ....[109]....
        /*067c*/ 	.word	0xffffffff


	//   ....[110]....
        /*0680*/ 	.word	0xffffffff


	//   ....[111]....
        /*0684*/ 	.word	0xffffffff


	//   ....[112]....
        /*0688*/ 	.word	0xffffffff


	//   ....[113]....
        /*068c*/ 	.word	0xffffffff


	//   ....[114]....
        /*0690*/ 	.word	0xffffffff


	//   ....[115]....
        /*0694*/ 	.word	0xffffffff


	//   ....[116]....
        /*0698*/ 	.word	0xffffffff


	//   ....[117]....
        /*069c*/ 	.word	0xffffffff


	//   ....[118]....
        /*06a0*/ 	.word	0xffffffff


	//   ....[119]....
        /*06a4*/ 	.word	0xffffffff


	//   ....[120]....
        /*06a8*/ 	.word	0xffffffff


	//   ....[121]....
        /*06ac*/ 	.word	0xffffffff


	//   ....[122]....
        /*06b0*/ 	.word	0xffffffff


	//   ....[123]....
        /*06b4*/ 	.word	0xffffffff


	//   ....[124]....
        /*06b8*/ 	.word	0xffffffff


	//   ....[125]....
        /*06bc*/ 	.word	0xffffffff


	//   ....[126]....
        /*06c0*/ 	.word	0xffffffff


	//   ....[127]....
        /*06c4*/ 	.word	0xffffffff


	//   ....[128]....
        /*06c8*/ 	.word	0x0500000f


	//   ....[129]....
        /*06cc*/ 	.word	0x0500000f


	//   ....[130]....
        /*06d0*/ 	.word	0x0500000f


	//   ....[131]....
        /*06d4*/ 	.word	0x0500000f


	//   ....[132]....
        /*06d8*/ 	.word	0x0500000f


	//   ....[133]....
        /*06dc*/ 	.word	0x0500000f


	//   ....[134]....
        /*06e0*/ 	.word	0x0500000f


	//   ....[135]....
        /*06e4*/ 	.word	0x0500000f


	//   ....[136]....
        /*06e8*/ 	.word	0x0500000f


	//   ....[137]....
        /*06ec*/ 	.word	0x0500000f


	//   ....[138]....
        /*06f0*/ 	.word	0x0500000f


	//   ....[139]....
        /*06f4*/ 	.word	0x0500000f


	//   ....[140]....
        /*06f8*/ 	.word	0x0500000f


	//   ....[141]....
        /*06fc*/ 	.word	0x0500000f


	//   ....[142]....
        /*0700*/ 	.word	0x0500000f


	//   ....[143]....
        /*0704*/ 	.word	0x0500000f


	//   ....[144]....
        /*0708*/ 	.word	0x0500000f


	//   ....[145]....
        /*070c*/ 	.word	0x0500000f


	//   ....[146]....
        /*0710*/ 	.word	0x0500000f


	//   ....[147]....
        /*0714*/ 	.word	0x0500000f


	//   ....[148]....
        /*0718*/ 	.word	0x0500000f


	//   ....[149]....
        /*071c*/ 	.word	0x0500000f


	//   ....[150]....
        /*0720*/ 	.word	0x0500000f


	//   ....[151]....
        /*0724*/ 	.word	0x0500000f


	//   ....[152]....
        /*0728*/ 	.word	0x0500000f


	//   ....[153]....
        /*072c*/ 	.word	0x0500000f


	//   ....[154]....
        /*0730*/ 	.word	0x0500000f


	//   ....[155]....
        /*0734*/ 	.word	0x0500000f


	//   ....[156]....
        /*0738*/ 	.word	0x0500000f


	//   ....[157]....
        /*073c*/ 	.word	0x0500000f


	//   ....[158]....
        /*0740*/ 	.word	0x0500000f


	//   ....[159]....
        /*0744*/ 	.word	0x0500000f


	//   ....[160]....
        /*0748*/ 	.word	0x0500000f


	//   ....[161]....
        /*074c*/ 	.word	0x0500000f


	//   ....[162]....
        /*0750*/ 	.word	0x0500000f


	//   ....[163]....
        /*0754*/ 	.word	0x0500000f


	//   ....[164]....
        /*0758*/ 	.word	0x0500000f


	//   ....[165]....
        /*075c*/ 	.word	0x0500000f


	//   ....[166]....
        /*0760*/ 	.word	0x0500000f


	//   ....[167]....
        /*0764*/ 	.word	0x0500000f


	//   ....[168]....
        /*0768*/ 	.word	0x0500000f


	//   ....[169]....
        /*076c*/ 	.word	0x0500000f


	//   ....[170]....
        /*0770*/ 	.word	0x0500000f


	//   ....[171]....
        /*0774*/ 	.word	0x0500000f


	//   ....[172]....
        /*0778*/ 	.word	0x0500000f


	//   ....[173]....
        /*077c*/ 	.word	0x0500000f


	//   ....[174]....
        /*0780*/ 	.word	0x0500000f


	//   ....[175]....
        /*0784*/ 	.word	0x0500000f


	//   ....[176]....
        /*0788*/ 	.word	0x0500000f


	//   ....[177]....
        /*078c*/ 	.word	0x0500000f


	//   ....[178]....
        /*0790*/ 	.word	0x0500000f


	//   ....[179]....
        /*0794*/ 	.word	0x0500000f


	//   ....[180]....
        /*0798*/ 	.word	0x0500000f


	//   ....[181]....
        /*079c*/ 	.word	0x0500000f


	//   ....[182]....
        /*07a0*/ 	.word	0x0500000f


	//   ....[183]....
        /*07a4*/ 	.word	0x0500000f


	//   ....[184]....
        /*07a8*/ 	.word	0x0500000f


	//   ....[185]....
        /*07ac*/ 	.word	0x0500000f


	//   ....[186]....
        /*07b0*/ 	.word	0x0500000f


	//   ....[187]....
        /*07b4*/ 	.word	0x0500000f


	//   ....[188]....
        /*07b8*/ 	.word	0x0500000f


	//   ....[189]....
        /*07bc*/ 	.word	0x0500000f


	//   ....[190]....
        /*07c0*/ 	.word	0x0500000f


	//   ....[191]....
        /*07c4*/ 	.word	0x0500000f


	//   ....[192]....
        /*07c8*/ 	.word	0x0500000f


	//   ....[193]....
        /*07cc*/ 	.word	0x0500000f


	//   ....[194]....
        /*07d0*/ 	.word	0x0500000f


	//   ....[195]....
        /*07d4*/ 	.word	0x0500000f


	//   ....[196]....
        /*07d8*/ 	.word	0x0500000f


	//   ....[197]....
        /*07dc*/ 	.word	0x0500000f


	//   ....[198]....
        /*07e0*/ 	.word	0x0500000f


	//   ....[199]....
        /*07e4*/ 	.word	0x0500000f


	//   ....[200]....
        /*07e8*/ 	.word	0x0500000f


	//   ....[201]....
        /*07ec*/ 	.word	0x0500000f


	//   ....[202]....
        /*07f0*/ 	.word	0x0500000f


	//   ....[203]....
        /*07f4*/ 	.word	0x0500000f


	//   ....[204]....
        /*07f8*/ 	.word	0x0500000f


	//   ....[205]....
        /*07fc*/ 	.word	0x0500000f


	//   ....[206]....
        /*0800*/ 	.word	0x0500000f


	//   ....[207]....
        /*0804*/ 	.word	0x0500000f


	//   ....[208]....
        /*0808*/ 	.word	0x0500000f


	//   ....[209]....
        /*080c*/ 	.word	0x0500000f


	//   ....[210]....
        /*0810*/ 	.word	0x0500000f


	//   ....[211]....
        /*0814*/ 	.word	0x0500000f


	//   ....[212]....
        /*0818*/ 	.word	0x0500000f


	//   ....[213]....
        /*081c*/ 	.word	0x0500000f


	//   ....[214]....
        /*0820*/ 	.word	0x0500000f


	//   ....[215]....
        /*0824*/ 	.word	0x0500000f


	//   ....[216]....
        /*0828*/ 	.word	0x0500000f


	//   ....[217]....
        /*082c*/ 	.word	0x0500000f


	//   ....[218]....
        /*0830*/ 	.word	0x0500000f


	//   ....[219]....
        /*0834*/ 	.word	0x0500000f


	//   ....[220]....
        /*0838*/ 	.word	0x0500000f


	//   ....[221]....
        /*083c*/ 	.word	0x0500000f


	//   ....[222]....
        /*0840*/ 	.word	0x0500000f


	//   ....[223]....
        /*0844*/ 	.word	0x0500000f


	//   ....[224]....
        /*0848*/ 	.word	0x0500000f


	//   ....[225]....
        /*084c*/ 	.word	0x0500000f


	//   ....[226]....
        /*0850*/ 	.word	0x0500000f


	//   ....[227]....
        /*0854*/ 	.word	0x0500000f


	//   ....[228]....
        /*0858*/ 	.word	0x0500000f


	//   ....[229]....
        /*085c*/ 	.word	0x0500000f


	//   ....[230]....
        /*0860*/ 	.word	0x0500000f


	//   ....[231]....
        /*0864*/ 	.word	0x0500000f


	//   ....[232]....
        /*0868*/ 	.word	0x0500000f


	//   ....[233]....
        /*086c*/ 	.word	0x0500000f


	//   ....[234]....
        /*0870*/ 	.word	0x0500000f


	//   ....[235]....
        /*0874*/ 	.word	0x0500000f


	//   ....[236]....
        /*0878*/ 	.word	0x0500000f


	//   ....[237]....
        /*087c*/ 	.word	0x0500000f


	//   ....[238]....
        /*0880*/ 	.word	0x0500000f


	//   ....[239]....
        /*0884*/ 	.word	0x0500000f


	//   ....[240]....
        /*0888*/ 	.word	0x0500000f


	//   ....[241]....
        /*088c*/ 	.word	0x0500000f


	//   ....[242]....
        /*0890*/ 	.word	0x0500000f


	//   ....[243]....
        /*0894*/ 	.word	0x0500000f


	//   ....[244]....
        /*0898*/ 	.word	0x0500000f


	//----- nvinfo : EIATTR_COOP_GROUP_INSTR_OFFSETS
	.align		4
.L_489:
        /*089c*/ 	.byte	0x04, 0x28
        /*089e*/ 	.short	(.L_491 - .L_490)


	//   ....[0]....
.L_490:
        /*08a0*/ 	.word	0x00000070


	//   ....[1]....
        /*08a4*/ 	.word	0x000001d0


	//   ....[2]....
        /*08a8*/ 	.word	0x00000220


	//   ....[3]....
        /*08ac*/ 	.word	0x00000450


	//   ....[4]....
        /*08b0*/ 	.word	0x000005b0


	//   ....[5]....
        /*08b4*/ 	.word	0x000006d0


	//   ....[6]....
        /*08b8*/ 	.word	0x00000830


	//   ....[7]....
        /*08bc*/ 	.word	0x00007ed0


	//   ....[8]....
        /*08c0*/ 	.word	0x000129a0


	//   ....[9]....
        /*08c4*/ 	.word	0x00012a90


	//   ....[10]....
        /*08c8*/ 	.word	0x00012e70


	//   ....[11]....
        /*08cc*/ 	.word	0x00012f00


	//   ....[12]....
        /*08d0*/ 	.word	0x00014ac0


	//   ....[13]....
        /*08d4*/ 	.word	0x00014bc0


	//   ....[14]....
        /*08d8*/ 	.word	0x00014f00


	//   ....[15]....
        /*08dc*/ 	.word	0x00014fe0


	//   ....[16]....
        /*08e0*/ 	.word	0x00016a20


	//   ....[17]....
        /*08e4*/ 	.word	0x00016a40


	//   ....[18]....
        /*08e8*/ 	.word	0x00016a80


	//   ....[19]....
        /*08ec*/ 	.word	0x00016c20


	//   ....[20]....
        /*08f0*/ 	.word	0x00018d00


	//   ....[21]....
        /*08f4*/ 	.word	0x00018e00


	//   ....[22]....
        /*08f8*/ 	.word	0x00019190


	//   ....[23]....
        /*08fc*/ 	.word	0x000191f0


	//   ....[24]....
        /*0900*/ 	.word	0x0001a420


	//   ....[25]....
        /*0904*/ 	.word	0x0001a430


	//   ....[26]....
        /*0908*/ 	.word	0x0001a460


	//   ....[27]....
        /*090c*/ 	.word	0x0001a470


	//   ....[28]....
        /*0910*/ 	.word	0x0001bb10


	//   ....[29]....
        /*0914*/ 	.word	0x0001bb40


	//   ....[30]....
        /*0918*/ 	.word	0x0001bb90


	//   ....[31]....
        /*091c*/ 	.word	0x0001bbc0


	//   ....[32]....
        /*0920*/ 	.word	0x0001bc30


	//   ....[33]....
        /*0924*/ 	.word	0x0001bc60


	//   ....[34]....
        /*0928*/ 	.word	0x0001bc90


	//   ....[35]....
        /*092c*/ 	.word	0x0001bcc0


	//   ....[36]....
        /*0930*/ 	.word	0x0001bcf0


	//   ....[37]....
        /*0934*/ 	.word	0x0001bd20


	//   ....[38]....
        /*0938*/ 	.word	0x0001bd50


	//   ....[39]....
        /*093c*/ 	.word	0x0001bdb0


	//   ....[40]....
        /*0940*/ 	.word	0x0001bde0


	//   ....[41]....
        /*0944*/ 	.word	0x0001be10


	//   ....[42]....
        /*0948*/ 	.word	0x0001be40


	//   ....[43]....
        /*094c*/ 	.word	0x0001be70


	//   ....[44]....
        /*0950*/ 	.word	0x0001bea0


	//   ....[45]....
        /*0954*/ 	.word	0x0001bed0


	//   ....[46]....
        /*0958*/ 	.word	0x0001bf00


	//   ....[47]....
        /*095c*/ 	.word	0x0001bf30


	//   ....[48]....
        /*0960*/ 	.word	0x0001bf60


	//   ....[49]....
        /*0964*/ 	.word	0x0001bf90


	//   ....[50]....
        /*0968*/ 	.word	0x0001bfc0


	//   ....[51]....
        /*096c*/ 	.word	0x0001bff0


	//   ....[52]....
        /*0970*/ 	.word	0x0001c020


	//   ....[53]....
        /*0974*/ 	.word	0x0001c040


	//   ....[54]....
        /*0978*/ 	.word	0x0001c050


	//   ....[55]....
        /*097c*/ 	.word	0x0001c080


	//   ....[56]....
        /*0980*/ 	.word	0x0001c0b0


	//   ....[57]....
        /*0984*/ 	.word	0x0001c0e0


	//   ....[58]....
        /*0988*/ 	.word	0x0001c110


	//   ....[59]....
        /*098c*/ 	.word	0x0001c140


	//   ....[60]....
        /*0990*/ 	.word	0x0001c170


	//   ....[61]....
        /*0994*/ 	.word	0x0001c1a0


	//   ....[62]....
        /*0998*/ 	.word	0x0001c1d0


	//   ....[63]....
        /*099c*/ 	.word	0x0001c200


	//   ....[64]....
        /*09a0*/ 	.word	0x0001c230


	//   ....[65]....
        /*09a4*/ 	.word	0x0001c260


	//   ....[66]....
        /*09a8*/ 	.word	0x0001c290


	//   ....[67]....
        /*09ac*/ 	.word	0x0001c2c0


	//   ....[68]....
        /*09b0*/ 	.word	0x0001c2d0


	//   ....[69]....
        /*09b4*/ 	.word	0x0001c300


	//   ....[70]....
        /*09b8*/ 	.word	0x0001c320


	//   ....[71]....
        /*09bc*/ 	.word	0x0001c330


	//   ....[72]....
        /*09c0*/ 	.word	0x0001c340


	//   ....[73]....
        /*09c4*/ 	.word	0x0001c350


	//   ....[74]....
        /*09c8*/ 	.word	0x0001c360


	//   ....[75]....
        /*09cc*/ 	.word	0x0001c370


	//   ....[76]....
        /*09d0*/ 	.word	0x0001c380


	//   ....[77]....
        /*09d4*/ 	.word	0x0001c3b0


	//   ....[78]....
        /*09d8*/ 	.word	0x0001c3c0


	//   ....[79]....
        /*09dc*/ 	.word	0x0001c3f0


	//   ....[80]....
        /*09e0*/ 	.word	0x0001c420


	//   ....[81]....
        /*09e4*/ 	.word	0x0001c450


	//   ....[82]....
        /*09e8*/ 	.word	0x0001c480


	//   ....[83]....
        /*09ec*/ 	.word	0x0001c4b0


	//   ....[84]....
        /*09f0*/ 	.word	0x0001c4e0


	//   ....[85]....
        /*09f4*/ 	.word	0x0001c510


	//   ....[86]....
        /*09f8*/ 	.word	0x0001c540


	//   ....[87]....
        /*09fc*/ 	.word	0x0001c570


	//   ....[88]....
        /*0a00*/ 	.word	0x0001c580


	//   ....[89]....
        /*0a04*/ 	.word	0x0001c590


	//   ....[90]....
        /*0a08*/ 	.word	0x0001c5a0


	//   ....[91]....
        /*0a0c*/ 	.word	0x0001c5b0


	//   ....[92]....
        /*0a10*/ 	.word	0x0001e4b0


	//   ....[93]....
        /*0a14*/ 	.word	0x0001e6a0


	//   ....[94]....
        /*0a18*/ 	.word	0x0001e6d0


	//   ....[95]....
        /*0a1c*/ 	.word	0x0001e700


	//   ....[96]....
        /*0a20*/ 	.word	0x0001e730


	//   ....[97]....
        /*0a24*/ 	.word	0x0001e760


	//   ....[98]....
        /*0a28*/ 	.word	0x0001e7a0


	//   ....[99]....
        /*0a2c*/ 	.word	0x0001e920


	//   ....[100]....
        /*0a30*/ 	.word	0x0001e950


	//   ....[101]....
        /*0a34*/ 	.word	0x0001e980


	//   ....[102]....
        /*0a38*/ 	.word	0x0001e9b0


	//   ....[103]....
        /*0a3c*/ 	.word	0x0001e9e0


	//   ....[104]....
        /*0a40*/ 	.word	0x0001ea10


	//   ....[105]....
        /*0a44*/ 	.word	0x0001eab0


	//   ....[106]....
        /*0a48*/ 	.word	0x0001eaf0


	//   ....[107]....
        /*0a4c*/ 	.word	0x0001ebb0


	//   ....[108]....
        /*0a50*/ 	.word	0x0001fda0


	//   ....[109]....
        /*0a54*/ 	.word	0x00021ce0


	//   ....[110]....
        /*0a58*/ 	.word	0x00024350


	//   ....[111]....
        /*0a5c*/ 	.word	0x000243b0


	//   ....[112]....
        /*0a60*/ 	.word	0x000243e0


	//   ....[113]....
        /*0a64*/ 	.word	0x000243f0


	//   ....[114]....
        /*0a68*/ 	.word	0x00024420


	//   ....[115]....
        /*0a6c*/ 	.word	0x00024450


	//   ....[116]....
        /*0a70*/ 	.word	0x00024480


	//   ....[117]....
        /*0a74*/ 	.word	0x000244b0


	//   ....[118]....
        /*0a78*/ 	.word	0x00024650


	//   ....[119]....
        /*0a7c*/ 	.word	0x00024680


	//   ....[120]....
        /*0a80*/ 	.word	0x000246b0


	//   ....[121]....
        /*0a84*/ 	.word	0x000246e0


	//   ....[122]....
        /*0a88*/ 	.word	0x00024710


	//   ....[123]....
        /*0a8c*/ 	.word	0x00024740


	//   ....[124]....
        /*0a90*/ 	.word	0x00024800


	//   ....[125]....
        /*0a94*/ 	.word	0x00024820


	//   ....[126]....
        /*0a98*/ 	.word	0x00024890


	//   ....[127]....
        /*0a9c*/ 	.word	0x00025030


	//   ....[128]....
        /*0aa0*/ 	.word	0x000254e0


	//   ....[129]....
        /*0aa4*/ 	.word	0x00025590


	//   ....[130]....
        /*0aa8*/ 	.word	0x00025630


	//   ....[131]....
        /*0aac*/ 	.word	0x000256d0


	//   ....[132]....
        /*0ab0*/ 	.word	0x00025770


	//   ....[133]....
        /*0ab4*/ 	.word	0x00025810


	//   ....[134]....
        /*0ab8*/ 	.word	0x000258b0


	//   ....[135]....
        /*0abc*/ 	.word	0x00025950


	//   ....[136]....
        /*0ac0*/ 	.word	0x000259f0


	//   ....[137]....
        /*0ac4*/ 	.word	0x00025a90


	//   ....[138]....
        /*0ac8*/ 	.word	0x00025b30


	//   ....[139]....
        /*0acc*/ 	.word	0x00025bd0


	//   ....[140]....
        /*0ad0*/ 	.word	0x00025c70


	//   ....[141]....
        /*0ad4*/ 	.word	0x00025d10


	//   ....[142]....
        /*0ad8*/ 	.word	0x00025db0


	//   ....[143]....
        /*0adc*/ 	.word	0x00025e50


	//   ....[144]....
        /*0ae0*/ 	.word	0x00025ef0


	//   ....[145]....
        /*0ae4*/ 	.word	0x00025fe0


	//   ....[146]....
        /*0ae8*/ 	.word	0x00026080


	//   ....[147]....
        /*0aec*/ 	.word	0x00026120


	//   ....[148]....
        /*0af0*/ 	.word	0x000261c0


	//   ....[149]....
        /*0af4*/ 	.word	0x00026260


	//   ....[150]....
        /*0af8*/ 	.word	0x00026300


	//   ....[151]....
        /*0afc*/ 	.word	0x000263a0


	//   ....[152]....
        /*0b00*/ 	.word	0x00026440


	//   ....[153]....
        /*0b04*/ 	.word	0x000264e0


	//   ....[154]....
        /*0b08*/ 	.word	0x00026580


	//   ....[155]....
        /*0b0c*/ 	.word	0x00026620


	//   ....[156]....
        /*0b10*/ 	.word	0x000266c0


	//   ....[157]....
        /*0b14*/ 	.word	0x00026760


	//   ....[158]....
        /*0b18*/ 	.word	0x00026800


	//   ....[159]....
        /*0b1c*/ 	.word	0x000268a0


	//   ....[160]....
        /*0b20*/ 	.word	0x00026940


	//   ....[161]....
        /*0b24*/ 	.word	0x00026d90


	//   ....[162]....
        /*0b28*/ 	.word	0x00026ec0


	//   ....[163]....
        /*0b2c*/ 	.word	0x00026ff0


	//   ....[164]....
        /*0b30*/ 	.word	0x00027120


	//   ....[165]....
        /*0b34*/ 	.word	0x00027220


	//   ....[166]....
        /*0b38*/ 	.word	0x000272a0


	//   ....[167]....
        /*0b3c*/ 	.word	0x00027300


	//   ....[168]....
        /*0b40*/ 	.word	0x00027360


	//   ....[169]....
        /*0b44*/ 	.word	0x000273c0


	//   ....[170]....
        /*0b48*/ 	.word	0x00027440


	//   ....[171]....
        /*0b4c*/ 	.word	0x000274a0


	//   ....[172]....
        /*0b50*/ 	.word	0x00027520


	//   ....[173]....
        /*0b54*/ 	.word	0x00027580


	//   ....[174]....
        /*0b58*/ 	.word	0x00027600


	//   ....[175]....
        /*0b5c*/ 	.word	0x00027660


	//   ....[176]....
        /*0b60*/ 	.word	0x000276e0


	//   ....[177]....
        /*0b64*/ 	.word	0x00027740


	//   ....[178]....
        /*0b68*/ 	.word	0x000277c0


	//   ....[179]....
        /*0b6c*/ 	.word	0x00027820


	//   ....[180]....
        /*0b70*/ 	.word	0x000278a0


	//   ....[181]....
        /*0b74*/ 	.word	0x00027900


	//   ....[182]....
        /*0b78*/ 	.word	0x00027980


	//   ....[183]....
        /*0b7c*/ 	.word	0x000279e0


	//   ....[184]....
        /*0b80*/ 	.word	0x00027a60


	//   ....[185]....
        /*0b84*/ 	.word	0x00027ac0


	//   ....[186]....
        /*0b88*/ 	.word	0x00027b40


	//   ....[187]....
        /*0b8c*/ 	.word	0x00027ba0


	//   ....[188]....
        /*0b90*/ 	.word	0x00027c20


	//   ....[189]....
        /*0b94*/ 	.word	0x00027c80


	//   ....[190]....
        /*0b98*/ 	.word	0x00027d00


	//   ....[191]....
        /*0b9c*/ 	.word	0x00027d60


	//   ....[192]....
        /*0ba0*/ 	.word	0x00027de0


	//   ....[193]....
        /*0ba4*/ 	.word	0x00027e40


	//   ....[194]....
        /*0ba8*/ 	.word	0x00027ec0


	//   ....[195]....
        /*0bac*/ 	.word	0x00027f20


	//   ....[196]....
        /*0bb0*/ 	.word	0x00027f80


	//   ....[197]....
        /*0bb4*/ 	.word	0x00027fe0


	//   ....[198]....
        /*0bb8*/ 	.word	0x00028050


	//   ....[199]....
        /*0bbc*/ 	.word	0x000280b0


	//   ....[200]....
        /*0bc0*/ 	.word	0x00028110


	//   ....[201]....
        /*0bc4*/ 	.word	0x00028170


	//   ....[202]....
        /*0bc8*/ 	.word	0x000281e0


	//   ....[203]....
        /*0bcc*/ 	.word	0x00028240


	//   ....[204]....
        /*0bd0*/ 	.word	0x000282c0


	//   ....[205]....
        /*0bd4*/ 	.word	0x00028320


	//   ....[206]....
        /*0bd8*/ 	.word	0x000283a0


	//   ....[207]....
        /*0bdc*/ 	.word	0x00028400


	//   ....[208]....
        /*0be0*/ 	.word	0x00028480


	//   ....[209]....
        /*0be4*/ 	.word	0x000284e0


	//   ....[210]....
        /*0be8*/ 	.word	0x00028560


	//   ....[211]....
        /*0bec*/ 	.word	0x000285c0


	//   ....[212]....
        /*0bf0*/ 	.word	0x00028640


	//   ....[213]....
        /*0bf4*/ 	.word	0x000286a0


	//   ....[214]....
        /*0bf8*/ 	.word	0x00028720


	//   ....[215]....
        /*0bfc*/ 	.word	0x00028780


	//   ....[216]....
        /*0c00*/ 	.word	0x000287e0


	//   ....[217]....
        /*0c04*/ 	.word	0x00028840


	//   ....[218]....
        /*0c08*/ 	.word	0x000288a0


	//   ....[219]....
        /*0c0c*/ 	.word	0x00028900


	//   ....[220]....
        /*0c10*/ 	.word	0x00028980


	//   ....[221]....
        /*0c14*/ 	.word	0x000289e0


	//   ....[222]....
        /*0c18*/ 	.word	0x00028a60


	//   ....[223]....
        /*0c1c*/ 	.word	0x00028ac0


	//   ....[224]....
        /*0c20*/ 	.word	0x00028b70


	//   ....[225]....
        /*0c24*/ 	.word	0x00028ce0


	//   ....[226]....
        /*0c28*/ 	.word	0x00028fc0


	//   ....[227]....
        /*0c2c*/ 	.word	0x000293f0


	//   ....[228]....
        /*0c30*/ 	.word	0x00029490


	//   ....[229]....
        /*0c34*/ 	.word	0x000295c0


	//   ....[230]....
        /*0c38*/ 	.word	0x00029630


	//   ....[231]....
        /*0c3c*/ 	.word	0x000296a0


	//   ....[232]....
        /*0c40*/ 	.word	0x00029710


	//   ....[233]....
        /*0c44*/ 	.word	0x00029780


	//   ....[234]....
        /*0c48*/ 	.word	0x00029800


	//   ....[235]....
        /*0c4c*/ 	.word	0x00029890


	//   ....[236]....
        /*0c50*/ 	.word	0x00029930


	//   ....[237]....
        /*0c54*/ 	.word	0x000299a0


	//   ....[238]....
        /*0c58*/ 	.word	0x00029a10


	//   ....[239]....
        /*0c5c*/ 	.word	0x00029a80


	//   ....[240]....
        /*0c60*/ 	.word	0x00029b00


	//   ....[241]....
        /*0c64*/ 	.word	0x00029b70


	//   ....[242]....
        /*0c68*/ 	.word	0x00029c10


	//   ....[243]....
        /*0c6c*/ 	.word	0x00029ca0


	//   ....[244]....
        /*0c70*/ 	.word	0x00029dd0


	//----- nvinfo : EIATTR_REG_RECONFIG
	.align		4
.L_491:
        /*0c74*/ 	.byte	0x01, 0x54
	.zero		2


	//----- nvinfo : EIATTR_SYSCALL_OFFSETS
	.align		4
        /*0c78*/ 	.byte	0x04, 0x46
        /*0c7a*/ 	.short	(.L_493 - .L_492)


	//   ....[0]....
.L_492:
        /*0c7c*/ 	.word	0x00001ba0


	//   ....[1]....
        /*0c80*/ 	.word	0x00001cf0


	//   ....[2]....
        /*0c84*/ 	.word	0x00008060


	//   ....[3]....
        /*0c88*/ 	.word	0x000084f0


	//   ....[4]....
        /*0c8c*/ 	.word	0x000214c0


	//   ....[5]....
        /*0c90*/ 	.word	0x00021630


	//   ....[6]....
        /*0c94*/ 	.word	0x00021770


	//   ....[7]....
        /*0c98*/ 	.word	0x00021890


	//----- nvinfo : EIATTR_MBARRIER_INSTR_OFFSETS
	.align		4
.L_493:
        /*0c9c*/ 	.byte	0x04, 0x39
        /*0c9e*/ 	.short	(.L_495 - .L_494)


	//   ....[0]....
.L_494:
        /*0ca0*/ 	.word	0x00000300
        /*0ca4*/ 	.word	0x000000ff
        /*0ca8*/ 	.word	0x00028400
        /*0cac*/ 	.short	0x0100
        /*0cae*/ 	.byte	0x08
	.zero		1


	//   ....[1]....
        /*0cb0*/ 	.word	0x00000310
        /*0cb4*/ 	.word	0x000000ff
        /*0cb8*/ 	.word	0x00028420
        /*0cbc*/ 	.short	0x0100
        /*0cbe*/ 	.byte	0x08
	.zero		1


	//   ....[2]....
        /*0cc0*/ 	.word	0x00000400
        /*0cc4*/ 	.word	0x000000ff
        /*0cc8*/ 	.word	0x00028430
        /*0ccc*/ 	.short	0x0100
        /*0cce*/ 	.byte	0x08
	.zero		1


	//   ....[3]....
        /*0cd0*/ 	.word	0x00000410
        /*0cd4*/ 	.word	0x000000ff
        /*0cd8*/ 	.word	0x00028440
        /*0cdc*/ 	.short	0x0100
        /*0cde*/ 	.byte	0x08
	.zero		1


	//   ....[4]....
        /*0ce0*/ 	.word	0x00000420
        /*0ce4*/ 	.word	0x000000ff
        /*0ce8*/ 	.word	0x00028438
        /*0cec*/ 	.short	0x0100
        /*0cee*/ 	.byte	0x08
	.zero		1


	//   ....[5]....
        /*0cf0*/ 	.word	0x00000430
        /*0cf4*/ 	.word	0x000000ff
        /*0cf8*/ 	.word	0x00028448
        /*0cfc*/ 	.short	0x0100
        /*0cfe*/ 	.byte	0x08
	.zero		1


	//   ....[6]....
        /*0d00*/ 	.word	0x00000560
        /*0d04*/ 	.word	0x000000ff
        /*0d08*/ 	.word	0x00028450
        /*0d0c*/ 	.short	0x0100
        /*0d0e*/ 	.byte	0x08
	.zero		1


	//   ....[7]....
        /*0d10*/ 	.word	0x00000570
        /*0d14*/ 	.word	0x000000ff
        /*0d18*/ 	.word	0x00028460
        /*0d1c*/ 	.short	0x0100
        /*0d1e*/ 	.byte	0x08
	.zero		1


	//   ....[8]....
        /*0d20*/ 	.word	0x00000580
        /*0d24*/ 	.word	0x000000ff
        /*0d28*/ 	.word	0x00028458
        /*0d2c*/ 	.short	0x0100
        /*0d2e*/ 	.byte	0x08
	.zero		1


	//   ....[9]....
        /*0d30*/ 	.word	0x00000590
        /*0d34*/ 	.word	0x000000ff
        /*0d38*/ 	.word	0x00028468
        /*0d3c*/ 	.short	0x0100
        /*0d3e*/ 	.byte	0x08
	.zero		1


	//   ....[10]....
        /*0d40*/ 	.word	0x00000680
        /*0d44*/ 	.word	0x000000ff
        /*0d48*/ 	.word	0x00028470
        /*0d4c*/ 	.short	0x0100
        /*0d4e*/ 	.byte	0x06
	.zero		1


	//   ....[11]....
        /*0d50*/ 	.word	0x00000690
        /*0d54*/ 	.word	0x000000ff
        /*0d58*/ 	.word	0x00028480
        /*0d5c*/ 	.short	0x0100
        /*0d5e*/ 	.byte	0x06
	.zero		1


	//   ....[12]....
        /*0d60*/ 	.word	0x000006a0
        /*0d64*/ 	.word	0x000000ff
        /*0d68*/ 	.word	0x00028478
        /*0d6c*/ 	.short	0x0100
        /*0d6e*/ 	.byte	0x06
	.zero		1


	//   ....[13]....
        /*0d70*/ 	.word	0x000006b0
        /*0d74*/ 	.word	0x000000ff
        /*0d78*/ 	.word	0x00028488
        /*0d7c*/ 	.short	0x0100
        /*0d7e*/ 	.byte	0x06
	.zero		1


	//   ....[14]....
        /*0d80*/ 	.word	0x000007e0
        /*0d84*/ 	.word	0x000000ff
        /*0d88*/ 	.word	0x00028490
        /*0d8c*/ 	.short	0x0100
        /*0d8e*/ 	.byte	0x08
	.zero		1


	//   ....[15]....
        /*0d90*/ 	.word	0x000007f0
        /*0d94*/ 	.word	0x000000ff
        /*0d98*/ 	.word	0x000284a0
        /*0d9c*/ 	.short	0x0100
        /*0d9e*/ 	.byte	0x08
	.zero		1


	//   ....[16]....
        /*0da0*/ 	.word	0x00000800
        /*0da4*/ 	.word	0x000000ff
        /*0da8*/ 	.word	0x00028498
        /*0dac*/ 	.short	0x0100
        /*0dae*/ 	.byte	0x08
	.zero		1


	//   ....[17]....
        /*0db0*/ 	.word	0x00000810
        /*0db4*/ 	.word	0x000000ff
        /*0db8*/ 	.word	0x000284a8
        /*0dbc*/ 	.short	0x0100
        /*0dbe*/ 	.byte	0x08
	.zero		1


	//   ....[18]....
        /*0dc0*/ 	.word	0x00000940
        /*0dc4*/ 	.word	0x000000ff
        /*0dc8*/ 	.word	0x000284b0
        /*0dcc*/ 	.short	0x0100
        /*0dce*/ 	.byte	0x08
	.zero		1


	//   ....[19]....
        /*0dd0*/ 	.word	0x00000950
        /*0dd4*/ 	.word	0x000000ff
        /*0dd8*/ 	.word	0x000284c0
        /*0ddc*/ 	.short	0x0100
        /*0dde*/ 	.byte	0x08
	.zero		1


	//   ....[20]....
        /*0de0*/ 	.word	0x00000960
        /*0de4*/ 	.word	0x000000ff
        /*0de8*/ 	.word	0x000284b8
        /*0dec*/ 	.short	0x0100
        /*0dee*/ 	.byte	0x08
	.zero		1


	//   ....[21]....
        /*0df0*/ 	.word	0x00000970
        /*0df4*/ 	.word	0x000000ff
        /*0df8*/ 	.word	0x000284c8
        /*0dfc*/ 	.short	0x0100
        /*0dfe*/ 	.byte	0x08
	.zero		1


	//   ....[22]....
        /*0e00*/ 	.word	0x00002b40
        /*0e04*/ 	.word	0x00000055
        /*0e08*/ 	.word	0x00028490
        /*0e0c*/ 	.short	0x010a
        /*0e0e*/ 	.byte	0x3f
	.zero		1


	//   ....[23]....
        /*0e10*/ 	.word	0x00004be0
        /*0e14*/ 	.word	0x00000055
        /*0e18*/ 	.word	0x00028490
        /*0e1c*/ 	.short	0x010a
        /*0e1e*/ 	.byte	0x3f
	.zero		1


	//   ....[24]....
        /*0e20*/ 	.word	0x00006cd0
        /*0e24*/ 	.word	0x00000055
        /*0e28*/ 	.word	0x00028490
        /*0e2c*/ 	.short	0x010a
        /*0e2e*/ 	.byte	0x3f
	.zero		1


	//   ....[25]....
        /*0e30*/ 	.word	0x00006ee0
        /*0e34*/ 	.word	0x00000004
        /*0e38*/ 	.word	0x00000000
        /*0e3c*/ 	.short	0x0101
        /*0e3e*/ 	.byte	0x3f
	.zero		1


	//   ....[26]....
        /*0e40*/ 	.word	0x00006f20
        /*0e44*/ 	.word	0x00000055
        /*0e48*/ 	.word	0x000284b0
        /*0e4c*/ 	.short	0x010a
        /*0e4e*/ 	.byte	0x3f
	.zero		1


	//   ....[27]....
        /*0e50*/ 	.word	0x000072d0
        /*0e54*/ 	.word	0x00000055
        /*0e58*/ 	.word	0x00000000
        /*0e5c*/ 	.short	0x0101
        /*0e5e*/ 	.byte	0x3f
	.zero		1


	//   ....[28]....
        /*0e60*/ 	.word	0x000080f0
        /*0e64*/ 	.word	0x00000010
        /*0e68*/ 	.word	0x00028400
        /*0e6c*/ 	.short	0x010a
        /*0e6e*/ 	.byte	0x3f
	.zero		1


	//   ....[29]....
        /*0e70*/ 	.word	0x00008140
        /*0e74*/ 	.word	0x00000010
        /*0e78*/ 	.word	0x00028400
        /*0e7c*/ 	.short	0x010a
        /*0e7e*/ 	.byte	0x3f
	.zero		1


	//   ....[30]....
        /*0e80*/ 	.word	0x00009140
        /*0e84*/ 	.word	0x00000010
        /*0e88*/ 	.word	0x00028400
        /*0e8c*/ 	.short	0x010a
        /*0e8e*/ 	.byte	0x3f
	.zero		1


	//   ....[31]....
        /*0e90*/ 	.word	0x0000d860
        /*0e94*/ 	.word	0x00000010
        /*0e98*/ 	.word	0x00028400
        /*0e9c*/ 	.short	0x010a
        /*0e9e*/ 	.byte	0x3f
	.zero		1


	//   ....[32]....
        /*0ea0*/ 	.word	0x000118a0
        /*0ea4*/ 	.word	0x00000009
        /*0ea8*/ 	.word	0x00028430
        /*0eac*/ 	.short	0x010a
        /*0eae*/ 	.byte	0x3f
	.zero		1


	//   ....[33]....
        /*0eb0*/ 	.word	0x00011910
        /*0eb4*/ 	.word	0x00000009
        /*0eb8*/ 	.word	0x00028430
        /*0ebc*/ 	.short	0x010a
        /*0ebe*/ 	.byte	0x3f
	.zero		1


	//   ....[34]....
        /*0ec0*/ 	.word	0x00011f10
        /*0ec4*/ 	.word	0x00000000
        /*0ec8*/ 	.word	0x00000000
        /*0ecc*/ 	.short	0x0101
        /*0ece*/ 	.byte	0x3f
	.zero		1


	//   ....[35]....
        /*0ed0*/ 	.word	0x00013b70
        /*0ed4*/ 	.word	0x0000000a
        /*0ed8*/ 	.word	0x00028430
        /*0edc*/ 	.short	0x010a
        /*0ede*/ 	.byte	0x3f
	.zero		1


	//   ....[36]....
        /*0ee0*/ 	.word	0x00013bc0
        /*0ee4*/ 	.word	0x0000000a
        /*0ee8*/ 	.word	0x00028430
        /*0eec*/ 	.short	0x010a
        /*0eee*/ 	.byte	0x3f
	.zero		1


	//   ....[37]....
        /*0ef0*/ 	.word	0x00013fd0
        /*0ef4*/ 	.word	0x0000000a
        /*0ef8*/ 	.word	0x00028450
        /*0efc*/ 	.short	0x010a
        /*0efe*/ 	.byte	0x3f
	.zero		1


	//   ....[38]....
        /*0f00*/ 	.word	0x00014010
        /*0f04*/ 	.word	0x0000000a
        /*0f08*/ 	.word	0x00028450
        /*0f0c*/ 	.short	0x010a
        /*0f0e*/ 	.byte	0x3f
	.zero		1


	//   ....[39]....
        /*0f10*/ 	.word	0x000141f0
        /*0f14*/ 	.word	0x00000007
        /*0f18*/ 	.word	0x00000000
        /*0f1c*/ 	.short	0x0101
        /*0f1e*/ 	.byte	0x3f
	.zero		1


	//   ....[40]....
        /*0f20*/ 	.word	0x00015660
        /*0f24*/ 	.word	0x00000008
        /*0f28*/ 	.word	0x00000000
        /*0f2c*/ 	.short	0x0101
        /*0f2e*/ 	.byte	0x3f
	.zero		1


	//   ....[41]....
        /*0f30*/ 	.word	0x00016210
        /*0f34*/ 	.word	0x00000007
        /*0f38*/ 	.word	0x00028430
        /*0f3c*/ 	.short	0x010a
        /*0f3e*/ 	.byte	0x3f
	.zero		1


	//   ....[42]....
        /*0f40*/ 	.word	0x00016260
        /*0f44*/ 	.word	0x00000007
        /*0f48*/ 	.word	0x00028430
        /*0f4c*/ 	.short	0x010a
        /*0f4e*/ 	.byte	0x3f
	.zero		1


	//   ....[43]....
        /*0f50*/ 	.word	0x000166e0
        /*0f54*/ 	.word	0x00000007
        /*0f58*/ 	.word	0x00028450
        /*0f5c*/ 	.short	0x010a
        /*0f5e*/ 	.byte	0x3f
	.zero		1


	//   ....[44]....
        /*0f60*/ 	.word	0x00016720
        /*0f64*/ 	.word	0x00000007
        /*0f68*/ 	.word	0x00028450
        /*0f6c*/ 	.short	0x010a
        /*0f6e*/ 	.byte	0x3f
	.zero		1


	//   ....[45]....
        /*0f70*/ 	.word	0x00016f90
        /*0f74*/ 	.word	0x000000aa
        /*0f78*/ 	.word	0x00000000
        /*0f7c*/ 	.short	0x0101
        /*0f7e*/ 	.byte	0x3f
	.zero		1


	//   ....[46]....
        /*0f80*/ 	.word	0x00017310
        /*0f84*/ 	.word	0x00000009
        /*0f88*/ 	.word	0x00000000
        /*0f8c*/ 	.short	0x0101
        /*0f8e*/ 	.byte	0x3f
	.zero		1


	//   ....[47]....
        /*0f90*/ 	.word	0x00017d30
        /*0f94*/ 	.word	0x00000007
        /*0f98*/ 	.word	0x00028430
        /*0f9c*/ 	.short	0x010a
        /*0f9e*/ 	.byte	0x3f
	.zero		1


	//   ....[48]....
        /*0fa0*/ 	.word	0x00017d80
        /*0fa4*/ 	.word	0x00000007
        /*0fa8*/ 	.word	0x00028430
        /*0fac*/ 	.short	0x010a
        /*0fae*/ 	.byte	0x3f
	.zero		1


	//   ....[49]....
        /*0fb0*/ 	.word	0x00018200
        /*0fb4*/ 	.word	0x00000007
        /*0fb8*/ 	.word	0x00028450
        /*0fbc*/ 	.short	0x010a
        /*0fbe*/ 	.byte	0x3f
	.zero		1


	//   ....[50]....
        /*0fc0*/ 	.word	0x00018240
        /*0fc4*/ 	.word	0x00000007
        /*0fc8*/ 	.word	0x00028450
        /*0fcc*/ 	.short	0x010a
        /*0fce*/ 	.byte	0x3f
	.zero		1


	//   ....[51]....
        /*0fd0*/ 	.word	0x00018480
        /*0fd4*/ 	.word	0x00000006
        /*0fd8*/ 	.word	0x00000000
        /*0fdc*/ 	.short	0x0101
        /*0fde*/ 	.byte	0x3f
	.zero		1


	//   ....[52]....
        /*0fe0*/ 	.word	0x000198c0
        /*0fe4*/ 	.word	0x00000007
        /*0fe8*/ 	.word	0x00000000
        /*0fec*/ 	.short	0x0101
        /*0fee*/ 	.byte	0x3f
	.zero		1


	//   ....[53]....
        /*0ff0*/ 	.word	0x0001a1a0
        /*0ff4*/ 	.word	0x00000005
        /*0ff8*/ 	.word	0x00028450
        /*0ffc*/ 	.short	0x010a
        /*0ffe*/ 	.byte	0x3f
	.zero		1


	//   ....[54]....
        /*1000*/ 	.word	0x0001a1e0
        /*1004*/ 	.word	0x00000005
        /*1008*/ 	.word	0x00028450
        /*100c*/ 	.short	0x010a
        /*100e*/ 	.byte	0x3f
	.zero		1


	//   ....[55]....
        /*1010*/ 	.word	0x0001a710
        /*1014*/ 	.word	0x00000010
        /*1018*/ 	.word	0x00000000
        /*101c*/ 	.short	0x0101
        /*101e*/ 	.byte	0x3f
	.zero		1


	//   ....[56]....
        /*1020*/ 	.word	0x0001d260
        /*1024*/ 	.word	0x00000000
        /*1028*/ 	.word	0x00000000
        /*102c*/ 	.short	0x0101
        /*102e*/ 	.byte	0x3f
	.zero		1


	//   ....[57]....
        /*1030*/ 	.word	0x0001feb0
        /*1034*/ 	.word	0x0000000c
        /*1038*/ 	.word	0x00028420
        /*103c*/ 	.short	0x010a
        /*103e*/ 	.byte	0x3f
	.zero		1


	//   ....[58]....
        /*1040*/ 	.word	0x0001ff80
        /*1044*/ 	.word	0x00000008
        /*1048*/ 	.word	0x000284a0
        /*104c*/ 	.short	0x010a
        /*104e*/ 	.byte	0x3f
	.zero		1


	//   ....[59]....
        /*1050*/ 	.word	0x000202c0
        /*1054*/ 	.word	0x00000008
        /*1058*/ 	.word	0x000284c0
        /*105c*/ 	.short	0x010a
        /*105e*/ 	.byte	0x3f
	.zero		1


	//   ....[60]....
        /*1060*/ 	.word	0x00020790
        /*1064*/ 	.word	0x00000008
        /*1068*/ 	.word	0x000284a0
        /*106c*/ 	.short	0x010a
        /*106e*/ 	.byte	0x3f
	.zero		1


	//   ....[61]....
        /*1070*/ 	.word	0x00020ab0
        /*1074*/ 	.word	0x00000008
        /*1078*/ 	.word	0x000284c0
        /*107c*/ 	.short	0x010a
        /*107e*/ 	.byte	0x3f
	.zero		1


	//   ....[62]....
        /*1080*/ 	.word	0x00021f60
        /*1084*/ 	.word	0x00000005
        /*1088*/ 	.word	0x00028480
        /*108c*/ 	.short	0x010a
        /*108e*/ 	.byte	0x3f
	.zero		1


	//   ....[63]....
        /*1090*/ 	.word	0x00022190
        /*1094*/ 	.word	0x00000005
        /*1098*/ 	.word	0x00028440
        /*109c*/ 	.short	0x010a
        /*109e*/ 	.byte	0x3f
	.zero		1


	//   ....[64]....
        /*10a0*/ 	.word	0x00022600
        /*10a4*/ 	.word	0x00000004
        /*10a8*/ 	.word	0x00028420
        /*10ac*/ 	.short	0x010a
        /*10ae*/ 	.byte	0x3f
	.zero		1


	//   ....[65]....
        /*10b0*/ 	.word	0x00022950
        /*10b4*/ 	.word	0x00000005
        /*10b8*/ 	.word	0x00028480
        /*10bc*/ 	.short	0x010a
        /*10be*/ 	.byte	0x3f
	.zero		1


	//   ....[66]....
        /*10c0*/ 	.word	0x00022cc0
        /*10c4*/ 	.word	0x00000005
        /*10c8*/ 	.word	0x00028440
        /*10cc*/ 	.short	0x010a
        /*10ce*/ 	.byte	0x3f
	.zero		1


	//   ....[67]....
        /*10d0*/ 	.word	0x000230b0
        /*10d4*/ 	.word	0x00000015
        /*10d8*/ 	.word	0x00028470
        /*10dc*/ 	.short	0x010a
        /*10de*/ 	.byte	0x3f
	.zero		1


	//   ....[68]....
        /*10e0*/ 	.word	0x00023120
        /*10e4*/ 	.word	0x00000015
        /*10e8*/ 	.word	0x00028460
        /*10ec*/ 	.short	0x010a
        /*10ee*/ 	.byte	0x3f
	.zero		1


	//   ....[69]....
        /*10f0*/ 	.word	0x000237a0
        /*10f4*/ 	.word	0x00000015
        /*10f8*/ 	.word	0x00028450
        /*10fc*/ 	.short	0x0101
        /*10fe*/ 	.byte	0x3f
	.zero		1


	//   ....[70]....
        /*1100*/ 	.word	0x00023800
        /*1104*/ 	.word	0x00000015
        /*1108*/ 	.word	0x00000000
        /*110c*/ 	.short	0x0101
        /*110e*/ 	.byte	0x3f
	.zero		1


	//   ....[71]....
        /*1110*/ 	.word	0x00023a30
        /*1114*/ 	.word	0x00000000
        /*1118*/ 	.word	0x00028470
        /*111c*/ 	.short	0x010a
        /*111e*/ 	.byte	0x3f
	.zero		1


	//   ....[72]....
        /*1120*/ 	.word	0x00023aa0
        /*1124*/ 	.word	0x00000000
        /*1128*/ 	.word	0x00028460
        /*112c*/ 	.short	0x010a
        /*112e*/ 	.byte	0x3f
	.zero		1


	//   ....[73]....
        /*1130*/ 	.word	0x000240b0
        /*1134*/ 	.word	0x00000000
        /*1138*/ 	.word	0x00028450
        /*113c*/ 	.short	0x0101
        /*113e*/ 	.byte	0x3f
	.zero		1


	//   ....[74]....
        /*1140*/ 	.word	0x00024100
        /*1144*/ 	.word	0x00000002
        /*1148*/ 	.word	0x00000000
        /*114c*/ 	.short	0x0101
        /*114e*/ 	.byte	0x3f
	.zero		1


	//   ....[75]....
        /*1150*/ 	.word	0x00024fb0
        /*1154*/ 	.word	0x00000000
        /*1158*/ 	.word	0x00028420
        /*115c*/ 	.short	0x010a
        /*115e*/ 	.byte	0x3f
	.zero		1


	//   ....[76]....
        /*1160*/ 	.word	0x00025160
        /*1164*/ 	.word	0x00000006
        /*1168*/ 	.word	0x00000000
        /*116c*/ 	.short	0x010a
        /*116e*/ 	.byte	0x3f
	.zero		1


	//   ....[77]....
        /*1170*/ 	.word	0x000251d0
        /*1174*/ 	.word	0x00000007
        /*1178*/ 	.word	0x00000000
        /*117c*/ 	.short	0x010a
        /*117e*/ 	.byte	0x3f
	.zero		1


	//   ....[78]....
        /*1180*/ 	.word	0x00025230
        /*1184*/ 	.word	0x00000004
        /*1188*/ 	.word	0x00028460
        /*118c*/ 	.short	0x010a
        /*118e*/ 	.byte	0x3f
	.zero		1


	//   ....[79]....
        /*1190*/ 	.word	0x00025280
        /*1194*/ 	.word	0x00000003
        /*1198*/ 	.word	0x00028460
        /*119c*/ 	.short	0x010a
        /*119e*/ 	.byte	0x3f
	.zero		1


	//   ....[80]....
        /*11a0*/ 	.word	0x000252c0
        /*11a4*/ 	.word	0x00000004
        /*11a8*/ 	.word	0x00028480
        /*11ac*/ 	.short	0x010a
        /*11ae*/ 	.byte	0x3f
	.zero		1


	//   ....[81]....
        /*11b0*/ 	.word	0x000252e0
        /*11b4*/ 	.word	0x00000003
        /*11b8*/ 	.word	0x00028480
        /*11bc*/ 	.short	0x010a
        /*11be*/ 	.byte	0x3f
	.zero		1


	//   ....[82]....
        /*11c0*/ 	.word	0x00025340
        /*11c4*/ 	.word	0x00000055
        /*11c8*/ 	.word	0x00028490
        /*11cc*/ 	.short	0x010a
        /*11ce*/ 	.byte	0x3f
	.zero		1


	//   ....[83]....
        /*11d0*/ 	.word	0x00025390
        /*11d4*/ 	.word	0x00000055
        /*11d8*/ 	.word	0x00028490
        /*11dc*/ 	.short	0x010a
        /*11de*/ 	.byte	0x3f
	.zero		1


	//   ....[84]....
        /*11e0*/ 	.word	0x000253e0
        /*11e4*/ 	.word	0x00000055
        /*11e8*/ 	.word	0x00028490
        /*11ec*/ 	.short	0x010a
        /*11ee*/ 	.byte	0x3f
	.zero		1


	//   ....[85]....
        /*11f0*/ 	.word	0x00025430
        /*11f4*/ 	.word	0x00000055
        /*11f8*/ 	.word	0x000284b0
        /*11fc*/ 	.short	0x010a
        /*11fe*/ 	.byte	0x3f
	.zero		1


	//   ....[86]....
        /*1200*/ 	.word	0x00025f30
        /*1204*/ 	.word	0x00000010
        /*1208*/ 	.word	0x00028400
        /*120c*/ 	.short	0x010a
        /*120e*/ 	.byte	0x3f
	.zero		1


	//   ....[87]....
        /*1210*/ 	.word	0x00026980
        /*1214*/ 	.word	0x00000010
        /*1218*/ 	.word	0x00028400
        /*121c*/ 	.short	0x010a
        /*121e*/ 	.byte	0x3f
	.zero		1


	//   ....[88]....
        /*1220*/ 	.word	0x000269d0
        /*1224*/ 	.word	0x00000009
        /*1228*/ 	.word	0x00028430
        /*122c*/ 	.short	0x010a
        /*122e*/ 	.byte	0x3f
	.zero		1


	//   ....[89]....
        /*1230*/ 	.word	0x00026a20
        /*1234*/ 	.word	0x0000000a
        /*1238*/ 	.word	0x00028430
        /*123c*/ 	.short	0x010a
        /*123e*/ 	.byte	0x3f
	.zero		1


	//   ....[90]....
        /*1240*/ 	.word	0x00026a70
        /*1244*/ 	.word	0x0000000a
        /*1248*/ 	.word	0x00028450
        /*124c*/ 	.short	0x010a
        /*124e*/ 	.byte	0x3f
	.zero		1


	//   ....[91]....
        /*1250*/ 	.word	0x00026ac0
        /*1254*/ 	.word	0x00000007
        /*1258*/ 	.word	0x00028430
        /*125c*/ 	.short	0x010a
        /*125e*/ 	.byte	0x3f
	.zero		1


	//   ....[92]....
        /*1260*/ 	.word	0x00026b10
        /*1264*/ 	.word	0x00000007
        /*1268*/ 	.word	0x00028450
        /*126c*/ 	.short	0x010a
        /*126e*/ 	.byte	0x3f
	.zero		1


	//   ....[93]....
        /*1270*/ 	.word	0x00026b60
        /*1274*/ 	.word	0x00000007
        /*1278*/ 	.word	0x00028430
        /*127c*/ 	.short	0x010a
        /*127e*/ 	.byte	0x3f
	.zero		1


	//   ....[94]....
        /*1280*/ 	.word	0x00026bb0
        /*1284*/ 	.word	0x00000007
        /*1288*/ 	.word	0x00028450
        /*128c*/ 	.short	0x010a
        /*128e*/ 	.byte	0x3f
	.zero		1


	//   ....[95]....
        /*1290*/ 	.word	0x00026c00
        /*1294*/ 	.word	0x00000005
        /*1298*/ 	.word	0x00028450
        /*129c*/ 	.short	0x010a
        /*129e*/ 	.byte	0x3f
	.zero		1


	//   ....[96]....
        /*12a0*/ 	.word	0x00028da0
        /*12a4*/ 	.word	0x0000000c
        /*12a8*/ 	.word	0x00028420
        /*12ac*/ 	.short	0x010a
        /*12ae*/ 	.byte	0x3f
	.zero		1


	//   ....[97]....
        /*12b0*/ 	.word	0x00028df0
        /*12b4*/ 	.word	0x00000008
        /*12b8*/ 	.word	0x000284a0
        /*12bc*/ 	.short	0x010a
        /*12be*/ 	.byte	0x3f
	.zero		1


	//   ....[98]....
        /*12c0*/ 	.word	0x00028e40
        /*12c4*/ 	.word	0x00000008
        /*12c8*/ 	.word	0x000284c0
        /*12cc*/ 	.short	0x010a
        /*12ce*/ 	.byte	0x3f
	.zero		1


	//   ....[99]....
        /*12d0*/ 	.word	0x00028e90
        /*12d4*/ 	.word	0x00000008
        /*12d8*/ 	.word	0x000284a0
        /*12dc*/ 	.short	0x010a
        /*12de*/ 	.byte	0x3f
	.zero		1


	//   ....[100]....
        /*12e0*/ 	.word	0x00028ee0
        /*12e4*/ 	.word	0x00000008
        /*12e8*/ 	.word	0x000284c0
        /*12ec*/ 	.short	0x010a
        /*12ee*/ 	.byte	0x3f
	.zero		1


	//   ....[101]....
        /*12f0*/ 	.word	0x00029080
        /*12f4*/ 	.word	0x00000005
        /*12f8*/ 	.word	0x00028480
        /*12fc*/ 	.short	0x010a
        /*12fe*/ 	.byte	0x3f
	.zero		1


	//   ....[102]....
        /*1300*/ 	.word	0x000290d0
        /*1304*/ 	.word	0x00000005
        /*1308*/ 	.word	0x00028440
        /*130c*/ 	.short	0x010a
        /*130e*/ 	.byte	0x3f
	.zero		1


	//   ....[103]....
        /*1310*/ 	.word	0x00029150
        /*1314*/ 	.word	0x00000004
        /*1318*/ 	.word	0x00028420
        /*131c*/ 	.short	0x010a
        /*131e*/ 	.byte	0x3f
	.zero		1


	//   ....[104]....
        /*1320*/ 	.word	0x000291a0
        /*1324*/ 	.word	0x00000005
        /*1328*/ 	.word	0x00028480
        /*132c*/ 	.short	0x010a
        /*132e*/ 	.byte	0x3f
	.zero		1


	//   ....[105]....
        /*1330*/ 	.word	0x000291f0
        /*1334*/ 	.word	0x00000005
        /*1338*/ 	.word	0x00028440
        /*133c*/ 	.short	0x010a
        /*133e*/ 	.byte	0x3f
	.zero		1


	//   ....[106]....
        /*1340*/ 	.word	0x00029240
        /*1344*/ 	.word	0x00000015
        /*1348*/ 	.word	0x00028470
        /*134c*/ 	.short	0x010a
        /*134e*/ 	.byte	0x3f
	.zero		1


	//   ....[107]....
        /*1350*/ 	.word	0x00029290
        /*1354*/ 	.word	0x00000015
        /*1358*/ 	.word	0x00028460
        /*135c*/ 	.short	0x010a
        /*135e*/ 	.byte	0x3f
	.zero		1


	//   ....[108]....
        /*1360*/ 	.word	0x000292e0
        /*1364*/ 	.word	0x00000000
        /*1368*/ 	.word	0x00028470
        /*136c*/ 	.short	0x010a
        /*136e*/ 	.byte	0x3f
	.zero		1


	//   ....[109]....
        /*1370*/ 	.word	0x00029330
        /*1374*/ 	.word	0x00000000
        /*1378*/ 	.word	0x00028460
        /*137c*/ 	.short	0x010a
        /*137e*/ 	.byte	0x3f
	.zero		1


	//   ....[110]....
        /*1380*/ 	.word	0x00029cf0
        /*1384*/ 	.word	0x00000000
        /*1388*/ 	.word	0x00028420
        /*138c*/ 	.short	0x010a
        /*138e*/ 	.byte	0x3f
	.zero		1


	//   ....[111]....
        /*1390*/ 	.word	0x00029e90
        /*1394*/ 	.word	0x00000006
        /*1398*/ 	.word	0x00000000
        /*139c*/ 	.short	0x010a
        /*139e*/ 	.byte	0x3f
	.zero		1


	//   ....[112]....
        /*13a0*/ 	.word	0x00029ee0
        /*13a4*/ 	.word	0x00000007
        /*13a8*/ 	.word	0x00000000
        /*13ac*/ 	.short	0x010a
        /*13ae*/ 	.byte	0x3f
	.zero		1


	//   ....[113]....
        /*13b0*/ 	.word	0x00029f30
        /*13b4*/ 	.word	0x00000004
        /*13b8*/ 	.word	0x00028460
        /*13bc*/ 	.short	0x010a
        /*13be*/ 	.byte	0x3f
	.zero		1


	//   ....[114]....
        /*13c0*/ 	.word	0x00029f80
        /*13c4*/ 	.word	0x00000003
        /*13c8*/ 	.word	0x00028460
        /*13cc*/ 	.short	0x010a
        /*13ce*/ 	.byte	0x3f
	.zero		1


	//   ....[115]....
        /*13d0*/ 	.word	0x00029fd0
        /*13d4*/ 	.word	0x00000004
        /*13d8*/ 	.word	0x00028480
        /*13dc*/ 	.short	0x010a
        /*13de*/ 	.byte	0x3f
	.zero		1


	//----- nvinfo : EIATTR_NUM_MBARRIERS
	.align		4
.L_495:
        /*13e0*/ 	.byte	0x03, 0x38
        /*13e2*/ 	.short	0x0016


	//----- nvinfo : EIATTR_EXIT_INSTR_OFFSETS
	.align		4
        /*13e4*/ 	.byte	0x04, 0x1c
        /*13e6*/ 	.short	(.L_497 - .L_496)


	//   ....[0]....
.L_496:
        /*13e8*/ 	.word	0x00025330


	//----- nvinfo : EIATTR_MAX_THREADS
	.align		4
.L_497:
        /*13ec*/ 	.byte	0x04, 0x05
        /*13ee*/ 	.short	(.L_499 - .L_498)
.L_498:
        /*13f0*/ 	.word	0x00000180
        /*13f4*/ 	.word	0x00000001
        /*13f8*/ 	.word	0x00000001


	//----- nvinfo : EIATTR_CRS_STACK_SIZE
	.align		4
.L_499:
        /*13fc*/ 	.byte	0x04, 0x1e
        /*13fe*/ 	.short	(.L_501 - .L_500)
.L_500:
        /*1400*/ 	.word	0x00000000


	//----- nvinfo : EIATTR_CBANK_PARAM_SIZE
	.align		4
.L_501:
        /*1404*/ 	.byte	0x03, 0x19
        /*1406*/ 	.short	0x0a70


	//----- nvinfo : EIATTR_PARAM_CBANK
	.align		4
        /*1408*/ 	.byte	0x04, 0x0a
        /*140a*/ 	.short	(.L_503 - .L_502)
	.align		4
.L_502:
        /*140c*/ 	.word	index@(.nv.constant0._ZN7cutlass13device_kernelIN5flash11enable_sm90INS1_16FlashAttnFwdSm90INS1_25CollectiveMainloopFwdSm90ILi2EN4cute5tupleIJNS5_1CILi1EEES8_S8_EEENS6_IJNS7_ILi128EEENS7_ILi64EEENS7_ILi256EEEEEELi256ENS_12float_e4m3_tEfNS_4arch4Sm90ELb0ELb1ELb0ELb1ELb0ELb1ELb0ELb1ELb1ELb0ELb0ELb0EEENS1_21CollectiveEpilogueFwdINS6_IJSA_SC_SB_EEES9_NS_10bfloat16_tESG_Li256ELb1ELb0ELb0ELb1EEENS1_36VarlenDynamicPersistentTileSchedulerILi128ELi64ELi256ELi128ELb0ELb0ELb1ELb1ELb0ELb1EEEEEEEEEvNT_6ParamsE)
        /*1410*/ 	.short	0x0210
        /*1412*/ 	.short	0x0a70


	//----- nvinfo : EIATTR_SW_WAR
	.align		4
.L_503:
        /*1414*/ 	.byte	0x04, 0x36
        /*1416*/ 	.short	(.L_505 - .L_504)
.L_504:
        /*1418*/ 	.word	0x00000008
.L_505:


//--------------------- .nv.info._ZN7cutlass13device_kernelIN5flash11enable_sm90INS1_16FlashAttnFwdSm90INS1_25CollectiveMainloopFwdSm90ILi2EN4cute5tupleIJNS5_1CILi1EEES8_S8_EEENS6_IJNS7_ILi128EEESA_NS7_ILi256EEEEEELi256ENS_12float_e4m3_tEfNS_4arch4Sm90ELb1ELb0ELb0ELb0ELb0ELb0ELb0ELb1ELb1ELb0ELb0ELb0EEENS1_21CollectiveEpilogueFwdINS6_IJSA_SB_SA_EEES9_NS_10bfloat16_tESF_Li256ELb0ELb0ELb0ELb1EEENS1_30DynamicPersistentTileSchedulerILi256ELi128ELb0ELb0ELb1EEEEEEEEEvNT_6ParamsE --------------------------
	.section	.nv.info._ZN7cutlass13device_kernelIN5flash11enable_sm90INS1_16FlashAttnFwdSm90INS1_25CollectiveMainloopFwdSm90ILi2EN4cute5tupleIJNS5_1CILi1EEES8_S8_EEENS6_IJNS7_ILi128EEESA_NS7_ILi256EEEEEELi256ENS_12float_e4m3_tEfNS_4arch4Sm90ELb1ELb0ELb0ELb0ELb0ELb0ELb0ELb1ELb1ELb0ELb0ELb0EEENS1_21CollectiveEpilogueFwdINS6_IJSA_SB_SA_EEES9_NS_10bfloat16_tESF_Li256ELb0ELb0ELb0ELb1EEENS1_30DynamicPersistentTileSchedulerILi256ELi128ELb0ELb0ELb1EEEEEEEEEvNT_6ParamsE,"",@"SHT_CUDA_INFO"
	.sectionflags	@""
	.align	4


	//----- nvinfo : EIATTR_CUDA_API_VERSION
	.align		4
        /*0000*/ 	.byte	0x04, 0x37
        /*0002*/ 	.short	(.L_507 - .L_506)
.L_506:
        /*0004*/ 	.word	0x00000082


	//----- nvinfo : EIATTR_KPARAM_INFO
	.align		4
.L_507:
        /*0008*/ 	.byte	0x04, 0x17
        /*000a*/ 	.short	(.L_509 - .L_508)
.L_508:
        /*000c*/ 	.word	0x00000000
        /*0010*/ 	.short	0x0000
        /*0012*/ 	.short	0x0070
        /*0014*/ 	.byte	0x00, 0xf0, 0x01, 0x2e


	//----- nvinfo : EIATTR_SPARSE_MMA_MASK
	.align		4
.L_509:
        /*0018*/ 	.byte	0x03, 0x50
        /*001a*/ 	.short	0x0000


	//----- nvinfo : EIATTR_MAXREG_COUNT
	.align		4
        /*001c*/ 	.byte	0x03, 0x1b
        /*001e*/ 	.short	0x00a8


	//----- nvinfo : EIATTR_NUM_BARRIERS
	.align		4
        /*0020*/ 	.byte	0x02, 0x4c
        /*0022*/ 	.byte	0x10
	.zero		1


	//----- nvinfo : EIATTR_EXTERNS
	.align		4
        /*0024*/ 	.byte	0x04, 0x0f
        /*0026*/ 	.short	(.L_511 - .L_510)


	//   ....[0]....
	.align		4
.L_510:
        /*0028*/ 	.word	index@(__assertfail)


	//----- nvinfo : EIATTR_ANNOTATIONS
	.align		4
.L_511:
        /*002c*/ 	.byte	0x04, 0x55
        /*002e*/ 	.short	(.L_513 - .L_512)


	//   ....[0]....
.L_512:
        /* <DEDUP_REMOVED lines=40> */


	//----- nvinfo : EIATTR_MERCURY_ISA_VERSION
	.align		4
.L_513:
        /*02a0*/ 	.byte	0x03, 0x5f
        /*02a2*/ 	.short	0x0101


	//----- nvinfo : EIATTR_INT_WARP_WIDE_INSTR_OFFSETS
	.align		4
        /*02a4*/ 	.byte	0x04, 0x31
        /*02a6*/ 	.short	(.L_515 - .L_514)


	//   ....[0]....
.L_514:
        /*02a8*/ 	.word	0x00000190


	//   ....[1]....
        /*02ac*/ 	.word	0x000001c0


	//   ....[2]....
        /*02b0*/ 	.word	0x000001d0


	//   ....[3]....
        /*02b4*/ 	.word	0x0000d6e0


	//   ....[4]....
        /*02b8*/ 	.word	0x0000d770


	//   ....[5]....
        /*02bc*/ 	.word	0x0000de80


	//   ....[6]....
        /*02c0*/ 	.word	0x0000fc80


	//   ....[7]....
        /*02c4*/ 	.word	0x0000fd10


	//----- nvinfo : EIATTR_COOP_GROUP_MASK_REGIDS
	.align		4
.L_515:
        /*02c8*/ 	.byte	0x04, 0x29
        /*02ca*/ 	.short	(.L_517 - .L_516)


	//   ....[0]....
.L_516:
        /*02cc*/ 	.word	0xffffffff


	//   ....[1]....
        /*02d0*/ 	.word	0xffffffff


	//   ....[2]....
        /*02d4*/ 	.word	0xffffffff


	//   ....[3]....
        /*02d8*/ 	.word	0xffffffff


	//   ....[4]....
        /*02dc*/ 	.word	0xffffffff


	//   ....[5]....
        /*02e0*/ 	.word	0xffffffff


	//   ....[6]....
        /*02e4*/ 	.word	0xffffffff


	//   ....[7]....
        /*02e8*/ 	.word	0xffffffff


	//   ....[8]....
        /*02ec*/ 	.word	0xffffffff


	//   ....[9]....
        /*02f0*/ 	.word	0xffffffff


	//   ....[10]....
        /*02f4*/ 	.word	0xffffffff


	//   ....[11]....
        /*02f8*/ 	.word	0xffffffff


	//   ....[12]....
        /*02fc*/ 	.word	0xffffffff


	//   ....[13]....
        /*0300*/ 	.word	0xffffffff


	//   ....[14]....
        /*0304*/ 	.word	0xffffffff


	//   ....[15]....
        /*0308*/ 	.word	0xffffffff


	//   ....[16]....
        /*030c*/ 	.word	0xffffffff


	//   ....[17]....
        /*0310*/ 	.word	0xffffffff


	//   ....[18]....
        /*0314*/ 	.word	0xffffffff


	//   ....[19]....
        /*0318*/ 	.word	0xffffffff


	//   ....[20]....
        /*031c*/ 	.word	0xffffffff


	//   ....[21]....
        /*0320*/ 	.word	0xffffffff


	//   ....[22]....
        /*0324*/ 	.word	0xffffffff


	//   ....[23]....
        /*0328*/ 	.word	0xffffffff


	//   ....[24]....
        /*032c*/ 	.word	0xffffffff


	//   ....[25]....
        /*0330*/ 	.word	0xffffffff


	//   ....[26]....
        /*0334*/ 	.word	0xffffffff


	//   ....[27]....
        /*0338*/ 	.word	0xffffffff


	//   ....[28]....
        /*033c*/ 	.word	0xffffffff


	//   ....[29]....
        /*0340*/ 	.word	0xffffffff


	//   ....[30]....
        /*0344*/ 	.word	0xffffffff


	//   ....[31]....
        /*0348*/ 	.word	0xffffffff


	//   ....[32]....
        /*034c*/ 	.word	0xffffffff


	//   ....[33]....
        /*0350*/ 	.word	0xffffffff


	//   ....[34]....
        /*0354*/ 	.word	0xffffffff


	//   ....[35]....
        /*0358*/ 	.word	0xffffffff


	//   ....[36]....
        /*035c*/ 	.word	0xffffffff


	//   ....[37]....
        /*0360*/ 	.word	0xffffffff


	//   ....[38]....
        /*0364*/ 	.word	0xffffffff


	//   ....[39]....
        /*0368*/ 	.word	0xffffffff


	//   ....[40]....
        /*036c*/ 	.word	0xffffffff


	//   ....[41]....
        /*0370*/ 	.word	0xffffffff


	//   ....[42]....
        /*0374*/ 	.word	0xffffffff


	//   ....[43]....
        /*0378*/ 	.word	0xffffffff


	//   ....[44]....
        /*037c*/ 	.word	0xffffffff


	//   ....[45]....
        /*0380*/ 	.word	0xffffffff


	//   ....[46]....
        /*0384*/ 	.word	0xffffffff


	//   ....[47]....
        /*0388*/ 	.word	0xffffffff


	//   ....[48]....
        /*038c*/ 	.word	0xffffffff


	//   ....[49]....
        /*0390*/ 	.word	0xffffffff


	//   ....[50]....
        /*0394*/ 	.word	0xffffffff


	//   ....[51]....
        /*0398*/ 	.word	0xffffffff


	//   ....[52]....
        /*039c*/ 	.word	0xffffffff


	//   ....[53]....
        /*03a0*/ 	.word	0xffffffff


	//   ....[54]....
        /*03a4*/ 	.word	0xffffffff


	//   ....[55]....
        /*03a8*/ 	.word	0xffffffff


	//   ....[56]....
        /*03ac*/ 	.word	0xffffffff


	//   ....[57]....
        /*03b0*/ 	.word	0xffffffff


	//   ....[58]....
        /*03b4*/ 	.word	0xffffffff


	//   ....[59]....
        /*03b8*/ 	.word	0xffffffff


	//   ....[60]....
        /*03bc*/ 	.word	0xffffffff


	//   ....[61]....
        /*03c0*/ 	.word	0xffffffff


	//   ....[62]....
        /*03c4*/ 	.word	0xffffffff


	//   ....[63]....
        /*03c8*/ 	.word	0xffffffff


	//   ....[64]....
        /*03cc*/ 	.word	0xffffffff


	//   ....[65]....
        /*03d0*/ 	.word	0xffffffff


	//   ....[66]....
        /*03d4*/ 	.word	0xffffffff


	//   ....[67]....
        /*03d8*/ 	.word	0xffffffff


	//   ....[68]....
        /*03dc*/ 	.word	0xffffffff


	//   ....[69]....
        /*03e0*/ 	.word	0xffffffff


	//   ....[70]....
        /*03e4*/ 	.word	0xffffffff


	//   ....[71]....
        /*03e8*/ 	.word	0xffffffff


	//   ....[72]....
        /*03ec*/ 	.word	0xffffffff


	//   ....[73]....
        /*03f0*/ 	.word	0xffffffff


	//   ....[74]....
        /*03f4*/ 	.word	0xffffffff


	//   ....[75]....
        /*03f8*/ 	.word	0xffffffff


	//   ....[76]....
        /*03fc*/ 	.word	0xffffffff


	//   ....[77]....
        /*0400*/ 	.word	0xffffffff


	//   ....[78]....
        /*0404*/ 	.word	0xffffffff


	//   ....[79]....
        /*0408*/ 	.word	0xffffffff


	//   ....[80]....
        /*040c*/ 	.word	0xffffffff


	//   ....[81]....
        /*0410*/ 	.word	0xffffffff


	//   ....[82]....
        /*0414*/ 	.word	0xffffffff


	//   ....[83]....
        /*0418*/ 	.word	0xffffffff


	//   ....[84]....
        /*041c*/ 	.word	0xffffffff


	//   ....[85]....
        /*0420*/ 	.word	0xffffffff


	//   ....[86]....
        /*0424*/ 	.word	0xffffffff


	//   ....[87]....
        /*0428*/ 	.word	0xffffffff


	//   ....[88]....
        /*042c*/ 	.word	0xffffffff


	//   ....[89]....
        /*0430*/ 	.word	0xffffffff


	//   ....[90]....
        /*0434*/ 	.word	0xffffffff


	//   ....[91]....
        /*0438*/ 	.word	0xffffffff


	//   ....[92]....
        /*043c*/ 	.word	0xffffffff


	//   ....[93]....
        /*0440*/ 	.word	0x0500000f


	//   ....[94]....
        /*0444*/ 	.word	0x0500000f


	//----- nvinfo : EIATTR_COOP_GROUP_INSTR_OFFSETS
	.align		4
.L_517:
        /*0448*/ 	.byte	0x04, 0x28
        /*044a*/ 	.short	(.L_519 - .L_518)


	//   ....[0]....
.L_518:
        /*044c*/ 	.word	0x00000070


	//   ....[1]....
        /*0450*/ 	.word	0x000001a0


	//   ....[2]....
        /*0454*/ 	.word	0x000001f0


	//   ....[3]....
        /*0458*/ 	.word	0x000003e0


	//   ....[4]....
        /*045c*/ 	.word	0x00000540


	//   ....[5]....
        /*0460*/ 	.word	0x00000660


	//   ....[6]....
        /*0464*/ 	.word	0x000007c0


	//   ....[7]....
        /*0468*/ 	.word	0x00001a10


	//   ....[8]....
        /*046c*/ 	.word	0x00002ce0


	//   ....[9]....
        /*0470*/ 	.word	0x00002da0


	//   ....[10]....
        /*0474*/ 	.word	0x000036b0


	//   ....[11]....
        /*0478*/ 	.word	0x000037b0


	//   ....[12]....
        /*047c*/ 	.word	0x000056c0


	//   ....[13]....
        /*0480*/ 	.word	0x000057d0


	//   ....[14]....
        /*0484*/ 	.word	0x00006060


	//   ....[15]....
        /*0488*/ 	.word	0x000060f0


	//   ....[16]....
        /*048c*/ 	.word	0x00008050


	//   ....[17]....
        /*0490*/ 	.word	0x00008060


	//   ....[18]....
        /*0494*/ 	.word	0x00008090


	//   ....[19]....
        /*0498*/ 	.word	0x000080a0


	//   ....[20]....
        /*049c*/ 	.word	0x00009d40


	//   ....[21]....
        /*04a0*/ 	.word	0x00009d50


	//   ....[22]....
        /*04a4*/ 	.word	0x00009d80


	//   ....[23]....
        /*04a8*/ 	.word	0x00009d90


	//   ....[24]....
        /*04ac*/ 	.word	0x0000b3f0


	//   ....[25]....
        /*04b0*/ 	.word	0x0000b420


	//   ....[26]....
        /*04b4*/ 	.word	0x0000b450


	//   ....[27]....
        /*04b8*/ 	.word	0x0000b480


	//   ....[28]....
        /*04bc*/ 	.word	0x0000b4b0


	//   ....[29]....
        /*04c0*/ 	.word	0x0000b4e0


	//   ....[30]....
        /*04c4*/ 	.word	0x0000b510


	//   ....[31]....
        /*04c8*/ 	.word	0x0000b540


	//   ....[32]....
        /*04cc*/ 	.word	0x0000b570


	//   ....[33]....
        /*04d0*/ 	.word	0x0000b5a0


	//   ....[34]....
        /*04d4*/ 	.word	0x0000b5d0


	//   ....[35]....
        /*04d8*/ 	.word	0x0000b610


	//   ....[36]....
        /*04dc*/ 	.word	0x0000b660


	//   ....[37]....
        /*04e0*/ 	.word	0x0000b690


	//   ....[38]....
        /*04e4*/ 	.word	0x0000b6c0


	//   ....[39]....
        /*04e8*/ 	.word	0x0000b6f0


	//   ....[40]....
        /*04ec*/ 	.word	0x0000b720


	//   ....[41]....
        /*04f0*/ 	.word	0x0000b750


	//   ....[42]....
        /*04f4*/ 	.word	0x0000b780


	//   ....[43]....
        /*04f8*/ 	.word	0x0000b7c0


	//   ....[44]....
        /*04fc*/ 	.word	0x0000b7f0


	//   ....[45]....
        /*0500*/ 	.word	0x0000b820


	//   ....[46]....
        /*0504*/ 	.word	0x0000b850


	//   ....[47]....
        /*0508*/ 	.word	0x0000b880


	//   ....[48]....
        /*050c*/ 	.word	0x0000b8c0


	//   ....[49]....
        /*0510*/ 	.word	0x0000b8f0


	//   ....[50]....
        /*0514*/ 	.word	0x0000b920


	//   ....[51]....
        /*0518*/ 	.word	0x0000b960


	//   ....[52]....
        /*051c*/ 	.word	0x0000b9a0


	//   ....[53]....
        /*0520*/ 	.word	0x0000b9d0


	//   ....[54]....
        /*0524*/ 	.word	0x0000ba00


	//   ....[55]....
        /*0528*/ 	.word	0x0000ba40


	//   ....[56]....
        /*052c*/ 	.word	0x0000ba80


	//   ....[57]....
        /*0530*/ 	.word	0x0000bab0


	//   ....[58]....
        /*0534*/ 	.word	0x0000bad0


	//   ....[59]....
        /*0538*/ 	.word	0x0000bae0


	//   ....[60]....
        /*053c*/ 	.word	0x0000baf0


	//   ....[61]....
        /*0540*/ 	.word	0x0000bb00


	//   ....[62]....
        /*0544*/ 	.word	0x0000bb10


	//   ....[63]....
        /*0548*/ 	.word	0x0000bb20


	//   ....[64]....
        /*054c*/ 	.word	0x0000bb60


	//   ....[65]....
        /*0550*/ 	.word	0x0000bb70


	//   ....[66]....
        /*0554*/ 	.word	0x0000bb80


	//   ....[67]....
        /*0558*/ 	.word	0x0000bba0


	//   ....[68]....
        /*055c*/ 	.word	0x0000bbc0


	//   ....[69]....
        /*0560*/ 	.word	0x0000bbd0


	//   ....[70]....
        /*0564*/ 	.word	0x0000bbe0


	//   ....[71]....
        /*0568*/ 	.word	0x0000bc00


	//   ....[72]....
        /*056c*/ 	.word	0x0000bc10


	//   ....[73]....
        /*0570*/ 	.word	0x0000bc30


	//   ....[74]....
        /*0574*/ 	.word	0x0000bc50


	//   ....[75]....
        /*0578*/ 	.word	0x0000bc70


	//   ....[76]....
        /*057c*/ 	.word	0x0000bca0


	//   ....[77]....
        /*0580*/ 	.word	0x0000bce0


	//   ....[78]....
        /*0584*/ 	.word	0x0000bd10


	//   ....[79]....
        /*0588*/ 	.word	0x0000bd40


	//   ....[80]....
        /*058c*/ 	.word	0x0000bd60


	//   ....[81]....
        /*0590*/ 	.word	0x0000bd90


	//   ....[82]....
        /*0594*/ 	.word	0x0000bdb0


	//   ....[83]....
        /*0598*/ 	.word	0x0000bdd0


	//   ....[84]....
        /*059c*/ 	.word	0x0000bdf0


	//   ....[85]....
        /*05a0*/ 	.word	0x0000be00


	//   ....[86]....
        /*05a4*/ 	.word	0x0000be20


	//   ....[87]....
        /*05a8*/ 	.word	0x0000be40


	//   ....[88]....
        /*05ac*/ 	.word	0x0000c220


	//   ....[89]....
        /*05b0*/ 	.word	0x0000cf20


	//   ....[90]....
        /*05b4*/ 	.word	0x0000df40


	//   ....[91]....
        /*05b8*/ 	.word	0x00010a60


	//   ....[92]....
        /*05bc*/ 	.word	0x00010c00


	//   ....[93]....
        /*05c0*/ 	.word	0x00011220


	//   ....[94]....
        /*05c4*/ 	.word	0x000116a0


	//----- nvinfo : EIATTR_REG_RECONFIG
	.align		4
.L_519:
        /*05c8*/ 	.byte	0x01, 0x54
	.zero		2


	//----- nvinfo : EIATTR_SYSCALL_OFFSETS
	.align		4
        /*05cc*/ 	.byte	0x04, 0x46
        /*05ce*/ 	.short	(.L_521 - .L_520)


	//   ....[0]....
.L_520:
        /*05d0*/ 	.word	0x00001bc0


	//   ....[1]....
        /*05d4*/ 	.word	0x0000d910


	//   ....[2]....
        /*05d8*/ 	.word	0x0000da50


	//   ....[3]....
        /*05dc*/ 	.word	0x0000db90


	//   ....[4]....
        /*05e0*/ 	.word	0x0000dcb0


	//----- nvinfo : EIATTR_MBARRIER_INSTR_OFFSETS
	.align		4
.L_521:
        /*05e4*/ 	.byte	0x04, 0x39
        /*05e6*/ 	.short	(.L_523 - .L_522)


	//   ....[0]....
.L_522:
        /*05e8*/ 	.word	0x00000290
        /*05ec*/ 	.word	0x000000ff
        /*05f0*/ 	.word	0x00038800
        /*05f4*/ 	.short	0x0100
        /*05f6*/ 	.byte	0x06
	.zero		1


	//   ....[1]....
        /*05f8*/ 	.word	0x000002a0
        /*05fc*/ 	.word	0x000000ff
        /*0600*/ 	.word	0x00038820
        /*0604*/ 	.short	0x0100
        /*0606*/ 	.byte	0x06
	.zero		1


	//   ....[2]....
        /*0608*/ 	.word	0x00000390
        /*060c*/ 	.word	0x000000ff
        /*0610*/ 	.word	0x00038830
        /*0614*/ 	.short	0x0100
        /*0616*/ 	.byte	0x08
	.zero		1


	//   ....[3]....
        /*0618*/ 	.word	0x000003a0
        /*061c*/ 	.word	0x000000ff
        /*0620*/ 	.word	0x00038840
        /*0624*/ 	.short	0x0100
        /*0626*/ 	.byte	0x08
	.zero		1


	//   ....[4]....
        /*0628*/ 	.word	0x000003b0
        /*062c*/ 	.word	0x000000ff
        /*0630*/ 	.word	0x00038838
        /*0634*/ 	.short	0x0100
        /*0636*/ 	.byte	0x08
	.zero		1


	//   ....[5]....
        /*0638*/ 	.word	0x000003c0
        /*063c*/ 	.word	0x000000ff
        /*0640*/ 	.word	0x00038848
        /*0644*/ 	.short	0x0100
        /*0646*/ 	.byte	0x08
	.zero		1


	//   ....[6]....
        /*0648*/ 	.word	0x000004f0
        /*064c*/ 	.word	0x000000ff
        /*0650*/ 	.word	0x00038850
        /*0654*/ 	.short	0x0100
        /*0656*/ 	.byte	0x08
	.zero		1


	//   ....[7]....
        /*0658*/ 	.word	0x00000500
        /*065c*/ 	.word	0x000000ff
        /*0660*/ 	.word	0x00038860
        /*0664*/ 	.short	0x0100
        /*0666*/ 	.byte	0x08
	.zero		1


	//   ....[8]....
        /*0668*/ 	.word	0x00000510
        /*066c*/ 	.word	0x000000ff
        /*0670*/ 	.word	0x00038858
        /*0674*/ 	.short	0x0100
        /*0676*/ 	.byte	0x08
	.zero		1


	//   ....[9]....
        /*0678*/ 	.word	0x00000520
        /*067c*/ 	.word	0x000000ff
        /*0680*/ 	.word	0x00038868
        /*0684*/ 	.short	0x0100
        /*0686*/ 	.byte	0x08
	.zero		1


	//   ....[10]....
        /*0688*/ 	.word	0x00000610
        /*068c*/ 	.word	0x000000ff
        /*0690*/ 	.word	0x00038870
        /*0694*/ 	.short	0x0100
        /*0696*/ 	.byte	0x06
	.zero		1


	//   ....[11]....
        /*0698*/ 	.word	0x00000620
        /*069c*/ 	.word	0x000000ff
        /*06a0*/ 	.word	0x00038880
        /*06a4*/ 	.short	0x0100
        /*06a6*/ 	.byte	0x06
	.zero		1


	//   ....[12]....
        /*06a8*/ 	.word	0x00000630
        /*06ac*/ 	.word	0x000000ff
        /*06b0*/ 	.word	0x00038878
        /*06b4*/ 	.short	0x0100
        /*06b6*/ 	.byte	0x06
	.zero		1


	//   ....[13]....
        /*06b8*/ 	.word	0x00000640
        /*06bc*/ 	.word	0x000000ff
        /*06c0*/ 	.word	0x00038888
        /*06c4*/ 	.short	0x0100
        /*06c6*/ 	.byte	0x06
	.zero		1


	//   ....[14]....
        /*06c8*/ 	.word	0x00000770
        /*06cc*/ 	.word	0x000000ff
        /*06d0*/ 	.word	0x00038890
        /*06d4*/ 	.short	0x0100
        /*06d6*/ 	.byte	0x08
	.zero		1


	//   ....[15]....
        /*06d8*/ 	.word	0x00000780
        /*06dc*/ 	.word	0x000000ff
        /*06e0*/ 	.word	0x000388a0
        /*06e4*/ 	.short	0x0100
        /*06e6*/ 	.byte	0x08
	.zero		1


	//   ....[16]....
        /*06e8*/ 	.word	0x00000790
        /*06ec*/ 	.word	0x000000ff
        /*06f0*/ 	.word	0x00038898
        /*06f4*/ 	.short	0x0100
        /*06f6*/ 	.byte	0x08
	.zero		1


	//   ....[17]....
        /*06f8*/ 	.word	0x000007a0
        /*06fc*/ 	.word	0x000000ff
        /*0700*/ 	.word	0x000388a8
        /*0704*/ 	.short	0x0100
        /*0706*/ 	.byte	0x08
	.zero		1


	//   ....[18]....
        /*0708*/ 	.word	0x000008d0
        /*070c*/ 	.word	0x000000ff
        /*0710*/ 	.word	0x000388b0
        /*0714*/ 	.short	0x0100
        /*0716*/ 	.byte	0x08
	.zero		1


	//   ....[19]....
        /*0718*/ 	.word	0x000008e0
        /*071c*/ 	.word	0x000000ff
        /*0720*/ 	.word	0x000388c0
        /*0724*/ 	.short	0x0100
        /*0726*/ 	.byte	0x08
	.zero		1


	//   ....[20]....
        /*0728*/ 	.word	0x000008f0
        /*072c*/ 	.word	0x000000ff
        /*0730*/ 	.word	0x000388b8
        /*0734*/ 	.short	0x0100
        /*0736*/ 	.byte	0x08
	.zero		1


	//   ....[21]....
        /*0738*/ 	.word	0x00000900
        /*073c*/ 	.word	0x000000ff
        /*0740*/ 	.word	0x000388c8
        /*0744*/ 	.short	0x0100
        /*0746*/ 	.byte	0x08
	.zero		1


	//   ....[22]....
        /*0748*/ 	.word	0x00001c50
        /*074c*/ 	.word	0x000000ff
        /*0750*/ 	.word	0x00038800
        /*0754*/ 	.short	0x010a
        /*0756*/ 	.byte	0x26
	.zero		1


	//   ....[23]....
        /*0758*/ 	.word	0x00001cd0
        /*075c*/ 	.word	0x00000003
        /*0760*/ 	.word	0x00038830
        /*0764*/ 	.short	0x010a
        /*0766*/ 	.byte	0x3f
	.zero		1


	//   ....[24]....
        /*0768*/ 	.word	0x00001d40
        /*076c*/ 	.word	0x00000003
        /*0770*/ 	.word	0x00038830
        /*0774*/ 	.short	0x010a
        /*0776*/ 	.byte	0x3f
	.zero		1


	//   ....[25]....
        /*0778*/ 	.word	0x000026f0
        /*077c*/ 	.word	0x00000003
        /*0780*/ 	.word	0x00000000
        /*0784*/ 	.short	0x0101
        /*0786*/ 	.byte	0x3f
	.zero		1


	//   ....[26]....
        /*0788*/ 	.word	0x00004af0
        /*078c*/ 	.word	0x000000ff
        /*0790*/ 	.word	0x00038830
        /*0794*/ 	.short	0x010a
        /*0796*/ 	.byte	0x07
	.zero		1


	//   ....[27]....
        /*0798*/ 	.word	0x00004b30
        /*079c*/ 	.word	0x000000ff
        /*07a0*/ 	.word	0x00038830
        /*07a4*/ 	.short	0x010a
        /*07a6*/ 	.byte	0x07
	.zero		1


	//   ....[28]....
        /*07a8*/ 	.word	0x00004ec0
        /*07ac*/ 	.word	0x000000ff
        /*07b0*/ 	.word	0x00038850
        /*07b4*/ 	.short	0x010a
        /*07b6*/ 	.byte	0x0a
	.zero		1


	//   ....[29]....
        /*07b8*/ 	.word	0x00004f00
        /*07bc*/ 	.word	0x000000ff
        /*07c0*/ 	.word	0x00038850
        /*07c4*/ 	.short	0x010a
        /*07c6*/ 	.byte	0x0a
	.zero		1


	//   ....[30]....
        /*07c8*/ 	.word	0x00006ad0
        /*07cc*/ 	.word	0x00000003
        /*07d0*/ 	.word	0x00000000
        /*07d4*/ 	.short	0x0101
        /*07d6*/ 	.byte	0x3f
	.zero		1


	//   ....[31]....
        /*07d8*/ 	.word	0x00006ce0
        /*07dc*/ 	.word	0x000000ff
        /*07e0*/ 	.word	0x00000000
        /*07e4*/ 	.short	0x0101
        /*07e6*/ 	.byte	0x0a
	.zero		1


	//   ....[32]....
        /*07e8*/ 	.word	0x000077a0
        /*07ec*/ 	.word	0x000000ff
        /*07f0*/ 	.word	0x00038830
        /*07f4*/ 	.short	0x010a
        /*07f6*/ 	.byte	0x06
	.zero		1


	//   ....[33]....
        /*07f8*/ 	.word	0x000077e0
        /*07fc*/ 	.word	0x000000ff
        /*0800*/ 	.word	0x00038830
        /*0804*/ 	.short	0x010a
        /*0806*/ 	.byte	0x06
	.zero		1


	//   ....[34]....
        /*0808*/ 	.word	0x00007b30
        /*080c*/ 	.word	0x000000ff
        /*0810*/ 	.word	0x00038850
        /*0814*/ 	.short	0x010a
        /*0816*/ 	.byte	0x06
	.zero		1


	//   ....[35]....
        /*0818*/ 	.word	0x00007b70
        /*081c*/ 	.word	0x000000ff
        /*0820*/ 	.word	0x00038850
        /*0824*/ 	.short	0x010a
        /*0826*/ 	.byte	0x06
	.zero		1


	//   ....[36]....
        /*0828*/ 	.word	0x00008df0
        /*082c*/ 	.word	0x00000003
        /*0830*/ 	.word	0x00000000
        /*0834*/ 	.short	0x0101
        /*0836*/ 	.byte	0x3f
	.zero		1


	//   ....[37]....
        /*0838*/ 	.word	0x00009010
        /*083c*/ 	.word	0x000000ff
        /*0840*/ 	.word	0x00000000
        /*0844*/ 	.short	0x0101
        /*0846*/ 	.byte	0x06
	.zero		1


	//   ....[38]....
        /*0848*/ 	.word	0x00009a10
        /*084c*/ 	.word	0x000000ff
        /*0850*/ 	.word	0x00038850
        /*0854*/ 	.short	0x010a
        /*0856*/ 	.byte	0x0e
	.zero		1


	//   ....[39]....
        /*0858*/ 	.word	0x00009a50
        /*085c*/ 	.word	0x000000ff
        /*0860*/ 	.word	0x00038850
        /*0864*/ 	.short	0x010a
        /*0866*/ 	.byte	0x0e
	.zero		1


	//   ....[40]....
        /*0868*/ 	.word	0x0000a5c0
        /*086c*/ 	.word	0x000000ff
        /*0870*/ 	.word	0x00000000
        /*0874*/ 	.short	0x0101
        /*0876*/ 	.byte	0x04
	.zero		1


	//   ....[41]....
        /*0878*/ 	.word	0x0000c460
        /*087c*/ 	.word	0x000000ff
        /*0880*/ 	.word	0x00000000
        /*0884*/ 	.short	0x0101
        /*0886*/ 	.byte	0x05
	.zero		1


	//   ....[42]....
        /*0888*/ 	.word	0x0000e160
        /*088c*/ 	.word	0x00000004
        /*0890*/ 	.word	0x00038880
        /*0894*/ 	.short	0x010a
        /*0896*/ 	.byte	0x3f
	.zero		1


	//   ....[43]....
        /*0898*/ 	.word	0x0000e360
        /*089c*/ 	.word	0x00000004
        /*08a0*/ 	.word	0x00038840
        /*08a4*/ 	.short	0x010a
        /*08a6*/ 	.byte	0x3f
	.zero		1


	//   ....[44]....
        /*08a8*/ 	.word	0x0000e740
        /*08ac*/ 	.word	0x000000ff
        /*08b0*/ 	.word	0x00038820
        /*08b4*/ 	.short	0x010a
        /*08b6*/ 	.byte	0x28
	.zero		1


	//   ....[45]....
        /*08b8*/ 	.word	0x0000ea20
        /*08bc*/ 	.word	0x00000004
        /*08c0*/ 	.word	0x00038880
        /*08c4*/ 	.short	0x010a
        /*08c6*/ 	.byte	0x3f
	.zero		1


	//   ....[46]....
        /*08c8*/ 	.word	0x0000ed90
        /*08cc*/ 	.word	0x00000004
        /*08d0*/ 	.word	0x00038840
        /*08d4*/ 	.short	0x010a
        /*08d6*/ 	.byte	0x3f
	.zero		1


	//   ....[47]....
        /*08d8*/ 	.word	0x0000f180
        /*08dc*/ 	.word	0x00000003
        /*08e0*/ 	.word	0x00038870
        /*08e4*/ 	.short	0x010a
        /*08e6*/ 	.byte	0x3f
	.zero		1


	//   ....[48]....
        /*08e8*/ 	.word	0x0000f1f0
        /*08ec*/ 	.word	0x00000002
        /*08f0*/ 	.word	0x00038860
        /*08f4*/ 	.short	0x010a
        /*08f6*/ 	.byte	0x3f
	.zero		1


	//   ....[49]....
        /*08f8*/ 	.word	0x0000fbf0
        /*08fc*/ 	.word	0x00000002
        /*0900*/ 	.word	0x00038850
        /*0904*/ 	.short	0x0101
        /*0906*/ 	.byte	0x3f
	.zero		1


	//   ....[50]....
        /*0908*/ 	.word	0x0000fc30
        /*090c*/ 	.word	0x00000002
        /*0910*/ 	.word	0x00000000
        /*0914*/ 	.short	0x0101
        /*0916*/ 	.byte	0x3f
	.zero		1


	//   ....[51]....
        /*0918*/ 	.word	0x0000fdf0
        /*091c*/ 	.word	0x00000003
        /*0920*/ 	.word	0x00038870
        /*0924*/ 	.short	0x010a
        /*0926*/ 	.byte	0x3f
	.zero		1


	//   ....[52]....
        /*0928*/ 	.word	0x0000fe80
        /*092c*/ 	.word	0x00000003
        /*0930*/ 	.word	0x00038860
        /*0934*/ 	.short	0x010a
        /*0936*/ 	.byte	0x3f
	.zero		1


	//   ....[53]....
        /*0938*/ 	.word	0x00010850
        /*093c*/ 	.word	0x00000003
        /*0940*/ 	.word	0x00038850
        /*0944*/ 	.short	0x0101
        /*0946*/ 	.byte	0x3f
	.zero		1


	//   ....[54]....
        /*0948*/ 	.word	0x000108a0
        /*094c*/ 	.word	0x00000000
        /*0950*/ 	.word	0x00000000
        /*0954*/ 	.short	0x0101
        /*0956*/ 	.byte	0x3f
	.zero		1


	//   ....[55]....
        /*0958*/ 	.word	0x00010b80
        /*095c*/ 	.word	0x00000000
        /*0960*/ 	.word	0x00038820
        /*0964*/ 	.short	0x010a
        /*0966*/ 	.byte	0x3f
	.zero		1


	//   ....[56]....
        /*0968*/ 	.word	0x00010d60
        /*096c*/ 	.word	0x00000006
        /*0970*/ 	.word	0x00000000
        /*0974*/ 	.short	0x010a
        /*0976*/ 	.byte	0x3f
	.zero		1


	//   ....[57]....
        /*0978*/ 	.word	0x00010dd0
        /*097c*/ 	.word	0x00000007
        /*0980*/ 	.word	0x00000000
        /*0984*/ 	.short	0x010a
        /*0986*/ 	.byte	0x3f
	.zero		1


	//   ....[58]....
        /*0988*/ 	.word	0x00010e30
        /*098c*/ 	.word	0x00000004
        /*0990*/ 	.word	0x00038860
        /*0994*/ 	.short	0x010a
        /*0996*/ 	.byte	0x3f
	.zero		1


	//   ....[59]....
        /*0998*/ 	.word	0x00010e80
        /*099c*/ 	.word	0x00000003
        /*09a0*/ 	.word	0x00038860
        /*09a4*/ 	.short	0x010a
        /*09a6*/ 	.byte	0x3f
	.zero		1


	//   ....[60]....
        /*09a8*/ 	.word	0x00010ec0
        /*09ac*/ 	.word	0x00000004
        /*09b0*/ 	.word	0x00038880
        /*09b4*/ 	.short	0x010a
        /*09b6*/ 	.byte	0x3f
	.zero		1


	//   ....[61]....
        /*09b8*/ 	.word	0x00010ee0
        /*09bc*/ 	.word	0x00000003
        /*09c0*/ 	.word	0x00038880
        /*09c4*/ 	.short	0x010a
        /*09c6*/ 	.byte	0x3f
	.zero		1


	//   ....[62]....
        /*09c8*/ 	.word	0x00010f50
        /*09cc*/ 	.word	0x00000003
        /*09d0*/ 	.word	0x00038800
        /*09d4*/ 	.short	0x010a
        /*09d6*/ 	.byte	0x3f
	.zero		1


	//   ....[63]....
        /*09d8*/ 	.word	0x00010fa0
        /*09dc*/ 	.word	0x00000003
        /*09e0*/ 	.word	0x00038830
        /*09e4*/ 	.short	0x010a
        /*09e6*/ 	.byte	0x3f
	.zero		1


	//   ....[64]....
        /*09e8*/ 	.word	0x00011000
        /*09ec*/ 	.word	0x00000007
        /*09f0*/ 	.word	0x00038830
        /*09f4*/ 	.short	0x010a
        /*09f6*/ 	.byte	0x3f
	.zero		1


	//   ....[65]....
        /*09f8*/ 	.word	0x00011060
        /*09fc*/ 	.word	0x00000007
        /*0a00*/ 	.word	0x00038850
        /*0a04*/ 	.short	0x010a
        /*0a06*/ 	.byte	0x3f
	.zero		1


	//   ....[66]....
        /*0a08*/ 	.word	0x000110c0
        /*0a0c*/ 	.word	0x00000009
        /*0a10*/ 	.word	0x00038830
        /*0a14*/ 	.short	0x010a
        /*0a16*/ 	.byte	0x3f
	.zero		1


	//   ....[67]....
        /*0a18*/ 	.word	0x00011120
        /*0a1c*/ 	.word	0x00000009
        /*0a20*/ 	.word	0x00038850
        /*0a24*/ 	.short	0x010a
        /*0a26*/ 	.byte	0x3f
	.zero		1


	//   ....[68]....
        /*0a28*/ 	.word	0x00011180
        /*0a2c*/ 	.word	0x00000006
        /*0a30*/ 	.word	0x00038850
        /*0a34*/ 	.short	0x010a
        /*0a36*/ 	.byte	0x3f
	.zero		1


	//   ....[69]....
        /*0a38*/ 	.word	0x000112d0
        /*0a3c*/ 	.word	0x00000004
        /*0a40*/ 	.word	0x00038880
        /*0a44*/ 	.short	0x010a
        /*0a46*/ 	.byte	0x3f
	.zero		1


	//   ....[70]....
        /*0a48*/ 	.word	0x00011320
        /*0a4c*/ 	.word	0x00000004
        /*0a50*/ 	.word	0x00038840
        /*0a54*/ 	.short	0x010a
        /*0a56*/ 	.byte	0x3f
	.zero		1


	//   ....[71]....
        /*0a58*/ 	.word	0x00011370
        /*0a5c*/ 	.word	0x00000011
        /*0a60*/ 	.word	0x00038820
        /*0a64*/ 	.short	0x010a
        /*0a66*/ 	.byte	0x3f
	.zero		1


	//   ....[72]....
        /*0a68*/ 	.word	0x000113c0
        /*0a6c*/ 	.word	0x00000004
        /*0a70*/ 	.word	0x00038880
        /*0a74*/ 	.short	0x010a
        /*0a76*/ 	.byte	0x3f
	.zero		1


	//   ....[73]....
        /*0a78*/ 	.word	0x00011410
        /*0a7c*/ 	.word	0x00000004
        /*0a80*/ 	.word	0x00038840
        /*0a84*/ 	.short	0x010a
        /*0a86*/ 	.byte	0x3f
	.zero		1


	//   ....[74]....
        /*0a88*/ 	.word	0x00011470
        /*0a8c*/ 	.word	0x00000003
        /*0a90*/ 	.word	0x00038870
        /*0a94*/ 	.short	0x010a
        /*0a96*/ 	.byte	0x3f
	.zero		1


	//   ....[75]....
        /*0a98*/ 	.word	0x000114d0
        /*0a9c*/ 	.word	0x00000004
        /*0aa0*/ 	.word	0x00038860
        /*0aa4*/ 	.short	0x010a
        /*0aa6*/ 	.byte	0x3f
	.zero		1


	//   ....[76]....
        /*0aa8*/ 	.word	0x00011520
        /*0aac*/ 	.word	0x00000003
        /*0ab0*/ 	.word	0x00038870
        /*0ab4*/ 	.short	0x010a
        /*0ab6*/ 	.byte	0x3f
	.zero		1


	//   ....[77]....
        /*0ab8*/ 	.word	0x00011570
        /*0abc*/ 	.word	0x00000003
        /*0ac0*/ 	.word	0x00038860
        /*0ac4*/ 	.short	0x010a
        /*0ac6*/ 	.byte	0x3f
	.zero		1


	//   ....[78]....
        /*0ac8*/ 	.word	0x000115c0
        /*0acc*/ 	.word	0x00000000
        /*0ad0*/ 	.word	0x00038820
        /*0ad4*/ 	.short	0x010a
        /*0ad6*/ 	.byte	0x3f
	.zero		1


	//   ....[79]....
        /*0ad8*/ 	.word	0x00011760
        /*0adc*/ 	.word	0x00000006
        /*0ae0*/ 	.word	0x00000000
        /*0ae4*/ 	.short	0x010a
        /*0ae6*/ 	.byte	0x3f
	.zero		1


	//   ....[80]....
        /*0ae8*/ 	.word	0x000117b0
        /*0aec*/ 	.word	0x00000007
        /*0af0*/ 	.word	0x00000000
        /*0af4*/ 	.short	0x010a
        /*0af6*/ 	.byte	0x3f
	.zero		1


	//   ....[81]....
        /*0af8*/ 	.word	0x00011800
        /*0afc*/ 	.word	0x00000004
        /*0b00*/ 	.word	0x00038860
        /*0b04*/ 	.short	0x010a
        /*0b06*/ 	.byte	0x3f
	.zero		1


	//   ....[82]....
        /*0b08*/ 	.word	0x00011850
        /*0b0c*/ 	.word	0x00000003
        /*0b10*/ 	.word	0x00038860
        /*0b14*/ 	.short	0x010a
        /*0b16*/ 	.byte	0x3f
	.zero		1


	//   ....[83]....
        /*0b18*/ 	.word	0x000118a0
        /*0b1c*/ 	.word	0x00000004
        /*0b20*/ 	.word	0x00038880
        /*0b24*/ 	.short	0x010a
        /*0b26*/ 	.byte	0x3f
	.zero		1


	//----- nvinfo : EIATTR_NUM_MBARRIERS
	.align		4
.L_523:
        /*0b28*/ 	.byte	0x03, 0x38
        /*0b2a*/ 	.short	0x0016


	//----- nvinfo : EIATTR_EXIT_INSTR_OFFSETS
	.align		4
        /*0b2c*/ 	.byte	0x04, 0x1c
        /*0b2e*/ 	.short	(.L_525 - .L_524)


	//   ....[0]....
.L_524:
        /*0b30*/ 	.word	0x00000a80


	//   ....[1]....
        /*0b34*/ 	.word	0x0000ced0


	//   ....[2]....
        /*0b38*/ 	.word	0x00010f30


	//----- nvinfo : EIATTR_MAX_THREADS
	.align		4
.L_525:
        /*0b3c*/ 	.byte	0x04, 0x05
        /*0b3e*/ 	.short	(.L_527 - .L_526)
.L_526:
        /*0b40*/ 	.word	0x00000180
        /*0b44*/ 	.word	0x00000001
        /*0b48*/ 	.word	0x00000001


	//----- nvinfo : EIATTR_CRS_STACK_SIZE
	.align		4
.L_527:
        /*0b4c*/ 	.byte	0x04, 0x1e
        /*0b4e*/ 	.short	(.L_529 - .L_528)
.L_528:
        /*0b50*/ 	.word	0x00000000


	//----- nvinfo : EIATTR_CBANK_PARAM_SIZE
	.align		4
.L_529:
        /*0b54*/ 	.byte	0x03, 0x19
        /*0b56*/ 	.short	0x0bf0


	//----- nvinfo : EIATTR_PARAM_CBANK
	.align		4
        /*0b58*/ 	.byte	0x04, 0x0a
        /*0b5a*/ 	.short	(.L_531 - .L_530)
	.align		4
.L_530:
        /*0b5c*/ 	.word	index@(.nv.constant0._ZN7cutlass13device_kernelIN5flash11enable_sm90INS1_16FlashAttnFwdSm90INS1_25CollectiveMainloopFwdSm90ILi2EN4cute5tupleIJNS5_1CILi1EEES8_S8_EEENS6_IJNS7_ILi128EEESA_NS7_ILi256EEEEEELi256ENS_12float_e4m3_tEfNS_4arch4Sm90ELb1ELb0ELb0ELb0ELb0ELb0ELb0ELb1ELb1ELb0ELb0ELb0EEENS1_21CollectiveEpilogueFwdINS6_IJSA_SB_SA_EEES9_NS_10bfloat16_tESF_Li256ELb0ELb0ELb0ELb1EEENS1_30DynamicPersistentTileSchedulerILi256ELi128ELb0ELb0ELb1EEEEEEEEEvNT_6ParamsE)
        /*0b60*/ 	.short	0x0210
        /*0b62*/ 	.short	0x0bf0


	//----- nvinfo : EIATTR_SW_WAR
	.align		4
.L_531:
        /*0b64*/ 	.byte	0x04, 0x36
        /*0b66*/ 	.short	(.L_533 - .L_532)
.L_532:
        /*0b68*/ 	.word	0x00000008
.L_533:


//--------------------- .nv.info._ZN7cutlass13device_kernelIN5flash11enable_sm90INS1_16FlashAttnFwdSm90INS1_25CollectiveMainloopFwdSm90ILi2EN4cute5tupleIJNS5_1CILi1EEES8_S8_EEENS6_IJNS7_ILi128EEESA_NS7_ILi256EEEEEELi256ENS_12float_e4m3_tEfNS_4arch4Sm90ELb1ELb0ELb0ELb1ELb0ELb0ELb0ELb1ELb1ELb0ELb0ELb0EEENS1_21CollectiveEpilogueFwdINS6_IJSA_SB_SA_EEES9_NS_10bfloat16_tESF_Li256ELb1ELb0ELb0ELb1EEENS1_36VarlenDynamicPersistentTileSchedulerILi128ELi128ELi256ELi128ELb0ELb0ELb1ELb1ELb1ELb1EEEEEEEEEvNT_6ParamsE --------------------------
	.section	.nv.info._ZN7cutlass13device_kernelIN5flash11enable_sm90INS1_16FlashAttnFwdSm90INS1_25CollectiveMainloopFwdSm90ILi2EN4cute5tupleIJNS5_1CILi1EEES8_S8_EEENS6_IJNS7_ILi128EEESA_NS7_ILi256EEEEEELi256ENS_12float_e4m3_tEfNS_4arch4Sm90ELb1ELb0ELb0ELb1ELb0ELb0ELb0ELb1ELb1ELb0ELb0ELb0EEENS1_21CollectiveEpilogueFwdINS6_IJSA_SB_SA_EEES9_NS_10bfloat16_tESF_Li256ELb1ELb0ELb0ELb1EEENS1_36VarlenDynamicPersistentTileSchedulerILi128ELi128ELi256ELi128ELb0ELb0ELb1ELb1ELb1ELb1EEEEEEEEEvNT_6ParamsE,"",@"SHT_CUDA_INFO"
	.sectionflags	@""
	.align	4


	//----- nvinfo : EIATTR_CUDA_API_VERSION
	.align		4
        /*0000*/ 	.byte	0x04, 0x37
        /*0002*/ 	.short	(.L_535 - .L_534)
.L_534:
        /*0004*/ 	.word	0x00000082


	//----- nvinfo : EIATTR_KPARAM_INFO
	.align		4
.L_535:
        /*0008*/ 	.byte	0x04, 0x17
        /*000a*/ 	.short	(.L_537 - .L_536)
.L_536:
        /*000c*/ 	.word	0x00000000
        /*0010*/ 	.short	0x0000
        /*0012*/ 	.short	0x0070
        /*0014*/ 	.byte	0x00, 0xf0, 0x01, 0x28


	//----- nvinfo : EIATTR_SPARSE_MMA_MASK
	.align		4
.L_537:
        /*0018*/ 	.byte	0x03, 0x50
        /*001a*/ 	.short	0x0000


	//----- nvinfo : EIATTR_MAXREG_COUNT
	.align		4
        /*001c*/ 	.byte	0x03, 0x1b
        /*001e*/ 	.short	0x00a8


	//----- nvinfo : EIATTR_NUM_BARRIERS
	.align		4
        /*0020*/ 	.byte	0x02, 0x4c
        /*0022*/ 	.byte	0x10
	.zero		1


	//----- nvinfo : EIATTR_EXTERNS
	.align		4
        /*0024*/ 	.byte	0x04, 0x0f
        /*0026*/ 	.short	(.L_539 - .L_538)


	//   ....[0]....
	.align		4
.L_538:
        /*0028*/ 	.word	index@(__assertfail)


	//----- nvinfo : EIATTR_ANNOTATIONS
	.align		4
.L_539:
        /*002c*/ 	.byte	0x04, 0x55
        /*002e*/ 	.short	(.L_541 - .L_540)


	//   ....[0]....
.L_540:
        /* <DEDUP_REMOVED lines=46> */


	//----- nvinfo : EIATTR_MERCURY_ISA_VERSION
	.align		4
.L_541:
        /*02f8*/ 	.byte	0x03, 0x5f
        /*02fa*/ 	.short	0x0101


	//----- nvinfo : EIATTR_UNUSED_LOAD_BYTE_OFFSET
	.align		4
        /*02fc*/ 	.byte	0x04, 0x44
        /*02fe*/ 	.short	(.L_543 - .L_542)


	//   ....[0]....
.L_542:
        /*0300*/ 	.word	0x00000a70
        /*0304*/ 	.word	0x0000fff0


	//   ....[1]....
        /*0308*/ 	.word	0x0000a850
        /*030c*/ 	.word	0x0000fff0


	//----- nvinfo : EIATTR_INT_WARP_WIDE_INSTR_OFFSETS
	.align		4
.L_543:
        /*0310*/ 	.byte	0x04, 0x31
        /*0312*/ 	.short	(.L_545 - .L_544)


	//   ....[0]....
.L_544:
        /*0314*/ 	.word	0x00000160


	//   ....[1]....
        /*0318*/ 	.word	0x000001a0


	//   ....[2]....
        /*031c*/ 	.word	0x00000210


	//   ....[3]....
        /*0320*/ 	.word	0x0000f500


	//   ....[4]....
        /*0324*/ 	.word	0x0000f590


	//   ....[5]....
        /*0328*/ 	.word	0x0000fcf0


	//   ....[6]....
        /*032c*/ 	.word	0x00011b80


	//   ....[7]....
        /*0330*/ 	.word	0x00011c10


	//----- nvinfo : EIATTR_COOP_GROUP_MASK_REGIDS
	.align		4
.L_545:
        /*0334*/ 	.byte	0x04, 0x29
        /*0336*/ 	.short	(.L_547 - .L_546)


	//   ....[0]....
.L_546:
        /*0338*/ 	.word	0xffffffff


	//   ....[1]....
        /*033c*/ 	.word	0xffffffff


	//   ....[2]....
        /*0340*/ 	.word	0xffffffff


	//   ....[3]....
        /*0344*/ 	.word	0xffffffff


	//   ....[4]....
        /*0348*/ 	.word	0xffffffff


	//   ....[5]....
        /*034c*/ 	.word	0xffffffff


	//   ....[6]....
        /*0350*/ 	.word	0xffffffff


	//   ....[7]....
        /*0354*/ 	.word	0xffffffff


	//   ....[8]....
        /*0358*/ 	.word	0xffffffff


	//   ....[9]....
        /*035c*/ 	.word	0xffffffff


	//   ....[10]....
        /*0360*/ 	.word	0xffffffff


	//   ....[11]....
        /*0364*/ 	.word	0xffffffff


	//   ....[12]....
        /*0368*/ 	.word	0xffffffff


	//   ....[13]....
        /*036c*/ 	.word	0xffffffff


	//   ....[14]....
        /*0370*/ 	.word	0xffffffff


	//   ....[15]....
        /*0374*/ 	.word	0xffffffff


	//   ....[16]....
        /*0378*/ 	.word	0xffffffff


	//   ....[17]....
        /*037c*/ 	.word	0xffffffff


	//   ....[18]....
        /*0380*/ 	.word	0xffffffff


	//   ....[19]....
        /*0384*/ 	.word	0xffffffff


	//   ....[20]....
        /*0388*/ 	.word	0xffffffff


	//   ....[21]....
        /*038c*/ 	.word	0xffffffff


	//   ....[22]....
        /*0390*/ 	.word	0xffffffff


	//   ....[23]....
        /*0394*/ 	.word	0xffffffff


	//   ....[24]....
        /*0398*/ 	.word	0xffffffff


	//   ....[25]....
        /*039c*/ 	.word	0xffffffff


	//   ....[26]....
        /*03a0*/ 	.word	0xffffffff


	//   ....[27]....
        /*03a4*/ 	.word	0xffffffff


	//   ....[28]....
        /*03a8*/ 	.word	0xffffffff


	//   ....[29]....
        /*03ac*/ 	.word	0xffffffff


	//   ....[30]....
        /*03b0*/ 	.word	0xffffffff


	//   ....[31]....
        /*03b4*/ 	.word	0xffffffff


	//   ....[32]....
        /*03b8*/ 	.word	0xffffffff


	//   ....[33]....
        /*03bc*/ 	.word	0xffffffff


	//   ....[34]....
        /*03c0*/ 	.word	0xffffffff


	//   ....[35]....
        /*03c4*/ 	.word	0xffffffff


	//   ....[36]....
        /*03c8*/ 	.word	0xffffffff


	//   ....[37]....
        /*03cc*/ 	.word	0xffffffff


	//   ....[38]....
        /*03d0*/ 	.word	0xffffffff


	//   ....[39]....
        /*03d4*/ 	.word	0xffffffff


	//   ....[40]....
        /*03d8*/ 	.word	0xffffffff


	//   ....[41]....
        /*03dc*/ 	.word	0xffffffff


	//   ....[42]....
        /*03e0*/ 	.word	0xffffffff


	//   ....[43]....
        /*03e4*/ 	.word	0xffffffff


	//   ....[44]....
        /*03e8*/ 	.word	0xffffffff


	//   ....[45]....
        /*03ec*/ 	.word	0xffffffff


	//   ....[46]....
        /*03f0*/ 	.word	0xffffffff


	//   ....[47]....
        /*03f4*/ 	.word	0xffffffff


	//   ....[48]....
        /*03f8*/ 	.word	0xffffffff


	//   ....[49]....
        /*03fc*/ 	.word	0xffffffff


	//   ....[50]....
        /*0400*/ 	.word	0xffffffff


	//   ....[51]....
        /*0404*/ 	.word	0xffffffff


	//   ....[52]....
        /*0408*/ 	.word	0xffffffff


	//   ....[53]....
        /*040c*/ 	.word	0xffffffff


	//   ....[54]....
        /*0410*/ 	.word	0xffffffff


	//   ....[55]....
        /*0414*/ 	.word	0xffffffff


	//   ....[56]....
        /*0418*/ 	.word	0xffffffff


	//   ....[57]....
        /*041c*/ 	.word	0xffffffff


	//   ....[58]....
        /*0420*/ 	.word	0xffffffff


	//   ....[59]....
        /*0424*/ 	.word	0xffffffff


	//   ....[60]....
        /*0428*/ 	.word	0xffffffff


	//   ....[61]....
        /*042c*/ 	.word	0xffffffff


	//   ....[62]....
        /*0430*/ 	.word	0xffffffff


	//   ....[63]....
        /*0434*/ 	.word	0xffffffff


	//   ....[64]....
        /*0438*/ 	.word	0xffffffff


	//   ....[65]....
        /*043c*/ 	.word	0xffffffff


	//   ....[66]....
        /*0440*/ 	.word	0xffffffff


	//   ....[67]....
        /*0444*/ 	.word	0xffffffff


	//   ....[68]....
        /*0448*/ 	.word	0xffffffff


	//   ....[69]....
        /*044c*/ 	.word	0xffffffff


	//   ....[70]....
        /*0450*/ 	.word	0xffffffff


	//   ....[71]....
        /*0454*/ 	.word	0xffffffff


	//   ....[72]....
        /*0458*/ 	.word	0xffffffff


	//   ....[73]....
        /*045c*/ 	.word	0xffffffff


	//   ....[74]....
        /*0460*/ 	.word	0xffffffff


	//   ....[75]....
        /*0464*/ 	.word	0xffffffff


	//   ....[76]....
        /*0468*/ 	.word	0xffffffff


	//   ....[77]....
        /*046c*/ 	.word	0xffffffff


	//   ....[78]....
        /*0470*/ 	.word	0xffffffff


	//   ....[79]....
        /*0474*/ 	.word	0xffffffff


	//   ....[80]....
        /*0478*/ 	.word	0xffffffff


	//   ....[81]....
        /*047c*/ 	.word	0xffffffff


	//   ....[82]....
        /*0480*/ 	.word	0xffffffff


	//   ....[83]....
        /*0484*/ 	.word	0xffffffff


	//   ....[84]....
        /*0488*/ 	.word	0xffffffff


	//   ....[85]....
        /*048c*/ 	.word	0xffffffff


	//   ....[86]....
        /*0490*/ 	.word	0xffffffff


	//   ....[87]....
        /*0494*/ 	.word	0xffffffff


	//   ....[88]....
        /*0498*/ 	.word	0xffffffff


	//   ....[89]....
        /*049c*/ 	.word	0xffffffff


	//   ....[90]....
        /*04a0*/ 	.word	0xffffffff


	//   ....[91]....
        /*04a4*/ 	.word	0xffffffff


	//   ....[92]....
        /*04a8*/ 	.word	0xffffffff


	//   ....[93]....
        /*04ac*/ 	.word	0xffffffff


	//   ....[94]....
        /*04b0*/ 	.word	0xffffffff


	//   ....[95]....
        /*04b4*/ 	.word	0xffffffff


	//   ....[96]....
        /*04b8*/ 	.word	0xffffffff


	//   ....[97]....
        /*04bc*/ 	.word	0xffffffff


	//   ....[98]....
        /*04c0*/ 	.word	0xffffffff


	//   ....[99]....
        /*04c4*/ 	.word	0xffffffff


	//   ....[100]....
        /*04c8*/ 	.word	0xffffffff


	//   ....[101]....
        /*04cc*/ 	.word	0xffffffff


	//   ....[102]....
        /*04d0*/ 	.word	0xffffffff


	//   ....[103]....
        /*04d4*/ 	.word	0xffffffff


	//   ....[104]....
        /*04d8*/ 	.word	0xffffffff


	//   ....[105]....
        /*04dc*/ 	.word	0xffffffff


	//   ....[106]....
        /*04e0*/ 	.word	0xffffffff


	//   ....[107]....
        /*04e4*/ 	.word	0xffffffff


	//   ....[108]....
        /*04e8*/ 	.word	0xffffffff


	//   ....[109]....
        /*04ec*/ 	.word	0xffffffff


	//   ....[110]....
        /*04f0*/ 	.word	0xffffffff


	//   ....[111]....
        /*04f4*/ 	.word	0xffffffff


	//   ....[112]....
        /*04f8*/ 	.word	0xffffffff


	//   ....[113]....
        /*04fc*/ 	.word	0xffffffff


	//   ....[114]....
        /*0500*/ 	.word	0xffffffff


	//   ....[115]....
        /*0504*/ 	.word	0xffffffff


	//   ....[116]....
        /*0508*/ 	.word	0xffffffff


	//   ....[117]....
        /*050c*/ 	.word	0xffffffff


	//   ....[118]....
        /*0510*/ 	.word	0xffffffff


	//   ....[119]....
        /*0514*/ 	.word	0xffffffff


	//   ....[120]....
        /*0518*/ 	.word	0xffffffff


	//   ....[121]....
        /*051c*/ 	.word	0xffffffff


	//   ....[122]....
        /*0520*/ 	.word	0xffffffff


	//   ....[123]....
        /*0524*/ 	.word	0x0500000f


	//   ....[124]....
        /*0528*/ 	.word	0x0500000f


	//----- nvinfo : EIATTR_COOP_GROUP_INSTR_OFFSETS
	.align		4
.L_547:
        /*052c*/ 	.byte	0x04, 0x28
        /*052e*/ 	.short	(.L_549 - .L_548)


	//   ....[0]....
.L_548:
        /*0530*/ 	.word	0x00000070


	//   ....[1]....
        /*0534*/ 	.word	0x00000170


	//   ....[2]....
        /*0538*/ 	.word	0x000001c0


	//   ....[3]....
        /*053c*/ 	.word	0x000003f0


	//   ....[4]....
        /*0540*/ 	.word	0x00000550


	//   ....[5]....
        /*0544*/ 	.word	0x00000670


	//   ....[6]....
        /*0548*/ 	.word	0x000007d0


	//   ....[7]....
        /*054c*/ 	.word	0x00001ae0


	//   ....[8]....
        /*0550*/ 	.word	0x00002dc0


	//   ....[9]....
        /*0554*/ 	.word	0x00002e80


	//   ....[10]....
        /*0558*/ 	.word	0x000037b0


	//   ....[11]....
        /*055c*/ 	.word	0x00003860


	//   ....[12]....
        /*0560*/ 	.word	0x000056e0


	//   ....[13]....
        /*0564*/ 	.word	0x000057f0


	//   ....[14]....
        /*0568*/ 	.word	0x00006080


	//   ....[15]....
        /*056c*/ 	.word	0x000060f0


	//   ....[16]....
        /*0570*/ 	.word	0x00008040


	//   ....[17]....
        /*0574*/ 	.word	0x00008050


	//   ....[18]....
        /*0578*/ 	.word	0x00008080


	//   ....[19]....
        /*057c*/ 	.word	0x00008090


	//   ....[20]....
        /*0580*/ 	.word	0x00009d00


	//   ....[21]....
        /*0584*/ 	.word	0x00009d10


	//   ....[22]....
        /*0588*/ 	.word	0x00009d40


	//   ....[23]....
        /*058c*/ 	.word	0x00009d50


	//   ....[24]....
        /*0590*/ 	.word	0x0000b410


	//   ....[25]....
        /*0594*/ 	.word	0x0000b440


	//   ....[26]....
        /*0598*/ 	.word	0x0000b470


	//   ....[27]....
        /*059c*/ 	.word	0x0000b4a0


	//   ....[28]....
        /*05a0*/ 	.word	0x0000b4d0


	//   ....[29]....
        /*05a4*/ 	.word	0x0000b500


	//   ....[30]....
        /*05a8*/ 	.word	0x0000b530


	//   ....[31]....
        /*05ac*/ 	.word	0x0000b560


	//   ....[32]....
        /*05b0*/ 	.word	0x0000b5a0


	//   ....[33]....
        /*05b4*/ 	.word	0x0000b5d0


	//   ....[34]....
        /*05b8*/ 	.word	0x0000b630


	//   ....[35]....
        /*05bc*/ 	.word	0x0000b670


	//   ....[36]....
        /*05c0*/ 	.word	0x0000b6a0


	//   ....[37]....
        /*05c4*/ 	.word	0x0000b6e0


	//   ....[38]....
        /*05c8*/ 	.word	0x0000b710


	//   ....[39]....
        /*05cc*/ 	.word	0x0000b740


	//   ....[40]....
        /*05d0*/ 	.word	0x0000b770


	//   ....[41]....
        /*05d4*/ 	.word	0x0000b7a0


	//   ....[42]....
        /*05d8*/ 	.word	0x0000b7d0


	//   ....[43]....
        /*05dc*/ 	.word	0x0000b800


	//   ....[44]....
        /*05e0*/ 	.word	0x0000b830


	//   ....[45]....
        /*05e4*/ 	.word	0x0000b860


	//   ....[46]....
        /*05e8*/ 	.word	0x0000b890


	//   ....[47]....
        /*05ec*/ 	.word	0x0000b8c0


	//   ....[48]....
        /*05f0*/ 	.word	0x0000b8f0


	//   ....[49]....
        /*05f4*/ 	.word	0x0000b920


	//   ....[50]....
        /*05f8*/ 	.word	0x0000b950


	//   ....[51]....
        /*05fc*/ 	.word	0x0000b980


	//   ....[52]....
        /*0600*/ 	.word	0x0000b9c0


	//   ....[53]....
        /*0604*/ 	.word	0x0000b9f0


	//   ....[54]....
        /*0608*/ 	.word	0x0000ba20


	//   ....[55]....
        /*060c*/ 	.word	0x0000ba50


	//   ....[56]....
        /*0610*/ 	.word	0x0000bad0


	//   ....[57]....
        /*0614*/ 	.word	0x0000bb00


	//   ....[58]....
        /*0618*/ 	.word	0x0000bb30


	//   ....[59]....
        /*061c*/ 	.word	0x0000bb60


	//   ....[60]....
        /*0620*/ 	.word	0x0000bb90


	//   ....[61]....
        /*0624*/ 	.word	0x0000bbc0


	//   ....[62]....
        /*0628*/ 	.word	0x0000bbf0


	//   ....[63]....
        /*062c*/ 	.word	0x0000bc20


	//   ....[64]....
        /*0630*/ 	.word	0x0000bc50


	//   ....[65]....
        /*0634*/ 	.word	0x0000bc80


	//   ....[66]....
        /*0638*/ 	.word	0x0000bca0


	//   ....[67]....
        /*063c*/ 	.word	0x0000bcb0


	//   ....[68]....
        /*0640*/ 	.word	0x0000bcc0


	//   ....[69]....
        /*0644*/ 	.word	0x0000bcd0


	//   ....[70]....
        /*0648*/ 	.word	0x0000bce0


	//   ....[71]....
        /*064c*/ 	.word	0x0000bcf0


	//   ....[72]....
        /*0650*/ 	.word	0x0000bd00


	//   ....[73]....
        /*0654*/ 	.word	0x0000bd10


	//   ....[74]....
        /*0658*/ 	.word	0x0000bd20


	//   ....[75]....
        /*065c*/ 	.word	0x0000bd30


	//   ....[76]....
        /*0660*/ 	.word	0x0000bd50


	//   ....[77]....
        /*0664*/ 	.word	0x0000bd60


	//   ....[78]....
        /*0668*/ 	.word	0x0000bd70


	//   ....[79]....
        /*066c*/ 	.word	0x0000bd80


	//   ....[80]....
        /*0670*/ 	.word	0x0000bd90


	//   ....[81]....
        /*0674*/ 	.word	0x0000bda0


	//   ....[82]....
        /*0678*/ 	.word	0x0000bdc0


	//   ....[83]....
        /*067c*/ 	.word	0x0000bdd0


	//   ....[84]....
        /*0680*/ 	.word	0x0000bde0


	//   ....[85]....
        /*0684*/ 	.word	0x0000bdf0


	//   ....[86]....
        /*0688*/ 	.word	0x0000be00


	//   ....[87]....
        /*068c*/ 	.word	0x0000be10


	//   ....[88]....
        /*0690*/ 	.word	0x0000e030


	//   ....[89]....
        /*0694*/ 	.word	0x0000e210


	//   ....[90]....
        /*0698*/ 	.word	0x0000e240


	//   ....[91]....
        /*069c*/ 	.word	0x0000e270


	//   ....[92]....
        /*06a0*/ 	.word	0x0000e2b0


	//   ....[93]....
        /*06a4*/ 	.word	0x0000e2e0


	//   ....[94]....
        /*06a8*/ 	.word	0x0000e320


	//   ....[95]....
        /*06ac*/ 	.word	0x0000e4b0


	//   ....[96]....
        /*06b0*/ 	.word	0x0000e4e0


	//   ....[97]....
        /*06b4*/ 	.word	0x0000e510


	//   ....[98]....
        /*06b8*/ 	.word	0x0000e540


	//   ....[99]....
        /*06bc*/ 	.word	0x0000e570


	//   ....[100]....
        /*06c0*/ 	.word	0x0000e5b0


	//   ....[101]....
        /*06c4*/ 	.word	0x0000e650


	//   ....[102]....
        /*06c8*/ 	.word	0x0000e6e0


	//   ....[103]....
        /*06cc*/ 	.word	0x0000e790


	//   ....[104]....
        /*06d0*/ 	.word	0x0000fe10


	//   ....[105]....
        /*06d4*/ 	.word	0x00012a40


	//   ....[106]....
        /*06d8*/ 	.word	0x00012a70


	//   ....[107]....
        /*06dc*/ 	.word	0x00012aa0


	//   ....[108]....
        /*06e0*/ 	.word	0x00012ae0


	//   ....[109]....
        /*06e4*/ 	.word	0x00012b10


	//   ....[110]....
        /*06e8*/ 	.word	0x00012b20


	//   ....[111]....
        /*06ec*/ 	.word	0x00012b50


	//   ....[112]....
        /*06f0*/ 	.word	0x00012b60


	//   ....[113]....
        /*06f4*/ 	.word	0x00012ca0


	//   ....[114]....
        /*06f8*/ 	.word	0x00012cd0


	//   ....[115]....
        /*06fc*/ 	.word	0x00012d00


	//   ....[116]....
        /*0700*/ 	.word	0x00012d30


	//   ....[117]....
        /*0704*/ 	.word	0x00012d60


	//   ....[118]....
        /*0708*/ 	.word	0x00012da0


	//   ....[119]....
        /*070c*/ 	.word	0x00012e30


	//   ....[120]....
        /*0710*/ 	.word	0x00012ec0


	//   ....[121]....
        /*0714*/ 	.word	0x00012f30


	//   ....[122]....
        /*0718*/ 	.word	0x000135c0


	//   ....[123]....
        /*071c*/ 	.word	0x00013bc0


	//   ....[124]....
        /*0720*/ 	.word	0x00014040


	//----- nvinfo : EIATTR_REG_RECONFIG
	.align		4
.L_549:
        /*0724*/ 	.byte	0x01, 0x54
	.zero		2


	//----- nvinfo : EIATTR_SYSCALL_OFFSETS
	.align		4
        /*0728*/ 	.byte	0x04, 0x46
        /*072a*/ 	.short	(.L_551 - .L_550)


	//   ....[0]....
.L_550:
        /*072c*/ 	.word	0x00001cc0


	//   ....[1]....
        /*0730*/ 	.word	0x0000f730


	//   ....[2]....
        /*0734*/ 	.word	0x0000f870


	//   ....[3]....
        /*0738*/ 	.word	0x0000f9b0


	//   ....[4]....
        /*073c*/ 	.word	0x0000fad0


	//----- nvinfo : EIATTR_MBARRIER_INSTR_OFFSETS
	.align		4
.L_551:
        /*0740*/ 	.byte	0x04, 0x39
        /*0742*/ 	.short	(.L_553 - .L_552)


	//   ....[0]....
.L_552:
        /*0744*/ 	.word	0x000002a0
        /*0748*/ 	.word	0x000000ff
        /*074c*/ 	.word	0x00038800
        /*0750*/ 	.short	0x0100
        /*0752*/ 	.byte	0x08
	.zero		1


	//   ....[1]....
        /*0754*/ 	.word	0x000002b0
        /*0758*/ 	.word	0x000000ff
        /*075c*/ 	.word	0x00038820
        /*0760*/ 	.short	0x0100
        /*0762*/ 	.byte	0x08
	.zero		1


	//   ....[2]....
        /*0764*/ 	.word	0x000003a0
        /*0768*/ 	.word	0x000000ff
        /*076c*/ 	.word	0x00038830
        /*0770*/ 	.short	0x0100
        /*0772*/ 	.byte	0x08
	.zero		1


	//   ....[3]....
        /*0774*/ 	.word	0x000003b0
        /*0778*/ 	.word	0x000000ff
        /*077c*/ 	.word	0x00038840
        /*0780*/ 	.short	0x0100
        /*0782*/ 	.byte	0x08
	.zero		1


	//   ....[4]....
        /*0784*/ 	.word	0x000003c0
        /*0788*/ 	.word	0x000000ff
        /*078c*/ 	.word	0x00038838
        /*0790*/ 	.short	0x0100
        /*0792*/ 	.byte	0x08
	.zero		1


	//   ....[5]....
        /*0794*/ 	.word	0x000003d0
        /*0798*/ 	.word	0x000000ff
        /*079c*/ 	.word	0x00038848
        /*07a0*/ 	.short	0x0100
        /*07a2*/ 	.byte	0x08
	.zero		1


	//   ....[6]....
        /*07a4*/ 	.word	0x00000500
        /*07a8*/ 	.word	0x000000ff
        /*07ac*/ 	.word	0x00038850
        /*07b0*/ 	.short	0x0100
        /*07b2*/ 	.byte	0x08
	.zero		1


	//   ....[7]....
        /*07b4*/ 	.word	0x00000510
        /*07b8*/ 	.word	0x000000ff
        /*07bc*/ 	.word	0x00038860
        /*07c0*/ 	.short	0x0100
        /*07c2*/ 	.byte	0x08
	.zero		1


	//   ....[8]....
        /*07c4*/ 	.word	0x00000520
        /*07c8*/ 	.word	0x000000ff
        /*07cc*/ 	.word	0x00038858
        /*07d0*/ 	.short	0x0100
        /*07d2*/ 	.byte	0x08
	.zero		1


	//   ....[9]....
        /*07d4*/ 	.word	0x00000530
        /*07d8*/ 	.word	0x000000ff
        /*07dc*/ 	.word	0x00038868
        /*07e0*/ 	.short	0x0100
        /*07e2*/ 	.byte	0x08
	.zero		1


	//   ....[10]....
        /*07e4*/ 	.word	0x00000620
        /*07e8*/ 	.word	0x000000ff
        /*07ec*/ 	.word	0x00038870
        /*07f0*/ 	.short	0x0100
        /*07f2*/ 	.byte	0x06
	.zero		1


	//   ....[11]....
        /*07f4*/ 	.word	0x00000630
        /*07f8*/ 	.word	0x000000ff
        /*07fc*/ 	.word	0x00038880
        /*0800*/ 	.short	0x0100
        /*0802*/ 	.byte	0x06
	.zero		1


	//   ....[12]....
        /*0804*/ 	.word	0x00000640
        /*0808*/ 	.word	0x000000ff
        /*080c*/ 	.word	0x00038878
        /*0810*/ 	.short	0x0100
        /*0812*/ 	.byte	0x06
	.zero		1


	//   ....[13]....
        /*0814*/ 	.word	0x00000650
        /*0818*/ 	.word	0x000000ff
        /*081c*/ 	.word	0x00038888
        /*0820*/ 	.short	0x0100
        /*0822*/ 	.byte	0x06
	.zero		1


	//   ....[14]....
        /*0824*/ 	.word	0x00000780
        /*0828*/ 	.word	0x000000ff
        /*082c*/ 	.word	0x00038890
        /*0830*/ 	.short	0x0100
        /*0832*/ 	.byte	0x08
	.zero		1


	//   ....[15]....
        /*0834*/ 	.word	0x00000790
        /*0838*/ 	.word	0x000000ff
        /*083c*/ 	.word	0x000388a0
        /*0840*/ 	.short	0x0100
        /*0842*/ 	.byte	0x08
	.zero		1


	//   ....[16]....
        /*0844*/ 	.word	0x000007a0
        /*0848*/ 	.word	0x000000ff
        /*084c*/ 	.word	0x00038898
        /*0850*/ 	.short	0x0100
        /*0852*/ 	.byte	0x08
	.zero		1


	//   ....[17]....
        /*0854*/ 	.word	0x000007b0
        /*0858*/ 	.word	0x000000ff
        /*085c*/ 	.word	0x000388a8
        /*0860*/ 	.short	0x0100
        /*0862*/ 	.byte	0x08
	.zero		1


	//   ....[18]....
        /*0864*/ 	.word	0x000008e0
        /*0868*/ 	.word	0x000000ff
        /*086c*/ 	.word	0x000388b0
        /*0870*/ 	.short	0x0100
        /*0872*/ 	.byte	0x08
	.zero		1


	//   ....[19]....
        /*0874*/ 	.word	0x000008f0
        /*0878*/ 	.word	0x000000ff
        /*087c*/ 	.word	0x000388c0
        /*0880*/ 	.short	0x0100
        /*0882*/ 	.byte	0x08
	.zero		1


	//   ....[20]....
        /*0884*/ 	.word	0x00000900
        /*0888*/ 	.word	0x000000ff
        /*088c*/ 	.word	0x000388b8
        /*0890*/ 	.short	0x0100
        /*0892*/ 	.byte	0x08
	.zero		1


	//   ....[21]....
        /*0894*/ 	.word	0x00000910
        /*0898*/ 	.word	0x000000ff
        /*089c*/ 	.word	0x000388c8
        /*08a0*/ 	.short	0x0100
        /*08a2*/ 	.byte	0x08
	.zero		1


	//   ....[22]....
        /*08a4*/ 	.word	0x00001d40
        /*08a8*/ 	.word	0x000000ff
        /*08ac*/ 	.word	0x00038800
        /*08b0*/ 	.short	0x010a
        /*08b2*/ 	.byte	0x29
	.zero		1


	//   ....[23]....
        /*08b4*/ 	.word	0x00001dc0
        /*08b8*/ 	.word	0x00000003
        /*08bc*/ 	.word	0x00038830
        /*08c0*/ 	.short	0x010a
        /*08c2*/ 	.byte	0x3f
	.zero		1


	//   ....[24]....
        /*08c4*/ 	.word	0x00001e30
        /*08c8*/ 	.word	0x00000003
        /*08cc*/ 	.word	0x00038830
        /*08d0*/ 	.short	0x010a
        /*08d2*/ 	.byte	0x3f
	.zero		1


	//   ....[25]....
        /*08d4*/ 	.word	0x000027d0
        /*08d8*/ 	.word	0x00000003
        /*08dc*/ 	.word	0x00000000
        /*08e0*/ 	.short	0x0101
        /*08e2*/ 	.byte	0x3f
	.zero		1


	//   ....[26]....
        /*08e4*/ 	.word	0x00004b90
        /*08e8*/ 	.word	0x000000ff
        /*08ec*/ 	.word	0x00038830
        /*08f0*/ 	.short	0x010a
        /*08f2*/ 	.byte	0x06
	.zero		1


	//   ....[27]....
        /*08f4*/ 	.word	0x00004bd0
        /*08f8*/ 	.word	0x000000ff
        /*08fc*/ 	.word	0x00038830
        /*0900*/ 	.short	0x010a
        /*0902*/ 	.byte	0x06
	.zero		1


	//   ....[28]....
        /*0904*/ 	.word	0x00004f20
        /*0908*/ 	.word	0x000000ff
        /*090c*/ 	.word	0x00038850
        /*0910*/ 	.short	0x010a
        /*0912*/ 	.byte	0x06
	.zero		1


	//   ....[29]....
        /*0914*/ 	.word	0x00004f60
        /*0918*/ 	.word	0x000000ff
        /*091c*/ 	.word	0x00038850
        /*0920*/ 	.short	0x010a
        /*0922*/ 	.byte	0x06
	.zero		1


	//   ....[30]....
        /*0924*/ 	.word	0x00006ad0
        /*0928*/ 	.word	0x00000003
        /*092c*/ 	.word	0x00000000
        /*0930*/ 	.short	0x0101
        /*0932*/ 	.byte	0x3f
	.zero		1


	//   ....[31]....
        /*0934*/ 	.word	0x00006ce0
        /*0938*/ 	.word	0x000000ff
        /*093c*/ 	.word	0x00000000
        /*0940*/ 	.short	0x0101
        /*0942*/ 	.byte	0x06
	.zero		1


	//   ....[32]....
        /*0944*/ 	.word	0x00007790
        /*0948*/ 	.word	0x000000ff
        /*094c*/ 	.word	0x00038830
        /*0950*/ 	.short	0x010a
        /*0952*/ 	.byte	0x06
	.zero		1


	//   ....[33]....
        /*0954*/ 	.word	0x000077d0
        /*0958*/ 	.word	0x000000ff
        /*095c*/ 	.word	0x00038830
        /*0960*/ 	.short	0x010a
        /*0962*/ 	.byte	0x06
	.zero		1


	//   ....[34]....
        /*0964*/ 	.word	0x00007b20
        /*0968*/ 	.word	0x000000ff
        /*096c*/ 	.word	0x00038850
        /*0970*/ 	.short	0x010a
        /*0972*/ 	.byte	0x06
	.zero		1


	//   ....[35]....
        /*0974*/ 	.word	0x00007b60
        /*0978*/ 	.word	0x000000ff
        /*097c*/ 	.word	0x00038850
        /*0980*/ 	.short	0x010a
        /*0982*/ 	.byte	0x06
	.zero		1


	//   ....[36]....
        /*0984*/ 	.word	0x00008df0
        /*0988*/ 	.word	0x00000003
        /*098c*/ 	.word	0x00000000
        /*0990*/ 	.short	0x0101
        /*0992*/ 	.byte	0x3f
	.zero		1


	//   ....[37]....
        /*0994*/ 	.word	0x00008fe0
        /*0998*/ 	.word	0x000000ff
        /*099c*/ 	.word	0x00000000
        /*09a0*/ 	.short	0x0101
        /*09a2*/ 	.byte	0x06
	.zero		1


	//   ....[38]....
        /*09a4*/ 	.word	0x000099e0
        /*09a8*/ 	.word	0x000000ff
        /*09ac*/ 	.word	0x00038850
        /*09b0*/ 	.short	0x010a
        /*09b2*/ 	.byte	0x10
	.zero		1


	//   ....[39]....
        /*09b4*/ 	.word	0x00009a20
        /*09b8*/ 	.word	0x000000ff
        /*09bc*/ 	.word	0x00038850
        /*09c0*/ 	.short	0x010a
        /*09c2*/ 	.byte	0x10
	.zero		1


	//   ....[40]....
        /*09c4*/ 	.word	0x0000a3b0
        /*09c8*/ 	.word	0x000000ff
        /*09cc*/ 	.word	0x00000000
        /*09d0*/ 	.short	0x0101
        /*09d2*/ 	.byte	0x04
	.zero		1


	//   ....[41]....
        /*09d4*/ 	.word	0x0000cc70
        /*09d8*/ 	.word	0x00000000
        /*09dc*/ 	.word	0x00000000
        /*09e0*/ 	.short	0x0101
        /*09e2*/ 	.byte	0x3f
	.zero		1


	//   ....[42]....
        /*09e4*/ 	.word	0x00010040
        /*09e8*/ 	.word	0x00000003
        /*09ec*/ 	.word	0x00038880
        /*09f0*/ 	.short	0x010a
        /*09f2*/ 	.byte	0x3f
	.zero		1


	//   ....[43]....
        /*09f4*/ 	.word	0x00010250
        /*09f8*/ 	.word	0x00000003
        /*09fc*/ 	.word	0x00038840
        /*0a00*/ 	.short	0x010a
        /*0a02*/ 	.byte	0x3f
	.zero		1


	//   ....[44]....
        /*0a04*/ 	.word	0x00010630
        /*0a08*/ 	.word	0x000000ff
        /*0a0c*/ 	.word	0x00038820
        /*0a10*/ 	.short	0x010a
        /*0a12*/ 	.byte	0x29
	.zero		1


	//   ....[45]....
        /*0a14*/ 	.word	0x00010910
        /*0a18*/ 	.word	0x00000004
        /*0a1c*/ 	.word	0x00038880
        /*0a20*/ 	.short	0x010a
        /*0a22*/ 	.byte	0x3f
	.zero		1


	//   ....[46]....
        /*0a24*/ 	.word	0x00010c90
        /*0a28*/ 	.word	0x00000004
        /*0a2c*/ 	.word	0x00038840
        /*0a30*/ 	.short	0x010a
        /*0a32*/ 	.byte	0x3f
	.zero		1


	//   ....[47]....
        /*0a34*/ 	.word	0x00011080
        /*0a38*/ 	.word	0x00000003
        /*0a3c*/ 	.word	0x00038870
        /*0a40*/ 	.short	0x010a
        /*0a42*/ 	.byte	0x3f
	.zero		1


	//   ....[48]....
        /*0a44*/ 	.word	0x000110f0
        /*0a48*/ 	.word	0x00000002
        /*0a4c*/ 	.word	0x00038860
        /*0a50*/ 	.short	0x010a
        /*0a52*/ 	.byte	0x3f
	.zero		1


	//   ....[49]....
        /*0a54*/ 	.word	0x00011af0
        /*0a58*/ 	.word	0x00000002
        /*0a5c*/ 	.word	0x00038850
        /*0a60*/ 	.short	0x0101
        /*0a62*/ 	.byte	0x3f
	.zero		1


	//   ....[50]....
        /*0a64*/ 	.word	0x00011b30
        /*0a68*/ 	.word	0x00000002
        /*0a6c*/ 	.word	0x00000000
        /*0a70*/ 	.short	0x0101
        /*0a72*/ 	.byte	0x3f
	.zero		1


	//   ....[51]....
        /*0a74*/ 	.word	0x00011cf0
        /*0a78*/ 	.word	0x00000003
        /*0a7c*/ 	.word	0x00038870
        /*0a80*/ 	.short	0x010a
        /*0a82*/ 	.byte	0x3f
	.zero		1


	//   ....[52]....
        /*0a84*/ 	.word	0x00011d80
        /*0a88*/ 	.word	0x00000003
        /*0a8c*/ 	.word	0x00038860
        /*0a90*/ 	.short	0x010a
        /*0a92*/ 	.byte	0x3f
	.zero		1


	//   ....[53]....
        /*0a94*/ 	.word	0x00012750
        /*0a98*/ 	.word	0x00000003
        /*0a9c*/ 	.word	0x00038850
        /*0aa0*/ 	.short	0x0101
        /*0aa2*/ 	.byte	0x3f
	.zero		1


	//   ....[54]....
        /*0aa4*/ 	.word	0x000127a0
        /*0aa8*/ 	.word	0x00000000
        /*0aac*/ 	.word	0x00000000
        /*0ab0*/ 	.short	0x0101
        /*0ab2*/ 	.byte	0x3f
	.zero		1


	//   ....[55]....
        /*0ab4*/ 	.word	0x00013540
        /*0ab8*/ 	.word	0x00000000
        /*0abc*/ 	.word	0x00038820
        /*0ac0*/ 	.short	0x010a
        /*0ac2*/ 	.byte	0x3f
	.zero		1


	//   ....[56]....
        /*0ac4*/ 	.word	0x00013700
        /*0ac8*/ 	.word	0x00000006
        /*0acc*/ 	.word	0x00000000
        /*0ad0*/ 	.short	0x010a
        /*0ad2*/ 	.byte	0x3f
	.zero		1


	//   ....[57]....
        /*0ad4*/ 	.word	0x00013770
        /*0ad8*/ 	.word	0x00000007
        /*0adc*/ 	.word	0x00000000
        /*0ae0*/ 	.short	0x010a
        /*0ae2*/ 	.byte	0x3f
	.zero		1


	//   ....[58]....
        /*0ae4*/ 	.word	0x000137d0
        /*0ae8*/ 	.word	0x00000004
        /*0aec*/ 	.word	0x00038860
        /*0af0*/ 	.short	0x010a
        /*0af2*/ 	.byte	0x3f
	.zero		1


	//   ....[59]....
        /*0af4*/ 	.word	0x00013820
        /*0af8*/ 	.word	0x00000003
        /*0afc*/ 	.word	0x00038860
        /*0b00*/ 	.short	0x010a
        /*0b02*/ 	.byte	0x3f
	.zero		1


	//   ....[60]....
        /*0b04*/ 	.word	0x00013860
        /*0b08*/ 	.word	0x00000004
        /*0b0c*/ 	.word	0x00038880
        /*0b10*/ 	.short	0x010a
        /*0b12*/ 	.byte	0x3f
	.zero		1


	//   ....[61]....
        /*0b14*/ 	.word	0x00013880
        /*0b18*/ 	.word	0x00000003
        /*0b1c*/ 	.word	0x00038880
        /*0b20*/ 	.short	0x010a
        /*0b22*/ 	.byte	0x3f
	.zero		1


	//   ....[62]....
        /*0b24*/ 	.word	0x000138f0
        /*0b28*/ 	.word	0x00000003
        /*0b2c*/ 	.word	0x00038800
        /*0b30*/ 	.short	0x010a
        /*0b32*/ 	.byte	0x3f
	.zero		1


	//   ....[63]....
        /*0b34*/ 	.word	0x00013940
        /*0b38*/ 	.word	0x00000003
        /*0b3c*/ 	.word	0x00038830
        /*0b40*/ 	.short	0x010a
        /*0b42*/ 	.byte	0x3f
	.zero		1


	//   ....[64]....
        /*0b44*/ 	.word	0x000139a0
        /*0b48*/ 	.word	0x00000007
        /*0b4c*/ 	.word	0x00038830
        /*0b50*/ 	.short	0x010a
        /*0b52*/ 	.byte	0x3f
	.zero		1


	//   ....[65]....
        /*0b54*/ 	.word	0x00013a00
        /*0b58*/ 	.word	0x00000007
        /*0b5c*/ 	.word	0x00038850
        /*0b60*/ 	.short	0x010a
        /*0b62*/ 	.byte	0x3f
	.zero		1


	//   ....[66]....
        /*0b64*/ 	.word	0x00013a60
        /*0b68*/ 	.word	0x00000009
        /*0b6c*/ 	.word	0x00038830
        /*0b70*/ 	.short	0x010a
        /*0b72*/ 	.byte	0x3f
	.zero		1


	//   ....[67]....
        /*0b74*/ 	.word	0x00013ac0
        /*0b78*/ 	.word	0x00000009
        /*0b7c*/ 	.word	0x00038850
        /*0b80*/ 	.short	0x010a
        /*0b82*/ 	.byte	0x3f
	.zero		1


	//   ....[68]....
        /*0b84*/ 	.word	0x00013b20
        /*0b88*/ 	.word	0x00000006
        /*0b8c*/ 	.word	0x00038850
        /*0b90*/ 	.short	0x010a
        /*0b92*/ 	.byte	0x3f
	.zero		1


	//   ....[69]....
        /*0b94*/ 	.word	0x00013c70
        /*0b98*/ 	.word	0x00000003
        /*0b9c*/ 	.word	0x00038880
        /*0ba0*/ 	.short	0x010a
        /*0ba2*/ 	.byte	0x3f
	.zero		1


	//   ....[70]....
        /*0ba4*/ 	.word	0x00013cc0
        /*0ba8*/ 	.word	0x00000003
        /*0bac*/ 	.word	0x00038840
        /*0bb0*/ 	.short	0x010a
        /*0bb2*/ 	.byte	0x3f
	.zero		1


	//   ....[71]....
        /*0bb4*/ 	.word	0x00013d10
        /*0bb8*/ 	.word	0x00000013
        /*0bbc*/ 	.word	0x00038820
        /*0bc0*/ 	.short	0x010a
        /*0bc2*/ 	.byte	0x3f
	.zero		1


	//   ....[72]....
        /*0bc4*/ 	.word	0x00013d60
        /*0bc8*/ 	.word	0x00000004
        /*0bcc*/ 	.word	0x00038880
        /*0bd0*/ 	.short	0x010a
        /*0bd2*/ 	.byte	0x3f
	.zero		1


	//   ....[73]....
        /*0bd4*/ 	.word	0x00013db0
        /*0bd8*/ 	.word	0x00000004
        /*0bdc*/ 	.word	0x00038840
        /*0be0*/ 	.short	0x010a
        /*0be2*/ 	.byte	0x3f
	.zero		1


	//   ....[74]....
        /*0be4*/ 	.word	0x00013e10
        /*0be8*/ 	.word	0x00000003
        /*0bec*/ 	.word	0x00038870
        /*0bf0*/ 	.short	0x010a
        /*0bf2*/ 	.byte	0x3f
	.zero		1


	//   ....[75]....
        /*0bf4*/ 	.word	0x00013e70
        /*0bf8*/ 	.word	0x00000004
        /*0bfc*/ 	.word	0x00038860
        /*0c00*/ 	.short	0x010a
        /*0c02*/ 	.byte	0x3f
	.zero		1


	//   ....[76]....
        /*0c04*/ 	.word	0x00013ec0
        /*0c08*/ 	.word	0x00000003
        /*0c0c*/ 	.word	0x00038870
        /*0c10*/ 	.short	0x010a
        /*0c12*/ 	.byte	0x3f
	.zero		1


	//   ....[77]....
        /*0c14*/ 	.word	0x00013f10
        /*0c18*/ 	.word	0x00000003
        /*0c1c*/ 	.word	0x00038860
        /*0c20*/ 	.short	0x010a
        /*0c22*/ 	.byte	0x3f
	.zero		1


	//   ....[78]....
        /*0c24*/ 	.word	0x00013f60
        /*0c28*/ 	.word	0x00000000
        /*0c2c*/ 	.word	0x00038820
        /*0c30*/ 	.short	0x010a
        /*0c32*/ 	.byte	0x3f
	.zero		1


	//   ....[79]....
        /*0c34*/ 	.word	0x00014100
        /*0c38*/ 	.word	0x00000006
        /*0c3c*/ 	.word	0x00000000
        /*0c40*/ 	.short	0x010a
        /*0c42*/ 	.byte	0x3f
	.zero		1


	//   ....[80]....
        /*0c44*/ 	.word	0x00014150
        /*0c48*/ 	.word	0x00000007
        /*0c4c*/ 	.word	0x00000000
        /*0c50*/ 	.short	0x010a
        /*0c52*/ 	.byte	0x3f
	.zero		1


	//   ....[81]....
        /*0c54*/ 	.word	0x000141a0
        /*0c58*/ 	.word	0x00000004
        /*0c5c*/ 	.word	0x00038860
        /*0c60*/ 	.short	0x010a
        /*0c62*/ 	.byte	0x3f
	.zero		1


	//   ....[82]....
        /*0c64*/ 	.word	0x000141f0
        /*0c68*/ 	.word	0x00000003
        /*0c6c*/ 	.word	0x00038860
        /*0c70*/ 	.short	0x010a
        /*0c72*/ 	.byte	0x3f
	.zero		1


	//   ....[83]....
        /*0c74*/ 	.word	0x00014240
        /*0c78*/ 	.word	0x00000004
        /*0c7c*/ 	.word	0x00038880
        /*0c80*/ 	.short	0x010a
        /*0c82*/ 	.byte	0x3f
	.zero		1


	//----- nvinfo : EIATTR_NUM_MBARRIERS
	.align		4
.L_553:
        /*0c84*/ 	.byte	0x03, 0x38
        /*0c86*/ 	.short	0x0016


	//----- nvinfo : EIATTR_EXIT_INSTR_OFFSETS
	.align		4
        /*0c88*/ 	.byte	0x04, 0x1c
        /*0c8a*/ 	.short	(.L_555 - .L_554)


	//   ....[0]....
.L_554:
        /*0c8c*/ 	.word	0x00000ab0


	//   ....[1]....
        /*0c90*/ 	.word	0x0000dfe0


	//   ....[2]....
        /*0c94*/ 	.word	0x000138d0


	//----- nvinfo : EIATTR_MAX_THREADS
	.align		4
.L_555:
        /*0c98*/ 	.byte	0x04, 0x05
        /*0c9a*/ 	.short	(.L_557 - .L_556)
.L_556:
        /*0c9c*/ 	.word	0x00000180
        /*0ca0*/ 	.word	0x00000001
        /*0ca4*/ 	.word	0x00000001


	//----- nvinfo : EIATTR_CRS_STACK_SIZE
	.align		4
.L_557:
        /*0ca8*/ 	.byte	0x04, 0x1e
        /*0caa*/ 	.short	(.L_559 - .L_558)
.L_558:
        /*0cac*/ 	.word	0x00000000


	//----- nvinfo : EIATTR_CBANK_PARAM_SIZE
	.align		4
.L_559:
        /*0cb0*/ 	.byte	0x03, 0x19
        /*0cb2*/ 	.short	0x0a70


	//----- nvinfo : EIATTR_PARAM_CBANK
	.align		4
        /*0cb4*/ 	.byte	0x04, 0x0a
        /*0cb6*/ 	.short	(.L_561 - .L_560)
	.align		4
.L_560:
        /*0cb8*/ 	.word	index@(.nv.constant0._ZN7cutlass13device_kernelIN5flash11enable_sm90INS1_16FlashAttnFwdSm90INS1_25CollectiveMainloopFwdSm90ILi2EN4cute5tupleIJNS5_1CILi1EEES8_S8_EEENS6_IJNS7_ILi128EEESA_NS7_ILi256EEEEEELi256ENS_12float_e4m3_tEfNS_4arch4Sm90ELb1ELb0ELb0ELb1ELb0ELb0ELb0ELb1ELb1ELb0ELb0ELb0EEENS1_21CollectiveEpilogueFwdINS6_IJSA_SB_SA_EEES9_NS_10bfloat16_tESF_Li256ELb1ELb0ELb0ELb1EEENS1_36VarlenDynamicPersistentTileSchedulerILi128ELi128ELi256ELi128ELb0ELb0ELb1ELb1ELb1ELb1EEEEEEEEEvNT_6ParamsE)
        /*0cbc*/ 	.short	0x0210
        /*0cbe*/ 	.short	0x0a70


	//----- nvinfo : EIATTR_SW_WAR
	.align		4
.L_561:
        /*0cc0*/ 	.byte	0x04, 0x36
        /*0cc2*/ 	.short	(.L_563 - .L_562)
.L_562:
        /*0cc4*/ 	.word	0x00000008
.L_563:


//--------------------- .nv.info._ZN7cutlass13device_kernelIN5flash11enable_sm90INS1_16FlashAttnFwdSm90INS1_25CollectiveMainloopFwdSm90ILi2EN4cute5tupleIJNS5_1CILi1EEES8_S8_EEENS6_IJNS7_ILi128EEESA_NS7_ILi256EEEEEELi256ENS_12float_e4m3_tEfNS_4arch4Sm90ELb1ELb0ELb0ELb1ELb0ELb1ELb0ELb1ELb1ELb0ELb0ELb0EEENS1_21CollectiveEpilogueFwdINS6_IJSA_SB_SA_EEES9_NS_10bfloat16_tESF_Li256ELb1ELb0ELb0ELb1EEENS1_36VarlenDynamicPersistentTileSchedulerILi128ELi128ELi256ELi128ELb0ELb0ELb1ELb1ELb1ELb1EEEEEEEEEvNT_6ParamsE --------------------------
	.section	.nv.info._ZN7cutlass13device_kernelIN5flash11enable_sm90INS1_16FlashAttnFwdSm90INS1_25CollectiveMainloopFwdSm90ILi2EN4cute5tupleIJNS5_1CILi1EEES8_S8_EEENS6_IJNS7_ILi128EEESA_NS7_ILi256EEEEEELi256ENS_12float_e4m3_tEfNS_4arch4Sm90ELb1ELb0ELb0ELb1ELb0ELb1ELb0ELb1ELb1ELb0ELb0ELb0EEENS1_21CollectiveEpilogueFwdINS6_IJSA_SB_SA_EEES9_NS_10bfloat16_tESF_Li256ELb1ELb0ELb0ELb1EEENS1_36VarlenDynamicPersistentTileSchedulerILi128ELi128ELi256ELi128ELb0ELb0ELb1ELb1ELb1ELb1EEEEEEEEEvNT_6ParamsE,"",@"SHT_CUDA_INFO"
	.sectionflags	@""
	.align	4


	//----- nvinfo : EIATTR_CUDA_API_VERSION
	.align		4
        /*0000*/ 	.byte	0x04, 0x37
        /*0002*/ 	.short	(.L_565 - .L_564)
.L_564:
        /*0004*/ 	.word	0x00000082


	//----- nvinfo : EIATTR_KPARAM_INFO
	.align		4
.L_565:
        /*0008*/ 	.byte	0x04, 0x17
        /*000a*/ 	.short	(.L_567 - .L_566)
.L_566:
        /*000c*/ 	.word	0x00000000
        /*0010*/ 	.short	0x0000
        /*0012*/ 	.short	0x0070
        /*0014*/ 	.byte	0x00, 0xf0, 0x01, 0x28


	//----- nvinfo : EIATTR_SPARSE_MMA_MASK
	.align		4
.L_567:
        /*0018*/ 	.byte	0x03, 0x50
        /*001a*/ 	.short	0x0000


	//----- nvinfo : EIATTR_MAXREG_COUNT
	.align		4
        /*001c*/ 	.byte	0x03, 0x1b
        /*001e*/ 	.short	0x00a8


	//----- nvinfo : EIATTR_NUM_BARRIERS
	.align		4
        /*0020*/ 	.byte	0x02, 0x4c
        /*0022*/ 	.byte	0x10
	.zero		1


	//----- nvinfo : EIATTR_EXTERNS
	.align		4
        /*0024*/ 	.byte	0x04, 0x0f
        /*0026*/ 	.short	(.L_569 - .L_568)


	//   ....[0]....
	.align		4
.L_568:
        /*0028*/ 	.word	index@(__assertfail)


	//----- nvinfo : EIATTR_ANNOTATIONS
	.align		4
.L_569:
        /*002c*/ 	.byte	0x04, 0x55
        /*002e*/ 	.short	(.L_571 - .L_570)


	//   ....[0]....
.L_570:
        /* <DEDUP_REMOVED lines=130> */


	//----- nvinfo : EIATTR_MERCURY_ISA_VERSION
	.align		4
.L_571:
        /*0838*/ 	.byte	0x03, 0x5f
        /*083a*/ 	.short	0x0101


	//----- nvinfo : EIATTR_UNUSED_LOAD_BYTE_OFFSET
	.align		4
        /*083c*/ 	.byte	0x04, 0x44
        /*083e*/ 	.short	(.L_573 - .L_572)


	//   ....[0]....
.L_572:
        /*0840*/ 	.word	0x00000b00
        /*0844*/ 	.word	0x0000fff0


	//   ....[1]....
        /*0848*/ 	.word	0x0001f7e0
        /*084c*/ 	.word	0x0000fff0


	//----- nvinfo : EIATTR_INT_WARP_WIDE_INSTR_OFFSETS
	.align		4
.L_573:
        /*0850*/ 	.byte	0x04, 0x31
        /*0852*/ 	.short	(.L_575 - .L_574)


	//   ....[0]....
.L_574:
        /*0854*/ 	.word	0x000001c0


	//   ....[1]....
        /*0858*/ 	.word	0x00000200


	//   ....[2]....
        /*085c*/ 	.word	0x00000270


	//   ....[3]....
        /*0860*/ 	.word	0x00025660


	//   ....[4]....
        /*0864*/ 	.word	0x000256f0


	//   ....[5]....
        /*0868*/ 	.word	0x00025e80


	//   ....[6]....
        /*086c*/ 	.word	0x00025eb0


	//   ....[7]....
        /*0870*/ 	.word	0x00025f80


	//   ....[8]....
        /*0874*/ 	.word	0x00028140


	//   ....[9]....
        /*0878*/ 	.word	0x000281d0


	//----- nvinfo : EIATTR_COOP_GROUP_MASK_REGIDS
	.align		4
.L_575:
        /*087c*/ 	.byte	0x04, 0x29
        /*087e*/ 	.short	(.L_577 - .L_576)


	//   ....[0]....
.L_576:
        /*0880*/ 	.word	0xffffffff


	//   ....[1]....
        /*0884*/ 	.word	0xffffffff


	//   ....[2]....
        /*0888*/ 	.word	0xffffffff


	//   ....[3]....
        /*088c*/ 	.word	0xffffffff


	//   ....[4]....
        /*0890*/ 	.word	0xffffffff


	//   ....[5]....
        /*0894*/ 	.word	0xffffffff


	//   ....[6]....
        /*0898*/ 	.word	0xffffffff


	//   ....[7]....
        /*089c*/ 	.word	0xffffffff


	//   ....[8]....
        /*08a0*/ 	.word	0xffffffff


	//   ....[9]....
        /*08a4*/ 	.word	0xffffffff


	//   ....[10]....
        /*08a8*/ 	.word	0xffffffff


	//   ....[11]....
        /*08ac*/ 	.word	0xffffffff


	//   ....[12]....
        /*08b0*/ 	.word	0xffffffff


	//   ....[13]....
        /*08b4*/ 	.word	0xffffffff


	//   ....[14]....
        /*08b8*/ 	.word	0xffffffff


	//   ....[15]....
        /*08bc*/ 	.word	0xffffffff


	//   ....[16]....
        /*08c0*/ 	.word	0xffffffff


	//   ....[17]....
        /*08c4*/ 	.word	0xffffffff


	//   ....[18]....
        /*08c8*/ 	.word	0xffffffff


	//   ....[19]....
        /*08cc*/ 	.word	0xffffffff


	//   ....[20]....
        /*08d0*/ 	.word	0xffffffff


	//   ....[21]....
        /*08d4*/ 	.word	0xffffffff


	//   ....[22]....
        /*08d8*/ 	.word	0xffffffff


	//   ....[23]....
        /*08dc*/ 	.word	0xffffffff


	//   ....[24]....
        /*08e0*/ 	.word	0xffffffff


	//   ....[25]....
        /*08e4*/ 	.word	0xffffffff


	//   ....[26]....
        /*08e8*/ 	.word	0xffffffff


	//   ....[27]....
        /*08ec*/ 	.word	0xffffffff


	//   ....[28]....
        /*08f0*/ 	.word	0xffffffff


	//   ....[29]....
        /*08f4*/ 	.word	0xffffffff


	//   ....[30]....
        /*08f8*/ 	.word	0xffffffff


	//   ....[31]....
        /*08fc*/ 	.word	0xffffffff


	//   ....[32]....
        /*0900*/ 	.word	0xffffffff


	//   ....[33]....
        /*0904*/ 	.word	0xffffffff


	//   ....[34]....
        /*0908*/ 	.word	0xffffffff


	//   ....[35]....
        /*090c*/ 	.word	0xffffffff


	//   ....[36]....
        /*0910*/ 	.word	0xffffffff


	//   ....[37]....
        /*0914*/ 	.word	0xffffffff


	//   ....[38]....
        /*0918*/ 	.word	0xffffffff


	//   ....[39]....
        /*091c*/ 	.word	0xffffffff


	//   ....[40]....
        /*0920*/ 	.word	0xffffffff


	//   ....[41]....
        /*0924*/ 	.word	0xffffffff


	//   ....[42]....
        /*0928*/ 	.word	0xffffffff


	//   ....[43]....
        /*092c*/ 	.word	0xffffffff


	//   ....[44]....
        /*0930*/ 	.word	0xffffffff


	//   ....[45]....
        /*0934*/ 	.word	0xffffffff


	//   ....[46]....
        /*0938*/ 	.word	0xffffffff


	//   ....[47]....
        /*093c*/ 	.word	0xffffffff


	//   ....[48]....
        /*0940*/ 	.word	0xffffffff


	//   ....[49]....
        /*0944*/ 	.word	0xffffffff


	//   ....[50]....
        /*0948*/ 	.word	0xffffffff


	//   ....[51]....
        /*094c*/ 	.word	0xffffffff


	//   ....[52]....
        /*0950*/ 	.word	0xffffffff


	//   ....[53]....
        /*0954*/ 	.word	0xffffffff


	//   ....[54]....
        /*0958*/ 	.word	0xffffffff


	//   ....[55]....
        /*095c*/ 	.word	0xffffffff


	//   ....[56]....
        /*0960*/ 	.word	0xffffffff


	//   ....[57]....
        /*0964*/ 	.word	0xffffffff


	//   ....[58]....
        /*0968*/ 	.word	0xffffffff


	//   ....[59]....
        /*096c*/ 	.word	0xffffffff


	//   ....[60]....
        /*0970*/ 	.word	0xffffffff


	//   ....[61]....
        /*0974*/ 	.word	0xffffffff


	//   ....[62]....
        /*0978*/ 	.word	0xffffffff


	//   ....[63]....
        /*097c*/ 	.word	0xffffffff


	//   ....[64]....
        /*0980*/ 	.word	0xffffffff


	//   ....[65]....
        /*0984*/ 	.word	0xffffffff


	//   ....[66]....
        /*0988*/ 	.word	0xffffffff


	//   ....[67]....
        /*098c*/ 	.word	0xffffffff


	//   ....[68]....
        /*0990*/ 	.word	0xffffffff


	//   ....[69]....
        /*0994*/ 	.word	0xffffffff


	//   ....[70]....
        /*0998*/ 	.word	0xffffffff


	//   ....[71]....
        /*099c*/ 	.word	0xffffffff


	//   ....[72]....
        /*09a0*/ 	.word	0xffffffff


	//   ....[73]....
        /*09a4*/ 	.word	0xffffffff


	//   ....[74]....
        /*09a8*/ 	.word	0xffffffff


	//   ....[75]....
        /*09ac*/ 	.word	0xffffffff


	//   ....[76]....
        /*09b0*/ 	.word	0xffffffff


	//   ....[77]....
        /*09b4*/ 	.word	0xffffffff


	//   ....[78]....
        /*09b8*/ 	.word	0xffffffff


	//   ....[79]....
        /*09bc*/ 	.word	0xffffffff


	//   ....[80]....
        /*09c0*/ 	.word	0xffffffff


	//   ....[81]....
        /*09c4*/ 	.word	0xffffffff


	//   ....[82]....
        /*09c8*/ 	.word	0xffffffff


	//   ....[83]....
        /*09cc*/ 	.word	0xffffffff


	//   ....[84]....
        /*09d0*/ 	.word	0xffffffff


	//   ....[85]....
        /*09d4*/ 	.word	0xffffffff


	//   ....[86]....
        /*09d8*/ 	.word	0xffffffff


	//   ....[87]....
        /*09dc*/ 	.word	0xffffffff


	//   ....[88]....
        /*09e0*/ 	.word	0xffffffff


	//   ....[89]....
        /*09e4*/ 	.word	0xffffffff


	//   ....[90]....
        /*09e8*/ 	.word	0xffffffff


	//   ....[91]....
        /*09ec*/ 	.word	0xffffffff


	//   ....[92]....
        /*09f0*/ 	.word	0xffffffff


	//   ....[93]....
        /*09f4*/ 	.word	0xffffffff


	//   ....[94]....
        /*09f8*/ 	.word	0xffffffff


	//   ....[95]....
        /*09fc*/ 	.word	0xffffffff


	//   ....[96]....
        /*0a00*/ 	.word	0xffffffff


	//   ....[97]....
        /*0a04*/ 	.word	0xffffffff


	//   ....[98]....
        /*0a08*/ 	.word	0xffffffff


	//   ....[99]....
        /*0a0c*/ 	.word	0xffffffff


	//   ....[100]....
        /*0a10*/ 	.word	0xffffffff


	//   ....[101]....
        /*0a14*/ 	.word	0xffffffff


	//   ....[102]....
        /*0a18*/ 	.word	0xffffffff


	//   ....[103]....
        /*0a1c*/ 	.word	0xffffffff


	//   ....[104]....
        /*0a20*/ 	.word	0xffffffff


	//   ....[105]....
        /*0a24*/ 	.word	0xffffffff


	//   ....[106]....
        /*0a28*/ 	.word	0xffffffff


	//   ....[107]....
        /*0a2c*/ 	.word	0xffffffff


	//   ....[108]....
        /*0a30*/ 	.word	0xffffffff


	//   ....[109]....
        /*0a34*/ 	.word	0xffffffff


	//   ....[110]....
        /*0a38*/ 	.word	0xffffffff


	//   ....[111]....
        /*0a3c*/ 	.word	0xffffffff


	//   ....[112]....
        /*0a40*/ 	.word	0xffffffff


	//   ....[113]....
        /*0a44*/ 	.word	0xffffffff


	//   ....[114]....
        /*0a48*/ 	.word	0xffffffff


	//   ....[115]....
        /*0a4c*/ 	.word	0xffffffff


	//   ....[116]....
        /*0a50*/ 	.word	0xffffffff


	//   ....[117]....
        /*0a54*/ 	.word	0xffffffff


	//   ....[118]....
        /*0a58*/ 	.word	0xffffffff


	//   ....[119]....
        /*0a5c*/ 	.word	0xffffffff


	//   ....[120]....
        /*0a60*/ 	.word	0xffffffff


	//   ....[121]....
        /*0a64*/ 	.word	0xffffffff


	//   ....[122]....
        /*0a68*/ 	.word	0xffffffff


	//   ....[123]....
        /*0a6c*/ 	.word	0xffffffff


	//   ....[124]....
        /*0a70*/ 	.word	0x0500000f


	//   ....[125]....
        /*0a74*/ 	.word	0x0500000f


	//   ....[126]....
        /*0a78*/ 	.word	0x0500000f


	//   ....[127]....
        /*0a7c*/ 	.word	0x0500000f


	//   ....[128]....
        /*0a80*/ 	.word	0x0500000f


	//   ....[129]....
        /*0a84*/ 	.word	0x0500000f


	//   ....[130]....
        /*0a88*/ 	.word	0x0500000f


	//   ....[131]....
        /*0a8c*/ 	.word	0x0500000f


	//   ....[132]....
        /*0a90*/ 	.word	0x0500000f


	//   ....[133]....
        /*0a94*/ 	.word	0x0500000f


	//   ....[134]....
        /*0a98*/ 	.word	0x0500000f


	//   ....[135]....
        /*0a9c*/ 	.word	0x0500000f


	//   ....[136]....
        /*0aa0*/ 	.word	0x0500000f


	//   ....[137]....
        /*0aa4*/ 	.word	0x0500000f


	//   ....[138]....
        /*0aa8*/ 	.word	0x0500000f


	//   ....[139]....
        /*0aac*/ 	.word	0x0500000f


	//   ....[140]....
        /*0ab0*/ 	.word	0x0500000f


	//   ....[141]....
        /*0ab4*/ 	.word	0x0500000f


	//   ....[142]....
        /*0ab8*/ 	.word	0x0500000f


	//   ....[143]....
        /*0abc*/ 	.word	0x0500000f


	//   ....[144]....
        /*0ac0*/ 	.word	0x0500000f


	//   ....[145]....
        /*0ac4*/ 	.word	0x0500000f


	//   ....[146]....
        /*0ac8*/ 	.word	0x0500000f


	//   ....[147]....
        /*0acc*/ 	.word	0x0500000f


	//   ....[148]....
        /*0ad0*/ 	.word	0x0500000f


	//   ....[149]....
        /*0ad4*/ 	.word	0x0500000f


	//   ....[150]....
        /*0ad8*/ 	.word	0x0500000f


	//   ....[151]....
        /*0adc*/ 	.word	0x0500000f


	//   ....[152]....
        /*0ae0*/ 	.word	0x0500000f


	//   ....[153]....
        /*0ae4*/ 	.word	0x0500000f


	//   ....[154]....
        /*0ae8*/ 	.word	0x0500000f


	//   ....[155]....
        /*0aec*/ 	.word	0x0500000f


	//   ....[156]....
        /*0af0*/ 	.word	0x0500000f


	//   ....[157]....
        /*0af4*/ 	.word	0x0500000f


	//   ....[158]....
        /*0af8*/ 	.word	0x0500000f


	//   ....[159]....
        /*0afc*/ 	.word	0x0500000f


	//   ....[160]....
        /*0b00*/ 	.word	0x0500000f


	//   ....[161]....
        /*0b04*/ 	.word	0x0500000f


	//   ....[162]....
        /*0b08*/ 	.word	0x0500000f


	//   ....[163]....
        /*0b0c*/ 	.word	0x0500000f


	//   ....[164]....
        /*0b10*/ 	.word	0x0500000f


	//   ....[165]....
        /*0b14*/ 	.word	0x0500000f


	//   ....[166]....
        /*0b18*/ 	.word	0x0500000f


	//   ....[167]....
        /*0b1c*/ 	.word	0x0500000f


	//   ....[168]....
        /*0b20*/ 	.word	0x0500000f


	//   ....[169]....
        /*0b24*/ 	.word	0x0500000f


	//   ....[170]....
        /*0b28*/ 	.word	0x0500000f


	//   ....[171]....
        /*0b2c*/ 	.word	0x0500000f


	//   ....[172]....
        /*0b30*/ 	.word	0x0500000f


	//   ....[173]....
        /*0b34*/ 	.word	0x0500000f


	//   ....[174]....
        /*0b38*/ 	.word	0x0500000f


	//   ....[175]....
        /*0b3c*/ 	.word	0x0500000f


	//   ....[176]....
        /*0b40*/ 	.word	0x0500000f


	//   ....[177]....
        /*0b44*/ 	.word	0x0500000f


	//   ....[178]....
        /*0b48*/ 	.word	0x0500000f


	//   ....[179]....
        /*0b4c*/ 	.word	0x0500000f


	//   ....[180]....
        /*0b50*/ 	.word	0x0500000f


	//   ....[181]....
        /*0b54*/ 	.word	0x0500000f


	//   ....[182]....
        /*0b58*/ 	.word	0x0500000f


	//   ....[183]....
        /*0b5c*/ 	.word	0x0500000f


	//   ....[184]....
        /*0b60*/ 	.word	0x0500000f


	//   ....[185]....
        /*0b64*/ 	.word	0x0500000f


	//   ....[186]....
        /*0b68*/ 	.word	0x0500000f


	//   ....[187]....
        /*0b6c*/ 	.word	0x0500000f


	//   ....[188]....
        /*0b70*/ 	.word	0x0500000f


	//   ....[189]....
        /*0b74*/ 	.word	0x0500000f


	//   ....[190]....
        /*0b78*/ 	.word	0x0500000f


	//   ....[191]....
        /*0b7c*/ 	.word	0x0500000f


	//   ....[192]....
        /*0b80*/ 	.word	0x0500000f


	//   ....[193]....
        /*0b84*/ 	.word	0x0500000f


	//   ....[194]....
        /*0b88*/ 	.word	0x0500000f


	//   ....[195]....
        /*0b8c*/ 	.word	0x0500000f


	//   ....[196]....
        /*0b90*/ 	.word	0x0500000f


	//   ....[197]....
        /*0b94*/ 	.word	0x0500000f


	//   ....[198]....
        /*0b98*/ 	.word	0x0500000f


	//   ....[199]....
        /*0b9c*/ 	.word	0x0500000f


	//   ....[200]....
        /*0ba0*/ 	.word	0x0500000f


	//   ....[201]....
        /*0ba4*/ 	.word	0x0500000f


	//   ....[202]....
        /*0ba8*/ 	.word	0x0500000f


	//   ....[203]....
        /*0bac*/ 	.word	0x0500000f


	//   ....[204]....
        /*0bb0*/ 	.word	0x0500000f


	//   ....[205]....
        /*0bb4*/ 	.word	0x0500000f


	//   ....[206]....
        /*0bb8*/ 	.word	0x0500000f


	//   ....[207]....
        /*0bbc*/ 	.word	0x0500000f


	//   ....[208]....
        /*0bc0*/ 	.word	0x0500000f


	//   ....[209]....
        /*0bc4*/ 	.word	0x0500000f


	//   ....[210]....
        /*0bc8*/ 	.word	0x0500000f


	//   ....[211]....
        /*0bcc*/ 	.word	0x0500000f


	//   ....[212]....
        /*0bd0*/ 	.word	0x0500000f


	//   ....[213]....
        /*0bd4*/ 	.word	0x0500000f


	//   ....[214]....
        /*0bd8*/ 	.word	0x0500000f


	//   ....[215]....
        /*0bdc*/ 	.word	0x0500000f


	//   ....[216]....
        /*0be0*/ 	.word	0x0500000f


	//   ....[217]....
        /*0be4*/ 	.word	0x0500000f


	//   ....[218]....
        /*0be8*/ 	.word	0x0500000f


	//   ....[219]....
        /*0bec*/ 	.word	0x0500000f


	//   ....[220]....
        /*0bf0*/ 	.word	0x0500000f


	//   ....[221]....
        /*0bf4*/ 	.word	0x0500000f


	//   ....[222]....
        /*0bf8*/ 	.word	0x0500000f


	//   ....[223]....
        /*0bfc*/ 	.word	0x0500000f


	//   ....[224]....
        /*0c00*/ 	.word	0x0500000f


	//   ....[225]....
        /*0c04*/ 	.word	0x0500000f


	//   ....[226]....
        /*0c08*/ 	.word	0x0500000f


	//   ....[227]....
        /*0c0c*/ 	.word	0x0500000f


	//   ....[228]....
        /*0c10*/ 	.word	0x0500000f


	//   ....[229]....
        /*0c14*/ 	.word	0x0500000f


	//   ....[230]....
        /*0c18*/ 	.word	0x0500000f


	//   ....[231]....
        /*0c1c*/ 	.word	0x0500000f


	//   ....[232]....
        /*0c20*/ 	.word	0x0500000f


	//   ....[233]....
        /*0c24*/ 	.word	0x0500000f


	//   ....[234]....
        /*0c28*/ 	.word	0x0500000f


	//   ....[235]....
        /*0c2c*/ 	.word	0x0500000f


	//   ....[236]....
        /*0c30*/ 	.word	0x0500000f


	//   ....[237]....
        /*0c34*/ 	.word	0x0500000f


	//   ....[238]....
        /*0c38*/ 	.word	0x0500000f


	//   ....[239]....
        /*0c3c*/ 	.word	0x0500000f


	//   ....[240]....
        /*0c40*/ 	.word	0x0500000f


	//----- nvinfo : EIATTR_COOP_GROUP_INSTR_OFFSETS
	.align		4
.L_577:
        /*0c44*/ 	.byte	0x04, 0x28
        /*0c46*/ 	.short	(.L_579 - .L_578)


	//   ....[0]....
.L_578:
        /*0c48*/ 	.word	0x00000070


	//   ....[1]....
        /*0c4c*/ 	.word	0x000001d0


	//   ....[2]....
        /*0c50*/ 	.word	0x00000220


	//   ....[3]....
        /*0c54*/ 	.word	0x00000450


	//   ....[4]....
        /*0c58*/ 	.word	0x000005b0


	//   ....[5]....
        /*0c5c*/ 	.word	0x000006d0


	//   ....[6]....
        /*0c60*/ 	.word	0x00000830


	//   ....[7]....
        /*0c64*/ 	.word	0x0000cc40


	//   ....[8]....
        /*0c68*/ 	.word	0x00017450


	//   ....[9]....
        /*0c6c*/ 	.word	0x00017470


	//   ....[10]....
        /*0c70*/ 	.word	0x00017b50


	//   ....[11]....
        /*0c74*/ 	.word	0x00017b90


	//   ....[12]....
        /*0c78*/ 	.word	0x0001a890


	//   ....[13]....
        /*0c7c*/ 	.word	0x0001a9a0


	//   ....[14]....
        /*0c80*/ 	.word	0x0001ad70


	//   ....[15]....
        /*0c84*/ 	.word	0x0001adf0


	//   ....[16]....
        /*0c88*/ 	.word	0x0001cf10


	//   ....[17]....
        /*0c8c*/ 	.word	0x0001cfa0


	//   ....[18]....
        /*0c90*/ 	.word	0x0001cfd0


	//   ....[19]....
        /*0c94*/ 	.word	0x0001d210


	//   ....[20]....
        /*0c98*/ 	.word	0x0001ec80


	//   ....[21]....
        /*0c9c*/ 	.word	0x0001ec90


	//   ....[22]....
        /*0ca0*/ 	.word	0x0001ecc0


	//   ....[23]....
        /*0ca4*/ 	.word	0x0001ecd0


	//   ....[24]....
        /*0ca8*/ 	.word	0x000203e0


	//   ....[25]....
        /*0cac*/ 	.word	0x00020430


	//   ....[26]....
        /*0cb0*/ 	.word	0x00020460


	//   ....[27]....
        /*0cb4*/ 	.word	0x000204a0


	//   ....[28]....
        /*0cb8*/ 	.word	0x000204d0


	//   ....[29]....
        /*0cbc*/ 	.word	0x00020500


	//   ....[30]....
        /*0cc0*/ 	.word	0x00020530


	//   ....[31]....
        /*0cc4*/ 	.word	0x00020560


	//   ....[32]....
        /*0cc8*/ 	.word	0x00020590


	//   ....[33]....
        /*0ccc*/ 	.word	0x000205c0


	//   ....[34]....
        /*0cd0*/ 	.word	0x000205f0


	//   ....[35]....
        /*0cd4*/ 	.word	0x00020620


	//   ....[36]....
        /*0cd8*/ 	.word	0x00020650


	//   ....[37]....
        /*0cdc*/ 	.word	0x00020680


	//   ....[38]....
        /*0ce0*/ 	.word	0x000206b0


	//   ....[39]....
        /*0ce4*/ 	.word	0x000206e0


	//   ....[40]....
        /*0ce8*/ 	.word	0x00020710


	//   ....[41]....
        /*0cec*/ 	.word	0x00020740


	//   ....[42]....
        /*0cf0*/ 	.word	0x00020770


	//   ....[43]....
        /*0cf4*/ 	.word	0x000207a0


	//   ....[44]....
        /*0cf8*/ 	.word	0x000207d0


	//   ....[45]....
        /*0cfc*/ 	.word	0x00020800


	//   ....[46]....
        /*0d00*/ 	.word	0x00020830


	//   ....[47]....
        /*0d04*/ 	.word	0x00020860


	//   ....[48]....
        /*0d08*/ 	.word	0x00020890


	//   ....[49]....
        /*0d0c*/ 	.word	0x000208c0


	//   ....[50]....
        /*0d10*/ 	.word	0x000208f0


	//   ....[51]....
        /*0d14*/ 	.word	0x00020920


	//   ....[52]....
        /*0d18*/ 	.word	0x00020950


	//   ....[53]....
        /*0d1c*/ 	.word	0x00020980


	//   ....[54]....
        /*0d20*/ 	.word	0x000209a0


	//   ....[55]....
        /*0d24*/ 	.word	0x000209d0


	//   ....[56]....
        /*0d28*/ 	.word	0x000209e0


	//   ....[57]....
        /*0d2c*/ 	.word	0x00020a10


	//   ....[58]....
        /*0d30*/ 	.word	0x00020a40


	//   ....[59]....
        /*0d34*/ 	.word	0x00020a70


	//   ....[60]....
        /*0d38*/ 	.word	0x00020aa0


	//   ....[61]....
        /*0d3c*/ 	.word	0x00020ab0


	//   ....[62]....
        /*0d40*/ 	.word	0x00020ac0


	//   ....[63]....
        /*0d44*/ 	.word	0x00020ae0


	//   ....[64]....
        /*0d48*/ 	.word	0x00020b00


	//   ....[65]....
        /*0d4c*/ 	.word	0x00020b10


	//   ....[66]....
        /*0d50*/ 	.word	0x00020b30


	//   ....[67]....
        /*0d54*/ 	.word	0x00020b60


	//   ....[68]....
        /*0d58*/ 	.word	0x00020b90


	//   ....[69]....
        /*0d5c*/ 	.word	0x00020ba0


	//   ....[70]....
        /*0d60*/ 	.word	0x00020bd0


	//   ....[71]....
        /*0d64*/ 	.word	0x00020be0


	//   ....[72]....
        /*0d68*/ 	.word	0x00020c10


	//   ....[73]....
        /*0d6c*/ 	.word	0x00020c30


	//   ....[74]....
        /*0d70*/ 	.word	0x00020c60


	//   ....[75]....
        /*0d74*/ 	.word	0x00020c90


	//   ....[76]....
        /*0d78*/ 	.word	0x00020cc0


	//   ....[77]....
        /*0d7c*/ 	.word	0x00020ce0


	//   ....[78]....
        /*0d80*/ 	.word	0x00020d10


	//   ....[79]....
        /*0d84*/ 	.word	0x00020d40


	//   ....[80]....
        /*0d88*/ 	.word	0x00020d70


	//   ....[81]....
        /*0d8c*/ 	.word	0x00020da0


	//   ....[82]....
        /*0d90*/ 	.word	0x00020dc0


	//   ....[83]....
        /*0d94*/ 	.word	0x00020dd0


	//   ....[84]....
        /*0d98*/ 	.word	0x00020df0


	//   ....[85]....
        /*0d9c*/ 	.word	0x00020e20


	//   ....[86]....
        /*0da0*/ 	.word	0x00020e50


	//   ....[87]....
        /*0da4*/ 	.word	0x00020e70


	//   ....[88]....
        /*0da8*/ 	.word	0x00022e80


	//   ....[89]....
        /*0dac*/ 	.word	0x00023070


	//   ....[90]....
        /*0db0*/ 	.word	0x000230a0


	//   ....[91]....
        /*0db4*/ 	.word	0x000230d0


	//   ....[92]....
        /*0db8*/ 	.word	0x00023100


	//   ....[93]....
        /*0dbc*/ 	.word	0x00023130


	//   ....[94]....
        /*0dc0*/ 	.word	0x00023170


	//   ....[95]....
        /*0dc4*/ 	.word	0x000232f0


	//   ....[96]....
        /*0dc8*/ 	.word	0x00023320


	//   ....[97]....
        /*0dcc*/ 	.word	0x00023350


	//   ....[98]....
        /*0dd0*/ 	.word	0x00023380


	//   ....[99]....
        /*0dd4*/ 	.word	0x000233b0


	//   ....[100]....
        /*0dd8*/ 	.word	0x000233e0


	//   ....[101]....
        /*0ddc*/ 	.word	0x00023480


	//   ....[102]....
        /*0de0*/ 	.word	0x000234c0


	//   ....[103]....
        /*0de4*/ 	.word	0x00023580


	//   ....[104]....
        /*0de8*/ 	.word	0x000244b0


	//   ....[105]....
        /*0dec*/ 	.word	0x00026110


	//   ....[106]....
        /*0df0*/ 	.word	0x00029120


	//   ....[107]....
        /*0df4*/ 	.word	0x00029180


	//   ....[108]....
        /*0df8*/ 	.word	0x000291b0


	//   ....[109]....
        /*0dfc*/ 	.word	0x000291e0


	//   ....[110]....
        /*0e00*/ 	.word	0x00029210


	//   ....[111]....
        /*0e04*/ 	.word	0x00029240


	//   ....[112]....
        /*0e08*/ 	.word	0x00029270


	//   ....[113]....
        /*0e0c*/ 	.word	0x00029280


	//   ....[114]....
        /*0e10*/ 	.word	0x00029430


	//   ....[115]....
        /*0e14*/ 	.word	0x00029460


	//   ....[116]....
        /*0e18*/ 	.word	0x00029490


	//   ....[117]....
        /*0e1c*/ 	.word	0x000294c0


	//   ....[118]....
        /*0e20*/ 	.word	0x000294f0


	//   ....[119]....
        /*0e24*/ 	.word	0x00029520


	//   ....[120]....
        /*0e28*/ 	.word	0x000295e0


	//   ....[121]....
        /*0e2c*/ 	.word	0x00029600


	//   ....[122]....
        /*0e30*/ 	.word	0x00029670


	//   ....[123]....
        /*0e34*/ 	.word	0x00029e10


	//   ....[124]....
        /*0e38*/ 	.word	0x0002a2b0


	//   ....[125]....
        /*0e3c*/ 	.word	0x0002a360


	//   ....[126]....
        /*0e40*/ 	.word	0x0002a400


	//   ....[127]....
        /*0e44*/ 	.word	0x0002a4a0


	//   ....[128]....
        /*0e48*/ 	.word	0x0002a540


	//   ....[129]....
        /*0e4c*/ 	.word	0x0002a5e0


	//   ....[130]....
        /*0e50*/ 	.word	0x0002a680


	//   ....[131]....
        /*0e54*/ 	.word	0x0002a720


	//   ....[132]....
        /*0e58*/ 	.word	0x0002a7c0


	//   ....[133]....
        /*0e5c*/ 	.word	0x0002a860


	//   ....[134]....
        /*0e60*/ 	.word	0x0002a900


	//   ....[135]....
        /*0e64*/ 	.word	0x0002a9a0


	//   ....[136]....
        /*0e68*/ 	.word	0x0002aa40


	//   ....[137]....
        /*0e6c*/ 	.word	0x0002aae0


	//   ....[138]....
        /*0e70*/ 	.word	0x0002ab80


	//   ....[139]....
        /*0e74*/ 	.word	0x0002ac20


	//   ....[140]....
        /*0e78*/ 	.word	0x0002acc0


	//   ....[141]....
        /*0e7c*/ 	.word	0x0002adb0


	//   ....[142]....
        /*0e80*/ 	.word	0x0002ae50


	//   ....[143]....
        /*0e84*/ 	.word	0x0002aef0


	//   ....[144]....
        /*0e88*/ 	.word	0x0002af90


	//   ....[145]....
        /*0e8c*/ 	.word	0x0002b030


	//   ....[146]....
        /*0e90*/ 	.word	0x0002b0d0


	//   ....[147]....
        /*0e94*/ 	.word	0x0002b170


	//   ....[148]....
        /*0e98*/ 	.word	0x0002b210


	//   ....[149]....
        /*0e9c*/ 	.word	0x0002b2b0


	//   ....[150]....
        /*0ea0*/ 	.word	0x0002b350


	//   ....[151]....
        /*0ea4*/ 	.word	0x0002b3f0


	//   ....[152]....
        /*0ea8*/ 	.word	0x0002b490


	//   ....[153]....
        /*0eac*/ 	.word	0x0002b530


	//   ....[154]....
        /*0eb0*/ 	.word	0x0002b5d0


	//   ....[155]....
        /*0eb4*/ 	.word	0x0002b670


	//   ....[156]....
        /*0eb8*/ 	.word	0x0002b710


	//   ....[157]....
        /*0ebc*/ 	.word	0x0002baa0


	//   ....[158]....
        /*0ec0*/ 	.word	0x0002bbc0


	//   ....[159]....
        /*0ec4*/ 	.word	0x0002bcf0


	//   ....[160]....
        /*0ec8*/ 	.word	0x0002be20


	//   ....[161]....
        /*0ecc*/ 	.word	0x0002bf40


	//   ....[162]....
        /*0ed0*/ 	.word	0x0002bfd0


	//   ....[163]....
        /*0ed4*/ 	.word	0x0002c030


	//   ....[164]....
        /*0ed8*/ 	.word	0x0002c0b0


	//   ....[165]....
        /*0edc*/ 	.word	0x0002c110


	//   ....[166]....
        /*0ee0*/ 	.word	0x0002c190


	//   ....[167]....
        /*0ee4*/ 	.word	0x0002c1f0


	//   ....[168]....
        /*0ee8*/ 	.word	0x0002c270


	//   ....[169]....
        /*0eec*/ 	.word	0x0002c2d0


	//   ....[170]....
        /*0ef0*/ 	.word	0x0002c350


	//   ....[171]....
        /*0ef4*/ 	.word	0x0002c3b0


	//   ....[172]....
        /*0ef8*/ 	.word	0x0002c410


	//   ....[173]....
        /*0efc*/ 	.word	0x0002c470


	//   ....[174]....
        /*0f00*/ 	.word	0x0002c4d0


	//   ....[175]....
        /*0f04*/ 	.word	0x0002c530


	//   ....[176]....
        /*0f08*/ 	.word	0x0002c590


	//   ....[177]....
        /*0f0c*/ 	.word	0x0002c5f0


	//   ....[178]....
        /*0f10*/ 	.word	0x0002c650


	//   ....[179]....
        /*0f14*/ 	.word	0x0002c6b0


	//   ....[180]....
        /*0f18*/ 	.word	0x0002c710


	//   ....[181]....
        /*0f1c*/ 	.word	0x0002c770


	//   ....[182]....
        /*0f20*/ 	.word	0x0002c7d0


	//   ....[183]....
        /*0f24*/ 	.word	0x0002c830


	//   ....[184]....
        /*0f28*/ 	.word	0x0002c890


	//   ....[185]....
        /*0f2c*/ 	.word	0x0002c8f0


	//   ....[186]....
        /*0f30*/ 	.word	0x0002c950


	//   ....[187]....
        /*0f34*/ 	.word	0x0002c9b0


	//   ....[188]....
        /*0f38*/ 	.word	0x0002ca20


	//   ....[189]....
        /*0f3c*/ 	.word	0x0002ca80


	//   ....[190]....
        /*0f40*/ 	.word	0x0002cb10


	//   ....[191]....
        /*0f44*/ 	.word	0x0002cb70


	//   ....[192]....
        /*0f48*/ 	.word	0x0002cbe0


	//   ....[193]....
        /*0f4c*/ 	.word	0x0002cc40


	//   ....[194]....
        /*0f50*/ 	.word	0x0002cce0


	//   ....[195]....
        /*0f54*/ 	.word	0x0002cd40


	//   ....[196]....
        /*0f58*/ 	.word	0x0002cdd0


	//   ....[197]....
        /*0f5c*/ 	.word	0x0002ce30


	//   ....[198]....
        /*0f60*/ 	.word	0x0002cee0


	//   ....[199]....
        /*0f64*/ 	.word	0x0002cf40


	//   ....[200]....
        /*0f68*/ 	.word	0x0002cfb0


	//   ....[201]....
        /*0f6c*/ 	.word	0x0002d010


	//   ....[202]....
        /*0f70*/ 	.word	0x0002d0a0


	//   ....[203]....
        /*0f74*/ 	.word	0x0002d100


	//   ....[204]....
        /*0f78*/ 	.word	0x0002d170


	//   ....[205]....
        /*0f7c*/ 	.word	0x0002d1d0


	//   ....[206]....
        /*0f80*/ 	.word	0x0002d260


	//   ....[207]....
        /*0f84*/ 	.word	0x0002d2c0


	//   ....[208]....
        /*0f88*/ 	.word	0x0002d330


	//   ....[209]....
        /*0f8c*/ 	.word	0x0002d390


	//   ....[210]....
        /*0f90*/ 	.word	0x0002d410


	//   ....[211]....
        /*0f94*/ 	.word	0x0002d470


	//   ....[212]....
        /*0f98*/ 	.word	0x0002d4e0


	//   ....[213]....
        /*0f9c*/ 	.word	0x0002d540


	//   ....[214]....
        /*0fa0*/ 	.word	0x0002d5c0


	//   ....[215]....
        /*0fa4*/ 	.word	0x0002d620


	//   ....[216]....
        /*0fa8*/ 	.word	0x0002d690


	//   ....[217]....
        /*0fac*/ 	.word	0x0002d6f0


	//   ....[218]....
        /*0fb0*/ 	.word	0x0002d750


	//   ....[219]....
        /*0fb4*/ 	.word	0x0002d7d0


	//   ....[220]....
        /*0fb8*/ 	.word	0x0002d860


	//   ....[221]....
        /*0fbc*/ 	.word	0x0002da10


	//   ....[222]....
        /*0fc0*/ 	.word	0x0002dcf0


	//   ....[223]....
        /*0fc4*/ 	.word	0x0002e140


	//   ....[224]....
        /*0fc8*/ 	.word	0x0002e1e0


	//   ....[225]....
        /*0fcc*/ 	.word	0x0002e310


	//   ....[226]....
        /*0fd0*/ 	.word	0x0002e390


	//   ....[227]....
        /*0fd4*/ 	.word	0x0002e410


	//   ....[228]....
        /*0fd8*/ 	.word	0x0002e490


	//   ....[229]....
        /*0fdc*/ 	.word	0x0002e510


	//   ....[230]....
        /*0fe0*/ 	.word	0x0002e5a0


	//   ....[231]....
        /*0fe4*/ 	.word	0x0002e640


	//   ....[232]....
        /*0fe8*/ 	.word	0x0002e6e0


	//   ....[233]....
        /*0fec*/ 	.word	0x0002e760


	//   ....[234]....
        /*0ff0*/ 	.word	0x0002e7e0


	//   ....[235]....
        /*0ff4*/ 	.word	0x0002e860


	//   ....[236]....
        /*0ff8*/ 	.word	0x0002e8f0


	//   ....[237]....
        /*0ffc*/ 	.word	0x0002e970


	//   ....[238]....
        /*1000*/ 	.word	0x0002ea10


	//   ....[239]....
        /*1004*/ 	.word	0x0002eaa0


	//   ....[240]....
        /*1008*/ 	.word	0x0002ebd0


	//----- nvinfo : EIATTR_REG_RECONFIG
	.align		4
.L_579:
        /*100c*/ 	.byte	0x01, 0x54
	.zero		2


	//----- nvinfo : EIATTR_SYSCALL_OFFSETS
	.align		4
        /*1010*/ 	.byte	0x04, 0x46
        /*1012*/ 	.short	(.L_581 - .L_580)


	//   ....[0]....
.L_580:
        /*1014*/ 	.word	0x00001a60


	//   ....[1]....
        /*1018*/ 	.word	0x00001bb0


	//   ....[2]....
        /*101c*/ 	.word	0x0000ce00


	//   ....[3]....
        /*1020*/ 	.word	0x0000d280


	//   ....[4]....
        /*1024*/ 	.word	0x00025890


	//   ....[5]....
        /*1028*/ 	.word	0x00025a40


	//   ....[6]....
        /*102c*/ 	.word	0x00025b90


	//   ....[7]....
        /*1030*/ 	.word	0x00025cc0


	//----- nvinfo : EIATTR_MBARRIER_INSTR_OFFSETS
	.align		4
.L_581:
        /*1034*/ 	.byte	0x04, 0x39
        /*1036*/ 	.short	(.L_583 - .L_582)


	//   ....[0]....
.L_582:
        /*1038*/ 	.word	0x00000300
        /*103c*/ 	.word	0x000000ff
        /*1040*/ 	.word	0x00038800
        /*1044*/ 	.short	0x0100
        /*1046*/ 	.byte	0x08
	.zero		1


	//   ....[1]....
        /*1048*/ 	.word	0x00000310
        /*104c*/ 	.word	0x000000ff
        /*1050*/ 	.word	0x00038820
        /*1054*/ 	.short	0x0100
        /*1056*/ 	.byte	0x08
	.zero		1


	//   ....[2]....
        /*1058*/ 	.word	0x00000400
        /*105c*/ 	.word	0x000000ff
        /*1060*/ 	.word	0x00038830
        /*1064*/ 	.short	0x0100
        /*1066*/ 	.byte	0x08
	.zero		1


	//   ....[3]....
        /*1068*/ 	.word	0x00000410
        /*106c*/ 	.word	0x000000ff
        /*1070*/ 	.word	0x00038840
        /*1074*/ 	.short	0x0100
        /*1076*/ 	.byte	0x08
	.zero		1


	//   ....[4]....
        /*1078*/ 	.word	0x00000420
        /*107c*/ 	.word	0x000000ff
        /*1080*/ 	.word	0x00038838
        /*1084*/ 	.short	0x0100
        /*1086*/ 	.byte	0x08
	.zero		1


	//   ....[5]....
        /*1088*/ 	.word	0x00000430
        /*108c*/ 	.word	0x000000ff
        /*1090*/ 	.word	0x00038848
        /*1094*/ 	.short	0x0100
        /*1096*/ 	.byte	0x08
	.zero		1


	//   ....[6]....
        /*1098*/ 	.word	0x00000560
        /*109c*/ 	.word	0x000000ff
        /*10a0*/ 	.word	0x00038850
        /*10a4*/ 	.short	0x0100
        /*10a6*/ 	.byte	0x08
	.zero		1


	//   ....[7]....
        /*10a8*/ 	.word	0x00000570
        /*10ac*/ 	.word	0x000000ff
        /*10b0*/ 	.word	0x00038860
        /*10b4*/ 	.short	0x0100
        /*10b6*/ 	.byte	0x08
	.zero		1


	//   ....[8]....
        /*10b8*/ 	.word	0x00000580
        /*10bc*/ 	.word	0x000000ff
        /*10c0*/ 	.word	0x00038858
        /*10c4*/ 	.short	0x0100
        /*10c6*/ 	.byte	0x08
	.zero		1


	//   ....[9]....
        /*10c8*/ 	.word	0x00000590
        /*10cc*/ 	.word	0x000000ff
        /*10d0*/ 	.word	0x00038868
        /*10d4*/ 	.short	0x0100
        /*10d6*/ 	.byte	0x08
	.zero		1


	//   ....[10]....
        /*10d8*/ 	.word	0x00000680
        /*10dc*/ 	.word	0x000000ff
        /*10e0*/ 	.word	0x00038870
        /*10e4*/ 	.short	0x0100
        /*10e6*/ 	.byte	0x06
	.zero		1


	//   ....[11]....
        /*10e8*/ 	.word	0x00000690
        /*10ec*/ 	.word	0x000000ff
        /*10f0*/ 	.word	0x00038880
        /*10f4*/ 	.short	0x0100
        /*10f6*/ 	.byte	0x06
	.zero		1


	//   ....[12]....
        /*10f8*/ 	.word	0x000006a0
        /*10fc*/ 	.word	0x000000ff
        /*1100*/ 	.word	0x00038878
        /*1104*/ 	.short	0x0100
        /*1106*/ 	.byte	0x06
	.zero		1


	//   ....[13]....
        /*1108*/ 	.word	0x000006b0
        /*110c*/ 	.word	0x000000ff
        /*1110*/ 	.word	0x00038888
        /*1114*/ 	.short	0x0100
        /*1116*/ 	.byte	0x06
	.zero		1


	//   ....[14]....
        /*1118*/ 	.word	0x000007e0
        /*111c*/ 	.word	0x000000ff
        /*1120*/ 	.word	0x00038890
        /*1124*/ 	.short	0x0100
        /*1126*/ 	.byte	0x08
	.zero		1


	//   ....[15]....
        /*1128*/ 	.word	0x000007f0
        /*112c*/ 	.word	0x000000ff
        /*1130*/ 	.word	0x000388a0
        /*1134*/ 	.short	0x0100
        /*1136*/ 	.byte	0x08
	.zero		1


	//   ....[16]....
        /*1138*/ 	.word	0x00000800
        /*113c*/ 	.word	0x000000ff
        /*1140*/ 	.word	0x00038898
        /*1144*/ 	.short	0x0100
        /*1146*/ 	.byte	0x08
	.zero		1


	//   ....[17]....
        /*1148*/ 	.word	0x00000810
        /*114c*/ 	.word	0x000000ff
        /*1150*/ 	.word	0x000388a8
        /*1154*/ 	.short	0x0100
        /*1156*/ 	.byte	0x08
	.zero		1


	//   ....[18]....
        /*1158*/ 	.word	0x00000940
        /*115c*/ 	.word	0x000000ff
        /*1160*/ 	.word	0x000388b0
        /*1164*/ 	.short	0x0100
        /*1166*/ 	.byte	0x08
	.zero		1


	//   ....[19]....
        /*1168*/ 	.word	0x00000950
        /*116c*/ 	.word	0x000000ff
        /*1170*/ 	.word	0x000388c0
        /*1174*/ 	.short	0x0100
        /*1176*/ 	.byte	0x08
	.zero		1


	//   ....[20]....
        /*1178*/ 	.word	0x00000960
        /*117c*/ 	.word	0x000000ff
        /*1180*/ 	.word	0x000388b8
        /*1184*/ 	.short	0x0100
        /*1186*/ 	.byte	0x08
	.zero		1


	//   ....[21]....
        /*1188*/ 	.word	0x00000970
        /*118c*/ 	.word	0x000000ff
        /*1190*/ 	.word	0x000388c8
        /*1194*/ 	.short	0x0100
        /*1196*/ 	.byte	0x08
	.zero		1


	//   ....[22]....
        /*1198*/ 	.word	0x000030e0
        /*119c*/ 	.word	0x0000006b
        /*11a0*/ 	.word	0x00038890
        /*11a4*/ 	.short	0x010a
        /*11a6*/ 	.byte	0x3f
	.zero		1


	//   ....[23]....
        /*11a8*/ 	.word	0x00007430
        /*11ac*/ 	.word	0x0000006b
        /*11b0*/ 	.word	0x00038890
        /*11b4*/ 	.short	0x010a
        /*11b6*/ 	.byte	0x3f
	.zero		1


	//   ....[24]....
        /*11b8*/ 	.word	0x0000b6c0
        /*11bc*/ 	.word	0x0000006b
        /*11c0*/ 	.word	0x00038890
        /*11c4*/ 	.short	0x010a
        /*11c6*/ 	.byte	0x3f
	.zero		1


	//   ....[25]....
        /*11c8*/ 	.word	0x0000bc00
        /*11cc*/ 	.word	0x00000030
        /*11d0*/ 	.word	0x00000000
        /*11d4*/ 	.short	0x0101
        /*11d6*/ 	.byte	0x3f
	.zero		1


	//   ....[26]....
        /*11d8*/ 	.word	0x0000bc40
        /*11dc*/ 	.word	0x0000006b
        /*11e0*/ 	.word	0x000388b0
        /*11e4*/ 	.short	0x010a
        /*11e6*/ 	.byte	0x3f
	.zero		1


	//   ....[27]....
        /*11e8*/ 	.word	0x0000c220
        /*11ec*/ 	.word	0x0000006b
        /*11f0*/ 	.word	0x00000000
        /*11f4*/ 	.short	0x0101
        /*11f6*/ 	.byte	0x3f
	.zero		1


	//   ....[28]....
        /*11f8*/ 	.word	0x0000ce90
        /*11fc*/ 	.word	0x00000012
        /*1200*/ 	.word	0x00038800
        /*1204*/ 	.short	0x010a
        /*1206*/ 	.byte	0x3f
	.zero		1


	//   ....[29]....
        /*1208*/ 	.word	0x0000cee0
        /*120c*/ 	.word	0x00000012
        /*1210*/ 	.word	0x00038800
        /*1214*/ 	.short	0x010a
        /*1216*/ 	.byte	0x3f
	.zero		1


	//   ....[30]....
        /*1218*/ 	.word	0x0000df20
        /*121c*/ 	.word	0x00000012
        /*1220*/ 	.word	0x00038800
        /*1224*/ 	.short	0x010a
        /*1226*/ 	.byte	0x3f
	.zero		1


	//   ....[31]....
        /*1228*/ 	.word	0x00012690
        /*122c*/ 	.word	0x00000012
        /*1230*/ 	.word	0x00038800
        /*1234*/ 	.short	0x010a
        /*1236*/ 	.byte	0x3f
	.zero		1


	//   ....[32]....
        /*1238*/ 	.word	0x00016800
        /*123c*/ 	.word	0x00000004
        /*1240*/ 	.word	0x00038830
        /*1244*/ 	.short	0x010a
        /*1246*/ 	.byte	0x3f
	.zero		1


	//   ....[33]....
        /*1248*/ 	.word	0x00016880
        /*124c*/ 	.word	0x00000004
        /*1250*/ 	.word	0x00038830
        /*1254*/ 	.short	0x010a
        /*1256*/ 	.byte	0x3f
	.zero		1


	//   ....[34]....
        /*1258*/ 	.word	0x000183b0
        /*125c*/ 	.word	0x00000004
        /*1260*/ 	.word	0x00000000
        /*1264*/ 	.short	0x0101
        /*1266*/ 	.byte	0x3f
	.zero		1


	//   ....[35]....
        /*1268*/ 	.word	0x000196e0
        /*126c*/ 	.word	0x00000003
        /*1270*/ 	.word	0x00038830
        /*1274*/ 	.short	0x010a
        /*1276*/ 	.byte	0x3f
	.zero		1


	//   ....[36]....
        /*1278*/ 	.word	0x00019730
        /*127c*/ 	.word	0x00000003
        /*1280*/ 	.word	0x00038830
        /*1284*/ 	.short	0x010a
        /*1286*/ 	.byte	0x3f
	.zero		1


	//   ....[37]....
        /*1288*/ 	.word	0x00019b70
        /*128c*/ 	.word	0x00000003
        /*1290*/ 	.word	0x00038850
        /*1294*/ 	.short	0x010a
        /*1296*/ 	.byte	0x3f
	.zero		1


	//   ....[38]....
        /*1298*/ 	.word	0x00019bb0
        /*129c*/ 	.word	0x00000003
        /*12a0*/ 	.word	0x00038850
        /*12a4*/ 	.short	0x010a
        /*12a6*/ 	.byte	0x3f
	.zero		1


	//   ....[39]....
        /*12a8*/ 	.word	0x0001b250
        /*12ac*/ 	.word	0x000000cc
        /*12b0*/ 	.word	0x00000000
        /*12b4*/ 	.short	0x0101
        /*12b6*/ 	.byte	0x3f
	.zero		1


	//   ....[40]....
        /*12b8*/ 	.word	0x0001b9c0
        /*12bc*/ 	.word	0x0000000d
        /*12c0*/ 	.word	0x00000000
        /*12c4*/ 	.short	0x0101
        /*12c6*/ 	.byte	0x3f
	.zero		1


	//   ....[41]....
        /*12c8*/ 	.word	0x0001c500
        /*12cc*/ 	.word	0x00000003
        /*12d0*/ 	.word	0x00038830
        /*12d4*/ 	.short	0x010a
        /*12d6*/ 	.byte	0x3f
	.zero		1


	//   ....[42]....
        /*12d8*/ 	.word	0x0001c550
        /*12dc*/ 	.word	0x00000003
        /*12e0*/ 	.word	0x00038830
        /*12e4*/ 	.short	0x010a
        /*12e6*/ 	.byte	0x3f
	.zero		1


	//   ....[43]....
        /*12e8*/ 	.word	0x0001c990
        /*12ec*/ 	.word	0x00000003
        /*12f0*/ 	.word	0x00038850
        /*12f4*/ 	.short	0x010a
        /*12f6*/ 	.byte	0x3f
	.zero		1


	//   ....[44]....
        /*12f8*/ 	.word	0x0001c9d0
        /*12fc*/ 	.word	0x00000003
        /*1300*/ 	.word	0x00038850
        /*1304*/ 	.short	0x010a
        /*1306*/ 	.byte	0x3f
	.zero		1


	//   ....[45]....
        /*1308*/ 	.word	0x0001d9d0
        /*130c*/ 	.word	0x000000cc
        /*1310*/ 	.word	0x00000000
        /*1314*/ 	.short	0x0101
        /*1316*/ 	.byte	0x3f
	.zero		1


	//   ....[46]....
        /*1318*/ 	.word	0x0001dea0
        /*131c*/ 	.word	0x0000000b
        /*1320*/ 	.word	0x00000000
        /*1324*/ 	.short	0x0101
        /*1326*/ 	.byte	0x3f
	.zero		1


	//   ....[47]....
        /*1328*/ 	.word	0x0001e900
        /*132c*/ 	.word	0x00000008
        /*1330*/ 	.word	0x00038850
        /*1334*/ 	.short	0x010a
        /*1336*/ 	.byte	0x3f
	.zero		1


	//   ....[48]....
        /*1338*/ 	.word	0x0001e980
        /*133c*/ 	.word	0x00000008
        /*1340*/ 	.word	0x00038850
        /*1344*/ 	.short	0x010a
        /*1346*/ 	.byte	0x3f
	.zero		1


	//   ....[49]....
        /*1348*/ 	.word	0x0001f170
        /*134c*/ 	.word	0x00000012
        /*1350*/ 	.word	0x00000000
        /*1354*/ 	.short	0x0101
        /*1356*/ 	.byte	0x3f
	.zero		1


	//   ....[50]....
        /*1358*/ 	.word	0x00021be0
        /*135c*/ 	.word	0x00000000
        /*1360*/ 	.word	0x00000000
        /*1364*/ 	.short	0x0101
        /*1366*/ 	.byte	0x3f
	.zero		1


	//   ....[51]....
        /*1368*/ 	.word	0x000245c0
        /*136c*/ 	.word	0x0000000b
        /*1370*/ 	.word	0x00038820
        /*1374*/ 	.short	0x010a
        /*1376*/ 	.byte	0x3f
	.zero		1


	//   ....[52]....
        /*1378*/ 	.word	0x00024690
        /*137c*/ 	.word	0x00000007
        /*1380*/ 	.word	0x000388a0
        /*1384*/ 	.short	0x010a
        /*1386*/ 	.byte	0x3f
	.zero		1


	//   ....[53]....
        /*1388*/ 	.word	0x000249d0
        /*138c*/ 	.word	0x00000007
        /*1390*/ 	.word	0x000388c0
        /*1394*/ 	.short	0x010a
        /*1396*/ 	.byte	0x3f
	.zero		1


	//   ....[54]....
        /*1398*/ 	.word	0x00024ea0
        /*139c*/ 	.word	0x00000007
        /*13a0*/ 	.word	0x000388a0
        /*13a4*/ 	.short	0x010a
        /*13a6*/ 	.byte	0x3f
	.zero		1


	//   ....[55]....
        /*13a8*/ 	.word	0x000251c0
        /*13ac*/ 	.word	0x00000007
        /*13b0*/ 	.word	0x000388c0
        /*13b4*/ 	.short	0x010a
        /*13b6*/ 	.byte	0x3f
	.zero		1


	//   ....[56]....
        /*13b8*/ 	.word	0x00026390
        /*13bc*/ 	.word	0x00000005
        /*13c0*/ 	.word	0x00038880
        /*13c4*/ 	.short	0x010a
        /*13c6*/ 	.byte	0x3f
	.zero		1


	//   ....[57]....
        /*13c8*/ 	.word	0x000265c0
        /*13cc*/ 	.word	0x00000005
        /*13d0*/ 	.word	0x00038840
        /*13d4*/ 	.short	0x010a
        /*13d6*/ 	.byte	0x3f
	.zero		1


	//   ....[58]....
        /*13d8*/ 	.word	0x00026a30
        /*13dc*/ 	.word	0x00000004
        /*13e0*/ 	.word	0x00038820
        /*13e4*/ 	.short	0x010a
        /*13e6*/ 	.byte	0x3f
	.zero		1


	//   ....[59]....
        /*13e8*/ 	.word	0x00026d60
        /*13ec*/ 	.word	0x00000005
        /*13f0*/ 	.word	0x00038880
        /*13f4*/ 	.short	0x010a
        /*13f6*/ 	.byte	0x3f
	.zero		1


	//   ....[60]....
        /*13f8*/ 	.word	0x000270d0
        /*13fc*/ 	.word	0x00000005
        /*1400*/ 	.word	0x00038840
        /*1404*/ 	.short	0x010a
        /*1406*/ 	.byte	0x3f
	.zero		1


	//   ....[61]....
        /*1408*/ 	.word	0x000274c0
        /*140c*/ 	.word	0x00000004
        /*1410*/ 	.word	0x00038870
        /*1414*/ 	.short	0x010a
        /*1416*/ 	.byte	0x3f
	.zero		1


	//   ....[62]....
        /*1418*/ 	.word	0x00027540
        /*141c*/ 	.word	0x00000003
        /*1420*/ 	.word	0x00038860
        /*1424*/ 	.short	0x010a
        /*1426*/ 	.byte	0x3f
	.zero		1


	//   ....[63]....
        /*1428*/ 	.word	0x000280b0
        /*142c*/ 	.word	0x00000003
        /*1430*/ 	.word	0x00038850
        /*1434*/ 	.short	0x0101
        /*1436*/ 	.byte	0x3f
	.zero		1


	//   ....[64]....
        /*1438*/ 	.word	0x000280f0
        /*143c*/ 	.word	0x00000003
        /*1440*/ 	.word	0x00000000
        /*1444*/ 	.short	0x0101
        /*1446*/ 	.byte	0x3f
	.zero		1


	//   ....[65]....
        /*1448*/ 	.word	0x00028300
        /*144c*/ 	.word	0x00000002
        /*1450*/ 	.word	0x00038870
        /*1454*/ 	.short	0x010a
        /*1456*/ 	.byte	0x3f
	.zero		1


	//   ....[66]....
        /*1458*/ 	.word	0x00028370
        /*145c*/ 	.word	0x00000002
        /*1460*/ 	.word	0x00038860
        /*1464*/ 	.short	0x010a
        /*1466*/ 	.byte	0x3f
	.zero		1


	//   ....[67]....
        /*1468*/ 	.word	0x00028e80
        /*146c*/ 	.word	0x00000002
        /*1470*/ 	.word	0x00038850
        /*1474*/ 	.short	0x0101
        /*1476*/ 	.byte	0x3f
	.zero		1


	//   ....[68]....
        /*1478*/ 	.word	0x00028ed0
        /*147c*/ 	.word	0x00000002
        /*1480*/ 	.word	0x00000000
        /*1484*/ 	.short	0x0101
        /*1486*/ 	.byte	0x3f
	.zero		1


	//   ....[69]....
        /*1488*/ 	.word	0x00029d90
        /*148c*/ 	.word	0x00000000
        /*1490*/ 	.word	0x00038820
        /*1494*/ 	.short	0x010a
        /*1496*/ 	.byte	0x3f
	.zero		1


	//   ....[70]....
        /*1498*/ 	.word	0x00029f40
        /*149c*/ 	.word	0x00000006
        /*14a0*/ 	.word	0x00000000
        /*14a4*/ 	.short	0x010a
        /*14a6*/ 	.byte	0x3f
	.zero		1


	//   ....[71]....
        /*14a8*/ 	.word	0x00029fb0
        /*14ac*/ 	.word	0x00000007
        /*14b0*/ 	.word	0x00000000
        /*14b4*/ 	.short	0x010a
        /*14b6*/ 	.byte	0x3f
	.zero		1


	//   ....[72]....
        /*14b8*/ 	.word	0x0002a010
        /*14bc*/ 	.word	0x00000004
        /*14c0*/ 	.word	0x00038860
        /*14c4*/ 	.short	0x010a
        /*14c6*/ 	.byte	0x3f
	.zero		1


	//   ....[73]....
        /*14c8*/ 	.word	0x0002a060
        /*14cc*/ 	.word	0x00000003
        /*14d0*/ 	.word	0x00038860
        /*14d4*/ 	.short	0x010a
        /*14d6*/ 	.byte	0x3f
	.zero		1


	//   ....[74]....
        /*14d8*/ 	.word	0x0002a0a0
        /*14dc*/ 	.word	0x00000004
        /*14e0*/ 	.word	0x00038880
        /*14e4*/ 	.short	0x010a
        /*14e6*/ 	.byte	0x3f
	.zero		1


	//   ....[75]....
        /*14e8*/ 	.word	0x0002a0c0
        /*14ec*/ 	.word	0x00000003
        /*14f0*/ 	.word	0x00038880
        /*14f4*/ 	.short	0x010a
        /*14f6*/ 	.byte	0x3f
	.zero		1


	//   ....[76]....
        /*14f8*/ 	.word	0x0002a120
        /*14fc*/ 	.word	0x0000006b
        /*1500*/ 	.word	0x00038890
        /*1504*/ 	.short	0x010a
        /*1506*/ 	.byte	0x3f
	.zero		1


	//   ....[77]....
        /*1508*/ 	.word	0x0002a170
        /*150c*/ 	.word	0x0000006b
        /*1510*/ 	.word	0x00038890
        /*1514*/ 	.short	0x010a
        /*1516*/ 	.byte	0x3f
	.zero		1


	//   ....[78]....
        /*1518*/ 	.word	0x0002a1c0
        /*151c*/ 	.word	0x0000006b
        /*1520*/ 	.word	0x00038890
        /*1524*/ 	.short	0x010a
        /*1526*/ 	.byte	0x3f
	.zero		1


	//   ....[79]....
        /*1528*/ 	.word	0x0002a210
        /*152c*/ 	.word	0x0000006b
        /*1530*/ 	.word	0x000388b0
        /*1534*/ 	.short	0x010a
        /*1536*/ 	.byte	0x3f
	.zero		1


	//   ....[80]....
        /*1538*/ 	.word	0x0002ad00
        /*153c*/ 	.word	0x00000012
        /*1540*/ 	.word	0x00038800
        /*1544*/ 	.short	0x010a
        /*1546*/ 	.byte	0x3f
	.zero		1


	//   ....[81]....
        /*1548*/ 	.word	0x0002b750
        /*154c*/ 	.word	0x00000012
        /*1550*/ 	.word	0x00038800
        /*1554*/ 	.short	0x010a
        /*1556*/ 	.byte	0x3f
	.zero		1


	//   ....[82]....
        /*1558*/ 	.word	0x0002b7a0
        /*155c*/ 	.word	0x00000004
        /*1560*/ 	.word	0x00038830
        /*1564*/ 	.short	0x010a
        /*1566*/ 	.byte	0x3f
	.zero		1


	//   ....[83]....
        /*1568*/ 	.word	0x0002b7f0
        /*156c*/ 	.word	0x00000003
        /*1570*/ 	.word	0x00038830
        /*1574*/ 	.short	0x010a
        /*1576*/ 	.byte	0x3f
	.zero		1


	//   ....[84]....
        /*1578*/ 	.word	0x0002b840
        /*157c*/ 	.word	0x00000003
        /*1580*/ 	.word	0x00038850
        /*1584*/ 	.short	0x010a
        /*1586*/ 	.byte	0x3f
	.zero		1


	//   ....[85]....
        /*1588*/ 	.word	0x0002b890
        /*158c*/ 	.word	0x00000003
        /*1590*/ 	.word	0x00038830
        /*1594*/ 	.short	0x010a
        /*1596*/ 	.byte	0x3f
	.zero		1


	//   ....[86]....
        /*1598*/ 	.word	0x0002b8e0
        /*159c*/ 	.word	0x00000003
        /*15a0*/ 	.word	0x00038850
        /*15a4*/ 	.short	0x010a
        /*15a6*/ 	.byte	0x3f
	.zero		1


	//   ....[87]....
        /*15a8*/ 	.word	0x0002b930
        /*15ac*/ 	.word	0x00000008
        /*15b0*/ 	.word	0x00038850
        /*15b4*/ 	.short	0x010a
        /*15b6*/ 	.byte	0x3f
	.zero		1


	//   ....[88]....
        /*15b8*/ 	.word	0x0002dad0
        /*15bc*/ 	.word	0x0000000b
        /*15c0*/ 	.word	0x00038820
        /*15c4*/ 	.short	0x010a
        /*15c6*/ 	.byte	0x3f
	.zero		1


	//   ....[89]....
        /*15c8*/ 	.word	0x0002db20
        /*15cc*/ 	.word	0x00000007
        /*15d0*/ 	.word	0x000388a0
        /*15d4*/ 	.short	0x010a
        /*15d6*/ 	.byte	0x3f
	.zero		1


	//   ....[90]....
        /*15d8*/ 	.word	0x0002db70
        /*15dc*/ 	.word	0x00000007
        /*15e0*/ 	.word	0x000388c0
        /*15e4*/ 	.short	0x010a
        /*15e6*/ 	.byte	0x3f
	.zero		1


	//   ....[91]....
        /*15e8*/ 	.word	0x0002dbc0
        /*15ec*/ 	.word	0x00000007
        /*15f0*/ 	.word	0x000388a0
        /*15f4*/ 	.short	0x010a
        /*15f6*/ 	.byte	0x3f
	.zero		1


	//   ....[92]....
        /*15f8*/ 	.word	0x0002dc10
        /*15fc*/ 	.word	0x00000007
        /*1600*/ 	.word	0x000388c0
        /*1604*/ 	.short	0x010a
        /*1606*/ 	.byte	0x3f
	.zero		1


	//   ....[93]....
        /*1608*/ 	.word	0x0002ddb0
        /*160c*/ 	.word	0x00000005
        /*1610*/ 	.word	0x00038880
        /*1614*/ 	.short	0x010a
        /*1616*/ 	.byte	0x3f
	.zero		1


	//   ....[94]....
        /*1618*/ 	.word	0x0002de00
        /*161c*/ 	.word	0x00000005
        /*1620*/ 	.word	0x00038840
        /*1624*/ 	.short	0x010a
        /*1626*/ 	.byte	0x3f
	.zero		1


	//   ....[95]....
        /*1628*/ 	.word	0x0002de80
        /*162c*/ 	.word	0x00000004
        /*1630*/ 	.word	0x00038820
        /*1634*/ 	.short	0x010a
        /*1636*/ 	.byte	0x3f
	.zero		1


	//   ....[96]....
        /*1638*/ 	.word	0x0002ded0
        /*163c*/ 	.word	0x00000005
        /*1640*/ 	.word	0x00038880
        /*1644*/ 	.short	0x010a
        /*1646*/ 	.byte	0x3f
	.zero		1


	//   ....[97]....
        /*1648*/ 	.word	0x0002df20
        /*164c*/ 	.word	0x00000005
        /*1650*/ 	.word	0x00038840
        /*1654*/ 	.short	0x010a
        /*1656*/ 	.byte	0x3f
	.zero		1


	//   ....[98]....
        /*1658*/ 	.word	0x0002df80
        /*165c*/ 	.word	0x00000004
        /*1660*/ 	.word	0x00038870
        /*1664*/ 	.short	0x010a
        /*1666*/ 	.byte	0x3f
	.zero		1


	//   ....[99]....
        /*1668*/ 	.word	0x0002dfe0
        /*166c*/ 	.word	0x00000005
        /*1670*/ 	.word	0x00038860
        /*1674*/ 	.short	0x010a
        /*1676*/ 	.byte	0x3f
	.zero		1


	//   ....[100]....
        /*1678*/ 	.word	0x0002e030
        /*167c*/ 	.word	0x00000002
        /*1680*/ 	.word	0x00038870
        /*1684*/ 	.short	0x010a
        /*1686*/ 	.byte	0x3f
	.zero		1


	//   ....[101]....
        /*1688*/ 	.word	0x0002e080
        /*168c*/ 	.word	0x00000002
        /*1690*/ 	.word	0x00038860
        /*1694*/ 	.short	0x010a
        /*1696*/ 	.byte	0x3f
	.zero		1


	//   ....[102]....
        /*1698*/ 	.word	0x0002eaf0
        /*169c*/ 	.word	0x00000000
        /*16a0*/ 	.word	0x00038820
        /*16a4*/ 	.short	0x010a
        /*16a6*/ 	.byte	0x3f
	.zero		1


	//   ....[103]....
        /*16a8*/ 	.word	0x0002ec90
        /*16ac*/ 	.word	0x00000006
        /*16b0*/ 	.word	0x00000000
        /*16b4*/ 	.short	0x010a
        /*16b6*/ 	.byte	0x3f
	.zero		1


	//   ....[104]....
        /*16b8*/ 	.word	0x0002ece0
        /*16bc*/ 	.word	0x00000007
        /*16c0*/ 	.word	0x00000000
        /*16c4*/ 	.short	0x010a
        /*16c6*/ 	.byte	0x3f
	.zero		1


	//   ....[105]....
        /*16c8*/ 	.word	0x0002ed30
        /*16cc*/ 	.word	0x00000004
        /*16d0*/ 	.word	0x00038860
        /*16d4*/ 	.short	0x010a
        /*16d6*/ 	.byte	0x3f
	.zero		1


	//   ....[106]....
        /*16d8*/ 	.word	0x0002ed80
        /*16dc*/ 	.word	0x00000003
        /*16e0*/ 	.word	0x00038860
        /*16e4*/ 	.short	0x010a
        /*16e6*/ 	.byte	0x3f
	.zero		1


	//   ....[107]....
        /*16e8*/ 	.word	0x0002edd0
        /*16ec*/ 	.word	0x00000004
        /*16f0*/ 	.word	0x00038880
        /*16f4*/ 	.short	0x010a
        /*16f6*/ 	.byte	0x3f
	.zero		1


	//----- nvinfo : EIATTR_NUM_MBARRIERS
	.align		4
.L_583:
        /*16f8*/ 	.byte	0x03, 0x38
        /*16fa*/ 	.short	0x0016


	//----- nvinfo : EIATTR_EXIT_INSTR_OFFSETS
	.align		4
        /*16fc*/ 	.byte	0x04, 0x1c
        /*16fe*/ 	.short	(.L_585 - .L_584)


	//   ....[0]....
.L_584:
        /*1700*/ 	.word	0x0002a110


	//----- nvinfo : EIATTR_MAX_THREADS
	.align		4
.L_585:
        /*1704*/ 	.byte	0x04, 0x05
        /*1706*/ 	.short	(.L_587 - .L_586)
.L_586:
        /*1708*/ 	.word	0x00000180
        /*170c*/ 	.word	0x00000001
        /*1710*/ 	.word	0x00000001


	//----- nvinfo : EIATTR_CRS_STACK_SIZE
	.align		4
.L_587:
        /*1714*/ 	.byte	0x04, 0x1e
        /*1716*/ 	.short	(.L_589 - .L_588)
.L_588:
        /*1718*/ 	.word	0x00000000


	//----- nvinfo : EIATTR_CBANK_PARAM_SIZE
	.align		4
.L_589:
        /*171c*/ 	.byte	0x03, 0x19
        /*171e*/ 	.short	0x0a70


	//----- nvinfo : EIATTR_PARAM_CBANK
	.align		4
        /*1720*/ 	.byte	0x04, 0x0a
        /*1722*/ 	.short	(.L_591 - .L_590)
	.align		4
.L_590:
        /*1724*/ 	.word	index@(.nv.constant0._ZN7cutlass13device_kernelIN5flash11enable_sm90INS1_16FlashAttnFwdSm90INS1_25CollectiveMainloopFwdSm90ILi2EN4cute5tupleIJNS5_1CILi1EEES8_S8_EEENS6_IJNS7_ILi128EEESA_NS7_ILi256EEEEEELi256ENS_12float_e4m3_tEfNS_4arch4Sm90ELb1ELb0ELb0ELb1ELb0ELb1ELb0ELb1ELb1ELb0ELb0ELb0EEENS1_21CollectiveEpilogueFwdINS6_IJSA_SB_SA_EEES9_NS_10bfloat16_tESF_Li256ELb1ELb0ELb0ELb1EEENS1_36VarlenDynamicPersistentTileSchedulerILi128ELi128ELi256ELi128ELb0ELb0ELb1ELb1ELb1ELb1EEEEEEEEEvNT_6ParamsE)
        /*1728*/ 	.short	0x0210
        /*172a*/ 	.short	0x0a70


	//----- nvinfo : EIATTR_SW_WAR
	.align		4
.L_591:
        /*172c*/ 	.byte	0x04, 0x36
        /*172e*/ 	.short	(.L_593 - .L_592)
.L_592:
        /*1730*/ 	.word	0x00000008
.L_593:


//--------------------- .nv.info._ZN7cutlass13device_kernelIN5flash11enable_sm90INS1_16FlashAttnFwdSm90INS1_25CollectiveMainloopFwdSm90ILi2EN4cute5tupleIJNS5_1CILi1EEES8_S8_EEENS6_IJNS7_ILi128EEENS7_ILi160EEENS7_ILi192EEEEEELi192ENS_12float_e4m3_tEfNS_4arch4Sm90ELb0ELb0ELb0ELb0ELb0ELb0ELb0ELb1ELb1ELb0ELb0ELb0EEENS1_21CollectiveEpilogueFwdINS6_IJSA_SC_SB_EEES9_NS_10bfloat16_tESG_Li256ELb0ELb0ELb0ELb1EEENS1_29StaticPersistentTileSchedulerILb0EEEEEEEEEvNT_6ParamsE --------------------------
	.section	.nv.info._ZN7cutlass13device_kernelIN5flash11enable_sm90INS1_16FlashAttnFwdSm90INS1_25CollectiveMainloopFwdSm90ILi2EN4cute5tupleIJNS5_1CILi1EEES8_S8_EEENS6_IJNS7_ILi128EEENS7_ILi160EEENS7_ILi192EEEEEELi192ENS_12float_e4m3_tEfNS_4arch4Sm90ELb0ELb0ELb0ELb0ELb0ELb0ELb0ELb1ELb1ELb0ELb0ELb0EEENS1_21CollectiveEpilogueFwdINS6_IJSA_SC_SB_EEES9_NS_10bfloat16_tESG_Li256ELb0ELb0ELb0ELb1EEENS1_29StaticPersistentTileSchedulerILb0EEEEEEEEEvNT_6ParamsE,"",@"SHT_CUDA_INFO"
	.sectionflags	@""
	.align	4


	//----- nvinfo : EIATTR_CUDA_API_VERSION
	.align		4
        /*0000*/ 	.byte	0x04, 0x37
        /*0002*/ 	.short	(.L_595 - .L_594)
.L_594:
        /*0004*/ 	.word	0x00000082


	//----- nvinfo : EIATTR_KPARAM_INFO
	.align		4
.L_595:
        /*0008*/ 	.byte	0x04, 0x17
        /*000a*/ 	.short	(.L_597 - .L_596)
.L_596:
        /*000c*/ 	.word	0x00000000
        /*0010*/ 	.short	0x0000
        /*0012*/ 	.short	0x0070
        /*0014*/ 	.byte	0x00, 0xf0, 0x01, 0x2e


	//----- nvinfo : EIATTR_SPARSE_MMA_MASK
	.align		4
.L_597:
        /*0018*/ 	.byte	0x03, 0x50
        /*001a*/ 	.short	0x0000


	//----- nvinfo : EIATTR_MAXREG_COUNT
	.align		4
        /*001c*/ 	.byte	0x03, 0x1b
        /*001e*/ 	.short	0x00a8


	//----- nvinfo : EIATTR_NUM_BARRIERS
	.align		4
        /*0020*/ 	.byte	0x02, 0x4c
        /*0022*/ 	.byte	0x10
	.zero		1


	//----- nvinfo : EIATTR_EXTERNS
	.align		4
        /*0024*/ 	.byte	0x04, 0x0f
        /*0026*/ 	.short	(.L_599 - .L_598)


	//   ....[0]....
	.align		4
.L_598:
        /*0028*/ 	.word	index@(__assertfail)


	//----- nvinfo : EIATTR_ANNOTATIONS
	.align		4
.L_599:
        /*002c*/ 	.byte	0x04, 0x55
        /*002e*/ 	.short	(.L_601 - .L_600)


	//   ....[0]....
.L_600:
        /* <DEDUP_REMOVED lines=9> */


	//----- nvinfo : EIATTR_MERCURY_ISA_VERSION
	.align		4
.L_601:
        /*00a8*/ 	.byte	0x03, 0x5f
        /*00aa*/ 	.short	0x0101


	//----- nvinfo : EIATTR_INT_WARP_WIDE_INSTR_OFFSETS
	.align		4
        /*00ac*/ 	.byte	0x04, 0x31
        /*00ae*/ 	.short	(.L_603 - .L_602)


	//   ....[0]....
.L_602:
        /*00b0*/ 	.word	0x00000190


	//   ....[1]....
        /*00b4*/ 	.word	0x000001c0


	//   ....[2]....
        /*00b8*/ 	.word	0x000001d0


	//   ....[3]....
        /*00bc*/ 	.word	0x0000a7a0


	//----- nvinfo : EIATTR_COOP_GROUP_MASK_REGIDS
	.align		4
.L_603:
        /*00c0*/ 	.byte	0x04, 0x29
        /*00c2*/ 	.short	(.L_605 - .L_604)


	//   ....[0]....
.L_604:
        /*00c4*/ 	.word	0xffffffff


	//   ....[1]....
        /*00c8*/ 	.word	0xffffffff


	//   ....[2]....
        /*00cc*/ 	.word	0xffffffff


	//   ....[3]....
        /*00d0*/ 	.word	0xffffffff


	//   ....[4]....
        /*00d4*/ 	.word	0xffffffff


	//   ....[5]....
        /*00d8*/ 	.word	0xffffffff


	//   ....[6]....
        /*00dc*/ 	.word	0xffffffff


	//   ....[7]....
        /*00e0*/ 	.word	0xffffffff


	//   ....[8]....
        /*00e4*/ 	.word	0xffffffff


	//   ....[9]....
        /*00e8*/ 	.word	0xffffffff


	//   ....[10]....
        /*00ec*/ 	.word	0xffffffff


	//   ....[11]....
        /*00f0*/ 	.word	0xffffffff


	//   ....[12]....
        /*00f4*/ 	.word	0xffffffff


	//   ....[13]....
        /*00f8*/ 	.word	0xffffffff


	//   ....[14]....
        /*00fc*/ 	.word	0xffffffff


	//   ....[15]....
        /*0100*/ 	.word	0xffffffff


	//   ....[16]....
        /*0104*/ 	.word	0xffffffff


	//   ....[17]....
        /*0108*/ 	.word	0xffffffff


	//   ....[18]....
        /*010c*/ 	.word	0xffffffff


	//   ....[19]....
        /*0110*/ 	.word	0xffffffff


	//   ....[20]....
        /*0114*/ 	.word	0xffffffff


	//   ....[21]....
        /*0118*/ 	.word	0xffffffff


	//   ....[22]....
        /*011c*/ 	.word	0xffffffff


	//   ....[23]....
        /*0120*/ 	.word	0xffffffff


	//   ....[24]....
        /*0124*/ 	.word	0xffffffff


	//   ....[25]....
        /*0128*/ 	.word	0xffffffff


	//   ....[26]....
        /*012c*/ 	.word	0xffffffff


	//   ....[27]....
        /*0130*/ 	.word	0xffffffff


	//   ....[28]....
        /*0134*/ 	.word	0xffffffff


	//   ....[29]....
        /*0138*/ 	.word	0xffffffff


	//   ....[30]....
        /*013c*/ 	.word	0xffffffff


	//   ....[31]....
        /*0140*/ 	.word	0xffffffff


	//   ....[32]....
        /*0144*/ 	.word	0xffffffff


	//   ....[33]....
        /*0148*/ 	.word	0xffffffff


	//   ....[34]....
        /*014c*/ 	.word	0xffffffff


	//   ....[35]....
        /*0150*/ 	.word	0xffffffff


	//   ....[36]....
        /*0154*/ 	.word	0xffffffff


	//   ....[37]....
        /*0158*/ 	.word	0xffffffff


	//   ....[38]....
        /*015c*/ 	.word	0xffffffff


	//   ....[39]....
        /*0160*/ 	.word	0xffffffff


	//   ....[40]....
        /*0164*/ 	.word	0xffffffff


	//   ....[41]....
        /*0168*/ 	.word	0xffffffff


	//   ....[42]....
        /*016c*/ 	.word	0xffffffff


	//   ....[43]....
        /*0170*/ 	.word	0xffffffff


	//   ....[44]....
        /*0174*/ 	.word	0xffffffff


	//   ....[45]....
        /*0178*/ 	.word	0xffffffff


	//   ....[46]....
        /*017c*/ 	.word	0xffffffff


	//   ....[47]....
        /*0180*/ 	.word	0xffffffff


	//   ....[48]....
        /*0184*/ 	.word	0xffffffff


	//   ....[49]....
        /*0188*/ 	.word	0xffffffff


	//   ....[50]....
        /*018c*/ 	.word	0xffffffff


	//   ....[51]....
        /*0190*/ 	.word	0xffffffff


	//   ....[52]....
        /*0194*/ 	.word	0xffffffff


	//   ....[53]....
        /*0198*/ 	.word	0xffffffff


	//   ....[54]....
        /*019c*/ 	.word	0xffffffff


	//   ....[55]....
        /*01a0*/ 	.word	0xffffffff


	//   ....[56]....
        /*01a4*/ 	.word	0xffffffff


	//   ....[57]....
        /*01a8*/ 	.word	0xffffffff


	//   ....[58]....
        /*01ac*/ 	.word	0xffffffff


	//   ....[59]....
        /*01b0*/ 	.word	0xffffffff


	//   ....[60]....
        /*01b4*/ 	.word	0xffffffff


	//   ....[61]....
        /*01b8*/ 	.word	0xffffffff


	//   ....[62]....
        /*01bc*/ 	.word	0xffffffff


	//   ....[63]....
        /*01c0*/ 	.word	0xffffffff


	//   ....[64]....
        /*01c4*/ 	.word	0xffffffff


	//   ....[65]....
        /*01c8*/ 	.word	0xffffffff


	//   ....[66]....
        /*01cc*/ 	.word	0xffffffff


	//   ....[67]....
        /*01d0*/ 	.word	0xffffffff


	//   ....[68]....
        /*01d4*/ 	.word	0xffffffff


	//   ....[69]....
        /*01d8*/ 	.word	0xffffffff


	//   ....[70]....
        /*01dc*/ 	.word	0xffffffff


	//   ....[71]....
        /*01e0*/ 	.word	0x0500000f


	//----- nvinfo : EIATTR_COOP_GROUP_INSTR_OFFSETS
	.align		4
.L_605:
        /*01e4*/ 	.byte	0x04, 0x28
        /*01e6*/ 	.short	(.L_607 - .L_606)


	//   ....[0]....
.L_606:
        /*01e8*/ 	.word	0x00000070


	//   ....[1]....
        /*01ec*/ 	.word	0x000001a0


	//   ....[2]....
        /*01f0*/ 	.word	0x000001f0


	//   ....[3]....
        /*01f4*/ 	.word	0x000003e0


	//   ....[4]....
        /*01f8*/ 	.word	0x00000540


	//   ....[5]....
        /*01fc*/ 	.word	0x00000660


	//   ....[6]....
        /*0200*/ 	.word	0x000007c0


	//   ....[7]....
        /*0204*/ 	.word	0x00000e10


	//   ....[8]....
        /*0208*/ 	.word	0x00002d80


	//   ....[9]....
        /*020c*/ 	.word	0x00002e50


	//   ....[10]....
        /*0210*/ 	.word	0x00003270


	//   ....[11]....
        /*0214*/ 	.word	0x00003410


	//   ....[12]....
        /*0218*/ 	.word	0x00005ee0


	//   ....[13]....
        /*021c*/ 	.word	0x00005ef0


	//   ....[14]....
        /*0220*/ 	.word	0x00005f30


	//   ....[15]....
        /*0224*/ 	.word	0x00005f40


	//   ....[16]....
        /*0228*/ 	.word	0x00007dc0


	//   ....[17]....
        /*022c*/ 	.word	0x00007dd0


	//   ....[18]....
        /*0230*/ 	.word	0x00007e00


	//   ....[19]....
        /*0234*/ 	.word	0x00007e10


	//   ....[20]....
        /*0238*/ 	.word	0x00009020


	//   ....[21]....
        /*023c*/ 	.word	0x00009050


	//   ....[22]....
        /*0240*/ 	.word	0x00009080


	//   ....[23]....
        /*0244*/ 	.word	0x000090c0


	//   ....[24]....
        /*0248*/ 	.word	0x00009100


	//   ....[25]....
        /*024c*/ 	.word	0x00009140


	//   ....[26]....
        /*0250*/ 	.word	0x00009170


	//   ....[27]....
        /*0254*/ 	.word	0x000091a0


	//   ....[28]....
        /*0258*/ 	.word	0x000091d0


	//   ....[29]....
        /*025c*/ 	.word	0x00009200


	//   ....[30]....
        /*0260*/ 	.word	0x00009230


	//   ....[31]....
        /*0264*/ 	.word	0x00009260


	//   ....[32]....
        /*0268*/ 	.word	0x00009290


	//   ....[33]....
        /*026c*/ 	.word	0x000092c0


	//   ....[34]....
        /*0270*/ 	.word	0x000092f0


	//   ....[35]....
        /*0274*/ 	.word	0x00009320


	//   ....[36]....
        /*0278*/ 	.word	0x00009350


	//   ....[37]....
        /*027c*/ 	.word	0x00009380


	//   ....[38]....
        /*0280*/ 	.word	0x000093c0


	//   ....[39]....
        /*0284*/ 	.word	0x00009440


	//   ....[40]....
        /*0288*/ 	.word	0x00009470


	//   ....[41]....
        /*028c*/ 	.word	0x000094b0


	//   ....[42]....
        /*0290*/ 	.word	0x000094e0


	//   ....[43]....
        /*0294*/ 	.word	0x00009510


	//   ....[44]....
        /*0298*/ 	.word	0x00009540


	//   ....[45]....
        /*029c*/ 	.word	0x00009570


	//   ....[46]....
        /*02a0*/ 	.word	0x00009590


	//   ....[47]....
        /*02a4*/ 	.word	0x000095a0


	//   ....[48]....
        /*02a8*/ 	.word	0x000095b0


	//   ....[49]....
        /*02ac*/ 	.word	0x000095c0


	//   ....[50]....
        /*02b0*/ 	.word	0x000095d0


	//   ....[51]....
        /*02b4*/ 	.word	0x000095e0


	//   ....[52]....
        /*02b8*/ 	.word	0x000095f0


	//   ....[53]....
        /*02bc*/ 	.word	0x00009600


	//   ....[54]....
        /*02c0*/ 	.word	0x00009610


	//   ....[55]....
        /*02c4*/ 	.word	0x00009620


	//   ....[56]....
        /*02c8*/ 	.word	0x00009630


	//   ....[57]....
        /*02cc*/ 	.word	0x00009640


	//   ....[58]....
        /*02d0*/ 	.word	0x00009650


	//   ....[59]....
        /*02d4*/ 	.word	0x00009660


	//   ....[60]....
        /*02d8*/ 	.word	0x00009670


	//   ....[61]....
        /*02dc*/ 	.word	0x00009680


	//   ....[62]....
        /*02e0*/ 	.word	0x00009690


	//   ....[63]....
        /*02e4*/ 	.word	0x000096a0


	//   ....[64]....
        /*02e8*/ 	.word	0x000096b0


	//   ....[65]....
        /*02ec*/ 	.word	0x000096c0


	//   ....[66]....
        /*02f0*/ 	.word	0x000096d0


	//   ....[67]....
        /*02f4*/ 	.word	0x000096e0


	//   ....[68]....
        /*02f8*/ 	.word	0x00009a20


	//   ....[69]....
        /*02fc*/ 	.word	0x0000a910


	//   ....[70]....
        /*0300*/ 	.word	0x0000d820


	//   ....[71]....
        /*0304*/ 	.word	0x0000dd20


	//----- nvinfo : EIATTR_REG_RECONFIG
	.align		4
.L_607:
        /*0308*/ 	.byte	0x01, 0x54
	.zero		2


	//----- nvinfo : EIATTR_SYSCALL_OFFSETS
	.align		4
        /*030c*/ 	.byte	0x04, 0x46
        /*030e*/ 	.short	(.L_609 - .L_608)


	//   ....[0]....
.L_608:
        /*0310*/ 	.word	0x000014a0


	//   ....[1]....
        /*0314*/ 	.word	0x0000a250


	//   ....[2]....
        /*0318*/ 	.word	0x0000a390


	//   ....[3]....
        /*031c*/ 	.word	0x0000a4d0


	//   ....[4]....
        /*0320*/ 	.word	0x0000a5f0


	//----- nvinfo : EIATTR_MBARRIER_INSTR_OFFSETS
	.align		4
.L_609:
        /*0324*/ 	.byte	0x04, 0x39
        /*0326*/ 	.short	(.L_611 - .L_610)


	//   ....[0]....
.L_610:
        /*0328*/ 	.word	0x00000290
        /*032c*/ 	.word	0x000000ff
        /*0330*/ 	.word	0x00033400
        /*0334*/ 	.short	0x0100
        /*0336*/ 	.byte	0x06
	.zero		1


	//   ....[1]....
        /*0338*/ 	.word	0x000002a0
        /*033c*/ 	.word	0x000000ff
        /*0340*/ 	.word	0x00033420
        /*0344*/ 	.short	0x0100
        /*0346*/ 	.byte	0x06
	.zero		1


	//   ....[2]....
        /*0348*/ 	.word	0x00000390
        /*034c*/ 	.word	0x000000ff
        /*0350*/ 	.word	0x00033430
        /*0354*/ 	.short	0x0100
        /*0356*/ 	.byte	0x08
	.zero		1


	//   ....[3]....
        /*0358*/ 	.word	0x000003a0
        /*035c*/ 	.word	0x000000ff
        /*0360*/ 	.word	0x00033440
        /*0364*/ 	.short	0x0100
        /*0366*/ 	.byte	0x08
	.zero		1


	//   ....[4]....
        /*0368*/ 	.word	0x000003b0
        /*036c*/ 	.word	0x000000ff
        /*0370*/ 	.word	0x00033438
        /*0374*/ 	.short	0x0100
        /*0376*/ 	.byte	0x08
	.zero		1


	//   ....[5]....
        /*0378*/ 	.word	0x000003c0
        /*037c*/ 	.word	0x000000ff
        /*0380*/ 	.word	0x00033448
        /*0384*/ 	.short	0x0100
        /*0386*/ 	.byte	0x08
	.zero		1


	//   ....[6]....
        /*0388*/ 	.word	0x000004f0
        /*038c*/ 	.word	0x000000ff
        /*0390*/ 	.word	0x00033450
        /*0394*/ 	.short	0x0100
        /*0396*/ 	.byte	0x08
	.zero		1


	//   ....[7]....
        /*0398*/ 	.word	0x00000500
        /*039c*/ 	.word	0x000000ff
        /*03a0*/ 	.word	0x00033460
        /*03a4*/ 	.short	0x0100
        /*03a6*/ 	.byte	0x08
	.zero		1


	//   ....[8]....
        /*03a8*/ 	.word	0x00000510
        /*03ac*/ 	.word	0x000000ff
        /*03b0*/ 	.word	0x00033458
        /*03b4*/ 	.short	0x0100
        /*03b6*/ 	.byte	0x08
	.zero		1


	//   ....[9]....
        /*03b8*/ 	.word	0x00000520
        /*03bc*/ 	.word	0x000000ff
        /*03c0*/ 	.word	0x00033468
        /*03c4*/ 	.short	0x0100
        /*03c6*/ 	.byte	0x08
	.zero		1


	//   ....[10]....
        /*03c8*/ 	.word	0x00000610
        /*03cc*/ 	.word	0x000000ff
        /*03d0*/ 	.word	0x00033470
        /*03d4*/ 	.short	0x0100
        /*03d6*/ 	.byte	0x06
	.zero		1


	//   ....[11]....
        /*03d8*/ 	.word	0x00000620
        /*03dc*/ 	.word	0x000000ff
        /*03e0*/ 	.word	0x00033480
        /*03e4*/ 	.short	0x0100
        /*03e6*/ 	.byte	0x06
	.zero		1


	//   ....[12]....
        /*03e8*/ 	.word	0x00000630
        /*03ec*/ 	.word	0x000000ff
        /*03f0*/ 	.word	0x00033478
        /*03f4*/ 	.short	0x0100
        /*03f6*/ 	.byte	0x06
	.zero		1


	//   ....[13]....
        /*03f8*/ 	.word	0x00000640
        /*03fc*/ 	.word	0x000000ff
        /*0400*/ 	.word	0x00033488
        /*0404*/ 	.short	0x0100
        /*0406*/ 	.byte	0x06
	.zero		1


	//   ....[14]....
        /*0408*/ 	.word	0x00000770
        /*040c*/ 	.word	0x000000ff
        /*0410*/ 	.word	0x00033490
        /*0414*/ 	.short	0x0100
        /*0416*/ 	.byte	0x08
	.zero		1


	//   ....[15]....
        /*0418*/ 	.word	0x00000780
        /*041c*/ 	.word	0x000000ff
        /*0420*/ 	.word	0x000334a0
        /*0424*/ 	.short	0x0100
        /*0426*/ 	.byte	0x08
	.zero		1


	//   ....[16]....
        /*0428*/ 	.word	0x00000790
        /*042c*/ 	.word	0x000000ff
        /*0430*/ 	.word	0x00033498
        /*0434*/ 	.short	0x0100
        /*0436*/ 	.byte	0x08
	.zero		1


	//   ....[17]....
        /*0438*/ 	.word	0x000007a0
        /*043c*/ 	.word	0x000000ff
        /*0440*/ 	.word	0x000334a8
        /*0444*/ 	.short	0x0100
        /*0446*/ 	.byte	0x08
	.zero		1


	//   ....[18]....
        /*0448*/ 	.word	0x000008d0
        /*044c*/ 	.word	0x000000ff
        /*0450*/ 	.word	0x000334b0
        /*0454*/ 	.short	0x0100
        /*0456*/ 	.byte	0x08
	.zero		1


	//   ....[19]....
        /*0458*/ 	.word	0x000008e0
        /*045c*/ 	.word	0x000000ff
        /*0460*/ 	.word	0x000334c0
        /*0464*/ 	.short	0x0100
        /*0466*/ 	.byte	0x08
	.zero		1


	//   ....[20]....
        /*0468*/ 	.word	0x000008f0
        /*046c*/ 	.word	0x000000ff
        /*0470*/ 	.word	0x000334b8
        /*0474*/ 	.short	0x0100
        /*0476*/ 	.byte	0x08
	.zero		1


	//   ....[21]....
        /*0478*/ 	.word	0x00000900
        /*047c*/ 	.word	0x000000ff
        /*0480*/ 	.word	0x000334c8
        /*0484*/ 	.short	0x0100
        /*0486*/ 	.byte	0x08
	.zero		1


	//   ....[22]....
        /*0488*/ 	.word	0x00001500
        /*048c*/ 	.word	0x000000ff
        /*0490*/ 	.word	0x00033400
        /*0494*/ 	.short	0x010a
        /*0496*/ 	.byte	0x26
	.zero		1


	//   ....[23]....
        /*0498*/ 	.word	0x00001580
        /*049c*/ 	.word	0x00000003
        /*04a0*/ 	.word	0x00033430
        /*04a4*/ 	.short	0x010a
        /*04a6*/ 	.byte	0x3f
	.zero		1


	//   ....[24]....
        /*04a8*/ 	.word	0x000015f0
        /*04ac*/ 	.word	0x00000003
        /*04b0*/ 	.word	0x00033430
        /*04b4*/ 	.short	0x010a
        /*04b6*/ 	.byte	0x3f
	.zero		1


	//   ....[25]....
        /*04b8*/ 	.word	0x00003330
        /*04bc*/ 	.word	0x00000003
        /*04c0*/ 	.word	0x00000000
        /*04c4*/ 	.short	0x0101
        /*04c6*/ 	.byte	0x3f
	.zero		1


	//   ....[26]....
        /*04c8*/ 	.word	0x00004c50
        /*04cc*/ 	.word	0x000000ff
        /*04d0*/ 	.word	0x00033430
        /*04d4*/ 	.short	0x010a
        /*04d6*/ 	.byte	0x06
	.zero		1


	//   ....[27]....
        /*04d8*/ 	.word	0x00004c90
        /*04dc*/ 	.word	0x000000ff
        /*04e0*/ 	.word	0x00033430
        /*04e4*/ 	.short	0x010a
        /*04e6*/ 	.byte	0x06
	.zero		1


	//   ....[28]....
        /*04e8*/ 	.word	0x000058b0
        /*04ec*/ 	.word	0x000000ff
        /*04f0*/ 	.word	0x00033450
        /*04f4*/ 	.short	0x010a
        /*04f6*/ 	.byte	0x06
	.zero		1


	//   ....[29]....
        /*04f8*/ 	.word	0x000058f0
        /*04fc*/ 	.word	0x000000ff
        /*0500*/ 	.word	0x00033450
        /*0504*/ 	.short	0x010a
        /*0506*/ 	.byte	0x06
	.zero		1


	//   ....[30]....
        /*0508*/ 	.word	0x00007000
        /*050c*/ 	.word	0x00000003
        /*0510*/ 	.word	0x00000000
        /*0514*/ 	.short	0x0101
        /*0516*/ 	.byte	0x3f
	.zero		1


	//   ....[31]....
        /*0518*/ 	.word	0x000071e0
        /*051c*/ 	.word	0x000000ff
        /*0520*/ 	.word	0x00000000
        /*0524*/ 	.short	0x0101
        /*0526*/ 	.byte	0x06
	.zero		1


	//   ....[32]....
        /*0528*/ 	.word	0x00007a60
        /*052c*/ 	.word	0x000000ff
        /*0530*/ 	.word	0x00033450
        /*0534*/ 	.short	0x010a
        /*0536*/ 	.byte	0x08
	.zero		1


	//   ....[33]....
        /*0538*/ 	.word	0x00007aa0
        /*053c*/ 	.word	0x000000ff
        /*0540*/ 	.word	0x00033450
        /*0544*/ 	.short	0x010a
        /*0546*/ 	.byte	0x08
	.zero		1


	//   ....[34]....
        /*0548*/ 	.word	0x00008a40
        /*054c*/ 	.word	0x000000ff
        /*0550*/ 	.word	0x00000000
        /*0554*/ 	.short	0x0101
        /*0556*/ 	.byte	0x08
	.zero		1


	//   ....[35]....
        /*0558*/ 	.word	0x00009c30
        /*055c*/ 	.word	0x000000ff
        /*0560*/ 	.word	0x00000000
        /*0564*/ 	.short	0x0101
        /*0566*/ 	.byte	0x06
	.zero		1


	//   ....[36]....
        /*0568*/ 	.word	0x0000ab30
        /*056c*/ 	.word	0x00000005
        /*0570*/ 	.word	0x00033480
        /*0574*/ 	.short	0x010a
        /*0576*/ 	.byte	0x3f
	.zero		1


	//   ....[37]....
        /*0578*/ 	.word	0x0000ad70
        /*057c*/ 	.word	0x00000005
        /*0580*/ 	.word	0x00033440
        /*0584*/ 	.short	0x010a
        /*0586*/ 	.byte	0x3f
	.zero		1


	//   ....[38]....
        /*0588*/ 	.word	0x0000b1b0
        /*058c*/ 	.word	0x000000ff
        /*0590*/ 	.word	0x00033420
        /*0594*/ 	.short	0x010a
        /*0596*/ 	.byte	0x28
	.zero		1


	//   ....[39]....
        /*0598*/ 	.word	0x0000b480
        /*059c*/ 	.word	0x00000006
        /*05a0*/ 	.word	0x00033480
        /*05a4*/ 	.short	0x010a
        /*05a6*/ 	.byte	0x3f
	.zero		1


	//   ....[40]....
        /*05a8*/ 	.word	0x0000b8b0
        /*05ac*/ 	.word	0x00000006
        /*05b0*/ 	.word	0x00033440
        /*05b4*/ 	.short	0x010a
        /*05b6*/ 	.byte	0x3f
	.zero		1


	//   ....[41]....
        /*05b8*/ 	.word	0x0000bd60
        /*05bc*/ 	.word	0x0000000c
        /*05c0*/ 	.word	0x00033470
        /*05c4*/ 	.short	0x010a
        /*05c6*/ 	.byte	0x3f
	.zero		1


	//   ....[42]....
        /*05c8*/ 	.word	0x0000bdd0
        /*05cc*/ 	.word	0x0000000c
        /*05d0*/ 	.word	0x00033460
        /*05d4*/ 	.short	0x010a
        /*05d6*/ 	.byte	0x3f
	.zero		1


	//   ....[43]....
        /*05d8*/ 	.word	0x0000c970
        /*05dc*/ 	.word	0x0000000c
        /*05e0*/ 	.word	0x00033450
        /*05e4*/ 	.short	0x0101
        /*05e6*/ 	.byte	0x3f
	.zero		1


	//   ....[44]....
        /*05e8*/ 	.word	0x0000c9d0
        /*05ec*/ 	.word	0x00000002
        /*05f0*/ 	.word	0x00000000
        /*05f4*/ 	.short	0x0101
        /*05f6*/ 	.byte	0x3f
	.zero		1


	//   ....[45]....
        /*05f8*/ 	.word	0x0000cac0
        /*05fc*/ 	.word	0x00000000
        /*0600*/ 	.word	0x00033470
        /*0604*/ 	.short	0x010a
        /*0606*/ 	.byte	0x3f
	.zero		1


	//   ....[46]....
        /*0608*/ 	.word	0x0000cb30
        /*060c*/ 	.word	0x00000000
        /*0610*/ 	.word	0x00033460
        /*0614*/ 	.short	0x010a
        /*0616*/ 	.byte	0x3f
	.zero		1


	//   ....[47]....
        /*0618*/ 	.word	0x0000d6d0
        /*061c*/ 	.word	0x00000000
        /*0620*/ 	.word	0x00033450
        /*0624*/ 	.short	0x0101
        /*0626*/ 	.byte	0x3f
	.zero		1


	//   ....[48]....
        /*0628*/ 	.word	0x0000d730
        /*062c*/ 	.word	0x00000002
        /*0630*/ 	.word	0x00000000
        /*0634*/ 	.short	0x0101
        /*0636*/ 	.byte	0x3f
	.zero		1


	//   ....[49]....
        /*0638*/ 	.word	0x0000d7d0
        /*063c*/ 	.word	0x00000008
        /*0640*/ 	.word	0x00033420
        /*0644*/ 	.short	0x010a
        /*0646*/ 	.byte	0x3f
	.zero		1


	//   ....[50]....
        /*0648*/ 	.word	0x0000d950
        /*064c*/ 	.word	0x00000005
        /*0650*/ 	.word	0x00000000
        /*0654*/ 	.short	0x010a
        /*0656*/ 	.byte	0x3f
	.zero		1


	//   ....[51]....
        /*0658*/ 	.word	0x0000d9a0
        /*065c*/ 	.word	0x00000007
        /*0660*/ 	.word	0x00000000
        /*0664*/ 	.short	0x010a
        /*0666*/ 	.byte	0x3f
	.zero		1


	//   ....[52]....
        /*0668*/ 	.word	0x0000d9f0
        /*066c*/ 	.word	0x00000013
        /*0670*/ 	.word	0x00033460
        /*0674*/ 	.short	0x010a
        /*0676*/ 	.byte	0x3f
	.zero		1


	//   ....[53]....
        /*0678*/ 	.word	0x0000da40
        /*067c*/ 	.word	0x00000003
        /*0680*/ 	.word	0x00033460
        /*0684*/ 	.short	0x010a
        /*0686*/ 	.byte	0x3f
	.zero		1


	//   ....[54]....
        /*0688*/ 	.word	0x0000da80
        /*068c*/ 	.word	0x00000013
        /*0690*/ 	.word	0x00033480
        /*0694*/ 	.short	0x010a
        /*0696*/ 	.byte	0x3f
	.zero		1


	//   ....[55]....
        /*0698*/ 	.word	0x0000daa0
        /*069c*/ 	.word	0x00000003
        /*06a0*/ 	.word	0x00033480
        /*06a4*/ 	.short	0x010a
        /*06a6*/ 	.byte	0x3f
	.zero		1


	//   ....[56]....
        /*06a8*/ 	.word	0x0000db10
        /*06ac*/ 	.word	0x00000003
        /*06b0*/ 	.word	0x00033400
        /*06b4*/ 	.short	0x010a
        /*06b6*/ 	.byte	0x3f
	.zero		1


	//   ....[57]....
        /*06b8*/ 	.word	0x0000db60
        /*06bc*/ 	.word	0x00000003
        /*06c0*/ 	.word	0x00033430
        /*06c4*/ 	.short	0x010a
        /*06c6*/ 	.byte	0x3f
	.zero		1


	//   ....[58]....
        /*06c8*/ 	.word	0x0000dbc0
        /*06cc*/ 	.word	0x00000005
        /*06d0*/ 	.word	0x00033430
        /*06d4*/ 	.short	0x010a
        /*06d6*/ 	.byte	0x3f
	.zero		1


	//   ....[59]....
        /*06d8*/ 	.word	0x0000dc20
        /*06dc*/ 	.word	0x00000005
        /*06e0*/ 	.word	0x00033450
        /*06e4*/ 	.short	0x010a
        /*06e6*/ 	.byte	0x3f
	.zero		1


	//   ....[60]....
        /*06e8*/ 	.word	0x0000dc80
        /*06ec*/ 	.word	0x00000007
        /*06f0*/ 	.word	0x00033450
        /*06f4*/ 	.short	0x010a
        /*06f6*/ 	.byte	0x3f
	.zero		1


	//   ....[61]....
        /*06f8*/ 	.word	0x0000ddd0
        /*06fc*/ 	.word	0x00000005
        /*0700*/ 	.word	0x00033480
        /*0704*/ 	.short	0x010a
        /*0706*/ 	.byte	0x3f
	.zero		1


	//   ....[62]....
        /*0708*/ 	.word	0x0000de20
        /*070c*/ 	.word	0x00000005
        /*0710*/ 	.word	0x00033440
        /*0714*/ 	.short	0x010a
        /*0716*/ 	.byte	0x3f
	.zero		1


	//   ....[63]....
        /*0718*/ 	.word	0x0000de80
        /*071c*/ 	.word	0x00000003
        /*0720*/ 	.word	0x00033420
        /*0724*/ 	.short	0x010a
        /*0726*/ 	.byte	0x3f
	.zero		1


	//   ....[64]....
        /*0728*/ 	.word	0x0000ded0
        /*072c*/ 	.word	0x00000006
        /*0730*/ 	.word	0x00033480
        /*0734*/ 	.short	0x010a
        /*0736*/ 	.byte	0x3f
	.zero		1


	//   ....[65]....
        /*0738*/ 	.word	0x0000df20
        /*073c*/ 	.word	0x00000006
        /*0740*/ 	.word	0x00033440
        /*0744*/ 	.short	0x010a
        /*0746*/ 	.byte	0x3f
	.zero		1


	//   ....[66]....
        /*0748*/ 	.word	0x0000df70
        /*074c*/ 	.word	0x0000000c
        /*0750*/ 	.word	0x00033470
        /*0754*/ 	.short	0x010a
        /*0756*/ 	.byte	0x3f
	.zero		1


	//   ....[67]....
        /*0758*/ 	.word	0x0000dfc0
        /*075c*/ 	.word	0x0000000c
        /*0760*/ 	.word	0x00033460
        /*0764*/ 	.short	0x010a
        /*0766*/ 	.byte	0x3f
	.zero		1


	//   ....[68]....
        /*0768*/ 	.word	0x0000e010
        /*076c*/ 	.word	0x00000000
        /*0770*/ 	.word	0x00033470
        /*0774*/ 	.short	0x010a
        /*0776*/ 	.byte	0x3f
	.zero		1


	//   ....[69]....
        /*0778*/ 	.word	0x0000e060
        /*077c*/ 	.word	0x00000000
        /*0780*/ 	.word	0x00033460
        /*0784*/ 	.short	0x010a
        /*0786*/ 	.byte	0x3f
	.zero		1


	//   ....[70]....
        /*0788*/ 	.word	0x0000e0b0
        /*078c*/ 	.word	0x00000008
        /*0790*/ 	.word	0x00033420
        /*0794*/ 	.short	0x010a
        /*0796*/ 	.byte	0x3f
	.zero		1


	//   ....[71]....
        /*0798*/ 	.word	0x0000e100
        /*079c*/ 	.word	0x00000005
        /*07a0*/ 	.word	0x00000000
        /*07a4*/ 	.short	0x010a
        /*07a6*/ 	.byte	0x3f
	.zero		1


	//   ....[72]....
        /*07a8*/ 	.word	0x0000e150
        /*07ac*/ 	.word	0x00000007
        /*07b0*/ 	.word	0x00000000
        /*07b4*/ 	.short	0x010a
        /*07b6*/ 	.byte	0x3f
	.zero		1


	//   ....[73]....
        /*07b8*/ 	.word	0x0000e1a0
        /*07bc*/ 	.word	0x00000013
        /*07c0*/ 	.word	0x00033460
        /*07c4*/ 	.short	0x010a
        /*07c6*/ 	.byte	0x3f
	.zero		1


	//   ....[74]....
        /*07c8*/ 	.word	0x0000e1f0
        /*07cc*/ 	.word	0x00000003
        /*07d0*/ 	.word	0x00033460
        /*07d4*/ 	.short	0x010a
        /*07d6*/ 	.byte	0x3f
	.zero		1


	//   ....[75]....
        /*07d8*/ 	.word	0x0000e240
        /*07dc*/ 	.word	0x00000013
        /*07e0*/ 	.word	0x00033480
        /*07e4*/ 	.short	0x010a
        /*07e6*/ 	.byte	0x3f
	.zero		1


	//----- nvinfo : EIATTR_NUM_MBARRIERS
	.align		4
.L_611:
        /*07e8*/ 	.byte	0x03, 0x38
        /*07ea*/ 	.short	0x0016


	//----- nvinfo : EIATTR_EXIT_INSTR_OFFSETS
	.align		4
        /*07ec*/ 	.byte	0x04, 0x1c
        /*07ee*/ 	.short	(.L_613 - .L_612)


	//   ....[0]....
.L_612:
        /*07f0*/ 	.word	0x00000a50


	//   ....[1]....
        /*07f4*/ 	.word	0x00009ce0


	//   ....[2]....
        /*07f8*/ 	.word	0x0000d840


	//   ....[3]....
        /*07fc*/ 	.word	0x0000daf0


	//----- nvinfo : EIATTR_MAX_THREADS
	.align		4
.L_613:
        /*0800*/ 	.byte	0x04, 0x05
        /*0802*/ 	.short	(.L_615 - .L_614)
.L_614:
        /*0804*/ 	.word	0x00000180
        /*0808*/ 	.word	0x00000001
        /*080c*/ 	.word	0x00000001


	//----- nvinfo : EIATTR_CRS_STACK_SIZE
	.align		4
.L_615:
        /*0810*/ 	.byte	0x04, 0x1e
        /*0812*/ 	.short	(.L_617 - .L_616)
.L_616:
        /*0814*/ 	.word	0x00000000


	//----- nvinfo : EIATTR_CBANK_PARAM_SIZE
	.align		4
.L_617:
        /*0818*/ 	.byte	0x03, 0x19
        /*081a*/ 	.short	0x0bf0


	//----- nvinfo : EIATTR_PARAM_CBANK
	.align		4
        /*081c*/ 	.byte	0x04, 0x0a
        /*081e*/ 	.short	(.L_619 - .L_618)
	.align		4
.L_618:
        /*0820*/ 	.word	index@(.nv.constant0._ZN7cutlass13device_kernelIN5flash11enable_sm90INS1_16FlashAttnFwdSm90INS1_25CollectiveMainloopFwdSm90ILi2EN4cute5tupleIJNS5_1CILi1EEES8_S8_EEENS6_IJNS7_ILi128EEENS7_ILi160EEENS7_ILi192EEEEEELi192ENS_12float_e4m3_tEfNS_4arch4Sm90ELb0ELb0ELb0ELb0ELb0ELb0ELb0ELb1ELb1ELb0ELb0ELb0EEENS1_21CollectiveEpilogueFwdINS6_IJSA_SC_SB_EEES9_NS_10bfloat16_tESG_Li256ELb0ELb0ELb0ELb1EEENS1_29StaticPersistentTileSchedulerILb0EEEEEEEEEvNT_6ParamsE)
        /*0824*/ 	.short	0x0210
        /*0826*/ 	.short	0x0bf0


	//----- nvinfo : EIATTR_SW_WAR
	.align		4
.L_619:
        /*0828*/ 	.byte	0x04, 0x36
        /*082a*/ 	.short	(.L_621 - .L_620)
.L_620:
        /*082c*/ 	.word	0x00000008
.L_621:


//--------------------- .nv.info._ZN7cutlass13device_kernelIN5flash11enable_sm90INS1_16FlashAttnFwdSm90INS1_25CollectiveMainloopFwdSm90ILi2EN4cute5tupleIJNS5_1CILi2EEENS7_ILi1EEES9_EEENS6_IJNS7_ILi128EEENS7_ILi160EEENS7_ILi192EEEEEELi192ENS_12float_e4m3_tEfNS_4arch4Sm90ELb0ELb0ELb0ELb0ELb0ELb0ELb0ELb1ELb1ELb0ELb0ELb0EEENS1_21CollectiveEpilogueFwdINS6_IJSB_SD_SC_EEESA_NS_10bfloat16_tESH_Li256ELb0ELb0ELb0ELb1EEENS1_29StaticPersistentTileSchedulerILb0EEEEEEEEEvNT_6ParamsE --------------------------
	.section	.nv.info._ZN7cutlass13device_kernelIN5flash11enable_sm90INS1_16FlashAttnFwdSm90INS1_25CollectiveMainloopFwdSm90ILi2EN4cute5tupleIJNS5_1CILi2EEENS7_ILi1EEES9_EEENS6_IJNS7_ILi128EEENS7_ILi160EEENS7_ILi192EEEEEELi192ENS_12float_e4m3_tEfNS_4arch4Sm90ELb0ELb0ELb0ELb0ELb0ELb0ELb0ELb1ELb1ELb0ELb0ELb0EEENS1_21CollectiveEpilogueFwdINS6_IJSB_SD_SC_EEESA_NS_10bfloat16_tESH_Li256ELb0ELb0ELb0ELb1EEENS1_29StaticPersistentTileSchedulerILb0EEEEEEEEEvNT_6ParamsE,"",@"SHT_CUDA_INFO"
	.sectionflags	@""
	.align	4


	//----- nvinfo : EIATTR_CUDA_API_VERSION
	.align		4
        /*0000*/ 	.byte	0x04, 0x37
        /*0002*/ 	.short	(.L_623 - .L_622)
.L_622:
        /*0004*/ 	.word	0x00000082


	//----- nvinfo : EIATTR_KPARAM_INFO
	.align		4
.L_623:
        /*0008*/ 	.byte	0x04, 0x17
        /*000a*/ 	.short	(.L_625 - .L_624)
.L_624:
        /*000c*/ 	.word	0x00000000
        /*0010*/ 	.short	0x0000
        /*0012*/ 	.short	0x0070
        /*0014*/ 	.byte	0x00, 0xf0, 0x01, 0x2e


	//----- nvinfo : EIATTR_SPARSE_MMA_MASK
	.align		4
.L_625:
        /*0018*/ 	.byte	0x03, 0x50
        /*001a*/ 	.short	0x0000


	//----- nvinfo : EIATTR_MAXREG_COUNT
	.align		4
        /*001c*/ 	.byte	0x03, 0x1b
        /*001e*/ 	.short	0x00a8


	//----- nvinfo : EIATTR_NUM_BARRIERS
	.align		4
        /*0020*/ 	.byte	0x02, 0x4c
        /*0022*/ 	.byte	0x10
	.zero		1


	//----- nvinfo : EIATTR_EXTERNS
	.align		4
        /*0024*/ 	.byte	0x04, 0x0f
        /*0026*/ 	.short	(.L_627 - .L_626)


	//   ....[0]....
	.align		4
.L_626:
        /*0028*/ 	.word	index@(__assertfail)


	//----- nvinfo : EIATTR_ANNOTATIONS
	.align		4
.L_627:
        /*002c*/ 	.byte	0x04, 0x55
        /*002e*/ 	.short	(.L_629 - .L_628)


	//   ....[0]....
.L_628:
        /* <DEDUP_REMOVED lines=23> */


	//----- nvinfo : EIATTR_MERCURY_ISA_VERSION
	.align		4
.L_629:
        /*0188*/ 	.byte	0x03, 0x5f
        /*018a*/ 	.short	0x0101


	//----- nvinfo : EIATTR_INT_WARP_WIDE_INSTR_OFFSETS
	.align		4
        /*018c*/ 	.byte	0x04, 0x31
        /*018e*/ 	.short	(.L_631 - .L_630)


	//   ....[0]....
.L_630:
        /*0190*/ 	.word	0x00000190


	//   ....[1]....
        /*0194*/ 	.word	0x000001d0


	//   ....[2]....
        /*0198*/ 	.word	0x00000240


	//   ....[3]....
        /*019c*/ 	.word	0x0000a8c0


	//----- nvinfo : EIATTR_COOP_GROUP_MASK_REGIDS
	.align		4
.L_631:
        /*01a0*/ 	.byte	0x04, 0x29
        /*01a2*/ 	.short	(.L_633 - .L_632)


	//   ....[0]....
.L_632:
        /*01a4*/ 	.word	0xffffffff


	//   ....[1]....
        /*01a8*/ 	.word	0xffffffff


	//   ....[2]....
        /*01ac*/ 	.word	0xffffffff


	//   ....[3]....
        /*01b0*/ 	.word	0xffffffff


	//   ....[4]....
        /*01b4*/ 	.word	0xffffffff


	//   ....[5]....
        /*01b8*/ 	.word	0xffffffff


	//   ....[6]....
        /*01bc*/ 	.word	0xffffffff


	//   ....[7]....
        /*01c0*/ 	.word	0xffffffff


	//   ....[8]....
        /*01c4*/ 	.word	0xffffffff


	//   ....[9]....
        /*01c8*/ 	.word	0xffffffff


	//   ....[10]....
        /*01cc*/ 	.word	0xffffffff


	//   ....[11]....
        /*01d0*/ 	.word	0xffffffff


	//   ....[12]....
        /*01d4*/ 	.word	0xffffffff


	//   ....[13]....
        /*01d8*/ 	.word	0xffffffff


	//   ....[14]....
        /*01dc*/ 	.word	0xffffffff


	//   ....[15]....
        /*01e0*/ 	.word	0xffffffff


	//   ....[16]....
        /*01e4*/ 	.word	0xffffffff


	//   ....[17]....
        /*01e8*/ 	.word	0xffffffff


	//   ....[18]....
        /*01ec*/ 	.word	0xffffffff


	//   ....[19]....
        /*01f0*/ 	.word	0xffffffff


	//   ....[20]....
        /*01f4*/ 	.word	0xffffffff


	//   ....[21]....
        /*01f8*/ 	.word	0xffffffff


	//   ....[22]....
        /*01fc*/ 	.word	0xffffffff


	//   ....[23]....
        /*0200*/ 	.word	0xffffffff


	//   ....[24]....
        /*0204*/ 	.word	0xffffffff


	//   ....[25]....
        /*0208*/ 	.word	0xffffffff


	//   ....[26]....
        /*020c*/ 	.word	0xffffffff


	//   ....[27]....
        /*0210*/ 	.word	0xffffffff


	//   ....[28]....
        /*0214*/ 	.word	0xffffffff


	//   ....[29]....
        /*0218*/ 	.word	0xffffffff


	//   ....[30]....
        /*021c*/ 	.word	0xffffffff


	//   ....[31]....
        /*0220*/ 	.word	0xffffffff


	//   ....[32]....
        /*0224*/ 	.word	0xffffffff


	//   ....[33]....
        /*0228*/ 	.word	0xffffffff


	//   ....[34]....
        /*022c*/ 	.word	0xffffffff


	//   ....[35]....
        /*0230*/ 	.word	0xffffffff


	//   ....[36]....
        /*0234*/ 	.word	0xffffffff


	//   ....[37]....
        /*0238*/ 	.word	0xffffffff


	//   ....[38]....
        /*023c*/ 	.word	0xffffffff


	//   ....[39]....
        /*0240*/ 	.word	0xffffffff


	//   ....[40]....
        /*0244*/ 	.word	0xffffffff


	//   ....[41]....
        /*0248*/ 	.word	0xffffffff


	//   ....[42]....
        /*024c*/ 	.word	0xffffffff


	//   ....[43]....
        /*0250*/ 	.word	0xffffffff


	//   ....[44]....
        /*0254*/ 	.word	0xffffffff


	//   ....[45]....
        /*0258*/ 	.word	0xffffffff


	//   ....[46]....
        /*025c*/ 	.word	0xffffffff


	//   ....[47]....
        /*0260*/ 	.word	0xffffffff


	//   ....[48]....
        /*0264*/ 	.word	0xffffffff


	//   ....[49]....
        /*0268*/ 	.word	0xffffffff


	//   ....[50]....
        /*026c*/ 	.word	0xffffffff


	//   ....[51]....
        /*0270*/ 	.word	0xffffffff


	//   ....[52]....
        /*0274*/ 	.word	0xffffffff


	//   ....[53]....
        /*0278*/ 	.word	0xffffffff


	//   ....[54]....
        /*027c*/ 	.word	0xffffffff


	//   ....[55]....
        /*0280*/ 	.word	0xffffffff


	//   ....[56]....
        /*0284*/ 	.word	0xffffffff


	//   ....[57]....
        /*0288*/ 	.word	0xffffffff


	//   ....[58]....
        /*028c*/ 	.word	0xffffffff


	//   ....[59]....
        /*0290*/ 	.word	0xffffffff


	//   ....[60]....
        /*0294*/ 	.word	0xffffffff


	//   ....[61]....
        /*0298*/ 	.word	0xffffffff


	//   ....[62]....
        /*029c*/ 	.word	0xffffffff


	//   ....[63]....
        /*02a0*/ 	.word	0xffffffff


	//   ....[64]....
        /*02a4*/ 	.word	0xffffffff


	//   ....[65]....
        /*02a8*/ 	.word	0xffffffff


	//   ....[66]....
        /*02ac*/ 	.word	0xffffffff


	//   ....[67]....
        /*02b0*/ 	.word	0xffffffff


	//   ....[68]....
        /*02b4*/ 	.word	0xffffffff


	//   ....[69]....
        /*02b8*/ 	.word	0xffffffff


	//   ....[70]....
        /*02bc*/ 	.word	0xffffffff


	//   ....[71]....
        /*02c0*/ 	.word	0xffffffff


	//   ....[72]....
        /*02c4*/ 	.word	0x0500000f


	//----- nvinfo : EIATTR_COOP_GROUP_INSTR_OFFSETS
	.align		4
.L_633:
        /*02c8*/ 	.byte	0x04, 0x28
        /*02ca*/ 	.short	(.L_635 - .L_634)


	//   ....[0]....
.L_634:
        /*02cc*/ 	.word	0x00000070


	//   ....[1]....
        /*02d0*/ 	.word	0x000001a0


	//   ....[2]....
        /*02d4*/ 	.word	0x000001f0


	//   ....[3]....
        /*02d8*/ 	.word	0x00000430


	//   ....[4]....
        /*02dc*/ 	.word	0x00000650


	//   ....[5]....
        /*02e0*/ 	.word	0x00000880


	//   ....[6]....
        /*02e4*/ 	.word	0x00000b00


	//   ....[7]....
        /*02e8*/ 	.word	0x00000e40


	//   ....[8]....
        /*02ec*/ 	.word	0x00001370


	//   ....[9]....
        /*02f0*/ 	.word	0x00003320


	//   ....[10]....
        /*02f4*/ 	.word	0x000033f0


	//   ....[11]....
        /*02f8*/ 	.word	0x00003850


	//   ....[12]....
        /*02fc*/ 	.word	0x00003990


	//   ....[13]....
        /*0300*/ 	.word	0x00006060


	//   ....[14]....
        /*0304*/ 	.word	0x00006070


	//   ....[15]....
        /*0308*/ 	.word	0x000060a0


	//   ....[16]....
        /*030c*/ 	.word	0x000060b0


	//   ....[17]....
        /*0310*/ 	.word	0x00007de0


	//   ....[18]....
        /*0314*/ 	.word	0x00007df0


	//   ....[19]....
        /*0318*/ 	.word	0x00007e20


	//   ....[20]....
        /*031c*/ 	.word	0x00007e30


	//   ....[21]....
        /*0320*/ 	.word	0x00009150


	//   ....[22]....
        /*0324*/ 	.word	0x00009180


	//   ....[23]....
        /*0328*/ 	.word	0x000091b0


	//   ....[24]....
        /*032c*/ 	.word	0x000091e0


	//   ....[25]....
        /*0330*/ 	.word	0x00009210


	//   ....[26]....
        /*0334*/ 	.word	0x00009240


	//   ....[27]....
        /*0338*/ 	.word	0x00009280


	//   ....[28]....
        /*033c*/ 	.word	0x000092b0


	//   ....[29]....
        /*0340*/ 	.word	0x000092e0


	//   ....[30]....
        /*0344*/ 	.word	0x00009310


	//   ....[31]....
        /*0348*/ 	.word	0x00009340


	//   ....[32]....
        /*034c*/ 	.word	0x00009370


	//   ....[33]....
        /*0350*/ 	.word	0x000093f0


	//   ....[34]....
        /*0354*/ 	.word	0x00009420


	//   ....[35]....
        /*0358*/ 	.word	0x00009450


	//   ....[36]....
        /*035c*/ 	.word	0x00009480


	//   ....[37]....
        /*0360*/ 	.word	0x000094b0


	//   ....[38]....
        /*0364*/ 	.word	0x000094c0


	//   ....[39]....
        /*0368*/ 	.word	0x000094d0


	//   ....[40]....
        /*036c*/ 	.word	0x000094e0


	//   ....[41]....
        /*0370*/ 	.word	0x000094f0


	//   ....[42]....
        /*0374*/ 	.word	0x00009520


	//   ....[43]....
        /*0378*/ 	.word	0x00009550


	//   ....[44]....
        /*037c*/ 	.word	0x00009560


	//   ....[45]....
        /*0380*/ 	.word	0x00009570


	//   ....[46]....
        /*0384*/ 	.word	0x00009590


	//   ....[47]....
        /*0388*/ 	.word	0x000095b0


	//   ....[48]....
        /*038c*/ 	.word	0x000095c0


	//   ....[49]....
        /*0390*/ 	.word	0x000095d0


	//   ....[50]....
        /*0394*/ 	.word	0x000095e0


	//   ....[51]....
        /*0398*/ 	.word	0x000095f0


	//   ....[52]....
        /*039c*/ 	.word	0x00009600


	//   ....[53]....
        /*03a0*/ 	.word	0x00009610


	//   ....[54]....
        /*03a4*/ 	.word	0x00009620


	//   ....[55]....
        /*03a8*/ 	.word	0x00009630


	//   ....[56]....
        /*03ac*/ 	.word	0x00009640


	//   ....[57]....
        /*03b0*/ 	.word	0x00009650


	//   ....[58]....
        /*03b4*/ 	.word	0x00009660


	//   ....[59]....
        /*03b8*/ 	.word	0x00009670


	//   ....[60]....
        /*03bc*/ 	.word	0x00009680


	//   ....[61]....
        /*03c0*/ 	.word	0x00009690


	//   ....[62]....
        /*03c4*/ 	.word	0x000096a0


	//   ....[63]....
        /*03c8*/ 	.word	0x000096b0


	//   ....[64]....
        /*03cc*/ 	.word	0x000096c0


	//   ....[65]....
        /*03d0*/ 	.word	0x000096d0


	//   ....[66]....
        /*03d4*/ 	.word	0x000096e0


	//   ....[67]....
        /*03d8*/ 	.word	0x000096f0


	//   ....[68]....
        /*03dc*/ 	.word	0x00009700


	//   ....[69]....
        /*03e0*/ 	.word	0x00009a40


	//   ....[70]....
        /*03e4*/ 	.word	0x0000aa20


	//   ....[71]....
        /*03e8*/ 	.word	0x0000d9c0


	//   ....[72]....
        /*03ec*/ 	.word	0x0000dee0


	//----- nvinfo : EIATTR_REG_RECONFIG
	.align		4
.L_635:
        /*03f0*/ 	.byte	0x01, 0x54
	.zero		2


	//----- nvinfo : EIATTR_SYSCALL_OFFSETS
	.align		4
        /*03f4*/ 	.byte	0x04, 0x46
        /*03f6*/ 	.short	(.L_637 - .L_636)


	//   ....[0]....
.L_636:
        /*03f8*/ 	.word	0x00001a00


	//   ....[1]....
        /*03fc*/ 	.word	0x0000a310


	//   ....[2]....
        /*0400*/ 	.word	0x0000a490


	//   ....[3]....
        /*0404*/ 	.word	0x0000a5d0


	//   ....[4]....
        /*0408*/ 	.word	0x0000a6f0


	//----- nvinfo : EIATTR_MBARRIER_INSTR_OFFSETS
	.align		4
.L_637:
        /*040c*/ 	.byte	0x04, 0x39
        /*040e*/ 	.short	(.L_639 - .L_638)


	//   ....[0]....
.L_638:
        /*0410*/ 	.word	0x000002d0
        /*0414*/ 	.word	0x000000ff
        /*0418*/ 	.word	0x00033400
        /*041c*/ 	.short	0x0100
        /*041e*/ 	.byte	0x08
	.zero		1


	//   ....[1]....
        /*0420*/ 	.word	0x000002e0
        /*0424*/ 	.word	0x000000ff
        /*0428*/ 	.word	0x00033420
        /*042c*/ 	.short	0x0100
        /*042e*/ 	.byte	0x08
	.zero		1


	//   ....[2]....
        /*0430*/ 	.word	0x000003d0
        /*0434*/ 	.word	0x000000ff
        /*0438*/ 	.word	0x00033430
        /*043c*/ 	.short	0x0100
        /*043e*/ 	.byte	0x08
	.zero		1


	//   ....[3]....
        /*0440*/ 	.word	0x000003e0
        /*0444*/ 	.word	0x000000ff
        /*0448*/ 	.word	0x00033440
        /*044c*/ 	.short	0x0100
        /*044e*/ 	.byte	0x08
	.zero		1


	//   ....[4]....
        /*0450*/ 	.word	0x000003f0
        /*0454*/ 	.word	0x000000ff
        /*0458*/ 	.word	0x00033438
        /*045c*/ 	.short	0x0100
        /*045e*/ 	.byte	0x08
	.zero		1


	//   ....[5]....
        /*0460*/ 	.word	0x00000400
        /*0464*/ 	.word	0x000000ff
        /*0468*/ 	.word	0x00033448
        /*046c*/ 	.short	0x0100
        /*046e*/ 	.byte	0x08
	.zero		1


	//   ....[6]....
        /*0470*/ 	.word	0x00000600
        /*0474*/ 	.word	0x000000ff
        /*0478*/ 	.word	0x00033450
        /*047c*/ 	.short	0x0100
        /*047e*/ 	.byte	0x08
	.zero		1


	//   ....[7]....
        /*0480*/ 	.word	0x00000610
        /*0484*/ 	.word	0x000000ff
        /*0488*/ 	.word	0x00033460
        /*048c*/ 	.short	0x0100
        /*048e*/ 	.byte	0x08
	.zero		1


	//   ....[8]....
        /*0490*/ 	.word	0x00000620
        /*0494*/ 	.word	0x000000ff
        /*0498*/ 	.word	0x00033458
        /*049c*/ 	.short	0x0100
        /*049e*/ 	.byte	0x08
	.zero		1


	//   ....[9]....
        /*04a0*/ 	.word	0x00000630
        /*04a4*/ 	.word	0x000000ff
        /*04a8*/ 	.word	0x00033468
        /*04ac*/ 	.short	0x0100
        /*04ae*/ 	.byte	0x08
	.zero		1


	//   ....[10]....
        /*04b0*/ 	.word	0x00000830
        /*04b4*/ 	.word	0x000000ff
        /*04b8*/ 	.word	0x00033470
        /*04bc*/ 	.short	0x0100
        /*04be*/ 	.byte	0x08
	.zero		1


	//   ....[11]....
        /*04c0*/ 	.word	0x00000840
        /*04c4*/ 	.word	0x000000ff
        /*04c8*/ 	.word	0x00033480
        /*04cc*/ 	.short	0x0100
        /*04ce*/ 	.byte	0x08
	.zero		1


	//   ....[12]....
        /*04d0*/ 	.word	0x00000850
        /*04d4*/ 	.word	0x000000ff
        /*04d8*/ 	.word	0x00033478
        /*04dc*/ 	.short	0x0100
        /*04de*/ 	.byte	0x08
	.zero		1


	//   ....[13]....
        /*04e0*/ 	.word	0x00000860
        /*04e4*/ 	.word	0x000000ff
        /*04e8*/ 	.word	0x00033488
        /*04ec*/ 	.short	0x0100
        /*04ee*/ 	.byte	0x08
	.zero		1


	//   ....[14]....
        /*04f0*/ 	.word	0x00000ab0
        /*04f4*/ 	.word	0x000000ff
        /*04f8*/ 	.word	0x00033490
        /*04fc*/ 	.short	0x0100
        /*04fe*/ 	.byte	0x08
	.zero		1


	//   ....[15]....
        /*0500*/ 	.word	0x00000ac0
        /*0504*/ 	.word	0x000000ff
        /*0508*/ 	.word	0x000334a0
        /*050c*/ 	.short	0x0100
        /*050e*/ 	.byte	0x08
	.zero		1


	//   ....[16]....
        /*0510*/ 	.word	0x00000ad0
        /*0514*/ 	.word	0x000000ff
        /*0518*/ 	.word	0x00033498
        /*051c*/ 	.short	0x0100
        /*051e*/ 	.byte	0x08
	.zero		1


	//   ....[17]....
        /*0520*/ 	.word	0x00000ae0
        /*0524*/ 	.word	0x000000ff
        /*0528*/ 	.word	0x000334a8
        /*052c*/ 	.short	0x0100
        /*052e*/ 	.byte	0x08
	.zero		1


	//   ....[18]....
        /*0530*/ 	.word	0x00000d90
        /*0534*/ 	.word	0x000000ff
        /*0538*/ 	.word	0x000334b0
        /*053c*/ 	.short	0x0100
        /*053e*/ 	.byte	0x08
	.zero		1


	//   ....[19]....
        /*0540*/ 	.word	0x00000da0
        /*0544*/ 	.word	0x000000ff
        /*0548*/ 	.word	0x000334c0
        /*054c*/ 	.short	0x0100
        /*054e*/ 	.byte	0x08
	.zero		1


	//   ....[20]....
        /*0550*/ 	.word	0x00000db0
        /*0554*/ 	.word	0x000000ff
        /*0558*/ 	.word	0x000334b8
        /*055c*/ 	.short	0x0100
        /*055e*/ 	.byte	0x08
	.zero		1


	//   ....[21]....
        /*0560*/ 	.word	0x00000dc0
        /*0564*/ 	.word	0x000000ff
        /*0568*/ 	.word	0x000334c8
        /*056c*/ 	.short	0x0100
        /*056e*/ 	.byte	0x08
	.zero		1


	//   ....[22]....
        /*0570*/ 	.word	0x00001a60
        /*0574*/ 	.word	0x000000ff
        /*0578*/ 	.word	0x00033400
        /*057c*/ 	.short	0x010a
        /*057e*/ 	.byte	0x26
	.zero		1


	//   ....[23]....
        /*0580*/ 	.word	0x00001ae0
        /*0584*/ 	.word	0x00000003
        /*0588*/ 	.word	0x00033430
        /*058c*/ 	.short	0x010a
        /*058e*/ 	.byte	0x3f
	.zero		1


	//   ....[24]....
        /*0590*/ 	.word	0x00001b20
        /*0594*/ 	.word	0x00000003
        /*0598*/ 	.word	0x00033430
        /*059c*/ 	.short	0x010a
        /*059e*/ 	.byte	0x3f
	.zero		1


	//   ....[25]....
        /*05a0*/ 	.word	0x00003be0
        /*05a4*/ 	.word	0x00000003
        /*05a8*/ 	.word	0x00000000
        /*05ac*/ 	.short	0x0101
        /*05ae*/ 	.byte	0x3f
	.zero		1


	//   ....[26]....
        /*05b0*/ 	.word	0x00004c60
        /*05b4*/ 	.word	0x000000ff
        /*05b8*/ 	.word	0x00033430
        /*05bc*/ 	.short	0x010a
        /*05be*/ 	.byte	0x06
	.zero		1


	//   ....[27]....
        /*05c0*/ 	.word	0x00004ca0
        /*05c4*/ 	.word	0x000000ff
        /*05c8*/ 	.word	0x00033430
        /*05cc*/ 	.short	0x010a
        /*05ce*/ 	.byte	0x06
	.zero		1


	//   ....[28]....
        /*05d0*/ 	.word	0x000058c0
        /*05d4*/ 	.word	0x000000ff
        /*05d8*/ 	.word	0x00033450
        /*05dc*/ 	.short	0x010a
        /*05de*/ 	.byte	0x06
	.zero		1


	//   ....[29]....
        /*05e0*/ 	.word	0x00005900
        /*05e4*/ 	.word	0x000000ff
        /*05e8*/ 	.word	0x00033450
        /*05ec*/ 	.short	0x010a
        /*05ee*/ 	.byte	0x06
	.zero		1


	//   ....[30]....
        /*05f0*/ 	.word	0x00006f10
        /*05f4*/ 	.word	0x00000003
        /*05f8*/ 	.word	0x00000000
        /*05fc*/ 	.short	0x0101
        /*05fe*/ 	.byte	0x3f
	.zero		1


	//   ....[31]....
        /*0600*/ 	.word	0x00007200
        /*0604*/ 	.word	0x000000ff
        /*0608*/ 	.word	0x00000000
        /*060c*/ 	.short	0x0101
        /*060e*/ 	.byte	0x06
	.zero		1


	//   ....[32]....
        /*0610*/ 	.word	0x00007a80
        /*0614*/ 	.word	0x000000ff
        /*0618*/ 	.word	0x00033450
        /*061c*/ 	.short	0x010a
        /*061e*/ 	.byte	0x08
	.zero		1


	//   ....[33]....
        /*0620*/ 	.word	0x00007ac0
        /*0624*/ 	.word	0x000000ff
        /*0628*/ 	.word	0x00033450
        /*062c*/ 	.short	0x010a
        /*062e*/ 	.byte	0x08
	.zero		1


	//   ....[34]....
        /*0630*/ 	.word	0x00008a50
        /*0634*/ 	.word	0x000000ff
        /*0638*/ 	.word	0x00000000
        /*063c*/ 	.short	0x0101
        /*063e*/ 	.byte	0x08
	.zero		1


	//   ....[35]....
        /*0640*/ 	.word	0x00009c70
        /*0644*/ 	.word	0x000000ff
        /*0648*/ 	.word	0x00000000
        /*064c*/ 	.short	0x0101
        /*064e*/ 	.byte	0x07
	.zero		1


	//   ....[36]....
        /*0650*/ 	.word	0x00009c80
        /*0654*/ 	.word	0x000000ff
        /*0658*/ 	.word	0x00000000
        /*065c*/ 	.short	0x0101
        /*065e*/ 	.byte	0x06
	.zero		1


	//   ....[37]....
        /*0660*/ 	.word	0x0000ac20
        /*0664*/ 	.word	0x00000002
        /*0668*/ 	.word	0x00033480
        /*066c*/ 	.short	0x010a
        /*066e*/ 	.byte	0x3f
	.zero		1


	//   ....[38]....
        /*0670*/ 	.word	0x0000af40
        /*0674*/ 	.word	0x00000002
        /*0678*/ 	.word	0x00033440
        /*067c*/ 	.short	0x010a
        /*067e*/ 	.byte	0x3f
	.zero		1


	//   ....[39]....
        /*0680*/ 	.word	0x0000b3d0
        /*0684*/ 	.word	0x000000ff
        /*0688*/ 	.word	0x00033420
        /*068c*/ 	.short	0x010a
        /*068e*/ 	.byte	0x28
	.zero		1


	//   ....[40]....
        /*0690*/ 	.word	0x0000b680
        /*0694*/ 	.word	0x00000006
        /*0698*/ 	.word	0x00033480
        /*069c*/ 	.short	0x010a
        /*069e*/ 	.byte	0x3f
	.zero		1


	//   ....[41]....
        /*06a0*/ 	.word	0x0000bbb0
        /*06a4*/ 	.word	0x00000006
        /*06a8*/ 	.word	0x00033440
        /*06ac*/ 	.short	0x010a
        /*06ae*/ 	.byte	0x3f
	.zero		1


	//   ....[42]....
        /*06b0*/ 	.word	0x0000c0a0
        /*06b4*/ 	.word	0x0000000c
        /*06b8*/ 	.word	0x00033470
        /*06bc*/ 	.short	0x010a
        /*06be*/ 	.byte	0x3f
	.zero		1


	//   ....[43]....
        /*06c0*/ 	.word	0x0000c110
        /*06c4*/ 	.word	0x0000000c
        /*06c8*/ 	.word	0x00033460
        /*06cc*/ 	.short	0x010a
        /*06ce*/ 	.byte	0x3f
	.zero		1


	//   ....[44]....
        /*06d0*/ 	.word	0x0000cb30
        /*06d4*/ 	.word	0x0000000c
        /*06d8*/ 	.word	0x00033450
        /*06dc*/ 	.short	0x0101
        /*06de*/ 	.byte	0x3f
	.zero		1


	//   ....[45]....
        /*06e0*/ 	.word	0x0000cbc0
        /*06e4*/ 	.word	0x0000000c
        /*06e8*/ 	.word	0x00000000
        /*06ec*/ 	.short	0x0101
        /*06ee*/ 	.byte	0x3f
	.zero		1


	//   ....[46]....
        /*06f0*/ 	.word	0x0000ccd0
        /*06f4*/ 	.word	0x00000000
        /*06f8*/ 	.word	0x00033470
        /*06fc*/ 	.short	0x010a
        /*06fe*/ 	.byte	0x3f
	.zero		1


	//   ....[47]....
        /*0700*/ 	.word	0x0000cd60
        /*0704*/ 	.word	0x00000000
        /*0708*/ 	.word	0x00033460
        /*070c*/ 	.short	0x010a
        /*070e*/ 	.byte	0x3f
	.zero		1


	//   ....[48]....
        /*0710*/ 	.word	0x0000d780
        /*0714*/ 	.word	0x00000000
        /*0718*/ 	.word	0x00033450
        /*071c*/ 	.short	0x0101
        /*071e*/ 	.byte	0x3f
	.zero		1


	//   ....[49]....
        /*0720*/ 	.word	0x0000d810
        /*0724*/ 	.word	0x00000000
        /*0728*/ 	.word	0x00000000
        /*072c*/ 	.short	0x0101
        /*072e*/ 	.byte	0x3f
	.zero		1


	//   ....[50]....
        /*0730*/ 	.word	0x0000d970
        /*0734*/ 	.word	0x00000009
        /*0738*/ 	.word	0x00033420
        /*073c*/ 	.short	0x010a
        /*073e*/ 	.byte	0x3f
	.zero		1


	//   ....[51]....
        /*0740*/ 	.word	0x0000dae0
        /*0744*/ 	.word	0x00000005
        /*0748*/ 	.word	0x00000000
        /*074c*/ 	.short	0x010a
        /*074e*/ 	.byte	0x3f
	.zero		1


	//   ....[52]....
        /*0750*/ 	.word	0x0000db50
        /*0754*/ 	.word	0x00000007
        /*0758*/ 	.word	0x00000000
        /*075c*/ 	.short	0x010a
        /*075e*/ 	.byte	0x3f
	.zero		1


	//   ....[53]....
        /*0760*/ 	.word	0x0000dbb0
        /*0764*/ 	.word	0x00000005
        /*0768*/ 	.word	0x00033460
        /*076c*/ 	.short	0x010a
        /*076e*/ 	.byte	0x3f
	.zero		1


	//   ....[54]....
        /*0770*/ 	.word	0x0000dc00
        /*0774*/ 	.word	0x00000003
        /*0778*/ 	.word	0x00033460
        /*077c*/ 	.short	0x010a
        /*077e*/ 	.byte	0x3f
	.zero		1


	//   ....[55]....
        /*0780*/ 	.word	0x0000dc40
        /*0784*/ 	.word	0x00000005
        /*0788*/ 	.word	0x00033480
        /*078c*/ 	.short	0x010a
        /*078e*/ 	.byte	0x3f
	.zero		1


	//   ....[56]....
        /*0790*/ 	.word	0x0000dc60
        /*0794*/ 	.word	0x00000003
        /*0798*/ 	.word	0x00033480
        /*079c*/ 	.short	0x010a
        /*079e*/ 	.byte	0x3f
	.zero		1


	//   ....[57]....
        /*07a0*/ 	.word	0x0000dcd0
        /*07a4*/ 	.word	0x00000003
        /*07a8*/ 	.word	0x00033400
        /*07ac*/ 	.short	0x010a
        /*07ae*/ 	.byte	0x3f
	.zero		1


	//   ....[58]....
        /*07b0*/ 	.word	0x0000dd20
        /*07b4*/ 	.word	0x00000003
        /*07b8*/ 	.word	0x00033430
        /*07bc*/ 	.short	0x010a
        /*07be*/ 	.byte	0x3f
	.zero		1


	//   ....[59]....
        /*07c0*/ 	.word	0x0000dd80
        /*07c4*/ 	.word	0x00000005
        /*07c8*/ 	.word	0x00033430
        /*07cc*/ 	.short	0x010a
        /*07ce*/ 	.byte	0x3f
	.zero		1


	//   ....[60]....
        /*07d0*/ 	.word	0x0000dde0
        /*07d4*/ 	.word	0x00000005
        /*07d8*/ 	.word	0x00033450
        /*07dc*/ 	.short	0x010a
        /*07de*/ 	.byte	0x3f
	.zero		1


	//   ....[61]....
        /*07e0*/ 	.word	0x0000de40
        /*07e4*/ 	.word	0x00000007
        /*07e8*/ 	.word	0x00033450
        /*07ec*/ 	.short	0x010a
        /*07ee*/ 	.byte	0x3f
	.zero		1


	//   ....[62]....
        /*07f0*/ 	.word	0x0000df90
        /*07f4*/ 	.word	0x00000002
        /*07f8*/ 	.word	0x00033480
        /*07fc*/ 	.short	0x010a
        /*07fe*/ 	.byte	0x3f
	.zero		1


	//   ....[63]....
        /*0800*/ 	.word	0x0000dfe0
        /*0804*/ 	.word	0x00000002
        /*0808*/ 	.word	0x00033440
        /*080c*/ 	.short	0x010a
        /*080e*/ 	.byte	0x3f
	.zero		1


	//   ....[64]....
        /*0810*/ 	.word	0x0000e040
        /*0814*/ 	.word	0x00000003
        /*0818*/ 	.word	0x00033420
        /*081c*/ 	.short	0x010a
        /*081e*/ 	.byte	0x3f
	.zero		1


	//   ....[65]....
        /*0820*/ 	.word	0x0000e090
        /*0824*/ 	.word	0x00000006
        /*0828*/ 	.word	0x00033480
        /*082c*/ 	.short	0x010a
        /*082e*/ 	.byte	0x3f
	.zero		1


	//   ....[66]....
        /*0830*/ 	.word	0x0000e0e0
        /*0834*/ 	.word	0x00000006
        /*0838*/ 	.word	0x00033440
        /*083c*/ 	.short	0x010a
        /*083e*/ 	.byte	0x3f
	.zero		1


	//   ....[67]....
        /*0840*/ 	.word	0x0000e130
        /*0844*/ 	.word	0x0000000c
        /*0848*/ 	.word	0x00033470
        /*084c*/ 	.short	0x010a
        /*084e*/ 	.byte	0x3f
	.zero		1


	//   ....[68]....
        /*0850*/ 	.word	0x0000e180
        /*0854*/ 	.word	0x0000000c
        /*0858*/ 	.word	0x00033460
        /*085c*/ 	.short	0x010a
        /*085e*/ 	.byte	0x3f
	.zero		1


	//   ....[69]....
        /*0860*/ 	.word	0x0000e1d0
        /*0864*/ 	.word	0x00000000
        /*0868*/ 	.word	0x00033470
        /*086c*/ 	.short	0x010a
        /*086e*/ 	.byte	0x3f
	.zero		1


	//   ....[70]....
        /*0870*/ 	.word	0x0000e220
        /*0874*/ 	.word	0x00000000
        /*0878*/ 	.word	0x00033460
        /*087c*/ 	.short	0x010a
        /*087e*/ 	.byte	0x3f
	.zero		1


	//   ....[71]....
        /*0880*/ 	.word	0x0000e270
        /*0884*/ 	.word	0x00000009
        /*0888*/ 	.word	0x00033420
        /*088c*/ 	.short	0x010a
        /*088e*/ 	.byte	0x3f
	.zero		1


	//   ....[72]....
        /*0890*/ 	.word	0x0000e2c0
        /*0894*/ 	.word	0x00000005
        /*0898*/ 	.word	0x00000000
        /*089c*/ 	.short	0x010a
        /*089e*/ 	.byte	0x3f
	.zero		1


	//   ....[73]....
        /*08a0*/ 	.word	0x0000e310
        /*08a4*/ 	.word	0x00000007
        /*08a8*/ 	.word	0x00000000
        /*08ac*/ 	.short	0x010a
        /*08ae*/ 	.byte	0x3f
	.zero		1


	//   ....[74]....
        /*08b0*/ 	.word	0x0000e360
        /*08b4*/ 	.word	0x00000005
        /*08b8*/ 	.word	0x00033460
        /*08bc*/ 	.short	0x010a
        /*08be*/ 	.byte	0x3f
	.zero		1


	//   ....[75]....
        /*08c0*/ 	.word	0x0000e3b0
        /*08c4*/ 	.word	0x00000003
        /*08c8*/ 	.word	0x00033460
        /*08cc*/ 	.short	0x010a
        /*08ce*/ 	.byte	0x3f
	.zero		1


	//   ....[76]....
        /*08d0*/ 	.word	0x0000e400
        /*08d4*/ 	.word	0x00000005
        /*08d8*/ 	.word	0x00033480
        /*08dc*/ 	.short	0x010a
        /*08de*/ 	.byte	0x3f
	.zero		1


	//----- nvinfo : EIATTR_NUM_MBARRIERS
	.align		4
.L_639:
        /*08e0*/ 	.byte	0x03, 0x38
        /*08e2*/ 	.short	0x0016


	//----- nvinfo : EIATTR_EXIT_INSTR_OFFSETS
	.align		4
        /*08e4*/ 	.byte	0x04, 0x1c
        /*08e6*/ 	.short	(.L_641 - .L_640)


	//   ....[0]....
.L_640:
        /*08e8*/ 	.word	0x00000fb0


	//   ....[1]....
        /*08ec*/ 	.word	0x00009d30


	//   ....[2]....
        /*08f0*/ 	.word	0x0000d9e0


	//   ....[3]....
        /*08f4*/ 	.word	0x0000dcb0


	//----- nvinfo : EIATTR_MAX_THREADS
	.align		4
.L_641:
        /*08f8*/ 	.byte	0x04, 0x05
        /*08fa*/ 	.short	(.L_643 - .L_642)
.L_642:
        /*08fc*/ 	.word	0x00000180
        /*0900*/ 	.word	0x00000001
        /*0904*/ 	.word	0x00000001


	//----- nvinfo : EIATTR_CRS_STACK_SIZE
	.align		4
.L_643:
        /*0908*/ 	.byte	0x04, 0x1e
        /*090a*/ 	.short	(.L_645 - .L_644)
.L_644:
        /*090c*/ 	.word	0x00000000


	//----- nvinfo : EIATTR_CBANK_PARAM_SIZE
	.align		4
.L_645:
        /*0910*/ 	.byte	0x03, 0x19
        /*0912*/ 	.short	0x0bf0


	//----- nvinfo : EIATTR_PARAM_CBANK
	.align		4
        /*0914*/ 	.byte	0x04, 0x0a
        /*0916*/ 	.short	(.L_647 - .L_646)
	.align		4
.L_646:
        /*0918*/ 	.word	index@(.nv.constant0._ZN7cutlass13device_kernelIN5flash11enable_sm90INS1_16FlashAttnFwdSm90INS1_25CollectiveMainloopFwdSm90ILi2EN4cute5tupleIJNS5_1CILi2EEENS7_ILi1EEES9_EEENS6_IJNS7_ILi128EEENS7_ILi160EEENS7_ILi192EEEEEELi192ENS_12float_e4m3_tEfNS_4arch4Sm90ELb0ELb0ELb0ELb0ELb0ELb0ELb0ELb1ELb1ELb0ELb0ELb0EEENS1_21CollectiveEpilogueFwdINS6_IJSB_SD_SC_EEESA_NS_10bfloat16_tESH_Li256ELb0ELb0ELb0ELb1EEENS1_29StaticPersistentTileSchedulerILb0EEEEEEEEEvNT_6ParamsE)
        /*091c*/ 	.short	0x0210
        /*091e*/ 	.short	0x0bf0


	//----- nvinfo : EIATTR_SW_WAR
	.align		4
.L_647:
        /*0920*/ 	.byte	0x04, 0x36
        /*0922*/ 	.short	(.L_649 - .L_648)
.L_648:
        /*0924*/ 	.word	0x00000008
.L_649:


//--------------------- .nv.info._ZN7cutlass13device_kernelIN5flash11enable_sm90INS1_16FlashAttnFwdSm90INS1_25CollectiveMainloopFwdSm90ILi2EN4cute5tupleIJNS5_1CILi1EEES8_S8_EEENS6_IJNS7_ILi128EEENS7_ILi160EEENS7_ILi192EEEEEELi192ENS_12float_e4m3_tEfNS_4arch4Sm90ELb0ELb0ELb0ELb1ELb0ELb0ELb0ELb1ELb1ELb0ELb0ELb0EEENS1_21CollectiveEpilogueFwdINS6_IJSA_SC_SB_EEES9_NS_10bfloat16_tESG_Li256ELb1ELb0ELb0ELb1EEENS1_36VarlenDynamicPersistentTileSchedulerILi128ELi160ELi256ELi128ELb0ELb0ELb1ELb0ELb1ELb1EEEEEEEEEvNT_6ParamsE --------------------------
	.section	.nv.info._ZN7cutlass13device_kernelIN5flash11enable_sm90INS1_16FlashAttnFwdSm90INS1_25CollectiveMainloopFwdSm90ILi2EN4cute5tupleIJNS5_1CILi1EEES8_S8_EEENS6_IJNS7_ILi128EEENS7_ILi160EEENS7_ILi192EEEEEELi192ENS_12float_e4m3_tEfNS_4arch4Sm90ELb0ELb0ELb0ELb1ELb0ELb0ELb0ELb1ELb1ELb0ELb0ELb0EEENS1_21CollectiveEpilogueFwdINS6_IJSA_SC_SB_EEES9_NS_10bfloat16_tESG_Li256ELb1ELb0ELb0ELb1EEENS1_36VarlenDynamicPersistentTileSchedulerILi128ELi160ELi256ELi128ELb0ELb0ELb1ELb0ELb1ELb1EEEEEEEEEvNT_6ParamsE,"",@"SHT_CUDA_INFO"
	.sectionflags	@""
	.align	4


	//----- nvinfo : EIATTR_CUDA_API_VERSION
	.align		4
        /*0000*/ 	.byte	0x04, 0x37
        /*0002*/ 	.short	(.L_651 - .L_650)
.L_650:
        /*0004*/ 	.word	0x00000082


	//----- nvinfo : EIATTR_KPARAM_INFO
	.align		4
.L_651:
        /*0008*/ 	.byte	0x04, 0x17
        /*000a*/ 	.short	(.L_653 - .L_652)
.L_652:
        /*000c*/ 	.word	0x00000000
        /*0010*/ 	.short	0x0000
        /*0012*/ 	.short	0x0070
        /*0014*/ 	.byte	0x00, 0xf0, 0x01, 0x28


	//----- nvinfo : EIATTR_SPARSE_MMA_MASK
	.align		4
.L_653:
        /*0018*/ 	.byte	0x03, 0x50
        /*001a*/ 	.short	0x0000


	//----- nvinfo : EIATTR_MAXREG_COUNT
	.align		4
        /*001c*/ 	.byte	0x03, 0x1b
        /*001e*/ 	.short	0x00a8


	//----- nvinfo : EIATTR_NUM_BARRIERS
	.align		4
        /*0020*/ 	.byte	0x02, 0x4c
        /*0022*/ 	.byte	0x10
	.zero		1


	//----- nvinfo : EIATTR_EXTERNS
	.align		4
        /*0024*/ 	.byte	0x04, 0x0f
        /*0026*/ 	.short	(.L_655 - .L_654)


	//   ....[0]....
	.align		4
.L_654:
        /*0028*/ 	.word	index@(__assertfail)


	//----- nvinfo : EIATTR_ANNOTATIONS
	.align		4
.L_655:
        /*002c*/ 	.byte	0x04, 0x55
        /*002e*/ 	.short	(.L_657 - .L_656)


	//   ....[0]....
.L_656:
        /* <DEDUP_REMOVED lines=26> */


	//----- nvinfo : EIATTR_MERCURY_ISA_VERSION
	.align		4
.L_657:
        /*01c0*/ 	.byte	0x03, 0x5f
        /*01c2*/ 	.short	0x0101


	//----- nvinfo : EIATTR_UNUSED_LOAD_BYTE_OFFSET
	.align		4
        /*01c4*/ 	.byte	0x04, 0x44
        /*01c6*/ 	.short	(.L_659 - .L_658)


	//   ....[0]....
.L_658:
        /*01c8*/ 	.word	0x00000a70
        /*01cc*/ 	.word	0x0000fff0


	//   ....[1]....
        /*01d0*/ 	.word	0x00008e70
        /*01d4*/ 	.word	0x0000fff0


	//----- nvinfo : EIATTR_INT_WARP_WIDE_INSTR_OFFSETS
	.align		4
.L_659:
        /*01d8*/ 	.byte	0x04, 0x31
        /*01da*/ 	.short	(.L_661 - .L_660)


	//   ....[0]....
.L_660:
        /*01dc*/ 	.word	0x00000160


	//   ....[1]....
        /*01e0*/ 	.word	0x000001a0


	//   ....[2]....
        /*01e4*/ 	.word	0x00000210


	//   ....[3]....
        /*01e8*/ 	.word	0x0000cdd0


	//   ....[4]....
        /*01ec*/ 	.word	0x0000ce60


	//   ....[5]....
        /*01f0*/ 	.word	0x0000d620


	//   ....[6]....
        /*01f4*/ 	.word	0x0000f960


	//   ....[7]....
        /*01f8*/ 	.word	0x0000f9f0


	//----- nvinfo : EIATTR_COOP_GROUP_MASK_REGIDS
	.align		4
.L_661:
        /*01fc*/ 	.byte	0x04, 0x29
        /*01fe*/ 	.short	(.L_663 - .L_662)


	//   ....[0]....
.L_662:
        /*0200*/ 	.word	0xffffffff


	//   ....[1]....
        /*0204*/ 	.word	0xffffffff


	//   ....[2]....
        /*0208*/ 	.word	0xffffffff


	//   ....[3]....
        /*020c*/ 	.word	0xffffffff


	//   ....[4]....
        /*0210*/ 	.word	0xffffffff


	//   ....[5]....
        /*0214*/ 	.word	0xffffffff


	//   ....[6]....
        /*0218*/ 	.word	0xffffffff


	//   ....[7]....
        /*021c*/ 	.word	0xffffffff


	//   ....[8]....
        /*0220*/ 	.word	0xffffffff


	//   ....[9]....
        /*0224*/ 	.word	0xffffffff


	//   ....[10]....
        /*0228*/ 	.word	0xffffffff


	//   ....[11]....
        /*022c*/ 	.word	0xffffffff


	//   ....[12]....
        /*0230*/ 	.word	0xffffffff


	//   ....[13]....
        /*0234*/ 	.word	0xffffffff


	//   ....[14]....
        /*0238*/ 	.word	0xffffffff


	//   ....[15]....
        /*023c*/ 	.word	0xffffffff


	//   ....[16]....
        /*0240*/ 	.word	0xffffffff


	//   ....[17]....
        /*0244*/ 	.word	0xffffffff


	//   ....[18]....
        /*0248*/ 	.word	0xffffffff


	//   ....[19]....
        /*024c*/ 	.word	0xffffffff


	//   ....[20]....
        /*0250*/ 	.word	0xffffffff


	//   ....[21]....
        /*0254*/ 	.word	0xffffffff


	//   ....[22]....
        /*0258*/ 	.word	0xffffffff


	//   ....[23]....
        /*025c*/ 	.word	0xffffffff


	//   ....[24]....
        /*0260*/ 	.word	0xffffffff


	//   ....[25]....
        /*0264*/ 	.word	0xffffffff


	//   ....[26]....
        /*0268*/ 	.word	0xffffffff


	//   ....[27]....
        /*026c*/ 	.word	0xffffffff


	//   ....[28]....
        /*0270*/ 	.word	0xffffffff


	//   ....[29]....
        /*0274*/ 	.word	0xffffffff


	//   ....[30]....
        /*0278*/ 	.word	0xffffffff


	//   ....[31]....
        /*027c*/ 	.word	0xffffffff


	//   ....[32]....
        /*0280*/ 	.word	0xffffffff


	//   ....[33]....
        /*0284*/ 	.word	0xffffffff


	//   ....[34]....
        /*0288*/ 	.word	0xffffffff


	//   ....[35]....
        /*028c*/ 	.word	0xffffffff


	//   ....[36]....
        /*0290*/ 	.word	0xffffffff


	//   ....[37]....
        /*0294*/ 	.word	0xffffffff


	//   ....[38]....
        /*0298*/ 	.word	0xffffffff


	//   ....[39]....
        /*029c*/ 	.word	0xffffffff


	//   ....[40]....
        /*02a0*/ 	.word	0xffffffff


	//   ....[41]....
        /*02a4*/ 	.word	0xffffffff


	//   ....[42]....
        /*02a8*/ 	.word	0xffffffff


	//   ....[43]....
        /*02ac*/ 	.word	0xffffffff


	//   ....[44]....
        /*02b0*/ 	.word	0xffffffff


	//   ....[45]....
        /*02b4*/ 	.word	0xffffffff


	//   ....[46]....
        /*02b8*/ 	.word	0xffffffff


	//   ....[47]....
        /*02bc*/ 	.word	0xffffffff


	//   ....[48]....
        /*02c0*/ 	.word	0xffffffff


	//   ....[49]....
        /*02c4*/ 	.word	0xffffffff


	//   ....[50]....
        /*02c8*/ 	.word	0xffffffff


	//   ....[51]....
        /*02cc*/ 	.word	0xffffffff


	//   ....[52]....
        /*02d0*/ 	.word	0xffffffff


	//   ....[53]....
        /*02d4*/ 	.word	0xffffffff


	//   ....[54]....
        /*02d8*/ 	.word	0xffffffff


	//   ....[55]....
        /*02dc*/ 	.word	0xffffffff


	//   ....[56]....
        /*02e0*/ 	.word	0xffffffff


	//   ....[57]....
        /*02e4*/ 	.word	0xffffffff


	//   ....[58]....
        /*02e8*/ 	.word	0xffffffff


	//   ....[59]....
        /*02ec*/ 	.word	0xffffffff


	//   ....[60]....
        /*02f0*/ 	.word	0xffffffff


	//   ....[61]....
        /*02f4*/ 	.word	0xffffffff


	//   ....[62]....
        /*02f8*/ 	.word	0xffffffff


	//   ....[63]....
        /*02fc*/ 	.word	0xffffffff


	//   ....[64]....
        /*0300*/ 	.word	0xffffffff


	//   ....[65]....
        /*0304*/ 	.word	0xffffffff


	//   ....[66]....
        /*0308*/ 	.word	0xffffffff


	//   ....[67]....
        /*030c*/ 	.word	0xffffffff


	//   ....[68]....
        /*0310*/ 	.word	0xffffffff


	//   ....[69]....
        /*0314*/ 	.word	0xffffffff


	//   ....[70]....
        /*0318*/ 	.word	0xffffffff


	//   ....[71]....
        /*031c*/ 	.word	0xffffffff


	//   ....[72]....
        /*0320*/ 	.word	0xffffffff


	//   ....[73]....
        /*0324*/ 	.word	0xffffffff


	//   ....[74]....
        /*0328*/ 	.word	0xffffffff


	//   ....[75]....
        /*032c*/ 	.word	0xffffffff


	//   ....[76]....
        /*0330*/ 	.word	0xffffffff


	//   ....[77]....
        /*0334*/ 	.word	0xffffffff


	//   ....[78]....
        /*0338*/ 	.word	0xffffffff


	//   ....[79]....
        /*033c*/ 	.word	0xffffffff


	//   ....[80]....
        /*0340*/ 	.word	0xffffffff


	//   ....[81]....
        /*0344*/ 	.word	0xffffffff


	//   ....[82]....
        /*0348*/ 	.word	0xffffffff


	//   ....[83]....
        /*034c*/ 	.word	0xffffffff


	//   ....[84]....
        /*0350*/ 	.word	0xffffffff


	//   ....[85]....
        /*0354*/ 	.word	0xffffffff


	//   ....[86]....
        /*0358*/ 	.word	0xffffffff


	//   ....[87]....
        /*035c*/ 	.word	0xffffffff


	//   ....[88]....
        /*0360*/ 	.word	0xffffffff


	//   ....[89]....
        /*0364*/ 	.word	0xffffffff


	//   ....[90]....
        /*0368*/ 	.word	0xffffffff


	//   ....[91]....
        /*036c*/ 	.word	0xffffffff


	//   ....[92]....
        /*0370*/ 	.word	0xffffffff


	//   ....[93]....
        /*0374*/ 	.word	0xffffffff


	//   ....[94]....
        /*0378*/ 	.word	0xffffffff


	//   ....[95]....
        /*037c*/ 	.word	0xffffffff


	//   ....[96]....
        /*0380*/ 	.word	0xffffffff


	//   ....[97]....
        /*0384*/ 	.word	0xffffffff


	//   ....[98]....
        /*0388*/ 	.word	0xffffffff


	//   ....[99]....
        /*038c*/ 	.word	0xffffffff


	//   ....[100]....
        /*0390*/ 	.word	0xffffffff


	//   ....[101]....
        /*0394*/ 	.word	0xffffffff


	//   ....[102]....
        /*0398*/ 	.word	0xffffffff


	//   ....[103]....
        /*039c*/ 	.word	0x0500000f


	//   ....[104]....
        /*03a0*/ 	.word	0x0500000f


	//----- nvinfo : EIATTR_COOP_GROUP_INSTR_OFFSETS
	.align		4
.L_663:
        /*03a4*/ 	.byte	0x04, 0x28
        /*03a6*/ 	.short	(.L_665 - .L_664)


	//   ....[0]....
.L_664:
        /*03a8*/ 	.word	0x00000070


	//   ....[1]....
        /*03ac*/ 	.word	0x00000170


	//   ....[2]....
        /*03b0*/ 	.word	0x000001c0


	//   ....[3]....
        /*03b4*/ 	.word	0x000003f0


	//   ....[4]....
        /*03b8*/ 	.word	0x00000550


	//   ....[5]....
        /*03bc*/ 	.word	0x00000670


	//   ....[6]....
        /*03c0*/ 	.word	0x000007d0


	//   ....[7]....
        /*03c4*/ 	.word	0x00001830


	//   ....[8]....
        /*03c8*/ 	.word	0x00003280


	//   ....[9]....
        /*03cc*/ 	.word	0x00003370


	//   ....[10]....
        /*03d0*/ 	.word	0x00003a80


	//   ....[11]....
        /*03d4*/ 	.word	0x00003b40


	//   ....[12]....
        /*03d8*/ 	.word	0x00006570


	//   ....[13]....
        /*03dc*/ 	.word	0x00006580


	//   ....[14]....
        /*03e0*/ 	.word	0x000065c0


	//   ....[15]....
        /*03e4*/ 	.word	0x000065d0


	//   ....[16]....
        /*03e8*/ 	.word	0x00008520


	//   ....[17]....
        /*03ec*/ 	.word	0x00008530


	//   ....[18]....
        /*03f0*/ 	.word	0x00008560


	//   ....[19]....
        /*03f4*/ 	.word	0x00008570


	//   ....[20]....
        /*03f8*/ 	.word	0x00009a00


	//   ....[21]....
        /*03fc*/ 	.word	0x00009a30


	//   ....[22]....
        /*0400*/ 	.word	0x00009a60


	//   ....[23]....
        /*0404*/ 	.word	0x00009a90


	//   ....[24]....
        /*0408*/ 	.word	0x00009ab0


	//   ....[25]....
        /*040c*/ 	.word	0x00009ac0


	//   ....[26]....
        /*0410*/ 	.word	0x00009ad0


	//   ....[27]....
        /*0414*/ 	.word	0x00009ae0


	//   ....[28]....
        /*0418*/ 	.word	0x00009af0


	//   ....[29]....
        /*041c*/ 	.word	0x00009b20


	//   ....[30]....
        /*0420*/ 	.word	0x00009b30


	//   ....[31]....
        /*0424*/ 	.word	0x00009b60


	//   ....[32]....
        /*0428*/ 	.word	0x00009b90


	//   ....[33]....
        /*042c*/ 	.word	0x00009ba0


	//   ....[34]....
        /*0430*/ 	.word	0x00009bd0


	//   ....[35]....
        /*0434*/ 	.word	0x00009be0


	//   ....[36]....
        /*0438*/ 	.word	0x00009bf0


	//   ....[37]....
        /*043c*/ 	.word	0x00009c20


	//   ....[38]....
        /*0440*/ 	.word	0x00009c50


	//   ....[39]....
        /*0444*/ 	.word	0x00009c60


	//   ....[40]....
        /*0448*/ 	.word	0x00009c70


	//   ....[41]....
        /*044c*/ 	.word	0x00009c80


	//   ....[42]....
        /*0450*/ 	.word	0x00009cb0


	//   ....[43]....
        /*0454*/ 	.word	0x00009ce0


	//   ....[44]....
        /*0458*/ 	.word	0x00009d10


	//   ....[45]....
        /*045c*/ 	.word	0x00009d20


	//   ....[46]....
        /*0460*/ 	.word	0x00009d30


	//   ....[47]....
        /*0464*/ 	.word	0x00009d50


	//   ....[48]....
        /*0468*/ 	.word	0x00009d90


	//   ....[49]....
        /*046c*/ 	.word	0x00009db0


	//   ....[50]....
        /*0470*/ 	.word	0x00009dc0


	//   ....[51]....
        /*0474*/ 	.word	0x00009dd0


	//   ....[52]....
        /*0478*/ 	.word	0x00009de0


	//   ....[53]....
        /*047c*/ 	.word	0x00009df0


	//   ....[54]....
        /*0480*/ 	.word	0x00009e00


	//   ....[55]....
        /*0484*/ 	.word	0x00009e10


	//   ....[56]....
        /*0488*/ 	.word	0x00009e20


	//   ....[57]....
        /*048c*/ 	.word	0x00009e30


	//   ....[58]....
        /*0490*/ 	.word	0x00009e40


	//   ....[59]....
        /*0494*/ 	.word	0x00009e50


	//   ....[60]....
        /*0498*/ 	.word	0x00009e60


	//   ....[61]....
        /*049c*/ 	.word	0x00009e70


	//   ....[62]....
        /*04a0*/ 	.word	0x00009e90


	//   ....[63]....
        /*04a4*/ 	.word	0x00009ec0


	//   ....[64]....
        /*04a8*/ 	.word	0x00009ed0


	//   ....[65]....
        /*04ac*/ 	.word	0x00009ef0


	//   ....[66]....
        /*04b0*/ 	.word	0x00009f20


	//   ....[67]....
        /*04b4*/ 	.word	0x00009f30


	//   ....[68]....
        /*04b8*/ 	.word	0x0000bcf0


	//   ....[69]....
        /*04bc*/ 	.word	0x0000bf00


	//   ....[70]....
        /*04c0*/ 	.word	0x0000bf30


	//   ....[71]....
        /*04c4*/ 	.word	0x0000bf60


	//   ....[72]....
        /*04c8*/ 	.word	0x0000bfa0


	//   ....[73]....
        /*04cc*/ 	.word	0x0000bfd0


	//   ....[74]....
        /*04d0*/ 	.word	0x0000c000


	//   ....[75]....
        /*04d4*/ 	.word	0x0000c190


	//   ....[76]....
        /*04d8*/ 	.word	0x0000c1c0


	//   ....[77]....
        /*04dc*/ 	.word	0x0000c1f0


	//   ....[78]....
        /*04e0*/ 	.word	0x0000c220


	//   ....[79]....
        /*04e4*/ 	.word	0x0000c250


	//   ....[80]....
        /*04e8*/ 	.word	0x0000c290


	//   ....[81]....
        /*04ec*/ 	.word	0x0000c320


	//   ....[82]....
        /*04f0*/ 	.word	0x0000c360


	//   ....[83]....
        /*04f4*/ 	.word	0x0000c3f0


	//   ....[84]....
        /*04f8*/ 	.word	0x0000d770


	//   ....[85]....
        /*04fc*/ 	.word	0x00010920


	//   ....[86]....
        /*0500*/ 	.word	0x00010950


	//   ....[87]....
        /*0504*/ 	.word	0x00010980


	//   ....[88]....
        /*0508*/ 	.word	0x000109b0


	//   ....[89]....
        /*050c*/ 	.word	0x000109e0


	//   ....[90]....
        /*0510*/ 	.word	0x000109f0


	//   ....[91]....
        /*0514*/ 	.word	0x00010a30


	//   ....[92]....
        /*0518*/ 	.word	0x00010a40


	//   ....[93]....
        /*051c*/ 	.word	0x00010b80


	//   ....[94]....
        /*0520*/ 	.word	0x00010bb0


	//   ....[95]....
        /*0524*/ 	.word	0x00010be0


	//   ....[96]....
        /*0528*/ 	.word	0x00010c10


	//   ....[97]....
        /*052c*/ 	.word	0x00010c40


	//   ....[98]....
        /*0530*/ 	.word	0x00010c80


	//   ....[99]....
        /*0534*/ 	.word	0x00010d10


	//   ....[100]....
        /*0538*/ 	.word	0x00010d50


	//   ....[101]....
        /*053c*/ 	.word	0x00010de0


	//   ....[102]....
        /*0540*/ 	.word	0x00011250


	//   ....[103]....
        /*0544*/ 	.word	0x00011750


	//   ....[104]....
        /*0548*/ 	.word	0x00011bc0


	//----- nvinfo : EIATTR_REG_RECONFIG
	.align		4
.L_665:
        /*054c*/ 	.byte	0x01, 0x54
	.zero		2


	//----- nvinfo : EIATTR_SYSCALL_OFFSETS
	.align		4
        /*0550*/ 	.byte	0x04, 0x46
        /*0552*/ 	.short	(.L_667 - .L_666)


	//   ....[0]....
.L_666:
        /*0554*/ 	.word	0x00001a10


	//   ....[1]....
        /*0558*/ 	.word	0x0000d000


	//   ....[2]....
        /*055c*/ 	.word	0x0000d180


	//   ....[3]....
        /*0560*/ 	.word	0x0000d2c0


	//   ....[4]....
        /*0564*/ 	.word	0x0000d3e0


	//----- nvinfo : EIATTR_MBARRIER_INSTR_OFFSETS
	.align		4
.L_667:
        /*0568*/ 	.byte	0x04, 0x39
        /*056a*/ 	.short	(.L_669 - .L_668)


	//   ....[0]....
.L_668:
        /*056c*/ 	.word	0x000002a0
        /*0570*/ 	.word	0x000000ff
        /*0574*/ 	.word	0x00033400
        /*0578*/ 	.short	0x0100
        /*057a*/ 	.byte	0x08
	.zero		1


	//   ....[1]....
        /*057c*/ 	.word	0x000002b0
        /*0580*/ 	.word	0x000000ff
        /*0584*/ 	.word	0x00033420
        /*0588*/ 	.short	0x0100
        /*058a*/ 	.byte	0x08
	.zero		1


	//   ....[2]....
        /*058c*/ 	.word	0x000003a0
        /*0590*/ 	.word	0x000000ff
        /*0594*/ 	.word	0x00033430
        /*0598*/ 	.short	0x0100
        /*059a*/ 	.byte	0x08
	.zero		1


	//   ....[3]....
        /*059c*/ 	.word	0x000003b0
        /*05a0*/ 	.word	0x000000ff
        /*05a4*/ 	.word	0x00033440
        /*05a8*/ 	.short	0x0100
        /*05aa*/ 	.byte	0x08
	.zero		1


	//   ....[4]....
        /*05ac*/ 	.word	0x000003c0
        /*05b0*/ 	.word	0x000000ff
        /*05b4*/ 	.word	0x00033438
        /*05b8*/ 	.short	0x0100
        /*05ba*/ 	.byte	0x08
	.zero		1


	//   ....[5]....
        /*05bc*/ 	.word	0x000003d0
        /*05c0*/ 	.word	0x000000ff
        /*05c4*/ 	.word	0x00033448
        /*05c8*/ 	.short	0x0100
        /*05ca*/ 	.byte	0x08
	.zero		1


	//   ....[6]....
        /*05cc*/ 	.word	0x00000500
        /*05d0*/ 	.word	0x000000ff
        /*05d4*/ 	.word	0x00033450
        /*05d8*/ 	.short	0x0100
        /*05da*/ 	.byte	0x08
	.zero		1


	//   ....[7]....
        /*05dc*/ 	.word	0x00000510
        /*05e0*/ 	.word	0x000000ff
        /*05e4*/ 	.word	0x00033460
        /*05e8*/ 	.short	0x0100
        /*05ea*/ 	.byte	0x08
	.zero		1


	//   ....[8]....
        /*05ec*/ 	.word	0x00000520
        /*05f0*/ 	.word	0x000000ff
        /*05f4*/ 	.word	0x00033458
        /*05f8*/ 	.short	0x0100
        /*05fa*/ 	.byte	0x08
	.zero		1


	//   ....[9]....
        /*05fc*/ 	.word	0x00000530
        /*0600*/ 	.word	0x000000ff
        /*0604*/ 	.word	0x00033468
        /*0608*/ 	.short	0x0100
        /*060a*/ 	.byte	0x08
	.zero		1


	//   ....[10]....
        /*060c*/ 	.word	0x00000620
        /*0610*/ 	.word	0x000000ff
        /*0614*/ 	.word	0x00033470
        /*0618*/ 	.short	0x0100
        /*061a*/ 	.byte	0x06
	.zero		1


	//   ....[11]....
        /*061c*/ 	.word	0x00000630
        /*0620*/ 	.word	0x000000ff
        /*0624*/ 	.word	0x00033480
        /*0628*/ 	.short	0x0100
        /*062a*/ 	.byte	0x06
	.zero		1


	//   ....[12]....
        /*062c*/ 	.word	0x00000640
        /*0630*/ 	.word	0x000000ff
        /*0634*/ 	.word	0x00033478
        /*0638*/ 	.short	0x0100
        /*063a*/ 	.byte	0x06
	.zero		1


	//   ....[13]....
        /*063c*/ 	.word	0x00000650
        /*0640*/ 	.word	0x000000ff
        /*0644*/ 	.word	0x00033488
        /*0648*/ 	.short	0x0100
        /*064a*/ 	.byte	0x06
	.zero		1


	//   ....[14]....
        /*064c*/ 	.word	0x00000780
        /*0650*/ 	.word	0x000000ff
        /*0654*/ 	.word	0x00033490
        /*0658*/ 	.short	0x0100
        /*065a*/ 	.byte	0x08
	.zero		1


	//   ....[15]....
        /*065c*/ 	.word	0x00000790
        /*0660*/ 	.word	0x000000ff
        /*0664*/ 	.word	0x000334a0
        /*0668*/ 	.short	0x0100
        /*066a*/ 	.byte	0x08
	.zero		1


	//   ....[16]....
        /*066c*/ 	.word	0x000007a0
        /*0670*/ 	.word	0x000000ff
        /*0674*/ 	.word	0x00033498
        /*0678*/ 	.short	0x0100
        /*067a*/ 	.byte	0x08
	.zero		1


	//   ....[17]....
        /*067c*/ 	.word	0x000007b0
        /*0680*/ 	.word	0x000000ff
        /*0684*/ 	.word	0x000334a8
        /*0688*/ 	.short	0x0100
        /*068a*/ 	.byte	0x08
	.zero		1


	//   ....[18]....
        /*068c*/ 	.word	0x000008e0
        /*0690*/ 	.word	0x000000ff
        /*0694*/ 	.word	0x000334b0
        /*0698*/ 	.short	0x0100
        /*069a*/ 	.byte	0x08
	.zero		1


	//   ....[19]....
        /*069c*/ 	.word	0x000008f0
        /*06a0*/ 	.word	0x000000ff
        /*06a4*/ 	.word	0x000334c0
        /*06a8*/ 	.short	0x0100
        /*06aa*/ 	.byte	0x08
	.zero		1


	//   ....[20]....
        /*06ac*/ 	.word	0x00000900
        /*06b0*/ 	.word	0x000000ff
        /*06b4*/ 	.word	0x000334b8
        /*06b8*/ 	.short	0x0100
        /*06ba*/ 	.byte	0x08
	.zero		1


	//   ....[21]....
        /*06bc*/ 	.word	0x00000910
        /*06c0*/ 	.word	0x000000ff
        /*06c4*/ 	.word	0x000334c8
        /*06c8*/ 	.short	0x0100
        /*06ca*/ 	.byte	0x08
	.zero		1


	//   ....[22]....
        /*06cc*/ 	.word	0x00001ac0
        /*06d0*/ 	.word	0x00000000
        /*06d4*/ 	.word	0x00033400
        /*06d8*/ 	.short	0x010a
        /*06da*/ 	.byte	0x3f
	.zero		1


	//   ....[23]....
        /*06dc*/ 	.word	0x00001b50
        /*06e0*/ 	.word	0x00000004
        /*06e4*/ 	.word	0x00033430
        /*06e8*/ 	.short	0x010a
        /*06ea*/ 	.byte	0x3f
	.zero		1


	//   ....[24]....
        /*06ec*/ 	.word	0x00001bc0
        /*06f0*/ 	.word	0x00000004
        /*06f4*/ 	.word	0x00033430
        /*06f8*/ 	.short	0x010a
        /*06fa*/ 	.byte	0x3f
	.zero		1


	//   ....[25]....
        /*06fc*/ 	.word	0x00003ad0
        /*0700*/ 	.word	0x00000004
        /*0704*/ 	.word	0x00000000
        /*0708*/ 	.short	0x0101
        /*070a*/ 	.byte	0x3f
	.zero		1


	//   ....[26]....
        /*070c*/ 	.word	0x00005260
        /*0710*/ 	.word	0x000000ff
        /*0714*/ 	.word	0x00033430
        /*0718*/ 	.short	0x010a
        /*071a*/ 	.byte	0x06
	.zero		1


	//   ....[27]....
        /*071c*/ 	.word	0x000052a0
        /*0720*/ 	.word	0x000000ff
        /*0724*/ 	.word	0x00033430
        /*0728*/ 	.short	0x010a
        /*072a*/ 	.byte	0x06
	.zero		1


	//   ....[28]....
        /*072c*/ 	.word	0x00005ef0
        /*0730*/ 	.word	0x000000ff
        /*0734*/ 	.word	0x00033450
        /*0738*/ 	.short	0x010a
        /*073a*/ 	.byte	0x06
	.zero		1


	//   ....[29]....
        /*073c*/ 	.word	0x00005f30
        /*0740*/ 	.word	0x000000ff
        /*0744*/ 	.word	0x00033450
        /*0748*/ 	.short	0x010a
        /*074a*/ 	.byte	0x06
	.zero		1


	//   ....[30]....
        /*074c*/ 	.word	0x000076a0
        /*0750*/ 	.word	0x00000004
        /*0754*/ 	.word	0x00000000
        /*0758*/ 	.short	0x0101
        /*075a*/ 	.byte	0x3f
	.zero		1


	//   ....[31]....
        /*075c*/ 	.word	0x00007880
        /*0760*/ 	.word	0x00000009
        /*0764*/ 	.word	0x00000000
        /*0768*/ 	.short	0x0101
        /*076a*/ 	.byte	0x3f
	.zero		1


	//   ....[32]....
        /*076c*/ 	.word	0x00008110
        /*0770*/ 	.word	0x0000000e
        /*0774*/ 	.word	0x00033450
        /*0778*/ 	.short	0x010a
        /*077a*/ 	.byte	0x3f
	.zero		1


	//   ....[33]....
        /*077c*/ 	.word	0x000081a0
        /*0780*/ 	.word	0x0000000e
        /*0784*/ 	.word	0x00033450
        /*0788*/ 	.short	0x010a
        /*078a*/ 	.byte	0x3f
	.zero		1


	//   ....[34]....
        /*078c*/ 	.word	0x00008810
        /*0790*/ 	.word	0x00000003
        /*0794*/ 	.word	0x00000000
        /*0798*/ 	.short	0x0101
        /*079a*/ 	.byte	0x3f
	.zero		1


	//   ....[35]....
        /*079c*/ 	.word	0x0000aaf0
        /*07a0*/ 	.word	0x00000002
        /*07a4*/ 	.word	0x00000000
        /*07a8*/ 	.short	0x0101
        /*07aa*/ 	.byte	0x3f
	.zero		1


	//   ....[36]....
        /*07ac*/ 	.word	0x0000d9c0
        /*07b0*/ 	.word	0x00000004
        /*07b4*/ 	.word	0x00033480
        /*07b8*/ 	.short	0x010a
        /*07ba*/ 	.byte	0x3f
	.zero		1


	//   ....[37]....
        /*07bc*/ 	.word	0x0000dc10
        /*07c0*/ 	.word	0x00000004
        /*07c4*/ 	.word	0x00033440
        /*07c8*/ 	.short	0x010a
        /*07ca*/ 	.byte	0x3f
	.zero		1


	//   ....[38]....
        /*07cc*/ 	.word	0x0000e0a0
        /*07d0*/ 	.word	0x000000ff
        /*07d4*/ 	.word	0x00033420
        /*07d8*/ 	.short	0x010a
        /*07da*/ 	.byte	0x29
	.zero		1


	//   ....[39]....
        /*07dc*/ 	.word	0x0000e390
        /*07e0*/ 	.word	0x00000006
        /*07e4*/ 	.word	0x00033480
        /*07e8*/ 	.short	0x010a
        /*07ea*/ 	.byte	0x3f
	.zero		1


	//   ....[40]....
        /*07ec*/ 	.word	0x0000e7f0
        /*07f0*/ 	.word	0x00000006
        /*07f4*/ 	.word	0x00033440
        /*07f8*/ 	.short	0x010a
        /*07fa*/ 	.byte	0x3f
	.zero		1


	//   ....[41]....
        /*07fc*/ 	.word	0x0000eca0
        /*0800*/ 	.word	0x0000000c
        /*0804*/ 	.word	0x00033470
        /*0808*/ 	.short	0x010a
        /*080a*/ 	.byte	0x3f
	.zero		1


	//   ....[42]....
        /*080c*/ 	.word	0x0000ed10
        /*0810*/ 	.word	0x0000000c
        /*0814*/ 	.word	0x00033460
        /*0818*/ 	.short	0x010a
        /*081a*/ 	.byte	0x3f
	.zero		1


	//   ....[43]....
        /*081c*/ 	.word	0x0000f8a0
        /*0820*/ 	.word	0x0000000c
        /*0824*/ 	.word	0x00033450
        /*0828*/ 	.short	0x0101
        /*082a*/ 	.byte	0x3f
	.zero		1


	//   ....[44]....
        /*082c*/ 	.word	0x0000f910
        /*0830*/ 	.word	0x0000000c
        /*0834*/ 	.word	0x00000000
        /*0838*/ 	.short	0x0101
        /*083a*/ 	.byte	0x3f
	.zero		1


	//   ....[45]....
        /*083c*/ 	.word	0x0000fae0
        /*0840*/ 	.word	0x00000000
        /*0844*/ 	.word	0x00033470
        /*0848*/ 	.short	0x010a
        /*084a*/ 	.byte	0x3f
	.zero		1


	//   ....[46]....
        /*084c*/ 	.word	0x0000fb50
        /*0850*/ 	.word	0x00000000
        /*0854*/ 	.word	0x00033460
        /*0858*/ 	.short	0x010a
        /*085a*/ 	.byte	0x3f
	.zero		1


	//   ....[47]....
        /*085c*/ 	.word	0x00010650
        /*0860*/ 	.word	0x00000000
        /*0864*/ 	.word	0x00033450
        /*0868*/ 	.short	0x0101
        /*086a*/ 	.byte	0x3f
	.zero		1


	//   ....[48]....
        /*086c*/ 	.word	0x000106d0
        /*0870*/ 	.word	0x00000002
        /*0874*/ 	.word	0x00000000
        /*0878*/ 	.short	0x0101
        /*087a*/ 	.byte	0x3f
	.zero		1


	//   ....[49]....
        /*087c*/ 	.word	0x000111d0
        /*0880*/ 	.word	0x00000000
        /*0884*/ 	.word	0x00033420
        /*0888*/ 	.short	0x010a
        /*088a*/ 	.byte	0x3f
	.zero		1


	//   ....[50]....
        /*088c*/ 	.word	0x000113c0
        /*0890*/ 	.word	0x00000006
        /*0894*/ 	.word	0x00000000
        /*0898*/ 	.short	0x010a
        /*089a*/ 	.byte	0x3f
	.zero		1


	//   ....[51]....
        /*089c*/ 	.word	0x000113f0
        /*08a0*/ 	.word	0x00000007
        /*08a4*/ 	.word	0x00000000
        /*08a8*/ 	.short	0x010a
        /*08aa*/ 	.byte	0x3f
	.zero		1


	//   ....[52]....
        /*08ac*/ 	.word	0x00011440
        /*08b0*/ 	.word	0x00000004
        /*08b4*/ 	.word	0x00033460
        /*08b8*/ 	.short	0x010a
        /*08ba*/ 	.byte	0x3f
	.zero		1


	//   ....[53]....
        /*08bc*/ 	.word	0x00011490
        /*08c0*/ 	.word	0x00000003
        /*08c4*/ 	.word	0x00033460
        /*08c8*/ 	.short	0x010a
        /*08ca*/ 	.byte	0x3f
	.zero		1


	//   ....[54]....
        /*08cc*/ 	.word	0x000114d0
        /*08d0*/ 	.word	0x00000004
        /*08d4*/ 	.word	0x00033480
        /*08d8*/ 	.short	0x010a
        /*08da*/ 	.byte	0x3f
	.zero		1


	//   ....[55]....
        /*08dc*/ 	.word	0x000114f0
        /*08e0*/ 	.word	0x00000003
        /*08e4*/ 	.word	0x00033480
        /*08e8*/ 	.short	0x010a
        /*08ea*/ 	.byte	0x3f
	.zero		1


	//   ....[56]....
        /*08ec*/ 	.word	0x00011550
        /*08f0*/ 	.word	0x00000000
        /*08f4*/ 	.word	0x00033400
        /*08f8*/ 	.short	0x010a
        /*08fa*/ 	.byte	0x3f
	.zero		1


	//   ....[57]....
        /*08fc*/ 	.word	0x000115a0
        /*0900*/ 	.word	0x00000004
        /*0904*/ 	.word	0x00033430
        /*0908*/ 	.short	0x010a
        /*090a*/ 	.byte	0x3f
	.zero		1


	//   ....[58]....
        /*090c*/ 	.word	0x00011600
        /*0910*/ 	.word	0x00000003
        /*0914*/ 	.word	0x00033430
        /*0918*/ 	.short	0x010a
        /*091a*/ 	.byte	0x3f
	.zero		1


	//   ....[59]....
        /*091c*/ 	.word	0x00011660
        /*0920*/ 	.word	0x00000003
        /*0924*/ 	.word	0x00033450
        /*0928*/ 	.short	0x010a
        /*092a*/ 	.byte	0x3f
	.zero		1


	//   ....[60]....
        /*092c*/ 	.word	0x000116b0
        /*0930*/ 	.word	0x0000000e
        /*0934*/ 	.word	0x00033450
        /*0938*/ 	.short	0x010a
        /*093a*/ 	.byte	0x3f
	.zero		1


	//   ....[61]....
        /*093c*/ 	.word	0x00011800
        /*0940*/ 	.word	0x00000004
        /*0944*/ 	.word	0x00033480
        /*0948*/ 	.short	0x010a
        /*094a*/ 	.byte	0x3f
	.zero		1


	//   ....[62]....
        /*094c*/ 	.word	0x00011850
        /*0950*/ 	.word	0x00000004
        /*0954*/ 	.word	0x00033440
        /*0958*/ 	.short	0x010a
        /*095a*/ 	.byte	0x3f
	.zero		1


	//   ....[63]....
        /*095c*/ 	.word	0x000118b0
        /*0960*/ 	.word	0x00000003
        /*0964*/ 	.word	0x00033420
        /*0968*/ 	.short	0x010a
        /*096a*/ 	.byte	0x3f
	.zero		1


	//   ....[64]....
        /*096c*/ 	.word	0x00011900
        /*0970*/ 	.word	0x00000006
        /*0974*/ 	.word	0x00033480
        /*0978*/ 	.short	0x010a
        /*097a*/ 	.byte	0x3f
	.zero		1


	//   ....[65]....
        /*097c*/ 	.word	0x00011950
        /*0980*/ 	.word	0x00000006
        /*0984*/ 	.word	0x00033440
        /*0988*/ 	.short	0x010a
        /*098a*/ 	.byte	0x3f
	.zero		1


	//   ....[66]....
        /*098c*/ 	.word	0x000119a0
        /*0990*/ 	.word	0x0000000c
        /*0994*/ 	.word	0x00033470
        /*0998*/ 	.short	0x010a
        /*099a*/ 	.byte	0x3f
	.zero		1


	//   ....[67]....
        /*099c*/ 	.word	0x000119f0
        /*09a0*/ 	.word	0x0000000c
        /*09a4*/ 	.word	0x00033460
        /*09a8*/ 	.short	0x010a
        /*09aa*/ 	.byte	0x3f
	.zero		1


	//   ....[68]....
        /*09ac*/ 	.word	0x00011a40
        /*09b0*/ 	.word	0x00000000
        /*09b4*/ 	.word	0x00033470
        /*09b8*/ 	.short	0x010a
        /*09ba*/ 	.byte	0x3f
	.zero		1


	//   ....[69]....
        /*09bc*/ 	.word	0x00011a90
        /*09c0*/ 	.word	0x00000000
        /*09c4*/ 	.word	0x00033460
        /*09c8*/ 	.short	0x010a
        /*09ca*/ 	.byte	0x3f
	.zero		1


	//   ....[70]....
        /*09cc*/ 	.word	0x00011ae0
        /*09d0*/ 	.word	0x00000000
        /*09d4*/ 	.word	0x00033420
        /*09d8*/ 	.short	0x010a
        /*09da*/ 	.byte	0x3f
	.zero		1


	//   ....[71]....
        /*09dc*/ 	.word	0x00011c80
        /*09e0*/ 	.word	0x00000006
        /*09e4*/ 	.word	0x00000000
        /*09e8*/ 	.short	0x010a
        /*09ea*/ 	.byte	0x3f
	.zero		1


	//   ....[72]....
        /*09ec*/ 	.word	0x00011cd0
        /*09f0*/ 	.word	0x00000007
        /*09f4*/ 	.word	0x00000000
        /*09f8*/ 	.short	0x010a
        /*09fa*/ 	.byte	0x3f
	.zero		1


	//   ....[73]....
        /*09fc*/ 	.word	0x00011d20
        /*0a00*/ 	.word	0x00000004
        /*0a04*/ 	.word	0x00033460
        /*0a08*/ 	.short	0x010a
        /*0a0a*/ 	.byte	0x3f
	.zero		1


	//   ....[74]....
        /*0a0c*/ 	.word	0x00011d70
        /*0a10*/ 	.word	0x00000003
        /*0a14*/ 	.word	0x00033460
        /*0a18*/ 	.short	0x010a
        /*0a1a*/ 	.byte	0x3f
	.zero		1


	//   ....[75]....
        /*0a1c*/ 	.word	0x00011dc0
        /*0a20*/ 	.word	0x00000004
        /*0a24*/ 	.word	0x00033480
        /*0a28*/ 	.short	0x010a
        /*0a2a*/ 	.byte	0x3f
	.zero		1


	//----- nvinfo : EIATTR_NUM_MBARRIERS
	.align		4
.L_669:
        /*0a2c*/ 	.byte	0x03, 0x38
        /*0a2e*/ 	.short	0x0016


	//----- nvinfo : EIATTR_EXIT_INSTR_OFFSETS
	.align		4
        /*0a30*/ 	.byte	0x04, 0x1c
        /*0a32*/ 	.short	(.L_671 - .L_670)


	//   ....[0]....
.L_670:
        /*0a34*/ 	.word	0x00000ab0


	//   ....[1]....
        /*0a38*/ 	.word	0x0000bca0


	//   ....[2]....
        /*0a3c*/ 	.word	0x00011540


	//----- nvinfo : EIATTR_MAX_THREADS
	.align		4
.L_671:
        /*0a40*/ 	.byte	0x04, 0x05
        /*0a42*/ 	.short	(.L_673 - .L_672)
.L_672:
        /*0a44*/ 	.word	0x00000180
        /*0a48*/ 	.word	0x00000001
        /*0a4c*/ 	.word	0x00000001


	//----- nvinfo : EIATTR_CRS_STACK_SIZE
	.align		4
.L_673:
        /*0a50*/ 	.byte	0x04, 0x1e
        /*0a52*/ 	.short	(.L_675 - .L_674)
.L_674:
        /*0a54*/ 	.word	0x00000000


	//----- nvinfo : EIATTR_CBANK_PARAM_SIZE
	.align		4
.L_675:
        /*0a58*/ 	.byte	0x03, 0x19
        /*0a5a*/ 	.short	0x0a70


	//----- nvinfo : EIATTR_PARAM_CBANK
	.align		4
        /*0a5c*/ 	.byte	0x04, 0x0a
        /*0a5e*/ 	.short	(.L_677 - .L_676)
	.align		4
.L_676:
        /*0a60*/ 	.word	index@(.nv.constant0._ZN7cutlass13device_kernelIN5flash11enable_sm90INS1_16FlashAttnFwdSm90INS1_25CollectiveMainloopFwdSm90ILi2EN4cute5tupleIJNS5_1CILi1EEES8_S8_EEENS6_IJNS7_ILi128EEENS7_ILi160EEENS7_ILi192EEEEEELi192ENS_12float_e4m3_tEfNS_4arch4Sm90ELb0ELb0ELb0ELb1ELb0ELb0ELb0ELb1ELb1ELb0ELb0ELb0EEENS1_21CollectiveEpilogueFwdINS6_IJSA_SC_SB_EEES9_NS_10bfloat16_tESG_Li256ELb1ELb0ELb0ELb1EEENS1_36VarlenDynamicPersistentTileSchedulerILi128ELi160ELi256ELi128ELb0ELb0ELb1ELb0ELb1ELb1EEEEEEEEEvNT_6ParamsE)
        /*0a64*/ 	.short	0x0210
        /*0a66*/ 	.short	0x0a70


	//----- nvinfo : EIATTR_SW_WAR
	.align		4
.L_677:
        /*0a68*/ 	.byte	0x04, 0x36
        /*0a6a*/ 	.short	(.L_679 - .L_678)
.L_678:
        /*0a6c*/ 	.word	0x00000008
.L_679:


//--------------------- .nv.info._ZN7cutlass13device_kernelIN5flash11enable_sm90INS1_16FlashAttnFwdSm90INS1_25CollectiveMainloopFwdSm90ILi2EN4cute5tupleIJNS5_1CILi1EEES8_S8_EEENS6_IJNS7_ILi128EEENS7_ILi160EEENS7_ILi192EEEEEELi192ENS_12float_e4m3_tEfNS_4arch4Sm90ELb0ELb0ELb0ELb1ELb0ELb1ELb0ELb1ELb1ELb0ELb0ELb0EEENS1_21CollectiveEpilogueFwdINS6_IJSA_SC_SB_EEES9_NS_10bfloat16_tESG_Li256ELb1ELb0ELb0ELb1EEENS1_36VarlenDynamicPersistentTileSchedulerILi128ELi160ELi256ELi128ELb0ELb0ELb1ELb0ELb1ELb1EEEEEEEEEvNT_6ParamsE --------------------------
	.section	.nv.info._ZN7cutlass13device_kernelIN5flash11enable_sm90INS1_16FlashAttnFwdSm90INS1_25CollectiveMainloopFwdSm90ILi2EN4cute5tupleIJNS5_1CILi1EEES8_S8_EEENS6_IJNS7_ILi128EEENS7_ILi160EEENS7_ILi192EEEEEELi192ENS_12float_e4m3_tEfNS_4arch4Sm90ELb0ELb0ELb0ELb1ELb0ELb1ELb0ELb1ELb1ELb0ELb0ELb0EEENS1_21CollectiveEpilogueFwdINS6_IJSA_SC_SB_EEES9_NS_10bfloat16_tESG_Li256ELb1ELb0ELb0ELb1EEENS1_36VarlenDynamicPersistentTileSchedulerILi128ELi160ELi256ELi128ELb0ELb0ELb1ELb0ELb1ELb1EEEEEEEEEvNT_6ParamsE,"",@"SHT_CUDA_INFO"
	.sectionflags	@""
	.align	4


	//----- nvinfo : EIATTR_CUDA_API_VERSION
	.align		4
        /*0000*/ 	.byte	0x04, 0x37
        /*0002*/ 	.short	(.L_681 - .L_680)
.L_680:
        /*0004*/ 	.word	0x00000082


	//----- nvinfo : EIATTR_KPARAM_INFO
	.align		4
.L_681:
        /*0008*/ 	.byte	0x04, 0x17
        /*000a*/ 	.short	(.L_683 - .L_682)
.L_682:
        /*000c*/ 	.word	0x00000000
        /*0010*/ 	.short	0x0000
        /*0012*/ 	.short	0x0070
        /*0014*/ 	.byte	0x00, 0xf0, 0x01, 0x28


	//----- nvinfo : EIATTR_SPARSE_MMA_MASK
	.align		4
.L_683:
        /*0018*/ 	.byte	0x03, 0x50
        /*001a*/ 	.short	0x0000


	//----- nvinfo : EIATTR_MAXREG_COUNT
	.align		4
        /*001c*/ 	.byte	0x03, 0x1b
        /*001e*/ 	.short	0x00a8


	//----- nvinfo : EIATTR_NUM_BARRIERS
	.align		4
        /*0020*/ 	.byte	0x02, 0x4c
        /*0022*/ 	.byte	0x10
	.zero		1


	//----- nvinfo : EIATTR_EXTERNS
	.align		4
        /*0024*/ 	.byte	0x04, 0x0f
        /*0026*/ 	.short	(.L_685 - .L_684)


	//   ....[0]....
	.align		4
.L_684:
        /*0028*/ 	.word	index@(__assertfail)


	//----- nvinfo : EIATTR_ANNOTATIONS
	.align		4
.L_685:
        /*002c*/ 	.byte	0x04, 0x55
        /*002e*/ 	.short	(.L_687 - .L_686)


	//   ....[0]....
.L_686:
        /* <DEDUP_REMOVED lines=81> */


	//----- nvinfo : EIATTR_MERCURY_ISA_VERSION
	.align		4
.L_687:
        /*0530*/ 	.byte	0x03, 0x5f
        /*0532*/ 	.short	0x0101


	//----- nvinfo : EIATTR_UNUSED_LOAD_BYTE_OFFSET
	.align		4
        /*0534*/ 	.byte	0x04, 0x44
        /*0536*/ 	.short	(.L_689 - .L_688)


	//   ....[0]....
.L_688:
        /*0538*/ 	.word	0x00000b10
        /*053c*/ 	.word	0x0000fff0


	//   ....[1]....
        /*0540*/ 	.word	0x0001f160
        /*0544*/ 	.word	0x0000fff0


	//----- nvinfo : EIATTR_INT_WARP_WIDE_INSTR_OFFSETS
	.align		4
.L_689:
        /*0548*/ 	.byte	0x04, 0x31
        /*054a*/ 	.short	(.L_691 - .L_690)


	//   ....[0]....
.L_690:
        /*054c*/ 	.word	0x000001c0


	//   ....[1]....
        /*0550*/ 	.word	0x00000200


	//   ....[2]....
        /*0554*/ 	.word	0x00000270


	//   ....[3]....
        /*0558*/ 	.word	0x000247b0


	//   ....[4]....
        /*055c*/ 	.word	0x00024840


	//   ....[5]....
        /*0560*/ 	.word	0x00024ff0


	//   ....[6]....
        /*0564*/ 	.word	0x00025020


	//   ....[7]....
        /*0568*/ 	.word	0x000250f0


	//   ....[8]....
        /*056c*/ 	.word	0x000251c0


	//   ....[9]....
        /*0570*/ 	.word	0x000278a0


	//   ....[10]....
        /*0574*/ 	.word	0x00027930


	//----- nvinfo : EIATTR_COOP_GROUP_MASK_REGIDS
	.align		4
.L_691:
        /*0578*/ 	.byte	0x04, 0x29
        /*057a*/ 	.short	(.L_693 - .L_692)


	//   ....[0]....
.L_692:
        /*057c*/ 	.word	0xffffffff


	//   ....[1]....
        /*0580*/ 	.word	0xffffffff


	//   ....[2]....
        /*0584*/ 	.word	0xffffffff


	//   ....[3]....
        /*0588*/ 	.word	0xffffffff


	//   ....[4]....
        /*058c*/ 	.word	0xffffffff


	//   ....[5]....
        /*0590*/ 	.word	0xffffffff


	//   ....[6]....
        /*0594*/ 	.word	0xffffffff


	//   ....[7]....
        /*0598*/ 	.word	0xffffffff


	//   ....[8]....
        /*059c*/ 	.word	0xffffffff


	//   ....[9]....
        /*05a0*/ 	.word	0xffffffff


	//   ....[10]....
        /*05a4*/ 	.word	0xffffffff


	//   ....[11]....
        /*05a8*/ 	.word	0xffffffff


	//   ....[12]....
        /*05ac*/ 	.word	0xffffffff


	//   ....[13]....
        /*05b0*/ 	.word	0xffffffff


	//   ....[14]....
        /*05b4*/ 	.word	0xffffffff


	//   ....[15]....
        /*05b8*/ 	.word	0xffffffff


	//   ....[16]....
        /*05bc*/ 	.word	0xffffffff


	//   ....[17]....
        /*05c0*/ 	.word	0xffffffff


	//   ....[18]....
        /*05c4*/ 	.word	0xffffffff


	//   ....[19]....
        /*05c8*/ 	.word	0xffffffff


	//   ....[20]....
        /*05cc*/ 	.word	0xffffffff


	//   ....[21]....
        /*05d0*/ 	.word	0xffffffff


	//   ....[22]....
        /*05d4*/ 	.word	0xffffffff


	//   ....[23]....
        /*05d8*/ 	.word	0xffffffff


	//   ....[24]....
        /*05dc*/ 	.word	0xffffffff


	//   ....[25]....
        /*05e0*/ 	.word	0xffffffff


	//   ....[26]....
        /*05e4*/ 	.word	0xffffffff


	//   ....[27]....
        /*05e8*/ 	.word	0xffffffff


	//   ....[28]....
        /*05ec*/ 	.word	0xffffffff


	//   ....[29]....
        /*05f0*/ 	.word	0xffffffff


	//   ....[30]....
        /*05f4*/ 	.word	0xffffffff


	//   ....[31]....
        /*05f8*/ 	.word	0xffffffff


	//   ....[32]....
        /*05fc*/ 	.word	0xffffffff


	//   ....[33]....
        /*0600*/ 	.word	0xffffffff


	//   ....[34]....
        /*0604*/ 	.word	0xffffffff


	//   ....[35]....
        /*0608*/ 	.word	0xffffffff


	//   ....[36]....
        /*060c*/ 	.word	0xffffffff


	//   ....[37]....
        /*0610*/ 	.word	0xffffffff


	//   ....[38]....
        /*0614*/ 	.word	0xffffffff


	//   ....[39]....
        /*0618*/ 	.word	0xffffffff


	//   ....[40]....
        /*061c*/ 	.word	0xffffffff


	//   ....[41]....
        /*0620*/ 	.word	0xffffffff


	//   ....[42]....
        /*0624*/ 	.word	0xffffffff


	//   ....[43]....
        /*0628*/ 	.word	0xffffffff


	//   ....[44]....
        /*062c*/ 	.word	0xffffffff


	//   ....[45]....
        /*0630*/ 	.word	0xffffffff


	//   ....[46]....
        /*0634*/ 	.word	0xffffffff


	//   ....[47]....
        /*0638*/ 	.word	0xffffffff


	//   ....[48]....
        /*063c*/ 	.word	0xffffffff


	//   ....[49]....
        /*0640*/ 	.word	0xffffffff


	//   ....[50]....
        /*0644*/ 	.word	0xffffffff


	//   ....[51]....
        /*0648*/ 	.word	0xffffffff


	//   ....[52]....
        /*064c*/ 	.word	0xffffffff


	//   ....[53]....
        /*0650*/ 	.word	0xffffffff


	//   ....[54]....
        /*0654*/ 	.word	0xffffffff


	//   ....[55]....
        /*0658*/ 	.word	0xffffffff


	//   ....[56]....
        /*065c*/ 	.word	0xffffffff


	//   ....[57]....
        /*0660*/ 	.word	0xffffffff


	//   ....[58]....
        /*0664*/ 	.word	0xffffffff


	//   ....[59]....
        /*0668*/ 	.word	0xffffffff


	//   ....[60]....
        /*066c*/ 	.word	0xffffffff


	//   ....[61]....
        /*0670*/ 	.word	0xffffffff


	//   ....[62]....
        /*0674*/ 	.word	0xffffffff


	//   ....[63]....
        /*0678*/ 	.word	0xffffffff


	//   ....[64]....
        /*067c*/ 	.word	0xffffffff


	//   ....[65]....
        /*0680*/ 	.word	0xffffffff


	//   ....[66]....
        /*0684*/ 	.word	0xffffffff


	//   ....[67]....
        /*0688*/ 	.word	0xffffffff


	//   ....[68]....
        /*068c*/ 	.word	0xffffffff


	//   ....[69]....
        /*0690*/ 	.word	0xffffffff


	//   ....[70]....
        /*0694*/ 	.word	0xffffffff


	//   ....[71]....
        /*0698*/ 	.word	0xffffffff


	//   ....[72]....
        /*069c*/ 	.word	0xffffffff


	//   ....[73]....
        /*06a0*/ 	.word	0xffffffff


	//   ....[74]....
        /*06a4*/ 	.word	0xffffffff


	//   ....[75]....
        /*06a8*/ 	.word	0xffffffff


	//   ....[76]....
        /*06ac*/ 	.word	0xffffffff


	//   ....[77]....
        /*06b0*/ 	.word	0xffffffff


	//   ....[78]....
        /*06b4*/ 	.word	0xffffffff


	//   ....[79]....
        /*06b8*/ 	.word	0xffffffff


	//   ....[80]....
        /*06bc*/ 	.word	0xffffffff


	//   ....[81]....
        /*06c0*/ 	.word	0xffffffff


	//   ....[82]....
        /*06c4*/ 	.word	0xffffffff


	//   ....[83]....
        /*06c8*/ 	.word	0xffffffff


	//   ....[84]....
        /*06cc*/ 	.word	0xffffffff


	//   ....[85]....
        /*06d0*/ 	.word	0xffffffff


	//   ....[86]....
        /*06d4*/ 	.word	0xffffffff


	//   ....[87]....
        /*06d8*/ 	.word	0xffffffff


	//   ....[88]....
        /*06dc*/ 	.word	0xffffffff


	//   ....[89]....
        /*06e0*/ 	.word	0xffffffff


	//   ....[90]....
        /*06e4*/ 	.word	0xffffffff


	//   ....[91]....
        /*06e8*/ 	.word	0xffffffff


	//   ....[92]....
        /*06ec*/ 	.word	0xffffffff


	//   ....[93]....
        /*06f0*/ 	.word	0xffffffff


	//   ....[94]....
        /*06f4*/ 	.word	0xffffffff


	//   ....[95]....
        /*06f8*/ 	.word	0xffffffff


	//   ....[96]....
        /*06fc*/ 	.word	0xffffffff


	//   ....[97]....
        /*0700*/ 	.word	0xffffffff


	//   ....[98]....
        /*0704*/ 	.word	0xffffffff


	//   ....[99]....
        /*0708*/ 	.word	0xffffffff


	//   ....[100]....
        /*070c*/ 	.word	0xffffffff


	//   ....[101]....
        /*0710*/ 	.word	0xffffffff


	//   ....[102]....
        /*0714*/ 	.word	0xffffffff


	//   ....[103]....
        /*0718*/ 	.word	0xffffffff


	//   ....[104]....
        /*071c*/ 	.word	0x0500000f


	//   ....[105]....
        /*0720*/ 	.word	0x0500000f


	//   ....[106]....
        /*0724*/ 	.word	0x0500000f


	//   ....[107]....
        /*0728*/ 	.word	0x0500000f


	//   ....[108]....
        /*072c*/ 	.word	0x0500000f


	//   ....[109]....
        /*0730*/ 	.word	0x0500000f


	//   ....[110]....
        /*0734*/ 	.word	0x0500000f


	//   ....[111]....
        /*0738*/ 	.word	0x0500000f


	//   ....[112]....
        /*073c*/ 	.word	0x0500000f


	//   ....[113]....
        /*0740*/ 	.word	0x0500000f


	//   ....[114]....
        /*0744*/ 	.word	0x0500000f


	//   ....[115]....
        /*0748*/ 	.word	0x0500000f


	//   ....[116]....
        /*074c*/ 	.word	0x0500000f


	//   ....[117]....
        /*0750*/ 	.word	0x0500000f


	//   ....[118]....
        /*0754*/ 	.word	0x0500000f


	//   ....[119]....
        /*0758*/ 	.word	0x0500000f


	//   ....[120]....
        /*075c*/ 	.word	0x0500000f


	//   ....[121]....
        /*0760*/ 	.word	0x0500000f


	//   ....[122]....
        /*0764*/ 	.word	0x0500000f


	//   ....[123]....
        /*0768*/ 	.word	0x0500000f


	//   ....[124]....
        /*076c*/ 	.word	0x0500000f


	//   ....[125]....
        /*0770*/ 	.word	0x0500000f


	//   ....[126]....
        /*0774*/ 	.word	0x0500000f


	//   ....[127]....
        /*0778*/ 	.word	0x0500000f


	//   ....[128]....
        /*077c*/ 	.word	0x0500000f


	//   ....[129]....
        /*0780*/ 	.word	0x0500000f


	//   ....[130]....
        /*0784*/ 	.word	0x0500000f


	//   ....[131]....
        /*0788*/ 	.word	0x0500000f


	//   ....[132]....
        /*078c*/ 	.word	0x0500000f


	//   ....[133]....
        /*0790*/ 	.word	0x0500000f


	//   ....[134]....
        /*0794*/ 	.word	0x0500000f


	//   ....[135]....
        /*0798*/ 	.word	0x0500000f


	//   ....[136]....
        /*079c*/ 	.word	0x0500000f


	//   ....[137]....
        /*07a0*/ 	.word	0x0500000f


	//   ....[138]....
        /*07a4*/ 	.word	0x0500000f


	//   ....[139]....
        /*07a8*/ 	.word	0x0500000f


	//   ....[140]....
        /*07ac*/ 	.word	0x0500000f


	//   ....[141]....
        /*07b0*/ 	.word	0x0500000f


	//   ....[142]....
        /*07b4*/ 	.word	0x0500000f


	//   ....[143]....
        /*07b8*/ 	.word	0x0500000f


	//   ....[144]....
        /*07bc*/ 	.word	0x0500000f


	//   ....[145]....
        /*07c0*/ 	.word	0x0500000f


	//   ....[146]....
        /*07c4*/ 	.word	0x0500000f


	//   ....[147]....
        /*07c8*/ 	.word	0x0500000f


	//   ....[148]....
        /*07cc*/ 	.word	0x0500000f


	//   ....[149]....
        /*07d0*/ 	.word	0x0500000f


	//   ....[150]....
        /*07d4*/ 	.word	0x0500000f


	//   ....[151]....
        /*07d8*/ 	.word	0x0500000f


	//   ....[152]....
        /*07dc*/ 	.word	0x0500000f


	//   ....[153]....
        /*07e0*/ 	.word	0x0500000f


	//   ....[154]....
        /*07e4*/ 	.word	0x0500000f


	//   ....[155]....
        /*07e8*/ 	.word	0x0500000f


	//   ....[156]....
        /*07ec*/ 	.word	0x0500000f


	//   ....[157]....
        /*07f0*/ 	.word	0x0500000f


	//   ....[158]....
        /*07f4*/ 	.word	0x0500000f


	//   ....[159]....
        /*07f8*/ 	.word	0x0500000f


	//   ....[160]....
        /*07fc*/ 	.word	0x0500000f


	//   ....[161]....
        /*0800*/ 	.word	0x0500000f


	//   ....[162]....
        /*0804*/ 	.word	0x0500000f


	//   ....[163]....
        /*0808*/ 	.word	0x0500000f


	//   ....[164]....
        /*080c*/ 	.word	0x0500000f


	//   ....[165]....
        /*0810*/ 	.word	0x0500000f


	//   ....[166]....
        /*0814*/ 	.word	0x0500000f


	//   ....[167]....
        /*0818*/ 	.word	0x0500000f


	//   ....[168]....
        /*081c*/ 	.word	0x0500000f


	//   ....[169]....
        /*0820*/ 	.word	0x0500000f


	//   ....[170]....
        /*0824*/ 	.word	0x0500000f


	//   ....[171]....
        /*0828*/ 	.word	0x0500000f


	//   ....[172]....
        /*082c*/ 	.word	0x0500000f


	//   ....[173]....
        /*0830*/ 	.word	0x0500000f


	//   ....[174]....
        /*0834*/ 	.word	0x0500000f


	//   ....[175]....
        /*0838*/ 	.word	0x0500000f


	//   ....[176]....
        /*083c*/ 	.word	0x0500000f


	//   ....[177]....
        /*0840*/ 	.word	0x0500000f


	//   ....[178]....
        /*0844*/ 	.word	0x0500000f


	//   ....[179]....
        /*0848*/ 	.word	0x0500000f


	//   ....[180]....
        /*084c*/ 	.word	0x0500000f


	//----- nvinfo : EIATTR_COOP_GROUP_INSTR_OFFSETS
	.align		4
.L_693:
        /*0850*/ 	.byte	0x04, 0x28
        /*0852*/ 	.short	(.L_695 - .L_694)


	//   ....[0]....
.L_694:
        /*0854*/ 	.word	0x00000070


	//   ....[1]....
        /*0858*/ 	.word	0x000001d0


	//   ....[2]....
        /*085c*/ 	.word	0x00000220


	//   ....[3]....
        /*0860*/ 	.word	0x00000450


	//   ....[4]....
        /*0864*/ 	.word	0x000005b0


	//   ....[5]....
        /*0868*/ 	.word	0x000006d0


	//   ....[6]....
        /*086c*/ 	.word	0x00000830


	//   ....[7]....
        /*0870*/ 	.word	0x00010790


	//   ....[8]....
        /*0874*/ 	.word	0x00019190


	//   ....[9]....
        /*0878*/ 	.word	0x000191c0


	//   ....[10]....
        /*087c*/ 	.word	0x000198b0


	//   ....[11]....
        /*0880*/ 	.word	0x00019930


	//   ....[12]....
        /*0884*/ 	.word	0x0001c5b0


	//   ....[13]....
        /*0888*/ 	.word	0x0001c980


	//   ....[14]....
        /*088c*/ 	.word	0x0001c9e0


	//   ....[15]....
        /*0890*/ 	.word	0x0001ca00


	//   ....[16]....
        /*0894*/ 	.word	0x0001e7b0


	//   ....[17]....
        /*0898*/ 	.word	0x0001e810


	//   ....[18]....
        /*089c*/ 	.word	0x0001e830


	//   ....[19]....
        /*08a0*/ 	.word	0x0001e850


	//   ....[20]....
        /*08a4*/ 	.word	0x0001fa30


	//   ....[21]....
        /*08a8*/ 	.word	0x0001fab0


	//   ....[22]....
        /*08ac*/ 	.word	0x0001fae0


	//   ....[23]....
        /*08b0*/ 	.word	0x0001fb10


	//   ....[24]....
        /*08b4*/ 	.word	0x0001fb40


	//   ....[25]....
        /*08b8*/ 	.word	0x0001fb70


	//   ....[26]....
        /*08bc*/ 	.word	0x0001fba0


	//   ....[27]....
        /*08c0*/ 	.word	0x0001fbd0


	//   ....[28]....
        /*08c4*/ 	.word	0x0001fc00


	//   ....[29]....
        /*08c8*/ 	.word	0x0001fc30


	//   ....[30]....
        /*08cc*/ 	.word	0x0001fc60


	//   ....[31]....
        /*08d0*/ 	.word	0x0001fc90


	//   ....[32]....
        /*08d4*/ 	.word	0x0001fcc0


	//   ....[33]....
        /*08d8*/ 	.word	0x0001fcf0


	//   ....[34]....
        /*08dc*/ 	.word	0x0001fd20


	//   ....[35]....
        /*08e0*/ 	.word	0x0001fd50


	//   ....[36]....
        /*08e4*/ 	.word	0x0001fd80


	//   ....[37]....
        /*08e8*/ 	.word	0x0001fdb0


	//   ....[38]....
        /*08ec*/ 	.word	0x0001fde0


	//   ....[39]....
        /*08f0*/ 	.word	0x0001fe10


	//   ....[40]....
        /*08f4*/ 	.word	0x0001fe40


	//   ....[41]....
        /*08f8*/ 	.word	0x0001fe70


	//   ....[42]....
        /*08fc*/ 	.word	0x0001fea0


	//   ....[43]....
        /*0900*/ 	.word	0x0001fed0


	//   ....[44]....
        /*0904*/ 	.word	0x0001ff00


	//   ....[45]....
        /*0908*/ 	.word	0x0001ff30


	//   ....[46]....
        /*090c*/ 	.word	0x0001ff60


	//   ....[47]....
        /*0910*/ 	.word	0x0001ff90


	//   ....[48]....
        /*0914*/ 	.word	0x0001ffc0


	//   ....[49]....
        /*0918*/ 	.word	0x0001ffd0


	//   ....[50]....
        /*091c*/ 	.word	0x0001ffe0


	//   ....[51]....
        /*0920*/ 	.word	0x00020000


	//   ....[52]....
        /*0924*/ 	.word	0x00020020


	//   ....[53]....
        /*0928*/ 	.word	0x00020030


	//   ....[54]....
        /*092c*/ 	.word	0x00020060


	//   ....[55]....
        /*0930*/ 	.word	0x00020080


	//   ....[56]....
        /*0934*/ 	.word	0x000200b0


	//   ....[57]....
        /*0938*/ 	.word	0x000200d0


	//   ....[58]....
        /*093c*/ 	.word	0x000200f0


	//   ....[59]....
        /*0940*/ 	.word	0x00020120


	//   ....[60]....
        /*0944*/ 	.word	0x00020150


	//   ....[61]....
        /*0948*/ 	.word	0x00020170


	//   ....[62]....
        /*094c*/ 	.word	0x000201a0


	//   ....[63]....
        /*0950*/ 	.word	0x000201d0


	//   ....[64]....
        /*0954*/ 	.word	0x00020200


	//   ....[65]....
        /*0958*/ 	.word	0x00020230


	//   ....[66]....
        /*095c*/ 	.word	0x00020260


	//   ....[67]....
        /*0960*/ 	.word	0x00020270


	//   ....[68]....
        /*0964*/ 	.word	0x00021fb0


	//   ....[69]....
        /*0968*/ 	.word	0x000221b0


	//   ....[70]....
        /*096c*/ 	.word	0x000221e0


	//   ....[71]....
        /*0970*/ 	.word	0x00022210


	//   ....[72]....
        /*0974*/ 	.word	0x00022250


	//   ....[73]....
        /*0978*/ 	.word	0x00022280


	//   ....[74]....
        /*097c*/ 	.word	0x000222b0


	//   ....[75]....
        /*0980*/ 	.word	0x00022430


	//   ....[76]....
        /*0984*/ 	.word	0x00022460


	//   ....[77]....
        /*0988*/ 	.word	0x00022490


	//   ....[78]....
        /*098c*/ 	.word	0x000224c0


	//   ....[79]....
        /*0990*/ 	.word	0x000224f0


	//   ....[80]....
        /*0994*/ 	.word	0x00022520


	//   ....[81]....
        /*0998*/ 	.word	0x000225c0


	//   ....[82]....
        /*099c*/ 	.word	0x000225f0


	//   ....[83]....
        /*09a0*/ 	.word	0x00022680


	//   ....[84]....
        /*09a4*/ 	.word	0x00023210


	//   ....[85]....
        /*09a8*/ 	.word	0x00025350


	//   ....[86]....
        /*09ac*/ 	.word	0x00028950


	//   ....[87]....
        /*09b0*/ 	.word	0x00028960


	//   ....[88]....
        /*09b4*/ 	.word	0x000289a0


	//   ....[89]....
        /*09b8*/ 	.word	0x000289d0


	//   ....[90]....
        /*09bc*/ 	.word	0x00028a00


	//   ....[91]....
        /*09c0*/ 	.word	0x00028a30


	//   ....[92]....
        /*09c4*/ 	.word	0x00028a60


	//   ....[93]....
        /*09c8*/ 	.word	0x00028a90


	//   ....[94]....
        /*09cc*/ 	.word	0x00028c30


	//   ....[95]....
        /*09d0*/ 	.word	0x00028c60


	//   ....[96]....
        /*09d4*/ 	.word	0x00028c90


	//   ....[97]....
        /*09d8*/ 	.word	0x00028cc0


	//   ....[98]....
        /*09dc*/ 	.word	0x00028cf0


	//   ....[99]....
        /*09e0*/ 	.word	0x00028d20


	//   ....[100]....
        /*09e4*/ 	.word	0x00028de0


	//   ....[101]....
        /*09e8*/ 	.word	0x00028e00


	//   ....[102]....
        /*09ec*/ 	.word	0x00028e70


	//   ....[103]....
        /*09f0*/ 	.word	0x000293c0


	//   ....[104]....
        /*09f4*/ 	.word	0x000298a0


	//   ....[105]....
        /*09f8*/ 	.word	0x00029950


	//   ....[106]....
        /*09fc*/ 	.word	0x000299f0


	//   ....[107]....
        /*0a00*/ 	.word	0x00029a90


	//   ....[108]....
        /*0a04*/ 	.word	0x00029b30


	//   ....[109]....
        /*0a08*/ 	.word	0x00029c20


	//   ....[110]....
        /*0a0c*/ 	.word	0x00029cc0


	//   ....[111]....
        /*0a10*/ 	.word	0x00029d60


	//   ....[112]....
        /*0a14*/ 	.word	0x00029e00


	//   ....[113]....
        /*0a18*/ 	.word	0x0002a090


	//   ....[114]....
        /*0a1c*/ 	.word	0x0002a1c0


	//   ....[115]....
        /*0a20*/ 	.word	0x0002a2e0


	//   ....[116]....
        /*0a24*/ 	.word	0x0002a410


	//   ....[117]....
        /*0a28*/ 	.word	0x0002a490


	//   ....[118]....
        /*0a2c*/ 	.word	0x0002a510


	//   ....[119]....
        /*0a30*/ 	.word	0x0002a570


	//   ....[120]....
        /*0a34*/ 	.word	0x0002a5f0


	//   ....[121]....
        /*0a38*/ 	.word	0x0002a650


	//   ....[122]....
        /*0a3c*/ 	.word	0x0002a6d0


	//   ....[123]....
        /*0a40*/ 	.word	0x0002a730


	//   ....[124]....
        /*0a44*/ 	.word	0x0002a7b0


	//   ....[125]....
        /*0a48*/ 	.word	0x0002a810


	//   ....[126]....
        /*0a4c*/ 	.word	0x0002a890


	//   ....[127]....
        /*0a50*/ 	.word	0x0002a8f0


	//   ....[128]....
        /*0a54*/ 	.word	0x0002a950


	//   ....[129]....
        /*0a58*/ 	.word	0x0002a9b0


	//   ....[130]....
        /*0a5c*/ 	.word	0x0002aa10


	//   ....[131]....
        /*0a60*/ 	.word	0x0002aa70


	//   ....[132]....
        /*0a64*/ 	.word	0x0002aad0


	//   ....[133]....
        /*0a68*/ 	.word	0x0002ab30


	//   ....[134]....
        /*0a6c*/ 	.word	0x0002aba0


	//   ....[135]....
        /*0a70*/ 	.word	0x0002ac00


	//   ....[136]....
        /*0a74*/ 	.word	0x0002ac90


	//   ....[137]....
        /*0a78*/ 	.word	0x0002acf0


	//   ....[138]....
        /*0a7c*/ 	.word	0x0002ad50


	//   ....[139]....
        /*0a80*/ 	.word	0x0002adb0


	//   ....[140]....
        /*0a84*/ 	.word	0x0002ae50


	//   ....[141]....
        /*0a88*/ 	.word	0x0002aeb0


	//   ....[142]....
        /*0a8c*/ 	.word	0x0002af40


	//   ....[143]....
        /*0a90*/ 	.word	0x0002afa0


	//   ....[144]....
        /*0a94*/ 	.word	0x0002b020


	//   ....[145]....
        /*0a98*/ 	.word	0x0002b080


	//   ....[146]....
        /*0a9c*/ 	.word	0x0002b0e0


	//   ....[147]....
        /*0aa0*/ 	.word	0x0002b140


	//   ....[148]....
        /*0aa4*/ 	.word	0x0002b1c0


	//   ....[149]....
        /*0aa8*/ 	.word	0x0002b220


	//   ....[150]....
        /*0aac*/ 	.word	0x0002b2a0


	//   ....[151]....
        /*0ab0*/ 	.word	0x0002b300


	//   ....[152]....
        /*0ab4*/ 	.word	0x0002b360


	//   ....[153]....
        /*0ab8*/ 	.word	0x0002b3c0


	//   ....[154]....
        /*0abc*/ 	.word	0x0002b430


	//   ....[155]....
        /*0ac0*/ 	.word	0x0002b490


	//   ....[156]....
        /*0ac4*/ 	.word	0x0002b510


	//   ....[157]....
        /*0ac8*/ 	.word	0x0002b570


	//   ....[158]....
        /*0acc*/ 	.word	0x0002b5e0


	//   ....[159]....
        /*0ad0*/ 	.word	0x0002b650


	//   ....[160]....
        /*0ad4*/ 	.word	0x0002b6c0


	//   ....[161]....
        /*0ad8*/ 	.word	0x0002b850


	//   ....[162]....
        /*0adc*/ 	.word	0x0002bb30


	//   ....[163]....
        /*0ae0*/ 	.word	0x0002bf60


	//   ....[164]....
        /*0ae4*/ 	.word	0x0002c000


	//   ....[165]....
        /*0ae8*/ 	.word	0x0002c130


	//   ....[166]....
        /*0aec*/ 	.word	0x0002c1a0


	//   ....[167]....
        /*0af0*/ 	.word	0x0002c210


	//   ....[168]....
        /*0af4*/ 	.word	0x0002c280


	//   ....[169]....
        /*0af8*/ 	.word	0x0002c2f0


	//   ....[170]....
        /*0afc*/ 	.word	0x0002c370


	//   ....[171]....
        /*0b00*/ 	.word	0x0002c400


	//   ....[172]....
        /*0b04*/ 	.word	0x0002c490


	//   ....[173]....
        /*0b08*/ 	.word	0x0002c500


	//   ....[174]....
        /*0b0c*/ 	.word	0x0002c570


	//   ....[175]....
        /*0b10*/ 	.word	0x0002c5e0


	//   ....[176]....
        /*0b14*/ 	.word	0x0002c660


	//   ....[177]....
        /*0b18*/ 	.word	0x0002c6d0


	//   ....[178]....
        /*0b1c*/ 	.word	0x0002c770


	//   ....[179]....
        /*0b20*/ 	.word	0x0002c800


	//   ....[180]....
        /*0b24*/ 	.word	0x0002c920


	//----- nvinfo : EIATTR_REG_RECONFIG
	.align		4
.L_695:
        /*0b28*/ 	.byte	0x01, 0x54
	.zero		2


	//----- nvinfo : EIATTR_SYSCALL_OFFSETS
	.align		4
        /*0b2c*/ 	.byte	0x04, 0x46
        /*0b2e*/ 	.short	(.L_697 - .L_696)


	//   ....[0]....
.L_696:
        /*0b30*/ 	.word	0x00001a80


	//   ....[1]....
        /*0b34*/ 	.word	0x00001bd0


	//   ....[2]....
        /*0b38*/ 	.word	0x00010920


	//   ....[3]....
        /*0b3c*/ 	.word	0x00010d70


	//   ....[4]....
        /*0b40*/ 	.word	0x000249e0


	//   ....[5]....
        /*0b44*/ 	.word	0x00024b90


	//   ....[6]....
        /*0b48*/ 	.word	0x00024ce0


	//   ....[7]....
        /*0b4c*/ 	.word	0x00024e10


	//----- nvinfo : EIATTR_MBARRIER_INSTR_OFFSETS
	.align		4
.L_697:
        /*0b50*/ 	.byte	0x04, 0x39
        /*0b52*/ 	.short	(.L_699 - .L_698)


	//   ....[0]....
.L_698:
        /*0b54*/ 	.word	0x00000300
        /*0b58*/ 	.word	0x000000ff
        /*0b5c*/ 	.word	0x00033400
        /*0b60*/ 	.short	0x0100
        /*0b62*/ 	.byte	0x08
	.zero		1


	//   ....[1]....
        /*0b64*/ 	.word	0x00000310
        /*0b68*/ 	.word	0x000000ff
        /*0b6c*/ 	.word	0x00033420
        /*0b70*/ 	.short	0x0100
        /*0b72*/ 	.byte	0x08
	.zero		1


	//   ....[2]....
        /*0b74*/ 	.word	0x00000400
        /*0b78*/ 	.word	0x000000ff
        /*0b7c*/ 	.word	0x00033430
        /*0b80*/ 	.short	0x0100
        /*0b82*/ 	.byte	0x08
	.zero		1


	//   ....[3]....
        /*0b84*/ 	.word	0x00000410
        /*0b88*/ 	.word	0x000000ff
        /*0b8c*/ 	.word	0x00033440
        /*0b90*/ 	.short	0x0100
        /*0b92*/ 	.byte	0x08
	.zero		1


	//   ....[4]....
        /*0b94*/ 	.word	0x00000420
        /*0b98*/ 	.word	0x000000ff
        /*0b9c*/ 	.word	0x00033438
        /*0ba0*/ 	.short	0x0100
        /*0ba2*/ 	.byte	0x08
	.zero		1


	//   ....[5]....
        /*0ba4*/ 	.word	0x00000430
        /*0ba8*/ 	.word	0x000000ff
        /*0bac*/ 	.word	0x00033448
        /*0bb0*/ 	.short	0x0100
        /*0bb2*/ 	.byte	0x08
	.zero		1


	//   ....[6]....
        /*0bb4*/ 	.word	0x00000560
        /*0bb8*/ 	.word	0x000000ff
        /*0bbc*/ 	.word	0x00033450
        /*0bc0*/ 	.short	0x0100
        /*0bc2*/ 	.byte	0x08
	.zero		1


	//   ....[7]....
        /*0bc4*/ 	.word	0x00000570
        /*0bc8*/ 	.word	0x000000ff
        /*0bcc*/ 	.word	0x00033460
        /*0bd0*/ 	.short	0x0100
        /*0bd2*/ 	.byte	0x08
	.zero		1


	//   ....[8]....
        /*0bd4*/ 	.word	0x00000580
        /*0bd8*/ 	.word	0x000000ff
        /*0bdc*/ 	.word	0x00033458
        /*0be0*/ 	.short	0x0100
        /*0be2*/ 	.byte	0x08
	.zero		1


	//   ....[9]....
        /*0be4*/ 	.word	0x00000590
        /*0be8*/ 	.word	0x000000ff
        /*0bec*/ 	.word	0x00033468
        /*0bf0*/ 	.short	0x0100
        /*0bf2*/ 	.byte	0x08
	.zero		1


	//   ....[10]....
        /*0bf4*/ 	.word	0x00000680
        /*0bf8*/ 	.word	0x000000ff
        /*0bfc*/ 	.word	0x00033470
        /*0c00*/ 	.short	0x0100
        /*0c02*/ 	.byte	0x06
	.zero		1


	//   ....[11]....
        /*0c04*/ 	.word	0x00000690
        /*0c08*/ 	.word	0x000000ff
        /*0c0c*/ 	.word	0x00033480
        /*0c10*/ 	.short	0x0100
        /*0c12*/ 	.byte	0x06
	.zero		1


	//   ....[12]....
        /*0c14*/ 	.word	0x000006a0
        /*0c18*/ 	.word	0x000000ff
        /*0c1c*/ 	.word	0x00033478
        /*0c20*/ 	.short	0x0100
        /*0c22*/ 	.byte	0x06
	.zero		1


	//   ....[13]....
        /*0c24*/ 	.word	0x000006b0
        /*0c28*/ 	.word	0x000000ff
        /*0c2c*/ 	.word	0x00033488
        /*0c30*/ 	.short	0x0100
        /*0c32*/ 	.byte	0x06
	.zero		1


	//   ....[14]....
        /*0c34*/ 	.word	0x000007e0
        /*0c38*/ 	.word	0x000000ff
        /*0c3c*/ 	.word	0x00033490
        /*0c40*/ 	.short	0x0100
        /*0c42*/ 	.byte	0x08
	.zero		1


	//   ....[15]....
        /*0c44*/ 	.word	0x000007f0
        /*0c48*/ 	.word	0x000000ff
        /*0c4c*/ 	.word	0x000334a0
        /*0c50*/ 	.short	0x0100
        /*0c52*/ 	.byte	0x08
	.zero		1


	//   ....[16]....
        /*0c54*/ 	.word	0x00000800
        /*0c58*/ 	.word	0x000000ff
        /*0c5c*/ 	.word	0x00033498
        /*0c60*/ 	.short	0x0100
        /*0c62*/ 	.byte	0x08
	.zero		1


	//   ....[17]....
        /*0c64*/ 	.word	0x00000810
        /*0c68*/ 	.word	0x000000ff
        /*0c6c*/ 	.word	0x000334a8
        /*0c70*/ 	.short	0x0100
        /*0c72*/ 	.byte	0x08
	.zero		1


	//   ....[18]....
        /*0c74*/ 	.word	0x00000940
        /*0c78*/ 	.word	0x000000ff
        /*0c7c*/ 	.word	0x000334b0
        /*0c80*/ 	.short	0x0100
        /*0c82*/ 	.byte	0x08
	.zero		1


	//   ....[19]....
        /*0c84*/ 	.word	0x00000950
        /*0c88*/ 	.word	0x000000ff
        /*0c8c*/ 	.word	0x000334c0
        /*0c90*/ 	.short	0x0100
        /*0c92*/ 	.byte	0x08
	.zero		1


	//   ....[20]....
        /*0c94*/ 	.word	0x00000960
        /*0c98*/ 	.word	0x000000ff
        /*0c9c*/ 	.word	0x000334b8
        /*0ca0*/ 	.short	0x0100
        /*0ca2*/ 	.byte	0x08
	.zero		1


	//   ....[21]....
        /*0ca4*/ 	.word	0x00000970
        /*0ca8*/ 	.word	0x000000ff
        /*0cac*/ 	.word	0x000334c8
        /*0cb0*/ 	.short	0x0100
        /*0cb2*/ 	.byte	0x08
	.zero		1


	//   ....[22]....
        /*0cb4*/ 	.word	0x00003470
        /*0cb8*/ 	.word	0x0000002b
        /*0cbc*/ 	.word	0x00033490
        /*0cc0*/ 	.short	0x010a
        /*0cc2*/ 	.byte	0x3f
	.zero		1


	//   ....[23]....
        /*0cc4*/ 	.word	0x00009520
        /*0cc8*/ 	.word	0x0000002b
        /*0ccc*/ 	.word	0x00033490
        /*0cd0*/ 	.short	0x010a
        /*0cd2*/ 	.byte	0x3f
	.zero		1


	//   ....[24]....
        /*0cd4*/ 	.word	0x0000f640
        /*0cd8*/ 	.word	0x0000002b
        /*0cdc*/ 	.word	0x00033490
        /*0ce0*/ 	.short	0x010a
        /*0ce2*/ 	.byte	0x3f
	.zero		1


	//   ....[25]....
        /*0ce4*/ 	.word	0x0000fa20
        /*0ce8*/ 	.word	0x0000002c
        /*0cec*/ 	.word	0x00000000
        /*0cf0*/ 	.short	0x0101
        /*0cf2*/ 	.byte	0x3f
	.zero		1


	//   ....[26]....
        /*0cf4*/ 	.word	0x0000fa60
        /*0cf8*/ 	.word	0x0000002b
        /*0cfc*/ 	.word	0x000334b0
        /*0d00*/ 	.short	0x010a
        /*0d02*/ 	.byte	0x3f
	.zero		1


	//   ....[27]....
        /*0d04*/ 	.word	0x0000ff80
        /*0d08*/ 	.word	0x0000002b
        /*0d0c*/ 	.word	0x00000000
        /*0d10*/ 	.short	0x0101
        /*0d12*/ 	.byte	0x3f
	.zero		1


	//   ....[28]....
        /*0d14*/ 	.word	0x000109b0
        /*0d18*/ 	.word	0x00000012
        /*0d1c*/ 	.word	0x00033400
        /*0d20*/ 	.short	0x010a
        /*0d22*/ 	.byte	0x3f
	.zero		1


	//   ....[29]....
        /*0d24*/ 	.word	0x00010a00
        /*0d28*/ 	.word	0x00000012
        /*0d2c*/ 	.word	0x00033400
        /*0d30*/ 	.short	0x010a
        /*0d32*/ 	.byte	0x3f
	.zero		1


	//   ....[30]....
        /*0d34*/ 	.word	0x00011200
        /*0d38*/ 	.word	0x00000012
        /*0d3c*/ 	.word	0x00033400
        /*0d40*/ 	.short	0x010a
        /*0d42*/ 	.byte	0x3f
	.zero		1


	//   ....[31]....
        /*0d44*/ 	.word	0x00014490
        /*0d48*/ 	.word	0x00000012
        /*0d4c*/ 	.word	0x00033400
        /*0d50*/ 	.short	0x010a
        /*0d52*/ 	.byte	0x3f
	.zero		1


	//   ....[32]....
        /*0d54*/ 	.word	0x000175b0
        /*0d58*/ 	.word	0x00000000
        /*0d5c*/ 	.word	0x00033430
        /*0d60*/ 	.short	0x010a
        /*0d62*/ 	.byte	0x3f
	.zero		1


	//   ....[33]....
        /*0d64*/ 	.word	0x00017630
        /*0d68*/ 	.word	0x00000000
        /*0d6c*/ 	.word	0x00033430
        /*0d70*/ 	.short	0x010a
        /*0d72*/ 	.byte	0x3f
	.zero		1


	//   ....[34]....
        /*0d74*/ 	.word	0x00019be0
        /*0d78*/ 	.word	0x00000015
        /*0d7c*/ 	.word	0x00000000
        /*0d80*/ 	.short	0x0101
        /*0d82*/ 	.byte	0x3f
	.zero		1


	//   ....[35]....
        /*0d84*/ 	.word	0x0001b070
        /*0d88*/ 	.word	0x00000009
        /*0d8c*/ 	.word	0x00033430
        /*0d90*/ 	.short	0x010a
        /*0d92*/ 	.byte	0x3f
	.zero		1


	//   ....[36]....
        /*0d94*/ 	.word	0x0001b0c0
        /*0d98*/ 	.word	0x00000009
        /*0d9c*/ 	.word	0x00033430
        /*0da0*/ 	.short	0x010a
        /*0da2*/ 	.byte	0x3f
	.zero		1


	//   ....[37]....
        /*0da4*/ 	.word	0x0001c1c0
        /*0da8*/ 	.word	0x0000000a
        /*0dac*/ 	.word	0x00033450
        /*0db0*/ 	.short	0x010a
        /*0db2*/ 	.byte	0x3f
	.zero		1


	//   ....[38]....
        /*0db4*/ 	.word	0x0001c200
        /*0db8*/ 	.word	0x0000000a
        /*0dbc*/ 	.word	0x00033450
        /*0dc0*/ 	.short	0x010a
        /*0dc2*/ 	.byte	0x3f
	.zero		1


	//   ....[39]....
        /*0dc4*/ 	.word	0x0001d840
        /*0dc8*/ 	.word	0x00000003
        /*0dcc*/ 	.word	0x00000000
        /*0dd0*/ 	.short	0x0101
        /*0dd2*/ 	.byte	0x3f
	.zero		1


	//   ....[40]....
        /*0dd4*/ 	.word	0x0001dbc0
        /*0dd8*/ 	.word	0x00000007
        /*0ddc*/ 	.word	0x00000000
        /*0de0*/ 	.short	0x0101
        /*0de2*/ 	.byte	0x3f
	.zero		1


	//   ....[41]....
        /*0de4*/ 	.word	0x0001e420
        /*0de8*/ 	.word	0x0000000f
        /*0dec*/ 	.word	0x00033450
        /*0df0*/ 	.short	0x010a
        /*0df2*/ 	.byte	0x3f
	.zero		1


	//   ....[42]....
        /*0df4*/ 	.word	0x0001e4a0
        /*0df8*/ 	.word	0x0000000f
        /*0dfc*/ 	.word	0x00033450
        /*0e00*/ 	.short	0x010a
        /*0e02*/ 	.byte	0x3f
	.zero		1


	//   ....[43]....
        /*0e04*/ 	.word	0x0001eaf0
        /*0e08*/ 	.word	0x00000002
        /*0e0c*/ 	.word	0x00000000
        /*0e10*/ 	.short	0x0101
        /*0e12*/ 	.byte	0x3f
	.zero		1


	//   ....[44]....
        /*0e14*/ 	.word	0x00020e10
        /*0e18*/ 	.word	0x00000000
        /*0e1c*/ 	.word	0x00000000
        /*0e20*/ 	.short	0x0101
        /*0e22*/ 	.byte	0x3f
	.zero		1


	//   ....[45]....
        /*0e24*/ 	.word	0x00023320
        /*0e28*/ 	.word	0x0000000b
        /*0e2c*/ 	.word	0x00033420
        /*0e30*/ 	.short	0x010a
        /*0e32*/ 	.byte	0x3f
	.zero		1


	//   ....[46]....
        /*0e34*/ 	.word	0x000233f0
        /*0e38*/ 	.word	0x00000007
        /*0e3c*/ 	.word	0x000334a0
        /*0e40*/ 	.short	0x010a
        /*0e42*/ 	.byte	0x3f
	.zero		1


	//   ....[47]....
        /*0e44*/ 	.word	0x00023830
        /*0e48*/ 	.word	0x00000007
        /*0e4c*/ 	.word	0x000334c0
        /*0e50*/ 	.short	0x010a
        /*0e52*/ 	.byte	0x3f
	.zero		1


	//   ....[48]....
        /*0e54*/ 	.word	0x00023df0
        /*0e58*/ 	.word	0x00000007
        /*0e5c*/ 	.word	0x000334a0
        /*0e60*/ 	.short	0x010a
        /*0e62*/ 	.byte	0x3f
	.zero		1


	//   ....[49]....
        /*0e64*/ 	.word	0x00024210
        /*0e68*/ 	.word	0x00000007
        /*0e6c*/ 	.word	0x000334c0
        /*0e70*/ 	.short	0x010a
        /*0e72*/ 	.byte	0x3f
	.zero		1


	//   ....[50]....
        /*0e74*/ 	.word	0x000255e0
        /*0e78*/ 	.word	0x00000006
        /*0e7c*/ 	.word	0x00033480
        /*0e80*/ 	.short	0x010a
        /*0e82*/ 	.byte	0x3f
	.zero		1


	//   ....[51]....
        /*0e84*/ 	.word	0x00025850
        /*0e88*/ 	.word	0x00000006
        /*0e8c*/ 	.word	0x00033440
        /*0e90*/ 	.short	0x010a
        /*0e92*/ 	.byte	0x3f
	.zero		1


	//   ....[52]....
        /*0e94*/ 	.word	0x00025d90
        /*0e98*/ 	.word	0x00000004
        /*0e9c*/ 	.word	0x00033420
        /*0ea0*/ 	.short	0x010a
        /*0ea2*/ 	.byte	0x3f
	.zero		1


	//   ....[53]....
        /*0ea4*/ 	.word	0x000260d0
        /*0ea8*/ 	.word	0x00000005
        /*0eac*/ 	.word	0x00033480
        /*0eb0*/ 	.short	0x010a
        /*0eb2*/ 	.byte	0x3f
	.zero		1


	//   ....[54]....
        /*0eb4*/ 	.word	0x00026530
        /*0eb8*/ 	.word	0x00000005
        /*0ebc*/ 	.word	0x00033440
        /*0ec0*/ 	.short	0x010a
        /*0ec2*/ 	.byte	0x3f
	.zero		1


	//   ....[55]....
        /*0ec4*/ 	.word	0x00026a10
        /*0ec8*/ 	.word	0x0000000d
        /*0ecc*/ 	.word	0x00033470
        /*0ed0*/ 	.short	0x010a
        /*0ed2*/ 	.byte	0x3f
	.zero		1


	//   ....[56]....
        /*0ed4*/ 	.word	0x00026a80
        /*0ed8*/ 	.word	0x0000000d
        /*0edc*/ 	.word	0x00033460
        /*0ee0*/ 	.short	0x010a
        /*0ee2*/ 	.byte	0x3f
	.zero		1


	//   ....[57]....
        /*0ee4*/ 	.word	0x000277e0
        /*0ee8*/ 	.word	0x0000000d
        /*0eec*/ 	.word	0x00033450
        /*0ef0*/ 	.short	0x0101
        /*0ef2*/ 	.byte	0x3f
	.zero		1


	//   ....[58]....
        /*0ef4*/ 	.word	0x00027850
        /*0ef8*/ 	.word	0x0000000d
        /*0efc*/ 	.word	0x00000000
        /*0f00*/ 	.short	0x0101
        /*0f02*/ 	.byte	0x3f
	.zero		1


	//   ....[59]....
        /*0f04*/ 	.word	0x00027a50
        /*0f08*/ 	.word	0x00000000
        /*0f0c*/ 	.word	0x00033470
        /*0f10*/ 	.short	0x010a
        /*0f12*/ 	.byte	0x3f
	.zero		1


	//   ....[60]....
        /*0f14*/ 	.word	0x00027ac0
        /*0f18*/ 	.word	0x00000000
        /*0f1c*/ 	.word	0x00033460
        /*0f20*/ 	.short	0x010a
        /*0f22*/ 	.byte	0x3f
	.zero		1


	//   ....[61]....
        /*0f24*/ 	.word	0x000286a0
        /*0f28*/ 	.word	0x00000000
        /*0f2c*/ 	.word	0x00033450
        /*0f30*/ 	.short	0x0101
        /*0f32*/ 	.byte	0x3f
	.zero		1


	//   ....[62]....
        /*0f34*/ 	.word	0x00028720
        /*0f38*/ 	.word	0x00000002
        /*0f3c*/ 	.word	0x00000000
        /*0f40*/ 	.short	0x0101
        /*0f42*/ 	.byte	0x3f
	.zero		1


	//   ....[63]....
        /*0f44*/ 	.word	0x00029340
        /*0f48*/ 	.word	0x00000003
        /*0f4c*/ 	.word	0x00033420
        /*0f50*/ 	.short	0x010a
        /*0f52*/ 	.byte	0x3f
	.zero		1


	//   ....[64]....
        /*0f54*/ 	.word	0x00029500
        /*0f58*/ 	.word	0x00000007
        /*0f5c*/ 	.word	0x00000000
        /*0f60*/ 	.short	0x010a
        /*0f62*/ 	.byte	0x3f
	.zero		1


	//   ....[65]....
        /*0f64*/ 	.word	0x00029550
        /*0f68*/ 	.word	0x00000005
        /*0f6c*/ 	.word	0x00000000
        /*0f70*/ 	.short	0x010a
        /*0f72*/ 	.byte	0x3f
	.zero		1


	//   ....[66]....
        /*0f74*/ 	.word	0x000295a0
        /*0f78*/ 	.word	0x00000005
        /*0f7c*/ 	.word	0x00033460
        /*0f80*/ 	.short	0x010a
        /*0f82*/ 	.byte	0x3f
	.zero		1


	//   ....[67]....
        /*0f84*/ 	.word	0x000295f0
        /*0f88*/ 	.word	0x00000003
        /*0f8c*/ 	.word	0x00033460
        /*0f90*/ 	.short	0x010a
        /*0f92*/ 	.byte	0x3f
	.zero		1


	//   ....[68]....
        /*0f94*/ 	.word	0x00029630
        /*0f98*/ 	.word	0x00000005
        /*0f9c*/ 	.word	0x00033480
        /*0fa0*/ 	.short	0x010a
        /*0fa2*/ 	.byte	0x3f
	.zero		1


	//   ....[69]....
        /*0fa4*/ 	.word	0x00029650
        /*0fa8*/ 	.word	0x00000003
        /*0fac*/ 	.word	0x00033480
        /*0fb0*/ 	.short	0x010a
        /*0fb2*/ 	.byte	0x3f
	.zero		1


	//   ....[70]....
        /*0fb4*/ 	.word	0x000296b0
        /*0fb8*/ 	.word	0x0000002b
        /*0fbc*/ 	.word	0x00033490
        /*0fc0*/ 	.short	0x010a
        /*0fc2*/ 	.byte	0x3f
	.zero		1


	//   ....[71]....
        /*0fc4*/ 	.word	0x00029700
        /*0fc8*/ 	.word	0x0000002b
        /*0fcc*/ 	.word	0x00033490
        /*0fd0*/ 	.short	0x010a
        /*0fd2*/ 	.byte	0x3f
	.zero		1


	//   ....[72]....
        /*0fd4*/ 	.word	0x00029750
        /*0fd8*/ 	.word	0x0000002b
        /*0fdc*/ 	.word	0x00033490
        /*0fe0*/ 	.short	0x010a
        /*0fe2*/ 	.byte	0x3f
	.zero		1


	//   ....[73]....
        /*0fe4*/ 	.word	0x000297a0
        /*0fe8*/ 	.word	0x0000002b
        /*0fec*/ 	.word	0x000334b0
        /*0ff0*/ 	.short	0x010a
        /*0ff2*/ 	.byte	0x3f
	.zero		1


	//   ....[74]....
        /*0ff4*/ 	.word	0x00029b70
        /*0ff8*/ 	.word	0x00000012
        /*0ffc*/ 	.word	0x00033400
        /*1000*/ 	.short	0x010a
        /*1002*/ 	.byte	0x3f
	.zero		1


	//   ....[75]....
        /*1004*/ 	.word	0x00029e40
        /*1008*/ 	.word	0x00000012
        /*100c*/ 	.word	0x00033400
        /*1010*/ 	.short	0x010a
        /*1012*/ 	.byte	0x3f
	.zero		1


	//   ....[76]....
        /*1014*/ 	.word	0x00029e90
        /*1018*/ 	.word	0x00000000
        /*101c*/ 	.word	0x00033430
        /*1020*/ 	.short	0x010a
        /*1022*/ 	.byte	0x3f
	.zero		1


	//   ....[77]....
        /*1024*/ 	.word	0x00029ee0
        /*1028*/ 	.word	0x00000009
        /*102c*/ 	.word	0x00033430
        /*1030*/ 	.short	0x010a
        /*1032*/ 	.byte	0x3f
	.zero		1


	//   ....[78]....
        /*1034*/ 	.word	0x00029f30
        /*1038*/ 	.word	0x0000000a
        /*103c*/ 	.word	0x00033450
        /*1040*/ 	.short	0x010a
        /*1042*/ 	.byte	0x3f
	.zero		1


	//   ....[79]....
        /*1044*/ 	.word	0x00029f80
        /*1048*/ 	.word	0x0000000f
        /*104c*/ 	.word	0x00033450
        /*1050*/ 	.short	0x010a
        /*1052*/ 	.byte	0x3f
	.zero		1


	//   ....[80]....
        /*1054*/ 	.word	0x0002b910
        /*1058*/ 	.word	0x0000000b
        /*105c*/ 	.word	0x00033420
        /*1060*/ 	.short	0x010a
        /*1062*/ 	.byte	0x3f
	.zero		1


	//   ....[81]....
        /*1064*/ 	.word	0x0002b960
        /*1068*/ 	.word	0x00000007
        /*106c*/ 	.word	0x000334a0
        /*1070*/ 	.short	0x010a
        /*1072*/ 	.byte	0x3f
	.zero		1


	//   ....[82]....
        /*1074*/ 	.word	0x0002b9b0
        /*1078*/ 	.word	0x00000007
        /*107c*/ 	.word	0x000334c0
        /*1080*/ 	.short	0x010a
        /*1082*/ 	.byte	0x3f
	.zero		1


	//   ....[83]....
        /*1084*/ 	.word	0x0002ba00
        /*1088*/ 	.word	0x00000007
        /*108c*/ 	.word	0x000334a0
        /*1090*/ 	.short	0x010a
        /*1092*/ 	.byte	0x3f
	.zero		1


	//   ....[84]....
        /*1094*/ 	.word	0x0002ba50
        /*1098*/ 	.word	0x00000007
        /*109c*/ 	.word	0x000334c0
        /*10a0*/ 	.short	0x010a
        /*10a2*/ 	.byte	0x3f
	.zero		1


	//   ....[85]....
        /*10a4*/ 	.word	0x0002bbf0
        /*10a8*/ 	.word	0x00000006
        /*10ac*/ 	.word	0x00033480
        /*10b0*/ 	.short	0x010a
        /*10b2*/ 	.byte	0x3f
	.zero		1


	//   ....[86]....
        /*10b4*/ 	.word	0x0002bc40
        /*10b8*/ 	.word	0x00000006
        /*10bc*/ 	.word	0x00033440
        /*10c0*/ 	.short	0x010a
        /*10c2*/ 	.byte	0x3f
	.zero		1


	//   ....[87]....
        /*10c4*/ 	.word	0x0002bcc0
        /*10c8*/ 	.word	0x00000004
        /*10cc*/ 	.word	0x00033420
        /*10d0*/ 	.short	0x010a
        /*10d2*/ 	.byte	0x3f
	.zero		1


	//   ....[88]....
        /*10d4*/ 	.word	0x0002bd10
        /*10d8*/ 	.word	0x00000005
        /*10dc*/ 	.word	0x00033480
        /*10e0*/ 	.short	0x010a
        /*10e2*/ 	.byte	0x3f
	.zero		1


	//   ....[89]....
        /*10e4*/ 	.word	0x0002bd60
        /*10e8*/ 	.word	0x00000005
        /*10ec*/ 	.word	0x00033440
        /*10f0*/ 	.short	0x010a
        /*10f2*/ 	.byte	0x3f
	.zero		1


	//   ....[90]....
        /*10f4*/ 	.word	0x0002bdb0
        /*10f8*/ 	.word	0x0000000d
        /*10fc*/ 	.word	0x00033470
        /*1100*/ 	.short	0x010a
        /*1102*/ 	.byte	0x3f
	.zero		1


	//   ....[91]....
        /*1104*/ 	.word	0x0002be00
        /*1108*/ 	.word	0x0000000d
        /*110c*/ 	.word	0x00033460
        /*1110*/ 	.short	0x010a
        /*1112*/ 	.byte	0x3f
	.zero		1


	//   ....[92]....
        /*1114*/ 	.word	0x0002be50
        /*1118*/ 	.word	0x00000000
        /*111c*/ 	.word	0x00033470
        /*1120*/ 	.short	0x010a
        /*1122*/ 	.byte	0x3f
	.zero		1


	//   ....[93]....
        /*1124*/ 	.word	0x0002bea0
        /*1128*/ 	.word	0x00000000
        /*112c*/ 	.word	0x00033460
        /*1130*/ 	.short	0x010a
        /*1132*/ 	.byte	0x3f
	.zero		1


	//   ....[94]....
        /*1134*/ 	.word	0x0002c840
        /*1138*/ 	.word	0x00000003
        /*113c*/ 	.word	0x00033420
        /*1140*/ 	.short	0x010a
        /*1142*/ 	.byte	0x3f
	.zero		1


	//   ....[95]....
        /*1144*/ 	.word	0x0002c9e0
        /*1148*/ 	.word	0x00000007
        /*114c*/ 	.word	0x00000000
        /*1150*/ 	.short	0x010a
        /*1152*/ 	.byte	0x3f
	.zero		1


	//   ....[96]....
        /*1154*/ 	.word	0x0002ca30
        /*1158*/ 	.word	0x00000005
        /*115c*/ 	.word	0x00000000
        /*1160*/ 	.short	0x010a
        /*1162*/ 	.byte	0x3f
	.zero		1


	//   ....[97]....
        /*1164*/ 	.word	0x0002ca80
        /*1168*/ 	.word	0x00000005
        /*116c*/ 	.word	0x00033460
        /*1170*/ 	.short	0x010a
        /*1172*/ 	.byte	0x3f
	.zero		1


	//   ....[98]....
        /*1174*/ 	.word	0x0002cad0
        /*1178*/ 	.word	0x00000003
        /*117c*/ 	.word	0x00033460
        /*1180*/ 	.short	0x010a
        /*1182*/ 	.byte	0x3f
	.zero		1


	//   ....[99]....
        /*1184*/ 	.word	0x0002cb20
        /*1188*/ 	.word	0x00000005
        /*118c*/ 	.word	0x00033480
        /*1190*/ 	.short	0x010a
        /*1192*/ 	.byte	0x3f
	.zero		1


	//----- nvinfo : EIATTR_NUM_MBARRIERS
	.align		4
.L_699:
        /*1194*/ 	.byte	0x03, 0x38
        /*1196*/ 	.short	0x0016


	//----- nvinfo : EIATTR_EXIT_INSTR_OFFSETS
	.align		4
        /*1198*/ 	.byte	0x04, 0x1c
        /*119a*/ 	.short	(.L_701 - .L_700)


	//   ....[0]....
.L_700:
        /*119c*/ 	.word	0x000296a0


	//----- nvinfo : EIATTR_MAX_THREADS
	.align		4
.L_701:
        /*11a0*/ 	.byte	0x04, 0x05
        /*11a2*/ 	.short	(.L_703 - .L_702)
.L_702:
        /*11a4*/ 	.word	0x00000180
        /*11a8*/ 	.word	0x00000001
        /*11ac*/ 	.word	0x00000001


	//----- nvinfo : EIATTR_CRS_STACK_SIZE
	.align		4
.L_703:
        /*11b0*/ 	.byte	0x04, 0x1e
        /*11b2*/ 	.short	(.L_705 - .L_704)
.L_704:
        /*11b4*/ 	.word	0x00000000


	//----- nvinfo : EIATTR_CBANK_PARAM_SIZE
	.align		4
.L_705:
        /*11b8*/ 	.byte	0x03, 0x19
        /*11ba*/ 	.short	0x0a70


	//----- nvinfo : EIATTR_PARAM_CBANK
	.align		4
        /*11bc*/ 	.byte	0x04, 0x0a
        /*11be*/ 	.short	(.L_707 - .L_706)
	.align		4
.L_706:
        /*11c0*/ 	.word	index@(.nv.constant0._ZN7cutlass13device_kernelIN5flash11enable_sm90INS1_16FlashAttnFwdSm90INS1_25CollectiveMainloopFwdSm90ILi2EN4cute5tupleIJNS5_1CILi1EEES8_S8_EEENS6_IJNS7_ILi128EEENS7_ILi160EEENS7_ILi192EEEEEELi192ENS_12float_e4m3_tEfNS_4arch4Sm90ELb0ELb0ELb0ELb1ELb0ELb1ELb0ELb1ELb1ELb0ELb0ELb0EEENS1_21CollectiveEpilogueFwdINS6_IJSA_SC_SB_EEES9_NS_10bfloat16_tESG_Li256ELb1ELb0ELb0ELb1EEENS1_36VarlenDynamicPersistentTileSchedulerILi128ELi160ELi256ELi128ELb0ELb0ELb1ELb0ELb1ELb1EEEEEEEEEvNT_6ParamsE)
        /*11c4*/ 	.short	0x0210
        /*11c6*/ 	.short	0x0a70


	//----- nvinfo : EIATTR_SW_WAR
	.align		4
.L_707:
        /*11c8*/ 	.byte	0x04, 0x36
        /*11ca*/ 	.short	(.L_709 - .L_708)
.L_708:
        /*11cc*/ 	.word	0x00000008
.L_709:


//--------------------- .nv.info._ZN7cutlass13device_kernelIN5flash11enable_sm90INS1_16FlashAttnFwdSm90INS1_25CollectiveMainloopFwdSm90ILi2EN4cute5tupleIJNS5_1CILi1EEES8_S8_EEENS6_IJNS7_ILi128EEENS7_ILi160EEENS7_ILi192EEEEEELi192ENS_12float_e4m3_tEfNS_4arch4Sm90ELb0ELb1ELb0ELb0ELb0ELb0ELb0ELb1ELb1ELb0ELb0ELb0EEENS1_21CollectiveEpilogueFwdINS6_IJSA_SC_SB_EEES9_NS_10bfloat16_tESG_Li256ELb0ELb0ELb0ELb1EEENS1_30DynamicPersistentTileSchedulerILi256ELi128ELb0ELb0ELb1EEEEEEEEEvNT_6ParamsE --------------------------
	.section	.nv.info._ZN7cutlass13device_kernelIN5flash11enable_sm90INS1_16FlashAttnFwdSm90INS1_25CollectiveMainloopFwdSm90ILi2EN4cute5tupleIJNS5_1CILi1EEES8_S8_EEENS6_IJNS7_ILi128EEENS7_ILi160EEENS7_ILi192EEEEEELi192ENS_12float_e4m3_tEfNS_4arch4Sm90ELb0ELb1ELb0ELb0ELb0ELb0ELb0ELb1ELb1ELb0ELb0ELb0EEENS1_21CollectiveEpilogueFwdINS6_IJSA_SC_SB_EEES9_NS_10bfloat16_tESG_Li256ELb0ELb0ELb0ELb1EEENS1_30DynamicPersistentTileSchedulerILi256ELi128ELb0ELb0ELb1EEEEEEEEEvNT_6ParamsE,"",@"SHT_CUDA_INFO"
	.sectionflags	@""
	.align	4


	//----- nvinfo : EIATTR_CUDA_API_VERSION
	.align		4
        /*0000*/ 	.byte	0x04, 0x37
        /*0002*/ 	.short	(.L_711 - .L_710)
.L_710:
        /*0004*/ 	.word	0x00000082


	//----- nvinfo : EIATTR_KPARAM_INFO
	.align		4
.L_711:
        /*0008*/ 	.byte	0x04, 0x17
        /*000a*/ 	.short	(.L_713 - .L_712)
.L_712:
        /*000c*/ 	.word	0x00000000
        /*0010*/ 	.short	0x0000
        /*0012*/ 	.short	0x0070
        /*0014*/ 	.byte	0x00, 0xf0, 0x01, 0x2e


	//----- nvinfo : EIATTR_SPARSE_MMA_MASK
	.align		4
.L_713:
        /*0018*/ 	.byte	0x03, 0x50
        /*001a*/ 	.short	0x0000


	//----- nvinfo : EIATTR_MAXREG_COUNT
	.align		4
        /*001c*/ 	.byte	0x03, 0x1b
        /*001e*/ 	.short	0x00a8


	//----- nvinfo : EIATTR_NUM_BARRIERS
	.align		4
        /*0020*/ 	.byte	0x02, 0x4c
        /*0022*/ 	.byte	0x10
	.zero		1


	//----- nvinfo : EIATTR_EXTERNS
	.align		4
        /*0024*/ 	.byte	0x04, 0x0f
        /*0026*/ 	.short	(.L_715 - .L_714)


	//   ....[0]....
	.align		4
.L_714:
        /*0028*/ 	.word	index@(__assertfail)


	//----- nvinfo : EIATTR_ANNOTATIONS
	.align		4
.L_715:
        /*002c*/ 	.byte	0x04, 0x55
        /*002e*/ 	.short	(.L_717 - .L_716)


	//   ....[0]....
.L_716:
        /* <DEDUP_REMOVED lines=24> */


	//----- nvinfo : EIATTR_MERCURY_ISA_VERSION
	.align		4
.L_717:
        /*0198*/ 	.byte	0x03, 0x5f
        /*019a*/ 	.short	0x0101


	//----- nvinfo : EIATTR_INT_WARP_WIDE_INSTR_OFFSETS
	.align		4
        /*019c*/ 	.byte	0x04, 0x31
        /*019e*/ 	.short	(.L_719 - .L_718)


	//   ....[0]....
.L_718:
        /*01a0*/ 	.word	0x00000190


	//   ....[1]....
        /*01a4*/ 	.word	0x000001c0


	//   ....[2]....
        /*01a8*/ 	.word	0x000001d0


	//   ....[3]....
        /*01ac*/ 	.word	0x00016220


	//   ....[4]....
        /*01b0*/ 	.word	0x000162b0


	//   ....[5]....
        /*01b4*/ 	.word	0x000169c0


	//   ....[6]....
        /*01b8*/ 	.word	0x00018c80


	//   ....[7]....
        /*01bc*/ 	.word	0x00018d10


	//----- nvinfo : EIATTR_COOP_GROUP_MASK_REGIDS
	.align		4
.L_719:
        /*01c0*/ 	.byte	0x04, 0x29
        /*01c2*/ 	.short	(.L_721 - .L_720)


	//   ....[0]....
.L_720:
        /*01c4*/ 	.word	0xffffffff


	//   ....[1]....
        /*01c8*/ 	.word	0xffffffff


	//   ....[2]....
        /*01cc*/ 	.word	0xffffffff


	//   ....[3]....
        /*01d0*/ 	.word	0xffffffff


	//   ....[4]....
        /*01d4*/ 	.word	0xffffffff


	//   ....[5]....
        /*01d8*/ 	.word	0xffffffff


	//   ....[6]....
        /*01dc*/ 	.word	0xffffffff


	//   ....[7]....
        /*01e0*/ 	.word	0xffffffff


	//   ....[8]....
        /*01e4*/ 	.word	0xffffffff


	//   ....[9]....
        /*01e8*/ 	.word	0xffffffff


	//   ....[10]....
        /*01ec*/ 	.word	0xffffffff


	//   ....[11]....
        /*01f0*/ 	.word	0xffffffff


	//   ....[12]....
        /*01f4*/ 	.word	0xffffffff


	//   ....[13]....
        /*01f8*/ 	.word	0xffffffff


	//   ....[14]....
        /*01fc*/ 	.word	0xffffffff


	//   ....[15]....
        /*0200*/ 	.word	0xffffffff


	//   ....[16]....
        /*0204*/ 	.word	0xffffffff


	//   ....[17]....
        /*0208*/ 	.word	0xffffffff


	//   ....[18]....
        /*020c*/ 	.word	0xffffffff


	//   ....[19]....
        /*0210*/ 	.word	0xffffffff


	//   ....[20]....
        /*0214*/ 	.word	0xffffffff


	//   ....[21]....
        /*0218*/ 	.word	0xffffffff


	//   ....[22]....
        /*021c*/ 	.word	0xffffffff


	//   ....[23]....
        /*0220*/ 	.word	0xffffffff


	//   ....[24]....
        /*0224*/ 	.word	0xffffffff


	//   ....[25]....
        /*0228*/ 	.word	0xffffffff


	//   ....[26]....
        /*022c*/ 	.word	0xffffffff


	//   ....[27]....
        /*0230*/ 	.word	0xffffffff


	//   ....[28]....
        /*0234*/ 	.word	0xffffffff


	//   ....[29]....
        /*0238*/ 	.word	0xffffffff


	//   ....[30]....
        /*023c*/ 	.word	0xffffffff


	//   ....[31]....
        /*0240*/ 	.word	0xffffffff


	//   ....[32]....
        /*0244*/ 	.word	0xffffffff


	//   ....[33]....
        /*0248*/ 	.word	0xffffffff


	//   ....[34]....
        /*024c*/ 	.word	0xffffffff


	//   ....[35]....
        /*0250*/ 	.word	0xffffffff


	//   ....[36]....
        /*0254*/ 	.word	0xffffffff


	//   ....[37]....
        /*0258*/ 	.word	0xffffffff


	//   ....[38]....
        /*025c*/ 	.word	0xffffffff


	//   ....[39]....
        /*0260*/ 	.word	0xffffffff


	//   ....[40]....
        /*0264*/ 	.word	0xffffffff


	//   ....[41]....
        /*0268*/ 	.word	0xffffffff


	//   ....[42]....
        /*026c*/ 	.word	0xffffffff


	//   ....[43]....
        /*0270*/ 	.word	0xffffffff


	//   ....[44]....
        /*0274*/ 	.word	0xffffffff


	//   ....[45]....
        /*0278*/ 	.word	0xffffffff


	//   ....[46]....
        /*027c*/ 	.word	0xffffffff


	//   ....[47]....
        /*0280*/ 	.word	0xffffffff


	//   ....[48]....
        /*0284*/ 	.word	0xffffffff


	//   ....[49]....
        /*0288*/ 	.word	0xffffffff


	//   ....[50]....
        /*028c*/ 	.word	0xffffffff


	//   ....[51]....
        /*0290*/ 	.word	0xffffffff


	//   ....[52]....
        /*0294*/ 	.word	0xffffffff


	//   ....[53]....
        /*0298*/ 	.word	0xffffffff


	//   ....[54]....
        /*029c*/ 	.word	0xffffffff


	//   ....[55]....
        /*02a0*/ 	.word	0xffffffff


	//   ....[56]....
        /*02a4*/ 	.word	0xffffffff


	//   ....[57]....
        /*02a8*/ 	.word	0xffffffff


	//   ....[58]....
        /*02ac*/ 	.word	0xffffffff


	//   ....[59]....
        /*02b0*/ 	.word	0xffffffff


	//   ....[60]....
        /*02b4*/ 	.word	0xffffffff


	//   ....[61]....
        /*02b8*/ 	.word	0xffffffff


	//   ....[62]....
        /*02bc*/ 	.word	0xffffffff


	//   ....[63]....
        /*02c0*/ 	.word	0xffffffff


	//   ....[64]....
        /*02c4*/ 	.word	0xffffffff


	//   ....[65]....
        /*02c8*/ 	.word	0xffffffff


	//   ....[66]....
        /*02cc*/ 	.word	0xffffffff


	//   ....[67]....
        /*02d0*/ 	.word	0xffffffff


	//   ....[68]....
        /*02d4*/ 	.word	0xffffffff


	//   ....[69]....
        /*02d8*/ 	.word	0xffffffff


	//   ....[70]....
        /*02dc*/ 	.word	0xffffffff


	//   ....[71]....
        /*02e0*/ 	.word	0xffffffff


	//   ....[72]....
        /*02e4*/ 	.word	0xffffffff


	//   ....[73]....
        /*02e8*/ 	.word	0xffffffff


	//   ....[74]....
        /*02ec*/ 	.word	0xffffffff


	//   ....[75]....
        /*02f0*/ 	.word	0xffffffff


	//   ....[76]....
        /*02f4*/ 	.word	0xffffffff


	//   ....[77]....
        /*02f8*/ 	.word	0xffffffff


	//   ....[78]....
        /*02fc*/ 	.word	0xffffffff


	//   ....[79]....
        /*0300*/ 	.word	0xffffffff


	//   ....[80]....
        /*0304*/ 	.word	0xffffffff


	//   ....[81]....
        /*0308*/ 	.word	0x0500000f


	//   ....[82]....
        /*030c*/ 	.word	0x0500000f


	//----- nvinfo : EIATTR_COOP_GROUP_INSTR_OFFSETS
	.align		4
.L_721:
        /*0310*/ 	.byte	0x04, 0x28
        /*0312*/ 	.short	(.L_723 - .L_722)


	//   ....[0]....
.L_722:
        /*0314*/ 	.word	0x00000070


	//   ....[1]....
        /*0318*/ 	.word	0x000001a0


	//   ....[2]....
        /*031c*/ 	.word	0x000001f0


	//   ....[3]....
        /*0320*/ 	.word	0x000003e0


	//   ....[4]....
        /*0324*/ 	.word	0x00000540


	//   ....[5]....
        /*0328*/ 	.word	0x00000660


	//   ....[6]....
        /*032c*/ 	.word	0x000007c0


	//   ....[7]....
        /*0330*/ 	.word	0x00001c00


	//   ....[8]....
        /*0334*/ 	.word	0x000043a0


	//   ....[9]....
        /*0338*/ 	.word	0x000044b0


	//   ....[10]....
        /*033c*/ 	.word	0x00004f50


	//   ....[11]....
        /*0340*/ 	.word	0x00004fa0


	//   ....[12]....
        /*0344*/ 	.word	0x00008b50


	//   ....[13]....
        /*0348*/ 	.word	0x00008c60


	//   ....[14]....
        /*034c*/ 	.word	0x000097b0


	//   ....[15]....
        /*0350*/ 	.word	0x00009820


	//   ....[16]....
        /*0354*/ 	.word	0x0000c380


	//   ....[17]....
        /*0358*/ 	.word	0x0000c390


	//   ....[18]....
        /*035c*/ 	.word	0x0000c3d0


	//   ....[19]....
        /*0360*/ 	.word	0x0000c3e0


	//   ....[20]....
        /*0364*/ 	.word	0x00010800


	//   ....[21]....
        /*0368*/ 	.word	0x00010910


	//   ....[22]....
        /*036c*/ 	.word	0x00011440


	//   ....[23]....
        /*0370*/ 	.word	0x000114d0


	//   ....[24]....
        /*0374*/ 	.word	0x00012e40


	//   ....[25]....
        /*0378*/ 	.word	0x00012e50


	//   ....[26]....
        /*037c*/ 	.word	0x00012e80


	//   ....[27]....
        /*0380*/ 	.word	0x00012e90


	//   ....[28]....
        /*0384*/ 	.word	0x00014350


	//   ....[29]....
        /*0388*/ 	.word	0x00014380


	//   ....[30]....
        /*038c*/ 	.word	0x000143c0


	//   ....[31]....
        /*0390*/ 	.word	0x000143f0


	//   ....[32]....
        /*0394*/ 	.word	0x00014420


	//   ....[33]....
        /*0398*/ 	.word	0x00014450


	//   ....[34]....
        /*039c*/ 	.word	0x00014480


	//   ....[35]....
        /*03a0*/ 	.word	0x000144b0


	//   ....[36]....
        /*03a4*/ 	.word	0x000144c0


	//   ....[37]....
        /*03a8*/ 	.word	0x000144f0


	//   ....[38]....
        /*03ac*/ 	.word	0x00014520


	//   ....[39]....
        /*03b0*/ 	.word	0x00014570


	//   ....[40]....
        /*03b4*/ 	.word	0x000145a0


	//   ....[41]....
        /*03b8*/ 	.word	0x000145b0


	//   ....[42]....
        /*03bc*/ 	.word	0x000145d0


	//   ....[43]....
        /*03c0*/ 	.word	0x00014600


	//   ....[44]....
        /*03c4*/ 	.word	0x00014610


	//   ....[45]....
        /*03c8*/ 	.word	0x00014620


	//   ....[46]....
        /*03cc*/ 	.word	0x00014650


	//   ....[47]....
        /*03d0*/ 	.word	0x00014660


	//   ....[48]....
        /*03d4*/ 	.word	0x00014670


	//   ....[49]....
        /*03d8*/ 	.word	0x000146a0


	//   ....[50]....
        /*03dc*/ 	.word	0x000146d0


	//   ....[51]....
        /*03e0*/ 	.word	0x000146e0


	//   ....[52]....
        /*03e4*/ 	.word	0x000146f0


	//   ....[53]....
        /*03e8*/ 	.word	0x00014700


	//   ....[54]....
        /*03ec*/ 	.word	0x00014720


	//   ....[55]....
        /*03f0*/ 	.word	0x00014730


	//   ....[56]....
        /*03f4*/ 	.word	0x00014740


	//   ....[57]....
        /*03f8*/ 	.word	0x00014750


	//   ....[58]....
        /*03fc*/ 	.word	0x00014760


	//   ....[59]....
        /*0400*/ 	.word	0x00014770


	//   ....[60]....
        /*0404*/ 	.word	0x00014780


	//   ....[61]....
        /*0408*/ 	.word	0x000147a0


	//   ....[62]....
        /*040c*/ 	.word	0x000147b0


	//   ....[63]....
        /*0410*/ 	.word	0x000147c0


	//   ....[64]....
        /*0414*/ 	.word	0x000147d0


	//   ....[65]....
        /*0418*/ 	.word	0x000147e0


	//   ....[66]....
        /*041c*/ 	.word	0x000147f0


	//   ....[67]....
        /*0420*/ 	.word	0x00014800


	//   ....[68]....
        /*0424*/ 	.word	0x00014810


	//   ....[69]....
        /*0428*/ 	.word	0x00014830


	//   ....[70]....
        /*042c*/ 	.word	0x00014840


	//   ....[71]....
        /*0430*/ 	.word	0x00014850


	//   ....[72]....
        /*0434*/ 	.word	0x00014860


	//   ....[73]....
        /*0438*/ 	.word	0x00014870


	//   ....[74]....
        /*043c*/ 	.word	0x00014880


	//   ....[75]....
        /*0440*/ 	.word	0x00014890


	//   ....[76]....
        /*0444*/ 	.word	0x00014bd0


	//   ....[77]....
        /*0448*/ 	.word	0x00015810


	//   ....[78]....
        /*044c*/ 	.word	0x00016ae0


	//   ....[79]....
        /*0450*/ 	.word	0x00019b90


	//   ....[80]....
        /*0454*/ 	.word	0x00019d30


	//   ....[81]....
        /*0458*/ 	.word	0x0001a3f0


	//   ....[82]....
        /*045c*/ 	.word	0x0001a860


	//----- nvinfo : EIATTR_REG_RECONFIG
	.align		4
.L_723:
        /*0460*/ 	.byte	0x01, 0x54
	.zero		2


	//----- nvinfo : EIATTR_SYSCALL_OFFSETS
	.align		4
        /*0464*/ 	.byte	0x04, 0x46
        /*0466*/ 	.short	(.L_725 - .L_724)


	//   ....[0]....
.L_724:
        /*0468*/ 	.word	0x00001d80


	//   ....[1]....
        /*046c*/ 	.word	0x00016450


	//   ....[2]....
        /*0470*/ 	.word	0x000165b0


	//   ....[3]....
        /*0474*/ 	.word	0x000166f0


	//   ....[4]....
        /*0478*/ 	.word	0x00016810


	//----- nvinfo : EIATTR_MBARRIER_INSTR_OFFSETS
	.align		4
.L_725:
        /*047c*/ 	.byte	0x04, 0x39
        /*047e*/ 	.short	(.L_727 - .L_726)


	//   ....[0]....
.L_726:
        /*0480*/ 	.word	0x00000290
        /*0484*/ 	.word	0x000000ff
        /*0488*/ 	.word	0x00033400
        /*048c*/ 	.short	0x0100
        /*048e*/ 	.byte	0x06
	.zero		1


	//   ....[1]....
        /*0490*/ 	.word	0x000002a0
        /*0494*/ 	.word	0x000000ff
        /*0498*/ 	.word	0x00033420
        /*049c*/ 	.short	0x0100
        /*049e*/ 	.byte	0x06
	.zero		1


	//   ....[2]....
        /*04a0*/ 	.word	0x00000390
        /*04a4*/ 	.word	0x000000ff
        /*04a8*/ 	.word	0x00033430
        /*04ac*/ 	.short	0x0100
        /*04ae*/ 	.byte	0x08
	.zero		1


	//   ....[3]....
        /*04b0*/ 	.word	0x000003a0
        /*04b4*/ 	.word	0x000000ff
        /*04b8*/ 	.word	0x00033440
        /*04bc*/ 	.short	0x0100
        /*04be*/ 	.byte	0x08
	.zero		1


	//   ....[4]....
        /*04c0*/ 	.word	0x000003b0
        /*04c4*/ 	.word	0x000000ff
        /*04c8*/ 	.word	0x00033438
        /*04cc*/ 	.short	0x0100
        /*04ce*/ 	.byte	0x08
	.zero		1


	//   ....[5]....
        /*04d0*/ 	.word	0x000003c0
        /*04d4*/ 	.word	0x000000ff
        /*04d8*/ 	.word	0x00033448
        /*04dc*/ 	.short	0x0100
        /*04de*/ 	.byte	0x08
	.zero		1


	//   ....[6]....
        /*04e0*/ 	.word	0x000004f0
        /*04e4*/ 	.word	0x000000ff
        /*04e8*/ 	.word	0x00033450
        /*04ec*/ 	.short	0x0100
        /*04ee*/ 	.byte	0x08
	.zero		1


	//   ....[7]....
        /*04f0*/ 	.word	0x00000500
        /*04f4*/ 	.word	0x000000ff
        /*04f8*/ 	.word	0x00033460
        /*04fc*/ 	.short	0x0100
        /*04fe*/ 	.byte	0x08
	.zero		1


	//   ....[8]....
        /*0500*/ 	.word	0x00000510
        /*0504*/ 	.word	0x000000ff
        /*0508*/ 	.word	0x00033458
        /*050c*/ 	.short	0x0100
        /*050e*/ 	.byte	0x08
	.zero		1


	//   ....[9]....
        /*0510*/ 	.word	0x00000520
        /*0514*/ 	.word	0x000000ff
        /*0518*/ 	.word	0x00033468
        /*051c*/ 	.short	0x0100
        /*051e*/ 	.byte	0x08
	.zero		1


	//   ....[10]....
        /*0520*/ 	.word	0x00000610
        /*0524*/ 	.word	0x000000ff
        /*0528*/ 	.word	0x00033470
        /*052c*/ 	.short	0x0100
        /*052e*/ 	.byte	0x06
	.zero		1


	//   ....[11]....
        /*0530*/ 	.word	0x00000620
        /*0534*/ 	.word	0x000000ff
        /*0538*/ 	.word	0x00033480
        /*053c*/ 	.short	0x0100
        /*053e*/ 	.byte	0x06
	.zero		1


	//   ....[12]....
        /*0540*/ 	.word	0x00000630
        /*0544*/ 	.word	0x000000ff
        /*0548*/ 	.word	0x00033478
        /*054c*/ 	.short	0x0100
        /*054e*/ 	.byte	0x06
	.zero		1


	//   ....[13]....
        /*0550*/ 	.word	0x00000640
        /*0554*/ 	.word	0x000000ff
        /*0558*/ 	.word	0x00033488
        /*055c*/ 	.short	0x0100
        /*055e*/ 	.byte	0x06
	.zero		1


	//   ....[14]....
        /*0560*/ 	.word	0x00000770
        /*0564*/ 	.word	0x000000ff
        /*0568*/ 	.word	0x00033490
        /*056c*/ 	.short	0x0100
        /*056e*/ 	.byte	0x08
	.zero		1


	//   ....[15]....
        /*0570*/ 	.word	0x00000780
        /*0574*/ 	.word	0x000000ff
        /*0578*/ 	.word	0x000334a0
        /*057c*/ 	.short	0x0100
        /*057e*/ 	.byte	0x08
	.zero		1


	//   ....[16]....
        /*0580*/ 	.word	0x00000790
        /*0584*/ 	.word	0x000000ff
        /*0588*/ 	.word	0x00033498
        /*058c*/ 	.short	0x0100
        /*058e*/ 	.byte	0x08
	.zero		1


	//   ....[17]....
        /*0590*/ 	.word	0x000007a0
        /*0594*/ 	.word	0x000000ff
        /*0598*/ 	.word	0x000334a8
        /*059c*/ 	.short	0x0100
        /*059e*/ 	.byte	0x08
	.zero		1


	//   ....[18]....
        /*05a0*/ 	.word	0x000008d0
        /*05a4*/ 	.word	0x000000ff
        /*05a8*/ 	.word	0x000334b0
        /*05ac*/ 	.short	0x0100
        /*05ae*/ 	.byte	0x08
	.zero		1


	//   ....[19]....
        /*05b0*/ 	.word	0x000008e0
        /*05b4*/ 	.word	0x000000ff
        /*05b8*/ 	.word	0x000334c0
        /*05bc*/ 	.short	0x0100
        /*05be*/ 	.byte	0x08
	.zero		1


	//   ....[20]....
        /*05c0*/ 	.word	0x000008f0
        /*05c4*/ 	.word	0x000000ff
        /*05c8*/ 	.word	0x000334b8
        /*05cc*/ 	.short	0x0100
        /*05ce*/ 	.byte	0x08
	.zero		1


	//   ....[21]....
        /*05d0*/ 	.word	0x00000900
        /*05d4*/ 	.word	0x000000ff
        /*05d8*/ 	.word	0x000334c8
        /*05dc*/ 	.short	0x0100
        /*05de*/ 	.byte	0x08
	.zero		1


	//   ....[22]....
        /*05e0*/ 	.word	0x00001e00
        /*05e4*/ 	.word	0x000000ff
        /*05e8*/ 	.word	0x00033400
        /*05ec*/ 	.short	0x010a
        /*05ee*/ 	.byte	0x26
	.zero		1


	//   ....[23]....
        /*05f0*/ 	.word	0x00001e80
        /*05f4*/ 	.word	0x00000003
        /*05f8*/ 	.word	0x00033430
        /*05fc*/ 	.short	0x010a
        /*05fe*/ 	.byte	0x3f
	.zero		1


	//   ....[24]....
        /*0600*/ 	.word	0x00001f00
        /*0604*/ 	.word	0x00000003
        /*0608*/ 	.word	0x00033430
        /*060c*/ 	.short	0x010a
        /*060e*/ 	.byte	0x3f
	.zero		1


	//   ....[25]....
        /*0610*/ 	.word	0x00002cb0
        /*0614*/ 	.word	0x00000000
        /*0618*/ 	.word	0x00000000
        /*061c*/ 	.short	0x0101
        /*061e*/ 	.byte	0x3f
	.zero		1


	//   ....[26]....
        /*0620*/ 	.word	0x000063b0
        /*0624*/ 	.word	0x000000ff
        /*0628*/ 	.word	0x00033430
        /*062c*/ 	.short	0x010a
        /*062e*/ 	.byte	0x06
	.zero		1


	//   ....[27]....
        /*0630*/ 	.word	0x000063f0
        /*0634*/ 	.word	0x000000ff
        /*0638*/ 	.word	0x00033430
        /*063c*/ 	.short	0x010a
        /*063e*/ 	.byte	0x06
	.zero		1


	//   ....[28]....
        /*0640*/ 	.word	0x00007000
        /*0644*/ 	.word	0x000000ff
        /*0648*/ 	.word	0x00033450
        /*064c*/ 	.short	0x010a
        /*064e*/ 	.byte	0x06
	.zero		1


	//   ....[29]....
        /*0650*/ 	.word	0x00007040
        /*0654*/ 	.word	0x000000ff
        /*0658*/ 	.word	0x00033450
        /*065c*/ 	.short	0x010a
        /*065e*/ 	.byte	0x06
	.zero		1


	//   ....[30]....
        /*0660*/ 	.word	0x00007360
        /*0664*/ 	.word	0x0000000b
        /*0668*/ 	.word	0x00000000
        /*066c*/ 	.short	0x0101
        /*066e*/ 	.byte	0x3f
	.zero		1


	//   ....[31]....
        /*0670*/ 	.word	0x0000a570
        /*0674*/ 	.word	0x000000ff
        /*0678*/ 	.word	0x00000000
        /*067c*/ 	.short	0x0101
        /*067e*/ 	.byte	0x06
	.zero		1


	//   ....[32]....
        /*0680*/ 	.word	0x0000b0d0
        /*0684*/ 	.word	0x000000ff
        /*0688*/ 	.word	0x00033430
        /*068c*/ 	.short	0x010a
        /*068e*/ 	.byte	0x06
	.zero		1


	//   ....[33]....
        /*0690*/ 	.word	0x0000b110
        /*0694*/ 	.word	0x000000ff
        /*0698*/ 	.word	0x00033430
        /*069c*/ 	.short	0x010a
        /*069e*/ 	.byte	0x06
	.zero		1


	//   ....[34]....
        /*06a0*/ 	.word	0x0000bd50
        /*06a4*/ 	.word	0x000000ff
        /*06a8*/ 	.word	0x00033450
        /*06ac*/ 	.short	0x010a
        /*06ae*/ 	.byte	0x06
	.zero		1


	//   ....[35]....
        /*06b0*/ 	.word	0x0000bd90
        /*06b4*/ 	.word	0x000000ff
        /*06b8*/ 	.word	0x00033450
        /*06bc*/ 	.short	0x010a
        /*06be*/ 	.byte	0x06
	.zero		1


	//   ....[36]....
        /*06c0*/ 	.word	0x0000d4c0
        /*06c4*/ 	.word	0x00000005
        /*06c8*/ 	.word	0x00000000
        /*06cc*/ 	.short	0x0101
        /*06ce*/ 	.byte	0x3f
	.zero		1


	//   ....[37]....
        /*06d0*/ 	.word	0x0000d6a0
        /*06d4*/ 	.word	0x000000ff
        /*06d8*/ 	.word	0x00000000
        /*06dc*/ 	.short	0x0101
        /*06de*/ 	.byte	0x06
	.zero		1


	//   ....[38]....
        /*06e0*/ 	.word	0x0000e030
        /*06e4*/ 	.word	0x000000ff
        /*06e8*/ 	.word	0x00033430
        /*06ec*/ 	.short	0x010a
        /*06ee*/ 	.byte	0x06
	.zero		1


	//   ....[39]....
        /*06f0*/ 	.word	0x0000e070
        /*06f4*/ 	.word	0x000000ff
        /*06f8*/ 	.word	0x00033430
        /*06fc*/ 	.short	0x010a
        /*06fe*/ 	.byte	0x06
	.zero		1


	//   ....[40]....
        /*0700*/ 	.word	0x0000ecb0
        /*0704*/ 	.word	0x000000ff
        /*0708*/ 	.word	0x00033450
        /*070c*/ 	.short	0x010a
        /*070e*/ 	.byte	0x06
	.zero		1


	//   ....[41]....
        /*0710*/ 	.word	0x0000ecf0
        /*0714*/ 	.word	0x000000ff
        /*0718*/ 	.word	0x00033450
        /*071c*/ 	.short	0x010a
        /*071e*/ 	.byte	0x06
	.zero		1


	//   ....[42]....
        /*0720*/ 	.word	0x0000efc0
        /*0724*/ 	.word	0x00000000
        /*0728*/ 	.word	0x00000000
        /*072c*/ 	.short	0x0101
        /*072e*/ 	.byte	0x3f
	.zero		1


	//   ....[43]....
        /*0730*/ 	.word	0x00012220
        /*0734*/ 	.word	0x000000ff
        /*0738*/ 	.word	0x00000000
        /*073c*/ 	.short	0x0101
        /*073e*/ 	.byte	0x06
	.zero		1


	//   ....[44]....
        /*0740*/ 	.word	0x00012aa0
        /*0744*/ 	.word	0x000000ff
        /*0748*/ 	.word	0x00033450
        /*074c*/ 	.short	0x010a
        /*074e*/ 	.byte	0x09
	.zero		1


	//   ....[45]....
        /*0750*/ 	.word	0x00012ae0
        /*0754*/ 	.word	0x000000ff
        /*0758*/ 	.word	0x00033450
        /*075c*/ 	.short	0x010a
        /*075e*/ 	.byte	0x09
	.zero		1


	//   ....[46]....
        /*0760*/ 	.word	0x00013260
        /*0764*/ 	.word	0x000000ff
        /*0768*/ 	.word	0x00000000
        /*076c*/ 	.short	0x0101
        /*076e*/ 	.byte	0x04
	.zero		1


	//   ....[47]....
        /*0770*/ 	.word	0x00014dc0
        /*0774*/ 	.word	0x000000ff
        /*0778*/ 	.word	0x00000000
        /*077c*/ 	.short	0x0101
        /*077e*/ 	.byte	0x05
	.zero		1


	//   ....[48]....
        /*0780*/ 	.word	0x00016d00
        /*0784*/ 	.word	0x00000003
        /*0788*/ 	.word	0x00033480
        /*078c*/ 	.short	0x010a
        /*078e*/ 	.byte	0x3f
	.zero		1


	//   ....[49]....
        /*0790*/ 	.word	0x00016f50
        /*0794*/ 	.word	0x00000003
        /*0798*/ 	.word	0x00033440
        /*079c*/ 	.short	0x010a
        /*079e*/ 	.byte	0x3f
	.zero		1


	//   ....[50]....
        /*07a0*/ 	.word	0x00017410
        /*07a4*/ 	.word	0x000000ff
        /*07a8*/ 	.word	0x00033420
        /*07ac*/ 	.short	0x010a
        /*07ae*/ 	.byte	0x28
	.zero		1


	//   ....[51]....
        /*07b0*/ 	.word	0x000176b0
        /*07b4*/ 	.word	0x00000006
        /*07b8*/ 	.word	0x00033480
        /*07bc*/ 	.short	0x010a
        /*07be*/ 	.byte	0x3f
	.zero		1


	//   ....[52]....
        /*07c0*/ 	.word	0x00017b10
        /*07c4*/ 	.word	0x00000006
        /*07c8*/ 	.word	0x00033440
        /*07cc*/ 	.short	0x010a
        /*07ce*/ 	.byte	0x3f
	.zero		1


	//   ....[53]....
        /*07d0*/ 	.word	0x00017fc0
        /*07d4*/ 	.word	0x0000000c
        /*07d8*/ 	.word	0x00033470
        /*07dc*/ 	.short	0x010a
        /*07de*/ 	.byte	0x3f
	.zero		1


	//   ....[54]....
        /*07e0*/ 	.word	0x00018030
        /*07e4*/ 	.word	0x0000000c
        /*07e8*/ 	.word	0x00033460
        /*07ec*/ 	.short	0x010a
        /*07ee*/ 	.byte	0x3f
	.zero		1


	//   ....[55]....
        /*07f0*/ 	.word	0x00018bb0
        /*07f4*/ 	.word	0x0000000c
        /*07f8*/ 	.word	0x00033450
        /*07fc*/ 	.short	0x0101
        /*07fe*/ 	.byte	0x3f
	.zero		1


	//   ....[56]....
        /*0800*/ 	.word	0x00018c20
        /*0804*/ 	.word	0x00000002
        /*0808*/ 	.word	0x00000000
        /*080c*/ 	.short	0x0101
        /*080e*/ 	.byte	0x3f
	.zero		1


	//   ....[57]....
        /*0810*/ 	.word	0x00018df0
        /*0814*/ 	.word	0x00000000
        /*0818*/ 	.word	0x00033470
        /*081c*/ 	.short	0x010a
        /*081e*/ 	.byte	0x3f
	.zero		1


	//   ....[58]....
        /*0820*/ 	.word	0x00018e80
        /*0824*/ 	.word	0x00000000
        /*0828*/ 	.word	0x00033460
        /*082c*/ 	.short	0x010a
        /*082e*/ 	.byte	0x3f
	.zero		1


	//   ....[59]....
        /*0830*/ 	.word	0x00019990
        /*0834*/ 	.word	0x00000000
        /*0838*/ 	.word	0x00033450
        /*083c*/ 	.short	0x0101
        /*083e*/ 	.byte	0x3f
	.zero		1


	//   ....[60]....
        /*0840*/ 	.word	0x000199e0
        /*0844*/ 	.word	0x00000002
        /*0848*/ 	.word	0x00000000
        /*084c*/ 	.short	0x0101
        /*084e*/ 	.byte	0x3f
	.zero		1


	//   ....[61]....
        /*0850*/ 	.word	0x00019cb0
        /*0854*/ 	.word	0x00000000
        /*0858*/ 	.word	0x00033420
        /*085c*/ 	.short	0x010a
        /*085e*/ 	.byte	0x3f
	.zero		1


	//   ....[62]....
        /*0860*/ 	.word	0x00019e70
        /*0864*/ 	.word	0x00000006
        /*0868*/ 	.word	0x00000000
        /*086c*/ 	.short	0x010a
        /*086e*/ 	.byte	0x3f
	.zero		1


	//   ....[63]....
        /*0870*/ 	.word	0x00019ee0
        /*0874*/ 	.word	0x00000007
        /*0878*/ 	.word	0x00000000
        /*087c*/ 	.short	0x010a
        /*087e*/ 	.byte	0x3f
	.zero		1


	//   ....[64]....
        /*0880*/ 	.word	0x00019f40
        /*0884*/ 	.word	0x00000004
        /*0888*/ 	.word	0x00033460
        /*088c*/ 	.short	0x010a
        /*088e*/ 	.byte	0x3f
	.zero		1


	//   ....[65]....
        /*0890*/ 	.word	0x00019f90
        /*0894*/ 	.word	0x00000003
        /*0898*/ 	.word	0x00033460
        /*089c*/ 	.short	0x010a
        /*089e*/ 	.byte	0x3f
	.zero		1


	//   ....[66]....
        /*08a0*/ 	.word	0x00019fd0
        /*08a4*/ 	.word	0x00000004
        /*08a8*/ 	.word	0x00033480
        /*08ac*/ 	.short	0x010a
        /*08ae*/ 	.byte	0x3f
	.zero		1


	//   ....[67]....
        /*08b0*/ 	.word	0x00019ff0
        /*08b4*/ 	.word	0x00000003
        /*08b8*/ 	.word	0x00033480
        /*08bc*/ 	.short	0x010a
        /*08be*/ 	.byte	0x3f
	.zero		1


	//   ....[68]....
        /*08c0*/ 	.word	0x0001a060
        /*08c4*/ 	.word	0x00000003
        /*08c8*/ 	.word	0x00033400
        /*08cc*/ 	.short	0x010a
        /*08ce*/ 	.byte	0x3f
	.zero		1


	//   ....[69]....
        /*08d0*/ 	.word	0x0001a0b0
        /*08d4*/ 	.word	0x00000003
        /*08d8*/ 	.word	0x00033430
        /*08dc*/ 	.short	0x010a
        /*08de*/ 	.byte	0x3f
	.zero		1


	//   ....[70]....
        /*08e0*/ 	.word	0x0001a110
        /*08e4*/ 	.word	0x0000000b
        /*08e8*/ 	.word	0x00033430
        /*08ec*/ 	.short	0x010a
        /*08ee*/ 	.byte	0x3f
	.zero		1


	//   ....[71]....
        /*08f0*/ 	.word	0x0001a170
        /*08f4*/ 	.word	0x0000000b
        /*08f8*/ 	.word	0x00033450
        /*08fc*/ 	.short	0x010a
        /*08fe*/ 	.byte	0x3f
	.zero		1


	//   ....[72]....
        /*0900*/ 	.word	0x0001a1d0
        /*0904*/ 	.word	0x00000003
        /*0908*/ 	.word	0x00033430
        /*090c*/ 	.short	0x010a
        /*090e*/ 	.byte	0x3f
	.zero		1


	//   ....[73]....
        /*0910*/ 	.word	0x0001a230
        /*0914*/ 	.word	0x00000003
        /*0918*/ 	.word	0x00033450
        /*091c*/ 	.short	0x010a
        /*091e*/ 	.byte	0x3f
	.zero		1


	//   ....[74]....
        /*0920*/ 	.word	0x0001a290
        /*0924*/ 	.word	0x00000003
        /*0928*/ 	.word	0x00033430
        /*092c*/ 	.short	0x010a
        /*092e*/ 	.byte	0x3f
	.zero		1


	//   ....[75]....
        /*0930*/ 	.word	0x0001a2f0
        /*0934*/ 	.word	0x00000003
        /*0938*/ 	.word	0x00033450
        /*093c*/ 	.short	0x010a
        /*093e*/ 	.byte	0x3f
	.zero		1


	//   ....[76]....
        /*0940*/ 	.word	0x0001a350
        /*0944*/ 	.word	0x00000007
        /*0948*/ 	.word	0x00033450
        /*094c*/ 	.short	0x010a
        /*094e*/ 	.byte	0x3f
	.zero		1


	//   ....[77]....
        /*0950*/ 	.word	0x0001a4a0
        /*0954*/ 	.word	0x00000003
        /*0958*/ 	.word	0x00033480
        /*095c*/ 	.short	0x010a
        /*095e*/ 	.byte	0x3f
	.zero		1


	//   ....[78]....
        /*0960*/ 	.word	0x0001a4f0
        /*0964*/ 	.word	0x00000003
        /*0968*/ 	.word	0x00033440
        /*096c*/ 	.short	0x010a
        /*096e*/ 	.byte	0x3f
	.zero		1


	//   ....[79]....
        /*0970*/ 	.word	0x0001a550
        /*0974*/ 	.word	0x00000004
        /*0978*/ 	.word	0x00033420
        /*097c*/ 	.short	0x010a
        /*097e*/ 	.byte	0x3f
	.zero		1


	//   ....[80]....
        /*0980*/ 	.word	0x0001a5a0
        /*0984*/ 	.word	0x00000006
        /*0988*/ 	.word	0x00033480
        /*098c*/ 	.short	0x010a
        /*098e*/ 	.byte	0x3f
	.zero		1


	//   ....[81]....
        /*0990*/ 	.word	0x0001a5f0
        /*0994*/ 	.word	0x00000006
        /*0998*/ 	.word	0x00033440
        /*099c*/ 	.short	0x010a
        /*099e*/ 	.byte	0x3f
	.zero		1


	//   ....[82]....
        /*09a0*/ 	.word	0x0001a640
        /*09a4*/ 	.word	0x0000000c
        /*09a8*/ 	.word	0x00033470
        /*09ac*/ 	.short	0x010a
        /*09ae*/ 	.byte	0x3f
	.zero		1


	//   ....[83]....
        /*09b0*/ 	.word	0x0001a690
        /*09b4*/ 	.word	0x0000000c
        /*09b8*/ 	.word	0x00033460
        /*09bc*/ 	.short	0x010a
        /*09be*/ 	.byte	0x3f
	.zero		1


	//   ....[84]....
        /*09c0*/ 	.word	0x0001a6e0
        /*09c4*/ 	.word	0x00000000
        /*09c8*/ 	.word	0x00033470
        /*09cc*/ 	.short	0x010a
        /*09ce*/ 	.byte	0x3f
	.zero		1


	//   ....[85]....
        /*09d0*/ 	.word	0x0001a730
        /*09d4*/ 	.word	0x00000000
        /*09d8*/ 	.word	0x00033460
        /*09dc*/ 	.short	0x010a
        /*09de*/ 	.byte	0x3f
	.zero		1


	//   ....[86]....
        /*09e0*/ 	.word	0x0001a780
        /*09e4*/ 	.word	0x00000000
        /*09e8*/ 	.word	0x00033420
        /*09ec*/ 	.short	0x010a
        /*09ee*/ 	.byte	0x3f
	.zero		1


	//   ....[87]....
        /*09f0*/ 	.word	0x0001a920
        /*09f4*/ 	.word	0x00000006
        /*09f8*/ 	.word	0x00000000
        /*09fc*/ 	.short	0x010a
        /*09fe*/ 	.byte	0x3f
	.zero		1


	//   ....[88]....
        /*0a00*/ 	.word	0x0001a970
        /*0a04*/ 	.word	0x00000007
        /*0a08*/ 	.word	0x00000000
        /*0a0c*/ 	.short	0x010a
        /*0a0e*/ 	.byte	0x3f
	.zero		1


	//   ....[89]....
        /*0a10*/ 	.word	0x0001a9c0
        /*0a14*/ 	.word	0x00000004
        /*0a18*/ 	.word	0x00033460
        /*0a1c*/ 	.short	0x010a
        /*0a1e*/ 	.byte	0x3f
	.zero		1


	//   ....[90]....
        /*0a20*/ 	.word	0x0001aa10
        /*0a24*/ 	.word	0x00000003
        /*0a28*/ 	.word	0x00033460
        /*0a2c*/ 	.short	0x010a
        /*0a2e*/ 	.byte	0x3f
	.zero		1


	//   ....[91]....
        /*0a30*/ 	.word	0x0001aa60
        /*0a34*/ 	.word	0x00000004
        /*0a38*/ 	.word	0x00033480
        /*0a3c*/ 	.short	0x010a
        /*0a3e*/ 	.byte	0x3f
	.zero		1


	//----- nvinfo : EIATTR_NUM_MBARRIERS
	.align		4
.L_727:
        /*0a40*/ 	.byte	0x03, 0x38
        /*0a42*/ 	.short	0x0016


	//----- nvinfo : EIATTR_EXIT_INSTR_OFFSETS
	.align		4
        /*0a44*/ 	.byte	0x04, 0x1c
        /*0a46*/ 	.short	(.L_729 - .L_728)


	//   ....[0]....
.L_728:
        /*0a48*/ 	.word	0x00000a60


	//   ....[1]....
        /*0a4c*/ 	.word	0x000157a0


	//   ....[2]....
        /*0a50*/ 	.word	0x0001a040


	//----- nvinfo : EIATTR_MAX_THREADS
	.align		4
.L_729:
        /*0a54*/ 	.byte	0x04, 0x05
        /*0a56*/ 	.short	(.L_731 - .L_730)
.L_730:
        /*0a58*/ 	.word	0x00000180
        /*0a5c*/ 	.word	0x00000001
        /*0a60*/ 	.word	0x00000001


	//----- nvinfo : EIATTR_CRS_STACK_SIZE
	.align		4
.L_731:
        /*0a64*/ 	.byte	0x04, 0x1e
        /*0a66*/ 	.short	(.L_733 - .L_732)
.L_732:
        /*0a68*/ 	.word	0x00000000


	//----- nvinfo : EIATTR_CBANK_PARAM_SIZE
	.align		4
.L_733:
        /*0a6c*/ 	.byte	0x03, 0x19
        /*0a6e*/ 	.short	0x0bf0


	//----- nvinfo : EIATTR_PARAM_CBANK
	.align		4
        /*0a70*/ 	.byte	0x04, 0x0a
        /*0a72*/ 	.short	(.L_735 - .L_734)
	.align		4
.L_734:
        /*0a74*/ 	.word	index@(.nv.constant0._ZN7cutlass13device_kernelIN5flash11enable_sm90INS1_16FlashAttnFwdSm90INS1_25CollectiveMainloopFwdSm90ILi2EN4cute5tupleIJNS5_1CILi1EEES8_S8_EEENS6_IJNS7_ILi128EEENS7_ILi160EEENS7_ILi192EEEEEELi192ENS_12float_e4m3_tEfNS_4arch4Sm90ELb0ELb1ELb0ELb0ELb0ELb0ELb0ELb1ELb1ELb0ELb0ELb0EEENS1_21CollectiveEpilogueFwdINS6_IJSA_SC_SB_EEES9_NS_10bfloat16_tESG_Li256ELb0ELb0ELb0ELb1EEENS1_30DynamicPersistentTileSchedulerILi256ELi128ELb0ELb0ELb1EEEEEEEEEvNT_6ParamsE)
        /*0a78*/ 	.short	0x0210
        /*0a7a*/ 	.short	0x0bf0


	//----- nvinfo : EIATTR_SW_WAR
	.align		4
.L_735:
        /*0a7c*/ 	.byte	0x04, 0x36
        /*0a7e*/ 	.short	(.L_737 - .L_736)
.L_736:
        /*0a80*/ 	.word	0x00000008
.L_737:


//--------------------- .nv.info._ZN7cutlass13device_kernelIN5flash11enable_sm90INS1_16FlashAttnFwdSm90INS1_25CollectiveMainloopFwdSm90ILi2EN4cute5tupleIJNS5_1CILi1EEES8_S8_EEENS6_IJNS7_ILi128EEENS7_ILi160EEENS7_ILi192EEEEEELi192ENS_12float_e4m3_tEfNS_4arch4Sm90ELb0ELb1ELb0ELb1ELb0ELb0ELb0ELb1ELb1ELb0ELb0ELb0EEENS1_21CollectiveEpilogueFwdINS6_IJSA_SC_SB_EEES9_NS_10bfloat16_tESG_Li256ELb1ELb0ELb0ELb1EEENS1_36VarlenDynamicPersistentTileSchedulerILi128ELi160ELi256ELi128ELb0ELb0ELb1ELb1ELb0ELb1EEEEEEEEEvNT_6ParamsE --------------------------
	.section	.nv.info._ZN7cutlass13device_kernelIN5flash11enable_sm90INS1_16FlashAttnFwdSm90INS1_25CollectiveMainloopFwdSm90ILi2EN4cute5tupleIJNS5_1CILi1EEES8_S8_EEENS6_IJNS7_ILi128EEENS7_ILi160EEENS7_ILi192EEEEEELi192ENS_12float_e4m3_tEfNS_4arch4Sm90ELb0ELb1ELb0ELb1ELb0ELb0ELb0ELb1ELb1ELb0ELb0ELb0EEENS1_21CollectiveEpilogueFwdINS6_IJSA_SC_SB_EEES9_NS_10bfloat16_tESG_Li256ELb1ELb0ELb0ELb1EEENS1_36VarlenDynamicPersistentTileSchedulerILi128ELi160ELi256ELi128ELb0ELb0ELb1ELb1ELb0ELb1EEEEEEEEEvNT_6ParamsE,"",@"SHT_CUDA_INFO"
	.sectionflags	@""
	.align	4


	//----- nvinfo : EIATTR_CUDA_API_VERSION
	.align		4
        /*0000*/ 	.byte	0x04, 0x37
        /*0002*/ 	.short	(.L_739 - .L_738)
.L_738:
        /*0004*/ 	.word	0x00000082


	//----- nvinfo : EIATTR_KPARAM_INFO
	.align		4
.L_739:
        /*0008*/ 	.byte	0x04, 0x17
        /*000a*/ 	.short	(.L_741 - .L_740)
.L_740:
        /*000c*/ 	.word	0x00000000
        /*0010*/ 	.short	0x0000
        /*0012*/ 	.short	0x0070
        /*0014*/ 	.byte	0x00, 0xf0, 0x01, 0x28


	//----- nvinfo : EIATTR_SPARSE_MMA_MASK
	.align		4
.L_741:
        /*0018*/ 	.byte	0x03, 0x50
        /*001a*/ 	.short	0x0000


	//----- nvinfo : EIATTR_MAXREG_COUNT
	.align		4
        /*001c*/ 	.byte	0x03, 0x1b
        /*001e*/ 	.short	0x00a8


	//----- nvinfo : EIATTR_NUM_BARRIERS
	.align		4
        /*0020*/ 	.byte	0x02, 0x4c
        /*0022*/ 	.byte	0x10
	.zero		1


	//----- nvinfo : EIATTR_EXTERNS
	.align		4
        /*0024*/ 	.byte	0x04, 0x0f
        /*0026*/ 	.short	(.L_743 - .L_742)


	//   ....[0]....
	.align		4
.L_742:
        /*0028*/ 	.word	index@(__assertfail)


	//----- nvinfo : EIATTR_ANNOTATIONS
	.align		4
.L_743:
        /*002c*/ 	.byte	0x04, 0x55
        /*002e*/ 	.short	(.L_745 - .L_744)


	//   ....[0]....
.L_744:
        /* <DEDUP_REMOVED lines=35> */


	//----- nvinfo : EIATTR_MERCURY_ISA_VERSION
	.align		4
.L_745:
        /*0248*/ 	.byte	0x03, 0x5f
        /*024a*/ 	.short	0x0101


	//----- nvinfo : EIATTR_UNUSED_LOAD_BYTE_OFFSET
	.align		4
        /*024c*/ 	.byte	0x04, 0x44
        /*024e*/ 	.short	(.L_747 - .L_746)


	//   ....[0]....
.L_746:
        /*0250*/ 	.word	0x00000a70
        /*0254*/ 	.word	0x0000fff0


	//   ....[1]....
        /*0258*/ 	.word	0x00013840
        /*025c*/ 	.word	0x0000fff0


	//----- nvinfo : EIATTR_INT_WARP_WIDE_INSTR_OFFSETS
	.align		4
.L_747:
        /*0260*/ 	.byte	0x04, 0x31
        /*0262*/ 	.short	(.L_749 - .L_748)


	//   ....[0]....
.L_748:
        /*0264*/ 	.word	0x00000160


	//   ....[1]....
        /*0268*/ 	.word	0x000001a0


	//   ....[2]....
        /*026c*/ 	.word	0x00000210


	//   ....[3]....
        /*0270*/ 	.word	0x00017e20


	//   ....[4]....
        /*0274*/ 	.word	0x00017eb0


	//   ....[5]....
        /*0278*/ 	.word	0x00018650


	//   ....[6]....
        /*027c*/ 	.word	0x0001a9c0


	//   ....[7]....
        /*0280*/ 	.word	0x0001aa50


	//----- nvinfo : EIATTR_COOP_GROUP_MASK_REGIDS
	.align		4
.L_749:
        /*0284*/ 	.byte	0x04, 0x29
        /*0286*/ 	.short	(.L_751 - .L_750)


	//   ....[0]....
.L_750:
        /*0288*/ 	.word	0xffffffff


	//   ....[1]....
        /*028c*/ 	.word	0xffffffff


	//   ....[2]....
        /*0290*/ 	.word	0xffffffff


	//   ....[3]....
        /*0294*/ 	.word	0xffffffff


	//   ....[4]....
        /*0298*/ 	.word	0xffffffff


	//   ....[5]....
        /*029c*/ 	.word	0xffffffff


	//   ....[6]....
        /*02a0*/ 	.word	0xffffffff


	//   ....[7]....
        /*02a4*/ 	.word	0xffffffff


	//   ....[8]....
        /*02a8*/ 	.word	0xffffffff


	//   ....[9]....
        /*02ac*/ 	.word	0xffffffff


	//   ....[10]....
        /*02b0*/ 	.word	0xffffffff


	//   ....[11]....
        /*02b4*/ 	.word	0xffffffff


	//   ....[12]....
        /*02b8*/ 	.word	0xffffffff


	//   ....[13]....
        /*02bc*/ 	.word	0xffffffff


	//   ....[14]....
        /*02c0*/ 	.word	0xffffffff


	//   ....[15]....
        /*02c4*/ 	.word	0xffffffff


	//   ....[16]....
        /*02c8*/ 	.word	0xffffffff


	//   ....[17]....
        /*02cc*/ 	.word	0xffffffff


	//   ....[18]....
        /*02d0*/ 	.word	0xffffffff


	//   ....[19]....
        /*02d4*/ 	.word	0xffffffff


	//   ....[20]....
        /*02d8*/ 	.word	0xffffffff


	//   ....[21]....
        /*02dc*/ 	.word	0xffffffff


	//   ....[22]....
        /*02e0*/ 	.word	0xffffffff


	//   ....[23]....
        /*02e4*/ 	.word	0xffffffff


	//   ....[24]....
        /*02e8*/ 	.word	0xffffffff


	//   ....[25]....
        /*02ec*/ 	.word	0xffffffff


	//   ....[26]....
        /*02f0*/ 	.word	0xffffffff


	//   ....[27]....
        /*02f4*/ 	.word	0xffffffff


	//   ....[28]....
        /*02f8*/ 	.word	0xffffffff


	//   ....[29]....
        /*02fc*/ 	.word	0xffffffff


	//   ....[30]....
        /*0300*/ 	.word	0xffffffff


	//   ....[31]....
        /*0304*/ 	.word	0xffffffff


	//   ....[32]....
        /*0308*/ 	.word	0xffffffff


	//   ....[33]....
        /*030c*/ 	.word	0xffffffff


	//   ....[34]....
        /*0310*/ 	.word	0xffffffff


	//   ....[35]....
        /*0314*/ 	.word	0xffffffff


	//   ....[36]....
        /*0318*/ 	.word	0xffffffff


	//   ....[37]....
        /*031c*/ 	.word	0xffffffff


	//   ....[38]....
        /*0320*/ 	.word	0xffffffff


	//   ....[39]....
        /*0324*/ 	.word	0xffffffff


	//   ....[40]....
        /*0328*/ 	.word	0xffffffff


	//   ....[41]....
        /*032c*/ 	.word	0xffffffff


	//   ....[42]....
        /*0330*/ 	.word	0xffffffff


	//   ....[43]....
        /*0334*/ 	.word	0xffffffff


	//   ....[44]....
        /*0338*/ 	.word	0xffffffff


	//   ....[45]....
        /*033c*/ 	.word	0xffffffff


	//   ....[46]....
        /*0340*/ 	.word	0xffffffff


	//   ....[47]....
        /*0344*/ 	.word	0xffffffff


	//   ....[48]....
        /*0348*/ 	.word	0xffffffff


	//   ....[49]....
        /*034c*/ 	.word	0xffffffff


	//   ....[50]....
        /*0350*/ 	.word	0xffffffff


	//   ....[51]....
        /*0354*/ 	.word	0xffffffff


	//   ....[52]....
        /*0358*/ 	.word	0xffffffff


	//   ....[53]....
        /*035c*/ 	.word	0xffffffff


	//   ....[54]....
        /*0360*/ 	.word	0xffffffff


	//   ....[55]....
        /*0364*/ 	.word	0xffffffff


	//   ....[56]....
        /*0368*/ 	.word	0xffffffff


	//   ....[57]....
        /*036c*/ 	.word	0xffffffff


	//   ....[58]....
        /*0370*/ 	.word	0xffffffff


	//   ....[59]....
        /*0374*/ 	.word	0xffffffff


	//   ....[60]....
        /*0378*/ 	.word	0xffffffff


	//   ....[61]....
        /*037c*/ 	.word	0xffffffff


	//   ....[62]....
        /*0380*/ 	.word	0xffffffff


	//   ....[63]....
        /*0384*/ 	.word	0xffffffff


	//   ....[64]....
        /*0388*/ 	.word	0xffffffff


	//   ....[65]....
        /*038c*/ 	.word	0xffffffff


	//   ....[66]....
        /*0390*/ 	.word	0xffffffff


	//   ....[67]....
        /*0394*/ 	.word	0xffffffff


	//   ....[68]....
        /*0398*/ 	.word	0xffffffff


	//   ....[69]....
        /*039c*/ 	.word	0xffffffff


	//   ....[70]....
        /*03a0*/ 	.word	0xffffffff


	//   ....[71]....
        /*03a4*/ 	.word	0xffffffff


	//   ....[72]....
        /*03a8*/ 	.word	0xffffffff


	//   ....[73]....
        /*03ac*/ 	.word	0xffffffff


	//   ....[74]....
        /*03b0*/ 	.word	0xffffffff


	//   ....[75]....
        /*03b4*/ 	.word	0xffffffff


	//   ....[76]....
        /*03b8*/ 	.word	0xffffffff


	//   ....[77]....
        /*03bc*/ 	.word	0xffffffff


	//   ....[78]....
        /*03c0*/ 	.word	0xffffffff


	//   ....[79]....
        /*03c4*/ 	.word	0xffffffff


	//   ....[80]....
        /*03c8*/ 	.word	0xffffffff


	//   ....[81]....
        /*03cc*/ 	.word	0xffffffff


	//   ....[82]....
        /*03d0*/ 	.word	0xffffffff


	//   ....[83]....
        /*03d4*/ 	.word	0xffffffff


	//   ....[84]....
        /*03d8*/ 	.word	0xffffffff


	//   ....[85]....
        /*03dc*/ 	.word	0xffffffff


	//   ....[86]....
        /*03e0*/ 	.word	0xffffffff


	//   ....[87]....
        /*03e4*/ 	.word	0xffffffff


	//   ....[88]....
        /*03e8*/ 	.word	0xffffffff


	//   ....[89]....
        /*03ec*/ 	.word	0xffffffff


	//   ....[90]....
        /*03f0*/ 	.word	0xffffffff


	//   ....[91]....
        /*03f4*/ 	.word	0xffffffff


	//   ....[92]....
        /*03f8*/ 	.word	0xffffffff


	//   ....[93]....
        /*03fc*/ 	.word	0xffffffff


	//   ....[94]....
        /*0400*/ 	.word	0xffffffff


	//   ....[95]....
        /*0404*/ 	.word	0xffffffff


	//   ....[96]....
        /*0408*/ 	.word	0xffffffff


	//   ....[97]....
        /*040c*/ 	.word	0xffffffff


	//   ....[98]....
        /*0410*/ 	.word	0xffffffff


	//   ....[99]....
        /*0414*/ 	.word	0xffffffff


	//   ....[100]....
        /*0418*/ 	.word	0xffffffff


	//   ....[101]....
        /*041c*/ 	.word	0xffffffff


	//   ....[102]....
        /*0420*/ 	.word	0xffffffff


	//   ....[103]....
        /*0424*/ 	.word	0xffffffff


	//   ....[104]....
        /*0428*/ 	.word	0xffffffff


	//   ....[105]....
        /*042c*/ 	.word	0xffffffff


	//   ....[106]....
        /*0430*/ 	.word	0xffffffff


	//   ....[107]....
        /*0434*/ 	.word	0xffffffff


	//   ....[108]....
        /*0438*/ 	.word	0xffffffff


	//   ....[109]....
        /*043c*/ 	.word	0xffffffff


	//   ....[110]....
        /*0440*/ 	.word	0xffffffff


	//   ....[111]....
        /*0444*/ 	.word	0x0500000f


	//   ....[112]....
        /*0448*/ 	.word	0x0500000f


	//----- nvinfo : EIATTR_COOP_GROUP_INSTR_OFFSETS
	.align		4
.L_751:
        /*044c*/ 	.byte	0x04, 0x28
        /*044e*/ 	.short	(.L_753 - .L_752)


	//   ....[0]....
.L_752:
        /*0450*/ 	.word	0x00000070


	//   ....[1]....
        /*0454*/ 	.word	0x00000170


	//   ....[2]....
        /*0458*/ 	.word	0x000001c0


	//   ....[3]....
        /*045c*/ 	.word	0x000003f0


	//   ....[4]....
        /*0460*/ 	.word	0x00000550


	//   ....[5]....
        /*0464*/ 	.word	0x00000670


	//   ....[6]....
        /*0468*/ 	.word	0x000007d0


	//   ....[7]....
        /*046c*/ 	.word	0x00001cc0


	//   ....[8]....
        /*0470*/ 	.word	0x00004420


	//   ....[9]....
        /*0474*/ 	.word	0x00004530


	//   ....[10]....
        /*0478*/ 	.word	0x00005000


	//   ....[11]....
        /*047c*/ 	.word	0x00005050


	//   ....[12]....
        /*0480*/ 	.word	0x00008be0


	//   ....[13]....
        /*0484*/ 	.word	0x00008cf0


	//   ....[14]....
        /*0488*/ 	.word	0x00009840


	//   ....[15]....
        /*048c*/ 	.word	0x000098c0


	//   ....[16]....
        /*0490*/ 	.word	0x0000c410


	//   ....[17]....
        /*0494*/ 	.word	0x0000c420


	//   ....[18]....
        /*0498*/ 	.word	0x0000c460


	//   ....[19]....
        /*049c*/ 	.word	0x0000c470


	//   ....[20]....
        /*04a0*/ 	.word	0x000108a0


	//   ....[21]....
        /*04a4*/ 	.word	0x000109b0


	//   ....[22]....
        /*04a8*/ 	.word	0x00011500


	//   ....[23]....
        /*04ac*/ 	.word	0x00011580


	//   ....[24]....
        /*04b0*/ 	.word	0x00012ee0


	//   ....[25]....
        /*04b4*/ 	.word	0x00012ef0


	//   ....[26]....
        /*04b8*/ 	.word	0x00012f20


	//   ....[27]....
        /*04bc*/ 	.word	0x00012f30


	//   ....[28]....
        /*04c0*/ 	.word	0x00014400


	//   ....[29]....
        /*04c4*/ 	.word	0x00014430


	//   ....[30]....
        /*04c8*/ 	.word	0x00014460


	//   ....[31]....
        /*04cc*/ 	.word	0x00014490


	//   ....[32]....
        /*04d0*/ 	.word	0x000144c0


	//   ....[33]....
        /*04d4*/ 	.word	0x000144e0


	//   ....[34]....
        /*04d8*/ 	.word	0x000144f0


	//   ....[35]....
        /*04dc*/ 	.word	0x00014500


	//   ....[36]....
        /*04e0*/ 	.word	0x00014510


	//   ....[37]....
        /*04e4*/ 	.word	0x00014540


	//   ....[38]....
        /*04e8*/ 	.word	0x00014570


	//   ....[39]....
        /*04ec*/ 	.word	0x00014580


	//   ....[40]....
        /*04f0*/ 	.word	0x00014590


	//   ....[41]....
        /*04f4*/ 	.word	0x000145c0


	//   ....[42]....
        /*04f8*/ 	.word	0x000145f0


	//   ....[43]....
        /*04fc*/ 	.word	0x00014600


	//   ....[44]....
        /*0500*/ 	.word	0x00014610


	//   ....[45]....
        /*0504*/ 	.word	0x00014640


	//   ....[46]....
        /*0508*/ 	.word	0x00014670


	//   ....[47]....
        /*050c*/ 	.word	0x00014680


	//   ....[48]....
        /*0510*/ 	.word	0x00014690


	//   ....[49]....
        /*0514*/ 	.word	0x000146c0


	//   ....[50]....
        /*0518*/ 	.word	0x000146f0


	//   ....[51]....
        /*051c*/ 	.word	0x00014700


	//   ....[52]....
        /*0520*/ 	.word	0x00014710


	//   ....[53]....
        /*0524*/ 	.word	0x00014770


	//   ....[54]....
        /*0528*/ 	.word	0x00014780


	//   ....[55]....
        /*052c*/ 	.word	0x00014790


	//   ....[56]....
        /*0530*/ 	.word	0x000147a0


	//   ....[57]....
        /*0534*/ 	.word	0x000147c0


	//   ....[58]....
        /*0538*/ 	.word	0x000147d0


	//   ....[59]....
        /*053c*/ 	.word	0x000147e0


	//   ....[60]....
        /*0540*/ 	.word	0x000147f0


	//   ....[61]....
        /*0544*/ 	.word	0x00014800


	//   ....[62]....
        /*0548*/ 	.word	0x00014810


	//   ....[63]....
        /*054c*/ 	.word	0x00014830


	//   ....[64]....
        /*0550*/ 	.word	0x00014850


	//   ....[65]....
        /*0554*/ 	.word	0x00014870


	//   ....[66]....
        /*0558*/ 	.word	0x00014880


	//   ....[67]....
        /*055c*/ 	.word	0x00014890


	//   ....[68]....
        /*0560*/ 	.word	0x000148a0


	//   ....[69]....
        /*0564*/ 	.word	0x000148b0


	//   ....[70]....
        /*0568*/ 	.word	0x000148c0


	//   ....[71]....
        /*056c*/ 	.word	0x000148d0


	//   ....[72]....
        /*0570*/ 	.word	0x000148e0


	//   ....[73]....
        /*0574*/ 	.word	0x00014910


	//   ....[74]....
        /*0578*/ 	.word	0x00014920


	//   ....[75]....
        /*057c*/ 	.word	0x00014930


	//   ....[76]....
        /*0580*/ 	.word	0x00016760


	//   ....[77]....
        /*0584*/ 	.word	0x00016930


	//   ....[78]....
        /*0588*/ 	.word	0x00016960


	//   ....[79]....
        /*058c*/ 	.word	0x00016990


	//   ....[80]....
        /*0590*/ 	.word	0x000169d0


	//   ....[81]....
        /*0594*/ 	.word	0x00016a00


	//   ....[82]....
        /*0598*/ 	.word	0x00016a40


	//   ....[83]....
        /*059c*/ 	.word	0x00016bd0


	//   ....[84]....
        /*05a0*/ 	.word	0x00016c00


	//   ....[85]....
        /*05a4*/ 	.word	0x00016c30


	//   ....[86]....
        /*05a8*/ 	.word	0x00016c60


	//   ....[87]....
        /*05ac*/ 	.word	0x00016c90


	//   ....[88]....
        /*05b0*/ 	.word	0x00016cd0


	//   ....[89]....
        /*05b4*/ 	.word	0x00016d70


	//   ....[90]....
        /*05b8*/ 	.word	0x00016e00


	//   ....[91]....
        /*05bc*/ 	.word	0x00016eb0


	//   ....[92]....
        /*05c0*/ 	.word	0x000187a0


	//   ....[93]....
        /*05c4*/ 	.word	0x0001b9b0


	//   ....[94]....
        /*05c8*/ 	.word	0x0001b9e0


	//   ....[95]....
        /*05cc*/ 	.word	0x0001ba10


	//   ....[96]....
        /*05d0*/ 	.word	0x0001ba40


	//   ....[97]....
        /*05d4*/ 	.word	0x0001ba70


	//   ....[98]....
        /*05d8*/ 	.word	0x0001ba80


	//   ....[99]....
        /*05dc*/ 	.word	0x0001bac0


	//   ....[100]....
        /*05e0*/ 	.word	0x0001bad0


	//   ....[101]....
        /*05e4*/ 	.word	0x0001bc10


	//   ....[102]....
        /*05e8*/ 	.word	0x0001bc40


	//   ....[103]....
        /*05ec*/ 	.word	0x0001bc70


	//   ....[104]....
        /*05f0*/ 	.word	0x0001bca0


	//   ....[105]....
        /*05f4*/ 	.word	0x0001bcd0


	//   ....[106]....
        /*05f8*/ 	.word	0x0001bd10


	//   ....[107]....
        /*05fc*/ 	.word	0x0001bdb0


	//   ....[108]....
        /*0600*/ 	.word	0x0001be40


	//   ....[109]....
        /*0604*/ 	.word	0x0001bef0


	//   ....[110]....
        /*0608*/ 	.word	0x0001c540


	//   ....[111]....
        /*060c*/ 	.word	0x0001cc00


	//   ....[112]....
        /*0610*/ 	.word	0x0001d070


	//----- nvinfo : EIATTR_REG_RECONFIG
	.align		4
.L_753:
        /*0614*/ 	.byte	0x01, 0x54
	.zero		2


	//----- nvinfo : EIATTR_SYSCALL_OFFSETS
	.align		4
        /*0618*/ 	.byte	0x04, 0x46
        /*061a*/ 	.short	(.L_755 - .L_754)


	//   ....[0]....
.L_754:
        /*061c*/ 	.word	0x00001e40


	//   ....[1]....
        /*0620*/ 	.word	0x00018050


	//   ....[2]....
        /*0624*/ 	.word	0x000181b0


	//   ....[3]....
        /*0628*/ 	.word	0x000182f0


	//   ....[4]....
        /*062c*/ 	.word	0x00018410


	//----- nvinfo : EIATTR_MBARRIER_INSTR_OFFSETS
	.align		4
.L_755:
        /*0630*/ 	.byte	0x04, 0x39
        /*0632*/ 	.short	(.L_757 - .L_756)


	//   ....[0]....
.L_756:
        /*0634*/ 	.word	0x000002a0
        /*0638*/ 	.word	0x000000ff
        /*063c*/ 	.word	0x00033400
        /*0640*/ 	.short	0x0100
        /*0642*/ 	.byte	0x08
	.zero		1


	//   ....[1]....
        /*0644*/ 	.word	0x000002b0
        /*0648*/ 	.word	0x000000ff
        /*064c*/ 	.word	0x00033420
        /*0650*/ 	.short	0x0100
        /*0652*/ 	.byte	0x08
	.zero		1


	//   ....[2]....
        /*0654*/ 	.word	0x000003a0
        /*0658*/ 	.word	0x000000ff
        /*065c*/ 	.word	0x00033430
        /*0660*/ 	.short	0x0100
        /*0662*/ 	.byte	0x08
	.zero		1


	//   ....[3]....
        /*0664*/ 	.word	0x000003b0
        /*0668*/ 	.word	0x000000ff
        /*066c*/ 	.word	0x00033440
        /*0670*/ 	.short	0x0100
        /*0672*/ 	.byte	0x08
	.zero		1


	//   ....[4]....
        /*0674*/ 	.word	0x000003c0
        /*0678*/ 	.word	0x000000ff
        /*067c*/ 	.word	0x00033438
        /*0680*/ 	.short	0x0100
        /*0682*/ 	.byte	0x08
	.zero		1


	//   ....[5]....
        /*0684*/ 	.word	0x000003d0
        /*0688*/ 	.word	0x000000ff
        /*068c*/ 	.word	0x00033448
        /*0690*/ 	.short	0x0100
        /*0692*/ 	.byte	0x08
	.zero		1


	//   ....[6]....
        /*0694*/ 	.word	0x00000500
        /*0698*/ 	.word	0x000000ff
        /*069c*/ 	.word	0x00033450
        /*06a0*/ 	.short	0x0100
        /*06a2*/ 	.byte	0x08
	.zero		1


	//   ....[7]....
        /*06a4*/ 	.word	0x00000510
        /*06a8*/ 	.word	0x000000ff
        /*06ac*/ 	.word	0x00033460
        /*06b0*/ 	.short	0x0100
        /*06b2*/ 	.byte	0x08
	.zero		1


	//   ....[8]....
        /*06b4*/ 	.word	0x00000520
        /*06b8*/ 	.word	0x000000ff
        /*06bc*/ 	.word	0x00033458
        /*06c0*/ 	.short	0x0100
        /*06c2*/ 	.byte	0x08
	.zero		1


	//   ....[9]....
        /*06c4*/ 	.word	0x00000530
        /*06c8*/ 	.word	0x000000ff
        /*06cc*/ 	.word	0x00033468
        /*06d0*/ 	.short	0x0100
        /*06d2*/ 	.byte	0x08
	.zero		1


	//   ....[10]....
        /*06d4*/ 	.word	0x00000620
        /*06d8*/ 	.word	0x000000ff
        /*06dc*/ 	.word	0x00033470
        /*06e0*/ 	.short	0x0100
        /*06e2*/ 	.byte	0x06
	.zero		1


	//   ....[11]....
        /*06e4*/ 	.word	0x00000630
        /*06e8*/ 	.word	0x000000ff
        /*06ec*/ 	.word	0x00033480
        /*06f0*/ 	.short	0x0100
        /*06f2*/ 	.byte	0x06
	.zero		1


	//   ....[12]....
        /*06f4*/ 	.word	0x00000640
        /*06f8*/ 	.word	0x000000ff
        /*06fc*/ 	.word	0x00033478
        /*0700*/ 	.short	0x0100
        /*0702*/ 	.byte	0x06
	.zero		1


	//   ....[13]....
        /*0704*/ 	.word	0x00000650
        /*0708*/ 	.word	0x000000ff
        /*070c*/ 	.word	0x00033488
        /*0710*/ 	.short	0x0100
        /*0712*/ 	.byte	0x06
	.zero		1


	//   ....[14]....
        /*0714*/ 	.word	0x00000780
        /*0718*/ 	.word	0x000000ff
        /*071c*/ 	.word	0x00033490
        /*0720*/ 	.short	0x0100
        /*0722*/ 	.byte	0x08
	.zero		1


	//   ....[15]....
        /*0724*/ 	.word	0x00000790
        /*0728*/ 	.word	0x000000ff
        /*072c*/ 	.word	0x000334a0
        /*0730*/ 	.short	0x0100
        /*0732*/ 	.byte	0x08
	.zero		1


	//   ....[16]....
        /*0734*/ 	.word	0x000007a0
        /*0738*/ 	.word	0x000000ff
        /*073c*/ 	.word	0x00033498
        /*0740*/ 	.short	0x0100
        /*0742*/ 	.byte	0x08
	.zero		1


	//   ....[17]....
        /*0744*/ 	.word	0x000007b0
        /*0748*/ 	.word	0x000000ff
        /*074c*/ 	.word	0x000334a8
        /*0750*/ 	.short	0x0100
        /*0752*/ 	.byte	0x08
	.zero		1


	//   ....[18]....
        /*0754*/ 	.word	0x000008e0
        /*0758*/ 	.word	0x000000ff
        /*075c*/ 	.word	0x000334b0
        /*0760*/ 	.short	0x0100
        /*0762*/ 	.byte	0x08
	.zero		1


	//   ....[19]....
        /*0764*/ 	.word	0x000008f0
        /*0768*/ 	.word	0x000000ff
        /*076c*/ 	.word	0x000334c0
        /*0770*/ 	.short	0x0100
        /*0772*/ 	.byte	0x08
	.zero		1


	//   ....[20]....
        /*0774*/ 	.word	0x00000900
        /*0778*/ 	.word	0x000000ff
        /*077c*/ 	.word	0x000334b8
        /*0780*/ 	.short	0x0100
        /*0782*/ 	.byte	0x08
	.zero		1


	//   ....[21]....
        /*0784*/ 	.word	0x00000910
        /*0788*/ 	.word	0x000000ff
        /*078c*/ 	.word	0x000334c8
        /*0790*/ 	.short	0x0100
        /*0792*/ 	.byte	0x08
	.zero		1


	//   ....[22]....
        /*0794*/ 	.word	0x00001ec0
        /*0798*/ 	.word	0x000000ff
        /*079c*/ 	.word	0x00033400
        /*07a0*/ 	.short	0x010a
        /*07a2*/ 	.byte	0x29
	.zero		1


	//   ....[23]....
        /*07a4*/ 	.word	0x00001f40
        /*07a8*/ 	.word	0x00000003
        /*07ac*/ 	.word	0x00033430
        /*07b0*/ 	.short	0x010a
        /*07b2*/ 	.byte	0x3f
	.zero		1


	//   ....[24]....
        /*07b4*/ 	.word	0x00001fc0
        /*07b8*/ 	.word	0x00000003
        /*07bc*/ 	.word	0x00033430
        /*07c0*/ 	.short	0x010a
        /*07c2*/ 	.byte	0x3f
	.zero		1


	//   ....[25]....
        /*07c4*/ 	.word	0x00002d60
        /*07c8*/ 	.word	0x00000000
        /*07cc*/ 	.word	0x00000000
        /*07d0*/ 	.short	0x0101
        /*07d2*/ 	.byte	0x3f
	.zero		1


	//   ....[26]....
        /*07d4*/ 	.word	0x00006450
        /*07d8*/ 	.word	0x000000ff
        /*07dc*/ 	.word	0x00033430
        /*07e0*/ 	.short	0x010a
        /*07e2*/ 	.byte	0x06
	.zero		1


	//   ....[27]....
        /*07e4*/ 	.word	0x00006490
        /*07e8*/ 	.word	0x000000ff
        /*07ec*/ 	.word	0x00033430
        /*07f0*/ 	.short	0x010a
        /*07f2*/ 	.byte	0x06
	.zero		1


	//   ....[28]....
        /*07f4*/ 	.word	0x000070a0
        /*07f8*/ 	.word	0x000000ff
        /*07fc*/ 	.word	0x00033450
        /*0800*/ 	.short	0x010a
        /*0802*/ 	.byte	0x06
	.zero		1


	//   ....[29]....
        /*0804*/ 	.word	0x000070e0
        /*0808*/ 	.word	0x000000ff
        /*080c*/ 	.word	0x00033450
        /*0810*/ 	.short	0x010a
        /*0812*/ 	.byte	0x06
	.zero		1


	//   ....[30]....
        /*0814*/ 	.word	0x000073d0
        /*0818*/ 	.word	0x0000000a
        /*081c*/ 	.word	0x00000000
        /*0820*/ 	.short	0x0101
        /*0822*/ 	.byte	0x3f
	.zero		1


	//   ....[31]....
        /*0824*/ 	.word	0x0000a600
        /*0828*/ 	.word	0x000000ff
        /*082c*/ 	.word	0x00000000
        /*0830*/ 	.short	0x0101
        /*0832*/ 	.byte	0x06
	.zero		1


	//   ....[32]....
        /*0834*/ 	.word	0x0000b160
        /*0838*/ 	.word	0x000000ff
        /*083c*/ 	.word	0x00033430
        /*0840*/ 	.short	0x010a
        /*0842*/ 	.byte	0x06
	.zero		1


	//   ....[33]....
        /*0844*/ 	.word	0x0000b1a0
        /*0848*/ 	.word	0x000000ff
        /*084c*/ 	.word	0x00033430
        /*0850*/ 	.short	0x010a
        /*0852*/ 	.byte	0x06
	.zero		1


	//   ....[34]....
        /*0854*/ 	.word	0x0000bde0
        /*0858*/ 	.word	0x000000ff
        /*085c*/ 	.word	0x00033450
        /*0860*/ 	.short	0x010a
        /*0862*/ 	.byte	0x06
	.zero		1


	//   ....[35]....
        /*0864*/ 	.word	0x0000be20
        /*0868*/ 	.word	0x000000ff
        /*086c*/ 	.word	0x00033450
        /*0870*/ 	.short	0x010a
        /*0872*/ 	.byte	0x06
	.zero		1


	//   ....[36]....
        /*0874*/ 	.word	0x0000d520
        /*0878*/ 	.word	0x00000006
        /*087c*/ 	.word	0x00000000
        /*0880*/ 	.short	0x0101
        /*0882*/ 	.byte	0x3f
	.zero		1


	//   ....[37]....
        /*0884*/ 	.word	0x0000d730
        /*0888*/ 	.word	0x000000ff
        /*088c*/ 	.word	0x00000000
        /*0890*/ 	.short	0x0101
        /*0892*/ 	.byte	0x06
	.zero		1


	//   ....[38]....
        /*0894*/ 	.word	0x0000e0e0
        /*0898*/ 	.word	0x000000ff
        /*089c*/ 	.word	0x00033430
        /*08a0*/ 	.short	0x010a
        /*08a2*/ 	.byte	0x06
	.zero		1


	//   ....[39]....
        /*08a4*/ 	.word	0x0000e120
        /*08a8*/ 	.word	0x000000ff
        /*08ac*/ 	.word	0x00033430
        /*08b0*/ 	.short	0x010a
        /*08b2*/ 	.byte	0x06
	.zero		1


	//   ....[40]....
        /*08b4*/ 	.word	0x0000ed60
        /*08b8*/ 	.word	0x000000ff
        /*08bc*/ 	.word	0x00033450
        /*08c0*/ 	.short	0x010a
        /*08c2*/ 	.byte	0x06
	.zero		1


	//   ....[41]....
        /*08c4*/ 	.word	0x0000eda0
        /*08c8*/ 	.word	0x000000ff
        /*08cc*/ 	.word	0x00033450
        /*08d0*/ 	.short	0x010a
        /*08d2*/ 	.byte	0x06
	.zero		1


	//   ....[42]....
        /*08d4*/ 	.word	0x0000f0c0
        /*08d8*/ 	.word	0x00000000
        /*08dc*/ 	.word	0x00000000
        /*08e0*/ 	.short	0x0101
        /*08e2*/ 	.byte	0x3f
	.zero		1


	//   ....[43]....
        /*08e4*/ 	.word	0x000122c0
        /*08e8*/ 	.word	0x000000ff
        /*08ec*/ 	.word	0x00000000
        /*08f0*/ 	.short	0x0101
        /*08f2*/ 	.byte	0x06
	.zero		1


	//   ....[44]....
        /*08f4*/ 	.word	0x00012b40
        /*08f8*/ 	.word	0x000000ff
        /*08fc*/ 	.word	0x00033450
        /*0900*/ 	.short	0x010a
        /*0902*/ 	.byte	0x09
	.zero		1


	//   ....[45]....
        /*0904*/ 	.word	0x00012b80
        /*0908*/ 	.word	0x000000ff
        /*090c*/ 	.word	0x00033450
        /*0910*/ 	.short	0x010a
        /*0912*/ 	.byte	0x09
	.zero		1


	//   ....[46]....
        /*0914*/ 	.word	0x00013310
        /*0918*/ 	.word	0x000000ff
        /*091c*/ 	.word	0x00000000
        /*0920*/ 	.short	0x0101
        /*0922*/ 	.byte	0x04
	.zero		1


	//   ....[47]....
        /*0924*/ 	.word	0x00015590
        /*0928*/ 	.word	0x00000003
        /*092c*/ 	.word	0x00000000
        /*0930*/ 	.short	0x0101
        /*0932*/ 	.byte	0x3f
	.zero		1


	//   ....[48]....
        /*0934*/ 	.word	0x00018a00
        /*0938*/ 	.word	0x00000004
        /*093c*/ 	.word	0x00033480
        /*0940*/ 	.short	0x010a
        /*0942*/ 	.byte	0x3f
	.zero		1


	//   ....[49]....
        /*0944*/ 	.word	0x00018c60
        /*0948*/ 	.word	0x00000004
        /*094c*/ 	.word	0x00033440
        /*0950*/ 	.short	0x010a
        /*0952*/ 	.byte	0x3f
	.zero		1


	//   ....[50]....
        /*0954*/ 	.word	0x000190f0
        /*0958*/ 	.word	0x000000ff
        /*095c*/ 	.word	0x00033420
        /*0960*/ 	.short	0x010a
        /*0962*/ 	.byte	0x29
	.zero		1


	//   ....[51]....
        /*0964*/ 	.word	0x000193f0
        /*0968*/ 	.word	0x00000006
        /*096c*/ 	.word	0x00033480
        /*0970*/ 	.short	0x010a
        /*0972*/ 	.byte	0x3f
	.zero		1


	//   ....[52]....
        /*0974*/ 	.word	0x00019860
        /*0978*/ 	.word	0x00000006
        /*097c*/ 	.word	0x00033440
        /*0980*/ 	.short	0x010a
        /*0982*/ 	.byte	0x3f
	.zero		1


	//   ....[53]....
        /*0984*/ 	.word	0x00019d10
        /*0988*/ 	.word	0x0000000c
        /*098c*/ 	.word	0x00033470
        /*0990*/ 	.short	0x010a
        /*0992*/ 	.byte	0x3f
	.zero		1


	//   ....[54]....
        /*0994*/ 	.word	0x00019d80
        /*0998*/ 	.word	0x0000000c
        /*099c*/ 	.word	0x00033460
        /*09a0*/ 	.short	0x010a
        /*09a2*/ 	.byte	0x3f
	.zero		1


	//   ....[55]....
        /*09a4*/ 	.word	0x0001a8f0
        /*09a8*/ 	.word	0x0000000c
        /*09ac*/ 	.word	0x00033450
        /*09b0*/ 	.short	0x0101
        /*09b2*/ 	.byte	0x3f
	.zero		1


	//   ....[56]....
        /*09b4*/ 	.word	0x0001a940
        /*09b8*/ 	.word	0x0000000c
        /*09bc*/ 	.word	0x00000000
        /*09c0*/ 	.short	0x0101
        /*09c2*/ 	.byte	0x3f
	.zero		1


	//   ....[57]....
        /*09c4*/ 	.word	0x0001ab30
        /*09c8*/ 	.word	0x00000000
        /*09cc*/ 	.word	0x00033470
        /*09d0*/ 	.short	0x010a
        /*09d2*/ 	.byte	0x3f
	.zero		1


	//   ....[58]....
        /*09d4*/ 	.word	0x0001abc0
        /*09d8*/ 	.word	0x00000000
        /*09dc*/ 	.word	0x00033460
        /*09e0*/ 	.short	0x010a
        /*09e2*/ 	.byte	0x3f
	.zero		1


	//   ....[59]....
        /*09e4*/ 	.word	0x0001b6d0
        /*09e8*/ 	.word	0x00000000
        /*09ec*/ 	.word	0x00033450
        /*09f0*/ 	.short	0x0101
        /*09f2*/ 	.byte	0x3f
	.zero		1


	//   ....[60]....
        /*09f4*/ 	.word	0x0001b720
        /*09f8*/ 	.word	0x00000002
        /*09fc*/ 	.word	0x00000000
        /*0a00*/ 	.short	0x0101
        /*0a02*/ 	.byte	0x3f
	.zero		1


	//   ....[61]....
        /*0a04*/ 	.word	0x0001c4c0
        /*0a08*/ 	.word	0x00000000
        /*0a0c*/ 	.word	0x00033420
        /*0a10*/ 	.short	0x010a
        /*0a12*/ 	.byte	0x3f
	.zero		1


	//   ....[62]....
        /*0a14*/ 	.word	0x0001c680
        /*0a18*/ 	.word	0x00000006
        /*0a1c*/ 	.word	0x00000000
        /*0a20*/ 	.short	0x010a
        /*0a22*/ 	.byte	0x3f
	.zero		1


	//   ....[63]....
        /*0a24*/ 	.word	0x0001c6f0
        /*0a28*/ 	.word	0x00000007
        /*0a2c*/ 	.word	0x00000000
        /*0a30*/ 	.short	0x010a
        /*0a32*/ 	.byte	0x3f
	.zero		1


	//   ....[64]....
        /*0a34*/ 	.word	0x0001c750
        /*0a38*/ 	.word	0x00000004
        /*0a3c*/ 	.word	0x00033460
        /*0a40*/ 	.short	0x010a
        /*0a42*/ 	.byte	0x3f
	.zero		1


	//   ....[65]....
        /*0a44*/ 	.word	0x0001c7a0
        /*0a48*/ 	.word	0x00000003
        /*0a4c*/ 	.word	0x00033460
        /*0a50*/ 	.short	0x010a
        /*0a52*/ 	.byte	0x3f
	.zero		1


	//   ....[66]....
        /*0a54*/ 	.word	0x0001c7e0
        /*0a58*/ 	.word	0x00000004
        /*0a5c*/ 	.word	0x00033480
        /*0a60*/ 	.short	0x010a
        /*0a62*/ 	.byte	0x3f
	.zero		1


	//   ....[67]....
        /*0a64*/ 	.word	0x0001c800
        /*0a68*/ 	.word	0x00000003
        /*0a6c*/ 	.word	0x00033480
        /*0a70*/ 	.short	0x010a
        /*0a72*/ 	.byte	0x3f
	.zero		1


	//   ....[68]....
        /*0a74*/ 	.word	0x0001c870
        /*0a78*/ 	.word	0x00000003
        /*0a7c*/ 	.word	0x00033400
        /*0a80*/ 	.short	0x010a
        /*0a82*/ 	.byte	0x3f
	.zero		1


	//   ....[69]....
        /*0a84*/ 	.word	0x0001c8c0
        /*0a88*/ 	.word	0x00000003
        /*0a8c*/ 	.word	0x00033430
        /*0a90*/ 	.short	0x010a
        /*0a92*/ 	.byte	0x3f
	.zero		1


	//   ....[70]....
        /*0a94*/ 	.word	0x0001c920
        /*0a98*/ 	.word	0x0000000f
        /*0a9c*/ 	.word	0x00033430
        /*0aa0*/ 	.short	0x010a
        /*0aa2*/ 	.byte	0x3f
	.zero		1


	//   ....[71]....
        /*0aa4*/ 	.word	0x0001c980
        /*0aa8*/ 	.word	0x0000000f
        /*0aac*/ 	.word	0x00033450
        /*0ab0*/ 	.short	0x010a
        /*0ab2*/ 	.byte	0x3f
	.zero		1


	//   ....[72]....
        /*0ab4*/ 	.word	0x0001c9e0
        /*0ab8*/ 	.word	0x00000003
        /*0abc*/ 	.word	0x00033430
        /*0ac0*/ 	.short	0x010a
        /*0ac2*/ 	.byte	0x3f
	.zero		1


	//   ....[73]....
        /*0ac4*/ 	.word	0x0001ca40
        /*0ac8*/ 	.word	0x00000003
        /*0acc*/ 	.word	0x00033450
        /*0ad0*/ 	.short	0x010a
        /*0ad2*/ 	.byte	0x3f
	.zero		1


	//   ....[74]....
        /*0ad4*/ 	.word	0x0001caa0
        /*0ad8*/ 	.word	0x00000003
        /*0adc*/ 	.word	0x00033430
        /*0ae0*/ 	.short	0x010a
        /*0ae2*/ 	.byte	0x3f
	.zero		1


	//   ....[75]....
        /*0ae4*/ 	.word	0x0001cb00
        /*0ae8*/ 	.word	0x00000003
        /*0aec*/ 	.word	0x00033450
        /*0af0*/ 	.short	0x010a
        /*0af2*/ 	.byte	0x3f
	.zero		1


	//   ....[76]....
        /*0af4*/ 	.word	0x0001cb60
        /*0af8*/ 	.word	0x00000005
        /*0afc*/ 	.word	0x00033450
        /*0b00*/ 	.short	0x010a
        /*0b02*/ 	.byte	0x3f
	.zero		1


	//   ....[77]....
        /*0b04*/ 	.word	0x0001ccb0
        /*0b08*/ 	.word	0x00000004
        /*0b0c*/ 	.word	0x00033480
        /*0b10*/ 	.short	0x010a
        /*0b12*/ 	.byte	0x3f
	.zero		1


	//   ....[78]....
        /*0b14*/ 	.word	0x0001cd00
        /*0b18*/ 	.word	0x00000004
        /*0b1c*/ 	.word	0x00033440
        /*0b20*/ 	.short	0x010a
        /*0b22*/ 	.byte	0x3f
	.zero		1


	//   ....[79]....
        /*0b24*/ 	.word	0x0001cd60
        /*0b28*/ 	.word	0x00000003
        /*0b2c*/ 	.word	0x00033420
        /*0b30*/ 	.short	0x010a
        /*0b32*/ 	.byte	0x3f
	.zero		1


	//   ....[80]....
        /*0b34*/ 	.word	0x0001cdb0
        /*0b38*/ 	.word	0x00000006
        /*0b3c*/ 	.word	0x00033480
        /*0b40*/ 	.short	0x010a
        /*0b42*/ 	.byte	0x3f
	.zero		1


	//   ....[81]....
        /*0b44*/ 	.word	0x0001ce00
        /*0b48*/ 	.word	0x00000006
        /*0b4c*/ 	.word	0x00033440
        /*0b50*/ 	.short	0x010a
        /*0b52*/ 	.byte	0x3f
	.zero		1


	//   ....[82]....
        /*0b54*/ 	.word	0x0001ce50
        /*0b58*/ 	.word	0x0000000c
        /*0b5c*/ 	.word	0x00033470
        /*0b60*/ 	.short	0x010a
        /*0b62*/ 	.byte	0x3f
	.zero		1


	//   ....[83]....
        /*0b64*/ 	.word	0x0001cea0
        /*0b68*/ 	.word	0x0000000c
        /*0b6c*/ 	.word	0x00033460
        /*0b70*/ 	.short	0x010a
        /*0b72*/ 	.byte	0x3f
	.zero		1


	//   ....[84]....
        /*0b74*/ 	.word	0x0001cef0
        /*0b78*/ 	.word	0x00000000
        /*0b7c*/ 	.word	0x00033470
        /*0b80*/ 	.short	0x010a
        /*0b82*/ 	.byte	0x3f
	.zero		1


	//   ....[85]....
        /*0b84*/ 	.word	0x0001cf40
        /*0b88*/ 	.word	0x00000000
        /*0b8c*/ 	.word	0x00033460
        /*0b90*/ 	.short	0x010a
        /*0b92*/ 	.byte	0x3f
	.zero		1


	//   ....[86]....
        /*0b94*/ 	.word	0x0001cf90
        /*0b98*/ 	.word	0x00000000
        /*0b9c*/ 	.word	0x00033420
        /*0ba0*/ 	.short	0x010a
        /*0ba2*/ 	.byte	0x3f
	.zero		1


	//   ....[87]....
        /*0ba4*/ 	.word	0x0001d130
        /*0ba8*/ 	.word	0x00000006
        /*0bac*/ 	.word	0x00000000
        /*0bb0*/ 	.short	0x010a
        /*0bb2*/ 	.byte	0x3f
	.zero		1


	//   ....[88]....
        /*0bb4*/ 	.word	0x0001d180
        /*0bb8*/ 	.word	0x00000007
        /*0bbc*/ 	.word	0x00000000
        /*0bc0*/ 	.short	0x010a
        /*0bc2*/ 	.byte	0x3f
	.zero		1


	//   ....[89]....
        /*0bc4*/ 	.word	0x0001d1d0
        /*0bc8*/ 	.word	0x00000004
        /*0bcc*/ 	.word	0x00033460
        /*0bd0*/ 	.short	0x010a
        /*0bd2*/ 	.byte	0x3f
	.zero		1


	//   ....[90]....
        /*0bd4*/ 	.word	0x0001d220
        /*0bd8*/ 	.word	0x00000003
        /*0bdc*/ 	.word	0x00033460
        /*0be0*/ 	.short	0x010a
        /*0be2*/ 	.byte	0x3f
	.zero		1


	//   ....[91]....
        /*0be4*/ 	.word	0x0001d270
        /*0be8*/ 	.word	0x00000004
        /*0bec*/ 	.word	0x00033480
        /*0bf0*/ 	.short	0x010a
        /*0bf2*/ 	.byte	0x3f
	.zero		1


	//----- nvinfo : EIATTR_NUM_MBARRIERS
	.align		4
.L_757:
        /*0bf4*/ 	.byte	0x03, 0x38
        /*0bf6*/ 	.short	0x0016


	//----- nvinfo : EIATTR_EXIT_INSTR_OFFSETS
	.align		4
        /*0bf8*/ 	.byte	0x04, 0x1c
        /*0bfa*/ 	.short	(.L_759 - .L_758)


	//   ....[0]....
.L_758:
        /*0bfc*/ 	.word	0x00000ab0


	//   ....[1]....
        /*0c00*/ 	.word	0x00016700


	//   ....[2]....
        /*0c04*/ 	.word	0x0001c850


	//----- nvinfo : EIATTR_MAX_THREADS
	.align		4
.L_759:
        /*0c08*/ 	.byte	0x04, 0x05
        /*0c0a*/ 	.short	(.L_761 - .L_760)
.L_760:
        /*0c0c*/ 	.word	0x00000180
        /*0c10*/ 	.word	0x00000001
        /*0c14*/ 	.word	0x00000001


	//----- nvinfo : EIATTR_CRS_STACK_SIZE
	.align		4
.L_761:
        /*0c18*/ 	.byte	0x04, 0x1e
        /*0c1a*/ 	.short	(.L_763 - .L_762)
.L_762:
        /*0c1c*/ 	.word	0x00000000


	//----- nvinfo : EIATTR_CBANK_PARAM_SIZE
	.align		4
.L_763:
        /*0c20*/ 	.byte	0x03, 0x19
        /*0c22*/ 	.short	0x0a70


	//----- nvinfo : EIATTR_PARAM_CBANK
	.align		4
        /*0c24*/ 	.byte	0x04, 0x0a
        /*0c26*/ 	.short	(.L_765 - .L_764)
	.align		4
.L_764:
        /*0c28*/ 	.word	index@(.nv.constant0._ZN7cutlass13device_kernelIN5flash11enable_sm90INS1_16FlashAttnFwdSm90INS1_25CollectiveMainloopFwdSm90ILi2EN4cute5tupleIJNS5_1CILi1EEES8_S8_EEENS6_IJNS7_ILi128EEENS7_ILi160EEENS7_ILi192EEEEEELi192ENS_12float_e4m3_tEfNS_4arch4Sm90ELb0ELb1ELb0ELb1ELb0ELb0ELb0ELb1ELb1ELb0ELb0ELb0EEENS1_21CollectiveEpilogueFwdINS6_IJSA_SC_SB_EEES9_NS_10bfloat16_tESG_Li256ELb1ELb0ELb0ELb1EEENS1_36VarlenDynamicPersistentTileSchedulerILi128ELi160ELi256ELi128ELb0ELb0ELb1ELb1ELb0ELb1EEEEEEEEEvNT_6ParamsE)
        /*0c2c*/ 	.short	0x0210
        /*0c2e*/ 	.short	0x0a70


	//----- nvinfo : EIATTR_SW_WAR
	.align		4
.L_765:
        /*0c30*/ 	.byte	0x04, 0x36
        /*0c32*/ 	.short	(.L_767 - .L_766)
.L_766:
        /*0c34*/ 	.word	0x00000008
.L_767:


//--------------------- .nv.info._ZN7cutlass13device_kernelIN5flash11enable_sm90INS1_16FlashAttnFwdSm90INS1_25CollectiveMainloopFwdSm90ILi2EN4cute5tupleIJNS5_1CILi1EEES8_S8_EEENS6_IJNS7_ILi128EEENS7_ILi160EEENS7_ILi192EEEEEELi192ENS_12float_e4m3_tEfNS_4arch4Sm90ELb0ELb1ELb0ELb1ELb0ELb1ELb0ELb1ELb1ELb0ELb0ELb0EEENS1_21CollectiveEpilogueFwdINS6_IJSA_SC_SB_EEES9_NS_10bfloat16_tESG_Li256ELb1ELb0ELb0ELb1EEENS1_36VarlenDynamicPersistentTileSchedulerILi128ELi160ELi256ELi128ELb0ELb0ELb1ELb1ELb0ELb1EEEEEEEEEvNT_6ParamsE --------------------------
	.section	.nv.info._ZN7cutlass13device_kernelIN5flash11enable_sm90INS1_16FlashAttnFwdSm90INS1_25CollectiveMainloopFwdSm90ILi2EN4cute5tupleIJNS5_1CILi1EEES8_S8_EEENS6_IJNS7_ILi128EEENS7_ILi160EEENS7_ILi192EEEEEELi192ENS_12float_e4m3_tEfNS_4arch4Sm90ELb0ELb1ELb0ELb1ELb0ELb1ELb0ELb1ELb1ELb0ELb0ELb0EEENS1_21CollectiveEpilogueFwdINS6_IJSA_SC_SB_EEES9_NS_10bfloat16_tESG_Li256ELb1ELb0ELb0ELb1EEENS1_36VarlenDynamicPersistentTileSchedulerILi128ELi160ELi256ELi128ELb0ELb0ELb1ELb1ELb0ELb1EEEEEEEEEvNT_6ParamsE,"",@"SHT_CUDA_INFO"
	.sectionflags	@""
	.align	4


	//----- nvinfo : EIATTR_CUDA_API_VERSION
	.align		4
        /*0000*/ 	.byte	0x04, 0x37
        /*0002*/ 	.short	(.L_769 - .L_768)
.L_768:
        /*0004*/ 	.word	0x00000082


	//----- nvinfo : EIATTR_KPARAM_INFO
	.align		4
.L_769:
        /*0008*/ 	.byte	0x04, 0x17
        /*000a*/ 	.short	(.L_771 - .L_770)
.L_770:
        /*000c*/ 	.word	0x00000000
        /*0010*/ 	.short	0x0000
        /*0012*/ 	.short	0x0070
        /*0014*/ 	.byte	0x00, 0xf0, 0x01, 0x28


	//----- nvinfo : EIATTR_SPARSE_MMA_MASK
	.align		4
.L_771:
        /*0018*/ 	.byte	0x03, 0x50
        /*001a*/ 	.short	0x0000


	//----- nvinfo : EIATTR_MAXREG_COUNT
	.align		4
        /*001c*/ 	.byte	0x03, 0x1b
        /*001e*/ 	.short	0x00a8


	//----- nvinfo : EIATTR_NUM_BARRIERS
	.align		4
        /*0020*/ 	.byte	0x02, 0x4c
        /*0022*/ 	.byte	0x10
	.zero		1


	//----- nvinfo : EIATTR_EXTERNS
	.align		4
        /*0024*/ 	.byte	0x04, 0x0f
        /*0026*/ 	.short	(.L_773 - .L_772)


	//   ....[0]....
	.align		4
.L_772:
        /*0028*/ 	.word	index@(__assertfail)


	//----- nvinfo : EIATTR_ANNOTATIONS
	.align		4
.L_773:
        /*002c*/ 	.byte	0x04, 0x55
        /*002e*/ 	.short	(.L_775 - .L_774)


	//   ....[0]....
.L_774:
        /* <DEDUP_REMOVED lines=69> */


	//----- nvinfo : EIATTR_MERCURY_ISA_VERSION
	.align		4
.L_775:
        /*0470*/ 	.byte	0x03, 0x5f
        /*0472*/ 	.short	0x0101


	//----- nvinfo : EIATTR_UNUSED_LOAD_BYTE_OFFSET
	.align		4
        /*0474*/ 	.byte	0x04, 0x44
        /*0476*/ 	.short	(.L_777 - .L_776)


	//   ....[0]....
.L_776:
        /*0478*/ 	.word	0x00000b70
        /*047c*/ 	.word	0x0000fff0


	//   ....[1]....
        /*0480*/ 	.word	0x0001d8e0
        /*0484*/ 	.word	0x0000fff0


	//----- nvinfo : EIATTR_INT_WARP_WIDE_INSTR_OFFSETS
	.align		4
.L_777:
        /*0488*/ 	.byte	0x04, 0x31
        /*048a*/ 	.short	(.L_779 - .L_778)


	//   ....[0]....
.L_778:
        /*048c*/ 	.word	0x00000210


	//   ....[1]....
        /*0490*/ 	.word	0x00000250


	//   ....[2]....
        /*0494*/ 	.word	0x000002c0


	//   ....[3]....
        /*0498*/ 	.word	0x00023920


	//   ....[4]....
        /*049c*/ 	.word	0x000239b0


	//   ....[5]....
        /*04a0*/ 	.word	0x00024100


	//   ....[6]....
        /*04a4*/ 	.word	0x00024130


	//   ....[7]....
        /*04a8*/ 	.word	0x00024210


	//   ....[8]....
        /*04ac*/ 	.word	0x000242e0


	//   ....[9]....
        /*04b0*/ 	.word	0x000269f0


	//   ....[10]....
        /*04b4*/ 	.word	0x00026a80


	//----- nvinfo : EIATTR_COOP_GROUP_MASK_REGIDS
	.align		4
.L_779:
        /*04b8*/ 	.byte	0x04, 0x29
        /*04ba*/ 	.short	(.L_781 - .L_780)


	//   ....[0]....
.L_780:
        /*04bc*/ 	.word	0xffffffff


	//   ....[1]....
        /*04c0*/ 	.word	0xffffffff


	//   ....[2]....
        /*04c4*/ 	.word	0xffffffff


	//   ....[3]....
        /*04c8*/ 	.word	0xffffffff


	//   ....[4]....
        /*04cc*/ 	.word	0xffffffff


	//   ....[5]....
        /*04d0*/ 	.word	0xffffffff


	//   ....[6]....
        /*04d4*/ 	.word	0xffffffff


	//   ....[7]....
        /*04d8*/ 	.word	0xffffffff


	//   ....[8]....
        /*04dc*/ 	.word	0xffffffff


	//   ....[9]....
        /*04e0*/ 	.word	0xffffffff


	//   ....[10]....
        /*04e4*/ 	.word	0xffffffff


	//   ....[11]....
        /*04e8*/ 	.word	0xffffffff


	//   ....[12]....
        /*04ec*/ 	.word	0xffffffff


	//   ....[13]....
        /*04f0*/ 	.word	0xffffffff


	//   ....[14]....
        /*04f4*/ 	.word	0xffffffff


	//   ....[15]....
        /*04f8*/ 	.word	0xffffffff


	//   ....[16]....
        /*04fc*/ 	.word	0xffffffff


	//   ....[17]....
        /*0500*/ 	.word	0xffffffff


	//   ....[18]....
        /*0504*/ 	.word	0xffffffff


	//   ....[19]....
        /*0508*/ 	.word	0xffffffff


	//   ....[20]....
        /*050c*/ 	.word	0xffffffff


	//   ....[21]....
        /*0510*/ 	.word	0xffffffff


	//   ....[22]....
        /*0514*/ 	.word	0xffffffff


	//   ....[23]....
        /*0518*/ 	.word	0xffffffff


	//   ....[24]....
        /*051c*/ 	.word	0xffffffff


	//   ....[25]....
        /*0520*/ 	.word	0xffffffff


	//   ....[26]....
        /*0524*/ 	.word	0xffffffff


	//   ....[27]....
        /*0528*/ 	.word	0xffffffff


	//   ....[28]....
        /*052c*/ 	.word	0xffffffff


	//   ....[29]....
        /*0530*/ 	.word	0xffffffff


	//   ....[30]....
        /*0534*/ 	.word	0xffffffff


	//   ....[31]....
        /*0538*/ 	.word	0xffffffff


	//   ....[32]....
        /*053c*/ 	.word	0xffffffff


	//   ....[33]....
        /*0540*/ 	.word	0xffffffff


	//   ....[34]....
        /*0544*/ 	.word	0xffffffff


	//   ....[35]....
        /*0548*/ 	.word	0xffffffff


	//   ....[36]....
        /*054c*/ 	.word	0xffffffff


	//   ....[37]....
        /*0550*/ 	.word	0xffffffff


	//   ....[38]....
        /*0554*/ 	.word	0xffffffff


	//   ....[39]....
        /*0558*/ 	.word	0xffffffff


	//   ....[40]....
        /*055c*/ 	.word	0xffffffff


	//   ....[41]....
        /*0560*/ 	.word	0xffffffff


	//   ....[42]....
        /*0564*/ 	.word	0xffffffff


	//   ....[43]....
        /*0568*/ 	.word	0xffffffff


	//   ....[44]....
        /*056c*/ 	.word	0xffffffff


	//   ....[45]....
        /*0570*/ 	.word	0xffffffff


	//   ....[46]....
        /*0574*/ 	.word	0xffffffff


	//   ....[47]....
        /*0578*/ 	.word	0xffffffff


	//   ....[48]....
        /*057c*/ 	.word	0xffffffff


	//   ....[49]....
        /*0580*/ 	.word	0xffffffff


	//   ....[50]....
        /*0584*/ 	.word	0xffffffff


	//   ....[51]....
        /*0588*/ 	.word	0xffffffff


	//   ....[52]....
        /*058c*/ 	.word	0xffffffff


	//   ....[53]....
        /*0590*/ 	.word	0xffffffff


	//   ....[54]....
        /*0594*/ 	.word	0xffffffff


	//   ....[55]....
        /*0598*/ 	.word	0xffffffff


	//   ....[56]....
        /*059c*/ 	.word	0xffffffff


	//   ....[57]....
        /*05a0*/ 	.word	0xffffffff


	//   ....[58]....
        /*05a4*/ 	.word	0xffffffff


	//   ....[59]....
        /*05a8*/ 	.word	0xffffffff


	//   ....[60]....
        /*05ac*/ 	.word	0xffffffff


	//   ....[61]....
        /*05b0*/ 	.word	0xffffffff


	//   ....[62]....
        /*05b4*/ 	.word	0xffffffff


	//   ....[63]....
        /*05b8*/ 	.word	0xffffffff


	//   ....[64]....
        /*05bc*/ 	.word	0xffffffff


	//   ....[65]....
        /*05c0*/ 	.word	0xffffffff


	//   ....[66]....
        /*05c4*/ 	.word	0xffffffff


	//   ....[67]....
        /*05c8*/ 	.word	0xffffffff


	//   ....[68]....
        /*05cc*/ 	.word	0xffffffff


	//   ....[69]....
        /*05d0*/ 	.word	0xffffffff


	//   ....[70]....
        /*05d4*/ 	.word	0xffffffff


	//   ....[71]....
        /*05d8*/ 	.word	0xffffffff


	//   ....[72]....
        /*05dc*/ 	.word	0xffffffff


	//   ....[73]....
        /*05e0*/ 	.word	0xffffffff


	//   ....[74]....
        /*05e4*/ 	.word	0xffffffff


	//   ....[75]....
        /*05e8*/ 	.word	0xffffffff


	//   ....[76]....
        /*05ec*/ 	.word	0xffffffff


	//   ....[77]....
        /*05f0*/ 	.word	0xffffffff


	//   ....[78]....
        /*05f4*/ 	.word	0xffffffff


	//   ....[79]....
        /*05f8*/ 	.word	0xffffffff


	//   ....[80]....
        /*05fc*/ 	.word	0xffffffff


	//   ....[81]....
        /*0600*/ 	.word	0xffffffff


	//   ....[82]....
        /*0604*/ 	.word	0xffffffff


	//   ....[83]....
        /*0608*/ 	.word	0xffffffff


	//   ....[84]....
        /*060c*/ 	.word	0xffffffff


	//   ....[85]....
        /*0610*/ 	.word	0xffffffff


	//   ....[86]....
        /*0614*/ 	.word	0xffffffff


	//   ....[87]....
        /*0618*/ 	.word	0xffffffff


	//   ....[88]....
        /*061c*/ 	.word	0xffffffff


	//   ....[89]....
        /*0620*/ 	.word	0xffffffff


	//   ....[90]....
        /*0624*/ 	.word	0xffffffff


	//   ....[91]....
        /*0628*/ 	.word	0xffffffff


	//   ....[92]....
        /*062c*/ 	.word	0xffffffff


	//   ....[93]....
        /*0630*/ 	.word	0xffffffff


	//   ....[94]....
        /*0634*/ 	.word	0xffffffff


	//   ....[95]....
        /*0638*/ 	.word	0xffffffff


	//   ....[96]....
        /*063c*/ 	.word	0xffffffff


	//   ....[97]....
        /*0640*/ 	.word	0xffffffff


	//   ....[98]....
        /*0644*/ 	.word	0xffffffff


	//   ....[99]....
        /*0648*/ 	.word	0xffffffff


	//   ....[100]....
        /*064c*/ 	.word	0xffffffff


	//   ....[101]....
        /*0650*/ 	.word	0xffffffff


	//   ....[102]....
        /*0654*/ 	.word	0xffffffff


	//   ....[103]....
        /*0658*/ 	.word	0xffffffff


	//   ....[104]....
        /*065c*/ 	.word	0xffffffff


	//   ....[105]....
        /*0660*/ 	.word	0xffffffff


	//   ....[106]....
        /*0664*/ 	.word	0xffffffff


	//   ....[107]....
        /*0668*/ 	.word	0xffffffff


	//   ....[108]....
        /*066c*/ 	.word	0xffffffff


	//   ....[109]....
        /*0670*/ 	.word	0xffffffff


	//   ....[110]....
        /*0674*/ 	.word	0xffffffff


	//   ....[111]....
        /*0678*/ 	.word	0xffffffff


	//   ....[112]....
        /*067c*/ 	.word	0x0500000f


	//   ....[113]....
        /*0680*/ 	.word	0x0500000f


	//   ....[114]....
        /*0684*/ 	.word	0x0500000f


	//   ....[115]....
        /*0688*/ 	.word	0x0500000f


	//   ....[116]....
        /*068c*/ 	.word	0x0500000f


	//   ....[117]....
        /*0690*/ 	.word	0x0500000f


	//   ....[118]....
        /*0694*/ 	.word	0x0500000f


	//   ....[119]....
        /*0698*/ 	.word	0x0500000f


	//   ....[120]....
        /*069c*/ 	.word	0x0500000f


	//   ....[121]....
        /*06a0*/ 	.word	0x0500000f


	//   ....[122]....
        /*06a4*/ 	.word	0x0500000f


	//   ....[123]....
        /*06a8*/ 	.word	0x0500000f


	//   ....[124]....
        /*06ac*/ 	.word	0x0500000f


	//   ....[125]....
        /*06b0*/ 	.word	0x0500000f


	//   ....[126]....
        /*06b4*/ 	.word	0x0500000f


	//   ....[127]....
        /*06b8*/ 	.word	0x0500000f


	//   ....[128]....
        /*06bc*/ 	.word	0x0500000f


	//   ....[129]....
        /*06c0*/ 	.word	0x0500000f


	//   ....[130]....
        /*06c4*/ 	.word	0x0500000f


	//   ....[131]....
        /*06c8*/ 	.word	0x0500000f


	//   ....[132]....
        /*06cc*/ 	.word	0x0500000f


	//   ....[133]....
        /*06d0*/ 	.word	0x0500000f


	//   ....[134]....
        /*06d4*/ 	.word	0x0500000f


	//   ....[135]....
        /*06d8*/ 	.word	0x0500000f


	//   ....[136]....
        /*06dc*/ 	.word	0x0500000f


	//   ....[137]....
        /*06e0*/ 	.word	0x0500000f


	//   ....[138]....
        /*06e4*/ 	.word	0x0500000f


	//   ....[139]....
        /*06e8*/ 	.word	0x0500000f


	//----- nvinfo : EIATTR_COOP_GROUP_INSTR_OFFSETS
	.align		4
.L_781:
        /*06ec*/ 	.byte	0x04, 0x28
        /*06ee*/ 	.short	(.L_783 - .L_782)


	//   ....[0]....
.L_782:
        /*06f0*/ 	.word	0x000000c0


	//   ....[1]....
        /*06f4*/ 	.word	0x00000220


	//   ....[2]....
        /*06f8*/ 	.word	0x00000270


	//   ....[3]....
        /*06fc*/ 	.word	0x000004a0


	//   ....[4]....
        /*0700*/ 	.word	0x00000600


	//   ....[5]....
        /*0704*/ 	.word	0x00000720


	//   ....[6]....
        /*0708*/ 	.word	0x00000880


	//   ....[7]....
        /*070c*/ 	.word	0x00004ca0


	//   ....[8]....
        /*0710*/ 	.word	0x0000e400


	//   ....[9]....
        /*0714*/ 	.word	0x0000e520


	//   ....[10]....
        /*0718*/ 	.word	0x0000f0a0


	//   ....[11]....
        /*071c*/ 	.word	0x0000f0f0


	//   ....[12]....
        /*0720*/ 	.word	0x00012cb0


	//   ....[13]....
        /*0724*/ 	.word	0x00012dc0


	//   ....[14]....
        /*0728*/ 	.word	0x000138d0


	//   ....[15]....
        /*072c*/ 	.word	0x00013960


	//   ....[16]....
        /*0730*/ 	.word	0x000164c0


	//   ....[17]....
        /*0734*/ 	.word	0x000164d0


	//   ....[18]....
        /*0738*/ 	.word	0x00016510


	//   ....[19]....
        /*073c*/ 	.word	0x00016520


	//   ....[20]....
        /*0740*/ 	.word	0x0001a980


	//   ....[21]....
        /*0744*/ 	.word	0x0001aa90


	//   ....[22]....
        /*0748*/ 	.word	0x0001b5b0


	//   ....[23]....
        /*074c*/ 	.word	0x0001b630


	//   ....[24]....
        /*0750*/ 	.word	0x0001cf90


	//   ....[25]....
        /*0754*/ 	.word	0x0001cfa0


	//   ....[26]....
        /*0758*/ 	.word	0x0001cfd0


	//   ....[27]....
        /*075c*/ 	.word	0x0001cfe0


	//   ....[28]....
        /*0760*/ 	.word	0x0001e400


	//   ....[29]....
        /*0764*/ 	.word	0x0001e430


	//   ....[30]....
        /*0768*/ 	.word	0x0001e460


	//   ....[31]....
        /*076c*/ 	.word	0x0001e490


	//   ....[32]....
        /*0770*/ 	.word	0x0001e4b0


	//   ....[33]....
        /*0774*/ 	.word	0x0001e4d0


	//   ....[34]....
        /*0778*/ 	.word	0x0001e4f0


	//   ....[35]....
        /*077c*/ 	.word	0x0001e510


	//   ....[36]....
        /*0780*/ 	.word	0x0001e520


	//   ....[37]....
        /*0784*/ 	.word	0x0001e530


	//   ....[38]....
        /*0788*/ 	.word	0x0001e540


	//   ....[39]....
        /*078c*/ 	.word	0x0001e550


	//   ....[40]....
        /*0790*/ 	.word	0x0001e560


	//   ....[41]....
        /*0794*/ 	.word	0x0001e570


	//   ....[42]....
        /*0798*/ 	.word	0x0001e580


	//   ....[43]....
        /*079c*/ 	.word	0x0001e590


	//   ....[44]....
        /*07a0*/ 	.word	0x0001e5a0


	//   ....[45]....
        /*07a4*/ 	.word	0x0001e5b0


	//   ....[46]....
        /*07a8*/ 	.word	0x0001e5c0


	//   ....[47]....
        /*07ac*/ 	.word	0x0001e5d0


	//   ....[48]....
        /*07b0*/ 	.word	0x0001e5e0


	//   ....[49]....
        /*07b4*/ 	.word	0x0001e5f0


	//   ....[50]....
        /*07b8*/ 	.word	0x0001e600


	//   ....[51]....
        /*07bc*/ 	.word	0x0001e610


	//   ....[52]....
        /*07c0*/ 	.word	0x0001e620


	//   ....[53]....
        /*07c4*/ 	.word	0x0001e630


	//   ....[54]....
        /*07c8*/ 	.word	0x0001e640


	//   ....[55]....
        /*07cc*/ 	.word	0x0001e650


	//   ....[56]....
        /*07d0*/ 	.word	0x0001e660


	//   ....[57]....
        /*07d4*/ 	.word	0x0001e670


	//   ....[58]....
        /*07d8*/ 	.word	0x0001e680


	//   ....[59]....
        /*07dc*/ 	.word	0x0001e690


	//   ....[60]....
        /*07e0*/ 	.word	0x0001e6a0


	//   ....[61]....
        /*07e4*/ 	.word	0x0001e6b0


	//   ....[62]....
        /*07e8*/ 	.word	0x0001e6c0


	//   ....[63]....
        /*07ec*/ 	.word	0x0001e6d0


	//   ....[64]....
        /*07f0*/ 	.word	0x0001e6e0


	//   ....[65]....
        /*07f4*/ 	.word	0x0001e6f0


	//   ....[66]....
        /*07f8*/ 	.word	0x0001e700


	//   ....[67]....
        /*07fc*/ 	.word	0x0001e710


	//   ....[68]....
        /*0800*/ 	.word	0x0001e720


	//   ....[69]....
        /*0804*/ 	.word	0x0001e730


	//   ....[70]....
        /*0808*/ 	.word	0x0001e740


	//   ....[71]....
        /*080c*/ 	.word	0x0001e750


	//   ....[72]....
        /*0810*/ 	.word	0x0001e760


	//   ....[73]....
        /*0814*/ 	.word	0x0001e770


	//   ....[74]....
        /*0818*/ 	.word	0x0001e780


	//   ....[75]....
        /*081c*/ 	.word	0x0001e790


	//   ....[76]....
        /*0820*/ 	.word	0x000207c0


	//   ....[77]....
        /*0824*/ 	.word	0x00020980


	//   ....[78]....
        /*0828*/ 	.word	0x000209b0


	//   ....[79]....
        /*082c*/ 	.word	0x000209e0


	//   ....[80]....
        /*0830*/ 	.word	0x00020a10


	//   ....[81]....
        /*0834*/ 	.word	0x00020a40


	//   ....[82]....
        /*0838*/ 	.word	0x00020a80


	//   ....[83]....
        /*083c*/ 	.word	0x00020c00


	//   ....[84]....
        /*0840*/ 	.word	0x00020c30


	//   ....[85]....
        /*0844*/ 	.word	0x00020c60


	//   ....[86]....
        /*0848*/ 	.word	0x00020c90


	//   ....[87]....
        /*084c*/ 	.word	0x00020cc0


	//   ....[88]....
        /*0850*/ 	.word	0x00020cf0


	//   ....[89]....
        /*0854*/ 	.word	0x00020d90


	//   ....[90]....
        /*0858*/ 	.word	0x00020dd0


	//   ....[91]....
        /*085c*/ 	.word	0x00020e90


	//   ....[92]....
        /*0860*/ 	.word	0x00022010


	//   ....[93]....
        /*0864*/ 	.word	0x00024470


	//   ....[94]....
        /*0868*/ 	.word	0x00027af0


	//   ....[95]....
        /*086c*/ 	.word	0x00027b00


	//   ....[96]....
        /*0870*/ 	.word	0x00027b20


	//   ....[97]....
        /*0874*/ 	.word	0x00027b60


	//   ....[98]....
        /*0878*/ 	.word	0x00027b90


	//   ....[99]....
        /*087c*/ 	.word	0x00027bc0


	//   ....[100]....
        /*0880*/ 	.word	0x00027bf0


	//   ....[101]....
        /*0884*/ 	.word	0x00027c20


	//   ....[102]....
        /*0888*/ 	.word	0x00027dc0


	//   ....[103]....
        /*088c*/ 	.word	0x00027df0


	//   ....[104]....
        /*0890*/ 	.word	0x00027e20


	//   ....[105]....
        /*0894*/ 	.word	0x00027e50


	//   ....[106]....
        /*0898*/ 	.word	0x00027e80


	//   ....[107]....
        /*089c*/ 	.word	0x00027eb0


	//   ....[108]....
        /*08a0*/ 	.word	0x00027f70


	//   ....[109]....
        /*08a4*/ 	.word	0x00027f90


	//   ....[110]....
        /*08a8*/ 	.word	0x00028000


	//   ....[111]....
        /*08ac*/ 	.word	0x00028790


	//   ....[112]....
        /*08b0*/ 	.word	0x00028b20


	//   ....[113]....
        /*08b4*/ 	.word	0x00028bb0


	//   ....[114]....
        /*08b8*/ 	.word	0x00028c50


	//   ....[115]....
        /*08bc*/ 	.word	0x00028cf0


	//   ....[116]....
        /*08c0*/ 	.word	0x00028dd0


	//   ....[117]....
        /*08c4*/ 	.word	0x00028e60


	//   ....[118]....
        /*08c8*/ 	.word	0x00028f00


	//   ....[119]....
        /*08cc*/ 	.word	0x00028fa0


	//   ....[120]....
        /*08d0*/ 	.word	0x000293c0


	//   ....[121]....
        /*08d4*/ 	.word	0x000296a0


	//   ....[122]....
        /*08d8*/ 	.word	0x00029ad0


	//   ....[123]....
        /*08dc*/ 	.word	0x00029b70


	//   ....[124]....
        /*08e0*/ 	.word	0x00029ca0


	//   ....[125]....
        /*08e4*/ 	.word	0x00029d10


	//   ....[126]....
        /*08e8*/ 	.word	0x00029d80


	//   ....[127]....
        /*08ec*/ 	.word	0x00029df0


	//   ....[128]....
        /*08f0*/ 	.word	0x00029e60


	//   ....[129]....
        /*08f4*/ 	.word	0x00029ee0


	//   ....[130]....
        /*08f8*/ 	.word	0x00029f70


	//   ....[131]....
        /*08fc*/ 	.word	0x0002a000


	//   ....[132]....
        /*0900*/ 	.word	0x0002a070


	//   ....[133]....
        /*0904*/ 	.word	0x0002a0e0


	//   ....[134]....
        /*0908*/ 	.word	0x0002a150


	//   ....[135]....
        /*090c*/ 	.word	0x0002a1d0


	//   ....[136]....
        /*0910*/ 	.word	0x0002a240


	//   ....[137]....
        /*0914*/ 	.word	0x0002a2e0


	//   ....[138]....
        /*0918*/ 	.word	0x0002a370


	//   ....[139]....
        /*091c*/ 	.word	0x0002a4a0


	//----- nvinfo : EIATTR_REG_RECONFIG
	.align		4
.L_783:
        /*0920*/ 	.byte	0x01, 0x54
	.zero		2


	//----- nvinfo : EIATTR_SYSCALL_OFFSETS
	.align		4
        /*0924*/ 	.byte	0x04, 0x46
        /*0926*/ 	.short	(.L_785 - .L_784)


	//   ....[0]....
.L_784:
        /*0928*/ 	.word	0x00001fc0


	//   ....[1]....
        /*092c*/ 	.word	0x000021b0


	//   ....[2]....
        /*0930*/ 	.word	0x00004e20


	//   ....[3]....
        /*0934*/ 	.word	0x00005160


	//   ....[4]....
        /*0938*/ 	.word	0x00023b50


	//   ....[5]....
        /*093c*/ 	.word	0x00023cc0


	//   ....[6]....
        /*0940*/ 	.word	0x00023e10


	//   ....[7]....
        /*0944*/ 	.word	0x00023f40


	//----- nvinfo : EIATTR_MBARRIER_INSTR_OFFSETS
	.align		4
.L_785:
        /*0948*/ 	.byte	0x04, 0x39
        /*094a*/ 	.short	(.L_787 - .L_786)


	//   ....[0]....
.L_786:
        /*094c*/ 	.word	0x00000350
        /*0950*/ 	.word	0x000000ff
        /*0954*/ 	.word	0x00033400
        /*0958*/ 	.short	0x0100
        /*095a*/ 	.byte	0x08
	.zero		1


	//   ....[1]....
        /*095c*/ 	.word	0x00000360
        /*0960*/ 	.word	0x000000ff
        /*0964*/ 	.word	0x00033420
        /*0968*/ 	.short	0x0100
        /*096a*/ 	.byte	0x08
	.zero		1


	//   ....[2]....
        /*096c*/ 	.word	0x00000450
        /*0970*/ 	.word	0x000000ff
        /*0974*/ 	.word	0x00033430
        /*0978*/ 	.short	0x0100
        /*097a*/ 	.byte	0x08
	.zero		1


	//   ....[3]....
        /*097c*/ 	.word	0x00000460
        /*0980*/ 	.word	0x000000ff
        /*0984*/ 	.word	0x00033440
        /*0988*/ 	.short	0x0100
        /*098a*/ 	.byte	0x08
	.zero		1


	//   ....[4]....
        /*098c*/ 	.word	0x00000470
        /*0990*/ 	.word	0x000000ff
        /*0994*/ 	.word	0x00033438
        /*0998*/ 	.short	0x0100
        /*099a*/ 	.byte	0x08
	.zero		1


	//   ....[5]....
        /*099c*/ 	.word	0x00000480
        /*09a0*/ 	.word	0x000000ff
        /*09a4*/ 	.word	0x00033448
        /*09a8*/ 	.short	0x0100
        /*09aa*/ 	.byte	0x08
	.zero		1


	//   ....[6]....
        /*09ac*/ 	.word	0x000005b0
        /*09b0*/ 	.word	0x000000ff
        /*09b4*/ 	.word	0x00033450
        /*09b8*/ 	.short	0x0100
        /*09ba*/ 	.byte	0x08
	.zero		1


	//   ....[7]....
        /*09bc*/ 	.word	0x000005c0
        /*09c0*/ 	.word	0x000000ff
        /*09c4*/ 	.word	0x00033460
        /*09c8*/ 	.short	0x0100
        /*09ca*/ 	.byte	0x08
	.zero		1


	//   ....[8]....
        /*09cc*/ 	.word	0x000005d0
        /*09d0*/ 	.word	0x000000ff
        /*09d4*/ 	.word	0x00033458
        /*09d8*/ 	.short	0x0100
        /*09da*/ 	.byte	0x08
	.zero		1


	//   ....[9]....
        /*09dc*/ 	.word	0x000005e0
        /*09e0*/ 	.word	0x000000ff
        /*09e4*/ 	.word	0x00033468
        /*09e8*/ 	.short	0x0100
        /*09ea*/ 	.byte	0x08
	.zero		1


	//   ....[10]....
        /*09ec*/ 	.word	0x000006d0
        /*09f0*/ 	.word	0x000000ff
        /*09f4*/ 	.word	0x00033470
        /*09f8*/ 	.short	0x0100
        /*09fa*/ 	.byte	0x06
	.zero		1


	//   ....[11]....
        /*09fc*/ 	.word	0x000006e0
        /*0a00*/ 	.word	0x000000ff
        /*0a04*/ 	.word	0x00033480
        /*0a08*/ 	.short	0x0100
        /*0a0a*/ 	.byte	0x06
	.zero		1


	//   ....[12]....
        /*0a0c*/ 	.word	0x000006f0
        /*0a10*/ 	.word	0x000000ff
        /*0a14*/ 	.word	0x00033478
        /*0a18*/ 	.short	0x0100
        /*0a1a*/ 	.byte	0x06
	.zero		1


	//   ....[13]....
        /*0a1c*/ 	.word	0x00000700
        /*0a20*/ 	.word	0x000000ff
        /*0a24*/ 	.word	0x00033488
        /*0a28*/ 	.short	0x0100
        /*0a2a*/ 	.byte	0x06
	.zero		1


	//   ....[14]....
        /*0a2c*/ 	.word	0x00000830
        /*0a30*/ 	.word	0x000000ff
        /*0a34*/ 	.word	0x00033490
        /*0a38*/ 	.short	0x0100
        /*0a3a*/ 	.byte	0x08
	.zero		1


	//   ....[15]....
        /*0a3c*/ 	.word	0x00000840
        /*0a40*/ 	.word	0x000000ff
        /*0a44*/ 	.word	0x000334a0
        /*0a48*/ 	.short	0x0100
        /*0a4a*/ 	.byte	0x08
	.zero		1


	//   ....[16]....
        /*0a4c*/ 	.word	0x00000850
        /*0a50*/ 	.word	0x000000ff
        /*0a54*/ 	.word	0x00033498
        /*0a58*/ 	.short	0x0100
        /*0a5a*/ 	.byte	0x08
	.zero		1


	//   ....[17]....
        /*0a5c*/ 	.word	0x00000860
        /*0a60*/ 	.word	0x000000ff
        /*0a64*/ 	.word	0x000334a8
        /*0a68*/ 	.short	0x0100
        /*0a6a*/ 	.byte	0x08
	.zero		1


	//   ....[18]....
        /*0a6c*/ 	.word	0x00000990
        /*0a70*/ 	.word	0x000000ff
        /*0a74*/ 	.word	0x000334b0
        /*0a78*/ 	.short	0x0100
        /*0a7a*/ 	.byte	0x08
	.zero		1


	//   ....[19]....
        /*0a7c*/ 	.word	0x000009a0
        /*0a80*/ 	.word	0x000000ff
        /*0a84*/ 	.word	0x000334c0
        /*0a88*/ 	.short	0x0100
        /*0a8a*/ 	.byte	0x08
	.zero		1


	//   ....[20]....
        /*0a8c*/ 	.word	0x000009b0
        /*0a90*/ 	.word	0x000000ff
        /*0a94*/ 	.word	0x000334b8
        /*0a98*/ 	.short	0x0100
        /*0a9a*/ 	.byte	0x08
	.zero		1


	//   ....[21]....
        /*0a9c*/ 	.word	0x000009c0
        /*0aa0*/ 	.word	0x000000ff
        /*0aa4*/ 	.word	0x000334c8
        /*0aa8*/ 	.short	0x0100
        /*0aaa*/ 	.byte	0x08
	.zero		1


	//   ....[22]....
        /*0aac*/ 	.word	0x00003b40
        /*0ab0*/ 	.word	0x0000001b
        /*0ab4*/ 	.word	0x000334b0
        /*0ab8*/ 	.short	0x010a
        /*0aba*/ 	.byte	0x3f
	.zero		1


	//   ....[23]....
        /*0abc*/ 	.word	0x000040e0
        /*0ac0*/ 	.word	0x00000000
        /*0ac4*/ 	.word	0x00000000
        /*0ac8*/ 	.short	0x0101
        /*0aca*/ 	.byte	0x3f
	.zero		1


	//   ....[24]....
        /*0acc*/ 	.word	0x00004ec0
        /*0ad0*/ 	.word	0x00000003
        /*0ad4*/ 	.word	0x00033400
        /*0ad8*/ 	.short	0x010a
        /*0ada*/ 	.byte	0x3f
	.zero		1


	//   ....[25]....
        /*0adc*/ 	.word	0x00004f10
        /*0ae0*/ 	.word	0x00000003
        /*0ae4*/ 	.word	0x00033400
        /*0ae8*/ 	.short	0x010a
        /*0aea*/ 	.byte	0x3f
	.zero		1


	//   ....[26]....
        /*0aec*/ 	.word	0x000059a0
        /*0af0*/ 	.word	0x000000ff
        /*0af4*/ 	.word	0x00033400
        /*0af8*/ 	.short	0x010a
        /*0afa*/ 	.byte	0x26
	.zero		1


	//   ....[27]....
        /*0afc*/ 	.word	0x00008ee0
        /*0b00*/ 	.word	0x000000ff
        /*0b04*/ 	.word	0x00033400
        /*0b08*/ 	.short	0x010a
        /*0b0a*/ 	.byte	0x26
	.zero		1


	//   ....[28]....
        /*0b0c*/ 	.word	0x0000bfe0
        /*0b10*/ 	.word	0x00000003
        /*0b14*/ 	.word	0x00033430
        /*0b18*/ 	.short	0x010a
        /*0b1a*/ 	.byte	0x3f
	.zero		1


	//   ....[29]....
        /*0b1c*/ 	.word	0x0000c050
        /*0b20*/ 	.word	0x00000003
        /*0b24*/ 	.word	0x00033430
        /*0b28*/ 	.short	0x010a
        /*0b2a*/ 	.byte	0x3f
	.zero		1


	//   ....[30]....
        /*0b2c*/ 	.word	0x0000cde0
        /*0b30*/ 	.word	0x00000000
        /*0b34*/ 	.word	0x00000000
        /*0b38*/ 	.short	0x0101
        /*0b3a*/ 	.byte	0x3f
	.zero		1


	//   ....[31]....
        /*0b3c*/ 	.word	0x000104d0
        /*0b40*/ 	.word	0x000000ff
        /*0b44*/ 	.word	0x00033430
        /*0b48*/ 	.short	0x010a
        /*0b4a*/ 	.byte	0x06
	.zero		1


	//   ....[32]....
        /*0b4c*/ 	.word	0x00010510
        /*0b50*/ 	.word	0x000000ff
        /*0b54*/ 	.word	0x00033430
        /*0b58*/ 	.short	0x010a
        /*0b5a*/ 	.byte	0x06
	.zero		1


	//   ....[33]....
        /*0b5c*/ 	.word	0x00011120
        /*0b60*/ 	.word	0x000000ff
        /*0b64*/ 	.word	0x00033450
        /*0b68*/ 	.short	0x010a
        /*0b6a*/ 	.byte	0x06
	.zero		1


	//   ....[34]....
        /*0b6c*/ 	.word	0x00011160
        /*0b70*/ 	.word	0x000000ff
        /*0b74*/ 	.word	0x00033450
        /*0b78*/ 	.short	0x010a
        /*0b7a*/ 	.byte	0x06
	.zero		1


	//   ....[35]....
        /*0b7c*/ 	.word	0x00011430
        /*0b80*/ 	.word	0x00000009
        /*0b84*/ 	.word	0x00000000
        /*0b88*/ 	.short	0x0101
        /*0b8a*/ 	.byte	0x3f
	.zero		1


	//   ....[36]....
        /*0b8c*/ 	.word	0x000146b0
        /*0b90*/ 	.word	0x000000ff
        /*0b94*/ 	.word	0x00000000
        /*0b98*/ 	.short	0x0101
        /*0b9a*/ 	.byte	0x06
	.zero		1


	//   ....[37]....
        /*0b9c*/ 	.word	0x00015210
        /*0ba0*/ 	.word	0x000000ff
        /*0ba4*/ 	.word	0x00033430
        /*0ba8*/ 	.short	0x010a
        /*0baa*/ 	.byte	0x06
	.zero		1


	//   ....[38]....
        /*0bac*/ 	.word	0x00015250
        /*0bb0*/ 	.word	0x000000ff
        /*0bb4*/ 	.word	0x00033430
        /*0bb8*/ 	.short	0x010a
        /*0bba*/ 	.byte	0x06
	.zero		1


	//   ....[39]....
        /*0bbc*/ 	.word	0x00015e90
        /*0bc0*/ 	.word	0x000000ff
        /*0bc4*/ 	.word	0x00033450
        /*0bc8*/ 	.short	0x010a
        /*0bca*/ 	.byte	0x06
	.zero		1


	//   ....[40]....
        /*0bcc*/ 	.word	0x00015ed0
        /*0bd0*/ 	.word	0x000000ff
        /*0bd4*/ 	.word	0x00033450
        /*0bd8*/ 	.short	0x010a
        /*0bda*/ 	.byte	0x06
	.zero		1


	//   ....[41]....
        /*0bdc*/ 	.word	0x00017620
        /*0be0*/ 	.word	0x00000006
        /*0be4*/ 	.word	0x00000000
        /*0be8*/ 	.short	0x0101
        /*0bea*/ 	.byte	0x3f
	.zero		1


	//   ....[42]....
        /*0bec*/ 	.word	0x000177c0
        /*0bf0*/ 	.word	0x000000ff
        /*0bf4*/ 	.word	0x00000000
        /*0bf8*/ 	.short	0x0101
        /*0bfa*/ 	.byte	0x06
	.zero		1


	//   ....[43]....
        /*0bfc*/ 	.word	0x00018160
        /*0c00*/ 	.word	0x000000ff
        /*0c04*/ 	.word	0x00033430
        /*0c08*/ 	.short	0x010a
        /*0c0a*/ 	.byte	0x06
	.zero		1


	//   ....[44]....
        /*0c0c*/ 	.word	0x000181a0
        /*0c10*/ 	.word	0x000000ff
        /*0c14*/ 	.word	0x00033430
        /*0c18*/ 	.short	0x010a
        /*0c1a*/ 	.byte	0x06
	.zero		1


	//   ....[45]....
        /*0c1c*/ 	.word	0x00018de0
        /*0c20*/ 	.word	0x000000ff
        /*0c24*/ 	.word	0x00033450
        /*0c28*/ 	.short	0x010a
        /*0c2a*/ 	.byte	0x06
	.zero		1


	//   ....[46]....
        /*0c2c*/ 	.word	0x00018e20
        /*0c30*/ 	.word	0x000000ff
        /*0c34*/ 	.word	0x00033450
        /*0c38*/ 	.short	0x010a
        /*0c3a*/ 	.byte	0x06
	.zero		1


	//   ....[47]....
        /*0c3c*/ 	.word	0x00019130
        /*0c40*/ 	.word	0x00000000
        /*0c44*/ 	.word	0x00000000
        /*0c48*/ 	.short	0x0101
        /*0c4a*/ 	.byte	0x3f
	.zero		1


	//   ....[48]....
        /*0c4c*/ 	.word	0x0001c390
        /*0c50*/ 	.word	0x000000ff
        /*0c54*/ 	.word	0x00000000
        /*0c58*/ 	.short	0x0101
        /*0c5a*/ 	.byte	0x06
	.zero		1


	//   ....[49]....
        /*0c5c*/ 	.word	0x0001cc10
        /*0c60*/ 	.word	0x000000ff
        /*0c64*/ 	.word	0x00033450
        /*0c68*/ 	.short	0x010a
        /*0c6a*/ 	.byte	0x0e
	.zero		1


	//   ....[50]....
        /*0c6c*/ 	.word	0x0001cc50
        /*0c70*/ 	.word	0x000000ff
        /*0c74*/ 	.word	0x00033450
        /*0c78*/ 	.short	0x010a
        /*0c7a*/ 	.byte	0x0e
	.zero		1


	//   ....[51]....
        /*0c7c*/ 	.word	0x0001d350
        /*0c80*/ 	.word	0x000000ff
        /*0c84*/ 	.word	0x00000000
        /*0c88*/ 	.short	0x0101
        /*0c8a*/ 	.byte	0x04
	.zero		1


	//   ....[52]....
        /*0c8c*/ 	.word	0x0001f5e0
        /*0c90*/ 	.word	0x000000ff
        /*0c94*/ 	.word	0x00000000
        /*0c98*/ 	.short	0x0101
        /*0c9a*/ 	.byte	0x04
	.zero		1


	//   ....[53]....
        /*0c9c*/ 	.word	0x00022120
        /*0ca0*/ 	.word	0x0000000b
        /*0ca4*/ 	.word	0x00033420
        /*0ca8*/ 	.short	0x010a
        /*0caa*/ 	.byte	0x3f
	.zero		1


	//   ....[54]....
        /*0cac*/ 	.word	0x000221f0
        /*0cb0*/ 	.word	0x00000008
        /*0cb4*/ 	.word	0x000334a0
        /*0cb8*/ 	.short	0x010a
        /*0cba*/ 	.byte	0x3f
	.zero		1


	//   ....[55]....
        /*0cbc*/ 	.word	0x00022630
        /*0cc0*/ 	.word	0x00000008
        /*0cc4*/ 	.word	0x000334c0
        /*0cc8*/ 	.short	0x010a
        /*0cca*/ 	.byte	0x3f
	.zero		1


	//   ....[56]....
        /*0ccc*/ 	.word	0x00022c00
        /*0cd0*/ 	.word	0x00000007
        /*0cd4*/ 	.word	0x000334a0
        /*0cd8*/ 	.short	0x010a
        /*0cda*/ 	.byte	0x3f
	.zero		1


	//   ....[57]....
        /*0cdc*/ 	.word	0x00023020
        /*0ce0*/ 	.word	0x00000007
        /*0ce4*/ 	.word	0x000334c0
        /*0ce8*/ 	.short	0x010a
        /*0cea*/ 	.byte	0x3f
	.zero		1


	//   ....[58]....
        /*0cec*/ 	.word	0x00024710
        /*0cf0*/ 	.word	0x00000006
        /*0cf4*/ 	.word	0x00033480
        /*0cf8*/ 	.short	0x010a
        /*0cfa*/ 	.byte	0x3f
	.zero		1


	//   ....[59]....
        /*0cfc*/ 	.word	0x00024980
        /*0d00*/ 	.word	0x00000006
        /*0d04*/ 	.word	0x00033440
        /*0d08*/ 	.short	0x010a
        /*0d0a*/ 	.byte	0x3f
	.zero		1


	//   ....[60]....
        /*0d0c*/ 	.word	0x00024ec0
        /*0d10*/ 	.word	0x00000004
        /*0d14*/ 	.word	0x00033420
        /*0d18*/ 	.short	0x010a
        /*0d1a*/ 	.byte	0x3f
	.zero		1


	//   ....[61]....
        /*0d1c*/ 	.word	0x00025200
        /*0d20*/ 	.word	0x00000005
        /*0d24*/ 	.word	0x00033480
        /*0d28*/ 	.short	0x010a
        /*0d2a*/ 	.byte	0x3f
	.zero		1


	//   ....[62]....
        /*0d2c*/ 	.word	0x00025660
        /*0d30*/ 	.word	0x00000005
        /*0d34*/ 	.word	0x00033440
        /*0d38*/ 	.short	0x010a
        /*0d3a*/ 	.byte	0x3f
	.zero		1


	//   ....[63]....
        /*0d3c*/ 	.word	0x00025b40
        /*0d40*/ 	.word	0x0000000d
        /*0d44*/ 	.word	0x00033470
        /*0d48*/ 	.short	0x010a
        /*0d4a*/ 	.byte	0x3f
	.zero		1


	//   ....[64]....
        /*0d4c*/ 	.word	0x00025bb0
        /*0d50*/ 	.word	0x0000000d
        /*0d54*/ 	.word	0x00033460
        /*0d58*/ 	.short	0x010a
        /*0d5a*/ 	.byte	0x3f
	.zero		1


	//   ....[65]....
        /*0d5c*/ 	.word	0x00026920
        /*0d60*/ 	.word	0x0000000d
        /*0d64*/ 	.word	0x00033450
        /*0d68*/ 	.short	0x0101
        /*0d6a*/ 	.byte	0x3f
	.zero		1


	//   ....[66]....
        /*0d6c*/ 	.word	0x00026980
        /*0d70*/ 	.word	0x0000000d
        /*0d74*/ 	.word	0x00000000
        /*0d78*/ 	.short	0x0101
        /*0d7a*/ 	.byte	0x3f
	.zero		1


	//   ....[67]....
        /*0d7c*/ 	.word	0x00026ba0
        /*0d80*/ 	.word	0x00000000
        /*0d84*/ 	.word	0x00033470
        /*0d88*/ 	.short	0x010a
        /*0d8a*/ 	.byte	0x3f
	.zero		1


	//   ....[68]....
        /*0d8c*/ 	.word	0x00026c10
        /*0d90*/ 	.word	0x00000000
        /*0d94*/ 	.word	0x00033460
        /*0d98*/ 	.short	0x010a
        /*0d9a*/ 	.byte	0x3f
	.zero		1


	//   ....[69]....
        /*0d9c*/ 	.word	0x00027850
        /*0da0*/ 	.word	0x00000000
        /*0da4*/ 	.word	0x00033450
        /*0da8*/ 	.short	0x0101
        /*0daa*/ 	.byte	0x3f
	.zero		1


	//   ....[70]....
        /*0dac*/ 	.word	0x000278d0
        /*0db0*/ 	.word	0x00000002
        /*0db4*/ 	.word	0x00000000
        /*0db8*/ 	.short	0x0101
        /*0dba*/ 	.byte	0x3f
	.zero		1


	//   ....[71]....
        /*0dbc*/ 	.word	0x00028710
        /*0dc0*/ 	.word	0x00000000
        /*0dc4*/ 	.word	0x00033420
        /*0dc8*/ 	.short	0x010a
        /*0dca*/ 	.byte	0x3f
	.zero		1


	//   ....[72]....
        /*0dcc*/ 	.word	0x00028900
        /*0dd0*/ 	.word	0x00000006
        /*0dd4*/ 	.word	0x00000000
        /*0dd8*/ 	.short	0x010a
        /*0dda*/ 	.byte	0x3f
	.zero		1


	//   ....[73]....
        /*0ddc*/ 	.word	0x00028930
        /*0de0*/ 	.word	0x00000007
        /*0de4*/ 	.word	0x00000000
        /*0de8*/ 	.short	0x010a
        /*0dea*/ 	.byte	0x3f
	.zero		1


	//   ....[74]....
        /*0dec*/ 	.word	0x00028980
        /*0df0*/ 	.word	0x00000004
        /*0df4*/ 	.word	0x00033460
        /*0df8*/ 	.short	0x010a
        /*0dfa*/ 	.byte	0x3f
	.zero		1


	//   ....[75]....
        /*0dfc*/ 	.word	0x000289d0
        /*0e00*/ 	.word	0x00000003
        /*0e04*/ 	.word	0x00033460
        /*0e08*/ 	.short	0x010a
        /*0e0a*/ 	.byte	0x3f
	.zero		1


	//   ....[76]....
        /*0e0c*/ 	.word	0x00028a10
        /*0e10*/ 	.word	0x00000004
        /*0e14*/ 	.word	0x00033480
        /*0e18*/ 	.short	0x010a
        /*0e1a*/ 	.byte	0x3f
	.zero		1


	//   ....[77]....
        /*0e1c*/ 	.word	0x00028a30
        /*0e20*/ 	.word	0x00000003
        /*0e24*/ 	.word	0x00033480
        /*0e28*/ 	.short	0x010a
        /*0e2a*/ 	.byte	0x3f
	.zero		1


	//   ....[78]....
        /*0e2c*/ 	.word	0x00028a90
        /*0e30*/ 	.word	0x0000001b
        /*0e34*/ 	.word	0x000334b0
        /*0e38*/ 	.short	0x010a
        /*0e3a*/ 	.byte	0x3f
	.zero		1


	//   ....[79]....
        /*0e3c*/ 	.word	0x00028d40
        /*0e40*/ 	.word	0x00000003
        /*0e44*/ 	.word	0x00033400
        /*0e48*/ 	.short	0x010a
        /*0e4a*/ 	.byte	0x3f
	.zero		1


	//   ....[80]....
        /*0e4c*/ 	.word	0x00028ff0
        /*0e50*/ 	.word	0x00000003
        /*0e54*/ 	.word	0x00033400
        /*0e58*/ 	.short	0x010a
        /*0e5a*/ 	.byte	0x3f
	.zero		1


	//   ....[81]....
        /*0e5c*/ 	.word	0x00029040
        /*0e60*/ 	.word	0x00000003
        /*0e64*/ 	.word	0x00033430
        /*0e68*/ 	.short	0x010a
        /*0e6a*/ 	.byte	0x3f
	.zero		1


	//   ....[82]....
        /*0e6c*/ 	.word	0x000290a0
        /*0e70*/ 	.word	0x00000009
        /*0e74*/ 	.word	0x00033430
        /*0e78*/ 	.short	0x010a
        /*0e7a*/ 	.byte	0x3f
	.zero		1


	//   ....[83]....
        /*0e7c*/ 	.word	0x00029100
        /*0e80*/ 	.word	0x00000009
        /*0e84*/ 	.word	0x00033450
        /*0e88*/ 	.short	0x010a
        /*0e8a*/ 	.byte	0x3f
	.zero		1


	//   ....[84]....
        /*0e8c*/ 	.word	0x00029160
        /*0e90*/ 	.word	0x00000003
        /*0e94*/ 	.word	0x00033430
        /*0e98*/ 	.short	0x010a
        /*0e9a*/ 	.byte	0x3f
	.zero		1


	//   ....[85]....
        /*0e9c*/ 	.word	0x000291c0
        /*0ea0*/ 	.word	0x00000003
        /*0ea4*/ 	.word	0x00033450
        /*0ea8*/ 	.short	0x010a
        /*0eaa*/ 	.byte	0x3f
	.zero		1


	//   ....[86]....
        /*0eac*/ 	.word	0x00029220
        /*0eb0*/ 	.word	0x00000003
        /*0eb4*/ 	.word	0x00033430
        /*0eb8*/ 	.short	0x010a
        /*0eba*/ 	.byte	0x3f
	.zero		1


	//   ....[87]....
        /*0ebc*/ 	.word	0x00029280
        /*0ec0*/ 	.word	0x00000003
        /*0ec4*/ 	.word	0x00033450
        /*0ec8*/ 	.short	0x010a
        /*0eca*/ 	.byte	0x3f
	.zero		1


	//   ....[88]....
        /*0ecc*/ 	.word	0x000292e0
        /*0ed0*/ 	.word	0x00000005
        /*0ed4*/ 	.word	0x00033450
        /*0ed8*/ 	.short	0x010a
        /*0eda*/ 	.byte	0x3f
	.zero		1


	//   ....[89]....
        /*0edc*/ 	.word	0x00029480
        /*0ee0*/ 	.word	0x0000000b
        /*0ee4*/ 	.word	0x00033420
        /*0ee8*/ 	.short	0x010a
        /*0eea*/ 	.byte	0x3f
	.zero		1


	//   ....[90]....
        /*0eec*/ 	.word	0x000294d0
        /*0ef0*/ 	.word	0x00000008
        /*0ef4*/ 	.word	0x000334a0
        /*0ef8*/ 	.short	0x010a
        /*0efa*/ 	.byte	0x3f
	.zero		1


	//   ....[91]....
        /*0efc*/ 	.word	0x00029520
        /*0f00*/ 	.word	0x00000008
        /*0f04*/ 	.word	0x000334c0
        /*0f08*/ 	.short	0x010a
        /*0f0a*/ 	.byte	0x3f
	.zero		1


	//   ....[92]....
        /*0f0c*/ 	.word	0x00029570
        /*0f10*/ 	.word	0x00000007
        /*0f14*/ 	.word	0x000334a0
        /*0f18*/ 	.short	0x010a
        /*0f1a*/ 	.byte	0x3f
	.zero		1


	//   ....[93]....
        /*0f1c*/ 	.word	0x000295c0
        /*0f20*/ 	.word	0x00000007
        /*0f24*/ 	.word	0x000334c0
        /*0f28*/ 	.short	0x010a
        /*0f2a*/ 	.byte	0x3f
	.zero		1


	//   ....[94]....
        /*0f2c*/ 	.word	0x00029760
        /*0f30*/ 	.word	0x00000006
        /*0f34*/ 	.word	0x00033480
        /*0f38*/ 	.short	0x010a
        /*0f3a*/ 	.byte	0x3f
	.zero		1


	//   ....[95]....
        /*0f3c*/ 	.word	0x000297b0
        /*0f40*/ 	.word	0x00000006
        /*0f44*/ 	.word	0x00033440
        /*0f48*/ 	.short	0x010a
        /*0f4a*/ 	.byte	0x3f
	.zero		1


	//   ....[96]....
        /*0f4c*/ 	.word	0x00029830
        /*0f50*/ 	.word	0x00000004
        /*0f54*/ 	.word	0x00033420
        /*0f58*/ 	.short	0x010a
        /*0f5a*/ 	.byte	0x3f
	.zero		1


	//   ....[97]....
        /*0f5c*/ 	.word	0x00029880
        /*0f60*/ 	.word	0x00000005
        /*0f64*/ 	.word	0x00033480
        /*0f68*/ 	.short	0x010a
        /*0f6a*/ 	.byte	0x3f
	.zero		1


	//   ....[98]....
        /*0f6c*/ 	.word	0x000298d0
        /*0f70*/ 	.word	0x00000005
        /*0f74*/ 	.word	0x00033440
        /*0f78*/ 	.short	0x010a
        /*0f7a*/ 	.byte	0x3f
	.zero		1


	//   ....[99]....
        /*0f7c*/ 	.word	0x00029920
        /*0f80*/ 	.word	0x0000000d
        /*0f84*/ 	.word	0x00033470
        /*0f88*/ 	.short	0x010a
        /*0f8a*/ 	.byte	0x3f
	.zero		1


	//   ....[100]....
        /*0f8c*/ 	.word	0x00029970
        /*0f90*/ 	.word	0x0000000d
        /*0f94*/ 	.word	0x00033460
        /*0f98*/ 	.short	0x010a
        /*0f9a*/ 	.byte	0x3f
	.zero		1


	//   ....[101]....
        /*0f9c*/ 	.word	0x000299c0
        /*0fa0*/ 	.word	0x00000000
        /*0fa4*/ 	.word	0x00033470
        /*0fa8*/ 	.short	0x010a
        /*0faa*/ 	.byte	0x3f
	.zero		1


	//   ....[102]....
        /*0fac*/ 	.word	0x00029a10
        /*0fb0*/ 	.word	0x00000000
        /*0fb4*/ 	.word	0x00033460
        /*0fb8*/ 	.short	0x010a
        /*0fba*/ 	.byte	0x3f
	.zero		1


	//   ....[103]....
        /*0fbc*/ 	.word	0x0002a3c0
        /*0fc0*/ 	.word	0x00000000
        /*0fc4*/ 	.word	0x00033420
        /*0fc8*/ 	.short	0x010a
        /*0fca*/ 	.byte	0x3f
	.zero		1


	//   ....[104]....
        /*0fcc*/ 	.word	0x0002a560
        /*0fd0*/ 	.word	0x00000006
        /*0fd4*/ 	.word	0x00000000
        /*0fd8*/ 	.short	0x010a
        /*0fda*/ 	.byte	0x3f
	.zero		1


	//   ....[105]....
        /*0fdc*/ 	.word	0x0002a5b0
        /*0fe0*/ 	.word	0x00000007
        /*0fe4*/ 	.word	0x00000000
        /*0fe8*/ 	.short	0x010a
        /*0fea*/ 	.byte	0x3f
	.zero		1


	//   ....[106]....
        /*0fec*/ 	.word	0x0002a600
        /*0ff0*/ 	.word	0x00000004
        /*0ff4*/ 	.word	0x00033460
        /*0ff8*/ 	.short	0x010a
        /*0ffa*/ 	.byte	0x3f
	.zero		1


	//   ....[107]....
        /*0ffc*/ 	.word	0x0002a650
        /*1000*/ 	.word	0x00000003
        /*1004*/ 	.word	0x00033460
        /*1008*/ 	.short	0x010a
        /*100a*/ 	.byte	0x3f
	.zero		1


	//   ....[108]....
        /*100c*/ 	.word	0x0002a6a0
        /*1010*/ 	.word	0x00000004
        /*1014*/ 	.word	0x00033480
        /*1018*/ 	.short	0x010a
        /*101a*/ 	.byte	0x3f
	.zero		1


	//   ....[109]....
        /*101c*/ 	.word	0x0002b4d0
        /*1020*/ 	.word	0x00000007
        /*1024*/ 	.word	0x00000000
        /*1028*/ 	.short	0x010a
        /*102a*/ 	.byte	0x3f
	.zero		1


	//   ....[110]....
        /*102c*/ 	.word	0x00033020
        /*1030*/ 	.word	0x00000007
        /*1034*/ 	.word	0x00000000
        /*1038*/ 	.short	0x010a
        /*103a*/ 	.byte	0x3f
	.zero		1


	//   ....[111]....
        /*103c*/ 	.word	0x0003ad30
        /*1040*/ 	.word	0x00000007
        /*1044*/ 	.word	0x00000000
        /*1048*/ 	.short	0x010a
        /*104a*/ 	.byte	0x3f
	.zero		1


	//   ....[112]....
        /*104c*/ 	.word	0x0003b9e0
        /*1050*/ 	.word	0x00000007
        /*1054*/ 	.word	0x00000000
        /*1058*/ 	.short	0x0101
        /*105a*/ 	.byte	0x3f
	.zero		1


	//   ....[113]....
        /*105c*/ 	.word	0x0003ba10
        /*1060*/ 	.word	0x00000007
        /*1064*/ 	.word	0x00000000
        /*1068*/ 	.short	0x010a
        /*106a*/ 	.byte	0x3f
	.zero		1


	//   ....[114]....
        /*106c*/ 	.word	0x0003ba60
        /*1070*/ 	.word	0x00000007
        /*1074*/ 	.word	0x00000000
        /*1078*/ 	.short	0x010a
        /*107a*/ 	.byte	0x3f
	.zero		1


	//   ....[115]....
        /*107c*/ 	.word	0x0003bab0
        /*1080*/ 	.word	0x00000007
        /*1084*/ 	.word	0x00000000
        /*1088*/ 	.short	0x010a
        /*108a*/ 	.byte	0x3f
	.zero		1


	//----- nvinfo : EIATTR_NUM_MBARRIERS
	.align		4
.L_787:
        /*108c*/ 	.byte	0x03, 0x38
        /*108e*/ 	.short	0x0016


	//----- nvinfo : EIATTR_EXIT_INSTR_OFFSETS
	.align		4
        /*1090*/ 	.byte	0x04, 0x1c
        /*1092*/ 	.short	(.L_789 - .L_788)


	//   ....[0]....
.L_788:
        /*1094*/ 	.word	0x00000ba0


	//   ....[1]....
        /*1098*/ 	.word	0x00020760


	//   ....[2]....
        /*109c*/ 	.word	0x00028a80


	//----- nvinfo : EIATTR_MAX_THREADS
	.align		4
.L_789:
        /*10a0*/ 	.byte	0x04, 0x05
        /*10a2*/ 	.short	(.L_791 - .L_790)
.L_790:
        /*10a4*/ 	.word	0x00000180
        /*10a8*/ 	.word	0x00000001
        /*10ac*/ 	.word	0x00000001


	//----- nvinfo : EIATTR_CRS_STACK_SIZE
	.align		4
.L_791:
        /*10b0*/ 	.byte	0x04, 0x1e
        /*10b2*/ 	.short	(.L_793 - .L_792)
.L_792:
        /*10b4*/ 	.word	0x00000000


	//----- nvinfo : EIATTR_CBANK_PARAM_SIZE
	.align		4
.L_793:
        /*10b8*/ 	.byte	0x03, 0x19
        /*10ba*/ 	.short	0x0a70


	//----- nvinfo : EIATTR_PARAM_CBANK
	.align		4
        /*10bc*/ 	.byte	0x04, 0x0a
        /*10be*/ 	.short	(.L_795 - .L_794)
	.align		4
.L_794:
        /*10c0*/ 	.word	index@(.nv.constant0._ZN7cutlass13device_kernelIN5flash11enable_sm90INS1_16FlashAttnFwdSm90INS1_25CollectiveMainloopFwdSm90ILi2EN4cute5tupleIJNS5_1CILi1EEES8_S8_EEENS6_IJNS7_ILi128EEENS7_ILi160EEENS7_ILi192EEEEEELi192ENS_12float_e4m3_tEfNS_4arch4Sm90ELb0ELb1ELb0ELb1ELb0ELb1ELb0ELb1ELb1ELb0ELb0ELb0EEENS1_21CollectiveEpilogueFwdINS6_IJSA_SC_SB_EEES9_NS_10bfloat16_tESG_Li256ELb1ELb0ELb0ELb1EEENS1_36VarlenDynamicPersistentTileSchedulerILi128ELi160ELi256ELi128ELb0ELb0ELb1ELb1ELb0ELb1EEEEEEEEEvNT_6ParamsE)
        /*10c4*/ 	.short	0x0210
        /*10c6*/ 	.short	0x0a70


	//----- nvinfo : EIATTR_SW_WAR
	.align		4
.L_795:
        /*10c8*/ 	.byte	0x04, 0x36
        /*10ca*/ 	.short	(.L_797 - .L_796)
.L_796:
        /*10cc*/ 	.word	0x00000008
.L_797:


//--------------------- .nv.info._ZN7cutlass13device_kernelIN5flash11enable_sm90INS1_16FlashAttnFwdSm90INS1_25CollectiveMainloopFwdSm90ILi2EN4cute5tupleIJNS5_1CILi1EEES8_S8_EEENS6_IJNS7_ILi128EEENS7_ILi160EEENS7_ILi192EEEEEELi192ENS_12float_e4m3_tEfNS_4arch4Sm90ELb1ELb0ELb0ELb0ELb0ELb0ELb0ELb1ELb1ELb0ELb0ELb0EEENS1_21CollectiveEpilogueFwdINS6_IJSA_SC_SB_EEES9_NS_10bfloat16_tESG_Li256ELb0ELb0ELb0ELb1EEENS1_30DynamicPersistentTileSchedulerILi256ELi128ELb0ELb0ELb1EEEEEEEEEvNT_6ParamsE --------------------------
	.section	.nv.info._ZN7cutlass13device_kernelIN5flash11enable_sm90INS1_16FlashAttnFwdSm90INS1_25CollectiveMainloopFwdSm90ILi2EN4cute5tupleIJNS5_1CILi1EEES8_S8_EEENS6_IJNS7_ILi128EEENS7_ILi160EEENS7_ILi192EEEEEELi192ENS_12float_e4m3_tEfNS_4arch4Sm90ELb1ELb0ELb0ELb0ELb0ELb0ELb0ELb1ELb1ELb0ELb0ELb0EEENS1_21CollectiveEpilogueFwdINS6_IJSA_SC_SB_EEES9_NS_10bfloat16_tESG_Li256ELb0ELb0ELb0ELb1EEENS1_30DynamicPersistentTileSchedulerILi256ELi128ELb0ELb0ELb1EEEEEEEEEvNT_6ParamsE,"",@"SHT_CUDA_INFO"
	.sectionflags	@""
	.align	4


	//----- nvinfo : EIATTR_CUDA_API_VERSION
	.align		4
        /*0000*/ 	.byte	0x04, 0x37
        /*0002*/ 	.short	(.L_799 - .L_798)
.L_798:
        /*0004*/ 	.word	0x00000082


	//----- nvinfo : EIATTR_KPARAM_INFO
	.align		4
.L_799:
        /*0008*/ 	.byte	0x04, 0x17
        /*000a*/ 	.short	(.L_801 - .L_800)
.L_800:
        /*000c*/ 	.word	0x00000000
        /*0010*/ 	.short	0x0000
        /*0012*/ 	.short	0x0070
        /*0014*/ 	.byte	0x00, 0xf0, 0x01, 0x2e


	//----- nvinfo : EIATTR_SPARSE_MMA_MASK
	.align		4
.L_801:
        /*0018*/ 	.byte	0x03, 0x50
        /*001a*/ 	.short	0x0000


	//----- nvinfo : EIATTR_MAXREG_COUNT
	.align		4
        /*001c*/ 	.byte	0x03, 0x1b
        /*001e*/ 	.short	0x00a8


	//----- nvinfo : EIATTR_NUM_BARRIERS
	.align		4
        /*0020*/ 	.byte	0x02, 0x4c
        /*0022*/ 	.byte	0x10
	.zero		1


	//----- nvinfo : EIATTR_EXTERNS
	.align		4
        /*0024*/ 	.byte	0x04, 0x0f
        /*0026*/ 	.short	(.L_803 - .L_802)


	//   ....[0]....
	.align		4
.L_802:
        /*0028*/ 	.word	index@(__assertfail)


	//----- nvinfo : EIATTR_ANNOTATIONS
	.align		4
.L_803:
        /*002c*/ 	.byte	0x04, 0x55
        /*002e*/ 	.short	(.L_805 - .L_804)


	//   ....[0]....
.L_804:
        /* <DEDUP_REMOVED lines=21> */


	//----- nvinfo : EIATTR_MERCURY_ISA_VERSION
	.align		4
.L_805:
        /*0170*/ 	.byte	0x03, 0x5f
        /*0172*/ 	.short	0x0101


	//----- nvinfo : EIATTR_INT_WARP_WIDE_INSTR_OFFSETS
	.align		4
        /*0174*/ 	.byte	0x04, 0x31
        /*0176*/ 	.short	(.L_807 - .L_806)


	//   ....[0]....
.L_806:
        /*0178*/ 	.word	0x00000180


	//   ....[1]....
        /*017c*/ 	.word	0x000001c0


	//   ....[2]....
        /*0180*/ 	.word	0x00000250


	//   ....[3]....
        /*0184*/ 	.word	0x0000efd0


	//   ....[4]....
        /*0188*/ 	.word	0x0000f060


	//   ....[5]....
        /*018c*/ 	.word	0x0000f790


	//   ....[6]....
        /*0190*/ 	.word	0x00011a00


	//   ....[7]....
        /*0194*/ 	.word	0x00011a90


	//----- nvinfo : EIATTR_COOP_GROUP_MASK_REGIDS
	.align		4
.L_807:
        /*0198*/ 	.byte	0x04, 0x29
        /*019a*/ 	.short	(.L_809 - .L_808)


	//   ....[0]....
.L_808:
        /*019c*/ 	.word	0xffffffff


	//   ....[1]....
        /*01a0*/ 	.word	0xffffffff


	//   ....[2]....
        /*01a4*/ 	.word	0xffffffff


	//   ....[3]....
        /*01a8*/ 	.word	0xffffffff


	//   ....[4]....
        /*01ac*/ 	.word	0xffffffff


	//   ....[5]....
        /*01b0*/ 	.word	0xffffffff


	//   ....[6]....
        /*01b4*/ 	.word	0xffffffff


	//   ....[7]....
        /*01b8*/ 	.word	0xffffffff


	//   ....[8]....
        /*01bc*/ 	.word	0xffffffff


	//   ....[9]....
        /*01c0*/ 	.word	0xffffffff


	//   ....[10]....
        /*01c4*/ 	.word	0xffffffff


	//   ....[11]....
        /*01c8*/ 	.word	0xffffffff


	//   ....[12]....
        /*01cc*/ 	.word	0xffffffff


	//   ....[13]....
        /*01d0*/ 	.word	0xffffffff


	//   ....[14]....
        /*01d4*/ 	.word	0xffffffff


	//   ....[15]....
        /*01d8*/ 	.word	0xffffffff


	//   ....[16]....
        /*01dc*/ 	.word	0xffffffff


	//   ....[17]....
        /*01e0*/ 	.word	0xffffffff


	//   ....[18]....
        /*01e4*/ 	.word	0xffffffff


	//   ....[19]....
        /*01e8*/ 	.word	0xffffffff


	//   ....[20]....
        /*01ec*/ 	.word	0xffffffff


	//   ....[21]....
        /*01f0*/ 	.word	0xffffffff


	//   ....[22]....
        /*01f4*/ 	.word	0xffffffff


	//   ....[23]....
        /*01f8*/ 	.word	0xffffffff


	//   ....[24]....
        /*01fc*/ 	.word	0xffffffff


	//   ....[25]....
        /*0200*/ 	.word	0xffffffff


	//   ....[26]....
        /*0204*/ 	.word	0xffffffff


	//   ....[27]....
        /*0208*/ 	.word	0xffffffff


	//   ....[28]....
        /*020c*/ 	.word	0xffffffff


	//   ....[29]....
        /*0210*/ 	.word	0xffffffff


	//   ....[30]....
        /*0214*/ 	.word	0xffffffff


	//   ....[31]....
        /*0218*/ 	.word	0xffffffff


	//   ....[32]....
        /*021c*/ 	.word	0xffffffff


	//   ....[33]....
        /*0220*/ 	.word	0xffffffff


	//   ....[34]....
        /*0224*/ 	.word	0xffffffff


	//   ....[35]....
        /*0228*/ 	.word	0xffffffff


	//   ....[36]....
        /*022c*/ 	.word	0xffffffff


	//   ....[37]....
        /*0230*/ 	.word	0xffffffff


	//   ....[38]....
        /*0234*/ 	.word	0xffffffff


	//   ....[39]....
        /*0238*/ 	.word	0xffffffff


	//   ....[40]....
        /*023c*/ 	.word	0xffffffff


	//   ....[41]....
        /*0240*/ 	.word	0xffffffff


	//   ....[42]....
        /*0244*/ 	.word	0xffffffff


	//   ....[43]....
        /*0248*/ 	.word	0xffffffff


	//   ....[44]....
        /*024c*/ 	.word	0xffffffff


	//   ....[45]....
        /*0250*/ 	.word	0xffffffff


	//   ....[46]....
        /*0254*/ 	.word	0xffffffff


	//   ....[47]....
        /*0258*/ 	.word	0xffffffff


	//   ....[48]....
        /*025c*/ 	.word	0xffffffff


	//   ....[49]....
        /*0260*/ 	.word	0xffffffff


	//   ....[50]....
        /*0264*/ 	.word	0xffffffff


	//   ....[51]....
        /*0268*/ 	.word	0xffffffff


	//   ....[52]....
        /*026c*/ 	.word	0xffffffff


	//   ....[53]....
        /*0270*/ 	.word	0xffffffff


	//   ....[54]....
        /*0274*/ 	.word	0xffffffff


	//   ....[55]....
        /*0278*/ 	.word	0xffffffff


	//   ....[56]....
        /*027c*/ 	.word	0xffffffff


	//   ....[57]....
        /*0280*/ 	.word	0xffffffff


	//   ....[58]....
        /*0284*/ 	.word	0xffffffff


	//   ....[59]....
        /*0288*/ 	.word	0xffffffff


	//   ....[60]....
        /*028c*/ 	.word	0xffffffff


	//   ....[61]....
        /*0290*/ 	.word	0xffffffff


	//   ....[62]....
        /*0294*/ 	.word	0xffffffff


	//   ....[63]....
        /*0298*/ 	.word	0xffffffff


	//   ....[64]....
        /*029c*/ 	.word	0xffffffff


	//   ....[65]....
        /*02a0*/ 	.word	0xffffffff


	//   ....[66]....
        /*02a4*/ 	.word	0xffffffff


	//   ....[67]....
        /*02a8*/ 	.word	0xffffffff


	//   ....[68]....
        /*02ac*/ 	.word	0xffffffff


	//   ....[69]....
        /*02b0*/ 	.word	0xffffffff


	//   ....[70]....
        /*02b4*/ 	.word	0xffffffff


	//   ....[71]....
        /*02b8*/ 	.word	0xffffffff


	//   ....[72]....
        /*02bc*/ 	.word	0xffffffff


	//   ....[73]....
        /*02c0*/ 	.word	0xffffffff


	//   ....[74]....
        /*02c4*/ 	.word	0xffffffff


	//   ....[75]....
        /*02c8*/ 	.word	0xffffffff


	//   ....[76]....
        /*02cc*/ 	.word	0xffffffff


	//   ....[77]....
        /*02d0*/ 	.word	0x0500000f


	//   ....[78]....
        /*02d4*/ 	.word	0x0500000f


	//----- nvinfo : EIATTR_COOP_GROUP_INSTR_OFFSETS
	.align		4
.L_809:
        /*02d8*/ 	.byte	0x04, 0x28
        /*02da*/ 	.short	(.L_811 - .L_810)


	//   ....[0]....
.L_810:
        /*02dc*/ 	.word	0x00000060


	//   ....[1]....
        /*02e0*/ 	.word	0x00000190


	//   ....[2]....
        /*02e4*/ 	.word	0x00000230


	//   ....[3]....
        /*02e8*/ 	.word	0x000003c0


	//   ....[4]....
        /*02ec*/ 	.word	0x00000520


	//   ....[5]....
        /*02f0*/ 	.word	0x00000640


	//   ....[6]....
        /*02f4*/ 	.word	0x000007a0


	//   ....[7]....
        /*02f8*/ 	.word	0x00001860


	//   ....[8]....
        /*02fc*/ 	.word	0x00003080


	//   ....[9]....
        /*0300*/ 	.word	0x000030a0


	//   ....[10]....
        /*0304*/ 	.word	0x00003dd0


	//   ....[11]....
        /*0308*/ 	.word	0x00003e90


	//   ....[12]....
        /*030c*/ 	.word	0x00006b60


	//   ....[13]....
        /*0310*/ 	.word	0x00006b80


	//   ....[14]....
        /*0314*/ 	.word	0x00007820


	//   ....[15]....
        /*0318*/ 	.word	0x000078a0


	//   ....[16]....
        /*031c*/ 	.word	0x0000a130


	//   ....[17]....
        /*0320*/ 	.word	0x0000a140


	//   ....[18]....
        /*0324*/ 	.word	0x0000a170


	//   ....[19]....
        /*0328*/ 	.word	0x0000a180


	//   ....[20]....
        /*032c*/ 	.word	0x0000bf70


	//   ....[21]....
        /*0330*/ 	.word	0x0000bf80


	//   ....[22]....
        /*0334*/ 	.word	0x0000c000


	//   ....[23]....
        /*0338*/ 	.word	0x0000c010


	//   ....[24]....
        /*033c*/ 	.word	0x0000d480


	//   ....[25]....
        /*0340*/ 	.word	0x0000d4b0


	//   ....[26]....
        /*0344*/ 	.word	0x0000d4e0


	//   ....[27]....
        /*0348*/ 	.word	0x0000d510


	//   ....[28]....
        /*034c*/ 	.word	0x0000d530


	//   ....[29]....
        /*0350*/ 	.word	0x0000d560


	//   ....[30]....
        /*0354*/ 	.word	0x0000d5a0


	//   ....[31]....
        /*0358*/ 	.word	0x0000d5b0


	//   ....[32]....
        /*035c*/ 	.word	0x0000d5c0


	//   ....[33]....
        /*0360*/ 	.word	0x0000d5f0


	//   ....[34]....
        /*0364*/ 	.word	0x0000d620


	//   ....[35]....
        /*0368*/ 	.word	0x0000d640


	//   ....[36]....
        /*036c*/ 	.word	0x0000d670


	//   ....[37]....
        /*0370*/ 	.word	0x0000d690


	//   ....[38]....
        /*0374*/ 	.word	0x0000d6c0


	//   ....[39]....
        /*0378*/ 	.word	0x0000d6d0


	//   ....[40]....
        /*037c*/ 	.word	0x0000d740


	//   ....[41]....
        /*0380*/ 	.word	0x0000d750


	//   ....[42]....
        /*0384*/ 	.word	0x0000d760


	//   ....[43]....
        /*0388*/ 	.word	0x0000d790


	//   ....[44]....
        /*038c*/ 	.word	0x0000d7c0


	//   ....[45]....
        /*0390*/ 	.word	0x0000d7d0


	//   ....[46]....
        /*0394*/ 	.word	0x0000d7e0


	//   ....[47]....
        /*0398*/ 	.word	0x0000d7f0


	//   ....[48]....
        /*039c*/ 	.word	0x0000d820


	//   ....[49]....
        /*03a0*/ 	.word	0x0000d830


	//   ....[50]....
        /*03a4*/ 	.word	0x0000d840


	//   ....[51]....
        /*03a8*/ 	.word	0x0000d850


	//   ....[52]....
        /*03ac*/ 	.word	0x0000d860


	//   ....[53]....
        /*03b0*/ 	.word	0x0000d870


	//   ....[54]....
        /*03b4*/ 	.word	0x0000d880


	//   ....[55]....
        /*03b8*/ 	.word	0x0000d890


	//   ....[56]....
        /*03bc*/ 	.word	0x0000d8a0


	//   ....[57]....
        /*03c0*/ 	.word	0x0000d8b0


	//   ....[58]....
        /*03c4*/ 	.word	0x0000d8c0


	//   ....[59]....
        /*03c8*/ 	.word	0x0000d8d0


	//   ....[60]....
        /*03cc*/ 	.word	0x0000d8e0


	//   ....[61]....
        /*03d0*/ 	.word	0x0000d8f0


	//   ....[62]....
        /*03d4*/ 	.word	0x0000d900


	//   ....[63]....
        /*03d8*/ 	.word	0x0000d910


	//   ....[64]....
        /*03dc*/ 	.word	0x0000d920


	//   ....[65]....
        /*03e0*/ 	.word	0x0000d930


	//   ....[66]....
        /*03e4*/ 	.word	0x0000d940


	//   ....[67]....
        /*03e8*/ 	.word	0x0000d950


	//   ....[68]....
        /*03ec*/ 	.word	0x0000d960


	//   ....[69]....
        /*03f0*/ 	.word	0x0000d970


	//   ....[70]....
        /*03f4*/ 	.word	0x0000d980


	//   ....[71]....
        /*03f8*/ 	.word	0x0000d990


	//   ....[72]....
        /*03fc*/ 	.word	0x0000dcc0


	//   ....[73]....
        /*0400*/ 	.word	0x0000e890


	//   ....[74]....
        /*0404*/ 	.word	0x0000f870


	//   ....[75]....
        /*0408*/ 	.word	0x00012860


	//   ....[76]....
        /*040c*/ 	.word	0x00012a00


	//   ....[77]....
        /*0410*/ 	.word	0x00012fe0


	//   ....[78]....
        /*0414*/ 	.word	0x00013450


	//----- nvinfo : EIATTR_REG_RECONFIG
	.align		4
.L_811:
        /*0418*/ 	.byte	0x01, 0x54
	.zero		2


	//----- nvinfo : EIATTR_SYSCALL_OFFSETS
	.align		4
        /*041c*/ 	.byte	0x04, 0x46
        /*041e*/ 	.short	(.L_813 - .L_812)


	//   ....[0]....
.L_812:
        /*0420*/ 	.word	0x00001a10


	//   ....[1]....
        /*0424*/ 	.word	0x0000f200


	//   ....[2]....
        /*0428*/ 	.word	0x0000f340


	//   ....[3]....
        /*042c*/ 	.word	0x0000f480


	//   ....[4]....
        /*0430*/ 	.word	0x0000f5a0


	//----- nvinfo : EIATTR_MBARRIER_INSTR_OFFSETS
	.align		4
.L_813:
        /*0434*/ 	.byte	0x04, 0x39
        /*0436*/ 	.short	(.L_815 - .L_814)


	//   ....[0]....
.L_814:
        /*0438*/ 	.word	0x00000270
        /*043c*/ 	.word	0x000000ff
        /*0440*/ 	.word	0x00033400
        /*0444*/ 	.short	0x0100
        /*0446*/ 	.byte	0x06
	.zero		1


	//   ....[1]....
        /*0448*/ 	.word	0x00000280
        /*044c*/ 	.word	0x000000ff
        /*0450*/ 	.word	0x00033420
        /*0454*/ 	.short	0x0100
        /*0456*/ 	.byte	0x06
	.zero		1


	//   ....[2]....
        /*0458*/ 	.word	0x00000370
        /*045c*/ 	.word	0x000000ff
        /*0460*/ 	.word	0x00033430
        /*0464*/ 	.short	0x0100
        /*0466*/ 	.byte	0x08
	.zero		1


	//   ....[3]....
        /*0468*/ 	.word	0x00000380
        /*046c*/ 	.word	0x000000ff
        /*0470*/ 	.word	0x00033440
        /*0474*/ 	.short	0x0100
        /*0476*/ 	.byte	0x08
	.zero		1


	//   ....[4]....
        /*0478*/ 	.word	0x00000390
        /*047c*/ 	.word	0x000000ff
        /*0480*/ 	.word	0x00033438
        /*0484*/ 	.short	0x0100
        /*0486*/ 	.byte	0x08
	.zero		1


	//   ....[5]....
        /*0488*/ 	.word	0x000003a0
        /*048c*/ 	.word	0x000000ff
        /*0490*/ 	.word	0x00033448
        /*0494*/ 	.short	0x0100
        /*0496*/ 	.byte	0x08
	.zero		1


	//   ....[6]....
        /*0498*/ 	.word	0x000004d0
        /*049c*/ 	.word	0x000000ff
        /*04a0*/ 	.word	0x00033450
        /*04a4*/ 	.short	0x0100
        /*04a6*/ 	.byte	0x08
	.zero		1


	//   ....[7]....
        /*04a8*/ 	.word	0x000004e0
        /*04ac*/ 	.word	0x000000ff
        /*04b0*/ 	.word	0x00033460
        /*04b4*/ 	.short	0x0100
        /*04b6*/ 	.byte	0x08
	.zero		1


	//   ....[8]....
        /*04b8*/ 	.word	0x000004f0
        /*04bc*/ 	.word	0x000000ff
        /*04c0*/ 	.word	0x00033458
        /*04c4*/ 	.short	0x0100
        /*04c6*/ 	.byte	0x08
	.zero		1


	//   ....[9]....
        /*04c8*/ 	.word	0x00000500
        /*04cc*/ 	.word	0x000000ff
        /*04d0*/ 	.word	0x00033468
        /*04d4*/ 	.short	0x0100
        /*04d6*/ 	.byte	0x08
	.zero		1


	//   ....[10]....
        /*04d8*/ 	.word	0x000005f0
        /*04dc*/ 	.word	0x000000ff
        /*04e0*/ 	.word	0x00033470
        /*04e4*/ 	.short	0x0100
        /*04e6*/ 	.byte	0x06
	.zero		1


	//   ....[11]....
        /*04e8*/ 	.word	0x00000600
        /*04ec*/ 	.word	0x000000ff
        /*04f0*/ 	.word	0x00033480
        /*04f4*/ 	.short	0x0100
        /*04f6*/ 	.byte	0x06
	.zero		1


	//   ....[12]....
        /*04f8*/ 	.word	0x00000610
        /*04fc*/ 	.word	0x000000ff
        /*0500*/ 	.word	0x00033478
        /*0504*/ 	.short	0x0100
        /*0506*/ 	.byte	0x06
	.zero		1


	//   ....[13]....
        /*0508*/ 	.word	0x00000620
        /*050c*/ 	.word	0x000000ff
        /*0510*/ 	.word	0x00033488
        /*0514*/ 	.short	0x0100
        /*0516*/ 	.byte	0x06
	.zero		1


	//   ....[14]....
        /*0518*/ 	.word	0x00000750
        /*051c*/ 	.word	0x000000ff
        /*0520*/ 	.word	0x00033490
        /*0524*/ 	.short	0x0100
        /*0526*/ 	.byte	0x08
	.zero		1


	//   ....[15]....
        /*0528*/ 	.word	0x00000760
        /*052c*/ 	.word	0x000000ff
        /*0530*/ 	.word	0x000334a0
        /*0534*/ 	.short	0x0100
        /*0536*/ 	.byte	0x08
	.zero		1


	//   ....[16]....
        /*0538*/ 	.word	0x00000770
        /*053c*/ 	.word	0x000000ff
        /*0540*/ 	.word	0x00033498
        /*0544*/ 	.short	0x0100
        /*0546*/ 	.byte	0x08
	.zero		1


	//   ....[17]....
        /*0548*/ 	.word	0x00000780
        /*054c*/ 	.word	0x000000ff
        /*0550*/ 	.word	0x000334a8
        /*0554*/ 	.short	0x0100
        /*0556*/ 	.byte	0x08
	.zero		1


	//   ....[18]....
        /*0558*/ 	.word	0x000008b0
        /*055c*/ 	.word	0x000000ff
        /*0560*/ 	.word	0x000334b0
        /*0564*/ 	.short	0x0100
        /*0566*/ 	.byte	0x08
	.zero		1


	//   ....[19]....
        /*0568*/ 	.word	0x000008c0
        /*056c*/ 	.word	0x000000ff
        /*0570*/ 	.word	0x000334c0
        /*0574*/ 	.short	0x0100
        /*0576*/ 	.byte	0x08
	.zero		1


	//   ....[20]....
        /*0578*/ 	.word	0x000008d0
        /*057c*/ 	.word	0x000000ff
        /*0580*/ 	.word	0x000334b8
        /*0584*/ 	.short	0x0100
        /*0586*/ 	.byte	0x08
	.zero		1


	//   ....[21]....
        /*0588*/ 	.word	0x000008e0
        /*058c*/ 	.word	0x000000ff
        /*0590*/ 	.word	0x000334c8
        /*0594*/ 	.short	0x0100
        /*0596*/ 	.byte	0x08
	.zero		1


	//   ....[22]....
        /*0598*/ 	.word	0x00001a70
        /*059c*/ 	.word	0x000000ff
        /*05a0*/ 	.word	0x00033400
        /*05a4*/ 	.short	0x010a
        /*05a6*/ 	.byte	0x25
	.zero		1


	//   ....[23]....
        /*05a8*/ 	.word	0x00001ae0
        /*05ac*/ 	.word	0x00000004
        /*05b0*/ 	.word	0x00033430
        /*05b4*/ 	.short	0x010a
        /*05b6*/ 	.byte	0x3f
	.zero		1


	//   ....[24]....
        /*05b8*/ 	.word	0x00001b50
        /*05bc*/ 	.word	0x00000004
        /*05c0*/ 	.word	0x00033430
        /*05c4*/ 	.short	0x010a
        /*05c6*/ 	.byte	0x3f
	.zero		1


	//   ....[25]....
        /*05c8*/ 	.word	0x00002f10
        /*05cc*/ 	.word	0x00000003
        /*05d0*/ 	.word	0x00000000
        /*05d4*/ 	.short	0x0101
        /*05d6*/ 	.byte	0x3f
	.zero		1


	//   ....[26]....
        /*05d8*/ 	.word	0x00005480
        /*05dc*/ 	.word	0x000000ff
        /*05e0*/ 	.word	0x00033430
        /*05e4*/ 	.short	0x010a
        /*05e6*/ 	.byte	0x0a
	.zero		1


	//   ....[27]....
        /*05e8*/ 	.word	0x000054c0
        /*05ec*/ 	.word	0x000000ff
        /*05f0*/ 	.word	0x00033430
        /*05f4*/ 	.short	0x010a
        /*05f6*/ 	.byte	0x0a
	.zero		1


	//   ....[28]....
        /*05f8*/ 	.word	0x00006150
        /*05fc*/ 	.word	0x000000ff
        /*0600*/ 	.word	0x00033450
        /*0604*/ 	.short	0x010a
        /*0606*/ 	.byte	0x0a
	.zero		1


	//   ....[29]....
        /*0608*/ 	.word	0x00006190
        /*060c*/ 	.word	0x000000ff
        /*0610*/ 	.word	0x00033450
        /*0614*/ 	.short	0x010a
        /*0616*/ 	.byte	0x0a
	.zero		1


	//   ....[30]....
        /*0618*/ 	.word	0x000082a0
        /*061c*/ 	.word	0x00000003
        /*0620*/ 	.word	0x00000000
        /*0624*/ 	.short	0x0101
        /*0626*/ 	.byte	0x3f
	.zero		1


	//   ....[31]....
        /*0628*/ 	.word	0x00008570
        /*062c*/ 	.word	0x000000ff
        /*0630*/ 	.word	0x00000000
        /*0634*/ 	.short	0x0101
        /*0636*/ 	.byte	0x0a
	.zero		1


	//   ....[32]....
        /*0638*/ 	.word	0x00008ec0
        /*063c*/ 	.word	0x000000ff
        /*0640*/ 	.word	0x00033430
        /*0644*/ 	.short	0x010a
        /*0646*/ 	.byte	0x06
	.zero		1


	//   ....[33]....
        /*0648*/ 	.word	0x00008f00
        /*064c*/ 	.word	0x000000ff
        /*0650*/ 	.word	0x00033430
        /*0654*/ 	.short	0x010a
        /*0656*/ 	.byte	0x06
	.zero		1


	//   ....[34]....
        /*0658*/ 	.word	0x00009b00
        /*065c*/ 	.word	0x000000ff
        /*0660*/ 	.word	0x00033450
        /*0664*/ 	.short	0x010a
        /*0666*/ 	.byte	0x06
	.zero		1


	//   ....[35]....
        /*0668*/ 	.word	0x00009b40
        /*066c*/ 	.word	0x000000ff
        /*0670*/ 	.word	0x00033450
        /*0674*/ 	.short	0x010a
        /*0676*/ 	.byte	0x06
	.zero		1


	//   ....[36]....
        /*0678*/ 	.word	0x0000b250
        /*067c*/ 	.word	0x00000003
        /*0680*/ 	.word	0x00000000
        /*0684*/ 	.short	0x0101
        /*0686*/ 	.byte	0x3f
	.zero		1


	//   ....[37]....
        /*0688*/ 	.word	0x0000b400
        /*068c*/ 	.word	0x000000ff
        /*0690*/ 	.word	0x00000000
        /*0694*/ 	.short	0x0101
        /*0696*/ 	.byte	0x06
	.zero		1


	//   ....[38]....
        /*0698*/ 	.word	0x0000bc70
        /*069c*/ 	.word	0x000000ff
        /*06a0*/ 	.word	0x00033450
        /*06a4*/ 	.short	0x010a
        /*06a6*/ 	.byte	0x05
	.zero		1


	//   ....[39]....
        /*06a8*/ 	.word	0x0000bcb0
        /*06ac*/ 	.word	0x000000ff
        /*06b0*/ 	.word	0x00033450
        /*06b4*/ 	.short	0x010a
        /*06b6*/ 	.byte	0x05
	.zero		1


	//   ....[40]....
        /*06b8*/ 	.word	0x0000c2d0
        /*06bc*/ 	.word	0x000000ff
        /*06c0*/ 	.word	0x00000000
        /*06c4*/ 	.short	0x0101
        /*06c6*/ 	.byte	0x04
	.zero		1


	//   ....[41]....
        /*06c8*/ 	.word	0x0000dea0
        /*06cc*/ 	.word	0x000000ff
        /*06d0*/ 	.word	0x00000000
        /*06d4*/ 	.short	0x0101
        /*06d6*/ 	.byte	0x05
	.zero		1


	//   ....[42]....
        /*06d8*/ 	.word	0x0000fa80
        /*06dc*/ 	.word	0x00000004
        /*06e0*/ 	.word	0x00033480
        /*06e4*/ 	.short	0x010a
        /*06e6*/ 	.byte	0x3f
	.zero		1


	//   ....[43]....
        /*06e8*/ 	.word	0x0000fcc0
        /*06ec*/ 	.word	0x00000004
        /*06f0*/ 	.word	0x00033440
        /*06f4*/ 	.short	0x010a
        /*06f6*/ 	.byte	0x3f
	.zero		1


	//   ....[44]....
        /*06f8*/ 	.word	0x00010150
        /*06fc*/ 	.word	0x000000ff
        /*0700*/ 	.word	0x00033420
        /*0704*/ 	.short	0x010a
        /*0706*/ 	.byte	0x28
	.zero		1


	//   ....[45]....
        /*0708*/ 	.word	0x00010420
        /*070c*/ 	.word	0x00000006
        /*0710*/ 	.word	0x00033480
        /*0714*/ 	.short	0x010a
        /*0716*/ 	.byte	0x3f
	.zero		1


	//   ....[46]....
        /*0718*/ 	.word	0x00010870
        /*071c*/ 	.word	0x00000006
        /*0720*/ 	.word	0x00033440
        /*0724*/ 	.short	0x010a
        /*0726*/ 	.byte	0x3f
	.zero		1


	//   ....[47]....
        /*0728*/ 	.word	0x00010d10
        /*072c*/ 	.word	0x0000000c
        /*0730*/ 	.word	0x00033470
        /*0734*/ 	.short	0x010a
        /*0736*/ 	.byte	0x3f
	.zero		1


	//   ....[48]....
        /*0738*/ 	.word	0x00010d90
        /*073c*/ 	.word	0x0000000c
        /*0740*/ 	.word	0x00033460
        /*0744*/ 	.short	0x010a
        /*0746*/ 	.byte	0x3f
	.zero		1


	//   ....[49]....
        /*0748*/ 	.word	0x00011920
        /*074c*/ 	.word	0x0000000c
        /*0750*/ 	.word	0x00033450
        /*0754*/ 	.short	0x0101
        /*0756*/ 	.byte	0x3f
	.zero		1


	//   ....[50]....
        /*0758*/ 	.word	0x00011990
        /*075c*/ 	.word	0x0000000c
        /*0760*/ 	.word	0x00000000
        /*0764*/ 	.short	0x0101
        /*0766*/ 	.byte	0x3f
	.zero		1


	//   ....[51]....
        /*0768*/ 	.word	0x00011b60
        /*076c*/ 	.word	0x00000000
        /*0770*/ 	.word	0x00033470
        /*0774*/ 	.short	0x010a
        /*0776*/ 	.byte	0x3f
	.zero		1


	//   ....[52]....
        /*0778*/ 	.word	0x00011bd0
        /*077c*/ 	.word	0x00000000
        /*0780*/ 	.word	0x00033460
        /*0784*/ 	.short	0x010a
        /*0786*/ 	.byte	0x3f
	.zero		1


	//   ....[53]....
        /*0788*/ 	.word	0x00012670
        /*078c*/ 	.word	0x00000000
        /*0790*/ 	.word	0x00033450
        /*0794*/ 	.short	0x0101
        /*0796*/ 	.byte	0x3f
	.zero		1


	//   ....[54]....
        /*0798*/ 	.word	0x000126f0
        /*079c*/ 	.word	0x00000002
        /*07a0*/ 	.word	0x00000000
        /*07a4*/ 	.short	0x0101
        /*07a6*/ 	.byte	0x3f
	.zero		1


	//   ....[55]....
        /*07a8*/ 	.word	0x00012980
        /*07ac*/ 	.word	0x00000000
        /*07b0*/ 	.word	0x00033420
        /*07b4*/ 	.short	0x010a
        /*07b6*/ 	.byte	0x3f
	.zero		1


	//   ....[56]....
        /*07b8*/ 	.word	0x00012b70
        /*07bc*/ 	.word	0x00000006
        /*07c0*/ 	.word	0x00000000
        /*07c4*/ 	.short	0x010a
        /*07c6*/ 	.byte	0x3f
	.zero		1


	//   ....[57]....
        /*07c8*/ 	.word	0x00012ba0
        /*07cc*/ 	.word	0x00000007
        /*07d0*/ 	.word	0x00000000
        /*07d4*/ 	.short	0x010a
        /*07d6*/ 	.byte	0x3f
	.zero		1


	//   ....[58]....
        /*07d8*/ 	.word	0x00012bf0
        /*07dc*/ 	.word	0x00000004
        /*07e0*/ 	.word	0x00033460
        /*07e4*/ 	.short	0x010a
        /*07e6*/ 	.byte	0x3f
	.zero		1


	//   ....[59]....
        /*07e8*/ 	.word	0x00012c40
        /*07ec*/ 	.word	0x00000003
        /*07f0*/ 	.word	0x00033460
        /*07f4*/ 	.short	0x010a
        /*07f6*/ 	.byte	0x3f
	.zero		1


	//   ....[60]....
        /*07f8*/ 	.word	0x00012c80
        /*07fc*/ 	.word	0x00000004
        /*0800*/ 	.word	0x00033480
        /*0804*/ 	.short	0x010a
        /*0806*/ 	.byte	0x3f
	.zero		1


	//   ....[61]....
        /*0808*/ 	.word	0x00012ca0
        /*080c*/ 	.word	0x00000003
        /*0810*/ 	.word	0x00033480
        /*0814*/ 	.short	0x010a
        /*0816*/ 	.byte	0x3f
	.zero		1


	//   ....[62]....
        /*0818*/ 	.word	0x00012d10
        /*081c*/ 	.word	0x00000003
        /*0820*/ 	.word	0x00033400
        /*0824*/ 	.short	0x010a
        /*0826*/ 	.byte	0x3f
	.zero		1


	//   ....[63]....
        /*0828*/ 	.word	0x00012d60
        /*082c*/ 	.word	0x00000004
        /*0830*/ 	.word	0x00033430
        /*0834*/ 	.short	0x010a
        /*0836*/ 	.byte	0x3f
	.zero		1


	//   ....[64]....
        /*0838*/ 	.word	0x00012dc0
        /*083c*/ 	.word	0x00000009
        /*0840*/ 	.word	0x00033430
        /*0844*/ 	.short	0x010a
        /*0846*/ 	.byte	0x3f
	.zero		1


	//   ....[65]....
        /*0848*/ 	.word	0x00012e20
        /*084c*/ 	.word	0x00000009
        /*0850*/ 	.word	0x00033450
        /*0854*/ 	.short	0x010a
        /*0856*/ 	.byte	0x3f
	.zero		1


	//   ....[66]....
        /*0858*/ 	.word	0x00012e80
        /*085c*/ 	.word	0x00000009
        /*0860*/ 	.word	0x00033430
        /*0864*/ 	.short	0x010a
        /*0866*/ 	.byte	0x3f
	.zero		1


	//   ....[67]....
        /*0868*/ 	.word	0x00012ee0
        /*086c*/ 	.word	0x00000007
        /*0870*/ 	.word	0x00033450
        /*0874*/ 	.short	0x010a
        /*0876*/ 	.byte	0x3f
	.zero		1


	//   ....[68]....
        /*0878*/ 	.word	0x00012f40
        /*087c*/ 	.word	0x00000006
        /*0880*/ 	.word	0x00033450
        /*0884*/ 	.short	0x010a
        /*0886*/ 	.byte	0x3f
	.zero		1


	//   ....[69]....
        /*0888*/ 	.word	0x00013090
        /*088c*/ 	.word	0x00000004
        /*0890*/ 	.word	0x00033480
        /*0894*/ 	.short	0x010a
        /*0896*/ 	.byte	0x3f
	.zero		1


	//   ....[70]....
        /*0898*/ 	.word	0x000130e0
        /*089c*/ 	.word	0x00000004
        /*08a0*/ 	.word	0x00033440
        /*08a4*/ 	.short	0x010a
        /*08a6*/ 	.byte	0x3f
	.zero		1


	//   ....[71]....
        /*08a8*/ 	.word	0x00013140
        /*08ac*/ 	.word	0x00000003
        /*08b0*/ 	.word	0x00033420
        /*08b4*/ 	.short	0x010a
        /*08b6*/ 	.byte	0x3f
	.zero		1


	//   ....[72]....
        /*08b8*/ 	.word	0x00013190
        /*08bc*/ 	.word	0x00000006
        /*08c0*/ 	.word	0x00033480
        /*08c4*/ 	.short	0x010a
        /*08c6*/ 	.byte	0x3f
	.zero		1


	//   ....[73]....
        /*08c8*/ 	.word	0x000131e0
        /*08cc*/ 	.word	0x00000006
        /*08d0*/ 	.word	0x00033440
        /*08d4*/ 	.short	0x010a
        /*08d6*/ 	.byte	0x3f
	.zero		1


	//   ....[74]....
        /*08d8*/ 	.word	0x00013230
        /*08dc*/ 	.word	0x0000000c
        /*08e0*/ 	.word	0x00033470
        /*08e4*/ 	.short	0x010a
        /*08e6*/ 	.byte	0x3f
	.zero		1


	//   ....[75]....
        /*08e8*/ 	.word	0x00013280
        /*08ec*/ 	.word	0x0000000c
        /*08f0*/ 	.word	0x00033460
        /*08f4*/ 	.short	0x010a
        /*08f6*/ 	.byte	0x3f
	.zero		1


	//   ....[76]....
        /*08f8*/ 	.word	0x000132d0
        /*08fc*/ 	.word	0x00000000
        /*0900*/ 	.word	0x00033470
        /*0904*/ 	.short	0x010a
        /*0906*/ 	.byte	0x3f
	.zero		1


	//   ....[77]....
        /*0908*/ 	.word	0x00013320
        /*090c*/ 	.word	0x00000000
        /*0910*/ 	.word	0x00033460
        /*0914*/ 	.short	0x010a
        /*0916*/ 	.byte	0x3f
	.zero		1


	//   ....[78]....
        /*0918*/ 	.word	0x00013370
        /*091c*/ 	.word	0x00000000
        /*0920*/ 	.word	0x00033420
        /*0924*/ 	.short	0x010a
        /*0926*/ 	.byte	0x3f
	.zero		1


	//   ....[79]....
        /*0928*/ 	.word	0x00013510
        /*092c*/ 	.word	0x00000006
        /*0930*/ 	.word	0x00000000
        /*0934*/ 	.short	0x010a
        /*0936*/ 	.byte	0x3f
	.zero		1


	//   ....[80]....
        /*0938*/ 	.word	0x00013560
        /*093c*/ 	.word	0x00000007
        /*0940*/ 	.word	0x00000000
        /*0944*/ 	.short	0x010a
        /*0946*/ 	.byte	0x3f
	.zero		1


	//   ....[81]....
        /*0948*/ 	.word	0x000135b0
        /*094c*/ 	.word	0x00000004
        /*0950*/ 	.word	0x00033460
        /*0954*/ 	.short	0x010a
        /*0956*/ 	.byte	0x3f
	.zero		1


	//   ....[82]....
        /*0958*/ 	.word	0x00013600
        /*095c*/ 	.word	0x00000003
        /*0960*/ 	.word	0x00033460
        /*0964*/ 	.short	0x010a
        /*0966*/ 	.byte	0x3f
	.zero		1


	//   ....[83]....
        /*0968*/ 	.word	0x00013650
        /*096c*/ 	.word	0x00000004
        /*0970*/ 	.word	0x00033480
        /*0974*/ 	.short	0x010a
        /*0976*/ 	.byte	0x3f
	.zero		1


	//----- nvinfo : EIATTR_NUM_MBARRIERS
	.align		4
.L_815:
        /*0978*/ 	.byte	0x03, 0x38
        /*097a*/ 	.short	0x0016


	//----- nvinfo : EIATTR_EXIT_INSTR_OFFSETS
	.align		4
        /*097c*/ 	.byte	0x04, 0x1c
        /*097e*/ 	.short	(.L_817 - .L_816)


	//   ....[0]....
.L_816:
        /*0980*/ 	.word	0x00000a50


	//   ....[1]....
        /*0984*/ 	.word	0x0000e830


	//   ....[2]....
        /*0988*/ 	.word	0x00012cf0


	//----- nvinfo : EIATTR_MAX_THREADS
	.align		4
.L_817:
        /*098c*/ 	.byte	0x04, 0x05
        /*098e*/ 	.short	(.L_819 - .L_818)
.L_818:
        /*0990*/ 	.word	0x00000180
        /*0994*/ 	.word	0x00000001
        /*0998*/ 	.word	0x00000001


	//----- nvinfo : EIATTR_CRS_STACK_SIZE
	.align		4
.L_819:
        /*099c*/ 	.byte	0x04, 0x1e
        /*099e*/ 	.short	(.L_821 - .L_820)
.L_820:
        /*09a0*/ 	.word	0x00000000


	//----- nvinfo : EIATTR_CBANK_PARAM_SIZE
	.align		4
.L_821:
        /*09a4*/ 	.byte	0x03, 0x19
        /*09a6*/ 	.short	0x0bf0


	//----- nvinfo : EIATTR_PARAM_CBANK
	.align		4
        /*09a8*/ 	.byte	0x04, 0x0a
        /*09aa*/ 	.short	(.L_823 - .L_822)
	.align		4
.L_822:
        /*09ac*/ 	.word	index@(.nv.constant0._ZN7cutlass13device_kernelIN5flash11enable_sm90INS1_16FlashAttnFwdSm90INS1_25CollectiveMainloopFwdSm90ILi2EN4cute5tupleIJNS5_1CILi1EEES8_S8_EEENS6_IJNS7_ILi128EEENS7_ILi160EEENS7_ILi192EEEEEELi192ENS_12float_e4m3_tEfNS_4arch4Sm90ELb1ELb0ELb0ELb0ELb0ELb0ELb0ELb1ELb1ELb0ELb0ELb0EEENS1_21CollectiveEpilogueFwdINS6_IJSA_SC_SB_EEES9_NS_10bfloat16_tESG_Li256ELb0ELb0ELb0ELb1EEENS1_30DynamicPersistentTileSchedulerILi256ELi128ELb0ELb0ELb1EEEEEEEEEvNT_6ParamsE)
        /*09b0*/ 	.short	0x0210
        /*09b2*/ 	.short	0x0bf0


	//----- nvinfo : EIATTR_SW_WAR
	.align		4
.L_823:
        /*09b4*/ 	.byte	0x04, 0x36
        /*09b6*/ 	.short	(.L_825 - .L_824)
.L_824:
        /*09b8*/ 	.word	0x00000008
.L_825:


//--------------------- .nv.info._ZN7cutlass13device_kernelIN5flash11enable_sm90INS1_16FlashAttnFwdSm90INS1_25CollectiveMainloopFwdSm90ILi2EN4cute5tupleIJNS5_1CILi1EEES8_S8_EEENS6_IJNS7_ILi128EEENS7_ILi160EEENS7_ILi192EEEEEELi192ENS_12float_e4m3_tEfNS_4arch4Sm90ELb1ELb0ELb0ELb1ELb0ELb0ELb0ELb1ELb1ELb0ELb0ELb0EEENS1_21CollectiveEpilogueFwdINS6_IJSA_SC_SB_EEES9_NS_10bfloat16_tESG_Li256ELb1ELb0ELb0ELb1EEENS1_36VarlenDynamicPersistentTileSchedulerILi128ELi160ELi256ELi128ELb0ELb0ELb1ELb1ELb1ELb1EEEEEEEEEvNT_6ParamsE --------------------------
	.section	.nv.info._ZN7cutlass13device_kernelIN5flash11enable_sm90INS1_16FlashAttnFwdSm90INS1_25CollectiveMainloopFwdSm90ILi2EN4cute5tupleIJNS5_1CILi1EEES8_S8_EEENS6_IJNS7_ILi128EEENS7_ILi160EEENS7_ILi192EEEEEELi192ENS_12float_e4m3_tEfNS_4arch4Sm90ELb1ELb0ELb0ELb1ELb0ELb0ELb0ELb1ELb1ELb0ELb0ELb0EEENS1_21CollectiveEpilogueFwdINS6_IJSA_SC_SB_EEES9_NS_10bfloat16_tESG_Li256ELb1ELb0ELb0ELb1EEENS1_36VarlenDynamicPersistentTileSchedulerILi128ELi160ELi256ELi128ELb0ELb0ELb1ELb1ELb1ELb1EEEEEEEEEvNT_6ParamsE,"",@"SHT_CUDA_INFO"
	.sectionflags	@""
	.align	4


	//----- nvinfo : EIATTR_CUDA_API_VERSION
	.align		4
        /*0000*/ 	.byte	0x04, 0x37
        /*0002*/ 	.short	(.L_827 - .L_826)
.L_826:
        /*0004*/ 	.word	0x00000082


	//----- nvinfo : EIATTR_KPARAM_INFO
	.align		4
.L_827:
        /*0008*/ 	.byte	0x04, 0x17
        /*000a*/ 	.short	(.L_829 - .L_828)
.L_828:
        /*000c*/ 	.word	0x00000000
        /*0010*/ 	.short	0x0000
        /*0012*/ 	.short	0x0070
        /*0014*/ 	.byte	0x00, 0xf0, 0x01, 0x28


	//----- nvinfo : EIATTR_SPARSE_MMA_MASK
	.align		4
.L_829:
        /*0018*/ 	.byte	0x03, 0x50
        /*001a*/ 	.short	0x0000


	//----- nvinfo : EIATTR_MAXREG_COUNT
	.align		4
        /*001c*/ 	.byte	0x03, 0x1b
        /*001e*/ 	.short	0x00a8


	//----- nvinfo : EIATTR_NUM_BARRIERS
	.align		4
        /*0020*/ 	.byte	0x02, 0x4c
        /*0022*/ 	.byte	0x10
	.zero		1


	//----- nvinfo : EIATTR_EXTERNS
	.align		4
        /*0024*/ 	.byte	0x04, 0x0f
        /*0026*/ 	.short	(.L_831 - .L_830)


	//   ....[0]....
	.align		4
.L_830:
        /*0028*/ 	.word	index@(__assertfail)


	//----- nvinfo : EIATTR_ANNOTATIONS
	.align		4
.L_831:
        /*002c*/ 	.byte	0x04, 0x55
        /*002e*/ 	.short	(.L_833 - .L_832)


	//   ....[0]....
.L_832:
        /* <DEDUP_REMOVED lines=28> */


	//----- nvinfo : EIATTR_MERCURY_ISA_VERSION
	.align		4
.L_833:
        /*01d8*/ 	.byte	0x03, 0x5f
        /*01da*/ 	.short	0x0101


	//----- nvinfo : EIATTR_UNUSED_LOAD_BYTE_OFFSET
	.align		4
        /*01dc*/ 	.byte	0x04, 0x44
        /*01de*/ 	.short	(.L_835 - .L_834)


	//   ....[0]....
.L_834:
        /*01e0*/ 	.word	0x00000a70
        /*01e4*/ 	.word	0x0000fff0


	//   ....[1]....
        /*01e8*/ 	.word	0x0000caa0
        /*01ec*/ 	.word	0x0000fff0


	//----- nvinfo : EIATTR_INT_WARP_WIDE_INSTR_OFFSETS
	.align		4
.L_835:
        /*01f0*/ 	.byte	0x04, 0x31
        /*01f2*/ 	.short	(.L_837 - .L_836)


	//   ....[0]....
.L_836:
        /*01f4*/ 	.word	0x00000160


	//   ....[1]....
        /*01f8*/ 	.word	0x000001a0


	//   ....[2]....
        /*01fc*/ 	.word	0x00000210


	//   ....[3]....
        /*0200*/ 	.word	0x00010e10


	//   ....[4]....
        /*0204*/ 	.word	0x00010ea0


	//   ....[5]....
        /*0208*/ 	.word	0x00011610


	//   ....[6]....
        /*020c*/ 	.word	0x00013960


	//   ....[7]....
        /*0210*/ 	.word	0x000139f0


	//----- nvinfo : EIATTR_COOP_GROUP_MASK_REGIDS
	.align		4
.L_837:
        /*0214*/ 	.byte	0x04, 0x29
        /*0216*/ 	.short	(.L_839 - .L_838)


	//   ....[0]....
.L_838:
        /*0218*/ 	.word	0xffffffff


	//   ....[1]....
        /*021c*/ 	.word	0xffffffff


	//   ....[2]....
        /*0220*/ 	.word	0xffffffff


	//   ....[3]....
        /*0224*/ 	.word	0xffffffff


	//   ....[4]....
        /*0228*/ 	.word	0xffffffff


	//   ....[5]....
        /*022c*/ 	.word	0xffffffff


	//   ....[6]....
        /*0230*/ 	.word	0xffffffff


	//   ....[7]....
        /*0234*/ 	.word	0xffffffff


	//   ....[8]....
        /*0238*/ 	.word	0xffffffff


	//   ....[9]....
        /*023c*/ 	.word	0xffffffff


	//   ....[10]....
        /*0240*/ 	.word	0xffffffff


	//   ....[11]....
        /*0244*/ 	.word	0xffffffff


	//   ....[12]....
        /*0248*/ 	.word	0xffffffff


	//   ....[13]....
        /*024c*/ 	.word	0xffffffff


	//   ....[14]....
        /*0250*/ 	.word	0xffffffff


	//   ....[15]....
        /*0254*/ 	.word	0xffffffff


	//   ....[16]....
        /*0258*/ 	.word	0xffffffff


	//   ....[17]....
        /*025c*/ 	.word	0xffffffff


	//   ....[18]....
        /*0260*/ 	.word	0xffffffff


	//   ....[19]....
        /*0264*/ 	.word	0xffffffff


	//   ....[20]....
        /*0268*/ 	.word	0xffffffff


	//   ....[21]....
        /*026c*/ 	.word	0xffffffff


	//   ....[22]....
        /*0270*/ 	.word	0xffffffff


	//   ....[23]....
        /*0274*/ 	.word	0xffffffff


	//   ....[24]....
        /*0278*/ 	.word	0xffffffff


	//   ....[25]....
        /*027c*/ 	.word	0xffffffff


	//   ....[26]....
        /*0280*/ 	.word	0xffffffff


	//   ....[27]....
        /*0284*/ 	.word	0xffffffff


	//   ....[28]....
        /*0288*/ 	.word	0xffffffff


	//   ....[29]....
        /*028c*/ 	.word	0xffffffff


	//   ....[30]....
        /*0290*/ 	.word	0xffffffff


	//   ....[31]....
        /*0294*/ 	.word	0xffffffff


	//   ....[32]....
        /*0298*/ 	.word	0xffffffff


	//   ....[33]....
        /*029c*/ 	.word	0xffffffff


	//   ....[34]....
        /*02a0*/ 	.word	0xffffffff


	//   ....[35]....
        /*02a4*/ 	.word	0xffffffff


	//   ....[36]....
        /*02a8*/ 	.word	0xffffffff


	//   ....[37]....
        /*02ac*/ 	.word	0xffffffff


	//   ....[38]....
        /*02b0*/ 	.word	0xffffffff


	//   ....[39]....
        /*02b4*/ 	.word	0xffffffff


	//   ....[40]....
        /*02b8*/ 	.word	0xffffffff


	//   ....[41]....
        /*02bc*/ 	.word	0xffffffff


	//   ....[42]....
        /*02c0*/ 	.word	0xffffffff


	//   ....[43]....
        /*02c4*/ 	.word	0xffffffff


	//   ....[44]....
        /*02c8*/ 	.word	0xffffffff


	//   ....[45]....
        /*02cc*/ 	.word	0xffffffff


	//   ....[46]....
        /*02d0*/ 	.word	0xffffffff


	//   ....[47]....
        /*02d4*/ 	.word	0xffffffff


	//   ....[48]....
        /*02d8*/ 	.word	0xffffffff


	//   ....[49]....
        /*02dc*/ 	.word	0xffffffff


	//   ....[50]....
        /*02e0*/ 	.word	0xffffffff


	//   ....[51]....
        /*02e4*/ 	.word	0xffffffff


	//   ....[52]....
        /*02e8*/ 	.word	0xffffffff


	//   ....[53]....
        /*02ec*/ 	.word	0xffffffff


	//   ....[54]....
        /*02f0*/ 	.word	0xffffffff


	//   ....[55]....
        /*02f4*/ 	.word	0xffffffff


	//   ....[56]....
        /*02f8*/ 	.word	0xffffffff


	//   ....[57]....
        /*02fc*/ 	.word	0xffffffff


	//   ....[58]....
        /*0300*/ 	.word	0xffffffff


	//   ....[59]....
        /*0304*/ 	.word	0xffffffff


	//   ....[60]....
        /*0308*/ 	.word	0xffffffff


	//   ....[61]....
        /*030c*/ 	.word	0xffffffff


	//   ....[62]....
        /*0310*/ 	.word	0xffffffff


	//   ....[63]....
        /*0314*/ 	.word	0xffffffff


	//   ....[64]....
        /*0318*/ 	.word	0xffffffff


	//   ....[65]....
        /*031c*/ 	.word	0xffffffff


	//   ....[66]....
        /*0320*/ 	.word	0xffffffff


	//   ....[67]....
        /*0324*/ 	.word	0xffffffff


	//   ....[68]....
        /*0328*/ 	.word	0xffffffff


	//   ....[69]....
        /*032c*/ 	.word	0xffffffff


	//   ....[70]....
        /*0330*/ 	.word	0xffffffff


	//   ....[71]....
        /*0334*/ 	.word	0xffffffff


	//   ....[72]....
        /*0338*/ 	.word	0xffffffff


	//   ....[73]....
        /*033c*/ 	.word	0xffffffff


	//   ....[74]....
        /*0340*/ 	.word	0xffffffff


	//   ....[75]....
        /*0344*/ 	.word	0xffffffff


	//   ....[76]....
        /*0348*/ 	.word	0xffffffff


	//   ....[77]....
        /*034c*/ 	.word	0xffffffff


	//   ....[78]....
        /*0350*/ 	.word	0xffffffff


	//   ....[79]....
        /*0354*/ 	.word	0xffffffff


	//   ....[80]....
        /*0358*/ 	.word	0xffffffff


	//   ....[81]....
        /*035c*/ 	.word	0xffffffff


	//   ....[82]....
        /*0360*/ 	.word	0xffffffff


	//   ....[83]....
        /*0364*/ 	.word	0xffffffff


	//   ....[84]....
        /*0368*/ 	.word	0xffffffff


	//   ....[85]....
        /*036c*/ 	.word	0xffffffff


	//   ....[86]....
        /*0370*/ 	.word	0xffffffff


	//   ....[87]....
        /*0374*/ 	.word	0xffffffff


	//   ....[88]....
        /*0378*/ 	.word	0xffffffff


	//   ....[89]....
        /*037c*/ 	.word	0xffffffff


	//   ....[90]....
        /*0380*/ 	.word	0xffffffff


	//   ....[91]....
        /*0384*/ 	.word	0xffffffff


	//   ....[92]....
        /*0388*/ 	.word	0xffffffff


	//   ....[93]....
        /*038c*/ 	.word	0xffffffff


	//   ....[94]....
        /*0390*/ 	.word	0xffffffff


	//   ....[95]....
        /*0394*/ 	.word	0xffffffff


	//   ....[96]....
        /*0398*/ 	.word	0xffffffff


	//   ....[97]....
        /*039c*/ 	.word	0xffffffff


	//   ....[98]....
        /*03a0*/ 	.word	0xffffffff


	//   ....[99]....
        /*03a4*/ 	.word	0xffffffff


	//   ....[100]....
        /*03a8*/ 	.word	0xffffffff


	//   ....[101]....
        /*03ac*/ 	.word	0xffffffff


	//   ....[102]....
        /*03b0*/ 	.word	0xffffffff


	//   ....[103]....
        /*03b4*/ 	.word	0xffffffff


	//   ....[104]....
        /*03b8*/ 	.word	0xffffffff


	//   ....[105]....
        /*03bc*/ 	.word	0xffffffff


	//   ....[106]....
        /*03c0*/ 	.word	0xffffffff


	//   ....[107]....
        /*03c4*/ 	.word	0x0500000f


	//   ....[108]....
        /*03c8*/ 	.word	0x0500000f


	//----- nvinfo : EIATTR_COOP_GROUP_INSTR_OFFSETS
	.align		4
.L_839:
        /*03cc*/ 	.byte	0x04, 0x28
        /*03ce*/ 	.short	(.L_841 - .L_840)


	//   ....[0]....
.L_840:
        /*03d0*/ 	.word	0x00000070


	//   ....[1]....
        /*03d4*/ 	.word	0x00000170


	//   ....[2]....
        /*03d8*/ 	.word	0x000001c0


	//   ....[3]....
        /*03dc*/ 	.word	0x000003f0


	//   ....[4]....
        /*03e0*/ 	.word	0x00000550


	//   ....[5]....
        /*03e4*/ 	.word	0x00000670


	//   ....[6]....
        /*03e8*/ 	.word	0x000007d0


	//   ....[7]....
        /*03ec*/ 	.word	0x000019e0


	//   ....[8]....
        /*03f0*/ 	.word	0x00003320


	//   ....[9]....
        /*03f4*/ 	.word	0x00003340


	//   ....[10]....
        /*03f8*/ 	.word	0x00004010


	//   ....[11]....
        /*03fc*/ 	.word	0x00004080


	//   ....[12]....
        /*0400*/ 	.word	0x00006c50


	//   ....[13]....
        /*0404*/ 	.word	0x00006d50


	//   ....[14]....
        /*0408*/ 	.word	0x00007850


	//   ....[15]....
        /*040c*/ 	.word	0x000078b0


	//   ....[16]....
        /*0410*/ 	.word	0x0000a270


	//   ....[17]....
        /*0414*/ 	.word	0x0000a280


	//   ....[18]....
        /*0418*/ 	.word	0x0000a2b0


	//   ....[19]....
        /*041c*/ 	.word	0x0000a2c0


	//   ....[20]....
        /*0420*/ 	.word	0x0000c150


	//   ....[21]....
        /*0424*/ 	.word	0x0000c160


	//   ....[22]....
        /*0428*/ 	.word	0x0000c190


	//   ....[23]....
        /*042c*/ 	.word	0x0000c1a0


	//   ....[24]....
        /*0430*/ 	.word	0x0000d660


	//   ....[25]....
        /*0434*/ 	.word	0x0000d690


	//   ....[26]....
        /*0438*/ 	.word	0x0000d6c0


	//   ....[27]....
        /*043c*/ 	.word	0x0000d6f0


	//   ....[28]....
        /*0440*/ 	.word	0x0000d700


	//   ....[29]....
        /*0444*/ 	.word	0x0000d710


	//   ....[30]....
        /*0448*/ 	.word	0x0000d720


	//   ....[31]....
        /*044c*/ 	.word	0x0000d730


	//   ....[32]....
        /*0450*/ 	.word	0x0000d760


	//   ....[33]....
        /*0454*/ 	.word	0x0000d770


	//   ....[34]....
        /*0458*/ 	.word	0x0000d7a0


	//   ....[35]....
        /*045c*/ 	.word	0x0000d7b0


	//   ....[36]....
        /*0460*/ 	.word	0x0000d7c0


	//   ....[37]....
        /*0464*/ 	.word	0x0000d7f0


	//   ....[38]....
        /*0468*/ 	.word	0x0000d820


	//   ....[39]....
        /*046c*/ 	.word	0x0000d830


	//   ....[40]....
        /*0470*/ 	.word	0x0000d890


	//   ....[41]....
        /*0474*/ 	.word	0x0000d8a0


	//   ....[42]....
        /*0478*/ 	.word	0x0000d8b0


	//   ....[43]....
        /*047c*/ 	.word	0x0000d8e0


	//   ....[44]....
        /*0480*/ 	.word	0x0000d910


	//   ....[45]....
        /*0484*/ 	.word	0x0000d920


	//   ....[46]....
        /*0488*/ 	.word	0x0000d930


	//   ....[47]....
        /*048c*/ 	.word	0x0000d940


	//   ....[48]....
        /*0490*/ 	.word	0x0000d950


	//   ....[49]....
        /*0494*/ 	.word	0x0000d960


	//   ....[50]....
        /*0498*/ 	.word	0x0000d970


	//   ....[51]....
        /*049c*/ 	.word	0x0000d980


	//   ....[52]....
        /*04a0*/ 	.word	0x0000d990


	//   ....[53]....
        /*04a4*/ 	.word	0x0000d9c0


	//   ....[54]....
        /*04a8*/ 	.word	0x0000d9f0


	//   ....[55]....
        /*04ac*/ 	.word	0x0000da00


	//   ....[56]....
        /*04b0*/ 	.word	0x0000da10


	//   ....[57]....
        /*04b4*/ 	.word	0x0000da30


	//   ....[58]....
        /*04b8*/ 	.word	0x0000da60


	//   ....[59]....
        /*04bc*/ 	.word	0x0000da70


	//   ....[60]....
        /*04c0*/ 	.word	0x0000da80


	//   ....[61]....
        /*04c4*/ 	.word	0x0000da90


	//   ....[62]....
        /*04c8*/ 	.word	0x0000daa0


	//   ....[63]....
        /*04cc*/ 	.word	0x0000dab0


	//   ....[64]....
        /*04d0*/ 	.word	0x0000dac0


	//   ....[65]....
        /*04d4*/ 	.word	0x0000dad0


	//   ....[66]....
        /*04d8*/ 	.word	0x0000dae0


	//   ....[67]....
        /*04dc*/ 	.word	0x0000daf0


	//   ....[68]....
        /*04e0*/ 	.word	0x0000db10


	//   ....[69]....
        /*04e4*/ 	.word	0x0000db40


	//   ....[70]....
        /*04e8*/ 	.word	0x0000db70


	//   ....[71]....
        /*04ec*/ 	.word	0x0000db80


	//   ....[72]....
        /*04f0*/ 	.word	0x0000f9b0


	//   ....[73]....
        /*04f4*/ 	.word	0x0000fb90


	//   ....[74]....
        /*04f8*/ 	.word	0x0000fbc0


	//   ....[75]....
        /*04fc*/ 	.word	0x0000fbf0


	//   ....[76]....
        /*0500*/ 	.word	0x0000fc30


	//   ....[77]....
        /*0504*/ 	.word	0x0000fc60


	//   ....[78]....
        /*0508*/ 	.word	0x0000fca0


	//   ....[79]....
        /*050c*/ 	.word	0x0000fe30


	//   ....[80]....
        /*0510*/ 	.word	0x0000fe60


	//   ....[81]....
        /*0514*/ 	.word	0x0000fe90


	//   ....[82]....
        /*0518*/ 	.word	0x0000fec0


	//   ....[83]....
        /*051c*/ 	.word	0x0000fef0


	//   ....[84]....
        /*0520*/ 	.word	0x0000ff30


	//   ....[85]....
        /*0524*/ 	.word	0x0000ffd0


	//   ....[86]....
        /*0528*/ 	.word	0x00010060


	//   ....[87]....
        /*052c*/ 	.word	0x00010110


	//   ....[88]....
        /*0530*/ 	.word	0x00011770


	//   ....[89]....
        /*0534*/ 	.word	0x00014920


	//   ....[90]....
        /*0538*/ 	.word	0x00014950


	//   ....[91]....
        /*053c*/ 	.word	0x00014980


	//   ....[92]....
        /*0540*/ 	.word	0x000149b0


	//   ....[93]....
        /*0544*/ 	.word	0x000149e0


	//   ....[94]....
        /*0548*/ 	.word	0x000149f0


	//   ....[95]....
        /*054c*/ 	.word	0x00014a30


	//   ....[96]....
        /*0550*/ 	.word	0x00014a40


	//   ....[97]....
        /*0554*/ 	.word	0x00014b80


	//   ....[98]....
        /*0558*/ 	.word	0x00014bb0


	//   ....[99]....
        /*055c*/ 	.word	0x00014be0


	//   ....[100]....
        /*0560*/ 	.word	0x00014c10


	//   ....[101]....
        /*0564*/ 	.word	0x00014c40


	//   ....[102]....
        /*0568*/ 	.word	0x00014c80


	//   ....[103]....
        /*056c*/ 	.word	0x00014d20


	//   ....[104]....
        /*0570*/ 	.word	0x00014db0


	//   ....[105]....
        /*0574*/ 	.word	0x00014e60


	//   ....[106]....
        /*0578*/ 	.word	0x000154b0


	//   ....[107]....
        /*057c*/ 	.word	0x00015a90


	//   ....[108]....
        /*0580*/ 	.word	0x00015f00


	//----- nvinfo : EIATTR_REG_RECONFIG
	.align		4
.L_841:
        /*0584*/ 	.byte	0x01, 0x54
	.zero		2


	//----- nvinfo : EIATTR_SYSCALL_OFFSETS
	.align		4
        /*0588*/ 	.byte	0x04, 0x46
        /*058a*/ 	.short	(.L_843 - .L_842)


	//   ....[0]....
.L_842:
        /*058c*/ 	.word	0x00001bc0


	//   ....[1]....
        /*0590*/ 	.word	0x00011040


	//   ....[2]....
        /*0594*/ 	.word	0x00011180


	//   ....[3]....
        /*0598*/ 	.word	0x000112c0


	//   ....[4]....
        /*059c*/ 	.word	0x000113e0


	//----- nvinfo : EIATTR_MBARRIER_INSTR_OFFSETS
	.align		4
.L_843:
        /*05a0*/ 	.byte	0x04, 0x39
        /*05a2*/ 	.short	(.L_845 - .L_844)


	//   ....[0]....
.L_844:
        /*05a4*/ 	.word	0x000002a0
        /*05a8*/ 	.word	0x000000ff
        /*05ac*/ 	.word	0x00033400
        /*05b0*/ 	.short	0x0100
        /*05b2*/ 	.byte	0x08
	.zero		1


	//   ....[1]....
        /*05b4*/ 	.word	0x000002b0
        /*05b8*/ 	.word	0x000000ff
        /*05bc*/ 	.word	0x00033420
        /*05c0*/ 	.short	0x0100
        /*05c2*/ 	.byte	0x08
	.zero		1


	//   ....[2]....
        /*05c4*/ 	.word	0x000003a0
        /*05c8*/ 	.word	0x000000ff
        /*05cc*/ 	.word	0x00033430
        /*05d0*/ 	.short	0x0100
        /*05d2*/ 	.byte	0x08
	.zero		1


	//   ....[3]....
        /*05d4*/ 	.word	0x000003b0
        /*05d8*/ 	.word	0x000000ff
        /*05dc*/ 	.word	0x00033440
        /*05e0*/ 	.short	0x0100
        /*05e2*/ 	.byte	0x08
	.zero		1


	//   ....[4]....
        /*05e4*/ 	.word	0x000003c0
        /*05e8*/ 	.word	0x000000ff
        /*05ec*/ 	.word	0x00033438
        /*05f0*/ 	.short	0x0100
        /*05f2*/ 	.byte	0x08
	.zero		1


	//   ....[5]....
        /*05f4*/ 	.word	0x000003d0
        /*05f8*/ 	.word	0x000000ff
        /*05fc*/ 	.word	0x00033448
        /*0600*/ 	.short	0x0100
        /*0602*/ 	.byte	0x08
	.zero		1


	//   ....[6]....
        /*0604*/ 	.word	0x00000500
        /*0608*/ 	.word	0x000000ff
        /*060c*/ 	.word	0x00033450
        /*0610*/ 	.short	0x0100
        /*0612*/ 	.byte	0x08
	.zero		1


	//   ....[7]....
        /*0614*/ 	.word	0x00000510
        /*0618*/ 	.word	0x000000ff
        /*061c*/ 	.word	0x00033460
        /*0620*/ 	.short	0x0100
        /*0622*/ 	.byte	0x08
	.zero		1


	//   ....[8]....
        /*0624*/ 	.word	0x00000520
        /*0628*/ 	.word	0x000000ff
        /*062c*/ 	.word	0x00033458
        /*0630*/ 	.short	0x0100
        /*0632*/ 	.byte	0x08
	.zero		1


	//   ....[9]....
        /*0634*/ 	.word	0x00000530
        /*0638*/ 	.word	0x000000ff
        /*063c*/ 	.word	0x00033468
        /*0640*/ 	.short	0x0100
        /*0642*/ 	.byte	0x08
	.zero		1


	//   ....[10]....
        /*0644*/ 	.word	0x00000620
        /*0648*/ 	.word	0x000000ff
        /*064c*/ 	.word	0x00033470
        /*0650*/ 	.short	0x0100
        /*0652*/ 	.byte	0x06
	.zero		1


	//   ....[11]....
        /*0654*/ 	.word	0x00000630
        /*0658*/ 	.word	0x000000ff
        /*065c*/ 	.word	0x00033480
        /*0660*/ 	.short	0x0100
        /*0662*/ 	.byte	0x06
	.zero		1


	//   ....[12]....
        /*0664*/ 	.word	0x00000640
        /*0668*/ 	.word	0x000000ff
        /*066c*/ 	.word	0x00033478
        /*0670*/ 	.short	0x0100
        /*0672*/ 	.byte	0x06
	.zero		1


	//   ....[13]....
        /*0674*/ 	.word	0x00000650
        /*0678*/ 	.word	0x000000ff
        /*067c*/ 	.word	0x00033488
        /*0680*/ 	.short	0x0100
        /*0682*/ 	.byte	0x06
	.zero		1


	//   ....[14]....
        /*0684*/ 	.word	0x00000780
        /*0688*/ 	.word	0x000000ff
        /*068c*/ 	.word	0x00033490
        /*0690*/ 	.short	0x0100
        /*0692*/ 	.byte	0x08
	.zero		1


	//   ....[15]....
        /*0694*/ 	.word	0x00000790
        /*0698*/ 	.word	0x000000ff
        /*069c*/ 	.word	0x000334a0
        /*06a0*/ 	.short	0x0100
        /*06a2*/ 	.byte	0x08
	.zero		1


	//   ....[16]....
        /*06a4*/ 	.word	0x000007a0
        /*06a8*/ 	.word	0x000000ff
        /*06ac*/ 	.word	0x00033498
        /*06b0*/ 	.short	0x0100
        /*06b2*/ 	.byte	0x08
	.zero		1


	//   ....[17]....
        /*06b4*/ 	.word	0x000007b0
        /*06b8*/ 	.word	0x000000ff
        /*06bc*/ 	.word	0x000334a8
        /*06c0*/ 	.short	0x0100
        /*06c2*/ 	.byte	0x08
	.zero		1


	//   ....[18]....
        /*06c4*/ 	.word	0x000008e0
        /*06c8*/ 	.word	0x000000ff
        /*06cc*/ 	.word	0x000334b0
        /*06d0*/ 	.short	0x0100
        /*06d2*/ 	.byte	0x08
	.zero		1


	//   ....[19]....
        /*06d4*/ 	.word	0x000008f0
        /*06d8*/ 	.word	0x000000ff
        /*06dc*/ 	.word	0x000334c0
        /*06e0*/ 	.short	0x0100
        /*06e2*/ 	.byte	0x08
	.zero		1


	//   ....[20]....
        /*06e4*/ 	.word	0x00000900
        /*06e8*/ 	.word	0x000000ff
        /*06ec*/ 	.word	0x000334b8
        /*06f0*/ 	.short	0x0100
        /*06f2*/ 	.byte	0x08
	.zero		1


	//   ....[21]....
        /*06f4*/ 	.word	0x00000910
        /*06f8*/ 	.word	0x000000ff
        /*06fc*/ 	.word	0x000334c8
        /*0700*/ 	.short	0x0100
        /*0702*/ 	.byte	0x08
	.zero		1


	//   ....[22]....
        /*0704*/ 	.word	0x00001c40
        /*0708*/ 	.word	0x000000ff
        /*070c*/ 	.word	0x00033400
        /*0710*/ 	.short	0x010a
        /*0712*/ 	.byte	0x29
	.zero		1


	//   ....[23]....
        /*0714*/ 	.word	0x00001cc0
        /*0718*/ 	.word	0x00000002
        /*071c*/ 	.word	0x00033430
        /*0720*/ 	.short	0x010a
        /*0722*/ 	.byte	0x3f
	.zero		1


	//   ....[24]....
        /*0724*/ 	.word	0x00001d30
        /*0728*/ 	.word	0x00000002
        /*072c*/ 	.word	0x00033430
        /*0730*/ 	.short	0x010a
        /*0732*/ 	.byte	0x3f
	.zero		1


	//   ....[25]....
        /*0734*/ 	.word	0x000031c0
        /*0738*/ 	.word	0x00000002
        /*073c*/ 	.word	0x00000000
        /*0740*/ 	.short	0x0101
        /*0742*/ 	.byte	0x3f
	.zero		1


	//   ....[26]....
        /*0744*/ 	.word	0x00005650
        /*0748*/ 	.word	0x000000ff
        /*074c*/ 	.word	0x00033430
        /*0750*/ 	.short	0x010a
        /*0752*/ 	.byte	0x06
	.zero		1


	//   ....[27]....
        /*0754*/ 	.word	0x00005690
        /*0758*/ 	.word	0x000000ff
        /*075c*/ 	.word	0x00033430
        /*0760*/ 	.short	0x010a
        /*0762*/ 	.byte	0x06
	.zero		1


	//   ....[28]....
        /*0764*/ 	.word	0x000062b0
        /*0768*/ 	.word	0x000000ff
        /*076c*/ 	.word	0x00033450
        /*0770*/ 	.short	0x010a
        /*0772*/ 	.byte	0x06
	.zero		1


	//   ....[29]....
        /*0774*/ 	.word	0x000062f0
        /*0778*/ 	.word	0x000000ff
        /*077c*/ 	.word	0x00033450
        /*0780*/ 	.short	0x010a
        /*0782*/ 	.byte	0x06
	.zero		1


	//   ....[30]....
        /*0784*/ 	.word	0x00008500
        /*0788*/ 	.word	0x00000002
        /*078c*/ 	.word	0x00000000
        /*0790*/ 	.short	0x0101
        /*0792*/ 	.byte	0x3f
	.zero		1


	//   ....[31]....
        /*0794*/ 	.word	0x000086c0
        /*0798*/ 	.word	0x000000ff
        /*079c*/ 	.word	0x00000000
        /*07a0*/ 	.short	0x0101
        /*07a2*/ 	.byte	0x06
	.zero		1


	//   ....[32]....
        /*07a4*/ 	.word	0x00008ff0
        /*07a8*/ 	.word	0x000000ff
        /*07ac*/ 	.word	0x00033430
        /*07b0*/ 	.short	0x010a
        /*07b2*/ 	.byte	0x06
	.zero		1


	//   ....[33]....
        /*07b4*/ 	.word	0x00009030
        /*07b8*/ 	.word	0x000000ff
        /*07bc*/ 	.word	0x00033430
        /*07c0*/ 	.short	0x010a
        /*07c2*/ 	.byte	0x06
	.zero		1


	//   ....[34]....
        /*07c4*/ 	.word	0x00009c50
        /*07c8*/ 	.word	0x000000ff
        /*07cc*/ 	.word	0x00033450
        /*07d0*/ 	.short	0x010a
        /*07d2*/ 	.byte	0x06
	.zero		1


	//   ....[35]....
        /*07d4*/ 	.word	0x00009c90
        /*07d8*/ 	.word	0x000000ff
        /*07dc*/ 	.word	0x00033450
        /*07e0*/ 	.short	0x010a
        /*07e2*/ 	.byte	0x06
	.zero		1


	//   ....[36]....
        /*07e4*/ 	.word	0x0000b350
        /*07e8*/ 	.word	0x00000002
        /*07ec*/ 	.word	0x00000000
        /*07f0*/ 	.short	0x0101
        /*07f2*/ 	.byte	0x3f
	.zero		1


	//   ....[37]....
        /*07f4*/ 	.word	0x0000b560
        /*07f8*/ 	.word	0x000000ff
        /*07fc*/ 	.word	0x00000000
        /*0800*/ 	.short	0x0101
        /*0802*/ 	.byte	0x06
	.zero		1


	//   ....[38]....
        /*0804*/ 	.word	0x0000bde0
        /*0808*/ 	.word	0x000000ff
        /*080c*/ 	.word	0x00033450
        /*0810*/ 	.short	0x010a
        /*0812*/ 	.byte	0x09
	.zero		1


	//   ....[39]....
        /*0814*/ 	.word	0x0000be20
        /*0818*/ 	.word	0x000000ff
        /*081c*/ 	.word	0x00033450
        /*0820*/ 	.short	0x010a
        /*0822*/ 	.byte	0x09
	.zero		1


	//   ....[40]....
        /*0824*/ 	.word	0x0000c650
        /*0828*/ 	.word	0x000000ff
        /*082c*/ 	.word	0x00000000
        /*0830*/ 	.short	0x0101
        /*0832*/ 	.byte	0x04
	.zero		1


	//   ....[41]....
        /*0834*/ 	.word	0x0000e770
        /*0838*/ 	.word	0x00000000
        /*083c*/ 	.word	0x00000000
        /*0840*/ 	.short	0x0101
        /*0842*/ 	.byte	0x3f
	.zero		1


	//   ....[42]....
        /*0844*/ 	.word	0x000119c0
        /*0848*/ 	.word	0x00000004
        /*084c*/ 	.word	0x00033480
        /*0850*/ 	.short	0x010a
        /*0852*/ 	.byte	0x3f
	.zero		1


	//   ....[43]....
        /*0854*/ 	.word	0x00011c10
        /*0858*/ 	.word	0x00000004
        /*085c*/ 	.word	0x00033440
        /*0860*/ 	.short	0x010a
        /*0862*/ 	.byte	0x3f
	.zero		1


	//   ....[44]....
        /*0864*/ 	.word	0x000120c0
        /*0868*/ 	.word	0x000000ff
        /*086c*/ 	.word	0x00033420
        /*0870*/ 	.short	0x010a
        /*0872*/ 	.byte	0x29
	.zero		1


	//   ....[45]....
        /*0874*/ 	.word	0x00012390
        /*0878*/ 	.word	0x00000006
        /*087c*/ 	.word	0x00033480
        /*0880*/ 	.short	0x010a
        /*0882*/ 	.byte	0x3f
	.zero		1


	//   ....[46]....
        /*0884*/ 	.word	0x000127f0
        /*0888*/ 	.word	0x00000006
        /*088c*/ 	.word	0x00033440
        /*0890*/ 	.short	0x010a
        /*0892*/ 	.byte	0x3f
	.zero		1


	//   ....[47]....
        /*0894*/ 	.word	0x00012ca0
        /*0898*/ 	.word	0x0000000c
        /*089c*/ 	.word	0x00033470
        /*08a0*/ 	.short	0x010a
        /*08a2*/ 	.byte	0x3f
	.zero		1


	//   ....[48]....
        /*08a4*/ 	.word	0x00012d10
        /*08a8*/ 	.word	0x0000000c
        /*08ac*/ 	.word	0x00033460
        /*08b0*/ 	.short	0x010a
        /*08b2*/ 	.byte	0x3f
	.zero		1


	//   ....[49]....
        /*08b4*/ 	.word	0x000138a0
        /*08b8*/ 	.word	0x0000000c
        /*08bc*/ 	.word	0x00033450
        /*08c0*/ 	.short	0x0101
        /*08c2*/ 	.byte	0x3f
	.zero		1


	//   ....[50]....
        /*08c4*/ 	.word	0x00013910
        /*08c8*/ 	.word	0x0000000c
        /*08cc*/ 	.word	0x00000000
        /*08d0*/ 	.short	0x0101
        /*08d2*/ 	.byte	0x3f
	.zero		1


	//   ....[51]....
        /*08d4*/ 	.word	0x00013ae0
        /*08d8*/ 	.word	0x00000000
        /*08dc*/ 	.word	0x00033470
        /*08e0*/ 	.short	0x010a
        /*08e2*/ 	.byte	0x3f
	.zero		1


	//   ....[52]....
        /*08e4*/ 	.word	0x00013b50
        /*08e8*/ 	.word	0x00000000
        /*08ec*/ 	.word	0x00033460
        /*08f0*/ 	.short	0x010a
        /*08f2*/ 	.byte	0x3f
	.zero		1


	//   ....[53]....
        /*08f4*/ 	.word	0x00014650
        /*08f8*/ 	.word	0x00000000
        /*08fc*/ 	.word	0x00033450
        /*0900*/ 	.short	0x0101
        /*0902*/ 	.byte	0x3f
	.zero		1


	//   ....[54]....
        /*0904*/ 	.word	0x000146d0
        /*0908*/ 	.word	0x00000002
        /*090c*/ 	.word	0x00000000
        /*0910*/ 	.short	0x0101
        /*0912*/ 	.byte	0x3f
	.zero		1


	//   ....[55]....
        /*0914*/ 	.word	0x00015430
        /*0918*/ 	.word	0x00000000
        /*091c*/ 	.word	0x00033420
        /*0920*/ 	.short	0x010a
        /*0922*/ 	.byte	0x3f
	.zero		1


	//   ....[56]....
        /*0924*/ 	.word	0x00015620
        /*0928*/ 	.word	0x00000006
        /*092c*/ 	.word	0x00000000
        /*0930*/ 	.short	0x010a
        /*0932*/ 	.byte	0x3f
	.zero		1


	//   ....[57]....
        /*0934*/ 	.word	0x00015650
        /*0938*/ 	.word	0x00000007
        /*093c*/ 	.word	0x00000000
        /*0940*/ 	.short	0x010a
        /*0942*/ 	.byte	0x3f
	.zero		1


	//   ....[58]....
        /*0944*/ 	.word	0x000156a0
        /*0948*/ 	.word	0x00000004
        /*094c*/ 	.word	0x00033460
        /*0950*/ 	.short	0x010a
        /*0952*/ 	.byte	0x3f
	.zero		1


	//   ....[59]....
        /*0954*/ 	.word	0x000156f0
        /*0958*/ 	.word	0x00000003
        /*095c*/ 	.word	0x00033460
        /*0960*/ 	.short	0x010a
        /*0962*/ 	.byte	0x3f
	.zero		1


	//   ....[60]....
        /*0964*/ 	.word	0x00015730
        /*0968*/ 	.word	0x00000004
        /*096c*/ 	.word	0x00033480
        /*0970*/ 	.short	0x010a
        /*0972*/ 	.byte	0x3f
	.zero		1


	//   ....[61]....
        /*0974*/ 	.word	0x00015750
        /*0978*/ 	.word	0x00000003
        /*097c*/ 	.word	0x00033480
        /*0980*/ 	.short	0x010a
        /*0982*/ 	.byte	0x3f
	.zero		1


	//   ....[62]....
        /*0984*/ 	.word	0x000157c0
        /*0988*/ 	.word	0x00000003
        /*098c*/ 	.word	0x00033400
        /*0990*/ 	.short	0x010a
        /*0992*/ 	.byte	0x3f
	.zero		1


	//   ....[63]....
        /*0994*/ 	.word	0x00015810
        /*0998*/ 	.word	0x00000002
        /*099c*/ 	.word	0x00033430
        /*09a0*/ 	.short	0x010a
        /*09a2*/ 	.byte	0x3f
	.zero		1


	//   ....[64]....
        /*09a4*/ 	.word	0x00015870
        /*09a8*/ 	.word	0x00000007
        /*09ac*/ 	.word	0x00033430
        /*09b0*/ 	.short	0x010a
        /*09b2*/ 	.byte	0x3f
	.zero		1


	//   ....[65]....
        /*09b4*/ 	.word	0x000158d0
        /*09b8*/ 	.word	0x00000007
        /*09bc*/ 	.word	0x00033450
        /*09c0*/ 	.short	0x010a
        /*09c2*/ 	.byte	0x3f
	.zero		1


	//   ....[66]....
        /*09c4*/ 	.word	0x00015930
        /*09c8*/ 	.word	0x00000009
        /*09cc*/ 	.word	0x00033430
        /*09d0*/ 	.short	0x010a
        /*09d2*/ 	.byte	0x3f
	.zero		1


	//   ....[67]....
        /*09d4*/ 	.word	0x00015990
        /*09d8*/ 	.word	0x00000009
        /*09dc*/ 	.word	0x00033450
        /*09e0*/ 	.short	0x010a
        /*09e2*/ 	.byte	0x3f
	.zero		1


	//   ....[68]....
        /*09e4*/ 	.word	0x000159f0
        /*09e8*/ 	.word	0x00000006
        /*09ec*/ 	.word	0x00033450
        /*09f0*/ 	.short	0x010a
        /*09f2*/ 	.byte	0x3f
	.zero		1


	//   ....[69]....
        /*09f4*/ 	.word	0x00015b40
        /*09f8*/ 	.word	0x00000004
        /*09fc*/ 	.word	0x00033480
        /*0a00*/ 	.short	0x010a
        /*0a02*/ 	.byte	0x3f
	.zero		1


	//   ....[70]....
        /*0a04*/ 	.word	0x00015b90
        /*0a08*/ 	.word	0x00000004
        /*0a0c*/ 	.word	0x00033440
        /*0a10*/ 	.short	0x010a
        /*0a12*/ 	.byte	0x3f
	.zero		1


	//   ....[71]....
        /*0a14*/ 	.word	0x00015bf0
        /*0a18*/ 	.word	0x00000003
        /*0a1c*/ 	.word	0x00033420
        /*0a20*/ 	.short	0x010a
        /*0a22*/ 	.byte	0x3f
	.zero		1


	//   ....[72]....
        /*0a24*/ 	.word	0x00015c40
        /*0a28*/ 	.word	0x00000006
        /*0a2c*/ 	.word	0x00033480
        /*0a30*/ 	.short	0x010a
        /*0a32*/ 	.byte	0x3f
	.zero		1


	//   ....[73]....
        /*0a34*/ 	.word	0x00015c90
        /*0a38*/ 	.word	0x00000006
        /*0a3c*/ 	.word	0x00033440
        /*0a40*/ 	.short	0x010a
        /*0a42*/ 	.byte	0x3f
	.zero		1


	//   ....[74]....
        /*0a44*/ 	.word	0x00015ce0
        /*0a48*/ 	.word	0x0000000c
        /*0a4c*/ 	.word	0x00033470
        /*0a50*/ 	.short	0x010a
        /*0a52*/ 	.byte	0x3f
	.zero		1


	//   ....[75]....
        /*0a54*/ 	.word	0x00015d30
        /*0a58*/ 	.word	0x0000000c
        /*0a5c*/ 	.word	0x00033460
        /*0a60*/ 	.short	0x010a
        /*0a62*/ 	.byte	0x3f
	.zero		1


	//   ....[76]....
        /*0a64*/ 	.word	0x00015d80
        /*0a68*/ 	.word	0x00000000
        /*0a6c*/ 	.word	0x00033470
        /*0a70*/ 	.short	0x010a
        /*0a72*/ 	.byte	0x3f
	.zero		1


	//   ....[77]....
        /*0a74*/ 	.word	0x00015dd0
        /*0a78*/ 	.word	0x00000000
        /*0a7c*/ 	.word	0x00033460
        /*0a80*/ 	.short	0x010a
        /*0a82*/ 	.byte	0x3f
	.zero		1


	//   ....[78]....
        /*0a84*/ 	.word	0x00015e20
        /*0a88*/ 	.word	0x00000000
        /*0a8c*/ 	.word	0x00033420
        /*0a90*/ 	.short	0x010a
        /*0a92*/ 	.byte	0x3f
	.zero		1


	//   ....[79]....
        /*0a94*/ 	.word	0x00015fc0
        /*0a98*/ 	.word	0x00000006
        /*0a9c*/ 	.word	0x00000000
        /*0aa0*/ 	.short	0x010a
        /*0aa2*/ 	.byte	0x3f
	.zero		1


	//   ....[80]....
        /*0aa4*/ 	.word	0x00016010
        /*0aa8*/ 	.word	0x00000007
        /*0aac*/ 	.word	0x00000000
        /*0ab0*/ 	.short	0x010a
        /*0ab2*/ 	.byte	0x3f
	.zero		1


	//   ....[81]....
        /*0ab4*/ 	.word	0x00016060
        /*0ab8*/ 	.word	0x00000004
        /*0abc*/ 	.word	0x00033460
        /*0ac0*/ 	.short	0x010a
        /*0ac2*/ 	.byte	0x3f
	.zero		1


	//   ....[82]....
        /*0ac4*/ 	.word	0x000160b0
        /*0ac8*/ 	.word	0x00000003
        /*0acc*/ 	.word	0x00033460
        /*0ad0*/ 	.short	0x010a
        /*0ad2*/ 	.byte	0x3f
	.zero		1


	//   ....[83]....
        /*0ad4*/ 	.word	0x00016100
        /*0ad8*/ 	.word	0x00000004
        /*0adc*/ 	.word	0x00033480
        /*0ae0*/ 	.short	0x010a
        /*0ae2*/ 	.byte	0x3f
	.zero		1


	//----- nvinfo : EIATTR_NUM_MBARRIERS
	.align		4
.L_845:
        /*0ae4*/ 	.byte	0x03, 0x38
        /*0ae6*/ 	.short	0x0016


	//----- nvinfo : EIATTR_EXIT_INSTR_OFFSETS
	.align		4
        /*0ae8*/ 	.byte	0x04, 0x1c
        /*0aea*/ 	.short	(.L_847 - .L_846)


	//   ....[0]....
.L_846:
        /*0aec*/ 	.word	0x00000ab0


	//   ....[1]....
        /*0af0*/ 	.word	0x0000f960


	//   ....[2]....
        /*0af4*/ 	.word	0x000157a0


	//----- nvinfo : EIATTR_MAX_THREADS
	.align		4
.L_847:
        /*0af8*/ 	.byte	0x04, 0x05
        /*0afa*/ 	.short	(.L_849 - .L_848)
.L_848:
        /*0afc*/ 	.word	0x00000180
        /*0b00*/ 	.word	0x00000001
        /*0b04*/ 	.word	0x00000001


	//----- nvinfo : EIATTR_CRS_STACK_SIZE
	.align		4
.L_849:
        /*0b08*/ 	.byte	0x04, 0x1e
        /*0b0a*/ 	.short	(.L_851 - .L_850)
.L_850:
        /*0b0c*/ 	.word	0x00000000


	//----- nvinfo : EIATTR_CBANK_PARAM_SIZE
	.align		4
.L_851:
        /*0b10*/ 	.byte	0x03, 0x19
        /*0b12*/ 	.short	0x0a70


	//----- nvinfo : EIATTR_PARAM_CBANK
	.align		4
        /*0b14*/ 	.byte	0x04, 0x0a
        /*0b16*/ 	.short	(.L_853 - .L_852)
	.align		4
.L_852:
        /*0b18*/ 	.word	index@(.nv.constant0._ZN7cutlass13device_kernelIN5flash11enable_sm90INS1_16FlashAttnFwdSm90INS1_25CollectiveMainloopFwdSm90ILi2EN4cute5tupleIJNS5_1CILi1EEES8_S8_EEENS6_IJNS7_ILi128EEENS7_ILi160EEENS7_ILi192EEEEEELi192ENS_12float_e4m3_tEfNS_4arch4Sm90ELb1ELb0ELb0ELb1ELb0ELb0ELb0ELb1ELb1ELb0ELb0ELb0EEENS1_21CollectiveEpilogueFwdINS6_IJSA_SC_SB_EEES9_NS_10bfloat16_tESG_Li256ELb1ELb0ELb0ELb1EEENS1_36VarlenDynamicPersistentTileSchedulerILi128ELi160ELi256ELi128ELb0ELb0ELb1ELb1ELb1ELb1EEEEEEEEEvNT_6ParamsE)
        /*0b1c*/ 	.short	0x0210
        /*0b1e*/ 	.short	0x0a70


	//----- nvinfo : EIATTR_SW_WAR
	.align		4
.L_853:
        /*0b20*/ 	.byte	0x04, 0x36
        /*0b22*/ 	.short	(.L_855 - .L_854)
.L_854:
        /*0b24*/ 	.word	0x00000008
.L_855:


//--------------------- .nv.info._ZN7cutlass13device_kernelIN5flash11enable_sm90INS1_16FlashAttnFwdSm90INS1_25CollectiveMainloopFwdSm90ILi2EN4cute5tupleIJNS5_1CILi1EEES8_S8_EEENS6_IJNS7_ILi128EEENS7_ILi160EEENS7_ILi192EEEEEELi192ENS_12float_e4m3_tEfNS_4arch4Sm90ELb1ELb0ELb0ELb1ELb0ELb1ELb0ELb1ELb1ELb0ELb0ELb0EEENS1_21CollectiveEpilogueFwdINS6_IJSA_SC_SB_EEES9_NS_10bfloat16_tESG_Li256ELb1ELb0ELb0ELb1EEENS1_36VarlenDynamicPersistentTileSchedulerILi128ELi160ELi256ELi128ELb0ELb0ELb1ELb1ELb1ELb1EEEEEEEEEvNT_6ParamsE --------------------------
	.section	.nv.info._ZN7cutlass13device_kernelIN5flash11enable_sm90INS1_16FlashAttnFwdSm90INS1_25CollectiveMainloopFwdSm90ILi2EN4cute5tupleIJNS5_1CILi1EEES8_S8_EEENS6_IJNS7_ILi128EEENS7_ILi160EEENS7_ILi192EEEEEELi192ENS_12float_e4m3_tEfNS_4arch4Sm90ELb1ELb0ELb0ELb1ELb0ELb1ELb0ELb1ELb1ELb0ELb0ELb0EEENS1_21CollectiveEpilogueFwdINS6_IJSA_SC_SB_EEES9_NS_10bfloat16_tESG_Li256ELb1ELb0ELb0ELb1EEENS1_36VarlenDynamicPersistentTileSchedulerILi128ELi160ELi256ELi128ELb0ELb0ELb1ELb1ELb1ELb1EEEEEEEEEvNT_6ParamsE,"",@"SHT_CUDA_INFO"
	.sectionflags	@""
	.align	4


	//----- nvinfo : EIATTR_CUDA_API_VERSION
	.align		4
        /*0000*/ 	.byte	0x04, 0x37
        /*0002*/ 	.short	(.L_857 - .L_856)
.L_856:
        /*0004*/ 	.word	0x00000082


	//----- nvinfo : EIATTR_KPARAM_INFO
	.align		4
.L_857:
        /*0008*/ 	.byte	0x04, 0x17
        /*000a*/ 	.short	(.L_859 - .L_858)
.L_858:
        /*000c*/ 	.word	0x00000000
        /*0010*/ 	.short	0x0000
        /*0012*/ 	.short	0x0070
        /*0014*/ 	.byte	0x00, 0xf0, 0x01, 0x28


	//----- nvinfo : EIATTR_SPARSE_MMA_MASK
	.align		4
.L_859:
        /*0018*/ 	.byte	0x03, 0x50
        /*001a*/ 	.short	0x0000


	//----- nvinfo : EIATTR_MAXREG_COUNT
	.align		4
        /*001c*/ 	.byte	0x03, 0x1b
        /*001e*/ 	.short	0x00a8


	//----- nvinfo : EIATTR_NUM_BARRIERS
	.align		4
        /*0020*/ 	.byte	0x02, 0x4c
        /*0022*/ 	.byte	0x10
	.zero		1


	//----- nvinfo : EIATTR_EXTERNS
	.align		4
        /*0024*/ 	.byte	0x04, 0x0f
        /*0026*/ 	.short	(.L_861 - .L_860)


	//   ....[0]....
	.align		4
.L_860:
        /*0028*/ 	.word	index@(__assertfail)


	//----- nvinfo : EIATTR_ANNOTATIONS
	.align		4
.L_861:
        /*002c*/ 	.byte	0x04, 0x55
        /*002e*/ 	.short	(.L_863 - .L_862)


	//   ....[0]....
.L_862:
        /* <DEDUP_REMOVED lines=81> */


	//----- nvinfo : EIATTR_MERCURY_ISA_VERSION
	.align		4
.L_863:
        /*0530*/ 	.byte	0x03, 0x5f
        /*0532*/ 	.short	0x0101


	//----- nvinfo : EIATTR_UNUSED_LOAD_BYTE_OFFSET
	.align		4
        /*0534*/ 	.byte	0x04, 0x44
        /*0536*/ 	.short	(.L_865 - .L_864)


	//   ....[0]....
.L_864:
        /*0538*/ 	.word	0x00000b10
        /*053c*/ 	.word	0x0000fff0


	//   ....[1]....
        /*0540*/ 	.word	0x000239f0
        /*0544*/ 	.word	0x0000fff0


	//----- nvinfo : EIATTR_INT_WARP_WIDE_INSTR_OFFSETS
	.align		4
.L_865:
        /*0548*/ 	.byte	0x04, 0x31
        /*054a*/ 	.short	(.L_867 - .L_866)


	//   ....[0]....
.L_866:
        /*054c*/ 	.word	0x000001c0


	//   ....[1]....
        /*0550*/ 	.word	0x00000200


	//   ....[2]....
        /*0554*/ 	.word	0x00000270


	//   ....[3]....
        /*0558*/ 	.word	0x000292f0


	//   ....[4]....
        /*055c*/ 	.word	0x00029380


	//   ....[5]....
        /*0560*/ 	.word	0x00029b10


	//   ....[6]....
        /*0564*/ 	.word	0x00029b40


	//   ....[7]....
        /*0568*/ 	.word	0x00029c00


	//   ....[8]....
        /*056c*/ 	.word	0x00029cc0


	//   ....[9]....
        /*0570*/ 	.word	0x0002c3f0


	//   ....[10]....
        /*0574*/ 	.word	0x0002c480


	//----- nvinfo : EIATTR_COOP_GROUP_MASK_REGIDS
	.align		4
.L_867:
        /*0578*/ 	.byte	0x04, 0x29
        /*057a*/ 	.short	(.L_869 - .L_868)


	//   ....[0]....
.L_868:
        /*057c*/ 	.word	0xffffffff


	//   ....[1]....
        /*0580*/ 	.word	0xffffffff


	//   ....[2]....
        /*0584*/ 	.word	0xffffffff


	//   ....[3]....
        /*0588*/ 	.word	0xffffffff


	//   ....[4]....
        /*058c*/ 	.word	0xffffffff


	//   ....[5]....
        /*0590*/ 	.word	0xffffffff


	//   ....[6]....
        /*0594*/ 	.word	0xffffffff


	//   ....[7]....
        /*0598*/ 	.word	0xffffffff


	//   ....[8]....
        /*059c*/ 	.word	0xffffffff


	//   ....[9]....
        /*05a0*/ 	.word	0xffffffff


	//   ....[10]....
        /*05a4*/ 	.word	0xffffffff


	//   ....[11]....
        /*05a8*/ 	.word	0xffffffff


	//   ....[12]....
        /*05ac*/ 	.word	0xffffffff


	//   ....[13]....
        /*05b0*/ 	.word	0xffffffff


	//   ....[14]....
        /*05b4*/ 	.word	0xffffffff


	//   ....[15]....
        /*05b8*/ 	.word	0xffffffff


	//   ....[16]....
        /*05bc*/ 	.word	0xffffffff


	//   ....[17]....
        /*05c0*/ 	.word	0xffffffff


	//   ....[18]....
        /*05c4*/ 	.word	0xffffffff


	//   ....[19]....
        /*05c8*/ 	.word	0xffffffff


	//   ....[20]....
        /*05cc*/ 	.word	0xffffffff


	//   ....[21]....
        /*05d0*/ 	.word	0xffffffff


	//   ....[22]....
        /*05d4*/ 	.word	0xffffffff


	//   ....[23]....
        /*05d8*/ 	.word	0xffffffff


	//   ....[24]....
        /*05dc*/ 	.word	0xffffffff


	//   ....[25]....
        /*05e0*/ 	.word	0xffffffff


	//   ....[26]....
        /*05e4*/ 	.word	0xffffffff


	//   ....[27]....
        /*05e8*/ 	.word	0xffffffff


	//   ....[28]....
        /*05ec*/ 	.word	0xffffffff


	//   ....[29]....
        /*05f0*/ 	.word	0xffffffff


	//   ....[30]....
        /*05f4*/ 	.word	0xffffffff


	//   ....[31]....
        /*05f8*/ 	.word	0xffffffff


	//   ....[32]....
        /*05fc*/ 	.word	0xffffffff


	//   ....[33]....
        /*0600*/ 	.word	0xffffffff


	//   ....[34]....
        /*0604*/ 	.word	0xffffffff


	//   ....[35]....
        /*0608*/ 	.word	0xffffffff


	//   ....[36]....
        /*060c*/ 	.word	0xffffffff


	//   ....[37]....
        /*0610*/ 	.word	0xffffffff


	//   ....[38]....
        /*0614*/ 	.word	0xffffffff


	//   ....[39]....
        /*0618*/ 	.word	0xffffffff


	//   ....[40]....
        /*061c*/ 	.word	0xffffffff


	//   ....[41]....
        /*0620*/ 	.word	0xffffffff


	//   ....[42]....
        /*0624*/ 	.word	0xffffffff


	//   ....[43]....
        /*0628*/ 	.word	0xffffffff


	//   ....[44]....
        /*062c*/ 	.word	0xffffffff


	//   ....[45]....
        /*0630*/ 	.word	0xffffffff


	//   ....[46]....
        /*0634*/ 	.word	0xffffffff


	//   ....[47]....
        /*0638*/ 	.word	0xffffffff


	//   ....[48]....
        /*063c*/ 	.word	0xffffffff


	//   ....[49]....
        /*0640*/ 	.word	0xffffffff


	//   ....[50]....
        /*0644*/ 	.word	0xffffffff


	//   ....[51]....
        /*0648*/ 	.word	0xffffffff


	//   ....[52]....
        /*064c*/ 	.word	0xffffffff


	//   ....[53]....
        /*0650*/ 	.word	0xffffffff


	//   ....[54]....
        /*0654*/ 	.word	0xffffffff


	//   ....[55]....
        /*0658*/ 	.word	0xffffffff


	//   ....[56]....
        /*065c*/ 	.word	0xffffffff


	//   ....[57]....
        /*0660*/ 	.word	0xffffffff


	//   ....[58]....
        /*0664*/ 	.word	0xffffffff


	//   ....[59]....
        /*0668*/ 	.word	0xffffffff


	//   ....[60]....
        /*066c*/ 	.word	0xffffffff


	//   ....[61]....
        /*0670*/ 	.word	0xffffffff


	//   ....[62]....
        /*0674*/ 	.word	0xffffffff


	//   ....[63]....
        /*0678*/ 	.word	0xffffffff


	//   ....[64]....
        /*067c*/ 	.word	0xffffffff


	//   ....[65]....
        /*0680*/ 	.word	0xffffffff


	//   ....[66]....
        /*0684*/ 	.word	0xffffffff


	//   ....[67]....
        /*0688*/ 	.word	0xffffffff


	//   ....[68]....
        /*068c*/ 	.word	0xffffffff


	//   ....[69]....
        /*0690*/ 	.word	0xffffffff


	//   ....[70]....
        /*0694*/ 	.word	0xffffffff


	//   ....[71]....
        /*0698*/ 	.word	0xffffffff


	//   ....[72]....
        /*069c*/ 	.word	0xffffffff


	//   ....[73]....
        /*06a0*/ 	.word	0xffffffff


	//   ....[74]....
        /*06a4*/ 	.word	0xffffffff


	//   ....[75]....
        /*06a8*/ 	.word	0xffffffff


	//   ....[76]....
        /*06ac*/ 	.word	0xffffffff


	//   ....[77]....
        /*06b0*/ 	.word	0xffffffff


	//   ....[78]....
        /*06b4*/ 	.word	0xffffffff


	//   ....[79]....
        /*06b8*/ 	.word	0xffffffff


	//   ....[80]....
        /*06bc*/ 	.word	0xffffffff


	//   ....[81]....
        /*06c0*/ 	.word	0xffffffff


	//   ....[82]....
        /*06c4*/ 	.word	0xffffffff


	//   ....[83]....
        /*06c8*/ 	.word	0xffffffff


	//   ....[84]....
        /*06cc*/ 	.word	0xffffffff


	//   ....[85]....
        /*06d0*/ 	.word	0xffffffff


	//   ....[86]....
        /*06d4*/ 	.word	0xffffffff


	//   ....[87]....
        /*06d8*/ 	.word	0xffffffff


	//   ....[88]....
        /*06dc*/ 	.word	0xffffffff


	//   ....[89]....
        /*06e0*/ 	.word	0xffffffff


	//   ....[90]....
        /*06e4*/ 	.word	0xffffffff


	//   ....[91]....
        /*06e8*/ 	.word	0xffffffff


	//   ....[92]....
        /*06ec*/ 	.word	0xffffffff


	//   ....[93]....
        /*06f0*/ 	.word	0xffffffff


	//   ....[94]....
        /*06f4*/ 	.word	0xffffffff


	//   ....[95]....
        /*06f8*/ 	.word	0xffffffff


	//   ....[96]....
        /*06fc*/ 	.word	0xffffffff


	//   ....[97]....
        /*0700*/ 	.word	0xffffffff


	//   ....[98]....
        /*0704*/ 	.word	0xffffffff


	//   ....[99]....
        /*0708*/ 	.word	0xffffffff


	//   ....[100]....
        /*070c*/ 	.word	0xffffffff


	//   ....[101]....
        /*0710*/ 	.word	0xffffffff


	//   ....[102]....
        /*0714*/ 	.word	0xffffffff


	//   ....[103]....
        /*0718*/ 	.word	0xffffffff


	//   ....[104]....
        /*071c*/ 	.word	0xffffffff


	//   ....[105]....
        /*0720*/ 	.word	0xffffffff


	//   ....[106]....
        /*0724*/ 	.word	0xffffffff


	//   ....[107]....
        /*0728*/ 	.word	0xffffffff


	//   ....[108]....
        /*072c*/ 	.word	0x0500000f


	//   ....[109]....
        /*0730*/ 	.word	0x0500000f


	//   ....[110]....
        /*0734*/ 	.word	0x0500000f


	//   ....[111]....
        /*0738*/ 	.word	0x0500000f


	//   ....[112]....
        /*073c*/ 	.word	0x0500000f


	//   ....[113]....
        /*0740*/ 	.word	0x0500000f


	//   ....[114]....
        /*0744*/ 	.word	0x0500000f


	//   ....[115]....
        /*0748*/ 	.word	0x0500000f


	//   ....[116]....
        /*074c*/ 	.word	0x0500000f


	//   ....[117]....
        /*0750*/ 	.word	0x0500000f


	//   ....[118]....
        /*0754*/ 	.word	0x0500000f


	//   ....[119]....
        /*0758*/ 	.word	0x0500000f


	//   ....[120]....
        /*075c*/ 	.word	0x0500000f


	//   ....[121]....
        /*0760*/ 	.word	0x0500000f


	//   ....[122]....
        /*0764*/ 	.word	0x0500000f


	//   ....[123]....
        /*0768*/ 	.word	0x0500000f


	//   ....[124]....
        /*076c*/ 	.word	0x0500000f


	//   ....[125]....
        /*0770*/ 	.word	0x0500000f


	//   ....[126]....
        /*0774*/ 	.word	0x0500000f


	//   ....[127]....
        /*0778*/ 	.word	0x0500000f


	//   ....[128]....
        /*077c*/ 	.word	0x0500000f


	//   ....[129]....
        /*0780*/ 	.word	0x0500000f


	//   ....[130]....
        /*0784*/ 	.word	0x0500000f


	//   ....[131]....
        /*0788*/ 	.word	0x0500000f


	//   ....[132]....
        /*078c*/ 	.word	0x0500000f


	//   ....[133]....
        /*0790*/ 	.word	0x0500000f


	//   ....[134]....
        /*0794*/ 	.word	0x0500000f


	//   ....[135]....
        /*0798*/ 	.word	0x0500000f


	//   ....[136]....
        /*079c*/ 	.word	0x0500000f


	//   ....[137]....
        /*07a0*/ 	.word	0x0500000f


	//   ....[138]....
        /*07a4*/ 	.word	0x0500000f


	//   ....[139]....
        /*07a8*/ 	.word	0x0500000f


	//   ....[140]....
        /*07ac*/ 	.word	0x0500000f


	//   ....[141]....
        /*07b0*/ 	.word	0x0500000f


	//   ....[142]....
        /*07b4*/ 	.word	0x0500000f


	//   ....[143]....
        /*07b8*/ 	.word	0x0500000f


	//   ....[144]....
        /*07bc*/ 	.word	0x0500000f


	//   ....[145]....
        /*07c0*/ 	.word	0x0500000f


	//   ....[146]....
        /*07c4*/ 	.word	0x0500000f


	//   ....[147]....
        /*07c8*/ 	.word	0x0500000f


	//   ....[148]....
        /*07cc*/ 	.word	0x0500000f


	//   ....[149]....
        /*07d0*/ 	.word	0x0500000f


	//   ....[150]....
        /*07d4*/ 	.word	0x0500000f


	//   ....[151]....
        /*07d8*/ 	.word	0x0500000f


	//   ....[152]....
        /*07dc*/ 	.word	0x0500000f


	//   ....[153]....
        /*07e0*/ 	.word	0x0500000f


	//   ....[154]....
        /*07e4*/ 	.word	0x0500000f


	//   ....[155]....
        /*07e8*/ 	.word	0x0500000f


	//   ....[156]....
        /*07ec*/ 	.word	0x0500000f


	//   ....[157]....
        /*07f0*/ 	.word	0x0500000f


	//   ....[158]....
        /*07f4*/ 	.word	0x0500000f


	//   ....[159]....
        /*07f8*/ 	.word	0x0500000f


	//   ....[160]....
        /*07fc*/ 	.word	0x0500000f


	//   ....[161]....
        /*0800*/ 	.word	0x0500000f


	//   ....[162]....
        /*0804*/ 	.word	0x0500000f


	//   ....[163]....
        /*0808*/ 	.word	0x0500000f


	//   ....[164]....
        /*080c*/ 	.word	0x0500000f


	//   ....[165]....
        /*0810*/ 	.word	0x0500000f


	//   ....[166]....
        /*0814*/ 	.word	0x0500000f


	//   ....[167]....
        /*0818*/ 	.word	0x0500000f


	//   ....[168]....
        /*081c*/ 	.word	0x0500000f


	//   ....[169]....
        /*0820*/ 	.word	0x0500000f


	//   ....[170]....
        /*0824*/ 	.word	0x0500000f


	//   ....[171]....
        /*0828*/ 	.word	0x0500000f


	//   ....[172]....
        /*082c*/ 	.word	0x0500000f


	//   ....[173]....
        /*0830*/ 	.word	0x0500000f


	//   ....[174]....
        /*0834*/ 	.word	0x0500000f


	//   ....[175]....
        /*0838*/ 	.word	0x0500000f


	//   ....[176]....
        /*083c*/ 	.word	0x0500000f


	//   ....[177]....
        /*0840*/ 	.word	0x0500000f


	//   ....[178]....
        /*0844*/ 	.word	0x0500000f


	//   ....[179]....
        /*0848*/ 	.word	0x0500000f


	//   ....[180]....
        /*084c*/ 	.word	0x0500000f


	//   ....[181]....
        /*0850*/ 	.word	0x0500000f


	//   ....[182]....
        /*0854*/ 	.word	0x0500000f


	//   ....[183]....
        /*0858*/ 	.word	0x0500000f


	//   ....[184]....
        /*085c*/ 	.word	0x0500000f


	//----- nvinfo : EIATTR_COOP_GROUP_INSTR_OFFSETS
	.align		4
.L_869:
        /*0860*/ 	.byte	0x04, 0x28
        /*0862*/ 	.short	(.L_871 - .L_870)


	//   ....[0]....
.L_870:
        /*0864*/ 	.word	0x00000070


	//   ....[1]....
        /*0868*/ 	.word	0x000001d0


	//   ....[2]....
        /*086c*/ 	.word	0x00000220


	//   ....[3]....
        /*0870*/ 	.word	0x00000450


	//   ....[4]....
        /*0874*/ 	.word	0x000005b0


	//   ....[5]....
        /*0878*/ 	.word	0x000006d0


	//   ....[6]....
        /*087c*/ 	.word	0x00000830


	//   ....[7]....
        /*0880*/ 	.word	0x00010900


	//   ....[8]....
        /*0884*/ 	.word	0x00019570


	//   ....[9]....
        /*0888*/ 	.word	0x00019590


	//   ....[10]....
        /*088c*/ 	.word	0x0001a220


	//   ....[11]....
        /*0890*/ 	.word	0x0001a320


	//   ....[12]....
        /*0894*/ 	.word	0x0001d530


	//   ....[13]....
        /*0898*/ 	.word	0x0001d560


	//   ....[14]....
        /*089c*/ 	.word	0x0001e1c0


	//   ....[15]....
        /*08a0*/ 	.word	0x0001e220


	//   ....[16]....
        /*08a4*/ 	.word	0x000211e0


	//   ....[17]....
        /*08a8*/ 	.word	0x000211f0


	//   ....[18]....
        /*08ac*/ 	.word	0x00021230


	//   ....[19]....
        /*08b0*/ 	.word	0x00021280


	//   ....[20]....
        /*08b4*/ 	.word	0x00023040


	//   ....[21]....
        /*08b8*/ 	.word	0x000230a0


	//   ....[22]....
        /*08bc*/ 	.word	0x000230c0


	//   ....[23]....
        /*08c0*/ 	.word	0x000230e0


	//   ....[24]....
        /*08c4*/ 	.word	0x000242c0


	//   ....[25]....
        /*08c8*/ 	.word	0x00024310


	//   ....[26]....
        /*08cc*/ 	.word	0x00024340


	//   ....[27]....
        /*08d0*/ 	.word	0x00024370


	//   ....[28]....
        /*08d4*/ 	.word	0x000243a0


	//   ....[29]....
        /*08d8*/ 	.word	0x000243d0


	//   ....[30]....
        /*08dc*/ 	.word	0x00024400


	//   ....[31]....
        /*08e0*/ 	.word	0x00024430


	//   ....[32]....
        /*08e4*/ 	.word	0x00024460


	//   ....[33]....
        /*08e8*/ 	.word	0x00024490


	//   ....[34]....
        /*08ec*/ 	.word	0x000244c0


	//   ....[35]....
        /*08f0*/ 	.word	0x000244f0


	//   ....[36]....
        /*08f4*/ 	.word	0x00024520


	//   ....[37]....
        /*08f8*/ 	.word	0x00024550


	//   ....[38]....
        /*08fc*/ 	.word	0x00024580


	//   ....[39]....
        /*0900*/ 	.word	0x000245b0


	//   ....[40]....
        /*0904*/ 	.word	0x000245e0


	//   ....[41]....
        /*0908*/ 	.word	0x00024610


	//   ....[42]....
        /*090c*/ 	.word	0x00024640


	//   ....[43]....
        /*0910*/ 	.word	0x00024670


	//   ....[44]....
        /*0914*/ 	.word	0x000246a0


	//   ....[45]....
        /*0918*/ 	.word	0x000246d0


	//   ....[46]....
        /*091c*/ 	.word	0x00024700


	//   ....[47]....
        /*0920*/ 	.word	0x00024730


	//   ....[48]....
        /*0924*/ 	.word	0x00024760


	//   ....[49]....
        /*0928*/ 	.word	0x00024790


	//   ....[50]....
        /*092c*/ 	.word	0x000247c0


	//   ....[51]....
        /*0930*/ 	.word	0x000247f0


	//   ....[52]....
        /*0934*/ 	.word	0x00024820


	//   ....[53]....
        /*0938*/ 	.word	0x00024850


	//   ....[54]....
        /*093c*/ 	.word	0x00024870


	//   ....[55]....
        /*0940*/ 	.word	0x00024890


	//   ....[56]....
        /*0944*/ 	.word	0x000248b0


	//   ....[57]....
        /*0948*/ 	.word	0x000248c0


	//   ....[58]....
        /*094c*/ 	.word	0x000248f0


	//   ....[59]....
        /*0950*/ 	.word	0x00024910


	//   ....[60]....
        /*0954*/ 	.word	0x00024940


	//   ....[61]....
        /*0958*/ 	.word	0x00024960


	//   ....[62]....
        /*095c*/ 	.word	0x00024980


	//   ....[63]....
        /*0960*/ 	.word	0x000249b0


	//   ....[64]....
        /*0964*/ 	.word	0x000249e0


	//   ....[65]....
        /*0968*/ 	.word	0x00024a00


	//   ....[66]....
        /*096c*/ 	.word	0x00024a30


	//   ....[67]....
        /*0970*/ 	.word	0x00024a60


	//   ....[68]....
        /*0974*/ 	.word	0x00024a90


	//   ....[69]....
        /*0978*/ 	.word	0x00024ac0


	//   ....[70]....
        /*097c*/ 	.word	0x00024af0


	//   ....[71]....
        /*0980*/ 	.word	0x00024b00


	//   ....[72]....
        /*0984*/ 	.word	0x00026860


	//   ....[73]....
        /*0988*/ 	.word	0x00026a40


	//   ....[74]....
        /*098c*/ 	.word	0x00026a70


	//   ....[75]....
        /*0990*/ 	.word	0x00026aa0


	//   ....[76]....
        /*0994*/ 	.word	0x00026ad0


	//   ....[77]....
        /*0998*/ 	.word	0x00026b00


	//   ....[78]....
        /*099c*/ 	.word	0x00026b30


	//   ....[79]....
        /*09a0*/ 	.word	0x00026ca0


	//   ....[80]....
        /*09a4*/ 	.word	0x00026cd0


	//   ....[81]....
        /*09a8*/ 	.word	0x00026d00


	//   ....[82]....
        /*09ac*/ 	.word	0x00026d30


	//   ....[83]....
        /*09b0*/ 	.word	0x00026d60


	//   ....[84]....
        /*09b4*/ 	.word	0x00026d90


	//   ....[85]....
        /*09b8*/ 	.word	0x00026e30


	//   ....[86]....
        /*09bc*/ 	.word	0x00026e90


	//   ....[87]....
        /*09c0*/ 	.word	0x00026f20


	//   ....[88]....
        /*09c4*/ 	.word	0x00027d50


	//   ....[89]....
        /*09c8*/ 	.word	0x00029e40


	//   ....[90]....
        /*09cc*/ 	.word	0x0002d540


	//   ....[91]....
        /*09d0*/ 	.word	0x0002d570


	//   ....[92]....
        /*09d4*/ 	.word	0x0002d5b0


	//   ....[93]....
        /*09d8*/ 	.word	0x0002d5e0


	//   ....[94]....
        /*09dc*/ 	.word	0x0002d610


	//   ....[95]....
        /*09e0*/ 	.word	0x0002d640


	//   ....[96]....
        /*09e4*/ 	.word	0x0002d670


	//   ....[97]....
        /*09e8*/ 	.word	0x0002d6a0


	//   ....[98]....
        /*09ec*/ 	.word	0x0002d820


	//   ....[99]....
        /*09f0*/ 	.word	0x0002d850


	//   ....[100]....
        /*09f4*/ 	.word	0x0002d880


	//   ....[101]....
        /*09f8*/ 	.word	0x0002d8b0


	//   ....[102]....
        /*09fc*/ 	.word	0x0002d8e0


	//   ....[103]....
        /*0a00*/ 	.word	0x0002d910


	//   ....[104]....
        /*0a04*/ 	.word	0x0002d9d0


	//   ....[105]....
        /*0a08*/ 	.word	0x0002d9f0


	//   ....[106]....
        /*0a0c*/ 	.word	0x0002da60


	//   ....[107]....
        /*0a10*/ 	.word	0x0002e100


	//   ....[108]....
        /*0a14*/ 	.word	0x0002e610


	//   ....[109]....
        /*0a18*/ 	.word	0x0002e6b0


	//   ....[110]....
        /*0a1c*/ 	.word	0x0002e750


	//   ....[111]....
        /*0a20*/ 	.word	0x0002e7f0


	//   ....[112]....
        /*0a24*/ 	.word	0x0002e890


	//   ....[113]....
        /*0a28*/ 	.word	0x0002e970


	//   ....[114]....
        /*0a2c*/ 	.word	0x0002ea10


	//   ....[115]....
        /*0a30*/ 	.word	0x0002eab0


	//   ....[116]....
        /*0a34*/ 	.word	0x0002eb50


	//   ....[117]....
        /*0a38*/ 	.word	0x0002ee60


	//   ....[118]....
        /*0a3c*/ 	.word	0x0002ef90


	//   ....[119]....
        /*0a40*/ 	.word	0x0002f0b0


	//   ....[120]....
        /*0a44*/ 	.word	0x0002f1e0


	//   ....[121]....
        /*0a48*/ 	.word	0x0002f280


	//   ....[122]....
        /*0a4c*/ 	.word	0x0002f300


	//   ....[123]....
        /*0a50*/ 	.word	0x0002f360


	//   ....[124]....
        /*0a54*/ 	.word	0x0002f3e0


	//   ....[125]....
        /*0a58*/ 	.word	0x0002f440


	//   ....[126]....
        /*0a5c*/ 	.word	0x0002f4c0


	//   ....[127]....
        /*0a60*/ 	.word	0x0002f520


	//   ....[128]....
        /*0a64*/ 	.word	0x0002f5a0


	//   ....[129]....
        /*0a68*/ 	.word	0x0002f600


	//   ....[130]....
        /*0a6c*/ 	.word	0x0002f680


	//   ....[131]....
        /*0a70*/ 	.word	0x0002f6e0


	//   ....[132]....
        /*0a74*/ 	.word	0x0002f740


	//   ....[133]....
        /*0a78*/ 	.word	0x0002f7a0


	//   ....[134]....
        /*0a7c*/ 	.word	0x0002f800


	//   ....[135]....
        /*0a80*/ 	.word	0x0002f860


	//   ....[136]....
        /*0a84*/ 	.word	0x0002f8c0


	//   ....[137]....
        /*0a88*/ 	.word	0x0002f920


	//   ....[138]....
        /*0a8c*/ 	.word	0x0002f990


	//   ....[139]....
        /*0a90*/ 	.word	0x0002f9f0


	//   ....[140]....
        /*0a94*/ 	.word	0x0002fa80


	//   ....[141]....
        /*0a98*/ 	.word	0x0002fae0


	//   ....[142]....
        /*0a9c*/ 	.word	0x0002fb40


	//   ....[143]....
        /*0aa0*/ 	.word	0x0002fba0


	//   ....[144]....
        /*0aa4*/ 	.word	0x0002fc40


	//   ....[145]....
        /*0aa8*/ 	.word	0x0002fca0


	//   ....[146]....
        /*0aac*/ 	.word	0x0002fd30


	//   ....[147]....
        /*0ab0*/ 	.word	0x0002fd90


	//   ....[148]....
        /*0ab4*/ 	.word	0x0002fe10


	//   ....[149]....
        /*0ab8*/ 	.word	0x0002fe70


	//   ....[150]....
        /*0abc*/ 	.word	0x0002fed0


	//   ....[151]....
        /*0ac0*/ 	.word	0x0002ff30


	//   ....[152]....
        /*0ac4*/ 	.word	0x0002ffb0


	//   ....[153]....
        /*0ac8*/ 	.word	0x00030010


	//   ....[154]....
        /*0acc*/ 	.word	0x00030090


	//   ....[155]....
        /*0ad0*/ 	.word	0x000300f0


	//   ....[156]....
        /*0ad4*/ 	.word	0x00030150


	//   ....[157]....
        /*0ad8*/ 	.word	0x000301b0


	//   ....[158]....
        /*0adc*/ 	.word	0x00030220


	//   ....[159]....
        /*0ae0*/ 	.word	0x00030280


	//   ....[160]....
        /*0ae4*/ 	.word	0x00030300


	//   ....[161]....
        /*0ae8*/ 	.word	0x00030360


	//   ....[162]....
        /*0aec*/ 	.word	0x000303d0


	//   ....[163]....
        /*0af0*/ 	.word	0x00030440


	//   ....[164]....
        /*0af4*/ 	.word	0x000304b0


	//   ....[165]....
        /*0af8*/ 	.word	0x00030640


	//   ....[166]....
        /*0afc*/ 	.word	0x00030920


	//   ....[167]....
        /*0b00*/ 	.word	0x00030d40


	//   ....[168]....
        /*0b04*/ 	.word	0x00030de0


	//   ....[169]....
        /*0b08*/ 	.word	0x00030f00


	//   ....[170]....
        /*0b0c*/ 	.word	0x00030f70


	//   ....[171]....
        /*0b10*/ 	.word	0x00030fe0


	//   ....[172]....
        /*0b14*/ 	.word	0x00031050


	//   ....[173]....
        /*0b18*/ 	.word	0x000310c0


	//   ....[174]....
        /*0b1c*/ 	.word	0x00031140


	//   ....[175]....
        /*0b20*/ 	.word	0x000311d0


	//   ....[176]....
        /*0b24*/ 	.word	0x00031260


	//   ....[177]....
        /*0b28*/ 	.word	0x000312d0


	//   ....[178]....
        /*0b2c*/ 	.word	0x00031340


	//   ....[179]....
        /*0b30*/ 	.word	0x000313b0


	//   ....[180]....
        /*0b34*/ 	.word	0x00031430


	//   ....[181]....
        /*0b38*/ 	.word	0x000314a0


	//   ....[182]....
        /*0b3c*/ 	.word	0x00031540


	//   ....[183]....
        /*0b40*/ 	.word	0x000315d0


	//   ....[184]....
        /*0b44*/ 	.word	0x00031700


	//----- nvinfo : EIATTR_REG_RECONFIG
	.align		4
.L_871:
        /*0b48*/ 	.byte	0x01, 0x54
	.zero		2


	//----- nvinfo : EIATTR_SYSCALL_OFFSETS
	.align		4
        /*0b4c*/ 	.byte	0x04, 0x46
        /*0b4e*/ 	.short	(.L_873 - .L_872)


	//   ....[0]....
.L_872:
        /*0b50*/ 	.word	0x00001ad0


	//   ....[1]....
        /*0b54*/ 	.word	0x00001c20


	//   ....[2]....
        /*0b58*/ 	.word	0x00010a90


	//   ....[3]....
        /*0b5c*/ 	.word	0x00010dc0


	//   ....[4]....
        /*0b60*/ 	.word	0x00029510


	//   ....[5]....
        /*0b64*/ 	.word	0x000296c0


	//   ....[6]....
        /*0b68*/ 	.word	0x00029810


	//   ....[7]....
        /*0b6c*/ 	.word	0x00029940


	//----- nvinfo : EIATTR_MBARRIER_INSTR_OFFSETS
	.align		4
.L_873:
        /*0b70*/ 	.byte	0x04, 0x39
        /*0b72*/ 	.short	(.L_875 - .L_874)


	//   ....[0]....
.L_874:
        /*0b74*/ 	.word	0x00000300
        /*0b78*/ 	.word	0x000000ff
        /*0b7c*/ 	.word	0x00033400
        /*0b80*/ 	.short	0x0100
        /*0b82*/ 	.byte	0x08
	.zero		1


	//   ....[1]....
        /*0b84*/ 	.word	0x00000310
        /*0b88*/ 	.word	0x000000ff
        /*0b8c*/ 	.word	0x00033420
        /*0b90*/ 	.short	0x0100
        /*0b92*/ 	.byte	0x08
	.zero		1


	//   ....[2]....
        /*0b94*/ 	.word	0x00000400
        /*0b98*/ 	.word	0x000000ff
        /*0b9c*/ 	.word	0x00033430
        /*0ba0*/ 	.short	0x0100
        /*0ba2*/ 	.byte	0x08
	.zero		1


	//   ....[3]....
        /*0ba4*/ 	.word	0x00000410
        /*0ba8*/ 	.word	0x000000ff
        /*0bac*/ 	.word	0x00033440
        /*0bb0*/ 	.short	0x0100
        /*0bb2*/ 	.byte	0x08
	.zero		1


	//   ....[4]....
        /*0bb4*/ 	.word	0x00000420
        /*0bb8*/ 	.word	0x000000ff
        /*0bbc*/ 	.word	0x00033438
        /*0bc0*/ 	.short	0x0100
        /*0bc2*/ 	.byte	0x08
	.zero		1


	//   ....[5]....
        /*0bc4*/ 	.word	0x00000430
        /*0bc8*/ 	.word	0x000000ff
        /*0bcc*/ 	.word	0x00033448
        /*0bd0*/ 	.short	0x0100
        /*0bd2*/ 	.byte	0x08
	.zero		1


	//   ....[6]....
        /*0bd4*/ 	.word	0x00000560
        /*0bd8*/ 	.word	0x000000ff
        /*0bdc*/ 	.word	0x00033450
        /*0be0*/ 	.short	0x0100
        /*0be2*/ 	.byte	0x08
	.zero		1


	//   ....[7]....
        /*0be4*/ 	.word	0x00000570
        /*0be8*/ 	.word	0x000000ff
        /*0bec*/ 	.word	0x00033460
        /*0bf0*/ 	.short	0x0100
        /*0bf2*/ 	.byte	0x08
	.zero		1


	//   ....[8]....
        /*0bf4*/ 	.word	0x00000580
        /*0bf8*/ 	.word	0x000000ff
        /*0bfc*/ 	.word	0x00033458
        /*0c00*/ 	.short	0x0100
        /*0c02*/ 	.byte	0x08
	.zero		1


	//   ....[9]....
        /*0c04*/ 	.word	0x00000590
        /*0c08*/ 	.word	0x000000ff
        /*0c0c*/ 	.word	0x00033468
        /*0c10*/ 	.short	0x0100
        /*0c12*/ 	.byte	0x08
	.zero		1


	//   ....[10]....
        /*0c14*/ 	.word	0x00000680
        /*0c18*/ 	.word	0x000000ff
        /*0c1c*/ 	.word	0x00033470
        /*0c20*/ 	.short	0x0100
        /*0c22*/ 	.byte	0x06
	.zero		1


	//   ....[11]....
        /*0c24*/ 	.word	0x00000690
        /*0c28*/ 	.word	0x000000ff
        /*0c2c*/ 	.word	0x00033480
        /*0c30*/ 	.short	0x0100
        /*0c32*/ 	.byte	0x06
	.zero		1


	//   ....[12]....
        /*0c34*/ 	.word	0x000006a0
        /*0c38*/ 	.word	0x000000ff
        /*0c3c*/ 	.word	0x00033478
        /*0c40*/ 	.short	0x0100
        /*0c42*/ 	.byte	0x06
	.zero		1


	//   ....[13]....
        /*0c44*/ 	.word	0x000006b0
        /*0c48*/ 	.word	0x000000ff
        /*0c4c*/ 	.word	0x00033488
        /*0c50*/ 	.short	0x0100
        /*0c52*/ 	.byte	0x06
	.zero		1


	//   ....[14]....
        /*0c54*/ 	.word	0x000007e0
        /*0c58*/ 	.word	0x000000ff
        /*0c5c*/ 	.word	0x00033490
        /*0c60*/ 	.short	0x0100
        /*0c62*/ 	.byte	0x08
	.zero		1


	//   ....[15]....
        /*0c64*/ 	.word	0x000007f0
        /*0c68*/ 	.word	0x000000ff
        /*0c6c*/ 	.word	0x000334a0
        /*0c70*/ 	.short	0x0100
        /*0c72*/ 	.byte	0x08
	.zero		1


	//   ....[16]....
        /*0c74*/ 	.word	0x00000800
        /*0c78*/ 	.word	0x000000ff
        /*0c7c*/ 	.word	0x00033498
        /*0c80*/ 	.short	0x0100
        /*0c82*/ 	.byte	0x08
	.zero		1


	//   ....[17]....
        /*0c84*/ 	.word	0x00000810
        /*0c88*/ 	.word	0x000000ff
        /*0c8c*/ 	.word	0x000334a8
        /*0c90*/ 	.short	0x0100
        /*0c92*/ 	.byte	0x08
	.zero		1


	//   ....[18]....
        /*0c94*/ 	.word	0x00000940
        /*0c98*/ 	.word	0x000000ff
        /*0c9c*/ 	.word	0x000334b0
        /*0ca0*/ 	.short	0x0100
        /*0ca2*/ 	.byte	0x08
	.zero		1


	//   ....[19]....
        /*0ca4*/ 	.word	0x00000950
        /*0ca8*/ 	.word	0x000000ff
        /*0cac*/ 	.word	0x000334c0
        /*0cb0*/ 	.short	0x0100
        /*0cb2*/ 	.byte	0x08
	.zero		1


	//   ....[20]....
        /*0cb4*/ 	.word	0x00000960
        /*0cb8*/ 	.word	0x000000ff
        /*0cbc*/ 	.word	0x000334b8
        /*0cc0*/ 	.short	0x0100
        /*0cc2*/ 	.byte	0x08
	.zero		1


	//   ....[21]....
        /*0cc4*/ 	.word	0x00000970
        /*0cc8*/ 	.word	0x000000ff
        /*0ccc*/ 	.word	0x000334c8
        /*0cd0*/ 	.short	0x0100
        /*0cd2*/ 	.byte	0x08
	.zero		1


	//   ....[22]....
        /*0cd4*/ 	.word	0x00003510
        /*0cd8*/ 	.word	0x0000002a
        /*0cdc*/ 	.word	0x00033490
        /*0ce0*/ 	.short	0x010a
        /*0ce2*/ 	.byte	0x3f
	.zero		1


	//   ....[23]....
        /*0ce4*/ 	.word	0x000095c0
        /*0ce8*/ 	.word	0x0000002a
        /*0cec*/ 	.word	0x00033490
        /*0cf0*/ 	.short	0x010a
        /*0cf2*/ 	.byte	0x3f
	.zero		1


	//   ....[24]....
        /*0cf4*/ 	.word	0x0000f740
        /*0cf8*/ 	.word	0x0000002a
        /*0cfc*/ 	.word	0x00033490
        /*0d00*/ 	.short	0x010a
        /*0d02*/ 	.byte	0x3f
	.zero		1


	//   ....[25]....
        /*0d04*/ 	.word	0x0000fb20
        /*0d08*/ 	.word	0x0000002c
        /*0d0c*/ 	.word	0x00000000
        /*0d10*/ 	.short	0x0101
        /*0d12*/ 	.byte	0x3f
	.zero		1


	//   ....[26]....
        /*0d14*/ 	.word	0x0000fb60
        /*0d18*/ 	.word	0x0000002a
        /*0d1c*/ 	.word	0x000334b0
        /*0d20*/ 	.short	0x010a
        /*0d22*/ 	.byte	0x3f
	.zero		1


	//   ....[27]....
        /*0d24*/ 	.word	0x000100a0
        /*0d28*/ 	.word	0x0000002a
        /*0d2c*/ 	.word	0x00000000
        /*0d30*/ 	.short	0x0101
        /*0d32*/ 	.byte	0x3f
	.zero		1


	//   ....[28]....
        /*0d34*/ 	.word	0x00010b20
        /*0d38*/ 	.word	0x00000010
        /*0d3c*/ 	.word	0x00033400
        /*0d40*/ 	.short	0x010a
        /*0d42*/ 	.byte	0x3f
	.zero		1


	//   ....[29]....
        /*0d44*/ 	.word	0x00010b70
        /*0d48*/ 	.word	0x00000010
        /*0d4c*/ 	.word	0x00033400
        /*0d50*/ 	.short	0x010a
        /*0d52*/ 	.byte	0x3f
	.zero		1


	//   ....[30]....
        /*0d54*/ 	.word	0x00011610
        /*0d58*/ 	.word	0x00000010
        /*0d5c*/ 	.word	0x00033400
        /*0d60*/ 	.short	0x010a
        /*0d62*/ 	.byte	0x3f
	.zero		1


	//   ....[31]....
        /*0d64*/ 	.word	0x00014b90
        /*0d68*/ 	.word	0x00000010
        /*0d6c*/ 	.word	0x00033400
        /*0d70*/ 	.short	0x010a
        /*0d72*/ 	.byte	0x3f
	.zero		1


	//   ....[32]....
        /*0d74*/ 	.word	0x00017ca0
        /*0d78*/ 	.word	0x00000003
        /*0d7c*/ 	.word	0x00033430
        /*0d80*/ 	.short	0x010a
        /*0d82*/ 	.byte	0x3f
	.zero		1


	//   ....[33]....
        /*0d84*/ 	.word	0x00017d20
        /*0d88*/ 	.word	0x00000003
        /*0d8c*/ 	.word	0x00033430
        /*0d90*/ 	.short	0x010a
        /*0d92*/ 	.byte	0x3f
	.zero		1


	//   ....[34]....
        /*0d94*/ 	.word	0x0001a810
        /*0d98*/ 	.word	0x0000003c
        /*0d9c*/ 	.word	0x00000000
        /*0da0*/ 	.short	0x0101
        /*0da2*/ 	.byte	0x3f
	.zero		1


	//   ....[35]....
        /*0da4*/ 	.word	0x0001b990
        /*0da8*/ 	.word	0x0000000d
        /*0dac*/ 	.word	0x00033430
        /*0db0*/ 	.short	0x010a
        /*0db2*/ 	.byte	0x3f
	.zero		1


	//   ....[36]....
        /*0db4*/ 	.word	0x0001b9e0
        /*0db8*/ 	.word	0x0000000d
        /*0dbc*/ 	.word	0x00033430
        /*0dc0*/ 	.short	0x010a
        /*0dc2*/ 	.byte	0x3f
	.zero		1


	//   ....[37]....
        /*0dc4*/ 	.word	0x0001cae0
        /*0dc8*/ 	.word	0x00000008
        /*0dcc*/ 	.word	0x00033450
        /*0dd0*/ 	.short	0x010a
        /*0dd2*/ 	.byte	0x3f
	.zero		1


	//   ....[38]....
        /*0dd4*/ 	.word	0x0001cb20
        /*0dd8*/ 	.word	0x00000008
        /*0ddc*/ 	.word	0x00033450
        /*0de0*/ 	.short	0x010a
        /*0de2*/ 	.byte	0x3f
	.zero		1


	//   ....[39]....
        /*0de4*/ 	.word	0x0001ec30
        /*0de8*/ 	.word	0x00000003
        /*0dec*/ 	.word	0x00000000
        /*0df0*/ 	.short	0x0101
        /*0df2*/ 	.byte	0x3f
	.zero		1


	//   ....[40]....
        /*0df4*/ 	.word	0x0001efb0
        /*0df8*/ 	.word	0x00000008
        /*0dfc*/ 	.word	0x00000000
        /*0e00*/ 	.short	0x0101
        /*0e02*/ 	.byte	0x3f
	.zero		1


	//   ....[41]....
        /*0e04*/ 	.word	0x0001f900
        /*0e08*/ 	.word	0x0000000d
        /*0e0c*/ 	.word	0x00033430
        /*0e10*/ 	.short	0x010a
        /*0e12*/ 	.byte	0x3f
	.zero		1


	//   ....[42]....
        /*0e14*/ 	.word	0x0001f950
        /*0e18*/ 	.word	0x0000000d
        /*0e1c*/ 	.word	0x00033430
        /*0e20*/ 	.short	0x010a
        /*0e22*/ 	.byte	0x3f
	.zero		1


	//   ....[43]....
        /*0e24*/ 	.word	0x00020a50
        /*0e28*/ 	.word	0x00000008
        /*0e2c*/ 	.word	0x00033450
        /*0e30*/ 	.short	0x010a
        /*0e32*/ 	.byte	0x3f
	.zero		1


	//   ....[44]....
        /*0e34*/ 	.word	0x00020a90
        /*0e38*/ 	.word	0x00000008
        /*0e3c*/ 	.word	0x00033450
        /*0e40*/ 	.short	0x010a
        /*0e42*/ 	.byte	0x3f
	.zero		1


	//   ....[45]....
        /*0e44*/ 	.word	0x00022110
        /*0e48*/ 	.word	0x00000004
        /*0e4c*/ 	.word	0x00000000
        /*0e50*/ 	.short	0x0101
        /*0e52*/ 	.byte	0x3f
	.zero		1


	//   ....[46]....
        /*0e54*/ 	.word	0x00022430
        /*0e58*/ 	.word	0x00000008
        /*0e5c*/ 	.word	0x00000000
        /*0e60*/ 	.short	0x0101
        /*0e62*/ 	.byte	0x3f
	.zero		1


	//   ....[47]....
        /*0e64*/ 	.word	0x00022cb0
        /*0e68*/ 	.word	0x00000014
        /*0e6c*/ 	.word	0x00033450
        /*0e70*/ 	.short	0x010a
        /*0e72*/ 	.byte	0x3f
	.zero		1


	//   ....[48]....
        /*0e74*/ 	.word	0x00022d30
        /*0e78*/ 	.word	0x00000014
        /*0e7c*/ 	.word	0x00033450
        /*0e80*/ 	.short	0x010a
        /*0e82*/ 	.byte	0x3f
	.zero		1


	//   ....[49]....
        /*0e84*/ 	.word	0x00023360
        /*0e88*/ 	.word	0x00000002
        /*0e8c*/ 	.word	0x00000000
        /*0e90*/ 	.short	0x0101
        /*0e92*/ 	.byte	0x3f
	.zero		1


	//   ....[50]....
        /*0e94*/ 	.word	0x00025680
        /*0e98*/ 	.word	0x00000000
        /*0e9c*/ 	.word	0x00000000
        /*0ea0*/ 	.short	0x0101
        /*0ea2*/ 	.byte	0x3f
	.zero		1


	//   ....[51]....
        /*0ea4*/ 	.word	0x00027e60
        /*0ea8*/ 	.word	0x0000000b
        /*0eac*/ 	.word	0x00033420
        /*0eb0*/ 	.short	0x010a
        /*0eb2*/ 	.byte	0x3f
	.zero		1


	//   ....[52]....
        /*0eb4*/ 	.word	0x00027f30
        /*0eb8*/ 	.word	0x00000007
        /*0ebc*/ 	.word	0x000334a0
        /*0ec0*/ 	.short	0x010a
        /*0ec2*/ 	.byte	0x3f
	.zero		1


	//   ....[53]....
        /*0ec4*/ 	.word	0x00028370
        /*0ec8*/ 	.word	0x00000007
        /*0ecc*/ 	.word	0x000334c0
        /*0ed0*/ 	.short	0x010a
        /*0ed2*/ 	.byte	0x3f
	.zero		1


	//   ....[54]....
        /*0ed4*/ 	.word	0x00028930
        /*0ed8*/ 	.word	0x00000007
        /*0edc*/ 	.word	0x000334a0
        /*0ee0*/ 	.short	0x010a
        /*0ee2*/ 	.byte	0x3f
	.zero		1


	//   ....[55]....
        /*0ee4*/ 	.word	0x00028d50
        /*0ee8*/ 	.word	0x00000007
        /*0eec*/ 	.word	0x000334c0
        /*0ef0*/ 	.short	0x010a
        /*0ef2*/ 	.byte	0x3f
	.zero		1


	//   ....[56]....
        /*0ef4*/ 	.word	0x0002a0f0
        /*0ef8*/ 	.word	0x00000004
        /*0efc*/ 	.word	0x00033480
        /*0f00*/ 	.short	0x010a
        /*0f02*/ 	.byte	0x3f
	.zero		1


	//   ....[57]....
        /*0f04*/ 	.word	0x0002a370
        /*0f08*/ 	.word	0x00000004
        /*0f0c*/ 	.word	0x00033440
        /*0f10*/ 	.short	0x010a
        /*0f12*/ 	.byte	0x3f
	.zero		1


	//   ....[58]....
        /*0f14*/ 	.word	0x0002a8a0
        /*0f18*/ 	.word	0x00000004
        /*0f1c*/ 	.word	0x00033420
        /*0f20*/ 	.short	0x010a
        /*0f22*/ 	.byte	0x3f
	.zero		1


	//   ....[59]....
        /*0f24*/ 	.word	0x0002abe0
        /*0f28*/ 	.word	0x00000005
        /*0f2c*/ 	.word	0x00033480
        /*0f30*/ 	.short	0x010a
        /*0f32*/ 	.byte	0x3f
	.zero		1


	//   ....[60]....
        /*0f34*/ 	.word	0x0002b050
        /*0f38*/ 	.word	0x00000005
        /*0f3c*/ 	.word	0x00033440
        /*0f40*/ 	.short	0x010a
        /*0f42*/ 	.byte	0x3f
	.zero		1


	//   ....[61]....
        /*0f44*/ 	.word	0x0002b530
        /*0f48*/ 	.word	0x0000000d
        /*0f4c*/ 	.word	0x00033470
        /*0f50*/ 	.short	0x010a
        /*0f52*/ 	.byte	0x3f
	.zero		1


	//   ....[62]....
        /*0f54*/ 	.word	0x0002b5a0
        /*0f58*/ 	.word	0x0000000d
        /*0f5c*/ 	.word	0x00033460
        /*0f60*/ 	.short	0x010a
        /*0f62*/ 	.byte	0x3f
	.zero		1


	//   ....[63]....
        /*0f64*/ 	.word	0x0002c330
        /*0f68*/ 	.word	0x0000000d
        /*0f6c*/ 	.word	0x00033450
        /*0f70*/ 	.short	0x0101
        /*0f72*/ 	.byte	0x3f
	.zero		1


	//   ....[64]....
        /*0f74*/ 	.word	0x0002c3a0
        /*0f78*/ 	.word	0x0000000d
        /*0f7c*/ 	.word	0x00000000
        /*0f80*/ 	.short	0x0101
        /*0f82*/ 	.byte	0x3f
	.zero		1


	//   ....[65]....
        /*0f84*/ 	.word	0x0002c580
        /*0f88*/ 	.word	0x00000000
        /*0f8c*/ 	.word	0x00033470
        /*0f90*/ 	.short	0x010a
        /*0f92*/ 	.byte	0x3f
	.zero		1


	//   ....[66]....
        /*0f94*/ 	.word	0x0002c610
        /*0f98*/ 	.word	0x00000000
        /*0f9c*/ 	.word	0x00033460
        /*0fa0*/ 	.short	0x010a
        /*0fa2*/ 	.byte	0x3f
	.zero		1


	//   ....[67]....
        /*0fa4*/ 	.word	0x0002d2e0
        /*0fa8*/ 	.word	0x00000000
        /*0fac*/ 	.word	0x00033450
        /*0fb0*/ 	.short	0x0101
        /*0fb2*/ 	.byte	0x3f
	.zero		1


	//   ....[68]....
        /*0fb4*/ 	.word	0x0002d330
        /*0fb8*/ 	.word	0x00000002
        /*0fbc*/ 	.word	0x00000000
        /*0fc0*/ 	.short	0x0101
        /*0fc2*/ 	.byte	0x3f
	.zero		1


	//   ....[69]....
        /*0fc4*/ 	.word	0x0002e080
        /*0fc8*/ 	.word	0x00000000
        /*0fcc*/ 	.word	0x00033420
        /*0fd0*/ 	.short	0x010a
        /*0fd2*/ 	.byte	0x3f
	.zero		1


	//   ....[70]....
        /*0fd4*/ 	.word	0x0002e230
        /*0fd8*/ 	.word	0x00000006
        /*0fdc*/ 	.word	0x00000000
        /*0fe0*/ 	.short	0x010a
        /*0fe2*/ 	.byte	0x3f
	.zero		1


	//   ....[71]....
        /*0fe4*/ 	.word	0x0002e2a0
        /*0fe8*/ 	.word	0x00000007
        /*0fec*/ 	.word	0x00000000
        /*0ff0*/ 	.short	0x010a
        /*0ff2*/ 	.byte	0x3f
	.zero		1


	//   ....[72]....
        /*0ff4*/ 	.word	0x0002e300
        /*0ff8*/ 	.word	0x00000004
        /*0ffc*/ 	.word	0x00033460
        /*1000*/ 	.short	0x010a
        /*1002*/ 	.byte	0x3f
	.zero		1


	//   ....[73]....
        /*1004*/ 	.word	0x0002e350
        /*1008*/ 	.word	0x00000003
        /*100c*/ 	.word	0x00033460
        /*1010*/ 	.short	0x010a
        /*1012*/ 	.byte	0x3f
	.zero		1


	//   ....[74]....
        /*1014*/ 	.word	0x0002e390
        /*1018*/ 	.word	0x00000004
        /*101c*/ 	.word	0x00033480
        /*1020*/ 	.short	0x010a
        /*1022*/ 	.byte	0x3f
	.zero		1


	//   ....[75]....
        /*1024*/ 	.word	0x0002e3b0
        /*1028*/ 	.word	0x00000003
        /*102c*/ 	.word	0x00033480
        /*1030*/ 	.short	0x010a
        /*1032*/ 	.byte	0x3f
	.zero		1


	//   ....[76]....
        /*1034*/ 	.word	0x0002e410
        /*1038*/ 	.word	0x0000002a
        /*103c*/ 	.word	0x00033490
        /*1040*/ 	.short	0x010a
        /*1042*/ 	.byte	0x3f
	.zero		1


	//   ....[77]....
        /*1044*/ 	.word	0x0002e460
        /*1048*/ 	.word	0x0000002a
        /*104c*/ 	.word	0x00033490
        /*1050*/ 	.short	0x010a
        /*1052*/ 	.byte	0x3f
	.zero		1


	//   ....[78]....
        /*1054*/ 	.word	0x0002e4b0
        /*1058*/ 	.word	0x0000002a
        /*105c*/ 	.word	0x00033490
        /*1060*/ 	.short	0x010a
        /*1062*/ 	.byte	0x3f
	.zero		1


	//   ....[79]....
        /*1064*/ 	.word	0x0002e500
        /*1068*/ 	.word	0x0000002a
        /*106c*/ 	.word	0x000334b0
        /*1070*/ 	.short	0x010a
        /*1072*/ 	.byte	0x3f
	.zero		1


	//   ....[80]....
        /*1074*/ 	.word	0x0002e8d0
        /*1078*/ 	.word	0x00000010
        /*107c*/ 	.word	0x00033400
        /*1080*/ 	.short	0x010a
        /*1082*/ 	.byte	0x3f
	.zero		1


	//   ....[81]....
        /*1084*/ 	.word	0x0002eb90
        /*1088*/ 	.word	0x00000010
        /*108c*/ 	.word	0x00033400
        /*1090*/ 	.short	0x010a
        /*1092*/ 	.byte	0x3f
	.zero		1


	//   ....[82]....
        /*1094*/ 	.word	0x0002ebe0
        /*1098*/ 	.word	0x00000003
        /*109c*/ 	.word	0x00033430
        /*10a0*/ 	.short	0x010a
        /*10a2*/ 	.byte	0x3f
	.zero		1


	//   ....[83]....
        /*10a4*/ 	.word	0x0002ec30
        /*10a8*/ 	.word	0x0000000d
        /*10ac*/ 	.word	0x00033430
        /*10b0*/ 	.short	0x010a
        /*10b2*/ 	.byte	0x3f
	.zero		1


	//   ....[84]....
        /*10b4*/ 	.word	0x0002ec80
        /*10b8*/ 	.word	0x00000008
        /*10bc*/ 	.word	0x00033450
        /*10c0*/ 	.short	0x010a
        /*10c2*/ 	.byte	0x3f
	.zero		1


	//   ....[85]....
        /*10c4*/ 	.word	0x0002ecd0
        /*10c8*/ 	.word	0x0000000d
        /*10cc*/ 	.word	0x00033430
        /*10d0*/ 	.short	0x010a
        /*10d2*/ 	.byte	0x3f
	.zero		1


	//   ....[86]....
        /*10d4*/ 	.word	0x0002ed20
        /*10d8*/ 	.word	0x00000008
        /*10dc*/ 	.word	0x00033450
        /*10e0*/ 	.short	0x010a
        /*10e2*/ 	.byte	0x3f
	.zero		1


	//   ....[87]....
        /*10e4*/ 	.word	0x0002ed70
        /*10e8*/ 	.word	0x00000014
        /*10ec*/ 	.word	0x00033450
        /*10f0*/ 	.short	0x010a
        /*10f2*/ 	.byte	0x3f
	.zero		1


	//   ....[88]....
        /*10f4*/ 	.word	0x00030700
        /*10f8*/ 	.word	0x0000000b
        /*10fc*/ 	.word	0x00033420
        /*1100*/ 	.short	0x010a
        /*1102*/ 	.byte	0x3f
	.zero		1


	//   ....[89]....
        /*1104*/ 	.word	0x00030750
        /*1108*/ 	.word	0x00000007
        /*110c*/ 	.word	0x000334a0
        /*1110*/ 	.short	0x010a
        /*1112*/ 	.byte	0x3f
	.zero		1


	//   ....[90]....
        /*1114*/ 	.word	0x000307a0
        /*1118*/ 	.word	0x00000007
        /*111c*/ 	.word	0x000334c0
        /*1120*/ 	.short	0x010a
        /*1122*/ 	.byte	0x3f
	.zero		1


	//   ....[91]....
        /*1124*/ 	.word	0x000307f0
        /*1128*/ 	.word	0x00000007
        /*112c*/ 	.word	0x000334a0
        /*1130*/ 	.short	0x010a
        /*1132*/ 	.byte	0x3f
	.zero		1


	//   ....[92]....
        /*1134*/ 	.word	0x00030840
        /*1138*/ 	.word	0x00000007
        /*113c*/ 	.word	0x000334c0
        /*1140*/ 	.short	0x010a
        /*1142*/ 	.byte	0x3f
	.zero		1


	//   ....[93]....
        /*1144*/ 	.word	0x000309e0
        /*1148*/ 	.word	0x00000004
        /*114c*/ 	.word	0x00033480
        /*1150*/ 	.short	0x010a
        /*1152*/ 	.byte	0x3f
	.zero		1


	//   ....[94]....
        /*1154*/ 	.word	0x00030a30
        /*1158*/ 	.word	0x00000004
        /*115c*/ 	.word	0x00033440
        /*1160*/ 	.short	0x010a
        /*1162*/ 	.byte	0x3f
	.zero		1


	//   ....[95]....
        /*1164*/ 	.word	0x00030ab0
        /*1168*/ 	.word	0x00000004
        /*116c*/ 	.word	0x00033420
        /*1170*/ 	.short	0x010a
        /*1172*/ 	.byte	0x3f
	.zero		1


	//   ....[96]....
        /*1174*/ 	.word	0x00030b00
        /*1178*/ 	.word	0x00000005
        /*117c*/ 	.word	0x00033480
        /*1180*/ 	.short	0x010a
        /*1182*/ 	.byte	0x3f
	.zero		1


	//   ....[97]....
        /*1184*/ 	.word	0x00030b50
        /*1188*/ 	.word	0x00000005
        /*118c*/ 	.word	0x00033440
        /*1190*/ 	.short	0x010a
        /*1192*/ 	.byte	0x3f
	.zero		1


	//   ....[98]....
        /*1194*/ 	.word	0x00030ba0
        /*1198*/ 	.word	0x0000000d
        /*119c*/ 	.word	0x00033470
        /*11a0*/ 	.short	0x010a
        /*11a2*/ 	.byte	0x3f
	.zero		1


	//   ....[99]....
        /*11a4*/ 	.word	0x00030bf0
        /*11a8*/ 	.word	0x0000000d
        /*11ac*/ 	.word	0x00033460
        /*11b0*/ 	.short	0x010a
        /*11b2*/ 	.byte	0x3f
	.zero		1


	//   ....[100]....
        /*11b4*/ 	.word	0x00030c40
        /*11b8*/ 	.word	0x00000000
        /*11bc*/ 	.word	0x00033470
        /*11c0*/ 	.short	0x010a
        /*11c2*/ 	.byte	0x3f
	.zero		1


	//   ....[101]....
        /*11c4*/ 	.word	0x00030c90
        /*11c8*/ 	.word	0x00000000
        /*11cc*/ 	.word	0x00033460
        /*11d0*/ 	.short	0x010a
        /*11d2*/ 	.byte	0x3f
	.zero		1


	//   ....[102]....
        /*11d4*/ 	.word	0x00031620
        /*11d8*/ 	.word	0x00000000
        /*11dc*/ 	.word	0x00033420
        /*11e0*/ 	.short	0x010a
        /*11e2*/ 	.byte	0x3f
	.zero		1


	//   ....[103]....
        /*11e4*/ 	.word	0x000317c0
        /*11e8*/ 	.word	0x00000006
        /*11ec*/ 	.word	0x00000000
        /*11f0*/ 	.short	0x010a
        /*11f2*/ 	.byte	0x3f
	.zero		1


	//   ....[104]....
        /*11f4*/ 	.word	0x00031810
        /*11f8*/ 	.word	0x00000007
        /*11fc*/ 	.word	0x00000000
        /*1200*/ 	.short	0x010a
        /*1202*/ 	.byte	0x3f
	.zero		1


	//   ....[105]....
        /*1204*/ 	.word	0x00031860
        /*1208*/ 	.word	0x00000004
        /*120c*/ 	.word	0x00033460
        /*1210*/ 	.short	0x010a
        /*1212*/ 	.byte	0x3f
	.zero		1


	//   ....[106]....
        /*1214*/ 	.word	0x000318b0
        /*1218*/ 	.word	0x00000003
        /*121c*/ 	.word	0x00033460
        /*1220*/ 	.short	0x010a
        /*1222*/ 	.byte	0x3f
	.zero		1


	//   ....[107]....
        /*1224*/ 	.word	0x00031900
        /*1228*/ 	.word	0x00000004
        /*122c*/ 	.word	0x00033480
        /*1230*/ 	.short	0x010a
        /*1232*/ 	.byte	0x3f
	.zero		1


	//----- nvinfo : EIATTR_NUM_MBARRIERS
	.align		4
.L_875:
        /*1234*/ 	.byte	0x03, 0x38
        /*1236*/ 	.short	0x0016


	//----- nvinfo : EIATTR_EXIT_INSTR_OFFSETS
	.align		4
        /*1238*/ 	.byte	0x04, 0x1c
        /*123a*/ 	.short	(.L_877 - .L_876)


	//   ....[0]....
.L_876:
        /*123c*/ 	.word	0x0002e400


	//----- nvinfo : EIATTR_MAX_THREADS
	.align		4
.L_877:
        /*1240*/ 	.byte	0x04, 0x05
        /*1242*/ 	.short	(.L_879 - .L_878)
.L_878:
        /*1244*/ 	.word	0x00000180
        /*1248*/ 	.word	0x00000001
        /*124c*/ 	.word	0x00000001


	//----- nvinfo : EIATTR_CRS_STACK_SIZE
	.align		4
.L_879:
        /*1250*/ 	.byte	0x04, 0x1e
        /*1252*/ 	.short	(.L_881 - .L_880)
.L_880:
        /*1254*/ 	.word	0x00000000


	//----- nvinfo : EIATTR_CBANK_PARAM_SIZE
	.align		4
.L_881:
        /*1258*/ 	.byte	0x03, 0x19
        /*125a*/ 	.short	0x0a70


	//----- nvinfo : EIATTR_PARAM_CBANK
	.align		4
        /*125c*/ 	.byte	0x04, 0x0a
        /*125e*/ 	.short	(.L_883 - .L_882)
	.align		4
.L_882:
        /*1260*/ 	.word	index@(.nv.constant0._ZN7cutlass13device_kernelIN5flash11enable_sm90INS1_16FlashAttnFwdSm90INS1_25CollectiveMainloopFwdSm90ILi2EN4cute5tupleIJNS5_1CILi1EEES8_S8_EEENS6_IJNS7_ILi128EEENS7_ILi160EEENS7_ILi192EEEEEELi192ENS_12float_e4m3_tEfNS_4arch4Sm90ELb1ELb0ELb0ELb1ELb0ELb1ELb0ELb1ELb1ELb0ELb0ELb0EEENS1_21CollectiveEpilogueFwdINS6_IJSA_SC_SB_EEES9_NS_10bfloat16_tESG_Li256ELb1ELb0ELb0ELb1EEENS1_36VarlenDynamicPersistentTileSchedulerILi128ELi160ELi256ELi128ELb0ELb0ELb1ELb1ELb1ELb1EEEEEEEEEvNT_6ParamsE)
        /*1264*/ 	.short	0x0210
        /*1266*/ 	.short	0x0a70


	//----- nvinfo : EIATTR_SW_WAR
	.align		4
.L_883:
        /*1268*/ 	.byte	0x04, 0x36
        /*126a*/ 	.short	(.L_885 - .L_884)
.L_884:
        /*126c*/ 	.word	0x00000008
.L_885:


//--------------------- .nv.info._ZN7cutlass13device_kernelIN5flash11enable_sm90INS1_16FlashAttnFwdSm90INS1_25CollectiveMainloopFwdSm90ILi2EN4cute5tupleIJNS5_1CILi1EEES8_S8_EEENS6_IJNS7_ILi128EEENS7_ILi224EEESA_EEELi128ENS_12float_e4m3_tEfNS_4arch4Sm90ELb0ELb0ELb0ELb0ELb0ELb0ELb0ELb1ELb1ELb0ELb0ELb0EEENS1_21CollectiveEpilogueFwdINS6_IJSA_SA_SB_EEES9_NS_10bfloat16_tESF_Li256ELb0ELb0ELb0ELb1EEENS1_29StaticPersistentTileSchedulerILb0EEEEEEEEEvNT_6ParamsE --------------------------
	.section	.nv.info._ZN7cutlass13device_kernelIN5flash11enable_sm90INS1_16FlashAttnFwdSm90INS1_25CollectiveMainloopFwdSm90ILi2EN4cute5tupleIJNS5_1CILi1EEES8_S8_EEENS6_IJNS7_ILi128EEENS7_ILi224EEESA_EEELi128ENS_12float_e4m3_tEfNS_4arch4Sm90ELb0ELb0ELb0ELb0ELb0ELb0ELb0ELb1ELb1ELb0ELb0ELb0EEENS1_21CollectiveEpilogueFwdINS6_IJSA_SA_SB_EEES9_NS_10bfloat16_tESF_Li256ELb0ELb0ELb0ELb1EEENS1_29StaticPersistentTileSchedulerILb0EEEEEEEEEvNT_6ParamsE,"",@"SHT_CUDA_INFO"
	.sectionflags	@""
	.align	4


	//----- nvinfo : EIATTR_CUDA_API_VERSION
	.align		4
        /*0000*/ 	.byte	0x04, 0x37
        /*0002*/ 	.short	(.L_887 - .L_886)
.L_886:
        /*0004*/ 	.word	0x00000082


	//----- nvinfo : EIATTR_KPARAM_INFO
	.align		4
.L_887:
        /*0008*/ 	.byte	0x04, 0x17
        /*000a*/ 	.short	(.L_889 - .L_888)
.L_888:
        /*000c*/ 	.word	0x00000000
        /*0010*/ 	.short	0x0000
        /*0012*/ 	.short	0x0070
        /*0014*/ 	.byte	0x00, 0xf0, 0x01, 0x2e


	//----- nvinfo : EIATTR_SPARSE_MMA_MASK
	.align		4
.L_889:
        /*0018*/ 	.byte	0x03, 0x50
        /*001a*/ 	.short	0x0000


	//----- nvinfo : EIATTR_MAXREG_COUNT
	.align		4
        /*001c*/ 	.byte	0x03, 0x1b
        /*001e*/ 	.short	0x00a8


	//----- nvinfo : EIATTR_NUM_BARRIERS
	.align		4
        /*0020*/ 	.byte	0x02, 0x4c
        /*0022*/ 	.byte	0x10
	.zero		1


	//----- nvinfo : EIATTR_EXTERNS
	.align		4
        /*0024*/ 	.byte	0x04, 0x0f
        /*0026*/ 	.short	(.L_891 - .L_890)


	//   ....[0]....
	.align		4
.L_890:
        /*0028*/ 	.word	index@(__assertfail)


	//----- nvinfo : EIATTR_ANNOTATIONS
	.align		4
.L_891:
        /*002c*/ 	.byte	0x04, 0x55
        /*002e*/ 	.short	(.L_893 - .L_892)


	//   ....[0]....
.L_892:
        /* <DEDUP_REMOVED lines=26> */


	//----- nvinfo : EIATTR_MERCURY_ISA_VERSION
	.align		4
.L_893:
        /*01b8*/ 	.byte	0x03, 0x5f
        /*01ba*/ 	.short	0x0101


	//----- nvinfo : EIATTR_INT_WARP_WIDE_INSTR_OFFSETS
	.align		4
        /*01bc*/ 	.byte	0x04, 0x31
        /*01be*/ 	.short	(.L_895 - .L_894)


	//   ....[0]....
.L_894:
        /*01c0*/ 	.word	0x00000190


	//   ....[1]....
        /*01c4*/ 	.word	0x000001c0


	//   ....[2]....
        /*01c8*/ 	.word	0x000001d0


	//   ....[3]....
        /*01cc*/ 	.word	0x0000b010


	//----- nvinfo : EIATTR_COOP_GROUP_MASK_REGIDS
	.align		4
.L_895:
        /*01d0*/ 	.byte	0x04, 0x29
        /*01d2*/ 	.short	(.L_897 - .L_896)


	//   ....[0]....
.L_896:
        /*01d4*/ 	.word	0xffffffff


	//   ....[1]....
        /*01d8*/ 	.word	0xffffffff


	//   ....[2]....
        /*01dc*/ 	.word	0xffffffff


	//   ....[3]....
        /*01e0*/ 	.word	0xffffffff


	//   ....[4]....
        /*01e4*/ 	.word	0xffffffff


	//   ....[5]....
        /*01e8*/ 	.word	0xffffffff


	//   ....[6]....
        /*01ec*/ 	.word	0xffffffff


	//   ....[7]....
        /*01f0*/ 	.word	0xffffffff


	//   ....[8]....
        /*01f4*/ 	.word	0xffffffff


	//   ....[9]....
        /*01f8*/ 	.word	0xffffffff


	//   ....[10]....
        /*01fc*/ 	.word	0xffffffff


	//   ....[11]....
        /*0200*/ 	.word	0xffffffff


	//   ....[12]....
        /*0204*/ 	.word	0xffffffff


	//   ....[13]....
        /*0208*/ 	.word	0xffffffff


	//   ....[14]....
        /*020c*/ 	.word	0xffffffff


	//   ....[15]....
        /*0210*/ 	.word	0xffffffff


	//   ....[16]....
        /*0214*/ 	.word	0xffffffff


	//   ....[17]....
        /*0218*/ 	.word	0xffffffff


	//   ....[18]....
        /*021c*/ 	.word	0xffffffff


	//   ....[19]....
        /*0220*/ 	.word	0xffffffff


	//   ....[20]....
        /*0224*/ 	.word	0xffffffff


	//   ....[21]....
        /*0228*/ 	.word	0xffffffff


	//   ....[22]....
        /*022c*/ 	.word	0xffffffff


	//   ....[23]....
        /*0230*/ 	.word	0xffffffff


	//   ....[24]....
        /*0234*/ 	.word	0xffffffff


	//   ....[25]....
        /*0238*/ 	.word	0xffffffff


	//   ....[26]....
        /*023c*/ 	.word	0xffffffff


	//   ....[27]....
        /*0240*/ 	.word	0xffffffff


	//   ....[28]....
        /*0244*/ 	.word	0xffffffff


	//   ....[29]....
        /*0248*/ 	.word	0xffffffff


	//   ....[30]....
        /*024c*/ 	.word	0xffffffff


	//   ....[31]....
        /*0250*/ 	.word	0xffffffff


	//   ....[32]....
        /*0254*/ 	.word	0xffffffff


	//   ....[33]....
        /*0258*/ 	.word	0xffffffff


	//   ....[34]....
        /*025c*/ 	.word	0xffffffff


	//   ....[35]....
        /*0260*/ 	.word	0xffffffff


	//   ....[36]....
        /*0264*/ 	.word	0xffffffff


	//   ....[37]....
        /*0268*/ 	.word	0xffffffff


	//   ....[38]....
        /*026c*/ 	.word	0xffffffff


	//   ....[39]....
        /*0270*/ 	.word	0xffffffff


	//   ....[40]....
        /*0274*/ 	.word	0xffffffff


	//   ....[41]....
        /*0278*/ 	.word	0xffffffff


	//   ....[42]....
        /*027c*/ 	.word	0xffffffff


	//   ....[43]....
        /*0280*/ 	.word	0xffffffff


	//   ....[44]....
        /*0284*/ 	.word	0xffffffff


	//   ....[45]....
        /*0288*/ 	.word	0xffffffff


	//   ....[46]....
        /*028c*/ 	.word	0xffffffff


	//   ....[47]....
        /*0290*/ 	.word	0xffffffff


	//   ....[48]....
        /*0294*/ 	.word	0xffffffff


	//   ....[49]....
        /*0298*/ 	.word	0xffffffff


	//   ....[50]....
        /*029c*/ 	.word	0xffffffff


	//   ....[51]....
        /*02a0*/ 	.word	0xffffffff


	//   ....[52]....
        /*02a4*/ 	.word	0xffffffff


	//   ....[53]....
        /*02a8*/ 	.word	0xffffffff


	//   ....[54]....
        /*02ac*/ 	.word	0xffffffff


	//   ....[55]....
        /*02b0*/ 	.word	0x0500000f


	//----- nvinfo : EIATTR_COOP_GROUP_INSTR_OFFSETS
	.align		4
.L_897:
        /*02b4*/ 	.byte	0x04, 0x28
        /*02b6*/ 	.short	(.L_899 - .L_898)


	//   ....[0]....
.L_898:
        /*02b8*/ 	.word	0x00000070


	//   ....[1]....
        /*02bc*/ 	.word	0x000001a0


	//   ....[2]....
        /*02c0*/ 	.word	0x000001f0


	//   ....[3]....
        /*02c4*/ 	.word	0x000003e0


	//   ....[4]....
        /*02c8*/ 	.word	0x00000540


	//   ....[5]....
        /*02cc*/ 	.word	0x00000660


	//   ....[6]....
        /*02d0*/ 	.word	0x000007c0


	//   ....[7]....
        /*02d4*/ 	.word	0x00000e10


	//   ....[8]....
        /*02d8*/ 	.word	0x00002f60


	//   ....[9]....
        /*02dc*/ 	.word	0x00003060


	//   ....[10]....
        /*02e0*/ 	.word	0x000038a0


	//   ....[11]....
        /*02e4*/ 	.word	0x00003900


	//   ....[12]....
        /*02e8*/ 	.word	0x000068f0


	//   ....[13]....
        /*02ec*/ 	.word	0x00006910


	//   ....[14]....
        /*02f0*/ 	.word	0x00006930


	//   ....[15]....
        /*02f4*/ 	.word	0x00006950


	//   ....[16]....
        /*02f8*/ 	.word	0x00008d80


	//   ....[17]....
        /*02fc*/ 	.word	0x00008d90


	//   ....[18]....
        /*0300*/ 	.word	0x00008e10


	//   ....[19]....
        /*0304*/ 	.word	0x00008e20


	//   ....[20]....
        /*0308*/ 	.word	0x00009d70


	//   ....[21]....
        /*030c*/ 	.word	0x00009d80


	//   ....[22]....
        /*0310*/ 	.word	0x00009d90


	//   ....[23]....
        /*0314*/ 	.word	0x00009da0


	//   ....[24]....
        /*0318*/ 	.word	0x00009db0


	//   ....[25]....
        /*031c*/ 	.word	0x00009dc0


	//   ....[26]....
        /*0320*/ 	.word	0x00009dd0


	//   ....[27]....
        /*0324*/ 	.word	0x00009de0


	//   ....[28]....
        /*0328*/ 	.word	0x00009df0


	//   ....[29]....
        /*032c*/ 	.word	0x00009e00


	//   ....[30]....
        /*0330*/ 	.word	0x00009e30


	//   ....[31]....
        /*0334*/ 	.word	0x00009e40


	//   ....[32]....
        /*0338*/ 	.word	0x00009e50


	//   ....[33]....
        /*033c*/ 	.word	0x00009e60


	//   ....[34]....
        /*0340*/ 	.word	0x00009e70


	//   ....[35]....
        /*0344*/ 	.word	0x00009e90


	//   ....[36]....
        /*0348*/ 	.word	0x00009ed0


	//   ....[37]....
        /*034c*/ 	.word	0x00009ef0


	//   ....[38]....
        /*0350*/ 	.word	0x00009f00


	//   ....[39]....
        /*0354*/ 	.word	0x00009f30


	//   ....[40]....
        /*0358*/ 	.word	0x00009f90


	//   ....[41]....
        /*035c*/ 	.word	0x00009fa0


	//   ....[42]....
        /*0360*/ 	.word	0x00009fd0


	//   ....[43]....
        /*0364*/ 	.word	0x0000a000


	//   ....[44]....
        /*0368*/ 	.word	0x0000a030


	//   ....[45]....
        /*036c*/ 	.word	0x0000a040


	//   ....[46]....
        /*0370*/ 	.word	0x0000a050


	//   ....[47]....
        /*0374*/ 	.word	0x0000a060


	//   ....[48]....
        /*0378*/ 	.word	0x0000a070


	//   ....[49]....
        /*037c*/ 	.word	0x0000a090


	//   ....[50]....
        /*0380*/ 	.word	0x0000a0c0


	//   ....[51]....
        /*0384*/ 	.word	0x0000a0d0


	//   ....[52]....
        /*0388*/ 	.word	0x0000a1d0


	//   ....[53]....
        /*038c*/ 	.word	0x0000b100


	//   ....[54]....
        /*0390*/ 	.word	0x0000d200


	//   ....[55]....
        /*0394*/ 	.word	0x0000d720


	//----- nvinfo : EIATTR_REG_RECONFIG
	.align		4
.L_899:
        /*0398*/ 	.byte	0x01, 0x54
	.zero		2


	//----- nvinfo : EIATTR_SYSCALL_OFFSETS
	.align		4
        /*039c*/ 	.byte	0x04, 0x46
        /*039e*/ 	.short	(.L_901 - .L_900)


	//   ....[0]....
.L_900:
        /*03a0*/ 	.word	0x000014b0


	//   ....[1]....
        /*03a4*/ 	.word	0x0000aad0


	//   ....[2]....
        /*03a8*/ 	.word	0x0000ac10


	//   ....[3]....
        /*03ac*/ 	.word	0x0000ad50


	//   ....[4]....
        /*03b0*/ 	.word	0x0000ae70


	//----- nvinfo : EIATTR_MBARRIER_INSTR_OFFSETS
	.align		4
.L_901:
        /*03b4*/ 	.byte	0x04, 0x39
        /*03b6*/ 	.short	(.L_903 - .L_902)


	//   ....[0]....
.L_902:
        /*03b8*/ 	.word	0x00000290
        /*03bc*/ 	.word	0x000000ff
        /*03c0*/ 	.word	0x0002e800
        /*03c4*/ 	.short	0x0100
        /*03c6*/ 	.byte	0x06
	.zero		1


	//   ....[1]....
        /*03c8*/ 	.word	0x000002a0
        /*03cc*/ 	.word	0x000000ff
        /*03d0*/ 	.word	0x0002e820
        /*03d4*/ 	.short	0x0100
        /*03d6*/ 	.byte	0x06
	.zero		1


	//   ....[2]....
        /*03d8*/ 	.word	0x00000390
        /*03dc*/ 	.word	0x000000ff
        /*03e0*/ 	.word	0x0002e830
        /*03e4*/ 	.short	0x0100
        /*03e6*/ 	.byte	0x08
	.zero		1


	//   ....[3]....
        /*03e8*/ 	.word	0x000003a0
        /*03ec*/ 	.word	0x000000ff
        /*03f0*/ 	.word	0x0002e840
        /*03f4*/ 	.short	0x0100
        /*03f6*/ 	.byte	0x08
	.zero		1


	//   ....[4]....
        /*03f8*/ 	.word	0x000003b0
        /*03fc*/ 	.word	0x000000ff
        /*0400*/ 	.word	0x0002e838
        /*0404*/ 	.short	0x0100
        /*0406*/ 	.byte	0x08
	.zero		1


	//   ....[5]....
        /*0408*/ 	.word	0x000003c0
        /*040c*/ 	.word	0x000000ff
        /*0410*/ 	.word	0x0002e848
        /*0414*/ 	.short	0x0100
        /*0416*/ 	.byte	0x08
	.zero		1


	//   ....[6]....
        /*0418*/ 	.word	0x000004f0
        /*041c*/ 	.word	0x000000ff
        /*0420*/ 	.word	0x0002e850
        /*0424*/ 	.short	0x0100
        /*0426*/ 	.byte	0x08
	.zero		1


	//   ....[7]....
        /*0428*/ 	.word	0x00000500
        /*042c*/ 	.word	0x000000ff
        /*0430*/ 	.word	0x0002e860
        /*0434*/ 	.short	0x0100
        /*0436*/ 	.byte	0x08
	.zero		1


	//   ....[8]....
        /*0438*/ 	.word	0x00000510
        /*043c*/ 	.word	0x000000ff
        /*0440*/ 	.word	0x0002e858
        /*0444*/ 	.short	0x0100
        /*0446*/ 	.byte	0x08
	.zero		1


	//   ....[9]....
        /*0448*/ 	.word	0x00000520
        /*044c*/ 	.word	0x000000ff
        /*0450*/ 	.word	0x0002e868
        /*0454*/ 	.short	0x0100
        /*0456*/ 	.byte	0x08
	.zero		1


	//   ....[10]....
        /*0458*/ 	.word	0x00000610
        /*045c*/ 	.word	0x000000ff
        /*0460*/ 	.word	0x0002e870
        /*0464*/ 	.short	0x0100
        /*0466*/ 	.byte	0x06
	.zero		1


	//   ....[11]....
        /*0468*/ 	.word	0x00000620
        /*046c*/ 	.word	0x000000ff
        /*0470*/ 	.word	0x0002e880
        /*0474*/ 	.short	0x0100
        /*0476*/ 	.byte	0x06
	.zero		1


	//   ....[12]....
        /*0478*/ 	.word	0x00000630
        /*047c*/ 	.word	0x000000ff
        /*0480*/ 	.word	0x0002e878
        /*0484*/ 	.short	0x0100
        /*0486*/ 	.byte	0x06
	.zero		1


	//   ....[13]....
        /*0488*/ 	.word	0x00000640
        /*048c*/ 	.word	0x000000ff
        /*0490*/ 	.word	0x0002e888
        /*0494*/ 	.short	0x0100
        /*0496*/ 	.byte	0x06
	.zero		1


	//   ....[14]....
        /*0498*/ 	.word	0x00000770
        /*049c*/ 	.word	0x000000ff
        /*04a0*/ 	.word	0x0002e890
        /*04a4*/ 	.short	0x0100
        /*04a6*/ 	.byte	0x08
	.zero		1


	//   ....[15]....
        /*04a8*/ 	.word	0x00000780
        /*04ac*/ 	.word	0x000000ff
        /*04b0*/ 	.word	0x0002e8a0
        /*04b4*/ 	.short	0x0100
        /*04b6*/ 	.byte	0x08
	.zero		1


	//   ....[16]....
        /*04b8*/ 	.word	0x00000790
        /*04bc*/ 	.word	0x000000ff
        /*04c0*/ 	.word	0x0002e898
        /*04c4*/ 	.short	0x0100
        /*04c6*/ 	.byte	0x08
	.zero		1


	//   ....[17]....
        /*04c8*/ 	.word	0x000007a0
        /*04cc*/ 	.word	0x000000ff
        /*04d0*/ 	.word	0x0002e8a8
        /*04d4*/ 	.short	0x0100
        /*04d6*/ 	.byte	0x08
	.zero		1


	//   ....[18]....
        /*04d8*/ 	.word	0x000008d0
        /*04dc*/ 	.word	0x000000ff
        /*04e0*/ 	.word	0x0002e8b0
        /*04e4*/ 	.short	0x0100
        /*04e6*/ 	.byte	0x08
	.zero		1


	//   ....[19]....
        /*04e8*/ 	.word	0x000008e0
        /*04ec*/ 	.word	0x000000ff
        /*04f0*/ 	.word	0x0002e8c0
        /*04f4*/ 	.short	0x0100
        /*04f6*/ 	.byte	0x08
	.zero		1


	//   ....[20]....
        /*04f8*/ 	.word	0x000008f0
        /*04fc*/ 	.word	0x000000ff
        /*0500*/ 	.word	0x0002e8b8
        /*0504*/ 	.short	0x0100
        /*0506*/ 	.byte	0x08
	.zero		1


	//   ....[21]....
        /*0508*/ 	.word	0x00000900
        /*050c*/ 	.word	0x000000ff
        /*0510*/ 	.word	0x0002e8c8
        /*0514*/ 	.short	0x0100
        /*0516*/ 	.byte	0x08
	.zero		1


	//   ....[22]....
        /*0518*/ 	.word	0x00001510
        /*051c*/ 	.word	0x000000ff
        /*0520*/ 	.word	0x0002e800
        /*0524*/ 	.short	0x010a
        /*0526*/ 	.byte	0x26
	.zero		1


	//   ....[23]....
        /*0528*/ 	.word	0x00001590
        /*052c*/ 	.word	0x00000004
        /*0530*/ 	.word	0x0002e830
        /*0534*/ 	.short	0x010a
        /*0536*/ 	.byte	0x3f
	.zero		1


	//   ....[24]....
        /*0538*/ 	.word	0x000015d0
        /*053c*/ 	.word	0x00000004
        /*0540*/ 	.word	0x0002e830
        /*0544*/ 	.short	0x010a
        /*0546*/ 	.byte	0x3f
	.zero		1


	//   ....[25]....
        /*0548*/ 	.word	0x000038b0
        /*054c*/ 	.word	0x00000004
        /*0550*/ 	.word	0x00000000
        /*0554*/ 	.short	0x0101
        /*0556*/ 	.byte	0x3f
	.zero		1


	//   ....[26]....
        /*0558*/ 	.word	0x00005450
        /*055c*/ 	.word	0x000000ff
        /*0560*/ 	.word	0x0002e830
        /*0564*/ 	.short	0x010a
        /*0566*/ 	.byte	0x06
	.zero		1


	//   ....[27]....
        /*0568*/ 	.word	0x00005490
        /*056c*/ 	.word	0x000000ff
        /*0570*/ 	.word	0x0002e830
        /*0574*/ 	.short	0x010a
        /*0576*/ 	.byte	0x06
	.zero		1


	//   ....[28]....
        /*0578*/ 	.word	0x00006080
        /*057c*/ 	.word	0x000000ff
        /*0580*/ 	.word	0x0002e850
        /*0584*/ 	.short	0x010a
        /*0586*/ 	.byte	0x06
	.zero		1


	//   ....[29]....
        /*0588*/ 	.word	0x000060c0
        /*058c*/ 	.word	0x000000ff
        /*0590*/ 	.word	0x0002e850
        /*0594*/ 	.short	0x010a
        /*0596*/ 	.byte	0x06
	.zero		1


	//   ....[30]....
        /*0598*/ 	.word	0x00007f60
        /*059c*/ 	.word	0x00000004
        /*05a0*/ 	.word	0x00000000
        /*05a4*/ 	.short	0x0101
        /*05a6*/ 	.byte	0x3f
	.zero		1


	//   ....[31]....
        /*05a8*/ 	.word	0x00008250
        /*05ac*/ 	.word	0x000000ff
        /*05b0*/ 	.word	0x00000000
        /*05b4*/ 	.short	0x0101
        /*05b6*/ 	.byte	0x06
	.zero		1


	//   ....[32]....
        /*05b8*/ 	.word	0x000089d0
        /*05bc*/ 	.word	0x000000ff
        /*05c0*/ 	.word	0x0002e850
        /*05c4*/ 	.short	0x010a
        /*05c6*/ 	.byte	0x04
	.zero		1


	//   ....[33]....
        /*05c8*/ 	.word	0x00008a10
        /*05cc*/ 	.word	0x000000ff
        /*05d0*/ 	.word	0x0002e850
        /*05d4*/ 	.short	0x010a
        /*05d6*/ 	.byte	0x04
	.zero		1


	//   ....[34]....
        /*05d8*/ 	.word	0x00009850
        /*05dc*/ 	.word	0x000000ff
        /*05e0*/ 	.word	0x00000000
        /*05e4*/ 	.short	0x0101
        /*05e6*/ 	.byte	0x04
	.zero		1


	//   ....[35]....
        /*05e8*/ 	.word	0x0000a430
        /*05ec*/ 	.word	0x000000ff
        /*05f0*/ 	.word	0x00000000
        /*05f4*/ 	.short	0x0101
        /*05f6*/ 	.byte	0x06
	.zero		1


	//   ....[36]....
        /*05f8*/ 	.word	0x0000b320
        /*05fc*/ 	.word	0x00000003
        /*0600*/ 	.word	0x0002e880
        /*0604*/ 	.short	0x010a
        /*0606*/ 	.byte	0x3f
	.zero		1


	//   ....[37]....
        /*0608*/ 	.word	0x0000b4e0
        /*060c*/ 	.word	0x00000003
        /*0610*/ 	.word	0x0002e840
        /*0614*/ 	.short	0x010a
        /*0616*/ 	.byte	0x3f
	.zero		1


	//   ....[38]....
        /*0618*/ 	.word	0x0000b7b0
        /*061c*/ 	.word	0x000000ff
        /*0620*/ 	.word	0x0002e820
        /*0624*/ 	.short	0x010a
        /*0626*/ 	.byte	0x28
	.zero		1


	//   ....[39]....
        /*0628*/ 	.word	0x0000ba70
        /*062c*/ 	.word	0x00000005
        /*0630*/ 	.word	0x0002e880
        /*0634*/ 	.short	0x010a
        /*0636*/ 	.byte	0x3f
	.zero		1


	//   ....[40]....
        /*0638*/ 	.word	0x0000bce0
        /*063c*/ 	.word	0x00000005
        /*0640*/ 	.word	0x0002e840
        /*0644*/ 	.short	0x010a
        /*0646*/ 	.byte	0x3f
	.zero		1


	//   ....[41]....
        /*0648*/ 	.word	0x0000bfd0
        /*064c*/ 	.word	0x00000003
        /*0650*/ 	.word	0x0002e870
        /*0654*/ 	.short	0x010a
        /*0656*/ 	.byte	0x3f
	.zero		1


	//   ....[42]....
        /*0658*/ 	.word	0x0000c040
        /*065c*/ 	.word	0x00000003
        /*0660*/ 	.word	0x0002e860
        /*0664*/ 	.short	0x010a
        /*0666*/ 	.byte	0x3f
	.zero		1


	//   ....[43]....
        /*0668*/ 	.word	0x0000c810
        /*066c*/ 	.word	0x00000003
        /*0670*/ 	.word	0x0002e850
        /*0674*/ 	.short	0x0101
        /*0676*/ 	.byte	0x3f
	.zero		1


	//   ....[44]....
        /*0678*/ 	.word	0x0000c850
        /*067c*/ 	.word	0x00000002
        /*0680*/ 	.word	0x00000000
        /*0684*/ 	.short	0x0101
        /*0686*/ 	.byte	0x3f
	.zero		1


	//   ....[45]....
        /*0688*/ 	.word	0x0000c910
        /*068c*/ 	.word	0x00000014
        /*0690*/ 	.word	0x0002e870
        /*0694*/ 	.short	0x010a
        /*0696*/ 	.byte	0x3f
	.zero		1


	//   ....[46]....
        /*0698*/ 	.word	0x0000c9a0
        /*069c*/ 	.word	0x00000014
        /*06a0*/ 	.word	0x0002e860
        /*06a4*/ 	.short	0x010a
        /*06a6*/ 	.byte	0x3f
	.zero		1


	//   ....[47]....
        /*06a8*/ 	.word	0x0000d030
        /*06ac*/ 	.word	0x00000014
        /*06b0*/ 	.word	0x0002e850
        /*06b4*/ 	.short	0x0101
        /*06b6*/ 	.byte	0x3f
	.zero		1


	//   ....[48]....
        /*06b8*/ 	.word	0x0000d0c0
        /*06bc*/ 	.word	0x00000000
        /*06c0*/ 	.word	0x00000000
        /*06c4*/ 	.short	0x0101
        /*06c6*/ 	.byte	0x3f
	.zero		1


	//   ....[49]....
        /*06c8*/ 	.word	0x0000d1b0
        /*06cc*/ 	.word	0x00000009
        /*06d0*/ 	.word	0x0002e820
        /*06d4*/ 	.short	0x010a
        /*06d6*/ 	.byte	0x3f
	.zero		1


	//   ....[50]....
        /*06d8*/ 	.word	0x0000d320
        /*06dc*/ 	.word	0x00000005
        /*06e0*/ 	.word	0x00000000
        /*06e4*/ 	.short	0x010a
        /*06e6*/ 	.byte	0x3f
	.zero		1


	//   ....[51]....
        /*06e8*/ 	.word	0x0000d390
        /*06ec*/ 	.word	0x00000007
        /*06f0*/ 	.word	0x00000000
        /*06f4*/ 	.short	0x010a
        /*06f6*/ 	.byte	0x3f
	.zero		1


	//   ....[52]....
        /*06f8*/ 	.word	0x0000d3f0
        /*06fc*/ 	.word	0x00000005
        /*0700*/ 	.word	0x0002e860
        /*0704*/ 	.short	0x010a
        /*0706*/ 	.byte	0x3f
	.zero		1


	//   ....[53]....
        /*0708*/ 	.word	0x0000d440
        /*070c*/ 	.word	0x00000003
        /*0710*/ 	.word	0x0002e860
        /*0714*/ 	.short	0x010a
        /*0716*/ 	.byte	0x3f
	.zero		1


	//   ....[54]....
        /*0718*/ 	.word	0x0000d480
        /*071c*/ 	.word	0x00000005
        /*0720*/ 	.word	0x0002e880
        /*0724*/ 	.short	0x010a
        /*0726*/ 	.byte	0x3f
	.zero		1


	//   ....[55]....
        /*0728*/ 	.word	0x0000d4a0
        /*072c*/ 	.word	0x00000003
        /*0730*/ 	.word	0x0002e880
        /*0734*/ 	.short	0x010a
        /*0736*/ 	.byte	0x3f
	.zero		1


	//   ....[56]....
        /*0738*/ 	.word	0x0000d510
        /*073c*/ 	.word	0x00000003
        /*0740*/ 	.word	0x0002e800
        /*0744*/ 	.short	0x010a
        /*0746*/ 	.byte	0x3f
	.zero		1


	//   ....[57]....
        /*0748*/ 	.word	0x0000d560
        /*074c*/ 	.word	0x00000004
        /*0750*/ 	.word	0x0002e830
        /*0754*/ 	.short	0x010a
        /*0756*/ 	.byte	0x3f
	.zero		1


	//   ....[58]....
        /*0758*/ 	.word	0x0000d5c0
        /*075c*/ 	.word	0x00000006
        /*0760*/ 	.word	0x0002e830
        /*0764*/ 	.short	0x010a
        /*0766*/ 	.byte	0x3f
	.zero		1


	//   ....[59]....
        /*0768*/ 	.word	0x0000d620
        /*076c*/ 	.word	0x00000006
        /*0770*/ 	.word	0x0002e850
        /*0774*/ 	.short	0x010a
        /*0776*/ 	.byte	0x3f
	.zero		1


	//   ....[60]....
        /*0778*/ 	.word	0x0000d680
        /*077c*/ 	.word	0x00000007
        /*0780*/ 	.word	0x0002e850
        /*0784*/ 	.short	0x010a
        /*0786*/ 	.byte	0x3f
	.zero		1


	//   ....[61]....
        /*0788*/ 	.word	0x0000d7d0
        /*078c*/ 	.word	0x00000003
        /*0790*/ 	.word	0x0002e880
        /*0794*/ 	.short	0x010a
        /*0796*/ 	.byte	0x3f
	.zero		1


	//   ....[62]....
        /*0798*/ 	.word	0x0000d820
        /*079c*/ 	.word	0x00000003
        /*07a0*/ 	.word	0x0002e840
        /*07a4*/ 	.short	0x010a
        /*07a6*/ 	.byte	0x3f
	.zero		1


	//   ....[63]....
        /*07a8*/ 	.word	0x0000d880
        /*07ac*/ 	.word	0x00000003
        /*07b0*/ 	.word	0x0002e820
        /*07b4*/ 	.short	0x010a
        /*07b6*/ 	.byte	0x3f
	.zero		1


	//   ....[64]....
        /*07b8*/ 	.word	0x0000d8d0
        /*07bc*/ 	.word	0x00000005
        /*07c0*/ 	.word	0x0002e880
        /*07c4*/ 	.short	0x010a
        /*07c6*/ 	.byte	0x3f
	.zero		1


	//   ....[65]....
        /*07c8*/ 	.word	0x0000d920
        /*07cc*/ 	.word	0x00000005
        /*07d0*/ 	.word	0x0002e840
        /*07d4*/ 	.short	0x010a
        /*07d6*/ 	.byte	0x3f
	.zero		1


	//   ....[66]....
        /*07d8*/ 	.word	0x0000d980
        /*07dc*/ 	.word	0x00000003
        /*07e0*/ 	.word	0x0002e870
        /*07e4*/ 	.short	0x010a
        /*07e6*/ 	.byte	0x3f
	.zero		1


	//   ....[67]....
        /*07e8*/ 	.word	0x0000d9e0
        /*07ec*/ 	.word	0x00000004
        /*07f0*/ 	.word	0x0002e860
        /*07f4*/ 	.short	0x010a
        /*07f6*/ 	.byte	0x3f
	.zero		1


	//   ....[68]....
        /*07f8*/ 	.word	0x0000da30
        /*07fc*/ 	.word	0x00000014
        /*0800*/ 	.word	0x0002e870
        /*0804*/ 	.short	0x010a
        /*0806*/ 	.byte	0x3f
	.zero		1


	//   ....[69]....
        /*0808*/ 	.word	0x0000da80
        /*080c*/ 	.word	0x00000014
        /*0810*/ 	.word	0x0002e860
        /*0814*/ 	.short	0x010a
        /*0816*/ 	.byte	0x3f
	.zero		1


	//   ....[70]....
        /*0818*/ 	.word	0x0000dad0
        /*081c*/ 	.word	0x00000009
        /*0820*/ 	.word	0x0002e820
        /*0824*/ 	.short	0x010a
        /*0826*/ 	.byte	0x3f
	.zero		1


	//   ....[71]....
        /*0828*/ 	.word	0x0000db20
        /*082c*/ 	.word	0x00000005
        /*0830*/ 	.word	0x00000000
        /*0834*/ 	.short	0x010a
        /*0836*/ 	.byte	0x3f
	.zero		1


	//   ....[72]....
        /*0838*/ 	.word	0x0000db70
        /*083c*/ 	.word	0x00000007
        /*0840*/ 	.word	0x00000000
        /*0844*/ 	.short	0x010a
        /*0846*/ 	.byte	0x3f
	.zero		1


	//   ....[73]....
        /*0848*/ 	.word	0x0000dbc0
        /*084c*/ 	.word	0x00000005
        /*0850*/ 	.word	0x0002e860
        /*0854*/ 	.short	0x010a
        /*0856*/ 	.byte	0x3f
	.zero		1


	//   ....[74]....
        /*0858*/ 	.word	0x0000dc10
        /*085c*/ 	.word	0x00000003
        /*0860*/ 	.word	0x0002e860
        /*0864*/ 	.short	0x010a
        /*0866*/ 	.byte	0x3f
	.zero		1


	//   ....[75]....
        /*0868*/ 	.word	0x0000dc60
        /*086c*/ 	.word	0x00000005
        /*0870*/ 	.word	0x0002e880
        /*0874*/ 	.short	0x010a
        /*0876*/ 	.byte	0x3f
	.zero		1


	//----- nvinfo : EIATTR_NUM_MBARRIERS
	.align		4
.L_903:
        /*0878*/ 	.byte	0x03, 0x38
        /*087a*/ 	.short	0x0016


	//----- nvinfo : EIATTR_EXIT_INSTR_OFFSETS
	.align		4
        /*087c*/ 	.byte	0x04, 0x1c
        /*087e*/ 	.short	(.L_905 - .L_904)


	//   ....[0]....
.L_904:
        /*0880*/ 	.word	0x00000a50


	//   ....[1]....
        /*0884*/ 	.word	0x0000a4e0


	//   ....[2]....
        /*0888*/ 	.word	0x0000d220


	//   ....[3]....
        /*088c*/ 	.word	0x0000d4f0


	//----- nvinfo : EIATTR_MAX_THREADS
	.align		4
.L_905:
        /*0890*/ 	.byte	0x04, 0x05
        /*0892*/ 	.short	(.L_907 - .L_906)
.L_906:
        /*0894*/ 	.word	0x00000180
        /*0898*/ 	.word	0x00000001
        /*089c*/ 	.word	0x00000001


	//----- nvinfo : EIATTR_CRS_STACK_SIZE
	.align		4
.L_907:
        /*08a0*/ 	.byte	0x04, 0x1e
        /*08a2*/ 	.short	(.L_909 - .L_908)
.L_908:
        /*08a4*/ 	.word	0x00000000


	//----- nvinfo : EIATTR_CBANK_PARAM_SIZE
	.align		4
.L_909:
        /*08a8*/ 	.byte	0x03, 0x19
        /*08aa*/ 	.short	0x0bf0


	//----- nvinfo : EIATTR_PARAM_CBANK
	.align		4
        /*08ac*/ 	.byte	0x04, 0x0a
        /*08ae*/ 	.short	(.L_911 - .L_910)
	.align		4
.L_910:
        /*08b0*/ 	.word	index@(.nv.constant0._ZN7cutlass13device_kernelIN5flash11enable_sm90INS1_16FlashAttnFwdSm90INS1_25CollectiveMainloopFwdSm90ILi2EN4cute5tupleIJNS5_1CILi1EEES8_S8_EEENS6_IJNS7_ILi128EEENS7_ILi224EEESA_EEELi128ENS_12float_e4m3_tEfNS_4arch4Sm90ELb0ELb0ELb0ELb0ELb0ELb0ELb0ELb1ELb1ELb0ELb0ELb0EEENS1_21CollectiveEpilogueFwdINS6_IJSA_SA_SB_EEES9_NS_10bfloat16_tESF_Li256ELb0ELb0ELb0ELb1EEENS1_29StaticPersistentTileSchedulerILb0EEEEEEEEEvNT_6ParamsE)
        /*08b4*/ 	.short	0x0210
        /*08b6*/ 	.short	0x0bf0


	//----- nvinfo : EIATTR_SW_WAR
	.align		4
.L_911:
        /*08b8*/ 	.byte	0x04, 0x36
        /*08ba*/ 	.short	(.L_913 - .L_912)
.L_912:
        /*08bc*/ 	.word	0x00000008
.L_913:


//--------------------- .nv.info._ZN7cutlass13device_kernelIN5flash11enable_sm90INS1_16FlashAttnFwdSm90INS1_25CollectiveMainloopFwdSm90ILi2EN4cute5tupleIJNS5_1CILi1EEES8_S8_EEENS6_IJNS7_ILi128EEENS7_ILi224EEESA_EEELi128ENS_12float_e4m3_tEfNS_4arch4Sm90ELb0ELb0ELb0ELb1ELb0ELb0ELb0ELb1ELb1ELb0ELb0ELb0EEENS1_21CollectiveEpilogueFwdINS6_IJSA_SA_SB_EEES9_NS_10bfloat16_tESF_Li256ELb1ELb0ELb0ELb1EEENS1_36VarlenDynamicPersistentTileSchedulerILi128ELi224ELi256ELi128ELb0ELb0ELb1ELb0ELb1ELb1EEEEEEEEEvNT_6ParamsE --------------------------
	.section	.nv.info._ZN7cutlass13device_kernelIN5flash11enable_sm90INS1_16FlashAttnFwdSm90INS1_25CollectiveMainloopFwdSm90ILi2EN4cute5tupleIJNS5_1CILi1EEES8_S8_EEENS6_IJNS7_ILi128EEENS7_ILi224EEESA_EEELi128ENS_12float_e4m3_tEfNS_4arch4Sm90ELb0ELb0ELb0ELb1ELb0ELb0ELb0ELb1ELb1ELb0ELb0ELb0EEENS1_21CollectiveEpilogueFwdINS6_IJSA_SA_SB_EEES9_NS_10bfloat16_tESF_Li256ELb1ELb0ELb0ELb1EEENS1_36VarlenDynamicPersistentTileSchedulerILi128ELi224ELi256ELi128ELb0ELb0ELb1ELb0ELb1ELb1EEEEEEEEEvNT_6ParamsE,"",@"SHT_CUDA_INFO"
	.sectionflags	@""
	.align	4


	//----- nvinfo : EIATTR_CUDA_API_VERSION
	.align		4
        /*0000*/ 	.byte	0x04, 0x37
        /*0002*/ 	.short	(.L_915 - .L_914)
.L_914:
        /*0004*/ 	.word	0x00000082


	//----- nvinfo : EIATTR_KPARAM_INFO
	.align		4
.L_915:
        /*0008*/ 	.byte	0x04, 0x17
        /*000a*/ 	.short	(.L_917 - .L_916)
.L_916:
        /*000c*/ 	.word	0x00000000
        /*0010*/ 	.short	0x0000
        /*0012*/ 	.short	0x0070
        /*0014*/ 	.byte	0x00, 0xf0, 0x01, 0x28


	//----- nvinfo : EIATTR_SPARSE_MMA_MASK
	.align		4
.L_917:
        /*0018*/ 	.byte	0x03, 0x50
        /*001a*/ 	.short	0x0000


	//----- nvinfo : EIATTR_MAXREG_COUNT
	.align		4
        /*001c*/ 	.byte	0x03, 0x1b
        /*001e*/ 	.short	0x00a8


	//----- nvinfo : EIATTR_NUM_BARRIERS
	.align		4
        /*0020*/ 	.byte	0x02, 0x4c
        /*0022*/ 	.byte	0x10
	.zero		1


	//----- nvinfo : EIATTR_EXTERNS
	.align		4
        /*0024*/ 	.byte	0x04, 0x0f
        /*0026*/ 	.short	(.L_919 - .L_918)


	//   ....[0]....
	.align		4
.L_918:
        /*0028*/ 	.word	index@(__assertfail)


	//----- nvinfo : EIATTR_ANNOTATIONS
	.align		4
.L_919:
        /*002c*/ 	.byte	0x04, 0x55
        /*002e*/ 	.short	(.L_921 - .L_920)


	//   ....[0]....
.L_920:
        /* <DEDUP_REMOVED lines=42> */


	//----- nvinfo : EIATTR_MERCURY_ISA_VERSION
	.align		4
.L_921:
        /*02b8*/ 	.byte	0x03, 0x5f
        /*02ba*/ 	.short	0x0101


	//----- nvinfo : EIATTR_UNUSED_LOAD_BYTE_OFFSET
	.align		4
        /*02bc*/ 	.byte	0x04, 0x44
        /*02be*/ 	.short	(.L_923 - .L_922)


	//   ....[0]....
.L_922:
        /*02c0*/ 	.word	0x00000a70
        /*02c4*/ 	.word	0x0000fff0


	//   ....[1]....
        /*02c8*/ 	.word	0x00009b90
        /*02cc*/ 	.word	0x0000fff0


	//----- nvinfo : EIATTR_INT_WARP_WIDE_INSTR_OFFSETS
	.align		4
.L_923:
        /*02d0*/ 	.byte	0x04, 0x31
        /*02d2*/ 	.short	(.L_925 - .L_924)


	//   ....[0]....
.L_924:
        /*02d4*/ 	.word	0x00000160


	//   ....[1]....
        /*02d8*/ 	.word	0x000001a0


	//   ....[2]....
        /*02dc*/ 	.word	0x00000210


	//   ....[3]....
        /*02e0*/ 	.word	0x0000d2a0


	//   ....[4]....
        /*02e4*/ 	.word	0x0000d330


	//   ....[5]....
        /*02e8*/ 	.word	0x0000dab0


	//   ....[6]....
        /*02ec*/ 	.word	0x0000f420


	//   ....[7]....
        /*02f0*/ 	.word	0x0000f4b0


	//----- nvinfo : EIATTR_COOP_GROUP_MASK_REGIDS
	.align		4
.L_925:
        /*02f4*/ 	.byte	0x04, 0x29
        /*02f6*/ 	.short	(.L_927 - .L_926)


	//   ....[0]....
.L_926:
        /*02f8*/ 	.word	0xffffffff


	//   ....[1]....
        /*02fc*/ 	.word	0xffffffff


	//   ....[2]....
        /*0300*/ 	.word	0xffffffff


	//   ....[3]....
        /*0304*/ 	.word	0xffffffff


	//   ....[4]....
        /*0308*/ 	.word	0xffffffff


	//   ....[5]....
        /*030c*/ 	.word	0xffffffff


	//   ....[6]....
        /*0310*/ 	.word	0xffffffff


	//   ....[7]....
        /*0314*/ 	.word	0xffffffff


	//   ....[8]....
        /*0318*/ 	.word	0xffffffff


	//   ....[9]....
        /*031c*/ 	.word	0xffffffff


	//   ....[10]....
        /*0320*/ 	.word	0xffffffff


	//   ....[11]....
        /*0324*/ 	.word	0xffffffff


	//   ....[12]....
        /*0328*/ 	.word	0xffffffff


	//   ....[13]....
        /*032c*/ 	.word	0xffffffff


	//   ....[14]....
        /*0330*/ 	.word	0xffffffff


	//   ....[15]....
        /*0334*/ 	.word	0xffffffff


	//   ....[16]....
        /*0338*/ 	.word	0xffffffff


	//   ....[17]....
        /*033c*/ 	.word	0xffffffff


	//   ....[18]....
        /*0340*/ 	.word	0xffffffff


	//   ....[19]....
        /*0344*/ 	.word	0xffffffff


	//   ....[20]....
        /*0348*/ 	.word	0xffffffff


	//   ....[21]....
        /*034c*/ 	.word	0xffffffff


	//   ....[22]....
        /*0350*/ 	.word	0xffffffff


	//   ....[23]....
        /*0354*/ 	.word	0xffffffff


	//   ....[24]....
        /*0358*/ 	.word	0xffffffff


	//   ....[25]....
        /*035c*/ 	.word	0xffffffff


	//   ....[26]....
        /*0360*/ 	.word	0xffffffff


	//   ....[27]....
        /*0364*/ 	.word	0xffffffff


	//   ....[28]....
        /*0368*/ 	.word	0xffffffff


	//   ....[29]....
        /*036c*/ 	.word	0xffffffff


	//   ....[30]....
        /*0370*/ 	.word	0xffffffff


	//   ....[31]....
        /*0374*/ 	.word	0xffffffff


	//   ....[32]....
        /*0378*/ 	.word	0xffffffff


	//   ....[33]....
        /*037c*/ 	.word	0xffffffff


	//   ....[34]....
        /*0380*/ 	.word	0xffffffff


	//   ....[35]....
        /*0384*/ 	.word	0xffffffff


	//   ....[36]....
        /*0388*/ 	.word	0xffffffff


	//   ....[37]....
        /*038c*/ 	.word	0xffffffff


	//   ....[38]....
        /*0390*/ 	.word	0xffffffff


	//   ....[39]....
        /*0394*/ 	.word	0xffffffff


	//   ....[40]....
        /*0398*/ 	.word	0xffffffff


	//   ....[41]....
        /*039c*/ 	.word	0xffffffff


	//   ....[42]....
        /*03a0*/ 	.word	0xffffffff


	//   ....[43]....
        /*03a4*/ 	.word	0xffffffff


	//   ....[44]....
        /*03a8*/ 	.word	0xffffffff


	//   ....[45]....
        /*03ac*/ 	.word	0xffffffff


	//   ....[46]....
        /*03b0*/ 	.word	0xffffffff


	//   ....[47]....
        /*03b4*/ 	.word	0xffffffff


	//   ....[48]....
        /*03b8*/ 	.word	0xffffffff


	//   ....[49]....
        /*03bc*/ 	.word	0xffffffff


	//   ....[50]....
        /*03c0*/ 	.word	0xffffffff


	//   ....[51]....
        /*03c4*/ 	.word	0xffffffff


	//   ....[52]....
        /*03c8*/ 	.word	0xffffffff


	//   ....[53]....
        /*03cc*/ 	.word	0xffffffff


	//   ....[54]....
        /*03d0*/ 	.word	0xffffffff


	//   ....[55]....
        /*03d4*/ 	.word	0xffffffff


	//   ....[56]....
        /*03d8*/ 	.word	0xffffffff


	//   ....[57]....
        /*03dc*/ 	.word	0xffffffff


	//   ....[58]....
        /*03e0*/ 	.word	0xffffffff


	//   ....[59]....
        /*03e4*/ 	.word	0xffffffff


	//   ....[60]....
        /*03e8*/ 	.word	0xffffffff


	//   ....[61]....
        /*03ec*/ 	.word	0xffffffff


	//   ....[62]....
        /*03f0*/ 	.word	0xffffffff


	//   ....[63]....
        /*03f4*/ 	.word	0xffffffff


	//   ....[64]....
        /*03f8*/ 	.word	0xffffffff


	//   ....[65]....
        /*03fc*/ 	.word	0xffffffff


	//   ....[66]....
        /*0400*/ 	.word	0xffffffff


	//   ....[67]....
        /*0404*/ 	.word	0xffffffff


	//   ....[68]....
        /*0408*/ 	.word	0xffffffff


	//   ....[69]....
        /*040c*/ 	.word	0xffffffff


	//   ....[70]....
        /*0410*/ 	.word	0xffffffff


	//   ....[71]....
        /*0414*/ 	.word	0xffffffff


	//   ....[72]....
        /*0418*/ 	.word	0xffffffff


	//   ....[73]....
        /*041c*/ 	.word	0xffffffff


	//   ....[74]....
        /*0420*/ 	.word	0xffffffff


	//   ....[75]....
        /*0424*/ 	.word	0xffffffff


	//   ....[76]....
        /*0428*/ 	.word	0xffffffff


	//   ....[77]....
        /*042c*/ 	.word	0xffffffff


	//   ....[78]....
        /*0430*/ 	.word	0xffffffff


	//   ....[79]....
        /*0434*/ 	.word	0xffffffff


	//   ....[80]....
        /*0438*/ 	.word	0xffffffff


	//   ....[81]....
        /*043c*/ 	.word	0xffffffff


	//   ....[82]....
        /*0440*/ 	.word	0xffffffff


	//   ....[83]....
        /*0444*/ 	.word	0xffffffff


	//   ....[84]....
        /*0448*/ 	.word	0xffffffff


	//   ....[85]....
        /*044c*/ 	.word	0xffffffff


	//   ....[86]....
        /*0450*/ 	.word	0xffffffff


	//   ....[87]....
        /*0454*/ 	.word	0x0500000f


	//   ....[88]....
        /*0458*/ 	.word	0x0500000f


	//----- nvinfo : EIATTR_COOP_GROUP_INSTR_OFFSETS
	.align		4
.L_927:
        /*045c*/ 	.byte	0x04, 0x28
        /*045e*/ 	.short	(.L_929 - .L_928)


	//   ....[0]....
.L_928:
        /*0460*/ 	.word	0x00000070


	//   ....[1]....
        /*0464*/ 	.word	0x00000170


	//   ....[2]....
        /*0468*/ 	.word	0x000001c0


	//   ....[3]....
        /*046c*/ 	.word	0x000003f0


	//   ....[4]....
        /*0470*/ 	.word	0x00000550


	//   ....[5]....
        /*0474*/ 	.word	0x00000670


	//   ....[6]....
        /*0478*/ 	.word	0x000007d0


	//   ....[7]....
        /*047c*/ 	.word	0x00001720


	//   ....[8]....
        /*0480*/ 	.word	0x00003400


	//   ....[9]....
        /*0484*/ 	.word	0x00003500


	//   ....[10]....
        /*0488*/ 	.word	0x00003d60


	//   ....[11]....
        /*048c*/ 	.word	0x00003e10


	//   ....[12]....
        /*0490*/ 	.word	0x00006e50


	//   ....[13]....
        /*0494*/ 	.word	0x00006e70


	//   ....[14]....
        /*0498*/ 	.word	0x00006e90


	//   ....[15]....
        /*049c*/ 	.word	0x00006ec0


	//   ....[16]....
        /*04a0*/ 	.word	0x000093f0


	//   ....[17]....
        /*04a4*/ 	.word	0x00009450


	//   ....[18]....
        /*04a8*/ 	.word	0x00009470


	//   ....[19]....
        /*04ac*/ 	.word	0x00009490


	//   ....[20]....
        /*04b0*/ 	.word	0x0000a430


	//   ....[21]....
        /*04b4*/ 	.word	0x0000a440


	//   ....[22]....
        /*04b8*/ 	.word	0x0000a450


	//   ....[23]....
        /*04bc*/ 	.word	0x0000a460


	//   ....[24]....
        /*04c0*/ 	.word	0x0000a470


	//   ....[25]....
        /*04c4*/ 	.word	0x0000a480


	//   ....[26]....
        /*04c8*/ 	.word	0x0000a490


	//   ....[27]....
        /*04cc*/ 	.word	0x0000a4a0


	//   ....[28]....
        /*04d0*/ 	.word	0x0000a4d0


	//   ....[29]....
        /*04d4*/ 	.word	0x0000a4e0


	//   ....[30]....
        /*04d8*/ 	.word	0x0000a510


	//   ....[31]....
        /*04dc*/ 	.word	0x0000a520


	//   ....[32]....
        /*04e0*/ 	.word	0x0000a530


	//   ....[33]....
        /*04e4*/ 	.word	0x0000a560


	//   ....[34]....
        /*04e8*/ 	.word	0x0000a590


	//   ....[35]....
        /*04ec*/ 	.word	0x0000a5a0


	//   ....[36]....
        /*04f0*/ 	.word	0x0000a5b0


	//   ....[37]....
        /*04f4*/ 	.word	0x0000a5c0


	//   ....[38]....
        /*04f8*/ 	.word	0x0000a5f0


	//   ....[39]....
        /*04fc*/ 	.word	0x0000a620


	//   ....[40]....
        /*0500*/ 	.word	0x0000a650


	//   ....[41]....
        /*0504*/ 	.word	0x0000a660


	//   ....[42]....
        /*0508*/ 	.word	0x0000a670


	//   ....[43]....
        /*050c*/ 	.word	0x0000a680


	//   ....[44]....
        /*0510*/ 	.word	0x0000a690


	//   ....[45]....
        /*0514*/ 	.word	0x0000a6a0


	//   ....[46]....
        /*0518*/ 	.word	0x0000a6b0


	//   ....[47]....
        /*051c*/ 	.word	0x0000a6c0


	//   ....[48]....
        /*0520*/ 	.word	0x0000a6d0


	//   ....[49]....
        /*0524*/ 	.word	0x0000a6e0


	//   ....[50]....
        /*0528*/ 	.word	0x0000a710


	//   ....[51]....
        /*052c*/ 	.word	0x0000a730


	//   ....[52]....
        /*0530*/ 	.word	0x0000c150


	//   ....[53]....
        /*0534*/ 	.word	0x0000c360


	//   ....[54]....
        /*0538*/ 	.word	0x0000c390


	//   ....[55]....
        /*053c*/ 	.word	0x0000c3c0


	//   ....[56]....
        /*0540*/ 	.word	0x0000c400


	//   ....[57]....
        /*0544*/ 	.word	0x0000c430


	//   ....[58]....
        /*0548*/ 	.word	0x0000c460


	//   ....[59]....
        /*054c*/ 	.word	0x0000c5f0


	//   ....[60]....
        /*0550*/ 	.word	0x0000c620


	//   ....[61]....
        /*0554*/ 	.word	0x0000c650


	//   ....[62]....
        /*0558*/ 	.word	0x0000c680


	//   ....[63]....
        /*055c*/ 	.word	0x0000c6b0


	//   ....[64]....
        /*0560*/ 	.word	0x0000c6f0


	//   ....[65]....
        /*0564*/ 	.word	0x0000c780


	//   ....[66]....
        /*0568*/ 	.word	0x0000c7c0


	//   ....[67]....
        /*056c*/ 	.word	0x0000c850


	//   ....[68]....
        /*0570*/ 	.word	0x0000dba0


	//   ....[69]....
        /*0574*/ 	.word	0x0000ffa0


	//   ....[70]....
        /*0578*/ 	.word	0x0000ffd0


	//   ....[71]....
        /*057c*/ 	.word	0x00010000


	//   ....[72]....
        /*0580*/ 	.word	0x00010030


	//   ....[73]....
        /*0584*/ 	.word	0x00010070


	//   ....[74]....
        /*0588*/ 	.word	0x00010080


	//   ....[75]....
        /*058c*/ 	.word	0x000100b0


	//   ....[76]....
        /*0590*/ 	.word	0x000100c0


	//   ....[77]....
        /*0594*/ 	.word	0x00010200


	//   ....[78]....
        /*0598*/ 	.word	0x00010230


	//   ....[79]....
        /*059c*/ 	.word	0x00010270


	//   ....[80]....
        /*05a0*/ 	.word	0x000102a0


	//   ....[81]....
        /*05a4*/ 	.word	0x000102d0


	//   ....[82]....
        /*05a8*/ 	.word	0x00010300


	//   ....[83]....
        /*05ac*/ 	.word	0x000103b0


	//   ....[84]....
        /*05b0*/ 	.word	0x000103f0


	//   ....[85]....
        /*05b4*/ 	.word	0x00010480


	//   ....[86]....
        /*05b8*/ 	.word	0x000108f0


	//   ....[87]....
        /*05bc*/ 	.word	0x00010e10


	//   ....[88]....
        /*05c0*/ 	.word	0x000112a0


	//----- nvinfo : EIATTR_REG_RECONFIG
	.align		4
.L_929:
        /*05c4*/ 	.byte	0x01, 0x54
	.zero		2


	//----- nvinfo : EIATTR_SYSCALL_OFFSETS
	.align		4
        /*05c8*/ 	.byte	0x04, 0x46
        /*05ca*/ 	.short	(.L_931 - .L_930)


	//   ....[0]....
.L_930:
        /*05cc*/ 	.word	0x00001900


	//   ....[1]....
        /*05d0*/ 	.word	0x0000d4d0


	//   ....[2]....
        /*05d4*/ 	.word	0x0000d650


	//   ....[3]....
        /*05d8*/ 	.word	0x0000d790


	//   ....[4]....
        /*05dc*/ 	.word	0x0000d8b0


	//----- nvinfo : EIATTR_MBARRIER_INSTR_OFFSETS
	.align		4
.L_931:
        /*05e0*/ 	.byte	0x04, 0x39
        /*05e2*/ 	.short	(.L_933 - .L_932)


	//   ....[0]....
.L_932:
        /*05e4*/ 	.word	0x000002a0
        /*05e8*/ 	.word	0x000000ff
        /*05ec*/ 	.word	0x0002e800
        /*05f0*/ 	.short	0x0100
        /*05f2*/ 	.byte	0x08
	.zero		1


	//   ....[1]....
        /*05f4*/ 	.word	0x000002b0
        /*05f8*/ 	.word	0x000000ff
        /*05fc*/ 	.word	0x0002e820
        /*0600*/ 	.short	0x0100
        /*0602*/ 	.byte	0x08
	.zero		1


	//   ....[2]....
        /*0604*/ 	.word	0x000003a0
        /*0608*/ 	.word	0x000000ff
        /*060c*/ 	.word	0x0002e830
        /*0610*/ 	.short	0x0100
        /*0612*/ 	.byte	0x08
	.zero		1


	//   ....[3]....
        /*0614*/ 	.word	0x000003b0
        /*0618*/ 	.word	0x000000ff
        /*061c*/ 	.word	0x0002e840
        /*0620*/ 	.short	0x0100
        /*0622*/ 	.byte	0x08
	.zero		1


	//   ....[4]....
        /*0624*/ 	.word	0x000003c0
        /*0628*/ 	.word	0x000000ff
        /*062c*/ 	.word	0x0002e838
        /*0630*/ 	.short	0x0100
        /*0632*/ 	.byte	0x08
	.zero		1


	//   ....[5]....
        /*0634*/ 	.word	0x000003d0
        /*0638*/ 	.word	0x000000ff
        /*063c*/ 	.word	0x0002e848
        /*0640*/ 	.short	0x0100
        /*0642*/ 	.byte	0x08
	.zero		1


	//   ....[6]....
        /*0644*/ 	.word	0x00000500
        /*0648*/ 	.word	0x000000ff
        /*064c*/ 	.word	0x0002e850
        /*0650*/ 	.short	0x0100
        /*0652*/ 	.byte	0x08
	.zero		1


	//   ....[7]....
        /*0654*/ 	.word	0x00000510
        /*0658*/ 	.word	0x000000ff
        /*065c*/ 	.word	0x0002e860
        /*0660*/ 	.short	0x0100
        /*0662*/ 	.byte	0x08
	.zero		1


	//   ....[8]....
        /*0664*/ 	.word	0x00000520
        /*0668*/ 	.word	0x000000ff
        /*066c*/ 	.word	0x0002e858
        /*0670*/ 	.short	0x0100
        /*0672*/ 	.byte	0x08
	.zero		1


	//   ....[9]....
        /*0674*/ 	.word	0x00000530
        /*0678*/ 	.word	0x000000ff
        /*067c*/ 	.word	0x0002e868
        /*0680*/ 	.short	0x0100
        /*0682*/ 	.byte	0x08
	.zero		1


	//   ....[10]....
        /*0684*/ 	.word	0x00000620
        /*0688*/ 	.word	0x000000ff
        /*068c*/ 	.word	0x0002e870
        /*0690*/ 	.short	0x0100
        /*0692*/ 	.byte	0x06
	.zero		1


	//   ....[11]....
        /*0694*/ 	.word	0x00000630
        /*0698*/ 	.word	0x000000ff
        /*069c*/ 	.word	0x0002e880
        /*06a0*/ 	.short	0x0100
        /*06a2*/ 	.byte	0x06
	.zero		1


	//   ....[12]....
        /*06a4*/ 	.word	0x00000640
        /*06a8*/ 	.word	0x000000ff
        /*06ac*/ 	.word	0x0002e878
        /*06b0*/ 	.short	0x0100
        /*06b2*/ 	.byte	0x06
	.zero		1


	//   ....[13]....
        /*06b4*/ 	.word	0x00000650
        /*06b8*/ 	.word	0x000000ff
        /*06bc*/ 	.word	0x0002e888
        /*06c0*/ 	.short	0x0100
        /*06c2*/ 	.byte	0x06
	.zero		1


	//   ....[14]....
        /*06c4*/ 	.word	0x00000780
        /*06c8*/ 	.word	0x000000ff
        /*06cc*/ 	.word	0x0002e890
        /*06d0*/ 	.short	0x0100
        /*06d2*/ 	.byte	0x08
	.zero		1


	//   ....[15]....
        /*06d4*/ 	.word	0x00000790
        /*06d8*/ 	.word	0x000000ff
        /*06dc*/ 	.word	0x0002e8a0
        /*06e0*/ 	.short	0x0100
        /*06e2*/ 	.byte	0x08
	.zero		1


	//   ....[16]....
        /*06e4*/ 	.word	0x000007a0
        /*06e8*/ 	.word	0x000000ff
        /*06ec*/ 	.word	0x0002e898
        /*06f0*/ 	.short	0x0100
        /*06f2*/ 	.byte	0x08
	.zero		1


	//   ....[17]....
        /*06f4*/ 	.word	0x000007b0
        /*06f8*/ 	.word	0x000000ff
        /*06fc*/ 	.word	0x0002e8a8
        /*0700*/ 	.short	0x0100
        /*0702*/ 	.byte	0x08
	.zero		1


	//   ....[18]....
        /*0704*/ 	.word	0x000008e0
        /*0708*/ 	.word	0x000000ff
        /*070c*/ 	.word	0x0002e8b0
        /*0710*/ 	.short	0x0100
        /*0712*/ 	.byte	0x08
	.zero		1


	//   ....[19]....
        /*0714*/ 	.word	0x000008f0
        /*0718*/ 	.word	0x000000ff
        /*071c*/ 	.word	0x0002e8c0
        /*0720*/ 	.short	0x0100
        /*0722*/ 	.byte	0x08
	.zero		1


	//   ....[20]....
        /*0724*/ 	.word	0x00000900
        /*0728*/ 	.word	0x000000ff
        /*072c*/ 	.word	0x0002e8b8
        /*0730*/ 	.short	0x0100
        /*0732*/ 	.byte	0x08
	.zero		1


	//   ....[21]....
        /*0734*/ 	.word	0x00000910
        /*0738*/ 	.word	0x000000ff
        /*073c*/ 	.word	0x0002e8c8
        /*0740*/ 	.short	0x0100
        /*0742*/ 	.byte	0x08
	.zero		1


	//   ....[22]....
        /*0744*/ 	.word	0x000019b0
        /*0748*/ 	.word	0x00000000
        /*074c*/ 	.word	0x0002e800
        /*0750*/ 	.short	0x010a
        /*0752*/ 	.byte	0x3f
	.zero		1


	//   ....[23]....
        /*0754*/ 	.word	0x00001a40
        /*0758*/ 	.word	0x00000005
        /*075c*/ 	.word	0x0002e830
        /*0760*/ 	.short	0x010a
        /*0762*/ 	.byte	0x3f
	.zero		1


	//   ....[24]....
        /*0764*/ 	.word	0x00001ad0
        /*0768*/ 	.word	0x00000005
        /*076c*/ 	.word	0x0002e830
        /*0770*/ 	.short	0x010a
        /*0772*/ 	.byte	0x3f
	.zero		1


	//   ....[25]....
        /*0774*/ 	.word	0x00004170
        /*0778*/ 	.word	0x0000003b
        /*077c*/ 	.word	0x00000000
        /*0780*/ 	.short	0x0101
        /*0782*/ 	.byte	0x3f
	.zero		1


	//   ....[26]....
        /*0784*/ 	.word	0x00005930
        /*0788*/ 	.word	0x000000ff
        /*078c*/ 	.word	0x0002e830
        /*0790*/ 	.short	0x010a
        /*0792*/ 	.byte	0x06
	.zero		1


	//   ....[27]....
        /*0794*/ 	.word	0x00005970
        /*0798*/ 	.word	0x000000ff
        /*079c*/ 	.word	0x0002e830
        /*07a0*/ 	.short	0x010a
        /*07a2*/ 	.byte	0x06
	.zero		1


	//   ....[28]....
        /*07a4*/ 	.word	0x00006590
        /*07a8*/ 	.word	0x000000ff
        /*07ac*/ 	.word	0x0002e850
        /*07b0*/ 	.short	0x010a
        /*07b2*/ 	.byte	0x06
	.zero		1


	//   ....[29]....
        /*07b4*/ 	.word	0x000065d0
        /*07b8*/ 	.word	0x000000ff
        /*07bc*/ 	.word	0x0002e850
        /*07c0*/ 	.short	0x010a
        /*07c2*/ 	.byte	0x06
	.zero		1


	//   ....[30]....
        /*07c4*/ 	.word	0x000083e0
        /*07c8*/ 	.word	0x00000005
        /*07cc*/ 	.word	0x00000000
        /*07d0*/ 	.short	0x0101
        /*07d2*/ 	.byte	0x3f
	.zero		1


	//   ....[31]....
        /*07d4*/ 	.word	0x00008800
        /*07d8*/ 	.word	0x0000000b
        /*07dc*/ 	.word	0x00000000
        /*07e0*/ 	.short	0x0101
        /*07e2*/ 	.byte	0x3f
	.zero		1


	//   ....[32]....
        /*07e4*/ 	.word	0x00008f50
        /*07e8*/ 	.word	0x00000014
        /*07ec*/ 	.word	0x0002e850
        /*07f0*/ 	.short	0x010a
        /*07f2*/ 	.byte	0x3f
	.zero		1


	//   ....[33]....
        /*07f4*/ 	.word	0x00008fe0
        /*07f8*/ 	.word	0x00000014
        /*07fc*/ 	.word	0x0002e850
        /*0800*/ 	.short	0x010a
        /*0802*/ 	.byte	0x3f
	.zero		1


	//   ....[34]....
        /*0804*/ 	.word	0x00009730
        /*0808*/ 	.word	0x00000005
        /*080c*/ 	.word	0x00000000
        /*0810*/ 	.short	0x0101
        /*0812*/ 	.byte	0x3f
	.zero		1


	//   ....[35]....
        /*0814*/ 	.word	0x0000b100
        /*0818*/ 	.word	0x00000002
        /*081c*/ 	.word	0x00000000
        /*0820*/ 	.short	0x0101
        /*0822*/ 	.byte	0x3f
	.zero		1


	//   ....[36]....
        /*0824*/ 	.word	0x0000dde0
        /*0828*/ 	.word	0x00000004
        /*082c*/ 	.word	0x0002e880
        /*0830*/ 	.short	0x010a
        /*0832*/ 	.byte	0x3f
	.zero		1


	//   ....[37]....
        /*0834*/ 	.word	0x0000dfb0
        /*0838*/ 	.word	0x00000004
        /*083c*/ 	.word	0x0002e840
        /*0840*/ 	.short	0x010a
        /*0842*/ 	.byte	0x3f
	.zero		1


	//   ....[38]....
        /*0844*/ 	.word	0x0000e2d0
        /*0848*/ 	.word	0x000000ff
        /*084c*/ 	.word	0x0002e820
        /*0850*/ 	.short	0x010a
        /*0852*/ 	.byte	0x29
	.zero		1


	//   ....[39]....
        /*0854*/ 	.word	0x0000e5d0
        /*0858*/ 	.word	0x00000004
        /*085c*/ 	.word	0x0002e880
        /*0860*/ 	.short	0x010a
        /*0862*/ 	.byte	0x3f
	.zero		1


	//   ....[40]....
        /*0864*/ 	.word	0x0000e850
        /*0868*/ 	.word	0x00000004
        /*086c*/ 	.word	0x0002e840
        /*0870*/ 	.short	0x010a
        /*0872*/ 	.byte	0x3f
	.zero		1


	//   ....[41]....
        /*0874*/ 	.word	0x0000eb40
        /*0878*/ 	.word	0x00000003
        /*087c*/ 	.word	0x0002e870
        /*0880*/ 	.short	0x010a
        /*0882*/ 	.byte	0x3f
	.zero		1


	//   ....[42]....
        /*0884*/ 	.word	0x0000ebb0
        /*0888*/ 	.word	0x00000003
        /*088c*/ 	.word	0x0002e860
        /*0890*/ 	.short	0x010a
        /*0892*/ 	.byte	0x3f
	.zero		1


	//   ....[43]....
        /*0894*/ 	.word	0x0000f390
        /*0898*/ 	.word	0x00000002
        /*089c*/ 	.word	0x0002e850
        /*08a0*/ 	.short	0x0101
        /*08a2*/ 	.byte	0x3f
	.zero		1


	//   ....[44]....
        /*08a4*/ 	.word	0x0000f3d0
        /*08a8*/ 	.word	0x00000002
        /*08ac*/ 	.word	0x00000000
        /*08b0*/ 	.short	0x0101
        /*08b2*/ 	.byte	0x3f
	.zero		1


	//   ....[45]....
        /*08b4*/ 	.word	0x0000f590
        /*08b8*/ 	.word	0x00000014
        /*08bc*/ 	.word	0x0002e870
        /*08c0*/ 	.short	0x010a
        /*08c2*/ 	.byte	0x3f
	.zero		1


	//   ....[46]....
        /*08c4*/ 	.word	0x0000f620
        /*08c8*/ 	.word	0x00000014
        /*08cc*/ 	.word	0x0002e860
        /*08d0*/ 	.short	0x010a
        /*08d2*/ 	.byte	0x3f
	.zero		1


	//   ....[47]....
        /*08d4*/ 	.word	0x0000fcb0
        /*08d8*/ 	.word	0x00000014
        /*08dc*/ 	.word	0x0002e850
        /*08e0*/ 	.short	0x0101
        /*08e2*/ 	.byte	0x3f
	.zero		1


	//   ....[48]....
        /*08e4*/ 	.word	0x0000fd00
        /*08e8*/ 	.word	0x00000000
        /*08ec*/ 	.word	0x00000000
        /*08f0*/ 	.short	0x0101
        /*08f2*/ 	.byte	0x3f
	.zero		1


	//   ....[49]....
        /*08f4*/ 	.word	0x00010870
        /*08f8*/ 	.word	0x00000000
        /*08fc*/ 	.word	0x0002e820
        /*0900*/ 	.short	0x010a
        /*0902*/ 	.byte	0x3f
	.zero		1


	//   ....[50]....
        /*0904*/ 	.word	0x00010a30
        /*0908*/ 	.word	0x00000006
        /*090c*/ 	.word	0x00000000
        /*0910*/ 	.short	0x010a
        /*0912*/ 	.byte	0x3f
	.zero		1


	//   ....[51]....
        /*0914*/ 	.word	0x00010aa0
        /*0918*/ 	.word	0x00000007
        /*091c*/ 	.word	0x00000000
        /*0920*/ 	.short	0x010a
        /*0922*/ 	.byte	0x3f
	.zero		1


	//   ....[52]....
        /*0924*/ 	.word	0x00010b00
        /*0928*/ 	.word	0x00000004
        /*092c*/ 	.word	0x0002e860
        /*0930*/ 	.short	0x010a
        /*0932*/ 	.byte	0x3f
	.zero		1


	//   ....[53]....
        /*0934*/ 	.word	0x00010b50
        /*0938*/ 	.word	0x00000003
        /*093c*/ 	.word	0x0002e860
        /*0940*/ 	.short	0x010a
        /*0942*/ 	.byte	0x3f
	.zero		1


	//   ....[54]....
        /*0944*/ 	.word	0x00010b90
        /*0948*/ 	.word	0x00000004
        /*094c*/ 	.word	0x0002e880
        /*0950*/ 	.short	0x010a
        /*0952*/ 	.byte	0x3f
	.zero		1


	//   ....[55]....
        /*0954*/ 	.word	0x00010bb0
        /*0958*/ 	.word	0x00000003
        /*095c*/ 	.word	0x0002e880
        /*0960*/ 	.short	0x010a
        /*0962*/ 	.byte	0x3f
	.zero		1


	//   ....[56]....
        /*0964*/ 	.word	0x00010c10
        /*0968*/ 	.word	0x00000000
        /*096c*/ 	.word	0x0002e800
        /*0970*/ 	.short	0x010a
        /*0972*/ 	.byte	0x3f
	.zero		1


	//   ....[57]....
        /*0974*/ 	.word	0x00010c60
        /*0978*/ 	.word	0x00000005
        /*097c*/ 	.word	0x0002e830
        /*0980*/ 	.short	0x010a
        /*0982*/ 	.byte	0x3f
	.zero		1


	//   ....[58]....
        /*0984*/ 	.word	0x00010cc0
        /*0988*/ 	.word	0x00000007
        /*098c*/ 	.word	0x0002e830
        /*0990*/ 	.short	0x010a
        /*0992*/ 	.byte	0x3f
	.zero		1


	//   ....[59]....
        /*0994*/ 	.word	0x00010d20
        /*0998*/ 	.word	0x00000007
        /*099c*/ 	.word	0x0002e850
        /*09a0*/ 	.short	0x010a
        /*09a2*/ 	.byte	0x3f
	.zero		1


	//   ....[60]....
        /*09a4*/ 	.word	0x00010d70
        /*09a8*/ 	.word	0x00000014
        /*09ac*/ 	.word	0x0002e850
        /*09b0*/ 	.short	0x010a
        /*09b2*/ 	.byte	0x3f
	.zero		1


	//   ....[61]....
        /*09b4*/ 	.word	0x00010ec0
        /*09b8*/ 	.word	0x00000004
        /*09bc*/ 	.word	0x0002e880
        /*09c0*/ 	.short	0x010a
        /*09c2*/ 	.byte	0x3f
	.zero		1


	//   ....[62]....
        /*09c4*/ 	.word	0x00010f10
        /*09c8*/ 	.word	0x00000004
        /*09cc*/ 	.word	0x0002e840
        /*09d0*/ 	.short	0x010a
        /*09d2*/ 	.byte	0x3f
	.zero		1


	//   ....[63]....
        /*09d4*/ 	.word	0x00010f70
        /*09d8*/ 	.word	0x00000003
        /*09dc*/ 	.word	0x0002e820
        /*09e0*/ 	.short	0x010a
        /*09e2*/ 	.byte	0x3f
	.zero		1


	//   ....[64]....
        /*09e4*/ 	.word	0x00010fc0
        /*09e8*/ 	.word	0x00000004
        /*09ec*/ 	.word	0x0002e880
        /*09f0*/ 	.short	0x010a
        /*09f2*/ 	.byte	0x3f
	.zero		1


	//   ....[65]....
        /*09f4*/ 	.word	0x00011010
        /*09f8*/ 	.word	0x00000004
        /*09fc*/ 	.word	0x0002e840
        /*0a00*/ 	.short	0x010a
        /*0a02*/ 	.byte	0x3f
	.zero		1


	//   ....[66]....
        /*0a04*/ 	.word	0x00011070
        /*0a08*/ 	.word	0x00000003
        /*0a0c*/ 	.word	0x0002e870
        /*0a10*/ 	.short	0x010a
        /*0a12*/ 	.byte	0x3f
	.zero		1


	//   ....[67]....
        /*0a14*/ 	.word	0x000110d0
        /*0a18*/ 	.word	0x00000004
        /*0a1c*/ 	.word	0x0002e860
        /*0a20*/ 	.short	0x010a
        /*0a22*/ 	.byte	0x3f
	.zero		1


	//   ....[68]....
        /*0a24*/ 	.word	0x00011120
        /*0a28*/ 	.word	0x00000014
        /*0a2c*/ 	.word	0x0002e870
        /*0a30*/ 	.short	0x010a
        /*0a32*/ 	.byte	0x3f
	.zero		1


	//   ....[69]....
        /*0a34*/ 	.word	0x00011170
        /*0a38*/ 	.word	0x00000014
        /*0a3c*/ 	.word	0x0002e860
        /*0a40*/ 	.short	0x010a
        /*0a42*/ 	.byte	0x3f
	.zero		1


	//   ....[70]....
        /*0a44*/ 	.word	0x000111c0
        /*0a48*/ 	.word	0x00000000
        /*0a4c*/ 	.word	0x0002e820
        /*0a50*/ 	.short	0x010a
        /*0a52*/ 	.byte	0x3f
	.zero		1


	//   ....[71]....
        /*0a54*/ 	.word	0x00011360
        /*0a58*/ 	.word	0x00000006
        /*0a5c*/ 	.word	0x00000000
        /*0a60*/ 	.short	0x010a
        /*0a62*/ 	.byte	0x3f
	.zero		1


	//   ....[72]....
        /*0a64*/ 	.word	0x000113b0
        /*0a68*/ 	.word	0x00000007
        /*0a6c*/ 	.word	0x00000000
        /*0a70*/ 	.short	0x010a
        /*0a72*/ 	.byte	0x3f
	.zero		1


	//   ....[73]....
        /*0a74*/ 	.word	0x00011400
        /*0a78*/ 	.word	0x00000004
        /*0a7c*/ 	.word	0x0002e860
        /*0a80*/ 	.short	0x010a
        /*0a82*/ 	.byte	0x3f
	.zero		1


	//   ....[74]....
        /*0a84*/ 	.word	0x00011450
        /*0a88*/ 	.word	0x00000003
        /*0a8c*/ 	.word	0x0002e860
        /*0a90*/ 	.short	0x010a
        /*0a92*/ 	.byte	0x3f
	.zero		1


	//   ....[75]....
        /*0a94*/ 	.word	0x000114a0
        /*0a98*/ 	.word	0x00000004
        /*0a9c*/ 	.word	0x0002e880
        /*0aa0*/ 	.short	0x010a
        /*0aa2*/ 	.byte	0x3f
	.zero		1


	//----- nvinfo : EIATTR_NUM_MBARRIERS
	.align		4
.L_933:
        /*0aa4*/ 	.byte	0x03, 0x38
        /*0aa6*/ 	.short	0x0016


	//----- nvinfo : EIATTR_EXIT_INSTR_OFFSETS
	.align		4
        /*0aa8*/ 	.byte	0x04, 0x1c
        /*0aaa*/ 	.short	(.L_935 - .L_934)


	//   ....[0]....
.L_934:
        /*0aac*/ 	.word	0x00000ab0


	//   ....[1]....
        /*0ab0*/ 	.word	0x0000c100


	//   ....[2]....
        /*0ab4*/ 	.word	0x00010c00


	//----- nvinfo : EIATTR_MAX_THREADS
	.align		4
.L_935:
        /*0ab8*/ 	.byte	0x04, 0x05
        /*0aba*/ 	.short	(.L_937 - .L_936)
.L_936:
        /*0abc*/ 	.word	0x00000180
        /*0ac0*/ 	.word	0x00000001
        /*0ac4*/ 	.word	0x00000001


	//----- nvinfo : EIATTR_CRS_STACK_SIZE
	.align		4
.L_937:
        /*0ac8*/ 	.byte	0x04, 0x1e
        /*0aca*/ 	.short	(.L_939 - .L_938)
.L_938:
        /*0acc*/ 	.word	0x00000000


	//----- nvinfo : EIATTR_CBANK_PARAM_SIZE
	.align		4
.L_939:
        /*0ad0*/ 	.byte	0x03, 0x19
        /*0ad2*/ 	.short	0x0a70


	//----- nvinfo : EIATTR_PARAM_CBANK
	.align		4
        /*0ad4*/ 	.byte	0x04, 0x0a
        /*0ad6*/ 	.short	(.L_941 - .L_940)
	.align		4
.L_940:
        /*0ad8*/ 	.word	index@(.nv.constant0._ZN7cutlass13device_kernelIN5flash11enable_sm90INS1_16FlashAttnFwdSm90INS1_25CollectiveMainloopFwdSm90ILi2EN4cute5tupleIJNS5_1CILi1EEES8_S8_EEENS6_IJNS7_ILi128EEENS7_ILi224EEESA_EEELi128ENS_12float_e4m3_tEfNS_4arch4Sm90ELb0ELb0ELb0ELb1ELb0ELb0ELb0ELb1ELb1ELb0ELb0ELb0EEENS1_21CollectiveEpilogueFwdINS6_IJSA_SA_SB_EEES9_NS_10bfloat16_tESF_Li256ELb1ELb0ELb0ELb1EEENS1_36VarlenDynamicPersistentTileSchedulerILi128ELi224ELi256ELi128ELb0ELb0ELb1ELb0ELb1ELb1EEEEEEEEEvNT_6ParamsE)
        /*0adc*/ 	.short	0x0210
        /*0ade*/ 	.short	0x0a70


	//----- nvinfo : EIATTR_SW_WAR
	.align		4
.L_941:
        /*0ae0*/ 	.byte	0x04, 0x36
        /*0ae2*/ 	.short	(.L_943 - .L_942)
.L_942:
        /*0ae4*/ 	.word	0x00000008
.L_943:


//--------------------- .nv.info._ZN7cutlass13device_kernelIN5flash11enable_sm90INS1_16FlashAttnFwdSm90INS1_25CollectiveMainloopFwdSm90ILi2EN4cute5tupleIJNS5_1CILi1EEES8_S8_EEENS6_IJNS7_ILi128EEENS7_ILi224EEESA_EEELi128ENS_12float_e4m3_tEfNS_4arch4Sm90ELb0ELb0ELb0ELb1ELb0ELb1ELb0ELb1ELb1ELb0ELb0ELb0EEENS1_21CollectiveEpilogueFwdINS6_IJSA_SA_SB_EEES9_NS_10bfloat16_tESF_Li256ELb1ELb0ELb0ELb1EEENS1_36VarlenDynamicPersistentTileSchedulerILi128ELi224ELi256ELi128ELb0ELb0ELb1ELb0ELb1ELb1EEEEEEEEEvNT_6ParamsE --------------------------
	.section	.nv.info._ZN7cutlass13device_kernelIN5flash11enable_sm90INS1_16FlashAttnFwdSm90INS1_25CollectiveMainloopFwdSm90ILi2EN4cute5tupleIJNS5_1CILi1EEES8_S8_EEENS6_IJNS7_ILi128EEENS7_ILi224EEESA_EEELi128ENS_12float_e4m3_tEfNS_4arch4Sm90ELb0ELb0ELb0ELb1ELb0ELb1ELb0ELb1ELb1ELb0ELb0ELb0EEENS1_21CollectiveEpilogueFwdINS6_IJSA_SA_SB_EEES9_NS_10bfloat16_tESF_Li256ELb1ELb0ELb0ELb1EEENS1_36VarlenDynamicPersistentTileSchedulerILi128ELi224ELi256ELi128ELb0ELb0ELb1ELb0ELb1ELb1EEEEEEEEEvNT_6ParamsE,"",@"SHT_CUDA_INFO"
	.sectionflags	@""
	.align	4


	//----- nvinfo : EIATTR_CUDA_API_VERSION
	.align		4
        /*0000*/ 	.byte	0x04, 0x37
        /*0002*/ 	.short	(.L_945 - .L_944)
.L_944:
        /*0004*/ 	.word	0x00000082


	//----- nvinfo : EIATTR_KPARAM_INFO
	.align		4
.L_945:
        /*0008*/ 	.byte	0x04, 0x17
        /*000a*/ 	.short	(.L_947 - .L_946)
.L_946:
        /*000c*/ 	.word	0x00000000
        /*0010*/ 	.short	0x0000
        /*0012*/ 	.short	0x0070
        /*0014*/ 	.byte	0x00, 0xf0, 0x01, 0x28


	//----- nvinfo : EIATTR_SPARSE_MMA_MASK
	.align		4
.L_947:
        /*0018*/ 	.byte	0x03, 0x50
        /*001a*/ 	.short	0x0000


	//----- nvinfo : EIATTR_MAXREG_COUNT
	.align		4
        /*001c*/ 	.byte	0x03, 0x1b
        /*001e*/ 	.short	0x00a8


	//----- nvinfo : EIATTR_NUM_BARRIERS
	.align		4
        /*0020*/ 	.byte	0x02, 0x4c
        /*0022*/ 	.byte	0x10
	.zero		1


	//----- nvinfo : EIATTR_EXTERNS
	.align		4
        /*0024*/ 	.byte	0x04, 0x0f
        /*0026*/ 	.short	(.L_949 - .L_948)


	//   ....[0]....
	.align		4
.L_948:
        /*0028*/ 	.word	index@(__assertfail)


	//----- nvinfo : EIATTR_ANNOTATIONS
	.align		4
.L_949:
        /*002c*/ 	.byte	0x04, 0x55
        /*002e*/ 	.short	(.L_951 - .L_950)


	//   ....[0]....
.L_950:
        /* <DEDUP_REMOVED lines=115> */


	//----- nvinfo : EIATTR_MERCURY_ISA_VERSION
	.align		4
.L_951:
        /*0750*/ 	.byte	0x03, 0x5f
        /*0752*/ 	.short	0x0101


	//----- nvinfo : EIATTR_UNUSED_LOAD_BYTE_OFFSET
	.align		4
        /*0754*/ 	.byte	0x04, 0x44
        /*0756*/ 	.short	(.L_953 - .L_952)


	//   ....[0]....
.L_952:
        /*0758*/ 	.word	0x00000b40
        /*075c*/ 	.word	0x0000fff0


	//   ....[1]....
        /*0760*/ 	.word	0x0001a400
        /*0764*/ 	.word	0x0000fff0


	//----- nvinfo : EIATTR_INT_WARP_WIDE_INSTR_OFFSETS
	.align		4
.L_953:
        /*0768*/ 	.byte	0x04, 0x31
        /*076a*/ 	.short	(.L_955 - .L_954)


	//   ....[0]....
.L_954:
        /*076c*/ 	.word	0x000001c0


	//   ....[1]....
        /*0770*/ 	.word	0x00000200


	//   ....[2]....
        /*0774*/ 	.word	0x00000270


	//   ....[3]....
        /*0778*/ 	.word	0x0001eb20


	//   ....[4]....
        /*077c*/ 	.word	0x0001eb80


	//   ....[5]....
        /*0780*/ 	.word	0x0001f2e0


	//   ....[6]....
        /*0784*/ 	.word	0x0001f320


	//   ....[7]....
        /*0788*/ 	.word	0x00021180


	//   ....[8]....
        /*078c*/ 	.word	0x000211e0


	//----- nvinfo : EIATTR_COOP_GROUP_MASK_REGIDS
	.align		4
.L_955:
        /*0790*/ 	.byte	0x04, 0x29
        /*0792*/ 	.short	(.L_957 - .L_956)


	//   ....[0]....
.L_956:
        /*0794*/ 	.word	0xffffffff


	//   ....[1]....
        /*0798*/ 	.word	0xffffffff


	//   ....[2]....
        /*079c*/ 	.word	0xffffffff


	//   ....[3]....
        /*07a0*/ 	.word	0xffffffff


	//   ....[4]....
        /*07a4*/ 	.word	0xffffffff


	//   ....[5]....
        /*07a8*/ 	.word	0xffffffff


	//   ....[6]....
        /*07ac*/ 	.word	0xffffffff


	//   ....[7]....
        /*07b0*/ 	.word	0xffffffff


	//   ....[8]....
        /*07b4*/ 	.word	0xffffffff


	//   ....[9]....
        /*07b8*/ 	.word	0xffffffff


	//   ....[10]....
        /*07bc*/ 	.word	0xffffffff


	//   ....[11]....
        /*07c0*/ 	.word	0xffffffff


	//   ....[12]....
        /*07c4*/ 	.word	0xffffffff


	//   ....[13]....
        /*07c8*/ 	.word	0xffffffff


	//   ....[14]....
        /*07cc*/ 	.word	0xffffffff


	//   ....[15]....
        /*07d0*/ 	.word	0xffffffff


	//   ....[16]....
        /*07d4*/ 	.word	0xffffffff


	//   ....[17]....
        /*07d8*/ 	.word	0xffffffff


	//   ....[18]....
        /*07dc*/ 	.word	0xffffffff


	//   ....[19]....
        /*07e0*/ 	.word	0xffffffff


	//   ....[20]....
        /*07e4*/ 	.word	0xffffffff


	//   ....[21]....
        /*07e8*/ 	.word	0xffffffff


	//   ....[22]....
        /*07ec*/ 	.word	0xffffffff


	//   ....[23]....
        /*07f0*/ 	.word	0xffffffff


	//   ....[24]....
        /*07f4*/ 	.word	0xffffffff


	//   ....[25]....
        /*07f8*/ 	.word	0xffffffff


	//   ....[26]....
        /*07fc*/ 	.word	0xffffffff


	//   ....[27]....
        /*0800*/ 	.word	0xffffffff


	//   ....[28]....
        /*0804*/ 	.word	0xffffffff


	//   ....[29]....
        /*0808*/ 	.word	0xffffffff


	//   ....[30]....
        /*080c*/ 	.word	0xffffffff


	//   ....[31]....
        /*0810*/ 	.word	0xffffffff


	//   ....[32]....
        /*0814*/ 	.word	0xffffffff


	//   ....[33]....
        /*0818*/ 	.word	0xffffffff


	//   ....[34]....
        /*081c*/ 	.word	0xffffffff


	//   ....[35]....
        /*0820*/ 	.word	0xffffffff


	//   ....[36]....
        /*0824*/ 	.word	0xffffffff


	//   ....[37]....
        /*0828*/ 	.word	0xffffffff


	//   ....[38]....
        /*082c*/ 	.word	0xffffffff


	//   ....[39]....
        /*0830*/ 	.word	0xffffffff


	//   ....[40]....
        /*0834*/ 	.word	0xffffffff


	//   ....[41]....
        /*0838*/ 	.word	0xffffffff


	//   ....[42]....
        /*083c*/ 	.word	0xffffffff


	//   ....[43]....
        /*0840*/ 	.word	0xffffffff


	//   ....[44]....
        /*0844*/ 	.word	0xffffffff


	//   ....[45]....
        /*0848*/ 	.word	0xffffffff


	//   ....[46]....
        /*084c*/ 	.word	0xffffffff


	//   ....[47]....
        /*0850*/ 	.word	0xffffffff


	//   ....[48]....
        /*0854*/ 	.word	0xffffffff


	//   ....[49]....
        /*0858*/ 	.word	0xffffffff


	//   ....[50]....
        /*085c*/ 	.word	0xffffffff


	//   ....[51]....
        /*0860*/ 	.word	0xffffffff


	//   ....[52]....
        /*0864*/ 	.word	0xffffffff


	//   ....[53]....
        /*0868*/ 	.word	0xffffffff


	//   ....[54]....
        /*086c*/ 	.word	0xffffffff


	//   ....[55]....
        /*0870*/ 	.word	0xffffffff


	//   ....[56]....
        /*0874*/ 	.word	0xffffffff


	//   ....[57]....
        /*0878*/ 	.word	0xffffffff


	//   ....[58]....
        /*087c*/ 	.word	0xffffffff


	//   ....[59]....
        /*0880*/ 	.word	0xffffffff


	//   ....[60]....
        /*0884*/ 	.word	0xffffffff


	//   ....[61]....
        /*0888*/ 	.word	0xffffffff


	//   ....[62]....
        /*088c*/ 	.word	0xffffffff


	//   ....[63]....
        /*0890*/ 	.word	0xffffffff


	//   ....[64]....
        /*0894*/ 	.word	0xffffffff


	//   ....[65]....
        /*0898*/ 	.word	0xffffffff


	//   ....[66]....
        /*089c*/ 	.word	0xffffffff


	//   ....[67]....
        /*08a0*/ 	.word	0xffffffff


	//   ....[68]....
        /*08a4*/ 	.word	0xffffffff


	//   ....[69]....
        /*08a8*/ 	.word	0xffffffff


	//   ....[70]....
        /*08ac*/ 	.word	0xffffffff


	//   ....[71]....
        /*08b0*/ 	.word	0xffffffff


	//   ....[72]....
        /*08b4*/ 	.word	0xffffffff


	//   ....[73]....
        /*08b8*/ 	.word	0xffffffff


	//   ....[74]....
        /*08bc*/ 	.word	0xffffffff


	//   ....[75]....
        /*08c0*/ 	.word	0xffffffff


	//   ....[76]....
        /*08c4*/ 	.word	0xffffffff


	//   ....[77]....
        /*08c8*/ 	.word	0xffffffff


	//   ....[78]....
        /*08cc*/ 	.word	0xffffffff


	//   ....[79]....
        /*08d0*/ 	.word	0xffffffff


	//   ....[80]....
        /*08d4*/ 	.word	0xffffffff


	//   ....[81]....
        /*08d8*/ 	.word	0xffffffff


	//   ....[82]....
        /*08dc*/ 	.word	0xffffffff


	//   ....[83]....
        /*08e0*/ 	.word	0xffffffff


	//   ....[84]....
        /*08e4*/ 	.word	0xffffffff


	//   ....[85]....
        /*08e8*/ 	.word	0xffffffff


	//   ....[86]....
        /*08ec*/ 	.word	0xffffffff


	//   ....[87]....
        /*08f0*/ 	.word	0xffffffff


	//   ....[88]....
        /*08f4*/ 	.word	0x0500000f


	//   ....[89]....
        /*08f8*/ 	.word	0x0500000f


	//   ....[90]....
        /*08fc*/ 	.word	0x0500000f


	//   ....[91]....
        /*0900*/ 	.word	0x0500000f


	//   ....[92]....
        /*0904*/ 	.word	0x0500000f


	//   ....[93]....
        /*0908*/ 	.word	0x0500000f


	//   ....[94]....
        /*090c*/ 	.word	0x0500000f


	//   ....[95]....
        /*0910*/ 	.word	0x0500000f


	//   ....[96]....
        /*0914*/ 	.word	0x0500000f


	//   ....[97]....
        /*0918*/ 	.word	0x0500000f


	//   ....[98]....
        /*091c*/ 	.word	0x0500000f


	//   ....[99]....
        /*0920*/ 	.word	0x0500000f


	//   ....[100]....
        /*0924*/ 	.word	0x0500000f


	//   ....[101]....
        /*0928*/ 	.word	0x0500000f


	//   ....[102]....
        /*092c*/ 	.word	0x0500000f


	//   ....[103]....
        /*0930*/ 	.word	0x0500000f


	//   ....[104]....
        /*0934*/ 	.word	0x0500000f


	//   ....[105]....
        /*0938*/ 	.word	0x0500000f


	//   ....[106]....
        /*093c*/ 	.word	0x0500000f


	//   ....[107]....
        /*0940*/ 	.word	0x0500000f


	//   ....[108]....
        /*0944*/ 	.word	0x0500000f


	//   ....[109]....
        /*0948*/ 	.word	0x0500000f


	//   ....[110]....
        /*094c*/ 	.word	0x0500000f


	//   ....[111]....
        /*0950*/ 	.word	0x0500000f


	//   ....[112]....
        /*0954*/ 	.word	0x0500000f


	//   ....[113]....
        /*0958*/ 	.word	0x0500000f


	//   ....[114]....
        /*095c*/ 	.word	0x0500000f


	//   ....[115]....
        /*0960*/ 	.word	0x0500000f


	//   ....[116]....
        /*0964*/ 	.word	0x0500000f


	//   ....[117]....
        /*0968*/ 	.word	0x0500000f


	//   ....[118]....
        /*096c*/ 	.word	0x0500000f


	//   ....[119]....
        /*0970*/ 	.word	0x0500000f


	//   ....[120]....
        /*0974*/ 	.word	0x0500000f


	//   ....[121]....
        /*0978*/ 	.word	0x0500000f


	//   ....[122]....
        /*097c*/ 	.word	0x0500000f


	//   ....[123]....
        /*0980*/ 	.word	0x0500000f


	//   ....[124]....
        /*0984*/ 	.word	0x0500000f


	//   ....[125]....
        /*0988*/ 	.word	0x0500000f


	//   ....[126]....
        /*098c*/ 	.word	0x0500000f


	//   ....[127]....
        /*0990*/ 	.word	0x0500000f


	//   ....[128]....
        /*0994*/ 	.word	0x0500000f


	//   ....[129]....
        /*0998*/ 	.word	0x0500000f


	//   ....[130]....
        /*099c*/ 	.word	0x0500000f


	//   ....[131]....
        /*09a0*/ 	.word	0x0500000f


	//   ....[132]....
        /*09a4*/ 	.word	0x0500000f


	//   ....[133]....
        /*09a8*/ 	.word	0x0500000f


	//   ....[134]....
        /*09ac*/ 	.word	0x0500000f


	//   ....[135]....
        /*09b0*/ 	.word	0x0500000f


	//   ....[136]....
        /*09b4*/ 	.word	0x0500000f


	//   ....[137]....
        /*09b8*/ 	.word	0x0500000f


	//   ....[138]....
        /*09bc*/ 	.word	0x0500000f


	//   ....[139]....
        /*09c0*/ 	.word	0x0500000f


	//   ....[140]....
        /*09c4*/ 	.word	0x0500000f


	//   ....[141]....
        /*09c8*/ 	.word	0x0500000f


	//   ....[142]....
        /*09cc*/ 	.word	0x0500000f


	//   ....[143]....
        /*09d0*/ 	.word	0x0500000f


	//   ....[144]....
        /*09d4*/ 	.word	0x0500000f


	//   ....[145]....
        /*09d8*/ 	.word	0x0500000f


	//   ....[146]....
        /*09dc*/ 	.word	0x0500000f


	//   ....[147]....
        /*09e0*/ 	.word	0x0500000f


	//   ....[148]....
        /*09e4*/ 	.word	0x0500000f


	//----- nvinfo : EIATTR_COOP_GROUP_INSTR_OFFSETS
	.align		4
.L_957:
        /*09e8*/ 	.byte	0x04, 0x28
        /*09ea*/ 	.short	(.L_959 - .L_958)


	//   ....[0]....
.L_958:
        /*09ec*/ 	.word	0x00000070


	//   ....[1]....
        /*09f0*/ 	.word	0x000001d0


	//   ....[2]....
        /*09f4*/ 	.word	0x00000220


	//   ....[3]....
        /*09f8*/ 	.word	0x00000450


	//   ....[4]....
        /*09fc*/ 	.word	0x000005b0


	//   ....[5]....
        /*0a00*/ 	.word	0x000006d0


	//   ....[6]....
        /*0a04*/ 	.word	0x00000830


	//   ....[7]....
        /*0a08*/ 	.word	0x0000cea0


	//   ....[8]....
        /*0a0c*/ 	.word	0x00013210


	//   ....[9]....
        /*0a10*/ 	.word	0x00013310


	//   ....[10]....
        /*0a14*/ 	.word	0x00013bf0


	//   ....[11]....
        /*0a18*/ 	.word	0x00013c70


	//   ....[12]....
        /*0a1c*/ 	.word	0x00017650


	//   ....[13]....
        /*0a20*/ 	.word	0x000176b0


	//   ....[14]....
        /*0a24*/ 	.word	0x000176f0


	//   ....[15]....
        /*0a28*/ 	.word	0x00017710


	//   ....[16]....
        /*0a2c*/ 	.word	0x00019bd0


	//   ....[17]....
        /*0a30*/ 	.word	0x00019be0


	//   ....[18]....
        /*0a34*/ 	.word	0x00019c60


	//   ....[19]....
        /*0a38*/ 	.word	0x00019c70


	//   ....[20]....
        /*0a3c*/ 	.word	0x0001aa50


	//   ....[21]....
        /*0a40*/ 	.word	0x0001aa80


	//   ....[22]....
        /*0a44*/ 	.word	0x0001aab0


	//   ....[23]....
        /*0a48*/ 	.word	0x0001aae0


	//   ....[24]....
        /*0a4c*/ 	.word	0x0001ab10


	//   ....[25]....
        /*0a50*/ 	.word	0x0001ab40


	//   ....[26]....
        /*0a54*/ 	.word	0x0001ab70


	//   ....[27]....
        /*0a58*/ 	.word	0x0001aba0


	//   ....[28]....
        /*0a5c*/ 	.word	0x0001abd0


	//   ....[29]....
        /*0a60*/ 	.word	0x0001ac00


	//   ....[30]....
        /*0a64*/ 	.word	0x0001ac30


	//   ....[31]....
        /*0a68*/ 	.word	0x0001ac60


	//   ....[32]....
        /*0a6c*/ 	.word	0x0001ac90


	//   ....[33]....
        /*0a70*/ 	.word	0x0001acc0


	//   ....[34]....
        /*0a74*/ 	.word	0x0001acf0


	//   ....[35]....
        /*0a78*/ 	.word	0x0001ad20


	//   ....[36]....
        /*0a7c*/ 	.word	0x0001ad50


	//   ....[37]....
        /*0a80*/ 	.word	0x0001ad80


	//   ....[38]....
        /*0a84*/ 	.word	0x0001adb0


	//   ....[39]....
        /*0a88*/ 	.word	0x0001ade0


	//   ....[40]....
        /*0a8c*/ 	.word	0x0001ae10


	//   ....[41]....
        /*0a90*/ 	.word	0x0001ae50


	//   ....[42]....
        /*0a94*/ 	.word	0x0001ae80


	//   ....[43]....
        /*0a98*/ 	.word	0x0001aea0


	//   ....[44]....
        /*0a9c*/ 	.word	0x0001aed0


	//   ....[45]....
        /*0aa0*/ 	.word	0x0001aee0


	//   ....[46]....
        /*0aa4*/ 	.word	0x0001aef0


	//   ....[47]....
        /*0aa8*/ 	.word	0x0001af00


	//   ....[48]....
        /*0aac*/ 	.word	0x0001af10


	//   ....[49]....
        /*0ab0*/ 	.word	0x0001af20


	//   ....[50]....
        /*0ab4*/ 	.word	0x0001af30


	//   ....[51]....
        /*0ab8*/ 	.word	0x0001af60


	//   ....[52]....
        /*0abc*/ 	.word	0x0001ca60


	//   ....[53]....
        /*0ac0*/ 	.word	0x0001cc50


	//   ....[54]....
        /*0ac4*/ 	.word	0x0001cc80


	//   ....[55]....
        /*0ac8*/ 	.word	0x0001ccb0


	//   ....[56]....
        /*0acc*/ 	.word	0x0001cce0


	//   ....[57]....
        /*0ad0*/ 	.word	0x0001cd10


	//   ....[58]....
        /*0ad4*/ 	.word	0x0001cd40


	//   ....[59]....
        /*0ad8*/ 	.word	0x0001ceb0


	//   ....[60]....
        /*0adc*/ 	.word	0x0001cee0


	//   ....[61]....
        /*0ae0*/ 	.word	0x0001cf10


	//   ....[62]....
        /*0ae4*/ 	.word	0x0001cf40


	//   ....[63]....
        /*0ae8*/ 	.word	0x0001cf70


	//   ....[64]....
        /*0aec*/ 	.word	0x0001cfa0


	//   ....[65]....
        /*0af0*/ 	.word	0x0001d040


	//   ....[66]....
        /*0af4*/ 	.word	0x0001d070


	//   ....[67]....
        /*0af8*/ 	.word	0x0001d100


	//   ....[68]....
        /*0afc*/ 	.word	0x0001dd40


	//   ....[69]....
        /*0b00*/ 	.word	0x0001f4d0


	//   ....[70]....
        /*0b04*/ 	.word	0x00022020


	//   ....[71]....
        /*0b08*/ 	.word	0x00022050


	//   ....[72]....
        /*0b0c*/ 	.word	0x00022090


	//   ....[73]....
        /*0b10*/ 	.word	0x000220c0


	//   ....[74]....
        /*0b14*/ 	.word	0x000220f0


	//   ....[75]....
        /*0b18*/ 	.word	0x00022120


	//   ....[76]....
        /*0b1c*/ 	.word	0x00022150


	//   ....[77]....
        /*0b20*/ 	.word	0x00022180


	//   ....[78]....
        /*0b24*/ 	.word	0x00022310


	//   ....[79]....
        /*0b28*/ 	.word	0x00022340


	//   ....[80]....
        /*0b2c*/ 	.word	0x00022370


	//   ....[81]....
        /*0b30*/ 	.word	0x000223a0


	//   ....[82]....
        /*0b34*/ 	.word	0x000223d0


	//   ....[83]....
        /*0b38*/ 	.word	0x00022400


	//   ....[84]....
        /*0b3c*/ 	.word	0x000224d0


	//   ....[85]....
        /*0b40*/ 	.word	0x000224f0


	//   ....[86]....
        /*0b44*/ 	.word	0x00022560


	//   ....[87]....
        /*0b48*/ 	.word	0x000229e0


	//   ....[88]....
        /*0b4c*/ 	.word	0x00022f00


	//   ....[89]....
        /*0b50*/ 	.word	0x00022fb0


	//   ....[90]....
        /*0b54*/ 	.word	0x00023050


	//   ....[91]....
        /*0b58*/ 	.word	0x000230f0


	//   ....[92]....
        /*0b5c*/ 	.word	0x00023190


	//   ....[93]....
        /*0b60*/ 	.word	0x00023280


	//   ....[94]....
        /*0b64*/ 	.word	0x00023320


	//   ....[95]....
        /*0b68*/ 	.word	0x000233c0


	//   ....[96]....
        /*0b6c*/ 	.word	0x00023460


	//   ....[97]....
        /*0b70*/ 	.word	0x00023690


	//   ....[98]....
        /*0b74*/ 	.word	0x000237c0


	//   ....[99]....
        /*0b78*/ 	.word	0x000238e0


	//   ....[100]....
        /*0b7c*/ 	.word	0x00023990


	//   ....[101]....
        /*0b80*/ 	.word	0x000239f0


	//   ....[102]....
        /*0b84*/ 	.word	0x00023a70


	//   ....[103]....
        /*0b88*/ 	.word	0x00023ad0


	//   ....[104]....
        /*0b8c*/ 	.word	0x00023b50


	//   ....[105]....
        /*0b90*/ 	.word	0x00023bb0


	//   ....[106]....
        /*0b94*/ 	.word	0x00023c30


	//   ....[107]....
        /*0b98*/ 	.word	0x00023c90


	//   ....[108]....
        /*0b9c*/ 	.word	0x00023d10


	//   ....[109]....
        /*0ba0*/ 	.word	0x00023d70


	//   ....[110]....
        /*0ba4*/ 	.word	0x00023df0


	//   ....[111]....
        /*0ba8*/ 	.word	0x00023e50


	//   ....[112]....
        /*0bac*/ 	.word	0x00023eb0


	//   ....[113]....
        /*0bb0*/ 	.word	0x00023f10


	//   ....[114]....
        /*0bb4*/ 	.word	0x00023f90


	//   ....[115]....
        /*0bb8*/ 	.word	0x00023ff0


	//   ....[116]....
        /*0bbc*/ 	.word	0x00024070


	//   ....[117]....
        /*0bc0*/ 	.word	0x000240d0


	//   ....[118]....
        /*0bc4*/ 	.word	0x00024140


	//   ....[119]....
        /*0bc8*/ 	.word	0x000241a0


	//   ....[120]....
        /*0bcc*/ 	.word	0x00024220


	//   ....[121]....
        /*0bd0*/ 	.word	0x00024280


	//   ....[122]....
        /*0bd4*/ 	.word	0x00024300


	//   ....[123]....
        /*0bd8*/ 	.word	0x00024360


	//   ....[124]....
        /*0bdc*/ 	.word	0x000243e0


	//   ....[125]....
        /*0be0*/ 	.word	0x00024440


	//   ....[126]....
        /*0be4*/ 	.word	0x000244b0


	//   ....[127]....
        /*0be8*/ 	.word	0x00024510


	//   ....[128]....
        /*0bec*/ 	.word	0x00024570


	//   ....[129]....
        /*0bf0*/ 	.word	0x000246b0


	//   ....[130]....
        /*0bf4*/ 	.word	0x00024990


	//   ....[131]....
        /*0bf8*/ 	.word	0x00024db0


	//   ....[132]....
        /*0bfc*/ 	.word	0x00024e50


	//   ....[133]....
        /*0c00*/ 	.word	0x00024f70


	//   ....[134]....
        /*0c04*/ 	.word	0x00024ff0


	//   ....[135]....
        /*0c08*/ 	.word	0x00025070


	//   ....[136]....
        /*0c0c*/ 	.word	0x000250f0


	//   ....[137]....
        /*0c10*/ 	.word	0x00025170


	//   ....[138]....
        /*0c14*/ 	.word	0x00025200


	//   ....[139]....
        /*0c18*/ 	.word	0x000252a0


	//   ....[140]....
        /*0c1c*/ 	.word	0x00025350


	//   ....[141]....
        /*0c20*/ 	.word	0x000253d0


	//   ....[142]....
        /*0c24*/ 	.word	0x00025450


	//   ....[143]....
        /*0c28*/ 	.word	0x000254d0


	//   ....[144]....
        /*0c2c*/ 	.word	0x00025560


	//   ....[145]....
        /*0c30*/ 	.word	0x000255e0


	//   ....[146]....
        /*0c34*/ 	.word	0x00025680


	//   ....[147]....
        /*0c38*/ 	.word	0x00025710


	//   ....[148]....
        /*0c3c*/ 	.word	0x00025840


	//----- nvinfo : EIATTR_REG_RECONFIG
	.align		4
.L_959:
        /*0c40*/ 	.byte	0x01, 0x54
	.zero		2


	//----- nvinfo : EIATTR_SYSCALL_OFFSETS
	.align		4
        /*0c44*/ 	.byte	0x04, 0x46
        /*0c46*/ 	.short	(.L_961 - .L_960)


	//   ....[0]....
.L_960:
        /*0c48*/ 	.word	0x000019b0


	//   ....[1]....
        /*0c4c*/ 	.word	0x00001b00


	//   ....[2]....
        /*0c50*/ 	.word	0x0000d060


	//   ....[3]....
        /*0c54*/ 	.word	0x0000d4e0


	//   ....[4]....
        /*0c58*/ 	.word	0x0001ed40


	//   ....[5]....
        /*0c5c*/ 	.word	0x0001eef0


	//   ....[6]....
        /*0c60*/ 	.word	0x0001f040


	//   ....[7]....
        /*0c64*/ 	.word	0x0001f170


	//----- nvinfo : EIATTR_MBARRIER_INSTR_OFFSETS
	.align		4
.L_961:
        /*0c68*/ 	.byte	0x04, 0x39
        /*0c6a*/ 	.short	(.L_963 - .L_962)


	//   ....[0]....
.L_962:
        /*0c6c*/ 	.word	0x00000300
        /*0c70*/ 	.word	0x000000ff
        /*0c74*/ 	.word	0x0002e800
        /*0c78*/ 	.short	0x0100
        /*0c7a*/ 	.byte	0x08
	.zero		1


	//   ....[1]....
        /*0c7c*/ 	.word	0x00000310
        /*0c80*/ 	.word	0x000000ff
        /*0c84*/ 	.word	0x0002e820
        /*0c88*/ 	.short	0x0100
        /*0c8a*/ 	.byte	0x08
	.zero		1


	//   ....[2]....
        /*0c8c*/ 	.word	0x00000400
        /*0c90*/ 	.word	0x000000ff
        /*0c94*/ 	.word	0x0002e830
        /*0c98*/ 	.short	0x0100
        /*0c9a*/ 	.byte	0x08
	.zero		1


	//   ....[3]....
        /*0c9c*/ 	.word	0x00000410
        /*0ca0*/ 	.word	0x000000ff
        /*0ca4*/ 	.word	0x0002e840
        /*0ca8*/ 	.short	0x0100
        /*0caa*/ 	.byte	0x08
	.zero		1


	//   ....[4]....
        /*0cac*/ 	.word	0x00000420
        /*0cb0*/ 	.word	0x000000ff
        /*0cb4*/ 	.word	0x0002e838
        /*0cb8*/ 	.short	0x0100
        /*0cba*/ 	.byte	0x08
	.zero		1


	//   ....[5]....
        /*0cbc*/ 	.word	0x00000430
        /*0cc0*/ 	.word	0x000000ff
        /*0cc4*/ 	.word	0x0002e848
        /*0cc8*/ 	.short	0x0100
        /*0cca*/ 	.byte	0x08
	.zero		1


	//   ....[6]....
        /*0ccc*/ 	.word	0x00000560
        /*0cd0*/ 	.word	0x000000ff
        /*0cd4*/ 	.word	0x0002e850
        /*0cd8*/ 	.short	0x0100
        /*0cda*/ 	.byte	0x08
	.zero		1


	//   ....[7]....
        /*0cdc*/ 	.word	0x00000570
        /*0ce0*/ 	.word	0x000000ff
        /*0ce4*/ 	.word	0x0002e860
        /*0ce8*/ 	.short	0x0100
        /*0cea*/ 	.byte	0x08
	.zero		1


	//   ....[8]....
        /*0cec*/ 	.word	0x00000580
        /*0cf0*/ 	.word	0x000000ff
        /*0cf4*/ 	.word	0x0002e858
        /*0cf8*/ 	.short	0x0100
        /*0cfa*/ 	.byte	0x08
	.zero		1


	//   ....[9]....
        /*0cfc*/ 	.word	0x00000590
        /*0d00*/ 	.word	0x000000ff
        /*0d04*/ 	.word	0x0002e868
        /*0d08*/ 	.short	0x0100
        /*0d0a*/ 	.byte	0x08
	.zero		1


	//   ....[10]....
        /*0d0c*/ 	.word	0x00000680
        /*0d10*/ 	.word	0x000000ff
        /*0d14*/ 	.word	0x0002e870
        /*0d18*/ 	.short	0x0100
        /*0d1a*/ 	.byte	0x06
	.zero		1


	//   ....[11]....
        /*0d1c*/ 	.word	0x00000690
        /*0d20*/ 	.word	0x000000ff
        /*0d24*/ 	.word	0x0002e880
        /*0d28*/ 	.short	0x0100
        /*0d2a*/ 	.byte	0x06
	.zero		1


	//   ....[12]....
        /*0d2c*/ 	.word	0x000006a0
        /*0d30*/ 	.word	0x000000ff
        /*0d34*/ 	.word	0x0002e878
        /*0d38*/ 	.short	0x0100
        /*0d3a*/ 	.byte	0x06
	.zero		1


	//   ....[13]....
        /*0d3c*/ 	.word	0x000006b0
        /*0d40*/ 	.word	0x000000ff
        /*0d44*/ 	.word	0x0002e888
        /*0d48*/ 	.short	0x0100
        /*0d4a*/ 	.byte	0x06
	.zero		1


	//   ....[14]....
        /*0d4c*/ 	.word	0x000007e0
        /*0d50*/ 	.word	0x000000ff
        /*0d54*/ 	.word	0x0002e890
        /*0d58*/ 	.short	0x0100
        /*0d5a*/ 	.byte	0x08
	.zero		1


	//   ....[15]....
        /*0d5c*/ 	.word	0x000007f0
        /*0d60*/ 	.word	0x000000ff
        /*0d64*/ 	.word	0x0002e8a0
        /*0d68*/ 	.short	0x0100
        /*0d6a*/ 	.byte	0x08
	.zero		1


	//   ....[16]....
        /*0d6c*/ 	.word	0x00000800
        /*0d70*/ 	.word	0x000000ff
        /*0d74*/ 	.word	0x0002e898
        /*0d78*/ 	.short	0x0100
        /*0d7a*/ 	.byte	0x08
	.zero		1


	//   ....[17]....
        /*0d7c*/ 	.word	0x00000810
        /*0d80*/ 	.word	0x000000ff
        /*0d84*/ 	.word	0x0002e8a8
        /*0d88*/ 	.short	0x0100
        /*0d8a*/ 	.byte	0x08
	.zero		1


	//   ....[18]....
        /*0d8c*/ 	.word	0x00000940
        /*0d90*/ 	.word	0x000000ff
        /*0d94*/ 	.word	0x0002e8b0
        /*0d98*/ 	.short	0x0100
        /*0d9a*/ 	.byte	0x08
	.zero		1


	//   ....[19]....
        /*0d9c*/ 	.word	0x00000950
        /*0da0*/ 	.word	0x000000ff
        /*0da4*/ 	.word	0x0002e8c0
        /*0da8*/ 	.short	0x0100
        /*0daa*/ 	.byte	0x08
	.zero		1


	//   ....[20]....
        /*0dac*/ 	.word	0x00000960
        /*0db0*/ 	.word	0x000000ff
        /*0db4*/ 	.word	0x0002e8b8
        /*0db8*/ 	.short	0x0100
        /*0dba*/ 	.byte	0x08
	.zero		1


	//   ....[21]....
        /*0dbc*/ 	.word	0x00000970
        /*0dc0*/ 	.word	0x000000ff
        /*0dc4*/ 	.word	0x0002e8c8
        /*0dc8*/ 	.short	0x0100
        /*0dca*/ 	.byte	0x08
	.zero		1


	//   ....[22]....
        /*0dcc*/ 	.word	0x00003180
        /*0dd0*/ 	.word	0x0000006f
        /*0dd4*/ 	.word	0x0002e890
        /*0dd8*/ 	.short	0x010a
        /*0dda*/ 	.byte	0x3f
	.zero		1


	//   ....[23]....
        /*0ddc*/ 	.word	0x000075c0
        /*0de0*/ 	.word	0x0000006f
        /*0de4*/ 	.word	0x0002e890
        /*0de8*/ 	.short	0x010a
        /*0dea*/ 	.byte	0x3f
	.zero		1


	//   ....[24]....
        /*0dec*/ 	.word	0x0000b880
        /*0df0*/ 	.word	0x0000006f
        /*0df4*/ 	.word	0x0002e890
        /*0df8*/ 	.short	0x010a
        /*0dfa*/ 	.byte	0x3f
	.zero		1


	//   ....[25]....
        /*0dfc*/ 	.word	0x0000bf90
        /*0e00*/ 	.word	0x00000034
        /*0e04*/ 	.word	0x00000000
        /*0e08*/ 	.short	0x0101
        /*0e0a*/ 	.byte	0x3f
	.zero		1


	//   ....[26]....
        /*0e0c*/ 	.word	0x0000bfd0
        /*0e10*/ 	.word	0x0000006f
        /*0e14*/ 	.word	0x0002e8b0
        /*0e18*/ 	.short	0x010a
        /*0e1a*/ 	.byte	0x3f
	.zero		1


	//   ....[27]....
        /*0e1c*/ 	.word	0x0000c780
        /*0e20*/ 	.word	0x0000006f
        /*0e24*/ 	.word	0x00000000
        /*0e28*/ 	.short	0x0101
        /*0e2a*/ 	.byte	0x3f
	.zero		1


	//   ....[28]....
        /*0e2c*/ 	.word	0x0000d120
        /*0e30*/ 	.word	0x00000010
        /*0e34*/ 	.word	0x0002e800
        /*0e38*/ 	.short	0x010a
        /*0e3a*/ 	.byte	0x3f
	.zero		1


	//   ....[29]....
        /*0e3c*/ 	.word	0x0000d170
        /*0e40*/ 	.word	0x00000010
        /*0e44*/ 	.word	0x0002e800
        /*0e48*/ 	.short	0x010a
        /*0e4a*/ 	.byte	0x3f
	.zero		1


	//   ....[30]....
        /*0e4c*/ 	.word	0x0000daa0
        /*0e50*/ 	.word	0x00000010
        /*0e54*/ 	.word	0x0002e800
        /*0e58*/ 	.short	0x010a
        /*0e5a*/ 	.byte	0x3f
	.zero		1


	//   ....[31]....
        /*0e5c*/ 	.word	0x0000f7a0
        /*0e60*/ 	.word	0x00000010
        /*0e64*/ 	.word	0x0002e800
        /*0e68*/ 	.short	0x010a
        /*0e6a*/ 	.byte	0x3f
	.zero		1


	//   ....[32]....
        /*0e6c*/ 	.word	0x00011310
        /*0e70*/ 	.word	0x00000003
        /*0e74*/ 	.word	0x0002e830
        /*0e78*/ 	.short	0x010a
        /*0e7a*/ 	.byte	0x3f
	.zero		1


	//   ....[33]....
        /*0e7c*/ 	.word	0x000113c0
        /*0e80*/ 	.word	0x00000003
        /*0e84*/ 	.word	0x0002e830
        /*0e88*/ 	.short	0x010a
        /*0e8a*/ 	.byte	0x3f
	.zero		1


	//   ....[34]....
        /*0e8c*/ 	.word	0x00013f00
        /*0e90*/ 	.word	0x0000003d
        /*0e94*/ 	.word	0x00000000
        /*0e98*/ 	.short	0x0101
        /*0e9a*/ 	.byte	0x3f
	.zero		1


	//   ....[35]....
        /*0e9c*/ 	.word	0x00015730
        /*0ea0*/ 	.word	0x0000000d
        /*0ea4*/ 	.word	0x0002e830
        /*0ea8*/ 	.short	0x010a
        /*0eaa*/ 	.byte	0x3f
	.zero		1


	//   ....[36]....
        /*0eac*/ 	.word	0x00015780
        /*0eb0*/ 	.word	0x0000000d
        /*0eb4*/ 	.word	0x0002e830
        /*0eb8*/ 	.short	0x010a
        /*0eba*/ 	.byte	0x3f
	.zero		1


	//   ....[37]....
        /*0ebc*/ 	.word	0x00016cd0
        /*0ec0*/ 	.word	0x0000000c
        /*0ec4*/ 	.word	0x0002e850
        /*0ec8*/ 	.short	0x010a
        /*0eca*/ 	.byte	0x3f
	.zero		1


	//   ....[38]....
        /*0ecc*/ 	.word	0x00016d10
        /*0ed0*/ 	.word	0x0000000c
        /*0ed4*/ 	.word	0x0002e850
        /*0ed8*/ 	.short	0x010a
        /*0eda*/ 	.byte	0x3f
	.zero		1


	//   ....[39]....
        /*0edc*/ 	.word	0x00018df0
        /*0ee0*/ 	.word	0x00000076
        /*0ee4*/ 	.word	0x00000000
        /*0ee8*/ 	.short	0x0101
        /*0eea*/ 	.byte	0x3f
	.zero		1


	//   ....[40]....
        /*0eec*/ 	.word	0x000196c0
        /*0ef0*/ 	.word	0x00000067
        /*0ef4*/ 	.word	0x00000000
        /*0ef8*/ 	.short	0x0101
        /*0efa*/ 	.byte	0x3f
	.zero		1


	//   ....[41]....
        /*0efc*/ 	.word	0x00019750
        /*0f00*/ 	.word	0x0000000c
        /*0f04*/ 	.word	0x0002e850
        /*0f08*/ 	.short	0x010a
        /*0f0a*/ 	.byte	0x3f
	.zero		1


	//   ....[42]....
        /*0f0c*/ 	.word	0x000197d0
        /*0f10*/ 	.word	0x0000000c
        /*0f14*/ 	.word	0x0002e850
        /*0f18*/ 	.short	0x010a
        /*0f1a*/ 	.byte	0x3f
	.zero		1


	//   ....[43]....
        /*0f1c*/ 	.word	0x0001a320
        /*0f20*/ 	.word	0x00000000
        /*0f24*/ 	.word	0x00000000
        /*0f28*/ 	.short	0x0101
        /*0f2a*/ 	.byte	0x3f
	.zero		1


	//   ....[44]....
        /*0f2c*/ 	.word	0x0001ba00
        /*0f30*/ 	.word	0x00000000
        /*0f34*/ 	.word	0x00000000
        /*0f38*/ 	.short	0x0101
        /*0f3a*/ 	.byte	0x3f
	.zero		1


	//   ....[45]....
        /*0f3c*/ 	.word	0x0001de50
        /*0f40*/ 	.word	0x0000000b
        /*0f44*/ 	.word	0x0002e820
        /*0f48*/ 	.short	0x010a
        /*0f4a*/ 	.byte	0x3f
	.zero		1


	//   ....[46]....
        /*0f4c*/ 	.word	0x0001df20
        /*0f50*/ 	.word	0x00000008
        /*0f54*/ 	.word	0x0002e8a0
        /*0f58*/ 	.short	0x010a
        /*0f5a*/ 	.byte	0x3f
	.zero		1


	//   ....[47]....
        /*0f5c*/ 	.word	0x0001e160
        /*0f60*/ 	.word	0x00000008
        /*0f64*/ 	.word	0x0002e8c0
        /*0f68*/ 	.short	0x010a
        /*0f6a*/ 	.byte	0x3f
	.zero		1


	//   ....[48]....
        /*0f6c*/ 	.word	0x0001e540
        /*0f70*/ 	.word	0x00000006
        /*0f74*/ 	.word	0x0002e8a0
        /*0f78*/ 	.short	0x010a
        /*0f7a*/ 	.byte	0x3f
	.zero		1


	//   ....[49]....
        /*0f7c*/ 	.word	0x0001e760
        /*0f80*/ 	.word	0x00000006
        /*0f84*/ 	.word	0x0002e8c0
        /*0f88*/ 	.short	0x010a
        /*0f8a*/ 	.byte	0x3f
	.zero		1


	//   ....[50]....
        /*0f8c*/ 	.word	0x0001f770
        /*0f90*/ 	.word	0x00000004
        /*0f94*/ 	.word	0x0002e880
        /*0f98*/ 	.short	0x010a
        /*0f9a*/ 	.byte	0x3f
	.zero		1


	//   ....[51]....
        /*0f9c*/ 	.word	0x0001f950
        /*0fa0*/ 	.word	0x00000004
        /*0fa4*/ 	.word	0x0002e840
        /*0fa8*/ 	.short	0x010a
        /*0faa*/ 	.byte	0x3f
	.zero		1


	//   ....[52]....
        /*0fac*/ 	.word	0x0001fcd0
        /*0fb0*/ 	.word	0x00000004
        /*0fb4*/ 	.word	0x0002e820
        /*0fb8*/ 	.short	0x010a
        /*0fba*/ 	.byte	0x3f
	.zero		1


	//   ....[53]....
        /*0fbc*/ 	.word	0x00020000
        /*0fc0*/ 	.word	0x00000005
        /*0fc4*/ 	.word	0x0002e880
        /*0fc8*/ 	.short	0x010a
        /*0fca*/ 	.byte	0x3f
	.zero		1


	//   ....[54]....
        /*0fcc*/ 	.word	0x00020280
        /*0fd0*/ 	.word	0x00000005
        /*0fd4*/ 	.word	0x0002e840
        /*0fd8*/ 	.short	0x010a
        /*0fda*/ 	.byte	0x3f
	.zero		1


	//   ....[55]....
        /*0fdc*/ 	.word	0x00020580
        /*0fe0*/ 	.word	0x00000012
        /*0fe4*/ 	.word	0x0002e870
        /*0fe8*/ 	.short	0x010a
        /*0fea*/ 	.byte	0x3f
	.zero		1


	//   ....[56]....
        /*0fec*/ 	.word	0x000205f0
        /*0ff0*/ 	.word	0x00000012
        /*0ff4*/ 	.word	0x0002e860
        /*0ff8*/ 	.short	0x010a
        /*0ffa*/ 	.byte	0x3f
	.zero		1


	//   ....[57]....
        /*0ffc*/ 	.word	0x000210c0
        /*1000*/ 	.word	0x00000012
        /*1004*/ 	.word	0x0002e850
        /*1008*/ 	.short	0x0101
        /*100a*/ 	.byte	0x3f
	.zero		1


	//   ....[58]....
        /*100c*/ 	.word	0x00021130
        /*1010*/ 	.word	0x00000012
        /*1014*/ 	.word	0x00000000
        /*1018*/ 	.short	0x0101
        /*101a*/ 	.byte	0x3f
	.zero		1


	//   ....[59]....
        /*101c*/ 	.word	0x00021330
        /*1020*/ 	.word	0x00000000
        /*1024*/ 	.word	0x0002e870
        /*1028*/ 	.short	0x010a
        /*102a*/ 	.byte	0x3f
	.zero		1


	//   ....[60]....
        /*102c*/ 	.word	0x000213a0
        /*1030*/ 	.word	0x00000000
        /*1034*/ 	.word	0x0002e860
        /*1038*/ 	.short	0x010a
        /*103a*/ 	.byte	0x3f
	.zero		1


	//   ....[61]....
        /*103c*/ 	.word	0x00021dd0
        /*1040*/ 	.word	0x00000000
        /*1044*/ 	.word	0x0002e850
        /*1048*/ 	.short	0x0101
        /*104a*/ 	.byte	0x3f
	.zero		1


	//   ....[62]....
        /*104c*/ 	.word	0x00021e10
        /*1050*/ 	.word	0x00000000
        /*1054*/ 	.word	0x00000000
        /*1058*/ 	.short	0x0101
        /*105a*/ 	.byte	0x3f
	.zero		1


	//   ....[63]....
        /*105c*/ 	.word	0x00022960
        /*1060*/ 	.word	0x00000000
        /*1064*/ 	.word	0x0002e820
        /*1068*/ 	.short	0x010a
        /*106a*/ 	.byte	0x3f
	.zero		1


	//   ....[64]....
        /*106c*/ 	.word	0x00022b30
        /*1070*/ 	.word	0x00000006
        /*1074*/ 	.word	0x00000000
        /*1078*/ 	.short	0x010a
        /*107a*/ 	.byte	0x3f
	.zero		1


	//   ....[65]....
        /*107c*/ 	.word	0x00022ba0
        /*1080*/ 	.word	0x00000007
        /*1084*/ 	.word	0x00000000
        /*1088*/ 	.short	0x010a
        /*108a*/ 	.byte	0x3f
	.zero		1


	//   ....[66]....
        /*108c*/ 	.word	0x00022c00
        /*1090*/ 	.word	0x00000004
        /*1094*/ 	.word	0x0002e860
        /*1098*/ 	.short	0x010a
        /*109a*/ 	.byte	0x3f
	.zero		1


	//   ....[67]....
        /*109c*/ 	.word	0x00022c50
        /*10a0*/ 	.word	0x00000003
        /*10a4*/ 	.word	0x0002e860
        /*10a8*/ 	.short	0x010a
        /*10aa*/ 	.byte	0x3f
	.zero		1


	//   ....[68]....
        /*10ac*/ 	.word	0x00022c90
        /*10b0*/ 	.word	0x00000004
        /*10b4*/ 	.word	0x0002e880
        /*10b8*/ 	.short	0x010a
        /*10ba*/ 	.byte	0x3f
	.zero		1


	//   ....[69]....
        /*10bc*/ 	.word	0x00022cb0
        /*10c0*/ 	.word	0x00000003
        /*10c4*/ 	.word	0x0002e880
        /*10c8*/ 	.short	0x010a
        /*10ca*/ 	.byte	0x3f
	.zero		1


	//   ....[70]....
        /*10cc*/ 	.word	0x00022d10
        /*10d0*/ 	.word	0x0000006f
        /*10d4*/ 	.word	0x0002e890
        /*10d8*/ 	.short	0x010a
        /*10da*/ 	.byte	0x3f
	.zero		1


	//   ....[71]....
        /*10dc*/ 	.word	0x00022d60
        /*10e0*/ 	.word	0x0000006f
        /*10e4*/ 	.word	0x0002e890
        /*10e8*/ 	.short	0x010a
        /*10ea*/ 	.byte	0x3f
	.zero		1


	//   ....[72]....
        /*10ec*/ 	.word	0x00022db0
        /*10f0*/ 	.word	0x0000006f
        /*10f4*/ 	.word	0x0002e890
        /*10f8*/ 	.short	0x010a
        /*10fa*/ 	.byte	0x3f
	.zero		1


	//   ....[73]....
        /*10fc*/ 	.word	0x00022e00
        /*1100*/ 	.word	0x0000006f
        /*1104*/ 	.word	0x0002e8b0
        /*1108*/ 	.short	0x010a
        /*110a*/ 	.byte	0x3f
	.zero		1


	//   ....[74]....
        /*110c*/ 	.word	0x000231d0
        /*1110*/ 	.word	0x00000010
        /*1114*/ 	.word	0x0002e800
        /*1118*/ 	.short	0x010a
        /*111a*/ 	.byte	0x3f
	.zero		1


	//   ....[75]....
        /*111c*/ 	.word	0x000234a0
        /*1120*/ 	.word	0x00000010
        /*1124*/ 	.word	0x0002e800
        /*1128*/ 	.short	0x010a
        /*112a*/ 	.byte	0x3f
	.zero		1


	//   ....[76]....
        /*112c*/ 	.word	0x000234f0
        /*1130*/ 	.word	0x00000003
        /*1134*/ 	.word	0x0002e830
        /*1138*/ 	.short	0x010a
        /*113a*/ 	.byte	0x3f
	.zero		1


	//   ....[77]....
        /*113c*/ 	.word	0x00023540
        /*1140*/ 	.word	0x0000000d
        /*1144*/ 	.word	0x0002e830
        /*1148*/ 	.short	0x010a
        /*114a*/ 	.byte	0x3f
	.zero		1


	//   ....[78]....
        /*114c*/ 	.word	0x00023590
        /*1150*/ 	.word	0x0000000c
        /*1154*/ 	.word	0x0002e850
        /*1158*/ 	.short	0x010a
        /*115a*/ 	.byte	0x3f
	.zero		1


	//   ....[79]....
        /*115c*/ 	.word	0x000235e0
        /*1160*/ 	.word	0x0000000c
        /*1164*/ 	.word	0x0002e850
        /*1168*/ 	.short	0x010a
        /*116a*/ 	.byte	0x3f
	.zero		1


	//   ....[80]....
        /*116c*/ 	.word	0x00024770
        /*1170*/ 	.word	0x0000000b
        /*1174*/ 	.word	0x0002e820
        /*1178*/ 	.short	0x010a
        /*117a*/ 	.byte	0x3f
	.zero		1


	//   ....[81]....
        /*117c*/ 	.word	0x000247c0
        /*1180*/ 	.word	0x00000008
        /*1184*/ 	.word	0x0002e8a0
        /*1188*/ 	.short	0x010a
        /*118a*/ 	.byte	0x3f
	.zero		1


	//   ....[82]....
        /*118c*/ 	.word	0x00024810
        /*1190*/ 	.word	0x00000008
        /*1194*/ 	.word	0x0002e8c0
        /*1198*/ 	.short	0x010a
        /*119a*/ 	.byte	0x3f
	.zero		1


	//   ....[83]....
        /*119c*/ 	.word	0x00024860
        /*11a0*/ 	.word	0x00000006
        /*11a4*/ 	.word	0x0002e8a0
        /*11a8*/ 	.short	0x010a
        /*11aa*/ 	.byte	0x3f
	.zero		1


	//   ....[84]....
        /*11ac*/ 	.word	0x000248b0
        /*11b0*/ 	.word	0x00000006
        /*11b4*/ 	.word	0x0002e8c0
        /*11b8*/ 	.short	0x010a
        /*11ba*/ 	.byte	0x3f
	.zero		1


	//   ....[85]....
        /*11bc*/ 	.word	0x00024a50
        /*11c0*/ 	.word	0x00000004
        /*11c4*/ 	.word	0x0002e880
        /*11c8*/ 	.short	0x010a
        /*11ca*/ 	.byte	0x3f
	.zero		1


	//   ....[86]....
        /*11cc*/ 	.word	0x00024aa0
        /*11d0*/ 	.word	0x00000004
        /*11d4*/ 	.word	0x0002e840
        /*11d8*/ 	.short	0x010a
        /*11da*/ 	.byte	0x3f
	.zero		1


	//   ....[87]....
        /*11dc*/ 	.word	0x00024b20
        /*11e0*/ 	.word	0x00000004
        /*11e4*/ 	.word	0x0002e820
        /*11e8*/ 	.short	0x010a
        /*11ea*/ 	.byte	0x3f
	.zero		1


	//   ....[88]....
        /*11ec*/ 	.word	0x00024b70
        /*11f0*/ 	.word	0x00000005
        /*11f4*/ 	.word	0x0002e880
        /*11f8*/ 	.short	0x010a
        /*11fa*/ 	.byte	0x3f
	.zero		1


	//   ....[89]....
        /*11fc*/ 	.word	0x00024bc0
        /*1200*/ 	.word	0x00000005
        /*1204*/ 	.word	0x0002e840
        /*1208*/ 	.short	0x010a
        /*120a*/ 	.byte	0x3f
	.zero		1


	//   ....[90]....
        /*120c*/ 	.word	0x00024c10
        /*1210*/ 	.word	0x00000012
        /*1214*/ 	.word	0x0002e870
        /*1218*/ 	.short	0x010a
        /*121a*/ 	.byte	0x3f
	.zero		1


	//   ....[91]....
        /*121c*/ 	.word	0x00024c60
        /*1220*/ 	.word	0x00000012
        /*1224*/ 	.word	0x0002e860
        /*1228*/ 	.short	0x010a
        /*122a*/ 	.byte	0x3f
	.zero		1


	//   ....[92]....
        /*122c*/ 	.word	0x00024cb0
        /*1230*/ 	.word	0x00000000
        /*1234*/ 	.word	0x0002e870
        /*1238*/ 	.short	0x010a
        /*123a*/ 	.byte	0x3f
	.zero		1


	//   ....[93]....
        /*123c*/ 	.word	0x00024d00
        /*1240*/ 	.word	0x00000000
        /*1244*/ 	.word	0x0002e860
        /*1248*/ 	.short	0x010a
        /*124a*/ 	.byte	0x3f
	.zero		1


	//   ....[94]....
        /*124c*/ 	.word	0x00025760
        /*1250*/ 	.word	0x00000000
        /*1254*/ 	.word	0x0002e820
        /*1258*/ 	.short	0x010a
        /*125a*/ 	.byte	0x3f
	.zero		1


	//   ....[95]....
        /*125c*/ 	.word	0x00025900
        /*1260*/ 	.word	0x00000006
        /*1264*/ 	.word	0x00000000
        /*1268*/ 	.short	0x010a
        /*126a*/ 	.byte	0x3f
	.zero		1


	//   ....[96]....
        /*126c*/ 	.word	0x00025950
        /*1270*/ 	.word	0x00000007
        /*1274*/ 	.word	0x00000000
        /*1278*/ 	.short	0x010a
        /*127a*/ 	.byte	0x3f
	.zero		1


	//   ....[97]....
        /*127c*/ 	.word	0x000259a0
        /*1280*/ 	.word	0x00000004
        /*1284*/ 	.word	0x0002e860
        /*1288*/ 	.short	0x010a
        /*128a*/ 	.byte	0x3f
	.zero		1


	//   ....[98]....
        /*128c*/ 	.word	0x000259f0
        /*1290*/ 	.word	0x00000003
        /*1294*/ 	.word	0x0002e860
        /*1298*/ 	.short	0x010a
        /*129a*/ 	.byte	0x3f
	.zero		1


	//   ....[99]....
        /*129c*/ 	.word	0x00025a40
        /*12a0*/ 	.word	0x00000004
        /*12a4*/ 	.word	0x0002e880
        /*12a8*/ 	.short	0x010a
        /*12aa*/ 	.byte	0x3f
	.zero		1


	//----- nvinfo : EIATTR_NUM_MBARRIERS
	.align		4
.L_963:
        /*12ac*/ 	.byte	0x03, 0x38
        /*12ae*/ 	.short	0x0016


	//----- nvinfo : EIATTR_EXIT_INSTR_OFFSETS
	.align		4
        /*12b0*/ 	.byte	0x04, 0x1c
        /*12b2*/ 	.short	(.L_965 - .L_964)


	//   ....[0]....
.L_964:
        /*12b4*/ 	.word	0x00022d00


	//----- nvinfo : EIATTR_MAX_THREADS
	.align		4
.L_965:
        /*12b8*/ 	.byte	0x04, 0x05
        /*12ba*/ 	.short	(.L_967 - .L_966)
.L_966:
        /*12bc*/ 	.word	0x00000180
        /*12c0*/ 	.word	0x00000001
        /*12c4*/ 	.word	0x00000001


	//----- nvinfo : EIATTR_CRS_STACK_SIZE
	.align		4
.L_967:
        /*12c8*/ 	.byte	0x04, 0x1e
        /*12ca*/ 	.short	(.L_969 - .L_968)
.L_968:
        /*12cc*/ 	.word	0x00000000


	//----- nvinfo : EIATTR_CBANK_PARAM_SIZE
	.align		4
.L_969:
        /*12d0*/ 	.byte	0x03, 0x19
        /*12d2*/ 	.short	0x0a70


	//----- nvinfo : EIATTR_PARAM_CBANK
	.align		4
        /*12d4*/ 	.byte	0x04, 0x0a
        /*12d6*/ 	.short	(.L_971 - .L_970)
	.align		4
.L_970:
        /*12d8*/ 	.word	index@(.nv.constant0._ZN7cutlass13device_kernelIN5flash11enable_sm90INS1_16FlashAttnFwdSm90INS1_25CollectiveMainloopFwdSm90ILi2EN4cute5tupleIJNS5_1CILi1EEES8_S8_EEENS6_IJNS7_ILi128EEENS7_ILi224EEESA_EEELi128ENS_12float_e4m3_tEfNS_4arch4Sm90ELb0ELb0ELb0ELb1ELb0ELb1ELb0ELb1ELb1ELb0ELb0ELb0EEENS1_21CollectiveEpilogueFwdINS6_IJSA_SA_SB_EEES9_NS_10bfloat16_tESF_Li256ELb1ELb0ELb0ELb1EEENS1_36VarlenDynamicPersistentTileSchedulerILi128ELi224ELi256ELi128ELb0ELb0ELb1ELb0ELb1ELb1EEEEEEEEEvNT_6ParamsE)
        /*12dc*/ 	.short	0x0210
        /*12de*/ 	.short	0x0a70


	//----- nvinfo : EIATTR_SW_WAR
	.align		4
.L_971:
        /*12e0*/ 	.byte	0x04, 0x36
        /*12e2*/ 	.short	(.L_973 - .L_972)
.L_972:
        /*12e4*/ 	.word	0x00000008
.L_973:


//--------------------- .nv.info._ZN7cutlass13device_kernelIN5flash11enable_sm90INS1_16FlashAttnFwdSm90INS1_25CollectiveMainloopFwdSm90ILi2EN4cute5tupleIJNS5_1CILi1EEES8_S8_EEENS6_IJNS7_ILi128EEENS7_ILi224EEESA_EEELi128ENS_12float_e4m3_tEfNS_4arch4Sm90ELb0ELb1ELb0ELb0ELb0ELb0ELb0ELb1ELb1ELb0ELb0ELb0EEENS1_21CollectiveEpilogueFwdINS6_IJSA_SA_SB_EEES9_NS_10bfloat16_tESF_Li256ELb0ELb0ELb0ELb1EEENS1_30DynamicPersistentTileSchedulerILi256ELi128ELb0ELb0ELb1EEEEEEEEEvNT_6ParamsE --------------------------
	.section	.nv.info._ZN7cutlass13device_kernelIN5flash11enable_sm90INS1_16FlashAttnFwdSm90INS1_25CollectiveMainloopFwdSm90ILi2EN4cute5tupleIJNS5_1CILi1EEES8_S8_EEENS6_IJNS7_ILi128EEENS7_ILi224EEESA_EEELi128ENS_12float_e4m3_tEfNS_4arch4Sm90ELb0ELb1ELb0ELb0ELb0ELb0ELb0ELb1ELb1ELb0ELb0ELb0EEENS1_21CollectiveEpilogueFwdINS6_IJSA_SA_SB_EEES9_NS_10bfloat16_tESF_Li256ELb0ELb0ELb0ELb1EEENS1_30DynamicPersistentTileSchedulerILi256ELi128ELb0ELb0ELb1EEEEEEEEEvNT_6ParamsE,"",@"SHT_CUDA_INFO"
	.sectionflags	@""
	.align	4


	//----- nvinfo : EIATTR_CUDA_API_VERSION
	.align		4
        /*0000*/ 	.byte	0x04, 0x37
        /*0002*/ 	.short	(.L_975 - .L_974)
.L_974:
        /*0004*/ 	.word	0x00000082


	//----- nvinfo : EIATTR_KPARAM_INFO
	.align		4
.L_975:
        /*0008*/ 	.byte	0x04, 0x17
        /*000a*/ 	.short	(.L_977 - .L_976)
.L_976:
        /*000c*/ 	.word	0x00000000
        /*0010*/ 	.short	0x0000
        /*0012*/ 	.short	0x0070
        /*0014*/ 	.byte	0x00, 0xf0, 0x01, 0x2e


	//----- nvinfo : EIATTR_SPARSE_MMA_MASK
	.align		4
.L_977:
        /*0018*/ 	.byte	0x03, 0x50
        /*001a*/ 	.short	0x0000


	//----- nvinfo : EIATTR_MAXREG_COUNT
	.align		4
        /*001c*/ 	.byte	0x03, 0x1b
        /*001e*/ 	.short	0x00a8


	//----- nvinfo : EIATTR_NUM_BARRIERS
	.align		4
        /*0020*/ 	.byte	0x02, 0x4c
        /*0022*/ 	.byte	0x10
	.zero		1


	//----- nvinfo : EIATTR_EXTERNS
	.align		4
        /*0024*/ 	.byte	0x04, 0x0f
        /*0026*/ 	.short	(.L_979 - .L_978)


	//   ....[0]....
	.align		4
.L_978:
        /*0028*/ 	.word	index@(__assertfail)


	//----- nvinfo : EIATTR_ANNOTATIONS
	.align		4
.L_979:
        /*002c*/ 	.byte	0x04, 0x55
        /*002e*/ 	.short	(.L_981 - .L_980)


	//   ....[0]....
.L_980:
        /* <DEDUP_REMOVED lines=31> */


	//----- nvinfo : EIATTR_MERCURY_ISA_VERSION
	.align		4
.L_981:
        /*0210*/ 	.byte	0x03, 0x5f
        /*0212*/ 	.short	0x0101


	//----- nvinfo : EIATTR_INT_WARP_WIDE_INSTR_OFFSETS
	.align		4
        /*0214*/ 	.byte	0x04, 0x31
        /*0216*/ 	.short	(.L_983 - .L_982)


	//   ....[0]....
.L_982:
        /*0218*/ 	.word	0x00000180


	//   ....[1]....
        /*021c*/ 	.word	0x000001c0


	//   ....[2]....
        /*0220*/ 	.word	0x00000250


	//   ....[3]....
        /*0224*/ 	.word	0x00019180


	//   ....[4]....
        /*0228*/ 	.word	0x00019210


	//   ....[5]....
        /*022c*/ 	.word	0x00019900


	//   ....[6]....
        /*0230*/ 	.word	0x0001b190


	//   ....[7]....
        /*0234*/ 	.word	0x0001b220


	//----- nvinfo : EIATTR_COOP_GROUP_MASK_REGIDS
	.align		4
.L_983:
        /*0238*/ 	.byte	0x04, 0x29
        /*023a*/ 	.short	(.L_985 - .L_984)


	//   ....[0]....
.L_984:
        /*023c*/ 	.word	0xffffffff


	//   ....[1]....
        /*0240*/ 	.word	0xffffffff


	//   ....[2]....
        /*0244*/ 	.word	0xffffffff


	//   ....[3]....
        /*0248*/ 	.word	0xffffffff


	//   ....[4]....
        /*024c*/ 	.word	0xffffffff


	//   ....[5]....
        /*0250*/ 	.word	0xffffffff


	//   ....[6]....
        /*0254*/ 	.word	0xffffffff


	//   ....[7]....
        /*0258*/ 	.word	0xffffffff


	//   ....[8]....
        /*025c*/ 	.word	0xffffffff


	//   ....[9]....
        /*0260*/ 	.word	0xffffffff


	//   ....[10]....
        /*0264*/ 	.word	0xffffffff


	//   ....[11]....
        /*0268*/ 	.word	0xffffffff


	//   ....[12]....
        /*026c*/ 	.word	0xffffffff


	//   ....[13]....
        /*0270*/ 	.word	0xffffffff


	//   ....[14]....
        /*0274*/ 	.word	0xffffffff


	//   ....[15]....
        /*0278*/ 	.word	0xffffffff


	//   ....[16]....
        /*027c*/ 	.word	0xffffffff


	//   ....[17]....
        /*0280*/ 	.word	0xffffffff


	//   ....[18]....
        /*0284*/ 	.word	0xffffffff


	//   ....[19]....
        /*0288*/ 	.word	0xffffffff


	//   ....[20]....
        /*028c*/ 	.word	0xffffffff


	//   ....[21]....
        /*0290*/ 	.word	0xffffffff


	//   ....[22]....
        /*0294*/ 	.word	0xffffffff


	//   ....[23]....
        /*0298*/ 	.word	0xffffffff


	//   ....[24]....
        /*029c*/ 	.word	0xffffffff


	//   ....[25]....
        /*02a0*/ 	.word	0xffffffff


	//   ....[26]....
        /*02a4*/ 	.word	0xffffffff


	//   ....[27]....
        /*02a8*/ 	.word	0xffffffff


	//   ....[28]....
        /*02ac*/ 	.word	0xffffffff


	//   ....[29]....
        /*02b0*/ 	.word	0xffffffff


	//   ....[30]....
        /*02b4*/ 	.word	0xffffffff


	//   ....[31]....
        /*02b8*/ 	.word	0xffffffff


	//   ....[32]....
        /*02bc*/ 	.word	0xffffffff


	//   ....[33]....
        /*02c0*/ 	.word	0xffffffff


	//   ....[34]....
        /*02c4*/ 	.word	0xffffffff


	//   ....[35]....
        /*02c8*/ 	.word	0xffffffff


	//   ....[36]....
        /*02cc*/ 	.word	0xffffffff


	//   ....[37]....
        /*02d0*/ 	.word	0xffffffff


	//   ....[38]....
        /*02d4*/ 	.word	0xffffffff


	//   ....[39]....
        /*02d8*/ 	.word	0xffffffff


	//   ....[40]....
        /*02dc*/ 	.word	0xffffffff


	//   ....[41]....
        /*02e0*/ 	.word	0xffffffff


	//   ....[42]....
        /*02e4*/ 	.word	0xffffffff


	//   ....[43]....
        /*02e8*/ 	.word	0xffffffff


	//   ....[44]....
        /*02ec*/ 	.word	0xffffffff


	//   ....[45]....
        /*02f0*/ 	.word	0xffffffff


	//   ....[46]....
        /*02f4*/ 	.word	0xffffffff


	//   ....[47]....
        /*02f8*/ 	.word	0xffffffff


	//   ....[48]....
        /*02fc*/ 	.word	0xffffffff


	//   ....[49]....
        /*0300*/ 	.word	0xffffffff


	//   ....[50]....
        /*0304*/ 	.word	0xffffffff


	//   ....[51]....
        /*0308*/ 	.word	0xffffffff


	//   ....[52]....
        /*030c*/ 	.word	0xffffffff


	//   ....[53]....
        /*0310*/ 	.word	0xffffffff


	//   ....[54]....
        /*0314*/ 	.word	0xffffffff


	//   ....[55]....
        /*0318*/ 	.word	0xffffffff


	//   ....[56]....
        /*031c*/ 	.word	0xffffffff


	//   ....[57]....
        /*0320*/ 	.word	0xffffffff


	//   ....[58]....
        /*0324*/ 	.word	0xffffffff


	//   ....[59]....
        /*0328*/ 	.word	0xffffffff


	//   ....[60]....
        /*032c*/ 	.word	0xffffffff


	//   ....[61]....
        /*0330*/ 	.word	0xffffffff


	//   ....[62]....
        /*0334*/ 	.word	0xffffffff


	//   ....[63]....
        /*0338*/ 	.word	0xffffffff


	//   ....[64]....
        /*033c*/ 	.word	0xffffffff


	//   ....[65]....
        /*0340*/ 	.word	0x0500000f


	//   ....[66]....
        /*0344*/ 	.word	0x0500000f


	//----- nvinfo : EIATTR_COOP_GROUP_INSTR_OFFSETS
	.align		4
.L_985:
        /*0348*/ 	.byte	0x04, 0x28
        /*034a*/ 	.short	(.L_987 - .L_986)


	//   ....[0]....
.L_986:
        /*034c*/ 	.word	0x00000060


	//   ....[1]....
        /*0350*/ 	.word	0x00000190


	//   ....[2]....
        /*0354*/ 	.word	0x00000230


	//   ....[3]....
        /*0358*/ 	.word	0x000003c0


	//   ....[4]....
        /*035c*/ 	.word	0x00000520


	//   ....[5]....
        /*0360*/ 	.word	0x00000640


	//   ....[6]....
        /*0364*/ 	.word	0x000007a0


	//   ....[7]....
        /*0368*/ 	.word	0x00001aa0


	//   ....[8]....
        /*036c*/ 	.word	0x000049c0


	//   ....[9]....
        /*0370*/ 	.word	0x00004ac0


	//   ....[10]....
        /*0374*/ 	.word	0x000059e0


	//   ....[11]....
        /*0378*/ 	.word	0x00005a70


	//   ....[12]....
        /*037c*/ 	.word	0x0000aa80


	//   ....[13]....
        /*0380*/ 	.word	0x0000aaa0


	//   ....[14]....
        /*0384*/ 	.word	0x0000b350


	//   ....[15]....
        /*0388*/ 	.word	0x0000b3d0


	//   ....[16]....
        /*038c*/ 	.word	0x0000e4c0


	//   ....[17]....
        /*0390*/ 	.word	0x0000e4d0


	//   ....[18]....
        /*0394*/ 	.word	0x0000e500


	//   ....[19]....
        /*0398*/ 	.word	0x0000e510


	//   ....[20]....
        /*039c*/ 	.word	0x00013710


	//   ....[21]....
        /*03a0*/ 	.word	0x00013820


	//   ....[22]....
        /*03a4*/ 	.word	0x00014870


	//   ....[23]....
        /*03a8*/ 	.word	0x000148d0


	//   ....[24]....
        /*03ac*/ 	.word	0x000165b0


	//   ....[25]....
        /*03b0*/ 	.word	0x000165c0


	//   ....[26]....
        /*03b4*/ 	.word	0x00016640


	//   ....[27]....
        /*03b8*/ 	.word	0x00016650


	//   ....[28]....
        /*03bc*/ 	.word	0x00017670


	//   ....[29]....
        /*03c0*/ 	.word	0x00017680


	//   ....[30]....
        /*03c4*/ 	.word	0x00017690


	//   ....[31]....
        /*03c8*/ 	.word	0x000176a0


	//   ....[32]....
        /*03cc*/ 	.word	0x000176b0


	//   ....[33]....
        /*03d0*/ 	.word	0x000176c0


	//   ....[34]....
        /*03d4*/ 	.word	0x000176d0


	//   ....[35]....
        /*03d8*/ 	.word	0x000176e0


	//   ....[36]....
        /*03dc*/ 	.word	0x00017710


	//   ....[37]....
        /*03e0*/ 	.word	0x00017740


	//   ....[38]....
        /*03e4*/ 	.word	0x00017770


	//   ....[39]....
        /*03e8*/ 	.word	0x00017780


	//   ....[40]....
        /*03ec*/ 	.word	0x000177b0


	//   ....[41]....
        /*03f0*/ 	.word	0x000177c0


	//   ....[42]....
        /*03f4*/ 	.word	0x00017800


	//   ....[43]....
        /*03f8*/ 	.word	0x00017830


	//   ....[44]....
        /*03fc*/ 	.word	0x00017840


	//   ....[45]....
        /*0400*/ 	.word	0x00017850


	//   ....[46]....
        /*0404*/ 	.word	0x000178d0


	//   ....[47]....
        /*0408*/ 	.word	0x000178e0


	//   ....[48]....
        /*040c*/ 	.word	0x000178f0


	//   ....[49]....
        /*0410*/ 	.word	0x00017920


	//   ....[50]....
        /*0414*/ 	.word	0x00017950


	//   ....[51]....
        /*0418*/ 	.word	0x00017960


	//   ....[52]....
        /*041c*/ 	.word	0x00017970


	//   ....[53]....
        /*0420*/ 	.word	0x00017980


	//   ....[54]....
        /*0424*/ 	.word	0x00017990


	//   ....[55]....
        /*0428*/ 	.word	0x000179a0


	//   ....[56]....
        /*042c*/ 	.word	0x000179b0


	//   ....[57]....
        /*0430*/ 	.word	0x000179c0


	//   ....[58]....
        /*0434*/ 	.word	0x000179d0


	//   ....[59]....
        /*0438*/ 	.word	0x000179e0


	//   ....[60]....
        /*043c*/ 	.word	0x00017b80


	//   ....[61]....
        /*0440*/ 	.word	0x000186e0


	//   ....[62]....
        /*0444*/ 	.word	0x000199a0


	//   ....[63]....
        /*0448*/ 	.word	0x0001bc10


	//   ....[64]....
        /*044c*/ 	.word	0x0001bdb0


	//   ....[65]....
        /*0450*/ 	.word	0x0001c470


	//   ....[66]....
        /*0454*/ 	.word	0x0001c8e0


	//----- nvinfo : EIATTR_REG_RECONFIG
	.align		4
.L_987:
        /*0458*/ 	.byte	0x01, 0x54
	.zero		2


	//----- nvinfo : EIATTR_SYSCALL_OFFSETS
	.align		4
        /*045c*/ 	.byte	0x04, 0x46
        /*045e*/ 	.short	(.L_989 - .L_988)


	//   ....[0]....
.L_988:
        /*0460*/ 	.word	0x00001c20


	//   ....[1]....
        /*0464*/ 	.word	0x000193b0


	//   ....[2]....
        /*0468*/ 	.word	0x00019510


	//   ....[3]....
        /*046c*/ 	.word	0x00019650


	//   ....[4]....
        /*0470*/ 	.word	0x00019770


	//----- nvinfo : EIATTR_MBARRIER_INSTR_OFFSETS
	.align		4
.L_989:
        /*0474*/ 	.byte	0x04, 0x39
        /*0476*/ 	.short	(.L_991 - .L_990)


	//   ....[0]....
.L_990:
        /*0478*/ 	.word	0x00000270
        /*047c*/ 	.word	0x000000ff
        /*0480*/ 	.word	0x0002e800
        /*0484*/ 	.short	0x0100
        /*0486*/ 	.byte	0x06
	.zero		1


	//   ....[1]....
        /*0488*/ 	.word	0x00000280
        /*048c*/ 	.word	0x000000ff
        /*0490*/ 	.word	0x0002e820
        /*0494*/ 	.short	0x0100
        /*0496*/ 	.byte	0x06
	.zero		1


	//   ....[2]....
        /*0498*/ 	.word	0x00000370
        /*049c*/ 	.word	0x000000ff
        /*04a0*/ 	.word	0x0002e830
        /*04a4*/ 	.short	0x0100
        /*04a6*/ 	.byte	0x08
	.zero		1


	//   ....[3]....
        /*04a8*/ 	.word	0x00000380
        /*04ac*/ 	.word	0x000000ff
        /*04b0*/ 	.word	0x0002e840
        /*04b4*/ 	.short	0x0100
        /*04b6*/ 	.byte	0x08
	.zero		1


	//   ....[4]....
        /*04b8*/ 	.word	0x00000390
        /*04bc*/ 	.word	0x000000ff
        /*04c0*/ 	.word	0x0002e838
        /*04c4*/ 	.short	0x0100
        /*04c6*/ 	.byte	0x08
	.zero		1


	//   ....[5]....
        /*04c8*/ 	.word	0x000003a0
        /*04cc*/ 	.word	0x000000ff
        /*04d0*/ 	.word	0x0002e848
        /*04d4*/ 	.short	0x0100
        /*04d6*/ 	.byte	0x08
	.zero		1


	//   ....[6]....
        /*04d8*/ 	.word	0x000004d0
        /*04dc*/ 	.word	0x000000ff
        /*04e0*/ 	.word	0x0002e850
        /*04e4*/ 	.short	0x0100
        /*04e6*/ 	.byte	0x08
	.zero		1


	//   ....[7]....
        /*04e8*/ 	.word	0x000004e0
        /*04ec*/ 	.word	0x000000ff
        /*04f0*/ 	.word	0x0002e860
        /*04f4*/ 	.short	0x0100
        /*04f6*/ 	.byte	0x08
	.zero		1


	//   ....[8]....
        /*04f8*/ 	.word	0x000004f0
        /*04fc*/ 	.word	0x000000ff
        /*0500*/ 	.word	0x0002e858
        /*0504*/ 	.short	0x0100
        /*0506*/ 	.byte	0x08
	.zero		1


	//   ....[9]....
        /*0508*/ 	.word	0x00000500
        /*050c*/ 	.word	0x000000ff
        /*0510*/ 	.word	0x0002e868
        /*0514*/ 	.short	0x0100
        /*0516*/ 	.byte	0x08
	.zero		1


	//   ....[10]....
        /*0518*/ 	.word	0x000005f0
        /*051c*/ 	.word	0x000000ff
        /*0520*/ 	.word	0x0002e870
        /*0524*/ 	.short	0x0100
        /*0526*/ 	.byte	0x06
	.zero		1


	//   ....[11]....
        /*0528*/ 	.word	0x00000600
        /*052c*/ 	.word	0x000000ff
        /*0530*/ 	.word	0x0002e880
        /*0534*/ 	.short	0x0100
        /*0536*/ 	.byte	0x06
	.zero		1


	//   ....[12]....
        /*0538*/ 	.word	0x00000610
        /*053c*/ 	.word	0x000000ff
        /*0540*/ 	.word	0x0002e878
        /*0544*/ 	.short	0x0100
        /*0546*/ 	.byte	0x06
	.zero		1


	//   ....[13]....
        /*0548*/ 	.word	0x00000620
        /*054c*/ 	.word	0x000000ff
        /*0550*/ 	.word	0x0002e888
        /*0554*/ 	.short	0x0100
        /*0556*/ 	.byte	0x06
	.zero		1


	//   ....[14]....
        /*0558*/ 	.word	0x00000750
        /*055c*/ 	.word	0x000000ff
        /*0560*/ 	.word	0x0002e890
        /*0564*/ 	.short	0x0100
        /*0566*/ 	.byte	0x08
	.zero		1


	//   ....[15]....
        /*0568*/ 	.word	0x00000760
        /*056c*/ 	.word	0x000000ff
        /*0570*/ 	.word	0x0002e8a0
        /*0574*/ 	.short	0x0100
        /*0576*/ 	.byte	0x08
	.zero		1


	//   ....[16]....
        /*0578*/ 	.word	0x00000770
        /*057c*/ 	.word	0x000000ff
        /*0580*/ 	.word	0x0002e898
        /*0584*/ 	.short	0x0100
        /*0586*/ 	.byte	0x08
	.zero		1


	//   ....[17]....
        /*0588*/ 	.word	0x00000780
        /*058c*/ 	.word	0x000000ff
        /*0590*/ 	.word	0x0002e8a8
        /*0594*/ 	.short	0x0100
        /*0596*/ 	.byte	0x08
	.zero		1


	//   ....[18]....
        /*0598*/ 	.word	0x000008b0
        /*059c*/ 	.word	0x000000ff
        /*05a0*/ 	.word	0x0002e8b0
        /*05a4*/ 	.short	0x0100
        /*05a6*/ 	.byte	0x08
	.zero		1


	//   ....[19]....
        /*05a8*/ 	.word	0x000008c0
        /*05ac*/ 	.word	0x000000ff
        /*05b0*/ 	.word	0x0002e8c0
        /*05b4*/ 	.short	0x0100
        /*05b6*/ 	.byte	0x08
	.zero		1


	//   ....[20]....
        /*05b8*/ 	.word	0x000008d0
        /*05bc*/ 	.word	0x000000ff
        /*05c0*/ 	.word	0x0002e8b8
        /*05c4*/ 	.short	0x0100
        /*05c6*/ 	.byte	0x08
	.zero		1


	//   ....[21]....
        /*05c8*/ 	.word	0x000008e0
        /*05cc*/ 	.word	0x000000ff
        /*05d0*/ 	.word	0x0002e8c8
        /*05d4*/ 	.short	0x0100
        /*05d6*/ 	.byte	0x08
	.zero		1


	//   ....[22]....
        /*05d8*/ 	.word	0x00001c80
        /*05dc*/ 	.word	0x000000ff
        /*05e0*/ 	.word	0x0002e800
        /*05e4*/ 	.short	0x010a
        /*05e6*/ 	.byte	0x25
	.zero		1


	//   ....[23]....
        /*05e8*/ 	.word	0x00001cf0
        /*05ec*/ 	.word	0x00000005
        /*05f0*/ 	.word	0x0002e830
        /*05f4*/ 	.short	0x010a
        /*05f6*/ 	.byte	0x3f
	.zero		1


	//   ....[24]....
        /*05f8*/ 	.word	0x00001d30
        /*05fc*/ 	.word	0x00000005
        /*0600*/ 	.word	0x0002e830
        /*0604*/ 	.short	0x010a
        /*0606*/ 	.byte	0x3f
	.zero		1


	//   ....[25]....
        /*0608*/ 	.word	0x00002a30
        /*060c*/ 	.word	0x00000000
        /*0610*/ 	.word	0x00000000
        /*0614*/ 	.short	0x0101
        /*0616*/ 	.byte	0x3f
	.zero		1


	//   ....[26]....
        /*0618*/ 	.word	0x000071c0
        /*061c*/ 	.word	0x000000ff
        /*0620*/ 	.word	0x0002e830
        /*0624*/ 	.short	0x010a
        /*0626*/ 	.byte	0x06
	.zero		1


	//   ....[27]....
        /*0628*/ 	.word	0x00007200
        /*062c*/ 	.word	0x000000ff
        /*0630*/ 	.word	0x0002e830
        /*0634*/ 	.short	0x010a
        /*0636*/ 	.byte	0x06
	.zero		1


	//   ....[28]....
        /*0638*/ 	.word	0x00007dd0
        /*063c*/ 	.word	0x000000ff
        /*0640*/ 	.word	0x0002e850
        /*0644*/ 	.short	0x010a
        /*0646*/ 	.byte	0x06
	.zero		1


	//   ....[29]....
        /*0648*/ 	.word	0x00007e10
        /*064c*/ 	.word	0x000000ff
        /*0650*/ 	.word	0x0002e850
        /*0654*/ 	.short	0x010a
        /*0656*/ 	.byte	0x06
	.zero		1


	//   ....[30]....
        /*0658*/ 	.word	0x00008180
        /*065c*/ 	.word	0x0000000c
        /*0660*/ 	.word	0x00000000
        /*0664*/ 	.short	0x0101
        /*0666*/ 	.byte	0x3f
	.zero		1


	//   ....[31]....
        /*0668*/ 	.word	0x0000c5b0
        /*066c*/ 	.word	0x000000ff
        /*0670*/ 	.word	0x00000000
        /*0674*/ 	.short	0x0101
        /*0676*/ 	.byte	0x06
	.zero		1


	//   ....[32]....
        /*0678*/ 	.word	0x0000cfd0
        /*067c*/ 	.word	0x000000ff
        /*0680*/ 	.word	0x0002e830
        /*0684*/ 	.short	0x010a
        /*0686*/ 	.byte	0x06
	.zero		1


	//   ....[33]....
        /*0688*/ 	.word	0x0000d010
        /*068c*/ 	.word	0x000000ff
        /*0690*/ 	.word	0x0002e830
        /*0694*/ 	.short	0x010a
        /*0696*/ 	.byte	0x06
	.zero		1


	//   ....[34]....
        /*0698*/ 	.word	0x0000dc40
        /*069c*/ 	.word	0x000000ff
        /*06a0*/ 	.word	0x0002e850
        /*06a4*/ 	.short	0x010a
        /*06a6*/ 	.byte	0x06
	.zero		1


	//   ....[35]....
        /*06a8*/ 	.word	0x0000dc80
        /*06ac*/ 	.word	0x000000ff
        /*06b0*/ 	.word	0x0002e850
        /*06b4*/ 	.short	0x010a
        /*06b6*/ 	.byte	0x06
	.zero		1


	//   ....[36]....
        /*06b8*/ 	.word	0x0000fb30
        /*06bc*/ 	.word	0x00000005
        /*06c0*/ 	.word	0x00000000
        /*06c4*/ 	.short	0x0101
        /*06c6*/ 	.byte	0x3f
	.zero		1


	//   ....[37]....
        /*06c8*/ 	.word	0x0000fe00
        /*06cc*/ 	.word	0x000000ff
        /*06d0*/ 	.word	0x00000000
        /*06d4*/ 	.short	0x0101
        /*06d6*/ 	.byte	0x06
	.zero		1


	//   ....[38]....
        /*06d8*/ 	.word	0x00010680
        /*06dc*/ 	.word	0x000000ff
        /*06e0*/ 	.word	0x0002e830
        /*06e4*/ 	.short	0x010a
        /*06e6*/ 	.byte	0x06
	.zero		1


	//   ....[39]....
        /*06e8*/ 	.word	0x000106c0
        /*06ec*/ 	.word	0x000000ff
        /*06f0*/ 	.word	0x0002e830
        /*06f4*/ 	.short	0x010a
        /*06f6*/ 	.byte	0x06
	.zero		1


	//   ....[40]....
        /*06f8*/ 	.word	0x000112c0
        /*06fc*/ 	.word	0x000000ff
        /*0700*/ 	.word	0x0002e850
        /*0704*/ 	.short	0x010a
        /*0706*/ 	.byte	0x06
	.zero		1


	//   ....[41]....
        /*0708*/ 	.word	0x00011300
        /*070c*/ 	.word	0x000000ff
        /*0710*/ 	.word	0x0002e850
        /*0714*/ 	.short	0x010a
        /*0716*/ 	.byte	0x06
	.zero		1


	//   ....[42]....
        /*0718*/ 	.word	0x00011660
        /*071c*/ 	.word	0x00000000
        /*0720*/ 	.word	0x00000000
        /*0724*/ 	.short	0x0101
        /*0726*/ 	.byte	0x3f
	.zero		1


	//   ....[43]....
        /*0728*/ 	.word	0x00015aa0
        /*072c*/ 	.word	0x000000ff
        /*0730*/ 	.word	0x00000000
        /*0734*/ 	.short	0x0101
        /*0736*/ 	.byte	0x06
	.zero		1


	//   ....[44]....
        /*0738*/ 	.word	0x00016210
        /*073c*/ 	.word	0x000000ff
        /*0740*/ 	.word	0x0002e850
        /*0744*/ 	.short	0x010a
        /*0746*/ 	.byte	0x05
	.zero		1


	//   ....[45]....
        /*0748*/ 	.word	0x00016250
        /*074c*/ 	.word	0x000000ff
        /*0750*/ 	.word	0x0002e850
        /*0754*/ 	.short	0x010a
        /*0756*/ 	.byte	0x05
	.zero		1


	//   ....[46]....
        /*0758*/ 	.word	0x00016910
        /*075c*/ 	.word	0x000000ff
        /*0760*/ 	.word	0x00000000
        /*0764*/ 	.short	0x0101
        /*0766*/ 	.byte	0x04
	.zero		1


	//   ....[47]....
        /*0768*/ 	.word	0x00017d50
        /*076c*/ 	.word	0x000000ff
        /*0770*/ 	.word	0x00000000
        /*0774*/ 	.short	0x0101
        /*0776*/ 	.byte	0x05
	.zero		1


	//   ....[48]....
        /*0778*/ 	.word	0x00019bc0
        /*077c*/ 	.word	0x00000004
        /*0780*/ 	.word	0x0002e880
        /*0784*/ 	.short	0x010a
        /*0786*/ 	.byte	0x3f
	.zero		1


	//   ....[49]....
        /*0788*/ 	.word	0x00019d80
        /*078c*/ 	.word	0x00000004
        /*0790*/ 	.word	0x0002e840
        /*0794*/ 	.short	0x010a
        /*0796*/ 	.byte	0x3f
	.zero		1


	//   ....[50]....
        /*0798*/ 	.word	0x0001a0a0
        /*079c*/ 	.word	0x000000ff
        /*07a0*/ 	.word	0x0002e820
        /*07a4*/ 	.short	0x010a
        /*07a6*/ 	.byte	0x28
	.zero		1


	//   ....[51]....
        /*07a8*/ 	.word	0x0001a370
        /*07ac*/ 	.word	0x00000004
        /*07b0*/ 	.word	0x0002e880
        /*07b4*/ 	.short	0x010a
        /*07b6*/ 	.byte	0x3f
	.zero		1


	//   ....[52]....
        /*07b8*/ 	.word	0x0001a5e0
        /*07bc*/ 	.word	0x00000004
        /*07c0*/ 	.word	0x0002e840
        /*07c4*/ 	.short	0x010a
        /*07c6*/ 	.byte	0x3f
	.zero		1


	//   ....[53]....
        /*07c8*/ 	.word	0x0001a8b0
        /*07cc*/ 	.word	0x00000014
        /*07d0*/ 	.word	0x0002e870
        /*07d4*/ 	.short	0x010a
        /*07d6*/ 	.byte	0x3f
	.zero		1


	//   ....[54]....
        /*07d8*/ 	.word	0x0001a930
        /*07dc*/ 	.word	0x00000014
        /*07e0*/ 	.word	0x0002e860
        /*07e4*/ 	.short	0x010a
        /*07e6*/ 	.byte	0x3f
	.zero		1


	//   ....[55]....
        /*07e8*/ 	.word	0x0001b0a0
        /*07ec*/ 	.word	0x00000014
        /*07f0*/ 	.word	0x0002e850
        /*07f4*/ 	.short	0x0101
        /*07f6*/ 	.byte	0x3f
	.zero		1


	//   ....[56]....
        /*07f8*/ 	.word	0x0001b100
        /*07fc*/ 	.word	0x00000014
        /*0800*/ 	.word	0x00000000
        /*0804*/ 	.short	0x0101
        /*0806*/ 	.byte	0x3f
	.zero		1


	//   ....[57]....
        /*0808*/ 	.word	0x0001b300
        /*080c*/ 	.word	0x00000011
        /*0810*/ 	.word	0x0002e870
        /*0814*/ 	.short	0x010a
        /*0816*/ 	.byte	0x3f
	.zero		1


	//   ....[58]....
        /*0818*/ 	.word	0x0001b370
        /*081c*/ 	.word	0x00000011
        /*0820*/ 	.word	0x0002e860
        /*0824*/ 	.short	0x010a
        /*0826*/ 	.byte	0x3f
	.zero		1


	//   ....[59]....
        /*0828*/ 	.word	0x0001ba20
        /*082c*/ 	.word	0x00000011
        /*0830*/ 	.word	0x0002e850
        /*0834*/ 	.short	0x0101
        /*0836*/ 	.byte	0x3f
	.zero		1


	//   ....[60]....
        /*0838*/ 	.word	0x0001ba60
        /*083c*/ 	.word	0x00000000
        /*0840*/ 	.word	0x00000000
        /*0844*/ 	.short	0x0101
        /*0846*/ 	.byte	0x3f
	.zero		1


	//   ....[61]....
        /*0848*/ 	.word	0x0001bd30
        /*084c*/ 	.word	0x00000000
        /*0850*/ 	.word	0x0002e820
        /*0854*/ 	.short	0x010a
        /*0856*/ 	.byte	0x3f
	.zero		1


	//   ....[62]....
        /*0858*/ 	.word	0x0001bef0
        /*085c*/ 	.word	0x00000006
        /*0860*/ 	.word	0x00000000
        /*0864*/ 	.short	0x010a
        /*0866*/ 	.byte	0x3f
	.zero		1


	//   ....[63]....
        /*0868*/ 	.word	0x0001bf60
        /*086c*/ 	.word	0x00000007
        /*0870*/ 	.word	0x00000000
        /*0874*/ 	.short	0x010a
        /*0876*/ 	.byte	0x3f
	.zero		1


	//   ....[64]....
        /*0878*/ 	.word	0x0001bfc0
        /*087c*/ 	.word	0x00000004
        /*0880*/ 	.word	0x0002e860
        /*0884*/ 	.short	0x010a
        /*0886*/ 	.byte	0x3f
	.zero		1


	//   ....[65]....
        /*0888*/ 	.word	0x0001c010
        /*088c*/ 	.word	0x00000003
        /*0890*/ 	.word	0x0002e860
        /*0894*/ 	.short	0x010a
        /*0896*/ 	.byte	0x3f
	.zero		1


	//   ....[66]....
        /*0898*/ 	.word	0x0001c050
        /*089c*/ 	.word	0x00000004
        /*08a0*/ 	.word	0x0002e880
        /*08a4*/ 	.short	0x010a
        /*08a6*/ 	.byte	0x3f
	.zero		1


	//   ....[67]....
        /*08a8*/ 	.word	0x0001c070
        /*08ac*/ 	.word	0x00000003
        /*08b0*/ 	.word	0x0002e880
        /*08b4*/ 	.short	0x010a
        /*08b6*/ 	.byte	0x3f
	.zero		1


	//   ....[68]....
        /*08b8*/ 	.word	0x0001c0e0
        /*08bc*/ 	.word	0x00000003
        /*08c0*/ 	.word	0x0002e800
        /*08c4*/ 	.short	0x010a
        /*08c6*/ 	.byte	0x3f
	.zero		1


	//   ....[69]....
        /*08c8*/ 	.word	0x0001c130
        /*08cc*/ 	.word	0x00000005
        /*08d0*/ 	.word	0x0002e830
        /*08d4*/ 	.short	0x010a
        /*08d6*/ 	.byte	0x3f
	.zero		1


	//   ....[70]....
        /*08d8*/ 	.word	0x0001c190
        /*08dc*/ 	.word	0x0000000f
        /*08e0*/ 	.word	0x0002e830
        /*08e4*/ 	.short	0x010a
        /*08e6*/ 	.byte	0x3f
	.zero		1


	//   ....[71]....
        /*08e8*/ 	.word	0x0001c1f0
        /*08ec*/ 	.word	0x0000000f
        /*08f0*/ 	.word	0x0002e850
        /*08f4*/ 	.short	0x010a
        /*08f6*/ 	.byte	0x3f
	.zero		1


	//   ....[72]....
        /*08f8*/ 	.word	0x0001c250
        /*08fc*/ 	.word	0x00000003
        /*0900*/ 	.word	0x0002e830
        /*0904*/ 	.short	0x010a
        /*0906*/ 	.byte	0x3f
	.zero		1


	//   ....[73]....
        /*0908*/ 	.word	0x0001c2b0
        /*090c*/ 	.word	0x00000003
        /*0910*/ 	.word	0x0002e850
        /*0914*/ 	.short	0x010a
        /*0916*/ 	.byte	0x3f
	.zero		1


	//   ....[74]....
        /*0918*/ 	.word	0x0001c310
        /*091c*/ 	.word	0x00000003
        /*0920*/ 	.word	0x0002e830
        /*0924*/ 	.short	0x010a
        /*0926*/ 	.byte	0x3f
	.zero		1


	//   ....[75]....
        /*0928*/ 	.word	0x0001c370
        /*092c*/ 	.word	0x00000003
        /*0930*/ 	.word	0x0002e850
        /*0934*/ 	.short	0x010a
        /*0936*/ 	.byte	0x3f
	.zero		1


	//   ....[76]....
        /*0938*/ 	.word	0x0001c3d0
        /*093c*/ 	.word	0x00000007
        /*0940*/ 	.word	0x0002e850
        /*0944*/ 	.short	0x010a
        /*0946*/ 	.byte	0x3f
	.zero		1


	//   ....[77]....
        /*0948*/ 	.word	0x0001c520
        /*094c*/ 	.word	0x00000004
        /*0950*/ 	.word	0x0002e880
        /*0954*/ 	.short	0x010a
        /*0956*/ 	.byte	0x3f
	.zero		1


	//   ....[78]....
        /*0958*/ 	.word	0x0001c570
        /*095c*/ 	.word	0x00000004
        /*0960*/ 	.word	0x0002e840
        /*0964*/ 	.short	0x010a
        /*0966*/ 	.byte	0x3f
	.zero		1


	//   ....[79]....
        /*0968*/ 	.word	0x0001c5d0
        /*096c*/ 	.word	0x00000003
        /*0970*/ 	.word	0x0002e820
        /*0974*/ 	.short	0x010a
        /*0976*/ 	.byte	0x3f
	.zero		1


	//   ....[80]....
        /*0978*/ 	.word	0x0001c620
        /*097c*/ 	.word	0x00000004
        /*0980*/ 	.word	0x0002e880
        /*0984*/ 	.short	0x010a
        /*0986*/ 	.byte	0x3f
	.zero		1


	//   ....[81]....
        /*0988*/ 	.word	0x0001c670
        /*098c*/ 	.word	0x00000004
        /*0990*/ 	.word	0x0002e840
        /*0994*/ 	.short	0x010a
        /*0996*/ 	.byte	0x3f
	.zero		1


	//   ....[82]....
        /*0998*/ 	.word	0x0001c6c0
        /*099c*/ 	.word	0x00000014
        /*09a0*/ 	.word	0x0002e870
        /*09a4*/ 	.short	0x010a
        /*09a6*/ 	.byte	0x3f
	.zero		1


	//   ....[83]....
        /*09a8*/ 	.word	0x0001c710
        /*09ac*/ 	.word	0x00000014
        /*09b0*/ 	.word	0x0002e860
        /*09b4*/ 	.short	0x010a
        /*09b6*/ 	.byte	0x3f
	.zero		1


	//   ....[84]....
        /*09b8*/ 	.word	0x0001c760
        /*09bc*/ 	.word	0x00000011
        /*09c0*/ 	.word	0x0002e870
        /*09c4*/ 	.short	0x010a
        /*09c6*/ 	.byte	0x3f
	.zero		1


	//   ....[85]....
        /*09c8*/ 	.word	0x0001c7b0
        /*09cc*/ 	.word	0x00000011
        /*09d0*/ 	.word	0x0002e860
        /*09d4*/ 	.short	0x010a
        /*09d6*/ 	.byte	0x3f
	.zero		1


	//   ....[86]....
        /*09d8*/ 	.word	0x0001c800
        /*09dc*/ 	.word	0x00000000
        /*09e0*/ 	.word	0x0002e820
        /*09e4*/ 	.short	0x010a
        /*09e6*/ 	.byte	0x3f
	.zero		1


	//   ....[87]....
        /*09e8*/ 	.word	0x0001c9a0
        /*09ec*/ 	.word	0x00000006
        /*09f0*/ 	.word	0x00000000
        /*09f4*/ 	.short	0x010a
        /*09f6*/ 	.byte	0x3f
	.zero		1


	//   ....[88]....
        /*09f8*/ 	.word	0x0001c9f0
        /*09fc*/ 	.word	0x00000007
        /*0a00*/ 	.word	0x00000000
        /*0a04*/ 	.short	0x010a
        /*0a06*/ 	.byte	0x3f
	.zero		1


	//   ....[89]....
        /*0a08*/ 	.word	0x0001ca40
        /*0a0c*/ 	.word	0x00000004
        /*0a10*/ 	.word	0x0002e860
        /*0a14*/ 	.short	0x010a
        /*0a16*/ 	.byte	0x3f
	.zero		1


	//   ....[90]....
        /*0a18*/ 	.word	0x0001ca90
        /*0a1c*/ 	.word	0x00000003
        /*0a20*/ 	.word	0x0002e860
        /*0a24*/ 	.short	0x010a
        /*0a26*/ 	.byte	0x3f
	.zero		1


	//   ....[91]....
        /*0a28*/ 	.word	0x0001cae0
        /*0a2c*/ 	.word	0x00000004
        /*0a30*/ 	.word	0x0002e880
        /*0a34*/ 	.short	0x010a
        /*0a36*/ 	.byte	0x3f
	.zero		1


	//----- nvinfo : EIATTR_NUM_MBARRIERS
	.align		4
.L_991:
        /*0a38*/ 	.byte	0x03, 0x38
        /*0a3a*/ 	.short	0x0016


	//----- nvinfo : EIATTR_EXIT_INSTR_OFFSETS
	.align		4
        /*0a3c*/ 	.byte	0x04, 0x1c
        /*0a3e*/ 	.short	(.L_993 - .L_992)


	//   ....[0]....
.L_992:
        /*0a40*/ 	.word	0x00000a50


	//   ....[1]....
        /*0a44*/ 	.word	0x00018670


	//   ....[2]....
        /*0a48*/ 	.word	0x0001c0c0


	//----- nvinfo : EIATTR_MAX_THREADS
	.align		4
.L_993:
        /*0a4c*/ 	.byte	0x04, 0x05
        /*0a4e*/ 	.short	(.L_995 - .L_994)
.L_994:
        /*0a50*/ 	.word	0x00000180
        /*0a54*/ 	.word	0x00000001
        /*0a58*/ 	.word	0x00000001


	//----- nvinfo : EIATTR_CRS_STACK_SIZE
	.align		4
.L_995:
        /*0a5c*/ 	.byte	0x04, 0x1e
        /*0a5e*/ 	.short	(.L_997 - .L_996)
.L_996:
        /*0a60*/ 	.word	0x00000000


	//----- nvinfo : EIATTR_CBANK_PARAM_SIZE
	.align		4
.L_997:
        /*0a64*/ 	.byte	0x03, 0x19
        /*0a66*/ 	.short	0x0bf0


	//----- nvinfo : EIATTR_PARAM_CBANK
	.align		4
        /*0a68*/ 	.byte	0x04, 0x0a
        /*0a6a*/ 	.short	(.L_999 - .L_998)
	.align		4
.L_998:
        /*0a6c*/ 	.word	index@(.nv.constant0._ZN7cutlass13device_kernelIN5flash11enable_sm90INS1_16FlashAttnFwdSm90INS1_25CollectiveMainloopFwdSm90ILi2EN4cute5tupleIJNS5_1CILi1EEES8_S8_EEENS6_IJNS7_ILi128EEENS7_ILi224EEESA_EEELi128ENS_12float_e4m3_tEfNS_4arch4Sm90ELb0ELb1ELb0ELb0ELb0ELb0ELb0ELb1ELb1ELb0ELb0ELb0EEENS1_21CollectiveEpilogueFwdINS6_IJSA_SA_SB_EEES9_NS_10bfloat16_tESF_Li256ELb0ELb0ELb0ELb1EEENS1_30DynamicPersistentTileSchedulerILi256ELi128ELb0ELb0ELb1EEEEEEEEEvNT_6ParamsE)
        /*0a70*/ 	.short	0x0210
        /*0a72*/ 	.short	0x0bf0


	//----- nvinfo : EIATTR_SW_WAR
	.align		4
.L_999:
        /*0a74*/ 	.byte	0x04, 0x36
        /*0a76*/ 	.short	(.L_1001 - .L_1000)
.L_1000:
        /*0a78*/ 	.word	0x00000008
.L_1001:


//--------------------- .nv.info._ZN7cutlass13device_kernelIN5flash11enable_sm90INS1_16FlashAttnFwdSm90INS1_25CollectiveMainloopFwdSm90ILi2EN4cute5tupleIJNS5_1CILi1EEES8_S8_EEENS6_IJNS7_ILi128EEENS7_ILi224EEESA_EEELi128ENS_12float_e4m3_tEfNS_4arch4Sm90ELb0ELb1ELb0ELb1ELb0ELb0ELb0ELb1ELb1ELb0ELb0ELb0EEENS1_21CollectiveEpilogueFwdINS6_IJSA_SA_SB_EEES9_NS_10bfloat16_tESF_Li256ELb1ELb0ELb0ELb1EEENS1_36VarlenDynamicPersistentTileSchedulerILi128ELi224ELi256ELi128ELb0ELb0ELb1ELb1ELb0ELb1EEEEEEEEEvNT_6ParamsE --------------------------
	.section	.nv.info._ZN7cutlass13device_kernelIN5flash11enable_sm90INS1_16FlashAttnFwdSm90INS1_25CollectiveMainloopFwdSm90ILi2EN4cute5tupleIJNS5_1CILi1EEES8_S8_EEENS6_IJNS7_ILi128EEENS7_ILi224EEESA_EEELi128ENS_12float_e4m3_tEfNS_4arch4Sm90ELb0ELb1ELb0ELb1ELb0ELb0ELb0ELb1ELb1ELb0ELb0ELb0EEENS1_21CollectiveEpilogueFwdINS6_IJSA_SA_SB_EEES9_NS_10bfloat16_tESF_Li256ELb1ELb0ELb0ELb1EEENS1_36VarlenDynamicPersistentTileSchedulerILi128ELi224ELi256ELi128ELb0ELb0ELb1ELb1ELb0ELb1EEEEEEEEEvNT_6ParamsE,"",@"SHT_CUDA_INFO"
	.sectionflags	@""
	.align	4


	//----- nvinfo : EIATTR_CUDA_API_VERSION
	.align		4
        /*0000*/ 	.byte	0x04, 0x37
        /*0002*/ 	.short	(.L_1003 - .L_1002)
.L_1002:
        /*0004*/ 	.word	0x00000082


	//----- nvinfo : EIATTR_KPARAM_INFO
	.align		4
.L_1003:
        /*0008*/ 	.byte	0x04, 0x17
        /*000a*/ 	.short	(.L_1005 - .L_1004)
.L_1004:
        /*000c*/ 	.word	0x00000000
        /*0010*/ 	.short	0x0000
        /*0012*/ 	.short	0x0070
        /*0014*/ 	.byte	0x00, 0xf0, 0x01, 0x28


	//----- nvinfo : EIATTR_SPARSE_MMA_MASK
	.align		4
.L_1005:
        /*0018*/ 	.byte	0x03, 0x50
        /*001a*/ 	.short	0x0000


	//----- nvinfo : EIATTR_MAXREG_COUNT
	.align		4
        /*001c*/ 	.byte	0x03, 0x1b
        /*001e*/ 	.short	0x00a8


	//----- nvinfo : EIATTR_NUM_BARRIERS
	.align		4
        /*0020*/ 	.byte	0x02, 0x4c
        /*0022*/ 	.byte	0x10
	.zero		1


	//----- nvinfo : EIATTR_EXTERNS
	.align		4
        /*0024*/ 	.byte	0x04, 0x0f
        /*0026*/ 	.short	(.L_1007 - .L_1006)


	//   ....[0]....
	.align		4
.L_1006:
        /*0028*/ 	.word	index@(__assertfail)


	//----- nvinfo : EIATTR_ANNOTATIONS
	.align		4
.L_1007:
        /*002c*/ 	.byte	0x04, 0x55
        /*002e*/ 	.short	(.L_1009 - .L_1008)


	//   ....[0]....
.L_1008:
        /* <DEDUP_REMOVED lines=35> */


	//----- nvinfo : EIATTR_MERCURY_ISA_VERSION
	.align		4
.L_1009:
        /*0248*/ 	.byte	0x03, 0x5f
        /*024a*/ 	.short	0x0101


	//----- nvinfo : EIATTR_UNUSED_LOAD_BYTE_OFFSET
	.align		4
        /*024c*/ 	.byte	0x04, 0x44
        /*024e*/ 	.short	(.L_1011 - .L_1010)


	//   ....[0]....
.L_1010:
        /*0250*/ 	.word	0x00000a70
        /*0254*/ 	.word	0x0000fff0


	//   ....[1]....
        /*0258*/ 	.word	0x00016f60
        /*025c*/ 	.word	0x0000fff0


	//----- nvinfo : EIATTR_INT_WARP_WIDE_INSTR_OFFSETS
	.align		4
.L_1011:
        /*0260*/ 	.byte	0x04, 0x31
        /*0262*/ 	.short	(.L_1013 - .L_1012)


	//   ....[0]....
.L_1012:
        /*0264*/ 	.word	0x00000160


	//   ....[1]....
        /*0268*/ 	.word	0x000001a0


	//   ....[2]....
        /*026c*/ 	.word	0x00000210


	//   ....[3]....
        /*0270*/ 	.word	0x0001ace0


	//   ....[4]....
        /*0274*/ 	.word	0x0001ad70


	//   ....[5]....
        /*0278*/ 	.word	0x0001b4c0


	//   ....[6]....
        /*027c*/ 	.word	0x0001cdd0


	//   ....[7]....
        /*0280*/ 	.word	0x0001ce60


	//----- nvinfo : EIATTR_COOP_GROUP_MASK_REGIDS
	.align		4
.L_1013:
        /*0284*/ 	.byte	0x04, 0x29
        /*0286*/ 	.short	(.L_1015 - .L_1014)


	//   ....[0]....
.L_1014:
        /*0288*/ 	.word	0xffffffff


	//   ....[1]....
        /*028c*/ 	.word	0xffffffff


	//   ....[2]....
        /*0290*/ 	.word	0xffffffff


	//   ....[3]....
        /*0294*/ 	.word	0xffffffff


	//   ....[4]....
        /*0298*/ 	.word	0xffffffff


	//   ....[5]....
        /*029c*/ 	.word	0xffffffff


	//   ....[6]....
        /*02a0*/ 	.word	0xffffffff


	//   ....[7]....
        /*02a4*/ 	.word	0xffffffff


	//   ....[8]....
        /*02a8*/ 	.word	0xffffffff


	//   ....[9]....
        /*02ac*/ 	.word	0xffffffff


	//   ....[10]....
        /*02b0*/ 	.word	0xffffffff


	//   ....[11]....
        /*02b4*/ 	.word	0xffffffff


	//   ....[12]....
        /*02b8*/ 	.word	0xffffffff


	//   ....[13]....
        /*02bc*/ 	.word	0xffffffff


	//   ....[14]....
        /*02c0*/ 	.word	0xffffffff


	//   ....[15]....
        /*02c4*/ 	.word	0xffffffff


	//   ....[16]....
        /*02c8*/ 	.word	0xffffffff


	//   ....[17]....
        /*02cc*/ 	.word	0xffffffff


	//   ....[18]....
        /*02d0*/ 	.word	0xffffffff


	//   ....[19]....
        /*02d4*/ 	.word	0xffffffff


	//   ....[20]....
        /*02d8*/ 	.word	0xffffffff


	//   ....[21]....
        /*02dc*/ 	.word	0xffffffff


	//   ....[22]....
        /*02e0*/ 	.word	0xffffffff


	//   ....[23]....
        /*02e4*/ 	.word	0xffffffff


	//   ....[24]....
        /*02e8*/ 	.word	0xffffffff


	//   ....[25]....
        /*02ec*/ 	.word	0xffffffff


	//   ....[26]....
        /*02f0*/ 	.word	0xffffffff


	//   ....[27]....
        /*02f4*/ 	.word	0xffffffff


	//   ....[28]....
        /*02f8*/ 	.word	0xffffffff


	//   ....[29]....
        /*02fc*/ 	.word	0xffffffff


	//   ....[30]....
        /*0300*/ 	.word	0xffffffff


	//   ....[31]....
        /*0304*/ 	.word	0xffffffff


	//   ....[32]....
        /*0308*/ 	.word	0xffffffff


	//   ....[33]....
        /*030c*/ 	.word	0xffffffff


	//   ....[34]....
        /*0310*/ 	.word	0xffffffff


	//   ....[35]....
        /*0314*/ 	.word	0xffffffff


	//   ....[36]....
        /*0318*/ 	.word	0xffffffff


	//   ....[37]....
        /*031c*/ 	.word	0xffffffff


	//   ....[38]....
        /*0320*/ 	.word	0xffffffff


	//   ....[39]....
        /*0324*/ 	.word	0xffffffff


	//   ....[40]....
        /*0328*/ 	.word	0xffffffff


	//   ....[41]....
        /*032c*/ 	.word	0xffffffff


	//   ....[42]....
        /*0330*/ 	.word	0xffffffff


	//   ....[43]....
        /*0334*/ 	.word	0xffffffff


	//   ....[44]....
        /*0338*/ 	.word	0xffffffff


	//   ....[45]....
        /*033c*/ 	.word	0xffffffff


	//   ....[46]....
        /*0340*/ 	.word	0xffffffff


	//   ....[47]....
        /*0344*/ 	.word	0xffffffff


	//   ....[48]....
        /*0348*/ 	.word	0xffffffff


	//   ....[49]....
        /*034c*/ 	.word	0xffffffff


	//   ....[50]....
        /*0350*/ 	.word	0xffffffff


	//   ....[51]....
        /*0354*/ 	.word	0xffffffff


	//   ....[52]....
        /*0358*/ 	.word	0xffffffff


	//   ....[53]....
        /*035c*/ 	.word	0xffffffff


	//   ....[54]....
        /*0360*/ 	.word	0xffffffff


	//   ....[55]....
        /*0364*/ 	.word	0xffffffff


	//   ....[56]....
        /*0368*/ 	.word	0xffffffff


	//   ....[57]....
        /*036c*/ 	.word	0xffffffff


	//   ....[58]....
        /*0370*/ 	.word	0xffffffff


	//   ....[59]....
        /*0374*/ 	.word	0xffffffff


	//   ....[60]....
        /*0378*/ 	.word	0xffffffff


	//   ....[61]....
        /*037c*/ 	.word	0xffffffff


	//   ....[62]....
        /*0380*/ 	.word	0xffffffff


	//   ....[63]....
        /*0384*/ 	.word	0xffffffff


	//   ....[64]....
        /*0388*/ 	.word	0xffffffff


	//   ....[65]....
        /*038c*/ 	.word	0xffffffff


	//   ....[66]....
        /*0390*/ 	.word	0xffffffff


	//   ....[67]....
        /*0394*/ 	.word	0xffffffff


	//   ....[68]....
        /*0398*/ 	.word	0xffffffff


	//   ....[69]....
        /*039c*/ 	.word	0xffffffff


	//   ....[70]....
        /*03a0*/ 	.word	0xffffffff


	//   ....[71]....
        /*03a4*/ 	.word	0xffffffff


	//   ....[72]....
        /*03a8*/ 	.word	0xffffffff


	//   ....[73]....
        /*03ac*/ 	.word	0xffffffff


	//   ....[74]....
        /*03b0*/ 	.word	0xffffffff


	//   ....[75]....
        /*03b4*/ 	.word	0xffffffff


	//   ....[76]....
        /*03b8*/ 	.word	0xffffffff


	//   ....[77]....
        /*03bc*/ 	.word	0xffffffff


	//   ....[78]....
        /*03c0*/ 	.word	0xffffffff


	//   ....[79]....
        /*03c4*/ 	.word	0xffffffff


	//   ....[80]....
        /*03c8*/ 	.word	0xffffffff


	//   ....[81]....
        /*03cc*/ 	.word	0xffffffff


	//   ....[82]....
        /*03d0*/ 	.word	0xffffffff


	//   ....[83]....
        /*03d4*/ 	.word	0xffffffff


	//   ....[84]....
        /*03d8*/ 	.word	0xffffffff


	//   ....[85]....
        /*03dc*/ 	.word	0xffffffff


	//   ....[86]....
        /*03e0*/ 	.word	0xffffffff


	//   ....[87]....
        /*03e4*/ 	.word	0xffffffff


	//   ....[88]....
        /*03e8*/ 	.word	0xffffffff


	//   ....[89]....
        /*03ec*/ 	.word	0xffffffff


	//   ....[90]....
        /*03f0*/ 	.word	0xffffffff


	//   ....[91]....
        /*03f4*/ 	.word	0xffffffff


	//   ....[92]....
        /*03f8*/ 	.word	0xffffffff


	//   ....[93]....
        /*03fc*/ 	.word	0xffffffff


	//   ....[94]....
        /*0400*/ 	.word	0xffffffff


	//   ....[95]....
        /*0404*/ 	.word	0x0500000f


	//   ....[96]....
        /*0408*/ 	.word	0x0500000f


	//----- nvinfo : EIATTR_COOP_GROUP_INSTR_OFFSETS
	.align		4
.L_1015:
        /*040c*/ 	.byte	0x04, 0x28
        /*040e*/ 	.short	(.L_1017 - .L_1016)


	//   ....[0]....
.L_1016:
        /*0410*/ 	.word	0x00000070


	//   ....[1]....
        /*0414*/ 	.word	0x00000170


	//   ....[2]....
        /*0418*/ 	.word	0x000001c0


	//   ....[3]....
        /*041c*/ 	.word	0x000003f0


	//   ....[4]....
        /*0420*/ 	.word	0x00000550


	//   ....[5]....
        /*0424*/ 	.word	0x00000670


	//   ....[6]....
        /*0428*/ 	.word	0x000007d0


	//   ....[7]....
        /*042c*/ 	.word	0x00001c00


	//   ....[8]....
        /*0430*/ 	.word	0x00004970


	//   ....[9]....
        /*0434*/ 	.word	0x00004ea0


	//   ....[10]....
        /*0438*/ 	.word	0x00005b10


	//   ....[11]....
        /*043c*/ 	.word	0x00005b90


	//   ....[12]....
        /*0440*/ 	.word	0x0000a3c0


	//   ....[13]....
        /*0444*/ 	.word	0x0000a4d0


	//   ....[14]....
        /*0448*/ 	.word	0x0000b520


	//   ....[15]....
        /*044c*/ 	.word	0x0000b570


	//   ....[16]....
        /*0450*/ 	.word	0x0000e650


	//   ....[17]....
        /*0454*/ 	.word	0x0000e670


	//   ....[18]....
        /*0458*/ 	.word	0x0000e690


	//   ....[19]....
        /*045c*/ 	.word	0x0000e6c0


	//   ....[20]....
        /*0460*/ 	.word	0x000138f0


	//   ....[21]....
        /*0464*/ 	.word	0x00013a00


	//   ....[22]....
        /*0468*/ 	.word	0x00014a20


	//   ....[23]....
        /*046c*/ 	.word	0x00014aa0


	//   ....[24]....
        /*0470*/ 	.word	0x000167b0


	//   ....[25]....
        /*0474*/ 	.word	0x000167c0


	//   ....[26]....
        /*0478*/ 	.word	0x00016840


	//   ....[27]....
        /*047c*/ 	.word	0x00016850


	//   ....[28]....
        /*0480*/ 	.word	0x00017830


	//   ....[29]....
        /*0484*/ 	.word	0x00017840


	//   ....[30]....
        /*0488*/ 	.word	0x00017850


	//   ....[31]....
        /*048c*/ 	.word	0x00017860


	//   ....[32]....
        /*0490*/ 	.word	0x00017870


	//   ....[33]....
        /*0494*/ 	.word	0x00017880


	//   ....[34]....
        /*0498*/ 	.word	0x00017890


	//   ....[35]....
        /*049c*/ 	.word	0x000178a0


	//   ....[36]....
        /*04a0*/ 	.word	0x000178d0


	//   ....[37]....
        /*04a4*/ 	.word	0x000178e0


	//   ....[38]....
        /*04a8*/ 	.word	0x00017910


	//   ....[39]....
        /*04ac*/ 	.word	0x00017920


	//   ....[40]....
        /*04b0*/ 	.word	0x00017950


	//   ....[41]....
        /*04b4*/ 	.word	0x00017960


	//   ....[42]....
        /*04b8*/ 	.word	0x00017990


	//   ....[43]....
        /*04bc*/ 	.word	0x000179a0


	//   ....[44]....
        /*04c0*/ 	.word	0x000179b0


	//   ....[45]....
        /*04c4*/ 	.word	0x000179e0


	//   ....[46]....
        /*04c8*/ 	.word	0x000179f0


	//   ....[47]....
        /*04cc*/ 	.word	0x00017a10


	//   ....[48]....
        /*04d0*/ 	.word	0x00017a30


	//   ....[49]....
        /*04d4*/ 	.word	0x00017a60


	//   ....[50]....
        /*04d8*/ 	.word	0x00017a90


	//   ....[51]....
        /*04dc*/ 	.word	0x00017aa0


	//   ....[52]....
        /*04e0*/ 	.word	0x00017ad0


	//   ....[53]....
        /*04e4*/ 	.word	0x00017ae0


	//   ....[54]....
        /*04e8*/ 	.word	0x00017b30


	//   ....[55]....
        /*04ec*/ 	.word	0x00017b40


	//   ....[56]....
        /*04f0*/ 	.word	0x00017b50


	//   ....[57]....
        /*04f4*/ 	.word	0x00017b60


	//   ....[58]....
        /*04f8*/ 	.word	0x00017b90


	//   ....[59]....
        /*04fc*/ 	.word	0x00017bb0


	//   ....[60]....
        /*0500*/ 	.word	0x000195c0


	//   ....[61]....
        /*0504*/ 	.word	0x00019790


	//   ....[62]....
        /*0508*/ 	.word	0x000197c0


	//   ....[63]....
        /*050c*/ 	.word	0x000197f0


	//   ....[64]....
        /*0510*/ 	.word	0x00019830


	//   ....[65]....
        /*0514*/ 	.word	0x00019860


	//   ....[66]....
        /*0518*/ 	.word	0x000198a0


	//   ....[67]....
        /*051c*/ 	.word	0x00019a30


	//   ....[68]....
        /*0520*/ 	.word	0x00019a60


	//   ....[69]....
        /*0524*/ 	.word	0x00019a90


	//   ....[70]....
        /*0528*/ 	.word	0x00019ac0


	//   ....[71]....
        /*052c*/ 	.word	0x00019af0


	//   ....[72]....
        /*0530*/ 	.word	0x00019b30


	//   ....[73]....
        /*0534*/ 	.word	0x00019bd0


	//   ....[74]....
        /*0538*/ 	.word	0x00019c60


	//   ....[75]....
        /*053c*/ 	.word	0x00019d10


	//   ....[76]....
        /*0540*/ 	.word	0x0001b5c0


	//   ....[77]....
        /*0544*/ 	.word	0x0001d950


	//   ....[78]....
        /*0548*/ 	.word	0x0001d980


	//   ....[79]....
        /*054c*/ 	.word	0x0001d9b0


	//   ....[80]....
        /*0550*/ 	.word	0x0001d9f0


	//   ....[81]....
        /*0554*/ 	.word	0x0001da20


	//   ....[82]....
        /*0558*/ 	.word	0x0001da30


	//   ....[83]....
        /*055c*/ 	.word	0x0001da60


	//   ....[84]....
        /*0560*/ 	.word	0x0001da70


	//   ....[85]....
        /*0564*/ 	.word	0x0001dbb0


	//   ....[86]....
        /*0568*/ 	.word	0x0001dbe0


	//   ....[87]....
        /*056c*/ 	.word	0x0001dc10


	//   ....[88]....
        /*0570*/ 	.word	0x0001dc40


	//   ....[89]....
        /*0574*/ 	.word	0x0001dc70


	//   ....[90]....
        /*0578*/ 	.word	0x0001dcb0


	//   ....[91]....
        /*057c*/ 	.word	0x0001dd40


	//   ....[92]....
        /*0580*/ 	.word	0x0001ddd0


	//   ....[93]....
        /*0584*/ 	.word	0x0001de40


	//   ....[94]....
        /*0588*/ 	.word	0x0001e4d0


	//   ....[95]....
        /*058c*/ 	.word	0x0001eb90


	//   ....[96]....
        /*0590*/ 	.word	0x0001f000


	//----- nvinfo : EIATTR_REG_RECONFIG
	.align		4
.L_1017:
        /*0594*/ 	.byte	0x01, 0x54
	.zero		2


	//----- nvinfo : EIATTR_SYSCALL_OFFSETS
	.align		4
        /*0598*/ 	.byte	0x04, 0x46
        /*059a*/ 	.short	(.L_1019 - .L_1018)


	//   ....[0]....
.L_1018:
        /*059c*/ 	.word	0x00001d80


	//   ....[1]....
        /*05a0*/ 	.word	0x0001af10


	//   ....[2]....
        /*05a4*/ 	.word	0x0001b070


	//   ....[3]....
        /*05a8*/ 	.word	0x0001b1b0


	//   ....[4]....
        /*05ac*/ 	.word	0x0001b2d0


	//----- nvinfo : EIATTR_MBARRIER_INSTR_OFFSETS
	.align		4
.L_1019:
        /*05b0*/ 	.byte	0x04, 0x39
        /*05b2*/ 	.short	(.L_1021 - .L_1020)


	//   ....[0]....
.L_1020:
        /*05b4*/ 	.word	0x000002a0
        /*05b8*/ 	.word	0x000000ff
        /*05bc*/ 	.word	0x0002e800
        /*05c0*/ 	.short	0x0100
        /*05c2*/ 	.byte	0x08
	.zero		1


	//   ....[1]....
        /*05c4*/ 	.word	0x000002b0
        /*05c8*/ 	.word	0x000000ff
        /*05cc*/ 	.word	0x0002e820
        /*05d0*/ 	.short	0x0100
        /*05d2*/ 	.byte	0x08
	.zero		1


	//   ....[2]....
        /*05d4*/ 	.word	0x000003a0
        /*05d8*/ 	.word	0x000000ff
        /*05dc*/ 	.word	0x0002e830
        /*05e0*/ 	.short	0x0100
        /*05e2*/ 	.byte	0x08
	.zero		1


	//   ....[3]....
        /*05e4*/ 	.word	0x000003b0
        /*05e8*/ 	.word	0x000000ff
        /*05ec*/ 	.word	0x0002e840
        /*05f0*/ 	.short	0x0100
        /*05f2*/ 	.byte	0x08
	.zero		1


	//   ....[4]....
        /*05f4*/ 	.word	0x000003c0
        /*05f8*/ 	.word	0x000000ff
        /*05fc*/ 	.word	0x0002e838
        /*0600*/ 	.short	0x0100
        /*0602*/ 	.byte	0x08
	.zero		1


	//   ....[5]....
        /*0604*/ 	.word	0x000003d0
        /*0608*/ 	.word	0x000000ff
        /*060c*/ 	.word	0x0002e848
        /*0610*/ 	.short	0x0100
        /*0612*/ 	.byte	0x08
	.zero		1


	//   ....[6]....
        /*0614*/ 	.word	0x00000500
        /*0618*/ 	.word	0x000000ff
        /*061c*/ 	.word	0x0002e850
        /*0620*/ 	.short	0x0100
        /*0622*/ 	.byte	0x08
	.zero		1


	//   ....[7]....
        /*0624*/ 	.word	0x00000510
        /*0628*/ 	.word	0x000000ff
        /*062c*/ 	.word	0x0002e860
        /*0630*/ 	.short	0x0100
        /*0632*/ 	.byte	0x08
	.zero		1


	//   ....[8]....
        /*0634*/ 	.word	0x00000520
        /*0638*/ 	.word	0x000000ff
        /*063c*/ 	.word	0x0002e858
        /*0640*/ 	.short	0x0100
        /*0642*/ 	.byte	0x08
	.zero		1


	//   ....[9]....
        /*0644*/ 	.word	0x00000530
        /*0648*/ 	.word	0x000000ff
        /*064c*/ 	.word	0x0002e868
        /*0650*/ 	.short	0x0100
        /*0652*/ 	.byte	0x08
	.zero		1


	//   ....[10]....
        /*0654*/ 	.word	0x00000620
        /*0658*/ 	.word	0x000000ff
        /*065c*/ 	.word	0x0002e870
        /*0660*/ 	.short	0x0100
        /*0662*/ 	.byte	0x06
	.zero		1


	//   ....[11]....
        /*0664*/ 	.word	0x00000630
        /*0668*/ 	.word	0x000000ff
        /*066c*/ 	.word	0x0002e880
        /*0670*/ 	.short	0x0100
        /*0672*/ 	.byte	0x06
	.zero		1


	//   ....[12]....
        /*0674*/ 	.word	0x00000640
        /*0678*/ 	.word	0x000000ff
        /*067c*/ 	.word	0x0002e878
        /*0680*/ 	.short	0x0100
        /*0682*/ 	.byte	0x06
	.zero		1


	//   ....[13]....
        /*0684*/ 	.word	0x00000650
        /*0688*/ 	.word	0x000000ff
        /*068c*/ 	.word	0x0002e888
        /*0690*/ 	.short	0x0100
        /*0692*/ 	.byte	0x06
	.zero		1


	//   ....[14]....
        /*0694*/ 	.word	0x00000780
        /*0698*/ 	.word	0x000000ff
        /*069c*/ 	.word	0x0002e890
        /*06a0*/ 	.short	0x0100
        /*06a2*/ 	.byte	0x08
	.zero		1


	//   ....[15]....
        /*06a4*/ 	.word	0x00000790
        /*06a8*/ 	.word	0x000000ff
        /*06ac*/ 	.word	0x0002e8a0
        /*06b0*/ 	.short	0x0100
        /*06b2*/ 	.byte	0x08
	.zero		1


	//   ....[16]....
        /*06b4*/ 	.word	0x000007a0
        /*06b8*/ 	.word	0x000000ff
        /*06bc*/ 	.word	0x0002e898
        /*06c0*/ 	.short	0x0100
        /*06c2*/ 	.byte	0x08
	.zero		1


	//   ....[17]....
        /*06c4*/ 	.word	0x000007b0
        /*06c8*/ 	.word	0x000000ff
        /*06cc*/ 	.word	0x0002e8a8
        /*06d0*/ 	.short	0x0100
        /*06d2*/ 	.byte	0x08
	.zero		1


	//   ....[18]....
        /*06d4*/ 	.word	0x000008e0
        /*06d8*/ 	.word	0x000000ff
        /*06dc*/ 	.word	0x0002e8b0
        /*06e0*/ 	.short	0x0100
        /*06e2*/ 	.byte	0x08
	.zero		1


	//   ....[19]....
        /*06e4*/ 	.word	0x000008f0
        /*06e8*/ 	.word	0x000000ff
        /*06ec*/ 	.word	0x0002e8c0
        /*06f0*/ 	.short	0x0100
        /*06f2*/ 	.byte	0x08
	.zero		1


	//   ....[20]....
        /*06f4*/ 	.word	0x00000900
        /*06f8*/ 	.word	0x000000ff
        /*06fc*/ 	.word	0x0002e8b8
        /*0700*/ 	.short	0x0100
        /*0702*/ 	.byte	0x08
	.zero		1


	//   ....[21]....
        /*0704*/ 	.word	0x00000910
        /*0708*/ 	.word	0x000000ff
        /*070c*/ 	.word	0x0002e8c8
        /*0710*/ 	.short	0x0100
        /*0712*/ 	.byte	0x08
	.zero		1


	//   ....[22]....
        /*0714*/ 	.word	0x00001e00
        /*0718*/ 	.word	0x000000ff
        /*071c*/ 	.word	0x0002e800
        /*0720*/ 	.short	0x010a
        /*0722*/ 	.byte	0x29
	.zero		1


	//   ....[23]....
        /*0724*/ 	.word	0x00001e80
        /*0728*/ 	.word	0x00000003
        /*072c*/ 	.word	0x0002e830
        /*0730*/ 	.short	0x010a
        /*0732*/ 	.byte	0x3f
	.zero		1


	//   ....[24]....
        /*0734*/ 	.word	0x00001ec0
        /*0738*/ 	.word	0x00000003
        /*073c*/ 	.word	0x0002e830
        /*0740*/ 	.short	0x010a
        /*0742*/ 	.byte	0x3f
	.zero		1


	//   ....[25]....
        /*0744*/ 	.word	0x00002b30
        /*0748*/ 	.word	0x00000003
        /*074c*/ 	.word	0x00000000
        /*0750*/ 	.short	0x0101
        /*0752*/ 	.byte	0x3f
	.zero		1


	//   ....[26]....
        /*0754*/ 	.word	0x00007340
        /*0758*/ 	.word	0x000000ff
        /*075c*/ 	.word	0x0002e830
        /*0760*/ 	.short	0x010a
        /*0762*/ 	.byte	0x06
	.zero		1


	//   ....[27]....
        /*0764*/ 	.word	0x00007380
        /*0768*/ 	.word	0x000000ff
        /*076c*/ 	.word	0x0002e830
        /*0770*/ 	.short	0x010a
        /*0772*/ 	.byte	0x06
	.zero		1


	//   ....[28]....
        /*0774*/ 	.word	0x00007f60
        /*0778*/ 	.word	0x000000ff
        /*077c*/ 	.word	0x0002e850
        /*0780*/ 	.short	0x010a
        /*0782*/ 	.byte	0x06
	.zero		1


	//   ....[29]....
        /*0784*/ 	.word	0x00007fa0
        /*0788*/ 	.word	0x000000ff
        /*078c*/ 	.word	0x0002e850
        /*0790*/ 	.short	0x010a
        /*0792*/ 	.byte	0x06
	.zero		1


	//   ....[30]....
        /*0794*/ 	.word	0x00008320
        /*0798*/ 	.word	0x0000000c
        /*079c*/ 	.word	0x00000000
        /*07a0*/ 	.short	0x0101
        /*07a2*/ 	.byte	0x3f
	.zero		1


	//   ....[31]....
        /*07a4*/ 	.word	0x0000c760
        /*07a8*/ 	.word	0x000000ff
        /*07ac*/ 	.word	0x00000000
        /*07b0*/ 	.short	0x0101
        /*07b2*/ 	.byte	0x06
	.zero		1


	//   ....[32]....
        /*07b4*/ 	.word	0x0000d1c0
        /*07b8*/ 	.word	0x000000ff
        /*07bc*/ 	.word	0x0002e830
        /*07c0*/ 	.short	0x010a
        /*07c2*/ 	.byte	0x06
	.zero		1


	//   ....[33]....
        /*07c4*/ 	.word	0x0000d200
        /*07c8*/ 	.word	0x000000ff
        /*07cc*/ 	.word	0x0002e830
        /*07d0*/ 	.short	0x010a
        /*07d2*/ 	.byte	0x06
	.zero		1


	//   ....[34]....
        /*07d4*/ 	.word	0x0000dde0
        /*07d8*/ 	.word	0x000000ff
        /*07dc*/ 	.word	0x0002e850
        /*07e0*/ 	.short	0x010a
        /*07e2*/ 	.byte	0x06
	.zero		1


	//   ....[35]....
        /*07e4*/ 	.word	0x0000de20
        /*07e8*/ 	.word	0x000000ff
        /*07ec*/ 	.word	0x0002e850
        /*07f0*/ 	.short	0x010a
        /*07f2*/ 	.byte	0x06
	.zero		1


	//   ....[36]....
        /*07f4*/ 	.word	0x0000fcc0
        /*07f8*/ 	.word	0x00000006
        /*07fc*/ 	.word	0x00000000
        /*0800*/ 	.short	0x0101
        /*0802*/ 	.byte	0x3f
	.zero		1


	//   ....[37]....
        /*0804*/ 	.word	0x0000ffd0
        /*0808*/ 	.word	0x000000ff
        /*080c*/ 	.word	0x00000000
        /*0810*/ 	.short	0x0101
        /*0812*/ 	.byte	0x06
	.zero		1


	//   ....[38]....
        /*0814*/ 	.word	0x00010870
        /*0818*/ 	.word	0x000000ff
        /*081c*/ 	.word	0x0002e830
        /*0820*/ 	.short	0x010a
        /*0822*/ 	.byte	0x06
	.zero		1


	//   ....[39]....
        /*0824*/ 	.word	0x000108b0
        /*0828*/ 	.word	0x000000ff
        /*082c*/ 	.word	0x0002e830
        /*0830*/ 	.short	0x010a
        /*0832*/ 	.byte	0x06
	.zero		1


	//   ....[40]....
        /*0834*/ 	.word	0x00011490
        /*0838*/ 	.word	0x000000ff
        /*083c*/ 	.word	0x0002e850
        /*0840*/ 	.short	0x010a
        /*0842*/ 	.byte	0x06
	.zero		1


	//   ....[41]....
        /*0844*/ 	.word	0x000114d0
        /*0848*/ 	.word	0x000000ff
        /*084c*/ 	.word	0x0002e850
        /*0850*/ 	.short	0x010a
        /*0852*/ 	.byte	0x06
	.zero		1


	//   ....[42]....
        /*0854*/ 	.word	0x00011890
        /*0858*/ 	.word	0x00000003
        /*085c*/ 	.word	0x00000000
        /*0860*/ 	.short	0x0101
        /*0862*/ 	.byte	0x3f
	.zero		1


	//   ....[43]....
        /*0864*/ 	.word	0x00015c90
        /*0868*/ 	.word	0x000000ff
        /*086c*/ 	.word	0x00000000
        /*0870*/ 	.short	0x0101
        /*0872*/ 	.byte	0x06
	.zero		1


	//   ....[44]....
        /*0874*/ 	.word	0x00016400
        /*0878*/ 	.word	0x000000ff
        /*087c*/ 	.word	0x0002e850
        /*0880*/ 	.short	0x010a
        /*0882*/ 	.byte	0x04
	.zero		1


	//   ....[45]....
        /*0884*/ 	.word	0x00016440
        /*0888*/ 	.word	0x000000ff
        /*088c*/ 	.word	0x0002e850
        /*0890*/ 	.short	0x010a
        /*0892*/ 	.byte	0x04
	.zero		1


	//   ....[46]....
        /*0894*/ 	.word	0x00016b70
        /*0898*/ 	.word	0x000000ff
        /*089c*/ 	.word	0x00000000
        /*08a0*/ 	.short	0x0101
        /*08a2*/ 	.byte	0x04
	.zero		1


	//   ....[47]....
        /*08a4*/ 	.word	0x00018570
        /*08a8*/ 	.word	0x00000003
        /*08ac*/ 	.word	0x00000000
        /*08b0*/ 	.short	0x0101
        /*08b2*/ 	.byte	0x3f
	.zero		1


	//   ....[48]....
        /*08b4*/ 	.word	0x0001b7f0
        /*08b8*/ 	.word	0x00000004
        /*08bc*/ 	.word	0x0002e880
        /*08c0*/ 	.short	0x010a
        /*08c2*/ 	.byte	0x3f
	.zero		1


	//   ....[49]....
        /*08c4*/ 	.word	0x0001b9c0
        /*08c8*/ 	.word	0x00000004
        /*08cc*/ 	.word	0x0002e840
        /*08d0*/ 	.short	0x010a
        /*08d2*/ 	.byte	0x3f
	.zero		1


	//   ....[50]....
        /*08d4*/ 	.word	0x0001bce0
        /*08d8*/ 	.word	0x000000ff
        /*08dc*/ 	.word	0x0002e820
        /*08e0*/ 	.short	0x010a
        /*08e2*/ 	.byte	0x29
	.zero		1


	//   ....[51]....
        /*08e4*/ 	.word	0x0001bfc0
        /*08e8*/ 	.word	0x00000004
        /*08ec*/ 	.word	0x0002e880
        /*08f0*/ 	.short	0x010a
        /*08f2*/ 	.byte	0x3f
	.zero		1


	//   ....[52]....
        /*08f4*/ 	.word	0x0001c240
        /*08f8*/ 	.word	0x00000004
        /*08fc*/ 	.word	0x0002e840
        /*0900*/ 	.short	0x010a
        /*0902*/ 	.byte	0x3f
	.zero		1


	//   ....[53]....
        /*0904*/ 	.word	0x0001c520
        /*0908*/ 	.word	0x00000014
        /*090c*/ 	.word	0x0002e870
        /*0910*/ 	.short	0x010a
        /*0912*/ 	.byte	0x3f
	.zero		1


	//   ....[54]....
        /*0914*/ 	.word	0x0001c590
        /*0918*/ 	.word	0x00000014
        /*091c*/ 	.word	0x0002e860
        /*0920*/ 	.short	0x010a
        /*0922*/ 	.byte	0x3f
	.zero		1


	//   ....[55]....
        /*0924*/ 	.word	0x0001cd00
        /*0928*/ 	.word	0x00000014
        /*092c*/ 	.word	0x0002e850
        /*0930*/ 	.short	0x0101
        /*0932*/ 	.byte	0x3f
	.zero		1


	//   ....[56]....
        /*0934*/ 	.word	0x0001cd60
        /*0938*/ 	.word	0x00000014
        /*093c*/ 	.word	0x00000000
        /*0940*/ 	.short	0x0101
        /*0942*/ 	.byte	0x3f
	.zero		1


	//   ....[57]....
        /*0944*/ 	.word	0x0001cf40
        /*0948*/ 	.word	0x00000011
        /*094c*/ 	.word	0x0002e870
        /*0950*/ 	.short	0x010a
        /*0952*/ 	.byte	0x3f
	.zero		1


	//   ....[58]....
        /*0954*/ 	.word	0x0001cfd0
        /*0958*/ 	.word	0x00000011
        /*095c*/ 	.word	0x0002e860
        /*0960*/ 	.short	0x010a
        /*0962*/ 	.byte	0x3f
	.zero		1


	//   ....[59]....
        /*0964*/ 	.word	0x0001d680
        /*0968*/ 	.word	0x00000011
        /*096c*/ 	.word	0x0002e850
        /*0970*/ 	.short	0x0101
        /*0972*/ 	.byte	0x3f
	.zero		1


	//   ....[60]....
        /*0974*/ 	.word	0x0001d6c0
        /*0978*/ 	.word	0x00000000
        /*097c*/ 	.word	0x00000000
        /*0980*/ 	.short	0x0101
        /*0982*/ 	.byte	0x3f
	.zero		1


	//   ....[61]....
        /*0984*/ 	.word	0x0001e450
        /*0988*/ 	.word	0x00000000
        /*098c*/ 	.word	0x0002e820
        /*0990*/ 	.short	0x010a
        /*0992*/ 	.byte	0x3f
	.zero		1


	//   ....[62]....
        /*0994*/ 	.word	0x0001e610
        /*0998*/ 	.word	0x00000006
        /*099c*/ 	.word	0x00000000
        /*09a0*/ 	.short	0x010a
        /*09a2*/ 	.byte	0x3f
	.zero		1


	//   ....[63]....
        /*09a4*/ 	.word	0x0001e680
        /*09a8*/ 	.word	0x00000007
        /*09ac*/ 	.word	0x00000000
        /*09b0*/ 	.short	0x010a
        /*09b2*/ 	.byte	0x3f
	.zero		1


	//   ....[64]....
        /*09b4*/ 	.word	0x0001e6e0
        /*09b8*/ 	.word	0x00000004
        /*09bc*/ 	.word	0x0002e860
        /*09c0*/ 	.short	0x010a
        /*09c2*/ 	.byte	0x3f
	.zero		1


	//   ....[65]....
        /*09c4*/ 	.word	0x0001e730
        /*09c8*/ 	.word	0x00000003
        /*09cc*/ 	.word	0x0002e860
        /*09d0*/ 	.short	0x010a
        /*09d2*/ 	.byte	0x3f
	.zero		1


	//   ....[66]....
        /*09d4*/ 	.word	0x0001e770
        /*09d8*/ 	.word	0x00000004
        /*09dc*/ 	.word	0x0002e880
        /*09e0*/ 	.short	0x010a
        /*09e2*/ 	.byte	0x3f
	.zero		1


	//   ....[67]....
        /*09e4*/ 	.word	0x0001e790
        /*09e8*/ 	.word	0x00000003
        /*09ec*/ 	.word	0x0002e880
        /*09f0*/ 	.short	0x010a
        /*09f2*/ 	.byte	0x3f
	.zero		1


	//   ....[68]....
        /*09f4*/ 	.word	0x0001e800
        /*09f8*/ 	.word	0x00000003
        /*09fc*/ 	.word	0x0002e800
        /*0a00*/ 	.short	0x010a
        /*0a02*/ 	.byte	0x3f
	.zero		1


	//   ....[69]....
        /*0a04*/ 	.word	0x0001e850
        /*0a08*/ 	.word	0x00000003
        /*0a0c*/ 	.word	0x0002e830
        /*0a10*/ 	.short	0x010a
        /*0a12*/ 	.byte	0x3f
	.zero		1


	//   ....[70]....
        /*0a14*/ 	.word	0x0001e8b0
        /*0a18*/ 	.word	0x0000000f
        /*0a1c*/ 	.word	0x0002e830
        /*0a20*/ 	.short	0x010a
        /*0a22*/ 	.byte	0x3f
	.zero		1


	//   ....[71]....
        /*0a24*/ 	.word	0x0001e910
        /*0a28*/ 	.word	0x0000000f
        /*0a2c*/ 	.word	0x0002e850
        /*0a30*/ 	.short	0x010a
        /*0a32*/ 	.byte	0x3f
	.zero		1


	//   ....[72]....
        /*0a34*/ 	.word	0x0001e970
        /*0a38*/ 	.word	0x00000003
        /*0a3c*/ 	.word	0x0002e830
        /*0a40*/ 	.short	0x010a
        /*0a42*/ 	.byte	0x3f
	.zero		1


	//   ....[73]....
        /*0a44*/ 	.word	0x0001e9d0
        /*0a48*/ 	.word	0x00000003
        /*0a4c*/ 	.word	0x0002e850
        /*0a50*/ 	.short	0x010a
        /*0a52*/ 	.byte	0x3f
	.zero		1


	//   ....[74]....
        /*0a54*/ 	.word	0x0001ea30
        /*0a58*/ 	.word	0x00000003
        /*0a5c*/ 	.word	0x0002e830
        /*0a60*/ 	.short	0x010a
        /*0a62*/ 	.byte	0x3f
	.zero		1


	//   ....[75]....
        /*0a64*/ 	.word	0x0001ea90
        /*0a68*/ 	.word	0x00000003
        /*0a6c*/ 	.word	0x0002e850
        /*0a70*/ 	.short	0x010a
        /*0a72*/ 	.byte	0x3f
	.zero		1


	//   ....[76]....
        /*0a74*/ 	.word	0x0001eaf0
        /*0a78*/ 	.word	0x00000005
        /*0a7c*/ 	.word	0x0002e850
        /*0a80*/ 	.short	0x010a
        /*0a82*/ 	.byte	0x3f
	.zero		1


	//   ....[77]....
        /*0a84*/ 	.word	0x0001ec40
        /*0a88*/ 	.word	0x00000004
        /*0a8c*/ 	.word	0x0002e880
        /*0a90*/ 	.short	0x010a
        /*0a92*/ 	.byte	0x3f
	.zero		1


	//   ....[78]....
        /*0a94*/ 	.word	0x0001ec90
        /*0a98*/ 	.word	0x00000004
        /*0a9c*/ 	.word	0x0002e840
        /*0aa0*/ 	.short	0x010a
        /*0aa2*/ 	.byte	0x3f
	.zero		1


	//   ....[79]....
        /*0aa4*/ 	.word	0x0001ecf0
        /*0aa8*/ 	.word	0x00000003
        /*0aac*/ 	.word	0x0002e820
        /*0ab0*/ 	.short	0x010a
        /*0ab2*/ 	.byte	0x3f
	.zero		1


	//   ....[80]....
        /*0ab4*/ 	.word	0x0001ed40
        /*0ab8*/ 	.word	0x00000004
        /*0abc*/ 	.word	0x0002e880
        /*0ac0*/ 	.short	0x010a
        /*0ac2*/ 	.byte	0x3f
	.zero		1


	//   ....[81]....
        /*0ac4*/ 	.word	0x0001ed90
        /*0ac8*/ 	.word	0x00000004
        /*0acc*/ 	.word	0x0002e840
        /*0ad0*/ 	.short	0x010a
        /*0ad2*/ 	.byte	0x3f
	.zero		1


	//   ....[82]....
        /*0ad4*/ 	.word	0x0001ede0
        /*0ad8*/ 	.word	0x00000014
        /*0adc*/ 	.word	0x0002e870
        /*0ae0*/ 	.short	0x010a
        /*0ae2*/ 	.byte	0x3f
	.zero		1


	//   ....[83]....
        /*0ae4*/ 	.word	0x0001ee30
        /*0ae8*/ 	.word	0x00000014
        /*0aec*/ 	.word	0x0002e860
        /*0af0*/ 	.short	0x010a
        /*0af2*/ 	.byte	0x3f
	.zero		1


	//   ....[84]....
        /*0af4*/ 	.word	0x0001ee80
        /*0af8*/ 	.word	0x00000011
        /*0afc*/ 	.word	0x0002e870
        /*0b00*/ 	.short	0x010a
        /*0b02*/ 	.byte	0x3f
	.zero		1


	//   ....[85]....
        /*0b04*/ 	.word	0x0001eed0
        /*0b08*/ 	.word	0x00000011
        /*0b0c*/ 	.word	0x0002e860
        /*0b10*/ 	.short	0x010a
        /*0b12*/ 	.byte	0x3f
	.zero		1


	//   ....[86]....
        /*0b14*/ 	.word	0x0001ef20
        /*0b18*/ 	.word	0x00000000
        /*0b1c*/ 	.word	0x0002e820
        /*0b20*/ 	.short	0x010a
        /*0b22*/ 	.byte	0x3f
	.zero		1


	//   ....[87]....
        /*0b24*/ 	.word	0x0001f0c0
        /*0b28*/ 	.word	0x00000006
        /*0b2c*/ 	.word	0x00000000
        /*0b30*/ 	.short	0x010a
        /*0b32*/ 	.byte	0x3f
	.zero		1


	//   ....[88]....
        /*0b34*/ 	.word	0x0001f110
        /*0b38*/ 	.word	0x00000007
        /*0b3c*/ 	.word	0x00000000
        /*0b40*/ 	.short	0x010a
        /*0b42*/ 	.byte	0x3f
	.zero		1


	//   ....[89]....
        /*0b44*/ 	.word	0x0001f160
        /*0b48*/ 	.word	0x00000004
        /*0b4c*/ 	.word	0x0002e860
        /*0b50*/ 	.short	0x010a
        /*0b52*/ 	.byte	0x3f
	.zero		1


	//   ....[90]....
        /*0b54*/ 	.word	0x0001f1b0
        /*0b58*/ 	.word	0x00000003
        /*0b5c*/ 	.word	0x0002e860
        /*0b60*/ 	.short	0x010a
        /*0b62*/ 	.byte	0x3f
	.zero		1


	//   ....[91]....
        /*0b64*/ 	.word	0x0001f200
        /*0b68*/ 	.word	0x00000004
        /*0b6c*/ 	.word	0x0002e880
        /*0b70*/ 	.short	0x010a
        /*0b72*/ 	.byte	0x3f
	.zero		1


	//----- nvinfo : EIATTR_NUM_MBARRIERS
	.align		4
.L_1021:
        /*0b74*/ 	.byte	0x03, 0x38
        /*0b76*/ 	.short	0x0016


	//----- nvinfo : EIATTR_EXIT_INSTR_OFFSETS
	.align		4
        /*0b78*/ 	.byte	0x04, 0x1c
        /*0b7a*/ 	.short	(.L_1023 - .L_1022)


	//   ....[0]....
.L_1022:
        /*0b7c*/ 	.word	0x00000ab0


	//   ....[1]....
        /*0b80*/ 	.word	0x00019560


	//   ....[2]....
        /*0b84*/ 	.word	0x0001e7e0


	//----- nvinfo : EIATTR_MAX_THREADS
	.align		4
.L_1023:
        /*0b88*/ 	.byte	0x04, 0x05
        /*0b8a*/ 	.short	(.L_1025 - .L_1024)
.L_1024:
        /*0b8c*/ 	.word	0x00000180
        /*0b90*/ 	.word	0x00000001
        /*0b94*/ 	.word	0x00000001


	//----- nvinfo : EIATTR_CRS_STACK_SIZE
	.align		4
.L_1025:
        /*0b98*/ 	.byte	0x04, 0x1e
        /*0b9a*/ 	.short	(.L_1027 - .L_1026)
.L_1026:
        /*0b9c*/ 	.word	0x00000000


	//----- nvinfo : EIATTR_CBANK_PARAM_SIZE
	.align		4
.L_1027:
        /*0ba0*/ 	.byte	0x03, 0x19
        /*0ba2*/ 	.short	0x0a70


	//----- nvinfo : EIATTR_PARAM_CBANK
	.align		4
        /*0ba4*/ 	.byte	0x04, 0x0a
        /*0ba6*/ 	.short	(.L_1029 - .L_1028)
	.align		4
.L_1028:
        /*0ba8*/ 	.word	index@(.nv.constant0._ZN7cutlass13device_kernelIN5flash11enable_sm90INS1_16FlashAttnFwdSm90INS1_25CollectiveMainloopFwdSm90ILi2EN4cute5tupleIJNS5_1CILi1EEES8_S8_EEENS6_IJNS7_ILi128EEENS7_ILi224EEESA_EEELi128ENS_12float_e4m3_tEfNS_4arch4Sm90ELb0ELb1ELb0ELb1ELb0ELb0ELb0ELb1ELb1ELb0ELb0ELb0EEENS1_21CollectiveEpilogueFwdINS6_IJSA_SA_SB_EEES9_NS_10bfloat16_tESF_Li256ELb1ELb0ELb0ELb1EEENS1_36VarlenDynamicPersistentTileSchedulerILi128ELi224ELi256ELi128ELb0ELb0ELb1ELb1ELb0ELb1EEEEEEEEEvNT_6ParamsE)
        /*0bac*/ 	.short	0x0210
        /*0bae*/ 	.short	0x0a70


	//----- nvinfo : EIATTR_SW_WAR
	.align		4
.L_1029:
        /*0bb0*/ 	.byte	0x04, 0x36
        /*0bb2*/ 	.short	(.L_1031 - .L_1030)
.L_1030:
        /*0bb4*/ 	.word	0x00000008
.L_1031:


//--------------------- .nv.info._ZN7cutlass13device_kernelIN5flash11enable_sm90INS1_16FlashAttnFwdSm90INS1_25CollectiveMainloopFwdSm90ILi2EN4cute5tupleIJNS5_1CILi1EEES8_S8_EEENS6_IJNS7_ILi128EEENS7_ILi224EEESA_EEELi128ENS_12float_e4m3_tEfNS_4arch4Sm90ELb0ELb1ELb0ELb1ELb0ELb1ELb0ELb1ELb1ELb0ELb0ELb0EEENS1_21CollectiveEpilogueFwdINS6_IJSA_SA_SB_EEES9_NS_10bfloat16_tESF_Li256ELb1ELb0ELb0ELb1EEENS1_36VarlenDynamicPersistentTileSchedulerILi128ELi224ELi256ELi128ELb0ELb0ELb1ELb1ELb0ELb1EEEEEEEEEvNT_6ParamsE --------------------------
	.section	.nv.info._ZN7cutlass13device_kernelIN5flash11enable_sm90INS1_16FlashAttnFwdSm90INS1_25CollectiveMainloopFwdSm90ILi2EN4cute5tupleIJNS5_1CILi1EEES8_S8_EEENS6_IJNS7_ILi128EEENS7_ILi224EEESA_EEELi128ENS_12float_e4m3_tEfNS_4arch4Sm90ELb0ELb1ELb0ELb1ELb0ELb1ELb0ELb1ELb1ELb0ELb0ELb0EEENS1_21CollectiveEpilogueFwdINS6_IJSA_SA_SB_EEES9_NS_10bfloat16_tESF_Li256ELb1ELb0ELb0ELb1EEENS1_36VarlenDynamicPersistentTileSchedulerILi128ELi224ELi256ELi128ELb0ELb0ELb1ELb1ELb0ELb1EEEEEEEEEvNT_6ParamsE,"",@"SHT_CUDA_INFO"
	.sectionflags	@""
	.align	4


	//----- nvinfo : EIATTR_CUDA_API_VERSION
	.align		4
        /*0000*/ 	.byte	0x04, 0x37
        /*0002*/ 	.short	(.L_1033 - .L_1032)
.L_1032:
        /*0004*/ 	.word	0x00000082


	//----- nvinfo : EIATTR_KPARAM_INFO
	.align		4
.L_1033:
        /*0008*/ 	.byte	0x04, 0x17
        /*000a*/ 	.short	(.L_1035 - .L_1034)
.L_1034:
        /*000c*/ 	.word	0x00000000
        /*0010*/ 	.short	0x0000
        /*0012*/ 	.short	0x0070
        /*0014*/ 	.byte	0x00, 0xf0, 0x01, 0x28


	//----- nvinfo : EIATTR_SPARSE_MMA_MASK
	.align		4
.L_1035:
        /*0018*/ 	.byte	0x03, 0x50
        /*001a*/ 	.short	0x0000


	//----- nvinfo : EIATTR_MAXREG_COUNT
	.align		4
        /*001c*/ 	.byte	0x03, 0x1b
        /*001e*/ 	.short	0x00a8


	//----- nvinfo : EIATTR_NUM_BARRIERS
	.align		4
        /*0020*/ 	.byte	0x02, 0x4c
        /*0022*/ 	.byte	0x10
	.zero		1


	//----- nvinfo : EIATTR_EXTERNS
	.align		4
        /*0024*/ 	.byte	0x04, 0x0f
        /*0026*/ 	.short	(.L_1037 - .L_1036)


	//   ....[0]....
	.align		4
.L_1036:
        /*0028*/ 	.word	index@(__assertfail)


	//----- nvinfo : EIATTR_ANNOTATIONS
	.align		4
.L_1037:
        /*002c*/ 	.byte	0x04, 0x55
        /*002e*/ 	.short	(.L_1039 - .L_1038)


	//   ....[0]....
.L_1038:
        /* <DEDUP_REMOVED lines=171> */


	//----- nvinfo : EIATTR_MERCURY_ISA_VERSION
	.align		4
.L_1039:
        /*0ad0*/ 	.byte	0x03, 0x5f
        /*0ad2*/ 	.short	0x0101


	//----- nvinfo : EIATTR_UNUSED_LOAD_BYTE_OFFSET
	.align		4
        /*0ad4*/ 	.byte	0x04, 0x44
        /*0ad6*/ 	.short	(.L_1041 - .L_1040)


	//   ....[0]....
.L_1040:
        /*0ad8*/ 	.word	0x00000b50
        /*0adc*/ 	.word	0x0000fff0


	//   ....[1]....
        /*0ae0*/ 	.word	0x0002a360
        /*0ae4*/ 	.word	0x0000fff0


	//----- nvinfo : EIATTR_INT_WARP_WIDE_INSTR_OFFSETS
	.align		4
.L_1041:
        /*0ae8*/ 	.byte	0x04, 0x31
        /*0aea*/ 	.short	(.L_1043 - .L_1042)


	//   ....[0]....
.L_1042:
        /*0aec*/ 	.word	0x000001c0


	//   ....[1]....
        /*0af0*/ 	.word	0x00000200


	//   ....[2]....
        /*0af4*/ 	.word	0x00000270


	//   ....[3]....
        /*0af8*/ 	.word	0x0002f600


	//   ....[4]....
        /*0afc*/ 	.word	0x0002f670


	//   ....[5]....
        /*0b00*/ 	.word	0x0002fe00


	//   ....[6]....
        /*0b04*/ 	.word	0x0002fe30


	//   ....[7]....
        /*0b08*/ 	.word	0x00031c60


	//   ....[8]....
        /*0b0c*/ 	.word	0x00031cd0


	//----- nvinfo : EIATTR_COOP_GROUP_MASK_REGIDS
	.align		4
.L_1043:
        /*0b10*/ 	.byte	0x04, 0x29
        /*0b12*/ 	.short	(.L_1045 - .L_1044)


	//   ....[0]....
.L_1044:
        /*0b14*/ 	.word	0xffffffff


	//   ....[1]....
        /*0b18*/ 	.word	0xffffffff


	//   ....[2]....
        /*0b1c*/ 	.word	0xffffffff


	//   ....[3]....
        /*0b20*/ 	.word	0xffffffff


	//   ....[4]....
        /*0b24*/ 	.word	0xffffffff


	//   ....[5]....
        /*0b28*/ 	.word	0xffffffff


	//   ....[6]....
        /*0b2c*/ 	.word	0xffffffff


	//   ....[7]....
        /*0b30*/ 	.word	0xffffffff


	//   ....[8]....
        /*0b34*/ 	.word	0xffffffff


	//   ....[9]....
        /*0b38*/ 	.word	0xffffffff


	//   ....[10]....
        /*0b3c*/ 	.word	0xffffffff


	//   ....[11]....
        /*0b40*/ 	.word	0xffffffff


	//   ....[12]....
        /*0b44*/ 	.word	0xffffffff


	//   ....[13]....
        /*0b48*/ 	.word	0xffffffff


	//   ....[14]....
        /*0b4c*/ 	.word	0xffffffff


	//   ....[15]....
        /*0b50*/ 	.word	0xffffffff


	//   ....[16]....
        /*0b54*/ 	.word	0xffffffff


	//   ....[17]....
        /*0b58*/ 	.word	0xffffffff


	//   ....[18]....
        /*0b5c*/ 	.word	0xffffffff


	//   ....[19]....
        /*0b60*/ 	.word	0xffffffff


	//   ....[20]....
        /*0b64*/ 	.word	0xffffffff


	//   ....[21]....
        /*0b68*/ 	.word	0xffffffff


	//   ....[22]....
        /*0b6c*/ 	.word	0xffffffff


	//   ....[23]....
        /*0b70*/ 	.word	0xffffffff


	//   ....[24]....
        /*0b74*/ 	.word	0xffffffff


	//   ....[25]....
        /*0b78*/ 	.word	0xffffffff


	//   ....[26]....
        /*0b7c*/ 	.word	0xffffffff


	//   ....[27]....
        /*0b80*/ 	.word	0xffffffff


	//   ....[28]....
        /*0b84*/ 	.word	0xffffffff


	//   ....[29]....
        /*0b88*/ 	.word	0xffffffff


	//   ....[30]....
        /*0b8c*/ 	.word	0xffffffff


	//   ....[31]....
        /*0b90*/ 	.word	0xffffffff


	//   ....[32]....
        /*0b94*/ 	.word	0xffffffff


	//   ....[33]....
        /*0b98*/ 	.word	0xffffffff


	//   ....[34]....
        /*0b9c*/ 	.word	0xffffffff


	//   ....[35]....
        /*0ba0*/ 	.word	0xffffffff


	//   ....[36]....
        /*0ba4*/ 	.word	0xffffffff


	//   ....[37]....
        /*0ba8*/ 	.word	0xffffffff


	//   ....[38]....
        /*0bac*/ 	.word	0xffffffff


	//   ....[39]....
        /*0bb0*/ 	.word	0xffffffff


	//   ....[40]....
        /*0bb4*/ 	.word	0xffffffff


	//   ....[41]....
        /*0bb8*/ 	.word	0xffffffff


	//   ....[42]....
        /*0bbc*/ 	.word	0xffffffff


	//   ....[43]....
        /*0bc0*/ 	.word	0xffffffff


	//   ....[44]....
        /*0bc4*/ 	.word	0xffffffff


	//   ....[45]....
        /*0bc8*/ 	.word	0xffffffff


	//   ....[46]....
        /*0bcc*/ 	.word	0xffffffff


	//   ....[47]....
        /*0bd0*/ 	.word	0xffffffff


	//   ....[48]....
        /*0bd4*/ 	.word	0xffffffff


	//   ....[49]....
        /*0bd8*/ 	.word	0xffffffff


	//   ....[50]....
        /*0bdc*/ 	.word	0xffffffff


	//   ....[51]....
        /*0be0*/ 	.word	0xffffffff


	//   ....[52]....
        /*0be4*/ 	.word	0xffffffff


	//   ....[53]....
        /*0be8*/ 	.word	0xffffffff


	//   ....[54]....
        /*0bec*/ 	.word	0xffffffff


	//   ....[55]....
        /*0bf0*/ 	.word	0xffffffff


	//   ....[56]....
        /*0bf4*/ 	.word	0xffffffff


	//   ....[57]....
        /*0bf8*/ 	.word	0xffffffff


	//   ....[58]....
        /*0bfc*/ 	.word	0xffffffff


	//   ....[59]....
        /*0c00*/ 	.word	0xffffffff


	//   ....[60]....
        /*0c04*/ 	.word	0xffffffff


	//   ....[61]....
        /*0c08*/ 	.word	0xffffffff


	//   ....[62]....
        /*0c0c*/ 	.word	0xffffffff


	//   ....[63]....
        /*0c10*/ 	.word	0xffffffff


	//   ....[64]....
        /*0c14*/ 	.word	0xffffffff


	//   ....[65]....
        /*0c18*/ 	.word	0xffffffff


	//   ....[66]....
        /*0c1c*/ 	.word	0xffffffff


	//   ....[67]....
        /*0c20*/ 	.word	0xffffffff


	//   ....[68]....
        /*0c24*/ 	.word	0xffffffff


	//   ....[69]....
        /*0c28*/ 	.word	0xffffffff


	//   ....[70]....
        /*0c2c*/ 	.word	0xffffffff


	//   ....[71]....
        /*0c30*/ 	.word	0xffffffff


	//   ....[72]....
        /*0c34*/ 	.word	0xffffffff


	//   ....[73]....
        /*0c38*/ 	.word	0xffffffff


	//   ....[74]....
        /*0c3c*/ 	.word	0xffffffff


	//   ....[75]....
        /*0c40*/ 	.word	0xffffffff


	//   ....[76]....
        /*0c44*/ 	.word	0xffffffff


	//   ....[77]....
        /*0c48*/ 	.word	0xffffffff


	//   ....[78]....
        /*0c4c*/ 	.word	0xffffffff


	//   ....[79]....
        /*0c50*/ 	.word	0xffffffff


	//   ....[80]....
        /*0c54*/ 	.word	0xffffffff


	//   ....[81]....
        /*0c58*/ 	.word	0xffffffff


	//   ....[82]....
        /*0c5c*/ 	.word	0xffffffff


	//   ....[83]....
        /*0c60*/ 	.word	0xffffffff


	//   ....[84]....
        /*0c64*/ 	.word	0xffffffff


	//   ....[85]....
        /*0c68*/ 	.word	0xffffffff


	//   ....[86]....
        /*0c6c*/ 	.word	0xffffffff


	//   ....[87]....
        /*0c70*/ 	.word	0xffffffff


	//   ....[88]....
        /*0c74*/ 	.word	0xffffffff


	//   ....[89]....
        /*0c78*/ 	.word	0xffffffff


	//   ....[90]....
        /*0c7c*/ 	.word	0xffffffff


	//   ....[91]....
        /*0c80*/ 	.word	0xffffffff


	//   ....[92]....
        /*0c84*/ 	.word	0xffffffff


	//   ....[93]....
        /*0c88*/ 	.word	0xffffffff


	//   ....[94]....
        /*0c8c*/ 	.word	0xffffffff


	//   ....[95]....
        /*0c90*/ 	.word	0xffffffff


	//   ....[96]....
        /*0c94*/ 	.word	0x0500000f


	//   ....[97]....
        /*0c98*/ 	.word	0x0500000f


	//   ....[98]....
        /*0c9c*/ 	.word	0x0500000f


	//   ....[99]....
        /*0ca0*/ 	.word	0x0500000f


	//   ....[100]....
        /*0ca4*/ 	.word	0x0500000f


	//   ....[101]....
        /*0ca8*/ 	.word	0x0500000f


	//   ....[102]....
        /*0cac*/ 	.word	0x0500000f


	//   ....[103]....
        /*0cb0*/ 	.word	0x0500000f


	//   ....[104]....
        /*0cb4*/ 	.word	0x0500000f


	//   ....[105]....
        /*0cb8*/ 	.word	0x0500000f


	//   ....[106]....
        /*0cbc*/ 	.word	0x0500000f


	//   ....[107]....
        /*0cc0*/ 	.word	0x0500000f


	//   ....[108]....
        /*0cc4*/ 	.word	0x0500000f


	//   ....[109]....
        /*0cc8*/ 	.word	0x0500000f


	//   ....[110]....
        /*0ccc*/ 	.word	0x0500000f


	//   ....[111]....
        /*0cd0*/ 	.word	0x0500000f


	//   ....[112]....
        /*0cd4*/ 	.word	0x0500000f


	//   ....[113]....
        /*0cd8*/ 	.word	0x0500000f


	//   ....[114]....
        /*0cdc*/ 	.word	0x0500000f


	//   ....[115]....
        /*0ce0*/ 	.word	0x0500000f


	//   ....[116]....
        /*0ce4*/ 	.word	0x0500000f


	//   ....[117]....
        /*0ce8*/ 	.word	0x0500000f


	//   ....[118]....
        /*0cec*/ 	.word	0x0500000f


	//   ....[119]....
        /*0cf0*/ 	.word	0x0500000f


	//   ....[120]....
        /*0cf4*/ 	.word	0x0500000f


	//   ....[121]....
        /*0cf8*/ 	.word	0x0500000f


	//   ....[122]....
        /*0cfc*/ 	.word	0x0500000f


	//   ....[123]....
        /*0d00*/ 	.word	0x0500000f


	//   ....[124]....
        /*0d04*/ 	.word	0x0500000f


	//   ....[125]....
        /*0d08*/ 	.word	0x0500000f


	//   ....[126]....
        /*0d0c*/ 	.word	0x0500000f


	//   ....[127]....
        /*0d10*/ 	.word	0x0500000f


	//   ....[128]....
        /*0d14*/ 	.word	0x0500000f


	//   ....[129]....
        /*0d18*/ 	.word	0x0500000f


	//   ....[130]....
        /*0d1c*/ 	.word	0x0500000f


	//   ....[131]....
        /*0d20*/ 	.word	0x0500000f


	//   ....[132]....
        /*0d24*/ 	.word	0x0500000f


	//   ....[133]....
        /*0d28*/ 	.word	0x0500000f


	//   ....[134]....
        /*0d2c*/ 	.word	0x0500000f


	//   ....[135]....
        /*0d30*/ 	.word	0x0500000f


	//   ....[136]....
        /*0d34*/ 	.word	0x0500000f


	//   ....[137]....
        /*0d38*/ 	.word	0x0500000f


	//   ....[138]....
        /*0d3c*/ 	.word	0x0500000f


	//   ....[139]....
        /*0d40*/ 	.word	0x0500000f


	//   ....[140]....
        /*0d44*/ 	.word	0x0500000f


	//   ....[141]....
        /*0d48*/ 	.word	0x0500000f


	//   ....[142]....
        /*0d4c*/ 	.word	0x0500000f


	//   ....[143]....
        /*0d50*/ 	.word	0x0500000f


	//   ....[144]....
        /*0d54*/ 	.word	0x0500000f


	//   ....[145]....
        /*0d58*/ 	.word	0x0500000f


	//   ....[146]....
        /*0d5c*/ 	.word	0x0500000f


	//   ....[147]....
        /*0d60*/ 	.word	0x0500000f


	//   ....[148]....
        /*0d64*/ 	.word	0x0500000f


	//   ....[149]....
        /*0d68*/ 	.word	0x0500000f


	//   ....[150]....
        /*0d6c*/ 	.word	0x0500000f


	//   ....[151]....
        /*0d70*/ 	.word	0x0500000f


	//   ....[152]....
        /*0d74*/ 	.word	0x0500000f


	//   ....[153]....
        /*0d78*/ 	.word	0x0500000f


	//   ....[154]....
        /*0d7c*/ 	.word	0x0500000f


	//   ....[155]....
        /*0d80*/ 	.word	0x0500000f


	//   ....[156]....
        /*0d84*/ 	.word	0x0500000f


	//   ....[157]....
        /*0d88*/ 	.word	0x0500000f


	//   ....[158]....
        /*0d8c*/ 	.word	0x0500000f


	//   ....[159]....
        /*0d90*/ 	.word	0x0500000f


	//   ....[160]....
        /*0d94*/ 	.word	0x0500000f


	//   ....[161]....
        /*0d98*/ 	.word	0x0500000f


	//   ....[162]....
        /*0d9c*/ 	.word	0x0500000f


	//   ....[163]....
        /*0da0*/ 	.word	0x0500000f


	//   ....[164]....
        /*0da4*/ 	.word	0x0500000f


	//----- nvinfo : EIATTR_COOP_GROUP_INSTR_OFFSETS
	.align		4
.L_1045:
        /*0da8*/ 	.byte	0x04, 0x28
        /*0daa*/ 	.short	(.L_1047 - .L_1046)


	//   ....[0]....
.L_1046:
        /*0dac*/ 	.word	0x00000070


	//   ....[1]....
        /*0db0*/ 	.word	0x000001d0


	//   ....[2]....
        /*0db4*/ 	.word	0x00000220


	//   ....[3]....
        /*0db8*/ 	.word	0x00000450


	//   ....[4]....
        /*0dbc*/ 	.word	0x000005b0


	//   ....[5]....
        /*0dc0*/ 	.word	0x000006d0


	//   ....[6]....
        /*0dc4*/ 	.word	0x00000830


	//   ....[7]....
        /*0dc8*/ 	.word	0x0000d590


	//   ....[8]....
        /*0dcc*/ 	.word	0x00015bf0


	//   ....[9]....
        /*0dd0*/ 	.word	0x000162b0


	//   ....[10]....
        /*0dd4*/ 	.word	0x00016cf0


	//   ....[11]....
        /*0dd8*/ 	.word	0x00016d70


	//   ....[12]....
        /*0ddc*/ 	.word	0x0001c070


	//   ....[13]....
        /*0de0*/ 	.word	0x0001c190


	//   ....[14]....
        /*0de4*/ 	.word	0x0001d1a0


	//   ....[15]....
        /*0de8*/ 	.word	0x0001d200


	//   ....[16]....
        /*0dec*/ 	.word	0x00020c60


	//   ....[17]....
        /*0df0*/ 	.word	0x00020d60


	//   ....[18]....
        /*0df4*/ 	.word	0x00020d80


	//   ....[19]....
        /*0df8*/ 	.word	0x00020df0


	//   ....[20]....
        /*0dfc*/ 	.word	0x00027050


	//   ....[21]....
        /*0e00*/ 	.word	0x000270f0


	//   ....[22]....
        /*0e04*/ 	.word	0x00027b80


	//   ....[23]....
        /*0e08*/ 	.word	0x00027be0


	//   ....[24]....
        /*0e0c*/ 	.word	0x00029ab0


	//   ....[25]....
        /*0e10*/ 	.word	0x00029b10


	//   ....[26]....
        /*0e14*/ 	.word	0x00029b30


	//   ....[27]....
        /*0e18*/ 	.word	0x00029b50


	//   ....[28]....
        /*0e1c*/ 	.word	0x0002aa60


	//   ....[29]....
        /*0e20*/ 	.word	0x0002aa90


	//   ....[30]....
        /*0e24*/ 	.word	0x0002aac0


	//   ....[31]....
        /*0e28*/ 	.word	0x0002aaf0


	//   ....[32]....
        /*0e2c*/ 	.word	0x0002ab20


	//   ....[33]....
        /*0e30*/ 	.word	0x0002ab50


	//   ....[34]....
        /*0e34*/ 	.word	0x0002ab80


	//   ....[35]....
        /*0e38*/ 	.word	0x0002abb0


	//   ....[36]....
        /*0e3c*/ 	.word	0x0002abe0


	//   ....[37]....
        /*0e40*/ 	.word	0x0002ac10


	//   ....[38]....
        /*0e44*/ 	.word	0x0002ac40


	//   ....[39]....
        /*0e48*/ 	.word	0x0002ac70


	//   ....[40]....
        /*0e4c*/ 	.word	0x0002aca0


	//   ....[41]....
        /*0e50*/ 	.word	0x0002acd0


	//   ....[42]....
        /*0e54*/ 	.word	0x0002ad00


	//   ....[43]....
        /*0e58*/ 	.word	0x0002ad30


	//   ....[44]....
        /*0e5c*/ 	.word	0x0002ad60


	//   ....[45]....
        /*0e60*/ 	.word	0x0002ad90


	//   ....[46]....
        /*0e64*/ 	.word	0x0002adc0


	//   ....[47]....
        /*0e68*/ 	.word	0x0002adf0


	//   ....[48]....
        /*0e6c*/ 	.word	0x0002ae20


	//   ....[49]....
        /*0e70*/ 	.word	0x0002ae50


	//   ....[50]....
        /*0e74*/ 	.word	0x0002ae80


	//   ....[51]....
        /*0e78*/ 	.word	0x0002aeb0


	//   ....[52]....
        /*0e7c*/ 	.word	0x0002aee0


	//   ....[53]....
        /*0e80*/ 	.word	0x0002aef0


	//   ....[54]....
        /*0e84*/ 	.word	0x0002af00


	//   ....[55]....
        /*0e88*/ 	.word	0x0002af10


	//   ....[56]....
        /*0e8c*/ 	.word	0x0002af20


	//   ....[57]....
        /*0e90*/ 	.word	0x0002af30


	//   ....[58]....
        /*0e94*/ 	.word	0x0002af40


	//   ....[59]....
        /*0e98*/ 	.word	0x0002af70


	//   ....[60]....
        /*0e9c*/ 	.word	0x0002cb10


	//   ....[61]....
        /*0ea0*/ 	.word	0x0002ccf0


	//   ....[62]....
        /*0ea4*/ 	.word	0x0002cd20


	//   ....[63]....
        /*0ea8*/ 	.word	0x0002cd50


	//   ....[64]....
        /*0eac*/ 	.word	0x0002cd90


	//   ....[65]....
        /*0eb0*/ 	.word	0x0002cdc0


	//   ....[66]....
        /*0eb4*/ 	.word	0x0002cdf0


	//   ....[67]....
        /*0eb8*/ 	.word	0x0002cf80


	//   ....[68]....
        /*0ebc*/ 	.word	0x0002cfb0


	//   ....[69]....
        /*0ec0*/ 	.word	0x0002cfe0


	//   ....[70]....
        /*0ec4*/ 	.word	0x0002d010


	//   ....[71]....
        /*0ec8*/ 	.word	0x0002d040


	//   ....[72]....
        /*0ecc*/ 	.word	0x0002d070


	//   ....[73]....
        /*0ed0*/ 	.word	0x0002d120


	//   ....[74]....
        /*0ed4*/ 	.word	0x0002d160


	//   ....[75]....
        /*0ed8*/ 	.word	0x0002d220


	//   ....[76]....
        /*0edc*/ 	.word	0x0002e4e0


	//   ....[77]....
        /*0ee0*/ 	.word	0x0002ffd0


	//   ....[78]....
        /*0ee4*/ 	.word	0x00032ba0


	//   ....[79]....
        /*0ee8*/ 	.word	0x00032bd0


	//   ....[80]....
        /*0eec*/ 	.word	0x00032c10


	//   ....[81]....
        /*0ef0*/ 	.word	0x00032c40


	//   ....[82]....
        /*0ef4*/ 	.word	0x00032c70


	//   ....[83]....
        /*0ef8*/ 	.word	0x00032ca0


	//   ....[84]....
        /*0efc*/ 	.word	0x00032cd0


	//   ....[85]....
        /*0f00*/ 	.word	0x00032d00


	//   ....[86]....
        /*0f04*/ 	.word	0x00032ec0


	//   ....[87]....
        /*0f08*/ 	.word	0x00032ef0


	//   ....[88]....
        /*0f0c*/ 	.word	0x00032f20


	//   ....[89]....
        /*0f10*/ 	.word	0x00032f50


	//   ....[90]....
        /*0f14*/ 	.word	0x00032f80


	//   ....[91]....
        /*0f18*/ 	.word	0x00032fb0


	//   ....[92]....
        /*0f1c*/ 	.word	0x00033080


	//   ....[93]....
        /*0f20*/ 	.word	0x000330a0


	//   ....[94]....
        /*0f24*/ 	.word	0x00033110


	//   ....[95]....
        /*0f28*/ 	.word	0x000338c0


	//   ....[96]....
        /*0f2c*/ 	.word	0x00033d90


	//   ....[97]....
        /*0f30*/ 	.word	0x00033e40


	//   ....[98]....
        /*0f34*/ 	.word	0x00033ee0


	//   ....[99]....
        /*0f38*/ 	.word	0x00033f80


	//   ....[100]....
        /*0f3c*/ 	.word	0x00034020


	//   ....[101]....
        /*0f40*/ 	.word	0x000340c0


	//   ....[102]....
        /*0f44*/ 	.word	0x00034160


	//   ....[103]....
        /*0f48*/ 	.word	0x00034200


	//   ....[104]....
        /*0f4c*/ 	.word	0x000342a0


	//   ....[105]....
        /*0f50*/ 	.word	0x00034390


	//   ....[106]....
        /*0f54*/ 	.word	0x00034430


	//   ....[107]....
        /*0f58*/ 	.word	0x000344d0


	//   ....[108]....
        /*0f5c*/ 	.word	0x00034570


	//   ....[109]....
        /*0f60*/ 	.word	0x00034610


	//   ....[110]....
        /*0f64*/ 	.word	0x000346b0


	//   ....[111]....
        /*0f68*/ 	.word	0x00034750


	//   ....[112]....
        /*0f6c*/ 	.word	0x000347f0


	//   ....[113]....
        /*0f70*/ 	.word	0x00034b80


	//   ....[114]....
        /*0f74*/ 	.word	0x00034cb0


	//   ....[115]....
        /*0f78*/ 	.word	0x00034de0


	//   ....[116]....
        /*0f7c*/ 	.word	0x00034e60


	//   ....[117]....
        /*0f80*/ 	.word	0x00034ec0


	//   ....[118]....
        /*0f84*/ 	.word	0x00034f40


	//   ....[119]....
        /*0f88*/ 	.word	0x00034fa0


	//   ....[120]....
        /*0f8c*/ 	.word	0x00035020


	//   ....[121]....
        /*0f90*/ 	.word	0x00035080


	//   ....[122]....
        /*0f94*/ 	.word	0x00035100


	//   ....[123]....
        /*0f98*/ 	.word	0x00035160


	//   ....[124]....
        /*0f9c*/ 	.word	0x000351e0


	//   ....[125]....
        /*0fa0*/ 	.word	0x00035240


	//   ....[126]....
        /*0fa4*/ 	.word	0x000352c0


	//   ....[127]....
        /*0fa8*/ 	.word	0x00035320


	//   ....[128]....
        /*0fac*/ 	.word	0x00035380


	//   ....[129]....
        /*0fb0*/ 	.word	0x000353e0


	//   ....[130]....
        /*0fb4*/ 	.word	0x00035460


	//   ....[131]....
        /*0fb8*/ 	.word	0x000354c0


	//   ....[132]....
        /*0fbc*/ 	.word	0x00035550


	//   ....[133]....
        /*0fc0*/ 	.word	0x000355b0


	//   ....[134]....
        /*0fc4*/ 	.word	0x00035620


	//   ....[135]....
        /*0fc8*/ 	.word	0x00035680


	//   ....[136]....
        /*0fcc*/ 	.word	0x00035700


	//   ....[137]....
        /*0fd0*/ 	.word	0x00035760


	//   ....[138]....
        /*0fd4*/ 	.word	0x000357e0


	//   ....[139]....
        /*0fd8*/ 	.word	0x00035840


	//   ....[140]....
        /*0fdc*/ 	.word	0x000358c0


	//   ....[141]....
        /*0fe0*/ 	.word	0x00035920


	//   ....[142]....
        /*0fe4*/ 	.word	0x00035990


	//   ....[143]....
        /*0fe8*/ 	.word	0x000359f0


	//   ....[144]....
        /*0fec*/ 	.word	0x00035a50


	//   ....[145]....
        /*0ff0*/ 	.word	0x00035b80


	//   ....[146]....
        /*0ff4*/ 	.word	0x00035e60


	//   ....[147]....
        /*0ff8*/ 	.word	0x00036290


	//   ....[148]....
        /*0ffc*/ 	.word	0x00036330


	//   ....[149]....
        /*1000*/ 	.word	0x00036470


	//   ....[150]....
        /*1004*/ 	.word	0x000364f0


	//   ....[151]....
        /*1008*/ 	.word	0x00036570


	//   ....[152]....
        /*100c*/ 	.word	0x000365f0


	//   ....[153]....
        /*1010*/ 	.word	0x00036670


	//   ....[154]....
        /*1014*/ 	.word	0x00036700


	//   ....[155]....
        /*1018*/ 	.word	0x000367a0


	//   ....[156]....
        /*101c*/ 	.word	0x00036850


	//   ....[157]....
        /*1020*/ 	.word	0x000368d0


	//   ....[158]....
        /*1024*/ 	.word	0x00036950


	//   ....[159]....
        /*1028*/ 	.word	0x000369d0


	//   ....[160]....
        /*102c*/ 	.word	0x00036a60


	//   ....[161]....
        /*1030*/ 	.word	0x00036ae0


	//   ....[162]....
        /*1034*/ 	.word	0x00036b80


	//   ....[163]....
        /*1038*/ 	.word	0x00036c10


	//   ....[164]....
        /*103c*/ 	.word	0x00036d40


	//----- nvinfo : EIATTR_REG_RECONFIG
	.align		4
.L_1047:
        /*1040*/ 	.byte	0x01, 0x54
	.zero		2


	//----- nvinfo : EIATTR_SYSCALL_OFFSETS
	.align		4
        /*1044*/ 	.byte	0x04, 0x46
        /*1046*/ 	.short	(.L_1049 - .L_1048)


	//   ....[0]....
.L_1048:
        /*1048*/ 	.word	0x00001b50


	//   ....[1]....
        /*104c*/ 	.word	0x00001ca0


	//   ....[2]....
        /*1050*/ 	.word	0x0000d750


	//   ....[3]....
        /*1054*/ 	.word	0x0000dc20


	//   ....[4]....
        /*1058*/ 	.word	0x0002f840


	//   ....[5]....
        /*105c*/ 	.word	0x0002f9b0


	//   ....[6]....
        /*1060*/ 	.word	0x0002fb00


	//   ....[7]....
        /*1064*/ 	.word	0x0002fc30


	//----- nvinfo : EIATTR_MBARRIER_INSTR_OFFSETS
	.align		4
.L_1049:
        /*1068*/ 	.byte	0x04, 0x39
        /*106a*/ 	.short	(.L_1051 - .L_1050)


	//   ....[0]....
.L_1050:
        /*106c*/ 	.word	0x00000300
        /*1070*/ 	.word	0x000000ff
        /*1074*/ 	.word	0x0002e800
        /*1078*/ 	.short	0x0100
        /*107a*/ 	.byte	0x08
	.zero		1


	//   ....[1]....
        /*107c*/ 	.word	0x00000310
        /*1080*/ 	.word	0x000000ff
        /*1084*/ 	.word	0x0002e820
        /*1088*/ 	.short	0x0100
        /*108a*/ 	.byte	0x08
	.zero		1


	//   ....[2]....
        /*108c*/ 	.word	0x00000400
        /*1090*/ 	.word	0x000000ff
        /*1094*/ 	.word	0x0002e830
        /*1098*/ 	.short	0x0100
        /*109a*/ 	.byte	0x08
	.zero		1


	//   ....[3]....
        /*109c*/ 	.word	0x00000410
        /*10a0*/ 	.word	0x000000ff
        /*10a4*/ 	.word	0x0002e840
        /*10a8*/ 	.short	0x0100
        /*10aa*/ 	.byte	0x08
	.zero		1


	//   ....[4]....
        /*10ac*/ 	.word	0x00000420
        /*10b0*/ 	.word	0x000000ff
        /*10b4*/ 	.word	0x0002e838
        /*10b8*/ 	.short	0x0100
        /*10ba*/ 	.byte	0x08
	.zero		1


	//   ....[5]....
        /*10bc*/ 	.word	0x00000430
        /*10c0*/ 	.word	0x000000ff
        /*10c4*/ 	.word	0x0002e848
        /*10c8*/ 	.short	0x0100
        /*10ca*/ 	.byte	0x08
	.zero		1


	//   ....[6]....
        /*10cc*/ 	.word	0x00000560
        /*10d0*/ 	.word	0x000000ff
        /*10d4*/ 	.word	0x0002e850
        /*10d8*/ 	.short	0x0100
        /*10da*/ 	.byte	0x08
	.zero		1


	//   ....[7]....
        /*10dc*/ 	.word	0x00000570
        /*10e0*/ 	.word	0x000000ff
        /*10e4*/ 	.word	0x0002e860
        /*10e8*/ 	.short	0x0100
        /*10ea*/ 	.byte	0x08
	.zero		1


	//   ....[8]....
        /*10ec*/ 	.word	0x00000580
        /*10f0*/ 	.word	0x000000ff
        /*10f4*/ 	.word	0x0002e858
        /*10f8*/ 	.short	0x0100
        /*10fa*/ 	.byte	0x08
	.zero		1


	//   ....[9]....
        /*10fc*/ 	.word	0x00000590
        /*1100*/ 	.word	0x000000ff
        /*1104*/ 	.word	0x0002e868
        /*1108*/ 	.short	0x0100
        /*110a*/ 	.byte	0x08
	.zero		1


	//   ....[10]....
        /*110c*/ 	.word	0x00000680
        /*1110*/ 	.word	0x000000ff
        /*1114*/ 	.word	0x0002e870
        /*1118*/ 	.short	0x0100
        /*111a*/ 	.byte	0x06
	.zero		1


	//   ....[11]....
        /*111c*/ 	.word	0x00000690
        /*1120*/ 	.word	0x000000ff
        /*1124*/ 	.word	0x0002e880
        /*1128*/ 	.short	0x0100
        /*112a*/ 	.byte	0x06
	.zero		1


	//   ....[12]....
        /*112c*/ 	.word	0x000006a0
        /*1130*/ 	.word	0x000000ff
        /*1134*/ 	.word	0x0002e878
        /*1138*/ 	.short	0x0100
        /*113a*/ 	.byte	0x06
	.zero		1


	//   ....[13]....
        /*113c*/ 	.word	0x000006b0
        /*1140*/ 	.word	0x000000ff
        /*1144*/ 	.word	0x0002e888
        /*1148*/ 	.short	0x0100
        /*114a*/ 	.byte	0x06
	.zero		1


	//   ....[14]....
        /*114c*/ 	.word	0x000007e0
        /*1150*/ 	.word	0x000000ff
        /*1154*/ 	.word	0x0002e890
        /*1158*/ 	.short	0x0100
        /*115a*/ 	.byte	0x08
	.zero		1


	//   ....[15]....
        /*115c*/ 	.word	0x000007f0
        /*1160*/ 	.word	0x000000ff
        /*1164*/ 	.word	0x0002e8a0
        /*1168*/ 	.short	0x0100
        /*116a*/ 	.byte	0x08
	.zero		1


	//   ....[16]....
        /*116c*/ 	.word	0x00000800
        /*1170*/ 	.word	0x000000ff
        /*1174*/ 	.word	0x0002e898
        /*1178*/ 	.short	0x0100
        /*117a*/ 	.byte	0x08
	.zero		1


	//   ....[17]....
        /*117c*/ 	.word	0x00000810
        /*1180*/ 	.word	0x000000ff
        /*1184*/ 	.word	0x0002e8a8
        /*1188*/ 	.short	0x0100
        /*118a*/ 	.byte	0x08
	.zero		1


	//   ....[18]....
        /*118c*/ 	.word	0x00000940
        /*1190*/ 	.word	0x000000ff
        /*1194*/ 	.word	0x0002e8b0
        /*1198*/ 	.short	0x0100
        /*119a*/ 	.byte	0x08
	.zero		1


	//   ....[19]....
        /*119c*/ 	.word	0x00000950
        /*11a0*/ 	.word	0x000000ff
        /*11a4*/ 	.word	0x0002e8c0
        /*11a8*/ 	.short	0x0100
        /*11aa*/ 	.byte	0x08
	.zero		1


	//   ....[20]....
        /*11ac*/ 	.word	0x00000960
        /*11b0*/ 	.word	0x000000ff
        /*11b4*/ 	.word	0x0002e8b8
        /*11b8*/ 	.short	0x0100
        /*11ba*/ 	.byte	0x08
	.zero		1


	//   ....[21]....
        /*11bc*/ 	.word	0x00000970
        /*11c0*/ 	.word	0x000000ff
        /*11c4*/ 	.word	0x0002e8c8
        /*11c8*/ 	.short	0x0100
        /*11ca*/ 	.byte	0x08
	.zero		1


	//   ....[22]....
        /*11cc*/ 	.word	0x000032c0
        /*11d0*/ 	.word	0x00000068
        /*11d4*/ 	.word	0x0002e890
        /*11d8*/ 	.short	0x010a
        /*11da*/ 	.byte	0x3f
	.zero		1


	//   ....[23]....
        /*11dc*/ 	.word	0x000077a0
        /*11e0*/ 	.word	0x00000068
        /*11e4*/ 	.word	0x0002e890
        /*11e8*/ 	.short	0x010a
        /*11ea*/ 	.byte	0x3f
	.zero		1


	//   ....[24]....
        /*11ec*/ 	.word	0x0000b990
        /*11f0*/ 	.word	0x00000068
        /*11f4*/ 	.word	0x0002e890
        /*11f8*/ 	.short	0x010a
        /*11fa*/ 	.byte	0x3f
	.zero		1


	//   ....[25]....
        /*11fc*/ 	.word	0x0000c110
        /*1200*/ 	.word	0x0000002c
        /*1204*/ 	.word	0x00000000
        /*1208*/ 	.short	0x0101
        /*120a*/ 	.byte	0x3f
	.zero		1


	//   ....[26]....
        /*120c*/ 	.word	0x0000c150
        /*1210*/ 	.word	0x00000068
        /*1214*/ 	.word	0x0002e8b0
        /*1218*/ 	.short	0x010a
        /*121a*/ 	.byte	0x3f
	.zero		1


	//   ....[27]....
        /*121c*/ 	.word	0x0000ca30
        /*1220*/ 	.word	0x00000068
        /*1224*/ 	.word	0x00000000
        /*1228*/ 	.short	0x0101
        /*122a*/ 	.byte	0x3f
	.zero		1


	//   ....[28]....
        /*122c*/ 	.word	0x0000d810
        /*1230*/ 	.word	0x00000012
        /*1234*/ 	.word	0x0002e800
        /*1238*/ 	.short	0x010a
        /*123a*/ 	.byte	0x3f
	.zero		1


	//   ....[29]....
        /*123c*/ 	.word	0x0000d860
        /*1240*/ 	.word	0x00000012
        /*1244*/ 	.word	0x0002e800
        /*1248*/ 	.short	0x010a
        /*124a*/ 	.byte	0x3f
	.zero		1


	//   ....[30]....
        /*124c*/ 	.word	0x0000e520
        /*1250*/ 	.word	0x00000012
        /*1254*/ 	.word	0x0002e800
        /*1258*/ 	.short	0x010a
        /*125a*/ 	.byte	0x3f
	.zero		1


	//   ....[31]....
        /*125c*/ 	.word	0x000109f0
        /*1260*/ 	.word	0x00000012
        /*1264*/ 	.word	0x0002e800
        /*1268*/ 	.short	0x010a
        /*126a*/ 	.byte	0x3f
	.zero		1


	//   ....[32]....
        /*126c*/ 	.word	0x00012ac0
        /*1270*/ 	.word	0x00000000
        /*1274*/ 	.word	0x0002e830
        /*1278*/ 	.short	0x010a
        /*127a*/ 	.byte	0x3f
	.zero		1


	//   ....[33]....
        /*127c*/ 	.word	0x00012c20
        /*1280*/ 	.word	0x00000000
        /*1284*/ 	.word	0x0002e830
        /*1288*/ 	.short	0x010a
        /*128a*/ 	.byte	0x3f
	.zero		1


	//   ....[34]....
        /*128c*/ 	.word	0x00013dd0
        /*1290*/ 	.word	0x00000000
        /*1294*/ 	.word	0x00000000
        /*1298*/ 	.short	0x0101
        /*129a*/ 	.byte	0x3f
	.zero		1


	//   ....[35]....
        /*129c*/ 	.word	0x00018580
        /*12a0*/ 	.word	0x0000000f
        /*12a4*/ 	.word	0x0002e830
        /*12a8*/ 	.short	0x010a
        /*12aa*/ 	.byte	0x3f
	.zero		1


	//   ....[36]....
        /*12ac*/ 	.word	0x000185d0
        /*12b0*/ 	.word	0x0000000f
        /*12b4*/ 	.word	0x0002e830
        /*12b8*/ 	.short	0x010a
        /*12ba*/ 	.byte	0x3f
	.zero		1


	//   ....[37]....
        /*12bc*/ 	.word	0x00019a60
        /*12c0*/ 	.word	0x0000000f
        /*12c4*/ 	.word	0x0002e850
        /*12c8*/ 	.short	0x010a
        /*12ca*/ 	.byte	0x3f
	.zero		1


	//   ....[38]....
        /*12cc*/ 	.word	0x00019aa0
        /*12d0*/ 	.word	0x0000000f
        /*12d4*/ 	.word	0x0002e850
        /*12d8*/ 	.short	0x010a
        /*12da*/ 	.byte	0x3f
	.zero		1


	//   ....[39]....
        /*12dc*/ 	.word	0x00019f20
        /*12e0*/ 	.word	0x00000014
        /*12e4*/ 	.word	0x00000000
        /*12e8*/ 	.short	0x0101
        /*12ea*/ 	.byte	0x3f
	.zero		1


	//   ....[40]....
        /*12ec*/ 	.word	0x0001eb30
        /*12f0*/ 	.word	0x00000000
        /*12f4*/ 	.word	0x00000000
        /*12f8*/ 	.short	0x0101
        /*12fa*/ 	.byte	0x3f
	.zero		1


	//   ....[41]....
        /*12fc*/ 	.word	0x0001ef30
        /*1300*/ 	.word	0x00000000
        /*1304*/ 	.word	0x0002e830
        /*1308*/ 	.short	0x010a
        /*130a*/ 	.byte	0x3f
	.zero		1


	//   ....[42]....
        /*130c*/ 	.word	0x0001ef80
        /*1310*/ 	.word	0x00000000
        /*1314*/ 	.word	0x0002e830
        /*1318*/ 	.short	0x010a
        /*131a*/ 	.byte	0x3f
	.zero		1


	//   ....[43]....
        /*131c*/ 	.word	0x000203d0
        /*1320*/ 	.word	0x00000003
        /*1324*/ 	.word	0x0002e850
        /*1328*/ 	.short	0x010a
        /*132a*/ 	.byte	0x3f
	.zero		1


	//   ....[44]....
        /*132c*/ 	.word	0x00020410
        /*1330*/ 	.word	0x00000003
        /*1334*/ 	.word	0x0002e850
        /*1338*/ 	.short	0x010a
        /*133a*/ 	.byte	0x3f
	.zero		1


	//   ....[45]....
        /*133c*/ 	.word	0x00022110
        /*1340*/ 	.word	0x00000076
        /*1344*/ 	.word	0x00000000
        /*1348*/ 	.short	0x0101
        /*134a*/ 	.byte	0x3f
	.zero		1


	//   ....[46]....
        /*134c*/ 	.word	0x00022670
        /*1350*/ 	.word	0x00000014
        /*1354*/ 	.word	0x00000000
        /*1358*/ 	.short	0x0101
        /*135a*/ 	.byte	0x3f
	.zero		1


	//   ....[47]....
        /*135c*/ 	.word	0x00022fa0
        /*1360*/ 	.word	0x00000003
        /*1364*/ 	.word	0x0002e830
        /*1368*/ 	.short	0x010a
        /*136a*/ 	.byte	0x3f
	.zero		1


	//   ....[48]....
        /*136c*/ 	.word	0x00022ff0
        /*1370*/ 	.word	0x00000003
        /*1374*/ 	.word	0x0002e830
        /*1378*/ 	.short	0x010a
        /*137a*/ 	.byte	0x3f
	.zero		1


	//   ....[49]....
        /*137c*/ 	.word	0x00024470
        /*1380*/ 	.word	0x00000003
        /*1384*/ 	.word	0x0002e850
        /*1388*/ 	.short	0x010a
        /*138a*/ 	.byte	0x3f
	.zero		1


	//   ....[50]....
        /*138c*/ 	.word	0x000244b0
        /*1390*/ 	.word	0x00000003
        /*1394*/ 	.word	0x0002e850
        /*1398*/ 	.short	0x010a
        /*139a*/ 	.byte	0x3f
	.zero		1


	//   ....[51]....
        /*139c*/ 	.word	0x00024990
        /*13a0*/ 	.word	0x0000000f
        /*13a4*/ 	.word	0x00000000
        /*13a8*/ 	.short	0x0101
        /*13aa*/ 	.byte	0x3f
	.zero		1


	//   ....[52]....
        /*13ac*/ 	.word	0x00028eb0
        /*13b0*/ 	.word	0x0000000d
        /*13b4*/ 	.word	0x00000000
        /*13b8*/ 	.short	0x0101
        /*13ba*/ 	.byte	0x3f
	.zero		1


	//   ....[53]....
        /*13bc*/ 	.word	0x00029600
        /*13c0*/ 	.word	0x0000000d
        /*13c4*/ 	.word	0x0002e850
        /*13c8*/ 	.short	0x010a
        /*13ca*/ 	.byte	0x3f
	.zero		1


	//   ....[54]....
        /*13cc*/ 	.word	0x00029680
        /*13d0*/ 	.word	0x0000000d
        /*13d4*/ 	.word	0x0002e850
        /*13d8*/ 	.short	0x010a
        /*13da*/ 	.byte	0x3f
	.zero		1


	//   ....[55]....
        /*13dc*/ 	.word	0x0002a200
        /*13e0*/ 	.word	0x00000000
        /*13e4*/ 	.word	0x00000000
        /*13e8*/ 	.short	0x0101
        /*13ea*/ 	.byte	0x3f
	.zero		1


	//   ....[56]....
        /*13ec*/ 	.word	0x0002ba60
        /*13f0*/ 	.word	0x00000000
        /*13f4*/ 	.word	0x00000000
        /*13f8*/ 	.short	0x0101
        /*13fa*/ 	.byte	0x3f
	.zero		1


	//   ....[57]....
        /*13fc*/ 	.word	0x0002e5f0
        /*1400*/ 	.word	0x0000000b
        /*1404*/ 	.word	0x0002e820
        /*1408*/ 	.short	0x010a
        /*140a*/ 	.byte	0x3f
	.zero		1


	//   ....[58]....
        /*140c*/ 	.word	0x0002e6c0
        /*1410*/ 	.word	0x00000007
        /*1414*/ 	.word	0x0002e8a0
        /*1418*/ 	.short	0x010a
        /*141a*/ 	.byte	0x3f
	.zero		1


	//   ....[59]....
        /*141c*/ 	.word	0x0002e900
        /*1420*/ 	.word	0x00000007
        /*1424*/ 	.word	0x0002e8c0
        /*1428*/ 	.short	0x010a
        /*142a*/ 	.byte	0x3f
	.zero		1


	//   ....[60]....
        /*142c*/ 	.word	0x0002ecb0
        /*1430*/ 	.word	0x00000005
        /*1434*/ 	.word	0x0002e8a0
        /*1438*/ 	.short	0x010a
        /*143a*/ 	.byte	0x3f
	.zero		1


	//   ....[61]....
        /*143c*/ 	.word	0x0002eee0
        /*1440*/ 	.word	0x00000005
        /*1444*/ 	.word	0x0002e8c0
        /*1448*/ 	.short	0x010a
        /*144a*/ 	.byte	0x3f
	.zero		1


	//   ....[62]....
        /*144c*/ 	.word	0x00030280
        /*1450*/ 	.word	0x00000005
        /*1454*/ 	.word	0x0002e880
        /*1458*/ 	.short	0x010a
        /*145a*/ 	.byte	0x3f
	.zero		1


	//   ....[63]....
        /*145c*/ 	.word	0x00030460
        /*1460*/ 	.word	0x00000005
        /*1464*/ 	.word	0x0002e840
        /*1468*/ 	.short	0x010a
        /*146a*/ 	.byte	0x3f
	.zero		1


	//   ....[64]....
        /*146c*/ 	.word	0x000307f0
        /*1470*/ 	.word	0x00000004
        /*1474*/ 	.word	0x0002e820
        /*1478*/ 	.short	0x010a
        /*147a*/ 	.byte	0x3f
	.zero		1


	//   ....[65]....
        /*147c*/ 	.word	0x00030b40
        /*1480*/ 	.word	0x00000005
        /*1484*/ 	.word	0x0002e880
        /*1488*/ 	.short	0x010a
        /*148a*/ 	.byte	0x3f
	.zero		1


	//   ....[66]....
        /*148c*/ 	.word	0x00030db0
        /*1490*/ 	.word	0x00000005
        /*1494*/ 	.word	0x0002e840
        /*1498*/ 	.short	0x010a
        /*149a*/ 	.byte	0x3f
	.zero		1


	//   ....[67]....
        /*149c*/ 	.word	0x000310b0
        /*14a0*/ 	.word	0x00000014
        /*14a4*/ 	.word	0x0002e870
        /*14a8*/ 	.short	0x010a
        /*14aa*/ 	.byte	0x3f
	.zero		1


	//   ....[68]....
        /*14ac*/ 	.word	0x00031120
        /*14b0*/ 	.word	0x00000014
        /*14b4*/ 	.word	0x0002e860
        /*14b8*/ 	.short	0x010a
        /*14ba*/ 	.byte	0x3f
	.zero		1


	//   ....[69]....
        /*14bc*/ 	.word	0x00031b90
        /*14c0*/ 	.word	0x00000014
        /*14c4*/ 	.word	0x0002e850
        /*14c8*/ 	.short	0x0101
        /*14ca*/ 	.byte	0x3f
	.zero		1


	//   ....[70]....
        /*14cc*/ 	.word	0x00031bf0
        /*14d0*/ 	.word	0x00000014
        /*14d4*/ 	.word	0x00000000
        /*14d8*/ 	.short	0x0101
        /*14da*/ 	.byte	0x3f
	.zero		1


	//   ....[71]....
        /*14dc*/ 	.word	0x00031e30
        /*14e0*/ 	.word	0x00000000
        /*14e4*/ 	.word	0x0002e870
        /*14e8*/ 	.short	0x010a
        /*14ea*/ 	.byte	0x3f
	.zero		1


	//   ....[72]....
        /*14ec*/ 	.word	0x00031ea0
        /*14f0*/ 	.word	0x00000000
        /*14f4*/ 	.word	0x0002e860
        /*14f8*/ 	.short	0x010a
        /*14fa*/ 	.byte	0x3f
	.zero		1


	//   ....[73]....
        /*14fc*/ 	.word	0x00032910
        /*1500*/ 	.word	0x00000000
        /*1504*/ 	.word	0x0002e850
        /*1508*/ 	.short	0x0101
        /*150a*/ 	.byte	0x3f
	.zero		1


	//   ....[74]....
        /*150c*/ 	.word	0x00032950
        /*1510*/ 	.word	0x00000000
        /*1514*/ 	.word	0x00000000
        /*1518*/ 	.short	0x0101
        /*151a*/ 	.byte	0x3f
	.zero		1


	//   ....[75]....
        /*151c*/ 	.word	0x00033840
        /*1520*/ 	.word	0x00000000
        /*1524*/ 	.word	0x0002e820
        /*1528*/ 	.short	0x010a
        /*152a*/ 	.byte	0x3f
	.zero		1


	//   ....[76]....
        /*152c*/ 	.word	0x00033a10
        /*1530*/ 	.word	0x00000006
        /*1534*/ 	.word	0x00000000
        /*1538*/ 	.short	0x010a
        /*153a*/ 	.byte	0x3f
	.zero		1


	//   ....[77]....
        /*153c*/ 	.word	0x00033a80
        /*1540*/ 	.word	0x00000007
        /*1544*/ 	.word	0x00000000
        /*1548*/ 	.short	0x010a
        /*154a*/ 	.byte	0x3f
	.zero		1


	//   ....[78]....
        /*154c*/ 	.word	0x00033ae0
        /*1550*/ 	.word	0x00000004
        /*1554*/ 	.word	0x0002e860
        /*1558*/ 	.short	0x010a
        /*155a*/ 	.byte	0x3f
	.zero		1


	//   ....[79]....
        /*155c*/ 	.word	0x00033b30
        /*1560*/ 	.word	0x00000003
        /*1564*/ 	.word	0x0002e860
        /*1568*/ 	.short	0x010a
        /*156a*/ 	.byte	0x3f
	.zero		1


	//   ....[80]....
        /*156c*/ 	.word	0x00033b70
        /*1570*/ 	.word	0x00000004
        /*1574*/ 	.word	0x0002e880
        /*1578*/ 	.short	0x010a
        /*157a*/ 	.byte	0x3f
	.zero		1


	//   ....[81]....
        /*157c*/ 	.word	0x00033b90
        /*1580*/ 	.word	0x00000003
        /*1584*/ 	.word	0x0002e880
        /*1588*/ 	.short	0x010a
        /*158a*/ 	.byte	0x3f
	.zero		1


	//   ....[82]....
        /*158c*/ 	.word	0x00033bf0
        /*1590*/ 	.word	0x00000068
        /*1594*/ 	.word	0x0002e890
        /*1598*/ 	.short	0x010a
        /*159a*/ 	.byte	0x3f
	.zero		1


	//   ....[83]....
        /*159c*/ 	.word	0x00033c40
        /*15a0*/ 	.word	0x00000068
        /*15a4*/ 	.word	0x0002e890
        /*15a8*/ 	.short	0x010a
        /*15aa*/ 	.byte	0x3f
	.zero		1


	//   ....[84]....
        /*15ac*/ 	.word	0x00033c90
        /*15b0*/ 	.word	0x00000068
        /*15b4*/ 	.word	0x0002e890
        /*15b8*/ 	.short	0x010a
        /*15ba*/ 	.byte	0x3f
	.zero		1


	//   ....[85]....
        /*15bc*/ 	.word	0x00033ce0
        /*15c0*/ 	.word	0x00000068
        /*15c4*/ 	.word	0x0002e8b0
        /*15c8*/ 	.short	0x010a
        /*15ca*/ 	.byte	0x3f
	.zero		1


	//   ....[86]....
        /*15cc*/ 	.word	0x000342e0
        /*15d0*/ 	.word	0x00000012
        /*15d4*/ 	.word	0x0002e800
        /*15d8*/ 	.short	0x010a
        /*15da*/ 	.byte	0x3f
	.zero		1


	//   ....[87]....
        /*15dc*/ 	.word	0x00034830
        /*15e0*/ 	.word	0x00000012
        /*15e4*/ 	.word	0x0002e800
        /*15e8*/ 	.short	0x010a
        /*15ea*/ 	.byte	0x3f
	.zero		1


	//   ....[88]....
        /*15ec*/ 	.word	0x00034880
        /*15f0*/ 	.word	0x00000000
        /*15f4*/ 	.word	0x0002e830
        /*15f8*/ 	.short	0x010a
        /*15fa*/ 	.byte	0x3f
	.zero		1


	//   ....[89]....
        /*15fc*/ 	.word	0x000348d0
        /*1600*/ 	.word	0x0000000f
        /*1604*/ 	.word	0x0002e830
        /*1608*/ 	.short	0x010a
        /*160a*/ 	.byte	0x3f
	.zero		1


	//   ....[90]....
        /*160c*/ 	.word	0x00034920
        /*1610*/ 	.word	0x0000000f
        /*1614*/ 	.word	0x0002e850
        /*1618*/ 	.short	0x010a
        /*161a*/ 	.byte	0x3f
	.zero		1


	//   ....[91]....
        /*161c*/ 	.word	0x00034970
        /*1620*/ 	.word	0x00000000
        /*1624*/ 	.word	0x0002e830
        /*1628*/ 	.short	0x010a
        /*162a*/ 	.byte	0x3f
	.zero		1


	//   ....[92]....
        /*162c*/ 	.word	0x000349c0
        /*1630*/ 	.word	0x00000003
        /*1634*/ 	.word	0x0002e850
        /*1638*/ 	.short	0x010a
        /*163a*/ 	.byte	0x3f
	.zero		1


	//   ....[93]....
        /*163c*/ 	.word	0x00034a10
        /*1640*/ 	.word	0x00000003
        /*1644*/ 	.word	0x0002e830
        /*1648*/ 	.short	0x010a
        /*164a*/ 	.byte	0x3f
	.zero		1


	//   ....[94]....
        /*164c*/ 	.word	0x00034a60
        /*1650*/ 	.word	0x00000003
        /*1654*/ 	.word	0x0002e850
        /*1658*/ 	.short	0x010a
        /*165a*/ 	.byte	0x3f
	.zero		1


	//   ....[95]....
        /*165c*/ 	.word	0x00034ab0
        /*1660*/ 	.word	0x0000000d
        /*1664*/ 	.word	0x0002e850
        /*1668*/ 	.short	0x010a
        /*166a*/ 	.byte	0x3f
	.zero		1


	//   ....[96]....
        /*166c*/ 	.word	0x00035c40
        /*1670*/ 	.word	0x0000000b
        /*1674*/ 	.word	0x0002e820
        /*1678*/ 	.short	0x010a
        /*167a*/ 	.byte	0x3f
	.zero		1


	//   ....[97]....
        /*167c*/ 	.word	0x00035c90
        /*1680*/ 	.word	0x00000007
        /*1684*/ 	.word	0x0002e8a0
        /*1688*/ 	.short	0x010a
        /*168a*/ 	.byte	0x3f
	.zero		1


	//   ....[98]....
        /*168c*/ 	.word	0x00035ce0
        /*1690*/ 	.word	0x00000007
        /*1694*/ 	.word	0x0002e8c0
        /*1698*/ 	.short	0x010a
        /*169a*/ 	.byte	0x3f
	.zero		1


	//   ....[99]....
        /*169c*/ 	.word	0x00035d30
        /*16a0*/ 	.word	0x00000005
        /*16a4*/ 	.word	0x0002e8a0
        /*16a8*/ 	.short	0x010a
        /*16aa*/ 	.byte	0x3f
	.zero		1


	//   ....[100]....
        /*16ac*/ 	.word	0x00035d80
        /*16b0*/ 	.word	0x00000005
        /*16b4*/ 	.word	0x0002e8c0
        /*16b8*/ 	.short	0x010a
        /*16ba*/ 	.byte	0x3f
	.zero		1


	//   ....[101]....
        /*16bc*/ 	.word	0x00035f20
        /*16c0*/ 	.word	0x00000005
        /*16c4*/ 	.word	0x0002e880
        /*16c8*/ 	.short	0x010a
        /*16ca*/ 	.byte	0x3f
	.zero		1


	//   ....[102]....
        /*16cc*/ 	.word	0x00035f70
        /*16d0*/ 	.word	0x00000005
        /*16d4*/ 	.word	0x0002e840
        /*16d8*/ 	.short	0x010a
        /*16da*/ 	.byte	0x3f
	.zero		1


	//   ....[103]....
        /*16dc*/ 	.word	0x00035ff0
        /*16e0*/ 	.word	0x00000004
        /*16e4*/ 	.word	0x0002e820
        /*16e8*/ 	.short	0x010a
        /*16ea*/ 	.byte	0x3f
	.zero		1


	//   ....[104]....
        /*16ec*/ 	.word	0x00036040
        /*16f0*/ 	.word	0x00000005
        /*16f4*/ 	.word	0x0002e880
        /*16f8*/ 	.short	0x010a
        /*16fa*/ 	.byte	0x3f
	.zero		1


	//   ....[105]....
        /*16fc*/ 	.word	0x00036090
        /*1700*/ 	.word	0x00000005
        /*1704*/ 	.word	0x0002e840
        /*1708*/ 	.short	0x010a
        /*170a*/ 	.byte	0x3f
	.zero		1


	//   ....[106]....
        /*170c*/ 	.word	0x000360e0
        /*1710*/ 	.word	0x00000014
        /*1714*/ 	.word	0x0002e870
        /*1718*/ 	.short	0x010a
        /*171a*/ 	.byte	0x3f
	.zero		1


	//   ....[107]....
        /*171c*/ 	.word	0x00036130
        /*1720*/ 	.word	0x00000014
        /*1724*/ 	.word	0x0002e860
        /*1728*/ 	.short	0x010a
        /*172a*/ 	.byte	0x3f
	.zero		1


	//   ....[108]....
        /*172c*/ 	.word	0x00036180
        /*1730*/ 	.word	0x00000000
        /*1734*/ 	.word	0x0002e870
        /*1738*/ 	.short	0x010a
        /*173a*/ 	.byte	0x3f
	.zero		1


	//   ....[109]....
        /*173c*/ 	.word	0x000361d0
        /*1740*/ 	.word	0x00000000
        /*1744*/ 	.word	0x0002e860
        /*1748*/ 	.short	0x010a
        /*174a*/ 	.byte	0x3f
	.zero		1


	//   ....[110]....
        /*174c*/ 	.word	0x00036c60
        /*1750*/ 	.word	0x00000000
        /*1754*/ 	.word	0x0002e820
        /*1758*/ 	.short	0x010a
        /*175a*/ 	.byte	0x3f
	.zero		1


	//   ....[111]....
        /*175c*/ 	.word	0x00036e00
        /*1760*/ 	.word	0x00000006
        /*1764*/ 	.word	0x00000000
        /*1768*/ 	.short	0x010a
        /*176a*/ 	.byte	0x3f
	.zero		1


	//   ....[112]....
        /*176c*/ 	.word	0x00036e50
        /*1770*/ 	.word	0x00000007
        /*1774*/ 	.word	0x00000000
        /*1778*/ 	.short	0x010a
        /*177a*/ 	.byte	0x3f
	.zero		1


	//   ....[113]....
        /*177c*/ 	.word	0x00036ea0
        /*1780*/ 	.word	0x00000004
        /*1784*/ 	.word	0x0002e860
        /*1788*/ 	.short	0x010a
        /*178a*/ 	.byte	0x3f
	.zero		1


	//   ....[114]....
        /*178c*/ 	.word	0x00036ef0
        /*1790*/ 	.word	0x00000003
        /*1794*/ 	.word	0x0002e860
        /*1798*/ 	.short	0x010a
        /*179a*/ 	.byte	0x3f
	.zero		1


	//   ....[115]....
        /*179c*/ 	.word	0x00036f40
        /*17a0*/ 	.word	0x00000004
        /*17a4*/ 	.word	0x0002e880
        /*17a8*/ 	.short	0x010a
        /*17aa*/ 	.byte	0x3f
	.zero		1


	//----- nvinfo : EIATTR_NUM_MBARRIERS
	.align		4
.L_1051:
        /*17ac*/ 	.byte	0x03, 0x38
        /*17ae*/ 	.short	0x0016


	//----- nvinfo : EIATTR_EXIT_INSTR_OFFSETS
	.align		4
        /*17b0*/ 	.byte	0x04, 0x1c
        /*17b2*/ 	.short	(.L_1053 - .L_1052)


	//   ....[0]....
.L_1052:
        /*17b4*/ 	.word	0x00033be0


	//----- nvinfo : EIATTR_MAX_THREADS
	.align		4
.L_1053:
        /*17b8*/ 	.byte	0x04, 0x05
        /*17ba*/ 	.short	(.L_1055 - .L_1054)
.L_1054:
        /*17bc*/ 	.word	0x00000180
        /*17c0*/ 	.word	0x00000001
        /*17c4*/ 	.word	0x00000001


	//----- nvinfo : EIATTR_CRS_STACK_SIZE
	.align		4
.L_1055:
        /*17c8*/ 	.byte	0x04, 0x1e
        /*17ca*/ 	.short	(.L_1057 - .L_1056)
.L_1056:
        /*17cc*/ 	.word	0x00000000


	//----- nvinfo : EIATTR_CBANK_PARAM_SIZE
	.align		4
.L_1057:
        /*17d0*/ 	.byte	0x03, 0x19
        /*17d2*/ 	.short	0x0a70


	//----- nvinfo : EIATTR_PARAM_CBANK
	.align		4
        /*17d4*/ 	.byte	0x04, 0x0a
        /*17d6*/ 	.short	(.L_1059 - .L_1058)
	.align		4
.L_1058:
        /*17d8*/ 	.word	index@(.nv.constant0._ZN7cutlass13device_kernelIN5flash11enable_sm90INS1_16FlashAttnFwdSm90INS1_25CollectiveMainloopFwdSm90ILi2EN4cute5tupleIJNS5_1CILi1EEES8_S8_EEENS6_IJNS7_ILi128EEENS7_ILi224EEESA_EEELi128ENS_12float_e4m3_tEfNS_4arch4Sm90ELb0ELb1ELb0ELb1ELb0ELb1ELb0ELb1ELb1ELb0ELb0ELb0EEENS1_21CollectiveEpilogueFwdINS6_IJSA_SA_SB_EEES9_NS_10bfloat16_tESF_Li256ELb1ELb0ELb0ELb1EEENS1_36VarlenDynamicPersistentTileSchedulerILi128ELi224ELi256ELi128ELb0ELb0ELb1ELb1ELb0ELb1EEEEEEEEEvNT_6ParamsE)
        /*17dc*/ 	.short	0x0210
        /*17de*/ 	.short	0x0a70


	//----- nvinfo : EIATTR_SW_WAR
	.align		4
.L_1059:
        /*17e0*/ 	.byte	0x04, 0x36
        /*17e2*/ 	.short	(.L_1061 - .L_1060)
.L_1060:
        /*17e4*/ 	.word	0x00000008
.L_1061:


//--------------------- .nv.info._ZN7cutlass13device_kernelIN5flash11enable_sm90INS1_16FlashAttnFwdSm90INS1_25CollectiveMainloopFwdSm90ILi2EN4cute5tupleIJNS5_1CILi1EEES8_S8_EEENS6_IJNS7_ILi128EEENS7_ILi224EEESA_EEELi128ENS_12float_e4m3_tEfNS_4arch4Sm90ELb1ELb0ELb0ELb0ELb0ELb0ELb0ELb1ELb1ELb0ELb0ELb0EEENS1_21CollectiveEpilogueFwdINS6_IJSA_SA_SB_EEES9_NS_10bfloat16_tESF_Li256ELb0ELb0ELb0ELb1EEENS1_30DynamicPersistentTileSchedulerILi256ELi128ELb0ELb0ELb1EEEEEEEEEvNT_6ParamsE --------------------------
	.section	.nv.info._ZN7cutlass13device_kernelIN5flash11enable_sm90INS1_16FlashAttnFwdSm90INS1_25CollectiveMainloopFwdSm90ILi2EN4cute5tupleIJNS5_1CILi1EEES8_S8_EEENS6_IJNS7_ILi128EEENS7_ILi224EEESA_EEELi128ENS_12float_e4m3_tEfNS_4arch4Sm90ELb1ELb0ELb0ELb0ELb0ELb0ELb0ELb1ELb1ELb0ELb0ELb0EEENS1_21CollectiveEpilogueFwdINS6_IJSA_SA_SB_EEES9_NS_10bfloat16_tESF_Li256ELb0ELb0ELb0ELb1EEENS1_30DynamicPersistentTileSchedulerILi256ELi128ELb0ELb0ELb1EEEEEEEEEvNT_6ParamsE,"",@"SHT_CUDA_INFO"
	.sectionflags	@""
	.align	4


	//----- nvinfo : EIATTR_CUDA_API_VERSION
	.align		4
        /*0000*/ 	.byte	0x04, 0x37
        /*0002*/ 	.short	(.L_1063 - .L_1062)
.L_1062:
        /*0004*/ 	.word	0x00000082


	//----- nvinfo : EIATTR_KPARAM_INFO
	.align		4
.L_1063:
        /*0008*/ 	.byte	0x04, 0x17
        /*000a*/ 	.short	(.L_1065 - .L_1064)
.L_1064:
        /*000c*/ 	.word	0x00000000
        /*0010*/ 	.short	0x0000
        /*0012*/ 	.short	0x0070
        /*0014*/ 	.byte	0x00, 0xf0, 0x01, 0x2e


	//----- nvinfo : EIATTR_SPARSE_MMA_MASK
	.align		4
.L_1065:
        /*0018*/ 	.byte	0x03, 0x50
        /*001a*/ 	.short	0x0000


	//----- nvinfo : EIATTR_MAXREG_COUNT
	.align		4
        /*001c*/ 	.byte	0x03, 0x1b
        /*001e*/ 	.short	0x00a8


	//----- nvinfo : EIATTR_NUM_BARRIERS
	.align		4
        /*0020*/ 	.byte	0x02, 0x4c
        /*0022*/ 	.byte	0x10
	.zero		1


	//----- nvinfo : EIATTR_EXTERNS
	.align		4
        /*0024*/ 	.byte	0x04, 0x0f
        /*0026*/ 	.short	(.L_1067 - .L_1066)


	//   ....[0]....
	.align		4
.L_1066:
        /*0028*/ 	.word	index@(__assertfail)


	//----- nvinfo : EIATTR_ANNOTATIONS
	.align		4
.L_1067:
        /*002c*/ 	.byte	0x04, 0x55
        /*002e*/ 	.short	(.L_1069 - .L_1068)


	//   ....[0]....
.L_1068:
        /* <DEDUP_REMOVED lines=37> */


	//----- nvinfo : EIATTR_MERCURY_ISA_VERSION
	.align		4
.L_1069:
        /*0270*/ 	.byte	0x03, 0x5f
        /*0272*/ 	.short	0x0101


	//----- nvinfo : EIATTR_INT_WARP_WIDE_INSTR_OFFSETS
	.align		4
        /*0274*/ 	.byte	0x04, 0x31
        /*0276*/ 	.short	(.L_1071 - .L_1070)


	//   ....[0]....
.L_1070:
        /*0278*/ 	.word	0x00000180


	//   ....[1]....
        /*027c*/ 	.word	0x000001c0


	//   ....[2]....
        /*0280*/ 	.word	0x00000250


	//   ....[3]....
        /*0284*/ 	.word	0x00010360


	//   ....[4]....
        /*0288*/ 	.word	0x000103f0


	//   ....[5]....
        /*028c*/ 	.word	0x00010ac0


	//   ....[6]....
        /*0290*/ 	.word	0x000123b0


	//   ....[7]....
        /*0294*/ 	.word	0x00012440


	//----- nvinfo : EIATTR_COOP_GROUP_MASK_REGIDS
	.align		4
.L_1071:
        /*0298*/ 	.byte	0x04, 0x29
        /*029a*/ 	.short	(.L_1073 - .L_1072)


	//   ....[0]....
.L_1072:
        /*029c*/ 	.word	0xffffffff


	//   ....[1]....
        /*02a0*/ 	.word	0xffffffff


	//   ....[2]....
        /*02a4*/ 	.word	0xffffffff


	//   ....[3]....
        /*02a8*/ 	.word	0xffffffff


	//   ....[4]....
        /*02ac*/ 	.word	0xffffffff


	//   ....[5]....
        /*02b0*/ 	.word	0xffffffff


	//   ....[6]....
        /*02b4*/ 	.word	0xffffffff


	//   ....[7]....
        /*02b8*/ 	.word	0xffffffff


	//   ....[8]....
        /*02bc*/ 	.word	0xffffffff


	//   ....[9]....
        /*02c0*/ 	.word	0xffffffff


	//   ....[10]....
        /*02c4*/ 	.word	0xffffffff


	//   ....[11]....
        /*02c8*/ 	.word	0xffffffff


	//   ....[12]....
        /*02cc*/ 	.word	0xffffffff


	//   ....[13]....
        /*02d0*/ 	.word	0xffffffff


	//   ....[14]....
        /*02d4*/ 	.word	0xffffffff


	//   ....[15]....
        /*02d8*/ 	.word	0xffffffff


	//   ....[16]....
        /*02dc*/ 	.word	0xffffffff


	//   ....[17]....
        /*02e0*/ 	.word	0xffffffff


	//   ....[18]....
        /*02e4*/ 	.word	0xffffffff


	//   ....[19]....
        /*02e8*/ 	.word	0xffffffff


	//   ....[20]....
        /*02ec*/ 	.word	0xffffffff


	//   ....[21]....
        /*02f0*/ 	.word	0xffffffff


	//   ....[22]....
        /*02f4*/ 	.word	0xffffffff


	//   ....[23]....
        /*02f8*/ 	.word	0xffffffff


	//   ....[24]....
        /*02fc*/ 	.word	0xffffffff


	//   ....[25]....
        /*0300*/ 	.word	0xffffffff


	//   ....[26]....
        /*0304*/ 	.word	0xffffffff


	//   ....[27]....
        /*0308*/ 	.word	0xffffffff


	//   ....[28]....
        /*030c*/ 	.word	0xffffffff


	//   ....[29]....
        /*0310*/ 	.word	0xffffffff


	//   ....[30]....
        /*0314*/ 	.word	0xffffffff


	//   ....[31]....
        /*0318*/ 	.word	0xffffffff


	//   ....[32]....
        /*031c*/ 	.word	0xffffffff


	//   ....[33]....
        /*0320*/ 	.word	0xffffffff


	//   ....[34]....
        /*0324*/ 	.word	0xffffffff


	//   ....[35]....
        /*0328*/ 	.word	0xffffffff


	//   ....[36]....
        /*032c*/ 	.word	0xffffffff


	//   ....[37]....
        /*0330*/ 	.word	0xffffffff


	//   ....[38]....
        /*0334*/ 	.word	0xffffffff


	//   ....[39]....
        /*0338*/ 	.word	0xffffffff


	//   ....[40]....
        /*033c*/ 	.word	0xffffffff


	//   ....[41]....
        /*0340*/ 	.word	0xffffffff


	//   ....[42]....
        /*0344*/ 	.word	0xffffffff


	//   ....[43]....
        /*0348*/ 	.word	0xffffffff


	//   ....[44]....
        /*034c*/ 	.word	0xffffffff


	//   ....[45]....
        /*0350*/ 	.word	0xffffffff


	//   ....[46]....
        /*0354*/ 	.word	0xffffffff


	//   ....[47]....
        /*0358*/ 	.word	0xffffffff


	//   ....[48]....
        /*035c*/ 	.word	0xffffffff


	//   ....[49]....
        /*0360*/ 	.word	0xffffffff


	//   ....[50]....
        /*0364*/ 	.word	0xffffffff


	//   ....[51]....
        /*0368*/ 	.word	0xffffffff


	//   ....[52]....
        /*036c*/ 	.word	0xffffffff


	//   ....[53]....
        /*0370*/ 	.word	0xffffffff


	//   ....[54]....
        /*0374*/ 	.word	0xffffffff


	//   ....[55]....
        /*0378*/ 	.word	0xffffffff


	//   ....[56]....
        /*037c*/ 	.word	0xffffffff


	//   ....[57]....
        /*0380*/ 	.word	0xffffffff


	//   ....[58]....
        /*0384*/ 	.word	0xffffffff


	//   ....[59]....
        /*0388*/ 	.word	0xffffffff


	//   ....[60]....
        /*038c*/ 	.word	0xffffffff


	//   ....[61]....
        /*0390*/ 	.word	0x0500000f


	//   ....[62]....
        /*0394*/ 	.word	0x0500000f


	//----- nvinfo : EIATTR_COOP_GROUP_INSTR_OFFSETS
	.align		4
.L_1073:
        /*0398*/ 	.byte	0x04, 0x28
        /*039a*/ 	.short	(.L_1075 - .L_1074)


	//   ....[0]....
.L_1074:
        /*039c*/ 	.word	0x00000060


	//   ....[1]....
        /*03a0*/ 	.word	0x00000190


	//   ....[2]....
        /*03a4*/ 	.word	0x00000230


	//   ....[3]....
        /*03a8*/ 	.word	0x000003c0


	//   ....[4]....
        /*03ac*/ 	.word	0x00000520


	//   ....[5]....
        /*03b0*/ 	.word	0x00000640


	//   ....[6]....
        /*03b4*/ 	.word	0x000007a0


	//   ....[7]....
        /*03b8*/ 	.word	0x00001780


	//   ....[8]....
        /*03bc*/ 	.word	0x000031b0


	//   ....[9]....
        /*03c0*/ 	.word	0x000031f0


	//   ....[10]....
        /*03c4*/ 	.word	0x00004240


	//   ....[11]....
        /*03c8*/ 	.word	0x00004330


	//   ....[12]....
        /*03cc*/ 	.word	0x00007700


	//   ....[13]....
        /*03d0*/ 	.word	0x000077c0


	//   ....[14]....
        /*03d4*/ 	.word	0x000087b0


	//   ....[15]....
        /*03d8*/ 	.word	0x00008830


	//   ....[16]....
        /*03dc*/ 	.word	0x0000b720


	//   ....[17]....
        /*03e0*/ 	.word	0x0000b730


	//   ....[18]....
        /*03e4*/ 	.word	0x0000b760


	//   ....[19]....
        /*03e8*/ 	.word	0x0000b770


	//   ....[20]....
        /*03ec*/ 	.word	0x0000db50


	//   ....[21]....
        /*03f0*/ 	.word	0x0000db60


	//   ....[22]....
        /*03f4*/ 	.word	0x0000dbe0


	//   ....[23]....
        /*03f8*/ 	.word	0x0000dbf0


	//   ....[24]....
        /*03fc*/ 	.word	0x0000ebc0


	//   ....[25]....
        /*0400*/ 	.word	0x0000ebd0


	//   ....[26]....
        /*0404*/ 	.word	0x0000ebe0


	//   ....[27]....
        /*0408*/ 	.word	0x0000ebf0


	//   ....[28]....
        /*040c*/ 	.word	0x0000ec00


	//   ....[29]....
        /*0410*/ 	.word	0x0000ec10


	//   ....[30]....
        /*0414*/ 	.word	0x0000ec20


	//   ....[31]....
        /*0418*/ 	.word	0x0000ec30


	//   ....[32]....
        /*041c*/ 	.word	0x0000ec60


	//   ....[33]....
        /*0420*/ 	.word	0x0000ec80


	//   ....[34]....
        /*0424*/ 	.word	0x0000ecb0


	//   ....[35]....
        /*0428*/ 	.word	0x0000ecc0


	//   ....[36]....
        /*042c*/ 	.word	0x0000ecf0


	//   ....[37]....
        /*0430*/ 	.word	0x0000ed10


	//   ....[38]....
        /*0434*/ 	.word	0x0000ed40


	//   ....[39]....
        /*0438*/ 	.word	0x0000ed50


	//   ....[40]....
        /*043c*/ 	.word	0x0000ed80


	//   ....[41]....
        /*0440*/ 	.word	0x0000ed90


	//   ....[42]....
        /*0444*/ 	.word	0x0000eda0


	//   ....[43]....
        /*0448*/ 	.word	0x0000edd0


	//   ....[44]....
        /*044c*/ 	.word	0x0000edf0


	//   ....[45]....
        /*0450*/ 	.word	0x0000ee00


	//   ....[46]....
        /*0454*/ 	.word	0x0000ee10


	//   ....[47]....
        /*0458*/ 	.word	0x0000ee20


	//   ....[48]....
        /*045c*/ 	.word	0x0000ee30


	//   ....[49]....
        /*0460*/ 	.word	0x0000ee40


	//   ....[50]....
        /*0464*/ 	.word	0x0000ee50


	//   ....[51]....
        /*0468*/ 	.word	0x0000ee70


	//   ....[52]....
        /*046c*/ 	.word	0x0000ee90


	//   ....[53]....
        /*0470*/ 	.word	0x0000eea0


	//   ....[54]....
        /*0474*/ 	.word	0x0000eeb0


	//   ....[55]....
        /*0478*/ 	.word	0x0000eee0


	//   ....[56]....
        /*047c*/ 	.word	0x0000f0e0


	//   ....[57]....
        /*0480*/ 	.word	0x0000fb90


	//   ....[58]....
        /*0484*/ 	.word	0x00010b70


	//   ....[59]....
        /*0488*/ 	.word	0x00012e60


	//   ....[60]....
        /*048c*/ 	.word	0x00013000


	//   ....[61]....
        /*0490*/ 	.word	0x00013600


	//   ....[62]....
        /*0494*/ 	.word	0x00013a90


	//----- nvinfo : EIATTR_REG_RECONFIG
	.align		4
.L_1075:
        /*0498*/ 	.byte	0x01, 0x54
	.zero		2


	//----- nvinfo : EIATTR_SYSCALL_OFFSETS
	.align		4
        /*049c*/ 	.byte	0x04, 0x46
        /*049e*/ 	.short	(.L_1077 - .L_1076)


	//   ....[0]....
.L_1076:
        /*04a0*/ 	.word	0x00001930


	//   ....[1]....
        /*04a4*/ 	.word	0x00010590


	//   ....[2]....
        /*04a8*/ 	.word	0x000106d0


	//   ....[3]....
        /*04ac*/ 	.word	0x00010810


	//   ....[4]....
        /*04b0*/ 	.word	0x00010930


	//----- nvinfo : EIATTR_MBARRIER_INSTR_OFFSETS
	.align		4
.L_1077:
        /*04b4*/ 	.byte	0x04, 0x39
        /*04b6*/ 	.short	(.L_1079 - .L_1078)


	//   ....[0]....
.L_1078:
        /*04b8*/ 	.word	0x00000270
        /*04bc*/ 	.word	0x000000ff
        /*04c0*/ 	.word	0x0002e800
        /*04c4*/ 	.short	0x0100
        /*04c6*/ 	.byte	0x06
	.zero		1


	//   ....[1]....
        /*04c8*/ 	.word	0x00000280
        /*04cc*/ 	.word	0x000000ff
        /*04d0*/ 	.word	0x0002e820
        /*04d4*/ 	.short	0x0100
        /*04d6*/ 	.byte	0x06
	.zero		1


	//   ....[2]....
        /*04d8*/ 	.word	0x00000370
        /*04dc*/ 	.word	0x000000ff
        /*04e0*/ 	.word	0x0002e830
        /*04e4*/ 	.short	0x0100
        /*04e6*/ 	.byte	0x08
	.zero		1


	//   ....[3]....
        /*04e8*/ 	.word	0x00000380
        /*04ec*/ 	.word	0x000000ff
        /*04f0*/ 	.word	0x0002e840
        /*04f4*/ 	.short	0x0100
        /*04f6*/ 	.byte	0x08
	.zero		1


	//   ....[4]....
        /*04f8*/ 	.word	0x00000390
        /*04fc*/ 	.word	0x000000ff
        /*0500*/ 	.word	0x0002e838
        /*0504*/ 	.short	0x0100
        /*0506*/ 	.byte	0x08
	.zero		1


	//   ....[5]....
        /*0508*/ 	.word	0x000003a0
        /*050c*/ 	.word	0x000000ff
        /*0510*/ 	.word	0x0002e848
        /*0514*/ 	.short	0x0100
        /*0516*/ 	.byte	0x08
	.zero		1


	//   ....[6]....
        /*0518*/ 	.word	0x000004d0
        /*051c*/ 	.word	0x000000ff
        /*0520*/ 	.word	0x0002e850
        /*0524*/ 	.short	0x0100
        /*0526*/ 	.byte	0x08
	.zero		1


	//   ....[7]....
        /*0528*/ 	.word	0x000004e0
        /*052c*/ 	.word	0x000000ff
        /*0530*/ 	.word	0x0002e860
        /*0534*/ 	.short	0x0100
        /*0536*/ 	.byte	0x08
	.zero		1


	//   ....[8]....
        /*0538*/ 	.word	0x000004f0
        /*053c*/ 	.word	0x000000ff
        /*0540*/ 	.word	0x0002e858
        /*0544*/ 	.short	0x0100
        /*0546*/ 	.byte	0x08
	.zero		1


	//   ....[9]....
        /*0548*/ 	.word	0x00000500
        /*054c*/ 	.word	0x000000ff
        /*0550*/ 	.word	0x0002e868
        /*0554*/ 	.short	0x0100
        /*0556*/ 	.byte	0x08
	.zero		1


	//   ....[10]....
        /*0558*/ 	.word	0x000005f0
        /*055c*/ 	.word	0x000000ff
        /*0560*/ 	.word	0x0002e870
        /*0564*/ 	.short	0x0100
        /*0566*/ 	.byte	0x06
	.zero		1


	//   ....[11]....
        /*0568*/ 	.word	0x00000600
        /*056c*/ 	.word	0x000000ff
        /*0570*/ 	.word	0x0002e880
        /*0574*/ 	.short	0x0100
        /*0576*/ 	.byte	0x06
	.zero		1


	//   ....[12]....
        /*0578*/ 	.word	0x00000610
        /*057c*/ 	.word	0x000000ff
        /*0580*/ 	.word	0x0002e878
        /*0584*/ 	.short	0x0100
        /*0586*/ 	.byte	0x06
	.zero		1


	//   ....[13]....
        /*0588*/ 	.word	0x00000620
        /*058c*/ 	.word	0x000000ff
        /*0590*/ 	.word	0x0002e888
        /*0594*/ 	.short	0x0100
        /*0596*/ 	.byte	0x06
	.zero		1


	//   ....[14]....
        /*0598*/ 	.word	0x00000750
        /*059c*/ 	.word	0x000000ff
        /*05a0*/ 	.word	0x0002e890
        /*05a4*/ 	.short	0x0100
        /*05a6*/ 	.byte	0x08
	.zero		1


	//   ....[15]....
        /*05a8*/ 	.word	0x00000760
        /*05ac*/ 	.word	0x000000ff
        /*05b0*/ 	.word	0x0002e8a0
        /*05b4*/ 	.short	0x0100
        /*05b6*/ 	.byte	0x08
	.zero		1


	//   ....[16]....
        /*05b8*/ 	.word	0x00000770
        /*05bc*/ 	.word	0x000000ff
        /*05c0*/ 	.word	0x0002e898
        /*05c4*/ 	.short	0x0100
        /*05c6*/ 	.byte	0x08
	.zero		1


	//   ....[17]....
        /*05c8*/ 	.word	0x00000780
        /*05cc*/ 	.word	0x000000ff
        /*05d0*/ 	.word	0x0002e8a8
        /*05d4*/ 	.short	0x0100
        /*05d6*/ 	.byte	0x08
	.zero		1


	//   ....[18]....
        /*05d8*/ 	.word	0x000008b0
        /*05dc*/ 	.word	0x000000ff
        /*05e0*/ 	.word	0x0002e8b0
        /*05e4*/ 	.short	0x0100
        /*05e6*/ 	.byte	0x08
	.zero		1


	//   ....[19]....
        /*05e8*/ 	.word	0x000008c0
        /*05ec*/ 	.word	0x000000ff
        /*05f0*/ 	.word	0x0002e8c0
        /*05f4*/ 	.short	0x0100
        /*05f6*/ 	.byte	0x08
	.zero		1


	//   ....[20]....
        /*05f8*/ 	.word	0x000008d0
        /*05fc*/ 	.word	0x000000ff
        /*0600*/ 	.word	0x0002e8b8
        /*0604*/ 	.short	0x0100
        /*0606*/ 	.byte	0x08
	.zero		1


	//   ....[21]....
        /*0608*/ 	.word	0x000008e0
        /*060c*/ 	.word	0x000000ff
        /*0610*/ 	.word	0x0002e8c8
        /*0614*/ 	.short	0x0100
        /*0616*/ 	.byte	0x08
	.zero		1


	//   ....[22]....
        /*0618*/ 	.word	0x00001990
        /*061c*/ 	.word	0x000000ff
        /*0620*/ 	.word	0x0002e800
        /*0624*/ 	.short	0x010a
        /*0626*/ 	.byte	0x25
	.zero		1


	//   ....[23]....
        /*0628*/ 	.word	0x00001a00
        /*062c*/ 	.word	0x00000003
        /*0630*/ 	.word	0x0002e830
        /*0634*/ 	.short	0x010a
        /*0636*/ 	.byte	0x3f
	.zero		1


	//   ....[24]....
        /*0638*/ 	.word	0x00001a40
        /*063c*/ 	.word	0x00000003
        /*0640*/ 	.word	0x0002e830
        /*0644*/ 	.short	0x010a
        /*0646*/ 	.byte	0x3f
	.zero		1


	//   ....[25]....
        /*0648*/ 	.word	0x00003020
        /*064c*/ 	.word	0x00000003
        /*0650*/ 	.word	0x00000000
        /*0654*/ 	.short	0x0101
        /*0656*/ 	.byte	0x3f
	.zero		1


	//   ....[26]....
        /*0658*/ 	.word	0x00005ce0
        /*065c*/ 	.word	0x000000ff
        /*0660*/ 	.word	0x0002e830
        /*0664*/ 	.short	0x010a
        /*0666*/ 	.byte	0x0a
	.zero		1


	//   ....[27]....
        /*0668*/ 	.word	0x00005d20
        /*066c*/ 	.word	0x000000ff
        /*0670*/ 	.word	0x0002e830
        /*0674*/ 	.short	0x010a
        /*0676*/ 	.byte	0x0a
	.zero		1


	//   ....[28]....
        /*0678*/ 	.word	0x00006980
        /*067c*/ 	.word	0x000000ff
        /*0680*/ 	.word	0x0002e850
        /*0684*/ 	.short	0x010a
        /*0686*/ 	.byte	0x0a
	.zero		1


	//   ....[29]....
        /*0688*/ 	.word	0x000069c0
        /*068c*/ 	.word	0x000000ff
        /*0690*/ 	.word	0x0002e850
        /*0694*/ 	.short	0x010a
        /*0696*/ 	.byte	0x0a
	.zero		1


	//   ....[30]....
        /*0698*/ 	.word	0x00009670
        /*069c*/ 	.word	0x00000003
        /*06a0*/ 	.word	0x00000000
        /*06a4*/ 	.short	0x0101
        /*06a6*/ 	.byte	0x3f
	.zero		1


	//   ....[31]....
        /*06a8*/ 	.word	0x00009a40
        /*06ac*/ 	.word	0x000000ff
        /*06b0*/ 	.word	0x00000000
        /*06b4*/ 	.short	0x0101
        /*06b6*/ 	.byte	0x0a
	.zero		1


	//   ....[32]....
        /*06b8*/ 	.word	0x0000a290
        /*06bc*/ 	.word	0x000000ff
        /*06c0*/ 	.word	0x0002e830
        /*06c4*/ 	.short	0x010a
        /*06c6*/ 	.byte	0x06
	.zero		1


	//   ....[33]....
        /*06c8*/ 	.word	0x0000a2d0
        /*06cc*/ 	.word	0x000000ff
        /*06d0*/ 	.word	0x0002e830
        /*06d4*/ 	.short	0x010a
        /*06d6*/ 	.byte	0x06
	.zero		1


	//   ....[34]....
        /*06d8*/ 	.word	0x0000aea0
        /*06dc*/ 	.word	0x000000ff
        /*06e0*/ 	.word	0x0002e850
        /*06e4*/ 	.short	0x010a
        /*06e6*/ 	.byte	0x06
	.zero		1


	//   ....[35]....
        /*06e8*/ 	.word	0x0000aee0
        /*06ec*/ 	.word	0x000000ff
        /*06f0*/ 	.word	0x0002e850
        /*06f4*/ 	.short	0x010a
        /*06f6*/ 	.byte	0x06
	.zero		1


	//   ....[36]....
        /*06f8*/ 	.word	0x0000cd10
        /*06fc*/ 	.word	0x00000003
        /*0700*/ 	.word	0x00000000
        /*0704*/ 	.short	0x0101
        /*0706*/ 	.byte	0x3f
	.zero		1


	//   ....[37]....
        /*0708*/ 	.word	0x0000d040
        /*070c*/ 	.word	0x000000ff
        /*0710*/ 	.word	0x00000000
        /*0714*/ 	.short	0x0101
        /*0716*/ 	.byte	0x06
	.zero		1


	//   ....[38]....
        /*0718*/ 	.word	0x0000d7b0
        /*071c*/ 	.word	0x000000ff
        /*0720*/ 	.word	0x0002e850
        /*0724*/ 	.short	0x010a
        /*0726*/ 	.byte	0x05
	.zero		1


	//   ....[39]....
        /*0728*/ 	.word	0x0000d7f0
        /*072c*/ 	.word	0x000000ff
        /*0730*/ 	.word	0x0002e850
        /*0734*/ 	.short	0x010a
        /*0736*/ 	.byte	0x05
	.zero		1


	//   ....[40]....
        /*0738*/ 	.word	0x0000deb0
        /*073c*/ 	.word	0x000000ff
        /*0740*/ 	.word	0x00000000
        /*0744*/ 	.short	0x0101
        /*0746*/ 	.byte	0x04
	.zero		1


	//   ....[41]....
        /*0748*/ 	.word	0x0000f270
        /*074c*/ 	.word	0x000000ff
        /*0750*/ 	.word	0x00000000
        /*0754*/ 	.short	0x0101
        /*0756*/ 	.byte	0x05
	.zero		1


	//   ....[42]....
        /*0758*/ 	.word	0x00010d90
        /*075c*/ 	.word	0x00000004
        /*0760*/ 	.word	0x0002e880
        /*0764*/ 	.short	0x010a
        /*0766*/ 	.byte	0x3f
	.zero		1


	//   ....[43]....
        /*0768*/ 	.word	0x00010f50
        /*076c*/ 	.word	0x00000004
        /*0770*/ 	.word	0x0002e840
        /*0774*/ 	.short	0x010a
        /*0776*/ 	.byte	0x3f
	.zero		1


	//   ....[44]....
        /*0778*/ 	.word	0x00011270
        /*077c*/ 	.word	0x000000ff
        /*0780*/ 	.word	0x0002e820
        /*0784*/ 	.short	0x010a
        /*0786*/ 	.byte	0x28
	.zero		1


	//   ....[45]....
        /*0788*/ 	.word	0x00011550
        /*078c*/ 	.word	0x00000004
        /*0790*/ 	.word	0x0002e880
        /*0794*/ 	.short	0x010a
        /*0796*/ 	.byte	0x3f
	.zero		1


	//   ....[46]....
        /*0798*/ 	.word	0x000117c0
        /*079c*/ 	.word	0x00000004
        /*07a0*/ 	.word	0x0002e840
        /*07a4*/ 	.short	0x010a
        /*07a6*/ 	.byte	0x3f
	.zero		1


	//   ....[47]....
        /*07a8*/ 	.word	0x00011aa0
        /*07ac*/ 	.word	0x00000004
        /*07b0*/ 	.word	0x0002e870
        /*07b4*/ 	.short	0x010a
        /*07b6*/ 	.byte	0x3f
	.zero		1


	//   ....[48]....
        /*07b8*/ 	.word	0x00011b20
        /*07bc*/ 	.word	0x00000003
        /*07c0*/ 	.word	0x0002e860
        /*07c4*/ 	.short	0x010a
        /*07c6*/ 	.byte	0x3f
	.zero		1


	//   ....[49]....
        /*07c8*/ 	.word	0x00012300
        /*07cc*/ 	.word	0x00000002
        /*07d0*/ 	.word	0x0002e850
        /*07d4*/ 	.short	0x0101
        /*07d6*/ 	.byte	0x3f
	.zero		1


	//   ....[50]....
        /*07d8*/ 	.word	0x00012340
        /*07dc*/ 	.word	0x00000002
        /*07e0*/ 	.word	0x00000000
        /*07e4*/ 	.short	0x0101
        /*07e6*/ 	.byte	0x3f
	.zero		1


	//   ....[51]....
        /*07e8*/ 	.word	0x00012520
        /*07ec*/ 	.word	0x00000014
        /*07f0*/ 	.word	0x0002e870
        /*07f4*/ 	.short	0x010a
        /*07f6*/ 	.byte	0x3f
	.zero		1


	//   ....[52]....
        /*07f8*/ 	.word	0x00012590
        /*07fc*/ 	.word	0x00000014
        /*0800*/ 	.word	0x0002e860
        /*0804*/ 	.short	0x010a
        /*0806*/ 	.byte	0x3f
	.zero		1


	//   ....[53]....
        /*0808*/ 	.word	0x00012c50
        /*080c*/ 	.word	0x00000014
        /*0810*/ 	.word	0x0002e850
        /*0814*/ 	.short	0x0101
        /*0816*/ 	.byte	0x3f
	.zero		1


	//   ....[54]....
        /*0818*/ 	.word	0x00012ca0
        /*081c*/ 	.word	0x00000000
        /*0820*/ 	.word	0x00000000
        /*0824*/ 	.short	0x0101
        /*0826*/ 	.byte	0x3f
	.zero		1


	//   ....[55]....
        /*0828*/ 	.word	0x00012f80
        /*082c*/ 	.word	0x00000000
        /*0830*/ 	.word	0x0002e820
        /*0834*/ 	.short	0x010a
        /*0836*/ 	.byte	0x3f
	.zero		1


	//   ....[56]....
        /*0838*/ 	.word	0x00013140
        /*083c*/ 	.word	0x00000006
        /*0840*/ 	.word	0x00000000
        /*0844*/ 	.short	0x010a
        /*0846*/ 	.byte	0x3f
	.zero		1


	//   ....[57]....
        /*0848*/ 	.word	0x000131b0
        /*084c*/ 	.word	0x00000007
        /*0850*/ 	.word	0x00000000
        /*0854*/ 	.short	0x010a
        /*0856*/ 	.byte	0x3f
	.zero		1


	//   ....[58]....
        /*0858*/ 	.word	0x00013210
        /*085c*/ 	.word	0x00000004
        /*0860*/ 	.word	0x0002e860
        /*0864*/ 	.short	0x010a
        /*0866*/ 	.byte	0x3f
	.zero		1


	//   ....[59]....
        /*0868*/ 	.word	0x00013260
        /*086c*/ 	.word	0x00000003
        /*0870*/ 	.word	0x0002e860
        /*0874*/ 	.short	0x010a
        /*0876*/ 	.byte	0x3f
	.zero		1


	//   ....[60]....
        /*0878*/ 	.word	0x000132a0
        /*087c*/ 	.word	0x00000004
        /*0880*/ 	.word	0x0002e880
        /*0884*/ 	.short	0x010a
        /*0886*/ 	.byte	0x3f
	.zero		1


	//   ....[61]....
        /*0888*/ 	.word	0x000132c0
        /*088c*/ 	.word	0x00000003
        /*0890*/ 	.word	0x0002e880
        /*0894*/ 	.short	0x010a
        /*0896*/ 	.byte	0x3f
	.zero		1


	//   ....[62]....
        /*0898*/ 	.word	0x00013330
        /*089c*/ 	.word	0x00000003
        /*08a0*/ 	.word	0x0002e800
        /*08a4*/ 	.short	0x010a
        /*08a6*/ 	.byte	0x3f
	.zero		1


	//   ....[63]....
        /*08a8*/ 	.word	0x00013380
        /*08ac*/ 	.word	0x00000003
        /*08b0*/ 	.word	0x0002e830
        /*08b4*/ 	.short	0x010a
        /*08b6*/ 	.byte	0x3f
	.zero		1


	//   ....[64]....
        /*08b8*/ 	.word	0x000133e0
        /*08bc*/ 	.word	0x00000009
        /*08c0*/ 	.word	0x0002e830
        /*08c4*/ 	.short	0x010a
        /*08c6*/ 	.byte	0x3f
	.zero		1


	//   ....[65]....
        /*08c8*/ 	.word	0x00013440
        /*08cc*/ 	.word	0x00000009
        /*08d0*/ 	.word	0x0002e850
        /*08d4*/ 	.short	0x010a
        /*08d6*/ 	.byte	0x3f
	.zero		1


	//   ....[66]....
        /*08d8*/ 	.word	0x000134a0
        /*08dc*/ 	.word	0x00000009
        /*08e0*/ 	.word	0x0002e830
        /*08e4*/ 	.short	0x010a
        /*08e6*/ 	.byte	0x3f
	.zero		1


	//   ....[67]....
        /*08e8*/ 	.word	0x00013500
        /*08ec*/ 	.word	0x00000009
        /*08f0*/ 	.word	0x0002e850
        /*08f4*/ 	.short	0x010a
        /*08f6*/ 	.byte	0x3f
	.zero		1


	//   ....[68]....
        /*08f8*/ 	.word	0x00013560
        /*08fc*/ 	.word	0x00000006
        /*0900*/ 	.word	0x0002e850
        /*0904*/ 	.short	0x010a
        /*0906*/ 	.byte	0x3f
	.zero		1


	//   ....[69]....
        /*0908*/ 	.word	0x000136b0
        /*090c*/ 	.word	0x00000004
        /*0910*/ 	.word	0x0002e880
        /*0914*/ 	.short	0x010a
        /*0916*/ 	.byte	0x3f
	.zero		1


	//   ....[70]....
        /*0918*/ 	.word	0x00013700
        /*091c*/ 	.word	0x00000004
        /*0920*/ 	.word	0x0002e840
        /*0924*/ 	.short	0x010a
        /*0926*/ 	.byte	0x3f
	.zero		1


	//   ....[71]....
        /*0928*/ 	.word	0x00013760
        /*092c*/ 	.word	0x00000003
        /*0930*/ 	.word	0x0002e820
        /*0934*/ 	.short	0x010a
        /*0936*/ 	.byte	0x3f
	.zero		1


	//   ....[72]....
        /*0938*/ 	.word	0x000137b0
        /*093c*/ 	.word	0x00000004
        /*0940*/ 	.word	0x0002e880
        /*0944*/ 	.short	0x010a
        /*0946*/ 	.byte	0x3f
	.zero		1


	//   ....[73]....
        /*0948*/ 	.word	0x00013800
        /*094c*/ 	.word	0x00000004
        /*0950*/ 	.word	0x0002e840
        /*0954*/ 	.short	0x010a
        /*0956*/ 	.byte	0x3f
	.zero		1


	//   ....[74]....
        /*0958*/ 	.word	0x00013860
        /*095c*/ 	.word	0x00000003
        /*0960*/ 	.word	0x0002e870
        /*0964*/ 	.short	0x010a
        /*0966*/ 	.byte	0x3f
	.zero		1


	//   ....[75]....
        /*0968*/ 	.word	0x000138c0
        /*096c*/ 	.word	0x00000004
        /*0970*/ 	.word	0x0002e860
        /*0974*/ 	.short	0x010a
        /*0976*/ 	.byte	0x3f
	.zero		1


	//   ....[76]....
        /*0978*/ 	.word	0x00013910
        /*097c*/ 	.word	0x00000014
        /*0980*/ 	.word	0x0002e870
        /*0984*/ 	.short	0x010a
        /*0986*/ 	.byte	0x3f
	.zero		1


	//   ....[77]....
        /*0988*/ 	.word	0x00013960
        /*098c*/ 	.word	0x00000014
        /*0990*/ 	.word	0x0002e860
        /*0994*/ 	.short	0x010a
        /*0996*/ 	.byte	0x3f
	.zero		1


	//   ....[78]....
        /*0998*/ 	.word	0x000139b0
        /*099c*/ 	.word	0x00000000
        /*09a0*/ 	.word	0x0002e820
        /*09a4*/ 	.short	0x010a
        /*09a6*/ 	.byte	0x3f
	.zero		1


	//   ....[79]....
        /*09a8*/ 	.word	0x00013b50
        /*09ac*/ 	.word	0x00000006
        /*09b0*/ 	.word	0x00000000
        /*09b4*/ 	.short	0x010a
        /*09b6*/ 	.byte	0x3f
	.zero		1


	//   ....[80]....
        /*09b8*/ 	.word	0x00013ba0
        /*09bc*/ 	.word	0x00000007
        /*09c0*/ 	.word	0x00000000
        /*09c4*/ 	.short	0x010a
        /*09c6*/ 	.byte	0x3f
	.zero		1


	//   ....[81]....
        /*09c8*/ 	.word	0x00013bf0
        /*09cc*/ 	.word	0x00000004
        /*09d0*/ 	.word	0x0002e860
        /*09d4*/ 	.short	0x010a
        /*09d6*/ 	.byte	0x3f
	.zero		1


	//   ....[82]....
        /*09d8*/ 	.word	0x00013c40
        /*09dc*/ 	.word	0x00000003
        /*09e0*/ 	.word	0x0002e860
        /*09e4*/ 	.short	0x010a
        /*09e6*/ 	.byte	0x3f
	.zero		1


	//   ....[83]....
        /*09e8*/ 	.word	0x00013c90
        /*09ec*/ 	.word	0x00000004
        /*09f0*/ 	.word	0x0002e880
        /*09f4*/ 	.short	0x010a
        /*09f6*/ 	.byte	0x3f
	.zero		1


	//----- nvinfo : EIATTR_NUM_MBARRIERS
	.align		4
.L_1079:
        /*09f8*/ 	.byte	0x03, 0x38
        /*09fa*/ 	.short	0x0016


	//----- nvinfo : EIATTR_EXIT_INSTR_OFFSETS
	.align		4
        /*09fc*/ 	.byte	0x04, 0x1c
        /*09fe*/ 	.short	(.L_1081 - .L_1080)


	//   ....[0]....
.L_1080:
        /*0a00*/ 	.word	0x00000a50


	//   ....[1]....
        /*0a04*/ 	.word	0x0000fb40


	//   ....[2]....
        /*0a08*/ 	.word	0x00013310


	//----- nvinfo : EIATTR_MAX_THREADS
	.align		4
.L_1081:
        /*0a0c*/ 	.byte	0x04, 0x05
        /*0a0e*/ 	.short	(.L_1083 - .L_1082)
.L_1082:
        /*0a10*/ 	.word	0x00000180
        /*0a14*/ 	.word	0x00000001
        /*0a18*/ 	.word	0x00000001


	//----- nvinfo : EIATTR_CRS_STACK_SIZE
	.align		4
.L_1083:
        /*0a1c*/ 	.byte	0x04, 0x1e
        /*0a1e*/ 	.short	(.L_1085 - .L_1084)
.L_1084:
        /*0a20*/ 	.word	0x00000000


	//----- nvinfo : EIATTR_CBANK_PARAM_SIZE
	.align		4
.L_1085:
        /*0a24*/ 	.byte	0x03, 0x19
        /*0a26*/ 	.short	0x0bf0


	//----- nvinfo : EIATTR_PARAM_CBANK
	.align		4
        /*0a28*/ 	.byte	0x04, 0x0a
        /*0a2a*/ 	.short	(.L_1087 - .L_1086)
	.align		4
.L_1086:
        /*0a2c*/ 	.word	index@(.nv.constant0._ZN7cutlass13device_kernelIN5flash11enable_sm90INS1_16FlashAttnFwdSm90INS1_25CollectiveMainloopFwdSm90ILi2EN4cute5tupleIJNS5_1CILi1EEES8_S8_EEENS6_IJNS7_ILi128EEENS7_ILi224EEESA_EEELi128ENS_12float_e4m3_tEfNS_4arch4Sm90ELb1ELb0ELb0ELb0ELb0ELb0ELb0ELb1ELb1ELb0ELb0ELb0EEENS1_21CollectiveEpilogueFwdINS6_IJSA_SA_SB_EEES9_NS_10bfloat16_tESF_Li256ELb0ELb0ELb0ELb1EEENS1_30DynamicPersistentTileSchedulerILi256ELi128ELb0ELb0ELb1EEEEEEEEEvNT_6ParamsE)
        /*0a30*/ 	.short	0x0210
        /*0a32*/ 	.short	0x0bf0


	//----- nvinfo : EIATTR_SW_WAR
	.align		4
.L_1087:
        /*0a34*/ 	.byte	0x04, 0x36
        /*0a36*/ 	.short	(.L_1089 - .L_1088)
.L_1088:
        /*0a38*/ 	.word	0x00000008
.L_1089:


//--------------------- .nv.info._ZN7cutlass13device_kernelIN5flash11enable_sm90INS1_16FlashAttnFwdSm90INS1_25CollectiveMainloopFwdSm90ILi2EN4cute5tupleIJNS5_1CILi1EEES8_S8_EEENS6_IJNS7_ILi128EEENS7_ILi224EEESA_EEELi128ENS_12float_e4m3_tEfNS_4arch4Sm90ELb1ELb0ELb0ELb1ELb0ELb0ELb0ELb1ELb1ELb0ELb0ELb0EEENS1_21CollectiveEpilogueFwdINS6_IJSA_SA_SB_EEES9_NS_10bfloat16_tESF_Li256ELb1ELb0ELb0ELb1EEENS1_36VarlenDynamicPersistentTileSchedulerILi128ELi224ELi256ELi128ELb0ELb0ELb1ELb1ELb1ELb1EEEEEEEEEvNT_6ParamsE --------------------------
	.section	.nv.info._ZN7cutlass13device_kernelIN5flash11enable_sm90INS1_16FlashAttnFwdSm90INS1_25CollectiveMainloopFwdSm90ILi2EN4cute5tupleIJNS5_1CILi1EEES8_S8_EEENS6_IJNS7_ILi128EEENS7_ILi224EEESA_EEELi128ENS_12float_e4m3_tEfNS_4arch4Sm90ELb1ELb0ELb0ELb1ELb0ELb0ELb0ELb1ELb1ELb0ELb0ELb0EEENS1_21CollectiveEpilogueFwdINS6_IJSA_SA_SB_EEES9_NS_10bfloat16_tESF_Li256ELb1ELb0ELb0ELb1EEENS1_36VarlenDynamicPersistentTileSchedulerILi128ELi224ELi256ELi128ELb0ELb0ELb1ELb1ELb1ELb1EEEEEEEEEvNT_6ParamsE,"",@"SHT_CUDA_INFO"
	.sectionflags	@""
	.align	4


	//----- nvinfo : EIATTR_CUDA_API_VERSION
	.align		4
        /*0000*/ 	.byte	0x04, 0x37
        /*0002*/ 	.short	(.L_1091 - .L_1090)
.L_1090:
        /*0004*/ 	.word	0x00000082


	//----- nvinfo : EIATTR_KPARAM_INFO
	.align		4
.L_1091:
        /*0008*/ 	.byte	0x04, 0x17
        /*000a*/ 	.short	(.L_1093 - .L_1092)
.L_1092:
        /*000c*/ 	.word	0x00000000
        /*0010*/ 	.short	0x0000
        /*0012*/ 	.short	0x0070
        /*0014*/ 	.byte	0x00, 0xf0, 0x01, 0x28


	//----- nvinfo : EIATTR_SPARSE_MMA_MASK
	.align		4
.L_1093:
        /*0018*/ 	.byte	0x03, 0x50
        /*001a*/ 	.short	0x0000


	//----- nvinfo : EIATTR_MAXREG_COUNT
	.align		4
        /*001c*/ 	.byte	0x03, 0x1b
        /*001e*/ 	.short	0x00a8


	//----- nvinfo : EIATTR_NUM_BARRIERS
	.align		4
        /*0020*/ 	.byte	0x02, 0x4c
        /*0022*/ 	.byte	0x10
	.zero		1


	//----- nvinfo : EIATTR_EXTERNS
	.align		4
        /*0024*/ 	.byte	0x04, 0x0f
        /*0026*/ 	.short	(.L_1095 - .L_1094)


	//   ....[0]....
	.align		4
.L_1094:
        /*0028*/ 	.word	index@(__assertfail)


	//----- nvinfo : EIATTR_ANNOTATIONS
	.align		4
.L_1095:
        /*002c*/ 	.byte	0x04, 0x55
        /*002e*/ 	.short	(.L_1097 - .L_1096)


	//   ....[0]....
.L_1096:
        /* <DEDUP_REMOVED lines=39> */


	//----- nvinfo : EIATTR_MERCURY_ISA_VERSION
	.align		4
.L_1097:
        /*0290*/ 	.byte	0x03, 0x5f
        /*0292*/ 	.short	0x0101


	//----- nvinfo : EIATTR_UNUSED_LOAD_BYTE_OFFSET
	.align		4
        /*0294*/ 	.byte	0x04, 0x44
        /*0296*/ 	.short	(.L_1099 - .L_1098)


	//   ....[0]....
.L_1098:
        /*0298*/ 	.word	0x00000a70
        /*029c*/ 	.word	0x0000fff0


	//   ....[1]....
        /*02a0*/ 	.word	0x0000e420
        /*02a4*/ 	.word	0x0000fff0


	//----- nvinfo : EIATTR_INT_WARP_WIDE_INSTR_OFFSETS
	.align		4
.L_1099:
        /*02a8*/ 	.byte	0x04, 0x31
        /*02aa*/ 	.short	(.L_1101 - .L_1100)


	//   ....[0]....
.L_1100:
        /*02ac*/ 	.word	0x00000160


	//   ....[1]....
        /*02b0*/ 	.word	0x000001a0


	//   ....[2]....
        /*02b4*/ 	.word	0x00000210


	//   ....[3]....
        /*02b8*/ 	.word	0x00011f30


	//   ....[4]....
        /*02bc*/ 	.word	0x00011fc0


	//   ....[5]....
        /*02c0*/ 	.word	0x00012710


	//   ....[6]....
        /*02c4*/ 	.word	0x00014030


	//   ....[7]....
        /*02c8*/ 	.word	0x000140c0


	//----- nvinfo : EIATTR_COOP_GROUP_MASK_REGIDS
	.align		4
.L_1101:
        /*02cc*/ 	.byte	0x04, 0x29
        /*02ce*/ 	.short	(.L_1103 - .L_1102)


	//   ....[0]....
.L_1102:
        /*02d0*/ 	.word	0xffffffff


	//   ....[1]....
        /*02d4*/ 	.word	0xffffffff


	//   ....[2]....
        /*02d8*/ 	.word	0xffffffff


	//   ....[3]....
        /*02dc*/ 	.word	0xffffffff


	//   ....[4]....
        /*02e0*/ 	.word	0xffffffff


	//   ....[5]....
        /*02e4*/ 	.word	0xffffffff


	//   ....[6]....
        /*02e8*/ 	.word	0xffffffff


	//   ....[7]....
        /*02ec*/ 	.word	0xffffffff


	//   ....[8]....
        /*02f0*/ 	.word	0xffffffff


	//   ....[9]....
        /*02f4*/ 	.word	0xffffffff


	//   ....[10]....
        /*02f8*/ 	.word	0xffffffff


	//   ....[11]....
        /*02fc*/ 	.word	0xffffffff


	//   ....[12]....
        /*0300*/ 	.word	0xffffffff


	//   ....[13]....
        /*0304*/ 	.word	0xffffffff


	//   ....[14]....
        /*0308*/ 	.word	0xffffffff


	//   ....[15]....
        /*030c*/ 	.word	0xffffffff


	//   ....[16]....
        /*0310*/ 	.word	0xffffffff


	//   ....[17]....
        /*0314*/ 	.word	0xffffffff


	//   ....[18]....
        /*0318*/ 	.word	0xffffffff


	//   ....[19]....
        /*031c*/ 	.word	0xffffffff


	//   ....[20]....
        /*0320*/ 	.word	0xffffffff


	//   ....[21]....
        /*0324*/ 	.word	0xffffffff


	//   ....[22]....
        /*0328*/ 	.word	0xffffffff


	//   ....[23]....
        /*032c*/ 	.word	0xffffffff


	//   ....[24]....
        /*0330*/ 	.word	0xffffffff


	//   ....[25]....
        /*0334*/ 	.word	0xffffffff


	//   ....[26]....
        /*0338*/ 	.word	0xffffffff


	//   ....[27]....
        /*033c*/ 	.word	0xffffffff


	//   ....[28]....
        /*0340*/ 	.word	0xffffffff


	//   ....[29]....
        /*0344*/ 	.word	0xffffffff


	//   ....[30]....
        /*0348*/ 	.word	0xffffffff


	//   ....[31]....
        /*034c*/ 	.word	0xffffffff


	//   ....[32]....
        /*0350*/ 	.word	0xffffffff


	//   ....[33]....
        /*0354*/ 	.word	0xffffffff


	//   ....[34]....
        /*0358*/ 	.word	0xffffffff


	//   ....[35]....
        /*035c*/ 	.word	0xffffffff


	//   ....[36]....
        /*0360*/ 	.word	0xffffffff


	//   ....[37]....
        /*0364*/ 	.word	0xffffffff


	//   ....[38]....
        /*0368*/ 	.word	0xffffffff


	//   ....[39]....
        /*036c*/ 	.word	0xffffffff


	//   ....[40]....
        /*0370*/ 	.word	0xffffffff


	//   ....[41]....
        /*0374*/ 	.word	0xffffffff


	//   ....[42]....
        /*0378*/ 	.word	0xffffffff


	//   ....[43]....
        /*037c*/ 	.word	0xffffffff


	//   ....[44]....
        /*0380*/ 	.word	0xffffffff


	//   ....[45]....
        /*0384*/ 	.word	0xffffffff


	//   ....[46]....
        /*0388*/ 	.word	0xffffffff


	//   ....[47]....
        /*038c*/ 	.word	0xffffffff


	//   ....[48]....
        /*0390*/ 	.word	0xffffffff


	//   ....[49]....
        /*0394*/ 	.word	0xffffffff


	//   ....[50]....
        /*0398*/ 	.word	0xffffffff


	//   ....[51]....
        /*039c*/ 	.word	0xffffffff


	//   ....[52]....
        /*03a0*/ 	.word	0xffffffff


	//   ....[53]....
        /*03a4*/ 	.word	0xffffffff


	//   ....[54]....
        /*03a8*/ 	.word	0xffffffff


	//   ....[55]....
        /*03ac*/ 	.word	0xffffffff


	//   ....[56]....
        /*03b0*/ 	.word	0xffffffff


	//   ....[57]....
        /*03b4*/ 	.word	0xffffffff


	//   ....[58]....
        /*03b8*/ 	.word	0xffffffff


	//   ....[59]....
        /*03bc*/ 	.word	0xffffffff


	//   ....[60]....
        /*03c0*/ 	.word	0xffffffff


	//   ....[61]....
        /*03c4*/ 	.word	0xffffffff


	//   ....[62]....
        /*03c8*/ 	.word	0xffffffff


	//   ....[63]....
        /*03cc*/ 	.word	0xffffffff


	//   ....[64]....
        /*03d0*/ 	.word	0xffffffff


	//   ....[65]....
        /*03d4*/ 	.word	0xffffffff


	//   ....[66]....
        /*03d8*/ 	.word	0xffffffff


	//   ....[67]....
        /*03dc*/ 	.word	0xffffffff


	//   ....[68]....
        /*03e0*/ 	.word	0xffffffff


	//   ....[69]....
        /*03e4*/ 	.word	0xffffffff


	//   ....[70]....
        /*03e8*/ 	.word	0xffffffff


	//   ....[71]....
        /*03ec*/ 	.word	0xffffffff


	//   ....[72]....
        /*03f0*/ 	.word	0xffffffff


	//   ....[73]....
        /*03f4*/ 	.word	0xffffffff


	//   ....[74]....
        /*03f8*/ 	.word	0xffffffff


	//   ....[75]....
        /*03fc*/ 	.word	0xffffffff


	//   ....[76]....
        /*0400*/ 	.word	0xffffffff


	//   ....[77]....
        /*0404*/ 	.word	0xffffffff


	//   ....[78]....
        /*0408*/ 	.word	0xffffffff


	//   ....[79]....
        /*040c*/ 	.word	0xffffffff


	//   ....[80]....
        /*0410*/ 	.word	0xffffffff


	//   ....[81]....
        /*0414*/ 	.word	0xffffffff


	//   ....[82]....
        /*0418*/ 	.word	0xffffffff


	//   ....[83]....
        /*041c*/ 	.word	0xffffffff


	//   ....[84]....
        /*0420*/ 	.word	0xffffffff


	//   ....[85]....
        /*0424*/ 	.word	0xffffffff


	//   ....[86]....
        /*0428*/ 	.word	0xffffffff


	//   ....[87]....
        /*042c*/ 	.word	0xffffffff


	//   ....[88]....
        /*0430*/ 	.word	0xffffffff


	//   ....[89]....
        /*0434*/ 	.word	0xffffffff


	//   ....[90]....
        /*0438*/ 	.word	0xffffffff


	//   ....[91]....
        /*043c*/ 	.word	0x0500000f


	//   ....[92]....
        /*0440*/ 	.word	0x0500000f


	//----- nvinfo : EIATTR_COOP_GROUP_INSTR_OFFSETS
	.align		4
.L_1103:
        /*0444*/ 	.byte	0x04, 0x28
        /*0446*/ 	.short	(.L_1105 - .L_1104)


	//   ....[0]....
.L_1104:
        /*0448*/ 	.word	0x00000070


	//   ....[1]....
        /*044c*/ 	.word	0x00000170


	//   ....[2]....
        /*0450*/ 	.word	0x000001c0


	//   ....[3]....
        /*0454*/ 	.word	0x000003f0


	//   ....[4]....
        /*0458*/ 	.word	0x00000550


	//   ....[5]....
        /*045c*/ 	.word	0x00000670


	//   ....[6]....
        /*0460*/ 	.word	0x000007d0


	//   ....[7]....
        /*0464*/ 	.word	0x00001900


	//   ....[8]....
        /*0468*/ 	.word	0x00003390


	//   ....[9]....
        /*046c*/ 	.word	0x00003450


	//   ....[10]....
        /*0470*/ 	.word	0x00004350


	//   ....[11]....
        /*0474*/ 	.word	0x00004430


	//   ....[12]....
        /*0478*/ 	.word	0x00007760


	//   ....[13]....
        /*047c*/ 	.word	0x00007820


	//   ....[14]....
        /*0480*/ 	.word	0x000087e0


	//   ....[15]....
        /*0484*/ 	.word	0x00008840


	//   ....[16]....
        /*0488*/ 	.word	0x0000b800


	//   ....[17]....
        /*048c*/ 	.word	0x0000b820


	//   ....[18]....
        /*0490*/ 	.word	0x0000b840


	//   ....[19]....
        /*0494*/ 	.word	0x0000b860


	//   ....[20]....
        /*0498*/ 	.word	0x0000dc80


	//   ....[21]....
        /*049c*/ 	.word	0x0000dc90


	//   ....[22]....
        /*04a0*/ 	.word	0x0000dd10


	//   ....[23]....
        /*04a4*/ 	.word	0x0000dd20


	//   ....[24]....
        /*04a8*/ 	.word	0x0000ecc0


	//   ....[25]....
        /*04ac*/ 	.word	0x0000ecd0


	//   ....[26]....
        /*04b0*/ 	.word	0x0000ece0


	//   ....[27]....
        /*04b4*/ 	.word	0x0000ecf0


	//   ....[28]....
        /*04b8*/ 	.word	0x0000ed00


	//   ....[29]....
        /*04bc*/ 	.word	0x0000ed10


	//   ....[30]....
        /*04c0*/ 	.word	0x0000ed20


	//   ....[31]....
        /*04c4*/ 	.word	0x0000ed30


	//   ....[32]....
        /*04c8*/ 	.word	0x0000ed60


	//   ....[33]....
        /*04cc*/ 	.word	0x0000ed70


	//   ....[34]....
        /*04d0*/ 	.word	0x0000eda0


	//   ....[35]....
        /*04d4*/ 	.word	0x0000edb0


	//   ....[36]....
        /*04d8*/ 	.word	0x0000ee10


	//   ....[37]....
        /*04dc*/ 	.word	0x0000ee20


	//   ....[38]....
        /*04e0*/ 	.word	0x0000ee30


	//   ....[39]....
        /*04e4*/ 	.word	0x0000ee60


	//   ....[40]....
        /*04e8*/ 	.word	0x0000ee90


	//   ....[41]....
        /*04ec*/ 	.word	0x0000eea0


	//   ....[42]....
        /*04f0*/ 	.word	0x0000eeb0


	//   ....[43]....
        /*04f4*/ 	.word	0x0000eec0


	//   ....[44]....
        /*04f8*/ 	.word	0x0000eef0


	//   ....[45]....
        /*04fc*/ 	.word	0x0000ef00


	//   ....[46]....
        /*0500*/ 	.word	0x0000ef10


	//   ....[47]....
        /*0504*/ 	.word	0x0000ef20


	//   ....[48]....
        /*0508*/ 	.word	0x0000ef30


	//   ....[49]....
        /*050c*/ 	.word	0x0000ef40


	//   ....[50]....
        /*0510*/ 	.word	0x0000ef50


	//   ....[51]....
        /*0514*/ 	.word	0x0000ef60


	//   ....[52]....
        /*0518*/ 	.word	0x0000ef70


	//   ....[53]....
        /*051c*/ 	.word	0x0000ef80


	//   ....[54]....
        /*0520*/ 	.word	0x0000efa0


	//   ....[55]....
        /*0524*/ 	.word	0x0000efd0


	//   ....[56]....
        /*0528*/ 	.word	0x00010a70


	//   ....[57]....
        /*052c*/ 	.word	0x00010c50


	//   ....[58]....
        /*0530*/ 	.word	0x00010c80


	//   ....[59]....
        /*0534*/ 	.word	0x00010cb0


	//   ....[60]....
        /*0538*/ 	.word	0x00010cf0


	//   ....[61]....
        /*053c*/ 	.word	0x00010d20


	//   ....[62]....
        /*0540*/ 	.word	0x00010d60


	//   ....[63]....
        /*0544*/ 	.word	0x00010ef0


	//   ....[64]....
        /*0548*/ 	.word	0x00010f20


	//   ....[65]....
        /*054c*/ 	.word	0x00010f50


	//   ....[66]....
        /*0550*/ 	.word	0x00010f80


	//   ....[67]....
        /*0554*/ 	.word	0x00010fb0


	//   ....[68]....
        /*0558*/ 	.word	0x00010ff0


	//   ....[69]....
        /*055c*/ 	.word	0x00011090


	//   ....[70]....
        /*0560*/ 	.word	0x00011120


	//   ....[71]....
        /*0564*/ 	.word	0x000111d0


	//   ....[72]....
        /*0568*/ 	.word	0x000127e0


	//   ....[73]....
        /*056c*/ 	.word	0x00014be0


	//   ....[74]....
        /*0570*/ 	.word	0x00014c10


	//   ....[75]....
        /*0574*/ 	.word	0x00014c40


	//   ....[76]....
        /*0578*/ 	.word	0x00014c80


	//   ....[77]....
        /*057c*/ 	.word	0x00014cb0


	//   ....[78]....
        /*0580*/ 	.word	0x00014cc0


	//   ....[79]....
        /*0584*/ 	.word	0x00014cf0


	//   ....[80]....
        /*0588*/ 	.word	0x00014d00


	//   ....[81]....
        /*058c*/ 	.word	0x00014e40


	//   ....[82]....
        /*0590*/ 	.word	0x00014e70


	//   ....[83]....
        /*0594*/ 	.word	0x00014ea0


	//   ....[84]....
        /*0598*/ 	.word	0x00014ed0


	//   ....[85]....
        /*059c*/ 	.word	0x00014f00


	//   ....[86]....
        /*05a0*/ 	.word	0x00014f40


	//   ....[87]....
        /*05a4*/ 	.word	0x00014fd0


	//   ....[88]....
        /*05a8*/ 	.word	0x00015060


	//   ....[89]....
        /*05ac*/ 	.word	0x000150d0


	//   ....[90]....
        /*05b0*/ 	.word	0x00015760


	//   ....[91]....
        /*05b4*/ 	.word	0x00015d60


	//   ....[92]....
        /*05b8*/ 	.word	0x000161f0


	//----- nvinfo : EIATTR_REG_RECONFIG
	.align		4
.L_1105:
        /*05bc*/ 	.byte	0x01, 0x54
	.zero		2


	//----- nvinfo : EIATTR_SYSCALL_OFFSETS
	.align		4
        /*05c0*/ 	.byte	0x04, 0x46
        /*05c2*/ 	.short	(.L_1107 - .L_1106)


	//   ....[0]....
.L_1106:
        /*05c4*/ 	.word	0x00001ae0


	//   ....[1]....
        /*05c8*/ 	.word	0x00012160


	//   ....[2]....
        /*05cc*/ 	.word	0x000122a0


	//   ....[3]....
        /*05d0*/ 	.word	0x000123e0


	//   ....[4]....
        /*05d4*/ 	.word	0x00012500


	//----- nvinfo : EIATTR_MBARRIER_INSTR_OFFSETS
	.align		4
.L_1107:
        /*05d8*/ 	.byte	0x04, 0x39
        /*05da*/ 	.short	(.L_1109 - .L_1108)


	//   ....[0]....
.L_1108:
        /*05dc*/ 	.word	0x000002a0
        /*05e0*/ 	.word	0x000000ff
        /*05e4*/ 	.word	0x0002e800
        /*05e8*/ 	.short	0x0100
        /*05ea*/ 	.byte	0x08
	.zero		1


	//   ....[1]....
        /*05ec*/ 	.word	0x000002b0
        /*05f0*/ 	.word	0x000000ff
        /*05f4*/ 	.word	0x0002e820
        /*05f8*/ 	.short	0x0100
        /*05fa*/ 	.byte	0x08
	.zero		1


	//   ....[2]....
        /*05fc*/ 	.word	0x000003a0
        /*0600*/ 	.word	0x000000ff
        /*0604*/ 	.word	0x0002e830
        /*0608*/ 	.short	0x0100
        /*060a*/ 	.byte	0x08
	.zero		1


	//   ....[3]....
        /*060c*/ 	.word	0x000003b0
        /*0610*/ 	.word	0x000000ff
        /*0614*/ 	.word	0x0002e840
        /*0618*/ 	.short	0x0100
        /*061a*/ 	.byte	0x08
	.zero		1


	//   ....[4]....
        /*061c*/ 	.word	0x000003c0
        /*0620*/ 	.word	0x000000ff
        /*0624*/ 	.word	0x0002e838
        /*0628*/ 	.short	0x0100
        /*062a*/ 	.byte	0x08
	.zero		1


	//   ....[5]....
        /*062c*/ 	.word	0x000003d0
        /*0630*/ 	.word	0x000000ff
        /*0634*/ 	.word	0x0002e848
        /*0638*/ 	.short	0x0100
        /*063a*/ 	.byte	0x08
	.zero		1


	//   ....[6]....
        /*063c*/ 	.word	0x00000500
        /*0640*/ 	.word	0x000000ff
        /*0644*/ 	.word	0x0002e850
        /*0648*/ 	.short	0x0100
        /*064a*/ 	.byte	0x08
	.zero		1


	//   ....[7]....
        /*064c*/ 	.word	0x00000510
        /*0650*/ 	.word	0x000000ff
        /*0654*/ 	.word	0x0002e860
        /*0658*/ 	.short	0x0100
        /*065a*/ 	.byte	0x08
	.zero		1


	//   ....[8]....
        /*065c*/ 	.word	0x00000520
        /*0660*/ 	.word	0x000000ff
        /*0664*/ 	.word	0x0002e858
        /*0668*/ 	.short	0x0100
        /*066a*/ 	.byte	0x08
	.zero		1


	//   ....[9]....
        /*066c*/ 	.word	0x00000530
        /*0670*/ 	.word	0x000000ff
        /*0674*/ 	.word	0x0002e868
        /*0678*/ 	.short	0x0100
        /*067a*/ 	.byte	0x08
	.zero		1


	//   ....[10]....
        /*067c*/ 	.word	0x00000620
        /*0680*/ 	.word	0x000000ff
        /*0684*/ 	.word	0x0002e870
        /*0688*/ 	.short	0x0100
        /*068a*/ 	.byte	0x06
	.zero		1


	//   ....[11]....
        /*068c*/ 	.word	0x00000630
        /*0690*/ 	.word	0x000000ff
        /*0694*/ 	.word	0x0002e880
        /*0698*/ 	.short	0x0100
        /*069a*/ 	.byte	0x06
	.zero		1


	//   ....[12]....
        /*069c*/ 	.word	0x00000640
        /*06a0*/ 	.word	0x000000ff
        /*06a4*/ 	.word	0x0002e878
        /*06a8*/ 	.short	0x0100
        /*06aa*/ 	.byte	0x06
	.zero		1


	//   ....[13]....
        /*06ac*/ 	.word	0x00000650
        /*06b0*/ 	.word	0x000000ff
        /*06b4*/ 	.word	0x0002e888
        /*06b8*/ 	.short	0x0100
        /*06ba*/ 	.byte	0x06
	.zero		1


	//   ....[14]....
        /*06bc*/ 	.word	0x00000780
        /*06c0*/ 	.word	0x000000ff
        /*06c4*/ 	.word	0x0002e890
        /*06c8*/ 	.short	0x0100
        /*06ca*/ 	.byte	0x08
	.zero		1


	//   ....[15]....
        /*06cc*/ 	.word	0x00000790
        /*06d0*/ 	.word	0x000000ff
        /*06d4*/ 	.word	0x0002e8a0
        /*06d8*/ 	.short	0x0100
        /*06da*/ 	.byte	0x08
	.zero		1


	//   ....[16]....
        /*06dc*/ 	.word	0x000007a0
        /*06e0*/ 	.word	0x000000ff
        /*06e4*/ 	.word	0x0002e898
        /*06e8*/ 	.short	0x0100
        /*06ea*/ 	.byte	0x08
	.zero		1


	//   ....[17]....
        /*06ec*/ 	.word	0x000007b0
        /*06f0*/ 	.word	0x000000ff
        /*06f4*/ 	.word	0x0002e8a8
        /*06f8*/ 	.short	0x0100
        /*06fa*/ 	.byte	0x08
	.zero		1


	//   ....[18]....
        /*06fc*/ 	.word	0x000008e0
        /*0700*/ 	.word	0x000000ff
        /*0704*/ 	.word	0x0002e8b0
        /*0708*/ 	.short	0x0100
        /*070a*/ 	.byte	0x08
	.zero		1


	//   ....[19]....
        /*070c*/ 	.word	0x000008f0
        /*0710*/ 	.word	0x000000ff
        /*0714*/ 	.word	0x0002e8c0
        /*0718*/ 	.short	0x0100
        /*071a*/ 	.byte	0x08
	.zero		1


	//   ....[20]....
        /*071c*/ 	.word	0x00000900
        /*0720*/ 	.word	0x000000ff
        /*0724*/ 	.word	0x0002e8b8
        /*0728*/ 	.short	0x0100
        /*072a*/ 	.byte	0x08
	.zero		1


	//   ....[21]....
        /*072c*/ 	.word	0x00000910
        /*0730*/ 	.word	0x000000ff
        /*0734*/ 	.word	0x0002e8c8
        /*0738*/ 	.short	0x0100
        /*073a*/ 	.byte	0x08
	.zero		1


	//   ....[22]....
        /*073c*/ 	.word	0x00001b60
        /*0740*/ 	.word	0x000000ff
        /*0744*/ 	.word	0x0002e800
        /*0748*/ 	.short	0x010a
        /*074a*/ 	.byte	0x29
	.zero		1


	//   ....[23]....
        /*074c*/ 	.word	0x00001be0
        /*0750*/ 	.word	0x00000002
        /*0754*/ 	.word	0x0002e830
        /*0758*/ 	.short	0x010a
        /*075a*/ 	.byte	0x3f
	.zero		1


	//   ....[24]....
        /*075c*/ 	.word	0x00001c20
        /*0760*/ 	.word	0x00000002
        /*0764*/ 	.word	0x0002e830
        /*0768*/ 	.short	0x010a
        /*076a*/ 	.byte	0x3f
	.zero		1


	//   ....[25]....
        /*076c*/ 	.word	0x000047b0
        /*0770*/ 	.word	0x00000059
        /*0774*/ 	.word	0x00000000
        /*0778*/ 	.short	0x0101
        /*077a*/ 	.byte	0x3f
	.zero		1


	//   ....[26]....
        /*077c*/ 	.word	0x00005e50
        /*0780*/ 	.word	0x000000ff
        /*0784*/ 	.word	0x0002e830
        /*0788*/ 	.short	0x010a
        /*078a*/ 	.byte	0x06
	.zero		1


	//   ....[27]....
        /*078c*/ 	.word	0x00005e90
        /*0790*/ 	.word	0x000000ff
        /*0794*/ 	.word	0x0002e830
        /*0798*/ 	.short	0x010a
        /*079a*/ 	.byte	0x06
	.zero		1


	//   ....[28]....
        /*079c*/ 	.word	0x00006a80
        /*07a0*/ 	.word	0x000000ff
        /*07a4*/ 	.word	0x0002e850
        /*07a8*/ 	.short	0x010a
        /*07aa*/ 	.byte	0x06
	.zero		1


	//   ....[29]....
        /*07ac*/ 	.word	0x00006ac0
        /*07b0*/ 	.word	0x000000ff
        /*07b4*/ 	.word	0x0002e850
        /*07b8*/ 	.short	0x010a
        /*07ba*/ 	.byte	0x06
	.zero		1


	//   ....[30]....
        /*07bc*/ 	.word	0x00009820
        /*07c0*/ 	.word	0x00000002
        /*07c4*/ 	.word	0x00000000
        /*07c8*/ 	.short	0x0101
        /*07ca*/ 	.byte	0x3f
	.zero		1


	//   ....[31]....
        /*07cc*/ 	.word	0x00009b30
        /*07d0*/ 	.word	0x000000ff
        /*07d4*/ 	.word	0x00000000
        /*07d8*/ 	.short	0x0101
        /*07da*/ 	.byte	0x06
	.zero		1


	//   ....[32]....
        /*07dc*/ 	.word	0x0000a380
        /*07e0*/ 	.word	0x000000ff
        /*07e4*/ 	.word	0x0002e830
        /*07e8*/ 	.short	0x010a
        /*07ea*/ 	.byte	0x06
	.zero		1


	//   ....[33]....
        /*07ec*/ 	.word	0x0000a3c0
        /*07f0*/ 	.word	0x000000ff
        /*07f4*/ 	.word	0x0002e830
        /*07f8*/ 	.short	0x010a
        /*07fa*/ 	.byte	0x06
	.zero		1


	//   ....[34]....
        /*07fc*/ 	.word	0x0000afb0
        /*0800*/ 	.word	0x000000ff
        /*0804*/ 	.word	0x0002e850
        /*0808*/ 	.short	0x010a
        /*080a*/ 	.byte	0x06
	.zero		1


	//   ....[35]....
        /*080c*/ 	.word	0x0000aff0
        /*0810*/ 	.word	0x000000ff
        /*0814*/ 	.word	0x0002e850
        /*0818*/ 	.short	0x010a
        /*081a*/ 	.byte	0x06
	.zero		1


	//   ....[36]....
        /*081c*/ 	.word	0x0000ce50
        /*0820*/ 	.word	0x00000002
        /*0824*/ 	.word	0x00000000
        /*0828*/ 	.short	0x0101
        /*082a*/ 	.byte	0x3f
	.zero		1


	//   ....[37]....
        /*082c*/ 	.word	0x0000d160
        /*0830*/ 	.word	0x000000ff
        /*0834*/ 	.word	0x00000000
        /*0838*/ 	.short	0x0101
        /*083a*/ 	.byte	0x06
	.zero		1


	//   ....[38]....
        /*083c*/ 	.word	0x0000d8e0
        /*0840*/ 	.word	0x000000ff
        /*0844*/ 	.word	0x0002e850
        /*0848*/ 	.short	0x010a
        /*084a*/ 	.byte	0x04
	.zero		1


	//   ....[39]....
        /*084c*/ 	.word	0x0000d920
        /*0850*/ 	.word	0x000000ff
        /*0854*/ 	.word	0x0002e850
        /*0858*/ 	.short	0x010a
        /*085a*/ 	.byte	0x04
	.zero		1


	//   ....[40]....
        /*085c*/ 	.word	0x0000e0d0
        /*0860*/ 	.word	0x000000ff
        /*0864*/ 	.word	0x00000000
        /*0868*/ 	.short	0x0101
        /*086a*/ 	.byte	0x04
	.zero		1


	//   ....[41]....
        /*086c*/ 	.word	0x0000f9f0
        /*0870*/ 	.word	0x00000000
        /*0874*/ 	.word	0x00000000
        /*0878*/ 	.short	0x0101
        /*087a*/ 	.byte	0x3f
	.zero		1


	//   ....[42]....
        /*087c*/ 	.word	0x00012a10
        /*0880*/ 	.word	0x00000004
        /*0884*/ 	.word	0x0002e880
        /*0888*/ 	.short	0x010a
        /*088a*/ 	.byte	0x3f
	.zero		1


	//   ....[43]....
        /*088c*/ 	.word	0x00012be0
        /*0890*/ 	.word	0x00000004
        /*0894*/ 	.word	0x0002e840
        /*0898*/ 	.short	0x010a
        /*089a*/ 	.byte	0x3f
	.zero		1


	//   ....[44]....
        /*089c*/ 	.word	0x00012f00
        /*08a0*/ 	.word	0x000000ff
        /*08a4*/ 	.word	0x0002e820
        /*08a8*/ 	.short	0x010a
        /*08aa*/ 	.byte	0x29
	.zero		1


	//   ....[45]....
        /*08ac*/ 	.word	0x000131e0
        /*08b0*/ 	.word	0x00000004
        /*08b4*/ 	.word	0x0002e880
        /*08b8*/ 	.short	0x010a
        /*08ba*/ 	.byte	0x3f
	.zero		1


	//   ....[46]....
        /*08bc*/ 	.word	0x00013460
        /*08c0*/ 	.word	0x00000004
        /*08c4*/ 	.word	0x0002e840
        /*08c8*/ 	.short	0x010a
        /*08ca*/ 	.byte	0x3f
	.zero		1


	//   ....[47]....
        /*08cc*/ 	.word	0x00013750
        /*08d0*/ 	.word	0x00000003
        /*08d4*/ 	.word	0x0002e870
        /*08d8*/ 	.short	0x010a
        /*08da*/ 	.byte	0x3f
	.zero		1


	//   ....[48]....
        /*08dc*/ 	.word	0x000137c0
        /*08e0*/ 	.word	0x00000003
        /*08e4*/ 	.word	0x0002e860
        /*08e8*/ 	.short	0x010a
        /*08ea*/ 	.byte	0x3f
	.zero		1


	//   ....[49]....
        /*08ec*/ 	.word	0x00013fa0
        /*08f0*/ 	.word	0x00000002
        /*08f4*/ 	.word	0x0002e850
        /*08f8*/ 	.short	0x0101
        /*08fa*/ 	.byte	0x3f
	.zero		1


	//   ....[50]....
        /*08fc*/ 	.word	0x00013fe0
        /*0900*/ 	.word	0x00000002
        /*0904*/ 	.word	0x00000000
        /*0908*/ 	.short	0x0101
        /*090a*/ 	.byte	0x3f
	.zero		1


	//   ....[51]....
        /*090c*/ 	.word	0x000141a0
        /*0910*/ 	.word	0x00000014
        /*0914*/ 	.word	0x0002e870
        /*0918*/ 	.short	0x010a
        /*091a*/ 	.byte	0x3f
	.zero		1


	//   ....[52]....
        /*091c*/ 	.word	0x00014230
        /*0920*/ 	.word	0x00000014
        /*0924*/ 	.word	0x0002e860
        /*0928*/ 	.short	0x010a
        /*092a*/ 	.byte	0x3f
	.zero		1


	//   ....[53]....
        /*092c*/ 	.word	0x000148f0
        /*0930*/ 	.word	0x00000014
        /*0934*/ 	.word	0x0002e850
        /*0938*/ 	.short	0x0101
        /*093a*/ 	.byte	0x3f
	.zero		1


	//   ....[54]....
        /*093c*/ 	.word	0x00014940
        /*0940*/ 	.word	0x00000000
        /*0944*/ 	.word	0x00000000
        /*0948*/ 	.short	0x0101
        /*094a*/ 	.byte	0x3f
	.zero		1


	//   ....[55]....
        /*094c*/ 	.word	0x000156e0
        /*0950*/ 	.word	0x00000000
        /*0954*/ 	.word	0x0002e820
        /*0958*/ 	.short	0x010a
        /*095a*/ 	.byte	0x3f
	.zero		1


	//   ....[56]....
        /*095c*/ 	.word	0x000158a0
        /*0960*/ 	.word	0x00000006
        /*0964*/ 	.word	0x00000000
        /*0968*/ 	.short	0x010a
        /*096a*/ 	.byte	0x3f
	.zero		1


	//   ....[57]....
        /*096c*/ 	.word	0x00015910
        /*0970*/ 	.word	0x00000007
        /*0974*/ 	.word	0x00000000
        /*0978*/ 	.short	0x010a
        /*097a*/ 	.byte	0x3f
	.zero		1


	//   ....[58]....
        /*097c*/ 	.word	0x00015970
        /*0980*/ 	.word	0x00000004
        /*0984*/ 	.word	0x0002e860
        /*0988*/ 	.short	0x010a
        /*098a*/ 	.byte	0x3f
	.zero		1


	//   ....[59]....
        /*098c*/ 	.word	0x000159c0
        /*0990*/ 	.word	0x00000003
        /*0994*/ 	.word	0x0002e860
        /*0998*/ 	.short	0x010a
        /*099a*/ 	.byte	0x3f
	.zero		1


	//   ....[60]....
        /*099c*/ 	.word	0x00015a00
        /*09a0*/ 	.word	0x00000004
        /*09a4*/ 	.word	0x0002e880
        /*09a8*/ 	.short	0x010a
        /*09aa*/ 	.byte	0x3f
	.zero		1


	//   ....[61]....
        /*09ac*/ 	.word	0x00015a20
        /*09b0*/ 	.word	0x00000003
        /*09b4*/ 	.word	0x0002e880
        /*09b8*/ 	.short	0x010a
        /*09ba*/ 	.byte	0x3f
	.zero		1


	//   ....[62]....
        /*09bc*/ 	.word	0x00015a90
        /*09c0*/ 	.word	0x00000003
        /*09c4*/ 	.word	0x0002e800
        /*09c8*/ 	.short	0x010a
        /*09ca*/ 	.byte	0x3f
	.zero		1


	//   ....[63]....
        /*09cc*/ 	.word	0x00015ae0
        /*09d0*/ 	.word	0x00000002
        /*09d4*/ 	.word	0x0002e830
        /*09d8*/ 	.short	0x010a
        /*09da*/ 	.byte	0x3f
	.zero		1


	//   ....[64]....
        /*09dc*/ 	.word	0x00015b40
        /*09e0*/ 	.word	0x00000007
        /*09e4*/ 	.word	0x0002e830
        /*09e8*/ 	.short	0x010a
        /*09ea*/ 	.byte	0x3f
	.zero		1


	//   ....[65]....
        /*09ec*/ 	.word	0x00015ba0
        /*09f0*/ 	.word	0x00000007
        /*09f4*/ 	.word	0x0002e850
        /*09f8*/ 	.short	0x010a
        /*09fa*/ 	.byte	0x3f
	.zero		1


	//   ....[66]....
        /*09fc*/ 	.word	0x00015c00
        /*0a00*/ 	.word	0x00000007
        /*0a04*/ 	.word	0x0002e830
        /*0a08*/ 	.short	0x010a
        /*0a0a*/ 	.byte	0x3f
	.zero		1


	//   ....[67]....
        /*0a0c*/ 	.word	0x00015c60
        /*0a10*/ 	.word	0x00000007
        /*0a14*/ 	.word	0x0002e850
        /*0a18*/ 	.short	0x010a
        /*0a1a*/ 	.byte	0x3f
	.zero		1


	//   ....[68]....
        /*0a1c*/ 	.word	0x00015cc0
        /*0a20*/ 	.word	0x00000005
        /*0a24*/ 	.word	0x0002e850
        /*0a28*/ 	.short	0x010a
        /*0a2a*/ 	.byte	0x3f
	.zero		1


	//   ....[69]....
        /*0a2c*/ 	.word	0x00015e10
        /*0a30*/ 	.word	0x00000004
        /*0a34*/ 	.word	0x0002e880
        /*0a38*/ 	.short	0x010a
        /*0a3a*/ 	.byte	0x3f
	.zero		1


	//   ....[70]....
        /*0a3c*/ 	.word	0x00015e60
        /*0a40*/ 	.word	0x00000004
        /*0a44*/ 	.word	0x0002e840
        /*0a48*/ 	.short	0x010a
        /*0a4a*/ 	.byte	0x3f
	.zero		1


	//   ....[71]....
        /*0a4c*/ 	.word	0x00015ec0
        /*0a50*/ 	.word	0x00000003
        /*0a54*/ 	.word	0x0002e820
        /*0a58*/ 	.short	0x010a
        /*0a5a*/ 	.byte	0x3f
	.zero		1


	//   ....[72]....
        /*0a5c*/ 	.word	0x00015f10
        /*0a60*/ 	.word	0x00000004
        /*0a64*/ 	.word	0x0002e880
        /*0a68*/ 	.short	0x010a
        /*0a6a*/ 	.byte	0x3f
	.zero		1


	//   ....[73]....
        /*0a6c*/ 	.word	0x00015f60
        /*0a70*/ 	.word	0x00000004
        /*0a74*/ 	.word	0x0002e840
        /*0a78*/ 	.short	0x010a
        /*0a7a*/ 	.byte	0x3f
	.zero		1


	//   ....[74]....
        /*0a7c*/ 	.word	0x00015fc0
        /*0a80*/ 	.word	0x00000003
        /*0a84*/ 	.word	0x0002e870
        /*0a88*/ 	.short	0x010a
        /*0a8a*/ 	.byte	0x3f
	.zero		1


	//   ....[75]....
        /*0a8c*/ 	.word	0x00016020
        /*0a90*/ 	.word	0x00000004
        /*0a94*/ 	.word	0x0002e860
        /*0a98*/ 	.short	0x010a
        /*0a9a*/ 	.byte	0x3f
	.zero		1


	//   ....[76]....
        /*0a9c*/ 	.word	0x00016070
        /*0aa0*/ 	.word	0x00000014
        /*0aa4*/ 	.word	0x0002e870
        /*0aa8*/ 	.short	0x010a
        /*0aaa*/ 	.byte	0x3f
	.zero		1


	//   ....[77]....
        /*0aac*/ 	.word	0x000160c0
        /*0ab0*/ 	.word	0x00000014
        /*0ab4*/ 	.word	0x0002e860
        /*0ab8*/ 	.short	0x010a
        /*0aba*/ 	.byte	0x3f
	.zero		1


	//   ....[78]....
        /*0abc*/ 	.word	0x00016110
        /*0ac0*/ 	.word	0x00000000
        /*0ac4*/ 	.word	0x0002e820
        /*0ac8*/ 	.short	0x010a
        /*0aca*/ 	.byte	0x3f
	.zero		1


	//   ....[79]....
        /*0acc*/ 	.word	0x000162b0
        /*0ad0*/ 	.word	0x00000006
        /*0ad4*/ 	.word	0x00000000
        /*0ad8*/ 	.short	0x010a
        /*0ada*/ 	.byte	0x3f
	.zero		1


	//   ....[80]....
        /*0adc*/ 	.word	0x00016300
        /*0ae0*/ 	.word	0x00000007
        /*0ae4*/ 	.word	0x00000000
        /*0ae8*/ 	.short	0x010a
        /*0aea*/ 	.byte	0x3f
	.zero		1


	//   ....[81]....
        /*0aec*/ 	.word	0x00016350
        /*0af0*/ 	.word	0x00000004
        /*0af4*/ 	.word	0x0002e860
        /*0af8*/ 	.short	0x010a
        /*0afa*/ 	.byte	0x3f
	.zero		1


	//   ....[82]....
        /*0afc*/ 	.word	0x000163a0
        /*0b00*/ 	.word	0x00000003
        /*0b04*/ 	.word	0x0002e860
        /*0b08*/ 	.short	0x010a
        /*0b0a*/ 	.byte	0x3f
	.zero		1


	//   ....[83]....
        /*0b0c*/ 	.word	0x000163f0
        /*0b10*/ 	.word	0x00000004
        /*0b14*/ 	.word	0x0002e880
        /*0b18*/ 	.short	0x010a
        /*0b1a*/ 	.byte	0x3f
	.zero		1


	//----- nvinfo : EIATTR_NUM_MBARRIERS
	.align		4
.L_1109:
        /*0b1c*/ 	.byte	0x03, 0x38
        /*0b1e*/ 	.short	0x0016


	//----- nvinfo : EIATTR_EXIT_INSTR_OFFSETS
	.align		4
        /*0b20*/ 	.byte	0x04, 0x1c
        /*0b22*/ 	.short	(.L_1111 - .L_1110)


	//   ....[0]....
.L_1110:
        /*0b24*/ 	.word	0x00000ab0


	//   ....[1]....
        /*0b28*/ 	.word	0x00010a20


	//   ....[2]....
        /*0b2c*/ 	.word	0x00015a70


	//----- nvinfo : EIATTR_MAX_THREADS
	.align		4
.L_1111:
        /*0b30*/ 	.byte	0x04, 0x05
        /*0b32*/ 	.short	(.L_1113 - .L_1112)
.L_1112:
        /*0b34*/ 	.word	0x00000180
        /*0b38*/ 	.word	0x00000001
        /*0b3c*/ 	.word	0x00000001


	//----- nvinfo : EIATTR_CRS_STACK_SIZE
	.align		4
.L_1113:
        /*0b40*/ 	.byte	0x04, 0x1e
        /*0b42*/ 	.short	(.L_1115 - .L_1114)
.L_1114:
        /*0b44*/ 	.word	0x00000000


	//----- nvinfo : EIATTR_CBANK_PARAM_SIZE
	.align		4
.L_1115:
        /*0b48*/ 	.byte	0x03, 0x19
        /*0b4a*/ 	.short	0x0a70


	//----- nvinfo : EIATTR_PARAM_CBANK
	.align		4
        /*0b4c*/ 	.byte	0x04, 0x0a
        /*0b4e*/ 	.short	(.L_1117 - .L_1116)
	.align		4
.L_1116:
        /*0b50*/ 	.word	index@(.nv.constant0._ZN7cutlass13device_kernelIN5flash11enable_sm90INS1_16FlashAttnFwdSm90INS1_25CollectiveMainloopFwdSm90ILi2EN4cute5tupleIJNS5_1CILi1EEES8_S8_EEENS6_IJNS7_ILi128EEENS7_ILi224EEESA_EEELi128ENS_12float_e4m3_tEfNS_4arch4Sm90ELb1ELb0ELb0ELb1ELb0ELb0ELb0ELb1ELb1ELb0ELb0ELb0EEENS1_21CollectiveEpilogueFwdINS6_IJSA_SA_SB_EEES9_NS_10bfloat16_tESF_Li256ELb1ELb0ELb0ELb1EEENS1_36VarlenDynamicPersistentTileSchedulerILi128ELi224ELi256ELi128ELb0ELb0ELb1ELb1ELb1ELb1EEEEEEEEEvNT_6ParamsE)
        /*0b54*/ 	.short	0x0210
        /*0b56*/ 	.short	0x0a70


	//----- nvinfo : EIATTR_SW_WAR
	.align		4
.L_1117:
        /*0b58*/ 	.byte	0x04, 0x36
        /*0b5a*/ 	.short	(.L_1119 - .L_1118)
.L_1118:
        /*0b5c*/ 	.word	0x00000008
.L_1119:


//--------------------- .nv.info._ZN7cutlass13device_kernelIN5flash11enable_sm90INS1_16FlashAttnFwdSm90INS1_25CollectiveMainloopFwdSm90ILi2EN4cute5tupleIJNS5_1CILi1EEES8_S8_EEENS6_IJNS7_ILi128EEENS7_ILi224EEESA_EEELi128ENS_12float_e4m3_tEfNS_4arch4Sm90ELb1ELb0ELb0ELb1ELb0ELb1ELb0ELb1ELb1ELb0ELb0ELb0EEENS1_21CollectiveEpilogueFwdINS6_IJSA_SA_SB_EEES9_NS_10bfloat16_tESF_Li256ELb1ELb0ELb0ELb1EEENS1_36VarlenDynamicPersistentTileSchedulerILi128ELi224ELi256ELi128ELb0ELb0ELb1ELb1ELb1ELb1EEEEEEEEEvNT_6ParamsE --------------------------
	.section	.nv.info._ZN7cutlass13device_kernelIN5flash11enable_sm90INS1_16FlashAttnFwdSm90INS1_25CollectiveMainloopFwdSm90ILi2EN4cute5tupleIJNS5_1CILi1EEES8_S8_EEENS6_IJNS7_ILi128EEENS7_ILi224EEESA_EEELi128ENS_12float_e4m3_tEfNS_4arch4Sm90ELb1ELb0ELb0ELb1ELb0ELb1ELb0ELb1ELb1ELb0ELb0ELb0EEENS1_21CollectiveEpilogueFwdINS6_IJSA_SA_SB_EEES9_NS_10bfloat16_tESF_Li256ELb1ELb0ELb0ELb1EEENS1_36VarlenDynamicPersistentTileSchedulerILi128ELi224ELi256ELi128ELb0ELb0ELb1ELb1ELb1ELb1EEEEEEEEEvNT_6ParamsE,"",@"SHT_CUDA_INFO"
	.sectionflags	@""
	.align	4


	//----- nvinfo : EIATTR_CUDA_API_VERSION
	.align		4
        /*0000*/ 	.byte	0x04, 0x37
        /*0002*/ 	.short	(.L_1121 - .L_1120)
.L_1120:
        /*0004*/ 	.word	0x00000082


	//----- nvinfo : EIATTR_KPARAM_INFO
	.align		4
.L_1121:
        /*0008*/ 	.byte	0x04, 0x17
        /*000a*/ 	.short	(.L_1123 - .L_1122)
.L_1122:
        /*000c*/ 	.word	0x00000000
        /*0010*/ 	.short	0x0000
        /*0012*/ 	.short	0x0070
        /*0014*/ 	.byte	0x00, 0xf0, 0x01, 0x28


	//----- nvinfo : EIATTR_SPARSE_MMA_MASK
	.align		4
.L_1123:
        /*0018*/ 	.byte	0x03, 0x50
        /*001a*/ 	.short	0x0000


	//----- nvinfo : EIATTR_MAXREG_COUNT
	.align		4
        /*001c*/ 	.byte	0x03, 0x1b
        /*001e*/ 	.short	0x00a8


	//----- nvinfo : EIATTR_NUM_BARRIERS
	.align		4
        /*0020*/ 	.byte	0x02, 0x4c
        /*0022*/ 	.byte	0x10
	.zero		1


	//----- nvinfo : EIATTR_EXTERNS
	.align		4
        /*0024*/ 	.byte	0x04, 0x0f
        /*0026*/ 	.short	(.L_1125 - .L_1124)


	//   ....[0]....
	.align		4
.L_1124:
        /*0028*/ 	.word	index@(__assertfail)


	//----- nvinfo : EIATTR_ANNOTATIONS
	.align		4
.L_1125:
        /*002c*/ 	.byte	0x04, 0x55
        /*002e*/ 	.short	(.L_1127 - .L_1126)


	//   ....[0]....
.L_1126:
        /* <DEDUP_REMOVED lines=140> */


	//----- nvinfo : EIATTR_MERCURY_ISA_VERSION
	.align		4
.L_1127:
        /*08e0*/ 	.byte	0x03, 0x5f
        /*08e2*/ 	.short	0x0101


	//----- nvinfo : EIATTR_UNUSED_LOAD_BYTE_OFFSET
	.align		4
        /*08e4*/ 	.byte	0x04, 0x44
        /*08e6*/ 	.short	(.L_1129 - .L_1128)


	//   ....[0]....
.L_1128:
        /*08e8*/ 	.word	0x00000b40
        /*08ec*/ 	.word	0x0000fff0


	//   ....[1]....
        /*08f0*/ 	.word	0x00020b40
        /*08f4*/ 	.word	0x0000fff0


	//----- nvinfo : EIATTR_INT_WARP_WIDE_INSTR_OFFSETS
	.align		4
.L_1129:
        /*08f8*/ 	.byte	0x04, 0x31
        /*08fa*/ 	.short	(.L_1131 - .L_1130)


	//   ....[0]....
.L_1130:
        /*08fc*/ 	.word	0x000001c0


	//   ....[1]....
        /*0900*/ 	.word	0x00000200


	//   ....[2]....
        /*0904*/ 	.word	0x00000270


	//   ....[3]....
        /*0908*/ 	.word	0x000255e0


	//   ....[4]....
        /*090c*/ 	.word	0x00025640


	//   ....[5]....
        /*0910*/ 	.word	0x00025da0


	//   ....[6]....
        /*0914*/ 	.word	0x00025de0


	//   ....[7]....
        /*0918*/ 	.word	0x00027c30


	//   ....[8]....
        /*091c*/ 	.word	0x00027c90


	//----- nvinfo : EIATTR_COOP_GROUP_MASK_REGIDS
	.align		4
.L_1131:
        /*0920*/ 	.byte	0x04, 0x29
        /*0922*/ 	.short	(.L_1133 - .L_1132)


	//   ....[0]....
.L_1132:
        /*0924*/ 	.word	0xffffffff


	//   ....[1]....
        /*0928*/ 	.word	0xffffffff


	//   ....[2]....
        /*092c*/ 	.word	0xffffffff


	//   ....[3]....
        /*0930*/ 	.word	0xffffffff


	//   ....[4]....
        /*0934*/ 	.word	0xffffffff


	//   ....[5]....
        /*0938*/ 	.word	0xffffffff


	//   ....[6]....
        /*093c*/ 	.word	0xffffffff


	//   ....[7]....
        /*0940*/ 	.word	0xffffffff


	//   ....[8]....
        /*0944*/ 	.word	0xffffffff


	//   ....[9]....
        /*0948*/ 	.word	0xffffffff


	//   ....[10]....
        /*094c*/ 	.word	0xffffffff


	//   ....[11]....
        /*0950*/ 	.word	0xffffffff


	//   ....[12]....
        /*0954*/ 	.word	0xffffffff


	//   ....[13]....
        /*0958*/ 	.word	0xffffffff


	//   ....[14]....
        /*095c*/ 	.word	0xffffffff


	//   ....[15]....
        /*0960*/ 	.word	0xffffffff


	//   ....[16]....
        /*0964*/ 	.word	0xffffffff


	//   ....[17]....
        /*0968*/ 	.word	0xffffffff


	//   ....[18]....
        /*096c*/ 	.word	0xffffffff


	//   ....[19]....
        /*0970*/ 	.word	0xffffffff


	//   ....[20]....
        /*0974*/ 	.word	0xffffffff


	//   ....[21]....
        /*0978*/ 	.word	0xffffffff


	//   ....[22]....
        /*097c*/ 	.word	0xffffffff


	//   ....[23]....
        /*0980*/ 	.word	0xffffffff


	//   ....[24]....
        /*0984*/ 	.word	0xffffffff


	//   ....[25]....
        /*0988*/ 	.word	0xffffffff


	//   ....[26]....
        /*098c*/ 	.word	0xffffffff


	//   ....[27]....
        /*0990*/ 	.word	0xffffffff


	//   ....[28]....
        /*0994*/ 	.word	0xffffffff


	//   ....[29]....
        /*0998*/ 	.word	0xffffffff


	//   ....[30]....
        /*099c*/ 	.word	0xffffffff


	//   ....[31]....
        /*09a0*/ 	.word	0xffffffff


	//   ....[32]....
        /*09a4*/ 	.word	0xffffffff


	//   ....[33]....
        /*09a8*/ 	.word	0xffffffff


	//   ....[34]....
        /*09ac*/ 	.word	0xffffffff


	//   ....[35]....
        /*09b0*/ 	.word	0xffffffff


	//   ....[36]....
        /*09b4*/ 	.word	0xffffffff


	//   ....[37]....
        /*09b8*/ 	.word	0xffffffff


	//   ....[38]....
        /*09bc*/ 	.word	0xffffffff


	//   ....[39]....
        /*09c0*/ 	.word	0xffffffff


	//   ....[40]....
        /*09c4*/ 	.word	0xffffffff


	//   ....[41]....
        /*09c8*/ 	.word	0xffffffff


	//   ....[42]....
        /*09cc*/ 	.word	0xffffffff


	//   ....[43]....
        /*09d0*/ 	.word	0xffffffff


	//   ....[44]....
        /*09d4*/ 	.word	0xffffffff


	//   ....[45]....
        /*09d8*/ 	.word	0xffffffff


	//   ....[46]....
        /*09dc*/ 	.word	0xffffffff


	//   ....[47]....
        /*09e0*/ 	.word	0xffffffff


	//   ....[48]....
        /*09e4*/ 	.word	0xffffffff


	//   ....[49]....
        /*09e8*/ 	.word	0xffffffff


	//   ....[50]....
        /*09ec*/ 	.word	0xffffffff


	//   ....[51]....
        /*09f0*/ 	.word	0xffffffff


	//   ....[52]....
        /*09f4*/ 	.word	0xffffffff


	//   ....[53]....
        /*09f8*/ 	.word	0xffffffff


	//   ....[54]....
        /*09fc*/ 	.word	0xffffffff


	//   ....[55]....
        /*0a00*/ 	.word	0xffffffff


	//   ....[56]....
        /*0a04*/ 	.word	0xffffffff


	//   ....[57]....
        /*0a08*/ 	.word	0xffffffff


	//   ....[58]....
        /*0a0c*/ 	.word	0xffffffff


	//   ....[59]....
        /*0a10*/ 	.word	0xffffffff


	//   ....[60]....
        /*0a14*/ 	.word	0xffffffff


	//   ....[61]....
        /*0a18*/ 	.word	0xffffffff


	//   ....[62]....
        /*0a1c*/ 	.word	0xffffffff


	//   ....[63]....
        /*0a20*/ 	.word	0xffffffff


	//   ....[64]....
        /*0a24*/ 	.word	0xffffffff


	//   ....[65]....
        /*0a28*/ 	.word	0xffffffff


	//   ....[66]....
        /*0a2c*/ 	.word	0xffffffff


	//   ....[67]....
        /*0a30*/ 	.word	0xffffffff


	//   ....[68]....
        /*0a34*/ 	.word	0xffffffff


	//   ....[69]....
        /*0a38*/ 	.word	0xffffffff


	//   ....[70]....
        /*0a3c*/ 	.word	0xffffffff


	//   ....[71]....
        /*0a40*/ 	.word	0xffffffff


	//   ....[72]....
        /*0a44*/ 	.word	0xffffffff


	//   ....[73]....
        /*0a48*/ 	.word	0xffffffff


	//   ....[74]....
        /*0a4c*/ 	.word	0xffffffff


	//   ....[75]....
        /*0a50*/ 	.word	0xffffffff


	//   ....[76]....
        /*0a54*/ 	.word	0xffffffff


	//   ....[77]....
        /*0a58*/ 	.word	0xffffffff


	//   ....[78]....
        /*0a5c*/ 	.word	0xffffffff


	//   ....[79]....
        /*0a60*/ 	.word	0xffffffff


	//   ....[80]....
        /*0a64*/ 	.word	0xffffffff


	//   ....[81]....
        /*0a68*/ 	.word	0xffffffff


	//   ....[82]....
        /*0a6c*/ 	.word	0xffffffff


	//   ....[83]....
        /*0a70*/ 	.word	0xffffffff


	//   ....[84]....
        /*0a74*/ 	.word	0xffffffff


	//   ....[85]....
        /*0a78*/ 	.word	0xffffffff


	//   ....[86]....
        /*0a7c*/ 	.word	0xffffffff


	//   ....[87]....
        /*0a80*/ 	.word	0xffffffff


	//   ....[88]....
        /*0a84*/ 	.word	0xffffffff


	//   ....[89]....
        /*0a88*/ 	.word	0xffffffff


	//   ....[90]....
        /*0a8c*/ 	.word	0xffffffff


	//   ....[91]....
        /*0a90*/ 	.word	0xffffffff


	//   ....[92]....
        /*0a94*/ 	.word	0x0500000f


	//   ....[93]....
        /*0a98*/ 	.word	0x0500000f


	//   ....[94]....
        /*0a9c*/ 	.word	0x0500000f


	//   ....[95]....
        /*0aa0*/ 	.word	0x0500000f


	//   ....[96]....
        /*0aa4*/ 	.word	0x0500000f


	//   ....[97]....
        /*0aa8*/ 	.word	0x0500000f


	//   ....[98]....
        /*0aac*/ 	.word	0x0500000f


	//   ....[99]....
        /*0ab0*/ 	.word	0x0500000f


	//   ....[100]....
        /*0ab4*/ 	.word	0x0500000f


	//   ....[101]....
        /*0ab8*/ 	.word	0x0500000f


	//   ....[102]....
        /*0abc*/ 	.word	0x0500000f


	//   ....[103]....
        /*0ac0*/ 	.word	0x0500000f


	//   ....[104]....
        /*0ac4*/ 	.word	0x0500000f


	//   ....[105]....
        /*0ac8*/ 	.word	0x0500000f


	//   ....[106]....
        /*0acc*/ 	.word	0x0500000f


	//   ....[107]....
        /*0ad0*/ 	.word	0x0500000f


	//   ....[108]....
        /*0ad4*/ 	.word	0x0500000f


	//   ....[109]....
        /*0ad8*/ 	.word	0x0500000f


	//   ....[110]....
        /*0adc*/ 	.word	0x0500000f


	//   ....[111]....
        /*0ae0*/ 	.word	0x0500000f


	//   ....[112]....
        /*0ae4*/ 	.word	0x0500000f


	//   ....[113]....
        /*0ae8*/ 	.word	0x0500000f


	//   ....[114]....
        /*0aec*/ 	.word	0x0500000f


	//   ....[115]....
        /*0af0*/ 	.word	0x0500000f


	//   ....[116]....
        /*0af4*/ 	.word	0x0500000f


	//   ....[117]....
        /*0af8*/ 	.word	0x0500000f


	//   ....[118]....
        /*0afc*/ 	.word	0x0500000f


	//   ....[119]....
        /*0b00*/ 	.word	0x0500000f


	//   ....[120]....
        /*0b04*/ 	.word	0x0500000f


	//   ....[121]....
        /*0b08*/ 	.word	0x0500000f


	//   ....[122]....
        /*0b0c*/ 	.word	0x0500000f


	//   ....[123]....
        /*0b10*/ 	.word	0x0500000f


	//   ....[124]....
        /*0b14*/ 	.word	0x0500000f


	//   ....[125]....
        /*0b18*/ 	.word	0x0500000f


	//   ....[126]....
        /*0b1c*/ 	.word	0x0500000f


	//   ....[127]....
        /*0b20*/ 	.word	0x0500000f


	//   ....[128]....
        /*0b24*/ 	.word	0x0500000f


	//   ....[129]....
        /*0b28*/ 	.word	0x0500000f


	//   ....[130]....
        /*0b2c*/ 	.word	0x0500000f


	//   ....[131]....
        /*0b30*/ 	.word	0x0500000f


	//   ....[132]....
        /*0b34*/ 	.word	0x0500000f


	//   ....[133]....
        /*0b38*/ 	.word	0x0500000f


	//   ....[134]....
        /*0b3c*/ 	.word	0x0500000f


	//   ....[135]....
        /*0b40*/ 	.word	0x0500000f


	//   ....[136]....
        /*0b44*/ 	.word	0x0500000f


	//   ....[137]....
        /*0b48*/ 	.word	0x0500000f


	//   ....[138]....
        /*0b4c*/ 	.word	0x0500000f


	//   ....[139]....
        /*0b50*/ 	.word	0x0500000f


	//   ....[140]....
        /*0b54*/ 	.word	0x0500000f


	//   ....[141]....
        /*0b58*/ 	.word	0x0500000f


	//   ....[142]....
        /*0b5c*/ 	.word	0x0500000f


	//   ....[143]....
        /*0b60*/ 	.word	0x0500000f


	//   ....[144]....
        /*0b64*/ 	.word	0x0500000f


	//   ....[145]....
        /*0b68*/ 	.word	0x0500000f


	//   ....[146]....
        /*0b6c*/ 	.word	0x0500000f


	//   ....[147]....
        /*0b70*/ 	.word	0x0500000f


	//   ....[148]....
        /*0b74*/ 	.word	0x0500000f


	//   ....[149]....
        /*0b78*/ 	.word	0x0500000f


	//   ....[150]....
        /*0b7c*/ 	.word	0x0500000f


	//   ....[151]....
        /*0b80*/ 	.word	0x0500000f


	//   ....[152]....
        /*0b84*/ 	.word	0x0500000f


	//   ....[153]....
        /*0b88*/ 	.word	0x0500000f


	//   ....[154]....
        /*0b8c*/ 	.word	0x0500000f


	//   ....[155]....
        /*0b90*/ 	.word	0x0500000f


	//   ....[156]....
        /*0b94*/ 	.word	0x0500000f


	//   ....[157]....
        /*0b98*/ 	.word	0x0500000f


	//   ....[158]....
        /*0b9c*/ 	.word	0x0500000f


	//   ....[159]....
        /*0ba0*/ 	.word	0x0500000f


	//   ....[160]....
        /*0ba4*/ 	.word	0x0500000f


	//----- nvinfo : EIATTR_COOP_GROUP_INSTR_OFFSETS
	.align		4
.L_1133:
        /*0ba8*/ 	.byte	0x04, 0x28
        /*0baa*/ 	.short	(.L_1135 - .L_1134)


	//   ....[0]....
.L_1134:
        /*0bac*/ 	.word	0x00000070


	//   ....[1]....
        /*0bb0*/ 	.word	0x000001d0


	//   ....[2]....
        /*0bb4*/ 	.word	0x00000220


	//   ....[3]....
        /*0bb8*/ 	.word	0x00000450


	//   ....[4]....
        /*0bbc*/ 	.word	0x000005b0


	//   ....[5]....
        /*0bc0*/ 	.word	0x000006d0


	//   ....[6]....
        /*0bc4*/ 	.word	0x00000830


	//   ....[7]....
        /*0bc8*/ 	.word	0x0000d000


	//   ....[8]....
        /*0bcc*/ 	.word	0x00014280


	//   ....[9]....
        /*0bd0*/ 	.word	0x000142a0


	//   ....[10]....
        /*0bd4*/ 	.word	0x00014f80


	//   ....[11]....
        /*0bd8*/ 	.word	0x00014fb0


	//   ....[12]....
        /*0bdc*/ 	.word	0x00019280


	//   ....[13]....
        /*0be0*/ 	.word	0x00019390


	//   ....[14]....
        /*0be4*/ 	.word	0x0001a350


	//   ....[15]....
        /*0be8*/ 	.word	0x0001a3a0


	//   ....[16]....
        /*0bec*/ 	.word	0x0001dd40


	//   ....[17]....
        /*0bf0*/ 	.word	0x0001ddc0


	//   ....[18]....
        /*0bf4*/ 	.word	0x0001de00


	//   ....[19]....
        /*0bf8*/ 	.word	0x0001de70


	//   ....[20]....
        /*0bfc*/ 	.word	0x00020310


	//   ....[21]....
        /*0c00*/ 	.word	0x00020320


	//   ....[22]....
        /*0c04*/ 	.word	0x000203a0


	//   ....[23]....
        /*0c08*/ 	.word	0x000203b0


	//   ....[24]....
        /*0c0c*/ 	.word	0x00021190


	//   ....[25]....
        /*0c10*/ 	.word	0x000211c0


	//   ....[26]....
        /*0c14*/ 	.word	0x000211f0


	//   ....[27]....
        /*0c18*/ 	.word	0x00021220


	//   ....[28]....
        /*0c1c*/ 	.word	0x00021250


	//   ....[29]....
        /*0c20*/ 	.word	0x00021280


	//   ....[30]....
        /*0c24*/ 	.word	0x000212b0


	//   ....[31]....
        /*0c28*/ 	.word	0x000212e0


	//   ....[32]....
        /*0c2c*/ 	.word	0x00021310


	//   ....[33]....
        /*0c30*/ 	.word	0x00021340


	//   ....[34]....
        /*0c34*/ 	.word	0x00021370


	//   ....[35]....
        /*0c38*/ 	.word	0x000213a0


	//   ....[36]....
        /*0c3c*/ 	.word	0x000213d0


	//   ....[37]....
        /*0c40*/ 	.word	0x00021400


	//   ....[38]....
        /*0c44*/ 	.word	0x00021430


	//   ....[39]....
        /*0c48*/ 	.word	0x00021460


	//   ....[40]....
        /*0c4c*/ 	.word	0x00021490


	//   ....[41]....
        /*0c50*/ 	.word	0x000214c0


	//   ....[42]....
        /*0c54*/ 	.word	0x000214f0


	//   ....[43]....
        /*0c58*/ 	.word	0x00021520


	//   ....[44]....
        /*0c5c*/ 	.word	0x00021550


	//   ....[45]....
        /*0c60*/ 	.word	0x00021590


	//   ....[46]....
        /*0c64*/ 	.word	0x000215c0


	//   ....[47]....
        /*0c68*/ 	.word	0x000215e0


	//   ....[48]....
        /*0c6c*/ 	.word	0x00021610


	//   ....[49]....
        /*0c70*/ 	.word	0x00021620


	//   ....[50]....
        /*0c74*/ 	.word	0x00021630


	//   ....[51]....
        /*0c78*/ 	.word	0x00021640


	//   ....[52]....
        /*0c7c*/ 	.word	0x00021650


	//   ....[53]....
        /*0c80*/ 	.word	0x00021660


	//   ....[54]....
        /*0c84*/ 	.word	0x00021670


	//   ....[55]....
        /*0c88*/ 	.word	0x000216a0


	//   ....[56]....
        /*0c8c*/ 	.word	0x000231b0


	//   ....[57]....
        /*0c90*/ 	.word	0x00023390


	//   ....[58]....
        /*0c94*/ 	.word	0x000233c0


	//   ....[59]....
        /*0c98*/ 	.word	0x000233f0


	//   ....[60]....
        /*0c9c*/ 	.word	0x00023420


	//   ....[61]....
        /*0ca0*/ 	.word	0x00023450


	//   ....[62]....
        /*0ca4*/ 	.word	0x00023480


	//   ....[63]....
        /*0ca8*/ 	.word	0x000235f0


	//   ....[64]....
        /*0cac*/ 	.word	0x00023620


	//   ....[65]....
        /*0cb0*/ 	.word	0x00023650


	//   ....[66]....
        /*0cb4*/ 	.word	0x00023680


	//   ....[67]....
        /*0cb8*/ 	.word	0x000236b0


	//   ....[68]....
        /*0cbc*/ 	.word	0x000236e0


	//   ....[69]....
        /*0cc0*/ 	.word	0x00023780


	//   ....[70]....
        /*0cc4*/ 	.word	0x000237e0


	//   ....[71]....
        /*0cc8*/ 	.word	0x00023870


	//   ....[72]....
        /*0ccc*/ 	.word	0x00024800


	//   ....[73]....
        /*0cd0*/ 	.word	0x00025f90


	//   ....[74]....
        /*0cd4*/ 	.word	0x00028ad0


	//   ....[75]....
        /*0cd8*/ 	.word	0x00028b00


	//   ....[76]....
        /*0cdc*/ 	.word	0x00028b40


	//   ....[77]....
        /*0ce0*/ 	.word	0x00028b70


	//   ....[78]....
        /*0ce4*/ 	.word	0x00028ba0


	//   ....[79]....
        /*0ce8*/ 	.word	0x00028bd0


	//   ....[80]....
        /*0cec*/ 	.word	0x00028c00


	//   ....[81]....
        /*0cf0*/ 	.word	0x00028c30


	//   ....[82]....
        /*0cf4*/ 	.word	0x00028dc0


	//   ....[83]....
        /*0cf8*/ 	.word	0x00028df0


	//   ....[84]....
        /*0cfc*/ 	.word	0x00028e20


	//   ....[85]....
        /*0d00*/ 	.word	0x00028e50


	//   ....[86]....
        /*0d04*/ 	.word	0x00028e80


	//   ....[87]....
        /*0d08*/ 	.word	0x00028eb0


	//   ....[88]....
        /*0d0c*/ 	.word	0x00028f80


	//   ....[89]....
        /*0d10*/ 	.word	0x00028fa0


	//   ....[90]....
        /*0d14*/ 	.word	0x00029010


	//   ....[91]....
        /*0d18*/ 	.word	0x000296d0


	//   ....[92]....
        /*0d1c*/ 	.word	0x00029bf0


	//   ....[93]....
        /*0d20*/ 	.word	0x00029ca0


	//   ....[94]....
        /*0d24*/ 	.word	0x00029d40


	//   ....[95]....
        /*0d28*/ 	.word	0x00029de0


	//   ....[96]....
        /*0d2c*/ 	.word	0x00029e80


	//   ....[97]....
        /*0d30*/ 	.word	0x00029f20


	//   ....[98]....
        /*0d34*/ 	.word	0x00029fc0


	//   ....[99]....
        /*0d38*/ 	.word	0x0002a060


	//   ....[100]....
        /*0d3c*/ 	.word	0x0002a100


	//   ....[101]....
        /*0d40*/ 	.word	0x0002a1f0


	//   ....[102]....
        /*0d44*/ 	.word	0x0002a290


	//   ....[103]....
        /*0d48*/ 	.word	0x0002a330


	//   ....[104]....
        /*0d4c*/ 	.word	0x0002a3d0


	//   ....[105]....
        /*0d50*/ 	.word	0x0002a470


	//   ....[106]....
        /*0d54*/ 	.word	0x0002a510


	//   ....[107]....
        /*0d58*/ 	.word	0x0002a5b0


	//   ....[108]....
        /*0d5c*/ 	.word	0x0002a650


	//   ....[109]....
        /*0d60*/ 	.word	0x0002a940


	//   ....[110]....
        /*0d64*/ 	.word	0x0002aa70


	//   ....[111]....
        /*0d68*/ 	.word	0x0002aba0


	//   ....[112]....
        /*0d6c*/ 	.word	0x0002ac20


	//   ....[113]....
        /*0d70*/ 	.word	0x0002ac80


	//   ....[114]....
        /*0d74*/ 	.word	0x0002ad00


	//   ....[115]....
        /*0d78*/ 	.word	0x0002ad60


	//   ....[116]....
        /*0d7c*/ 	.word	0x0002ade0


	//   ....[117]....
        /*0d80*/ 	.word	0x0002ae40


	//   ....[118]....
        /*0d84*/ 	.word	0x0002aec0


	//   ....[119]....
        /*0d88*/ 	.word	0x0002af20


	//   ....[120]....
        /*0d8c*/ 	.word	0x0002afa0


	//   ....[121]....
        /*0d90*/ 	.word	0x0002b000


	//   ....[122]....
        /*0d94*/ 	.word	0x0002b080


	//   ....[123]....
        /*0d98*/ 	.word	0x0002b0e0


	//   ....[124]....
        /*0d9c*/ 	.word	0x0002b140


	//   ....[125]....
        /*0da0*/ 	.word	0x0002b1a0


	//   ....[126]....
        /*0da4*/ 	.word	0x0002b220


	//   ....[127]....
        /*0da8*/ 	.word	0x0002b280


	//   ....[128]....
        /*0dac*/ 	.word	0x0002b300


	//   ....[129]....
        /*0db0*/ 	.word	0x0002b360


	//   ....[130]....
        /*0db4*/ 	.word	0x0002b3d0


	//   ....[131]....
        /*0db8*/ 	.word	0x0002b430


	//   ....[132]....
        /*0dbc*/ 	.word	0x0002b4b0


	//   ....[133]....
        /*0dc0*/ 	.word	0x0002b510


	//   ....[134]....
        /*0dc4*/ 	.word	0x0002b590


	//   ....[135]....
        /*0dc8*/ 	.word	0x0002b5f0


	//   ....[136]....
        /*0dcc*/ 	.word	0x0002b670


	//   ....[137]....
        /*0dd0*/ 	.word	0x0002b6d0


	//   ....[138]....
        /*0dd4*/ 	.word	0x0002b740


	//   ....[139]....
        /*0dd8*/ 	.word	0x0002b7a0


	//   ....[140]....
        /*0ddc*/ 	.word	0x0002b800


	//   ....[141]....
        /*0de0*/ 	.word	0x0002b940


	//   ....[142]....
        /*0de4*/ 	.word	0x0002bc20


	//   ....[143]....
        /*0de8*/ 	.word	0x0002c040


	//   ....[144]....
        /*0dec*/ 	.word	0x0002c0e0


	//   ....[145]....
        /*0df0*/ 	.word	0x0002c200


	//   ....[146]....
        /*0df4*/ 	.word	0x0002c280


	//   ....[147]....
        /*0df8*/ 	.word	0x0002c300


	//   ....[148]....
        /*0dfc*/ 	.word	0x0002c380


	//   ....[149]....
        /*0e00*/ 	.word	0x0002c400


	//   ....[150]....
        /*0e04*/ 	.word	0x0002c490


	//   ....[151]....
        /*0e08*/ 	.word	0x0002c530


	//   ....[152]....
        /*0e0c*/ 	.word	0x0002c5e0


	//   ....[153]....
        /*0e10*/ 	.word	0x0002c660


	//   ....[154]....
        /*0e14*/ 	.word	0x0002c6e0


	//   ....[155]....
        /*0e18*/ 	.word	0x0002c760


	//   ....[156]....
        /*0e1c*/ 	.word	0x0002c7f0


	//   ....[157]....
        /*0e20*/ 	.word	0x0002c870


	//   ....[158]....
        /*0e24*/ 	.word	0x0002c910


	//   ....[159]....
        /*0e28*/ 	.word	0x0002c9a0


	//   ....[160]....
        /*0e2c*/ 	.word	0x0002cad0


	//----- nvinfo : EIATTR_REG_RECONFIG
	.align		4
.L_1135:
        /*0e30*/ 	.byte	0x01, 0x54
	.zero		2


	//----- nvinfo : EIATTR_SYSCALL_OFFSETS
	.align		4
        /*0e34*/ 	.byte	0x04, 0x46
        /*0e36*/ 	.short	(.L_1137 - .L_1136)


	//   ....[0]....
.L_1136:
        /*0e38*/ 	.word	0x00001a50


	//   ....[1]....
        /*0e3c*/ 	.word	0x00001ba0


	//   ....[2]....
        /*0e40*/ 	.word	0x0000d1c0


	//   ....[3]....
        /*0e44*/ 	.word	0x0000d690


	//   ....[4]....
        /*0e48*/ 	.word	0x00025800


	//   ....[5]....
        /*0e4c*/ 	.word	0x000259b0


	//   ....[6]....
        /*0e50*/ 	.word	0x00025b00


	//   ....[7]....
        /*0e54*/ 	.word	0x00025c30


	//----- nvinfo : EIATTR_MBARRIER_INSTR_OFFSETS
	.align		4
.L_1137:
        /*0e58*/ 	.byte	0x04, 0x39
        /*0e5a*/ 	.short	(.L_1139 - .L_1138)


	//   ....[0]....
.L_1138:
        /*0e5c*/ 	.word	0x00000300
        /*0e60*/ 	.word	0x000000ff
        /*0e64*/ 	.word	0x0002e800
        /*0e68*/ 	.short	0x0100
        /*0e6a*/ 	.byte	0x08
	.zero		1


	//   ....[1]....
        /*0e6c*/ 	.word	0x00000310
        /*0e70*/ 	.word	0x000000ff
        /*0e74*/ 	.word	0x0002e820
        /*0e78*/ 	.short	0x0100
        /*0e7a*/ 	.byte	0x08
	.zero		1


	//   ....[2]....
        /*0e7c*/ 	.word	0x00000400
        /*0e80*/ 	.word	0x000000ff
        /*0e84*/ 	.word	0x0002e830
        /*0e88*/ 	.short	0x0100
        /*0e8a*/ 	.byte	0x08
	.zero		1


	//   ....[3]....
        /*0e8c*/ 	.word	0x00000410
        /*0e90*/ 	.word	0x000000ff
        /*0e94*/ 	.word	0x0002e840
        /*0e98*/ 	.short	0x0100
        /*0e9a*/ 	.byte	0x08
	.zero		1


	//   ....[4]....
        /*0e9c*/ 	.word	0x00000420
        /*0ea0*/ 	.word	0x000000ff
        /*0ea4*/ 	.word	0x0002e838
        /*0ea8*/ 	.short	0x0100
        /*0eaa*/ 	.byte	0x08
	.zero		1


	//   ....[5]....
        /*0eac*/ 	.word	0x00000430
        /*0eb0*/ 	.word	0x000000ff
        /*0eb4*/ 	.word	0x0002e848
        /*0eb8*/ 	.short	0x0100
        /*0eba*/ 	.byte	0x08
	.zero		1


	//   ....[6]....
        /*0ebc*/ 	.word	0x00000560
        /*0ec0*/ 	.word	0x000000ff
        /*0ec4*/ 	.word	0x0002e850
        /*0ec8*/ 	.short	0x0100
        /*0eca*/ 	.byte	0x08
	.zero		1


	//   ....[7]....
        /*0ecc*/ 	.word	0x00000570
        /*0ed0*/ 	.word	0x000000ff
        /*0ed4*/ 	.word	0x0002e860
        /*0ed8*/ 	.short	0x0100
        /*0eda*/ 	.byte	0x08
	.zero		1


	//   ....[8]....
        /*0edc*/ 	.word	0x00000580
        /*0ee0*/ 	.word	0x000000ff
        /*0ee4*/ 	.word	0x0002e858
        /*0ee8*/ 	.short	0x0100
        /*0eea*/ 	.byte	0x08
	.zero		1


	//   ....[9]....
        /*0eec*/ 	.word	0x00000590
        /*0ef0*/ 	.word	0x000000ff
        /*0ef4*/ 	.word	0x0002e868
        /*0ef8*/ 	.short	0x0100
        /*0efa*/ 	.byte	0x08
	.zero		1


	//   ....[10]....
        /*0efc*/ 	.word	0x00000680
        /*0f00*/ 	.word	0x000000ff
        /*0f04*/ 	.word	0x0002e870
        /*0f08*/ 	.short	0x0100
        /*0f0a*/ 	.byte	0x06
	.zero		1


	//   ....[11]....
        /*0f0c*/ 	.word	0x00000690
        /*0f10*/ 	.word	0x000000ff
        /*0f14*/ 	.word	0x0002e880
        /*0f18*/ 	.short	0x0100
        /*0f1a*/ 	.byte	0x06
	.zero		1


	//   ....[12]....
        /*0f1c*/ 	.word	0x000006a0
        /*0f20*/ 	.word	0x000000ff
        /*0f24*/ 	.word	0x0002e878
        /*0f28*/ 	.short	0x0100
        /*0f2a*/ 	.byte	0x06
	.zero		1


	//   ....[13]....
        /*0f2c*/ 	.word	0x000006b0
        /*0f30*/ 	.word	0x000000ff
        /*0f34*/ 	.word	0x0002e888
        /*0f38*/ 	.short	0x0100
        /*0f3a*/ 	.byte	0x06
	.zero		1


	//   ....[14]....
        /*0f3c*/ 	.word	0x000007e0
        /*0f40*/ 	.word	0x000000ff
        /*0f44*/ 	.word	0x0002e890
        /*0f48*/ 	.short	0x0100
        /*0f4a*/ 	.byte	0x08
	.zero		1


	//   ....[15]....
        /*0f4c*/ 	.word	0x000007f0
        /*0f50*/ 	.word	0x000000ff
        /*0f54*/ 	.word	0x0002e8a0
        /*0f58*/ 	.short	0x0100
        /*0f5a*/ 	.byte	0x08
	.zero		1


	//   ....[16]....
        /*0f5c*/ 	.word	0x00000800
        /*0f60*/ 	.word	0x000000ff
        /*0f64*/ 	.word	0x0002e898
        /*0f68*/ 	.short	0x0100
        /*0f6a*/ 	.byte	0x08
	.zero		1


	//   ....[17]....
        /*0f6c*/ 	.word	0x00000810
        /*0f70*/ 	.word	0x000000ff
        /*0f74*/ 	.word	0x0002e8a8
        /*0f78*/ 	.short	0x0100
        /*0f7a*/ 	.byte	0x08
	.zero		1


	//   ....[18]....
        /*0f7c*/ 	.word	0x00000940
        /*0f80*/ 	.word	0x000000ff
        /*0f84*/ 	.word	0x0002e8b0
        /*0f88*/ 	.short	0x0100
        /*0f8a*/ 	.byte	0x08
	.zero		1


	//   ....[19]....
        /*0f8c*/ 	.word	0x00000950
        /*0f90*/ 	.word	0x000000ff
        /*0f94*/ 	.word	0x0002e8c0
        /*0f98*/ 	.short	0x0100
        /*0f9a*/ 	.byte	0x08
	.zero		1


	//   ....[20]....
        /*0f9c*/ 	.word	0x00000960
        /*0fa0*/ 	.word	0x000000ff
        /*0fa4*/ 	.word	0x0002e8b8
        /*0fa8*/ 	.short	0x0100
        /*0faa*/ 	.byte	0x08
	.zero		1


	//   ....[21]....
        /*0fac*/ 	.word	0x00000970
        /*0fb0*/ 	.word	0x000000ff
        /*0fb4*/ 	.word	0x0002e8c8
        /*0fb8*/ 	.short	0x0100
        /*0fba*/ 	.byte	0x08
	.zero		1


	//   ....[22]....
        /*0fbc*/ 	.word	0x00003210
        /*0fc0*/ 	.word	0x0000006d
        /*0fc4*/ 	.word	0x0002e890
        /*0fc8*/ 	.short	0x010a
        /*0fca*/ 	.byte	0x3f
	.zero		1


	//   ....[23]....
        /*0fcc*/ 	.word	0x00007670
        /*0fd0*/ 	.word	0x0000006d
        /*0fd4*/ 	.word	0x0002e890
        /*0fd8*/ 	.short	0x010a
        /*0fda*/ 	.byte	0x3f
	.zero		1


	//   ....[24]....
        /*0fdc*/ 	.word	0x0000b940
        /*0fe0*/ 	.word	0x0000006d
        /*0fe4*/ 	.word	0x0002e890
        /*0fe8*/ 	.short	0x010a
        /*0fea*/ 	.byte	0x3f
	.zero		1


	//   ....[25]....
        /*0fec*/ 	.word	0x0000c040
        /*0ff0*/ 	.word	0x00000030
        /*0ff4*/ 	.word	0x00000000
        /*0ff8*/ 	.short	0x0101
        /*0ffa*/ 	.byte	0x3f
	.zero		1


	//   ....[26]....
        /*0ffc*/ 	.word	0x0000c080
        /*1000*/ 	.word	0x0000006d
        /*1004*/ 	.word	0x0002e8b0
        /*1008*/ 	.short	0x010a
        /*100a*/ 	.byte	0x3f
	.zero		1


	//   ....[27]....
        /*100c*/ 	.word	0x0000c840
        /*1010*/ 	.word	0x0000006d
        /*1014*/ 	.word	0x00000000
        /*1018*/ 	.short	0x0101
        /*101a*/ 	.byte	0x3f
	.zero		1


	//   ....[28]....
        /*101c*/ 	.word	0x0000d280
        /*1020*/ 	.word	0x00000010
        /*1024*/ 	.word	0x0002e800
        /*1028*/ 	.short	0x010a
        /*102a*/ 	.byte	0x3f
	.zero		1


	//   ....[29]....
        /*102c*/ 	.word	0x0000d2d0
        /*1030*/ 	.word	0x00000010
        /*1034*/ 	.word	0x0002e800
        /*1038*/ 	.short	0x010a
        /*103a*/ 	.byte	0x3f
	.zero		1


	//   ....[30]....
        /*103c*/ 	.word	0x0000df20
        /*1040*/ 	.word	0x00000010
        /*1044*/ 	.word	0x0002e800
        /*1048*/ 	.short	0x010a
        /*104a*/ 	.byte	0x3f
	.zero		1


	//   ....[31]....
        /*104c*/ 	.word	0x000104f0
        /*1050*/ 	.word	0x00000010
        /*1054*/ 	.word	0x0002e800
        /*1058*/ 	.short	0x010a
        /*105a*/ 	.byte	0x3f
	.zero		1


	//   ....[32]....
        /*105c*/ 	.word	0x00012640
        /*1060*/ 	.word	0x0000000e
        /*1064*/ 	.word	0x0002e830
        /*1068*/ 	.short	0x010a
        /*106a*/ 	.byte	0x3f
	.zero		1


	//   ....[33]....
        /*106c*/ 	.word	0x000126f0
        /*1070*/ 	.word	0x0000000e
        /*1074*/ 	.word	0x0002e830
        /*1078*/ 	.short	0x010a
        /*107a*/ 	.byte	0x3f
	.zero		1


	//   ....[34]....
        /*107c*/ 	.word	0x00015880
        /*1080*/ 	.word	0x00000039
        /*1084*/ 	.word	0x00000000
        /*1088*/ 	.short	0x0101
        /*108a*/ 	.byte	0x3f
	.zero		1


	//   ....[35]....
        /*108c*/ 	.word	0x00016eb0
        /*1090*/ 	.word	0x00000003
        /*1094*/ 	.word	0x0002e830
        /*1098*/ 	.short	0x010a
        /*109a*/ 	.byte	0x3f
	.zero		1


	//   ....[36]....
        /*109c*/ 	.word	0x00016f00
        /*10a0*/ 	.word	0x00000003
        /*10a4*/ 	.word	0x0002e830
        /*10a8*/ 	.short	0x010a
        /*10aa*/ 	.byte	0x3f
	.zero		1


	//   ....[37]....
        /*10ac*/ 	.word	0x00018440
        /*10b0*/ 	.word	0x00000003
        /*10b4*/ 	.word	0x0002e850
        /*10b8*/ 	.short	0x010a
        /*10ba*/ 	.byte	0x3f
	.zero		1


	//   ....[38]....
        /*10bc*/ 	.word	0x00018480
        /*10c0*/ 	.word	0x00000003
        /*10c4*/ 	.word	0x0002e850
        /*10c8*/ 	.short	0x010a
        /*10ca*/ 	.byte	0x3f
	.zero		1


	//   ....[39]....
        /*10cc*/ 	.word	0x0001afe0
        /*10d0*/ 	.word	0x000000c8
        /*10d4*/ 	.word	0x00000000
        /*10d8*/ 	.short	0x0101
        /*10da*/ 	.byte	0x3f
	.zero		1


	//   ....[40]....
        /*10dc*/ 	.word	0x0001bcf0
        /*10e0*/ 	.word	0x00000076
        /*10e4*/ 	.word	0x00000000
        /*10e8*/ 	.short	0x0101
        /*10ea*/ 	.byte	0x3f
	.zero		1


	//   ....[41]....
        /*10ec*/ 	.word	0x0001bea0
        /*10f0*/ 	.word	0x00000003
        /*10f4*/ 	.word	0x0002e830
        /*10f8*/ 	.short	0x010a
        /*10fa*/ 	.byte	0x3f
	.zero		1


	//   ....[42]....
        /*10fc*/ 	.word	0x0001bef0
        /*1100*/ 	.word	0x00000003
        /*1104*/ 	.word	0x0002e830
        /*1108*/ 	.short	0x010a
        /*110a*/ 	.byte	0x3f
	.zero		1


	//   ....[43]....
        /*110c*/ 	.word	0x0001d420
        /*1110*/ 	.word	0x00000003
        /*1114*/ 	.word	0x0002e850
        /*1118*/ 	.short	0x010a
        /*111a*/ 	.byte	0x3f
	.zero		1


	//   ....[44]....
        /*111c*/ 	.word	0x0001d460
        /*1120*/ 	.word	0x00000003
        /*1124*/ 	.word	0x0002e850
        /*1128*/ 	.short	0x010a
        /*112a*/ 	.byte	0x3f
	.zero		1


	//   ....[45]....
        /*112c*/ 	.word	0x0001f150
        /*1130*/ 	.word	0x00000076
        /*1134*/ 	.word	0x00000000
        /*1138*/ 	.short	0x0101
        /*113a*/ 	.byte	0x3f
	.zero		1


	//   ....[46]....
        /*113c*/ 	.word	0x0001fe00
        /*1140*/ 	.word	0x00000066
        /*1144*/ 	.word	0x00000000
        /*1148*/ 	.short	0x0101
        /*114a*/ 	.byte	0x3f
	.zero		1


	//   ....[47]....
        /*114c*/ 	.word	0x0001fe90
        /*1150*/ 	.word	0x0000000d
        /*1154*/ 	.word	0x0002e850
        /*1158*/ 	.short	0x010a
        /*115a*/ 	.byte	0x3f
	.zero		1


	//   ....[48]....
        /*115c*/ 	.word	0x0001ff10
        /*1160*/ 	.word	0x0000000d
        /*1164*/ 	.word	0x0002e850
        /*1168*/ 	.short	0x010a
        /*116a*/ 	.byte	0x3f
	.zero		1


	//   ....[49]....
        /*116c*/ 	.word	0x00020a50
        /*1170*/ 	.word	0x00000000
        /*1174*/ 	.word	0x00000000
        /*1178*/ 	.short	0x0101
        /*117a*/ 	.byte	0x3f
	.zero		1


	//   ....[50]....
        /*117c*/ 	.word	0x00022130
        /*1180*/ 	.word	0x00000000
        /*1184*/ 	.word	0x00000000
        /*1188*/ 	.short	0x0101
        /*118a*/ 	.byte	0x3f
	.zero		1


	//   ....[51]....
        /*118c*/ 	.word	0x00024910
        /*1190*/ 	.word	0x0000000b
        /*1194*/ 	.word	0x0002e820
        /*1198*/ 	.short	0x010a
        /*119a*/ 	.byte	0x3f
	.zero		1


	//   ....[52]....
        /*119c*/ 	.word	0x000249e0
        /*11a0*/ 	.word	0x00000008
        /*11a4*/ 	.word	0x0002e8a0
        /*11a8*/ 	.short	0x010a
        /*11aa*/ 	.byte	0x3f
	.zero		1


	//   ....[53]....
        /*11ac*/ 	.word	0x00024c20
        /*11b0*/ 	.word	0x00000008
        /*11b4*/ 	.word	0x0002e8c0
        /*11b8*/ 	.short	0x010a
        /*11ba*/ 	.byte	0x3f
	.zero		1


	//   ....[54]....
        /*11bc*/ 	.word	0x00025000
        /*11c0*/ 	.word	0x00000006
        /*11c4*/ 	.word	0x0002e8a0
        /*11c8*/ 	.short	0x010a
        /*11ca*/ 	.byte	0x3f
	.zero		1


	//   ....[55]....
        /*11cc*/ 	.word	0x00025220
        /*11d0*/ 	.word	0x00000006
        /*11d4*/ 	.word	0x0002e8c0
        /*11d8*/ 	.short	0x010a
        /*11da*/ 	.byte	0x3f
	.zero		1


	//   ....[56]....
        /*11dc*/ 	.word	0x00026230
        /*11e0*/ 	.word	0x00000004
        /*11e4*/ 	.word	0x0002e880
        /*11e8*/ 	.short	0x010a
        /*11ea*/ 	.byte	0x3f
	.zero		1


	//   ....[57]....
        /*11ec*/ 	.word	0x00026410
        /*11f0*/ 	.word	0x00000004
        /*11f4*/ 	.word	0x0002e840
        /*11f8*/ 	.short	0x010a
        /*11fa*/ 	.byte	0x3f
	.zero		1


	//   ....[58]....
        /*11fc*/ 	.word	0x00026790
        /*1200*/ 	.word	0x00000004
        /*1204*/ 	.word	0x0002e820
        /*1208*/ 	.short	0x010a
        /*120a*/ 	.byte	0x3f
	.zero		1


	//   ....[59]....
        /*120c*/ 	.word	0x00026ac0
        /*1210*/ 	.word	0x00000005
        /*1214*/ 	.word	0x0002e880
        /*1218*/ 	.short	0x010a
        /*121a*/ 	.byte	0x3f
	.zero		1


	//   ....[60]....
        /*121c*/ 	.word	0x00026d30
        /*1220*/ 	.word	0x00000005
        /*1224*/ 	.word	0x0002e840
        /*1228*/ 	.short	0x010a
        /*122a*/ 	.byte	0x3f
	.zero		1


	//   ....[61]....
        /*122c*/ 	.word	0x00027030
        /*1230*/ 	.word	0x00000012
        /*1234*/ 	.word	0x0002e870
        /*1238*/ 	.short	0x010a
        /*123a*/ 	.byte	0x3f
	.zero		1


	//   ....[62]....
        /*123c*/ 	.word	0x000270a0
        /*1240*/ 	.word	0x00000012
        /*1244*/ 	.word	0x0002e860
        /*1248*/ 	.short	0x010a
        /*124a*/ 	.byte	0x3f
	.zero		1


	//   ....[63]....
        /*124c*/ 	.word	0x00027b70
        /*1250*/ 	.word	0x00000012
        /*1254*/ 	.word	0x0002e850
        /*1258*/ 	.short	0x0101
        /*125a*/ 	.byte	0x3f
	.zero		1


	//   ....[64]....
        /*125c*/ 	.word	0x00027be0
        /*1260*/ 	.word	0x00000012
        /*1264*/ 	.word	0x00000000
        /*1268*/ 	.short	0x0101
        /*126a*/ 	.byte	0x3f
	.zero		1


	//   ....[65]....
        /*126c*/ 	.word	0x00027de0
        /*1270*/ 	.word	0x00000000
        /*1274*/ 	.word	0x0002e870
        /*1278*/ 	.short	0x010a
        /*127a*/ 	.byte	0x3f
	.zero		1


	//   ....[66]....
        /*127c*/ 	.word	0x00027e50
        /*1280*/ 	.word	0x00000000
        /*1284*/ 	.word	0x0002e860
        /*1288*/ 	.short	0x010a
        /*128a*/ 	.byte	0x3f
	.zero		1


	//   ....[67]....
        /*128c*/ 	.word	0x00028880
        /*1290*/ 	.word	0x00000000
        /*1294*/ 	.word	0x0002e850
        /*1298*/ 	.short	0x0101
        /*129a*/ 	.byte	0x3f
	.zero		1


	//   ....[68]....
        /*129c*/ 	.word	0x000288c0
        /*12a0*/ 	.word	0x00000000
        /*12a4*/ 	.word	0x00000000
        /*12a8*/ 	.short	0x0101
        /*12aa*/ 	.byte	0x3f
	.zero		1


	//   ....[69]....
        /*12ac*/ 	.word	0x00029650
        /*12b0*/ 	.word	0x00000000
        /*12b4*/ 	.word	0x0002e820
        /*12b8*/ 	.short	0x010a
        /*12ba*/ 	.byte	0x3f
	.zero		1


	//   ....[70]....
        /*12bc*/ 	.word	0x00029820
        /*12c0*/ 	.word	0x00000006
        /*12c4*/ 	.word	0x00000000
        /*12c8*/ 	.short	0x010a
        /*12ca*/ 	.byte	0x3f
	.zero		1


	//   ....[71]....
        /*12cc*/ 	.word	0x00029890
        /*12d0*/ 	.word	0x00000007
        /*12d4*/ 	.word	0x00000000
        /*12d8*/ 	.short	0x010a
        /*12da*/ 	.byte	0x3f
	.zero		1


	//   ....[72]....
        /*12dc*/ 	.word	0x000298f0
        /*12e0*/ 	.word	0x00000004
        /*12e4*/ 	.word	0x0002e860
        /*12e8*/ 	.short	0x010a
        /*12ea*/ 	.byte	0x3f
	.zero		1


	//   ....[73]....
        /*12ec*/ 	.word	0x00029940
        /*12f0*/ 	.word	0x00000003
        /*12f4*/ 	.word	0x0002e860
        /*12f8*/ 	.short	0x010a
        /*12fa*/ 	.byte	0x3f
	.zero		1


	//   ....[74]....
        /*12fc*/ 	.word	0x00029980
        /*1300*/ 	.word	0x00000004
        /*1304*/ 	.word	0x0002e880
        /*1308*/ 	.short	0x010a
        /*130a*/ 	.byte	0x3f
	.zero		1


	//   ....[75]....
        /*130c*/ 	.word	0x000299a0
        /*1310*/ 	.word	0x00000003
        /*1314*/ 	.word	0x0002e880
        /*1318*/ 	.short	0x010a
        /*131a*/ 	.byte	0x3f
	.zero		1


	//   ....[76]....
        /*131c*/ 	.word	0x00029a00
        /*1320*/ 	.word	0x0000006d
        /*1324*/ 	.word	0x0002e890
        /*1328*/ 	.short	0x010a
        /*132a*/ 	.byte	0x3f
	.zero		1


	//   ....[77]....
        /*132c*/ 	.word	0x00029a50
        /*1330*/ 	.word	0x0000006d
        /*1334*/ 	.word	0x0002e890
        /*1338*/ 	.short	0x010a
        /*133a*/ 	.byte	0x3f
	.zero		1


	//   ....[78]....
        /*133c*/ 	.word	0x00029aa0
        /*1340*/ 	.word	0x0000006d
        /*1344*/ 	.word	0x0002e890
        /*1348*/ 	.short	0x010a
        /*134a*/ 	.byte	0x3f
	.zero		1


	//   ....[79]....
        /*134c*/ 	.word	0x00029af0
        /*1350*/ 	.word	0x0000006d
        /*1354*/ 	.word	0x0002e8b0
        /*1358*/ 	.short	0x010a
        /*135a*/ 	.byte	0x3f
	.zero		1


	//   ....[80]....
        /*135c*/ 	.word	0x0002a140
        /*1360*/ 	.word	0x00000010
        /*1364*/ 	.word	0x0002e800
        /*1368*/ 	.short	0x010a
        /*136a*/ 	.byte	0x3f
	.zero		1


	//   ....[81]....
        /*136c*/ 	.word	0x0002a690
        /*1370*/ 	.word	0x00000010
        /*1374*/ 	.word	0x0002e800
        /*1378*/ 	.short	0x010a
        /*137a*/ 	.byte	0x3f
	.zero		1


	//   ....[82]....
        /*137c*/ 	.word	0x0002a6e0
        /*1380*/ 	.word	0x0000000e
        /*1384*/ 	.word	0x0002e830
        /*1388*/ 	.short	0x010a
        /*138a*/ 	.byte	0x3f
	.zero		1


	//   ....[83]....
        /*138c*/ 	.word	0x0002a730
        /*1390*/ 	.word	0x00000003
        /*1394*/ 	.word	0x0002e830
        /*1398*/ 	.short	0x010a
        /*139a*/ 	.byte	0x3f
	.zero		1


	//   ....[84]....
        /*139c*/ 	.word	0x0002a780
        /*13a0*/ 	.word	0x00000003
        /*13a4*/ 	.word	0x0002e850
        /*13a8*/ 	.short	0x010a
        /*13aa*/ 	.byte	0x3f
	.zero		1


	//   ....[85]....
        /*13ac*/ 	.word	0x0002a7d0
        /*13b0*/ 	.word	0x00000003
        /*13b4*/ 	.word	0x0002e830
        /*13b8*/ 	.short	0x010a
        /*13ba*/ 	.byte	0x3f
	.zero		1


	//   ....[86]....
        /*13bc*/ 	.word	0x0002a820
        /*13c0*/ 	.word	0x00000003
        /*13c4*/ 	.word	0x0002e850
        /*13c8*/ 	.short	0x010a
        /*13ca*/ 	.byte	0x3f
	.zero		1


	//   ....[87]....
        /*13cc*/ 	.word	0x0002a870
        /*13d0*/ 	.word	0x0000000d
        /*13d4*/ 	.word	0x0002e850
        /*13d8*/ 	.short	0x010a
        /*13da*/ 	.byte	0x3f
	.zero		1


	//   ....[88]....
        /*13dc*/ 	.word	0x0002ba00
        /*13e0*/ 	.word	0x0000000b
        /*13e4*/ 	.word	0x0002e820
        /*13e8*/ 	.short	0x010a
        /*13ea*/ 	.byte	0x3f
	.zero		1


	//   ....[89]....
        /*13ec*/ 	.word	0x0002ba50
        /*13f0*/ 	.word	0x00000008
        /*13f4*/ 	.word	0x0002e8a0
        /*13f8*/ 	.short	0x010a
        /*13fa*/ 	.byte	0x3f
	.zero		1


	//   ....[90]....
        /*13fc*/ 	.word	0x0002baa0
        /*1400*/ 	.word	0x00000008
        /*1404*/ 	.word	0x0002e8c0
        /*1408*/ 	.short	0x010a
        /*140a*/ 	.byte	0x3f
	.zero		1


	//   ....[91]....
        /*140c*/ 	.word	0x0002baf0
        /*1410*/ 	.word	0x00000006
        /*1414*/ 	.word	0x0002e8a0
        /*1418*/ 	.short	0x010a
        /*141a*/ 	.byte	0x3f
	.zero		1


	//   ....[92]....
        /*141c*/ 	.word	0x0002bb40
        /*1420*/ 	.word	0x00000006
        /*1424*/ 	.word	0x0002e8c0
        /*1428*/ 	.short	0x010a
        /*142a*/ 	.byte	0x3f
	.zero		1


	//   ....[93]....
        /*142c*/ 	.word	0x0002bce0
        /*1430*/ 	.word	0x00000004
        /*1434*/ 	.word	0x0002e880
        /*1438*/ 	.short	0x010a
        /*143a*/ 	.byte	0x3f
	.zero		1


	//   ....[94]....
        /*143c*/ 	.word	0x0002bd30
        /*1440*/ 	.word	0x00000004
        /*1444*/ 	.word	0x0002e840
        /*1448*/ 	.short	0x010a
        /*144a*/ 	.byte	0x3f
	.zero		1


	//   ....[95]....
        /*144c*/ 	.word	0x0002bdb0
        /*1450*/ 	.word	0x00000004
        /*1454*/ 	.word	0x0002e820
        /*1458*/ 	.short	0x010a
        /*145a*/ 	.byte	0x3f
	.zero		1


	//   ....[96]....
        /*145c*/ 	.word	0x0002be00
        /*1460*/ 	.word	0x00000005
        /*1464*/ 	.word	0x0002e880
        /*1468*/ 	.short	0x010a
        /*146a*/ 	.byte	0x3f
	.zero		1


	//   ....[97]....
        /*146c*/ 	.word	0x0002be50
        /*1470*/ 	.word	0x00000005
        /*1474*/ 	.word	0x0002e840
        /*1478*/ 	.short	0x010a
        /*147a*/ 	.byte	0x3f
	.zero		1


	//   ....[98]....
        /*147c*/ 	.word	0x0002bea0
        /*1480*/ 	.word	0x00000012
        /*1484*/ 	.word	0x0002e870
        /*1488*/ 	.short	0x010a
        /*148a*/ 	.byte	0x3f
	.zero		1


	//   ....[99]....
        /*148c*/ 	.word	0x0002bef0
        /*1490*/ 	.word	0x00000012
        /*1494*/ 	.word	0x0002e860
        /*1498*/ 	.short	0x010a
        /*149a*/ 	.byte	0x3f
	.zero		1


	//   ....[100]....
        /*149c*/ 	.word	0x0002bf40
        /*14a0*/ 	.word	0x00000000
        /*14a4*/ 	.word	0x0002e870
        /*14a8*/ 	.short	0x010a
        /*14aa*/ 	.byte	0x3f
	.zero		1


	//   ....[101]....
        /*14ac*/ 	.word	0x0002bf90
        /*14b0*/ 	.word	0x00000000
        /*14b4*/ 	.word	0x0002e860
        /*14b8*/ 	.short	0x010a
        /*14ba*/ 	.byte	0x3f
	.zero		1


	//   ....[102]....
        /*14bc*/ 	.word	0x0002c9f0
        /*14c0*/ 	.word	0x00000000
        /*14c4*/ 	.word	0x0002e820
        /*14c8*/ 	.short	0x010a
        /*14ca*/ 	.byte	0x3f
	.zero		1


	//   ....[103]....
        /*14cc*/ 	.word	0x0002cb90
        /*14d0*/ 	.word	0x00000006
        /*14d4*/ 	.word	0x00000000
        /*14d8*/ 	.short	0x010a
        /*14da*/ 	.byte	0x3f
	.zero		1


	//   ....[104]....
        /*14dc*/ 	.word	0x0002cbe0
        /*14e0*/ 	.word	0x00000007
        /*14e4*/ 	.word	0x00000000
        /*14e8*/ 	.short	0x010a
        /*14ea*/ 	.byte	0x3f
	.zero		1


	//   ....[105]....
        /*14ec*/ 	.word	0x0002cc30
        /*14f0*/ 	.word	0x00000004
        /*14f4*/ 	.word	0x0002e860
        /*14f8*/ 	.short	0x010a
        /*14fa*/ 	.byte	0x3f
	.zero		1


	//   ....[106]....
        /*14fc*/ 	.word	0x0002cc80
        /*1500*/ 	.word	0x00000003
        /*1504*/ 	.word	0x0002e860
        /*1508*/ 	.short	0x010a
        /*150a*/ 	.byte	0x3f
	.zero		1


	//   ....[107]....
        /*150c*/ 	.word	0x0002ccd0
        /*1510*/ 	.word	0x00000004
        /*1514*/ 	.word	0x0002e880
        /*1518*/ 	.short	0x010a
        /*151a*/ 	.byte	0x3f
	.zero		1


	//----- nvinfo : EIATTR_NUM_MBARRIERS
	.align		4
.L_1139:
        /*151c*/ 	.byte	0x03, 0x38
        /*151e*/ 	.short	0x0016


	//----- nvinfo : EIATTR_EXIT_INSTR_OFFSETS
	.align		4
        /*1520*/ 	.byte	0x04, 0x1c
        /*1522*/ 	.short	(.L_1141 - .L_1140)


	//   ....[0]....
.L_1140:
        /*1524*/ 	.word	0x000299f0


	//----- nvinfo : EIATTR_MAX_THREADS
	.align		4
.L_1141:
        /*1528*/ 	.byte	0x04, 0x05
        /*152a*/ 	.short	(.L_1143 - .L_1142)
.L_1142:
        /*152c*/ 	.word	0x00000180
        /*1530*/ 	.word	0x00000001
        /*1534*/ 	.word	0x00000001


	//----- nvinfo : EIATTR_CRS_STACK_SIZE
	.align		4
.L_1143:
        /*1538*/ 	.byte	0x04, 0x1e
        /*153a*/ 	.short	(.L_1145 - .L_1144)
.L_1144:
        /*153c*/ 	.word	0x00000000


	//----- nvinfo : EIATTR_CBANK_PARAM_SIZE
	.align		4
.L_1145:
        /*1540*/ 	.byte	0x03, 0x19
        /*1542*/ 	.short	0x0a70


	//----- nvinfo : EIATTR_PARAM_CBANK
	.align		4
        /*1544*/ 	.byte	0x04, 0x0a
        /*1546*/ 	.short	(.L_1147 - .L_1146)
	.align		4
.L_1146:
        /*1548*/ 	.word	index@(.nv.constant0._ZN7cutlass13device_kernelIN5flash11enable_sm90INS1_16FlashAttnFwdSm90INS1_25CollectiveMainloopFwdSm90ILi2EN4cute5tupleIJNS5_1CILi1EEES8_S8_EEENS6_IJNS7_ILi128EEENS7_ILi224EEESA_EEELi128ENS_12float_e4m3_tEfNS_4arch4Sm90ELb1ELb0ELb0ELb1ELb0ELb1ELb0ELb1ELb1ELb0ELb0ELb0EEENS1_21CollectiveEpilogueFwdINS6_IJSA_SA_SB_EEES9_NS_10bfloat16_tESF_Li256ELb1ELb0ELb0ELb1EEENS1_36VarlenDynamicPersistentTileSchedulerILi128ELi224ELi256ELi128ELb0ELb0ELb1ELb1ELb1ELb1EEEEEEEEEvNT_6ParamsE)
        /*154c*/ 	.short	0x0210
        /*154e*/ 	.short	0x0a70


	//----- nvinfo : EIATTR_SW_WAR
	.align		4
.L_1147:
        /*1550*/ 	.byte	0x04, 0x36
        /*1552*/ 	.short	(.L_1149 - .L_1148)
.L_1148:
        /*1554*/ 	.word	0x00000008
.L_1149:


//--------------------- .nv.info._ZN7cutlass13device_kernelIN5flash11enable_sm90INS1_16FlashAttnFwdSm90INS1_25CollectiveMainloopFwdSm90ILi2EN4cute5tupleIJNS5_1CILi1EEES8_S8_EEENS6_IJNS7_ILi192EEENS7_ILi128EEENS7_ILi96EEEEEELi96ENS_12float_e4m3_tEfNS_4arch4Sm90ELb0ELb0ELb0ELb0ELb0ELb0ELb0ELb1ELb1ELb0ELb0ELb0EEENS1_21CollectiveEpilogueFwdINS6_IJSA_SC_SB_EEES9_NS_10bfloat16_tESG_Li384ELb0ELb0ELb0ELb1EEENS1_29StaticPersistentTileSchedulerILb0EEEEEEEEEvNT_6ParamsE --------------------------
	.section	.nv.info._ZN7cutlass13device_kernelIN5flash11enable_sm90INS1_16FlashAttnFwdSm90INS1_25CollectiveMainloopFwdSm90ILi2EN4cute5tupleIJNS5_1CILi1EEES8_S8_EEENS6_IJNS7_ILi192EEENS7_ILi128EEENS7_ILi96EEEEEELi96ENS_12float_e4m3_tEfNS_4arch4Sm90ELb0ELb0ELb0ELb0ELb0ELb0ELb0ELb1ELb1ELb0ELb0ELb0EEENS1_21CollectiveEpilogueFwdINS6_IJSA_SC_SB_EEES9_NS_10bfloat16_tESG_Li384ELb0ELb0ELb0ELb1EEENS1_29StaticPersistentTileSchedulerILb0EEEEEEEEEvNT_6ParamsE,"",@"SHT_CUDA_INFO"
	.sectionflags	@""
	.align	4


	//----- nvinfo : EIATTR_CUDA_API_VERSION
	.align		4
        /*0000*/ 	.byte	0x04, 0x37
        /*0002*/ 	.short	(.L_1151 - .L_1150)
.L_1150:
        /*0004*/ 	.word	0x00000082


	//----- nvinfo : EIATTR_KPARAM_INFO
	.align		4
.L_1151:
        /*0008*/ 	.byte	0x04, 0x17
        /*000a*/ 	.short	(.L_1153 - .L_1152)
.L_1152:
        /*000c*/ 	.word	0x00000000
        /*0010*/ 	.short	0x0000
        /*0012*/ 	.short	0x0070
        /*0014*/ 	.byte	0x00, 0xf0, 0x01, 0x2e


	//----- nvinfo : EIATTR_SPARSE_MMA_MASK
	.align		4
.L_1153:
        /*0018*/ 	.byte	0x03, 0x50
        /*001a*/ 	.short	0x0000


	//----- nvinfo : EIATTR_MAXREG_COUNT
	.align		4
        /*001c*/ 	.byte	0x03, 0x1b
        /*001e*/ 	.short	0x0080


	//----- nvinfo : EIATTR_NUM_BARRIERS
	.align		4
        /*0020*/ 	.byte	0x02, 0x4c
        /*0022*/ 	.byte	0x09
	.zero		1


	//----- nvinfo : EIATTR_EXTERNS
	.align		4
        /*0024*/ 	.byte	0x04, 0x0f
        /*0026*/ 	.short	(.L_1155 - .L_1154)


	//   ....[0]....
	.align		4
.L_1154:
        /*0028*/ 	.word	index@(__assertfail)


	//----- nvinfo : EIATTR_MERCURY_ISA_VERSION
	.align		4
.L_1155:
        /*002c*/ 	.byte	0x03, 0x5f
        /*002e*/ 	.short	0x0101


	//----- nvinfo : EIATTR_INT_WARP_WIDE_INSTR_OFFSETS
	.align		4
        /*0030*/ 	.byte	0x04, 0x31
        /*0032*/ 	.short	(.L_1157 - .L_1156)


	//   ....[0]....
.L_1156:
        /*0034*/ 	.word	0x00000180


	//   ....[1]....
        /*0038*/ 	.word	0x000001b0


	//   ....[2]....
        /*003c*/ 	.word	0x000001c0


	//   ....[3]....
        /*0040*/ 	.word	0x000073a0


	//----- nvinfo : EIATTR_COOP_GROUP_MASK_REGIDS
	.align		4
.L_1157:
        /*0044*/ 	.byte	0x04, 0x29
        /*0046*/ 	.short	(.L_1159 - .L_1158)


	//   ....[0]....
.L_1158:
        /*0048*/ 	.word	0xffffffff


	//   ....[1]....
        /*004c*/ 	.word	0xffffffff


	//   ....[2]....
        /*0050*/ 	.word	0xffffffff


	//   ....[3]....
        /*0054*/ 	.word	0xffffffff


	//   ....[4]....
        /*0058*/ 	.word	0xffffffff


	//   ....[5]....
        /*005c*/ 	.word	0xffffffff


	//   ....[6]....
        /*0060*/ 	.word	0xffffffff


	//   ....[7]....
        /*0064*/ 	.word	0xffffffff


	//   ....[8]....
        /*0068*/ 	.word	0xffffffff


	//   ....[9]....
        /*006c*/ 	.word	0xffffffff


	//   ....[10]....
        /*0070*/ 	.word	0xffffffff


	//   ....[11]....
        /*0074*/ 	.word	0xffffffff


	//   ....[12]....
        /*0078*/ 	.word	0xffffffff


	//   ....[13]....
        /*007c*/ 	.word	0xffffffff


	//   ....[14]....
        /*0080*/ 	.word	0xffffffff


	//   ....[15]....
        /*0084*/ 	.word	0xffffffff


	//   ....[16]....
        /*0088*/ 	.word	0xffffffff


	//   ....[17]....
        /*008c*/ 	.word	0xffffffff


	//   ....[18]....
        /*0090*/ 	.word	0xffffffff


	//   ....[19]....
        /*0094*/ 	.word	0xffffffff


	//   ....[20]....
        /*0098*/ 	.word	0xffffffff


	//   ....[21]....
        /*009c*/ 	.word	0xffffffff


	//   ....[22]....
        /*00a0*/ 	.word	0xffffffff


	//   ....[23]....
        /*00a4*/ 	.word	0xffffffff


	//   ....[24]....
        /*00a8*/ 	.word	0xffffffff


	//   ....[25]....
        /*00ac*/ 	.word	0xffffffff


	//   ....[26]....
        /*00b0*/ 	.word	0xffffffff


	//   ....[27]....
        /*00b4*/ 	.word	0xffffffff


	//   ....[28]....
        /*00b8*/ 	.word	0xffffffff


	//   ....[29]....
        /*00bc*/ 	.word	0xffffffff


	//   ....[30]....
        /*00c0*/ 	.word	0xffffffff


	//   ....[31]....
        /*00c4*/ 	.word	0xffffffff


	//   ....[32]....
        /*00c8*/ 	.word	0xffffffff


	//   ....[33]....
        /*00cc*/ 	.word	0xffffffff


	//   ....[34]....
        /*00d0*/ 	.word	0xffffffff


	//   ....[35]....
        /*00d4*/ 	.word	0xffffffff


	//   ....[36]....
        /*00d8*/ 	.word	0xffffffff


	//   ....[37]....
        /*00dc*/ 	.word	0xffffffff


	//   ....[38]....
        /*00e0*/ 	.word	0xffffffff


	//   ....[39]....
        /*00e4*/ 	.word	0xffffffff


	//   ....[40]....
        /*00e8*/ 	.word	0xffffffff


	//   ....[41]....
        /*00ec*/ 	.word	0xffffffff


	//   ....[42]....
        /*00f0*/ 	.word	0xffffffff


	//   ....[43]....
        /*00f4*/ 	.word	0xffffffff


	//   ....[44]....
        /*00f8*/ 	.word	0xffffffff


	//   ....[45]....
        /*00fc*/ 	.word	0xffffffff


	//   ....[46]....
        /*0100*/ 	.word	0xffffffff


	//   ....[47]....
        /*0104*/ 	.word	0x0500000f


	//----- nvinfo : EIATTR_COOP_GROUP_INSTR_OFFSETS
	.align		4
.L_1159:
        /*0108*/ 	.byte	0x04, 0x28
        /*010a*/ 	.short	(.L_1161 - .L_1160)


	//   ....[0]....
.L_1160:
        /*010c*/ 	.word	0x00000050


	//   ....[1]....
        /*0110*/ 	.word	0x00000190


	//   ....[2]....
        /*0114*/ 	.word	0x000001e0


	//   ....[3]....
        /*0118*/ 	.word	0x000003d0


	//   ....[4]....
        /*011c*/ 	.word	0x00000530


	//   ....[5]....
        /*0120*/ 	.word	0x00000650


	//   ....[6]....
        /*0124*/ 	.word	0x000007b0


	//   ....[7]....
        /*0128*/ 	.word	0x00000dd0


	//   ....[8]....
        /*012c*/ 	.word	0x00002240


	//   ....[9]....
        /*0130*/ 	.word	0x00002330


	//   ....[10]....
        /*0134*/ 	.word	0x00002880


	//   ....[11]....
        /*0138*/ 	.word	0x000028f0


	//   ....[12]....
        /*013c*/ 	.word	0x00003d20


	//   ....[13]....
        /*0140*/ 	.word	0x00003d50


	//   ....[14]....
        /*0144*/ 	.word	0x00003de0


	//   ....[15]....
        /*0148*/ 	.word	0x00003df0


	//   ....[16]....
        /*014c*/ 	.word	0x000054d0


	//   ....[17]....
        /*0150*/ 	.word	0x000054e0


	//   ....[18]....
        /*0154*/ 	.word	0x00005560


	//   ....[19]....
        /*0158*/ 	.word	0x00005570


	//   ....[20]....
        /*015c*/ 	.word	0x00006220


	//   ....[21]....
        /*0160*/ 	.word	0x00006230


	//   ....[22]....
        /*0164*/ 	.word	0x00006240


	//   ....[23]....
        /*0168*/ 	.word	0x00006250


	//   ....[24]....
        /*016c*/ 	.word	0x00006260


	//   ....[25]....
        /*0170*/ 	.word	0x00006270


	//   ....[26]....
        /*0174*/ 	.word	0x00006280


	//   ....[27]....
        /*0178*/ 	.word	0x00006290


	//   ....[28]....
        /*017c*/ 	.word	0x000062c0


	//   ....[29]....
        /*0180*/ 	.word	0x000062d0


	//   ....[30]....
        /*0184*/ 	.word	0x00006300


	//   ....[31]....
        /*0188*/ 	.word	0x00006310


	//   ....[32]....
        /*018c*/ 	.word	0x00006340


	//   ....[33]....
        /*0190*/ 	.word	0x00006350


	//   ....[34]....
        /*0194*/ 	.word	0x00006380


	//   ....[35]....
        /*0198*/ 	.word	0x00006390


	//   ....[36]....
        /*019c*/ 	.word	0x000063c0


	//   ....[37]....
        /*01a0*/ 	.word	0x000063d0


	//   ....[38]....
        /*01a4*/ 	.word	0x00006400


	//   ....[39]....
        /*01a8*/ 	.word	0x00006410


	//   ....[40]....
        /*01ac*/ 	.word	0x00006420


	//   ....[41]....
        /*01b0*/ 	.word	0x00006430


	//   ....[42]....
        /*01b4*/ 	.word	0x00006460


	//   ....[43]....
        /*01b8*/ 	.word	0x00006490


	//   ....[44]....
        /*01bc*/ 	.word	0x00006640


	//   ....[45]....
        /*01c0*/ 	.word	0x000074e0


	//   ....[46]....
        /*01c4*/ 	.word	0x000093a0


	//   ....[47]....
        /*01c8*/ 	.word	0x00009890


	//----- nvinfo : EIATTR_REG_RECONFIG
	.align		4
.L_1161:
        /*01cc*/ 	.byte	0x01, 0x54
	.zero		2


	//----- nvinfo : EIATTR_SYSCALL_OFFSETS
	.align		4
        /*01d0*/ 	.byte	0x04, 0x46
        /*01d2*/ 	.short	(.L_1163 - .L_1162)


	//   ....[0]....
.L_1162:
        /*01d4*/ 	.word	0x00001450


	//   ....[1]....
        /*01d8*/ 	.word	0x00006e70


	//   ....[2]....
        /*01dc*/ 	.word	0x00006fc0


	//   ....[3]....
        /*01e0*/ 	.word	0x00007100


	//   ....[4]....
        /*01e4*/ 	.word	0x00007220


	//----- nvinfo : EIATTR_MBARRIER_INSTR_OFFSETS
	.align		4
.L_1163:
        /*01e8*/ 	.byte	0x04, 0x39
        /*01ea*/ 	.short	(.L_1165 - .L_1164)


	//   ....[0]....
.L_1164:
        /*01ec*/ 	.word	0x00000280
        /*01f0*/ 	.word	0x000000ff
        /*01f4*/ 	.word	0x00019c00
        /*01f8*/ 	.short	0x0100
        /*01fa*/ 	.byte	0x06
	.zero		1


	//   ....[1]....
        /*01fc*/ 	.word	0x00000290
        /*0200*/ 	.word	0x000000ff
        /*0204*/ 	.word	0x00019c20
        /*0208*/ 	.short	0x0100
        /*020a*/ 	.byte	0x06
	.zero		1


	//   ....[2]....
        /*020c*/ 	.word	0x00000380
        /*0210*/ 	.word	0x000000ff
        /*0214*/ 	.word	0x00019c30
        /*0218*/ 	.short	0x0100
        /*021a*/ 	.byte	0x08
	.zero		1


	//   ....[3]....
        /*021c*/ 	.word	0x00000390
        /*0220*/ 	.word	0x000000ff
        /*0224*/ 	.word	0x00019c40
        /*0228*/ 	.short	0x0100
        /*022a*/ 	.byte	0x08
	.zero		1


	//   ....[4]....
        /*022c*/ 	.word	0x000003a0
        /*0230*/ 	.word	0x000000ff
        /*0234*/ 	.word	0x00019c38
        /*0238*/ 	.short	0x0100
        /*023a*/ 	.byte	0x08
	.zero		1


	//   ....[5]....
        /*023c*/ 	.word	0x000003b0
        /*0240*/ 	.word	0x000000ff
        /*0244*/ 	.word	0x00019c48
        /*0248*/ 	.short	0x0100
        /*024a*/ 	.byte	0x08
	.zero		1


	//   ....[6]....
        /*024c*/ 	.word	0x000004e0
        /*0250*/ 	.word	0x000000ff
        /*0254*/ 	.word	0x00019c50
        /*0258*/ 	.short	0x0100
        /*025a*/ 	.byte	0x08
	.zero		1


	//   ....[7]....
        /*025c*/ 	.word	0x000004f0
        /*0260*/ 	.word	0x000000ff
        /*0264*/ 	.word	0x00019c60
        /*0268*/ 	.short	0x0100
        /*026a*/ 	.byte	0x08
	.zero		1


	//   ....[8]....
        /*026c*/ 	.word	0x00000500
        /*0270*/ 	.word	0x000000ff
        /*0274*/ 	.word	0x00019c58
        /*0278*/ 	.short	0x0100
        /*027a*/ 	.byte	0x08
	.zero		1


	//   ....[9]....
        /*027c*/ 	.word	0x00000510
        /*0280*/ 	.word	0x000000ff
        /*0284*/ 	.word	0x00019c68
        /*0288*/ 	.short	0x0100
        /*028a*/ 	.byte	0x08
	.zero		1


	//   ....[10]....
        /*028c*/ 	.word	0x00000600
        /*0290*/ 	.word	0x000000ff
        /*0294*/ 	.word	0x00019c70
        /*0298*/ 	.short	0x0100
        /*029a*/ 	.byte	0x06
	.zero		1


	//   ....[11]....
        /*029c*/ 	.word	0x00000610
        /*02a0*/ 	.word	0x000000ff
        /*02a4*/ 	.word	0x00019c80
        /*02a8*/ 	.short	0x0100
        /*02aa*/ 	.byte	0x06
	.zero		1


	//   ....[12]....
        /*02ac*/ 	.word	0x00000620
        /*02b0*/ 	.word	0x000000ff
        /*02b4*/ 	.word	0x00019c78
        /*02b8*/ 	.short	0x0100
        /*02ba*/ 	.byte	0x06
	.zero		1


	//   ....[13]....
        /*02bc*/ 	.word	0x00000630
        /*02c0*/ 	.word	0x000000ff
        /*02c4*/ 	.word	0x00019c88
        /*02c8*/ 	.short	0x0100
        /*02ca*/ 	.byte	0x06
	.zero		1


	//   ....[14]....
        /*02cc*/ 	.word	0x00000760
        /*02d0*/ 	.word	0x000000ff
        /*02d4*/ 	.word	0x00019c90
        /*02d8*/ 	.short	0x0100
        /*02da*/ 	.byte	0x08
	.zero		1


	//   ....[15]....
        /*02dc*/ 	.word	0x00000770
        /*02e0*/ 	.word	0x000000ff
        /*02e4*/ 	.word	0x00019ca0
        /*02e8*/ 	.short	0x0100
        /*02ea*/ 	.byte	0x08
	.zero		1


	//   ....[16]....
        /*02ec*/ 	.word	0x00000780
        /*02f0*/ 	.word	0x000000ff
        /*02f4*/ 	.word	0x00019c98
        /*02f8*/ 	.short	0x0100
        /*02fa*/ 	.byte	0x08
	.zero		1


	//   ....[17]....
        /*02fc*/ 	.word	0x00000790
        /*0300*/ 	.word	0x000000ff
        /*0304*/ 	.word	0x00019ca8
        /*0308*/ 	.short	0x0100
        /*030a*/ 	.byte	0x08
	.zero		1


	//   ....[18]....
        /*030c*/ 	.word	0x000008c0
        /*0310*/ 	.word	0x000000ff
        /*0314*/ 	.word	0x00019cb0
        /*0318*/ 	.short	0x0100
        /*031a*/ 	.byte	0x08
	.zero		1


	//   ....[19]....
        /*031c*/ 	.word	0x000008d0
        /*0320*/ 	.word	0x000000ff
        /*0324*/ 	.word	0x00019cc0
        /*0328*/ 	.short	0x0100
        /*032a*/ 	.byte	0x08
	.zero		1


	//   ....[20]....
        /*032c*/ 	.word	0x000008e0
        /*0330*/ 	.word	0x000000ff
        /*0334*/ 	.word	0x00019cb8
        /*0338*/ 	.short	0x0100
        /*033a*/ 	.byte	0x08
	.zero		1


	//   ....[21]....
        /*033c*/ 	.word	0x000008f0
        /*0340*/ 	.word	0x000000ff
        /*0344*/ 	.word	0x00019cc8
        /*0348*/ 	.short	0x0100
        /*034a*/ 	.byte	0x08
	.zero		1


	//   ....[22]....
        /*034c*/ 	.word	0x000014b0
        /*0350*/ 	.word	0x000000ff
        /*0354*/ 	.word	0x00019c00
        /*0358*/ 	.short	0x010a
        /*035a*/ 	.byte	0x30
	.zero		1


	//   ....[23]....
        /*035c*/ 	.word	0x00001530
        /*0360*/ 	.word	0x00000003
        /*0364*/ 	.word	0x00019c30
        /*0368*/ 	.short	0x010a
        /*036a*/ 	.byte	0x3f
	.zero		1


	//   ....[24]....
        /*036c*/ 	.word	0x000015b0
        /*0370*/ 	.word	0x00000003
        /*0374*/ 	.word	0x00019c30
        /*0378*/ 	.short	0x010a
        /*037a*/ 	.byte	0x3f
	.zero		1


	//   ....[25]....
        /*037c*/ 	.word	0x00002d30
        /*0380*/ 	.word	0x0000002c
        /*0384*/ 	.word	0x00000000
        /*0388*/ 	.short	0x0101
        /*038a*/ 	.byte	0x3f
	.zero		1


	//   ....[26]....
        /*038c*/ 	.word	0x000036e0
        /*0390*/ 	.word	0x000000ff
        /*0394*/ 	.word	0x00019c30
        /*0398*/ 	.short	0x010a
        /*039a*/ 	.byte	0x13
	.zero		1


	//   ....[27]....
        /*039c*/ 	.word	0x00003720
        /*03a0*/ 	.word	0x000000ff
        /*03a4*/ 	.word	0x00019c30
        /*03a8*/ 	.short	0x010a
        /*03aa*/ 	.byte	0x13
	.zero		1


	//   ....[28]....
        /*03ac*/ 	.word	0x00003880
        /*03b0*/ 	.word	0x000000ff
        /*03b4*/ 	.word	0x00019c50
        /*03b8*/ 	.short	0x010a
        /*03ba*/ 	.byte	0x0b
	.zero		1


	//   ....[29]....
        /*03bc*/ 	.word	0x00003cb0
        /*03c0*/ 	.word	0x000000ff
        /*03c4*/ 	.word	0x00019c50
        /*03c8*/ 	.short	0x010a
        /*03ca*/ 	.byte	0x0b
	.zero		1


	//   ....[30]....
        /*03cc*/ 	.word	0x00004a50
        /*03d0*/ 	.word	0x00000005
        /*03d4*/ 	.word	0x00000000
        /*03d8*/ 	.short	0x0101
        /*03da*/ 	.byte	0x3f
	.zero		1


	//   ....[31]....
        /*03dc*/ 	.word	0x00004ce0
        /*03e0*/ 	.word	0x000000ff
        /*03e4*/ 	.word	0x00000000
        /*03e8*/ 	.short	0x0101
        /*03ea*/ 	.byte	0x06
	.zero		1


	//   ....[32]....
        /*03ec*/ 	.word	0x00005210
        /*03f0*/ 	.word	0x000000ff
        /*03f4*/ 	.word	0x00019c50
        /*03f8*/ 	.short	0x010a
        /*03fa*/ 	.byte	0x05
	.zero		1


	//   ....[33]....
        /*03fc*/ 	.word	0x00005250
        /*0400*/ 	.word	0x000000ff
        /*0404*/ 	.word	0x00019c50
        /*0408*/ 	.short	0x010a
        /*040a*/ 	.byte	0x05
	.zero		1


	//   ....[34]....
        /*040c*/ 	.word	0x00005dc0
        /*0410*/ 	.word	0x000000ff
        /*0414*/ 	.word	0x00000000
        /*0418*/ 	.short	0x0101
        /*041a*/ 	.byte	0x05
	.zero		1


	//   ....[35]....
        /*041c*/ 	.word	0x00006810
        /*0420*/ 	.word	0x000000ff
        /*0424*/ 	.word	0x00000000
        /*0428*/ 	.short	0x0101
        /*042a*/ 	.byte	0x05
	.zero		1


	//   ....[36]....
        /*042c*/ 	.word	0x00007700
        /*0430*/ 	.word	0x00000007
        /*0434*/ 	.word	0x00019c80
        /*0438*/ 	.short	0x010a
        /*043a*/ 	.byte	0x3f
	.zero		1


	//   ....[37]....
        /*043c*/ 	.word	0x00007910
        /*0440*/ 	.word	0x00000007
        /*0444*/ 	.word	0x00019c40
        /*0448*/ 	.short	0x010a
        /*044a*/ 	.byte	0x3f
	.zero		1


	//   ....[38]....
        /*044c*/ 	.word	0x00007d30
        /*0450*/ 	.word	0x000000ff
        /*0454*/ 	.word	0x00019c20
        /*0458*/ 	.short	0x010a
        /*045a*/ 	.byte	0x28
	.zero		1


	//   ....[39]....
        /*045c*/ 	.word	0x00007fc0
        /*0460*/ 	.word	0x00000007
        /*0464*/ 	.word	0x00019c80
        /*0468*/ 	.short	0x010a
        /*046a*/ 	.byte	0x3f
	.zero		1


	//   ....[40]....
        /*046c*/ 	.word	0x000083c0
        /*0470*/ 	.word	0x00000007
        /*0474*/ 	.word	0x00019c40
        /*0478*/ 	.short	0x010a
        /*047a*/ 	.byte	0x3f
	.zero		1


	//   ....[41]....
        /*047c*/ 	.word	0x00008850
        /*0480*/ 	.word	0x0000000e
        /*0484*/ 	.word	0x00019c70
        /*0488*/ 	.short	0x010a
        /*048a*/ 	.byte	0x3f
	.zero		1


	//   ....[42]....
        /*048c*/ 	.word	0x000088c0
        /*0490*/ 	.word	0x0000000e
        /*0494*/ 	.word	0x00019c60
        /*0498*/ 	.short	0x010a
        /*049a*/ 	.byte	0x3f
	.zero		1


	//   ....[43]....
        /*049c*/ 	.word	0x00008ca0
        /*04a0*/ 	.word	0x0000000e
        /*04a4*/ 	.word	0x00019c50
        /*04a8*/ 	.short	0x0101
        /*04aa*/ 	.byte	0x3f
	.zero		1


	//   ....[44]....
        /*04ac*/ 	.word	0x00008d20
        /*04b0*/ 	.word	0x00000004
        /*04b4*/ 	.word	0x00000000
        /*04b8*/ 	.short	0x0101
        /*04ba*/ 	.byte	0x3f
	.zero		1


	//   ....[45]....
        /*04bc*/ 	.word	0x00008de0
        /*04c0*/ 	.word	0x00000000
        /*04c4*/ 	.word	0x00019c70
        /*04c8*/ 	.short	0x010a
        /*04ca*/ 	.byte	0x3f
	.zero		1


	//   ....[46]....
        /*04cc*/ 	.word	0x00008e50
        /*04d0*/ 	.word	0x00000000
        /*04d4*/ 	.word	0x00019c60
        /*04d8*/ 	.short	0x010a
        /*04da*/ 	.byte	0x3f
	.zero		1


	//   ....[47]....
        /*04dc*/ 	.word	0x00009290
        /*04e0*/ 	.word	0x00000000
        /*04e4*/ 	.word	0x00019c50
        /*04e8*/ 	.short	0x0101
        /*04ea*/ 	.byte	0x3f
	.zero		1


	//   ....[48]....
        /*04ec*/ 	.word	0x000092e0
        /*04f0*/ 	.word	0x00000003
        /*04f4*/ 	.word	0x00000000
        /*04f8*/ 	.short	0x0101
        /*04fa*/ 	.byte	0x3f
	.zero		1


	//   ....[49]....
        /*04fc*/ 	.word	0x00009380
        /*0500*/ 	.word	0x00000006
        /*0504*/ 	.word	0x00019c20
        /*0508*/ 	.short	0x010a
        /*050a*/ 	.byte	0x3f
	.zero		1


	//   ....[50]....
        /*050c*/ 	.word	0x000094a0
        /*0510*/ 	.word	0x00000005
        /*0514*/ 	.word	0x00000000
        /*0518*/ 	.short	0x010a
        /*051a*/ 	.byte	0x3f
	.zero		1


	//   ....[51]....
        /*051c*/ 	.word	0x00009510
        /*0520*/ 	.word	0x00000009
        /*0524*/ 	.word	0x00000000
        /*0528*/ 	.short	0x010a
        /*052a*/ 	.byte	0x3f
	.zero		1


	//   ....[52]....
        /*052c*/ 	.word	0x00009560
        /*0530*/ 	.word	0x00000013
        /*0534*/ 	.word	0x00019c60
        /*0538*/ 	.short	0x010a
        /*053a*/ 	.byte	0x3f
	.zero		1


	//   ....[53]....
        /*053c*/ 	.word	0x000095b0
        /*0540*/ 	.word	0x00000007
        /*0544*/ 	.word	0x00019c60
        /*0548*/ 	.short	0x010a
        /*054a*/ 	.byte	0x3f
	.zero		1


	//   ....[54]....
        /*054c*/ 	.word	0x000095f0
        /*0550*/ 	.word	0x00000013
        /*0554*/ 	.word	0x00019c80
        /*0558*/ 	.short	0x010a
        /*055a*/ 	.byte	0x3f
	.zero		1


	//   ....[55]....
        /*055c*/ 	.word	0x00009610
        /*0560*/ 	.word	0x00000007
        /*0564*/ 	.word	0x00019c80
        /*0568*/ 	.short	0x010a
        /*056a*/ 	.byte	0x3f
	.zero		1


	//   ....[56]....
        /*056c*/ 	.word	0x00009680
        /*0570*/ 	.word	0x00000003
        /*0574*/ 	.word	0x00019c00
        /*0578*/ 	.short	0x010a
        /*057a*/ 	.byte	0x3f
	.zero		1


	//   ....[57]....
        /*057c*/ 	.word	0x000096d0
        /*0580*/ 	.word	0x00000003
        /*0584*/ 	.word	0x00019c30
        /*0588*/ 	.short	0x010a
        /*058a*/ 	.byte	0x3f
	.zero		1


	//   ....[58]....
        /*058c*/ 	.word	0x00009730
        /*0590*/ 	.word	0x00000007
        /*0594*/ 	.word	0x00019c30
        /*0598*/ 	.short	0x010a
        /*059a*/ 	.byte	0x3f
	.zero		1


	//   ....[59]....
        /*059c*/ 	.word	0x00009790
        /*05a0*/ 	.word	0x00000007
        /*05a4*/ 	.word	0x00019c50
        /*05a8*/ 	.short	0x010a
        /*05aa*/ 	.byte	0x3f
	.zero		1


	//   ....[60]....
        /*05ac*/ 	.word	0x000097f0
        /*05b0*/ 	.word	0x00000004
        /*05b4*/ 	.word	0x00019c50
        /*05b8*/ 	.short	0x010a
        /*05ba*/ 	.byte	0x3f
	.zero		1


	//   ....[61]....
        /*05bc*/ 	.word	0x00009940
        /*05c0*/ 	.word	0x00000007
        /*05c4*/ 	.word	0x00019c80
        /*05c8*/ 	.short	0x010a
        /*05ca*/ 	.byte	0x3f
	.zero		1


	//   ....[62]....
        /*05cc*/ 	.word	0x00009990
        /*05d0*/ 	.word	0x00000007
        /*05d4*/ 	.word	0x00019c40
        /*05d8*/ 	.short	0x010a
        /*05da*/ 	.byte	0x3f
	.zero		1


	//   ....[63]....
        /*05dc*/ 	.word	0x000099e0
        /*05e0*/ 	.word	0x0000001c
        /*05e4*/ 	.word	0x00019c20
        /*05e8*/ 	.short	0x010a
        /*05ea*/ 	.byte	0x3f
	.zero		1


	//   ....[64]....
        /*05ec*/ 	.word	0x00009a30
        /*05f0*/ 	.word	0x00000007
        /*05f4*/ 	.word	0x00019c80
        /*05f8*/ 	.short	0x010a
        /*05fa*/ 	.byte	0x3f
	.zero		1


	//   ....[65]....
        /*05fc*/ 	.word	0x00009a80
        /*0600*/ 	.word	0x00000007
        /*0604*/ 	.word	0x00019c40
        /*0608*/ 	.short	0x010a
        /*060a*/ 	.byte	0x3f
	.zero		1


	//   ....[66]....
        /*060c*/ 	.word	0x00009ad0
        /*0610*/ 	.word	0x0000000e
        /*0614*/ 	.word	0x00019c70
        /*0618*/ 	.short	0x010a
        /*061a*/ 	.byte	0x3f
	.zero		1


	//   ....[67]....
        /*061c*/ 	.word	0x00009b20
        /*0620*/ 	.word	0x0000000e
        /*0624*/ 	.word	0x00019c60
        /*0628*/ 	.short	0x010a
        /*062a*/ 	.byte	0x3f
	.zero		1


	//   ....[68]....
        /*062c*/ 	.word	0x00009b70
        /*0630*/ 	.word	0x00000000
        /*0634*/ 	.word	0x00019c70
        /*0638*/ 	.short	0x010a
        /*063a*/ 	.byte	0x3f
	.zero		1


	//   ....[69]....
        /*063c*/ 	.word	0x00009bc0
        /*0640*/ 	.word	0x00000000
        /*0644*/ 	.word	0x00019c60
        /*0648*/ 	.short	0x010a
        /*064a*/ 	.byte	0x3f
	.zero		1


	//   ....[70]....
        /*064c*/ 	.word	0x00009c10
        /*0650*/ 	.word	0x00000006
        /*0654*/ 	.word	0x00019c20
        /*0658*/ 	.short	0x010a
        /*065a*/ 	.byte	0x3f
	.zero		1


	//   ....[71]....
        /*065c*/ 	.word	0x00009c60
        /*0660*/ 	.word	0x00000005
        /*0664*/ 	.word	0x00000000
        /*0668*/ 	.short	0x010a
        /*066a*/ 	.byte	0x3f
	.zero		1


	//   ....[72]....
        /*066c*/ 	.word	0x00009cb0
        /*0670*/ 	.word	0x00000009
        /*0674*/ 	.word	0x00000000
        /*0678*/ 	.short	0x010a
        /*067a*/ 	.byte	0x3f
	.zero		1


	//   ....[73]....
        /*067c*/ 	.word	0x00009d00
        /*0680*/ 	.word	0x00000013
        /*0684*/ 	.word	0x00019c60
        /*0688*/ 	.short	0x010a
        /*068a*/ 	.byte	0x3f
	.zero		1


	//   ....[74]....
        /*068c*/ 	.word	0x00009d50
        /*0690*/ 	.word	0x00000007
        /*0694*/ 	.word	0x00019c60
        /*0698*/ 	.short	0x010a
        /*069a*/ 	.byte	0x3f
	.zero		1


	//   ....[75]....
        /*069c*/ 	.word	0x00009da0
        /*06a0*/ 	.word	0x00000013
        /*06a4*/ 	.word	0x00019c80
        /*06a8*/ 	.short	0x010a
        /*06aa*/ 	.byte	0x3f
	.zero		1


	//----- nvinfo : EIATTR_NUM_MBARRIERS
	.align		4
.L_1165:
        /*06ac*/ 	.byte	0x03, 0x38
        /*06ae*/ 	.short	0x0016


	//----- nvinfo : EIATTR_EXIT_INSTR_OFFSETS
	.align		4
        /*06b0*/ 	.byte	0x04, 0x1c
        /*06b2*/ 	.short	(.L_1167 - .L_1166)


	//   ....[0]....
.L_1166:
        /*06b4*/ 	.word	0x00000a10


	//   ....[1]....
        /*06b8*/ 	.word	0x000068c0


	//   ....[2]....
        /*06bc*/ 	.word	0x000093c0


	//   ....[3]....
        /*06c0*/ 	.word	0x00009660


	//----- nvinfo : EIATTR_MAX_THREADS
	.align		4
.L_1167:
        /*06c4*/ 	.byte	0x04, 0x05
        /*06c6*/ 	.short	(.L_1169 - .L_1168)
.L_1168:
        /*06c8*/ 	.word	0x00000200
        /*06cc*/ 	.word	0x00000001
        /*06d0*/ 	.word	0x00000001


	//----- nvinfo : EIATTR_CRS_STACK_SIZE
	.align		4
.L_1169:
        /*06d4*/ 	.byte	0x04, 0x1e
        /*06d6*/ 	.short	(.L_1171 - .L_1170)
.L_1170:
        /*06d8*/ 	.word	0x00000000


	//----- nvinfo : EIATTR_CBANK_PARAM_SIZE
	.align		4
.L_1171:
        /*06dc*/ 	.byte	0x03, 0x19
        /*06de*/ 	.short	0x0bf0


	//----- nvinfo : EIATTR_PARAM_CBANK
	.align		4
        /*06e0*/ 	.byte	0x04, 0x0a
        /*06e2*/ 	.short	(.L_1173 - .L_1172)
	.align		4
.L_1172:
        /*06e4*/ 	.word	index@(.nv.constant0._ZN7cutlass13device_kernelIN5flash11enable_sm90INS1_16FlashAttnFwdSm90INS1_25CollectiveMainloopFwdSm90ILi2EN4cute5tupleIJNS5_1CILi1EEES8_S8_EEENS6_IJNS7_ILi192EEENS7_ILi128EEENS7_ILi96EEEEEELi96ENS_12float_e4m3_tEfNS_4arch4Sm90ELb0ELb0ELb0ELb0ELb0ELb0ELb0ELb1ELb1ELb0ELb0ELb0EEENS1_21CollectiveEpilogueFwdINS6_IJSA_SC_SB_EEES9_NS_10bfloat16_tESG_Li384ELb0ELb0ELb0ELb1EEENS1_29StaticPersistentTileSchedulerILb0EEEEEEEEEvNT_6ParamsE)
        /*06e8*/ 	.short	0x0210
        /*06ea*/ 	.short	0x0bf0


	//----- nvinfo : EIATTR_SW_WAR
	.align		4
.L_1173:
        /*06ec*/ 	.byte	0x04, 0x36
        /*06ee*/ 	.short	(.L_1175 - .L_1174)
.L_1174:
        /*06f0*/ 	.word	0x00000008
.L_1175:


//--------------------- .nv.info._ZN7cutlass13device_kernelIN5flash11enable_sm90INS1_16FlashAttnFwdSm90INS1_25CollectiveMainloopFwdSm90ILi2EN4cute5tupleIJNS5_1CILi1EEES8_S8_EEENS6_IJNS7_ILi192EEENS7_ILi128EEENS7_ILi96EEEEEELi96ENS_12float_e4m3_tEfNS_4arch4Sm90ELb0ELb0ELb0ELb1ELb0ELb0ELb0ELb1ELb1ELb0ELb0ELb0EEENS1_21CollectiveEpilogueFwdINS6_IJSA_SC_SB_EEES9_NS_10bfloat16_tESG_Li384ELb1ELb0ELb0ELb1EEENS1_36VarlenDynamicPersistentTileSchedulerILi192ELi128ELi384ELi128ELb0ELb0ELb1ELb0ELb1ELb1EEEEEEEEEvNT_6ParamsE --------------------------
	.section	.nv.info._ZN7cutlass13device_kernelIN5flash11enable_sm90INS1_16FlashAttnFwdSm90INS1_25CollectiveMainloopFwdSm90ILi2EN4cute5tupleIJNS5_1CILi1EEES8_S8_EEENS6_IJNS7_ILi192EEENS7_ILi128EEENS7_ILi96EEEEEELi96ENS_12float_e4m3_tEfNS_4arch4Sm90ELb0ELb0ELb0ELb1ELb0ELb0ELb0ELb1ELb1ELb0ELb0ELb0EEENS1_21CollectiveEpilogueFwdINS6_IJSA_SC_SB_EEES9_NS_10bfloat16_tESG_Li384ELb1ELb0ELb0ELb1EEENS1_36VarlenDynamicPersistentTileSchedulerILi192ELi128ELi384ELi128ELb0ELb0ELb1ELb0ELb1ELb1EEEEEEEEEvNT_6ParamsE,"",@"SHT_CUDA_INFO"
	.sectionflags	@""
	.align	4


	//----- nvinfo : EIATTR_CUDA_API_VERSION
	.align		4
        /*0000*/ 	.byte	0x04, 0x37
        /*0002*/ 	.short	(.L_1177 - .L_1176)
.L_1176:
        /*0004*/ 	.word	0x00000082


	//----- nvinfo : EIATTR_KPARAM_INFO
	.align		4
.L_1177:
        /*0008*/ 	.byte	0x04, 0x17
        /*000a*/ 	.short	(.L_1179 - .L_1178)
.L_1178:
        /*000c*/ 	.word	0x00000000
        /*0010*/ 	.short	0x0000
        /*0012*/ 	.short	0x0070
        /*0014*/ 	.byte	0x00, 0xf0, 0x01, 0x28


	//----- nvinfo : EIATTR_SPARSE_MMA_MASK
	.align		4
.L_1179:
        /*0018*/ 	.byte	0x03, 0x50
        /*001a*/ 	.short	0x0000


	//----- nvinfo : EIATTR_MAXREG_COUNT
	.align		4
        /*001c*/ 	.byte	0x03, 0x1b
        /*001e*/ 	.short	0x0080


	//----- nvinfo : EIATTR_NUM_BARRIERS
	.align		4
        /*0020*/ 	.byte	0x02, 0x4c
        /*0022*/ 	.byte	0x09
	.zero		1


	//----- nvinfo : EIATTR_EXTERNS
	.align		4
        /*0024*/ 	.byte	0x04, 0x0f
        /*0026*/ 	.short	(.L_1181 - .L_1180)


	//   ....[0]....
	.align		4
.L_1180:
        /*0028*/ 	.word	index@(__assertfail)


	//----- nvinfo : EIATTR_ANNOTATIONS
	.align		4
.L_1181:
        /*002c*/ 	.byte	0x04, 0x55
        /*002e*/ 	.short	(.L_1183 - .L_1182)


	//   ....[0]....
.L_1182:
        /*0030*/ 	.word	0x00000001
        /*0034*/ 	.byte	0xc0, 0x19, 0x00, 0x00, 0x01, 0x00, 0x00, 0x00, 0x20, 0x1a, 0x00, 0x00, 0x01, 0x00, 0x00, 0x00
        /*0044*/ 	.byte	0x50, 0x7e, 0x00, 0x00, 0x01, 0x00, 0x00, 0x00, 0xc0, 0x7e, 0x00, 0x00, 0x01, 0x00, 0x00, 0x00
        /*0054*/ 	.byte	0xe0, 0x87, 0x00, 0x00, 0x01, 0x00, 0x00, 0x00, 0xb0, 0x88, 0x00, 0x00, 0x01, 0x00, 0x00, 0x00
        /*0064*/ 	.byte	0x00, 0x8e, 0x00, 0x00, 0x01, 0x00, 0x00, 0x00, 0x80, 0x91, 0x00, 0x00, 0x01, 0x00, 0x00, 0x00
        /*0074*/ 	.byte	0xe0, 0x91, 0x00, 0x00, 0x01, 0x00, 0x00, 0x00, 0x70, 0x95, 0x00, 0x00, 0x01, 0x00, 0x00, 0x00
        /*0084*/ 	.byte	0x00, 0xa1, 0x00, 0x00, 0x01, 0x00, 0x00, 0x00, 0x40, 0xa1, 0x00, 0x00, 0x01, 0x00, 0x00, 0x00
        /*0094*/ 	.byte	0xc0, 0xb8, 0x00, 0x00, 0x01, 0x00, 0x00, 0x00, 0x50, 0xc2, 0x00, 0x00


	//----- nvinfo : EIATTR_MERCURY_ISA_VERSION
	.align		4
.L_1183:
        /*00a0*/ 	.byte	0x03, 0x5f
        /*00a2*/ 	.short	0x0101


	//----- nvinfo : EIATTR_UNUSED_LOAD_BYTE_OFFSET
	.align		4
        /*00a4*/ 	.byte	0x04, 0x44
        /*00a6*/ 	.short	(.L_1185 - .L_1184)


	//   ....[0]....
.L_1184:
        /*00a8*/ 	.word	0x00000a30
        /*00ac*/ 	.word	0x0000fff0


	//   ....[1]....
        /*00b0*/ 	.word	0x00006150
        /*00b4*/ 	.word	0x0000fff0


	//----- nvinfo : EIATTR_INT_WARP_WIDE_INSTR_OFFSETS
	.align		4
.L_1185:
        /*00b8*/ 	.byte	0x04, 0x31
        /*00ba*/ 	.short	(.L_1187 - .L_1186)


	//   ....[0]....
.L_1186:
        /*00bc*/ 	.word	0x00000160


	//   ....[1]....
        /*00c0*/ 	.word	0x000001a0


	//   ....[2]....
        /*00c4*/ 	.word	0x00000210


	//   ....[3]....
        /*00c8*/ 	.word	0x000043e0


	//   ....[4]....
        /*00cc*/ 	.word	0x00008f50


	//   ....[5]....
        /*00d0*/ 	.word	0x00008fe0


	//   ....[6]....
        /*00d4*/ 	.word	0x00009710


	//   ....[7]....
        /*00d8*/ 	.word	0x0000b260


	//   ....[8]....
        /*00dc*/ 	.word	0x0000b2f0


	//----- nvinfo : EIATTR_COOP_GROUP_MASK_REGIDS
	.align		4
.L_1187:
        /*00e0*/ 	.byte	0x04, 0x29
        /*00e2*/ 	.short	(.L_1189 - .L_1188)


	//   ....[0]....
.L_1188:
        /*00e4*/ 	.word	0xffffffff


	//   ....[1]....
        /*00e8*/ 	.word	0xffffffff


	//   ....[2]....
        /*00ec*/ 	.word	0xffffffff


	//   ....[3]....
        /*00f0*/ 	.word	0xffffffff


	//   ....[4]....
        /*00f4*/ 	.word	0xffffffff


	//   ....[5]....
        /*00f8*/ 	.word	0xffffffff


	//   ....[6]....
        /*00fc*/ 	.word	0xffffffff


	//   ....[7]....
        /*0100*/ 	.word	0xffffffff


	//   ....[8]....
        /*0104*/ 	.word	0xffffffff


	//   ....[9]....
        /*0108*/ 	.word	0xffffffff


	//   ....[10]....
        /*010c*/ 	.word	0xffffffff


	//   ....[11]....
        /*0110*/ 	.word	0xffffffff


	//   ....[12]....
        /*0114*/ 	.word	0xffffffff


	//   ....[13]....
        /*0118*/ 	.word	0xffffffff


	//   ....[14]....
        /*011c*/ 	.word	0xffffffff


	//   ....[15]....
        /*0120*/ 	.word	0xffffffff


	//   ....[16]....
        /*0124*/ 	.word	0xffffffff


	//   ....[17]....
        /*0128*/ 	.word	0xffffffff


	//   ....[18]....
        /*012c*/ 	.word	0xffffffff


	//   ....[19]....
        /*0130*/ 	.word	0xffffffff


	//   ....[20]....
        /*0134*/ 	.word	0xffffffff


	//   ....[21]....
        /*0138*/ 	.word	0xffffffff


	//   ....[22]....
        /*013c*/ 	.word	0xffffffff


	//   ....[23]....
        /*0140*/ 	.word	0xffffffff


	//   ....[24]....
        /*0144*/ 	.word	0xffffffff


	//   ....[25]....
        /*0148*/ 	.word	0xffffffff


	//   ....[26]....
        /*014c*/ 	.word	0xffffffff


	//   ....[27]....
        /*0150*/ 	.word	0xffffffff


	//   ....[28]....
        /*0154*/ 	.word	0xffffffff


	//   ....[29]....
        /*0158*/ 	.word	0xffffffff


	//   ....[30]....
        /*015c*/ 	.word	0xffffffff


	//   ....[31]....
        /*0160*/ 	.word	0xffffffff


	//   ....[32]....
        /*0164*/ 	.word	0xffffffff


	//   ....[33]....
        /*0168*/ 	.word	0xffffffff


	//   ....[34]....
        /*016c*/ 	.word	0xffffffff


	//   ....[35]....
        /*0170*/ 	.word	0xffffffff


	//   ....[36]....
        /*0174*/ 	.word	0xffffffff


	//   ....[37]....
        /*0178*/ 	.word	0xffffffff


	//   ....[38]....
        /*017c*/ 	.word	0xffffffff


	//   ....[39]....
        /*0180*/ 	.word	0xffffffff


	//   ....[40]....
        /*0184*/ 	.word	0xffffffff


	//   ....[41]....
        /*0188*/ 	.word	0xffffffff


	//   ....[42]....
        /*018c*/ 	.word	0xffffffff


	//   ....[43]....
        /*0190*/ 	.word	0xffffffff


	//   ....[44]....
        /*0194*/ 	.word	0xffffffff


	//   ....[45]....
        /*0198*/ 	.word	0xffffffff


	//   ....[46]....
        /*019c*/ 	.word	0xffffffff


	//   ....[47]....
        /*01a0*/ 	.word	0xffffffff


	//   ....[48]....
        /*01a4*/ 	.word	0xffffffff


	//   ....[49]....
        /*01a8*/ 	.word	0xffffffff


	//   ....[50]....
        /*01ac*/ 	.word	0xffffffff


	//   ....[51]....
        /*01b0*/ 	.word	0xffffffff


	//   ....[52]....
        /*01b4*/ 	.word	0xffffffff


	//   ....[53]....
        /*01b8*/ 	.word	0xffffffff


	//   ....[54]....
        /*01bc*/ 	.word	0xffffffff


	//   ....[55]....
        /*01c0*/ 	.word	0xffffffff


	//   ....[56]....
        /*01c4*/ 	.word	0xffffffff


	//   ....[57]....
        /*01c8*/ 	.word	0xffffffff


	//   ....[58]....
        /*01cc*/ 	.word	0xffffffff


	//   ....[59]....
        /*01d0*/ 	.word	0xffffffff


	//   ....[60]....
        /*01d4*/ 	.word	0xffffffff


	//   ....[61]....
        /*01d8*/ 	.word	0xffffffff


	//   ....[62]....
        /*01dc*/ 	.word	0xffffffff


	//   ....[63]....
        /*01e0*/ 	.word	0xffffffff


	//   ....[64]....
        /*01e4*/ 	.word	0xffffffff


	//   ....[65]....
        /*01e8*/ 	.word	0xffffffff


	//   ....[66]....
        /*01ec*/ 	.word	0xffffffff


	//   ....[67]....
        /*01f0*/ 	.word	0xffffffff


	//   ....[68]....
        /*01f4*/ 	.word	0xffffffff


	//   ....[69]....
        /*01f8*/ 	.word	0xffffffff


	//   ....[70]....
        /*01fc*/ 	.word	0xffffffff


	//   ....[71]....
        /*0200*/ 	.word	0xffffffff


	//   ....[72]....
        /*0204*/ 	.word	0xffffffff


	//   ....[73]....
        /*0208*/ 	.word	0xffffffff


	//   ....[74]....
        /*020c*/ 	.word	0xffffffff


	//   ....[75]....
        /*0210*/ 	.word	0xffffffff


	//   ....[76]....
        /*0214*/ 	.word	0xffffffff


	//   ....[77]....
        /*0218*/ 	.word	0xffffffff


	//   ....[78]....
        /*021c*/ 	.word	0xffffffff


	//   ....[79]....
        /*0220*/ 	.word	0x0500000f


	//   ....[80]....
        /*0224*/ 	.word	0x0500000f


	//----- nvinfo : EIATTR_COOP_GROUP_INSTR_OFFSETS
	.align		4
.L_1189:
        /*0228*/ 	.byte	0x04, 0x28
        /*022a*/ 	.short	(.L_1191 - .L_1190)


	//   ....[0]....
.L_1190:
        /*022c*/ 	.word	0x00000060


	//   ....[1]....
        /*0230*/ 	.word	0x00000170


	//   ....[2]....
        /*0234*/ 	.word	0x000001c0


	//   ....[3]....
        /*0238*/ 	.word	0x000003f0


	//   ....[4]....
        /*023c*/ 	.word	0x00000550


	//   ....[5]....
        /*0240*/ 	.word	0x00000670


	//   ....[6]....
        /*0244*/ 	.word	0x000007d0


	//   ....[7]....
        /*0248*/ 	.word	0x00001660


	//   ....[8]....
        /*024c*/ 	.word	0x000026f0


	//   ....[9]....
        /*0250*/ 	.word	0x000027e0


	//   ....[10]....
        /*0254*/ 	.word	0x00002d30


	//   ....[11]....
        /*0258*/ 	.word	0x00002dc0


	//   ....[12]....
        /*025c*/ 	.word	0x000042c0


	//   ....[13]....
        /*0260*/ 	.word	0x000042d0


	//   ....[14]....
        /*0264*/ 	.word	0x00004370


	//   ....[15]....
        /*0268*/ 	.word	0x00004380


	//   ....[16]....
        /*026c*/ 	.word	0x00005aa0


	//   ....[17]....
        /*0270*/ 	.word	0x00005ac0


	//   ....[18]....
        /*0274*/ 	.word	0x00005b40


	//   ....[19]....
        /*0278*/ 	.word	0x00005b50


	//   ....[20]....
        /*027c*/ 	.word	0x00006810


	//   ....[21]....
        /*0280*/ 	.word	0x00006820


	//   ....[22]....
        /*0284*/ 	.word	0x00006830


	//   ....[23]....
        /*0288*/ 	.word	0x00006840


	//   ....[24]....
        /*028c*/ 	.word	0x00006850


	//   ....[25]....
        /*0290*/ 	.word	0x00006860


	//   ....[26]....
        /*0294*/ 	.word	0x00006870


	//   ....[27]....
        /*0298*/ 	.word	0x00006880


	//   ....[28]....
        /*029c*/ 	.word	0x000068b0


	//   ....[29]....
        /*02a0*/ 	.word	0x000068c0


	//   ....[30]....
        /*02a4*/ 	.word	0x000068f0


	//   ....[31]....
        /*02a8*/ 	.word	0x00006900


	//   ....[32]....
        /*02ac*/ 	.word	0x00006930


	//   ....[33]....
        /*02b0*/ 	.word	0x00006940


	//   ....[34]....
        /*02b4*/ 	.word	0x00006970


	//   ....[35]....
        /*02b8*/ 	.word	0x00006980


	//   ....[36]....
        /*02bc*/ 	.word	0x000069b0


	//   ....[37]....
        /*02c0*/ 	.word	0x000069c0


	//   ....[38]....
        /*02c4*/ 	.word	0x000069d0


	//   ....[39]....
        /*02c8*/ 	.word	0x000069e0


	//   ....[40]....
        /*02cc*/ 	.word	0x00006a50


	//   ....[41]....
        /*02d0*/ 	.word	0x00006a70


	//   ....[42]....
        /*02d4*/ 	.word	0x00006aa0


	//   ....[43]....
        /*02d8*/ 	.word	0x00006ab0


	//   ....[44]....
        /*02dc*/ 	.word	0x00007e80


	//   ....[45]....
        /*02e0*/ 	.word	0x00008070


	//   ....[46]....
        /*02e4*/ 	.word	0x000080a0


	//   ....[47]....
        /*02e8*/ 	.word	0x000080d0


	//   ....[48]....
        /*02ec*/ 	.word	0x00008100


	//   ....[49]....
        /*02f0*/ 	.word	0x00008130


	//   ....[50]....
        /*02f4*/ 	.word	0x00008170


	//   ....[51]....
        /*02f8*/ 	.word	0x000082f0


	//   ....[52]....
        /*02fc*/ 	.word	0x00008320


	//   ....[53]....
        /*0300*/ 	.word	0x00008350


	//   ....[54]....
        /*0304*/ 	.word	0x00008380


	//   ....[55]....
        /*0308*/ 	.word	0x000083b0


	//   ....[56]....
        /*030c*/ 	.word	0x000083f0


	//   ....[57]....
        /*0310*/ 	.word	0x00008470


	//   ....[58]....
        /*0314*/ 	.word	0x000084b0


	//   ....[59]....
        /*0318*/ 	.word	0x00008540


	//   ....[60]....
        /*031c*/ 	.word	0x000098b0


	//   ....[61]....
        /*0320*/ 	.word	0x0000ba80


	//   ....[62]....
        /*0324*/ 	.word	0x0000bab0


	//   ....[63]....
        /*0328*/ 	.word	0x0000bae0


	//   ....[64]....
        /*032c*/ 	.word	0x0000baf0


	//   ....[65]....
        /*0330*/ 	.word	0x0000bb20


	//   ....[66]....
        /*0334*/ 	.word	0x0000bb30


	//   ....[67]....
        /*0338*/ 	.word	0x0000bb60


	//   ....[68]....
        /*033c*/ 	.word	0x0000bba0


	//   ....[69]....
        /*0340*/ 	.word	0x0000bce0


	//   ....[70]....
        /*0344*/ 	.word	0x0000bd10


	//   ....[71]....
        /*0348*/ 	.word	0x0000bd40


	//   ....[72]....
        /*034c*/ 	.word	0x0000bd70


	//   ....[73]....
        /*0350*/ 	.word	0x0000bda0


	//   ....[74]....
        /*0354*/ 	.word	0x0000bde0


	//   ....[75]....
        /*0358*/ 	.word	0x0000be70


	//   ....[76]....
        /*035c*/ 	.word	0x0000beb0


	//   ....[77]....
        /*0360*/ 	.word	0x0000bf40


	//   ....[78]....
        /*0364*/ 	.word	0x0000c370


	//   ....[79]....
        /*0368*/ 	.word	0x0000c860


	//   ....[80]....
        /*036c*/ 	.word	0x0000ccc0


	//----- nvinfo : EIATTR_REG_RECONFIG
	.align		4
.L_1191:
        /*0370*/ 	.byte	0x01, 0x54
	.zero		2


	//----- nvinfo : EIATTR_SYSCALL_OFFSETS
	.align		4
        /*0374*/ 	.byte	0x04, 0x46
        /*0376*/ 	.short	(.L_1193 - .L_1192)


	//   ....[0]....
.L_1192:
        /*0378*/ 	.word	0x00001850


	//   ....[1]....
        /*037c*/ 	.word	0x00009170


	//   ....[2]....
        /*0380*/ 	.word	0x000092f0


	//   ....[3]....
        /*0384*/ 	.word	0x00009430


	//   ....[4]....
        /*0388*/ 	.word	0x00009550


	//----- nvinfo : EIATTR_MBARRIER_INSTR_OFFSETS
	.align		4
.L_1193:
        /*038c*/ 	.byte	0x04, 0x39
        /*038e*/ 	.short	(.L_1195 - .L_1194)


	//   ....[0]....
.L_1194:
        /*0390*/ 	.word	0x000002a0
        /*0394*/ 	.word	0x000000ff
        /*0398*/ 	.word	0x00019c00
        /*039c*/ 	.short	0x0100
        /*039e*/ 	.byte	0x08
	.zero		1


	//   ....[1]....
        /*03a0*/ 	.word	0x000002b0
        /*03a4*/ 	.word	0x000000ff
        /*03a8*/ 	.word	0x00019c20
        /*03ac*/ 	.short	0x0100
        /*03ae*/ 	.byte	0x08
	.zero		1


	//   ....[2]....
        /*03b0*/ 	.word	0x000003a0
        /*03b4*/ 	.word	0x000000ff
        /*03b8*/ 	.word	0x00019c30
        /*03bc*/ 	.short	0x0100
        /*03be*/ 	.byte	0x08
	.zero		1


	//   ....[3]....
        /*03c0*/ 	.word	0x000003b0
        /*03c4*/ 	.word	0x000000ff
        /*03c8*/ 	.word	0x00019c40
        /*03cc*/ 	.short	0x0100
        /*03ce*/ 	.byte	0x08
	.zero		1


	//   ....[4]....
        /*03d0*/ 	.word	0x000003c0
        /*03d4*/ 	.word	0x000000ff
        /*03d8*/ 	.word	0x00019c38
        /*03dc*/ 	.short	0x0100
        /*03de*/ 	.byte	0x08
	.zero		1


	//   ....[5]....
        /*03e0*/ 	.word	0x000003d0
        /*03e4*/ 	.word	0x000000ff
        /*03e8*/ 	.word	0x00019c48
        /*03ec*/ 	.short	0x0100
        /*03ee*/ 	.byte	0x08
	.zero		1


	//   ....[6]....
        /*03f0*/ 	.word	0x00000500
        /*03f4*/ 	.word	0x000000ff
        /*03f8*/ 	.word	0x00019c50
        /*03fc*/ 	.short	0x0100
        /*03fe*/ 	.byte	0x08
	.zero		1


	//   ....[7]....
        /*0400*/ 	.word	0x00000510
        /*0404*/ 	.word	0x000000ff
        /*0408*/ 	.word	0x00019c60
        /*040c*/ 	.short	0x0100
        /*040e*/ 	.byte	0x08
	.zero		1


	//   ....[8]....
        /*0410*/ 	.word	0x00000520
        /*0414*/ 	.word	0x000000ff
        /*0418*/ 	.word	0x00019c58
        /*041c*/ 	.short	0x0100
        /*041e*/ 	.byte	0x08
	.zero		1


	//   ....[9]....
        /*0420*/ 	.word	0x00000530
        /*0424*/ 	.word	0x000000ff
        /*0428*/ 	.word	0x00019c68
        /*042c*/ 	.short	0x0100
        /*042e*/ 	.byte	0x08
	.zero		1


	//   ....[10]....
        /*0430*/ 	.word	0x00000620
        /*0434*/ 	.word	0x000000ff
        /*0438*/ 	.word	0x00019c70
        /*043c*/ 	.short	0x0100
        /*043e*/ 	.byte	0x06
	.zero		1


	//   ....[11]....
        /*0440*/ 	.word	0x00000630
        /*0444*/ 	.word	0x000000ff
        /*0448*/ 	.word	0x00019c80
        /*044c*/ 	.short	0x0100
        /*044e*/ 	.byte	0x06
	.zero		1


	//   ....[12]....
        /*0450*/ 	.word	0x00000640
        /*0454*/ 	.word	0x000000ff
        /*0458*/ 	.word	0x00019c78
        /*045c*/ 	.short	0x0100
        /*045e*/ 	.byte	0x06
	.zero		1


	//   ....[13]....
        /*0460*/ 	.word	0x00000650
        /*0464*/ 	.word	0x000000ff
        /*0468*/ 	.word	0x00019c88
        /*046c*/ 	.short	0x0100
        /*046e*/ 	.byte	0x06
	.zero		1


	//   ....[14]....
        /*0470*/ 	.word	0x00000780
        /*0474*/ 	.word	0x000000ff
        /*0478*/ 	.word	0x00019c90
        /*047c*/ 	.short	0x0100
        /*047e*/ 	.byte	0x08
	.zero		1


	//   ....[15]....
        /*0480*/ 	.word	0x00000790
        /*0484*/ 	.word	0x000000ff
        /*0488*/ 	.word	0x00019ca0
        /*048c*/ 	.short	0x0100
        /*048e*/ 	.byte	0x08
	.zero		1


	//   ....[16]....
        /*0490*/ 	.word	0x000007a0
        /*0494*/ 	.word	0x000000ff
        /*0498*/ 	.word	0x00019c98
        /*049c*/ 	.short	0x0100
        /*049e*/ 	.byte	0x08
	.zero		1


	//   ....[17]....
        /*04a0*/ 	.word	0x000007b0
        /*04a4*/ 	.word	0x000000ff
        /*04a8*/ 	.word	0x00019ca8
        /*04ac*/ 	.short	0x0100
        /*04ae*/ 	.byte	0x08
	.zero		1


	//   ....[18]....
        /*04b0*/ 	.word	0x000008e0
        /*04b4*/ 	.word	0x000000ff
        /*04b8*/ 	.word	0x00019cb0
        /*04bc*/ 	.short	0x0100
        /*04be*/ 	.byte	0x08
	.zero		1


	//   ....[19]....
        /*04c0*/ 	.word	0x000008f0
        /*04c4*/ 	.word	0x000000ff
        /*04c8*/ 	.word	0x00019cc0
        /*04cc*/ 	.short	0x0100
        /*04ce*/ 	.byte	0x08
	.zero		1


	//   ....[20]....
        /*04d0*/ 	.word	0x00000900
        /*04d4*/ 	.word	0x000000ff
        /*04d8*/ 	.word	0x00019cb8
        /*04dc*/ 	.short	0x0100
        /*04de*/ 	.byte	0x08
	.zero		1


	//   ....[21]....
        /*04e0*/ 	.word	0x00000910
        /*04e4*/ 	.word	0x000000ff
        /*04e8*/ 	.word	0x00019cc8
        /*04ec*/ 	.short	0x0100
        /*04ee*/ 	.byte	0x08
	.zero		1


	//   ....[22]....
        /*04f0*/ 	.word	0x00001900
        /*04f4*/ 	.word	0x00000000
        /*04f8*/ 	.word	0x00019c00
        /*04fc*/ 	.short	0x010a
        /*04fe*/ 	.byte	0x3f
	.zero		1


	//   ....[23]....
        /*0500*/ 	.word	0x00001990
        /*0504*/ 	.word	0x00000004
        /*0508*/ 	.word	0x00019c30
        /*050c*/ 	.short	0x010a
        /*050e*/ 	.byte	0x3f
	.zero		1


	//   ....[24]....
        /*0510*/ 	.word	0x00001a40
        /*0514*/ 	.word	0x00000004
        /*0518*/ 	.word	0x00019c30
        /*051c*/ 	.short	0x010a
        /*051e*/ 	.byte	0x3f
	.zero		1


	//   ....[25]....
        /*0520*/ 	.word	0x000030e0
        /*0524*/ 	.word	0x00000032
        /*0528*/ 	.word	0x00000000
        /*052c*/ 	.short	0x0101
        /*052e*/ 	.byte	0x3f
	.zero		1


	//   ....[26]....
        /*0530*/ 	.word	0x00003be0
        /*0534*/ 	.word	0x000000ff
        /*0538*/ 	.word	0x00019c30
        /*053c*/ 	.short	0x010a
        /*053e*/ 	.byte	0x13
	.zero		1


	//   ....[27]....
        /*0540*/ 	.word	0x00003c20
        /*0544*/ 	.word	0x000000ff
        /*0548*/ 	.word	0x00019c30
        /*054c*/ 	.short	0x010a
        /*054e*/ 	.byte	0x13
	.zero		1


	//   ....[28]....
        /*0550*/ 	.word	0x00003d90
        /*0554*/ 	.word	0x000000ff
        /*0558*/ 	.word	0x00019c50
        /*055c*/ 	.short	0x010a
        /*055e*/ 	.byte	0x0e
	.zero		1


	//   ....[29]....
        /*0560*/ 	.word	0x00003dd0
        /*0564*/ 	.word	0x000000ff
        /*0568*/ 	.word	0x00019c50
        /*056c*/ 	.short	0x010a
        /*056e*/ 	.byte	0x0e
	.zero		1


	//   ....[30]....
        /*0570*/ 	.word	0x00004cf0
        /*0574*/ 	.word	0x000000ff
        /*0578*/ 	.word	0x00000000
        /*057c*/ 	.short	0x0101
        /*057e*/ 	.byte	0x06
	.zero		1


	//   ....[31]....
        /*0580*/ 	.word	0x000052a0
        /*0584*/ 	.word	0x000000ff
        /*0588*/ 	.word	0x00000000
        /*058c*/ 	.short	0x0101
        /*058e*/ 	.byte	0x06
	.zero		1


	//   ....[32]....
        /*0590*/ 	.word	0x00005760
        /*0594*/ 	.word	0x0000000e
        /*0598*/ 	.word	0x00019c50
        /*059c*/ 	.short	0x010a
        /*059e*/ 	.byte	0x3f
	.zero		1


	//   ....[33]....
        /*05a0*/ 	.word	0x000057b0
        /*05a4*/ 	.word	0x0000000e
        /*05a8*/ 	.word	0x00019c50
        /*05ac*/ 	.short	0x010a
        /*05ae*/ 	.byte	0x3f
	.zero		1


	//   ....[34]....
        /*05b0*/ 	.word	0x00005df0
        /*05b4*/ 	.word	0x00000003
        /*05b8*/ 	.word	0x00000000
        /*05bc*/ 	.short	0x0101
        /*05be*/ 	.byte	0x3f
	.zero		1


	//   ....[35]....
        /*05c0*/ 	.word	0x000072f0
        /*05c4*/ 	.word	0x00000000
        /*05c8*/ 	.word	0x00000000
        /*05cc*/ 	.short	0x0101
        /*05ce*/ 	.byte	0x3f
	.zero		1


	//   ....[36]....
        /*05d0*/ 	.word	0x00009ac0
        /*05d4*/ 	.word	0x00000005
        /*05d8*/ 	.word	0x00019c80
        /*05dc*/ 	.short	0x010a
        /*05de*/ 	.byte	0x3f
	.zero		1


	//   ....[37]....
        /*05e0*/ 	.word	0x00009cf0
        /*05e4*/ 	.word	0x00000005
        /*05e8*/ 	.word	0x00019c40
        /*05ec*/ 	.short	0x010a
        /*05ee*/ 	.byte	0x3f
	.zero		1


	//   ....[38]....
        /*05f0*/ 	.word	0x0000a180
        /*05f4*/ 	.word	0x000000ff
        /*05f8*/ 	.word	0x00019c20
        /*05fc*/ 	.short	0x010a
        /*05fe*/ 	.byte	0x28
	.zero		1


	//   ....[39]....
        /*0600*/ 	.word	0x0000a470
        /*0604*/ 	.word	0x0000000a
        /*0608*/ 	.word	0x00019c80
        /*060c*/ 	.short	0x010a
        /*060e*/ 	.byte	0x3f
	.zero		1


	//   ....[40]....
        /*0610*/ 	.word	0x0000a890
        /*0614*/ 	.word	0x0000000a
        /*0618*/ 	.word	0x00019c40
        /*061c*/ 	.short	0x010a
        /*061e*/ 	.byte	0x3f
	.zero		1


	//   ....[41]....
        /*0620*/ 	.word	0x0000ad40
        /*0624*/ 	.word	0x0000000c
        /*0628*/ 	.word	0x00019c70
        /*062c*/ 	.short	0x010a
        /*062e*/ 	.byte	0x3f
	.zero		1


	//   ....[42]....
        /*0630*/ 	.word	0x0000adb0
        /*0634*/ 	.word	0x0000000c
        /*0638*/ 	.word	0x00019c60
        /*063c*/ 	.short	0x010a
        /*063e*/ 	.byte	0x3f
	.zero		1


	//   ....[43]....
        /*0640*/ 	.word	0x0000b190
        /*0644*/ 	.word	0x0000000c
        /*0648*/ 	.word	0x00019c50
        /*064c*/ 	.short	0x0101
        /*064e*/ 	.byte	0x3f
	.zero		1


	//   ....[44]....
        /*0650*/ 	.word	0x0000b200
        /*0654*/ 	.word	0x00000003
        /*0658*/ 	.word	0x00000000
        /*065c*/ 	.short	0x0101
        /*065e*/ 	.byte	0x3f
	.zero		1


	//   ....[45]....
        /*0660*/ 	.word	0x0000b3c0
        /*0664*/ 	.word	0x00000002
        /*0668*/ 	.word	0x00019c70
        /*066c*/ 	.short	0x010a
        /*066e*/ 	.byte	0x3f
	.zero		1


	//   ....[46]....
        /*0670*/ 	.word	0x0000b430
        /*0674*/ 	.word	0x00000002
        /*0678*/ 	.word	0x00019c60
        /*067c*/ 	.short	0x010a
        /*067e*/ 	.byte	0x3f
	.zero		1


	//   ....[47]....
        /*0680*/ 	.word	0x0000b810
        /*0684*/ 	.word	0x00000002
        /*0688*/ 	.word	0x00019c50
        /*068c*/ 	.short	0x0101
        /*068e*/ 	.byte	0x3f
	.zero		1


	//   ....[48]....
        /*0690*/ 	.word	0x0000b880
        /*0694*/ 	.word	0x00000000
        /*0698*/ 	.word	0x00000000
        /*069c*/ 	.short	0x0101
        /*069e*/ 	.byte	0x3f
	.zero		1


	//   ....[49]....
        /*06a0*/ 	.word	0x0000c2f0
        /*06a4*/ 	.word	0x00000008
        /*06a8*/ 	.word	0x00019c20
        /*06ac*/ 	.short	0x010a
        /*06ae*/ 	.byte	0x3f
	.zero		1


	//   ....[50]....
        /*06b0*/ 	.word	0x0000c490
        /*06b4*/ 	.word	0x00000006
        /*06b8*/ 	.word	0x00000000
        /*06bc*/ 	.short	0x010a
        /*06be*/ 	.byte	0x3f
	.zero		1


	//   ....[51]....
        /*06c0*/ 	.word	0x0000c500
        /*06c4*/ 	.word	0x00000007
        /*06c8*/ 	.word	0x00000000
        /*06cc*/ 	.short	0x010a
        /*06ce*/ 	.byte	0x3f
	.zero		1


	//   ....[52]....
        /*06d0*/ 	.word	0x0000c550
        /*06d4*/ 	.word	0x00000002
        /*06d8*/ 	.word	0x00019c60
        /*06dc*/ 	.short	0x010a
        /*06de*/ 	.byte	0x3f
	.zero		1


	//   ....[53]....
        /*06e0*/ 	.word	0x0000c5a0
        /*06e4*/ 	.word	0x00000005
        /*06e8*/ 	.word	0x00019c60
        /*06ec*/ 	.short	0x010a
        /*06ee*/ 	.byte	0x3f
	.zero		1


	//   ....[54]....
        /*06f0*/ 	.word	0x0000c5e0
        /*06f4*/ 	.word	0x00000002
        /*06f8*/ 	.word	0x00019c80
        /*06fc*/ 	.short	0x010a
        /*06fe*/ 	.byte	0x3f
	.zero		1


	//   ....[55]....
        /*0700*/ 	.word	0x0000c600
        /*0704*/ 	.word	0x00000005
        /*0708*/ 	.word	0x00019c80
        /*070c*/ 	.short	0x010a
        /*070e*/ 	.byte	0x3f
	.zero		1


	//   ....[56]....
        /*0710*/ 	.word	0x0000c660
        /*0714*/ 	.word	0x00000000
        /*0718*/ 	.word	0x00019c00
        /*071c*/ 	.short	0x010a
        /*071e*/ 	.byte	0x3f
	.zero		1


	//   ....[57]....
        /*0720*/ 	.word	0x0000c6b0
        /*0724*/ 	.word	0x00000004
        /*0728*/ 	.word	0x00019c30
        /*072c*/ 	.short	0x010a
        /*072e*/ 	.byte	0x3f
	.zero		1


	//   ....[58]....
        /*0730*/ 	.word	0x0000c710
        /*0734*/ 	.word	0x00000006
        /*0738*/ 	.word	0x00019c30
        /*073c*/ 	.short	0x010a
        /*073e*/ 	.byte	0x3f
	.zero		1


	//   ....[59]....
        /*0740*/ 	.word	0x0000c770
        /*0744*/ 	.word	0x00000006
        /*0748*/ 	.word	0x00019c50
        /*074c*/ 	.short	0x010a
        /*074e*/ 	.byte	0x3f
	.zero		1


	//   ....[60]....
        /*0750*/ 	.word	0x0000c7c0
        /*0754*/ 	.word	0x0000000e
        /*0758*/ 	.word	0x00019c50
        /*075c*/ 	.short	0x010a
        /*075e*/ 	.byte	0x3f
	.zero		1


	//   ....[61]....
        /*0760*/ 	.word	0x0000c910
        /*0764*/ 	.word	0x00000005
        /*0768*/ 	.word	0x00019c80
        /*076c*/ 	.short	0x010a
        /*076e*/ 	.byte	0x3f
	.zero		1


	//   ....[62]....
        /*0770*/ 	.word	0x0000c960
        /*0774*/ 	.word	0x00000005
        /*0778*/ 	.word	0x00019c40
        /*077c*/ 	.short	0x010a
        /*077e*/ 	.byte	0x3f
	.zero		1


	//   ....[63]....
        /*0780*/ 	.word	0x0000c9b0
        /*0784*/ 	.word	0x0000001a
        /*0788*/ 	.word	0x00019c20
        /*078c*/ 	.short	0x010a
        /*078e*/ 	.byte	0x3f
	.zero		1


	//   ....[64]....
        /*0790*/ 	.word	0x0000ca00
        /*0794*/ 	.word	0x0000000a
        /*0798*/ 	.word	0x00019c80
        /*079c*/ 	.short	0x010a
        /*079e*/ 	.byte	0x3f
	.zero		1


	//   ....[65]....
        /*07a0*/ 	.word	0x0000ca50
        /*07a4*/ 	.word	0x0000000a
        /*07a8*/ 	.word	0x00019c40
        /*07ac*/ 	.short	0x010a
        /*07ae*/ 	.byte	0x3f
	.zero		1


	//   ....[66]....
        /*07b0*/ 	.word	0x0000caa0
        /*07b4*/ 	.word	0x0000000c
        /*07b8*/ 	.word	0x00019c70
        /*07bc*/ 	.short	0x010a
        /*07be*/ 	.byte	0x3f
	.zero		1


	//   ....[67]....
        /*07c0*/ 	.word	0x0000caf0
        /*07c4*/ 	.word	0x0000000c
        /*07c8*/ 	.word	0x00019c60
        /*07cc*/ 	.short	0x010a
        /*07ce*/ 	.byte	0x3f
	.zero		1


	//   ....[68]....
        /*07d0*/ 	.word	0x0000cb40
        /*07d4*/ 	.word	0x00000002
        /*07d8*/ 	.word	0x00019c70
        /*07dc*/ 	.short	0x010a
        /*07de*/ 	.byte	0x3f
	.zero		1


	//   ....[69]....
        /*07e0*/ 	.word	0x0000cb90
        /*07e4*/ 	.word	0x00000002
        /*07e8*/ 	.word	0x00019c60
        /*07ec*/ 	.short	0x010a
        /*07ee*/ 	.byte	0x3f
	.zero		1


	//   ....[70]....
        /*07f0*/ 	.word	0x0000cbe0
        /*07f4*/ 	.word	0x00000008
        /*07f8*/ 	.word	0x00019c20
        /*07fc*/ 	.short	0x010a
        /*07fe*/ 	.byte	0x3f
	.zero		1


	//   ....[71]....
        /*0800*/ 	.word	0x0000cd80
        /*0804*/ 	.word	0x00000006
        /*0808*/ 	.word	0x00000000
        /*080c*/ 	.short	0x010a
        /*080e*/ 	.byte	0x3f
	.zero		1


	//   ....[72]....
        /*0810*/ 	.word	0x0000cdd0
        /*0814*/ 	.word	0x00000007
        /*0818*/ 	.word	0x00000000
        /*081c*/ 	.short	0x010a
        /*081e*/ 	.byte	0x3f
	.zero		1


	//   ....[73]....
        /*0820*/ 	.word	0x0000ce20
        /*0824*/ 	.word	0x00000002
        /*0828*/ 	.word	0x00019c60
        /*082c*/ 	.short	0x010a
        /*082e*/ 	.byte	0x3f
	.zero		1


	//   ....[74]....
        /*0830*/ 	.word	0x0000ce70
        /*0834*/ 	.word	0x00000005
        /*0838*/ 	.word	0x00019c60
        /*083c*/ 	.short	0x010a
        /*083e*/ 	.byte	0x3f
	.zero		1


	//   ....[75]....
        /*0840*/ 	.word	0x0000cec0
        /*0844*/ 	.word	0x00000002
        /*0848*/ 	.word	0x00019c80
        /*084c*/ 	.short	0x010a
        /*084e*/ 	.byte	0x3f
	.zero		1


	//----- nvinfo : EIATTR_NUM_MBARRIERS
	.align		4
.L_1195:
        /*0850*/ 	.byte	0x03, 0x38
        /*0852*/ 	.short	0x0016


	//----- nvinfo : EIATTR_EXIT_INSTR_OFFSETS
	.align		4
        /*0854*/ 	.byte	0x04, 0x1c
        /*0856*/ 	.short	(.L_1197 - .L_1196)


	//   ....[0]....
.L_1196:
        /*0858*/ 	.word	0x00000a70


	//   ....[1]....
        /*085c*/ 	.word	0x00007e20


	//   ....[2]....
        /*0860*/ 	.word	0x0000c650


	//----- nvinfo : EIATTR_MAX_THREADS
	.align		4
.L_1197:
        /*0864*/ 	.byte	0x04, 0x05
        /*0866*/ 	.short	(.L_1199 - .L_1198)
.L_1198:
        /*0868*/ 	.word	0x00000200
        /*086c*/ 	.word	0x00000001
        /*0870*/ 	.word	0x00000001


	//----- nvinfo : EIATTR_CRS_STACK_SIZE
	.align		4
.L_1199:
        /*0874*/ 	.byte	0x04, 0x1e
        /*0876*/ 	.short	(.L_1201 - .L_1200)
.L_1200:
        /*0878*/ 	.word	0x00000000


	//----- nvinfo : EIATTR_CBANK_PARAM_SIZE
	.align		4
.L_1201:
        /*087c*/ 	.byte	0x03, 0x19
        /*087e*/ 	.short	0x0a70


	//----- nvinfo : EIATTR_PARAM_CBANK
	.align		4
        /*0880*/ 	.byte	0x04, 0x0a
        /*0882*/ 	.short	(.L_1203 - .L_1202)
	.align		4
.L_1202:
        /*0884*/ 	.word	index@(.nv.constant0._ZN7cutlass13device_kernelIN5flash11enable_sm90INS1_16FlashAttnFwdSm90INS1_25CollectiveMainloopFwdSm90ILi2EN4cute5tupleIJNS5_1CILi1EEES8_S8_EEENS6_IJNS7_ILi192EEENS7_ILi128EEENS7_ILi96EEEEEELi96ENS_12float_e4m3_tEfNS_4arch4Sm90ELb0ELb0ELb0ELb1ELb0ELb0ELb0ELb1ELb1ELb0ELb0ELb0EEENS1_21CollectiveEpilogueFwdINS6_IJSA_SC_SB_EEES9_NS_10bfloat16_tESG_Li384ELb1ELb0ELb0ELb1EEENS1_36VarlenDynamicPersistentTileSchedulerILi192ELi128ELi384ELi128ELb0ELb0ELb1ELb0ELb1ELb1EEEEEEEEEvNT_6ParamsE)
        /*0888*/ 	.short	0x0210
        /*088a*/ 	.short	0x0a70


	//----- nvinfo : EIATTR_SW_WAR
	.align		4
.L_1203:
        /*088c*/ 	.byte	0x04, 0x36
        /*088e*/ 	.short	(.L_1205 - .L_1204)
.L_1204:
        /*0890*/ 	.word	0x00000008
.L_1205:


//--------------------- .nv.info._ZN7cutlass13device_kernelIN5flash11enable_sm90INS1_16FlashAttnFwdSm90INS1_25CollectiveMainloopFwdSm90ILi2EN4cute5tupleIJNS5_1CILi1EEES8_S8_EEENS6_IJNS7_ILi192EEENS7_ILi128EEENS7_ILi96EEEEEELi96ENS_12float_e4m3_tEfNS_4arch4Sm90ELb0ELb0ELb0ELb1ELb0ELb1ELb0ELb1ELb1ELb0ELb0ELb0EEENS1_21CollectiveEpilogueFwdINS6_IJSA_SC_SB_EEES9_NS_10bfloat16_tESG_Li384ELb1ELb0ELb0ELb1EEENS1_36VarlenDynamicPersistentTileSchedulerILi192ELi128ELi384ELi128ELb0ELb0ELb1ELb0ELb1ELb1EEEEEEEEEvNT_6ParamsE --------------------------
	.section	.nv.info._ZN7cutlass13device_kernelIN5flash11enable_sm90INS1_16FlashAttnFwdSm90INS1_25CollectiveMainloopFwdSm90ILi2EN4cute5tupleIJNS5_1CILi1EEES8_S8_EEENS6_IJNS7_ILi192EEENS7_ILi128EEENS7_ILi96EEEEEELi96ENS_12float_e4m3_tEfNS_4arch4Sm90ELb0ELb0ELb0ELb1ELb0ELb1ELb0ELb1ELb1ELb0ELb0ELb0EEENS1_21CollectiveEpilogueFwdINS6_IJSA_SC_SB_EEES9_NS_10bfloat16_tESG_Li384ELb1ELb0ELb0ELb1EEENS1_36VarlenDynamicPersistentTileSchedulerILi192ELi128ELi384ELi128ELb0ELb0ELb1ELb0ELb1ELb1EEEEEEEEEvNT_6ParamsE,"",@"SHT_CUDA_INFO"
	.sectionflags	@""
	.align	4


	//----- nvinfo : EIATTR_CUDA_API_VERSION
	.align		4
        /*0000*/ 	.byte	0x04, 0x37
        /*0002*/ 	.short	(.L_1207 - .L_1206)
.L_1206:
        /*0004*/ 	.word	0x00000082


	//----- nvinfo : EIATTR_KPARAM_INFO
	.align		4
.L_1207:
        /*0008*/ 	.byte	0x04, 0x17
        /*000a*/ 	.short	(.L_1209 - .L_1208)
.L_1208:
        /*000c*/ 	.word	0x00000000
        /*0010*/ 	.short	0x0000
        /*0012*/ 	.short	0x0070
        /*0014*/ 	.byte	0x00, 0xf0, 0x01, 0x28


	//----- nvinfo : EIATTR_SPARSE_MMA_MASK
	.align		4
.L_1209:
        /*0018*/ 	.byte	0x03, 0x50
        /*001a*/ 	.short	0x0000


	//----- nvinfo : EIATTR_MAXREG_COUNT
	.align		4
        /*001c*/ 	.byte	0x03, 0x1b
        /*001e*/ 	.short	0x0080


	//----- nvinfo : EIATTR_NUM_BARRIERS
	.align		4
        /*0020*/ 	.byte	0x02, 0x4c
        /*0022*/ 	.byte	0x10
	.zero		1


	//----- nvinfo : EIATTR_EXTERNS
	.align		4
        /*0024*/ 	.byte	0x04, 0x0f
        /*0026*/ 	.short	(.L_1211 - .L_1210)


	//   ....[0]....
	.align		4
.L_1210:
        /*0028*/ 	.word	index@(__assertfail)


	//----- nvinfo : EIATTR_ANNOTATIONS
	.align		4
.L_1211:
        /*002c*/ 	.byte	0x04, 0x55
        /*002e*/ 	.short	(.L_1213 - .L_1212)


	//   ....[0]....
.L_1212:
        /* <DEDUP_REMOVED lines=60> */


	//----- nvinfo : EIATTR_MERCURY_ISA_VERSION
	.align		4
.L_1213:
        /*03e0*/ 	.byte	0x03, 0x5f
        /*03e2*/ 	.short	0x0101


	//----- nvinfo : EIATTR_UNUSED_LOAD_BYTE_OFFSET
	.align		4
        /*03e4*/ 	.byte	0x04, 0x44
        /*03e6*/ 	.short	(.L_1215 - .L_1214)


	//   ....[0]....
.L_1214:
        /*03e8*/ 	.word	0x00000ac0
        /*03ec*/ 	.word	0x0000fff0


	//   ....[1]....
        /*03f0*/ 	.word	0x0000f970
        /*03f4*/ 	.word	0x0000fff0


	//----- nvinfo : EIATTR_INT_WARP_WIDE_INSTR_OFFSETS
	.align		4
.L_1215:
        /*03f8*/ 	.byte	0x04, 0x31
        /*03fa*/ 	.short	(.L_1217 - .L_1216)


	//   ....[0]....
.L_1216:
        /*03fc*/ 	.word	0x000001b0


	//   ....[1]....
        /*0400*/ 	.word	0x00000250


	//   ....[2]....
        /*0404*/ 	.word	0x000002c0


	//   ....[3]....
        /*0408*/ 	.word	0x00013dc0


	//   ....[4]....
        /*040c*/ 	.word	0x00013e50


	//   ....[5]....
        /*0410*/ 	.word	0x000144d0


	//   ....[6]....
        /*0414*/ 	.word	0x00014520


	//   ....[7]....
        /*0418*/ 	.word	0x00014650


	//   ....[8]....
        /*041c*/ 	.word	0x00014710


	//   ....[9]....
        /*0420*/ 	.word	0x00016310


	//   ....[10]....
        /*0424*/ 	.word	0x000163a0


	//----- nvinfo : EIATTR_COOP_GROUP_MASK_REGIDS
	.align		4
.L_1217:
        /*0428*/ 	.byte	0x04, 0x29
        /*042a*/ 	.short	(.L_1219 - .L_1218)


	//   ....[0]....
.L_1218:
        /*042c*/ 	.word	0xffffffff


	//   ....[1]....
        /*0430*/ 	.word	0xffffffff


	//   ....[2]....
        /*0434*/ 	.word	0xffffffff


	//   ....[3]....
        /*0438*/ 	.word	0xffffffff


	//   ....[4]....
        /*043c*/ 	.word	0xffffffff


	//   ....[5]....
        /*0440*/ 	.word	0xffffffff


	//   ....[6]....
        /*0444*/ 	.word	0xffffffff


	//   ....[7]....
        /*0448*/ 	.word	0xffffffff


	//   ....[8]....
        /*044c*/ 	.word	0xffffffff


	//   ....[9]....
        /*0450*/ 	.word	0xffffffff


	//   ....[10]....
        /*0454*/ 	.word	0xffffffff


	//   ....[11]....
        /*0458*/ 	.word	0xffffffff


	//   ....[12]....
        /*045c*/ 	.word	0xffffffff


	//   ....[13]....
        /*0460*/ 	.word	0xffffffff


	//   ....[14]....
        /*0464*/ 	.word	0xffffffff


	//   ....[15]....
        /*0468*/ 	.word	0xffffffff


	//   ....[16]....
        /*046c*/ 	.word	0xffffffff


	//   ....[17]....
        /*0470*/ 	.word	0xffffffff


	//   ....[18]....
        /*0474*/ 	.word	0xffffffff


	//   ....[19]....
        /*0478*/ 	.word	0xffffffff


	//   ....[20]....
        /*047c*/ 	.word	0xffffffff


	//   ....[21]....
        /*0480*/ 	.word	0xffffffff


	//   ....[22]....
        /*0484*/ 	.word	0xffffffff


	//   ....[23]....
        /*0488*/ 	.word	0xffffffff


	//   ....[24]....
        /*048c*/ 	.word	0xffffffff


	//   ....[25]....
        /*0490*/ 	.word	0xffffffff


	//   ....[26]....
        /*0494*/ 	.word	0xffffffff


	//   ....[27]....
        /*0498*/ 	.word	0xffffffff


	//   ....[28]....
        /*049c*/ 	.word	0xffffffff


	//   ....[29]....
        /*04a0*/ 	.word	0xffffffff


	//   ....[30]....
        /*04a4*/ 	.word	0xffffffff


	//   ....[31]....
        /*04a8*/ 	.word	0xffffffff


	//   ....[32]....
        /*04ac*/ 	.word	0xffffffff


	//   ....[33]....
        /*04b0*/ 	.word	0xffffffff


	//   ....[34]....
        /*04b4*/ 	.word	0xffffffff


	//   ....[35]....
        /*04b8*/ 	.word	0xffffffff


	//   ....[36]....
        /*04bc*/ 	.word	0xffffffff


	//   ....[37]....
        /*04c0*/ 	.word	0xffffffff


	//   ....[38]....
        /*04c4*/ 	.word	0xffffffff


	//   ....[39]....
        /*04c8*/ 	.word	0xffffffff


	//   ....[40]....
        /*04cc*/ 	.word	0xffffffff


	//   ....[41]....
        /*04d0*/ 	.word	0xffffffff


	//   ....[42]....
        /*04d4*/ 	.word	0xffffffff


	//   ....[43]....
        /*04d8*/ 	.word	0xffffffff


	//   ....[44]....
        /*04dc*/ 	.word	0xffffffff


	//   ....[45]....
        /*04e0*/ 	.word	0xffffffff


	//   ....[46]....
        /*04e4*/ 	.word	0xffffffff


	//   ....[47]....
        /*04e8*/ 	.word	0xffffffff


	//   ....[48]....
        /*04ec*/ 	.word	0xffffffff


	//   ....[49]....
        /*04f0*/ 	.word	0xffffffff


	//   ....[50]....
        /*04f4*/ 	.word	0xffffffff


	//   ....[51]....
        /*04f8*/ 	.word	0xffffffff


	//   ....[52]....
        /*04fc*/ 	.word	0xffffffff


	//   ....[53]....
        /*0500*/ 	.word	0xffffffff


	//   ....[54]....
        /*0504*/ 	.word	0xffffffff


	//   ....[55]....
        /*0508*/ 	.word	0xffffffff


	//   ....[56]....
        /*050c*/ 	.word	0xffffffff


	//   ....[57]....
        /*0510*/ 	.word	0xffffffff


	//   ....[58]....
        /*0514*/ 	.word	0xffffffff


	//   ....[59]....
        /*0518*/ 	.word	0xffffffff


	//   ....[60]....
        /*051c*/ 	.word	0xffffffff


	//   ....[61]....
        /*0520*/ 	.word	0xffffffff


	//   ....[62]....
        /*0524*/ 	.word	0xffffffff


	//   ....[63]....
        /*0528*/ 	.word	0xffffffff


	//   ....[64]....
        /*052c*/ 	.word	0xffffffff


	//   ....[65]....
        /*0530*/ 	.word	0xffffffff


	//   ....[66]....
        /*0534*/ 	.word	0xffffffff


	//   ....[67]....
        /*0538*/ 	.word	0xffffffff


	//   ....[68]....
        /*053c*/ 	.word	0xffffffff


	//   ....[69]....
        /*0540*/ 	.word	0xffffffff


	//   ....[70]....
        /*0544*/ 	.word	0xffffffff


	//   ....[71]....
        /*0548*/ 	.word	0xffffffff


	//   ....[72]....
        /*054c*/ 	.word	0xffffffff


	//   ....[73]....
        /*0550*/ 	.word	0xffffffff


	//   ....[74]....
        /*0554*/ 	.word	0xffffffff


	//   ....[75]....
        /*0558*/ 	.word	0xffffffff


	//   ....[76]....
        /*055c*/ 	.word	0xffffffff


	//   ....[77]....
        /*0560*/ 	.word	0xffffffff


	//   ....[78]....
        /*0564*/ 	.word	0xffffffff


	//   ....[79]....
        /*0568*/ 	.word	0xffffffff


	//   ....[80]....
        /*056c*/ 	.word	0x0500000f


	//   ....[81]....
        /*0570*/ 	.word	0x0500000f


	//   ....[82]....
        /*0574*/ 	.word	0x0500000f


	//   ....[83]....
        /*0578*/ 	.word	0x0500000f


	//   ....[84]....
        /*057c*/ 	.word	0x0500000f


	//   ....[85]....
        /*0580*/ 	.word	0x0500000f


	//   ....[86]....
        /*0584*/ 	.word	0x0500000f


	//   ....[87]....
        /*0588*/ 	.word	0x0500000f


	//   ....[88]....
        /*058c*/ 	.word	0x0500000f


	//   ....[89]....
        /*0590*/ 	.word	0x0500000f


	//   ....[90]....
        /*0594*/ 	.word	0x0500000f


	//   ....[91]....
        /*0598*/ 	.word	0x0500000f


	//   ....[92]....
        /*059c*/ 	.word	0x0500000f


	//   ....[93]....
        /*05a0*/ 	.word	0x0500000f


	//   ....[94]....
        /*05a4*/ 	.word	0x0500000f


	//   ....[95]....
        /*05a8*/ 	.word	0x0500000f


	//   ....[96]....
        /*05ac*/ 	.word	0x0500000f


	//   ....[97]....
        /*05b0*/ 	.word	0x0500000f


	//   ....[98]....
        /*05b4*/ 	.word	0x0500000f


	//   ....[99]....
        /*05b8*/ 	.word	0x0500000f


	//   ....[100]....
        /*05bc*/ 	.word	0x0500000f


	//   ....[101]....
        /*05c0*/ 	.word	0x0500000f


	//   ....[102]....
        /*05c4*/ 	.word	0x0500000f


	//   ....[103]....
        /*05c8*/ 	.word	0x0500000f


	//   ....[104]....
        /*05cc*/ 	.word	0x0500000f


	//   ....[105]....
        /*05d0*/ 	.word	0x0500000f


	//   ....[106]....
        /*05d4*/ 	.word	0x0500000f


	//   ....[107]....
        /*05d8*/ 	.word	0x0500000f


	//----- nvinfo : EIATTR_COOP_GROUP_INSTR_OFFSETS
	.align		4
.L_1219:
        /*05dc*/ 	.byte	0x04, 0x28
        /*05de*/ 	.short	(.L_1221 - .L_1220)


	//   ....[0]....
.L_1220:
        /*05e0*/ 	.word	0x00000060


	//   ....[1]....
        /*05e4*/ 	.word	0x000001c0


	//   ....[2]....
        /*05e8*/ 	.word	0x00000270


	//   ....[3]....
        /*05ec*/ 	.word	0x00000430


	//   ....[4]....
        /*05f0*/ 	.word	0x00000590


	//   ....[5]....
        /*05f4*/ 	.word	0x000006b0


	//   ....[6]....
        /*05f8*/ 	.word	0x00000810


	//   ....[7]....
        /*05fc*/ 	.word	0x00006ba0


	//   ....[8]....
        /*0600*/ 	.word	0x0000bb90


	//   ....[9]....
        /*0604*/ 	.word	0x0000bc90


	//   ....[10]....
        /*0608*/ 	.word	0x0000bfe0


	//   ....[11]....
        /*060c*/ 	.word	0x0000c0e0


	//   ....[12]....
        /*0610*/ 	.word	0x0000d930


	//   ....[13]....
        /*0614*/ 	.word	0x0000dbe0


	//   ....[14]....
        /*0618*/ 	.word	0x0000dc10


	//   ....[15]....
        /*061c*/ 	.word	0x0000dc60


	//   ....[16]....
        /*0620*/ 	.word	0x0000f210


	//   ....[17]....
        /*0624*/ 	.word	0x0000f2c0


	//   ....[18]....
        /*0628*/ 	.word	0x0000f360


	//   ....[19]....
        /*062c*/ 	.word	0x0000f370


	//   ....[20]....
        /*0630*/ 	.word	0x0000fdb0


	//   ....[21]....
        /*0634*/ 	.word	0x0000fde0


	//   ....[22]....
        /*0638*/ 	.word	0x0000fe10


	//   ....[23]....
        /*063c*/ 	.word	0x0000fe40


	//   ....[24]....
        /*0640*/ 	.word	0x0000fe70


	//   ....[25]....
        /*0644*/ 	.word	0x0000fea0


	//   ....[26]....
        /*0648*/ 	.word	0x0000fed0


	//   ....[27]....
        /*064c*/ 	.word	0x0000ff00


	//   ....[28]....
        /*0650*/ 	.word	0x0000ff20


	//   ....[29]....
        /*0654*/ 	.word	0x0000ff40


	//   ....[30]....
        /*0658*/ 	.word	0x0000ff50


	//   ....[31]....
        /*065c*/ 	.word	0x0000ff70


	//   ....[32]....
        /*0660*/ 	.word	0x0000ff80


	//   ....[33]....
        /*0664*/ 	.word	0x0000ff90


	//   ....[34]....
        /*0668*/ 	.word	0x0000ffb0


	//   ....[35]....
        /*066c*/ 	.word	0x0000ffc0


	//   ....[36]....
        /*0670*/ 	.word	0x0000ffe0


	//   ....[37]....
        /*0674*/ 	.word	0x00010000


	//   ....[38]....
        /*0678*/ 	.word	0x00010010


	//   ....[39]....
        /*067c*/ 	.word	0x00010020


	//   ....[40]....
        /*0680*/ 	.word	0x00010030


	//   ....[41]....
        /*0684*/ 	.word	0x00010050


	//   ....[42]....
        /*0688*/ 	.word	0x00010060


	//   ....[43]....
        /*068c*/ 	.word	0x00010070


	//   ....[44]....
        /*0690*/ 	.word	0x00011730


	//   ....[45]....
        /*0694*/ 	.word	0x00011910


	//   ....[46]....
        /*0698*/ 	.word	0x00011940


	//   ....[47]....
        /*069c*/ 	.word	0x00011970


	//   ....[48]....
        /*06a0*/ 	.word	0x000119a0


	//   ....[49]....
        /*06a4*/ 	.word	0x000119d0


	//   ....[50]....
        /*06a8*/ 	.word	0x00011a00


	//   ....[51]....
        /*06ac*/ 	.word	0x00011b70


	//   ....[52]....
        /*06b0*/ 	.word	0x00011ba0


	//   ....[53]....
        /*06b4*/ 	.word	0x00011bd0


	//   ....[54]....
        /*06b8*/ 	.word	0x00011c00


	//   ....[55]....
        /*06bc*/ 	.word	0x00011c30


	//   ....[56]....
        /*06c0*/ 	.word	0x00011c60


	//   ....[57]....
        /*06c4*/ 	.word	0x00011cf0


	//   ....[58]....
        /*06c8*/ 	.word	0x00011d20


	//   ....[59]....
        /*06cc*/ 	.word	0x00011db0


	//   ....[60]....
        /*06d0*/ 	.word	0x00012930


	//   ....[61]....
        /*06d4*/ 	.word	0x00014870


	//   ....[62]....
        /*06d8*/ 	.word	0x00016b50


	//   ....[63]....
        /*06dc*/ 	.word	0x00016b80


	//   ....[64]....
        /*06e0*/ 	.word	0x00016bc0


	//   ....[65]....
        /*06e4*/ 	.word	0x00016bf0


	//   ....[66]....
        /*06e8*/ 	.word	0x00016c20


	//   ....[67]....
        /*06ec*/ 	.word	0x00016c50


	//   ....[68]....
        /*06f0*/ 	.word	0x00016c80


	//   ....[69]....
        /*06f4*/ 	.word	0x00016cb0


	//   ....[70]....
        /*06f8*/ 	.word	0x00016e30


	//   ....[71]....
        /*06fc*/ 	.word	0x00016e60


	//   ....[72]....
        /*0700*/ 	.word	0x00016e90


	//   ....[73]....
        /*0704*/ 	.word	0x00016ec0


	//   ....[74]....
        /*0708*/ 	.word	0x00016ef0


	//   ....[75]....
        /*070c*/ 	.word	0x00016f20


	//   ....[76]....
        /*0710*/ 	.word	0x00016fe0


	//   ....[77]....
        /*0714*/ 	.word	0x00017000


	//   ....[78]....
        /*0718*/ 	.word	0x00017070


	//   ....[79]....
        /*071c*/ 	.word	0x000174e0


	//   ....[80]....
        /*0720*/ 	.word	0x00017960


	//   ....[81]....
        /*0724*/ 	.word	0x00017a00


	//   ....[82]....
        /*0728*/ 	.word	0x00017aa0


	//   ....[83]....
        /*072c*/ 	.word	0x00017b40


	//   ....[84]....
        /*0730*/ 	.word	0x00017c30


	//   ....[85]....
        /*0734*/ 	.word	0x00017cd0


	//   ....[86]....
        /*0738*/ 	.word	0x00017d70


	//   ....[87]....
        /*073c*/ 	.word	0x00017e10


	//   ....[88]....
        /*0740*/ 	.word	0x00018070


	//   ....[89]....
        /*0744*/ 	.word	0x00018350


	//   ....[90]....
        /*0748*/ 	.word	0x00018740


	//   ....[91]....
        /*074c*/ 	.word	0x000187e0


	//   ....[92]....
        /*0750*/ 	.word	0x00018900


	//   ....[93]....
        /*0754*/ 	.word	0x00018970


	//   ....[94]....
        /*0758*/ 	.word	0x000189e0


	//   ....[95]....
        /*075c*/ 	.word	0x00018a50


	//   ....[96]....
        /*0760*/ 	.word	0x00018ac0


	//   ....[97]....
        /*0764*/ 	.word	0x00018b40


	//   ....[98]....
        /*0768*/ 	.word	0x00018bd0


	//   ....[99]....
        /*076c*/ 	.word	0x00018c60


	//   ....[100]....
        /*0770*/ 	.word	0x00018cd0


	//   ....[101]....
        /*0774*/ 	.word	0x00018d40


	//   ....[102]....
        /*0778*/ 	.word	0x00018db0


	//   ....[103]....
        /*077c*/ 	.word	0x00018e30


	//   ....[104]....
        /*0780*/ 	.word	0x00018ea0


	//   ....[105]....
        /*0784*/ 	.word	0x00018f40


	//   ....[106]....
        /*0788*/ 	.word	0x00018fd0


	//   ....[107]....
        /*078c*/ 	.word	0x000190f0


	//----- nvinfo : EIATTR_REG_RECONFIG
	.align		4
.L_1221:
        /*0790*/ 	.byte	0x01, 0x54
	.zero		2


	//----- nvinfo : EIATTR_SYSCALL_OFFSETS
	.align		4
        /*0794*/ 	.byte	0x04, 0x46
        /*0796*/ 	.short	(.L_1223 - .L_1222)


	//   ....[0]....
.L_1222:
        /*0798*/ 	.word	0x00001850


	//   ....[1]....
        /*079c*/ 	.word	0x000019a0


	//   ....[2]....
        /*07a0*/ 	.word	0x00006d10


	//   ....[3]....
        /*07a4*/ 	.word	0x00007170


	//   ....[4]....
        /*07a8*/ 	.word	0x00013fd0


	//   ....[5]....
        /*07ac*/ 	.word	0x00014140


	//   ....[6]....
        /*07b0*/ 	.word	0x00014270


	//   ....[7]....
        /*07b4*/ 	.word	0x000143a0


	//----- nvinfo : EIATTR_MBARRIER_INSTR_OFFSETS
	.align		4
.L_1223:
        /*07b8*/ 	.byte	0x04, 0x39
        /*07ba*/ 	.short	(.L_1225 - .L_1224)


	//   ....[0]....
.L_1224:
        /*07bc*/ 	.word	0x000002e0
        /*07c0*/ 	.word	0x000000ff
        /*07c4*/ 	.word	0x00019c00
        /*07c8*/ 	.short	0x0100
        /*07ca*/ 	.byte	0x08
	.zero		1


	//   ....[1]....
        /*07cc*/ 	.word	0x000002f0
        /*07d0*/ 	.word	0x000000ff
        /*07d4*/ 	.word	0x00019c20
        /*07d8*/ 	.short	0x0100
        /*07da*/ 	.byte	0x08
	.zero		1


	//   ....[2]....
        /*07dc*/ 	.word	0x000003e0
        /*07e0*/ 	.word	0x000000ff
        /*07e4*/ 	.word	0x00019c30
        /*07e8*/ 	.short	0x0100
        /*07ea*/ 	.byte	0x08
	.zero		1


	//   ....[3]....
        /*07ec*/ 	.word	0x000003f0
        /*07f0*/ 	.word	0x000000ff
        /*07f4*/ 	.word	0x00019c40
        /*07f8*/ 	.short	0x0100
        /*07fa*/ 	.byte	0x08
	.zero		1


	//   ....[4]....
        /*07fc*/ 	.word	0x00000400
        /*0800*/ 	.word	0x000000ff
        /*0804*/ 	.word	0x00019c38
        /*0808*/ 	.short	0x0100
        /*080a*/ 	.byte	0x08
	.zero		1


	//   ....[5]....
        /*080c*/ 	.word	0x00000410
        /*0810*/ 	.word	0x000000ff
        /*0814*/ 	.word	0x00019c48
        /*0818*/ 	.short	0x0100
        /*081a*/ 	.byte	0x08
	.zero		1


	//   ....[6]....
        /*081c*/ 	.word	0x00000540
        /*0820*/ 	.word	0x000000ff
        /*0824*/ 	.word	0x00019c50
        /*0828*/ 	.short	0x0100
        /*082a*/ 	.byte	0x08
	.zero		1


	//   ....[7]....
        /*082c*/ 	.word	0x00000550
        /*0830*/ 	.word	0x000000ff
        /*0834*/ 	.word	0x00019c60
        /*0838*/ 	.short	0x0100
        /*083a*/ 	.byte	0x08
	.zero		1


	//   ....[8]....
        /*083c*/ 	.word	0x00000560
        /*0840*/ 	.word	0x000000ff
        /*0844*/ 	.word	0x00019c58
        /*0848*/ 	.short	0x0100
        /*084a*/ 	.byte	0x08
	.zero		1


	//   ....[9]....
        /*084c*/ 	.word	0x00000570
        /*0850*/ 	.word	0x000000ff
        /*0854*/ 	.word	0x00019c68
        /*0858*/ 	.short	0x0100
        /*085a*/ 	.byte	0x08
	.zero		1


	//   ....[10]....
        /*085c*/ 	.word	0x00000660
        /*0860*/ 	.word	0x000000ff
        /*0864*/ 	.word	0x00019c70
        /*0868*/ 	.short	0x0100
        /*086a*/ 	.byte	0x06
	.zero		1


	//   ....[11]....
        /*086c*/ 	.word	0x00000670
        /*0870*/ 	.word	0x000000ff
        /*0874*/ 	.word	0x00019c80
        /*0878*/ 	.short	0x0100
        /*087a*/ 	.byte	0x06
	.zero		1


	//   ....[12]....
        /*087c*/ 	.word	0x00000680
        /*0880*/ 	.word	0x000000ff
        /*0884*/ 	.word	0x00019c78
        /*0888*/ 	.short	0x0100
        /*088a*/ 	.byte	0x06
	.zero		1


	//   ....[13]....
        /*088c*/ 	.word	0x00000690
        /*0890*/ 	.word	0x000000ff
        /*0894*/ 	.word	0x00019c88
        /*0898*/ 	.short	0x0100
        /*089a*/ 	.byte	0x06
	.zero		1


	//   ....[14]....
        /*089c*/ 	.word	0x000007c0
        /*08a0*/ 	.word	0x000000ff
        /*08a4*/ 	.word	0x00019c90
        /*08a8*/ 	.short	0x0100
        /*08aa*/ 	.byte	0x08
	.zero		1


	//   ....[15]....
        /*08ac*/ 	.word	0x000007d0
        /*08b0*/ 	.word	0x000000ff
        /*08b4*/ 	.word	0x00019ca0
        /*08b8*/ 	.short	0x0100
        /*08ba*/ 	.byte	0x08
	.zero		1


	//   ....[16]....
        /*08bc*/ 	.word	0x000007e0
        /*08c0*/ 	.word	0x000000ff
        /*08c4*/ 	.word	0x00019c98
        /*08c8*/ 	.short	0x0100
        /*08ca*/ 	.byte	0x08
	.zero		1


	//   ....[17]....
        /*08cc*/ 	.word	0x000007f0
        /*08d0*/ 	.word	0x000000ff
        /*08d4*/ 	.word	0x00019ca8
        /*08d8*/ 	.short	0x0100
        /*08da*/ 	.byte	0x08
	.zero		1


	//   ....[18]....
        /*08dc*/ 	.word	0x00000920
        /*08e0*/ 	.word	0x000000ff
        /*08e4*/ 	.word	0x00019cb0
        /*08e8*/ 	.short	0x0100
        /*08ea*/ 	.byte	0x08
	.zero		1


	//   ....[19]....
        /*08ec*/ 	.word	0x00000930
        /*08f0*/ 	.word	0x000000ff
        /*08f4*/ 	.word	0x00019cc0
        /*08f8*/ 	.short	0x0100
        /*08fa*/ 	.byte	0x08
	.zero		1


	//   ....[20]....
        /*08fc*/ 	.word	0x00000940
        /*0900*/ 	.word	0x000000ff
        /*0904*/ 	.word	0x00019cb8
        /*0908*/ 	.short	0x0100
        /*090a*/ 	.byte	0x08
	.zero		1


	//   ....[21]....
        /*090c*/ 	.word	0x00000950
        /*0910*/ 	.word	0x000000ff
        /*0914*/ 	.word	0x00019cc8
        /*0918*/ 	.short	0x0100
        /*091a*/ 	.byte	0x08
	.zero		1


	//   ....[22]....
        /*091c*/ 	.word	0x00002710
        /*0920*/ 	.word	0x00000059
        /*0924*/ 	.word	0x00019c90
        /*0928*/ 	.short	0x010a
        /*092a*/ 	.byte	0x3f
	.zero		1


	//   ....[23]....
        /*092c*/ 	.word	0x00003fd0
        /*0930*/ 	.word	0x00000059
        /*0934*/ 	.word	0x00019c90
        /*0938*/ 	.short	0x010a
        /*093a*/ 	.byte	0x3f
	.zero		1


	//   ....[24]....
        /*093c*/ 	.word	0x000060b0
        /*0940*/ 	.word	0x00000059
        /*0944*/ 	.word	0x00019c90
        /*0948*/ 	.short	0x010a
        /*094a*/ 	.byte	0x3f
	.zero		1


	//   ....[25]....
        /*094c*/ 	.word	0x00006280
        /*0950*/ 	.word	0x00000008
        /*0954*/ 	.word	0x00000000
        /*0958*/ 	.short	0x0101
        /*095a*/ 	.byte	0x3f
	.zero		1


	//   ....[26]....
        /*095c*/ 	.word	0x000062c0
        /*0960*/ 	.word	0x00000059
        /*0964*/ 	.word	0x00019cb0
        /*0968*/ 	.short	0x010a
        /*096a*/ 	.byte	0x3f
	.zero		1


	//   ....[27]....
        /*096c*/ 	.word	0x00006530
        /*0970*/ 	.word	0x00000059
        /*0974*/ 	.word	0x00000000
        /*0978*/ 	.short	0x0101
        /*097a*/ 	.byte	0x3f
	.zero		1


	//   ....[28]....
        /*097c*/ 	.word	0x00006db0
        /*0980*/ 	.word	0x00000012
        /*0984*/ 	.word	0x00019c00
        /*0988*/ 	.short	0x010a
        /*098a*/ 	.byte	0x3f
	.zero		1


	//   ....[29]....
        /*098c*/ 	.word	0x00006e00
        /*0990*/ 	.word	0x00000012
        /*0994*/ 	.word	0x00019c00
        /*0998*/ 	.short	0x010a
        /*099a*/ 	.byte	0x3f
	.zero		1


	//   ....[30]....
        /*099c*/ 	.word	0x000074a0
        /*09a0*/ 	.word	0x00000012
        /*09a4*/ 	.word	0x00019c00
        /*09a8*/ 	.short	0x010a
        /*09aa*/ 	.byte	0x3f
	.zero		1


	//   ....[31]....
        /*09ac*/ 	.word	0x00008eb0
        /*09b0*/ 	.word	0x00000012
        /*09b4*/ 	.word	0x00019c00
        /*09b8*/ 	.short	0x010a
        /*09ba*/ 	.byte	0x3f
	.zero		1


	//   ....[32]....
        /*09bc*/ 	.word	0x0000aff0
        /*09c0*/ 	.word	0x00000003
        /*09c4*/ 	.word	0x00019c30
        /*09c8*/ 	.short	0x010a
        /*09ca*/ 	.byte	0x3f
	.zero		1


	//   ....[33]....
        /*09cc*/ 	.word	0x0000b0a0
        /*09d0*/ 	.word	0x00000003
        /*09d4*/ 	.word	0x00019c30
        /*09d8*/ 	.short	0x010a
        /*09da*/ 	.byte	0x3f
	.zero		1


	//   ....[34]....
        /*09dc*/ 	.word	0x0000c120
        /*09e0*/ 	.word	0x00000003
        /*09e4*/ 	.word	0x00000000
        /*09e8*/ 	.short	0x0101
        /*09ea*/ 	.byte	0x3f
	.zero		1


	//   ....[35]....
        /*09ec*/ 	.word	0x0000d2a0
        /*09f0*/ 	.word	0x0000000a
        /*09f4*/ 	.word	0x00019c30
        /*09f8*/ 	.short	0x010a
        /*09fa*/ 	.byte	0x3f
	.zero		1


	//   ....[36]....
        /*09fc*/ 	.word	0x0000d320
        /*0a00*/ 	.word	0x0000000a
        /*0a04*/ 	.word	0x00019c30
        /*0a08*/ 	.short	0x010a
        /*0a0a*/ 	.byte	0x3f
	.zero		1


	//   ....[37]....
        /*0a0c*/ 	.word	0x0000d550
        /*0a10*/ 	.word	0x0000000c
        /*0a14*/ 	.word	0x00019c50
        /*0a18*/ 	.short	0x010a
        /*0a1a*/ 	.byte	0x3f
	.zero		1


	//   ....[38]....
        /*0a1c*/ 	.word	0x0000d5a0
        /*0a20*/ 	.word	0x0000000c
        /*0a24*/ 	.word	0x00019c50
        /*0a28*/ 	.short	0x010a
        /*0a2a*/ 	.byte	0x3f
	.zero		1


	//   ....[39]....
        /*0a2c*/ 	.word	0x0000e340
        /*0a30*/ 	.word	0x0000000a
        /*0a34*/ 	.word	0x00000000
        /*0a38*/ 	.short	0x0101
        /*0a3a*/ 	.byte	0x3f
	.zero		1


	//   ....[40]....
        /*0a3c*/ 	.word	0x0000eee0
        /*0a40*/ 	.word	0x0000000c
        /*0a44*/ 	.word	0x00000000
        /*0a48*/ 	.short	0x0101
        /*0a4a*/ 	.byte	0x3f
	.zero		1


	//   ....[41]....
        /*0a4c*/ 	.word	0x0000ef60
        /*0a50*/ 	.word	0x00000005
        /*0a54*/ 	.word	0x00019c50
        /*0a58*/ 	.short	0x010a
        /*0a5a*/ 	.byte	0x3f
	.zero		1


	//   ....[42]....
        /*0a5c*/ 	.word	0x0000efb0
        /*0a60*/ 	.word	0x00000005
        /*0a64*/ 	.word	0x00019c50
        /*0a68*/ 	.short	0x010a
        /*0a6a*/ 	.byte	0x3f
	.zero		1


	//   ....[43]....
        /*0a6c*/ 	.word	0x0000f8c0
        /*0a70*/ 	.word	0x00000005
        /*0a74*/ 	.word	0x00000000
        /*0a78*/ 	.short	0x0101
        /*0a7a*/ 	.byte	0x3f
	.zero		1


	//   ....[44]....
        /*0a7c*/ 	.word	0x00010b70
        /*0a80*/ 	.word	0x00000014
        /*0a84*/ 	.word	0x00000000
        /*0a88*/ 	.short	0x0101
        /*0a8a*/ 	.byte	0x3f
	.zero		1


	//   ....[45]....
        /*0a8c*/ 	.word	0x00012a40
        /*0a90*/ 	.word	0x0000000b
        /*0a94*/ 	.word	0x00019c20
        /*0a98*/ 	.short	0x010a
        /*0a9a*/ 	.byte	0x3f
	.zero		1


	//   ....[46]....
        /*0a9c*/ 	.word	0x00012ad0
        /*0aa0*/ 	.word	0x00000009
        /*0aa4*/ 	.word	0x00019ca0
        /*0aa8*/ 	.short	0x010a
        /*0aaa*/ 	.byte	0x3f
	.zero		1


	//   ....[47]....
        /*0aac*/ 	.word	0x00012f20
        /*0ab0*/ 	.word	0x00000009
        /*0ab4*/ 	.word	0x00019cc0
        /*0ab8*/ 	.short	0x010a
        /*0aba*/ 	.byte	0x3f
	.zero		1


	//   ....[48]....
        /*0abc*/ 	.word	0x00013430
        /*0ac0*/ 	.word	0x00000009
        /*0ac4*/ 	.word	0x00019ca0
        /*0ac8*/ 	.short	0x010a
        /*0aca*/ 	.byte	0x3f
	.zero		1


	//   ....[49]....
        /*0acc*/ 	.word	0x00013870
        /*0ad0*/ 	.word	0x00000009
        /*0ad4*/ 	.word	0x00019cc0
        /*0ad8*/ 	.short	0x010a
        /*0ada*/ 	.byte	0x3f
	.zero		1


	//   ....[50]....
        /*0adc*/ 	.word	0x00014a80
        /*0ae0*/ 	.word	0x00000005
        /*0ae4*/ 	.word	0x00019c80
        /*0ae8*/ 	.short	0x010a
        /*0aea*/ 	.byte	0x3f
	.zero		1


	//   ....[51]....
        /*0aec*/ 	.word	0x00014cd0
        /*0af0*/ 	.word	0x00000005
        /*0af4*/ 	.word	0x00019c40
        /*0af8*/ 	.short	0x010a
        /*0afa*/ 	.byte	0x3f
	.zero		1


	//   ....[52]....
        /*0afc*/ 	.word	0x000151a0
        /*0b00*/ 	.word	0x0000001c
        /*0b04*/ 	.word	0x00019c20
        /*0b08*/ 	.short	0x010a
        /*0b0a*/ 	.byte	0x3f
	.zero		1


	//   ....[53]....
        /*0b0c*/ 	.word	0x00015460
        /*0b10*/ 	.word	0x00000005
        /*0b14*/ 	.word	0x00019c80
        /*0b18*/ 	.short	0x010a
        /*0b1a*/ 	.byte	0x3f
	.zero		1


	//   ....[54]....
        /*0b1c*/ 	.word	0x000158a0
        /*0b20*/ 	.word	0x00000005
        /*0b24*/ 	.word	0x00019c40
        /*0b28*/ 	.short	0x010a
        /*0b2a*/ 	.byte	0x3f
	.zero		1


	//   ....[55]....
        /*0b2c*/ 	.word	0x00015d40
        /*0b30*/ 	.word	0x0000000d
        /*0b34*/ 	.word	0x00019c70
        /*0b38*/ 	.short	0x010a
        /*0b3a*/ 	.byte	0x3f
	.zero		1


	//   ....[56]....
        /*0b3c*/ 	.word	0x00015dc0
        /*0b40*/ 	.word	0x0000000d
        /*0b44*/ 	.word	0x00019c60
        /*0b48*/ 	.short	0x010a
        /*0b4a*/ 	.byte	0x3f
	.zero		1


	//   ....[57]....
        /*0b4c*/ 	.word	0x00016220
        /*0b50*/ 	.word	0x0000000d
        /*0b54*/ 	.word	0x00019c50
        /*0b58*/ 	.short	0x0101
        /*0b5a*/ 	.byte	0x3f
	.zero		1


	//   ....[58]....
        /*0b5c*/ 	.word	0x000162a0
        /*0b60*/ 	.word	0x0000000d
        /*0b64*/ 	.word	0x00000000
        /*0b68*/ 	.short	0x0101
        /*0b6a*/ 	.byte	0x3f
	.zero		1


	//   ....[59]....
        /*0b6c*/ 	.word	0x00016440
        /*0b70*/ 	.word	0x00000000
        /*0b74*/ 	.word	0x00019c70
        /*0b78*/ 	.short	0x010a
        /*0b7a*/ 	.byte	0x3f
	.zero		1


	//   ....[60]....
        /*0b7c*/ 	.word	0x000164b0
        /*0b80*/ 	.word	0x00000000
        /*0b84*/ 	.word	0x00019c60
        /*0b88*/ 	.short	0x010a
        /*0b8a*/ 	.byte	0x3f
	.zero		1


	//   ....[61]....
        /*0b8c*/ 	.word	0x00016920
        /*0b90*/ 	.word	0x00000000
        /*0b94*/ 	.word	0x00019c50
        /*0b98*/ 	.short	0x0101
        /*0b9a*/ 	.byte	0x3f
	.zero		1


	//   ....[62]....
        /*0b9c*/ 	.word	0x000169b0
        /*0ba0*/ 	.word	0x00000002
        /*0ba4*/ 	.word	0x00000000
        /*0ba8*/ 	.short	0x0101
        /*0baa*/ 	.byte	0x3f
	.zero		1


	//   ....[63]....
        /*0bac*/ 	.word	0x00017460
        /*0bb0*/ 	.word	0x00000007
        /*0bb4*/ 	.word	0x00019c20
        /*0bb8*/ 	.short	0x010a
        /*0bba*/ 	.byte	0x3f
	.zero		1


	//   ....[64]....
        /*0bbc*/ 	.word	0x000175f0
        /*0bc0*/ 	.word	0x00000005
        /*0bc4*/ 	.word	0x00000000
        /*0bc8*/ 	.short	0x010a
        /*0bca*/ 	.byte	0x3f
	.zero		1


	//   ....[65]....
        /*0bcc*/ 	.word	0x00017660
        /*0bd0*/ 	.word	0x00000003
        /*0bd4*/ 	.word	0x00000000
        /*0bd8*/ 	.short	0x010a
        /*0bda*/ 	.byte	0x3f
	.zero		1


	//   ....[66]....
        /*0bdc*/ 	.word	0x000176b0
        /*0be0*/ 	.word	0x00000003
        /*0be4*/ 	.word	0x00019c60
        /*0be8*/ 	.short	0x010a
        /*0bea*/ 	.byte	0x3f
	.zero		1


	//   ....[67]....
        /*0bec*/ 	.word	0x00017700
        /*0bf0*/ 	.word	0x00000005
        /*0bf4*/ 	.word	0x00019c60
        /*0bf8*/ 	.short	0x010a
        /*0bfa*/ 	.byte	0x3f
	.zero		1


	//   ....[68]....
        /*0bfc*/ 	.word	0x00017740
        /*0c00*/ 	.word	0x00000003
        /*0c04*/ 	.word	0x00019c80
        /*0c08*/ 	.short	0x010a
        /*0c0a*/ 	.byte	0x3f
	.zero		1


	//   ....[69]....
        /*0c0c*/ 	.word	0x00017760
        /*0c10*/ 	.word	0x00000005
        /*0c14*/ 	.word	0x00019c80
        /*0c18*/ 	.short	0x010a
        /*0c1a*/ 	.byte	0x3f
	.zero		1


	//   ....[70]....
        /*0c1c*/ 	.word	0x000177c0
        /*0c20*/ 	.word	0x00000059
        /*0c24*/ 	.word	0x00019c90
        /*0c28*/ 	.short	0x010a
        /*0c2a*/ 	.byte	0x3f
	.zero		1


	//   ....[71]....
        /*0c2c*/ 	.word	0x00017810
        /*0c30*/ 	.word	0x00000059
        /*0c34*/ 	.word	0x00019c90
        /*0c38*/ 	.short	0x010a
        /*0c3a*/ 	.byte	0x3f
	.zero		1


	//   ....[72]....
        /*0c3c*/ 	.word	0x00017860
        /*0c40*/ 	.word	0x00000059
        /*0c44*/ 	.word	0x00019c90
        /*0c48*/ 	.short	0x010a
        /*0c4a*/ 	.byte	0x3f
	.zero		1


	//   ....[73]....
        /*0c4c*/ 	.word	0x000178b0
        /*0c50*/ 	.word	0x00000059
        /*0c54*/ 	.word	0x00019cb0
        /*0c58*/ 	.short	0x010a
        /*0c5a*/ 	.byte	0x3f
	.zero		1


	//   ....[74]....
        /*0c5c*/ 	.word	0x00017b80
        /*0c60*/ 	.word	0x00000012
        /*0c64*/ 	.word	0x00019c00
        /*0c68*/ 	.short	0x010a
        /*0c6a*/ 	.byte	0x3f
	.zero		1


	//   ....[75]....
        /*0c6c*/ 	.word	0x00017e50
        /*0c70*/ 	.word	0x00000012
        /*0c74*/ 	.word	0x00019c00
        /*0c78*/ 	.short	0x010a
        /*0c7a*/ 	.byte	0x3f
	.zero		1


	//   ....[76]....
        /*0c7c*/ 	.word	0x00017ea0
        /*0c80*/ 	.word	0x00000003
        /*0c84*/ 	.word	0x00019c30
        /*0c88*/ 	.short	0x010a
        /*0c8a*/ 	.byte	0x3f
	.zero		1


	//   ....[77]....
        /*0c8c*/ 	.word	0x00017ef0
        /*0c90*/ 	.word	0x0000000a
        /*0c94*/ 	.word	0x00019c30
        /*0c98*/ 	.short	0x010a
        /*0c9a*/ 	.byte	0x3f
	.zero		1


	//   ....[78]....
        /*0c9c*/ 	.word	0x00017f40
        /*0ca0*/ 	.word	0x0000000c
        /*0ca4*/ 	.word	0x00019c50
        /*0ca8*/ 	.short	0x010a
        /*0caa*/ 	.byte	0x3f
	.zero		1


	//   ....[79]....
        /*0cac*/ 	.word	0x00017f90
        /*0cb0*/ 	.word	0x00000005
        /*0cb4*/ 	.word	0x00019c50
        /*0cb8*/ 	.short	0x010a
        /*0cba*/ 	.byte	0x3f
	.zero		1


	//   ....[80]....
        /*0cbc*/ 	.word	0x00018130
        /*0cc0*/ 	.word	0x0000000b
        /*0cc4*/ 	.word	0x00019c20
        /*0cc8*/ 	.short	0x010a
        /*0cca*/ 	.byte	0x3f
	.zero		1


	//   ....[81]....
        /*0ccc*/ 	.word	0x00018180
        /*0cd0*/ 	.word	0x00000009
        /*0cd4*/ 	.word	0x00019ca0
        /*0cd8*/ 	.short	0x010a
        /*0cda*/ 	.byte	0x3f
	.zero		1


	//   ....[82]....
        /*0cdc*/ 	.word	0x000181d0
        /*0ce0*/ 	.word	0x00000009
        /*0ce4*/ 	.word	0x00019cc0
        /*0ce8*/ 	.short	0x010a
        /*0cea*/ 	.byte	0x3f
	.zero		1


	//   ....[83]....
        /*0cec*/ 	.word	0x00018220
        /*0cf0*/ 	.word	0x00000009
        /*0cf4*/ 	.word	0x00019ca0
        /*0cf8*/ 	.short	0x010a
        /*0cfa*/ 	.byte	0x3f
	.zero		1


	//   ....[84]....
        /*0cfc*/ 	.word	0x00018270
        /*0d00*/ 	.word	0x00000009
        /*0d04*/ 	.word	0x00019cc0
        /*0d08*/ 	.short	0x010a
        /*0d0a*/ 	.byte	0x3f
	.zero		1


	//   ....[85]....
        /*0d0c*/ 	.word	0x00018410
        /*0d10*/ 	.word	0x00000005
        /*0d14*/ 	.word	0x00019c80
        /*0d18*/ 	.short	0x010a
        /*0d1a*/ 	.byte	0x3f
	.zero		1


	//   ....[86]....
        /*0d1c*/ 	.word	0x00018460
        /*0d20*/ 	.word	0x00000005
        /*0d24*/ 	.word	0x00019c40
        /*0d28*/ 	.short	0x010a
        /*0d2a*/ 	.byte	0x3f
	.zero		1


	//   ....[87]....
        /*0d2c*/ 	.word	0x000184b0
        /*0d30*/ 	.word	0x0000001c
        /*0d34*/ 	.word	0x00019c20
        /*0d38*/ 	.short	0x010a
        /*0d3a*/ 	.byte	0x3f
	.zero		1


	//   ....[88]....
        /*0d3c*/ 	.word	0x00018500
        /*0d40*/ 	.word	0x00000005
        /*0d44*/ 	.word	0x00019c80
        /*0d48*/ 	.short	0x010a
        /*0d4a*/ 	.byte	0x3f
	.zero		1


	//   ....[89]....
        /*0d4c*/ 	.word	0x00018550
        /*0d50*/ 	.word	0x00000005
        /*0d54*/ 	.word	0x00019c40
        /*0d58*/ 	.short	0x010a
        /*0d5a*/ 	.byte	0x3f
	.zero		1


	//   ....[90]....
        /*0d5c*/ 	.word	0x000185a0
        /*0d60*/ 	.word	0x0000000d
        /*0d64*/ 	.word	0x00019c70
        /*0d68*/ 	.short	0x010a
        /*0d6a*/ 	.byte	0x3f
	.zero		1


	//   ....[91]....
        /*0d6c*/ 	.word	0x000185f0
        /*0d70*/ 	.word	0x0000000d
        /*0d74*/ 	.word	0x00019c60
        /*0d78*/ 	.short	0x010a
        /*0d7a*/ 	.byte	0x3f
	.zero		1


	//   ....[92]....
        /*0d7c*/ 	.word	0x00018640
        /*0d80*/ 	.word	0x00000000
        /*0d84*/ 	.word	0x00019c70
        /*0d88*/ 	.short	0x010a
        /*0d8a*/ 	.byte	0x3f
	.zero		1


	//   ....[93]....
        /*0d8c*/ 	.word	0x00018690
        /*0d90*/ 	.word	0x00000000
        /*0d94*/ 	.word	0x00019c60
        /*0d98*/ 	.short	0x010a
        /*0d9a*/ 	.byte	0x3f
	.zero		1


	//   ....[94]....
        /*0d9c*/ 	.word	0x00019010
        /*0da0*/ 	.word	0x00000007
        /*0da4*/ 	.word	0x00019c20
        /*0da8*/ 	.short	0x010a
        /*0daa*/ 	.byte	0x3f
	.zero		1


	//   ....[95]....
        /*0dac*/ 	.word	0x000191b0
        /*0db0*/ 	.word	0x00000005
        /*0db4*/ 	.word	0x00000000
        /*0db8*/ 	.short	0x010a
        /*0dba*/ 	.byte	0x3f
	.zero		1


	//   ....[96]....
        /*0dbc*/ 	.word	0x00019200
        /*0dc0*/ 	.word	0x00000003
        /*0dc4*/ 	.word	0x00000000
        /*0dc8*/ 	.short	0x010a
        /*0dca*/ 	.byte	0x3f
	.zero		1


	//   ....[97]....
        /*0dcc*/ 	.word	0x00019250
        /*0dd0*/ 	.word	0x00000003
        /*0dd4*/ 	.word	0x00019c60
        /*0dd8*/ 	.short	0x010a
        /*0dda*/ 	.byte	0x3f
	.zero		1


	//   ....[98]....
        /*0ddc*/ 	.word	0x000192a0
        /*0de0*/ 	.word	0x00000005
        /*0de4*/ 	.word	0x00019c60
        /*0de8*/ 	.short	0x010a
        /*0dea*/ 	.byte	0x3f
	.zero		1


	//   ....[99]....
        /*0dec*/ 	.word	0x000192f0
        /*0df0*/ 	.word	0x00000003
        /*0df4*/ 	.word	0x00019c80
        /*0df8*/ 	.short	0x010a
        /*0dfa*/ 	.byte	0x3f
	.zero		1


	//----- nvinfo : EIATTR_NUM_MBARRIERS
	.align		4
.L_1225:
        /*0dfc*/ 	.byte	0x03, 0x38
        /*0dfe*/ 	.short	0x0016


	//----- nvinfo : EIATTR_EXIT_INSTR_OFFSETS
	.align		4
        /*0e00*/ 	.byte	0x04, 0x1c
        /*0e02*/ 	.short	(.L_1227 - .L_1226)


	//   ....[0]....
.L_1226:
        /*0e04*/ 	.word	0x000177b0


	//----- nvinfo : EIATTR_MAX_THREADS
	.align		4
.L_1227:
        /*0e08*/ 	.byte	0x04, 0x05
        /*0e0a*/ 	.short	(.L_1229 - .L_1228)
.L_1228:
        /*0e0c*/ 	.word	0x00000200
        /*0e10*/ 	.word	0x00000001
        /*0e14*/ 	.word	0x00000001


	//----- nvinfo : EIATTR_CRS_STACK_SIZE
	.align		4
.L_1229:
        /*0e18*/ 	.byte	0x04, 0x1e
        /*0e1a*/ 	.short	(.L_1231 - .L_1230)
.L_1230:
        /*0e1c*/ 	.word	0x00000000


	//----- nvinfo : EIATTR_CBANK_PARAM_SIZE
	.align		4
.L_1231:
        /*0e20*/ 	.byte	0x03, 0x19
        /*0e22*/ 	.short	0x0a70


	//----- nvinfo : EIATTR_PARAM_CBANK
	.align		4
        /*0e24*/ 	.byte	0x04, 0x0a
        /*0e26*/ 	.short	(.L_1233 - .L_1232)
	.align		4
.L_1232:
        /*0e28*/ 	.word	index@(.nv.constant0._ZN7cutlass13device_kernelIN5flash11enable_sm90INS1_16FlashAttnFwdSm90INS1_25CollectiveMainloopFwdSm90ILi2EN4cute5tupleIJNS5_1CILi1EEES8_S8_EEENS6_IJNS7_ILi192EEENS7_ILi128EEENS7_ILi96EEEEEELi96ENS_12float_e4m3_tEfNS_4arch4Sm90ELb0ELb0ELb0ELb1ELb0ELb1ELb0ELb1ELb1ELb0ELb0ELb0EEENS1_21CollectiveEpilogueFwdINS6_IJSA_SC_SB_EEES9_NS_10bfloat16_tESG_Li384ELb1ELb0ELb0ELb1EEENS1_36VarlenDynamicPersistentTileSchedulerILi192ELi128ELi384ELi128ELb0ELb0ELb1ELb0ELb1ELb1EEEEEEEEEvNT_6ParamsE)
        /*0e2c*/ 	.short	0x0210
        /*0e2e*/ 	.short	0x0a70


	//----- nvinfo : EIATTR_SW_WAR
	.align		4
.L_1233:
        /*0e30*/ 	.byte	0x04, 0x36
        /*0e32*/ 	.short	(.L_1235 - .L_1234)
.L_1234:
        /*0e34*/ 	.word	0x00000008
.L_1235:


//--------------------- .nv.info._ZN7cutlass13device_kernelIN5flash11enable_sm90INS1_16FlashAttnFwdSm90INS1_25CollectiveMainloopFwdSm90ILi2EN4cute5tupleIJNS5_1CILi1EEES8_S8_EEENS6_IJNS7_ILi192EEENS7_ILi128EEENS7_ILi96EEEEEELi96ENS_12float_e4m3_tEfNS_4arch4Sm90ELb0ELb1ELb0ELb0ELb0ELb0ELb0ELb1ELb1ELb0ELb0ELb0EEENS1_21CollectiveEpilogueFwdINS6_IJSA_SC_SB_EEES9_NS_10bfloat16_tESG_Li384ELb0ELb0ELb0ELb1EEENS1_30DynamicPersistentTileSchedulerILi384ELi128ELb0ELb0ELb1EEEEEEEEEvNT_6ParamsE --------------------------
	.section	.nv.info._ZN7cutlass13device_kernelIN5flash11enable_sm90INS1_16FlashAttnFwdSm90INS1_25CollectiveMainloopFwdSm90ILi2EN4cute5tupleIJNS5_1CILi1EEES8_S8_EEENS6_IJNS7_ILi192EEENS7_ILi128EEENS7_ILi96EEEEEELi96ENS_12float_e4m3_tEfNS_4arch4Sm90ELb0ELb1ELb0ELb0ELb0ELb0ELb0ELb1ELb1ELb0ELb0ELb0EEENS1_21CollectiveEpilogueFwdINS6_IJSA_SC_SB_EEES9_NS_10bfloat16_tESG_Li384ELb0ELb0ELb0ELb1EEENS1_30DynamicPersistentTileSchedulerILi384ELi128ELb0ELb0ELb1EEEEEEEEEvNT_6ParamsE,"",@"SHT_CUDA_INFO"
	.sectionflags	@""
	.align	4


	//----- nvinfo : EIATTR_CUDA_API_VERSION
	.align		4
        /*0000*/ 	.byte	0x04, 0x37
        /*0002*/ 	.short	(.L_1237 - .L_1236)
.L_1236:
        /*0004*/ 	.word	0x00000082


	//----- nvinfo : EIATTR_KPARAM_INFO
	.align		4
.L_1237:
        /*0008*/ 	.byte	0x04, 0x17
        /*000a*/ 	.short	(.L_1239 - .L_1238)
.L_1238:
        /*000c*/ 	.word	0x00000000
        /*0010*/ 	.short	0x0000
        /*0012*/ 	.short	0x0070
        /*0014*/ 	.byte	0x00, 0xf0, 0x01, 0x2e


	//----- nvinfo : EIATTR_SPARSE_MMA_MASK
	.align		4
.L_1239:
        /*0018*/ 	.byte	0x03, 0x50
        /*001a*/ 	.short	0x0000


	//----- nvinfo : EIATTR_MAXREG_COUNT
	.align		4
        /*001c*/ 	.byte	0x03, 0x1b
        /*001e*/ 	.short	0x0080


	//----- nvinfo : EIATTR_NUM_BARRIERS
	.align		4
        /*0020*/ 	.byte	0x02, 0x4c
        /*0022*/ 	.byte	0x09
	.zero		1


	//----- nvinfo : EIATTR_EXTERNS
	.align		4
        /*0024*/ 	.byte	0x04, 0x0f
        /*0026*/ 	.short	(.L_1241 - .L_1240)


	//   ....[0]....
	.align		4
.L_1240:
        /*0028*/ 	.word	index@(__assertfail)


	//----- nvinfo : EIATTR_ANNOTATIONS
	.align		4
.L_1241:
        /*002c*/ 	.byte	0x04, 0x55
        /*002e*/ 	.short	(.L_1243 - .L_1242)


	//   ....[0]....
.L_1242:
        /*0030*/ 	.word	0x00000001
        /*0034*/ 	.byte	0x90, 0x0d, 0x00, 0x00, 0x01, 0x00, 0x00, 0x00, 0xc0, 0x1d, 0x00, 0x00, 0x01, 0x00, 0x00, 0x00
        /*0044*/ 	.byte	0x80, 0xce, 0x00, 0x00, 0x01, 0x00, 0x00, 0x00, 0xc0, 0xe1, 0x00, 0x00, 0x01, 0x00, 0x00, 0x00
        /*0054*/ 	.byte	0xe0, 0xe2, 0x00, 0x00, 0x01, 0x00, 0x00, 0x00, 0x10, 0xfd, 0x00, 0x00, 0x01, 0x00, 0x00, 0x00
        /*0064*/ 	.byte	0x50, 0xfd, 0x00, 0x00, 0x01, 0x00, 0x00, 0x00, 0x20, 0x16, 0x01, 0x00


	//----- nvinfo : EIATTR_MERCURY_ISA_VERSION
	.align		4
.L_1243:
        /*0070*/ 	.byte	0x03, 0x5f
        /*0072*/ 	.short	0x0101


	//----- nvinfo : EIATTR_INT_WARP_WIDE_INSTR_OFFSETS
	.align		4
        /*0074*/ 	.byte	0x04, 0x31
        /*0076*/ 	.short	(.L_1245 - .L_1244)


	//   ....[0]....
.L_1244:
        /*0078*/ 	.word	0x00000190


	//   ....[1]....
        /*007c*/ 	.word	0x000001c0


	//   ....[2]....
        /*0080*/ 	.word	0x000001d0


	//   ....[3]....
        /*0084*/ 	.word	0x0000ec30


	//   ....[4]....
        /*0088*/ 	.word	0x0000ecc0


	//   ....[5]....
        /*008c*/ 	.word	0x0000f3c0


	//   ....[6]....
        /*0090*/ 	.word	0x00010e50


	//   ....[7]....
        /*0094*/ 	.word	0x00010ee0


	//----- nvinfo : EIATTR_COOP_GROUP_MASK_REGIDS
	.align		4
.L_1245:
        /*0098*/ 	.byte	0x04, 0x29
        /*009a*/ 	.short	(.L_1247 - .L_1246)


	//   ....[0]....
.L_1246:
        /*009c*/ 	.word	0xffffffff


	//   ....[1]....
        /*00a0*/ 	.word	0xffffffff


	//   ....[2]....
        /*00a4*/ 	.word	0xffffffff


	//   ....[3]....
        /*00a8*/ 	.word	0xffffffff


	//   ....[4]....
        /*00ac*/ 	.word	0xffffffff


	//   ....[5]....
        /*00b0*/ 	.word	0xffffffff


	//   ....[6]....
        /*00b4*/ 	.word	0xffffffff


	//   ....[7]....
        /*00b8*/ 	.word	0xffffffff


	//   ....[8]....
        /*00bc*/ 	.word	0xffffffff


	//   ....[9]....
        /*00c0*/ 	.word	0xffffffff


	//   ....[10]....
        /*00c4*/ 	.word	0xffffffff


	//   ....[11]....
        /*00c8*/ 	.word	0xffffffff


	//   ....[12]....
        /*00cc*/ 	.word	0xffffffff


	//   ....[13]....
        /*00d0*/ 	.word	0xffffffff


	//   ....[14]....
        /*00d4*/ 	.word	0xffffffff


	//   ....[15]....
        /*00d8*/ 	.word	0xffffffff


	//   ....[16]....
        /*00dc*/ 	.word	0xffffffff


	//   ....[17]....
        /*00e0*/ 	.word	0xffffffff


	//   ....[18]....
        /*00e4*/ 	.word	0xffffffff


	//   ....[19]....
        /*00e8*/ 	.word	0xffffffff


	//   ....[20]....
        /*00ec*/ 	.word	0xffffffff


	//   ....[21]....
        /*00f0*/ 	.word	0xffffffff


	//   ....[22]....
        /*00f4*/ 	.word	0xffffffff


	//   ....[23]....
        /*00f8*/ 	.word	0xffffffff


	//   ....[24]....
        /*00fc*/ 	.word	0xffffffff


	//   ....[25]....
        /*0100*/ 	.word	0xffffffff


	//   ....[26]....
        /*0104*/ 	.word	0xffffffff


	//   ....[27]....
        /*0108*/ 	.word	0xffffffff


	//   ....[28]....
        /*010c*/ 	.word	0xffffffff


	//   ....[29]....
        /*0110*/ 	.word	0xffffffff


	//   ....[30]....
        /*0114*/ 	.word	0xffffffff


	//   ....[31]....
        /*0118*/ 	.word	0xffffffff


	//   ....[32]....
        /*011c*/ 	.word	0xffffffff


	//   ....[33]....
        /*0120*/ 	.word	0xffffffff


	//   ....[34]....
        /*0124*/ 	.word	0xffffffff


	//   ....[35]....
        /*0128*/ 	.word	0xffffffff


	//   ....[36]....
        /*012c*/ 	.word	0xffffffff


	//   ....[37]....
        /*0130*/ 	.word	0xffffffff


	//   ....[38]....
        /*0134*/ 	.word	0xffffffff


	//   ....[39]....
        /*0138*/ 	.word	0xffffffff


	//   ....[40]....
        /*013c*/ 	.word	0xffffffff


	//   ....[41]....
        /*0140*/ 	.word	0xffffffff


	//   ....[42]....
        /*0144*/ 	.word	0xffffffff


	//   ....[43]....
        /*0148*/ 	.word	0xffffffff


	//   ....[44]....
        /*014c*/ 	.word	0xffffffff


	//   ....[45]....
        /*0150*/ 	.word	0xffffffff


	//   ....[46]....
        /*0154*/ 	.word	0xffffffff


	//   ....[47]....
        /*0158*/ 	.word	0xffffffff


	//   ....[48]....
        /*015c*/ 	.word	0xffffffff


	//   ....[49]....
        /*0160*/ 	.word	0xffffffff


	//   ....[50]....
        /*0164*/ 	.word	0xffffffff


	//   ....[51]....
        /*0168*/ 	.word	0xffffffff


	//   ....[52]....
        /*016c*/ 	.word	0xffffffff


	//   ....[53]....
        /*0170*/ 	.word	0xffffffff


	//   ....[54]....
        /*0174*/ 	.word	0xffffffff


	//   ....[55]....
        /*0178*/ 	.word	0xffffffff


	//   ....[56]....
        /*017c*/ 	.word	0xffffffff


	//   ....[57]....
        /*0180*/ 	.word	0x0500000f


	//   ....[58]....
        /*0184*/ 	.word	0x0500000f


	//----- nvinfo : EIATTR_COOP_GROUP_INSTR_OFFSETS
	.align		4
.L_1247:
        /*0188*/ 	.byte	0x04, 0x28
        /*018a*/ 	.short	(.L_1249 - .L_1248)


	//   ....[0]....
.L_1248:
        /*018c*/ 	.word	0x00000060


	//   ....[1]....
        /*0190*/ 	.word	0x000001a0


	//   ....[2]....
        /*0194*/ 	.word	0x000001f0


	//   ....[3]....
        /*0198*/ 	.word	0x000003e0


	//   ....[4]....
        /*019c*/ 	.word	0x00000540


	//   ....[5]....
        /*01a0*/ 	.word	0x00000660


	//   ....[6]....
        /*01a4*/ 	.word	0x000007c0


	//   ....[7]....
        /*01a8*/ 	.word	0x00001a70


	//   ....[8]....
        /*01ac*/ 	.word	0x00003490


	//   ....[9]....
        /*01b0*/ 	.word	0x000035a0


	//   ....[10]....
        /*01b4*/ 	.word	0x00003ee0


	//   ....[11]....
        /*01b8*/ 	.word	0x00003f50


	//   ....[12]....
        /*01bc*/ 	.word	0x00006050


	//   ....[13]....
        /*01c0*/ 	.word	0x000060f0


	//   ....[14]....
        /*01c4*/ 	.word	0x000069c0


	//   ....[15]....
        /*01c8*/ 	.word	0x00006a40


	//   ....[16]....
        /*01cc*/ 	.word	0x00008360


	//   ....[17]....
        /*01d0*/ 	.word	0x00008370


	//   ....[18]....
        /*01d4*/ 	.word	0x000083d0


	//   ....[19]....
        /*01d8*/ 	.word	0x000083e0


	//   ....[20]....
        /*01dc*/ 	.word	0x0000aa50


	//   ....[21]....
        /*01e0*/ 	.word	0x0000ab50


	//   ....[22]....
        /*01e4*/ 	.word	0x0000b390


	//   ....[23]....
        /*01e8*/ 	.word	0x0000b440


	//   ....[24]....
        /*01ec*/ 	.word	0x0000c6a0


	//   ....[25]....
        /*01f0*/ 	.word	0x0000c6c0


	//   ....[26]....
        /*01f4*/ 	.word	0x0000c730


	//   ....[27]....
        /*01f8*/ 	.word	0x0000c740


	//   ....[28]....
        /*01fc*/ 	.word	0x0000d450


	//   ....[29]....
        /*0200*/ 	.word	0x0000d480


	//   ....[30]....
        /*0204*/ 	.word	0x0000d4a0


	//   ....[31]....
        /*0208*/ 	.word	0x0000d4b0


	//   ....[32]....
        /*020c*/ 	.word	0x0000d4c0


	//   ....[33]....
        /*0210*/ 	.word	0x0000d4d0


	//   ....[34]....
        /*0214*/ 	.word	0x0000d4e0


	//   ....[35]....
        /*0218*/ 	.word	0x0000d4f0


	//   ....[36]....
        /*021c*/ 	.word	0x0000d500


	//   ....[37]....
        /*0220*/ 	.word	0x0000d510


	//   ....[38]....
        /*0224*/ 	.word	0x0000d530


	//   ....[39]....
        /*0228*/ 	.word	0x0000d540


	//   ....[40]....
        /*022c*/ 	.word	0x0000d560


	//   ....[41]....
        /*0230*/ 	.word	0x0000d570


	//   ....[42]....
        /*0234*/ 	.word	0x0000d580


	//   ....[43]....
        /*0238*/ 	.word	0x0000d590


	//   ....[44]....
        /*023c*/ 	.word	0x0000d5a0


	//   ....[45]....
        /*0240*/ 	.word	0x0000d5b0


	//   ....[46]....
        /*0244*/ 	.word	0x0000d5c0


	//   ....[47]....
        /*0248*/ 	.word	0x0000d5d0


	//   ....[48]....
        /*024c*/ 	.word	0x0000d5e0


	//   ....[49]....
        /*0250*/ 	.word	0x0000d5f0


	//   ....[50]....
        /*0254*/ 	.word	0x0000d600


	//   ....[51]....
        /*0258*/ 	.word	0x0000d610


	//   ....[52]....
        /*025c*/ 	.word	0x0000d900


	//   ....[53]....
        /*0260*/ 	.word	0x0000e1f0


	//   ....[54]....
        /*0264*/ 	.word	0x0000f4c0


	//   ....[55]....
        /*0268*/ 	.word	0x000115b0


	//   ....[56]....
        /*026c*/ 	.word	0x00011740


	//   ....[57]....
        /*0270*/ 	.word	0x00011dd0


	//   ....[58]....
        /*0274*/ 	.word	0x00012230


	//----- nvinfo : EIATTR_REG_RECONFIG
	.align		4
.L_1249:
        /*0278*/ 	.byte	0x01, 0x54
	.zero		2


	//----- nvinfo : EIATTR_SYSCALL_OFFSETS
	.align		4
        /*027c*/ 	.byte	0x04, 0x46
        /*027e*/ 	.short	(.L_1251 - .L_1250)


	//   ....[0]....
.L_1250:
        /*0280*/ 	.word	0x00001c20


	//   ....[1]....
        /*0284*/ 	.word	0x0000ee50


	//   ....[2]....
        /*0288*/ 	.word	0x0000efb0


	//   ....[3]....
        /*028c*/ 	.word	0x0000f0f0


	//   ....[4]....
        /*0290*/ 	.word	0x0000f210


	//----- nvinfo : EIATTR_MBARRIER_INSTR_OFFSETS
	.align		4
.L_1251:
        /*0294*/ 	.byte	0x04, 0x39
        /*0296*/ 	.short	(.L_1253 - .L_1252)


	//   ....[0]....
.L_1252:
        /*0298*/ 	.word	0x00000290
        /*029c*/ 	.word	0x000000ff
        /*02a0*/ 	.word	0x00019c00
        /*02a4*/ 	.short	0x0100
        /*02a6*/ 	.byte	0x06
	.zero		1


	//   ....[1]....
        /*02a8*/ 	.word	0x000002a0
        /*02ac*/ 	.word	0x000000ff
        /*02b0*/ 	.word	0x00019c20
        /*02b4*/ 	.short	0x0100
        /*02b6*/ 	.byte	0x06
	.zero		1


	//   ....[2]....
        /*02b8*/ 	.word	0x00000390
        /*02bc*/ 	.word	0x000000ff
        /*02c0*/ 	.word	0x00019c30
        /*02c4*/ 	.short	0x0100
        /*02c6*/ 	.byte	0x08
	.zero		1


	//   ....[3]....
        /*02c8*/ 	.word	0x000003a0
        /*02cc*/ 	.word	0x000000ff
        /*02d0*/ 	.word	0x00019c40
        /*02d4*/ 	.short	0x0100
        /*02d6*/ 	.byte	0x08
	.zero		1


	//   ....[4]....
        /*02d8*/ 	.word	0x000003b0
        /*02dc*/ 	.word	0x000000ff
        /*02e0*/ 	.word	0x00019c38
        /*02e4*/ 	.short	0x0100
        /*02e6*/ 	.byte	0x08
	.zero		1


	//   ....[5]....
        /*02e8*/ 	.word	0x000003c0
        /*02ec*/ 	.word	0x000000ff
        /*02f0*/ 	.word	0x00019c48
        /*02f4*/ 	.short	0x0100
        /*02f6*/ 	.byte	0x08
	.zero		1


	//   ....[6]....
        /*02f8*/ 	.word	0x000004f0
        /*02fc*/ 	.word	0x000000ff
        /*0300*/ 	.word	0x00019c50
        /*0304*/ 	.short	0x0100
        /*0306*/ 	.byte	0x08
	.zero		1


	//   ....[7]....
        /*0308*/ 	.word	0x00000500
        /*030c*/ 	.word	0x000000ff
        /*0310*/ 	.word	0x00019c60
        /*0314*/ 	.short	0x0100
        /*0316*/ 	.byte	0x08
	.zero		1


	//   ....[8]....
        /*0318*/ 	.word	0x00000510
        /*031c*/ 	.word	0x000000ff
        /*0320*/ 	.word	0x00019c58
        /*0324*/ 	.short	0x0100
        /*0326*/ 	.byte	0x08
	.zero		1


	//   ....[9]....
        /*0328*/ 	.word	0x00000520
        /*032c*/ 	.word	0x000000ff
        /*0330*/ 	.word	0x00019c68
        /*0334*/ 	.short	0x0100
        /*0336*/ 	.byte	0x08
	.zero		1


	//   ....[10]....
        /*0338*/ 	.word	0x00000610
        /*033c*/ 	.word	0x000000ff
        /*0340*/ 	.word	0x00019c70
        /*0344*/ 	.short	0x0100
        /*0346*/ 	.byte	0x06
	.zero		1


	//   ....[11]....
        /*0348*/ 	.word	0x00000620
        /*034c*/ 	.word	0x000000ff
        /*0350*/ 	.word	0x00019c80
        /*0354*/ 	.short	0x0100
        /*0356*/ 	.byte	0x06
	.zero		1


	//   ....[12]....
        /*0358*/ 	.word	0x00000630
        /*035c*/ 	.word	0x000000ff
        /*0360*/ 	.word	0x00019c78
        /*0364*/ 	.short	0x0100
        /*0366*/ 	.byte	0x06
	.zero		1


	//   ....[13]....
        /*0368*/ 	.word	0x00000640
        /*036c*/ 	.word	0x000000ff
        /*0370*/ 	.word	0x00019c88
        /*0374*/ 	.short	0x0100
        /*0376*/ 	.byte	0x06
	.zero		1


	//   ....[14]....
        /*0378*/ 	.word	0x00000770
        /*037c*/ 	.word	0x000000ff
        /*0380*/ 	.word	0x00019c90
        /*0384*/ 	.short	0x0100
        /*0386*/ 	.byte	0x08
	.zero		1


	//   ....[15]....
        /*0388*/ 	.word	0x00000780
        /*038c*/ 	.word	0x000000ff
        /*0390*/ 	.word	0x00019ca0
        /*0394*/ 	.short	0x0100
        /*0396*/ 	.byte	0x08
	.zero		1


	//   ....[16]....
        /*0398*/ 	.word	0x00000790
        /*039c*/ 	.word	0x000000ff
        /*03a0*/ 	.word	0x00019c98
        /*03a4*/ 	.short	0x0100
        /*03a6*/ 	.byte	0x08
	.zero		1


	//   ....[17]....
        /*03a8*/ 	.word	0x000007a0
        /*03ac*/ 	.word	0x000000ff
        /*03b0*/ 	.word	0x00019ca8
        /*03b4*/ 	.short	0x0100
        /*03b6*/ 	.byte	0x08
	.zero		1


	//   ....[18]....
        /*03b8*/ 	.word	0x000008d0
        /*03bc*/ 	.word	0x000000ff
        /*03c0*/ 	.word	0x00019cb0
        /*03c4*/ 	.short	0x0100
        /*03c6*/ 	.byte	0x08
	.zero		1


	//   ....[19]....
        /*03c8*/ 	.word	0x000008e0
        /*03cc*/ 	.word	0x000000ff
        /*03d0*/ 	.word	0x00019cc0
        /*03d4*/ 	.short	0x0100
        /*03d6*/ 	.byte	0x08
	.zero		1


	//   ....[20]....
        /*03d8*/ 	.word	0x000008f0
        /*03dc*/ 	.word	0x000000ff
        /*03e0*/ 	.word	0x00019cb8
        /*03e4*/ 	.short	0x0100
        /*03e6*/ 	.byte	0x08
	.zero		1


	//   ....[21]....
        /*03e8*/ 	.word	0x00000900
        /*03ec*/ 	.word	0x000000ff
        /*03f0*/ 	.word	0x00019cc8
        /*03f4*/ 	.short	0x0100
        /*03f6*/ 	.byte	0x08
	.zero		1


	//   ....[22]....
        /*03f8*/ 	.word	0x00001ca0
        /*03fc*/ 	.word	0x000000ff
        /*0400*/ 	.word	0x00019c00
        /*0404*/ 	.short	0x010a
        /*0406*/ 	.byte	0x2f
	.zero		1


	//   ....[23]....
        /*0408*/ 	.word	0x00001d20
        /*040c*/ 	.word	0x00000005
        /*0410*/ 	.word	0x00019c30
        /*0414*/ 	.short	0x010a
        /*0416*/ 	.byte	0x3f
	.zero		1


	//   ....[24]....
        /*0418*/ 	.word	0x00001d80
        /*041c*/ 	.word	0x00000005
        /*0420*/ 	.word	0x00019c30
        /*0424*/ 	.short	0x010a
        /*0426*/ 	.byte	0x3f
	.zero		1


	//   ....[25]....
        /*0428*/ 	.word	0x00002090
        /*042c*/ 	.word	0x00000000
        /*0430*/ 	.word	0x00000000
        /*0434*/ 	.short	0x0101
        /*0436*/ 	.byte	0x3f
	.zero		1


	//   ....[26]....
        /*0438*/ 	.word	0x00004e80
        /*043c*/ 	.word	0x000000ff
        /*0440*/ 	.word	0x00019c30
        /*0444*/ 	.short	0x010a
        /*0446*/ 	.byte	0x19
	.zero		1


	//   ....[27]....
        /*0448*/ 	.word	0x00004ec0
        /*044c*/ 	.word	0x000000ff
        /*0450*/ 	.word	0x00019c30
        /*0454*/ 	.short	0x010a
        /*0456*/ 	.byte	0x19
	.zero		1


	//   ....[28]....
        /*0458*/ 	.word	0x00005020
        /*045c*/ 	.word	0x000000ff
        /*0460*/ 	.word	0x00019c50
        /*0464*/ 	.short	0x010a
        /*0466*/ 	.byte	0x0b
	.zero		1


	//   ....[29]....
        /*0468*/ 	.word	0x00005060
        /*046c*/ 	.word	0x000000ff
        /*0470*/ 	.word	0x00019c50
        /*0474*/ 	.short	0x010a
        /*0476*/ 	.byte	0x0b
	.zero		1


	//   ....[30]....
        /*0478*/ 	.word	0x000052f0
        /*047c*/ 	.word	0x00000008
        /*0480*/ 	.word	0x00000000
        /*0484*/ 	.short	0x0101
        /*0486*/ 	.byte	0x3f
	.zero		1


	//   ....[31]....
        /*0488*/ 	.word	0x000074b0
        /*048c*/ 	.word	0x000000ff
        /*0490*/ 	.word	0x00000000
        /*0494*/ 	.short	0x0101
        /*0496*/ 	.byte	0x06
	.zero		1


	//   ....[32]....
        /*0498*/ 	.word	0x00007c80
        /*049c*/ 	.word	0x000000ff
        /*04a0*/ 	.word	0x00019c30
        /*04a4*/ 	.short	0x010a
        /*04a6*/ 	.byte	0x14
	.zero		1


	//   ....[33]....
        /*04a8*/ 	.word	0x00007cc0
        /*04ac*/ 	.word	0x000000ff
        /*04b0*/ 	.word	0x00019c30
        /*04b4*/ 	.short	0x010a
        /*04b6*/ 	.byte	0x14
	.zero		1


	//   ....[34]....
        /*04b8*/ 	.word	0x00007e20
        /*04bc*/ 	.word	0x000000ff
        /*04c0*/ 	.word	0x00019c50
        /*04c4*/ 	.short	0x010a
        /*04c6*/ 	.byte	0x0b
	.zero		1


	//   ....[35]....
        /*04c8*/ 	.word	0x00007e60
        /*04cc*/ 	.word	0x000000ff
        /*04d0*/ 	.word	0x00019c50
        /*04d4*/ 	.short	0x010a
        /*04d6*/ 	.byte	0x0b
	.zero		1


	//   ....[36]....
        /*04d8*/ 	.word	0x00008f70
        /*04dc*/ 	.word	0x00000004
        /*04e0*/ 	.word	0x00000000
        /*04e4*/ 	.short	0x0101
        /*04e6*/ 	.byte	0x3f
	.zero		1


	//   ....[37]....
        /*04e8*/ 	.word	0x00009270
        /*04ec*/ 	.word	0x000000ff
        /*04f0*/ 	.word	0x00000000
        /*04f4*/ 	.short	0x0101
        /*04f6*/ 	.byte	0x06
	.zero		1


	//   ....[38]....
        /*04f8*/ 	.word	0x000098a0
        /*04fc*/ 	.word	0x000000ff
        /*0500*/ 	.word	0x00019c30
        /*0504*/ 	.short	0x010a
        /*0506*/ 	.byte	0x18
	.zero		1


	//   ....[39]....
        /*0508*/ 	.word	0x000098e0
        /*050c*/ 	.word	0x000000ff
        /*0510*/ 	.word	0x00019c30
        /*0514*/ 	.short	0x010a
        /*0516*/ 	.byte	0x18
	.zero		1


	//   ....[40]....
        /*0518*/ 	.word	0x00009a40
        /*051c*/ 	.word	0x000000ff
        /*0520*/ 	.word	0x00019c50
        /*0524*/ 	.short	0x010a
        /*0526*/ 	.byte	0x0b
	.zero		1


	//   ....[41]....
        /*0528*/ 	.word	0x00009a80
        /*052c*/ 	.word	0x000000ff
        /*0530*/ 	.word	0x00019c50
        /*0534*/ 	.short	0x010a
        /*0536*/ 	.byte	0x0b
	.zero		1


	//   ....[42]....
        /*0538*/ 	.word	0x00009cf0
        /*053c*/ 	.word	0x00000002
        /*0540*/ 	.word	0x00000000
        /*0544*/ 	.short	0x0101
        /*0546*/ 	.byte	0x3f
	.zero		1


	//   ....[43]....
        /*0548*/ 	.word	0x0000beb0
        /*054c*/ 	.word	0x000000ff
        /*0550*/ 	.word	0x00000000
        /*0554*/ 	.short	0x0101
        /*0556*/ 	.byte	0x06
	.zero		1


	//   ....[44]....
        /*0558*/ 	.word	0x0000c3d0
        /*055c*/ 	.word	0x000000ff
        /*0560*/ 	.word	0x00019c50
        /*0564*/ 	.short	0x010a
        /*0566*/ 	.byte	0x0e
	.zero		1


	//   ....[45]....
        /*0568*/ 	.word	0x0000c410
        /*056c*/ 	.word	0x000000ff
        /*0570*/ 	.word	0x00019c50
        /*0574*/ 	.short	0x010a
        /*0576*/ 	.byte	0x0e
	.zero		1


	//   ....[46]....
        /*0578*/ 	.word	0x0000ca20
        /*057c*/ 	.word	0x000000ff
        /*0580*/ 	.word	0x00000000
        /*0584*/ 	.short	0x0101
        /*0586*/ 	.byte	0x04
	.zero		1


	//   ....[47]....
        /*0588*/ 	.word	0x0000daf0
        /*058c*/ 	.word	0x000000ff
        /*0590*/ 	.word	0x00000000
        /*0594*/ 	.short	0x0101
        /*0596*/ 	.byte	0x05
	.zero		1


	//   ....[48]....
        /*0598*/ 	.word	0x0000f6d0
        /*059c*/ 	.word	0x00000005
        /*05a0*/ 	.word	0x00019c80
        /*05a4*/ 	.short	0x010a
        /*05a6*/ 	.byte	0x3f
	.zero		1


	//   ....[49]....
        /*05a8*/ 	.word	0x0000f900
        /*05ac*/ 	.word	0x00000005
        /*05b0*/ 	.word	0x00019c40
        /*05b4*/ 	.short	0x010a
        /*05b6*/ 	.byte	0x3f
	.zero		1


	//   ....[50]....
        /*05b8*/ 	.word	0x0000fd90
        /*05bc*/ 	.word	0x000000ff
        /*05c0*/ 	.word	0x00019c20
        /*05c4*/ 	.short	0x010a
        /*05c6*/ 	.byte	0x28
	.zero		1


	//   ....[51]....
        /*05c8*/ 	.word	0x00010060
        /*05cc*/ 	.word	0x0000000a
        /*05d0*/ 	.word	0x00019c80
        /*05d4*/ 	.short	0x010a
        /*05d6*/ 	.byte	0x3f
	.zero		1


	//   ....[52]....
        /*05d8*/ 	.word	0x00010480
        /*05dc*/ 	.word	0x0000000a
        /*05e0*/ 	.word	0x00019c40
        /*05e4*/ 	.short	0x010a
        /*05e6*/ 	.byte	0x3f
	.zero		1


	//   ....[53]....
        /*05e8*/ 	.word	0x00010930
        /*05ec*/ 	.word	0x0000000c
        /*05f0*/ 	.word	0x00019c70
        /*05f4*/ 	.short	0x010a
        /*05f6*/ 	.byte	0x3f
	.zero		1


	//   ....[54]....
        /*05f8*/ 	.word	0x000109a0
        /*05fc*/ 	.word	0x0000000c
        /*0600*/ 	.word	0x00019c60
        /*0604*/ 	.short	0x010a
        /*0606*/ 	.byte	0x3f
	.zero		1


	//   ....[55]....
        /*0608*/ 	.word	0x00010d80
        /*060c*/ 	.word	0x0000000c
        /*0610*/ 	.word	0x00019c50
        /*0614*/ 	.short	0x0101
        /*0616*/ 	.byte	0x3f
	.zero		1


	//   ....[56]....
        /*0618*/ 	.word	0x00010df0
        /*061c*/ 	.word	0x00000003
        /*0620*/ 	.word	0x00000000
        /*0624*/ 	.short	0x0101
        /*0626*/ 	.byte	0x3f
	.zero		1


	//   ....[57]....
        /*0628*/ 	.word	0x00010fb0
        /*062c*/ 	.word	0x00000002
        /*0630*/ 	.word	0x00019c70
        /*0634*/ 	.short	0x010a
        /*0636*/ 	.byte	0x3f
	.zero		1


	//   ....[58]....
        /*0638*/ 	.word	0x00011020
        /*063c*/ 	.word	0x00000002
        /*0640*/ 	.word	0x00019c60
        /*0644*/ 	.short	0x010a
        /*0646*/ 	.byte	0x3f
	.zero		1


	//   ....[59]....
        /*0648*/ 	.word	0x00011400
        /*064c*/ 	.word	0x00000002
        /*0650*/ 	.word	0x00019c50
        /*0654*/ 	.short	0x0101
        /*0656*/ 	.byte	0x3f
	.zero		1


	//   ....[60]....
        /*0658*/ 	.word	0x00011490
        /*065c*/ 	.word	0x00000000
        /*0660*/ 	.word	0x00000000
        /*0664*/ 	.short	0x0101
        /*0666*/ 	.byte	0x3f
	.zero		1


	//   ....[61]....
        /*0668*/ 	.word	0x000116c0
        /*066c*/ 	.word	0x00000006
        /*0670*/ 	.word	0x00019c20
        /*0674*/ 	.short	0x010a
        /*0676*/ 	.byte	0x3f
	.zero		1


	//   ....[62]....
        /*0678*/ 	.word	0x00011860
        /*067c*/ 	.word	0x00000005
        /*0680*/ 	.word	0x00000000
        /*0684*/ 	.short	0x010a
        /*0686*/ 	.byte	0x3f
	.zero		1


	//   ....[63]....
        /*0688*/ 	.word	0x000118d0
        /*068c*/ 	.word	0x00000009
        /*0690*/ 	.word	0x00000000
        /*0694*/ 	.short	0x010a
        /*0696*/ 	.byte	0x3f
	.zero		1


	//   ....[64]....
        /*0698*/ 	.word	0x00011920
        /*069c*/ 	.word	0x00000011
        /*06a0*/ 	.word	0x00019c60
        /*06a4*/ 	.short	0x010a
        /*06a6*/ 	.byte	0x3f
	.zero		1


	//   ....[65]....
        /*06a8*/ 	.word	0x00011970
        /*06ac*/ 	.word	0x00000007
        /*06b0*/ 	.word	0x00019c60
        /*06b4*/ 	.short	0x010a
        /*06b6*/ 	.byte	0x3f
	.zero		1


	//   ....[66]....
        /*06b8*/ 	.word	0x000119b0
        /*06bc*/ 	.word	0x00000011
        /*06c0*/ 	.word	0x00019c80
        /*06c4*/ 	.short	0x010a
        /*06c6*/ 	.byte	0x3f
	.zero		1


	//   ....[67]....
        /*06c8*/ 	.word	0x000119d0
        /*06cc*/ 	.word	0x00000007
        /*06d0*/ 	.word	0x00019c80
        /*06d4*/ 	.short	0x010a
        /*06d6*/ 	.byte	0x3f
	.zero		1


	//   ....[68]....
        /*06d8*/ 	.word	0x00011a40
        /*06dc*/ 	.word	0x00000003
        /*06e0*/ 	.word	0x00019c00
        /*06e4*/ 	.short	0x010a
        /*06e6*/ 	.byte	0x3f
	.zero		1


	//   ....[69]....
        /*06e8*/ 	.word	0x00011a90
        /*06ec*/ 	.word	0x00000005
        /*06f0*/ 	.word	0x00019c30
        /*06f4*/ 	.short	0x010a
        /*06f6*/ 	.byte	0x3f
	.zero		1


	//   ....[70]....
        /*06f8*/ 	.word	0x00011af0
        /*06fc*/ 	.word	0x00000009
        /*0700*/ 	.word	0x00019c30
        /*0704*/ 	.short	0x010a
        /*0706*/ 	.byte	0x3f
	.zero		1


	//   ....[71]....
        /*0708*/ 	.word	0x00011b50
        /*070c*/ 	.word	0x00000009
        /*0710*/ 	.word	0x00019c50
        /*0714*/ 	.short	0x010a
        /*0716*/ 	.byte	0x3f
	.zero		1


	//   ....[72]....
        /*0718*/ 	.word	0x00011bb0
        /*071c*/ 	.word	0x0000000d
        /*0720*/ 	.word	0x00019c30
        /*0724*/ 	.short	0x010a
        /*0726*/ 	.byte	0x3f
	.zero		1


	//   ....[73]....
        /*0728*/ 	.word	0x00011c10
        /*072c*/ 	.word	0x0000000d
        /*0730*/ 	.word	0x00019c50
        /*0734*/ 	.short	0x010a
        /*0736*/ 	.byte	0x3f
	.zero		1


	//   ....[74]....
        /*0738*/ 	.word	0x00011c70
        /*073c*/ 	.word	0x0000000b
        /*0740*/ 	.word	0x00019c30
        /*0744*/ 	.short	0x010a
        /*0746*/ 	.byte	0x3f
	.zero		1


	//   ....[75]....
        /*0748*/ 	.word	0x00011cd0
        /*074c*/ 	.word	0x0000000b
        /*0750*/ 	.word	0x00019c50
        /*0754*/ 	.short	0x010a
        /*0756*/ 	.byte	0x3f
	.zero		1


	//   ....[76]....
        /*0758*/ 	.word	0x00011d30
        /*075c*/ 	.word	0x00000006
        /*0760*/ 	.word	0x00019c50
        /*0764*/ 	.short	0x010a
        /*0766*/ 	.byte	0x3f
	.zero		1


	//   ....[77]....
        /*0768*/ 	.word	0x00011e80
        /*076c*/ 	.word	0x00000005
        /*0770*/ 	.word	0x00019c80
        /*0774*/ 	.short	0x010a
        /*0776*/ 	.byte	0x3f
	.zero		1


	//   ....[78]....
        /*0778*/ 	.word	0x00011ed0
        /*077c*/ 	.word	0x00000005
        /*0780*/ 	.word	0x00019c40
        /*0784*/ 	.short	0x010a
        /*0786*/ 	.byte	0x3f
	.zero		1


	//   ....[79]....
        /*0788*/ 	.word	0x00011f20
        /*078c*/ 	.word	0x0000001b
        /*0790*/ 	.word	0x00019c20
        /*0794*/ 	.short	0x010a
        /*0796*/ 	.byte	0x3f
	.zero		1


	//   ....[80]....
        /*0798*/ 	.word	0x00011f70
        /*079c*/ 	.word	0x0000000a
        /*07a0*/ 	.word	0x00019c80
        /*07a4*/ 	.short	0x010a
        /*07a6*/ 	.byte	0x3f
	.zero		1


	//   ....[81]....
        /*07a8*/ 	.word	0x00011fc0
        /*07ac*/ 	.word	0x0000000a
        /*07b0*/ 	.word	0x00019c40
        /*07b4*/ 	.short	0x010a
        /*07b6*/ 	.byte	0x3f
	.zero		1


	//   ....[82]....
        /*07b8*/ 	.word	0x00012010
        /*07bc*/ 	.word	0x0000000c
        /*07c0*/ 	.word	0x00019c70
        /*07c4*/ 	.short	0x010a
        /*07c6*/ 	.byte	0x3f
	.zero		1


	//   ....[83]....
        /*07c8*/ 	.word	0x00012060
        /*07cc*/ 	.word	0x0000000c
        /*07d0*/ 	.word	0x00019c60
        /*07d4*/ 	.short	0x010a
        /*07d6*/ 	.byte	0x3f
	.zero		1


	//   ....[84]....
        /*07d8*/ 	.word	0x000120b0
        /*07dc*/ 	.word	0x00000002
        /*07e0*/ 	.word	0x00019c70
        /*07e4*/ 	.short	0x010a
        /*07e6*/ 	.byte	0x3f
	.zero		1


	//   ....[85]....
        /*07e8*/ 	.word	0x00012100
        /*07ec*/ 	.word	0x00000002
        /*07f0*/ 	.word	0x00019c60
        /*07f4*/ 	.short	0x010a
        /*07f6*/ 	.byte	0x3f
	.zero		1


	//   ....[86]....
        /*07f8*/ 	.word	0x00012150
        /*07fc*/ 	.word	0x00000006
        /*0800*/ 	.word	0x00019c20
        /*0804*/ 	.short	0x010a
        /*0806*/ 	.byte	0x3f
	.zero		1


	//   ....[87]....
        /*0808*/ 	.word	0x000122f0
        /*080c*/ 	.word	0x00000005
        /*0810*/ 	.word	0x00000000
        /*0814*/ 	.short	0x010a
        /*0816*/ 	.byte	0x3f
	.zero		1


	//   ....[88]....
        /*0818*/ 	.word	0x00012340
        /*081c*/ 	.word	0x00000009
        /*0820*/ 	.word	0x00000000
        /*0824*/ 	.short	0x010a
        /*0826*/ 	.byte	0x3f
	.zero		1


	//   ....[89]....
        /*0828*/ 	.word	0x00012390
        /*082c*/ 	.word	0x00000011
        /*0830*/ 	.word	0x00019c60
        /*0834*/ 	.short	0x010a
        /*0836*/ 	.byte	0x3f
	.zero		1


	//   ....[90]....
        /*0838*/ 	.word	0x000123e0
        /*083c*/ 	.word	0x00000007
        /*0840*/ 	.word	0x00019c60
        /*0844*/ 	.short	0x010a
        /*0846*/ 	.byte	0x3f
	.zero		1


	//   ....[91]....
        /*0848*/ 	.word	0x00012430
        /*084c*/ 	.word	0x00000011
        /*0850*/ 	.word	0x00019c80
        /*0854*/ 	.short	0x010a
        /*0856*/ 	.byte	0x3f
	.zero		1


	//----- nvinfo : EIATTR_NUM_MBARRIERS
	.align		4
.L_1253:
        /*0858*/ 	.byte	0x03, 0x38
        /*085a*/ 	.short	0x0016


	//----- nvinfo : EIATTR_EXIT_INSTR_OFFSETS
	.align		4
        /*085c*/ 	.byte	0x04, 0x1c
        /*085e*/ 	.short	(.L_1255 - .L_1254)


	//   ....[0]....
.L_1254:
        /*0860*/ 	.word	0x00000a20


	//   ....[1]....
        /*0864*/ 	.word	0x0000e160


	//   ....[2]....
        /*0868*/ 	.word	0x00011a20


	//----- nvinfo : EIATTR_MAX_THREADS
	.align		4
.L_1255:
        /*086c*/ 	.byte	0x04, 0x05
        /*086e*/ 	.short	(.L_1257 - .L_1256)
.L_1256:
        /*0870*/ 	.word	0x00000200
        /*0874*/ 	.word	0x00000001
        /*0878*/ 	.word	0x00000001


	//----- nvinfo : EIATTR_CRS_STACK_SIZE
	.align		4
.L_1257:
        /*087c*/ 	.byte	0x04, 0x1e
        /*087e*/ 	.short	(.L_1259 - .L_1258)
.L_1258:
        /*0880*/ 	.word	0x00000000


	//----- nvinfo : EIATTR_CBANK_PARAM_SIZE
	.align		4
.L_1259:
        /*0884*/ 	.byte	0x03, 0x19
        /*0886*/ 	.short	0x0bf0


	//----- nvinfo : EIATTR_PARAM_CBANK
	.align		4
        /*0888*/ 	.byte	0x04, 0x0a
        /*088a*/ 	.short	(.L_1261 - .L_1260)
	.align		4
.L_1260:
        /*088c*/ 	.word	index@(.nv.constant0._ZN7cutlass13device_kernelIN5flash11enable_sm90INS1_16FlashAttnFwdSm90INS1_25CollectiveMainloopFwdSm90ILi2EN4cute5tupleIJNS5_1CILi1EEES8_S8_EEENS6_IJNS7_ILi192EEENS7_ILi128EEENS7_ILi96EEEEEELi96ENS_12float_e4m3_tEfNS_4arch4Sm90ELb0ELb1ELb0ELb0ELb0ELb0ELb0ELb1ELb1ELb0ELb0ELb0EEENS1_21CollectiveEpilogueFwdINS6_IJSA_SC_SB_EEES9_NS_10bfloat16_tESG_Li384ELb0ELb0ELb0ELb1EEENS1_30DynamicPersistentTileSchedulerILi384ELi128ELb0ELb0ELb1EEEEEEEEEvNT_6ParamsE)
        /*0890*/ 	.short	0x0210
        /*0892*/ 	.short	0x0bf0


	//----- nvinfo : EIATTR_SW_WAR
	.align		4
.L_1261:
        /*0894*/ 	.byte	0x04, 0x36
        /*0896*/ 	.short	(.L_1263 - .L_1262)
.L_1262:
        /*0898*/ 	.word	0x00000008
.L_1263:


//--------------------- .nv.info._ZN7cutlass13device_kernelIN5flash11enable_sm90INS1_16FlashAttnFwdSm90INS1_25CollectiveMainloopFwdSm90ILi2EN4cute5tupleIJNS5_1CILi1EEES8_S8_EEENS6_IJNS7_ILi192EEENS7_ILi128EEENS7_ILi96EEEEEELi96ENS_12float_e4m3_tEfNS_4arch4Sm90ELb0ELb1ELb0ELb1ELb0ELb0ELb0ELb1ELb1ELb0ELb0ELb0EEENS1_21CollectiveEpilogueFwdINS6_IJSA_SC_SB_EEES9_NS_10bfloat16_tESG_Li384ELb1ELb0ELb0ELb1EEENS1_36VarlenDynamicPersistentTileSchedulerILi192ELi128ELi384ELi128ELb0ELb0ELb1ELb1ELb0ELb1EEEEEEEEEvNT_6ParamsE --------------------------
	.section	.nv.info._ZN7cutlass13device_kernelIN5flash11enable_sm90INS1_16FlashAttnFwdSm90INS1_25CollectiveMainloopFwdSm90ILi2EN4cute5tupleIJNS5_1CILi1EEES8_S8_EEENS6_IJNS7_ILi192EEENS7_ILi128EEENS7_ILi96EEEEEELi96ENS_12float_e4m3_tEfNS_4arch4Sm90ELb0ELb1ELb0ELb1ELb0ELb0ELb0ELb1ELb1ELb0ELb0ELb0EEENS1_21CollectiveEpilogueFwdINS6_IJSA_SC_SB_EEES9_NS_10bfloat16_tESG_Li384ELb1ELb0ELb0ELb1EEENS1_36VarlenDynamicPersistentTileSchedulerILi192ELi128ELi384ELi128ELb0ELb0ELb1ELb1ELb0ELb1EEEEEEEEEvNT_6ParamsE,"",@"SHT_CUDA_INFO"
	.sectionflags	@""
	.align	4


	//----- nvinfo : EIATTR_CUDA_API_VERSION
	.align		4
        /*0000*/ 	.byte	0x04, 0x37
        /*0002*/ 	.short	(.L_1265 - .L_1264)
.L_1264:
        /*0004*/ 	.word	0x00000082


	//----- nvinfo : EIATTR_KPARAM_INFO
	.align		4
.L_1265:
        /*0008*/ 	.byte	0x04, 0x17
        /*000a*/ 	.short	(.L_1267 - .L_1266)
.L_1266:
        /*000c*/ 	.word	0x00000000
        /*0010*/ 	.short	0x0000
        /*0012*/ 	.short	0x0070
        /*0014*/ 	.byte	0x00, 0xf0, 0x01, 0x28


	//----- nvinfo : EIATTR_SPARSE_MMA_MASK
	.align		4
.L_1267:
        /*0018*/ 	.byte	0x03, 0x50
        /*001a*/ 	.short	0x0000


	//----- nvinfo : EIATTR_MAXREG_COUNT
	.align		4
        /*001c*/ 	.byte	0x03, 0x1b
        /*001e*/ 	.short	0x0080


	//----- nvinfo : EIATTR_NUM_BARRIERS
	.align		4
        /*0020*/ 	.byte	0x02, 0x4c
        /*0022*/ 	.byte	0x09
	.zero		1


	//----- nvinfo : EIATTR_EXTERNS
	.align		4
        /*0024*/ 	.byte	0x04, 0x0f
        /*0026*/ 	.short	(.L_1269 - .L_1268)


	//   ....[0]....
	.align		4
.L_1268:
        /*0028*/ 	.word	index@(__assertfail)


	//----- nvinfo : EIATTR_ANNOTATIONS
	.align		4
.L_1269:
        /*002c*/ 	.byte	0x04, 0x55
        /*002e*/ 	.short	(.L_1271 - .L_1270)


	//   ....[0]....
.L_1270:
        /*0030*/ 	.word	0x00000001
        /*0034*/ 	.byte	0x60, 0x0c, 0x00, 0x00, 0x01, 0x00, 0x00, 0x00, 0xd0, 0xcd, 0x00, 0x00, 0x01, 0x00, 0x00, 0x00
        /*0044*/ 	.byte	0x40, 0xf6, 0x00, 0x00, 0x01, 0x00, 0x00, 0x00, 0x10, 0xf7, 0x00, 0x00, 0x01, 0x00, 0x00, 0x00
        /*0054*/ 	.byte	0xf0, 0xfa, 0x00, 0x00, 0x01, 0x00, 0x00, 0x00, 0x00, 0x08, 0x01, 0x00, 0x01, 0x00, 0x00, 0x00
        /*0064*/ 	.byte	0xa0, 0x13, 0x01, 0x00, 0x01, 0x00, 0x00, 0x00, 0xe0, 0x13, 0x01, 0x00, 0x01, 0x00, 0x00, 0x00
        /*0074*/ 	.byte	0xc0, 0x37, 0x01, 0x00


	//----- nvinfo : EIATTR_MERCURY_ISA_VERSION
	.align		4
.L_1271:
        /*0078*/ 	.byte	0x03, 0x5f
        /*007a*/ 	.short	0x0101


	//----- nvinfo : EIATTR_UNUSED_LOAD_BYTE_OFFSET
	.align		4
        /*007c*/ 	.byte	0x04, 0x44
        /*007e*/ 	.short	(.L_1273 - .L_1272)


	//   ....[0]....
.L_1272:
        /*0080*/ 	.word	0x00000a30
        /*0084*/ 	.word	0x0000fff0


	//   ....[1]....
        /*0088*/ 	.word	0x0000cd60
        /*008c*/ 	.word	0x0000fff0


	//----- nvinfo : EIATTR_INT_WARP_WIDE_INSTR_OFFSETS
	.align		4
.L_1273:
        /*0090*/ 	.byte	0x04, 0x31
        /*0092*/ 	.short	(.L_1275 - .L_1274)


	//   ....[0]....
.L_1274:
        /*0094*/ 	.word	0x00000160


	//   ....[1]....
        /*0098*/ 	.word	0x000001a0


	//   ....[2]....
        /*009c*/ 	.word	0x00000210


	//   ....[3]....
        /*00a0*/ 	.word	0x00010200


	//   ....[4]....
        /*00a4*/ 	.word	0x00010290


	//   ....[5]....
        /*00a8*/ 	.word	0x000109b0


	//   ....[6]....
        /*00ac*/ 	.word	0x00012540


	//   ....[7]....
        /*00b0*/ 	.word	0x000125d0


	//----- nvinfo : EIATTR_COOP_GROUP_MASK_REGIDS
	.align		4
.L_1275:
        /*00b4*/ 	.byte	0x04, 0x29
        /*00b6*/ 	.short	(.L_1277 - .L_1276)


	//   ....[0]....
.L_1276:
        /*00b8*/ 	.word	0xffffffff


	//   ....[1]....
        /*00bc*/ 	.word	0xffffffff


	//   ....[2]....
        /*00c0*/ 	.word	0xffffffff


	//   ....[3]....
        /*00c4*/ 	.word	0xffffffff


	//   ....[4]....
        /*00c8*/ 	.word	0xffffffff


	//   ....[5]....
        /*00cc*/ 	.word	0xffffffff


	//   ....[6]....
        /*00d0*/ 	.word	0xffffffff


	//   ....[7]....
        /*00d4*/ 	.word	0xffffffff


	//   ....[8]....
        /*00d8*/ 	.word	0xffffffff


	//   ....[9]....
        /*00dc*/ 	.word	0xffffffff


	//   ....[10]....
        /*00e0*/ 	.word	0xffffffff


	//   ....[11]....
        /*00e4*/ 	.word	0xffffffff


	//   ....[12]....
        /*00e8*/ 	.word	0xffffffff


	//   ....[13]....
        /*00ec*/ 	.word	0xffffffff


	//   ....[14]....
        /*00f0*/ 	.word	0xffffffff


	//   ....[15]....
        /*00f4*/ 	.word	0xffffffff


	//   ....[16]....
        /*00f8*/ 	.word	0xffffffff


	//   ....[17]....
        /*00fc*/ 	.word	0xffffffff


	//   ....[18]....
        /*0100*/ 	.word	0xffffffff


	//   ....[19]....
        /*0104*/ 	.word	0xffffffff


	//   ....[20]....
        /*0108*/ 	.word	0xffffffff


	//   ....[21]....
        /*010c*/ 	.word	0xffffffff


	//   ....[22]....
        /*0110*/ 	.word	0xffffffff


	//   ....[23]....
        /*0114*/ 	.word	0xffffffff


	//   ....[24]....
        /*0118*/ 	.word	0xffffffff


	//   ....[25]....
        /*011c*/ 	.word	0xffffffff


	//   ....[26]....
        /*0120*/ 	.word	0xffffffff


	//   ....[27]....
        /*0124*/ 	.word	0xffffffff


	//   ....[28]....
        /*0128*/ 	.word	0xffffffff


	//   ....[29]....
        /*012c*/ 	.word	0xffffffff


	//   ....[30]....
        /*0130*/ 	.word	0xffffffff


	//   ....[31]....
        /*0134*/ 	.word	0xffffffff


	//   ....[32]....
        /*0138*/ 	.word	0xffffffff


	//   ....[33]....
        /*013c*/ 	.word	0xffffffff


	//   ....[34]....
        /*0140*/ 	.word	0xffffffff


	//   ....[35]....
        /*0144*/ 	.word	0xffffffff


	//   ....[36]....
        /*0148*/ 	.word	0xffffffff


	//   ....[37]....
        /*014c*/ 	.word	0xffffffff


	//   ....[38]....
        /*0150*/ 	.word	0xffffffff


	//   ....[39]....
        /*0154*/ 	.word	0xffffffff


	//   ....[40]....
        /*0158*/ 	.word	0xffffffff


	//   ....[41]....
        /*015c*/ 	.word	0xffffffff


	//   ....[42]....
        /*0160*/ 	.word	0xffffffff


	//   ....[43]....
        /*0164*/ 	.word	0xffffffff


	//   ....[44]....
        /*0168*/ 	.word	0xffffffff


	//   ....[45]....
        /*016c*/ 	.word	0xffffffff


	//   ....[46]....
        /*0170*/ 	.word	0xffffffff


	//   ....[47]....
        /*0174*/ 	.word	0xffffffff


	//   ....[48]....
        /*0178*/ 	.word	0xffffffff


	//   ....[49]....
        /*017c*/ 	.word	0xffffffff


	//   ....[50]....
        /*0180*/ 	.word	0xffffffff


	//   ....[51]....
        /*0184*/ 	.word	0xffffffff


	//   ....[52]....
        /*0188*/ 	.word	0xffffffff


	//   ....[53]....
        /*018c*/ 	.word	0xffffffff


	//   ....[54]....
        /*0190*/ 	.word	0xffffffff


	//   ....[55]....
        /*0194*/ 	.word	0xffffffff


	//   ....[56]....
        /*0198*/ 	.word	0xffffffff


	//   ....[57]....
        /*019c*/ 	.word	0xffffffff


	//   ....[58]....
        /*01a0*/ 	.word	0xffffffff


	//   ....[59]....
        /*01a4*/ 	.word	0xffffffff


	//   ....[60]....
        /*01a8*/ 	.word	0xffffffff


	//   ....[61]....
        /*01ac*/ 	.word	0xffffffff


	//   ....[62]....
        /*01b0*/ 	.word	0xffffffff


	//   ....[63]....
        /*01b4*/ 	.word	0xffffffff


	//   ....[64]....
        /*01b8*/ 	.word	0xffffffff


	//   ....[65]....
        /*01bc*/ 	.word	0xffffffff


	//   ....[66]....
        /*01c0*/ 	.word	0xffffffff


	//   ....[67]....
        /*01c4*/ 	.word	0xffffffff


	//   ....[68]....
        /*01c8*/ 	.word	0xffffffff


	//   ....[69]....
        /*01cc*/ 	.word	0xffffffff


	//   ....[70]....
        /*01d0*/ 	.word	0xffffffff


	//   ....[71]....
        /*01d4*/ 	.word	0xffffffff


	//   ....[72]....
        /*01d8*/ 	.word	0xffffffff


	//   ....[73]....
        /*01dc*/ 	.word	0xffffffff


	//   ....[74]....
        /*01e0*/ 	.word	0xffffffff


	//   ....[75]....
        /*01e4*/ 	.word	0xffffffff


	//   ....[76]....
        /*01e8*/ 	.word	0xffffffff


	//   ....[77]....
        /*01ec*/ 	.word	0xffffffff


	//   ....[78]....
        /*01f0*/ 	.word	0xffffffff


	//   ....[79]....
        /*01f4*/ 	.word	0xffffffff


	//   ....[80]....
        /*01f8*/ 	.word	0xffffffff


	//   ....[81]....
        /*01fc*/ 	.word	0xffffffff


	//   ....[82]....
        /*0200*/ 	.word	0xffffffff


	//   ....[83]....
        /*0204*/ 	.word	0xffffffff


	//   ....[84]....
        /*0208*/ 	.word	0xffffffff


	//   ....[85]....
        /*020c*/ 	.word	0xffffffff


	//   ....[86]....
        /*0210*/ 	.word	0xffffffff


	//   ....[87]....
        /*0214*/ 	.word	0x0500000f


	//   ....[88]....
        /*0218*/ 	.word	0x0500000f


	//----- nvinfo : EIATTR_COOP_GROUP_INSTR_OFFSETS
	.align		4
.L_1277:
        /*021c*/ 	.byte	0x04, 0x28
        /*021e*/ 	.short	(.L_1279 - .L_1278)


	//   ....[0]....
.L_1278:
        /*0220*/ 	.word	0x00000060


	//   ....[1]....
        /*0224*/ 	.word	0x00000170


	//   ....[2]....
        /*0228*/ 	.word	0x000001c0


	//   ....[3]....
        /*022c*/ 	.word	0x000003f0


	//   ....[4]....
        /*0230*/ 	.word	0x00000550


	//   ....[5]....
        /*0234*/ 	.word	0x00000670


	//   ....[6]....
        /*0238*/ 	.word	0x000007d0


	//   ....[7]....
        /*023c*/ 	.word	0x00001ab0


	//   ....[8]....
        /*0240*/ 	.word	0x000034b0


	//   ....[9]....
        /*0244*/ 	.word	0x000035c0


	//   ....[10]....
        /*0248*/ 	.word	0x00003f10


	//   ....[11]....
        /*024c*/ 	.word	0x00003f90


	//   ....[12]....
        /*0250*/ 	.word	0x00006070


	//   ....[13]....
        /*0254*/ 	.word	0x00006110


	//   ....[14]....
        /*0258*/ 	.word	0x00006a40


	//   ....[15]....
        /*025c*/ 	.word	0x00006a90


	//   ....[16]....
        /*0260*/ 	.word	0x00008350


	//   ....[17]....
        /*0264*/ 	.word	0x00008380


	//   ....[18]....
        /*0268*/ 	.word	0x000083e0


	//   ....[19]....
        /*026c*/ 	.word	0x000083f0


	//   ....[20]....
        /*0270*/ 	.word	0x0000aa70


	//   ....[21]....
        /*0274*/ 	.word	0x0000ab20


	//   ....[22]....
        /*0278*/ 	.word	0x0000b3b0


	//   ....[23]....
        /*027c*/ 	.word	0x0000b460


	//   ....[24]....
        /*0280*/ 	.word	0x0000c6c0


	//   ....[25]....
        /*0284*/ 	.word	0x0000c6e0


	//   ....[26]....
        /*0288*/ 	.word	0x0000c750


	//   ....[27]....
        /*028c*/ 	.word	0x0000c760


	//   ....[28]....
        /*0290*/ 	.word	0x0000d390


	//   ....[29]....
        /*0294*/ 	.word	0x0000d3c0


	//   ....[30]....
        /*0298*/ 	.word	0x0000d3f0


	//   ....[31]....
        /*029c*/ 	.word	0x0000d420


	//   ....[32]....
        /*02a0*/ 	.word	0x0000d450


	//   ....[33]....
        /*02a4*/ 	.word	0x0000d470


	//   ....[34]....
        /*02a8*/ 	.word	0x0000d480


	//   ....[35]....
        /*02ac*/ 	.word	0x0000d490


	//   ....[36]....
        /*02b0*/ 	.word	0x0000d4c0


	//   ....[37]....
        /*02b4*/ 	.word	0x0000d4d0


	//   ....[38]....
        /*02b8*/ 	.word	0x0000d4e0


	//   ....[39]....
        /*02bc*/ 	.word	0x0000d510


	//   ....[40]....
        /*02c0*/ 	.word	0x0000d540


	//   ....[41]....
        /*02c4*/ 	.word	0x0000d550


	//   ....[42]....
        /*02c8*/ 	.word	0x0000d570


	//   ....[43]....
        /*02cc*/ 	.word	0x0000d580


	//   ....[44]....
        /*02d0*/ 	.word	0x0000d5b0


	//   ....[45]....
        /*02d4*/ 	.word	0x0000d5d0


	//   ....[46]....
        /*02d8*/ 	.word	0x0000d600


	//   ....[47]....
        /*02dc*/ 	.word	0x0000d610


	//   ....[48]....
        /*02e0*/ 	.word	0x0000d640


	//   ....[49]....
        /*02e4*/ 	.word	0x0000d650


	//   ....[50]....
        /*02e8*/ 	.word	0x0000d660


	//   ....[51]....
        /*02ec*/ 	.word	0x0000d690


	//   ....[52]....
        /*02f0*/ 	.word	0x0000eaa0


	//   ....[53]....
        /*02f4*/ 	.word	0x0000ec70


	//   ....[54]....
        /*02f8*/ 	.word	0x0000eca0


	//   ....[55]....
        /*02fc*/ 	.word	0x0000ecd0


	//   ....[56]....
        /*0300*/ 	.word	0x0000ed00


	//   ....[57]....
        /*0304*/ 	.word	0x0000ed30


	//   ....[58]....
        /*0308*/ 	.word	0x0000ed70


	//   ....[59]....
        /*030c*/ 	.word	0x0000eef0


	//   ....[60]....
        /*0310*/ 	.word	0x0000ef20


	//   ....[61]....
        /*0314*/ 	.word	0x0000ef50


	//   ....[62]....
        /*0318*/ 	.word	0x0000ef80


	//   ....[63]....
        /*031c*/ 	.word	0x0000efb0


	//   ....[64]....
        /*0320*/ 	.word	0x0000eff0


	//   ....[65]....
        /*0324*/ 	.word	0x0000f080


	//   ....[66]....
        /*0328*/ 	.word	0x0000f110


	//   ....[67]....
        /*032c*/ 	.word	0x0000f1c0


	//   ....[68]....
        /*0330*/ 	.word	0x00010b40


	//   ....[69]....
        /*0334*/ 	.word	0x00012d80


	//   ....[70]....
        /*0338*/ 	.word	0x00012db0


	//   ....[71]....
        /*033c*/ 	.word	0x00012de0


	//   ....[72]....
        /*0340*/ 	.word	0x00012e10


	//   ....[73]....
        /*0344*/ 	.word	0x00012e20


	//   ....[74]....
        /*0348*/ 	.word	0x00012e40


	//   ....[75]....
        /*034c*/ 	.word	0x00012e60


	//   ....[76]....
        /*0350*/ 	.word	0x00012ea0


	//   ....[77]....
        /*0354*/ 	.word	0x00012fe0


	//   ....[78]....
        /*0358*/ 	.word	0x00013010


	//   ....[79]....
        /*035c*/ 	.word	0x00013050


	//   ....[80]....
        /*0360*/ 	.word	0x00013080


	//   ....[81]....
        /*0364*/ 	.word	0x000130b0


	//   ....[82]....
        /*0368*/ 	.word	0x000130e0


	//   ....[83]....
        /*036c*/ 	.word	0x00013180


	//   ....[84]....
        /*0370*/ 	.word	0x00013220


	//   ....[85]....
        /*0374*/ 	.word	0x000132d0


	//   ....[86]....
        /*0378*/ 	.word	0x000138e0


	//   ....[87]....
        /*037c*/ 	.word	0x00013f70


	//   ....[88]....
        /*0380*/ 	.word	0x000143e0


	//----- nvinfo : EIATTR_REG_RECONFIG
	.align		4
.L_1279:
        /*0384*/ 	.byte	0x01, 0x54
	.zero		2


	//----- nvinfo : EIATTR_SYSCALL_OFFSETS
	.align		4
        /*0388*/ 	.byte	0x04, 0x46
        /*038a*/ 	.short	(.L_1281 - .L_1280)


	//   ....[0]....
.L_1280:
        /*038c*/ 	.word	0x00001c90


	//   ....[1]....
        /*0390*/ 	.word	0x00010420


	//   ....[2]....
        /*0394*/ 	.word	0x00010580


	//   ....[3]....
        /*0398*/ 	.word	0x000106c0


	//   ....[4]....
        /*039c*/ 	.word	0x000107e0


	//----- nvinfo : EIATTR_MBARRIER_INSTR_OFFSETS
	.align		4
.L_1281:
        /*03a0*/ 	.byte	0x04, 0x39
        /*03a2*/ 	.short	(.L_1283 - .L_1282)


	//   ....[0]....
.L_1282:
        /*03a4*/ 	.word	0x000002a0
        /*03a8*/ 	.word	0x000000ff
        /*03ac*/ 	.word	0x00019c00
        /*03b0*/ 	.short	0x0100
        /*03b2*/ 	.byte	0x08
	.zero		1


	//   ....[1]....
        /*03b4*/ 	.word	0x000002b0
        /*03b8*/ 	.word	0x000000ff
        /*03bc*/ 	.word	0x00019c20
        /*03c0*/ 	.short	0x0100
        /*03c2*/ 	.byte	0x08
	.zero		1


	//   ....[2]....
        /*03c4*/ 	.word	0x000003a0
        /*03c8*/ 	.word	0x000000ff
        /*03cc*/ 	.word	0x00019c30
        /*03d0*/ 	.short	0x0100
        /*03d2*/ 	.byte	0x08
	.zero		1


	//   ....[3]....
        /*03d4*/ 	.word	0x000003b0
        /*03d8*/ 	.word	0x000000ff
        /*03dc*/ 	.word	0x00019c40
        /*03e0*/ 	.short	0x0100
        /*03e2*/ 	.byte	0x08
	.zero		1


	//   ....[4]....
        /*03e4*/ 	.word	0x000003c0
        /*03e8*/ 	.word	0x000000ff
        /*03ec*/ 	.word	0x00019c38
        /*03f0*/ 	.short	0x0100
        /*03f2*/ 	.byte	0x08
	.zero		1


	//   ....[5]....
        /*03f4*/ 	.word	0x000003d0
        /*03f8*/ 	.word	0x000000ff
        /*03fc*/ 	.word	0x00019c48
        /*0400*/ 	.short	0x0100
        /*0402*/ 	.byte	0x08
	.zero		1


	//   ....[6]....
        /*0404*/ 	.word	0x00000500
        /*0408*/ 	.word	0x000000ff
        /*040c*/ 	.word	0x00019c50
        /*0410*/ 	.short	0x0100
        /*0412*/ 	.byte	0x08
	.zero		1


	//   ....[7]....
        /*0414*/ 	.word	0x00000510
        /*0418*/ 	.word	0x000000ff
        /*041c*/ 	.word	0x00019c60
        /*0420*/ 	.short	0x0100
        /*0422*/ 	.byte	0x08
	.zero		1


	//   ....[8]....
        /*0424*/ 	.word	0x00000520
        /*0428*/ 	.word	0x000000ff
        /*042c*/ 	.word	0x00019c58
        /*0430*/ 	.short	0x0100
        /*0432*/ 	.byte	0x08
	.zero		1


	//   ....[9]....
        /*0434*/ 	.word	0x00000530
        /*0438*/ 	.word	0x000000ff
        /*043c*/ 	.word	0x00019c68
        /*0440*/ 	.short	0x0100
        /*0442*/ 	.byte	0x08
	.zero		1


	//   ....[10]....
        /*0444*/ 	.word	0x00000620
        /*0448*/ 	.word	0x000000ff
        /*044c*/ 	.word	0x00019c70
        /*0450*/ 	.short	0x0100
        /*0452*/ 	.byte	0x06
	.zero		1


	//   ....[11]....
        /*0454*/ 	.word	0x00000630
        /*0458*/ 	.word	0x000000ff
        /*045c*/ 	.word	0x00019c80
        /*0460*/ 	.short	0x0100
        /*0462*/ 	.byte	0x06
	.zero		1


	//   ....[12]....
        /*0464*/ 	.word	0x00000640
        /*0468*/ 	.word	0x000000ff
        /*046c*/ 	.word	0x00019c78
        /*0470*/ 	.short	0x0100
        /*0472*/ 	.byte	0x06
	.zero		1


	//   ....[13]....
        /*0474*/ 	.word	0x00000650
        /*0478*/ 	.word	0x000000ff
        /*047c*/ 	.word	0x00019c88
        /*0480*/ 	.short	0x0100
        /*0482*/ 	.byte	0x06
	.zero		1


	//   ....[14]....
        /*0484*/ 	.word	0x00000780
        /*0488*/ 	.word	0x000000ff
        /*048c*/ 	.word	0x00019c90
        /*0490*/ 	.short	0x0100
        /*0492*/ 	.byte	0x08
	.zero		1


	//   ....[15]....
        /*0494*/ 	.word	0x00000790
        /*0498*/ 	.word	0x000000ff
        /*049c*/ 	.word	0x00019ca0
        /*04a0*/ 	.short	0x0100
        /*04a2*/ 	.byte	0x08
	.zero		1


	//   ....[16]....
        /*04a4*/ 	.word	0x000007a0
        /*04a8*/ 	.word	0x000000ff
        /*04ac*/ 	.word	0x00019c98
        /*04b0*/ 	.short	0x0100
        /*04b2*/ 	.byte	0x08
	.zero		1


	//   ....[17]....
        /*04b4*/ 	.word	0x000007b0
        /*04b8*/ 	.word	0x000000ff
        /*04bc*/ 	.word	0x00019ca8
        /*04c0*/ 	.short	0x0100
        /*04c2*/ 	.byte	0x08
	.zero		1


	//   ....[18]....
        /*04c4*/ 	.word	0x000008e0
        /*04c8*/ 	.word	0x000000ff
        /*04cc*/ 	.word	0x00019cb0
        /*04d0*/ 	.short	0x0100
        /*04d2*/ 	.byte	0x08
	.zero		1


	//   ....[19]....
        /*04d4*/ 	.word	0x000008f0
        /*04d8*/ 	.word	0x000000ff
        /*04dc*/ 	.word	0x00019cc0
        /*04e0*/ 	.short	0x0100
        /*04e2*/ 	.byte	0x08
	.zero		1


	//   ....[20]....
        /*04e4*/ 	.word	0x00000900
        /*04e8*/ 	.word	0x000000ff
        /*04ec*/ 	.word	0x00019cb8
        /*04f0*/ 	.short	0x0100
        /*04f2*/ 	.byte	0x08
	.zero		1


	//   ....[21]....
        /*04f4*/ 	.word	0x00000910
        /*04f8*/ 	.word	0x000000ff
        /*04fc*/ 	.word	0x00019cc8
        /*0500*/ 	.short	0x0100
        /*0502*/ 	.byte	0x08
	.zero		1


	//   ....[22]....
        /*0504*/ 	.word	0x00001d10
        /*0508*/ 	.word	0x000000ff
        /*050c*/ 	.word	0x00019c00
        /*0510*/ 	.short	0x010a
        /*0512*/ 	.byte	0x2d
	.zero		1


	//   ....[23]....
        /*0514*/ 	.word	0x00001d90
        /*0518*/ 	.word	0x00000005
        /*051c*/ 	.word	0x00019c30
        /*0520*/ 	.short	0x010a
        /*0522*/ 	.byte	0x3f
	.zero		1


	//   ....[24]....
        /*0524*/ 	.word	0x00001df0
        /*0528*/ 	.word	0x00000005
        /*052c*/ 	.word	0x00019c30
        /*0530*/ 	.short	0x010a
        /*0532*/ 	.byte	0x3f
	.zero		1


	//   ....[25]....
        /*0534*/ 	.word	0x000020d0
        /*0538*/ 	.word	0x00000000
        /*053c*/ 	.word	0x00000000
        /*0540*/ 	.short	0x0101
        /*0542*/ 	.byte	0x3f
	.zero		1


	//   ....[26]....
        /*0544*/ 	.word	0x00004ec0
        /*0548*/ 	.word	0x000000ff
        /*054c*/ 	.word	0x00019c30
        /*0550*/ 	.short	0x010a
        /*0552*/ 	.byte	0x17
	.zero		1


	//   ....[27]....
        /*0554*/ 	.word	0x00004f00
        /*0558*/ 	.word	0x000000ff
        /*055c*/ 	.word	0x00019c30
        /*0560*/ 	.short	0x010a
        /*0562*/ 	.byte	0x17
	.zero		1


	//   ....[28]....
        /*0564*/ 	.word	0x00005060
        /*0568*/ 	.word	0x000000ff
        /*056c*/ 	.word	0x00019c50
        /*0570*/ 	.short	0x010a
        /*0572*/ 	.byte	0x0b
	.zero		1


	//   ....[29]....
        /*0574*/ 	.word	0x000050a0
        /*0578*/ 	.word	0x000000ff
        /*057c*/ 	.word	0x00019c50
        /*0580*/ 	.short	0x010a
        /*0582*/ 	.byte	0x0b
	.zero		1


	//   ....[30]....
        /*0584*/ 	.word	0x00005310
        /*0588*/ 	.word	0x0000000a
        /*058c*/ 	.word	0x00000000
        /*0590*/ 	.short	0x0101
        /*0592*/ 	.byte	0x3f
	.zero		1


	//   ....[31]....
        /*0594*/ 	.word	0x000074d0
        /*0598*/ 	.word	0x000000ff
        /*059c*/ 	.word	0x00000000
        /*05a0*/ 	.short	0x0101
        /*05a2*/ 	.byte	0x06
	.zero		1


	//   ....[32]....
        /*05a4*/ 	.word	0x00007c90
        /*05a8*/ 	.word	0x000000ff
        /*05ac*/ 	.word	0x00019c30
        /*05b0*/ 	.short	0x010a
        /*05b2*/ 	.byte	0x06
	.zero		1


	//   ....[33]....
        /*05b4*/ 	.word	0x00007cd0
        /*05b8*/ 	.word	0x000000ff
        /*05bc*/ 	.word	0x00019c30
        /*05c0*/ 	.short	0x010a
        /*05c2*/ 	.byte	0x06
	.zero		1


	//   ....[34]....
        /*05c4*/ 	.word	0x00007e30
        /*05c8*/ 	.word	0x000000ff
        /*05cc*/ 	.word	0x00019c50
        /*05d0*/ 	.short	0x010a
        /*05d2*/ 	.byte	0x0b
	.zero		1


	//   ....[35]....
        /*05d4*/ 	.word	0x00007e70
        /*05d8*/ 	.word	0x000000ff
        /*05dc*/ 	.word	0x00019c50
        /*05e0*/ 	.short	0x010a
        /*05e2*/ 	.byte	0x0b
	.zero		1


	//   ....[36]....
        /*05e4*/ 	.word	0x00008fe0
        /*05e8*/ 	.word	0x00000004
        /*05ec*/ 	.word	0x00000000
        /*05f0*/ 	.short	0x0101
        /*05f2*/ 	.byte	0x3f
	.zero		1


	//   ....[37]....
        /*05f4*/ 	.word	0x00009290
        /*05f8*/ 	.word	0x000000ff
        /*05fc*/ 	.word	0x00000000
        /*0600*/ 	.short	0x0101
        /*0602*/ 	.byte	0x06
	.zero		1


	//   ....[38]....
        /*0604*/ 	.word	0x000098e0
        /*0608*/ 	.word	0x000000ff
        /*060c*/ 	.word	0x00019c30
        /*0610*/ 	.short	0x010a
        /*0612*/ 	.byte	0x16
	.zero		1


	//   ....[39]....
        /*0614*/ 	.word	0x00009920
        /*0618*/ 	.word	0x000000ff
        /*061c*/ 	.word	0x00019c30
        /*0620*/ 	.short	0x010a
        /*0622*/ 	.byte	0x16
	.zero		1


	//   ....[40]....
        /*0624*/ 	.word	0x00009a80
        /*0628*/ 	.word	0x000000ff
        /*062c*/ 	.word	0x00019c50
        /*0630*/ 	.short	0x010a
        /*0632*/ 	.byte	0x0b
	.zero		1


	//   ....[41]....
        /*0634*/ 	.word	0x00009ac0
        /*0638*/ 	.word	0x000000ff
        /*063c*/ 	.word	0x00019c50
        /*0640*/ 	.short	0x010a
        /*0642*/ 	.byte	0x0b
	.zero		1


	//   ....[42]....
        /*0644*/ 	.word	0x00009d20
        /*0648*/ 	.word	0x00000002
        /*064c*/ 	.word	0x00000000
        /*0650*/ 	.short	0x0101
        /*0652*/ 	.byte	0x3f
	.zero		1


	//   ....[43]....
        /*0654*/ 	.word	0x0000bed0
        /*0658*/ 	.word	0x000000ff
        /*065c*/ 	.word	0x00000000
        /*0660*/ 	.short	0x0101
        /*0662*/ 	.byte	0x06
	.zero		1


	//   ....[44]....
        /*0664*/ 	.word	0x0000c3f0
        /*0668*/ 	.word	0x000000ff
        /*066c*/ 	.word	0x00019c50
        /*0670*/ 	.short	0x010a
        /*0672*/ 	.byte	0x0e
	.zero		1


	//   ....[45]....
        /*0674*/ 	.word	0x0000c430
        /*0678*/ 	.word	0x000000ff
        /*067c*/ 	.word	0x00019c50
        /*0680*/ 	.short	0x010a
        /*0682*/ 	.byte	0x0e
	.zero		1


	//   ....[46]....
        /*0684*/ 	.word	0x0000ca40
        /*0688*/ 	.word	0x000000ff
        /*068c*/ 	.word	0x00000000
        /*0690*/ 	.short	0x0101
        /*0692*/ 	.byte	0x04
	.zero		1


	//   ....[47]....
        /*0694*/ 	.word	0x0000df00
        /*0698*/ 	.word	0x00000000
        /*069c*/ 	.word	0x00000000
        /*06a0*/ 	.short	0x0101
        /*06a2*/ 	.byte	0x3f
	.zero		1


	//   ....[48]....
        /*06a4*/ 	.word	0x00010d50
        /*06a8*/ 	.word	0x00000002
        /*06ac*/ 	.word	0x00019c80
        /*06b0*/ 	.short	0x010a
        /*06b2*/ 	.byte	0x3f
	.zero		1


	//   ....[49]....
        /*06b4*/ 	.word	0x00010f90
        /*06b8*/ 	.word	0x00000002
        /*06bc*/ 	.word	0x00019c40
        /*06c0*/ 	.short	0x010a
        /*06c2*/ 	.byte	0x3f
	.zero		1


	//   ....[50]....
        /*06c4*/ 	.word	0x00011420
        /*06c8*/ 	.word	0x000000ff
        /*06cc*/ 	.word	0x00019c20
        /*06d0*/ 	.short	0x010a
        /*06d2*/ 	.byte	0x28
	.zero		1


	//   ....[51]....
        /*06d4*/ 	.word	0x000116f0
        /*06d8*/ 	.word	0x00000006
        /*06dc*/ 	.word	0x00019c80
        /*06e0*/ 	.short	0x010a
        /*06e2*/ 	.byte	0x3f
	.zero		1


	//   ....[52]....
        /*06e4*/ 	.word	0x00011b20
        /*06e8*/ 	.word	0x00000006
        /*06ec*/ 	.word	0x00019c40
        /*06f0*/ 	.short	0x010a
        /*06f2*/ 	.byte	0x3f
	.zero		1


	//   ....[53]....
        /*06f4*/ 	.word	0x00011fd0
        /*06f8*/ 	.word	0x0000000c
        /*06fc*/ 	.word	0x00019c70
        /*0700*/ 	.short	0x010a
        /*0702*/ 	.byte	0x3f
	.zero		1


	//   ....[54]....
        /*0704*/ 	.word	0x00012040
        /*0708*/ 	.word	0x0000000c
        /*070c*/ 	.word	0x00019c60
        /*0710*/ 	.short	0x010a
        /*0712*/ 	.byte	0x3f
	.zero		1


	//   ....[55]....
        /*0714*/ 	.word	0x00012470
        /*0718*/ 	.word	0x0000000c
        /*071c*/ 	.word	0x00019c50
        /*0720*/ 	.short	0x0101
        /*0722*/ 	.byte	0x3f
	.zero		1


	//   ....[56]....
        /*0724*/ 	.word	0x000124e0
        /*0728*/ 	.word	0x00000003
        /*072c*/ 	.word	0x00000000
        /*0730*/ 	.short	0x0101
        /*0732*/ 	.byte	0x3f
	.zero		1


	//   ....[57]....
        /*0734*/ 	.word	0x000126a0
        /*0738*/ 	.word	0x00000002
        /*073c*/ 	.word	0x00019c70
        /*0740*/ 	.short	0x010a
        /*0742*/ 	.byte	0x3f
	.zero		1


	//   ....[58]....
        /*0744*/ 	.word	0x00012710
        /*0748*/ 	.word	0x00000002
        /*074c*/ 	.word	0x00019c60
        /*0750*/ 	.short	0x010a
        /*0752*/ 	.byte	0x3f
	.zero		1


	//   ....[59]....
        /*0754*/ 	.word	0x00012b20
        /*0758*/ 	.word	0x00000002
        /*075c*/ 	.word	0x00019c50
        /*0760*/ 	.short	0x0101
        /*0762*/ 	.byte	0x3f
	.zero		1


	//   ....[60]....
        /*0764*/ 	.word	0x00012bb0
        /*0768*/ 	.word	0x00000000
        /*076c*/ 	.word	0x00000000
        /*0770*/ 	.short	0x0101
        /*0772*/ 	.byte	0x3f
	.zero		1


	//   ....[61]....
        /*0774*/ 	.word	0x00013860
        /*0778*/ 	.word	0x00000006
        /*077c*/ 	.word	0x00019c20
        /*0780*/ 	.short	0x010a
        /*0782*/ 	.byte	0x3f
	.zero		1


	//   ....[62]....
        /*0784*/ 	.word	0x00013a00
        /*0788*/ 	.word	0x00000005
        /*078c*/ 	.word	0x00000000
        /*0790*/ 	.short	0x010a
        /*0792*/ 	.byte	0x3f
	.zero		1


	//   ....[63]....
        /*0794*/ 	.word	0x00013a70
        /*0798*/ 	.word	0x00000009
        /*079c*/ 	.word	0x00000000
        /*07a0*/ 	.short	0x010a
        /*07a2*/ 	.byte	0x3f
	.zero		1


	//   ....[64]....
        /*07a4*/ 	.word	0x00013ac0
        /*07a8*/ 	.word	0x00000011
        /*07ac*/ 	.word	0x00019c60
        /*07b0*/ 	.short	0x010a
        /*07b2*/ 	.byte	0x3f
	.zero		1


	//   ....[65]....
        /*07b4*/ 	.word	0x00013b10
        /*07b8*/ 	.word	0x00000007
        /*07bc*/ 	.word	0x00019c60
        /*07c0*/ 	.short	0x010a
        /*07c2*/ 	.byte	0x3f
	.zero		1


	//   ....[66]....
        /*07c4*/ 	.word	0x00013b50
        /*07c8*/ 	.word	0x00000011
        /*07cc*/ 	.word	0x00019c80
        /*07d0*/ 	.short	0x010a
        /*07d2*/ 	.byte	0x3f
	.zero		1


	//   ....[67]....
        /*07d4*/ 	.word	0x00013b70
        /*07d8*/ 	.word	0x00000007
        /*07dc*/ 	.word	0x00019c80
        /*07e0*/ 	.short	0x010a
        /*07e2*/ 	.byte	0x3f
	.zero		1


	//   ....[68]....
        /*07e4*/ 	.word	0x00013be0
        /*07e8*/ 	.word	0x00000003
        /*07ec*/ 	.word	0x00019c00
        /*07f0*/ 	.short	0x010a
        /*07f2*/ 	.byte	0x3f
	.zero		1


	//   ....[69]....
        /*07f4*/ 	.word	0x00013c30
        /*07f8*/ 	.word	0x00000005
        /*07fc*/ 	.word	0x00019c30
        /*0800*/ 	.short	0x010a
        /*0802*/ 	.byte	0x3f
	.zero		1


	//   ....[70]....
        /*0804*/ 	.word	0x00013c90
        /*0808*/ 	.word	0x0000000b
        /*080c*/ 	.word	0x00019c30
        /*0810*/ 	.short	0x010a
        /*0812*/ 	.byte	0x3f
	.zero		1


	//   ....[71]....
        /*0814*/ 	.word	0x00013cf0
        /*0818*/ 	.word	0x0000000b
        /*081c*/ 	.word	0x00019c50
        /*0820*/ 	.short	0x010a
        /*0822*/ 	.byte	0x3f
	.zero		1


	//   ....[72]....
        /*0824*/ 	.word	0x00013d50
        /*0828*/ 	.word	0x0000000d
        /*082c*/ 	.word	0x00019c30
        /*0830*/ 	.short	0x010a
        /*0832*/ 	.byte	0x3f
	.zero		1


	//   ....[73]....
        /*0834*/ 	.word	0x00013db0
        /*0838*/ 	.word	0x0000000d
        /*083c*/ 	.word	0x00019c50
        /*0840*/ 	.short	0x010a
        /*0842*/ 	.byte	0x3f
	.zero		1


	//   ....[74]....
        /*0844*/ 	.word	0x00013e10
        /*0848*/ 	.word	0x0000000f
        /*084c*/ 	.word	0x00019c30
        /*0850*/ 	.short	0x010a
        /*0852*/ 	.byte	0x3f
	.zero		1


	//   ....[75]....
        /*0854*/ 	.word	0x00013e70
        /*0858*/ 	.word	0x0000000f
        /*085c*/ 	.word	0x00019c50
        /*0860*/ 	.short	0x010a
        /*0862*/ 	.byte	0x3f
	.zero		1


	//   ....[76]....
        /*0864*/ 	.word	0x00013ed0
        /*0868*/ 	.word	0x00000006
        /*086c*/ 	.word	0x00019c50
        /*0870*/ 	.short	0x010a
        /*0872*/ 	.byte	0x3f
	.zero		1


	//   ....[77]....
        /*0874*/ 	.word	0x00014020
        /*0878*/ 	.word	0x00000002
        /*087c*/ 	.word	0x00019c80
        /*0880*/ 	.short	0x010a
        /*0882*/ 	.byte	0x3f
	.zero		1


	//   ....[78]....
        /*0884*/ 	.word	0x00014070
        /*0888*/ 	.word	0x00000002
        /*088c*/ 	.word	0x00019c40
        /*0890*/ 	.short	0x010a
        /*0892*/ 	.byte	0x3f
	.zero		1


	//   ....[79]....
        /*0894*/ 	.word	0x000140d0
        /*0898*/ 	.word	0x00000003
        /*089c*/ 	.word	0x00019c20
        /*08a0*/ 	.short	0x010a
        /*08a2*/ 	.byte	0x3f
	.zero		1


	//   ....[80]....
        /*08a4*/ 	.word	0x00014120
        /*08a8*/ 	.word	0x00000006
        /*08ac*/ 	.word	0x00019c80
        /*08b0*/ 	.short	0x010a
        /*08b2*/ 	.byte	0x3f
	.zero		1


	//   ....[81]....
        /*08b4*/ 	.word	0x00014170
        /*08b8*/ 	.word	0x00000006
        /*08bc*/ 	.word	0x00019c40
        /*08c0*/ 	.short	0x010a
        /*08c2*/ 	.byte	0x3f
	.zero		1


	//   ....[82]....
        /*08c4*/ 	.word	0x000141c0
        /*08c8*/ 	.word	0x0000000c
        /*08cc*/ 	.word	0x00019c70
        /*08d0*/ 	.short	0x010a
        /*08d2*/ 	.byte	0x3f
	.zero		1


	//   ....[83]....
        /*08d4*/ 	.word	0x00014210
        /*08d8*/ 	.word	0x0000000c
        /*08dc*/ 	.word	0x00019c60
        /*08e0*/ 	.short	0x010a
        /*08e2*/ 	.byte	0x3f
	.zero		1


	//   ....[84]....
        /*08e4*/ 	.word	0x00014260
        /*08e8*/ 	.word	0x00000002
        /*08ec*/ 	.word	0x00019c70
        /*08f0*/ 	.short	0x010a
        /*08f2*/ 	.byte	0x3f
	.zero		1


	//   ....[85]....
        /*08f4*/ 	.word	0x000142b0
        /*08f8*/ 	.word	0x00000002
        /*08fc*/ 	.word	0x00019c60
        /*0900*/ 	.short	0x010a
        /*0902*/ 	.byte	0x3f
	.zero		1


	//   ....[86]....
        /*0904*/ 	.word	0x00014300
        /*0908*/ 	.word	0x00000006
        /*090c*/ 	.word	0x00019c20
        /*0910*/ 	.short	0x010a
        /*0912*/ 	.byte	0x3f
	.zero		1


	//   ....[87]....
        /*0914*/ 	.word	0x000144a0
        /*0918*/ 	.word	0x00000005
        /*091c*/ 	.word	0x00000000
        /*0920*/ 	.short	0x010a
        /*0922*/ 	.byte	0x3f
	.zero		1


	//   ....[88]....
        /*0924*/ 	.word	0x000144f0
        /*0928*/ 	.word	0x00000009
        /*092c*/ 	.word	0x00000000
        /*0930*/ 	.short	0x010a
        /*0932*/ 	.byte	0x3f
	.zero		1


	//   ....[89]....
        /*0934*/ 	.word	0x00014540
        /*0938*/ 	.word	0x00000011
        /*093c*/ 	.word	0x00019c60
        /*0940*/ 	.short	0x010a
        /*0942*/ 	.byte	0x3f
	.zero		1


	//   ....[90]....
        /*0944*/ 	.word	0x00014590
        /*0948*/ 	.word	0x00000007
        /*094c*/ 	.word	0x00019c60
        /*0950*/ 	.short	0x010a
        /*0952*/ 	.byte	0x3f
	.zero		1


	//   ....[91]....
        /*0954*/ 	.word	0x000145e0
        /*0958*/ 	.word	0x00000011
        /*095c*/ 	.word	0x00019c80
        /*0960*/ 	.short	0x010a
        /*0962*/ 	.byte	0x3f
	.zero		1


	//----- nvinfo : EIATTR_NUM_MBARRIERS
	.align		4
.L_1283:
        /*0964*/ 	.byte	0x03, 0x38
        /*0966*/ 	.short	0x0016


	//----- nvinfo : EIATTR_EXIT_INSTR_OFFSETS
	.align		4
        /*0968*/ 	.byte	0x04, 0x1c
        /*096a*/ 	.short	(.L_1285 - .L_1284)


	//   ....[0]....
.L_1284:
        /*096c*/ 	.word	0x00000a70


	//   ....[1]....
        /*0970*/ 	.word	0x0000ea40


	//   ....[2]....
        /*0974*/ 	.word	0x00013bc0


	//----- nvinfo : EIATTR_MAX_THREADS
	.align		4
.L_1285:
        /*0978*/ 	.byte	0x04, 0x05
        /*097a*/ 	.short	(.L_1287 - .L_1286)
.L_1286:
        /*097c*/ 	.word	0x00000200
        /*0980*/ 	.word	0x00000001
        /*0984*/ 	.word	0x00000001


	//----- nvinfo : EIATTR_CRS_STACK_SIZE
	.align		4
.L_1287:
        /*0988*/ 	.byte	0x04, 0x1e
        /*098a*/ 	.short	(.L_1289 - .L_1288)
.L_1288:
        /*098c*/ 	.word	0x00000000


	//----- nvinfo : EIATTR_CBANK_PARAM_SIZE
	.align		4
.L_1289:
        /*0990*/ 	.byte	0x03, 0x19
        /*0992*/ 	.short	0x0a70


	//----- nvinfo : EIATTR_PARAM_CBANK
	.align		4
        /*0994*/ 	.byte	0x04, 0x0a
        /*0996*/ 	.short	(.L_1291 - .L_1290)
	.align		4
.L_1290:
        /*0998*/ 	.word	index@(.nv.constant0._ZN7cutlass13device_kernelIN5flash11enable_sm90INS1_16FlashAttnFwdSm90INS1_25CollectiveMainloopFwdSm90ILi2EN4cute5tupleIJNS5_1CILi1EEES8_S8_EEENS6_IJNS7_ILi192EEENS7_ILi128EEENS7_ILi96EEEEEELi96ENS_12float_e4m3_tEfNS_4arch4Sm90ELb0ELb1ELb0ELb1ELb0ELb0ELb0ELb1ELb1ELb0ELb0ELb0EEENS1_21CollectiveEpilogueFwdINS6_IJSA_SC_SB_EEES9_NS_10bfloat16_tESG_Li384ELb1ELb0ELb0ELb1EEENS1_36VarlenDynamicPersistentTileSchedulerILi192ELi128ELi384ELi128ELb0ELb0ELb1ELb1ELb0ELb1EEEEEEEEEvNT_6ParamsE)
        /*099c*/ 	.short	0x0210
        /*099e*/ 	.short	0x0a70


	//----- nvinfo : EIATTR_SW_WAR
	.align		4
.L_1291:
        /*09a0*/ 	.byte	0x04, 0x36
        /*09a2*/ 	.short	(.L_1293 - .L_1292)
.L_1292:
        /*09a4*/ 	.word	0x00000008
.L_1293:


//--------------------- .nv.info._ZN7cutlass13device_kernelIN5flash11enable_sm90INS1_16FlashAttnFwdSm90INS1_25CollectiveMainloopFwdSm90ILi2EN4cute5tupleIJNS5_1CILi1EEES8_S8_EEENS6_IJNS7_ILi192EEENS7_ILi128EEENS7_ILi96EEEEEELi96ENS_12float_e4m3_tEfNS_4arch4Sm90ELb0ELb1ELb0ELb1ELb0ELb1ELb0ELb1ELb1ELb0ELb0ELb0EEENS1_21CollectiveEpilogueFwdINS6_IJSA_SC_SB_EEES9_NS_10bfloat16_tESG_Li384ELb1ELb0ELb0ELb1EEENS1_36VarlenDynamicPersistentTileSchedulerILi192ELi128ELi384ELi128ELb0ELb0ELb1ELb1ELb0ELb1EEEEEEEEEvNT_6ParamsE --------------------------
	.section	.nv.info._ZN7cutlass13device_kernelIN5flash11enable_sm90INS1_16FlashAttnFwdSm90INS1_25CollectiveMainloopFwdSm90ILi2EN4cute5tupleIJNS5_1CILi1EEES8_S8_EEENS6_IJNS7_ILi192EEENS7_ILi128EEENS7_ILi96EEEEEELi96ENS_12float_e4m3_tEfNS_4arch4Sm90ELb0ELb1ELb0ELb1ELb0ELb1ELb0ELb1ELb1ELb0ELb0ELb0EEENS1_21CollectiveEpilogueFwdINS6_IJSA_SC_SB_EEES9_NS_10bfloat16_tESG_Li384ELb1ELb0ELb0ELb1EEENS1_36VarlenDynamicPersistentTileSchedulerILi192ELi128ELi384ELi128ELb0ELb0ELb1ELb1ELb0ELb1EEEEEEEEEvNT_6ParamsE,"",@"SHT_CUDA_INFO"
	.sectionflags	@""
	.align	4


	//----- nvinfo : EIATTR_CUDA_API_VERSION
	.align		4
        /*0000*/ 	.byte	0x04, 0x37
        /*0002*/ 	.short	(.L_1295 - .L_1294)
.L_1294:
        /*0004*/ 	.word	0x00000082


	//----- nvinfo : EIATTR_KPARAM_INFO
	.align		4
.L_1295:
        /*0008*/ 	.byte	0x04, 0x17
        /*000a*/ 	.short	(.L_1297 - .L_1296)
.L_1296:
        /*000c*/ 	.word	0x00000000
        /*0010*/ 	.short	0x0000
        /*0012*/ 	.short	0x0070
        /*0014*/ 	.byte	0x00, 0xf0, 0x01, 0x28


	//----- nvinfo : EIATTR_SPARSE_MMA_MASK
	.align		4
.L_1297:
        /*0018*/ 	.byte	0x03, 0x50
        /*001a*/ 	.short	0x0000


	//----- nvinfo : EIATTR_MAXREG_COUNT
	.align		4
        /*001c*/ 	.byte	0x03, 0x1b
        /*001e*/ 	.short	0x0080


	//----- nvinfo : EIATTR_NUM_BARRIERS
	.align		4
        /*0020*/ 	.byte	0x02, 0x4c
        /*0022*/ 	.byte	0x10
	.zero		1


	//----- nvinfo : EIATTR_EXTERNS
	.align		4
        /*0024*/ 	.byte	0x04, 0x0f
        /*0026*/ 	.short	(.L_1299 - .L_1298)


	//   ....[0]....
	.align		4
.L_1298:
        /*0028*/ 	.word	index@(__assertfail)


	//----- nvinfo : EIATTR_ANNOTATIONS
	.align		4
.L_1299:
        /*002c*/ 	.byte	0x04, 0x55
        /*002e*/ 	.short	(.L_1301 - .L_1300)


	//   ....[0]....
.L_1300:
        /* <DEDUP_REMOVED lines=78> */


	//----- nvinfo : EIATTR_MERCURY_ISA_VERSION
	.align		4
.L_1301:
        /*04f8*/ 	.byte	0x03, 0x5f
        /*04fa*/ 	.short	0x0101


	//----- nvinfo : EIATTR_UNUSED_LOAD_BYTE_OFFSET
	.align		4
        /*04fc*/ 	.byte	0x04, 0x44
        /*04fe*/ 	.short	(.L_1303 - .L_1302)


	//   ....[0]....
.L_1302:
        /*0500*/ 	.word	0x00000ac0
        /*0504*/ 	.word	0x0000fff0


	//   ....[1]....
        /*0508*/ 	.word	0x00017ce0
        /*050c*/ 	.word	0x0000fff0


	//----- nvinfo : EIATTR_INT_WARP_WIDE_INSTR_OFFSETS
	.align		4
.L_1303:
        /*0510*/ 	.byte	0x04, 0x31
        /*0512*/ 	.short	(.L_1305 - .L_1304)


	//   ....[0]....
.L_1304:
        /*0514*/ 	.word	0x000001b0


	//   ....[1]....
        /*0518*/ 	.word	0x00000250


	//   ....[2]....
        /*051c*/ 	.word	0x000002c0


	//   ....[3]....
        /*0520*/ 	.word	0x0001c9f0


	//   ....[4]....
        /*0524*/ 	.word	0x0001ca80


	//   ....[5]....
        /*0528*/ 	.word	0x0001d080


	//   ....[6]....
        /*052c*/ 	.word	0x0001d0b0


	//   ....[7]....
        /*0530*/ 	.word	0x0001d230


	//   ....[8]....
        /*0534*/ 	.word	0x0001d2f0


	//   ....[9]....
        /*0538*/ 	.word	0x0001ef30


	//   ....[10]....
        /*053c*/ 	.word	0x0001efc0


	//----- nvinfo : EIATTR_COOP_GROUP_MASK_REGIDS
	.align		4
.L_1305:
        /*0540*/ 	.byte	0x04, 0x29
        /*0542*/ 	.short	(.L_1307 - .L_1306)


	//   ....[0]....
.L_1306:
        /*0544*/ 	.word	0xffffffff


	//   ....[1]....
        /*0548*/ 	.word	0xffffffff


	//   ....[2]....
        /*054c*/ 	.word	0xffffffff


	//   ....[3]....
        /*0550*/ 	.word	0xffffffff


	//   ....[4]....
        /*0554*/ 	.word	0xffffffff


	//   ....[5]....
        /*0558*/ 	.word	0xffffffff


	//   ....[6]....
        /*055c*/ 	.word	0xffffffff


	//   ....[7]....
        /*0560*/ 	.word	0xffffffff


	//   ....[8]....
        /*0564*/ 	.word	0xffffffff


	//   ....[9]....
        /*0568*/ 	.word	0xffffffff


	//   ....[10]....
        /*056c*/ 	.word	0xffffffff


	//   ....[11]....
        /*0570*/ 	.word	0xffffffff


	//   ....[12]....
        /*0574*/ 	.word	0xffffffff


	//   ....[13]....
        /*0578*/ 	.word	0xffffffff


	//   ....[14]....
        /*057c*/ 	.word	0xffffffff


	//   ....[15]....
        /*0580*/ 	.word	0xffffffff


	//   ....[16]....
        /*0584*/ 	.word	0xffffffff


	//   ....[17]....
        /*0588*/ 	.word	0xffffffff


	//   ....[18]....
        /*058c*/ 	.word	0xffffffff


	//   ....[19]....
        /*0590*/ 	.word	0xffffffff


	//   ....[20]....
        /*0594*/ 	.word	0xffffffff


	//   ....[21]....
        /*0598*/ 	.word	0xffffffff


	//   ....[22]....
        /*059c*/ 	.word	0xffffffff


	//   ....[23]....
        /*05a0*/ 	.word	0xffffffff


	//   ....[24]....
        /*05a4*/ 	.word	0xffffffff


	//   ....[25]....
        /*05a8*/ 	.word	0xffffffff


	//   ....[26]....
        /*05ac*/ 	.word	0xffffffff


	//   ....[27]....
        /*05b0*/ 	.word	0xffffffff


	//   ....[28]....
        /*05b4*/ 	.word	0xffffffff


	//   ....[29]....
        /*05b8*/ 	.word	0xffffffff


	//   ....[30]....
        /*05bc*/ 	.word	0xffffffff


	//   ....[31]....
        /*05c0*/ 	.word	0xffffffff


	//   ....[32]....
        /*05c4*/ 	.word	0xffffffff


	//   ....[33]....
        /*05c8*/ 	.word	0xffffffff


	//   ....[34]....
        /*05cc*/ 	.word	0xffffffff


	//   ....[35]....
        /*05d0*/ 	.word	0xffffffff


	//   ....[36]....
        /*05d4*/ 	.word	0xffffffff


	//   ....[37]....
        /*05d8*/ 	.word	0xffffffff


	//   ....[38]....
        /*05dc*/ 	.word	0xffffffff


	//   ....[39]....
        /*05e0*/ 	.word	0xffffffff


	//   ....[40]....
        /*05e4*/ 	.word	0xffffffff


	//   ....[41]....
        /*05e8*/ 	.word	0xffffffff


	//   ....[42]....
        /*05ec*/ 	.word	0xffffffff


	//   ....[43]....
        /*05f0*/ 	.word	0xffffffff


	//   ....[44]....
        /*05f4*/ 	.word	0xffffffff


	//   ....[45]....
        /*05f8*/ 	.word	0xffffffff


	//   ....[46]....
        /*05fc*/ 	.word	0xffffffff


	//   ....[47]....
        /*0600*/ 	.word	0xffffffff


	//   ....[48]....
        /*0604*/ 	.word	0xffffffff


	//   ....[49]....
        /*0608*/ 	.word	0xffffffff


	//   ....[50]....
        /*060c*/ 	.word	0xffffffff


	//   ....[51]....
        /*0610*/ 	.word	0xffffffff


	//   ....[52]....
        /*0614*/ 	.word	0xffffffff


	//   ....[53]....
        /*0618*/ 	.word	0xffffffff


	//   ....[54]....
        /*061c*/ 	.word	0xffffffff


	//   ....[55]....
        /*0620*/ 	.word	0xffffffff


	//   ....[56]....
        /*0624*/ 	.word	0xffffffff


	//   ....[57]....
        /*0628*/ 	.word	0xffffffff


	//   ....[58]....
        /*062c*/ 	.word	0xffffffff


	//   ....[59]....
        /*0630*/ 	.word	0xffffffff


	//   ....[60]....
        /*0634*/ 	.word	0xffffffff


	//   ....[61]....
        /*0638*/ 	.word	0xffffffff


	//   ....[62]....
        /*063c*/ 	.word	0xffffffff


	//   ....[63]....
        /*0640*/ 	.word	0xffffffff


	//   ....[64]....
        /*0644*/ 	.word	0xffffffff


	//   ....[65]....
        /*0648*/ 	.word	0xffffffff


	//   ....[66]....
        /*064c*/ 	.word	0xffffffff


	//   ....[67]....
        /*0650*/ 	.word	0xffffffff


	//   ....[68]....
        /*0654*/ 	.word	0xffffffff


	//   ....[69]....
        /*0658*/ 	.word	0xffffffff


	//   ....[70]....
        /*065c*/ 	.word	0xffffffff


	//   ....[71]....
        /*0660*/ 	.word	0xffffffff


	//   ....[72]....
        /*0664*/ 	.word	0xffffffff


	//   ....[73]....
        /*0668*/ 	.word	0xffffffff


	//   ....[74]....
        /*066c*/ 	.word	0xffffffff


	//   ....[75]....
        /*0670*/ 	.word	0xffffffff


	//   ....[76]....
        /*0674*/ 	.word	0xffffffff


	//   ....[77]....
        /*0678*/ 	.word	0xffffffff


	//   ....[78]....
        /*067c*/ 	.word	0xffffffff


	//   ....[79]....
        /*0680*/ 	.word	0xffffffff


	//   ....[80]....
        /*0684*/ 	.word	0xffffffff


	//   ....[81]....
        /*0688*/ 	.word	0xffffffff


	//   ....[82]....
        /*068c*/ 	.word	0xffffffff


	//   ....[83]....
        /*0690*/ 	.word	0xffffffff


	//   ....[84]....
        /*0694*/ 	.word	0xffffffff


	//   ....[85]....
        /*0698*/ 	.word	0xffffffff


	//   ....[86]....
        /*069c*/ 	.word	0xffffffff


	//   ....[87]....
        /*06a0*/ 	.word	0xffffffff


	//   ....[88]....
        /*06a4*/ 	.word	0x0500000f


	//   ....[89]....
        /*06a8*/ 	.word	0x0500000f


	//   ....[90]....
        /*06ac*/ 	.word	0x0500000f


	//   ....[91]....
        /*06b0*/ 	.word	0x0500000f


	//   ....[92]....
        /*06b4*/ 	.word	0x0500000f


	//   ....[93]....
        /*06b8*/ 	.word	0x0500000f


	//   ....[94]....
        /*06bc*/ 	.word	0x0500000f


	//   ....[95]....
        /*06c0*/ 	.word	0x0500000f


	//   ....[96]....
        /*06c4*/ 	.word	0x0500000f


	//   ....[97]....
        /*06c8*/ 	.word	0x0500000f


	//   ....[98]....
        /*06cc*/ 	.word	0x0500000f


	//   ....[99]....
        /*06d0*/ 	.word	0x0500000f


	//   ....[100]....
        /*06d4*/ 	.word	0x0500000f


	//   ....[101]....
        /*06d8*/ 	.word	0x0500000f


	//   ....[102]....
        /*06dc*/ 	.word	0x0500000f


	//   ....[103]....
        /*06e0*/ 	.word	0x0500000f


	//   ....[104]....
        /*06e4*/ 	.word	0x0500000f


	//   ....[105]....
        /*06e8*/ 	.word	0x0500000f


	//   ....[106]....
        /*06ec*/ 	.word	0x0500000f


	//   ....[107]....
        /*06f0*/ 	.word	0x0500000f


	//   ....[108]....
        /*06f4*/ 	.word	0x0500000f


	//   ....[109]....
        /*06f8*/ 	.word	0x0500000f


	//   ....[110]....
        /*06fc*/ 	.word	0x0500000f


	//   ....[111]....
        /*0700*/ 	.word	0x0500000f


	//   ....[112]....
        /*0704*/ 	.word	0x0500000f


	//   ....[113]....
        /*0708*/ 	.word	0x0500000f


	//   ....[114]....
        /*070c*/ 	.word	0x0500000f


	//   ....[115]....
        /*0710*/ 	.word	0x0500000f


	//----- nvinfo : EIATTR_COOP_GROUP_INSTR_OFFSETS
	.align		4
.L_1307:
        /*0714*/ 	.byte	0x04, 0x28
        /*0716*/ 	.short	(.L_1309 - .L_1308)


	//   ....[0]....
.L_1308:
        /*0718*/ 	.word	0x00000060


	//   ....[1]....
        /*071c*/ 	.word	0x000001c0


	//   ....[2]....
        /*0720*/ 	.word	0x00000270


	//   ....[3]....
        /*0724*/ 	.word	0x00000430


	//   ....[4]....
        /*0728*/ 	.word	0x00000590


	//   ....[5]....
        /*072c*/ 	.word	0x000006b0


	//   ....[6]....
        /*0730*/ 	.word	0x00000810


	//   ....[7]....
        /*0734*/ 	.word	0x00007630


	//   ....[8]....
        /*0738*/ 	.word	0x0000da50


	//   ....[9]....
        /*073c*/ 	.word	0x0000db60


	//   ....[10]....
        /*0740*/ 	.word	0x0000e2c0


	//   ....[11]....
        /*0744*/ 	.word	0x0000e400


	//   ....[12]....
        /*0748*/ 	.word	0x00010c40


	//   ....[13]....
        /*074c*/ 	.word	0x00010d40


	//   ....[14]....
        /*0750*/ 	.word	0x00011120


	//   ....[15]....
        /*0754*/ 	.word	0x000112c0


	//   ....[16]....
        /*0758*/ 	.word	0x00012e80


	//   ....[17]....
        /*075c*/ 	.word	0x00012eb0


	//   ....[18]....
        /*0760*/ 	.word	0x00012f00


	//   ....[19]....
        /*0764*/ 	.word	0x00012f60


	//   ....[20]....
        /*0768*/ 	.word	0x00015830


	//   ....[21]....
        /*076c*/ 	.word	0x00015aa0


	//   ....[22]....
        /*0770*/ 	.word	0x00016260


	//   ....[23]....
        /*0774*/ 	.word	0x000162b0


	//   ....[24]....
        /*0778*/ 	.word	0x00017620


	//   ....[25]....
        /*077c*/ 	.word	0x00017630


	//   ....[26]....
        /*0780*/ 	.word	0x000176c0


	//   ....[27]....
        /*0784*/ 	.word	0x000176d0


	//   ....[28]....
        /*0788*/ 	.word	0x00018370


	//   ....[29]....
        /*078c*/ 	.word	0x000183a0


	//   ....[30]....
        /*0790*/ 	.word	0x000183d0


	//   ....[31]....
        /*0794*/ 	.word	0x000183e0


	//   ....[32]....
        /*0798*/ 	.word	0x000183f0


	//   ....[33]....
        /*079c*/ 	.word	0x00018400


	//   ....[34]....
        /*07a0*/ 	.word	0x00018410


	//   ....[35]....
        /*07a4*/ 	.word	0x00018420


	//   ....[36]....
        /*07a8*/ 	.word	0x00018430


	//   ....[37]....
        /*07ac*/ 	.word	0x00018440


	//   ....[38]....
        /*07b0*/ 	.word	0x00018450


	//   ....[39]....
        /*07b4*/ 	.word	0x00018460


	//   ....[40]....
        /*07b8*/ 	.word	0x00018470


	//   ....[41]....
        /*07bc*/ 	.word	0x00018480


	//   ....[42]....
        /*07c0*/ 	.word	0x00018490


	//   ....[43]....
        /*07c4*/ 	.word	0x000184a0


	//   ....[44]....
        /*07c8*/ 	.word	0x000184b0


	//   ....[45]....
        /*07cc*/ 	.word	0x000184c0


	//   ....[46]....
        /*07d0*/ 	.word	0x000184d0


	//   ....[47]....
        /*07d4*/ 	.word	0x000184e0


	//   ....[48]....
        /*07d8*/ 	.word	0x000184f0


	//   ....[49]....
        /*07dc*/ 	.word	0x00018500


	//   ....[50]....
        /*07e0*/ 	.word	0x00018510


	//   ....[51]....
        /*07e4*/ 	.word	0x00018520


	//   ....[52]....
        /*07e8*/ 	.word	0x00019a30


	//   ....[53]....
        /*07ec*/ 	.word	0x00019bf0


	//   ....[54]....
        /*07f0*/ 	.word	0x00019c20


	//   ....[55]....
        /*07f4*/ 	.word	0x00019c50


	//   ....[56]....
        /*07f8*/ 	.word	0x00019c80


	//   ....[57]....
        /*07fc*/ 	.word	0x00019cb0


	//   ....[58]....
        /*0800*/ 	.word	0x00019ce0


	//   ....[59]....
        /*0804*/ 	.word	0x00019e50


	//   ....[60]....
        /*0808*/ 	.word	0x00019e80


	//   ....[61]....
        /*080c*/ 	.word	0x00019eb0


	//   ....[62]....
        /*0810*/ 	.word	0x00019ee0


	//   ....[63]....
        /*0814*/ 	.word	0x00019f10


	//   ....[64]....
        /*0818*/ 	.word	0x00019f40


	//   ....[65]....
        /*081c*/ 	.word	0x00019fe0


	//   ....[66]....
        /*0820*/ 	.word	0x0001a040


	//   ....[67]....
        /*0824*/ 	.word	0x0001a0e0


	//   ....[68]....
        /*0828*/ 	.word	0x0001b200


	//   ....[69]....
        /*082c*/ 	.word	0x0001d450


	//   ....[70]....
        /*0830*/ 	.word	0x0001f760


	//   ....[71]....
        /*0834*/ 	.word	0x0001f790


	//   ....[72]....
        /*0838*/ 	.word	0x0001f7d0


	//   ....[73]....
        /*083c*/ 	.word	0x0001f800


	//   ....[74]....
        /*0840*/ 	.word	0x0001f830


	//   ....[75]....
        /*0844*/ 	.word	0x0001f860


	//   ....[76]....
        /*0848*/ 	.word	0x0001f890


	//   ....[77]....
        /*084c*/ 	.word	0x0001f8c0


	//   ....[78]....
        /*0850*/ 	.word	0x0001fa40


	//   ....[79]....
        /*0854*/ 	.word	0x0001fa70


	//   ....[80]....
        /*0858*/ 	.word	0x0001faa0


	//   ....[81]....
        /*085c*/ 	.word	0x0001fad0


	//   ....[82]....
        /*0860*/ 	.word	0x0001fb00


	//   ....[83]....
        /*0864*/ 	.word	0x0001fb30


	//   ....[84]....
        /*0868*/ 	.word	0x0001fbf0


	//   ....[85]....
        /*086c*/ 	.word	0x0001fc10


	//   ....[86]....
        /*0870*/ 	.word	0x0001fc80


	//   ....[87]....
        /*0874*/ 	.word	0x00020320


	//   ....[88]....
        /*0878*/ 	.word	0x00020790


	//   ....[89]....
        /*087c*/ 	.word	0x00020830


	//   ....[90]....
        /*0880*/ 	.word	0x000208d0


	//   ....[91]....
        /*0884*/ 	.word	0x00020970


	//   ....[92]....
        /*0888*/ 	.word	0x00020a50


	//   ....[93]....
        /*088c*/ 	.word	0x00020af0


	//   ....[94]....
        /*0890*/ 	.word	0x00020b90


	//   ....[95]....
        /*0894*/ 	.word	0x00020c30


	//   ....[96]....
        /*0898*/ 	.word	0x00020fd0


	//   ....[97]....
        /*089c*/ 	.word	0x000212b0


	//   ....[98]....
        /*08a0*/ 	.word	0x000216a0


	//   ....[99]....
        /*08a4*/ 	.word	0x00021740


	//   ....[100]....
        /*08a8*/ 	.word	0x00021860


	//   ....[101]....
        /*08ac*/ 	.word	0x000218d0


	//   ....[102]....
        /*08b0*/ 	.word	0x00021940


	//   ....[103]....
        /*08b4*/ 	.word	0x000219b0


	//   ....[104]....
        /*08b8*/ 	.word	0x00021a20


	//   ....[105]....
        /*08bc*/ 	.word	0x00021aa0


	//   ....[106]....
        /*08c0*/ 	.word	0x00021b30


	//   ....[107]....
        /*08c4*/ 	.word	0x00021bc0


	//   ....[108]....
        /*08c8*/ 	.word	0x00021c30


	//   ....[109]....
        /*08cc*/ 	.word	0x00021ca0


	//   ....[110]....
        /*08d0*/ 	.word	0x00021d10


	//   ....[111]....
        /*08d4*/ 	.word	0x00021d90


	//   ....[112]....
        /*08d8*/ 	.word	0x00021e00


	//   ....[113]....
        /*08dc*/ 	.word	0x00021ea0


	//   ....[114]....
        /*08e0*/ 	.word	0x00021f30


	//   ....[115]....
        /*08e4*/ 	.word	0x00022060


	//----- nvinfo : EIATTR_REG_RECONFIG
	.align		4
.L_1309:
        /*08e8*/ 	.byte	0x01, 0x54
	.zero		2


	//----- nvinfo : EIATTR_SYSCALL_OFFSETS
	.align		4
        /*08ec*/ 	.byte	0x04, 0x46
        /*08ee*/ 	.short	(.L_1311 - .L_1310)


	//   ....[0]....
.L_1310:
        /*08f0*/ 	.word	0x00001b00


	//   ....[1]....
        /*08f4*/ 	.word	0x00001c50


	//   ....[2]....
        /*08f8*/ 	.word	0x000077a0


	//   ....[3]....
        /*08fc*/ 	.word	0x00007b80


	//   ....[4]....
        /*0900*/ 	.word	0x0001cc00


	//   ....[5]....
        /*0904*/ 	.word	0x0001cd50


	//   ....[6]....
        /*0908*/ 	.word	0x0001ce80


	//   ....[7]....
        /*090c*/ 	.word	0x0001cfb0


	//----- nvinfo : EIATTR_MBARRIER_INSTR_OFFSETS
	.align		4
.L_1311:
        /*0910*/ 	.byte	0x04, 0x39
        /*0912*/ 	.short	(.L_1313 - .L_1312)


	//   ....[0]....
.L_1312:
        /*0914*/ 	.word	0x000002e0
        /*0918*/ 	.word	0x000000ff
        /*091c*/ 	.word	0x00019c00
        /*0920*/ 	.short	0x0100
        /*0922*/ 	.byte	0x08
	.zero		1


	//   ....[1]....
        /*0924*/ 	.word	0x000002f0
        /*0928*/ 	.word	0x000000ff
        /*092c*/ 	.word	0x00019c20
        /*0930*/ 	.short	0x0100
        /*0932*/ 	.byte	0x08
	.zero		1


	//   ....[2]....
        /*0934*/ 	.word	0x000003e0
        /*0938*/ 	.word	0x000000ff
        /*093c*/ 	.word	0x00019c30
        /*0940*/ 	.short	0x0100
        /*0942*/ 	.byte	0x08
	.zero		1


	//   ....[3]....
        /*0944*/ 	.word	0x000003f0
        /*0948*/ 	.word	0x000000ff
        /*094c*/ 	.word	0x00019c40
        /*0950*/ 	.short	0x0100
        /*0952*/ 	.byte	0x08
	.zero		1


	//   ....[4]....
        /*0954*/ 	.word	0x00000400
        /*0958*/ 	.word	0x000000ff
        /*095c*/ 	.word	0x00019c38
        /*0960*/ 	.short	0x0100
        /*0962*/ 	.byte	0x08
	.zero		1


	//   ....[5]....
        /*0964*/ 	.word	0x00000410
        /*0968*/ 	.word	0x000000ff
        /*096c*/ 	.word	0x00019c48
        /*0970*/ 	.short	0x0100
        /*0972*/ 	.byte	0x08
	.zero		1


	//   ....[6]....
        /*0974*/ 	.word	0x00000540
        /*0978*/ 	.word	0x000000ff
        /*097c*/ 	.word	0x00019c50
        /*0980*/ 	.short	0x0100
        /*0982*/ 	.byte	0x08
	.zero		1


	//   ....[7]....
        /*0984*/ 	.word	0x00000550
        /*0988*/ 	.word	0x000000ff
        /*098c*/ 	.word	0x00019c60
        /*0990*/ 	.short	0x0100
        /*0992*/ 	.byte	0x08
	.zero		1


	//   ....[8]....
        /*0994*/ 	.word	0x00000560
        /*0998*/ 	.word	0x000000ff
        /*099c*/ 	.word	0x00019c58
        /*09a0*/ 	.short	0x0100
        /*09a2*/ 	.byte	0x08
	.zero		1


	//   ....[9]....
        /*09a4*/ 	.word	0x00000570
        /*09a8*/ 	.word	0x000000ff
        /*09ac*/ 	.word	0x00019c68
        /*09b0*/ 	.short	0x0100
        /*09b2*/ 	.byte	0x08
	.zero		1


	//   ....[10]....
        /*09b4*/ 	.word	0x00000660
        /*09b8*/ 	.word	0x000000ff
        /*09bc*/ 	.word	0x00019c70
        /*09c0*/ 	.short	0x0100
        /*09c2*/ 	.byte	0x06
	.zero		1


	//   ....[11]....
        /*09c4*/ 	.word	0x00000670
        /*09c8*/ 	.word	0x000000ff
        /*09cc*/ 	.word	0x00019c80
        /*09d0*/ 	.short	0x0100
        /*09d2*/ 	.byte	0x06
	.zero		1


	//   ....[12]....
        /*09d4*/ 	.word	0x00000680
        /*09d8*/ 	.word	0x000000ff
        /*09dc*/ 	.word	0x00019c78
        /*09e0*/ 	.short	0x0100
        /*09e2*/ 	.byte	0x06
	.zero		1


	//   ....[13]....
        /*09e4*/ 	.word	0x00000690
        /*09e8*/ 	.word	0x000000ff
        /*09ec*/ 	.word	0x00019c88
        /*09f0*/ 	.short	0x0100
        /*09f2*/ 	.byte	0x06
	.zero		1


	//   ....[14]....
        /*09f4*/ 	.word	0x000007c0
        /*09f8*/ 	.word	0x000000ff
        /*09fc*/ 	.word	0x00019c90
        /*0a00*/ 	.short	0x0100
        /*0a02*/ 	.byte	0x08
	.zero		1


	//   ....[15]....
        /*0a04*/ 	.word	0x000007d0
        /*0a08*/ 	.word	0x000000ff
        /*0a0c*/ 	.word	0x00019ca0
        /*0a10*/ 	.short	0x0100
        /*0a12*/ 	.byte	0x08
	.zero		1


	//   ....[16]....
        /*0a14*/ 	.word	0x000007e0
        /*0a18*/ 	.word	0x000000ff
        /*0a1c*/ 	.word	0x00019c98
        /*0a20*/ 	.short	0x0100
        /*0a22*/ 	.byte	0x08
	.zero		1


	//   ....[17]....
        /*0a24*/ 	.word	0x000007f0
        /*0a28*/ 	.word	0x000000ff
        /*0a2c*/ 	.word	0x00019ca8
        /*0a30*/ 	.short	0x0100
        /*0a32*/ 	.byte	0x08
	.zero		1


	//   ....[18]....
        /*0a34*/ 	.word	0x00000920
        /*0a38*/ 	.word	0x000000ff
        /*0a3c*/ 	.word	0x00019cb0
        /*0a40*/ 	.short	0x0100
        /*0a42*/ 	.byte	0x08
	.zero		1


	//   ....[19]....
        /*0a44*/ 	.word	0x00000930
        /*0a48*/ 	.word	0x000000ff
        /*0a4c*/ 	.word	0x00019cc0
        /*0a50*/ 	.short	0x0100
        /*0a52*/ 	.byte	0x08
	.zero		1


	//   ....[20]....
        /*0a54*/ 	.word	0x00000940
        /*0a58*/ 	.word	0x000000ff
        /*0a5c*/ 	.word	0x00019cb8
        /*0a60*/ 	.short	0x0100
        /*0a62*/ 	.byte	0x08
	.zero		1


	//   ....[21]....
        /*0a64*/ 	.word	0x00000950
        /*0a68*/ 	.word	0x000000ff
        /*0a6c*/ 	.word	0x00019cc8
        /*0a70*/ 	.short	0x0100
        /*0a72*/ 	.byte	0x08
	.zero		1


	//   ....[22]....
        /*0a74*/ 	.word	0x00002b10
        /*0a78*/ 	.word	0x00000056
        /*0a7c*/ 	.word	0x00019c90
        /*0a80*/ 	.short	0x010a
        /*0a82*/ 	.byte	0x3f
	.zero		1


	//   ....[23]....
        /*0a84*/ 	.word	0x00004560
        /*0a88*/ 	.word	0x00000056
        /*0a8c*/ 	.word	0x00019c90
        /*0a90*/ 	.short	0x010a
        /*0a92*/ 	.byte	0x3f
	.zero		1


	//   ....[24]....
        /*0a94*/ 	.word	0x000066e0
        /*0a98*/ 	.word	0x00000056
        /*0a9c*/ 	.word	0x00019c90
        /*0aa0*/ 	.short	0x010a
        /*0aa2*/ 	.byte	0x3f
	.zero		1


	//   ....[25]....
        /*0aa4*/ 	.word	0x00006890
        /*0aa8*/ 	.word	0x00000008
        /*0aac*/ 	.word	0x00000000
        /*0ab0*/ 	.short	0x0101
        /*0ab2*/ 	.byte	0x3f
	.zero		1


	//   ....[26]....
        /*0ab4*/ 	.word	0x000068d0
        /*0ab8*/ 	.word	0x00000056
        /*0abc*/ 	.word	0x00019cb0
        /*0ac0*/ 	.short	0x010a
        /*0ac2*/ 	.byte	0x3f
	.zero		1


	//   ....[27]....
        /*0ac4*/ 	.word	0x00006bc0
        /*0ac8*/ 	.word	0x00000056
        /*0acc*/ 	.word	0x00000000
        /*0ad0*/ 	.short	0x0101
        /*0ad2*/ 	.byte	0x3f
	.zero		1


	//   ....[28]....
        /*0ad4*/ 	.word	0x00007840
        /*0ad8*/ 	.word	0x00000011
        /*0adc*/ 	.word	0x00019c00
        /*0ae0*/ 	.short	0x010a
        /*0ae2*/ 	.byte	0x3f
	.zero		1


	//   ....[29]....
        /*0ae4*/ 	.word	0x00007890
        /*0ae8*/ 	.word	0x00000011
        /*0aec*/ 	.word	0x00019c00
        /*0af0*/ 	.short	0x010a
        /*0af2*/ 	.byte	0x3f
	.zero		1


	//   ....[30]....
        /*0af4*/ 	.word	0x00008270
        /*0af8*/ 	.word	0x00000011
        /*0afc*/ 	.word	0x00019c00
        /*0b00*/ 	.short	0x010a
        /*0b02*/ 	.byte	0x3f
	.zero		1


	//   ....[31]....
        /*0b04*/ 	.word	0x0000a050
        /*0b08*/ 	.word	0x00000011
        /*0b0c*/ 	.word	0x00019c00
        /*0b10*/ 	.short	0x010a
        /*0b12*/ 	.byte	0x3f
	.zero		1


	//   ....[32]....
        /*0b14*/ 	.word	0x0000c220
        /*0b18*/ 	.word	0x00000003
        /*0b1c*/ 	.word	0x00019c30
        /*0b20*/ 	.short	0x010a
        /*0b22*/ 	.byte	0x3f
	.zero		1


	//   ....[33]....
        /*0b24*/ 	.word	0x0000c290
        /*0b28*/ 	.word	0x00000003
        /*0b2c*/ 	.word	0x00019c30
        /*0b30*/ 	.short	0x010a
        /*0b32*/ 	.byte	0x3f
	.zero		1


	//   ....[34]....
        /*0b34*/ 	.word	0x0000c6b0
        /*0b38*/ 	.word	0x00000000
        /*0b3c*/ 	.word	0x00000000
        /*0b40*/ 	.short	0x0101
        /*0b42*/ 	.byte	0x3f
	.zero		1


	//   ....[35]....
        /*0b44*/ 	.word	0x0000f490
        /*0b48*/ 	.word	0x00000007
        /*0b4c*/ 	.word	0x00019c30
        /*0b50*/ 	.short	0x010a
        /*0b52*/ 	.byte	0x3f
	.zero		1


	//   ....[36]....
        /*0b54*/ 	.word	0x0000f510
        /*0b58*/ 	.word	0x00000007
        /*0b5c*/ 	.word	0x00019c30
        /*0b60*/ 	.short	0x010a
        /*0b62*/ 	.byte	0x3f
	.zero		1


	//   ....[37]....
        /*0b64*/ 	.word	0x0000f710
        /*0b68*/ 	.word	0x00000016
        /*0b6c*/ 	.word	0x00019c50
        /*0b70*/ 	.short	0x010a
        /*0b72*/ 	.byte	0x3f
	.zero		1


	//   ....[38]....
        /*0b74*/ 	.word	0x0000f760
        /*0b78*/ 	.word	0x00000016
        /*0b7c*/ 	.word	0x00019c50
        /*0b80*/ 	.short	0x010a
        /*0b82*/ 	.byte	0x3f
	.zero		1


	//   ....[39]....
        /*0b84*/ 	.word	0x0000fa40
        /*0b88*/ 	.word	0x00000007
        /*0b8c*/ 	.word	0x00000000
        /*0b90*/ 	.short	0x0101
        /*0b92*/ 	.byte	0x3f
	.zero		1


	//   ....[40]....
        /*0b94*/ 	.word	0x00011d30
        /*0b98*/ 	.word	0x00000016
        /*0b9c*/ 	.word	0x00000000
        /*0ba0*/ 	.short	0x0101
        /*0ba2*/ 	.byte	0x3f
	.zero		1


	//   ....[41]....
        /*0ba4*/ 	.word	0x00012650
        /*0ba8*/ 	.word	0x00000000
        /*0bac*/ 	.word	0x00019c30
        /*0bb0*/ 	.short	0x010a
        /*0bb2*/ 	.byte	0x3f
	.zero		1


	//   ....[42]....
        /*0bb4*/ 	.word	0x000126d0
        /*0bb8*/ 	.word	0x00000000
        /*0bbc*/ 	.word	0x00019c30
        /*0bc0*/ 	.short	0x010a
        /*0bc2*/ 	.byte	0x3f
	.zero		1


	//   ....[43]....
        /*0bc4*/ 	.word	0x000128d0
        /*0bc8*/ 	.word	0x00000099
        /*0bcc*/ 	.word	0x00019c50
        /*0bd0*/ 	.short	0x010a
        /*0bd2*/ 	.byte	0x3f
	.zero		1


	//   ....[44]....
        /*0bd4*/ 	.word	0x00012920
        /*0bd8*/ 	.word	0x00000099
        /*0bdc*/ 	.word	0x00019c50
        /*0be0*/ 	.short	0x010a
        /*0be2*/ 	.byte	0x3f
	.zero		1


	//   ....[45]....
        /*0be4*/ 	.word	0x00013760
        /*0be8*/ 	.word	0x00000054
        /*0bec*/ 	.word	0x00000000
        /*0bf0*/ 	.short	0x0101
        /*0bf2*/ 	.byte	0x3f
	.zero		1


	//   ....[46]....
        /*0bf4*/ 	.word	0x00014240
        /*0bf8*/ 	.word	0x00000099
        /*0bfc*/ 	.word	0x00000000
        /*0c00*/ 	.short	0x0101
        /*0c02*/ 	.byte	0x3f
	.zero		1


	//   ....[47]....
        /*0c04*/ 	.word	0x00014450
        /*0c08*/ 	.word	0x00000000
        /*0c0c*/ 	.word	0x00019c30
        /*0c10*/ 	.short	0x010a
        /*0c12*/ 	.byte	0x3f
	.zero		1


	//   ....[48]....
        /*0c14*/ 	.word	0x000144d0
        /*0c18*/ 	.word	0x00000000
        /*0c1c*/ 	.word	0x00019c30
        /*0c20*/ 	.short	0x010a
        /*0c22*/ 	.byte	0x3f
	.zero		1


	//   ....[49]....
        /*0c24*/ 	.word	0x000146d0
        /*0c28*/ 	.word	0x0000009b
        /*0c2c*/ 	.word	0x00019c50
        /*0c30*/ 	.short	0x010a
        /*0c32*/ 	.byte	0x3f
	.zero		1


	//   ....[50]....
        /*0c34*/ 	.word	0x00014720
        /*0c38*/ 	.word	0x0000009b
        /*0c3c*/ 	.word	0x00019c50
        /*0c40*/ 	.short	0x010a
        /*0c42*/ 	.byte	0x3f
	.zero		1


	//   ....[51]....
        /*0c44*/ 	.word	0x000149c0
        /*0c48*/ 	.word	0x00000000
        /*0c4c*/ 	.word	0x00000000
        /*0c50*/ 	.short	0x0101
        /*0c52*/ 	.byte	0x3f
	.zero		1


	//   ....[52]....
        /*0c54*/ 	.word	0x00016cf0
        /*0c58*/ 	.word	0x0000009b
        /*0c5c*/ 	.word	0x00000000
        /*0c60*/ 	.short	0x0101
        /*0c62*/ 	.byte	0x3f
	.zero		1


	//   ....[53]....
        /*0c64*/ 	.word	0x000172c0
        /*0c68*/ 	.word	0x00000004
        /*0c6c*/ 	.word	0x00019c50
        /*0c70*/ 	.short	0x010a
        /*0c72*/ 	.byte	0x3f
	.zero		1


	//   ....[54]....
        /*0c74*/ 	.word	0x00017310
        /*0c78*/ 	.word	0x00000004
        /*0c7c*/ 	.word	0x00019c50
        /*0c80*/ 	.short	0x010a
        /*0c82*/ 	.byte	0x3f
	.zero		1


	//   ....[55]....
        /*0c84*/ 	.word	0x00017c20
        /*0c88*/ 	.word	0x00000004
        /*0c8c*/ 	.word	0x00000000
        /*0c90*/ 	.short	0x0101
        /*0c92*/ 	.byte	0x3f
	.zero		1


	//   ....[56]....
        /*0c94*/ 	.word	0x00018eb0
        /*0c98*/ 	.word	0x00000003
        /*0c9c*/ 	.word	0x00000000
        /*0ca0*/ 	.short	0x0101
        /*0ca2*/ 	.byte	0x3f
	.zero		1


	//   ....[57]....
        /*0ca4*/ 	.word	0x0001b310
        /*0ca8*/ 	.word	0x0000000d
        /*0cac*/ 	.word	0x00019c20
        /*0cb0*/ 	.short	0x010a
        /*0cb2*/ 	.byte	0x3f
	.zero		1


	//   ....[58]....
        /*0cb4*/ 	.word	0x0001b3a0
        /*0cb8*/ 	.word	0x0000000b
        /*0cbc*/ 	.word	0x00019ca0
        /*0cc0*/ 	.short	0x010a
        /*0cc2*/ 	.byte	0x3f
	.zero		1


	//   ....[59]....
        /*0cc4*/ 	.word	0x0001b7f0
        /*0cc8*/ 	.word	0x0000000b
        /*0ccc*/ 	.word	0x00019cc0
        /*0cd0*/ 	.short	0x010a
        /*0cd2*/ 	.byte	0x3f
	.zero		1


	//   ....[60]....
        /*0cd4*/ 	.word	0x0001bd10
        /*0cd8*/ 	.word	0x0000000b
        /*0cdc*/ 	.word	0x00019ca0
        /*0ce0*/ 	.short	0x010a
        /*0ce2*/ 	.byte	0x3f
	.zero		1


	//   ....[61]....
        /*0ce4*/ 	.word	0x0001c150
        /*0ce8*/ 	.word	0x0000000b
        /*0cec*/ 	.word	0x00019cc0
        /*0cf0*/ 	.short	0x010a
        /*0cf2*/ 	.byte	0x3f
	.zero		1


	//   ....[62]....
        /*0cf4*/ 	.word	0x0001d670
        /*0cf8*/ 	.word	0x00000006
        /*0cfc*/ 	.word	0x00019c80
        /*0d00*/ 	.short	0x010a
        /*0d02*/ 	.byte	0x3f
	.zero		1


	//   ....[63]....
        /*0d04*/ 	.word	0x0001d8d0
        /*0d08*/ 	.word	0x00000006
        /*0d0c*/ 	.word	0x00019c40
        /*0d10*/ 	.short	0x010a
        /*0d12*/ 	.byte	0x3f
	.zero		1


	//   ....[64]....
        /*0d14*/ 	.word	0x0001dda0
        /*0d18*/ 	.word	0x0000001d
        /*0d1c*/ 	.word	0x00019c20
        /*0d20*/ 	.short	0x010a
        /*0d22*/ 	.byte	0x3f
	.zero		1


	//   ....[65]....
        /*0d24*/ 	.word	0x0001e060
        /*0d28*/ 	.word	0x00000005
        /*0d2c*/ 	.word	0x00019c80
        /*0d30*/ 	.short	0x010a
        /*0d32*/ 	.byte	0x3f
	.zero		1


	//   ....[66]....
        /*0d34*/ 	.word	0x0001e4b0
        /*0d38*/ 	.word	0x00000005
        /*0d3c*/ 	.word	0x00019c40
        /*0d40*/ 	.short	0x010a
        /*0d42*/ 	.byte	0x3f
	.zero		1


	//   ....[67]....
        /*0d44*/ 	.word	0x0001e950
        /*0d48*/ 	.word	0x0000000d
        /*0d4c*/ 	.word	0x00019c70
        /*0d50*/ 	.short	0x010a
        /*0d52*/ 	.byte	0x3f
	.zero		1


	//   ....[68]....
        /*0d54*/ 	.word	0x0001e9d0
        /*0d58*/ 	.word	0x0000000d
        /*0d5c*/ 	.word	0x00019c60
        /*0d60*/ 	.short	0x010a
        /*0d62*/ 	.byte	0x3f
	.zero		1


	//   ....[69]....
        /*0d64*/ 	.word	0x0001ee40
        /*0d68*/ 	.word	0x0000000d
        /*0d6c*/ 	.word	0x00019c50
        /*0d70*/ 	.short	0x0101
        /*0d72*/ 	.byte	0x3f
	.zero		1


	//   ....[70]....
        /*0d74*/ 	.word	0x0001eea0
        /*0d78*/ 	.word	0x0000000d
        /*0d7c*/ 	.word	0x00000000
        /*0d80*/ 	.short	0x0101
        /*0d82*/ 	.byte	0x3f
	.zero		1


	//   ....[71]....
        /*0d84*/ 	.word	0x0001f060
        /*0d88*/ 	.word	0x00000000
        /*0d8c*/ 	.word	0x00019c70
        /*0d90*/ 	.short	0x010a
        /*0d92*/ 	.byte	0x3f
	.zero		1


	//   ....[72]....
        /*0d94*/ 	.word	0x0001f0d0
        /*0d98*/ 	.word	0x00000000
        /*0d9c*/ 	.word	0x00019c60
        /*0da0*/ 	.short	0x010a
        /*0da2*/ 	.byte	0x3f
	.zero		1


	//   ....[73]....
        /*0da4*/ 	.word	0x0001f540
        /*0da8*/ 	.word	0x00000000
        /*0dac*/ 	.word	0x00019c50
        /*0db0*/ 	.short	0x0101
        /*0db2*/ 	.byte	0x3f
	.zero		1


	//   ....[74]....
        /*0db4*/ 	.word	0x0001f5d0
        /*0db8*/ 	.word	0x00000002
        /*0dbc*/ 	.word	0x00000000
        /*0dc0*/ 	.short	0x0101
        /*0dc2*/ 	.byte	0x3f
	.zero		1


	//   ....[75]....
        /*0dc4*/ 	.word	0x000202a0
        /*0dc8*/ 	.word	0x00000006
        /*0dcc*/ 	.word	0x00019c20
        /*0dd0*/ 	.short	0x010a
        /*0dd2*/ 	.byte	0x3f
	.zero		1


	//   ....[76]....
        /*0dd4*/ 	.word	0x00020430
        /*0dd8*/ 	.word	0x00000005
        /*0ddc*/ 	.word	0x00000000
        /*0de0*/ 	.short	0x010a
        /*0de2*/ 	.byte	0x3f
	.zero		1


	//   ....[77]....
        /*0de4*/ 	.word	0x000204a0
        /*0de8*/ 	.word	0x00000009
        /*0dec*/ 	.word	0x00000000
        /*0df0*/ 	.short	0x010a
        /*0df2*/ 	.byte	0x3f
	.zero		1


	//   ....[78]....
        /*0df4*/ 	.word	0x000204f0
        /*0df8*/ 	.word	0x00000011
        /*0dfc*/ 	.word	0x00019c60
        /*0e00*/ 	.short	0x010a
        /*0e02*/ 	.byte	0x3f
	.zero		1


	//   ....[79]....
        /*0e04*/ 	.word	0x00020540
        /*0e08*/ 	.word	0x00000007
        /*0e0c*/ 	.word	0x00019c60
        /*0e10*/ 	.short	0x010a
        /*0e12*/ 	.byte	0x3f
	.zero		1


	//   ....[80]....
        /*0e14*/ 	.word	0x00020580
        /*0e18*/ 	.word	0x00000011
        /*0e1c*/ 	.word	0x00019c80
        /*0e20*/ 	.short	0x010a
        /*0e22*/ 	.byte	0x3f
	.zero		1


	//   ....[81]....
        /*0e24*/ 	.word	0x000205a0
        /*0e28*/ 	.word	0x00000007
        /*0e2c*/ 	.word	0x00019c80
        /*0e30*/ 	.short	0x010a
        /*0e32*/ 	.byte	0x3f
	.zero		1


	//   ....[82]....
        /*0e34*/ 	.word	0x00020600
        /*0e38*/ 	.word	0x00000056
        /*0e3c*/ 	.word	0x00019c90
        /*0e40*/ 	.short	0x010a
        /*0e42*/ 	.byte	0x3f
	.zero		1


	//   ....[83]....
        /*0e44*/ 	.word	0x00020650
        /*0e48*/ 	.word	0x00000056
        /*0e4c*/ 	.word	0x00019c90
        /*0e50*/ 	.short	0x010a
        /*0e52*/ 	.byte	0x3f
	.zero		1


	//   ....[84]....
        /*0e54*/ 	.word	0x000206a0
        /*0e58*/ 	.word	0x00000056
        /*0e5c*/ 	.word	0x00019c90
        /*0e60*/ 	.short	0x010a
        /*0e62*/ 	.byte	0x3f
	.zero		1


	//   ....[85]....
        /*0e64*/ 	.word	0x000206f0
        /*0e68*/ 	.word	0x00000056
        /*0e6c*/ 	.word	0x00019cb0
        /*0e70*/ 	.short	0x010a
        /*0e72*/ 	.byte	0x3f
	.zero		1


	//   ....[86]....
        /*0e74*/ 	.word	0x000209b0
        /*0e78*/ 	.word	0x00000011
        /*0e7c*/ 	.word	0x00019c00
        /*0e80*/ 	.short	0x010a
        /*0e82*/ 	.byte	0x3f
	.zero		1


	//   ....[87]....
        /*0e84*/ 	.word	0x00020c70
        /*0e88*/ 	.word	0x00000011
        /*0e8c*/ 	.word	0x00019c00
        /*0e90*/ 	.short	0x010a
        /*0e92*/ 	.byte	0x3f
	.zero		1


	//   ....[88]....
        /*0e94*/ 	.word	0x00020cc0
        /*0e98*/ 	.word	0x00000003
        /*0e9c*/ 	.word	0x00019c30
        /*0ea0*/ 	.short	0x010a
        /*0ea2*/ 	.byte	0x3f
	.zero		1


	//   ....[89]....
        /*0ea4*/ 	.word	0x00020d10
        /*0ea8*/ 	.word	0x00000007
        /*0eac*/ 	.word	0x00019c30
        /*0eb0*/ 	.short	0x010a
        /*0eb2*/ 	.byte	0x3f
	.zero		1


	//   ....[90]....
        /*0eb4*/ 	.word	0x00020d60
        /*0eb8*/ 	.word	0x00000016
        /*0ebc*/ 	.word	0x00019c50
        /*0ec0*/ 	.short	0x010a
        /*0ec2*/ 	.byte	0x3f
	.zero		1


	//   ....[91]....
        /*0ec4*/ 	.word	0x00020db0
        /*0ec8*/ 	.word	0x00000000
        /*0ecc*/ 	.word	0x00019c30
        /*0ed0*/ 	.short	0x010a
        /*0ed2*/ 	.byte	0x3f
	.zero		1


	//   ....[92]....
        /*0ed4*/ 	.word	0x00020e00
        /*0ed8*/ 	.word	0x00000099
        /*0edc*/ 	.word	0x00019c50
        /*0ee0*/ 	.short	0x010a
        /*0ee2*/ 	.byte	0x3f
	.zero		1


	//   ....[93]....
        /*0ee4*/ 	.word	0x00020e50
        /*0ee8*/ 	.word	0x00000000
        /*0eec*/ 	.word	0x00019c30
        /*0ef0*/ 	.short	0x010a
        /*0ef2*/ 	.byte	0x3f
	.zero		1


	//   ....[94]....
        /*0ef4*/ 	.word	0x00020ea0
        /*0ef8*/ 	.word	0x0000009b
        /*0efc*/ 	.word	0x00019c50
        /*0f00*/ 	.short	0x010a
        /*0f02*/ 	.byte	0x3f
	.zero		1


	//   ....[95]....
        /*0f04*/ 	.word	0x00020ef0
        /*0f08*/ 	.word	0x00000004
        /*0f0c*/ 	.word	0x00019c50
        /*0f10*/ 	.short	0x010a
        /*0f12*/ 	.byte	0x3f
	.zero		1


	//   ....[96]....
        /*0f14*/ 	.word	0x00021090
        /*0f18*/ 	.word	0x0000000d
        /*0f1c*/ 	.word	0x00019c20
        /*0f20*/ 	.short	0x010a
        /*0f22*/ 	.byte	0x3f
	.zero		1


	//   ....[97]....
        /*0f24*/ 	.word	0x000210e0
        /*0f28*/ 	.word	0x0000000b
        /*0f2c*/ 	.word	0x00019ca0
        /*0f30*/ 	.short	0x010a
        /*0f32*/ 	.byte	0x3f
	.zero		1


	//   ....[98]....
        /*0f34*/ 	.word	0x00021130
        /*0f38*/ 	.word	0x0000000b
        /*0f3c*/ 	.word	0x00019cc0
        /*0f40*/ 	.short	0x010a
        /*0f42*/ 	.byte	0x3f
	.zero		1


	//   ....[99]....
        /*0f44*/ 	.word	0x00021180
        /*0f48*/ 	.word	0x0000000b
        /*0f4c*/ 	.word	0x00019ca0
        /*0f50*/ 	.short	0x010a
        /*0f52*/ 	.byte	0x3f
	.zero		1


	//   ....[100]....
        /*0f54*/ 	.word	0x000211d0
        /*0f58*/ 	.word	0x0000000b
        /*0f5c*/ 	.word	0x00019cc0
        /*0f60*/ 	.short	0x010a
        /*0f62*/ 	.byte	0x3f
	.zero		1


	//   ....[101]....
        /*0f64*/ 	.word	0x00021370
        /*0f68*/ 	.word	0x00000006
        /*0f6c*/ 	.word	0x00019c80
        /*0f70*/ 	.short	0x010a
        /*0f72*/ 	.byte	0x3f
	.zero		1


	//   ....[102]....
        /*0f74*/ 	.word	0x000213c0
        /*0f78*/ 	.word	0x00000006
        /*0f7c*/ 	.word	0x00019c40
        /*0f80*/ 	.short	0x010a
        /*0f82*/ 	.byte	0x3f
	.zero		1


	//   ....[103]....
        /*0f84*/ 	.word	0x00021410
        /*0f88*/ 	.word	0x0000001d
        /*0f8c*/ 	.word	0x00019c20
        /*0f90*/ 	.short	0x010a
        /*0f92*/ 	.byte	0x3f
	.zero		1


	//   ....[104]....
        /*0f94*/ 	.word	0x00021460
        /*0f98*/ 	.word	0x00000005
        /*0f9c*/ 	.word	0x00019c80
        /*0fa0*/ 	.short	0x010a
        /*0fa2*/ 	.byte	0x3f
	.zero		1


	//   ....[105]....
        /*0fa4*/ 	.word	0x000214b0
        /*0fa8*/ 	.word	0x00000005
        /*0fac*/ 	.word	0x00019c40
        /*0fb0*/ 	.short	0x010a
        /*0fb2*/ 	.byte	0x3f
	.zero		1


	//   ....[106]....
        /*0fb4*/ 	.word	0x00021500
        /*0fb8*/ 	.word	0x0000000d
        /*0fbc*/ 	.word	0x00019c70
        /*0fc0*/ 	.short	0x010a
        /*0fc2*/ 	.byte	0x3f
	.zero		1


	//   ....[107]....
        /*0fc4*/ 	.word	0x00021550
        /*0fc8*/ 	.word	0x0000000d
        /*0fcc*/ 	.word	0x00019c60
        /*0fd0*/ 	.short	0x010a
        /*0fd2*/ 	.byte	0x3f
	.zero		1


	//   ....[108]....
        /*0fd4*/ 	.word	0x000215a0
        /*0fd8*/ 	.word	0x00000000
        /*0fdc*/ 	.word	0x00019c70
        /*0fe0*/ 	.short	0x010a
        /*0fe2*/ 	.byte	0x3f
	.zero		1


	//   ....[109]....
        /*0fe4*/ 	.word	0x000215f0
        /*0fe8*/ 	.word	0x00000000
        /*0fec*/ 	.word	0x00019c60
        /*0ff0*/ 	.short	0x010a
        /*0ff2*/ 	.byte	0x3f
	.zero		1


	//   ....[110]....
        /*0ff4*/ 	.word	0x00021f80
        /*0ff8*/ 	.word	0x00000006
        /*0ffc*/ 	.word	0x00019c20
        /*1000*/ 	.short	0x010a
        /*1002*/ 	.byte	0x3f
	.zero		1


	//   ....[111]....
        /*1004*/ 	.word	0x00022120
        /*1008*/ 	.word	0x00000005
        /*100c*/ 	.word	0x00000000
        /*1010*/ 	.short	0x010a
        /*1012*/ 	.byte	0x3f
	.zero		1


	//   ....[112]....
        /*1014*/ 	.word	0x00022170
        /*1018*/ 	.word	0x00000009
        /*101c*/ 	.word	0x00000000
        /*1020*/ 	.short	0x010a
        /*1022*/ 	.byte	0x3f
	.zero		1


	//   ....[113]....
        /*1024*/ 	.word	0x000221c0
        /*1028*/ 	.word	0x00000011
        /*102c*/ 	.word	0x00019c60
        /*1030*/ 	.short	0x010a
        /*1032*/ 	.byte	0x3f
	.zero		1


	//   ....[114]....
        /*1034*/ 	.word	0x00022210
        /*1038*/ 	.word	0x00000007
        /*103c*/ 	.word	0x00019c60
        /*1040*/ 	.short	0x010a
        /*1042*/ 	.byte	0x3f
	.zero		1


	//   ....[115]....
        /*1044*/ 	.word	0x00022260
        /*1048*/ 	.word	0x00000011
        /*104c*/ 	.word	0x00019c80
        /*1050*/ 	.short	0x010a
        /*1052*/ 	.byte	0x3f
	.zero		1


	//----- nvinfo : EIATTR_NUM_MBARRIERS
	.align		4
.L_1313:
        /*1054*/ 	.byte	0x03, 0x38
        /*1056*/ 	.short	0x0016


	//----- nvinfo : EIATTR_EXIT_INSTR_OFFSETS
	.align		4
        /*1058*/ 	.byte	0x04, 0x1c
        /*105a*/ 	.short	(.L_1315 - .L_1314)


	//   ....[0]....
.L_1314:
        /*105c*/ 	.word	0x000205f0


	//----- nvinfo : EIATTR_MAX_THREADS
	.align		4
.L_1315:
        /*1060*/ 	.byte	0x04, 0x05
        /*1062*/ 	.short	(.L_1317 - .L_1316)
.L_1316:
        /*1064*/ 	.word	0x00000200
        /*1068*/ 	.word	0x00000001
        /*106c*/ 	.word	0x00000001


	//----- nvinfo : EIATTR_CRS_STACK_SIZE
	.align		4
.L_1317:
        /*1070*/ 	.byte	0x04, 0x1e
        /*1072*/ 	.short	(.L_1319 - .L_1318)
.L_1318:
        /*1074*/ 	.word	0x00000000


	//----- nvinfo : EIATTR_CBANK_PARAM_SIZE
	.align		4
.L_1319:
        /*1078*/ 	.byte	0x03, 0x19
        /*107a*/ 	.short	0x0a70


	//----- nvinfo : EIATTR_PARAM_CBANK
	.align		4
        /*107c*/ 	.byte	0x04, 0x0a
        /*107e*/ 	.short	(.L_1321 - .L_1320)
	.align		4
.L_1320:
        /*1080*/ 	.word	index@(.nv.constant0._ZN7cutlass13device_kernelIN5flash11enable_sm90INS1_16FlashAttnFwdSm90INS1_25CollectiveMainloopFwdSm90ILi2EN4cute5tupleIJNS5_1CILi1EEES8_S8_EEENS6_IJNS7_ILi192EEENS7_ILi128EEENS7_ILi96EEEEEELi96ENS_12float_e4m3_tEfNS_4arch4Sm90ELb0ELb1ELb0ELb1ELb0ELb1ELb0ELb1ELb1ELb0ELb0ELb0EEENS1_21CollectiveEpilogueFwdINS6_IJSA_SC_SB_EEES9_NS_10bfloat16_tESG_Li384ELb1ELb0ELb0ELb1EEENS1_36VarlenDynamicPersistentTileSchedulerILi192ELi128ELi384ELi128ELb0ELb0ELb1ELb1ELb0ELb1EEEEEEEEEvNT_6ParamsE)
        /*1084*/ 	.short	0x0210
        /*1086*/ 	.short	0x0a70


	//----- nvinfo : EIATTR_SW_WAR
	.align		4
.L_1321:
        /*1088*/ 	.byte	0x04, 0x36
        /*108a*/ 	.short	(.L_1323 - .L_1322)
.L_1322:
        /*108c*/ 	.word	0x00000008
.L_1323:


//--------------------- .nv.info._ZN7cutlass13device_kernelIN5flash11enable_sm90INS1_16FlashAttnFwdSm90INS1_25CollectiveMainloopFwdSm90ILi2EN4cute5tupleIJNS5_1CILi1EEES8_S8_EEENS6_IJNS7_ILi192EEENS7_ILi128EEENS7_ILi96EEEEEELi96ENS_12float_e4m3_tEfNS_4arch4Sm90ELb1ELb0ELb0ELb0ELb0ELb0ELb0ELb1ELb1ELb0ELb0ELb0EEENS1_21CollectiveEpilogueFwdINS6_IJSA_SC_SB_EEES9_NS_10bfloat16_tESG_Li384ELb0ELb0ELb0ELb1EEENS1_30DynamicPersistentTileSchedulerILi384ELi128ELb0ELb0ELb1EEEEEEEEEvNT_6ParamsE --------------------------
	.section	.nv.info._ZN7cutlass13device_kernelIN5flash11enable_sm90INS1_16FlashAttnFwdSm90INS1_25CollectiveMainloopFwdSm90ILi2EN4cute5tupleIJNS5_1CILi1EEES8_S8_EEENS6_IJNS7_ILi192EEENS7_ILi128EEENS7_ILi96EEEEEELi96ENS_12float_e4m3_tEfNS_4arch4Sm90ELb1ELb0ELb0ELb0ELb0ELb0ELb0ELb1ELb1ELb0ELb0ELb0EEENS1_21CollectiveEpilogueFwdINS6_IJSA_SC_SB_EEES9_NS_10bfloat16_tESG_Li384ELb0ELb0ELb0ELb1EEENS1_30DynamicPersistentTileSchedulerILi384ELi128ELb0ELb0ELb1EEEEEEEEEvNT_6ParamsE,"",@"SHT_CUDA_INFO"
	.sectionflags	@""
	.align	4


	//----- nvinfo : EIATTR_CUDA_API_VERSION
	.align		4
        /*0000*/ 	.byte	0x04, 0x37
        /*0002*/ 	.short	(.L_1325 - .L_1324)
.L_1324:
        /*0004*/ 	.word	0x00000082


	//----- nvinfo : EIATTR_KPARAM_INFO
	.align		4
.L_1325:
        /*0008*/ 	.byte	0x04, 0x17
        /*000a*/ 	.short	(.L_1327 - .L_1326)
.L_1326:
        /*000c*/ 	.word	0x00000000
        /*0010*/ 	.short	0x0000
        /*0012*/ 	.short	0x0070
        /*0014*/ 	.byte	0x00, 0xf0, 0x01, 0x2e


	//----- nvinfo : EIATTR_SPARSE_MMA_MASK
	.align		4
.L_1327:
        /*0018*/ 	.byte	0x03, 0x50
        /*001a*/ 	.short	0x0000


	//----- nvinfo : EIATTR_MAXREG_COUNT
	.align		4
        /*001c*/ 	.byte	0x03, 0x1b
        /*001e*/ 	.short	0x0080


	//----- nvinfo : EIATTR_NUM_BARRIERS
	.align		4
        /*0020*/ 	.byte	0x02, 0x4c
        /*0022*/ 	.byte	0x09
	.zero		1


	//----- nvinfo : EIATTR_EXTERNS
	.align		4
        /*0024*/ 	.byte	0x04, 0x0f
        /*0026*/ 	.short	(.L_1329 - .L_1328)


	//   ....[0]....
	.align		4
.L_1328:
        /*0028*/ 	.word	index@(__assertfail)


	//----- nvinfo : EIATTR_ANNOTATIONS
	.align		4
.L_1329:
        /*002c*/ 	.byte	0x04, 0x55
        /*002e*/ 	.short	(.L_1331 - .L_1330)


	//   ....[0]....
.L_1330:
        /* <DEDUP_REMOVED lines=8> */


	//----- nvinfo : EIATTR_MERCURY_ISA_VERSION
	.align		4
.L_1331:
        /*00a0*/ 	.byte	0x03, 0x5f
        /*00a2*/ 	.short	0x0101


	//----- nvinfo : EIATTR_INT_WARP_WIDE_INSTR_OFFSETS
	.align		4
        /*00a4*/ 	.byte	0x04, 0x31
        /*00a6*/ 	.short	(.L_1333 - .L_1332)


	//   ....[0]....
.L_1332:
        /*00a8*/ 	.word	0x00000180


	//   ....[1]....
        /*00ac*/ 	.word	0x000001b0


	//   ....[2]....
        /*00b0*/ 	.word	0x00000240


	//   ....[3]....
        /*00b4*/ 	.word	0x0000a220


	//   ....[4]....
        /*00b8*/ 	.word	0x0000a2b0


	//   ....[5]....
        /*00bc*/ 	.word	0x0000a990


	//   ....[6]....
        /*00c0*/ 	.word	0x0000c410


	//   ....[7]....
        /*00c4*/ 	.word	0x0000c4a0


	//----- nvinfo : EIATTR_COOP_GROUP_MASK_REGIDS
	.align		4
.L_1333:
        /*00c8*/ 	.byte	0x04, 0x29
        /*00ca*/ 	.short	(.L_1335 - .L_1334)


	//   ....[0]....
.L_1334:
        /*00cc*/ 	.word	0xffffffff


	//   ....[1]....
        /*00d0*/ 	.word	0xffffffff


	//   ....[2]....
        /*00d4*/ 	.word	0xffffffff


	//   ....[3]....
        /*00d8*/ 	.word	0xffffffff


	//   ....[4]....
        /*00dc*/ 	.word	0xffffffff


	//   ....[5]....
        /*00e0*/ 	.word	0xffffffff


	//   ....[6]....
        /*00e4*/ 	.word	0xffffffff


	//   ....[7]....
        /*00e8*/ 	.word	0xffffffff


	//   ....[8]....
        /*00ec*/ 	.word	0xffffffff


	//   ....[9]....
        /*00f0*/ 	.word	0xffffffff


	//   ....[10]....
        /*00f4*/ 	.word	0xffffffff


	//   ....[11]....
        /*00f8*/ 	.word	0xffffffff


	//   ....[12]....
        /*00fc*/ 	.word	0xffffffff


	//   ....[13]....
        /*0100*/ 	.word	0xffffffff


	//   ....[14]....
        /*0104*/ 	.word	0xffffffff


	//   ....[15]....
        /*0108*/ 	.word	0xffffffff


	//   ....[16]....
        /*010c*/ 	.word	0xffffffff


	//   ....[17]....
        /*0110*/ 	.word	0xffffffff


	//   ....[18]....
        /*0114*/ 	.word	0xffffffff


	//   ....[19]....
        /*0118*/ 	.word	0xffffffff


	//   ....[20]....
        /*011c*/ 	.word	0xffffffff


	//   ....[21]....
        /*0120*/ 	.word	0xffffffff


	//   ....[22]....
        /*0124*/ 	.word	0xffffffff


	//   ....[23]....
        /*0128*/ 	.word	0xffffffff


	//   ....[24]....
        /*012c*/ 	.word	0xffffffff


	//   ....[25]....
        /*0130*/ 	.word	0xffffffff


	//   ....[26]....
        /*0134*/ 	.word	0xffffffff


	//   ....[27]....
        /*0138*/ 	.word	0xffffffff


	//   ....[28]....
        /*013c*/ 	.word	0xffffffff


	//   ....[29]....
        /*0140*/ 	.word	0xffffffff


	//   ....[30]....
        /*0144*/ 	.word	0xffffffff


	//   ....[31]....
        /*0148*/ 	.word	0xffffffff


	//   ....[32]....
        /*014c*/ 	.word	0xffffffff


	//   ....[33]....
        /*0150*/ 	.word	0xffffffff


	//   ....[34]....
        /*0154*/ 	.word	0xffffffff


	//   ....[35]....
        /*0158*/ 	.word	0xffffffff


	//   ....[36]....
        /*015c*/ 	.word	0xffffffff


	//   ....[37]....
        /*0160*/ 	.word	0xffffffff


	//   ....[38]....
        /*0164*/ 	.word	0xffffffff


	//   ....[39]....
        /*0168*/ 	.word	0xffffffff


	//   ....[40]....
        /*016c*/ 	.word	0xffffffff


	//   ....[41]....
        /*0170*/ 	.word	0xffffffff


	//   ....[42]....
        /*0174*/ 	.word	0xffffffff


	//   ....[43]....
        /*0178*/ 	.word	0xffffffff


	//   ....[44]....
        /*017c*/ 	.word	0xffffffff


	//   ....[45]....
        /*0180*/ 	.word	0xffffffff


	//   ....[46]....
        /*0184*/ 	.word	0xffffffff


	//   ....[47]....
        /*0188*/ 	.word	0xffffffff


	//   ....[48]....
        /*018c*/ 	.word	0xffffffff


	//   ....[49]....
        /*0190*/ 	.word	0xffffffff


	//   ....[50]....
        /*0194*/ 	.word	0xffffffff


	//   ....[51]....
        /*0198*/ 	.word	0xffffffff


	//   ....[52]....
        /*019c*/ 	.word	0xffffffff


	//   ....[53]....
        /*01a0*/ 	.word	0x0500000f


	//   ....[54]....
        /*01a4*/ 	.word	0x0500000f


	//----- nvinfo : EIATTR_COOP_GROUP_INSTR_OFFSETS
	.align		4
.L_1335:
        /*01a8*/ 	.byte	0x04, 0x28
        /*01aa*/ 	.short	(.L_1337 - .L_1336)


	//   ....[0]....
.L_1336:
        /*01ac*/ 	.word	0x00000060


	//   ....[1]....
        /*01b0*/ 	.word	0x00000190


	//   ....[2]....
        /*01b4*/ 	.word	0x00000250


	//   ....[3]....
        /*01b8*/ 	.word	0x000003c0


	//   ....[4]....
        /*01bc*/ 	.word	0x00000520


	//   ....[5]....
        /*01c0*/ 	.word	0x00000640


	//   ....[6]....
        /*01c4*/ 	.word	0x000007a0


	//   ....[7]....
        /*01c8*/ 	.word	0x000016f0


	//   ....[8]....
        /*01cc*/ 	.word	0x000024c0


	//   ....[9]....
        /*01d0*/ 	.word	0x00002500


	//   ....[10]....
        /*01d4*/ 	.word	0x00002e50


	//   ....[11]....
        /*01d8*/ 	.word	0x00002ee0


	//   ....[12]....
        /*01dc*/ 	.word	0x00004740


	//   ....[13]....
        /*01e0*/ 	.word	0x00004870


	//   ....[14]....
        /*01e4*/ 	.word	0x00005170


	//   ....[15]....
        /*01e8*/ 	.word	0x000051d0


	//   ....[16]....
        /*01ec*/ 	.word	0x000068a0


	//   ....[17]....
        /*01f0*/ 	.word	0x000068b0


	//   ....[18]....
        /*01f4*/ 	.word	0x00006920


	//   ....[19]....
        /*01f8*/ 	.word	0x00006930


	//   ....[20]....
        /*01fc*/ 	.word	0x00007f70


	//   ....[21]....
        /*0200*/ 	.word	0x00007f90


	//   ....[22]....
        /*0204*/ 	.word	0x00008010


	//   ....[23]....
        /*0208*/ 	.word	0x00008020


	//   ....[24]....
        /*020c*/ 	.word	0x00008df0


	//   ....[25]....
        /*0210*/ 	.word	0x00008e00


	//   ....[26]....
        /*0214*/ 	.word	0x00008e10


	//   ....[27]....
        /*0218*/ 	.word	0x00008e20


	//   ....[28]....
        /*021c*/ 	.word	0x00008e30


	//   ....[29]....
        /*0220*/ 	.word	0x00008e40


	//   ....[30]....
        /*0224*/ 	.word	0x00008e50


	//   ....[31]....
        /*0228*/ 	.word	0x00008e60


	//   ....[32]....
        /*022c*/ 	.word	0x00008e90


	//   ....[33]....
        /*0230*/ 	.word	0x00008ea0


	//   ....[34]....
        /*0234*/ 	.word	0x00008ed0


	//   ....[35]....
        /*0238*/ 	.word	0x00008ee0


	//   ....[36]....
        /*023c*/ 	.word	0x00008f10


	//   ....[37]....
        /*0240*/ 	.word	0x00008f20


	//   ....[38]....
        /*0244*/ 	.word	0x00008f50


	//   ....[39]....
        /*0248*/ 	.word	0x00008f60


	//   ....[40]....
        /*024c*/ 	.word	0x00008f90


	//   ....[41]....
        /*0250*/ 	.word	0x00008fa0


	//   ....[42]....
        /*0254*/ 	.word	0x00008fc0


	//   ....[43]....
        /*0258*/ 	.word	0x00008fe0


	//   ....[44]....
        /*025c*/ 	.word	0x00008ff0


	//   ....[45]....
        /*0260*/ 	.word	0x00009000


	//   ....[46]....
        /*0264*/ 	.word	0x00009030


	//   ....[47]....
        /*0268*/ 	.word	0x00009050


	//   ....[48]....
        /*026c*/ 	.word	0x00009210


	//   ....[49]....
        /*0270*/ 	.word	0x00009ad0


	//   ....[50]....
        /*0274*/ 	.word	0x0000aa90


	//   ....[51]....
        /*0278*/ 	.word	0x0000cb50


	//   ....[52]....
        /*027c*/ 	.word	0x0000cce0


	//   ....[53]....
        /*0280*/ 	.word	0x0000d2b0


	//   ....[54]....
        /*0284*/ 	.word	0x0000d710


	//----- nvinfo : EIATTR_REG_RECONFIG
	.align		4
.L_1337:
        /*0288*/ 	.byte	0x01, 0x54
	.zero		2


	//----- nvinfo : EIATTR_SYSCALL_OFFSETS
	.align		4
        /*028c*/ 	.byte	0x04, 0x46
        /*028e*/ 	.short	(.L_1339 - .L_1338)


	//   ....[0]....
.L_1338:
        /*0290*/ 	.word	0x000018a0


	//   ....[1]....
        /*0294*/ 	.word	0x0000a440


	//   ....[2]....
        /*0298*/ 	.word	0x0000a580


	//   ....[3]....
        /*029c*/ 	.word	0x0000a6c0


	//   ....[4]....
        /*02a0*/ 	.word	0x0000a7e0


	//----- nvinfo : EIATTR_MBARRIER_INSTR_OFFSETS
	.align		4
.L_1339:
        /*02a4*/ 	.byte	0x04, 0x39
        /*02a6*/ 	.short	(.L_1341 - .L_1340)


	//   ....[0]....
.L_1340:
        /*02a8*/ 	.word	0x00000270
        /*02ac*/ 	.word	0x000000ff
        /*02b0*/ 	.word	0x00019c00
        /*02b4*/ 	.short	0x0100
        /*02b6*/ 	.byte	0x06
	.zero		1


	//   ....[1]....
        /*02b8*/ 	.word	0x00000280
        /*02bc*/ 	.word	0x000000ff
        /*02c0*/ 	.word	0x00019c20
        /*02c4*/ 	.short	0x0100
        /*02c6*/ 	.byte	0x06
	.zero		1


	//   ....[2]....
        /*02c8*/ 	.word	0x00000370
        /*02cc*/ 	.word	0x000000ff
        /*02d0*/ 	.word	0x00019c30
        /*02d4*/ 	.short	0x0100
        /*02d6*/ 	.byte	0x08
	.zero		1


	//   ....[3]....
        /*02d8*/ 	.word	0x00000380
        /*02dc*/ 	.word	0x000000ff
        /*02e0*/ 	.word	0x00019c40
        /*02e4*/ 	.short	0x0100
        /*02e6*/ 	.byte	0x08
	.zero		1


	//   ....[4]....
        /*02e8*/ 	.word	0x00000390
        /*02ec*/ 	.word	0x000000ff
        /*02f0*/ 	.word	0x00019c38
        /*02f4*/ 	.short	0x0100
        /*02f6*/ 	.byte	0x08
	.zero		1


	//   ....[5]....
        /*02f8*/ 	.word	0x000003a0
        /*02fc*/ 	.word	0x000000ff
        /*0300*/ 	.word	0x00019c48
        /*0304*/ 	.short	0x0100
        /*0306*/ 	.byte	0x08
	.zero		1


	//   ....[6]....
        /*0308*/ 	.word	0x000004d0
        /*030c*/ 	.word	0x000000ff
        /*0310*/ 	.word	0x00019c50
        /*0314*/ 	.short	0x0100
        /*0316*/ 	.byte	0x08
	.zero		1


	//   ....[7]....
        /*0318*/ 	.word	0x000004e0
        /*031c*/ 	.word	0x000000ff
        /*0320*/ 	.word	0x00019c60
        /*0324*/ 	.short	0x0100
        /*0326*/ 	.byte	0x08
	.zero		1


	//   ....[8]....
        /*0328*/ 	.word	0x000004f0
        /*032c*/ 	.word	0x000000ff
        /*0330*/ 	.word	0x00019c58
        /*0334*/ 	.short	0x0100
        /*0336*/ 	.byte	0x08
	.zero		1


	//   ....[9]....
        /*0338*/ 	.word	0x00000500
        /*033c*/ 	.word	0x000000ff
        /*0340*/ 	.word	0x00019c68
        /*0344*/ 	.short	0x0100
        /*0346*/ 	.byte	0x08
	.zero		1


	//   ....[10]....
        /*0348*/ 	.word	0x000005f0
        /*034c*/ 	.word	0x000000ff
        /*0350*/ 	.word	0x00019c70
        /*0354*/ 	.short	0x0100
        /*0356*/ 	.byte	0x06
	.zero		1


	//   ....[11]....
        /*0358*/ 	.word	0x00000600
        /*035c*/ 	.word	0x000000ff
        /*0360*/ 	.word	0x00019c80
        /*0364*/ 	.short	0x0100
        /*0366*/ 	.byte	0x06
	.zero		1


	//   ....[12]....
        /*0368*/ 	.word	0x00000610
        /*036c*/ 	.word	0x000000ff
        /*0370*/ 	.word	0x00019c78
        /*0374*/ 	.short	0x0100
        /*0376*/ 	.byte	0x06
	.zero		1


	//   ....[13]....
        /*0378*/ 	.word	0x00000620
        /*037c*/ 	.word	0x000000ff
        /*0380*/ 	.word	0x00019c88
        /*0384*/ 	.short	0x0100
        /*0386*/ 	.byte	0x06
	.zero		1


	//   ....[14]....
        /*0388*/ 	.word	0x00000750
        /*038c*/ 	.word	0x000000ff
        /*0390*/ 	.word	0x00019c90
        /*0394*/ 	.short	0x0100
        /*0396*/ 	.byte	0x08
	.zero		1


	//   ....[15]....
        /*0398*/ 	.word	0x00000760
        /*039c*/ 	.word	0x000000ff
        /*03a0*/ 	.word	0x00019ca0
        /*03a4*/ 	.short	0x0100
        /*03a6*/ 	.byte	0x08
	.zero		1


	//   ....[16]....
        /*03a8*/ 	.word	0x00000770
        /*03ac*/ 	.word	0x000000ff
        /*03b0*/ 	.word	0x00019c98
        /*03b4*/ 	.short	0x0100
        /*03b6*/ 	.byte	0x08
	.zero		1


	//   ....[17]....
        /*03b8*/ 	.word	0x00000780
        /*03bc*/ 	.word	0x000000ff
        /*03c0*/ 	.word	0x00019ca8
        /*03c4*/ 	.short	0x0100
        /*03c6*/ 	.byte	0x08
	.zero		1


	//   ....[18]....
        /*03c8*/ 	.word	0x000008b0
        /*03cc*/ 	.word	0x000000ff
        /*03d0*/ 	.word	0x00019cb0
        /*03d4*/ 	.short	0x0100
        /*03d6*/ 	.byte	0x08
	.zero		1


	//   ....[19]....
        /*03d8*/ 	.word	0x000008c0
        /*03dc*/ 	.word	0x000000ff
        /*03e0*/ 	.word	0x00019cc0
        /*03e4*/ 	.short	0x0100
        /*03e6*/ 	.byte	0x08
	.zero		1


	//   ....[20]....
        /*03e8*/ 	.word	0x000008d0
        /*03ec*/ 	.word	0x000000ff
        /*03f0*/ 	.word	0x00019cb8
        /*03f4*/ 	.short	0x0100
        /*03f6*/ 	.byte	0x08
	.zero		1


	//   ....[21]....
        /*03f8*/ 	.word	0x000008e0
        /*03fc*/ 	.word	0x000000ff
        /*0400*/ 	.word	0x00019cc8
        /*0404*/ 	.short	0x0100
        /*0406*/ 	.byte	0x08
	.zero		1


	//   ....[22]....
        /*0408*/ 	.word	0x00001900
        /*040c*/ 	.word	0x000000ff
        /*0410*/ 	.word	0x00019c00
        /*0414*/ 	.short	0x010a
        /*0416*/ 	.byte	0x27
	.zero		1


	//   ....[23]....
        /*0418*/ 	.word	0x00001970
        /*041c*/ 	.word	0x00000004
        /*0420*/ 	.word	0x00019c30
        /*0424*/ 	.short	0x010a
        /*0426*/ 	.byte	0x3f
	.zero		1


	//   ....[24]....
        /*0428*/ 	.word	0x000019e0
        /*042c*/ 	.word	0x00000004
        /*0430*/ 	.word	0x00019c30
        /*0434*/ 	.short	0x010a
        /*0436*/ 	.byte	0x3f
	.zero		1


	//   ....[25]....
        /*0438*/ 	.word	0x00001ec0
        /*043c*/ 	.word	0x00000004
        /*0440*/ 	.word	0x00000000
        /*0444*/ 	.short	0x0101
        /*0446*/ 	.byte	0x3f
	.zero		1


	//   ....[26]....
        /*0448*/ 	.word	0x00003d40
        /*044c*/ 	.word	0x000000ff
        /*0450*/ 	.word	0x00019c30
        /*0454*/ 	.short	0x010a
        /*0456*/ 	.byte	0x16
	.zero		1


	//   ....[27]....
        /*0458*/ 	.word	0x00003d80
        /*045c*/ 	.word	0x000000ff
        /*0460*/ 	.word	0x00019c30
        /*0464*/ 	.short	0x010a
        /*0466*/ 	.byte	0x16
	.zero		1


	//   ....[28]....
        /*0468*/ 	.word	0x00003ed0
        /*046c*/ 	.word	0x000000ff
        /*0470*/ 	.word	0x00019c50
        /*0474*/ 	.short	0x010a
        /*0476*/ 	.byte	0x07
	.zero		1


	//   ....[29]....
        /*0478*/ 	.word	0x00003f10
        /*047c*/ 	.word	0x000000ff
        /*0480*/ 	.word	0x00019c50
        /*0484*/ 	.short	0x010a
        /*0486*/ 	.byte	0x07
	.zero		1


	//   ....[30]....
        /*0488*/ 	.word	0x000059f0
        /*048c*/ 	.word	0x00000004
        /*0490*/ 	.word	0x00000000
        /*0494*/ 	.short	0x0101
        /*0496*/ 	.byte	0x3f
	.zero		1


	//   ....[31]....
        /*0498*/ 	.word	0x00005c30
        /*049c*/ 	.word	0x000000ff
        /*04a0*/ 	.word	0x00000000
        /*04a4*/ 	.short	0x0101
        /*04a6*/ 	.byte	0x06
	.zero		1


	//   ....[32]....
        /*04a8*/ 	.word	0x000061e0
        /*04ac*/ 	.word	0x000000ff
        /*04b0*/ 	.word	0x00019c30
        /*04b4*/ 	.short	0x010a
        /*04b6*/ 	.byte	0x06
	.zero		1


	//   ....[33]....
        /*04b8*/ 	.word	0x00006220
        /*04bc*/ 	.word	0x000000ff
        /*04c0*/ 	.word	0x00019c30
        /*04c4*/ 	.short	0x010a
        /*04c6*/ 	.byte	0x06
	.zero		1


	//   ....[34]....
        /*04c8*/ 	.word	0x00006370
        /*04cc*/ 	.word	0x000000ff
        /*04d0*/ 	.word	0x00019c50
        /*04d4*/ 	.short	0x010a
        /*04d6*/ 	.byte	0x07
	.zero		1


	//   ....[35]....
        /*04d8*/ 	.word	0x000063b0
        /*04dc*/ 	.word	0x000000ff
        /*04e0*/ 	.word	0x00019c50
        /*04e4*/ 	.short	0x010a
        /*04e6*/ 	.byte	0x07
	.zero		1


	//   ....[36]....
        /*04e8*/ 	.word	0x000074f0
        /*04ec*/ 	.word	0x00000004
        /*04f0*/ 	.word	0x00000000
        /*04f4*/ 	.short	0x0101
        /*04f6*/ 	.byte	0x3f
	.zero		1


	//   ....[37]....
        /*04f8*/ 	.word	0x000077c0
        /*04fc*/ 	.word	0x000000ff
        /*0500*/ 	.word	0x00000000
        /*0504*/ 	.short	0x0101
        /*0506*/ 	.byte	0x06
	.zero		1


	//   ....[38]....
        /*0508*/ 	.word	0x00007cd0
        /*050c*/ 	.word	0x000000ff
        /*0510*/ 	.word	0x00019c50
        /*0514*/ 	.short	0x010a
        /*0516*/ 	.byte	0x05
	.zero		1


	//   ....[39]....
        /*0518*/ 	.word	0x00007d60
        /*051c*/ 	.word	0x000000ff
        /*0520*/ 	.word	0x00019c50
        /*0524*/ 	.short	0x010a
        /*0526*/ 	.byte	0x05
	.zero		1


	//   ....[40]....
        /*0528*/ 	.word	0x000082e0
        /*052c*/ 	.word	0x000000ff
        /*0530*/ 	.word	0x00000000
        /*0534*/ 	.short	0x0101
        /*0536*/ 	.byte	0x04
	.zero		1


	//   ....[41]....
        /*0538*/ 	.word	0x000093f0
        /*053c*/ 	.word	0x000000ff
        /*0540*/ 	.word	0x00000000
        /*0544*/ 	.short	0x0101
        /*0546*/ 	.byte	0x05
	.zero		1


	//   ....[42]....
        /*0548*/ 	.word	0x0000ac90
        /*054c*/ 	.word	0x00000005
        /*0550*/ 	.word	0x00019c80
        /*0554*/ 	.short	0x010a
        /*0556*/ 	.byte	0x3f
	.zero		1


	//   ....[43]....
        /*0558*/ 	.word	0x0000aec0
        /*055c*/ 	.word	0x00000005
        /*0560*/ 	.word	0x00019c40
        /*0564*/ 	.short	0x010a
        /*0566*/ 	.byte	0x3f
	.zero		1


	//   ....[44]....
        /*0568*/ 	.word	0x0000b350
        /*056c*/ 	.word	0x000000ff
        /*0570*/ 	.word	0x00019c20
        /*0574*/ 	.short	0x010a
        /*0576*/ 	.byte	0x28
	.zero		1


	//   ....[45]....
        /*0578*/ 	.word	0x0000b610
        /*057c*/ 	.word	0x00000006
        /*0580*/ 	.word	0x00019c80
        /*0584*/ 	.short	0x010a
        /*0586*/ 	.byte	0x3f
	.zero		1


	//   ....[46]....
        /*0588*/ 	.word	0x0000ba30
        /*058c*/ 	.word	0x00000006
        /*0590*/ 	.word	0x00019c40
        /*0594*/ 	.short	0x010a
        /*0596*/ 	.byte	0x3f
	.zero		1


	//   ....[47]....
        /*0598*/ 	.word	0x0000bed0
        /*059c*/ 	.word	0x0000000c
        /*05a0*/ 	.word	0x00019c70
        /*05a4*/ 	.short	0x010a
        /*05a6*/ 	.byte	0x3f
	.zero		1


	//   ....[48]....
        /*05a8*/ 	.word	0x0000bf40
        /*05ac*/ 	.word	0x0000000c
        /*05b0*/ 	.word	0x00019c60
        /*05b4*/ 	.short	0x010a
        /*05b6*/ 	.byte	0x3f
	.zero		1


	//   ....[49]....
        /*05b8*/ 	.word	0x0000c320
        /*05bc*/ 	.word	0x0000000c
        /*05c0*/ 	.word	0x00019c50
        /*05c4*/ 	.short	0x0101
        /*05c6*/ 	.byte	0x3f
	.zero		1


	//   ....[50]....
        /*05c8*/ 	.word	0x0000c390
        /*05cc*/ 	.word	0x00000003
        /*05d0*/ 	.word	0x00000000
        /*05d4*/ 	.short	0x0101
        /*05d6*/ 	.byte	0x3f
	.zero		1


	//   ....[51]....
        /*05d8*/ 	.word	0x0000c540
        /*05dc*/ 	.word	0x00000000
        /*05e0*/ 	.word	0x00019c70
        /*05e4*/ 	.short	0x010a
        /*05e6*/ 	.byte	0x3f
	.zero		1


	//   ....[52]....
        /*05e8*/ 	.word	0x0000c5a0
        /*05ec*/ 	.word	0x00000000
        /*05f0*/ 	.word	0x00019c60
        /*05f4*/ 	.short	0x010a
        /*05f6*/ 	.byte	0x3f
	.zero		1


	//   ....[53]....
        /*05f8*/ 	.word	0x0000c990
        /*05fc*/ 	.word	0x00000000
        /*0600*/ 	.word	0x00019c50
        /*0604*/ 	.short	0x0101
        /*0606*/ 	.byte	0x3f
	.zero		1


	//   ....[54]....
        /*0608*/ 	.word	0x0000ca20
        /*060c*/ 	.word	0x00000002
        /*0610*/ 	.word	0x00000000
        /*0614*/ 	.short	0x0101
        /*0616*/ 	.byte	0x3f
	.zero		1


	//   ....[55]....
        /*0618*/ 	.word	0x0000cc60
        /*061c*/ 	.word	0x00000008
        /*0620*/ 	.word	0x00019c20
        /*0624*/ 	.short	0x010a
        /*0626*/ 	.byte	0x3f
	.zero		1


	//   ....[56]....
        /*0628*/ 	.word	0x0000ce00
        /*062c*/ 	.word	0x00000006
        /*0630*/ 	.word	0x00000000
        /*0634*/ 	.short	0x010a
        /*0636*/ 	.byte	0x3f
	.zero		1


	//   ....[57]....
        /*0638*/ 	.word	0x0000ce70
        /*063c*/ 	.word	0x00000007
        /*0640*/ 	.word	0x00000000
        /*0644*/ 	.short	0x010a
        /*0646*/ 	.byte	0x3f
	.zero		1


	//   ....[58]....
        /*0648*/ 	.word	0x0000cec0
        /*064c*/ 	.word	0x00000002
        /*0650*/ 	.word	0x00019c60
        /*0654*/ 	.short	0x010a
        /*0656*/ 	.byte	0x3f
	.zero		1


	//   ....[59]....
        /*0658*/ 	.word	0x0000cf10
        /*065c*/ 	.word	0x00000005
        /*0660*/ 	.word	0x00019c60
        /*0664*/ 	.short	0x010a
        /*0666*/ 	.byte	0x3f
	.zero		1


	//   ....[60]....
        /*0668*/ 	.word	0x0000cf50
        /*066c*/ 	.word	0x00000002
        /*0670*/ 	.word	0x00019c80
        /*0674*/ 	.short	0x010a
        /*0676*/ 	.byte	0x3f
	.zero		1


	//   ....[61]....
        /*0678*/ 	.word	0x0000cf70
        /*067c*/ 	.word	0x00000005
        /*0680*/ 	.word	0x00019c80
        /*0684*/ 	.short	0x010a
        /*0686*/ 	.byte	0x3f
	.zero		1


	//   ....[62]....
        /*0688*/ 	.word	0x0000cfe0
        /*068c*/ 	.word	0x00000003
        /*0690*/ 	.word	0x00019c00
        /*0694*/ 	.short	0x010a
        /*0696*/ 	.byte	0x3f
	.zero		1


	//   ....[63]....
        /*0698*/ 	.word	0x0000d030
        /*069c*/ 	.word	0x00000004
        /*06a0*/ 	.word	0x00019c30
        /*06a4*/ 	.short	0x010a
        /*06a6*/ 	.byte	0x3f
	.zero		1


	//   ....[64]....
        /*06a8*/ 	.word	0x0000d090
        /*06ac*/ 	.word	0x00000003
        /*06b0*/ 	.word	0x00019c30
        /*06b4*/ 	.short	0x010a
        /*06b6*/ 	.byte	0x3f
	.zero		1


	//   ....[65]....
        /*06b8*/ 	.word	0x0000d0f0
        /*06bc*/ 	.word	0x00000003
        /*06c0*/ 	.word	0x00019c50
        /*06c4*/ 	.short	0x010a
        /*06c6*/ 	.byte	0x3f
	.zero		1


	//   ....[66]....
        /*06c8*/ 	.word	0x0000d150
        /*06cc*/ 	.word	0x00000003
        /*06d0*/ 	.word	0x00019c30
        /*06d4*/ 	.short	0x010a
        /*06d6*/ 	.byte	0x3f
	.zero		1


	//   ....[67]....
        /*06d8*/ 	.word	0x0000d1b0
        /*06dc*/ 	.word	0x00000003
        /*06e0*/ 	.word	0x00019c50
        /*06e4*/ 	.short	0x010a
        /*06e6*/ 	.byte	0x3f
	.zero		1


	//   ....[68]....
        /*06e8*/ 	.word	0x0000d210
        /*06ec*/ 	.word	0x00000007
        /*06f0*/ 	.word	0x00019c50
        /*06f4*/ 	.short	0x010a
        /*06f6*/ 	.byte	0x3f
	.zero		1


	//   ....[69]....
        /*06f8*/ 	.word	0x0000d360
        /*06fc*/ 	.word	0x00000005
        /*0700*/ 	.word	0x00019c80
        /*0704*/ 	.short	0x010a
        /*0706*/ 	.byte	0x3f
	.zero		1


	//   ....[70]....
        /*0708*/ 	.word	0x0000d3b0
        /*070c*/ 	.word	0x00000005
        /*0710*/ 	.word	0x00019c40
        /*0714*/ 	.short	0x010a
        /*0716*/ 	.byte	0x3f
	.zero		1


	//   ....[71]....
        /*0718*/ 	.word	0x0000d400
        /*071c*/ 	.word	0x0000001a
        /*0720*/ 	.word	0x00019c20
        /*0724*/ 	.short	0x010a
        /*0726*/ 	.byte	0x3f
	.zero		1


	//   ....[72]....
        /*0728*/ 	.word	0x0000d450
        /*072c*/ 	.word	0x00000006
        /*0730*/ 	.word	0x00019c80
        /*0734*/ 	.short	0x010a
        /*0736*/ 	.byte	0x3f
	.zero		1


	//   ....[73]....
        /*0738*/ 	.word	0x0000d4a0
        /*073c*/ 	.word	0x00000006
        /*0740*/ 	.word	0x00019c40
        /*0744*/ 	.short	0x010a
        /*0746*/ 	.byte	0x3f
	.zero		1


	//   ....[74]....
        /*0748*/ 	.word	0x0000d4f0
        /*074c*/ 	.word	0x0000000c
        /*0750*/ 	.word	0x00019c70
        /*0754*/ 	.short	0x010a
        /*0756*/ 	.byte	0x3f
	.zero		1


	//   ....[75]....
        /*0758*/ 	.word	0x0000d540
        /*075c*/ 	.word	0x0000000c
        /*0760*/ 	.word	0x00019c60
        /*0764*/ 	.short	0x010a
        /*0766*/ 	.byte	0x3f
	.zero		1


	//   ....[76]....
        /*0768*/ 	.word	0x0000d590
        /*076c*/ 	.word	0x00000000
        /*0770*/ 	.word	0x00019c70
        /*0774*/ 	.short	0x010a
        /*0776*/ 	.byte	0x3f
	.zero		1


	//   ....[77]....
        /*0778*/ 	.word	0x0000d5e0
        /*077c*/ 	.word	0x00000000
        /*0780*/ 	.word	0x00019c60
        /*0784*/ 	.short	0x010a
        /*0786*/ 	.byte	0x3f
	.zero		1


	//   ....[78]....
        /*0788*/ 	.word	0x0000d630
        /*078c*/ 	.word	0x00000008
        /*0790*/ 	.word	0x00019c20
        /*0794*/ 	.short	0x010a
        /*0796*/ 	.byte	0x3f
	.zero		1


	//   ....[79]....
        /*0798*/ 	.word	0x0000d7d0
        /*079c*/ 	.word	0x00000006
        /*07a0*/ 	.word	0x00000000
        /*07a4*/ 	.short	0x010a
        /*07a6*/ 	.byte	0x3f
	.zero		1


	//   ....[80]....
        /*07a8*/ 	.word	0x0000d820
        /*07ac*/ 	.word	0x00000007
        /*07b0*/ 	.word	0x00000000
        /*07b4*/ 	.short	0x010a
        /*07b6*/ 	.byte	0x3f
	.zero		1


	//   ....[81]....
        /*07b8*/ 	.word	0x0000d870
        /*07bc*/ 	.word	0x00000002
        /*07c0*/ 	.word	0x00019c60
        /*07c4*/ 	.short	0x010a
        /*07c6*/ 	.byte	0x3f
	.zero		1


	//   ....[82]....
        /*07c8*/ 	.word	0x0000d8c0
        /*07cc*/ 	.word	0x00000005
        /*07d0*/ 	.word	0x00019c60
        /*07d4*/ 	.short	0x010a
        /*07d6*/ 	.byte	0x3f
	.zero		1


	//   ....[83]....
        /*07d8*/ 	.word	0x0000d910
        /*07dc*/ 	.word	0x00000002
        /*07e0*/ 	.word	0x00019c80
        /*07e4*/ 	.short	0x010a
        /*07e6*/ 	.byte	0x3f
	.zero		1


	//----- nvinfo : EIATTR_NUM_MBARRIERS
	.align		4
.L_1341:
        /*07e8*/ 	.byte	0x03, 0x38
        /*07ea*/ 	.short	0x0016


	//----- nvinfo : EIATTR_EXIT_INSTR_OFFSETS
	.align		4
        /*07ec*/ 	.byte	0x04, 0x1c
        /*07ee*/ 	.short	(.L_1343 - .L_1342)


	//   ....[0]....
.L_1342:
        /*07f0*/ 	.word	0x00000a10


	//   ....[1]....
        /*07f4*/ 	.word	0x00009a60


	//   ....[2]....
        /*07f8*/ 	.word	0x0000cfc0


	//----- nvinfo : EIATTR_MAX_THREADS
	.align		4
.L_1343:
        /*07fc*/ 	.byte	0x04, 0x05
        /*07fe*/ 	.short	(.L_1345 - .L_1344)
.L_1344:
        /*0800*/ 	.word	0x00000200
        /*0804*/ 	.word	0x00000001
        /*0808*/ 	.word	0x00000001


	//----- nvinfo : EIATTR_CRS_STACK_SIZE
	.align		4
.L_1345:
        /*080c*/ 	.byte	0x04, 0x1e
        /*080e*/ 	.short	(.L_1347 - .L_1346)
.L_1346:
        /*0810*/ 	.word	0x00000000


	//----- nvinfo : EIATTR_CBANK_PARAM_SIZE
	.align		4
.L_1347:
        /*0814*/ 	.byte	0x03, 0x19
        /*0816*/ 	.short	0x0bf0


	//----- nvinfo : EIATTR_PARAM_CBANK
	.align		4
        /*0818*/ 	.byte	0x04, 0x0a
        /*081a*/ 	.short	(.L_1349 - .L_1348)
	.align		4
.L_1348:
        /*081c*/ 	.word	index@(.nv.constant0._ZN7cutlass13device_kernelIN5flash11enable_sm90INS1_16FlashAttnFwdSm90INS1_25CollectiveMainloopFwdSm90ILi2EN4cute5tupleIJNS5_1CILi1EEES8_S8_EEENS6_IJNS7_ILi192EEENS7_ILi128EEENS7_ILi96EEEEEELi96ENS_12float_e4m3_tEfNS_4arch4Sm90ELb1ELb0ELb0ELb0ELb0ELb0ELb0ELb1ELb1ELb0ELb0ELb0EEENS1_21CollectiveEpilogueFwdINS6_IJSA_SC_SB_EEES9_NS_10bfloat16_tESG_Li384ELb0ELb0ELb0ELb1EEENS1_30DynamicPersistentTileSchedulerILi384ELi128ELb0ELb0ELb1EEEEEEEEEvNT_6ParamsE)
        /*0820*/ 	.short	0x0210
        /*0822*/ 	.short	0x0bf0


	//----- nvinfo : EIATTR_SW_WAR
	.align		4
.L_1349:
        /*0824*/ 	.byte	0x04, 0x36
        /*0826*/ 	.short	(.L_1351 - .L_1350)
.L_1350:
        /*0828*/ 	.word	0x00000008
.L_1351:


//--------------------- .nv.info._ZN7cutlass13device_kernelIN5flash11enable_sm90INS1_16FlashAttnFwdSm90INS1_25CollectiveMainloopFwdSm90ILi2EN4cute5tupleIJNS5_1CILi1EEES8_S8_EEENS6_IJNS7_ILi192EEENS7_ILi128EEENS7_ILi96EEEEEELi96ENS_12float_e4m3_tEfNS_4arch4Sm90ELb1ELb0ELb0ELb1ELb0ELb0ELb0ELb1ELb1ELb0ELb0ELb0EEENS1_21CollectiveEpilogueFwdINS6_IJSA_SC_SB_EEES9_NS_10bfloat16_tESG_Li384ELb1ELb0ELb0ELb1EEENS1_36VarlenDynamicPersistentTileSchedulerILi192ELi128ELi384ELi128ELb0ELb0ELb1ELb1ELb1ELb1EEEEEEEEEvNT_6ParamsE --------------------------
	.section	.nv.info._ZN7cutlass13device_kernelIN5flash11enable_sm90INS1_16FlashAttnFwdSm90INS1_25CollectiveMainloopFwdSm90ILi2EN4cute5tupleIJNS5_1CILi1EEES8_S8_EEENS6_IJNS7_ILi192EEENS7_ILi128EEENS7_ILi96EEEEEELi96ENS_12float_e4m3_tEfNS_4arch4Sm90ELb1ELb0ELb0ELb1ELb0ELb0ELb0ELb1ELb1ELb0ELb0ELb0EEENS1_21CollectiveEpilogueFwdINS6_IJSA_SC_SB_EEES9_NS_10bfloat16_tESG_Li384ELb1ELb0ELb0ELb1EEENS1_36VarlenDynamicPersistentTileSchedulerILi192ELi128ELi384ELi128ELb0ELb0ELb1ELb1ELb1ELb1EEEEEEEEEvNT_6ParamsE,"",@"SHT_CUDA_INFO"
	.sectionflags	@""
	.align	4


	//----- nvinfo : EIATTR_CUDA_API_VERSION
	.align		4
        /*0000*/ 	.byte	0x04, 0x37
        /*0002*/ 	.short	(.L_1353 - .L_1352)
.L_1352:
        /*0004*/ 	.word	0x00000082


	//----- nvinfo : EIATTR_KPARAM_INFO
	.align		4
.L_1353:
        /*0008*/ 	.byte	0x04, 0x17
        /*000a*/ 	.short	(.L_1355 - .L_1354)
.L_1354:
        /*000c*/ 	.word	0x00000000
        /*0010*/ 	.short	0x0000
        /*0012*/ 	.short	0x0070
        /*0014*/ 	.byte	0x00, 0xf0, 0x01, 0x28


	//----- nvinfo : EIATTR_SPARSE_MMA_MASK
	.align		4
.L_1355:
        /*0018*/ 	.byte	0x03, 0x50
        /*001a*/ 	.short	0x0000


	//----- nvinfo : EIATTR_MAXREG_COUNT
	.align		4
        /*001c*/ 	.byte	0x03, 0x1b
        /*001e*/ 	.short	0x0080


	//----- nvinfo : EIATTR_NUM_BARRIERS
	.align		4
        /*0020*/ 	.byte	0x02, 0x4c
        /*0022*/ 	.byte	0x09
	.zero		1


	//----- nvinfo : EIATTR_EXTERNS
	.align		4
        /*0024*/ 	.byte	0x04, 0x0f
        /*0026*/ 	.short	(.L_1357 - .L_1356)


	//   ....[0]....
	.align		4
.L_1356:
        /*0028*/ 	.word	index@(__assertfail)


	//----- nvinfo : EIATTR_ANNOTATIONS
	.align		4
.L_1357:
        /*002c*/ 	.byte	0x04, 0x55
        /*002e*/ 	.short	(.L_1359 - .L_1358)


	//   ....[0]....
.L_1358:
        /*0030*/ 	.word	0x00000001
        /*0034*/ 	.byte	0x40, 0xa6, 0x00, 0x00, 0x01, 0x00, 0x00, 0x00, 0xc0, 0xb1, 0x00, 0x00, 0x01, 0x00, 0x00, 0x00
        /*0044*/ 	.byte	0x90, 0xb2, 0x00, 0x00, 0x01, 0x00, 0x00, 0x00, 0x00, 0xb7, 0x00, 0x00, 0x01, 0x00, 0x00, 0x00
        /*0054*/ 	.byte	0x10, 0xba, 0x00, 0x00, 0x01, 0x00, 0x00, 0x00, 0x60, 0xc0, 0x00, 0x00, 0x01, 0x00, 0x00, 0x00
        /*0064*/ 	.byte	0xe0, 0xc3, 0x00, 0x00, 0x01, 0x00, 0x00, 0x00, 0xf0, 0xcb, 0x00, 0x00, 0x01, 0x00, 0x00, 0x00
        /*0074*/ 	.byte	0x00, 0xcc, 0x00, 0x00, 0x01, 0x00, 0x00, 0x00, 0x40, 0xcc, 0x00, 0x00, 0x01, 0x00, 0x00, 0x00
        /*0084*/ 	.byte	0xd0, 0xcc, 0x00, 0x00, 0x01, 0x00, 0x00, 0x00, 0xb0, 0xe3, 0x00, 0x00, 0x01, 0x00, 0x00, 0x00
        /*0094*/ 	.byte	0xb0, 0xef, 0x00, 0x00


	//----- nvinfo : EIATTR_MERCURY_ISA_VERSION
	.align		4
.L_1359:
        /*0098*/ 	.byte	0x03, 0x5f
        /*009a*/ 	.short	0x0101


	//----- nvinfo : EIATTR_UNUSED_LOAD_BYTE_OFFSET
	.align		4
        /*009c*/ 	.byte	0x04, 0x44
        /*009e*/ 	.short	(.L_1361 - .L_1360)


	//   ....[0]....
.L_1360:
        /*00a0*/ 	.word	0x00000a30
        /*00a4*/ 	.word	0x0000fff0


	//   ....[1]....
        /*00a8*/ 	.word	0x00008850
        /*00ac*/ 	.word	0x0000fff0


	//----- nvinfo : EIATTR_INT_WARP_WIDE_INSTR_OFFSETS
	.align		4
.L_1361:
        /*00b0*/ 	.byte	0x04, 0x31
        /*00b2*/ 	.short	(.L_1363 - .L_1362)


	//   ....[0]....
.L_1362:
        /*00b4*/ 	.word	0x00000160


	//   ....[1]....
        /*00b8*/ 	.word	0x000001a0


	//   ....[2]....
        /*00bc*/ 	.word	0x00000210


	//   ....[3]....
        /*00c0*/ 	.word	0x0000ba80


	//   ....[4]....
        /*00c4*/ 	.word	0x0000bb10


	//   ....[5]....
        /*00c8*/ 	.word	0x0000c200


	//   ....[6]....
        /*00cc*/ 	.word	0x0000dd50


	//   ....[7]....
        /*00d0*/ 	.word	0x0000dde0


	//----- nvinfo : EIATTR_COOP_GROUP_MASK_REGIDS
	.align		4
.L_1363:
        /*00d4*/ 	.byte	0x04, 0x29
        /*00d6*/ 	.short	(.L_1365 - .L_1364)


	//   ....[0]....
.L_1364:
        /*00d8*/ 	.word	0xffffffff


	//   ....[1]....
        /*00dc*/ 	.word	0xffffffff


	//   ....[2]....
        /*00e0*/ 	.word	0xffffffff


	//   ....[3]....
        /*00e4*/ 	.word	0xffffffff


	//   ....[4]....
        /*00e8*/ 	.word	0xffffffff


	//   ....[5]....
        /*00ec*/ 	.word	0xffffffff


	//   ....[6]....
        /*00f0*/ 	.word	0xffffffff


	//   ....[7]....
        /*00f4*/ 	.word	0xffffffff


	//   ....[8]....
        /*00f8*/ 	.word	0xffffffff


	//   ....[9]....
        /*00fc*/ 	.word	0xffffffff


	//   ....[10]....
        /*0100*/ 	.word	0xffffffff


	//   ....[11]....
        /*0104*/ 	.word	0xffffffff


	//   ....[12]....
        /*0108*/ 	.word	0xffffffff


	//   ....[13]....
        /*010c*/ 	.word	0xffffffff


	//   ....[14]....
        /*0110*/ 	.word	0xffffffff


	//   ....[15]....
        /*0114*/ 	.word	0xffffffff


	//   ....[16]....
        /*0118*/ 	.word	0xffffffff


	//   ....[17]....
        /*011c*/ 	.word	0xffffffff


	//   ....[18]....
        /*0120*/ 	.word	0xffffffff


	//   ....[19]....
        /*0124*/ 	.word	0xffffffff


	//   ....[20]....
        /*0128*/ 	.word	0xffffffff


	//   ....[21]....
        /*012c*/ 	.word	0xffffffff


	//   ....[22]....
        /*0130*/ 	.word	0xffffffff


	//   ....[23]....
        /*0134*/ 	.word	0xffffffff


	//   ....[24]....
        /*0138*/ 	.word	0xffffffff


	//   ....[25]....
        /*013c*/ 	.word	0xffffffff


	//   ....[26]....
        /*0140*/ 	.word	0xffffffff


	//   ....[27]....
        /*0144*/ 	.word	0xffffffff


	//   ....[28]....
        /*0148*/ 	.word	0xffffffff


	//   ....[29]....
        /*014c*/ 	.word	0xffffffff


	//   ....[30]....
        /*0150*/ 	.word	0xffffffff


	//   ....[31]....
        /*0154*/ 	.word	0xffffffff


	//   ....[32]....
        /*0158*/ 	.word	0xffffffff


	//   ....[33]....
        /*015c*/ 	.word	0xffffffff


	//   ....[34]....
        /*0160*/ 	.word	0xffffffff


	//   ....[35]....
        /*0164*/ 	.word	0xffffffff


	//   ....[36]....
        /*0168*/ 	.word	0xffffffff


	//   ....[37]....
        /*016c*/ 	.word	0xffffffff


	//   ....[38]....
        /*0170*/ 	.word	0xffffffff


	//   ....[39]....
        /*0174*/ 	.word	0xffffffff


	//   ....[40]....
        /*0178*/ 	.word	0xffffffff


	//   ....[41]....
        /*017c*/ 	.word	0xffffffff


	//   ....[42]....
        /*0180*/ 	.word	0xffffffff


	//   ....[43]....
        /*0184*/ 	.word	0xffffffff


	//   ....[44]....
        /*0188*/ 	.word	0xffffffff


	//   ....[45]....
        /*018c*/ 	.word	0xffffffff


	//   ....[46]....
        /*0190*/ 	.word	0xffffffff


	//   ....[47]....
        /*0194*/ 	.word	0xffffffff


	//   ....[48]....
        /*0198*/ 	.word	0xffffffff


	//   ....[49]....
        /*019c*/ 	.word	0xffffffff


	//   ....[50]....
        /*01a0*/ 	.word	0xffffffff


	//   ....[51]....
        /*01a4*/ 	.word	0xffffffff


	//   ....[52]....
        /*01a8*/ 	.word	0xffffffff


	//   ....[53]....
        /*01ac*/ 	.word	0xffffffff


	//   ....[54]....
        /*01b0*/ 	.word	0xffffffff


	//   ....[55]....
        /*01b4*/ 	.word	0xffffffff


	//   ....[56]....
        /*01b8*/ 	.word	0xffffffff


	//   ....[57]....
        /*01bc*/ 	.word	0xffffffff


	//   ....[58]....
        /*01c0*/ 	.word	0xffffffff


	//   ....[59]....
        /*01c4*/ 	.word	0xffffffff


	//   ....[60]....
        /*01c8*/ 	.word	0xffffffff


	//   ....[61]....
        /*01cc*/ 	.word	0xffffffff


	//   ....[62]....
        /*01d0*/ 	.word	0xffffffff


	//   ....[63]....
        /*01d4*/ 	.word	0xffffffff


	//   ....[64]....
        /*01d8*/ 	.word	0xffffffff


	//   ....[65]....
        /*01dc*/ 	.word	0xffffffff


	//   ....[66]....
        /*01e0*/ 	.word	0xffffffff


	//   ....[67]....
        /*01e4*/ 	.word	0xffffffff


	//   ....[68]....
        /*01e8*/ 	.word	0xffffffff


	//   ....[69]....
        /*01ec*/ 	.word	0xffffffff


	//   ....[70]....
        /*01f0*/ 	.word	0xffffffff


	//   ....[71]....
        /*01f4*/ 	.word	0xffffffff


	//   ....[72]....
        /*01f8*/ 	.word	0xffffffff


	//   ....[73]....
        /*01fc*/ 	.word	0xffffffff


	//   ....[74]....
        /*0200*/ 	.word	0xffffffff


	//   ....[75]....
        /*0204*/ 	.word	0xffffffff


	//   ....[76]....
        /*0208*/ 	.word	0xffffffff


	//   ....[77]....
        /*020c*/ 	.word	0xffffffff


	//   ....[78]....
        /*0210*/ 	.word	0xffffffff


	//   ....[79]....
        /*0214*/ 	.word	0xffffffff


	//   ....[80]....
        /*0218*/ 	.word	0xffffffff


	//   ....[81]....
        /*021c*/ 	.word	0xffffffff


	//   ....[82]....
        /*0220*/ 	.word	0xffffffff


	//   ....[83]....
        /*0224*/ 	.word	0x0500000f


	//   ....[84]....
        /*0228*/ 	.word	0x0500000f


	//----- nvinfo : EIATTR_COOP_GROUP_INSTR_OFFSETS
	.align		4
.L_1365:
        /*022c*/ 	.byte	0x04, 0x28
        /*022e*/ 	.short	(.L_1367 - .L_1366)


	//   ....[0]....
.L_1366:
        /*0230*/ 	.word	0x00000060


	//   ....[1]....
        /*0234*/ 	.word	0x00000170


	//   ....[2]....
        /*0238*/ 	.word	0x000001c0


	//   ....[3]....
        /*023c*/ 	.word	0x000003f0


	//   ....[4]....
        /*0240*/ 	.word	0x00000550


	//   ....[5]....
        /*0244*/ 	.word	0x00000670


	//   ....[6]....
        /*0248*/ 	.word	0x000007d0


	//   ....[7]....
        /*024c*/ 	.word	0x00001840


	//   ....[8]....
        /*0250*/ 	.word	0x00002750


	//   ....[9]....
        /*0254*/ 	.word	0x00002820


	//   ....[10]....
        /*0258*/ 	.word	0x000030e0


	//   ....[11]....
        /*025c*/ 	.word	0x00003160


	//   ....[12]....
        /*0260*/ 	.word	0x000048d0


	//   ....[13]....
        /*0264*/ 	.word	0x000049d0


	//   ....[14]....
        /*0268*/ 	.word	0x00005270


	//   ....[15]....
        /*026c*/ 	.word	0x00005300


	//   ....[16]....
        /*0270*/ 	.word	0x00006a00


	//   ....[17]....
        /*0274*/ 	.word	0x00006a30


	//   ....[18]....
        /*0278*/ 	.word	0x00006ac0


	//   ....[19]....
        /*027c*/ 	.word	0x00006ad0


	//   ....[20]....
        /*0280*/ 	.word	0x000081b0


	//   ....[21]....
        /*0284*/ 	.word	0x000081d0


	//   ....[22]....
        /*0288*/ 	.word	0x00008240


	//   ....[23]....
        /*028c*/ 	.word	0x00008250


	//   ....[24]....
        /*0290*/ 	.word	0x00008f70


	//   ....[25]....
        /*0294*/ 	.word	0x00008f80


	//   ....[26]....
        /*0298*/ 	.word	0x00008f90


	//   ....[27]....
        /*029c*/ 	.word	0x00008fa0


	//   ....[28]....
        /*02a0*/ 	.word	0x00008fb0


	//   ....[29]....
        /*02a4*/ 	.word	0x00008fc0


	//   ....[30]....
        /*02a8*/ 	.word	0x00008fd0


	//   ....[31]....
        /*02ac*/ 	.word	0x00008fe0


	//   ....[32]....
        /*02b0*/ 	.word	0x00009010


	//   ....[33]....
        /*02b4*/ 	.word	0x00009020


	//   ....[34]....
        /*02b8*/ 	.word	0x00009050


	//   ....[35]....
        /*02bc*/ 	.word	0x00009060


	//   ....[36]....
        /*02c0*/ 	.word	0x00009090


	//   ....[37]....
        /*02c4*/ 	.word	0x000090a0


	//   ....[38]....
        /*02c8*/ 	.word	0x000090d0


	//   ....[39]....
        /*02cc*/ 	.word	0x000090e0


	//   ....[40]....
        /*02d0*/ 	.word	0x000090f0


	//   ....[41]....
        /*02d4*/ 	.word	0x00009110


	//   ....[42]....
        /*02d8*/ 	.word	0x00009120


	//   ....[43]....
        /*02dc*/ 	.word	0x00009150


	//   ....[44]....
        /*02e0*/ 	.word	0x00009180


	//   ....[45]....
        /*02e4*/ 	.word	0x00009190


	//   ....[46]....
        /*02e8*/ 	.word	0x000091a0


	//   ....[47]....
        /*02ec*/ 	.word	0x000091c0


	//   ....[48]....
        /*02f0*/ 	.word	0x0000a610


	//   ....[49]....
        /*02f4*/ 	.word	0x0000a7f0


	//   ....[50]....
        /*02f8*/ 	.word	0x0000a820


	//   ....[51]....
        /*02fc*/ 	.word	0x0000a850


	//   ....[52]....
        /*0300*/ 	.word	0x0000a880


	//   ....[53]....
        /*0304*/ 	.word	0x0000a8b0


	//   ....[54]....
        /*0308*/ 	.word	0x0000a8f0


	//   ....[55]....
        /*030c*/ 	.word	0x0000aa70


	//   ....[56]....
        /*0310*/ 	.word	0x0000aaa0


	//   ....[57]....
        /*0314*/ 	.word	0x0000aad0


	//   ....[58]....
        /*0318*/ 	.word	0x0000ab00


	//   ....[59]....
        /*031c*/ 	.word	0x0000ab30


	//   ....[60]....
        /*0320*/ 	.word	0x0000ab70


	//   ....[61]....
        /*0324*/ 	.word	0x0000ac00


	//   ....[62]....
        /*0328*/ 	.word	0x0000ac90


	//   ....[63]....
        /*032c*/ 	.word	0x0000ad40


	//   ....[64]....
        /*0330*/ 	.word	0x0000c3a0


	//   ....[65]....
        /*0334*/ 	.word	0x0000e570


	//   ....[66]....
        /*0338*/ 	.word	0x0000e5a0


	//   ....[67]....
        /*033c*/ 	.word	0x0000e5d0


	//   ....[68]....
        /*0340*/ 	.word	0x0000e600


	//   ....[69]....
        /*0344*/ 	.word	0x0000e610


	//   ....[70]....
        /*0348*/ 	.word	0x0000e630


	//   ....[71]....
        /*034c*/ 	.word	0x0000e650


	//   ....[72]....
        /*0350*/ 	.word	0x0000e690


	//   ....[73]....
        /*0354*/ 	.word	0x0000e7d0


	//   ....[74]....
        /*0358*/ 	.word	0x0000e800


	//   ....[75]....
        /*035c*/ 	.word	0x0000e840


	//   ....[76]....
        /*0360*/ 	.word	0x0000e870


	//   ....[77]....
        /*0364*/ 	.word	0x0000e8a0


	//   ....[78]....
        /*0368*/ 	.word	0x0000e8d0


	//   ....[79]....
        /*036c*/ 	.word	0x0000e970


	//   ....[80]....
        /*0370*/ 	.word	0x0000ea10


	//   ....[81]....
        /*0374*/ 	.word	0x0000eac0


	//   ....[82]....
        /*0378*/ 	.word	0x0000f0d0


	//   ....[83]....
        /*037c*/ 	.word	0x0000f6a0


	//   ....[84]....
        /*0380*/ 	.word	0x0000fb00


	//----- nvinfo : EIATTR_REG_RECONFIG
	.align		4
.L_1367:
        /*0384*/ 	.byte	0x01, 0x54
	.zero		2


	//----- nvinfo : EIATTR_SYSCALL_OFFSETS
	.align		4
        /*0388*/ 	.byte	0x04, 0x46
        /*038a*/ 	.short	(.L_1369 - .L_1368)


	//   ....[0]....
.L_1368:
        /*038c*/ 	.word	0x00001a20


	//   ....[1]....
        /*0390*/ 	.word	0x0000bca0


	//   ....[2]....
        /*0394*/ 	.word	0x0000bde0


	//   ....[3]....
        /*0398*/ 	.word	0x0000bf20


	//   ....[4]....
        /*039c*/ 	.word	0x0000c040


	//----- nvinfo : EIATTR_MBARRIER_INSTR_OFFSETS
	.align		4
.L_1369:
        /*03a0*/ 	.byte	0x04, 0x39
        /*03a2*/ 	.short	(.L_1371 - .L_1370)


	//   ....[0]....
.L_1370:
        /*03a4*/ 	.word	0x000002a0
        /*03a8*/ 	.word	0x000000ff
        /*03ac*/ 	.word	0x00019c00
        /*03b0*/ 	.short	0x0100
        /*03b2*/ 	.byte	0x08
	.zero		1


	//   ....[1]....
        /*03b4*/ 	.word	0x000002b0
        /*03b8*/ 	.word	0x000000ff
        /*03bc*/ 	.word	0x00019c20
        /*03c0*/ 	.short	0x0100
        /*03c2*/ 	.byte	0x08
	.zero		1


	//   ....[2]....
        /*03c4*/ 	.word	0x000003a0
        /*03c8*/ 	.word	0x000000ff
        /*03cc*/ 	.word	0x00019c30
        /*03d0*/ 	.short	0x0100
        /*03d2*/ 	.byte	0x08
	.zero		1


	//   ....[3]....
        /*03d4*/ 	.word	0x000003b0
        /*03d8*/ 	.word	0x000000ff
        /*03dc*/ 	.word	0x00019c40
        /*03e0*/ 	.short	0x0100
        /*03e2*/ 	.byte	0x08
	.zero		1


	//   ....[4]....
        /*03e4*/ 	.word	0x000003c0
        /*03e8*/ 	.word	0x000000ff
        /*03ec*/ 	.word	0x00019c38
        /*03f0*/ 	.short	0x0100
        /*03f2*/ 	.byte	0x08
	.zero		1


	//   ....[5]....
        /*03f4*/ 	.word	0x000003d0
        /*03f8*/ 	.word	0x000000ff
        /*03fc*/ 	.word	0x00019c48
        /*0400*/ 	.short	0x0100
        /*0402*/ 	.byte	0x08
	.zero		1


	//   ....[6]....
        /*0404*/ 	.word	0x00000500
        /*0408*/ 	.word	0x000000ff
        /*040c*/ 	.word	0x00019c50
        /*0410*/ 	.short	0x0100
        /*0412*/ 	.byte	0x08
	.zero		1


	//   ....[7]....
        /*0414*/ 	.word	0x00000510
        /*0418*/ 	.word	0x000000ff
        /*041c*/ 	.word	0x00019c60
        /*0420*/ 	.short	0x0100
        /*0422*/ 	.byte	0x08
	.zero		1


	//   ....[8]....
        /*0424*/ 	.word	0x00000520
        /*0428*/ 	.word	0x000000ff
        /*042c*/ 	.word	0x00019c58
        /*0430*/ 	.short	0x0100
        /*0432*/ 	.byte	0x08
	.zero		1


	//   ....[9]....
        /*0434*/ 	.word	0x00000530
        /*0438*/ 	.word	0x000000ff
        /*043c*/ 	.word	0x00019c68
        /*0440*/ 	.short	0x0100
        /*0442*/ 	.byte	0x08
	.zero		1


	//   ....[10]....
        /*0444*/ 	.word	0x00000620
        /*0448*/ 	.word	0x000000ff
        /*044c*/ 	.word	0x00019c70
        /*0450*/ 	.short	0x0100
        /*0452*/ 	.byte	0x06
	.zero		1


	//   ....[11]....
        /*0454*/ 	.word	0x00000630
        /*0458*/ 	.word	0x000000ff
        /*045c*/ 	.word	0x00019c80
        /*0460*/ 	.short	0x0100
        /*0462*/ 	.byte	0x06
	.zero		1


	//   ....[12]....
        /*0464*/ 	.word	0x00000640
        /*0468*/ 	.word	0x000000ff
        /*046c*/ 	.word	0x00019c78
        /*0470*/ 	.short	0x0100
        /*0472*/ 	.byte	0x06
	.zero		1


	//   ....[13]....
        /*0474*/ 	.word	0x00000650
        /*0478*/ 	.word	0x000000ff
        /*047c*/ 	.word	0x00019c88
        /*0480*/ 	.short	0x0100
        /*0482*/ 	.byte	0x06
	.zero		1


	//   ....[14]....
        /*0484*/ 	.word	0x00000780
        /*0488*/ 	.word	0x000000ff
        /*048c*/ 	.word	0x00019c90
        /*0490*/ 	.short	0x0100
        /*0492*/ 	.byte	0x08
	.zero		1


	//   ....[15]....
        /*0494*/ 	.word	0x00000790
        /*0498*/ 	.word	0x000000ff
        /*049c*/ 	.word	0x00019ca0
        /*04a0*/ 	.short	0x0100
        /*04a2*/ 	.byte	0x08
	.zero		1


	//   ....[16]....
        /*04a4*/ 	.word	0x000007a0
        /*04a8*/ 	.word	0x000000ff
        /*04ac*/ 	.word	0x00019c98
        /*04b0*/ 	.short	0x0100
        /*04b2*/ 	.byte	0x08
	.zero		1


	//   ....[17]....
        /*04b4*/ 	.word	0x000007b0
        /*04b8*/ 	.word	0x000000ff
        /*04bc*/ 	.word	0x00019ca8
        /*04c0*/ 	.short	0x0100
        /*04c2*/ 	.byte	0x08
	.zero		1


	//   ....[18]....
        /*04c4*/ 	.word	0x000008e0
        /*04c8*/ 	.word	0x000000ff
        /*04cc*/ 	.word	0x00019cb0
        /*04d0*/ 	.short	0x0100
        /*04d2*/ 	.byte	0x08
	.zero		1


	//   ....[19]....
        /*04d4*/ 	.word	0x000008f0
        /*04d8*/ 	.word	0x000000ff
        /*04dc*/ 	.word	0x00019cc0
        /*04e0*/ 	.short	0x0100
        /*04e2*/ 	.byte	0x08
	.zero		1


	//   ....[20]....
        /*04e4*/ 	.word	0x00000900
        /*04e8*/ 	.word	0x000000ff
        /*04ec*/ 	.word	0x00019cb8
        /*04f0*/ 	.short	0x0100
        /*04f2*/ 	.byte	0x08
	.zero		1


	//   ....[21]....
        /*04f4*/ 	.word	0x00000910
        /*04f8*/ 	.word	0x000000ff
        /*04fc*/ 	.word	0x00019cc8
        /*0500*/ 	.short	0x0100
        /*0502*/ 	.byte	0x08
	.zero		1


	//   ....[22]....
        /*0504*/ 	.word	0x00001aa0
        /*0508*/ 	.word	0x000000ff
        /*050c*/ 	.word	0x00019c00
        /*0510*/ 	.short	0x010a
        /*0512*/ 	.byte	0x2c
	.zero		1


	//   ....[23]....
        /*0514*/ 	.word	0x00001b20
        /*0518*/ 	.word	0x00000003
        /*051c*/ 	.word	0x00019c30
        /*0520*/ 	.short	0x010a
        /*0522*/ 	.byte	0x3f
	.zero		1


	//   ....[24]....
        /*0524*/ 	.word	0x00001b90
        /*0528*/ 	.word	0x00000003
        /*052c*/ 	.word	0x00019c30
        /*0530*/ 	.short	0x010a
        /*0532*/ 	.byte	0x3f
	.zero		1


	//   ....[25]....
        /*0534*/ 	.word	0x00003410
        /*0538*/ 	.word	0x00000029
        /*053c*/ 	.word	0x00000000
        /*0540*/ 	.short	0x0101
        /*0542*/ 	.byte	0x3f
	.zero		1


	//   ....[26]....
        /*0544*/ 	.word	0x00003f20
        /*0548*/ 	.word	0x000000ff
        /*054c*/ 	.word	0x00019c30
        /*0550*/ 	.short	0x010a
        /*0552*/ 	.byte	0x15
	.zero		1


	//   ....[27]....
        /*0554*/ 	.word	0x00003f60
        /*0558*/ 	.word	0x000000ff
        /*055c*/ 	.word	0x00019c30
        /*0560*/ 	.short	0x010a
        /*0562*/ 	.byte	0x15
	.zero		1


	//   ....[28]....
        /*0564*/ 	.word	0x000040c0
        /*0568*/ 	.word	0x000000ff
        /*056c*/ 	.word	0x00019c50
        /*0570*/ 	.short	0x010a
        /*0572*/ 	.byte	0x0b
	.zero		1


	//   ....[29]....
        /*0574*/ 	.word	0x00004100
        /*0578*/ 	.word	0x000000ff
        /*057c*/ 	.word	0x00019c50
        /*0580*/ 	.short	0x010a
        /*0582*/ 	.byte	0x0b
	.zero		1


	//   ....[30]....
        /*0584*/ 	.word	0x00005b50
        /*0588*/ 	.word	0x00000003
        /*058c*/ 	.word	0x00000000
        /*0590*/ 	.short	0x0101
        /*0592*/ 	.byte	0x3f
	.zero		1


	//   ....[31]....
        /*0594*/ 	.word	0x00005e10
        /*0598*/ 	.word	0x000000ff
        /*059c*/ 	.word	0x00000000
        /*05a0*/ 	.short	0x0101
        /*05a2*/ 	.byte	0x06
	.zero		1


	//   ....[32]....
        /*05a4*/ 	.word	0x000063c0
        /*05a8*/ 	.word	0x000000ff
        /*05ac*/ 	.word	0x00019c30
        /*05b0*/ 	.short	0x010a
        /*05b2*/ 	.byte	0x06
	.zero		1


	//   ....[33]....
        /*05b4*/ 	.word	0x00006400
        /*05b8*/ 	.word	0x000000ff
        /*05bc*/ 	.word	0x00019c30
        /*05c0*/ 	.short	0x010a
        /*05c2*/ 	.byte	0x06
	.zero		1


	//   ....[34]....
        /*05c4*/ 	.word	0x00006560
        /*05c8*/ 	.word	0x000000ff
        /*05cc*/ 	.word	0x00019c50
        /*05d0*/ 	.short	0x010a
        /*05d2*/ 	.byte	0x0b
	.zero		1


	//   ....[35]....
        /*05d4*/ 	.word	0x00006990
        /*05d8*/ 	.word	0x000000ff
        /*05dc*/ 	.word	0x00019c50
        /*05e0*/ 	.short	0x010a
        /*05e2*/ 	.byte	0x0b
	.zero		1


	//   ....[36]....
        /*05e4*/ 	.word	0x00007710
        /*05e8*/ 	.word	0x00000003
        /*05ec*/ 	.word	0x00000000
        /*05f0*/ 	.short	0x0101
        /*05f2*/ 	.byte	0x3f
	.zero		1


	//   ....[37]....
        /*05f4*/ 	.word	0x000079c0
        /*05f8*/ 	.word	0x000000ff
        /*05fc*/ 	.word	0x00000000
        /*0600*/ 	.short	0x0101
        /*0602*/ 	.byte	0x06
	.zero		1


	//   ....[38]....
        /*0604*/ 	.word	0x00007ef0
        /*0608*/ 	.word	0x000000ff
        /*060c*/ 	.word	0x00019c50
        /*0610*/ 	.short	0x010a
        /*0612*/ 	.byte	0x0e
	.zero		1


	//   ....[39]....
        /*0614*/ 	.word	0x00007f30
        /*0618*/ 	.word	0x000000ff
        /*061c*/ 	.word	0x00019c50
        /*0620*/ 	.short	0x010a
        /*0622*/ 	.byte	0x0e
	.zero		1


	//   ....[40]....
        /*0624*/ 	.word	0x00008530
        /*0628*/ 	.word	0x000000ff
        /*062c*/ 	.word	0x00000000
        /*0630*/ 	.short	0x0101
        /*0632*/ 	.byte	0x04
	.zero		1


	//   ....[41]....
        /*0634*/ 	.word	0x00009a20
        /*0638*/ 	.word	0x00000000
        /*063c*/ 	.word	0x00000000
        /*0640*/ 	.short	0x0101
        /*0642*/ 	.byte	0x3f
	.zero		1


	//   ....[42]....
        /*0644*/ 	.word	0x0000c5b0
        /*0648*/ 	.word	0x00000005
        /*064c*/ 	.word	0x00019c80
        /*0650*/ 	.short	0x010a
        /*0652*/ 	.byte	0x3f
	.zero		1


	//   ....[43]....
        /*0654*/ 	.word	0x0000c7e0
        /*0658*/ 	.word	0x00000005
        /*065c*/ 	.word	0x00019c40
        /*0660*/ 	.short	0x010a
        /*0662*/ 	.byte	0x3f
	.zero		1


	//   ....[44]....
        /*0664*/ 	.word	0x0000cc90
        /*0668*/ 	.word	0x000000ff
        /*066c*/ 	.word	0x00019c20
        /*0670*/ 	.short	0x010a
        /*0672*/ 	.byte	0x28
	.zero		1


	//   ....[45]....
        /*0674*/ 	.word	0x0000cf40
        /*0678*/ 	.word	0x0000000a
        /*067c*/ 	.word	0x00019c80
        /*0680*/ 	.short	0x010a
        /*0682*/ 	.byte	0x3f
	.zero		1


	//   ....[46]....
        /*0684*/ 	.word	0x0000d380
        /*0688*/ 	.word	0x0000000a
        /*068c*/ 	.word	0x00019c40
        /*0690*/ 	.short	0x010a
        /*0692*/ 	.byte	0x3f
	.zero		1


	//   ....[47]....
        /*0694*/ 	.word	0x0000d830
        /*0698*/ 	.word	0x0000000c
        /*069c*/ 	.word	0x00019c70
        /*06a0*/ 	.short	0x010a
        /*06a2*/ 	.byte	0x3f
	.zero		1


	//   ....[48]....
        /*06a4*/ 	.word	0x0000d8a0
        /*06a8*/ 	.word	0x0000000c
        /*06ac*/ 	.word	0x00019c60
        /*06b0*/ 	.short	0x010a
        /*06b2*/ 	.byte	0x3f
	.zero		1


	//   ....[49]....
        /*06b4*/ 	.word	0x0000dc80
        /*06b8*/ 	.word	0x0000000c
        /*06bc*/ 	.word	0x00019c50
        /*06c0*/ 	.short	0x0101
        /*06c2*/ 	.byte	0x3f
	.zero		1


	//   ....[50]....
        /*06c4*/ 	.word	0x0000dcf0
        /*06c8*/ 	.word	0x00000003
        /*06cc*/ 	.word	0x00000000
        /*06d0*/ 	.short	0x0101
        /*06d2*/ 	.byte	0x3f
	.zero		1


	//   ....[51]....
        /*06d4*/ 	.word	0x0000deb0
        /*06d8*/ 	.word	0x00000002
        /*06dc*/ 	.word	0x00019c70
        /*06e0*/ 	.short	0x010a
        /*06e2*/ 	.byte	0x3f
	.zero		1


	//   ....[52]....
        /*06e4*/ 	.word	0x0000df20
        /*06e8*/ 	.word	0x00000002
        /*06ec*/ 	.word	0x00019c60
        /*06f0*/ 	.short	0x010a
        /*06f2*/ 	.byte	0x3f
	.zero		1


	//   ....[53]....
        /*06f4*/ 	.word	0x0000e300
        /*06f8*/ 	.word	0x00000002
        /*06fc*/ 	.word	0x00019c50
        /*0700*/ 	.short	0x0101
        /*0702*/ 	.byte	0x3f
	.zero		1


	//   ....[54]....
        /*0704*/ 	.word	0x0000e370
        /*0708*/ 	.word	0x00000000
        /*070c*/ 	.word	0x00000000
        /*0710*/ 	.short	0x0101
        /*0712*/ 	.byte	0x3f
	.zero		1


	//   ....[55]....
        /*0714*/ 	.word	0x0000f050
        /*0718*/ 	.word	0x00000008
        /*071c*/ 	.word	0x00019c20
        /*0720*/ 	.short	0x010a
        /*0722*/ 	.byte	0x3f
	.zero		1


	//   ....[56]....
        /*0724*/ 	.word	0x0000f1f0
        /*0728*/ 	.word	0x00000006
        /*072c*/ 	.word	0x00000000
        /*0730*/ 	.short	0x010a
        /*0732*/ 	.byte	0x3f
	.zero		1


	//   ....[57]....
        /*0734*/ 	.word	0x0000f260
        /*0738*/ 	.word	0x00000007
        /*073c*/ 	.word	0x00000000
        /*0740*/ 	.short	0x010a
        /*0742*/ 	.byte	0x3f
	.zero		1


	//   ....[58]....
        /*0744*/ 	.word	0x0000f2b0
        /*0748*/ 	.word	0x00000002
        /*074c*/ 	.word	0x00019c60
        /*0750*/ 	.short	0x010a
        /*0752*/ 	.byte	0x3f
	.zero		1


	//   ....[59]....
        /*0754*/ 	.word	0x0000f300
        /*0758*/ 	.word	0x00000005
        /*075c*/ 	.word	0x00019c60
        /*0760*/ 	.short	0x010a
        /*0762*/ 	.byte	0x3f
	.zero		1


	//   ....[60]....
        /*0764*/ 	.word	0x0000f340
        /*0768*/ 	.word	0x00000002
        /*076c*/ 	.word	0x00019c80
        /*0770*/ 	.short	0x010a
        /*0772*/ 	.byte	0x3f
	.zero		1


	//   ....[61]....
        /*0774*/ 	.word	0x0000f360
        /*0778*/ 	.word	0x00000005
        /*077c*/ 	.word	0x00019c80
        /*0780*/ 	.short	0x010a
        /*0782*/ 	.byte	0x3f
	.zero		1


	//   ....[62]....
        /*0784*/ 	.word	0x0000f3d0
        /*0788*/ 	.word	0x00000003
        /*078c*/ 	.word	0x00019c00
        /*0790*/ 	.short	0x010a
        /*0792*/ 	.byte	0x3f
	.zero		1


	//   ....[63]....
        /*0794*/ 	.word	0x0000f420
        /*0798*/ 	.word	0x00000003
        /*079c*/ 	.word	0x00019c30
        /*07a0*/ 	.short	0x010a
        /*07a2*/ 	.byte	0x3f
	.zero		1


	//   ....[64]....
        /*07a4*/ 	.word	0x0000f480
        /*07a8*/ 	.word	0x00000007
        /*07ac*/ 	.word	0x00019c30
        /*07b0*/ 	.short	0x010a
        /*07b2*/ 	.byte	0x3f
	.zero		1


	//   ....[65]....
        /*07b4*/ 	.word	0x0000f4e0
        /*07b8*/ 	.word	0x00000007
        /*07bc*/ 	.word	0x00019c50
        /*07c0*/ 	.short	0x010a
        /*07c2*/ 	.byte	0x3f
	.zero		1


	//   ....[66]....
        /*07c4*/ 	.word	0x0000f540
        /*07c8*/ 	.word	0x00000009
        /*07cc*/ 	.word	0x00019c30
        /*07d0*/ 	.short	0x010a
        /*07d2*/ 	.byte	0x3f
	.zero		1


	//   ....[67]....
        /*07d4*/ 	.word	0x0000f5a0
        /*07d8*/ 	.word	0x00000009
        /*07dc*/ 	.word	0x00019c50
        /*07e0*/ 	.short	0x010a
        /*07e2*/ 	.byte	0x3f
	.zero		1


	//   ....[68]....
        /*07e4*/ 	.word	0x0000f600
        /*07e8*/ 	.word	0x00000006
        /*07ec*/ 	.word	0x00019c50
        /*07f0*/ 	.short	0x010a
        /*07f2*/ 	.byte	0x3f
	.zero		1


	//   ....[69]....
        /*07f4*/ 	.word	0x0000f750
        /*07f8*/ 	.word	0x00000005
        /*07fc*/ 	.word	0x00019c80
        /*0800*/ 	.short	0x010a
        /*0802*/ 	.byte	0x3f
	.zero		1


	//   ....[70]....
        /*0804*/ 	.word	0x0000f7a0
        /*0808*/ 	.word	0x00000005
        /*080c*/ 	.word	0x00019c40
        /*0810*/ 	.short	0x010a
        /*0812*/ 	.byte	0x3f
	.zero		1


	//   ....[71]....
        /*0814*/ 	.word	0x0000f7f0
        /*0818*/ 	.word	0x0000001a
        /*081c*/ 	.word	0x00019c20
        /*0820*/ 	.short	0x010a
        /*0822*/ 	.byte	0x3f
	.zero		1


	//   ....[72]....
        /*0824*/ 	.word	0x0000f840
        /*0828*/ 	.word	0x0000000a
        /*082c*/ 	.word	0x00019c80
        /*0830*/ 	.short	0x010a
        /*0832*/ 	.byte	0x3f
	.zero		1


	//   ....[73]....
        /*0834*/ 	.word	0x0000f890
        /*0838*/ 	.word	0x0000000a
        /*083c*/ 	.word	0x00019c40
        /*0840*/ 	.short	0x010a
        /*0842*/ 	.byte	0x3f
	.zero		1


	//   ....[74]....
        /*0844*/ 	.word	0x0000f8e0
        /*0848*/ 	.word	0x0000000c
        /*084c*/ 	.word	0x00019c70
        /*0850*/ 	.short	0x010a
        /*0852*/ 	.byte	0x3f
	.zero		1


	//   ....[75]....
        /*0854*/ 	.word	0x0000f930
        /*0858*/ 	.word	0x0000000c
        /*085c*/ 	.word	0x00019c60
        /*0860*/ 	.short	0x010a
        /*0862*/ 	.byte	0x3f
	.zero		1


	//   ....[76]....
        /*0864*/ 	.word	0x0000f980
        /*0868*/ 	.word	0x00000002
        /*086c*/ 	.word	0x00019c70
        /*0870*/ 	.short	0x010a
        /*0872*/ 	.byte	0x3f
	.zero		1


	//   ....[77]....
        /*0874*/ 	.word	0x0000f9d0
        /*0878*/ 	.word	0x00000002
        /*087c*/ 	.word	0x00019c60
        /*0880*/ 	.short	0x010a
        /*0882*/ 	.byte	0x3f
	.zero		1


	//   ....[78]....
        /*0884*/ 	.word	0x0000fa20
        /*0888*/ 	.word	0x00000008
        /*088c*/ 	.word	0x00019c20
        /*0890*/ 	.short	0x010a
        /*0892*/ 	.byte	0x3f
	.zero		1


	//   ....[79]....
        /*0894*/ 	.word	0x0000fbc0
        /*0898*/ 	.word	0x00000006
        /*089c*/ 	.word	0x00000000
        /*08a0*/ 	.short	0x010a
        /*08a2*/ 	.byte	0x3f
	.zero		1


	//   ....[80]....
        /*08a4*/ 	.word	0x0000fc10
        /*08a8*/ 	.word	0x00000007
        /*08ac*/ 	.word	0x00000000
        /*08b0*/ 	.short	0x010a
        /*08b2*/ 	.byte	0x3f
	.zero		1


	//   ....[81]....
        /*08b4*/ 	.word	0x0000fc60
        /*08b8*/ 	.word	0x00000002
        /*08bc*/ 	.word	0x00019c60
        /*08c0*/ 	.short	0x010a
        /*08c2*/ 	.byte	0x3f
	.zero		1


	//   ....[82]....
        /*08c4*/ 	.word	0x0000fcb0
        /*08c8*/ 	.word	0x00000005
        /*08cc*/ 	.word	0x00019c60
        /*08d0*/ 	.short	0x010a
        /*08d2*/ 	.byte	0x3f
	.zero		1


	//   ....[83]....
        /*08d4*/ 	.word	0x0000fd00
        /*08d8*/ 	.word	0x00000002
        /*08dc*/ 	.word	0x00019c80
        /*08e0*/ 	.short	0x010a
        /*08e2*/ 	.byte	0x3f
	.zero		1


	//----- nvinfo : EIATTR_NUM_MBARRIERS
	.align		4
.L_1371:
        /*08e4*/ 	.byte	0x03, 0x38
        /*08e6*/ 	.short	0x0016


	//----- nvinfo : EIATTR_EXIT_INSTR_OFFSETS
	.align		4
        /*08e8*/ 	.byte	0x04, 0x1c
        /*08ea*/ 	.short	(.L_1373 - .L_1372)


	//   ....[0]....
.L_1372:
        /*08ec*/ 	.word	0x00000a70


	//   ....[1]....
        /*08f0*/ 	.word	0x0000a5c0


	//   ....[2]....
        /*08f4*/ 	.word	0x0000f3b0


	//----- nvinfo : EIATTR_MAX_THREADS
	.align		4
.L_1373:
        /*08f8*/ 	.byte	0x04, 0x05
        /*08fa*/ 	.short	(.L_1375 - .L_1374)
.L_1374:
        /*08fc*/ 	.word	0x00000200
        /*0900*/ 	.word	0x00000001
        /*0904*/ 	.word	0x00000001


	//----- nvinfo : EIATTR_CRS_STACK_SIZE
	.align		4
.L_1375:
        /*0908*/ 	.byte	0x04, 0x1e
        /*090a*/ 	.short	(.L_1377 - .L_1376)
.L_1376:
        /*090c*/ 	.word	0x00000000


	//----- nvinfo : EIATTR_CBANK_PARAM_SIZE
	.align		4
.L_1377:
        /*0910*/ 	.byte	0x03, 0x19
        /*0912*/ 	.short	0x0a70


	//----- nvinfo : EIATTR_PARAM_CBANK
	.align		4
        /*0914*/ 	.byte	0x04, 0x0a
        /*0916*/ 	.short	(.L_1379 - .L_1378)
	.align		4
.L_1378:
        /*0918*/ 	.word	index@(.nv.constant0._ZN7cutlass13device_kernelIN5flash11enable_sm90INS1_16FlashAttnFwdSm90INS1_25CollectiveMainloopFwdSm90ILi2EN4cute5tupleIJNS5_1CILi1EEES8_S8_EEENS6_IJNS7_ILi192EEENS7_ILi128EEENS7_ILi96EEEEEELi96ENS_12float_e4m3_tEfNS_4arch4Sm90ELb1ELb0ELb0ELb1ELb0ELb0ELb0ELb1ELb1ELb0ELb0ELb0EEENS1_21CollectiveEpilogueFwdINS6_IJSA_SC_SB_EEES9_NS_10bfloat16_tESG_Li384ELb1ELb0ELb0ELb1EEENS1_36VarlenDynamicPersistentTileSchedulerILi192ELi128ELi384ELi128ELb0ELb0ELb1ELb1ELb1ELb1EEEEEEEEEvNT_6ParamsE)
        /*091c*/ 	.short	0x0210
        /*091e*/ 	.short	0x0a70


	//----- nvinfo : EIATTR_SW_WAR
	.align		4
.L_1379:
        /*0920*/ 	.byte	0x04, 0x36
        /*0922*/ 	.short	(.L_1381 - .L_1380)
.L_1380:
        /*0924*/ 	.word	0x00000008
.L_1381:


//--------------------- .nv.info._ZN7cutlass13device_kernelIN5flash11enable_sm90INS1_16FlashAttnFwdSm90INS1_25CollectiveMainloopFwdSm90ILi2EN4cute5tupleIJNS5_1CILi1EEES8_S8_EEENS6_IJNS7_ILi192EEENS7_ILi128EEENS7_ILi96EEEEEELi96ENS_12float_e4m3_tEfNS_4arch4Sm90ELb1ELb0ELb0ELb1ELb0ELb1ELb0ELb1ELb1ELb0ELb0ELb0EEENS1_21CollectiveEpilogueFwdINS6_IJSA_SC_SB_EEES9_NS_10bfloat16_tESG_Li384ELb1ELb0ELb0ELb1EEENS1_36VarlenDynamicPersistentTileSchedulerILi192ELi128ELi384ELi128ELb0ELb0ELb1ELb1ELb1ELb1EEEEEEEEEvNT_6ParamsE --------------------------
	.section	.nv.info._ZN7cutlass13device_kernelIN5flash11enable_sm90INS1_16FlashAttnFwdSm90INS1_25CollectiveMainloopFwdSm90ILi2EN4cute5tupleIJNS5_1CILi1EEES8_S8_EEENS6_IJNS7_ILi192EEENS7_ILi128EEENS7_ILi96EEEEEELi96ENS_12float_e4m3_tEfNS_4arch4Sm90ELb1ELb0ELb0ELb1ELb0ELb1ELb0ELb1ELb1ELb0ELb0ELb0EEENS1_21CollectiveEpilogueFwdINS6_IJSA_SC_SB_EEES9_NS_10bfloat16_tESG_Li384ELb1ELb0ELb0ELb1EEENS1_36VarlenDynamicPersistentTileSchedulerILi192ELi128ELi384ELi128ELb0ELb0ELb1ELb1ELb1ELb1EEEEEEEEEvNT_6ParamsE,"",@"SHT_CUDA_INFO"
	.sectionflags	@""
	.align	4


	//----- nvinfo : EIATTR_CUDA_API_VERSION
	.align		4
        /*0000*/ 	.byte	0x04, 0x37
        /*0002*/ 	.short	(.L_1383 - .L_1382)
.L_1382:
        /*0004*/ 	.word	0x00000082


	//----- nvinfo : EIATTR_KPARAM_INFO
	.align		4
.L_1383:
        /*0008*/ 	.byte	0x04, 0x17
        /*000a*/ 	.short	(.L_1385 - .L_1384)
.L_1384:
        /*000c*/ 	.word	0x00000000
        /*0010*/ 	.short	0x0000
        /*0012*/ 	.short	0x0070
        /*0014*/ 	.byte	0x00, 0xf0, 0x01, 0x28


	//----- nvinfo : EIATTR_SPARSE_MMA_MASK
	.align		4
.L_1385:
        /*0018*/ 	.byte	0x03, 0x50
        /*001a*/ 	.short	0x0000


	//----- nvinfo : EIATTR_MAXREG_COUNT
	.align		4
        /*001c*/ 	.byte	0x03, 0x1b
        /*001e*/ 	.short	0x0080


	//----- nvinfo : EIATTR_NUM_BARRIERS
	.align		4
        /*0020*/ 	.byte	0x02, 0x4c
        /*0022*/ 	.byte	0x10
	.zero		1


	//----- nvinfo : EIATTR_EXTERNS
	.align		4
        /*0024*/ 	.byte	0x04, 0x0f
        /*0026*/ 	.short	(.L_1387 - .L_1386)


	//   ....[0]....
	.align		4
.L_1386:
        /*0028*/ 	.word	index@(__assertfail)


	//----- nvinfo : EIATTR_ANNOTATIONS
	.align		4
.L_1387:
        /*002c*/ 	.byte	0x04, 0x55
        /*002e*/ 	.short	(.L_1389 - .L_1388)


	//   ....[0]....
.L_1388:
        /* <DEDUP_REMOVED lines=62> */


	//----- nvinfo : EIATTR_MERCURY_ISA_VERSION
	.align		4
.L_1389:
        /*03f8*/ 	.byte	0x03, 0x5f
        /*03fa*/ 	.short	0x0101


	//----- nvinfo : EIATTR_UNUSED_LOAD_BYTE_OFFSET
	.align		4
        /*03fc*/ 	.byte	0x04, 0x44
        /*03fe*/ 	.short	(.L_1391 - .L_1390)


	//   ....[0]....
.L_1390:
        /*0400*/ 	.word	0x00000ac0
        /*0404*/ 	.word	0x0000fff0


	//   ....[1]....
        /*0408*/ 	.word	0x00012bd0
        /*040c*/ 	.word	0x0000fff0


	//----- nvinfo : EIATTR_INT_WARP_WIDE_INSTR_OFFSETS
	.align		4
.L_1391:
        /*0410*/ 	.byte	0x04, 0x31
        /*0412*/ 	.short	(.L_1393 - .L_1392)


	//   ....[0]....
.L_1392:
        /*0414*/ 	.word	0x000001b0


	//   ....[1]....
        /*0418*/ 	.word	0x00000250


	//   ....[2]....
        /*041c*/ 	.word	0x000002c0


	//   ....[3]....
        /*0420*/ 	.word	0x00017350


	//   ....[4]....
        /*0424*/ 	.word	0x000173e0


	//   ....[5]....
        /*0428*/ 	.word	0x00017a20


	//   ....[6]....
        /*042c*/ 	.word	0x00017a70


	//   ....[7]....
        /*0430*/ 	.word	0x00017ba0


	//   ....[8]....
        /*0434*/ 	.word	0x00017c60


	//   ....[9]....
        /*0438*/ 	.word	0x00019850


	//   ....[10]....
        /*043c*/ 	.word	0x000198e0


	//----- nvinfo : EIATTR_COOP_GROUP_MASK_REGIDS
	.align		4
.L_1393:
        /*0440*/ 	.byte	0x04, 0x29
        /*0442*/ 	.short	(.L_1395 - .L_1394)


	//   ....[0]....
.L_1394:
        /*0444*/ 	.word	0xffffffff


	//   ....[1]....
        /*0448*/ 	.word	0xffffffff


	//   ....[2]....
        /*044c*/ 	.word	0xffffffff


	//   ....[3]....
        /*0450*/ 	.word	0xffffffff


	//   ....[4]....
        /*0454*/ 	.word	0xffffffff


	//   ....[5]....
        /*0458*/ 	.word	0xffffffff


	//   ....[6]....
        /*045c*/ 	.word	0xffffffff


	//   ....[7]....
        /*0460*/ 	.word	0xffffffff


	//   ....[8]....
        /*0464*/ 	.word	0xffffffff


	//   ....[9]....
        /*0468*/ 	.word	0xffffffff


	//   ....[10]....
        /*046c*/ 	.word	0xffffffff


	//   ....[11]....
        /*0470*/ 	.word	0xffffffff


	//   ....[12]....
        /*0474*/ 	.word	0xffffffff


	//   ....[13]....
        /*0478*/ 	.word	0xffffffff


	//   ....[14]....
        /*047c*/ 	.word	0xffffffff


	//   ....[15]....
        /*0480*/ 	.word	0xffffffff


	//   ....[16]....
        /*0484*/ 	.word	0xffffffff


	//   ....[17]....
        /*0488*/ 	.word	0xffffffff


	//   ....[18]....
        /*048c*/ 	.word	0xffffffff


	//   ....[19]....
        /*0490*/ 	.word	0xffffffff


	//   ....[20]....
        /*0494*/ 	.word	0xffffffff


	//   ....[21]....
        /*0498*/ 	.word	0xffffffff


	//   ....[22]....
        /*049c*/ 	.word	0xffffffff


	//   ....[23]....
        /*04a0*/ 	.word	0xffffffff


	//   ....[24]....
        /*04a4*/ 	.word	0xffffffff


	//   ....[25]....
        /*04a8*/ 	.word	0xffffffff


	//   ....[26]....
        /*04ac*/ 	.word	0xffffffff


	//   ....[27]....
        /*04b0*/ 	.word	0xffffffff


	//   ....[28]....
        /*04b4*/ 	.word	0xffffffff


	//   ....[29]....
        /*04b8*/ 	.word	0xffffffff


	//   ....[30]....
        /*04bc*/ 	.word	0xffffffff


	//   ....[31]....
        /*04c0*/ 	.word	0xffffffff


	//   ....[32]....
        /*04c4*/ 	.word	0xffffffff


	//   ....[33]....
        /*04c8*/ 	.word	0xffffffff


	//   ....[34]....
        /*04cc*/ 	.word	0xffffffff


	//   ....[35]....
        /*04d0*/ 	.word	0xffffffff


	//   ....[36]....
        /*04d4*/ 	.word	0xffffffff


	//   ....[37]....
        /*04d8*/ 	.word	0xffffffff


	//   ....[38]....
        /*04dc*/ 	.word	0xffffffff


	//   ....[39]....
        /*04e0*/ 	.word	0xffffffff


	//   ....[40]....
        /*04e4*/ 	.word	0xffffffff


	//   ....[41]....
        /*04e8*/ 	.word	0xffffffff


	//   ....[42]....
        /*04ec*/ 	.word	0xffffffff


	//   ....[43]....
        /*04f0*/ 	.word	0xffffffff


	//   ....[44]....
        /*04f4*/ 	.word	0xffffffff


	//   ....[45]....
        /*04f8*/ 	.word	0xffffffff


	//   ....[46]....
        /*04fc*/ 	.word	0xffffffff


	//   ....[47]....
        /*0500*/ 	.word	0xffffffff


	//   ....[48]....
        /*0504*/ 	.word	0xffffffff


	//   ....[49]....
        /*0508*/ 	.word	0xffffffff


	//   ....[50]....
        /*050c*/ 	.word	0xffffffff


	//   ....[51]....
        /*0510*/ 	.word	0xffffffff


	//   ....[52]....
        /*0514*/ 	.word	0xffffffff


	//   ....[53]....
        /*0518*/ 	.word	0xffffffff


	//   ....[54]....
        /*051c*/ 	.word	0xffffffff


	//   ....[55]....
        /*0520*/ 	.word	0xffffffff


	//   ....[56]....
        /*0524*/ 	.word	0xffffffff


	//   ....[57]....
        /*0528*/ 	.word	0xffffffff


	//   ....[58]....
        /*052c*/ 	.word	0xffffffff


	//   ....[59]....
        /*0530*/ 	.word	0xffffffff


	//   ....[60]....
        /*0534*/ 	.word	0xffffffff


	//   ....[61]....
        /*0538*/ 	.word	0xffffffff


	//   ....[62]....
        /*053c*/ 	.word	0xffffffff


	//   ....[63]....
        /*0540*/ 	.word	0xffffffff


	//   ....[64]....
        /*0544*/ 	.word	0xffffffff


	//   ....[65]....
        /*0548*/ 	.word	0xffffffff


	//   ....[66]....
        /*054c*/ 	.word	0xffffffff


	//   ....[67]....
        /*0550*/ 	.word	0xffffffff


	//   ....[68]....
        /*0554*/ 	.word	0xffffffff


	//   ....[69]....
        /*0558*/ 	.word	0xffffffff


	//   ....[70]....
        /*055c*/ 	.word	0xffffffff


	//   ....[71]....
        /*0560*/ 	.word	0xffffffff


	//   ....[72]....
        /*0564*/ 	.word	0xffffffff


	//   ....[73]....
        /*0568*/ 	.word	0xffffffff


	//   ....[74]....
        /*056c*/ 	.word	0xffffffff


	//   ....[75]....
        /*0570*/ 	.word	0xffffffff


	//   ....[76]....
        /*0574*/ 	.word	0xffffffff


	//   ....[77]....
        /*0578*/ 	.word	0xffffffff


	//   ....[78]....
        /*057c*/ 	.word	0xffffffff


	//   ....[79]....
        /*0580*/ 	.word	0xffffffff


	//   ....[80]....
        /*0584*/ 	.word	0xffffffff


	//   ....[81]....
        /*0588*/ 	.word	0xffffffff


	//   ....[82]....
        /*058c*/ 	.word	0xffffffff


	//   ....[83]....
        /*0590*/ 	.word	0xffffffff


	//   ....[84]....
        /*0594*/ 	.word	0x0500000f


	//   ....[85]....
        /*0598*/ 	.word	0x0500000f


	//   ....[86]....
        /*059c*/ 	.word	0x0500000f


	//   ....[87]....
        /*05a0*/ 	.word	0x0500000f


	//   ....[88]....
        /*05a4*/ 	.word	0x0500000f


	//   ....[89]....
        /*05a8*/ 	.word	0x0500000f


	//   ....[90]....
        /*05ac*/ 	.word	0x0500000f


	//   ....[91]....
        /*05b0*/ 	.word	0x0500000f


	//   ....[92]....
        /*05b4*/ 	.word	0x0500000f


	//   ....[93]....
        /*05b8*/ 	.word	0x0500000f


	//   ....[94]....
        /*05bc*/ 	.word	0x0500000f


	//   ....[95]....
        /*05c0*/ 	.word	0x0500000f


	//   ....[96]....
        /*05c4*/ 	.word	0x0500000f


	//   ....[97]....
        /*05c8*/ 	.word	0x0500000f


	//   ....[98]....
        /*05cc*/ 	.word	0x0500000f


	//   ....[99]....
        /*05d0*/ 	.word	0x0500000f


	//   ....[100]....
        /*05d4*/ 	.word	0x0500000f


	//   ....[101]....
        /*05d8*/ 	.word	0x0500000f


	//   ....[102]....
        /*05dc*/ 	.word	0x0500000f


	//   ....[103]....
        /*05e0*/ 	.word	0x0500000f


	//   ....[104]....
        /*05e4*/ 	.word	0x0500000f


	//   ....[105]....
        /*05e8*/ 	.word	0x0500000f


	//   ....[106]....
        /*05ec*/ 	.word	0x0500000f


	//   ....[107]....
        /*05f0*/ 	.word	0x0500000f


	//   ....[108]....
        /*05f4*/ 	.word	0x0500000f


	//   ....[109]....
        /*05f8*/ 	.word	0x0500000f


	//   ....[110]....
        /*05fc*/ 	.word	0x0500000f


	//   ....[111]....
        /*0600*/ 	.word	0x0500000f


	//----- nvinfo : EIATTR_COOP_GROUP_INSTR_OFFSETS
	.align		4
.L_1395:
        /*0604*/ 	.byte	0x04, 0x28
        /*0606*/ 	.short	(.L_1397 - .L_1396)


	//   ....[0]....
.L_1396:
        /*0608*/ 	.word	0x00000060


	//   ....[1]....
        /*060c*/ 	.word	0x000001c0


	//   ....[2]....
        /*0610*/ 	.word	0x00000270


	//   ....[3]....
        /*0614*/ 	.word	0x00000430


	//   ....[4]....
        /*0618*/ 	.word	0x00000590


	//   ....[5]....
        /*061c*/ 	.word	0x000006b0


	//   ....[6]....
        /*0620*/ 	.word	0x00000810


	//   ....[7]....
        /*0624*/ 	.word	0x00006ee0


	//   ....[8]....
        /*0628*/ 	.word	0x0000c370


	//   ....[9]....
        /*062c*/ 	.word	0x0000c390


	//   ....[10]....
        /*0630*/ 	.word	0x0000cab0


	//   ....[11]....
        /*0634*/ 	.word	0x0000caf0


	//   ....[12]....
        /*0638*/ 	.word	0x0000ea60


	//   ....[13]....
        /*063c*/ 	.word	0x0000eb70


	//   ....[14]....
        /*0640*/ 	.word	0x0000f340


	//   ....[15]....
        /*0644*/ 	.word	0x0000f3f0


	//   ....[16]....
        /*0648*/ 	.word	0x00010d70


	//   ....[17]....
        /*064c*/ 	.word	0x00010db0


	//   ....[18]....
        /*0650*/ 	.word	0x00010e00


	//   ....[19]....
        /*0654*/ 	.word	0x00010e70


	//   ....[20]....
        /*0658*/ 	.word	0x00012520


	//   ....[21]....
        /*065c*/ 	.word	0x00012530


	//   ....[22]....
        /*0660*/ 	.word	0x000125c0


	//   ....[23]....
        /*0664*/ 	.word	0x000125d0


	//   ....[24]....
        /*0668*/ 	.word	0x00013120


	//   ....[25]....
        /*066c*/ 	.word	0x00013130


	//   ....[26]....
        /*0670*/ 	.word	0x00013140


	//   ....[27]....
        /*0674*/ 	.word	0x00013150


	//   ....[28]....
        /*0678*/ 	.word	0x00013160


	//   ....[29]....
        /*067c*/ 	.word	0x00013170


	//   ....[30]....
        /*0680*/ 	.word	0x00013180


	//   ....[31]....
        /*0684*/ 	.word	0x00013190


	//   ....[32]....
        /*0688*/ 	.word	0x000131a0


	//   ....[33]....
        /*068c*/ 	.word	0x000131b0


	//   ....[34]....
        /*0690*/ 	.word	0x000131c0


	//   ....[35]....
        /*0694*/ 	.word	0x000131d0


	//   ....[36]....
        /*0698*/ 	.word	0x000131f0


	//   ....[37]....
        /*069c*/ 	.word	0x00013210


	//   ....[38]....
        /*06a0*/ 	.word	0x00013230


	//   ....[39]....
        /*06a4*/ 	.word	0x00013250


	//   ....[40]....
        /*06a8*/ 	.word	0x00013260


	//   ....[41]....
        /*06ac*/ 	.word	0x00013270


	//   ....[42]....
        /*06b0*/ 	.word	0x00013280


	//   ....[43]....
        /*06b4*/ 	.word	0x00013290


	//   ....[44]....
        /*06b8*/ 	.word	0x000132a0


	//   ....[45]....
        /*06bc*/ 	.word	0x000132b0


	//   ....[46]....
        /*06c0*/ 	.word	0x000132d0


	//   ....[47]....
        /*06c4*/ 	.word	0x000132e0


	//   ....[48]....
        /*06c8*/ 	.word	0x00014980


	//   ....[49]....
        /*06cc*/ 	.word	0x00014b50


	//   ....[50]....
        /*06d0*/ 	.word	0x00014b80


	//   ....[51]....
        /*06d4*/ 	.word	0x00014bb0


	//   ....[52]....
        /*06d8*/ 	.word	0x00014be0


	//   ....[53]....
        /*06dc*/ 	.word	0x00014c10


	//   ....[54]....
        /*06e0*/ 	.word	0x00014c40


	//   ....[55]....
        /*06e4*/ 	.word	0x00014db0


	//   ....[56]....
        /*06e8*/ 	.word	0x00014de0


	//   ....[57]....
        /*06ec*/ 	.word	0x00014e10


	//   ....[58]....
        /*06f0*/ 	.word	0x00014e40


	//   ....[59]....
        /*06f4*/ 	.word	0x00014e70


	//   ....[60]....
        /*06f8*/ 	.word	0x00014ea0


	//   ....[61]....
        /*06fc*/ 	.word	0x00014f40


	//   ....[62]....
        /*0700*/ 	.word	0x00014fa0


	//   ....[63]....
        /*0704*/ 	.word	0x00015040


	//   ....[64]....
        /*0708*/ 	.word	0x00015ec0


	//   ....[65]....
        /*070c*/ 	.word	0x00017dc0


	//   ....[66]....
        /*0710*/ 	.word	0x0001a090


	//   ....[67]....
        /*0714*/ 	.word	0x0001a0c0


	//   ....[68]....
        /*0718*/ 	.word	0x0001a100


	//   ....[69]....
        /*071c*/ 	.word	0x0001a130


	//   ....[70]....
        /*0720*/ 	.word	0x0001a160


	//   ....[71]....
        /*0724*/ 	.word	0x0001a190


	//   ....[72]....
        /*0728*/ 	.word	0x0001a1c0


	//   ....[73]....
        /*072c*/ 	.word	0x0001a1f0


	//   ....[74]....
        /*0730*/ 	.word	0x0001a370


	//   ....[75]....
        /*0734*/ 	.word	0x0001a3a0


	//   ....[76]....
        /*0738*/ 	.word	0x0001a3d0


	//   ....[77]....
        /*073c*/ 	.word	0x0001a400


	//   ....[78]....
        /*0740*/ 	.word	0x0001a430


	//   ....[79]....
        /*0744*/ 	.word	0x0001a460


	//   ....[80]....
        /*0748*/ 	.word	0x0001a520


	//   ....[81]....
        /*074c*/ 	.word	0x0001a540


	//   ....[82]....
        /*0750*/ 	.word	0x0001a5b0


	//   ....[83]....
        /*0754*/ 	.word	0x0001ac50


	//   ....[84]....
        /*0758*/ 	.word	0x0001b0c0


	//   ....[85]....
        /*075c*/ 	.word	0x0001b160


	//   ....[86]....
        /*0760*/ 	.word	0x0001b200


	//   ....[87]....
        /*0764*/ 	.word	0x0001b2a0


	//   ....[88]....
        /*0768*/ 	.word	0x0001b380


	//   ....[89]....
        /*076c*/ 	.word	0x0001b420


	//   ....[90]....
        /*0770*/ 	.word	0x0001b4c0


	//   ....[91]....
        /*0774*/ 	.word	0x0001b560


	//   ....[92]....
        /*0778*/ 	.word	0x0001b860


	//   ....[93]....
        /*077c*/ 	.word	0x0001bb40


	//   ....[94]....
        /*0780*/ 	.word	0x0001bf30


	//   ....[95]....
        /*0784*/ 	.word	0x0001bfd0


	//   ....[96]....
        /*0788*/ 	.word	0x0001c0f0


	//   ....[97]....
        /*078c*/ 	.word	0x0001c160


	//   ....[98]....
        /*0790*/ 	.word	0x0001c1d0


	//   ....[99]....
        /*0794*/ 	.word	0x0001c240


	//   ....[100]....
        /*0798*/ 	.word	0x0001c2b0


	//   ....[101]....
        /*079c*/ 	.word	0x0001c330


	//   ....[102]....
        /*07a0*/ 	.word	0x0001c3c0


	//   ....[103]....
        /*07a4*/ 	.word	0x0001c450


	//   ....[104]....
        /*07a8*/ 	.word	0x0001c4c0


	//   ....[105]....
        /*07ac*/ 	.word	0x0001c530


	//   ....[106]....
        /*07b0*/ 	.word	0x0001c5a0


	//   ....[107]....
        /*07b4*/ 	.word	0x0001c620


	//   ....[108]....
        /*07b8*/ 	.word	0x0001c690


	//   ....[109]....
        /*07bc*/ 	.word	0x0001c730


	//   ....[110]....
        /*07c0*/ 	.word	0x0001c7c0


	//   ....[111]....
        /*07c4*/ 	.word	0x0001c8f0


	//----- nvinfo : EIATTR_REG_RECONFIG
	.align		4
.L_1397:
        /*07c8*/ 	.byte	0x01, 0x54
	.zero		2


	//----- nvinfo : EIATTR_SYSCALL_OFFSETS
	.align		4
        /*07cc*/ 	.byte	0x04, 0x46
        /*07ce*/ 	.short	(.L_1399 - .L_1398)


	//   ....[0]....
.L_1398:
        /*07d0*/ 	.word	0x000018c0


	//   ....[1]....
        /*07d4*/ 	.word	0x00001a10


	//   ....[2]....
        /*07d8*/ 	.word	0x00007050


	//   ....[3]....
        /*07dc*/ 	.word	0x000073f0


	//   ....[4]....
        /*07e0*/ 	.word	0x00017560


	//   ....[5]....
        /*07e4*/ 	.word	0x00017690


	//   ....[6]....
        /*07e8*/ 	.word	0x000177c0


	//   ....[7]....
        /*07ec*/ 	.word	0x000178f0


	//----- nvinfo : EIATTR_MBARRIER_INSTR_OFFSETS
	.align		4
.L_1399:
        /*07f0*/ 	.byte	0x04, 0x39
        /*07f2*/ 	.short	(.L_1401 - .L_1400)


	//   ....[0]....
.L_1400:
        /*07f4*/ 	.word	0x000002e0
        /*07f8*/ 	.word	0x000000ff
        /*07fc*/ 	.word	0x00019c00
        /*0800*/ 	.short	0x0100
        /*0802*/ 	.byte	0x08
	.zero		1


	//   ....[1]....
        /*0804*/ 	.word	0x000002f0
        /*0808*/ 	.word	0x000000ff
        /*080c*/ 	.word	0x00019c20
        /*0810*/ 	.short	0x0100
        /*0812*/ 	.byte	0x08
	.zero		1


	//   ....[2]....
        /*0814*/ 	.word	0x000003e0
        /*0818*/ 	.word	0x000000ff
        /*081c*/ 	.word	0x00019c30
        /*0820*/ 	.short	0x0100
        /*0822*/ 	.byte	0x08
	.zero		1


	//   ....[3]....
        /*0824*/ 	.word	0x000003f0
        /*0828*/ 	.word	0x000000ff
        /*082c*/ 	.word	0x00019c40
        /*0830*/ 	.short	0x0100
        /*0832*/ 	.byte	0x08
	.zero		1


	//   ....[4]....
        /*0834*/ 	.word	0x00000400
        /*0838*/ 	.word	0x000000ff
        /*083c*/ 	.word	0x00019c38
        /*0840*/ 	.short	0x0100
        /*0842*/ 	.byte	0x08
	.zero		1


	//   ....[5]....
        /*0844*/ 	.word	0x00000410
        /*0848*/ 	.word	0x000000ff
        /*084c*/ 	.word	0x00019c48
        /*0850*/ 	.short	0x0100
        /*0852*/ 	.byte	0x08
	.zero		1


	//   ....[6]....
        /*0854*/ 	.word	0x00000540
        /*0858*/ 	.word	0x000000ff
        /*085c*/ 	.word	0x00019c50
        /*0860*/ 	.short	0x0100
        /*0862*/ 	.byte	0x08
	.zero		1


	//   ....[7]....
        /*0864*/ 	.word	0x00000550
        /*0868*/ 	.word	0x000000ff
        /*086c*/ 	.word	0x00019c60
        /*0870*/ 	.short	0x0100
        /*0872*/ 	.byte	0x08
	.zero		1


	//   ....[8]....
        /*0874*/ 	.word	0x00000560
        /*0878*/ 	.word	0x000000ff
        /*087c*/ 	.word	0x00019c58
        /*0880*/ 	.short	0x0100
        /*0882*/ 	.byte	0x08
	.zero		1


	//   ....[9]....
        /*0884*/ 	.word	0x00000570
        /*0888*/ 	.word	0x000000ff
        /*088c*/ 	.word	0x00019c68
        /*0890*/ 	.short	0x0100
        /*0892*/ 	.byte	0x08
	.zero		1


	//   ....[10]....
        /*0894*/ 	.word	0x00000660
        /*0898*/ 	.word	0x000000ff
        /*089c*/ 	.word	0x00019c70
        /*08a0*/ 	.short	0x0100
        /*08a2*/ 	.byte	0x06
	.zero		1


	//   ....[11]....
        /*08a4*/ 	.word	0x00000670
        /*08a8*/ 	.word	0x000000ff
        /*08ac*/ 	.word	0x00019c80
        /*08b0*/ 	.short	0x0100
        /*08b2*/ 	.byte	0x06
	.zero		1


	//   ....[12]....
        /*08b4*/ 	.word	0x00000680
        /*08b8*/ 	.word	0x000000ff
        /*08bc*/ 	.word	0x00019c78
        /*08c0*/ 	.short	0x0100
        /*08c2*/ 	.byte	0x06
	.zero		1


	//   ....[13]....
        /*08c4*/ 	.word	0x00000690
        /*08c8*/ 	.word	0x000000ff
        /*08cc*/ 	.word	0x00019c88
        /*08d0*/ 	.short	0x0100
        /*08d2*/ 	.byte	0x06
	.zero		1


	//   ....[14]....
        /*08d4*/ 	.word	0x000007c0
        /*08d8*/ 	.word	0x000000ff
        /*08dc*/ 	.word	0x00019c90
        /*08e0*/ 	.short	0x0100
        /*08e2*/ 	.byte	0x08
	.zero		1


	//   ....[15]....
        /*08e4*/ 	.word	0x000007d0
        /*08e8*/ 	.word	0x000000ff
        /*08ec*/ 	.word	0x00019ca0
        /*08f0*/ 	.short	0x0100
        /*08f2*/ 	.byte	0x08
	.zero		1


	//   ....[16]....
        /*08f4*/ 	.word	0x000007e0
        /*08f8*/ 	.word	0x000000ff
        /*08fc*/ 	.word	0x00019c98
        /*0900*/ 	.short	0x0100
        /*0902*/ 	.byte	0x08
	.zero		1


	//   ....[17]....
        /*0904*/ 	.word	0x000007f0
        /*0908*/ 	.word	0x000000ff
        /*090c*/ 	.word	0x00019ca8
        /*0910*/ 	.short	0x0100
        /*0912*/ 	.byte	0x08
	.zero		1


	//   ....[18]....
        /*0914*/ 	.word	0x00000920
        /*0918*/ 	.word	0x000000ff
        /*091c*/ 	.word	0x00019cb0
        /*0920*/ 	.short	0x0100
        /*0922*/ 	.byte	0x08
	.zero		1


	//   ....[19]....
        /*0924*/ 	.word	0x00000930
        /*0928*/ 	.word	0x000000ff
        /*092c*/ 	.word	0x00019cc0
        /*0930*/ 	.short	0x0100
        /*0932*/ 	.byte	0x08
	.zero		1


	//   ....[20]....
        /*0934*/ 	.word	0x00000940
        /*0938*/ 	.word	0x000000ff
        /*093c*/ 	.word	0x00019cb8
        /*0940*/ 	.short	0x0100
        /*0942*/ 	.byte	0x08
	.zero		1


	//   ....[21]....
        /*0944*/ 	.word	0x00000950
        /*0948*/ 	.word	0x000000ff
        /*094c*/ 	.word	0x00019cc8
        /*0950*/ 	.short	0x0100
        /*0952*/ 	.byte	0x08
	.zero		1


	//   ....[22]....
        /*0954*/ 	.word	0x00002870
        /*0958*/ 	.word	0x00000055
        /*095c*/ 	.word	0x00019c90
        /*0960*/ 	.short	0x010a
        /*0962*/ 	.byte	0x3f
	.zero		1


	//   ....[23]....
        /*0964*/ 	.word	0x00004260
        /*0968*/ 	.word	0x00000055
        /*096c*/ 	.word	0x00019c90
        /*0970*/ 	.short	0x010a
        /*0972*/ 	.byte	0x3f
	.zero		1


	//   ....[24]....
        /*0974*/ 	.word	0x00006360
        /*0978*/ 	.word	0x00000055
        /*097c*/ 	.word	0x00019c90
        /*0980*/ 	.short	0x010a
        /*0982*/ 	.byte	0x3f
	.zero		1


	//   ....[25]....
        /*0984*/ 	.word	0x00006530
        /*0988*/ 	.word	0x00000008
        /*098c*/ 	.word	0x00000000
        /*0990*/ 	.short	0x0101
        /*0992*/ 	.byte	0x3f
	.zero		1


	//   ....[26]....
        /*0994*/ 	.word	0x00006570
        /*0998*/ 	.word	0x00000055
        /*099c*/ 	.word	0x00019cb0
        /*09a0*/ 	.short	0x010a
        /*09a2*/ 	.byte	0x3f
	.zero		1


	//   ....[27]....
        /*09a4*/ 	.word	0x000067f0
        /*09a8*/ 	.word	0x00000055
        /*09ac*/ 	.word	0x00000000
        /*09b0*/ 	.short	0x0101
        /*09b2*/ 	.byte	0x3f
	.zero		1


	//   ....[28]....
        /*09b4*/ 	.word	0x000070f0
        /*09b8*/ 	.word	0x00000010
        /*09bc*/ 	.word	0x00019c00
        /*09c0*/ 	.short	0x010a
        /*09c2*/ 	.byte	0x3f
	.zero		1


	//   ....[29]....
        /*09c4*/ 	.word	0x00007140
        /*09c8*/ 	.word	0x00000010
        /*09cc*/ 	.word	0x00019c00
        /*09d0*/ 	.short	0x010a
        /*09d2*/ 	.byte	0x3f
	.zero		1


	//   ....[30]....
        /*09d4*/ 	.word	0x00007ad0
        /*09d8*/ 	.word	0x00000010
        /*09dc*/ 	.word	0x00019c00
        /*09e0*/ 	.short	0x010a
        /*09e2*/ 	.byte	0x3f
	.zero		1


	//   ....[31]....
        /*09e4*/ 	.word	0x00009840
        /*09e8*/ 	.word	0x00000010
        /*09ec*/ 	.word	0x00019c00
        /*09f0*/ 	.short	0x010a
        /*09f2*/ 	.byte	0x3f
	.zero		1


	//   ....[32]....
        /*09f4*/ 	.word	0x0000b9d0
        /*09f8*/ 	.word	0x0000000a
        /*09fc*/ 	.word	0x00019c30
        /*0a00*/ 	.short	0x010a
        /*0a02*/ 	.byte	0x3f
	.zero		1


	//   ....[33]....
        /*0a04*/ 	.word	0x0000ba80
        /*0a08*/ 	.word	0x0000000a
        /*0a0c*/ 	.word	0x00019c30
        /*0a10*/ 	.short	0x010a
        /*0a12*/ 	.byte	0x3f
	.zero		1


	//   ....[34]....
        /*0a14*/ 	.word	0x0000cf50
        /*0a18*/ 	.word	0x0000003d
        /*0a1c*/ 	.word	0x00000000
        /*0a20*/ 	.short	0x0101
        /*0a22*/ 	.byte	0x3f
	.zero		1


	//   ....[35]....
        /*0a24*/ 	.word	0x0000deb0
        /*0a28*/ 	.word	0x00000015
        /*0a2c*/ 	.word	0x00019c30
        /*0a30*/ 	.short	0x010a
        /*0a32*/ 	.byte	0x3f
	.zero		1


	//   ....[36]....
        /*0a34*/ 	.word	0x0000df30
        /*0a38*/ 	.word	0x00000015
        /*0a3c*/ 	.word	0x00019c30
        /*0a40*/ 	.short	0x010a
        /*0a42*/ 	.byte	0x3f
	.zero		1


	//   ....[37]....
        /*0a44*/ 	.word	0x0000e130
        /*0a48*/ 	.word	0x00000098
        /*0a4c*/ 	.word	0x00019c50
        /*0a50*/ 	.short	0x010a
        /*0a52*/ 	.byte	0x3f
	.zero		1


	//   ....[38]....
        /*0a54*/ 	.word	0x0000e180
        /*0a58*/ 	.word	0x00000098
        /*0a5c*/ 	.word	0x00019c50
        /*0a60*/ 	.short	0x010a
        /*0a62*/ 	.byte	0x3f
	.zero		1


	//   ....[39]....
        /*0a64*/ 	.word	0x0000f890
        /*0a68*/ 	.word	0x00000015
        /*0a6c*/ 	.word	0x00000000
        /*0a70*/ 	.short	0x0101
        /*0a72*/ 	.byte	0x3f
	.zero		1


	//   ....[40]....
        /*0a74*/ 	.word	0x0000fe90
        /*0a78*/ 	.word	0x00000098
        /*0a7c*/ 	.word	0x00000000
        /*0a80*/ 	.short	0x0101
        /*0a82*/ 	.byte	0x3f
	.zero		1


	//   ....[41]....
        /*0a84*/ 	.word	0x00010520
        /*0a88*/ 	.word	0x00000000
        /*0a8c*/ 	.word	0x00019c30
        /*0a90*/ 	.short	0x010a
        /*0a92*/ 	.byte	0x3f
	.zero		1


	//   ....[42]....
        /*0a94*/ 	.word	0x000105a0
        /*0a98*/ 	.word	0x00000000
        /*0a9c*/ 	.word	0x00019c30
        /*0aa0*/ 	.short	0x010a
        /*0aa2*/ 	.byte	0x3f
	.zero		1


	//   ....[43]....
        /*0aa4*/ 	.word	0x000107a0
        /*0aa8*/ 	.word	0x00000015
        /*0aac*/ 	.word	0x00019c50
        /*0ab0*/ 	.short	0x010a
        /*0ab2*/ 	.byte	0x3f
	.zero		1


	//   ....[44]....
        /*0ab4*/ 	.word	0x000107f0
        /*0ab8*/ 	.word	0x00000015
        /*0abc*/ 	.word	0x00019c50
        /*0ac0*/ 	.short	0x010a
        /*0ac2*/ 	.byte	0x3f
	.zero		1


	//   ....[45]....
        /*0ac4*/ 	.word	0x00011680
        /*0ac8*/ 	.word	0x00000053
        /*0acc*/ 	.word	0x00000000
        /*0ad0*/ 	.short	0x0101
        /*0ad2*/ 	.byte	0x3f
	.zero		1


	//   ....[46]....
        /*0ad4*/ 	.word	0x00012140
        /*0ad8*/ 	.word	0x00000015
        /*0adc*/ 	.word	0x00000000
        /*0ae0*/ 	.short	0x0101
        /*0ae2*/ 	.byte	0x3f
	.zero		1


	//   ....[47]....
        /*0ae4*/ 	.word	0x000121c0
        /*0ae8*/ 	.word	0x0000000c
        /*0aec*/ 	.word	0x00019c50
        /*0af0*/ 	.short	0x010a
        /*0af2*/ 	.byte	0x3f
	.zero		1


	//   ....[48]....
        /*0af4*/ 	.word	0x00012210
        /*0af8*/ 	.word	0x0000000c
        /*0afc*/ 	.word	0x00019c50
        /*0b00*/ 	.short	0x010a
        /*0b02*/ 	.byte	0x3f
	.zero		1


	//   ....[49]....
        /*0b04*/ 	.word	0x00012b20
        /*0b08*/ 	.word	0x00000000
        /*0b0c*/ 	.word	0x00000000
        /*0b10*/ 	.short	0x0101
        /*0b12*/ 	.byte	0x3f
	.zero		1


	//   ....[50]....
        /*0b14*/ 	.word	0x00013dd0
        /*0b18*/ 	.word	0x00000014
        /*0b1c*/ 	.word	0x00000000
        /*0b20*/ 	.short	0x0101
        /*0b22*/ 	.byte	0x3f
	.zero		1


	//   ....[51]....
        /*0b24*/ 	.word	0x00015fd0
        /*0b28*/ 	.word	0x0000000c
        /*0b2c*/ 	.word	0x00019c20
        /*0b30*/ 	.short	0x010a
        /*0b32*/ 	.byte	0x3f
	.zero		1


	//   ....[52]....
        /*0b34*/ 	.word	0x00016060
        /*0b38*/ 	.word	0x00000009
        /*0b3c*/ 	.word	0x00019ca0
        /*0b40*/ 	.short	0x010a
        /*0b42*/ 	.byte	0x3f
	.zero		1


	//   ....[53]....
        /*0b44*/ 	.word	0x000164b0
        /*0b48*/ 	.word	0x00000009
        /*0b4c*/ 	.word	0x00019cc0
        /*0b50*/ 	.short	0x010a
        /*0b52*/ 	.byte	0x3f
	.zero		1


	//   ....[54]....
        /*0b54*/ 	.word	0x000169c0
        /*0b58*/ 	.word	0x00000009
        /*0b5c*/ 	.word	0x00019ca0
        /*0b60*/ 	.short	0x010a
        /*0b62*/ 	.byte	0x3f
	.zero		1


	//   ....[55]....
        /*0b64*/ 	.word	0x00016e00
        /*0b68*/ 	.word	0x00000009
        /*0b6c*/ 	.word	0x00019cc0
        /*0b70*/ 	.short	0x010a
        /*0b72*/ 	.byte	0x3f
	.zero		1


	//   ....[56]....
        /*0b74*/ 	.word	0x00017fd0
        /*0b78*/ 	.word	0x00000005
        /*0b7c*/ 	.word	0x00019c80
        /*0b80*/ 	.short	0x010a
        /*0b82*/ 	.byte	0x3f
	.zero		1


	//   ....[57]....
        /*0b84*/ 	.word	0x00018220
        /*0b88*/ 	.word	0x00000005
        /*0b8c*/ 	.word	0x00019c40
        /*0b90*/ 	.short	0x010a
        /*0b92*/ 	.byte	0x3f
	.zero		1


	//   ....[58]....
        /*0b94*/ 	.word	0x000186f0
        /*0b98*/ 	.word	0x0000001c
        /*0b9c*/ 	.word	0x00019c20
        /*0ba0*/ 	.short	0x010a
        /*0ba2*/ 	.byte	0x3f
	.zero		1


	//   ....[59]....
        /*0ba4*/ 	.word	0x000189a0
        /*0ba8*/ 	.word	0x00000005
        /*0bac*/ 	.word	0x00019c80
        /*0bb0*/ 	.short	0x010a
        /*0bb2*/ 	.byte	0x3f
	.zero		1


	//   ....[60]....
        /*0bb4*/ 	.word	0x00018de0
        /*0bb8*/ 	.word	0x00000005
        /*0bbc*/ 	.word	0x00019c40
        /*0bc0*/ 	.short	0x010a
        /*0bc2*/ 	.byte	0x3f
	.zero		1


	//   ....[61]....
        /*0bc4*/ 	.word	0x00019280
        /*0bc8*/ 	.word	0x0000000d
        /*0bcc*/ 	.word	0x00019c70
        /*0bd0*/ 	.short	0x010a
        /*0bd2*/ 	.byte	0x3f
	.zero		1


	//   ....[62]....
        /*0bd4*/ 	.word	0x00019300
        /*0bd8*/ 	.word	0x0000000d
        /*0bdc*/ 	.word	0x00019c60
        /*0be0*/ 	.short	0x010a
        /*0be2*/ 	.byte	0x3f
	.zero		1


	//   ....[63]....
        /*0be4*/ 	.word	0x00019760
        /*0be8*/ 	.word	0x0000000d
        /*0bec*/ 	.word	0x00019c50
        /*0bf0*/ 	.short	0x0101
        /*0bf2*/ 	.byte	0x3f
	.zero		1


	//   ....[64]....
        /*0bf4*/ 	.word	0x000197e0
        /*0bf8*/ 	.word	0x0000000d
        /*0bfc*/ 	.word	0x00000000
        /*0c00*/ 	.short	0x0101
        /*0c02*/ 	.byte	0x3f
	.zero		1


	//   ....[65]....
        /*0c04*/ 	.word	0x00019980
        /*0c08*/ 	.word	0x00000000
        /*0c0c*/ 	.word	0x00019c70
        /*0c10*/ 	.short	0x010a
        /*0c12*/ 	.byte	0x3f
	.zero		1


	//   ....[66]....
        /*0c14*/ 	.word	0x000199f0
        /*0c18*/ 	.word	0x00000000
        /*0c1c*/ 	.word	0x00019c60
        /*0c20*/ 	.short	0x010a
        /*0c22*/ 	.byte	0x3f
	.zero		1


	//   ....[67]....
        /*0c24*/ 	.word	0x00019e60
        /*0c28*/ 	.word	0x00000000
        /*0c2c*/ 	.word	0x00019c50
        /*0c30*/ 	.short	0x0101
        /*0c32*/ 	.byte	0x3f
	.zero		1


	//   ....[68]....
        /*0c34*/ 	.word	0x00019ef0
        /*0c38*/ 	.word	0x00000002
        /*0c3c*/ 	.word	0x00000000
        /*0c40*/ 	.short	0x0101
        /*0c42*/ 	.byte	0x3f
	.zero		1


	//   ....[69]....
        /*0c44*/ 	.word	0x0001abd0
        /*0c48*/ 	.word	0x00000007
        /*0c4c*/ 	.word	0x00019c20
        /*0c50*/ 	.short	0x010a
        /*0c52*/ 	.byte	0x3f
	.zero		1


	//   ....[70]....
        /*0c54*/ 	.word	0x0001ad60
        /*0c58*/ 	.word	0x00000005
        /*0c5c*/ 	.word	0x00000000
        /*0c60*/ 	.short	0x010a
        /*0c62*/ 	.byte	0x3f
	.zero		1


	//   ....[71]....
        /*0c64*/ 	.word	0x0001add0
        /*0c68*/ 	.word	0x00000003
        /*0c6c*/ 	.word	0x00000000
        /*0c70*/ 	.short	0x010a
        /*0c72*/ 	.byte	0x3f
	.zero		1


	//   ....[72]....
        /*0c74*/ 	.word	0x0001ae20
        /*0c78*/ 	.word	0x00000003
        /*0c7c*/ 	.word	0x00019c60
        /*0c80*/ 	.short	0x010a
        /*0c82*/ 	.byte	0x3f
	.zero		1


	//   ....[73]....
        /*0c84*/ 	.word	0x0001ae70
        /*0c88*/ 	.word	0x00000005
        /*0c8c*/ 	.word	0x00019c60
        /*0c90*/ 	.short	0x010a
        /*0c92*/ 	.byte	0x3f
	.zero		1


	//   ....[74]....
        /*0c94*/ 	.word	0x0001aeb0
        /*0c98*/ 	.word	0x00000003
        /*0c9c*/ 	.word	0x00019c80
        /*0ca0*/ 	.short	0x010a
        /*0ca2*/ 	.byte	0x3f
	.zero		1


	//   ....[75]....
        /*0ca4*/ 	.word	0x0001aed0
        /*0ca8*/ 	.word	0x00000005
        /*0cac*/ 	.word	0x00019c80
        /*0cb0*/ 	.short	0x010a
        /*0cb2*/ 	.byte	0x3f
	.zero		1


	//   ....[76]....
        /*0cb4*/ 	.word	0x0001af30
        /*0cb8*/ 	.word	0x00000055
        /*0cbc*/ 	.word	0x00019c90
        /*0cc0*/ 	.short	0x010a
        /*0cc2*/ 	.byte	0x3f
	.zero		1


	//   ....[77]....
        /*0cc4*/ 	.word	0x0001af80
        /*0cc8*/ 	.word	0x00000055
        /*0ccc*/ 	.word	0x00019c90
        /*0cd0*/ 	.short	0x010a
        /*0cd2*/ 	.byte	0x3f
	.zero		1


	//   ....[78]....
        /*0cd4*/ 	.word	0x0001afd0
        /*0cd8*/ 	.word	0x00000055
        /*0cdc*/ 	.word	0x00019c90
        /*0ce0*/ 	.short	0x010a
        /*0ce2*/ 	.byte	0x3f
	.zero		1


	//   ....[79]....
        /*0ce4*/ 	.word	0x0001b020
        /*0ce8*/ 	.word	0x00000055
        /*0cec*/ 	.word	0x00019cb0
        /*0cf0*/ 	.short	0x010a
        /*0cf2*/ 	.byte	0x3f
	.zero		1


	//   ....[80]....
        /*0cf4*/ 	.word	0x0001b2e0
        /*0cf8*/ 	.word	0x00000010
        /*0cfc*/ 	.word	0x00019c00
        /*0d00*/ 	.short	0x010a
        /*0d02*/ 	.byte	0x3f
	.zero		1


	//   ....[81]....
        /*0d04*/ 	.word	0x0001b5a0
        /*0d08*/ 	.word	0x00000010
        /*0d0c*/ 	.word	0x00019c00
        /*0d10*/ 	.short	0x010a
        /*0d12*/ 	.byte	0x3f
	.zero		1


	//   ....[82]....
        /*0d14*/ 	.word	0x0001b5f0
        /*0d18*/ 	.word	0x0000000a
        /*0d1c*/ 	.word	0x00019c30
        /*0d20*/ 	.short	0x010a
        /*0d22*/ 	.byte	0x3f
	.zero		1


	//   ....[83]....
        /*0d24*/ 	.word	0x0001b640
        /*0d28*/ 	.word	0x00000015
        /*0d2c*/ 	.word	0x00019c30
        /*0d30*/ 	.short	0x010a
        /*0d32*/ 	.byte	0x3f
	.zero		1


	//   ....[84]....
        /*0d34*/ 	.word	0x0001b690
        /*0d38*/ 	.word	0x00000098
        /*0d3c*/ 	.word	0x00019c50
        /*0d40*/ 	.short	0x010a
        /*0d42*/ 	.byte	0x3f
	.zero		1


	//   ....[85]....
        /*0d44*/ 	.word	0x0001b6e0
        /*0d48*/ 	.word	0x00000000
        /*0d4c*/ 	.word	0x00019c30
        /*0d50*/ 	.short	0x010a
        /*0d52*/ 	.byte	0x3f
	.zero		1


	//   ....[86]....
        /*0d54*/ 	.word	0x0001b730
        /*0d58*/ 	.word	0x00000015
        /*0d5c*/ 	.word	0x00019c50
        /*0d60*/ 	.short	0x010a
        /*0d62*/ 	.byte	0x3f
	.zero		1


	//   ....[87]....
        /*0d64*/ 	.word	0x0001b780
        /*0d68*/ 	.word	0x0000000c
        /*0d6c*/ 	.word	0x00019c50
        /*0d70*/ 	.short	0x010a
        /*0d72*/ 	.byte	0x3f
	.zero		1


	//   ....[88]....
        /*0d74*/ 	.word	0x0001b920
        /*0d78*/ 	.word	0x0000000c
        /*0d7c*/ 	.word	0x00019c20
        /*0d80*/ 	.short	0x010a
        /*0d82*/ 	.byte	0x3f
	.zero		1


	//   ....[89]....
        /*0d84*/ 	.word	0x0001b970
        /*0d88*/ 	.word	0x00000009
        /*0d8c*/ 	.word	0x00019ca0
        /*0d90*/ 	.short	0x010a
        /*0d92*/ 	.byte	0x3f
	.zero		1


	//   ....[90]....
        /*0d94*/ 	.word	0x0001b9c0
        /*0d98*/ 	.word	0x00000009
        /*0d9c*/ 	.word	0x00019cc0
        /*0da0*/ 	.short	0x010a
        /*0da2*/ 	.byte	0x3f
	.zero		1


	//   ....[91]....
        /*0da4*/ 	.word	0x0001ba10
        /*0da8*/ 	.word	0x00000009
        /*0dac*/ 	.word	0x00019ca0
        /*0db0*/ 	.short	0x010a
        /*0db2*/ 	.byte	0x3f
	.zero		1


	//   ....[92]....
        /*0db4*/ 	.word	0x0001ba60
        /*0db8*/ 	.word	0x00000009
        /*0dbc*/ 	.word	0x00019cc0
        /*0dc0*/ 	.short	0x010a
        /*0dc2*/ 	.byte	0x3f
	.zero		1


	//   ....[93]....
        /*0dc4*/ 	.word	0x0001bc00
        /*0dc8*/ 	.word	0x00000005
        /*0dcc*/ 	.word	0x00019c80
        /*0dd0*/ 	.short	0x010a
        /*0dd2*/ 	.byte	0x3f
	.zero		1


	//   ....[94]....
        /*0dd4*/ 	.word	0x0001bc50
        /*0dd8*/ 	.word	0x00000005
        /*0ddc*/ 	.word	0x00019c40
        /*0de0*/ 	.short	0x010a
        /*0de2*/ 	.byte	0x3f
	.zero		1


	//   ....[95]....
        /*0de4*/ 	.word	0x0001bca0
        /*0de8*/ 	.word	0x0000001c
        /*0dec*/ 	.word	0x00019c20
        /*0df0*/ 	.short	0x010a
        /*0df2*/ 	.byte	0x3f
	.zero		1


	//   ....[96]....
        /*0df4*/ 	.word	0x0001bcf0
        /*0df8*/ 	.word	0x00000005
        /*0dfc*/ 	.word	0x00019c80
        /*0e00*/ 	.short	0x010a
        /*0e02*/ 	.byte	0x3f
	.zero		1


	//   ....[97]....
        /*0e04*/ 	.word	0x0001bd40
        /*0e08*/ 	.word	0x00000005
        /*0e0c*/ 	.word	0x00019c40
        /*0e10*/ 	.short	0x010a
        /*0e12*/ 	.byte	0x3f
	.zero		1


	//   ....[98]....
        /*0e14*/ 	.word	0x0001bd90
        /*0e18*/ 	.word	0x0000000d
        /*0e1c*/ 	.word	0x00019c70
        /*0e20*/ 	.short	0x010a
        /*0e22*/ 	.byte	0x3f
	.zero		1


	//   ....[99]....
        /*0e24*/ 	.word	0x0001bde0
        /*0e28*/ 	.word	0x0000000d
        /*0e2c*/ 	.word	0x00019c60
        /*0e30*/ 	.short	0x010a
        /*0e32*/ 	.byte	0x3f
	.zero		1


	//   ....[100]....
        /*0e34*/ 	.word	0x0001be30
        /*0e38*/ 	.word	0x00000000
        /*0e3c*/ 	.word	0x00019c70
        /*0e40*/ 	.short	0x010a
        /*0e42*/ 	.byte	0x3f
	.zero		1


	//   ....[101]....
        /*0e44*/ 	.word	0x0001be80
        /*0e48*/ 	.word	0x00000000
        /*0e4c*/ 	.word	0x00019c60
        /*0e50*/ 	.short	0x010a
        /*0e52*/ 	.byte	0x3f
	.zero		1


	//   ....[102]....
        /*0e54*/ 	.word	0x0001c810
        /*0e58*/ 	.word	0x00000007
        /*0e5c*/ 	.word	0x00019c20
        /*0e60*/ 	.short	0x010a
        /*0e62*/ 	.byte	0x3f
	.zero		1


	//   ....[103]....
        /*0e64*/ 	.word	0x0001c9b0
        /*0e68*/ 	.word	0x00000005
        /*0e6c*/ 	.word	0x00000000
        /*0e70*/ 	.short	0x010a
        /*0e72*/ 	.byte	0x3f
	.zero		1


	//   ....[104]....
        /*0e74*/ 	.word	0x0001ca00
        /*0e78*/ 	.word	0x00000003
        /*0e7c*/ 	.word	0x00000000
        /*0e80*/ 	.short	0x010a
        /*0e82*/ 	.byte	0x3f
	.zero		1


	//   ....[105]....
        /*0e84*/ 	.word	0x0001ca50
        /*0e88*/ 	.word	0x00000003
        /*0e8c*/ 	.word	0x00019c60
        /*0e90*/ 	.short	0x010a
        /*0e92*/ 	.byte	0x3f
	.zero		1


	//   ....[106]....
        /*0e94*/ 	.word	0x0001caa0
        /*0e98*/ 	.word	0x00000005
        /*0e9c*/ 	.word	0x00019c60
        /*0ea0*/ 	.short	0x010a
        /*0ea2*/ 	.byte	0x3f
	.zero		1


	//   ....[107]....
        /*0ea4*/ 	.word	0x0001caf0
        /*0ea8*/ 	.word	0x00000003
        /*0eac*/ 	.word	0x00019c80
        /*0eb0*/ 	.short	0x010a
        /*0eb2*/ 	.byte	0x3f
	.zero		1


	//----- nvinfo : EIATTR_NUM_MBARRIERS
	.align		4
.L_1401:
        /*0eb4*/ 	.byte	0x03, 0x38
        /*0eb6*/ 	.short	0x0016


	//----- nvinfo : EIATTR_EXIT_INSTR_OFFSETS
	.align		4
        /*0eb8*/ 	.byte	0x04, 0x1c
        /*0eba*/ 	.short	(.L_1403 - .L_1402)


	//   ....[0]....
.L_1402:
        /*0ebc*/ 	.word	0x0001af20


	//----- nvinfo : EIATTR_MAX_THREADS
	.align		4
.L_1403:
        /*0ec0*/ 	.byte	0x04, 0x05
        /*0ec2*/ 	.short	(.L_1405 - .L_1404)
.L_1404:
        /*0ec4*/ 	.word	0x00000200
        /*0ec8*/ 	.word	0x00000001
        /*0ecc*/ 	.word	0x00000001


	//----- nvinfo : EIATTR_CRS_STACK_SIZE
	.align		4
.L_1405:
        /*0ed0*/ 	.byte	0x04, 0x1e
        /*0ed2*/ 	.short	(.L_1407 - .L_1406)
.L_1406:
        /*0ed4*/ 	.word	0x00000000


	//----- nvinfo : EIATTR_CBANK_PARAM_SIZE
	.align		4
.L_1407:
        /*0ed8*/ 	.byte	0x03, 0x19
        /*0eda*/ 	.short	0x0a70


	//----- nvinfo : EIATTR_PARAM_CBANK
	.align		4
        /*0edc*/ 	.byte	0x04, 0x0a
        /*0ede*/ 	.short	(.L_1409 - .L_1408)
	.align		4
.L_1408:
        /*0ee0*/ 	.word	index@(.nv.constant0._ZN7cutlass13device_kernelIN5flash11enable_sm90INS1_16FlashAttnFwdSm90INS1_25CollectiveMainloopFwdSm90ILi2EN4cute5tupleIJNS5_1CILi1EEES8_S8_EEENS6_IJNS7_ILi192EEENS7_ILi128EEENS7_ILi96EEEEEELi96ENS_12float_e4m3_tEfNS_4arch4Sm90ELb1ELb0ELb0ELb1ELb0ELb1ELb0ELb1ELb1ELb0ELb0ELb0EEENS1_21CollectiveEpilogueFwdINS6_IJSA_SC_SB_EEES9_NS_10bfloat16_tESG_Li384ELb1ELb0ELb0ELb1EEENS1_36VarlenDynamicPersistentTileSchedulerILi192ELi128ELi384ELi128ELb0ELb0ELb1ELb1ELb1ELb1EEEEEEEEEvNT_6ParamsE)
        /*0ee4*/ 	.short	0x0210
        /*0ee6*/ 	.short	0x0a70


	//----- nvinfo : EIATTR_SW_WAR
	.align		4
.L_1409:
        /*0ee8*/ 	.byte	0x04, 0x36
        /*0eea*/ 	.short	(.L_1411 - .L_1410)
.L_1410:
        /*0eec*/ 	.word	0x00000008
.L_1411:


//--------------------- .nv.info._ZN7cutlass13device_kernelIN5flash11enable_sm90INS1_16FlashAttnFwdSm90INS1_25CollectiveMainloopFwdSm90ILi2EN4cute5tupleIJNS5_1CILi1EEES8_S8_EEENS6_IJNS7_ILi192EEENS7_ILi160EEENS7_ILi64EEEEEELi64ENS_12float_e4m3_tEfNS_4arch4Sm90ELb0ELb0ELb0ELb0ELb0ELb0ELb0ELb1ELb1ELb0ELb0ELb0EEENS1_21CollectiveEpilogueFwdINS6_IJSA_SC_SB_EEES9_NS_10bfloat16_tESG_Li384ELb0ELb0ELb0ELb1EEENS1_29StaticPersistentTileSchedulerILb0EEEEEEEEEvNT_6ParamsE --------------------------
	.section	.nv.info._ZN7cutlass13device_kernelIN5flash11enable_sm90INS1_16FlashAttnFwdSm90INS1_25CollectiveMainloopFwdSm90ILi2EN4cute5tupleIJNS5_1CILi1EEES8_S8_EEENS6_IJNS7_ILi192EEENS7_ILi160EEENS7_ILi64EEEEEELi64ENS_12float_e4m3_tEfNS_4arch4Sm90ELb0ELb0ELb0ELb0ELb0ELb0ELb0ELb1ELb1ELb0ELb0ELb0EEENS1_21CollectiveEpilogueFwdINS6_IJSA_SC_SB_EEES9_NS_10bfloat16_tESG_Li384ELb0ELb0ELb0ELb1EEENS1_29StaticPersistentTileSchedulerILb0EEEEEEEEEvNT_6ParamsE,"",@"SHT_CUDA_INFO"
	.sectionflags	@""
	.align	4


	//----- nvinfo : EIATTR_CUDA_API_VERSION
	.align		4
        /*0000*/ 	.byte	0x04, 0x37
        /*0002*/ 	.short	(.L_1413 - .L_1412)
.L_1412:
        /*0004*/ 	.word	0x00000082


	//----- nvinfo : EIATTR_KPARAM_INFO
	.align		4
.L_1413:
        /*0008*/ 	.byte	0x04, 0x17
        /*000a*/ 	.short	(.L_1415 - .L_1414)
.L_1414:
        /*000c*/ 	.word	0x00000000
        /*0010*/ 	.short	0x0000
        /*0012*/ 	.short	0x0070
        /*0014*/ 	.byte	0x00, 0xf0, 0x01, 0x2e


	//----- nvinfo : EIATTR_SPARSE_MMA_MASK
	.align		4
.L_1415:
        /*0018*/ 	.byte	0x03, 0x50
        /*001a*/ 	.short	0x0000


	//----- nvinfo : EIATTR_MAXREG_COUNT
	.align		4
        /*001c*/ 	.byte	0x03, 0x1b
        /*001e*/ 	.short	0x0080


	//----- nvinfo : EIATTR_NUM_BARRIERS
	.align		4
        /*0020*/ 	.byte	0x02, 0x4c
        /*0022*/ 	.byte	0x09
	.zero		1


	//----- nvinfo : EIATTR_EXTERNS
	.align		4
        /*0024*/ 	.byte	0x04, 0x0f
        /*0026*/ 	.short	(.L_1417 - .L_1416)


	//   ....[0]....
	.align		4
.L_1416:
        /*0028*/ 	.word	index@(__assertfail)


	//----- nvinfo : EIATTR_MERCURY_ISA_VERSION
	.align		4
.L_1417:
        /*002c*/ 	.byte	0x03, 0x5f
        /*002e*/ 	.short	0x0101


	//----- nvinfo : EIATTR_INT_WARP_WIDE_INSTR_OFFSETS
	.align		4
        /*0030*/ 	.byte	0x04, 0x31
        /*0032*/ 	.short	(.L_1419 - .L_1418)


	//   ....[0]....
.L_1418:
        /*0034*/ 	.word	0x00000180


	//   ....[1]....
        /*0038*/ 	.word	0x000001b0


	//   ....[2]....
        /*003c*/ 	.word	0x000001c0


	//   ....[3]....
        /*0040*/ 	.word	0x00007ca0


	//----- nvinfo : EIATTR_COOP_GROUP_MASK_REGIDS
	.align		4
.L_1419:
        /*0044*/ 	.byte	0x04, 0x29
        /*0046*/ 	.short	(.L_1421 - .L_1420)


	//   ....[0]....
.L_1420:
        /*0048*/ 	.word	0xffffffff


	//   ....[1]....
        /*004c*/ 	.word	0xffffffff


	//   ....[2]....
        /*0050*/ 	.word	0xffffffff


	//   ....[3]....
        /*0054*/ 	.word	0xffffffff


	//   ....[4]....
        /*0058*/ 	.word	0xffffffff


	//   ....[5]....
        /*005c*/ 	.word	0xffffffff


	//   ....[6]....
        /*0060*/ 	.word	0xffffffff


	//   ....[7]....
        /*0064*/ 	.word	0xffffffff


	//   ....[8]....
        /*0068*/ 	.word	0xffffffff


	//   ....[9]....
        /*006c*/ 	.word	0xffffffff


	//   ....[10]....
        /*0070*/ 	.word	0xffffffff


	//   ....[11]....
        /*0074*/ 	.word	0xffffffff


	//   ....[12]....
        /*0078*/ 	.word	0xffffffff


	//   ....[13]....
        /*007c*/ 	.word	0xffffffff


	//   ....[14]....
        /*0080*/ 	.word	0xffffffff


	//   ....[15]....
        /*0084*/ 	.word	0xffffffff


	//   ....[16]....
        /*0088*/ 	.word	0xffffffff


	//   ....[17]....
        /*008c*/ 	.word	0xffffffff


	//   ....[18]....
        /*0090*/ 	.word	0xffffffff


	//   ....[19]....
        /*0094*/ 	.word	0xffffffff


	//   ....[20]....
        /*0098*/ 	.word	0xffffffff


	//   ....[21]....
        /*009c*/ 	.word	0xffffffff


	//   ....[22]....
        /*00a0*/ 	.word	0xffffffff


	//   ....[23]....
        /*00a4*/ 	.word	0xffffffff


	//   ....[24]....
        /*00a8*/ 	.word	0xffffffff


	//   ....[25]....
        /*00ac*/ 	.word	0xffffffff


	//   ....[26]....
        /*00b0*/ 	.word	0xffffffff


	//   ....[27]....
        /*00b4*/ 	.word	0xffffffff


	//   ....[28]....
        /*00b8*/ 	.word	0xffffffff


	//   ....[29]....
        /*00bc*/ 	.word	0xffffffff


	//   ....[30]....
        /*00c0*/ 	.word	0xffffffff


	//   ....[31]....
        /*00c4*/ 	.word	0xffffffff


	//   ....[32]....
        /*00c8*/ 	.word	0xffffffff


	//   ....[33]....
        /*00cc*/ 	.word	0xffffffff


	//   ....[34]....
        /*00d0*/ 	.word	0xffffffff


	//   ....[35]....
        /*00d4*/ 	.word	0xffffffff


	//   ....[36]....
        /*00d8*/ 	.word	0xffffffff


	//   ....[37]....
        /*00dc*/ 	.word	0xffffffff


	//   ....[38]....
        /*00e0*/ 	.word	0xffffffff


	//   ....[39]....
        /*00e4*/ 	.word	0x0500000f


	//----- nvinfo : EIATTR_COOP_GROUP_INSTR_OFFSETS
	.align		4
.L_1421:
        /*00e8*/ 	.byte	0x04, 0x28
        /*00ea*/ 	.short	(.L_1423 - .L_1422)


	//   ....[0]....
.L_1422:
        /*00ec*/ 	.word	0x00000050


	//   ....[1]....
        /*00f0*/ 	.word	0x00000190


	//   ....[2]....
        /*00f4*/ 	.word	0x000001e0


	//   ....[3]....
        /*00f8*/ 	.word	0x000003d0


	//   ....[4]....
        /*00fc*/ 	.word	0x00000530


	//   ....[5]....
        /*0100*/ 	.word	0x00000650


	//   ....[6]....
        /*0104*/ 	.word	0x000007b0


	//   ....[7]....
        /*0108*/ 	.word	0x00000dd0


	//   ....[8]....
        /*010c*/ 	.word	0x00002580


	//   ....[9]....
        /*0110*/ 	.word	0x00002680


	//   ....[10]....
        /*0114*/ 	.word	0x00002940


	//   ....[11]....
        /*0118*/ 	.word	0x00002af0


	//   ....[12]....
        /*011c*/ 	.word	0x00004930


	//   ....[13]....
        /*0120*/ 	.word	0x00004940


	//   ....[14]....
        /*0124*/ 	.word	0x00004980


	//   ....[15]....
        /*0128*/ 	.word	0x000049a0


	//   ....[16]....
        /*012c*/ 	.word	0x00006330


	//   ....[17]....
        /*0130*/ 	.word	0x00006340


	//   ....[18]....
        /*0134*/ 	.word	0x000063c0


	//   ....[19]....
        /*0138*/ 	.word	0x000063d0


	//   ....[20]....
        /*013c*/ 	.word	0x00006db0


	//   ....[21]....
        /*0140*/ 	.word	0x00006dc0


	//   ....[22]....
        /*0144*/ 	.word	0x00006dd0


	//   ....[23]....
        /*0148*/ 	.word	0x00006de0


	//   ....[24]....
        /*014c*/ 	.word	0x00006df0


	//   ....[25]....
        /*0150*/ 	.word	0x00006e00


	//   ....[26]....
        /*0154*/ 	.word	0x00006e10


	//   ....[27]....
        /*0158*/ 	.word	0x00006e20


	//   ....[28]....
        /*015c*/ 	.word	0x00006e50


	//   ....[29]....
        /*0160*/ 	.word	0x00006e60


	//   ....[30]....
        /*0164*/ 	.word	0x00006e90


	//   ....[31]....
        /*0168*/ 	.word	0x00006eb0


	//   ....[32]....
        /*016c*/ 	.word	0x00006ee0


	//   ....[33]....
        /*0170*/ 	.word	0x00006f10


	//   ....[34]....
        /*0174*/ 	.word	0x00006f40


	//   ....[35]....
        /*0178*/ 	.word	0x00006f80


	//   ....[36]....
        /*017c*/ 	.word	0x00006fd0


	//   ....[37]....
        /*0180*/ 	.word	0x00007da0


	//   ....[38]....
        /*0184*/ 	.word	0x00009440


	//   ....[39]....
        /*0188*/ 	.word	0x00009930


	//----- nvinfo : EIATTR_REG_RECONFIG
	.align		4
.L_1423:
        /*018c*/ 	.byte	0x01, 0x54
	.zero		2


	//----- nvinfo : EIATTR_SYSCALL_OFFSETS
	.align		4
        /*0190*/ 	.byte	0x04, 0x46
        /*0192*/ 	.short	(.L_1425 - .L_1424)


	//   ....[0]....
.L_1424:
        /*0194*/ 	.word	0x00001490


	//   ....[1]....
        /*0198*/ 	.word	0x000077d0


	//   ....[2]....
        /*019c*/ 	.word	0x00007920


	//   ....[3]....
        /*01a0*/ 	.word	0x00007a60


	//   ....[4]....
        /*01a4*/ 	.word	0x00007b80


	//----- nvinfo : EIATTR_MBARRIER_INSTR_OFFSETS
	.align		4
.L_1425:
        /*01a8*/ 	.byte	0x04, 0x39
        /*01aa*/ 	.short	(.L_1427 - .L_1426)


	//   ....[0]....
.L_1426:
        /*01ac*/ 	.word	0x00000280
        /*01b0*/ 	.word	0x000000ff
        /*01b4*/ 	.word	0x00013200
        /*01b8*/ 	.short	0x0100
        /*01ba*/ 	.byte	0x06
	.zero		1


	//   ....[1]....
        /*01bc*/ 	.word	0x00000290
        /*01c0*/ 	.word	0x000000ff
        /*01c4*/ 	.word	0x00013220
        /*01c8*/ 	.short	0x0100
        /*01ca*/ 	.byte	0x06
	.zero		1


	//   ....[2]....
        /*01cc*/ 	.word	0x00000380
        /*01d0*/ 	.word	0x000000ff
        /*01d4*/ 	.word	0x00013230
        /*01d8*/ 	.short	0x0100
        /*01da*/ 	.byte	0x08
	.zero		1


	//   ....[3]....
        /*01dc*/ 	.word	0x00000390
        /*01e0*/ 	.word	0x000000ff
        /*01e4*/ 	.word	0x00013240
        /*01e8*/ 	.short	0x0100
        /*01ea*/ 	.byte	0x08
	.zero		1


	//   ....[4]....
        /*01ec*/ 	.word	0x000003a0
        /*01f0*/ 	.word	0x000000ff
        /*01f4*/ 	.word	0x00013238
        /*01f8*/ 	.short	0x0100
        /*01fa*/ 	.byte	0x08
	.zero		1


	//   ....[5]....
        /*01fc*/ 	.word	0x000003b0
        /*0200*/ 	.word	0x000000ff
        /*0204*/ 	.word	0x00013248
        /*0208*/ 	.short	0x0100
        /*020a*/ 	.byte	0x08
	.zero		1


	//   ....[6]....
        /*020c*/ 	.word	0x000004e0
        /*0210*/ 	.word	0x000000ff
        /*0214*/ 	.word	0x00013250
        /*0218*/ 	.short	0x0100
        /*021a*/ 	.byte	0x08
	.zero		1


	//   ....[7]....
        /*021c*/ 	.word	0x000004f0
        /*0220*/ 	.word	0x000000ff
        /*0224*/ 	.word	0x00013260
        /*0228*/ 	.short	0x0100
        /*022a*/ 	.byte	0x08
	.zero		1


	//   ....[8]....
        /*022c*/ 	.word	0x00000500
        /*0230*/ 	.word	0x000000ff
        /*0234*/ 	.word	0x00013258
        /*0238*/ 	.short	0x0100
        /*023a*/ 	.byte	0x08
	.zero		1


	//   ....[9]....
        /*023c*/ 	.word	0x00000510
        /*0240*/ 	.word	0x000000ff
        /*0244*/ 	.word	0x00013268
        /*0248*/ 	.short	0x0100
        /*024a*/ 	.byte	0x08
	.zero		1


	//   ....[10]....
        /*024c*/ 	.word	0x00000600
        /*0250*/ 	.word	0x000000ff
        /*0254*/ 	.word	0x00013270
        /*0258*/ 	.short	0x0100
        /*025a*/ 	.byte	0x06
	.zero		1


	//   ....[11]....
        /*025c*/ 	.word	0x00000610
        /*0260*/ 	.word	0x000000ff
        /*0264*/ 	.word	0x00013280
        /*0268*/ 	.short	0x0100
        /*026a*/ 	.byte	0x06
	.zero		1


	//   ....[12]....
        /*026c*/ 	.word	0x00000620
        /*0270*/ 	.word	0x000000ff
        /*0274*/ 	.word	0x00013278
        /*0278*/ 	.short	0x0100
        /*027a*/ 	.byte	0x06
	.zero		1


	//   ....[13]....
        /*027c*/ 	.word	0x00000630
        /*0280*/ 	.word	0x000000ff
        /*0284*/ 	.word	0x00013288
        /*0288*/ 	.short	0x0100
        /*028a*/ 	.byte	0x06
	.zero		1


	//   ....[14]....
        /*028c*/ 	.word	0x00000760
        /*0290*/ 	.word	0x000000ff
        /*0294*/ 	.word	0x00013290
        /*0298*/ 	.short	0x0100
        /*029a*/ 	.byte	0x08
	.zero		1


	//   ....[15]....
        /*029c*/ 	.word	0x00000770
        /*02a0*/ 	.word	0x000000ff
        /*02a4*/ 	.word	0x000132a0
        /*02a8*/ 	.short	0x0100
        /*02aa*/ 	.byte	0x08
	.zero		1


	//   ....[16]....
        /*02ac*/ 	.word	0x00000780
        /*02b0*/ 	.word	0x000000ff
        /*02b4*/ 	.word	0x00013298
        /*02b8*/ 	.short	0x0100
        /*02ba*/ 	.byte	0x08
	.zero		1


	//   ....[17]....
        /*02bc*/ 	.word	0x00000790
        /*02c0*/ 	.word	0x000000ff
        /*02c4*/ 	.word	0x000132a8
        /*02c8*/ 	.short	0x0100
        /*02ca*/ 	.byte	0x08
	.zero		1


	//   ....[18]....
        /*02cc*/ 	.word	0x000008c0
        /*02d0*/ 	.word	0x000000ff
        /*02d4*/ 	.word	0x000132b0
        /*02d8*/ 	.short	0x0100
        /*02da*/ 	.byte	0x08
	.zero		1


	//   ....[19]....
        /*02dc*/ 	.word	0x000008d0
        /*02e0*/ 	.word	0x000000ff
        /*02e4*/ 	.word	0x000132c0
        /*02e8*/ 	.short	0x0100
        /*02ea*/ 	.byte	0x08
	.zero		1


	//   ....[20]....
        /*02ec*/ 	.word	0x000008e0
        /*02f0*/ 	.word	0x000000ff
        /*02f4*/ 	.word	0x000132b8
        /*02f8*/ 	.short	0x0100
        /*02fa*/ 	.byte	0x08
	.zero		1


	//   ....[21]....
        /*02fc*/ 	.word	0x000008f0
        /*0300*/ 	.word	0x000000ff
        /*0304*/ 	.word	0x000132c8
        /*0308*/ 	.short	0x0100
        /*030a*/ 	.byte	0x08
	.zero		1


	//   ....[22]....
        /*030c*/ 	.word	0x000014f0
        /*0310*/ 	.word	0x000000ff
        /*0314*/ 	.word	0x00013200
        /*0318*/ 	.short	0x010a
        /*031a*/ 	.byte	0x28
	.zero		1


	//   ....[23]....
        /*031c*/ 	.word	0x00001570
        /*0320*/ 	.word	0x00000004
        /*0324*/ 	.word	0x00013230
        /*0328*/ 	.short	0x010a
        /*032a*/ 	.byte	0x3f
	.zero		1


	//   ....[24]....
        /*032c*/ 	.word	0x000015b0
        /*0330*/ 	.word	0x00000004
        /*0334*/ 	.word	0x00013230
        /*0338*/ 	.short	0x010a
        /*033a*/ 	.byte	0x3f
	.zero		1


	//   ....[25]....
        /*033c*/ 	.word	0x00002d80
        /*0340*/ 	.word	0x0000003a
        /*0344*/ 	.word	0x00000000
        /*0348*/ 	.short	0x0101
        /*034a*/ 	.byte	0x3f
	.zero		1


	//   ....[26]....
        /*034c*/ 	.word	0x00003e30
        /*0350*/ 	.word	0x000000ff
        /*0354*/ 	.word	0x00013230
        /*0358*/ 	.short	0x010a
        /*035a*/ 	.byte	0x10
	.zero		1


	//   ....[27]....
        /*035c*/ 	.word	0x00003e70
        /*0360*/ 	.word	0x000000ff
        /*0364*/ 	.word	0x00013230
        /*0368*/ 	.short	0x010a
        /*036a*/ 	.byte	0x10
	.zero		1


	//   ....[28]....
        /*036c*/ 	.word	0x000042c0
        /*0370*/ 	.word	0x000000ff
        /*0374*/ 	.word	0x00013250
        /*0378*/ 	.short	0x010a
        /*037a*/ 	.byte	0x09
	.zero		1


	//   ....[29]....
        /*037c*/ 	.word	0x00004300
        /*0380*/ 	.word	0x000000ff
        /*0384*/ 	.word	0x00013250
        /*0388*/ 	.short	0x010a
        /*038a*/ 	.byte	0x09
	.zero		1


	//   ....[30]....
        /*038c*/ 	.word	0x00005880
        /*0390*/ 	.word	0x00000004
        /*0394*/ 	.word	0x00000000
        /*0398*/ 	.short	0x0101
        /*039a*/ 	.byte	0x3f
	.zero		1


	//   ....[31]....
        /*039c*/ 	.word	0x00005b70
        /*03a0*/ 	.word	0x000000ff
        /*03a4*/ 	.word	0x00000000
        /*03a8*/ 	.short	0x0101
        /*03aa*/ 	.byte	0x06
	.zero		1


	//   ....[32]....
        /*03ac*/ 	.word	0x00006020
        /*03b0*/ 	.word	0x000000ff
        /*03b4*/ 	.word	0x00013250
        /*03b8*/ 	.short	0x010a
        /*03ba*/ 	.byte	0x08
	.zero		1


	//   ....[33]....
        /*03bc*/ 	.word	0x00006060
        /*03c0*/ 	.word	0x000000ff
        /*03c4*/ 	.word	0x00013250
        /*03c8*/ 	.short	0x010a
        /*03ca*/ 	.byte	0x08
	.zero		1


	//   ....[34]....
        /*03cc*/ 	.word	0x00006ac0
        /*03d0*/ 	.word	0x000000ff
        /*03d4*/ 	.word	0x00000000
        /*03d8*/ 	.short	0x0101
        /*03da*/ 	.byte	0x08
	.zero		1


	//   ....[35]....
        /*03dc*/ 	.word	0x000071e0
        /*03e0*/ 	.word	0x000000ff
        /*03e4*/ 	.word	0x00000000
        /*03e8*/ 	.short	0x0101
        /*03ea*/ 	.byte	0x06
	.zero		1


	//   ....[36]....
        /*03ec*/ 	.word	0x00007fb0
        /*03f0*/ 	.word	0x0000000b
        /*03f4*/ 	.word	0x00013280
        /*03f8*/ 	.short	0x010a
        /*03fa*/ 	.byte	0x3f
	.zero		1


	//   ....[37]....
        /*03fc*/ 	.word	0x00008140
        /*0400*/ 	.word	0x0000000b
        /*0404*/ 	.word	0x00013240
        /*0408*/ 	.short	0x010a
        /*040a*/ 	.byte	0x3f
	.zero		1


	//   ....[38]....
        /*040c*/ 	.word	0x000083e0
        /*0410*/ 	.word	0x000000ff
        /*0414*/ 	.word	0x00013220
        /*0418*/ 	.short	0x010a
        /*041a*/ 	.byte	0x28
	.zero		1


	//   ....[39]....
        /*041c*/ 	.word	0x00008650
        /*0420*/ 	.word	0x00000008
        /*0424*/ 	.word	0x00013280
        /*0428*/ 	.short	0x010a
        /*042a*/ 	.byte	0x3f
	.zero		1


	//   ....[40]....
        /*042c*/ 	.word	0x00008880
        /*0430*/ 	.word	0x00000008
        /*0434*/ 	.word	0x00013240
        /*0438*/ 	.short	0x010a
        /*043a*/ 	.byte	0x3f
	.zero		1


	//   ....[41]....
        /*043c*/ 	.word	0x00008b30
        /*0440*/ 	.word	0x0000000d
        /*0444*/ 	.word	0x00013270
        /*0448*/ 	.short	0x010a
        /*044a*/ 	.byte	0x3f
	.zero		1


	//   ....[42]....
        /*044c*/ 	.word	0x00008ba0
        /*0450*/ 	.word	0x0000000d
        /*0454*/ 	.word	0x00013260
        /*0458*/ 	.short	0x010a
        /*045a*/ 	.byte	0x3f
	.zero		1


	//   ....[43]....
        /*045c*/ 	.word	0x00008e60
        /*0460*/ 	.word	0x0000000d
        /*0464*/ 	.word	0x00013250
        /*0468*/ 	.short	0x0101
        /*046a*/ 	.byte	0x3f
	.zero		1


	//   ....[44]....
        /*046c*/ 	.word	0x00008ee0
        /*0470*/ 	.word	0x00000004
        /*0474*/ 	.word	0x00000000
        /*0478*/ 	.short	0x0101
        /*047a*/ 	.byte	0x3f
	.zero		1


	//   ....[45]....
        /*047c*/ 	.word	0x00008fa0
        /*0480*/ 	.word	0x00000000
        /*0484*/ 	.word	0x00013270
        /*0488*/ 	.short	0x010a
        /*048a*/ 	.byte	0x3f
	.zero		1


	//   ....[46]....
        /*048c*/ 	.word	0x00009010
        /*0490*/ 	.word	0x00000000
        /*0494*/ 	.word	0x00013260
        /*0498*/ 	.short	0x010a
        /*049a*/ 	.byte	0x3f
	.zero		1


	//   ....[47]....
        /*049c*/ 	.word	0x00009330
        /*04a0*/ 	.word	0x00000000
        /*04a4*/ 	.word	0x00013250
        /*04a8*/ 	.short	0x0101
        /*04aa*/ 	.byte	0x3f
	.zero		1


	//   ....[48]....
        /*04ac*/ 	.word	0x00009380
        /*04b0*/ 	.word	0x00000003
        /*04b4*/ 	.word	0x00000000
        /*04b8*/ 	.short	0x0101
        /*04ba*/ 	.byte	0x3f
	.zero		1


	//   ....[49]....
        /*04bc*/ 	.word	0x00009420
        /*04c0*/ 	.word	0x00000006
        /*04c4*/ 	.word	0x00013220
        /*04c8*/ 	.short	0x010a
        /*04ca*/ 	.byte	0x3f
	.zero		1


	//   ....[50]....
        /*04cc*/ 	.word	0x00009540
        /*04d0*/ 	.word	0x00000005
        /*04d4*/ 	.word	0x00000000
        /*04d8*/ 	.short	0x010a
        /*04da*/ 	.byte	0x3f
	.zero		1


	//   ....[51]....
        /*04dc*/ 	.word	0x000095b0
        /*04e0*/ 	.word	0x00000009
        /*04e4*/ 	.word	0x00000000
        /*04e8*/ 	.short	0x010a
        /*04ea*/ 	.byte	0x3f
	.zero		1


	//   ....[52]....
        /*04ec*/ 	.word	0x00009600
        /*04f0*/ 	.word	0x00000013
        /*04f4*/ 	.word	0x00013260
        /*04f8*/ 	.short	0x010a
        /*04fa*/ 	.byte	0x3f
	.zero		1


	//   ....[53]....
        /*04fc*/ 	.word	0x00009650
        /*0500*/ 	.word	0x00000007
        /*0504*/ 	.word	0x00013260
        /*0508*/ 	.short	0x010a
        /*050a*/ 	.byte	0x3f
	.zero		1


	//   ....[54]....
        /*050c*/ 	.word	0x00009690
        /*0510*/ 	.word	0x00000013
        /*0514*/ 	.word	0x00013280
        /*0518*/ 	.short	0x010a
        /*051a*/ 	.byte	0x3f
	.zero		1


	//   ....[55]....
        /*051c*/ 	.word	0x000096b0
        /*0520*/ 	.word	0x00000007
        /*0524*/ 	.word	0x00013280
        /*0528*/ 	.short	0x010a
        /*052a*/ 	.byte	0x3f
	.zero		1


	//   ....[56]....
        /*052c*/ 	.word	0x00009720
        /*0530*/ 	.word	0x00000003
        /*0534*/ 	.word	0x00013200
        /*0538*/ 	.short	0x010a
        /*053a*/ 	.byte	0x3f
	.zero		1


	//   ....[57]....
        /*053c*/ 	.word	0x00009770
        /*0540*/ 	.word	0x00000004
        /*0544*/ 	.word	0x00013230
        /*0548*/ 	.short	0x010a
        /*054a*/ 	.byte	0x3f
	.zero		1


	//   ....[58]....
        /*054c*/ 	.word	0x000097d0
        /*0550*/ 	.word	0x00000006
        /*0554*/ 	.word	0x00013230
        /*0558*/ 	.short	0x010a
        /*055a*/ 	.byte	0x3f
	.zero		1


	//   ....[59]....
        /*055c*/ 	.word	0x00009830
        /*0560*/ 	.word	0x00000006
        /*0564*/ 	.word	0x00013250
        /*0568*/ 	.short	0x010a
        /*056a*/ 	.byte	0x3f
	.zero		1


	//   ....[60]....
        /*056c*/ 	.word	0x00009890
        /*0570*/ 	.word	0x00000007
        /*0574*/ 	.word	0x00013250
        /*0578*/ 	.short	0x010a
        /*057a*/ 	.byte	0x3f
	.zero		1


	//   ....[61]....
        /*057c*/ 	.word	0x000099e0
        /*0580*/ 	.word	0x0000000b
        /*0584*/ 	.word	0x00013280
        /*0588*/ 	.short	0x010a
        /*058a*/ 	.byte	0x3f
	.zero		1


	//   ....[62]....
        /*058c*/ 	.word	0x00009a30
        /*0590*/ 	.word	0x0000000b
        /*0594*/ 	.word	0x00013240
        /*0598*/ 	.short	0x010a
        /*059a*/ 	.byte	0x3f
	.zero		1


	//   ....[63]....
        /*059c*/ 	.word	0x00009a90
        /*05a0*/ 	.word	0x00000005
        /*05a4*/ 	.word	0x00013220
        /*05a8*/ 	.short	0x010a
        /*05aa*/ 	.byte	0x3f
	.zero		1


	//   ....[64]....
        /*05ac*/ 	.word	0x00009ae0
        /*05b0*/ 	.word	0x00000008
        /*05b4*/ 	.word	0x00013280
        /*05b8*/ 	.short	0x010a
        /*05ba*/ 	.byte	0x3f
	.zero		1


	//   ....[65]....
        /*05bc*/ 	.word	0x00009b30
        /*05c0*/ 	.word	0x00000008
        /*05c4*/ 	.word	0x00013240
        /*05c8*/ 	.short	0x010a
        /*05ca*/ 	.byte	0x3f
	.zero		1


	//   ....[66]....
        /*05cc*/ 	.word	0x00009b80
        /*05d0*/ 	.word	0x0000000d
        /*05d4*/ 	.word	0x00013270
        /*05d8*/ 	.short	0x010a
        /*05da*/ 	.byte	0x3f
	.zero		1


	//   ....[67]....
        /*05dc*/ 	.word	0x00009bd0
        /*05e0*/ 	.word	0x0000000d
        /*05e4*/ 	.word	0x00013260
        /*05e8*/ 	.short	0x010a
        /*05ea*/ 	.byte	0x3f
	.zero		1


	//   ....[68]....
        /*05ec*/ 	.word	0x00009c20
        /*05f0*/ 	.word	0x00000000
        /*05f4*/ 	.word	0x00013270
        /*05f8*/ 	.short	0x010a
        /*05fa*/ 	.byte	0x3f
	.zero		1


	//   ....[69]....
        /*05fc*/ 	.word	0x00009c70
        /*0600*/ 	.word	0x00000000
        /*0604*/ 	.word	0x00013260
        /*0608*/ 	.short	0x010a
        /*060a*/ 	.byte	0x3f
	.zero		1


	//   ....[70]....
        /*060c*/ 	.word	0x00009cc0
        /*0610*/ 	.word	0x00000006
        /*0614*/ 	.word	0x00013220
        /*0618*/ 	.short	0x010a
        /*061a*/ 	.byte	0x3f
	.zero		1


	//   ....[71]....
        /*061c*/ 	.word	0x00009d10
        /*0620*/ 	.word	0x00000005
        /*0624*/ 	.word	0x00000000
        /*0628*/ 	.short	0x010a
        /*062a*/ 	.byte	0x3f
	.zero		1


	//   ....[72]....
        /*062c*/ 	.word	0x00009d60
        /*0630*/ 	.word	0x00000009
        /*0634*/ 	.word	0x00000000
        /*0638*/ 	.short	0x010a
        /*063a*/ 	.byte	0x3f
	.zero		1


	//   ....[73]....
        /*063c*/ 	.word	0x00009db0
        /*0640*/ 	.word	0x00000013
        /*0644*/ 	.word	0x00013260
        /*0648*/ 	.short	0x010a
        /*064a*/ 	.byte	0x3f
	.zero		1


	//   ....[74]....
        /*064c*/ 	.word	0x00009e00
        /*0650*/ 	.word	0x00000007
        /*0654*/ 	.word	0x00013260
        /*0658*/ 	.short	0x010a
        /*065a*/ 	.byte	0x3f
	.zero		1


	//   ....[75]....
        /*065c*/ 	.word	0x00009e50
        /*0660*/ 	.word	0x00000013
        /*0664*/ 	.word	0x00013280
        /*0668*/ 	.short	0x010a
        /*066a*/ 	.byte	0x3f
	.zero		1


	//----- nvinfo : EIATTR_NUM_MBARRIERS
	.align		4
.L_1427:
        /*066c*/ 	.byte	0x03, 0x38
        /*066e*/ 	.short	0x0016


	//----- nvinfo : EIATTR_EXIT_INSTR_OFFSETS
	.align		4
        /*0670*/ 	.byte	0x04, 0x1c
        /*0672*/ 	.short	(.L_1429 - .L_1428)


	//   ....[0]....
.L_1428:
        /*0674*/ 	.word	0x00000a10


	//   ....[1]....
        /*0678*/ 	.word	0x00007290


	//   ....[2]....
        /*067c*/ 	.word	0x00009460


	//   ....[3]....
        /*0680*/ 	.word	0x00009700


	//----- nvinfo : EIATTR_MAX_THREADS
	.align		4
.L_1429:
        /*0684*/ 	.byte	0x04, 0x05
        /*0686*/ 	.short	(.L_1431 - .L_1430)
.L_1430:
        /*0688*/ 	.word	0x00000200
        /*068c*/ 	.word	0x00000001
        /*0690*/ 	.word	0x00000001


	//----- nvinfo : EIATTR_CRS_STACK_SIZE
	.align		4
.L_1431:
        /*0694*/ 	.byte	0x04, 0x1e
        /*0696*/ 	.short	(.L_1433 - .L_1432)
.L_1432:
        /*0698*/ 	.word	0x00000000


	//----- nvinfo : EIATTR_CBANK_PARAM_SIZE
	.align		4
.L_1433:
        /*069c*/ 	.byte	0x03, 0x19
        /*069e*/ 	.short	0x0bf0


	//----- nvinfo : EIATTR_PARAM_CBANK
	.align		4
        /*06a0*/ 	.byte	0x04, 0x0a
        /*06a2*/ 	.short	(.L_1435 - .L_1434)
	.align		4
.L_1434:
        /*06a4*/ 	.word	index@(.nv.constant0._ZN7cutlass13device_kernelIN5flash11enable_sm90INS1_16FlashAttnFwdSm90INS1_25CollectiveMainloopFwdSm90ILi2EN4cute5tupleIJNS5_1CILi1EEES8_S8_EEENS6_IJNS7_ILi192EEENS7_ILi160EEENS7_ILi64EEEEEELi64ENS_12float_e4m3_tEfNS_4arch4Sm90ELb0ELb0ELb0ELb0ELb0ELb0ELb0ELb1ELb1ELb0ELb0ELb0EEENS1_21CollectiveEpilogueFwdINS6_IJSA_SC_SB_EEES9_NS_10bfloat16_tESG_Li384ELb0ELb0ELb0ELb1EEENS1_29StaticPersistentTileSchedulerILb0EEEEEEEEEvNT_6ParamsE)
        /*06a8*/ 	.short	0x0210
        /*06aa*/ 	.short	0x0bf0


	//----- nvinfo : EIATTR_SW_WAR
	.align		4
.L_1435:
        /*06ac*/ 	.byte	0x04, 0x36
        /*06ae*/ 	.short	(.L_1437 - .L_1436)
.L_1436:
        /*06b0*/ 	.word	0x00000008
.L_1437:


//--------------------- .nv.info._ZN7cutlass13device_kernelIN5flash11enable_sm90INS1_16FlashAttnFwdSm90INS1_25CollectiveMainloopFwdSm90ILi2EN4cute5tupleIJNS5_1CILi1EEES8_S8_EEENS6_IJNS7_ILi192EEENS7_ILi160EEENS7_ILi64EEEEEELi64ENS_12float_e4m3_tEfNS_4arch4Sm90ELb0ELb0ELb0ELb1ELb0ELb0ELb0ELb1ELb1ELb0ELb0ELb0EEENS1_21CollectiveEpilogueFwdINS6_IJSA_SC_SB_EEES9_NS_10bfloat16_tESG_Li384ELb1ELb0ELb0ELb1EEENS1_36VarlenDynamicPersistentTileSchedulerILi192ELi160ELi384ELi128ELb0ELb0ELb1ELb0ELb1ELb1EEEEEEEEEvNT_6ParamsE --------------------------
	.section	.nv.info._ZN7cutlass13device_kernelIN5flash11enable_sm90INS1_16FlashAttnFwdSm90INS1_25CollectiveMainloopFwdSm90ILi2EN4cute5tupleIJNS5_1CILi1EEES8_S8_EEENS6_IJNS7_ILi192EEENS7_ILi160EEENS7_ILi64EEEEEELi64ENS_12float_e4m3_tEfNS_4arch4Sm90ELb0ELb0ELb0ELb1ELb0ELb0ELb0ELb1ELb1ELb0ELb0ELb0EEENS1_21CollectiveEpilogueFwdINS6_IJSA_SC_SB_EEES9_NS_10bfloat16_tESG_Li384ELb1ELb0ELb0ELb1EEENS1_36VarlenDynamicPersistentTileSchedulerILi192ELi160ELi384ELi128ELb0ELb0ELb1ELb0ELb1ELb1EEEEEEEEEvNT_6ParamsE,"",@"SHT_CUDA_INFO"
	.sectionflags	@""
	.align	4


	//----- nvinfo : EIATTR_CUDA_API_VERSION
	.align		4
        /*0000*/ 	.byte	0x04, 0x37
        /*0002*/ 	.short	(.L_1439 - .L_1438)
.L_1438:
        /*0004*/ 	.word	0x00000082


	//----- nvinfo : EIATTR_KPARAM_INFO
	.align		4
.L_1439:
        /*0008*/ 	.byte	0x04, 0x17
        /*000a*/ 	.short	(.L_1441 - .L_1440)
.L_1440:
        /*000c*/ 	.word	0x00000000
        /*0010*/ 	.short	0x0000
        /*0012*/ 	.short	0x0070
        /*0014*/ 	.byte	0x00, 0xf0, 0x01, 0x28


	//----- nvinfo : EIATTR_SPARSE_MMA_MASK
	.align		4
.L_1441:
        /*0018*/ 	.byte	0x03, 0x50
        /*001a*/ 	.short	0x0000


	//----- nvinfo : EIATTR_MAXREG_COUNT
	.align		4
        /*001c*/ 	.byte	0x03, 0x1b
        /*001e*/ 	.short	0x0080


	//----- nvinfo : EIATTR_NUM_BARRIERS
	.align		4
        /*0020*/ 	.byte	0x02, 0x4c
        /*0022*/ 	.byte	0x09
	.zero		1


	//----- nvinfo : EIATTR_EXTERNS
	.align		4
        /*0024*/ 	.byte	0x04, 0x0f
        /*0026*/ 	.short	(.L_1443 - .L_1442)


	//   ....[0]....
	.align		4
.L_1442:
        /*0028*/ 	.word	index@(__assertfail)


	//----- nvinfo : EIATTR_ANNOTATIONS
	.align		4
.L_1443:
        /*002c*/ 	.byte	0x04, 0x55
        /*002e*/ 	.short	(.L_1445 - .L_1444)


	//   ....[0]....
.L_1444:
        /*0030*/ 	.word	0x00000001
        /*0034*/ 	.byte	0x70, 0x0c, 0x00, 0x00, 0x01, 0x00, 0x00, 0x00, 0x80, 0x19, 0x00, 0x00, 0x01, 0x00, 0x00, 0x00
        /*0044*/ 	.byte	0x00, 0x1a, 0x00, 0x00, 0x01, 0x00, 0x00, 0x00, 0xa0, 0x6e, 0x00, 0x00, 0x01, 0x00, 0x00, 0x00
        /*0054*/ 	.byte	0x90, 0x8a, 0x00, 0x00, 0x01, 0x00, 0x00, 0x00, 0x00, 0x8b, 0x00, 0x00, 0x01, 0x00, 0x00, 0x00
        /*0064*/ 	.byte	0x50, 0x9d, 0x00, 0x00, 0x01, 0x00, 0x00, 0x00, 0xb0, 0x9d, 0x00, 0x00, 0x01, 0x00, 0x00, 0x00
        /*0074*/ 	.byte	0x50, 0xbb, 0x00, 0x00


	//----- nvinfo : EIATTR_MERCURY_ISA_VERSION
	.align		4
.L_1445:
        /*0078*/ 	.byte	0x03, 0x5f
        /*007a*/ 	.short	0x0101


	//----- nvinfo : EIATTR_UNUSED_LOAD_BYTE_OFFSET
	.align		4
        /*007c*/ 	.byte	0x04, 0x44
        /*007e*/ 	.short	(.L_1447 - .L_1446)


	//   ....[0]....
.L_1446:
        /*0080*/ 	.word	0x00000a30
        /*0084*/ 	.word	0x0000fff0


	//   ....[1]....
        /*0088*/ 	.word	0x00006e40
        /*008c*/ 	.word	0x0000fff0


	//----- nvinfo : EIATTR_INT_WARP_WIDE_INSTR_OFFSETS
	.align		4
.L_1447:
        /*0090*/ 	.byte	0x04, 0x31
        /*0092*/ 	.short	(.L_1449 - .L_1448)


	//   ....[0]....
.L_1448:
        /*0094*/ 	.word	0x00000160


	//   ....[1]....
        /*0098*/ 	.word	0x000001a0


	//   ....[2]....
        /*009c*/ 	.word	0x00000210


	//   ....[3]....
        /*00a0*/ 	.word	0x00009b20


	//   ....[4]....
        /*00a4*/ 	.word	0x00009bb0


	//   ....[5]....
        /*00a8*/ 	.word	0x0000a2b0


	//   ....[6]....
        /*00ac*/ 	.word	0x0000b610


	//   ....[7]....
        /*00b0*/ 	.word	0x0000b6a0


	//----- nvinfo : EIATTR_COOP_GROUP_MASK_REGIDS
	.align		4
.L_1449:
        /*00b4*/ 	.byte	0x04, 0x29
        /*00b6*/ 	.short	(.L_1451 - .L_1450)


	//   ....[0]....
.L_1450:
        /*00b8*/ 	.word	0xffffffff


	//   ....[1]....
        /*00bc*/ 	.word	0xffffffff


	//   ....[2]....
        /*00c0*/ 	.word	0xffffffff


	//   ....[3]....
        /*00c4*/ 	.word	0xffffffff


	//   ....[4]....
        /*00c8*/ 	.word	0xffffffff


	//   ....[5]....
        /*00cc*/ 	.word	0xffffffff


	//   ....[6]....
        /*00d0*/ 	.word	0xffffffff


	//   ....[7]....
        /*00d4*/ 	.word	0xffffffff


	//   ....[8]....
        /*00d8*/ 	.word	0xffffffff


	//   ....[9]....
        /*00dc*/ 	.word	0xffffffff


	//   ....[10]....
        /*00e0*/ 	.word	0xffffffff


	//   ....[11]....
        /*00e4*/ 	.word	0xffffffff


	//   ....[12]....
        /*00e8*/ 	.word	0xffffffff


	//   ....[13]....
        /*00ec*/ 	.word	0xffffffff


	//   ....[14]....
        /*00f0*/ 	.word	0xffffffff


	//   ....[15]....
        /*00f4*/ 	.word	0xffffffff


	//   ....[16]....
        /*00f8*/ 	.word	0xffffffff


	//   ....[17]....
        /*00fc*/ 	.word	0xffffffff


	//   ....[18]....
        /*0100*/ 	.word	0xffffffff


	//   ....[19]....
        /*0104*/ 	.word	0xffffffff


	//   ....[20]....
        /*0108*/ 	.word	0xffffffff


	//   ....[21]....
        /*010c*/ 	.word	0xffffffff


	//   ....[22]....
        /*0110*/ 	.word	0xffffffff


	//   ....[23]....
        /*0114*/ 	.word	0xffffffff


	//   ....[24]....
        /*0118*/ 	.word	0xffffffff


	//   ....[25]....
        /*011c*/ 	.word	0xffffffff


	//   ....[26]....
        /*0120*/ 	.word	0xffffffff


	//   ....[27]....
        /*0124*/ 	.word	0xffffffff


	//   ....[28]....
        /*0128*/ 	.word	0xffffffff


	//   ....[29]....
        /*012c*/ 	.word	0xffffffff


	//   ....[30]....
        /*0130*/ 	.word	0xffffffff


	//   ....[31]....
        /*0134*/ 	.word	0xffffffff


	//   ....[32]....
        /*0138*/ 	.word	0xffffffff


	//   ....[33]....
        /*013c*/ 	.word	0xffffffff


	//   ....[34]....
        /*0140*/ 	.word	0xffffffff


	//   ....[35]....
        /*0144*/ 	.word	0xffffffff


	//   ....[36]....
        /*0148*/ 	.word	0xffffffff


	//   ....[37]....
        /*014c*/ 	.word	0xffffffff


	//   ....[38]....
        /*0150*/ 	.word	0xffffffff


	//   ....[39]....
        /*0154*/ 	.word	0xffffffff


	//   ....[40]....
        /*0158*/ 	.word	0xffffffff


	//   ....[41]....
        /*015c*/ 	.word	0xffffffff


	//   ....[42]....
        /*0160*/ 	.word	0xffffffff


	//   ....[43]....
        /*0164*/ 	.word	0xffffffff


	//   ....[44]....
        /*0168*/ 	.word	0xffffffff


	//   ....[45]....
        /*016c*/ 	.word	0xffffffff


	//   ....[46]....
        /*0170*/ 	.word	0xffffffff


	//   ....[47]....
        /*0174*/ 	.word	0xffffffff


	//   ....[48]....
        /*0178*/ 	.word	0xffffffff


	//   ....[49]....
        /*017c*/ 	.word	0xffffffff


	//   ....[50]....
        /*0180*/ 	.word	0xffffffff


	//   ....[51]....
        /*0184*/ 	.word	0xffffffff


	//   ....[52]....
        /*0188*/ 	.word	0xffffffff


	//   ....[53]....
        /*018c*/ 	.word	0xffffffff


	//   ....[54]....
        /*0190*/ 	.word	0xffffffff


	//   ....[55]....
        /*0194*/ 	.word	0xffffffff


	//   ....[56]....
        /*0198*/ 	.word	0xffffffff


	//   ....[57]....
        /*019c*/ 	.word	0xffffffff


	//   ....[58]....
        /*01a0*/ 	.word	0xffffffff


	//   ....[59]....
        /*01a4*/ 	.word	0xffffffff


	//   ....[60]....
        /*01a8*/ 	.word	0xffffffff


	//   ....[61]....
        /*01ac*/ 	.word	0xffffffff


	//   ....[62]....
        /*01b0*/ 	.word	0xffffffff


	//   ....[63]....
        /*01b4*/ 	.word	0xffffffff


	//   ....[64]....
        /*01b8*/ 	.word	0xffffffff


	//   ....[65]....
        /*01bc*/ 	.word	0xffffffff


	//   ....[66]....
        /*01c0*/ 	.word	0xffffffff


	//   ....[67]....
        /*01c4*/ 	.word	0xffffffff


	//   ....[68]....
        /*01c8*/ 	.word	0xffffffff


	//   ....[69]....
        /*01cc*/ 	.word	0xffffffff


	//   ....[70]....
        /*01d0*/ 	.word	0xffffffff


	//   ....[71]....
        /*01d4*/ 	.word	0x0500000f


	//   ....[72]....
        /*01d8*/ 	.word	0x0500000f


	//----- nvinfo : EIATTR_COOP_GROUP_INSTR_OFFSETS
	.align		4
.L_1451:
        /*01dc*/ 	.byte	0x04, 0x28
        /*01de*/ 	.short	(.L_1453 - .L_1452)


	//   ....[0]....
.L_1452:
        /*01e0*/ 	.word	0x00000060


	//   ....[1]....
        /*01e4*/ 	.word	0x00000170


	//   ....[2]....
        /*01e8*/ 	.word	0x000001c0


	//   ....[3]....
        /*01ec*/ 	.word	0x000003f0


	//   ....[4]....
        /*01f0*/ 	.word	0x00000550


	//   ....[5]....
        /*01f4*/ 	.word	0x00000670


	//   ....[6]....
        /*01f8*/ 	.word	0x000007d0


	//   ....[7]....
        /*01fc*/ 	.word	0x00001600


	//   ....[8]....
        /*0200*/ 	.word	0x00002920


	//   ....[9]....
        /*0204*/ 	.word	0x00002a20


	//   ....[10]....
        /*0208*/ 	.word	0x00002d60


	//   ....[11]....
        /*020c*/ 	.word	0x00002ee0


	//   ....[12]....
        /*0210*/ 	.word	0x00004e00


	//   ....[13]....
        /*0214*/ 	.word	0x00004e10


	//   ....[14]....
        /*0218*/ 	.word	0x00004e40


	//   ....[15]....
        /*021c*/ 	.word	0x00004e50


	//   ....[16]....
        /*0220*/ 	.word	0x00006880


	//   ....[17]....
        /*0224*/ 	.word	0x00006890


	//   ....[18]....
        /*0228*/ 	.word	0x00006930


	//   ....[19]....
        /*022c*/ 	.word	0x00006940


	//   ....[20]....
        /*0230*/ 	.word	0x00007360


	//   ....[21]....
        /*0234*/ 	.word	0x00007370


	//   ....[22]....
        /*0238*/ 	.word	0x00007380


	//   ....[23]....
        /*023c*/ 	.word	0x00007390


	//   ....[24]....
        /*0240*/ 	.word	0x000073a0


	//   ....[25]....
        /*0244*/ 	.word	0x000073b0


	//   ....[26]....
        /*0248*/ 	.word	0x000073d0


	//   ....[27]....
        /*024c*/ 	.word	0x000073e0


	//   ....[28]....
        /*0250*/ 	.word	0x000073f0


	//   ....[29]....
        /*0254*/ 	.word	0x00007420


	//   ....[30]....
        /*0258*/ 	.word	0x00007450


	//   ....[31]....
        /*025c*/ 	.word	0x00007460


	//   ....[32]....
        /*0260*/ 	.word	0x00007470


	//   ....[33]....
        /*0264*/ 	.word	0x00007480


	//   ....[34]....
        /*0268*/ 	.word	0x000074b0


	//   ....[35]....
        /*026c*/ 	.word	0x000074e0


	//   ....[36]....
        /*0270*/ 	.word	0x00008ab0


	//   ....[37]....
        /*0274*/ 	.word	0x00008cb0


	//   ....[38]....
        /*0278*/ 	.word	0x00008ce0


	//   ....[39]....
        /*027c*/ 	.word	0x00008d10


	//   ....[40]....
        /*0280*/ 	.word	0x00008d40


	//   ....[41]....
        /*0284*/ 	.word	0x00008d70


	//   ....[42]....
        /*0288*/ 	.word	0x00008db0


	//   ....[43]....
        /*028c*/ 	.word	0x00008f30


	//   ....[44]....
        /*0290*/ 	.word	0x00008f60


	//   ....[45]....
        /*0294*/ 	.word	0x00008f90


	//   ....[46]....
        /*0298*/ 	.word	0x00008fc0


	//   ....[47]....
        /*029c*/ 	.word	0x00008ff0


	//   ....[48]....
        /*02a0*/ 	.word	0x00009030


	//   ....[49]....
        /*02a4*/ 	.word	0x000090b0


	//   ....[50]....
        /*02a8*/ 	.word	0x000090f0


	//   ....[51]....
        /*02ac*/ 	.word	0x00009180


	//   ....[52]....
        /*02b0*/ 	.word	0x0000a3d0


	//   ....[53]....
        /*02b4*/ 	.word	0x0000bcf0


	//   ....[54]....
        /*02b8*/ 	.word	0x0000bd20


	//   ....[55]....
        /*02bc*/ 	.word	0x0000bd50


	//   ....[56]....
        /*02c0*/ 	.word	0x0000bd60


	//   ....[57]....
        /*02c4*/ 	.word	0x0000bd90


	//   ....[58]....
        /*02c8*/ 	.word	0x0000bda0


	//   ....[59]....
        /*02cc*/ 	.word	0x0000bdd0


	//   ....[60]....
        /*02d0*/ 	.word	0x0000be10


	//   ....[61]....
        /*02d4*/ 	.word	0x0000bf30


	//   ....[62]....
        /*02d8*/ 	.word	0x0000bf60


	//   ....[63]....
        /*02dc*/ 	.word	0x0000bf90


	//   ....[64]....
        /*02e0*/ 	.word	0x0000bfc0


	//   ....[65]....
        /*02e4*/ 	.word	0x0000bff0


	//   ....[66]....
        /*02e8*/ 	.word	0x0000c030


	//   ....[67]....
        /*02ec*/ 	.word	0x0000c0c0


	//   ....[68]....
        /*02f0*/ 	.word	0x0000c100


	//   ....[69]....
        /*02f4*/ 	.word	0x0000c1a0


	//   ....[70]....
        /*02f8*/ 	.word	0x0000c5a0


	//   ....[71]....
        /*02fc*/ 	.word	0x0000ca80


	//   ....[72]....
        /*0300*/ 	.word	0x0000cef0


	//----- nvinfo : EIATTR_REG_RECONFIG
	.align		4
.L_1453:
        /*0304*/ 	.byte	0x01, 0x54
	.zero		2


	//----- nvinfo : EIATTR_SYSCALL_OFFSETS
	.align		4
        /*0308*/ 	.byte	0x04, 0x46
        /*030a*/ 	.short	(.L_1455 - .L_1454)


	//   ....[0]....
.L_1454:
        /*030c*/ 	.word	0x00001810


	//   ....[1]....
        /*0310*/ 	.word	0x00009d40


	//   ....[2]....
        /*0314*/ 	.word	0x00009ec0


	//   ....[3]....
        /*0318*/ 	.word	0x0000a000


	//   ....[4]....
        /*031c*/ 	.word	0x0000a120


	//----- nvinfo : EIATTR_MBARRIER_INSTR_OFFSETS
	.align		4
.L_1455:
        /*0320*/ 	.byte	0x04, 0x39
        /*0322*/ 	.short	(.L_1457 - .L_1456)


	//   ....[0]....
.L_1456:
        /*0324*/ 	.word	0x000002a0
        /*0328*/ 	.word	0x000000ff
        /*032c*/ 	.word	0x00013200
        /*0330*/ 	.short	0x0100
        /*0332*/ 	.byte	0x08
	.zero		1


	//   ....[1]....
        /*0334*/ 	.word	0x000002b0
        /*0338*/ 	.word	0x000000ff
        /*033c*/ 	.word	0x00013220
        /*0340*/ 	.short	0x0100
        /*0342*/ 	.byte	0x08
	.zero		1


	//   ....[2]....
        /*0344*/ 	.word	0x000003a0
        /*0348*/ 	.word	0x000000ff
        /*034c*/ 	.word	0x00013230
        /*0350*/ 	.short	0x0100
        /*0352*/ 	.byte	0x08
	.zero		1


	//   ....[3]....
        /*0354*/ 	.word	0x000003b0
        /*0358*/ 	.word	0x000000ff
        /*035c*/ 	.word	0x00013240
        /*0360*/ 	.short	0x0100
        /*0362*/ 	.byte	0x08
	.zero		1


	//   ....[4]....
        /*0364*/ 	.word	0x000003c0
        /*0368*/ 	.word	0x000000ff
        /*036c*/ 	.word	0x00013238
        /*0370*/ 	.short	0x0100
        /*0372*/ 	.byte	0x08
	.zero		1


	//   ....[5]....
        /*0374*/ 	.word	0x000003d0
        /*0378*/ 	.word	0x000000ff
        /*037c*/ 	.word	0x00013248
        /*0380*/ 	.short	0x0100
        /*0382*/ 	.byte	0x08
	.zero		1


	//   ....[6]....
        /*0384*/ 	.word	0x00000500
        /*0388*/ 	.word	0x000000ff
        /*038c*/ 	.word	0x00013250
        /*0390*/ 	.short	0x0100
        /*0392*/ 	.byte	0x08
	.zero		1


	//   ....[7]....
        /*0394*/ 	.word	0x00000510
        /*0398*/ 	.word	0x000000ff
        /*039c*/ 	.word	0x00013260
        /*03a0*/ 	.short	0x0100
        /*03a2*/ 	.byte	0x08
	.zero		1


	//   ....[8]....
        /*03a4*/ 	.word	0x00000520
        /*03a8*/ 	.word	0x000000ff
        /*03ac*/ 	.word	0x00013258
        /*03b0*/ 	.short	0x0100
        /*03b2*/ 	.byte	0x08
	.zero		1


	//   ....[9]....
        /*03b4*/ 	.word	0x00000530
        /*03b8*/ 	.word	0x000000ff
        /*03bc*/ 	.word	0x00013268
        /*03c0*/ 	.short	0x0100
        /*03c2*/ 	.byte	0x08
	.zero		1


	//   ....[10]....
        /*03c4*/ 	.word	0x00000620
        /*03c8*/ 	.word	0x000000ff
        /*03cc*/ 	.word	0x00013270
        /*03d0*/ 	.short	0x0100
        /*03d2*/ 	.byte	0x06
	.zero		1


	//   ....[11]....
        /*03d4*/ 	.word	0x00000630
        /*03d8*/ 	.word	0x000000ff
        /*03dc*/ 	.word	0x00013280
        /*03e0*/ 	.short	0x0100
        /*03e2*/ 	.byte	0x06
	.zero		1


	//   ....[12]....
        /*03e4*/ 	.word	0x00000640
        /*03e8*/ 	.word	0x000000ff
        /*03ec*/ 	.word	0x00013278
        /*03f0*/ 	.short	0x0100
        /*03f2*/ 	.byte	0x06
	.zero		1


	//   ....[13]....
        /*03f4*/ 	.word	0x00000650
        /*03f8*/ 	.word	0x000000ff
        /*03fc*/ 	.word	0x00013288
        /*0400*/ 	.short	0x0100
        /*0402*/ 	.byte	0x06
	.zero		1


	//   ....[14]....
        /*0404*/ 	.word	0x00000780
        /*0408*/ 	.word	0x000000ff
        /*040c*/ 	.word	0x00013290
        /*0410*/ 	.short	0x0100
        /*0412*/ 	.byte	0x08
	.zero		1


	//   ....[15]....
        /*0414*/ 	.word	0x00000790
        /*0418*/ 	.word	0x000000ff
        /*041c*/ 	.word	0x000132a0
        /*0420*/ 	.short	0x0100
        /*0422*/ 	.byte	0x08
	.zero		1


	//   ....[16]....
        /*0424*/ 	.word	0x000007a0
        /*0428*/ 	.word	0x000000ff
        /*042c*/ 	.word	0x00013298
        /*0430*/ 	.short	0x0100
        /*0432*/ 	.byte	0x08
	.zero		1


	//   ....[17]....
        /*0434*/ 	.word	0x000007b0
        /*0438*/ 	.word	0x000000ff
        /*043c*/ 	.word	0x000132a8
        /*0440*/ 	.short	0x0100
        /*0442*/ 	.byte	0x08
	.zero		1


	//   ....[18]....
        /*0444*/ 	.word	0x000008e0
        /*0448*/ 	.word	0x000000ff
        /*044c*/ 	.word	0x000132b0
        /*0450*/ 	.short	0x0100
        /*0452*/ 	.byte	0x08
	.zero		1


	//   ....[19]....
        /*0454*/ 	.word	0x000008f0
        /*0458*/ 	.word	0x000000ff
        /*045c*/ 	.word	0x000132c0
        /*0460*/ 	.short	0x0100
        /*0462*/ 	.byte	0x08
	.zero		1


	//   ....[20]....
        /*0464*/ 	.word	0x00000900
        /*0468*/ 	.word	0x000000ff
        /*046c*/ 	.word	0x000132b8
        /*0470*/ 	.short	0x0100
        /*0472*/ 	.byte	0x08
	.zero		1


	//   ....[21]....
        /*0474*/ 	.word	0x00000910
        /*0478*/ 	.word	0x000000ff
        /*047c*/ 	.word	0x000132c8
        /*0480*/ 	.short	0x0100
        /*0482*/ 	.byte	0x08
	.zero		1


	//   ....[22]....
        /*0484*/ 	.word	0x000018c0
        /*0488*/ 	.word	0x00000000
        /*048c*/ 	.word	0x00013200
        /*0490*/ 	.short	0x010a
        /*0492*/ 	.byte	0x3f
	.zero		1


	//   ....[23]....
        /*0494*/ 	.word	0x00001950
        /*0498*/ 	.word	0x00000005
        /*049c*/ 	.word	0x00013230
        /*04a0*/ 	.short	0x010a
        /*04a2*/ 	.byte	0x3f
	.zero		1


	//   ....[24]....
        /*04a4*/ 	.word	0x00001a20
        /*04a8*/ 	.word	0x00000005
        /*04ac*/ 	.word	0x00013230
        /*04b0*/ 	.short	0x010a
        /*04b2*/ 	.byte	0x3f
	.zero		1


	//   ....[25]....
        /*04b4*/ 	.word	0x00003340
        /*04b8*/ 	.word	0x0000003a
        /*04bc*/ 	.word	0x00000000
        /*04c0*/ 	.short	0x0101
        /*04c2*/ 	.byte	0x3f
	.zero		1


	//   ....[26]....
        /*04c4*/ 	.word	0x00004290
        /*04c8*/ 	.word	0x00000005
        /*04cc*/ 	.word	0x00013230
        /*04d0*/ 	.short	0x010a
        /*04d2*/ 	.byte	0x3f
	.zero		1


	//   ....[27]....
        /*04d4*/ 	.word	0x000042d0
        /*04d8*/ 	.word	0x00000005
        /*04dc*/ 	.word	0x00013230
        /*04e0*/ 	.short	0x010a
        /*04e2*/ 	.byte	0x3f
	.zero		1


	//   ....[28]....
        /*04e4*/ 	.word	0x00004730
        /*04e8*/ 	.word	0x000000ff
        /*04ec*/ 	.word	0x00013250
        /*04f0*/ 	.short	0x010a
        /*04f2*/ 	.byte	0x09
	.zero		1


	//   ....[29]....
        /*04f4*/ 	.word	0x00004770
        /*04f8*/ 	.word	0x000000ff
        /*04fc*/ 	.word	0x00013250
        /*0500*/ 	.short	0x010a
        /*0502*/ 	.byte	0x09
	.zero		1


	//   ....[30]....
        /*0504*/ 	.word	0x00005d10
        /*0508*/ 	.word	0x00000006
        /*050c*/ 	.word	0x00000000
        /*0510*/ 	.short	0x0101
        /*0512*/ 	.byte	0x3f
	.zero		1


	//   ....[31]....
        /*0514*/ 	.word	0x000060a0
        /*0518*/ 	.word	0x000000ff
        /*051c*/ 	.word	0x00000000
        /*0520*/ 	.short	0x0101
        /*0522*/ 	.byte	0x06
	.zero		1


	//   ....[32]....
        /*0524*/ 	.word	0x000064e0
        /*0528*/ 	.word	0x00000014
        /*052c*/ 	.word	0x00013250
        /*0530*/ 	.short	0x010a
        /*0532*/ 	.byte	0x3f
	.zero		1


	//   ....[33]....
        /*0534*/ 	.word	0x00006530
        /*0538*/ 	.word	0x00000014
        /*053c*/ 	.word	0x00013250
        /*0540*/ 	.short	0x010a
        /*0542*/ 	.byte	0x3f
	.zero		1


	//   ....[34]....
        /*0544*/ 	.word	0x00006be0
        /*0548*/ 	.word	0x00000005
        /*054c*/ 	.word	0x00000000
        /*0550*/ 	.short	0x0101
        /*0552*/ 	.byte	0x3f
	.zero		1


	//   ....[35]....
        /*0554*/ 	.word	0x00007cb0
        /*0558*/ 	.word	0x00000002
        /*055c*/ 	.word	0x00000000
        /*0560*/ 	.short	0x0101
        /*0562*/ 	.byte	0x3f
	.zero		1


	//   ....[36]....
        /*0564*/ 	.word	0x0000a5f0
        /*0568*/ 	.word	0x00000005
        /*056c*/ 	.word	0x00013280
        /*0570*/ 	.short	0x010a
        /*0572*/ 	.byte	0x3f
	.zero		1


	//   ....[37]....
        /*0574*/ 	.word	0x0000a780
        /*0578*/ 	.word	0x00000005
        /*057c*/ 	.word	0x00013240
        /*0580*/ 	.short	0x010a
        /*0582*/ 	.byte	0x3f
	.zero		1


	//   ....[38]....
        /*0584*/ 	.word	0x0000aa50
        /*0588*/ 	.word	0x000000ff
        /*058c*/ 	.word	0x00013220
        /*0590*/ 	.short	0x010a
        /*0592*/ 	.byte	0x29
	.zero		1


	//   ....[39]....
        /*0594*/ 	.word	0x0000ad00
        /*0598*/ 	.word	0x00000009
        /*059c*/ 	.word	0x00013280
        /*05a0*/ 	.short	0x010a
        /*05a2*/ 	.byte	0x3f
	.zero		1


	//   ....[40]....
        /*05a4*/ 	.word	0x0000af60
        /*05a8*/ 	.word	0x00000009
        /*05ac*/ 	.word	0x00013240
        /*05b0*/ 	.short	0x010a
        /*05b2*/ 	.byte	0x3f
	.zero		1


	//   ....[41]....
        /*05b4*/ 	.word	0x0000b210
        /*05b8*/ 	.word	0x0000000c
        /*05bc*/ 	.word	0x00013270
        /*05c0*/ 	.short	0x010a
        /*05c2*/ 	.byte	0x3f
	.zero		1


	//   ....[42]....
        /*05c4*/ 	.word	0x0000b280
        /*05c8*/ 	.word	0x0000000c
        /*05cc*/ 	.word	0x00013260
        /*05d0*/ 	.short	0x010a
        /*05d2*/ 	.byte	0x3f
	.zero		1


	//   ....[43]....
        /*05d4*/ 	.word	0x0000b540
        /*05d8*/ 	.word	0x0000000c
        /*05dc*/ 	.word	0x00013250
        /*05e0*/ 	.short	0x0101
        /*05e2*/ 	.byte	0x3f
	.zero		1


	//   ....[44]....
        /*05e4*/ 	.word	0x0000b5b0
        /*05e8*/ 	.word	0x00000003
        /*05ec*/ 	.word	0x00000000
        /*05f0*/ 	.short	0x0101
        /*05f2*/ 	.byte	0x3f
	.zero		1


	//   ....[45]....
        /*05f4*/ 	.word	0x0000b770
        /*05f8*/ 	.word	0x00000002
        /*05fc*/ 	.word	0x00013270
        /*0600*/ 	.short	0x010a
        /*0602*/ 	.byte	0x3f
	.zero		1


	//   ....[46]....
        /*0604*/ 	.word	0x0000b7e0
        /*0608*/ 	.word	0x00000002
        /*060c*/ 	.word	0x00013260
        /*0610*/ 	.short	0x010a
        /*0612*/ 	.byte	0x3f
	.zero		1


	//   ....[47]....
        /*0614*/ 	.word	0x0000baa0
        /*0618*/ 	.word	0x00000002
        /*061c*/ 	.word	0x00013250
        /*0620*/ 	.short	0x0101
        /*0622*/ 	.byte	0x3f
	.zero		1


	//   ....[48]....
        /*0624*/ 	.word	0x0000bb10
        /*0628*/ 	.word	0x00000000
        /*062c*/ 	.word	0x00000000
        /*0630*/ 	.short	0x0101
        /*0632*/ 	.byte	0x3f
	.zero		1


	//   ....[49]....
        /*0634*/ 	.word	0x0000c520
        /*0638*/ 	.word	0x00000007
        /*063c*/ 	.word	0x00013220
        /*0640*/ 	.short	0x010a
        /*0642*/ 	.byte	0x3f
	.zero		1


	//   ....[50]....
        /*0644*/ 	.word	0x0000c6c0
        /*0648*/ 	.word	0x00000005
        /*064c*/ 	.word	0x00000000
        /*0650*/ 	.short	0x010a
        /*0652*/ 	.byte	0x3f
	.zero		1


	//   ....[51]....
        /*0654*/ 	.word	0x0000c730
        /*0658*/ 	.word	0x00000003
        /*065c*/ 	.word	0x00000000
        /*0660*/ 	.short	0x010a
        /*0662*/ 	.byte	0x3f
	.zero		1


	//   ....[52]....
        /*0664*/ 	.word	0x0000c780
        /*0668*/ 	.word	0x00000003
        /*066c*/ 	.word	0x00013260
        /*0670*/ 	.short	0x010a
        /*0672*/ 	.byte	0x3f
	.zero		1


	//   ....[53]....
        /*0674*/ 	.word	0x0000c7d0
        /*0678*/ 	.word	0x00000005
        /*067c*/ 	.word	0x00013260
        /*0680*/ 	.short	0x010a
        /*0682*/ 	.byte	0x3f
	.zero		1


	//   ....[54]....
        /*0684*/ 	.word	0x0000c810
        /*0688*/ 	.word	0x00000003
        /*068c*/ 	.word	0x00013280
        /*0690*/ 	.short	0x010a
        /*0692*/ 	.byte	0x3f
	.zero		1


	//   ....[55]....
        /*0694*/ 	.word	0x0000c830
        /*0698*/ 	.word	0x00000005
        /*069c*/ 	.word	0x00013280
        /*06a0*/ 	.short	0x010a
        /*06a2*/ 	.byte	0x3f
	.zero		1


	//   ....[56]....
        /*06a4*/ 	.word	0x0000c890
        /*06a8*/ 	.word	0x00000000
        /*06ac*/ 	.word	0x00013200
        /*06b0*/ 	.short	0x010a
        /*06b2*/ 	.byte	0x3f
	.zero		1


	//   ....[57]....
        /*06b4*/ 	.word	0x0000c8e0
        /*06b8*/ 	.word	0x00000005
        /*06bc*/ 	.word	0x00013230
        /*06c0*/ 	.short	0x010a
        /*06c2*/ 	.byte	0x3f
	.zero		1


	//   ....[58]....
        /*06c4*/ 	.word	0x0000c930
        /*06c8*/ 	.word	0x00000005
        /*06cc*/ 	.word	0x00013230
        /*06d0*/ 	.short	0x010a
        /*06d2*/ 	.byte	0x3f
	.zero		1


	//   ....[59]....
        /*06d4*/ 	.word	0x0000c990
        /*06d8*/ 	.word	0x0000000d
        /*06dc*/ 	.word	0x00013250
        /*06e0*/ 	.short	0x010a
        /*06e2*/ 	.byte	0x3f
	.zero		1


	//   ....[60]....
        /*06e4*/ 	.word	0x0000c9e0
        /*06e8*/ 	.word	0x00000014
        /*06ec*/ 	.word	0x00013250
        /*06f0*/ 	.short	0x010a
        /*06f2*/ 	.byte	0x3f
	.zero		1


	//   ....[61]....
        /*06f4*/ 	.word	0x0000cb30
        /*06f8*/ 	.word	0x00000005
        /*06fc*/ 	.word	0x00013280
        /*0700*/ 	.short	0x010a
        /*0702*/ 	.byte	0x3f
	.zero		1


	//   ....[62]....
        /*0704*/ 	.word	0x0000cb80
        /*0708*/ 	.word	0x00000005
        /*070c*/ 	.word	0x00013240
        /*0710*/ 	.short	0x010a
        /*0712*/ 	.byte	0x3f
	.zero		1


	//   ....[63]....
        /*0714*/ 	.word	0x0000cbe0
        /*0718*/ 	.word	0x00000003
        /*071c*/ 	.word	0x00013220
        /*0720*/ 	.short	0x010a
        /*0722*/ 	.byte	0x3f
	.zero		1


	//   ....[64]....
        /*0724*/ 	.word	0x0000cc30
        /*0728*/ 	.word	0x00000009
        /*072c*/ 	.word	0x00013280
        /*0730*/ 	.short	0x010a
        /*0732*/ 	.byte	0x3f
	.zero		1


	//   ....[65]....
        /*0734*/ 	.word	0x0000cc80
        /*0738*/ 	.word	0x00000009
        /*073c*/ 	.word	0x00013240
        /*0740*/ 	.short	0x010a
        /*0742*/ 	.byte	0x3f
	.zero		1


	//   ....[66]....
        /*0744*/ 	.word	0x0000ccd0
        /*0748*/ 	.word	0x0000000c
        /*074c*/ 	.word	0x00013270
        /*0750*/ 	.short	0x010a
        /*0752*/ 	.byte	0x3f
	.zero		1


	//   ....[67]....
        /*0754*/ 	.word	0x0000cd20
        /*0758*/ 	.word	0x0000000c
        /*075c*/ 	.word	0x00013260
        /*0760*/ 	.short	0x010a
        /*0762*/ 	.byte	0x3f
	.zero		1


	//   ....[68]....
        /*0764*/ 	.word	0x0000cd70
        /*0768*/ 	.word	0x00000002
        /*076c*/ 	.word	0x00013270
        /*0770*/ 	.short	0x010a
        /*0772*/ 	.byte	0x3f
	.zero		1


	//   ....[69]....
        /*0774*/ 	.word	0x0000cdc0
        /*0778*/ 	.word	0x00000002
        /*077c*/ 	.word	0x00013260
        /*0780*/ 	.short	0x010a
        /*0782*/ 	.byte	0x3f
	.zero		1


	//   ....[70]....
        /*0784*/ 	.word	0x0000ce10
        /*0788*/ 	.word	0x00000007
        /*078c*/ 	.word	0x00013220
        /*0790*/ 	.short	0x010a
        /*0792*/ 	.byte	0x3f
	.zero		1


	//   ....[71]....
        /*0794*/ 	.word	0x0000cfb0
        /*0798*/ 	.word	0x00000005
        /*079c*/ 	.word	0x00000000
        /*07a0*/ 	.short	0x010a
        /*07a2*/ 	.byte	0x3f
	.zero		1


	//   ....[72]....
        /*07a4*/ 	.word	0x0000d000
        /*07a8*/ 	.word	0x00000003
        /*07ac*/ 	.word	0x00000000
        /*07b0*/ 	.short	0x010a
        /*07b2*/ 	.byte	0x3f
	.zero		1


	//   ....[73]....
        /*07b4*/ 	.word	0x0000d050
        /*07b8*/ 	.word	0x00000003
        /*07bc*/ 	.word	0x00013260
        /*07c0*/ 	.short	0x010a
        /*07c2*/ 	.byte	0x3f
	.zero		1


	//   ....[74]....
        /*07c4*/ 	.word	0x0000d0a0
        /*07c8*/ 	.word	0x00000005
        /*07cc*/ 	.word	0x00013260
        /*07d0*/ 	.short	0x010a
        /*07d2*/ 	.byte	0x3f
	.zero		1


	//   ....[75]....
        /*07d4*/ 	.word	0x0000d0f0
        /*07d8*/ 	.word	0x00000003
        /*07dc*/ 	.word	0x00013280
        /*07e0*/ 	.short	0x010a
        /*07e2*/ 	.byte	0x3f
	.zero		1


	//----- nvinfo : EIATTR_NUM_MBARRIERS
	.align		4
.L_1457:
        /*07e4*/ 	.byte	0x03, 0x38
        /*07e6*/ 	.short	0x0016


	//----- nvinfo : EIATTR_EXIT_INSTR_OFFSETS
	.align		4
        /*07e8*/ 	.byte	0x04, 0x1c
        /*07ea*/ 	.short	(.L_1459 - .L_1458)


	//   ....[0]....
.L_1458:
        /*07ec*/ 	.word	0x00000a70


	//   ....[1]....
        /*07f0*/ 	.word	0x00008a60


	//   ....[2]....
        /*07f4*/ 	.word	0x0000c880


	//----- nvinfo : EIATTR_MAX_THREADS
	.align		4
.L_1459:
        /*07f8*/ 	.byte	0x04, 0x05
        /*07fa*/ 	.short	(.L_1461 - .L_1460)
.L_1460:
        /*07fc*/ 	.word	0x00000200
        /*0800*/ 	.word	0x00000001
        /*0804*/ 	.word	0x00000001


	//----- nvinfo : EIATTR_CRS_STACK_SIZE
	.align		4
.L_1461:
        /*0808*/ 	.byte	0x04, 0x1e
        /*080a*/ 	.short	(.L_1463 - .L_1462)
.L_1462:
        /*080c*/ 	.word	0x00000000


	//----- nvinfo : EIATTR_CBANK_PARAM_SIZE
	.align		4
.L_1463:
        /*0810*/ 	.byte	0x03, 0x19
        /*0812*/ 	.short	0x0a70


	//----- nvinfo : EIATTR_PARAM_CBANK
	.align		4
        /*0814*/ 	.byte	0x04, 0x0a
        /*0816*/ 	.short	(.L_1465 - .L_1464)
	.align		4
.L_1464:
        /*0818*/ 	.word	index@(.nv.constant0._ZN7cutlass13device_kernelIN5flash11enable_sm90INS1_16FlashAttnFwdSm90INS1_25CollectiveMainloopFwdSm90ILi2EN4cute5tupleIJNS5_1CILi1EEES8_S8_EEENS6_IJNS7_ILi192EEENS7_ILi160EEENS7_ILi64EEEEEELi64ENS_12float_e4m3_tEfNS_4arch4Sm90ELb0ELb0ELb0ELb1ELb0ELb0ELb0ELb1ELb1ELb0ELb0ELb0EEENS1_21CollectiveEpilogueFwdINS6_IJSA_SC_SB_EEES9_NS_10bfloat16_tESG_Li384ELb1ELb0ELb0ELb1EEENS1_36VarlenDynamicPersistentTileSchedulerILi192ELi160ELi384ELi128ELb0ELb0ELb1ELb0ELb1ELb1EEEEEEEEEvNT_6ParamsE)
        /*081c*/ 	.short	0x0210
        /*081e*/ 	.short	0x0a70


	//----- nvinfo : EIATTR_SW_WAR
	.align		4
.L_1465:
        /*0820*/ 	.byte	0x04, 0x36
        /*0822*/ 	.short	(.L_1467 - .L_1466)
.L_1466:
        /*0824*/ 	.word	0x00000008
.L_1467:


//--------------------- .nv.info._ZN7cutlass13device_kernelIN5flash11enable_sm90INS1_16FlashAttnFwdSm90INS1_25CollectiveMainloopFwdSm90ILi2EN4cute5tupleIJNS5_1CILi1EEES8_S8_EEENS6_IJNS7_ILi192EEENS7_ILi160EEENS7_ILi64EEEEEELi64ENS_12float_e4m3_tEfNS_4arch4Sm90ELb0ELb0ELb0ELb1ELb0ELb1ELb0ELb1ELb1ELb0ELb0ELb0EEENS1_21CollectiveEpilogueFwdINS6_IJSA_SC_SB_EEES9_NS_10bfloat16_tESG_Li384ELb1ELb0ELb0ELb1EEENS1_36VarlenDynamicPersistentTileSchedulerILi192ELi160ELi384ELi128ELb0ELb0ELb1ELb0ELb1ELb1EEEEEEEEEvNT_6ParamsE --------------------------
	.section	.nv.info._ZN7cutlass13device_kernelIN5flash11enable_sm90INS1_16FlashAttnFwdSm90INS1_25CollectiveMainloopFwdSm90ILi2EN4cute5tupleIJNS5_1CILi1EEES8_S8_EEENS6_IJNS7_ILi192EEENS7_ILi160EEENS7_ILi64EEEEEELi64ENS_12float_e4m3_tEfNS_4arch4Sm90ELb0ELb0ELb0ELb1ELb0ELb1ELb0ELb1ELb1ELb0ELb0ELb0EEENS1_21CollectiveEpilogueFwdINS6_IJSA_SC_SB_EEES9_NS_10bfloat16_tESG_Li384ELb1ELb0ELb0ELb1EEENS1_36VarlenDynamicPersistentTileSchedulerILi192ELi160ELi384ELi128ELb0ELb0ELb1ELb0ELb1ELb1EEEEEEEEEvNT_6ParamsE,"",@"SHT_CUDA_INFO"
	.sectionflags	@""
	.align	4


	//----- nvinfo : EIATTR_CUDA_API_VERSION
	.align		4
        /*0000*/ 	.byte	0x04, 0x37
        /*0002*/ 	.short	(.L_1469 - .L_1468)
.L_1468:
        /*0004*/ 	.word	0x00000082


	//----- nvinfo : EIATTR_KPARAM_INFO
	.align		4
.L_1469:
        /*0008*/ 	.byte	0x04, 0x17
        /*000a*/ 	.short	(.L_1471 - .L_1470)
.L_1470:
        /*000c*/ 	.word	0x00000000
        /*0010*/ 	.short	0x0000
        /*0012*/ 	.short	0x0070
        /*0014*/ 	.byte	0x00, 0xf0, 0x01, 0x28


	//----- nvinfo : EIATTR_SPARSE_MMA_MASK
	.align		4
.L_1471:
        /*0018*/ 	.byte	0x03, 0x50
        /*001a*/ 	.short	0x0000


	//----- nvinfo : EIATTR_MAXREG_COUNT
	.align		4
        /*001c*/ 	.byte	0x03, 0x1b
        /*001e*/ 	.short	0x0080


	//----- nvinfo : EIATTR_NUM_BARRIERS
	.align		4
        /*0020*/ 	.byte	0x02, 0x4c
        /*0022*/ 	.byte	0x10
	.zero		1


	//----- nvinfo : EIATTR_EXTERNS
	.align		4
        /*0024*/ 	.byte	0x04, 0x0f
        /*0026*/ 	.short	(.L_1473 - .L_1472)


	//   ....[0]....
	.align		4
.L_1472:
        /*0028*/ 	.word	index@(__assertfail)


	//----- nvinfo : EIATTR_ANNOTATIONS
	.align		4
.L_1473:
        /*002c*/ 	.byte	0x04, 0x55
        /*002e*/ 	.short	(.L_1475 - .L_1474)


	//   ....[0]....
.L_1474:
        /* <DEDUP_REMOVED lines=53> */


	//----- nvinfo : EIATTR_MERCURY_ISA_VERSION
	.align		4
.L_1475:
        /*0368*/ 	.byte	0x03, 0x5f
        /*036a*/ 	.short	0x0101


	//----- nvinfo : EIATTR_UNUSED_LOAD_BYTE_OFFSET
	.align		4
        /*036c*/ 	.byte	0x04, 0x44
        /*036e*/ 	.short	(.L_1477 - .L_1476)


	//   ....[0]....
.L_1476:
        /*0370*/ 	.word	0x00000ad0
        /*0374*/ 	.word	0x0000fff0


	//   ....[1]....
        /*0378*/ 	.word	0x0000d630
        /*037c*/ 	.word	0x0000fff0


	//----- nvinfo : EIATTR_INT_WARP_WIDE_INSTR_OFFSETS
	.align		4
.L_1477:
        /*0380*/ 	.byte	0x04, 0x31
        /*0382*/ 	.short	(.L_1479 - .L_1478)


	//   ....[0]....
.L_1478:
        /*0384*/ 	.word	0x000001c0


	//   ....[1]....
        /*0388*/ 	.word	0x00000200


	//   ....[2]....
        /*038c*/ 	.word	0x00000270


	//   ....[3]....
        /*0390*/ 	.word	0x00011100


	//   ....[4]....
        /*0394*/ 	.word	0x00011190


	//   ....[5]....
        /*0398*/ 	.word	0x00011820


	//   ....[6]....
        /*039c*/ 	.word	0x00011860


	//   ....[7]....
        /*03a0*/ 	.word	0x00012e40


	//   ....[8]....
        /*03a4*/ 	.word	0x00012ed0


	//----- nvinfo : EIATTR_COOP_GROUP_MASK_REGIDS
	.align		4
.L_1479:
        /*03a8*/ 	.byte	0x04, 0x29
        /*03aa*/ 	.short	(.L_1481 - .L_1480)


	//   ....[0]....
.L_1480:
        /*03ac*/ 	.word	0xffffffff


	//   ....[1]....
        /*03b0*/ 	.word	0xffffffff


	//   ....[2]....
        /*03b4*/ 	.word	0xffffffff


	//   ....[3]....
        /*03b8*/ 	.word	0xffffffff


	//   ....[4]....
        /*03bc*/ 	.word	0xffffffff


	//   ....[5]....
        /*03c0*/ 	.word	0xffffffff


	//   ....[6]....
        /*03c4*/ 	.word	0xffffffff


	//   ....[7]....
        /*03c8*/ 	.word	0xffffffff


	//   ....[8]....
        /*03cc*/ 	.word	0xffffffff


	//   ....[9]....
        /*03d0*/ 	.word	0xffffffff


	//   ....[10]....
        /*03d4*/ 	.word	0xffffffff


	//   ....[11]....
        /*03d8*/ 	.word	0xffffffff


	//   ....[12]....
        /*03dc*/ 	.word	0xffffffff


	//   ....[13]....
        /*03e0*/ 	.word	0xffffffff


	//   ....[14]....
        /*03e4*/ 	.word	0xffffffff


	//   ....[15]....
        /*03e8*/ 	.word	0xffffffff


	//   ....[16]....
        /*03ec*/ 	.word	0xffffffff


	//   ....[17]....
        /*03f0*/ 	.word	0xffffffff


	//   ....[18]....
        /*03f4*/ 	.word	0xffffffff


	//   ....[19]....
        /*03f8*/ 	.word	0xffffffff


	//   ....[20]....
        /*03fc*/ 	.word	0xffffffff


	//   ....[21]....
        /*0400*/ 	.word	0xffffffff


	//   ....[22]....
        /*0404*/ 	.word	0xffffffff


	//   ....[23]....
        /*0408*/ 	.word	0xffffffff


	//   ....[24]....
        /*040c*/ 	.word	0xffffffff


	//   ....[25]....
        /*0410*/ 	.word	0xffffffff


	//   ....[26]....
        /*0414*/ 	.word	0xffffffff


	//   ....[27]....
        /*0418*/ 	.word	0xffffffff


	//   ....[28]....
        /*041c*/ 	.word	0xffffffff


	//   ....[29]....
        /*0420*/ 	.word	0xffffffff


	//   ....[30]....
        /*0424*/ 	.word	0xffffffff


	//   ....[31]....
        /*0428*/ 	.word	0xffffffff


	//   ....[32]....
        /*042c*/ 	.word	0xffffffff


	//   ....[33]....
        /*0430*/ 	.word	0xffffffff


	//   ....[34]....
        /*0434*/ 	.word	0xffffffff


	//   ....[35]....
        /*0438*/ 	.word	0xffffffff


	//   ....[36]....
        /*043c*/ 	.word	0xffffffff


	//   ....[37]....
        /*0440*/ 	.word	0xffffffff


	//   ....[38]....
        /*0444*/ 	.word	0xffffffff


	//   ....[39]....
        /*0448*/ 	.word	0xffffffff


	//   ....[40]....
        /*044c*/ 	.word	0xffffffff


	//   ....[41]....
        /*0450*/ 	.word	0xffffffff


	//   ....[42]....
        /*0454*/ 	.word	0xffffffff


	//   ....[43]....
        /*0458*/ 	.word	0xffffffff


	//   ....[44]....
        /*045c*/ 	.word	0xffffffff


	//   ....[45]....
        /*0460*/ 	.word	0xffffffff


	//   ....[46]....
        /*0464*/ 	.word	0xffffffff


	//   ....[47]....
        /*0468*/ 	.word	0xffffffff


	//   ....[48]....
        /*046c*/ 	.word	0xffffffff


	//   ....[49]....
        /*0470*/ 	.word	0xffffffff


	//   ....[50]....
        /*0474*/ 	.word	0xffffffff


	//   ....[51]....
        /*0478*/ 	.word	0xffffffff


	//   ....[52]....
        /*047c*/ 	.word	0xffffffff


	//   ....[53]....
        /*0480*/ 	.word	0xffffffff


	//   ....[54]....
        /*0484*/ 	.word	0xffffffff


	//   ....[55]....
        /*0488*/ 	.word	0xffffffff


	//   ....[56]....
        /*048c*/ 	.word	0xffffffff


	//   ....[57]....
        /*0490*/ 	.word	0xffffffff


	//   ....[58]....
        /*0494*/ 	.word	0xffffffff


	//   ....[59]....
        /*0498*/ 	.word	0xffffffff


	//   ....[60]....
        /*049c*/ 	.word	0xffffffff


	//   ....[61]....
        /*04a0*/ 	.word	0xffffffff


	//   ....[62]....
        /*04a4*/ 	.word	0xffffffff


	//   ....[63]....
        /*04a8*/ 	.word	0xffffffff


	//   ....[64]....
        /*04ac*/ 	.word	0xffffffff


	//   ....[65]....
        /*04b0*/ 	.word	0xffffffff


	//   ....[66]....
        /*04b4*/ 	.word	0xffffffff


	//   ....[67]....
        /*04b8*/ 	.word	0xffffffff


	//   ....[68]....
        /*04bc*/ 	.word	0xffffffff


	//   ....[69]....
        /*04c0*/ 	.word	0xffffffff


	//   ....[70]....
        /*04c4*/ 	.word	0xffffffff


	//   ....[71]....
        /*04c8*/ 	.word	0xffffffff


	//   ....[72]....
        /*04cc*/ 	.word	0x0500000f


	//   ....[73]....
        /*04d0*/ 	.word	0x0500000f


	//   ....[74]....
        /*04d4*/ 	.word	0x0500000f


	//   ....[75]....
        /*04d8*/ 	.word	0x0500000f


	//   ....[76]....
        /*04dc*/ 	.word	0x0500000f


	//   ....[77]....
        /*04e0*/ 	.word	0x0500000f


	//   ....[78]....
        /*04e4*/ 	.word	0x0500000f


	//   ....[79]....
        /*04e8*/ 	.word	0x0500000f


	//   ....[80]....
        /*04ec*/ 	.word	0x0500000f


	//   ....[81]....
        /*04f0*/ 	.word	0x0500000f


	//   ....[82]....
        /*04f4*/ 	.word	0x0500000f


	//   ....[83]....
        /*04f8*/ 	.word	0x0500000f


	//   ....[84]....
        /*04fc*/ 	.word	0x0500000f


	//   ....[85]....
        /*0500*/ 	.word	0x0500000f


	//   ....[86]....
        /*0504*/ 	.word	0x0500000f


	//   ....[87]....
        /*0508*/ 	.word	0x0500000f


	//   ....[88]....
        /*050c*/ 	.word	0x0500000f


	//   ....[89]....
        /*0510*/ 	.word	0x0500000f


	//   ....[90]....
        /*0514*/ 	.word	0x0500000f


	//   ....[91]....
        /*0518*/ 	.word	0x0500000f


	//   ....[92]....
        /*051c*/ 	.word	0x0500000f


	//   ....[93]....
        /*0520*/ 	.word	0x0500000f


	//   ....[94]....
        /*0524*/ 	.word	0x0500000f


	//   ....[95]....
        /*0528*/ 	.word	0x0500000f


	//   ....[96]....
        /*052c*/ 	.word	0x0500000f


	//   ....[97]....
        /*0530*/ 	.word	0x0500000f


	//   ....[98]....
        /*0534*/ 	.word	0x0500000f


	//   ....[99]....
        /*0538*/ 	.word	0x0500000f


	//----- nvinfo : EIATTR_COOP_GROUP_INSTR_OFFSETS
	.align		4
.L_1481:
        /*053c*/ 	.byte	0x04, 0x28
        /*053e*/ 	.short	(.L_1483 - .L_1482)


	//   ....[0]....
.L_1482:
        /*0540*/ 	.word	0x00000070


	//   ....[1]....
        /*0544*/ 	.word	0x000001d0


	//   ....[2]....
        /*0548*/ 	.word	0x00000220


	//   ....[3]....
        /*054c*/ 	.word	0x00000450


	//   ....[4]....
        /*0550*/ 	.word	0x000005b0


	//   ....[5]....
        /*0554*/ 	.word	0x000006d0


	//   ....[6]....
        /*0558*/ 	.word	0x00000830


	//   ....[7]....
        /*055c*/ 	.word	0x000051b0


	//   ....[8]....
        /*0560*/ 	.word	0x00008de0


	//   ....[9]....
        /*0564*/ 	.word	0x00008ee0


	//   ....[10]....
        /*0568*/ 	.word	0x000095c0


	//   ....[11]....
        /*056c*/ 	.word	0x00009630


	//   ....[12]....
        /*0570*/ 	.word	0x0000b5e0


	//   ....[13]....
        /*0574*/ 	.word	0x0000b610


	//   ....[14]....
        /*0578*/ 	.word	0x0000b660


	//   ....[15]....
        /*057c*/ 	.word	0x0000b670


	//   ....[16]....
        /*0580*/ 	.word	0x0000cf80


	//   ....[17]....
        /*0584*/ 	.word	0x0000d050


	//   ....[18]....
        /*0588*/ 	.word	0x0000d0a0


	//   ....[19]....
        /*058c*/ 	.word	0x0000d150


	//   ....[20]....
        /*0590*/ 	.word	0x0000da90


	//   ....[21]....
        /*0594*/ 	.word	0x0000daa0


	//   ....[22]....
        /*0598*/ 	.word	0x0000dab0


	//   ....[23]....
        /*059c*/ 	.word	0x0000dac0


	//   ....[24]....
        /*05a0*/ 	.word	0x0000dad0


	//   ....[25]....
        /*05a4*/ 	.word	0x0000dae0


	//   ....[26]....
        /*05a8*/ 	.word	0x0000daf0


	//   ....[27]....
        /*05ac*/ 	.word	0x0000db00


	//   ....[28]....
        /*05b0*/ 	.word	0x0000db10


	//   ....[29]....
        /*05b4*/ 	.word	0x0000db20


	//   ....[30]....
        /*05b8*/ 	.word	0x0000db30


	//   ....[31]....
        /*05bc*/ 	.word	0x0000db40


	//   ....[32]....
        /*05c0*/ 	.word	0x0000db50


	//   ....[33]....
        /*05c4*/ 	.word	0x0000db60


	//   ....[34]....
        /*05c8*/ 	.word	0x0000db70


	//   ....[35]....
        /*05cc*/ 	.word	0x0000db80


	//   ....[36]....
        /*05d0*/ 	.word	0x0000f2e0


	//   ....[37]....
        /*05d4*/ 	.word	0x0000f4b0


	//   ....[38]....
        /*05d8*/ 	.word	0x0000f4e0


	//   ....[39]....
        /*05dc*/ 	.word	0x0000f510


	//   ....[40]....
        /*05e0*/ 	.word	0x0000f540


	//   ....[41]....
        /*05e4*/ 	.word	0x0000f570


	//   ....[42]....
        /*05e8*/ 	.word	0x0000f5a0


	//   ....[43]....
        /*05ec*/ 	.word	0x0000f710


	//   ....[44]....
        /*05f0*/ 	.word	0x0000f740


	//   ....[45]....
        /*05f4*/ 	.word	0x0000f770


	//   ....[46]....
        /*05f8*/ 	.word	0x0000f7a0


	//   ....[47]....
        /*05fc*/ 	.word	0x0000f7d0


	//   ....[48]....
        /*0600*/ 	.word	0x0000f800


	//   ....[49]....
        /*0604*/ 	.word	0x0000f890


	//   ....[50]....
        /*0608*/ 	.word	0x0000f8c0


	//   ....[51]....
        /*060c*/ 	.word	0x0000f940


	//   ....[52]....
        /*0610*/ 	.word	0x00010430


	//   ....[53]....
        /*0614*/ 	.word	0x00011a10


	//   ....[54]....
        /*0618*/ 	.word	0x00013660


	//   ....[55]....
        /*061c*/ 	.word	0x000136b0


	//   ....[56]....
        /*0620*/ 	.word	0x000136e0


	//   ....[57]....
        /*0624*/ 	.word	0x000136f0


	//   ....[58]....
        /*0628*/ 	.word	0x00013720


	//   ....[59]....
        /*062c*/ 	.word	0x00013750


	//   ....[60]....
        /*0630*/ 	.word	0x00013780


	//   ....[61]....
        /*0634*/ 	.word	0x000137b0


	//   ....[62]....
        /*0638*/ 	.word	0x00013930


	//   ....[63]....
        /*063c*/ 	.word	0x00013960


	//   ....[64]....
        /*0640*/ 	.word	0x00013990


	//   ....[65]....
        /*0644*/ 	.word	0x000139c0


	//   ....[66]....
        /*0648*/ 	.word	0x000139f0


	//   ....[67]....
        /*064c*/ 	.word	0x00013a20


	//   ....[68]....
        /*0650*/ 	.word	0x00013ae0


	//   ....[69]....
        /*0654*/ 	.word	0x00013b00


	//   ....[70]....
        /*0658*/ 	.word	0x00013b70


	//   ....[71]....
        /*065c*/ 	.word	0x00013fe0


	//   ....[72]....
        /*0660*/ 	.word	0x00014460


	//   ....[73]....
        /*0664*/ 	.word	0x00014500


	//   ....[74]....
        /*0668*/ 	.word	0x000145a0


	//   ....[75]....
        /*066c*/ 	.word	0x00014640


	//   ....[76]....
        /*0670*/ 	.word	0x00014730


	//   ....[77]....
        /*0674*/ 	.word	0x000147d0


	//   ....[78]....
        /*0678*/ 	.word	0x00014870


	//   ....[79]....
        /*067c*/ 	.word	0x00014910


	//   ....[80]....
        /*0680*/ 	.word	0x00014b70


	//   ....[81]....
        /*0684*/ 	.word	0x00014e50


	//   ....[82]....
        /*0688*/ 	.word	0x00015240


	//   ....[83]....
        /*068c*/ 	.word	0x000152e0


	//   ....[84]....
        /*0690*/ 	.word	0x00015400


	//   ....[85]....
        /*0694*/ 	.word	0x00015470


	//   ....[86]....
        /*0698*/ 	.word	0x000154e0


	//   ....[87]....
        /*069c*/ 	.word	0x00015550


	//   ....[88]....
        /*06a0*/ 	.word	0x000155c0


	//   ....[89]....
        /*06a4*/ 	.word	0x00015640


	//   ....[90]....
        /*06a8*/ 	.word	0x000156d0


	//   ....[91]....
        /*06ac*/ 	.word	0x00015760


	//   ....[92]....
        /*06b0*/ 	.word	0x000157d0


	//   ....[93]....
        /*06b4*/ 	.word	0x00015840


	//   ....[94]....
        /*06b8*/ 	.word	0x000158b0


	//   ....[95]....
        /*06bc*/ 	.word	0x00015930


	//   ....[96]....
        /*06c0*/ 	.word	0x000159a0


	//   ....[97]....
        /*06c4*/ 	.word	0x00015a40


	//   ....[98]....
        /*06c8*/ 	.word	0x00015ad0


	//   ....[99]....
        /*06cc*/ 	.word	0x00015bf0


	//----- nvinfo : EIATTR_REG_RECONFIG
	.align		4
.L_1483:
        /*06d0*/ 	.byte	0x01, 0x54
	.zero		2


	//----- nvinfo : EIATTR_SYSCALL_OFFSETS
	.align		4
        /*06d4*/ 	.byte	0x04, 0x46
        /*06d6*/ 	.short	(.L_1485 - .L_1484)


	//   ....[0]....
.L_1484:
        /*06d8*/ 	.word	0x000017f0


	//   ....[1]....
        /*06dc*/ 	.word	0x00001940


	//   ....[2]....
        /*06e0*/ 	.word	0x00005320


	//   ....[3]....
        /*06e4*/ 	.word	0x000057d0


	//   ....[4]....
        /*06e8*/ 	.word	0x00011310


	//   ....[5]....
        /*06ec*/ 	.word	0x00011460


	//   ....[6]....
        /*06f0*/ 	.word	0x00011590


	//   ....[7]....
        /*06f4*/ 	.word	0x000116c0


	//----- nvinfo : EIATTR_MBARRIER_INSTR_OFFSETS
	.align		4
.L_1485:
        /*06f8*/ 	.byte	0x04, 0x39
        /*06fa*/ 	.short	(.L_1487 - .L_1486)


	//   ....[0]....
.L_1486:
        /*06fc*/ 	.word	0x00000300
        /*0700*/ 	.word	0x000000ff
        /*0704*/ 	.word	0x00013200
        /*0708*/ 	.short	0x0100
        /*070a*/ 	.byte	0x08
	.zero		1


	//   ....[1]....
        /*070c*/ 	.word	0x00000310
        /*0710*/ 	.word	0x000000ff
        /*0714*/ 	.word	0x00013220
        /*0718*/ 	.short	0x0100
        /*071a*/ 	.byte	0x08
	.zero		1


	//   ....[2]....
        /*071c*/ 	.word	0x00000400
        /*0720*/ 	.word	0x000000ff
        /*0724*/ 	.word	0x00013230
        /*0728*/ 	.short	0x0100
        /*072a*/ 	.byte	0x08
	.zero		1


	//   ....[3]....
        /*072c*/ 	.word	0x00000410
        /*0730*/ 	.word	0x000000ff
        /*0734*/ 	.word	0x00013240
        /*0738*/ 	.short	0x0100
        /*073a*/ 	.byte	0x08
	.zero		1


	//   ....[4]....
        /*073c*/ 	.word	0x00000420
        /*0740*/ 	.word	0x000000ff
        /*0744*/ 	.word	0x00013238
        /*0748*/ 	.short	0x0100
        /*074a*/ 	.byte	0x08
	.zero		1


	//   ....[5]....
        /*074c*/ 	.word	0x00000430
        /*0750*/ 	.word	0x000000ff
        /*0754*/ 	.word	0x00013248
        /*0758*/ 	.short	0x0100
        /*075a*/ 	.byte	0x08
	.zero		1


	//   ....[6]....
        /*075c*/ 	.word	0x00000560
        /*0760*/ 	.word	0x000000ff
        /*0764*/ 	.word	0x00013250
        /*0768*/ 	.short	0x0100
        /*076a*/ 	.byte	0x08
	.zero		1


	//   ....[7]....
        /*076c*/ 	.word	0x00000570
        /*0770*/ 	.word	0x000000ff
        /*0774*/ 	.word	0x00013260
        /*0778*/ 	.short	0x0100
        /*077a*/ 	.byte	0x08
	.zero		1


	//   ....[8]....
        /*077c*/ 	.word	0x00000580
        /*0780*/ 	.word	0x000000ff
        /*0784*/ 	.word	0x00013258
        /*0788*/ 	.short	0x0100
        /*078a*/ 	.byte	0x08
	.zero		1


	//   ....[9]....
        /*078c*/ 	.word	0x00000590
        /*0790*/ 	.word	0x000000ff
        /*0794*/ 	.word	0x00013268
        /*0798*/ 	.short	0x0100
        /*079a*/ 	.byte	0x08
	.zero		1


	//   ....[10]....
        /*079c*/ 	.word	0x00000680
        /*07a0*/ 	.word	0x000000ff
        /*07a4*/ 	.word	0x00013270
        /*07a8*/ 	.short	0x0100
        /*07aa*/ 	.byte	0x06
	.zero		1


	//   ....[11]....
        /*07ac*/ 	.word	0x00000690
        /*07b0*/ 	.word	0x000000ff
        /*07b4*/ 	.word	0x00013280
        /*07b8*/ 	.short	0x0100
        /*07ba*/ 	.byte	0x06
	.zero		1


	//   ....[12]....
        /*07bc*/ 	.word	0x000006a0
        /*07c0*/ 	.word	0x000000ff
        /*07c4*/ 	.word	0x00013278
        /*07c8*/ 	.short	0x0100
        /*07ca*/ 	.byte	0x06
	.zero		1


	//   ....[13]....
        /*07cc*/ 	.word	0x000006b0
        /*07d0*/ 	.word	0x000000ff
        /*07d4*/ 	.word	0x00013288
        /*07d8*/ 	.short	0x0100
        /*07da*/ 	.byte	0x06
	.zero		1


	//   ....[14]....
        /*07dc*/ 	.word	0x000007e0
        /*07e0*/ 	.word	0x000000ff
        /*07e4*/ 	.word	0x00013290
        /*07e8*/ 	.short	0x0100
        /*07ea*/ 	.byte	0x08
	.zero		1


	//   ....[15]....
        /*07ec*/ 	.word	0x000007f0
        /*07f0*/ 	.word	0x000000ff
        /*07f4*/ 	.word	0x000132a0
        /*07f8*/ 	.short	0x0100
        /*07fa*/ 	.byte	0x08
	.zero		1


	//   ....[16]....
        /*07fc*/ 	.word	0x00000800
        /*0800*/ 	.word	0x000000ff
        /*0804*/ 	.word	0x00013298
        /*0808*/ 	.short	0x0100
        /*080a*/ 	.byte	0x08
	.zero		1


	//   ....[17]....
        /*080c*/ 	.word	0x00000810
        /*0810*/ 	.word	0x000000ff
        /*0814*/ 	.word	0x000132a8
        /*0818*/ 	.short	0x0100
        /*081a*/ 	.byte	0x08
	.zero		1


	//   ....[18]....
        /*081c*/ 	.word	0x00000940
        /*0820*/ 	.word	0x000000ff
        /*0824*/ 	.word	0x000132b0
        /*0828*/ 	.short	0x0100
        /*082a*/ 	.byte	0x08
	.zero		1


	//   ....[19]....
        /*082c*/ 	.word	0x00000950
        /*0830*/ 	.word	0x000000ff
        /*0834*/ 	.word	0x000132c0
        /*0838*/ 	.short	0x0100
        /*083a*/ 	.byte	0x08
	.zero		1


	//   ....[20]....
        /*083c*/ 	.word	0x00000960
        /*0840*/ 	.word	0x000000ff
        /*0844*/ 	.word	0x000132b8
        /*0848*/ 	.short	0x0100
        /*084a*/ 	.byte	0x08
	.zero		1


	//   ....[21]....
        /*084c*/ 	.word	0x00000970
        /*0850*/ 	.word	0x000000ff
        /*0854*/ 	.word	0x000132c8
        /*0858*/ 	.short	0x0100
        /*085a*/ 	.byte	0x08
	.zero		1


	//   ....[22]....
        /*085c*/ 	.word	0x000025a0
        /*0860*/ 	.word	0x0000004e
        /*0864*/ 	.word	0x00013290
        /*0868*/ 	.short	0x010a
        /*086a*/ 	.byte	0x3f
	.zero		1


	//   ....[23]....
        /*086c*/ 	.word	0x000036e0
        /*0870*/ 	.word	0x0000004e
        /*0874*/ 	.word	0x00013290
        /*0878*/ 	.short	0x010a
        /*087a*/ 	.byte	0x3f
	.zero		1


	//   ....[24]....
        /*087c*/ 	.word	0x000047b0
        /*0880*/ 	.word	0x0000004e
        /*0884*/ 	.word	0x00013290
        /*0888*/ 	.short	0x010a
        /*088a*/ 	.byte	0x3f
	.zero		1


	//   ....[25]....
        /*088c*/ 	.word	0x00004940
        /*0890*/ 	.word	0x00000004
        /*0894*/ 	.word	0x00000000
        /*0898*/ 	.short	0x0101
        /*089a*/ 	.byte	0x3f
	.zero		1


	//   ....[26]....
        /*089c*/ 	.word	0x00004980
        /*08a0*/ 	.word	0x0000004e
        /*08a4*/ 	.word	0x000132b0
        /*08a8*/ 	.short	0x010a
        /*08aa*/ 	.byte	0x3f
	.zero		1


	//   ....[27]....
        /*08ac*/ 	.word	0x00004c00
        /*08b0*/ 	.word	0x0000004e
        /*08b4*/ 	.word	0x00000000
        /*08b8*/ 	.short	0x0101
        /*08ba*/ 	.byte	0x3f
	.zero		1


	//   ....[28]....
        /*08bc*/ 	.word	0x000053c0
        /*08c0*/ 	.word	0x00000010
        /*08c4*/ 	.word	0x00013200
        /*08c8*/ 	.short	0x010a
        /*08ca*/ 	.byte	0x3f
	.zero		1


	//   ....[29]....
        /*08cc*/ 	.word	0x00005410
        /*08d0*/ 	.word	0x00000010
        /*08d4*/ 	.word	0x00013200
        /*08d8*/ 	.short	0x010a
        /*08da*/ 	.byte	0x3f
	.zero		1


	//   ....[30]....
        /*08dc*/ 	.word	0x00005a60
        /*08e0*/ 	.word	0x00000010
        /*08e4*/ 	.word	0x00013200
        /*08e8*/ 	.short	0x010a
        /*08ea*/ 	.byte	0x3f
	.zero		1


	//   ....[31]....
        /*08ec*/ 	.word	0x00006c10
        /*08f0*/ 	.word	0x00000010
        /*08f4*/ 	.word	0x00013200
        /*08f8*/ 	.short	0x010a
        /*08fa*/ 	.byte	0x3f
	.zero		1


	//   ....[32]....
        /*08fc*/ 	.word	0x00007d40
        /*0900*/ 	.word	0x00000003
        /*0904*/ 	.word	0x00013230
        /*0908*/ 	.short	0x010a
        /*090a*/ 	.byte	0x3f
	.zero		1


	//   ....[33]....
        /*090c*/ 	.word	0x00007df0
        /*0910*/ 	.word	0x00000003
        /*0914*/ 	.word	0x00013230
        /*0918*/ 	.short	0x010a
        /*091a*/ 	.byte	0x3f
	.zero		1


	//   ....[34]....
        /*091c*/ 	.word	0x00009880
        /*0920*/ 	.word	0x00000047
        /*0924*/ 	.word	0x00000000
        /*0928*/ 	.short	0x0101
        /*092a*/ 	.byte	0x3f
	.zero		1


	//   ....[35]....
        /*092c*/ 	.word	0x0000a820
        /*0930*/ 	.word	0x0000000e
        /*0934*/ 	.word	0x00013230
        /*0938*/ 	.short	0x010a
        /*093a*/ 	.byte	0x3f
	.zero		1


	//   ....[36]....
        /*093c*/ 	.word	0x0000a8b0
        /*0940*/ 	.word	0x0000000e
        /*0944*/ 	.word	0x00013230
        /*0948*/ 	.short	0x010a
        /*094a*/ 	.byte	0x3f
	.zero		1


	//   ....[37]....
        /*094c*/ 	.word	0x0000ae70
        /*0950*/ 	.word	0x0000000f
        /*0954*/ 	.word	0x00013250
        /*0958*/ 	.short	0x010a
        /*095a*/ 	.byte	0x3f
	.zero		1


	//   ....[38]....
        /*095c*/ 	.word	0x0000aec0
        /*0960*/ 	.word	0x0000000f
        /*0964*/ 	.word	0x00013250
        /*0968*/ 	.short	0x010a
        /*096a*/ 	.byte	0x3f
	.zero		1


	//   ....[39]....
        /*096c*/ 	.word	0x0000be70
        /*0970*/ 	.word	0x0000000e
        /*0974*/ 	.word	0x00000000
        /*0978*/ 	.short	0x0101
        /*097a*/ 	.byte	0x3f
	.zero		1


	//   ....[40]....
        /*097c*/ 	.word	0x0000cc00
        /*0980*/ 	.word	0x0000000f
        /*0984*/ 	.word	0x00000000
        /*0988*/ 	.short	0x0101
        /*098a*/ 	.byte	0x3f
	.zero		1


	//   ....[41]....
        /*098c*/ 	.word	0x0000cc90
        /*0990*/ 	.word	0x0000000e
        /*0994*/ 	.word	0x00013250
        /*0998*/ 	.short	0x010a
        /*099a*/ 	.byte	0x3f
	.zero		1


	//   ....[42]....
        /*099c*/ 	.word	0x0000cce0
        /*09a0*/ 	.word	0x0000000e
        /*09a4*/ 	.word	0x00013250
        /*09a8*/ 	.short	0x010a
        /*09aa*/ 	.byte	0x3f
	.zero		1


	//   ....[43]....
        /*09ac*/ 	.word	0x0000d360
        /*09b0*/ 	.word	0x00000000
        /*09b4*/ 	.word	0x00000000
        /*09b8*/ 	.short	0x0101
        /*09ba*/ 	.byte	0x3f
	.zero		1


	//   ....[44]....
        /*09bc*/ 	.word	0x0000e4e0
        /*09c0*/ 	.word	0x00000000
        /*09c4*/ 	.word	0x00000000
        /*09c8*/ 	.short	0x0101
        /*09ca*/ 	.byte	0x3f
	.zero		1


	//   ....[45]....
        /*09cc*/ 	.word	0x00010540
        /*09d0*/ 	.word	0x00000006
        /*09d4*/ 	.word	0x00013220
        /*09d8*/ 	.short	0x010a
        /*09da*/ 	.byte	0x3f
	.zero		1


	//   ....[46]....
        /*09dc*/ 	.word	0x000105f0
        /*09e0*/ 	.word	0x00000007
        /*09e4*/ 	.word	0x000132a0
        /*09e8*/ 	.short	0x010a
        /*09ea*/ 	.byte	0x3f
	.zero		1


	//   ....[47]....
        /*09ec*/ 	.word	0x00010820
        /*09f0*/ 	.word	0x00000007
        /*09f4*/ 	.word	0x000132c0
        /*09f8*/ 	.short	0x010a
        /*09fa*/ 	.byte	0x3f
	.zero		1


	//   ....[48]....
        /*09fc*/ 	.word	0x00010b70
        /*0a00*/ 	.word	0x00000007
        /*0a04*/ 	.word	0x000132a0
        /*0a08*/ 	.short	0x010a
        /*0a0a*/ 	.byte	0x3f
	.zero		1


	//   ....[49]....
        /*0a0c*/ 	.word	0x00010d90
        /*0a10*/ 	.word	0x00000007
        /*0a14*/ 	.word	0x000132c0
        /*0a18*/ 	.short	0x010a
        /*0a1a*/ 	.byte	0x3f
	.zero		1


	//   ....[50]....
        /*0a1c*/ 	.word	0x00011c40
        /*0a20*/ 	.word	0x00000004
        /*0a24*/ 	.word	0x00013280
        /*0a28*/ 	.short	0x010a
        /*0a2a*/ 	.byte	0x3f
	.zero		1


	//   ....[51]....
        /*0a2c*/ 	.word	0x00011de0
        /*0a30*/ 	.word	0x00000004
        /*0a34*/ 	.word	0x00013240
        /*0a38*/ 	.short	0x010a
        /*0a3a*/ 	.byte	0x3f
	.zero		1


	//   ....[52]....
        /*0a3c*/ 	.word	0x00012120
        /*0a40*/ 	.word	0x0000001d
        /*0a44*/ 	.word	0x00013220
        /*0a48*/ 	.short	0x010a
        /*0a4a*/ 	.byte	0x3f
	.zero		1


	//   ....[53]....
        /*0a4c*/ 	.word	0x000123e0
        /*0a50*/ 	.word	0x00000003
        /*0a54*/ 	.word	0x00013280
        /*0a58*/ 	.short	0x010a
        /*0a5a*/ 	.byte	0x3f
	.zero		1


	//   ....[54]....
        /*0a5c*/ 	.word	0x00012610
        /*0a60*/ 	.word	0x00000003
        /*0a64*/ 	.word	0x00013240
        /*0a68*/ 	.short	0x010a
        /*0a6a*/ 	.byte	0x3f
	.zero		1


	//   ....[55]....
        /*0a6c*/ 	.word	0x000128d0
        /*0a70*/ 	.word	0x0000000d
        /*0a74*/ 	.word	0x00013270
        /*0a78*/ 	.short	0x010a
        /*0a7a*/ 	.byte	0x3f
	.zero		1


	//   ....[56]....
        /*0a7c*/ 	.word	0x00012950
        /*0a80*/ 	.word	0x0000000d
        /*0a84*/ 	.word	0x00013260
        /*0a88*/ 	.short	0x010a
        /*0a8a*/ 	.byte	0x3f
	.zero		1


	//   ....[57]....
        /*0a8c*/ 	.word	0x00012d70
        /*0a90*/ 	.word	0x0000000d
        /*0a94*/ 	.word	0x00013250
        /*0a98*/ 	.short	0x0101
        /*0a9a*/ 	.byte	0x3f
	.zero		1


	//   ....[58]....
        /*0a9c*/ 	.word	0x00012df0
        /*0aa0*/ 	.word	0x00000003
        /*0aa4*/ 	.word	0x00000000
        /*0aa8*/ 	.short	0x0101
        /*0aaa*/ 	.byte	0x3f
	.zero		1


	//   ....[59]....
        /*0aac*/ 	.word	0x00012f90
        /*0ab0*/ 	.word	0x00000002
        /*0ab4*/ 	.word	0x00013270
        /*0ab8*/ 	.short	0x010a
        /*0aba*/ 	.byte	0x3f
	.zero		1


	//   ....[60]....
        /*0abc*/ 	.word	0x00013010
        /*0ac0*/ 	.word	0x00000002
        /*0ac4*/ 	.word	0x00013260
        /*0ac8*/ 	.short	0x010a
        /*0aca*/ 	.byte	0x3f
	.zero		1


	//   ....[61]....
        /*0acc*/ 	.word	0x00013430
        /*0ad0*/ 	.word	0x00000002
        /*0ad4*/ 	.word	0x00013250
        /*0ad8*/ 	.short	0x0101
        /*0ada*/ 	.byte	0x3f
	.zero		1


	//   ....[62]....
        /*0adc*/ 	.word	0x000134a0
        /*0ae0*/ 	.word	0x00000000
        /*0ae4*/ 	.word	0x00000000
        /*0ae8*/ 	.short	0x0101
        /*0aea*/ 	.byte	0x3f
	.zero		1


	//   ....[63]....
        /*0aec*/ 	.word	0x00013f60
        /*0af0*/ 	.word	0x00000008
        /*0af4*/ 	.word	0x00013220
        /*0af8*/ 	.short	0x010a
        /*0afa*/ 	.byte	0x3f
	.zero		1


	//   ....[64]....
        /*0afc*/ 	.word	0x000140f0
        /*0b00*/ 	.word	0x00000006
        /*0b04*/ 	.word	0x00000000
        /*0b08*/ 	.short	0x010a
        /*0b0a*/ 	.byte	0x3f
	.zero		1


	//   ....[65]....
        /*0b0c*/ 	.word	0x00014160
        /*0b10*/ 	.word	0x00000007
        /*0b14*/ 	.word	0x00000000
        /*0b18*/ 	.short	0x010a
        /*0b1a*/ 	.byte	0x3f
	.zero		1


	//   ....[66]....
        /*0b1c*/ 	.word	0x000141b0
        /*0b20*/ 	.word	0x00000002
        /*0b24*/ 	.word	0x00013260
        /*0b28*/ 	.short	0x010a
        /*0b2a*/ 	.byte	0x3f
	.zero		1


	//   ....[67]....
        /*0b2c*/ 	.word	0x00014200
        /*0b30*/ 	.word	0x00000005
        /*0b34*/ 	.word	0x00013260
        /*0b38*/ 	.short	0x010a
        /*0b3a*/ 	.byte	0x3f
	.zero		1


	//   ....[68]....
        /*0b3c*/ 	.word	0x00014240
        /*0b40*/ 	.word	0x00000002
        /*0b44*/ 	.word	0x00013280
        /*0b48*/ 	.short	0x010a
        /*0b4a*/ 	.byte	0x3f
	.zero		1


	//   ....[69]....
        /*0b4c*/ 	.word	0x00014260
        /*0b50*/ 	.word	0x00000005
        /*0b54*/ 	.word	0x00013280
        /*0b58*/ 	.short	0x010a
        /*0b5a*/ 	.byte	0x3f
	.zero		1


	//   ....[70]....
        /*0b5c*/ 	.word	0x000142c0
        /*0b60*/ 	.word	0x0000004e
        /*0b64*/ 	.word	0x00013290
        /*0b68*/ 	.short	0x010a
        /*0b6a*/ 	.byte	0x3f
	.zero		1


	//   ....[71]....
        /*0b6c*/ 	.word	0x00014310
        /*0b70*/ 	.word	0x0000004e
        /*0b74*/ 	.word	0x00013290
        /*0b78*/ 	.short	0x010a
        /*0b7a*/ 	.byte	0x3f
	.zero		1


	//   ....[72]....
        /*0b7c*/ 	.word	0x00014360
        /*0b80*/ 	.word	0x0000004e
        /*0b84*/ 	.word	0x00013290
        /*0b88*/ 	.short	0x010a
        /*0b8a*/ 	.byte	0x3f
	.zero		1


	//   ....[73]....
        /*0b8c*/ 	.word	0x000143b0
        /*0b90*/ 	.word	0x0000004e
        /*0b94*/ 	.word	0x000132b0
        /*0b98*/ 	.short	0x010a
        /*0b9a*/ 	.byte	0x3f
	.zero		1


	//   ....[74]....
        /*0b9c*/ 	.word	0x00014680
        /*0ba0*/ 	.word	0x00000010
        /*0ba4*/ 	.word	0x00013200
        /*0ba8*/ 	.short	0x010a
        /*0baa*/ 	.byte	0x3f
	.zero		1


	//   ....[75]....
        /*0bac*/ 	.word	0x00014950
        /*0bb0*/ 	.word	0x00000010
        /*0bb4*/ 	.word	0x00013200
        /*0bb8*/ 	.short	0x010a
        /*0bba*/ 	.byte	0x3f
	.zero		1


	//   ....[76]....
        /*0bbc*/ 	.word	0x000149a0
        /*0bc0*/ 	.word	0x00000003
        /*0bc4*/ 	.word	0x00013230
        /*0bc8*/ 	.short	0x010a
        /*0bca*/ 	.byte	0x3f
	.zero		1


	//   ....[77]....
        /*0bcc*/ 	.word	0x000149f0
        /*0bd0*/ 	.word	0x0000000e
        /*0bd4*/ 	.word	0x00013230
        /*0bd8*/ 	.short	0x010a
        /*0bda*/ 	.byte	0x3f
	.zero		1


	//   ....[78]....
        /*0bdc*/ 	.word	0x00014a40
        /*0be0*/ 	.word	0x0000000f
        /*0be4*/ 	.word	0x00013250
        /*0be8*/ 	.short	0x010a
        /*0bea*/ 	.byte	0x3f
	.zero		1


	//   ....[79]....
        /*0bec*/ 	.word	0x00014a90
        /*0bf0*/ 	.word	0x0000000e
        /*0bf4*/ 	.word	0x00013250
        /*0bf8*/ 	.short	0x010a
        /*0bfa*/ 	.byte	0x3f
	.zero		1


	//   ....[80]....
        /*0bfc*/ 	.word	0x00014c30
        /*0c00*/ 	.word	0x00000006
        /*0c04*/ 	.word	0x00013220
        /*0c08*/ 	.short	0x010a
        /*0c0a*/ 	.byte	0x3f
	.zero		1


	//   ....[81]....
        /*0c0c*/ 	.word	0x00014c80
        /*0c10*/ 	.word	0x00000007
        /*0c14*/ 	.word	0x000132a0
        /*0c18*/ 	.short	0x010a
        /*0c1a*/ 	.byte	0x3f
	.zero		1


	//   ....[82]....
        /*0c1c*/ 	.word	0x00014cd0
        /*0c20*/ 	.word	0x00000007
        /*0c24*/ 	.word	0x000132c0
        /*0c28*/ 	.short	0x010a
        /*0c2a*/ 	.byte	0x3f
	.zero		1


	//   ....[83]....
        /*0c2c*/ 	.word	0x00014d20
        /*0c30*/ 	.word	0x00000007
        /*0c34*/ 	.word	0x000132a0
        /*0c38*/ 	.short	0x010a
        /*0c3a*/ 	.byte	0x3f
	.zero		1


	//   ....[84]....
        /*0c3c*/ 	.word	0x00014d70
        /*0c40*/ 	.word	0x00000007
        /*0c44*/ 	.word	0x000132c0
        /*0c48*/ 	.short	0x010a
        /*0c4a*/ 	.byte	0x3f
	.zero		1


	//   ....[85]....
        /*0c4c*/ 	.word	0x00014f10
        /*0c50*/ 	.word	0x00000004
        /*0c54*/ 	.word	0x00013280
        /*0c58*/ 	.short	0x010a
        /*0c5a*/ 	.byte	0x3f
	.zero		1


	//   ....[86]....
        /*0c5c*/ 	.word	0x00014f60
        /*0c60*/ 	.word	0x00000004
        /*0c64*/ 	.word	0x00013240
        /*0c68*/ 	.short	0x010a
        /*0c6a*/ 	.byte	0x3f
	.zero		1


	//   ....[87]....
        /*0c6c*/ 	.word	0x00014fb0
        /*0c70*/ 	.word	0x0000001d
        /*0c74*/ 	.word	0x00013220
        /*0c78*/ 	.short	0x010a
        /*0c7a*/ 	.byte	0x3f
	.zero		1


	//   ....[88]....
        /*0c7c*/ 	.word	0x00015000
        /*0c80*/ 	.word	0x00000003
        /*0c84*/ 	.word	0x00013280
        /*0c88*/ 	.short	0x010a
        /*0c8a*/ 	.byte	0x3f
	.zero		1


	//   ....[89]....
        /*0c8c*/ 	.word	0x00015050
        /*0c90*/ 	.word	0x00000003
        /*0c94*/ 	.word	0x00013240
        /*0c98*/ 	.short	0x010a
        /*0c9a*/ 	.byte	0x3f
	.zero		1


	//   ....[90]....
        /*0c9c*/ 	.word	0x000150a0
        /*0ca0*/ 	.word	0x0000000d
        /*0ca4*/ 	.word	0x00013270
        /*0ca8*/ 	.short	0x010a
        /*0caa*/ 	.byte	0x3f
	.zero		1


	//   ....[91]....
        /*0cac*/ 	.word	0x000150f0
        /*0cb0*/ 	.word	0x0000000d
        /*0cb4*/ 	.word	0x00013260
        /*0cb8*/ 	.short	0x010a
        /*0cba*/ 	.byte	0x3f
	.zero		1


	//   ....[92]....
        /*0cbc*/ 	.word	0x00015140
        /*0cc0*/ 	.word	0x00000002
        /*0cc4*/ 	.word	0x00013270
        /*0cc8*/ 	.short	0x010a
        /*0cca*/ 	.byte	0x3f
	.zero		1


	//   ....[93]....
        /*0ccc*/ 	.word	0x00015190
        /*0cd0*/ 	.word	0x00000002
        /*0cd4*/ 	.word	0x00013260
        /*0cd8*/ 	.short	0x010a
        /*0cda*/ 	.byte	0x3f
	.zero		1


	//   ....[94]....
        /*0cdc*/ 	.word	0x00015b10
        /*0ce0*/ 	.word	0x00000008
        /*0ce4*/ 	.word	0x00013220
        /*0ce8*/ 	.short	0x010a
        /*0cea*/ 	.byte	0x3f
	.zero		1


	//   ....[95]....
        /*0cec*/ 	.word	0x00015cb0
        /*0cf0*/ 	.word	0x00000006
        /*0cf4*/ 	.word	0x00000000
        /*0cf8*/ 	.short	0x010a
        /*0cfa*/ 	.byte	0x3f
	.zero		1


	//   ....[96]....
        /*0cfc*/ 	.word	0x00015d00
        /*0d00*/ 	.word	0x00000007
        /*0d04*/ 	.word	0x00000000
        /*0d08*/ 	.short	0x010a
        /*0d0a*/ 	.byte	0x3f
	.zero		1


	//   ....[97]....
        /*0d0c*/ 	.word	0x00015d50
        /*0d10*/ 	.word	0x00000002
        /*0d14*/ 	.word	0x00013260
        /*0d18*/ 	.short	0x010a
        /*0d1a*/ 	.byte	0x3f
	.zero		1


	//   ....[98]....
        /*0d1c*/ 	.word	0x00015da0
        /*0d20*/ 	.word	0x00000005
        /*0d24*/ 	.word	0x00013260
        /*0d28*/ 	.short	0x010a
        /*0d2a*/ 	.byte	0x3f
	.zero		1


	//   ....[99]....
        /*0d2c*/ 	.word	0x00015df0
        /*0d30*/ 	.word	0x00000002
        /*0d34*/ 	.word	0x00013280
        /*0d38*/ 	.short	0x010a
        /*0d3a*/ 	.byte	0x3f
	.zero		1


	//----- nvinfo : EIATTR_NUM_MBARRIERS
	.align		4
.L_1487:
        /*0d3c*/ 	.byte	0x03, 0x38
        /*0d3e*/ 	.short	0x0016


	//----- nvinfo : EIATTR_EXIT_INSTR_OFFSETS
	.align		4
        /*0d40*/ 	.byte	0x04, 0x1c
        /*0d42*/ 	.short	(.L_1489 - .L_1488)


	//   ....[0]....
.L_1488:
        /*0d44*/ 	.word	0x000142b0


	//----- nvinfo : EIATTR_MAX_THREADS
	.align		4
.L_1489:
        /*0d48*/ 	.byte	0x04, 0x05
        /*0d4a*/ 	.short	(.L_1491 - .L_1490)
.L_1490:
        /*0d4c*/ 	.word	0x00000200
        /*0d50*/ 	.word	0x00000001
        /*0d54*/ 	.word	0x00000001


	//----- nvinfo : EIATTR_CRS_STACK_SIZE
	.align		4
.L_1491:
        /*0d58*/ 	.byte	0x04, 0x1e
        /*0d5a*/ 	.short	(.L_1493 - .L_1492)
.L_1492:
        /*0d5c*/ 	.word	0x00000000


	//----- nvinfo : EIATTR_CBANK_PARAM_SIZE
	.align		4
.L_1493:
        /*0d60*/ 	.byte	0x03, 0x19
        /*0d62*/ 	.short	0x0a70


	//----- nvinfo : EIATTR_PARAM_CBANK
	.align		4
        /*0d64*/ 	.byte	0x04, 0x0a
        /*0d66*/ 	.short	(.L_1495 - .L_1494)
	.align		4
.L_1494:
        /*0d68*/ 	.word	index@(.nv.constant0._ZN7cutlass13device_kernelIN5flash11enable_sm90INS1_16FlashAttnFwdSm90INS1_25CollectiveMainloopFwdSm90ILi2EN4cute5tupleIJNS5_1CILi1EEES8_S8_EEENS6_IJNS7_ILi192EEENS7_ILi160EEENS7_ILi64EEEEEELi64ENS_12float_e4m3_tEfNS_4arch4Sm90ELb0ELb0ELb0ELb1ELb0ELb1ELb0ELb1ELb1ELb0ELb0ELb0EEENS1_21CollectiveEpilogueFwdINS6_IJSA_SC_SB_EEES9_NS_10bfloat16_tESG_Li384ELb1ELb0ELb0ELb1EEENS1_36VarlenDynamicPersistentTileSchedulerILi192ELi160ELi384ELi128ELb0ELb0ELb1ELb0ELb1ELb1EEEEEEEEEvNT_6ParamsE)
        /*0d6c*/ 	.short	0x0210
        /*0d6e*/ 	.short	0x0a70


	//----- nvinfo : EIATTR_SW_WAR
	.align		4
.L_1495:
        /*0d70*/ 	.byte	0x04, 0x36
        /*0d72*/ 	.short	(.L_1497 - .L_1496)
.L_1496:
        /*0d74*/ 	.word	0x00000008
.L_1497:


//--------------------- .nv.info._ZN7cutlass13device_kernelIN5flash11enable_sm90INS1_16FlashAttnFwdSm90INS1_25CollectiveMainloopFwdSm90ILi2EN4cute5tupleIJNS5_1CILi1EEES8_S8_EEENS6_IJNS7_ILi192EEENS7_ILi160EEENS7_ILi64EEEEEELi64ENS_12float_e4m3_tEfNS_4arch4Sm90ELb0ELb1ELb0ELb0ELb0ELb0ELb0ELb1ELb1ELb0ELb0ELb0EEENS1_21CollectiveEpilogueFwdINS6_IJSA_SC_SB_EEES9_NS_10bfloat16_tESG_Li384ELb0ELb0ELb0ELb1EEENS1_30DynamicPersistentTileSchedulerILi384ELi128ELb0ELb0ELb1EEEEEEEEEvNT_6ParamsE --------------------------
	.section	.nv.info._ZN7cutlass13device_kernelIN5flash11enable_sm90INS1_16FlashAttnFwdSm90INS1_25CollectiveMainloopFwdSm90ILi2EN4cute5tupleIJNS5_1CILi1EEES8_S8_EEENS6_IJNS7_ILi192EEENS7_ILi160EEENS7_ILi64EEEEEELi64ENS_12float_e4m3_tEfNS_4arch4Sm90ELb0ELb1ELb0ELb0ELb0ELb0ELb0ELb1ELb1ELb0ELb0ELb0EEENS1_21CollectiveEpilogueFwdINS6_IJSA_SC_SB_EEES9_NS_10bfloat16_tESG_Li384ELb0ELb0ELb0ELb1EEENS1_30DynamicPersistentTileSchedulerILi384ELi128ELb0ELb0ELb1EEEEEEEEEvNT_6ParamsE,"",@"SHT_CUDA_INFO"
	.sectionflags	@""
	.align	4


	//----- nvinfo : EIATTR_CUDA_API_VERSION
	.align		4
        /*0000*/ 	.byte	0x04, 0x37
        /*0002*/ 	.short	(.L_1499 - .L_1498)
.L_1498:
        /*0004*/ 	.word	0x00000082


	//----- nvinfo : EIATTR_KPARAM_INFO
	.align		4
.L_1499:
        /*0008*/ 	.byte	0x04, 0x17
        /*000a*/ 	.short	(.L_1501 - .L_1500)
.L_1500:
        /*000c*/ 	.word	0x00000000
        /*0010*/ 	.short	0x0000
        /*0012*/ 	.short	0x0070
        /*0014*/ 	.byte	0x00, 0xf0, 0x01, 0x2e


	//----- nvinfo : EIATTR_SPARSE_MMA_MASK
	.align		4
.L_1501:
        /*0018*/ 	.byte	0x03, 0x50
        /*001a*/ 	.short	0x0000


	//----- nvinfo : EIATTR_MAXREG_COUNT
	.align		4
        /*001c*/ 	.byte	0x03, 0x1b
        /*001e*/ 	.short	0x0080


	//----- nvinfo : EIATTR_NUM_BARRIERS
	.align		4
        /*0020*/ 	.byte	0x02, 0x4c
        /*0022*/ 	.byte	0x09
	.zero		1


	//----- nvinfo : EIATTR_EXTERNS
	.align		4
        /*0024*/ 	.byte	0x04, 0x0f
        /*0026*/ 	.short	(.L_1503 - .L_1502)


	//   ....[0]....
	.align		4
.L_1502:
        /*0028*/ 	.word	index@(__assertfail)


	//----- nvinfo : EIATTR_MERCURY_ISA_VERSION
	.align		4
.L_1503:
        /*002c*/ 	.byte	0x03, 0x5f
        /*002e*/ 	.short	0x0101


	//----- nvinfo : EIATTR_INT_WARP_WIDE_INSTR_OFFSETS
	.align		4
        /*0030*/ 	.byte	0x04, 0x31
        /*0032*/ 	.short	(.L_1505 - .L_1504)


	//   ....[0]....
.L_1504:
        /*0034*/ 	.word	0x00000180


	//   ....[1]....
        /*0038*/ 	.word	0x000001b0


	//   ....[2]....
        /*003c*/ 	.word	0x000001c0


	//   ....[3]....
        /*0040*/ 	.word	0x00012030


	//   ....[4]....
        /*0044*/ 	.word	0x000120c0


	//   ....[5]....
        /*0048*/ 	.word	0x00012710


	//   ....[6]....
        /*004c*/ 	.word	0x000139b0


	//   ....[7]....
        /*0050*/ 	.word	0x00013a40


	//----- nvinfo : EIATTR_COOP_GROUP_MASK_REGIDS
	.align		4
.L_1505:
        /*0054*/ 	.byte	0x04, 0x29
        /*0056*/ 	.short	(.L_1507 - .L_1506)


	//   ....[0]....
.L_1506:
        /*0058*/ 	.word	0xffffffff


	//   ....[1]....
        /*005c*/ 	.word	0xffffffff


	//   ....[2]....
        /*0060*/ 	.word	0xffffffff


	//   ....[3]....
        /*0064*/ 	.word	0xffffffff


	//   ....[4]....
        /*0068*/ 	.word	0xffffffff


	//   ....[5]....
        /*006c*/ 	.word	0xffffffff


	//   ....[6]....
        /*0070*/ 	.word	0xffffffff


	//   ....[7]....
        /*0074*/ 	.word	0xffffffff


	//   ....[8]....
        /*0078*/ 	.word	0xffffffff


	//   ....[9]....
        /*007c*/ 	.word	0xffffffff


	//   ....[10]....
        /*0080*/ 	.word	0xffffffff


	//   ....[11]....
        /*0084*/ 	.word	0xffffffff


	//   ....[12]....
        /*0088*/ 	.word	0xffffffff


	//   ....[13]....
        /*008c*/ 	.word	0xffffffff


	//   ....[14]....
        /*0090*/ 	.word	0xffffffff


	//   ....[15]....
        /*0094*/ 	.word	0xffffffff


	//   ....[16]....
        /*0098*/ 	.word	0xffffffff


	//   ....[17]....
        /*009c*/ 	.word	0xffffffff


	//   ....[18]....
        /*00a0*/ 	.word	0xffffffff


	//   ....[19]....
        /*00a4*/ 	.word	0xffffffff


	//   ....[20]....
        /*00a8*/ 	.word	0xffffffff


	//   ....[21]....
        /*00ac*/ 	.word	0xffffffff


	//   ....[22]....
        /*00b0*/ 	.word	0xffffffff


	//   ....[23]....
        /*00b4*/ 	.word	0xffffffff


	//   ....[24]....
        /*00b8*/ 	.word	0xffffffff


	//   ....[25]....
        /*00bc*/ 	.word	0xffffffff


	//   ....[26]....
        /*00c0*/ 	.word	0xffffffff


	//   ....[27]....
        /*00c4*/ 	.word	0xffffffff


	//   ....[28]....
        /*00c8*/ 	.word	0xffffffff


	//   ....[29]....
        /*00cc*/ 	.word	0xffffffff


	//   ....[30]....
        /*00d0*/ 	.word	0xffffffff


	//   ....[31]....
        /*00d4*/ 	.word	0xffffffff


	//   ....[32]....
        /*00d8*/ 	.word	0xffffffff


	//   ....[33]....
        /*00dc*/ 	.word	0xffffffff


	//   ....[34]....
        /*00e0*/ 	.word	0xffffffff


	//   ....[35]....
        /*00e4*/ 	.word	0xffffffff


	//   ....[36]....
        /*00e8*/ 	.word	0xffffffff


	//   ....[37]....
        /*00ec*/ 	.word	0xffffffff


	//   ....[38]....
        /*00f0*/ 	.word	0xffffffff


	//   ....[39]....
        /*00f4*/ 	.word	0xffffffff


	//   ....[40]....
        /*00f8*/ 	.word	0xffffffff


	//   ....[41]....
        /*00fc*/ 	.word	0xffffffff


	//   ....[42]....
        /*0100*/ 	.word	0xffffffff


	//   ....[43]....
        /*0104*/ 	.word	0xffffffff


	//   ....[44]....
        /*0108*/ 	.word	0xffffffff


	//   ....[45]....
        /*010c*/ 	.word	0xffffffff


	//   ....[46]....
        /*0110*/ 	.word	0xffffffff


	//   ....[47]....
        /*0114*/ 	.word	0xffffffff


	//   ....[48]....
        /*0118*/ 	.word	0xffffffff


	//   ....[49]....
        /*011c*/ 	.word	0x0500000f


	//   ....[50]....
        /*0120*/ 	.word	0x0500000f


	//----- nvinfo : EIATTR_COOP_GROUP_INSTR_OFFSETS
	.align		4
.L_1507:
        /*0124*/ 	.byte	0x04, 0x28
        /*0126*/ 	.short	(.L_1509 - .L_1508)


	//   ....[0]....
.L_1508:
        /*0128*/ 	.word	0x00000050


	//   ....[1]....
        /*012c*/ 	.word	0x00000190


	//   ....[2]....
        /*0130*/ 	.word	0x000001e0


	//   ....[3]....
        /*0134*/ 	.word	0x000003d0


	//   ....[4]....
        /*0138*/ 	.word	0x00000530


	//   ....[5]....
        /*013c*/ 	.word	0x00000650


	//   ....[6]....
        /*0140*/ 	.word	0x000007b0


	//   ....[7]....
        /*0144*/ 	.word	0x000019a0


	//   ....[8]....
        /*0148*/ 	.word	0x00003b60


	//   ....[9]....
        /*014c*/ 	.word	0x00003c70


	//   ....[10]....
        /*0150*/ 	.word	0x00004780


	//   ....[11]....
        /*0154*/ 	.word	0x00004800


	//   ....[12]....
        /*0158*/ 	.word	0x000078e0


	//   ....[13]....
        /*015c*/ 	.word	0x000079f0


	//   ....[14]....
        /*0160*/ 	.word	0x00008530


	//   ....[15]....
        /*0164*/ 	.word	0x000085a0


	//   ....[16]....
        /*0168*/ 	.word	0x0000a530


	//   ....[17]....
        /*016c*/ 	.word	0x0000a540


	//   ....[18]....
        /*0170*/ 	.word	0x0000a5a0


	//   ....[19]....
        /*0174*/ 	.word	0x0000a5c0


	//   ....[20]....
        /*0178*/ 	.word	0x0000dcb0


	//   ....[21]....
        /*017c*/ 	.word	0x0000ddc0


	//   ....[22]....
        /*0180*/ 	.word	0x0000e900


	//   ....[23]....
        /*0184*/ 	.word	0x0000e970


	//   ....[24]....
        /*0188*/ 	.word	0x0000fe70


	//   ....[25]....
        /*018c*/ 	.word	0x0000fe80


	//   ....[26]....
        /*0190*/ 	.word	0x0000ff00


	//   ....[27]....
        /*0194*/ 	.word	0x0000ff10


	//   ....[28]....
        /*0198*/ 	.word	0x000109c0


	//   ....[29]....
        /*019c*/ 	.word	0x000109d0


	//   ....[30]....
        /*01a0*/ 	.word	0x000109e0


	//   ....[31]....
        /*01a4*/ 	.word	0x000109f0


	//   ....[32]....
        /*01a8*/ 	.word	0x00010a00


	//   ....[33]....
        /*01ac*/ 	.word	0x00010a10


	//   ....[34]....
        /*01b0*/ 	.word	0x00010a30


	//   ....[35]....
        /*01b4*/ 	.word	0x00010a50


	//   ....[36]....
        /*01b8*/ 	.word	0x00010a80


	//   ....[37]....
        /*01bc*/ 	.word	0x00010aa0


	//   ....[38]....
        /*01c0*/ 	.word	0x00010ad0


	//   ....[39]....
        /*01c4*/ 	.word	0x00010b00


	//   ....[40]....
        /*01c8*/ 	.word	0x00010b30


	//   ....[41]....
        /*01cc*/ 	.word	0x00010b60


	//   ....[42]....
        /*01d0*/ 	.word	0x00010b80


	//   ....[43]....
        /*01d4*/ 	.word	0x00010b90


	//   ....[44]....
        /*01d8*/ 	.word	0x00010cd0


	//   ....[45]....
        /*01dc*/ 	.word	0x00011670


	//   ....[46]....
        /*01e0*/ 	.word	0x000127e0


	//   ....[47]....
        /*01e4*/ 	.word	0x00013fd0


	//   ....[48]....
        /*01e8*/ 	.word	0x00014120


	//   ....[49]....
        /*01ec*/ 	.word	0x000147b0


	//   ....[50]....
        /*01f0*/ 	.word	0x00014bf0


	//----- nvinfo : EIATTR_REG_RECONFIG
	.align		4
.L_1509:
        /*01f4*/ 	.byte	0x01, 0x54
	.zero		2


	//----- nvinfo : EIATTR_SYSCALL_OFFSETS
	.align		4
        /*01f8*/ 	.byte	0x04, 0x46
        /*01fa*/ 	.short	(.L_1511 - .L_1510)


	//   ....[0]....
.L_1510:
        /*01fc*/ 	.word	0x00001b50


	//   ....[1]....
        /*0200*/ 	.word	0x00012250


	//   ....[2]....
        /*0204*/ 	.word	0x000123b0


	//   ....[3]....
        /*0208*/ 	.word	0x000124f0


	//   ....[4]....
        /*020c*/ 	.word	0x00012610


	//----- nvinfo : EIATTR_MBARRIER_INSTR_OFFSETS
	.align		4
.L_1511:
        /*0210*/ 	.byte	0x04, 0x39
        /*0212*/ 	.short	(.L_1513 - .L_1512)


	//   ....[0]....
.L_1512:
        /*0214*/ 	.word	0x00000280
        /*0218*/ 	.word	0x000000ff
        /*021c*/ 	.word	0x00013200
        /*0220*/ 	.short	0x0100
        /*0222*/ 	.byte	0x06
	.zero		1


	//   ....[1]....
        /*0224*/ 	.word	0x00000290
        /*0228*/ 	.word	0x000000ff
        /*022c*/ 	.word	0x00013220
        /*0230*/ 	.short	0x0100
        /*0232*/ 	.byte	0x06
	.zero		1


	//   ....[2]....
        /*0234*/ 	.word	0x00000380
        /*0238*/ 	.word	0x000000ff
        /*023c*/ 	.word	0x00013230
        /*0240*/ 	.short	0x0100
        /*0242*/ 	.byte	0x08
	.zero		1


	//   ....[3]....
        /*0244*/ 	.word	0x00000390
        /*0248*/ 	.word	0x000000ff
        /*024c*/ 	.word	0x00013240
        /*0250*/ 	.short	0x0100
        /*0252*/ 	.byte	0x08
	.zero		1


	//   ....[4]....
        /*0254*/ 	.word	0x000003a0
        /*0258*/ 	.word	0x000000ff
        /*025c*/ 	.word	0x00013238
        /*0260*/ 	.short	0x0100
        /*0262*/ 	.byte	0x08
	.zero		1


	//   ....[5]....
        /*0264*/ 	.word	0x000003b0
        /*0268*/ 	.word	0x000000ff
        /*026c*/ 	.word	0x00013248
        /*0270*/ 	.short	0x0100
        /*0272*/ 	.byte	0x08
	.zero		1


	//   ....[6]....
        /*0274*/ 	.word	0x000004e0
        /*0278*/ 	.word	0x000000ff
        /*027c*/ 	.word	0x00013250
        /*0280*/ 	.short	0x0100
        /*0282*/ 	.byte	0x08
	.zero		1


	//   ....[7]....
        /*0284*/ 	.word	0x000004f0
        /*0288*/ 	.word	0x000000ff
        /*028c*/ 	.word	0x00013260
        /*0290*/ 	.short	0x0100
        /*0292*/ 	.byte	0x08
	.zero		1


	//   ....[8]....
        /*0294*/ 	.word	0x00000500
        /*0298*/ 	.word	0x000000ff
        /*029c*/ 	.word	0x00013258
        /*02a0*/ 	.short	0x0100
        /*02a2*/ 	.byte	0x08
	.zero		1


	//   ....[9]....
        /*02a4*/ 	.word	0x00000510
        /*02a8*/ 	.word	0x000000ff
        /*02ac*/ 	.word	0x00013268
        /*02b0*/ 	.short	0x0100
        /*02b2*/ 	.byte	0x08
	.zero		1


	//   ....[10]....
        /*02b4*/ 	.word	0x00000600
        /*02b8*/ 	.word	0x000000ff
        /*02bc*/ 	.word	0x00013270
        /*02c0*/ 	.short	0x0100
        /*02c2*/ 	.byte	0x06
	.zero		1


	//   ....[11]....
        /*02c4*/ 	.word	0x00000610
        /*02c8*/ 	.word	0x000000ff
        /*02cc*/ 	.word	0x00013280
        /*02d0*/ 	.short	0x0100
        /*02d2*/ 	.byte	0x06
	.zero		1


	//   ....[12]....
        /*02d4*/ 	.word	0x00000620
        /*02d8*/ 	.word	0x000000ff
        /*02dc*/ 	.word	0x00013278
        /*02e0*/ 	.short	0x0100
        /*02e2*/ 	.byte	0x06
	.zero		1


	//   ....[13]....
        /*02e4*/ 	.word	0x00000630
        /*02e8*/ 	.word	0x000000ff
        /*02ec*/ 	.word	0x00013288
        /*02f0*/ 	.short	0x0100
        /*02f2*/ 	.byte	0x06
	.zero		1


	//   ....[14]....
        /*02f4*/ 	.word	0x00000760
        /*02f8*/ 	.word	0x000000ff
        /*02fc*/ 	.word	0x00013290
        /*0300*/ 	.short	0x0100
        /*0302*/ 	.byte	0x08
	.zero		1


	//   ....[15]....
        /*0304*/ 	.word	0x00000770
        /*0308*/ 	.word	0x000000ff
        /*030c*/ 	.word	0x000132a0
        /*0310*/ 	.short	0x0100
        /*0312*/ 	.byte	0x08
	.zero		1


	//   ....[16]....
        /*0314*/ 	.word	0x00000780
        /*0318*/ 	.word	0x000000ff
        /*031c*/ 	.word	0x00013298
        /*0320*/ 	.short	0x0100
        /*0322*/ 	.byte	0x08
	.zero		1


	//   ....[17]....
        /*0324*/ 	.word	0x00000790
        /*0328*/ 	.word	0x000000ff
        /*032c*/ 	.word	0x000132a8
        /*0330*/ 	.short	0x0100
        /*0332*/ 	.byte	0x08
	.zero		1


	//   ....[18]....
        /*0334*/ 	.word	0x000008c0
        /*0338*/ 	.word	0x000000ff
        /*033c*/ 	.word	0x000132b0
        /*0340*/ 	.short	0x0100
        /*0342*/ 	.byte	0x08
	.zero		1


	//   ....[19]....
        /*0344*/ 	.word	0x000008d0
        /*0348*/ 	.word	0x000000ff
        /*034c*/ 	.word	0x000132c0
        /*0350*/ 	.short	0x0100
        /*0352*/ 	.byte	0x08
	.zero		1


	//   ....[20]....
        /*0354*/ 	.word	0x000008e0
        /*0358*/ 	.word	0x000000ff
        /*035c*/ 	.word	0x000132b8
        /*0360*/ 	.short	0x0100
        /*0362*/ 	.byte	0x08
	.zero		1


	//   ....[21]....
        /*0364*/ 	.word	0x000008f0
        /*0368*/ 	.word	0x000000ff
        /*036c*/ 	.word	0x000132c8
        /*0370*/ 	.short	0x0100
        /*0372*/ 	.byte	0x08
	.zero		1


	//   ....[22]....
        /*0374*/ 	.word	0x00001bd0
        /*0378*/ 	.word	0x000000ff
        /*037c*/ 	.word	0x00013200
        /*0380*/ 	.short	0x010a
        /*0382*/ 	.byte	0x28
	.zero		1


	//   ....[23]....
        /*0384*/ 	.word	0x00001c50
        /*0388*/ 	.word	0x00000005
        /*038c*/ 	.word	0x00013230
        /*0390*/ 	.short	0x010a
        /*0392*/ 	.byte	0x3f
	.zero		1


	//   ....[24]....
        /*0394*/ 	.word	0x00001c90
        /*0398*/ 	.word	0x00000005
        /*039c*/ 	.word	0x00013230
        /*03a0*/ 	.short	0x010a
        /*03a2*/ 	.byte	0x3f
	.zero		1


	//   ....[25]....
        /*03a4*/ 	.word	0x00002280
        /*03a8*/ 	.word	0x00000000
        /*03ac*/ 	.word	0x00000000
        /*03b0*/ 	.short	0x0101
        /*03b2*/ 	.byte	0x3f
	.zero		1


	//   ....[26]....
        /*03b4*/ 	.word	0x00005940
        /*03b8*/ 	.word	0x000000ff
        /*03bc*/ 	.word	0x00013230
        /*03c0*/ 	.short	0x010a
        /*03c2*/ 	.byte	0x18
	.zero		1


	//   ....[27]....
        /*03c4*/ 	.word	0x00005980
        /*03c8*/ 	.word	0x000000ff
        /*03cc*/ 	.word	0x00013230
        /*03d0*/ 	.short	0x010a
        /*03d2*/ 	.byte	0x18
	.zero		1


	//   ....[28]....
        /*03d4*/ 	.word	0x00005dd0
        /*03d8*/ 	.word	0x000000ff
        /*03dc*/ 	.word	0x00013250
        /*03e0*/ 	.short	0x010a
        /*03e2*/ 	.byte	0x0b
	.zero		1


	//   ....[29]....
        /*03e4*/ 	.word	0x00005e10
        /*03e8*/ 	.word	0x000000ff
        /*03ec*/ 	.word	0x00013250
        /*03f0*/ 	.short	0x010a
        /*03f2*/ 	.byte	0x0b
	.zero		1


	//   ....[30]....
        /*03f4*/ 	.word	0x00006090
        /*03f8*/ 	.word	0x0000000b
        /*03fc*/ 	.word	0x00000000
        /*0400*/ 	.short	0x0101
        /*0402*/ 	.byte	0x3f
	.zero		1


	//   ....[31]....
        /*0404*/ 	.word	0x000092c0
        /*0408*/ 	.word	0x000000ff
        /*040c*/ 	.word	0x00000000
        /*0410*/ 	.short	0x0101
        /*0412*/ 	.byte	0x06
	.zero		1


	//   ....[32]....
        /*0414*/ 	.word	0x00009a20
        /*0418*/ 	.word	0x000000ff
        /*041c*/ 	.word	0x00013230
        /*0420*/ 	.short	0x010a
        /*0422*/ 	.byte	0x06
	.zero		1


	//   ....[33]....
        /*0424*/ 	.word	0x00009a60
        /*0428*/ 	.word	0x000000ff
        /*042c*/ 	.word	0x00013230
        /*0430*/ 	.short	0x010a
        /*0432*/ 	.byte	0x06
	.zero		1


	//   ....[34]....
        /*0434*/ 	.word	0x00009eb0
        /*0438*/ 	.word	0x000000ff
        /*043c*/ 	.word	0x00013250
        /*0440*/ 	.short	0x010a
        /*0442*/ 	.byte	0x0b
	.zero		1


	//   ....[35]....
        /*0444*/ 	.word	0x00009ef0
        /*0448*/ 	.word	0x000000ff
        /*044c*/ 	.word	0x00013250
        /*0450*/ 	.short	0x010a
        /*0452*/ 	.byte	0x0b
	.zero		1


	//   ....[36]....
        /*0454*/ 	.word	0x0000b470
        /*0458*/ 	.word	0x00000005
        /*045c*/ 	.word	0x00000000
        /*0460*/ 	.short	0x0101
        /*0462*/ 	.byte	0x3f
	.zero		1


	//   ....[37]....
        /*0464*/ 	.word	0x0000b780
        /*0468*/ 	.word	0x000000ff
        /*046c*/ 	.word	0x00000000
        /*0470*/ 	.short	0x0101
        /*0472*/ 	.byte	0x06
	.zero		1


	//   ....[38]....
        /*0474*/ 	.word	0x0000bd20
        /*0478*/ 	.word	0x000000ff
        /*047c*/ 	.word	0x00013230
        /*0480*/ 	.short	0x010a
        /*0482*/ 	.byte	0x18
	.zero		1


	//   ....[39]....
        /*0484*/ 	.word	0x0000bd60
        /*0488*/ 	.word	0x000000ff
        /*048c*/ 	.word	0x00013230
        /*0490*/ 	.short	0x010a
        /*0492*/ 	.byte	0x18
	.zero		1


	//   ....[40]....
        /*0494*/ 	.word	0x0000c1b0
        /*0498*/ 	.word	0x000000ff
        /*049c*/ 	.word	0x00013250
        /*04a0*/ 	.short	0x010a
        /*04a2*/ 	.byte	0x0b
	.zero		1


	//   ....[41]....
        /*04a4*/ 	.word	0x0000c1f0
        /*04a8*/ 	.word	0x000000ff
        /*04ac*/ 	.word	0x00013250
        /*04b0*/ 	.short	0x010a
        /*04b2*/ 	.byte	0x0b
	.zero		1


	//   ....[42]....
        /*04b4*/ 	.word	0x0000c470
        /*04b8*/ 	.word	0x00000000
        /*04bc*/ 	.word	0x00000000
        /*04c0*/ 	.short	0x0101
        /*04c2*/ 	.byte	0x3f
	.zero		1


	//   ....[43]....
        /*04c4*/ 	.word	0x0000f6a0
        /*04c8*/ 	.word	0x000000ff
        /*04cc*/ 	.word	0x00000000
        /*04d0*/ 	.short	0x0101
        /*04d2*/ 	.byte	0x06
	.zero		1


	//   ....[44]....
        /*04d4*/ 	.word	0x0000fb40
        /*04d8*/ 	.word	0x000000ff
        /*04dc*/ 	.word	0x00013250
        /*04e0*/ 	.short	0x010a
        /*04e2*/ 	.byte	0x0e
	.zero		1


	//   ....[45]....
        /*04e4*/ 	.word	0x0000fb80
        /*04e8*/ 	.word	0x000000ff
        /*04ec*/ 	.word	0x00013250
        /*04f0*/ 	.short	0x010a
        /*04f2*/ 	.byte	0x0e
	.zero		1


	//   ....[46]....
        /*04f4*/ 	.word	0x000101f0
        /*04f8*/ 	.word	0x000000ff
        /*04fc*/ 	.word	0x00000000
        /*0500*/ 	.short	0x0101
        /*0502*/ 	.byte	0x04
	.zero		1


	//   ....[47]....
        /*0504*/ 	.word	0x00010e10
        /*0508*/ 	.word	0x000000ff
        /*050c*/ 	.word	0x00000000
        /*0510*/ 	.short	0x0101
        /*0512*/ 	.byte	0x05
	.zero		1


	//   ....[48]....
        /*0514*/ 	.word	0x000129f0
        /*0518*/ 	.word	0x00000005
        /*051c*/ 	.word	0x00013280
        /*0520*/ 	.short	0x010a
        /*0522*/ 	.byte	0x3f
	.zero		1


	//   ....[49]....
        /*0524*/ 	.word	0x00012b70
        /*0528*/ 	.word	0x00000005
        /*052c*/ 	.word	0x00013240
        /*0530*/ 	.short	0x010a
        /*0532*/ 	.byte	0x3f
	.zero		1


	//   ....[50]....
        /*0534*/ 	.word	0x00012e40
        /*0538*/ 	.word	0x000000ff
        /*053c*/ 	.word	0x00013220
        /*0540*/ 	.short	0x010a
        /*0542*/ 	.byte	0x28
	.zero		1


	//   ....[51]....
        /*0544*/ 	.word	0x000130d0
        /*0548*/ 	.word	0x00000009
        /*054c*/ 	.word	0x00013280
        /*0550*/ 	.short	0x010a
        /*0552*/ 	.byte	0x3f
	.zero		1


	//   ....[52]....
        /*0554*/ 	.word	0x00013300
        /*0558*/ 	.word	0x00000009
        /*055c*/ 	.word	0x00013240
        /*0560*/ 	.short	0x010a
        /*0562*/ 	.byte	0x3f
	.zero		1


	//   ....[53]....
        /*0564*/ 	.word	0x000135b0
        /*0568*/ 	.word	0x0000000c
        /*056c*/ 	.word	0x00013270
        /*0570*/ 	.short	0x010a
        /*0572*/ 	.byte	0x3f
	.zero		1


	//   ....[54]....
        /*0574*/ 	.word	0x00013620
        /*0578*/ 	.word	0x0000000c
        /*057c*/ 	.word	0x00013260
        /*0580*/ 	.short	0x010a
        /*0582*/ 	.byte	0x3f
	.zero		1


	//   ....[55]....
        /*0584*/ 	.word	0x000138e0
        /*0588*/ 	.word	0x0000000c
        /*058c*/ 	.word	0x00013250
        /*0590*/ 	.short	0x0101
        /*0592*/ 	.byte	0x3f
	.zero		1


	//   ....[56]....
        /*0594*/ 	.word	0x00013950
        /*0598*/ 	.word	0x00000003
        /*059c*/ 	.word	0x00000000
        /*05a0*/ 	.short	0x0101
        /*05a2*/ 	.byte	0x3f
	.zero		1


	//   ....[57]....
        /*05a4*/ 	.word	0x00013b10
        /*05a8*/ 	.word	0x00000002
        /*05ac*/ 	.word	0x00013270
        /*05b0*/ 	.short	0x010a
        /*05b2*/ 	.byte	0x3f
	.zero		1


	//   ....[58]....
        /*05b4*/ 	.word	0x00013b80
        /*05b8*/ 	.word	0x00000002
        /*05bc*/ 	.word	0x00013260
        /*05c0*/ 	.short	0x010a
        /*05c2*/ 	.byte	0x3f
	.zero		1


	//   ....[59]....
        /*05c4*/ 	.word	0x00013e40
        /*05c8*/ 	.word	0x00000002
        /*05cc*/ 	.word	0x00013250
        /*05d0*/ 	.short	0x0101
        /*05d2*/ 	.byte	0x3f
	.zero		1


	//   ....[60]....
        /*05d4*/ 	.word	0x00013ed0
        /*05d8*/ 	.word	0x00000000
        /*05dc*/ 	.word	0x00000000
        /*05e0*/ 	.short	0x0101
        /*05e2*/ 	.byte	0x3f
	.zero		1


	//   ....[61]....
        /*05e4*/ 	.word	0x000140d0
        /*05e8*/ 	.word	0x00000006
        /*05ec*/ 	.word	0x00013220
        /*05f0*/ 	.short	0x010a
        /*05f2*/ 	.byte	0x3f
	.zero		1


	//   ....[62]....
        /*05f4*/ 	.word	0x00014240
        /*05f8*/ 	.word	0x00000005
        /*05fc*/ 	.word	0x00000000
        /*0600*/ 	.short	0x010a
        /*0602*/ 	.byte	0x3f
	.zero		1


	//   ....[63]....
        /*0604*/ 	.word	0x000142b0
        /*0608*/ 	.word	0x00000009
        /*060c*/ 	.word	0x00000000
        /*0610*/ 	.short	0x010a
        /*0612*/ 	.byte	0x3f
	.zero		1


	//   ....[64]....
        /*0614*/ 	.word	0x00014300
        /*0618*/ 	.word	0x00000011
        /*061c*/ 	.word	0x00013260
        /*0620*/ 	.short	0x010a
        /*0622*/ 	.byte	0x3f
	.zero		1


	//   ....[65]....
        /*0624*/ 	.word	0x00014350
        /*0628*/ 	.word	0x00000007
        /*062c*/ 	.word	0x00013260
        /*0630*/ 	.short	0x010a
        /*0632*/ 	.byte	0x3f
	.zero		1


	//   ....[66]....
        /*0634*/ 	.word	0x00014390
        /*0638*/ 	.word	0x00000011
        /*063c*/ 	.word	0x00013280
        /*0640*/ 	.short	0x010a
        /*0642*/ 	.byte	0x3f
	.zero		1


	//   ....[67]....
        /*0644*/ 	.word	0x000143b0
        /*0648*/ 	.word	0x00000007
        /*064c*/ 	.word	0x00013280
        /*0650*/ 	.short	0x010a
        /*0652*/ 	.byte	0x3f
	.zero		1


	//   ....[68]....
        /*0654*/ 	.word	0x00014420
        /*0658*/ 	.word	0x00000003
        /*065c*/ 	.word	0x00013200
        /*0660*/ 	.short	0x010a
        /*0662*/ 	.byte	0x3f
	.zero		1


	//   ....[69]....
        /*0664*/ 	.word	0x00014470
        /*0668*/ 	.word	0x00000005
        /*066c*/ 	.word	0x00013230
        /*0670*/ 	.short	0x010a
        /*0672*/ 	.byte	0x3f
	.zero		1


	//   ....[70]....
        /*0674*/ 	.word	0x000144d0
        /*0678*/ 	.word	0x0000000c
        /*067c*/ 	.word	0x00013230
        /*0680*/ 	.short	0x010a
        /*0682*/ 	.byte	0x3f
	.zero		1


	//   ....[71]....
        /*0684*/ 	.word	0x00014530
        /*0688*/ 	.word	0x0000000c
        /*068c*/ 	.word	0x00013250
        /*0690*/ 	.short	0x010a
        /*0692*/ 	.byte	0x3f
	.zero		1


	//   ....[72]....
        /*0694*/ 	.word	0x00014590
        /*0698*/ 	.word	0x00000003
        /*069c*/ 	.word	0x00013230
        /*06a0*/ 	.short	0x010a
        /*06a2*/ 	.byte	0x3f
	.zero		1


	//   ....[73]....
        /*06a4*/ 	.word	0x000145f0
        /*06a8*/ 	.word	0x00000003
        /*06ac*/ 	.word	0x00013250
        /*06b0*/ 	.short	0x010a
        /*06b2*/ 	.byte	0x3f
	.zero		1


	//   ....[74]....
        /*06b4*/ 	.word	0x00014650
        /*06b8*/ 	.word	0x00000003
        /*06bc*/ 	.word	0x00013230
        /*06c0*/ 	.short	0x010a
        /*06c2*/ 	.byte	0x3f
	.zero		1


	//   ....[75]....
        /*06c4*/ 	.word	0x000146b0
        /*06c8*/ 	.word	0x00000003
        /*06cc*/ 	.word	0x00013250
        /*06d0*/ 	.short	0x010a
        /*06d2*/ 	.byte	0x3f
	.zero		1


	//   ....[76]....
        /*06d4*/ 	.word	0x00014710
        /*06d8*/ 	.word	0x00000007
        /*06dc*/ 	.word	0x00013250
        /*06e0*/ 	.short	0x010a
        /*06e2*/ 	.byte	0x3f
	.zero		1


	//   ....[77]....
        /*06e4*/ 	.word	0x00014860
        /*06e8*/ 	.word	0x00000005
        /*06ec*/ 	.word	0x00013280
        /*06f0*/ 	.short	0x010a
        /*06f2*/ 	.byte	0x3f
	.zero		1


	//   ....[78]....
        /*06f4*/ 	.word	0x000148b0
        /*06f8*/ 	.word	0x00000005
        /*06fc*/ 	.word	0x00013240
        /*0700*/ 	.short	0x010a
        /*0702*/ 	.byte	0x3f
	.zero		1


	//   ....[79]....
        /*0704*/ 	.word	0x00014910
        /*0708*/ 	.word	0x00000003
        /*070c*/ 	.word	0x00013220
        /*0710*/ 	.short	0x010a
        /*0712*/ 	.byte	0x3f
	.zero		1


	//   ....[80]....
        /*0714*/ 	.word	0x00014960
        /*0718*/ 	.word	0x00000009
        /*071c*/ 	.word	0x00013280
        /*0720*/ 	.short	0x010a
        /*0722*/ 	.byte	0x3f
	.zero		1


	//   ....[81]....
        /*0724*/ 	.word	0x000149b0
        /*0728*/ 	.word	0x00000009
        /*072c*/ 	.word	0x00013240
        /*0730*/ 	.short	0x010a
        /*0732*/ 	.byte	0x3f
	.zero		1


	//   ....[82]....
        /*0734*/ 	.word	0x00014a00
        /*0738*/ 	.word	0x0000000c
        /*073c*/ 	.word	0x00013270
        /*0740*/ 	.short	0x010a
        /*0742*/ 	.byte	0x3f
	.zero		1


	//   ....[83]....
        /*0744*/ 	.word	0x00014a50
        /*0748*/ 	.word	0x0000000c
        /*074c*/ 	.word	0x00013260
        /*0750*/ 	.short	0x010a
        /*0752*/ 	.byte	0x3f
	.zero		1


	//   ....[84]....
        /*0754*/ 	.word	0x00014aa0
        /*0758*/ 	.word	0x00000002
        /*075c*/ 	.word	0x00013270
        /*0760*/ 	.short	0x010a
        /*0762*/ 	.byte	0x3f
	.zero		1


	//   ....[85]....
        /*0764*/ 	.word	0x00014af0
        /*0768*/ 	.word	0x00000002
        /*076c*/ 	.word	0x00013260
        /*0770*/ 	.short	0x010a
        /*0772*/ 	.byte	0x3f
	.zero		1


	//   ....[86]....
        /*0774*/ 	.word	0x00014b40
        /*0778*/ 	.word	0x00000006
        /*077c*/ 	.word	0x00013220
        /*0780*/ 	.short	0x010a
        /*0782*/ 	.byte	0x3f
	.zero		1


	//   ....[87]....
        /*0784*/ 	.word	0x00014cb0
        /*0788*/ 	.word	0x00000005
        /*078c*/ 	.word	0x00000000
        /*0790*/ 	.short	0x010a
        /*0792*/ 	.byte	0x3f
	.zero		1


	//   ....[88]....
        /*0794*/ 	.word	0x00014d00
        /*0798*/ 	.word	0x00000009
        /*079c*/ 	.word	0x00000000
        /*07a0*/ 	.short	0x010a
        /*07a2*/ 	.byte	0x3f
	.zero		1


	//   ....[89]....
        /*07a4*/ 	.word	0x00014d50
        /*07a8*/ 	.word	0x00000011
        /*07ac*/ 	.word	0x00013260
        /*07b0*/ 	.short	0x010a
        /*07b2*/ 	.byte	0x3f
	.zero		1


	//   ....[90]....
        /*07b4*/ 	.word	0x00014da0
        /*07b8*/ 	.word	0x00000007
        /*07bc*/ 	.word	0x00013260
        /*07c0*/ 	.short	0x010a
        /*07c2*/ 	.byte	0x3f
	.zero		1


	//   ....[91]....
        /*07c4*/ 	.word	0x00014df0
        /*07c8*/ 	.word	0x00000011
        /*07cc*/ 	.word	0x00013280
        /*07d0*/ 	.short	0x010a
        /*07d2*/ 	.byte	0x3f
	.zero		1


	//----- nvinfo : EIATTR_NUM_MBARRIERS
	.align		4
.L_1513:
        /*07d4*/ 	.byte	0x03, 0x38
        /*07d6*/ 	.short	0x0016


	//----- nvinfo : EIATTR_EXIT_INSTR_OFFSETS
	.align		4
        /*07d8*/ 	.byte	0x04, 0x1c
        /*07da*/ 	.short	(.L_1515 - .L_1514)


	//   ....[0]....
.L_1514:
        /*07dc*/ 	.word	0x00000a20


	//   ....[1]....
        /*07e0*/ 	.word	0x00011600


	//   ....[2]....
        /*07e4*/ 	.word	0x00014400


	//----- nvinfo : EIATTR_MAX_THREADS
	.align		4
.L_1515:
        /*07e8*/ 	.byte	0x04, 0x05
        /*07ea*/ 	.short	(.L_1517 - .L_1516)
.L_1516:
        /*07ec*/ 	.word	0x00000200
        /*07f0*/ 	.word	0x00000001
        /*07f4*/ 	.word	0x00000001


	//----- nvinfo : EIATTR_CRS_STACK_SIZE
	.align		4
.L_1517:
        /*07f8*/ 	.byte	0x04, 0x1e
        /*07fa*/ 	.short	(.L_1519 - .L_1518)
.L_1518:
        /*07fc*/ 	.word	0x00000000


	//----- nvinfo : EIATTR_CBANK_PARAM_SIZE
	.align		4
.L_1519:
        /*0800*/ 	.byte	0x03, 0x19
        /*0802*/ 	.short	0x0bf0


	//----- nvinfo : EIATTR_PARAM_CBANK
	.align		4
        /*0804*/ 	.byte	0x04, 0x0a
        /*0806*/ 	.short	(.L_1521 - .L_1520)
	.align		4
.L_1520:
        /*0808*/ 	.word	index@(.nv.constant0._ZN7cutlass13device_kernelIN5flash11enable_sm90INS1_16FlashAttnFwdSm90INS1_25CollectiveMainloopFwdSm90ILi2EN4cute5tupleIJNS5_1CILi1EEES8_S8_EEENS6_IJNS7_ILi192EEENS7_ILi160EEENS7_ILi64EEEEEELi64ENS_12float_e4m3_tEfNS_4arch4Sm90ELb0ELb1ELb0ELb0ELb0ELb0ELb0ELb1ELb1ELb0ELb0ELb0EEENS1_21CollectiveEpilogueFwdINS6_IJSA_SC_SB_EEES9_NS_10bfloat16_tESG_Li384ELb0ELb0ELb0ELb1EEENS1_30DynamicPersistentTileSchedulerILi384ELi128ELb0ELb0ELb1EEEEEEEEEvNT_6ParamsE)
        /*080c*/ 	.short	0x0210
        /*080e*/ 	.short	0x0bf0


	//----- nvinfo : EIATTR_SW_WAR
	.align		4
.L_1521:
        /*0810*/ 	.byte	0x04, 0x36
        /*0812*/ 	.short	(.L_1523 - .L_1522)
.L_1522:
        /*0814*/ 	.word	0x00000008
.L_1523:


//--------------------- .nv.info._ZN7cutlass13device_kernelIN5flash11enable_sm90INS1_16FlashAttnFwdSm90INS1_25CollectiveMainloopFwdSm90ILi2EN4cute5tupleIJNS5_1CILi1EEES8_S8_EEENS6_IJNS7_ILi192EEENS7_ILi160EEENS7_ILi64EEEEEELi64ENS_12float_e4m3_tEfNS_4arch4Sm90ELb0ELb1ELb0ELb1ELb0ELb0ELb0ELb1ELb1ELb0ELb0ELb0EEENS1_21CollectiveEpilogueFwdINS6_IJSA_SC_SB_EEES9_NS_10bfloat16_tESG_Li384ELb1ELb0ELb0ELb1EEENS1_36VarlenDynamicPersistentTileSchedulerILi192ELi160ELi384ELi128ELb0ELb0ELb1ELb1ELb0ELb1EEEEEEEEEvNT_6ParamsE --------------------------
	.section	.nv.info._ZN7cutlass13device_kernelIN5flash11enable_sm90INS1_16FlashAttnFwdSm90INS1_25CollectiveMainloopFwdSm90ILi2EN4cute5tupleIJNS5_1CILi1EEES8_S8_EEENS6_IJNS7_ILi192EEENS7_ILi160EEENS7_ILi64EEEEEELi64ENS_12float_e4m3_tEfNS_4arch4Sm90ELb0ELb1ELb0ELb1ELb0ELb0ELb0ELb1ELb1ELb0ELb0ELb0EEENS1_21CollectiveEpilogueFwdINS6_IJSA_SC_SB_EEES9_NS_10bfloat16_tESG_Li384ELb1ELb0ELb0ELb1EEENS1_36VarlenDynamicPersistentTileSchedulerILi192ELi160ELi384ELi128ELb0ELb0ELb1ELb1ELb0ELb1EEEEEEEEEvNT_6ParamsE,"",@"SHT_CUDA_INFO"
	.sectionflags	@""
	.align	4


	//----- nvinfo : EIATTR_CUDA_API_VERSION
	.align		4
        /*0000*/ 	.byte	0x04, 0x37
        /*0002*/ 	.short	(.L_1525 - .L_1524)
.L_1524:
        /*0004*/ 	.word	0x00000082


	//----- nvinfo : EIATTR_KPARAM_INFO
	.align		4
.L_1525:
        /*0008*/ 	.byte	0x04, 0x17
        /*000a*/ 	.short	(.L_1527 - .L_1526)
.L_1526:
        /*000c*/ 	.word	0x00000000
        /*0010*/ 	.short	0x0000
        /*0012*/ 	.short	0x0070
        /*0014*/ 	.byte	0x00, 0xf0, 0x01, 0x28


	//----- nvinfo : EIATTR_SPARSE_MMA_MASK
	.align		4
.L_1527:
        /*0018*/ 	.byte	0x03, 0x50
        /*001a*/ 	.short	0x0000


	//----- nvinfo : EIATTR_MAXREG_COUNT
	.align		4
        /*001c*/ 	.byte	0x03, 0x1b
        /*001e*/ 	.short	0x0080


	//----- nvinfo : EIATTR_NUM_BARRIERS
	.align		4
        /*0020*/ 	.byte	0x02, 0x4c
        /*0022*/ 	.byte	0x09
	.zero		1


	//----- nvinfo : EIATTR_EXTERNS
	.align		4
        /*0024*/ 	.byte	0x04, 0x0f
        /*0026*/ 	.short	(.L_1529 - .L_1528)


	//   ....[0]....
	.align		4
.L_1528:
        /*0028*/ 	.word	index@(__assertfail)


	//----- nvinfo : EIATTR_ANNOTATIONS
	.align		4
.L_1529:
        /*002c*/ 	.byte	0x04, 0x55
        /*002e*/ 	.short	(.L_1531 - .L_1530)


	//   ....[0]....
.L_1530:
        /*0030*/ 	.word	0x00000001
        /*0034*/ 	.byte	0x40, 0x2d, 0x01, 0x00, 0x01, 0x00, 0x00, 0x00, 0x10, 0x2e, 0x01, 0x00, 0x01, 0x00, 0x00, 0x00
        /*0044*/ 	.byte	0xd0, 0x46, 0x01, 0x00, 0x01, 0x00, 0x00, 0x00, 0x10, 0x47, 0x01, 0x00, 0x01, 0x00, 0x00, 0x00
        /*0054*/ 	.byte	0x60, 0x64, 0x01, 0x00


	//----- nvinfo : EIATTR_MERCURY_ISA_VERSION
	.align		4
.L_1531:
        /*0058*/ 	.byte	0x03, 0x5f
        /*005a*/ 	.short	0x0101


	//----- nvinfo : EIATTR_UNUSED_LOAD_BYTE_OFFSET
	.align		4
        /*005c*/ 	.byte	0x04, 0x44
        /*005e*/ 	.short	(.L_1533 - .L_1532)


	//   ....[0]....
.L_1532:
        /*0060*/ 	.word	0x00000a30
        /*0064*/ 	.word	0x0000fff0


	//   ....[1]....
        /*0068*/ 	.word	0x000104c0
        /*006c*/ 	.word	0x0000fff0


	//----- nvinfo : EIATTR_INT_WARP_WIDE_INSTR_OFFSETS
	.align		4
.L_1533:
        /*0070*/ 	.byte	0x04, 0x31
        /*0072*/ 	.short	(.L_1535 - .L_1534)


	//   ....[0]....
.L_1534:
        /*0074*/ 	.word	0x00000160


	//   ....[1]....
        /*0078*/ 	.word	0x000001a0


	//   ....[2]....
        /*007c*/ 	.word	0x00000210


	//   ....[3]....
        /*0080*/ 	.word	0x00013800


	//   ....[4]....
        /*0084*/ 	.word	0x00013890


	//   ....[5]....
        /*0088*/ 	.word	0x00013f80


	//   ....[6]....
        /*008c*/ 	.word	0x00015320


	//   ....[7]....
        /*0090*/ 	.word	0x000153b0


	//----- nvinfo : EIATTR_COOP_GROUP_MASK_REGIDS
	.align		4
.L_1535:
        /*0094*/ 	.byte	0x04, 0x29
        /*0096*/ 	.short	(.L_1537 - .L_1536)


	//   ....[0]....
.L_1536:
        /*0098*/ 	.word	0xffffffff


	//   ....[1]....
        /*009c*/ 	.word	0xffffffff


	//   ....[2]....
        /*00a0*/ 	.word	0xffffffff


	//   ....[3]....
        /*00a4*/ 	.word	0xffffffff


	//   ....[4]....
        /*00a8*/ 	.word	0xffffffff


	//   ....[5]....
        /*00ac*/ 	.word	0xffffffff


	//   ....[6]....
        /*00b0*/ 	.word	0xffffffff


	//   ....[7]....
        /*00b4*/ 	.word	0xffffffff


	//   ....[8]....
        /*00b8*/ 	.word	0xffffffff


	//   ....[9]....
        /*00bc*/ 	.word	0xffffffff


	//   ....[10]....
        /*00c0*/ 	.word	0xffffffff


	//   ....[11]....
        /*00c4*/ 	.word	0xffffffff


	//   ....[12]....
        /*00c8*/ 	.word	0xffffffff


	//   ....[13]....
        /*00cc*/ 	.word	0xffffffff


	//   ....[14]....
        /*00d0*/ 	.word	0xffffffff


	//   ....[15]....
        /*00d4*/ 	.word	0xffffffff


	//   ....[16]....
        /*00d8*/ 	.word	0xffffffff


	//   ....[17]....
        /*00dc*/ 	.word	0xffffffff


	//   ....[18]....
        /*00e0*/ 	.word	0xffffffff


	//   ....[19]....
        /*00e4*/ 	.word	0xffffffff


	//   ....[20]....
        /*00e8*/ 	.word	0xffffffff


	//   ....[21]....
        /*00ec*/ 	.word	0xffffffff


	//   ....[22]....
        /*00f0*/ 	.word	0xffffffff


	//   ....[23]....
        /*00f4*/ 	.word	0xffffffff


	//   ....[24]....
        /*00f8*/ 	.word	0xffffffff


	//   ....[25]....
        /*00fc*/ 	.word	0xffffffff


	//   ....[26]....
        /*0100*/ 	.word	0xffffffff


	//   ....[27]....
        /*0104*/ 	.word	0xffffffff


	//   ....[28]....
        /*0108*/ 	.word	0xffffffff


	//   ....[29]....
        /*010c*/ 	.word	0xffffffff


	//   ....[30]....
        /*0110*/ 	.word	0xffffffff


	//   ....[31]....
        /*0114*/ 	.word	0xffffffff


	//   ....[32]....
        /*0118*/ 	.word	0xffffffff


	//   ....[33]....
        /*011c*/ 	.word	0xffffffff


	//   ....[34]....
        /*0120*/ 	.word	0xffffffff


	//   ....[35]....
        /*0124*/ 	.word	0xffffffff


	//   ....[36]....
        /*0128*/ 	.word	0xffffffff


	//   ....[37]....
        /*012c*/ 	.word	0xffffffff


	//   ....[38]....
        /*0130*/ 	.word	0xffffffff


	//   ....[39]....
        /*0134*/ 	.word	0xffffffff


	//   ....[40]....
        /*0138*/ 	.word	0xffffffff


	//   ....[41]....
        /*013c*/ 	.word	0xffffffff


	//   ....[42]....
        /*0140*/ 	.word	0xffffffff


	//   ....[43]....
        /*0144*/ 	.word	0xffffffff


	//   ....[44]....
        /*0148*/ 	.word	0xffffffff


	//   ....[45]....
        /*014c*/ 	.word	0xffffffff


	//   ....[46]....
        /*0150*/ 	.word	0xffffffff


	//   ....[47]....
        /*0154*/ 	.word	0xffffffff


	//   ....[48]....
        /*0158*/ 	.word	0xffffffff


	//   ....[49]....
        /*015c*/ 	.word	0xffffffff


	//   ....[50]....
        /*0160*/ 	.word	0xffffffff


	//   ....[51]....
        /*0164*/ 	.word	0xffffffff


	//   ....[52]....
        /*0168*/ 	.word	0xffffffff


	//   ....[53]....
        /*016c*/ 	.word	0xffffffff


	//   ....[54]....
        /*0170*/ 	.word	0xffffffff


	//   ....[55]....
        /*0174*/ 	.word	0xffffffff


	//   ....[56]....
        /*0178*/ 	.word	0xffffffff


	//   ....[57]....
        /*017c*/ 	.word	0xffffffff


	//   ....[58]....
        /*0180*/ 	.word	0xffffffff


	//   ....[59]....
        /*0184*/ 	.word	0xffffffff


	//   ....[60]....
        /*0188*/ 	.word	0xffffffff


	//   ....[61]....
        /*018c*/ 	.word	0xffffffff


	//   ....[62]....
        /*0190*/ 	.word	0xffffffff


	//   ....[63]....
        /*0194*/ 	.word	0xffffffff


	//   ....[64]....
        /*0198*/ 	.word	0xffffffff


	//   ....[65]....
        /*019c*/ 	.word	0xffffffff


	//   ....[66]....
        /*01a0*/ 	.word	0xffffffff


	//   ....[67]....
        /*01a4*/ 	.word	0xffffffff


	//   ....[68]....
        /*01a8*/ 	.word	0xffffffff


	//   ....[69]....
        /*01ac*/ 	.word	0xffffffff


	//   ....[70]....
        /*01b0*/ 	.word	0xffffffff


	//   ....[71]....
        /*01b4*/ 	.word	0xffffffff


	//   ....[72]....
        /*01b8*/ 	.word	0xffffffff


	//   ....[73]....
        /*01bc*/ 	.word	0xffffffff


	//   ....[74]....
        /*01c0*/ 	.word	0xffffffff


	//   ....[75]....
        /*01c4*/ 	.word	0xffffffff


	//   ....[76]....
        /*01c8*/ 	.word	0xffffffff


	//   ....[77]....
        /*01cc*/ 	.word	0xffffffff


	//   ....[78]....
        /*01d0*/ 	.word	0xffffffff


	//   ....[79]....
        /*01d4*/ 	.word	0x0500000f


	//   ....[80]....
        /*01d8*/ 	.word	0x0500000f


	//----- nvinfo : EIATTR_COOP_GROUP_INSTR_OFFSETS
	.align		4
.L_1537:
        /*01dc*/ 	.byte	0x04, 0x28
        /*01de*/ 	.short	(.L_1539 - .L_1538)


	//   ....[0]....
.L_1538:
        /*01e0*/ 	.word	0x00000060


	//   ....[1]....
        /*01e4*/ 	.word	0x00000170


	//   ....[2]....
        /*01e8*/ 	.word	0x000001c0


	//   ....[3]....
        /*01ec*/ 	.word	0x000003f0


	//   ....[4]....
        /*01f0*/ 	.word	0x00000550


	//   ....[5]....
        /*01f4*/ 	.word	0x00000670


	//   ....[6]....
        /*01f8*/ 	.word	0x000007d0


	//   ....[7]....
        /*01fc*/ 	.word	0x00001a60


	//   ....[8]....
        /*0200*/ 	.word	0x00003be0


	//   ....[9]....
        /*0204*/ 	.word	0x00003cf0


	//   ....[10]....
        /*0208*/ 	.word	0x00004800


	//   ....[11]....
        /*020c*/ 	.word	0x00004880


	//   ....[12]....
        /*0210*/ 	.word	0x00007960


	//   ....[13]....
        /*0214*/ 	.word	0x00007a70


	//   ....[14]....
        /*0218*/ 	.word	0x000085e0


	//   ....[15]....
        /*021c*/ 	.word	0x00008630


	//   ....[16]....
        /*0220*/ 	.word	0x0000a5c0


	//   ....[17]....
        /*0224*/ 	.word	0x0000a5d0


	//   ....[18]....
        /*0228*/ 	.word	0x0000a610


	//   ....[19]....
        /*022c*/ 	.word	0x0000a640


	//   ....[20]....
        /*0230*/ 	.word	0x0000dd50


	//   ....[21]....
        /*0234*/ 	.word	0x0000de70


	//   ....[22]....
        /*0238*/ 	.word	0x0000e990


	//   ....[23]....
        /*023c*/ 	.word	0x0000ea30


	//   ....[24]....
        /*0240*/ 	.word	0x0000ff10


	//   ....[25]....
        /*0244*/ 	.word	0x0000ff20


	//   ....[26]....
        /*0248*/ 	.word	0x0000ffa0


	//   ....[27]....
        /*024c*/ 	.word	0x0000ffb0


	//   ....[28]....
        /*0250*/ 	.word	0x00010a80


	//   ....[29]....
        /*0254*/ 	.word	0x00010a90


	//   ....[30]....
        /*0258*/ 	.word	0x00010aa0


	//   ....[31]....
        /*025c*/ 	.word	0x00010ab0


	//   ....[32]....
        /*0260*/ 	.word	0x00010ac0


	//   ....[33]....
        /*0264*/ 	.word	0x00010ad0


	//   ....[34]....
        /*0268*/ 	.word	0x00010ae0


	//   ....[35]....
        /*026c*/ 	.word	0x00010af0


	//   ....[36]....
        /*0270*/ 	.word	0x00010b10


	//   ....[37]....
        /*0274*/ 	.word	0x00010b20


	//   ....[38]....
        /*0278*/ 	.word	0x00010b50


	//   ....[39]....
        /*027c*/ 	.word	0x00010b60


	//   ....[40]....
        /*0280*/ 	.word	0x00010b80


	//   ....[41]....
        /*0284*/ 	.word	0x00010bb0


	//   ....[42]....
        /*0288*/ 	.word	0x00010be0


	//   ....[43]....
        /*028c*/ 	.word	0x00010bf0


	//   ....[44]....
        /*0290*/ 	.word	0x00012180


	//   ....[45]....
        /*0294*/ 	.word	0x00012360


	//   ....[46]....
        /*0298*/ 	.word	0x00012390


	//   ....[47]....
        /*029c*/ 	.word	0x000123c0


	//   ....[48]....
        /*02a0*/ 	.word	0x000123f0


	//   ....[49]....
        /*02a4*/ 	.word	0x00012420


	//   ....[50]....
        /*02a8*/ 	.word	0x00012460


	//   ....[51]....
        /*02ac*/ 	.word	0x000125e0


	//   ....[52]....
        /*02b0*/ 	.word	0x00012610


	//   ....[53]....
        /*02b4*/ 	.word	0x00012640


	//   ....[54]....
        /*02b8*/ 	.word	0x00012670


	//   ....[55]....
        /*02bc*/ 	.word	0x000126a0


	//   ....[56]....
        /*02c0*/ 	.word	0x000126e0


	//   ....[57]....
        /*02c4*/ 	.word	0x00012770


	//   ....[58]....
        /*02c8*/ 	.word	0x00012800


	//   ....[59]....
        /*02cc*/ 	.word	0x000128b0


	//   ....[60]....
        /*02d0*/ 	.word	0x00014090


	//   ....[61]....
        /*02d4*/ 	.word	0x00015a10


	//   ....[62]....
        /*02d8*/ 	.word	0x00015a40


	//   ....[63]....
        /*02dc*/ 	.word	0x00015a70


	//   ....[64]....
        /*02e0*/ 	.word	0x00015ab0


	//   ....[65]....
        /*02e4*/ 	.word	0x00015ac0


	//   ....[66]....
        /*02e8*/ 	.word	0x00015af0


	//   ....[67]....
        /*02ec*/ 	.word	0x00015b20


	//   ....[68]....
        /*02f0*/ 	.word	0x00015b30


	//   ....[69]....
        /*02f4*/ 	.word	0x00015c70


	//   ....[70]....
        /*02f8*/ 	.word	0x00015ca0


	//   ....[71]....
        /*02fc*/ 	.word	0x00015cd0


	//   ....[72]....
        /*0300*/ 	.word	0x00015d00


	//   ....[73]....
        /*0304*/ 	.word	0x00015d30


	//   ....[74]....
        /*0308*/ 	.word	0x00015d70


	//   ....[75]....
        /*030c*/ 	.word	0x00015e20


	//   ....[76]....
        /*0310*/ 	.word	0x00015ec0


	//   ....[77]....
        /*0314*/ 	.word	0x00015f70


	//   ....[78]....
        /*0318*/ 	.word	0x00016580


	//   ....[79]....
        /*031c*/ 	.word	0x00016c10


	//   ....[80]....
        /*0320*/ 	.word	0x00017080


	//----- nvinfo : EIATTR_REG_RECONFIG
	.align		4
.L_1539:
        /*0324*/ 	.byte	0x01, 0x54
	.zero		2


	//----- nvinfo : EIATTR_SYSCALL_OFFSETS
	.align		4
        /*0328*/ 	.byte	0x04, 0x46
        /*032a*/ 	.short	(.L_1541 - .L_1540)


	//   ....[0]....
.L_1540:
        /*032c*/ 	.word	0x00001c10


	//   ....[1]....
        /*0330*/ 	.word	0x00013a20


	//   ....[2]....
        /*0334*/ 	.word	0x00013b80


	//   ....[3]....
        /*0338*/ 	.word	0x00013cc0


	//   ....[4]....
        /*033c*/ 	.word	0x00013de0


	//----- nvinfo : EIATTR_MBARRIER_INSTR_OFFSETS
	.align		4
.L_1541:
        /*0340*/ 	.byte	0x04, 0x39
        /*0342*/ 	.short	(.L_1543 - .L_1542)


	//   ....[0]....
.L_1542:
        /*0344*/ 	.word	0x000002a0
        /*0348*/ 	.word	0x000000ff
        /*034c*/ 	.word	0x00013200
        /*0350*/ 	.short	0x0100
        /*0352*/ 	.byte	0x08
	.zero		1


	//   ....[1]....
        /*0354*/ 	.word	0x000002b0
        /*0358*/ 	.word	0x000000ff
        /*035c*/ 	.word	0x00013220
        /*0360*/ 	.short	0x0100
        /*0362*/ 	.byte	0x08
	.zero		1


	//   ....[2]....
        /*0364*/ 	.word	0x000003a0
        /*0368*/ 	.word	0x000000ff
        /*036c*/ 	.word	0x00013230
        /*0370*/ 	.short	0x0100
        /*0372*/ 	.byte	0x08
	.zero		1


	//   ....[3]....
        /*0374*/ 	.word	0x000003b0
        /*0378*/ 	.word	0x000000ff
        /*037c*/ 	.word	0x00013240
        /*0380*/ 	.short	0x0100
        /*0382*/ 	.byte	0x08
	.zero		1


	//   ....[4]....
        /*0384*/ 	.word	0x000003c0
        /*0388*/ 	.word	0x000000ff
        /*038c*/ 	.word	0x00013238
        /*0390*/ 	.short	0x0100
        /*0392*/ 	.byte	0x08
	.zero		1


	//   ....[5]....
        /*0394*/ 	.word	0x000003d0
        /*0398*/ 	.word	0x000000ff
        /*039c*/ 	.word	0x00013248
        /*03a0*/ 	.short	0x0100
        /*03a2*/ 	.byte	0x08
	.zero		1


	//   ....[6]....
        /*03a4*/ 	.word	0x00000500
        /*03a8*/ 	.word	0x000000ff
        /*03ac*/ 	.word	0x00013250
        /*03b0*/ 	.short	0x0100
        /*03b2*/ 	.byte	0x08
	.zero		1


	//   ....[7]....
        /*03b4*/ 	.word	0x00000510
        /*03b8*/ 	.word	0x000000ff
        /*03bc*/ 	.word	0x00013260
        /*03c0*/ 	.short	0x0100
        /*03c2*/ 	.byte	0x08
	.zero		1


	//   ....[8]....
        /*03c4*/ 	.word	0x00000520
        /*03c8*/ 	.word	0x000000ff
        /*03cc*/ 	.word	0x00013258
        /*03d0*/ 	.short	0x0100
        /*03d2*/ 	.byte	0x08
	.zero		1


	//   ....[9]....
        /*03d4*/ 	.word	0x00000530
        /*03d8*/ 	.word	0x000000ff
        /*03dc*/ 	.word	0x00013268
        /*03e0*/ 	.short	0x0100
        /*03e2*/ 	.byte	0x08
	.zero		1


	//   ....[10]....
        /*03e4*/ 	.word	0x00000620
        /*03e8*/ 	.word	0x000000ff
        /*03ec*/ 	.word	0x00013270
        /*03f0*/ 	.short	0x0100
        /*03f2*/ 	.byte	0x06
	.zero		1


	//   ....[11]....
        /*03f4*/ 	.word	0x00000630
        /*03f8*/ 	.word	0x000000ff
        /*03fc*/ 	.word	0x00013280
        /*0400*/ 	.short	0x0100
        /*0402*/ 	.byte	0x06
	.zero		1


	//   ....[12]....
        /*0404*/ 	.word	0x00000640
        /*0408*/ 	.word	0x000000ff
        /*040c*/ 	.word	0x00013278
        /*0410*/ 	.short	0x0100
        /*0412*/ 	.byte	0x06
	.zero		1


	//   ....[13]....
        /*0414*/ 	.word	0x00000650
        /*0418*/ 	.word	0x000000ff
        /*041c*/ 	.word	0x00013288
        /*0420*/ 	.short	0x0100
        /*0422*/ 	.byte	0x06
	.zero		1


	//   ....[14]....
        /*0424*/ 	.word	0x00000780
        /*0428*/ 	.word	0x000000ff
        /*042c*/ 	.word	0x00013290
        /*0430*/ 	.short	0x0100
        /*0432*/ 	.byte	0x08
	.zero		1


	//   ....[15]....
        /*0434*/ 	.word	0x00000790
        /*0438*/ 	.word	0x000000ff
        /*043c*/ 	.word	0x000132a0
        /*0440*/ 	.short	0x0100
        /*0442*/ 	.byte	0x08
	.zero		1


	//   ....[16]....
        /*0444*/ 	.word	0x000007a0
        /*0448*/ 	.word	0x000000ff
        /*044c*/ 	.word	0x00013298
        /*0450*/ 	.short	0x0100
        /*0452*/ 	.byte	0x08
	.zero		1


	//   ....[17]....
        /*0454*/ 	.word	0x000007b0
        /*0458*/ 	.word	0x000000ff
        /*045c*/ 	.word	0x000132a8
        /*0460*/ 	.short	0x0100
        /*0462*/ 	.byte	0x08
	.zero		1


	//   ....[18]....
        /*0464*/ 	.word	0x000008e0
        /*0468*/ 	.word	0x000000ff
        /*046c*/ 	.word	0x000132b0
        /*0470*/ 	.short	0x0100
        /*0472*/ 	.byte	0x08
	.zero		1


	//   ....[19]....
        /*0474*/ 	.word	0x000008f0
        /*0478*/ 	.word	0x000000ff
        /*047c*/ 	.word	0x000132c0
        /*0480*/ 	.short	0x0100
        /*0482*/ 	.byte	0x08
	.zero		1


	//   ....[20]....
        /*0484*/ 	.word	0x00000900
        /*0488*/ 	.word	0x000000ff
        /*048c*/ 	.word	0x000132b8
        /*0490*/ 	.short	0x0100
        /*0492*/ 	.byte	0x08
	.zero		1


	//   ....[21]....
        /*0494*/ 	.word	0x00000910
        /*0498*/ 	.word	0x000000ff
        /*049c*/ 	.word	0x000132c8
        /*04a0*/ 	.short	0x0100
        /*04a2*/ 	.byte	0x08
	.zero		1


	//   ....[22]....
        /*04a4*/ 	.word	0x00001c90
        /*04a8*/ 	.word	0x000000ff
        /*04ac*/ 	.word	0x00013200
        /*04b0*/ 	.short	0x010a
        /*04b2*/ 	.byte	0x2d
	.zero		1


	//   ....[23]....
        /*04b4*/ 	.word	0x00001d10
        /*04b8*/ 	.word	0x00000003
        /*04bc*/ 	.word	0x00013230
        /*04c0*/ 	.short	0x010a
        /*04c2*/ 	.byte	0x3f
	.zero		1


	//   ....[24]....
        /*04c4*/ 	.word	0x00001d50
        /*04c8*/ 	.word	0x00000003
        /*04cc*/ 	.word	0x00013230
        /*04d0*/ 	.short	0x010a
        /*04d2*/ 	.byte	0x3f
	.zero		1


	//   ....[25]....
        /*04d4*/ 	.word	0x000022e0
        /*04d8*/ 	.word	0x00000000
        /*04dc*/ 	.word	0x00000000
        /*04e0*/ 	.short	0x0101
        /*04e2*/ 	.byte	0x3f
	.zero		1


	//   ....[26]....
        /*04e4*/ 	.word	0x000059e0
        /*04e8*/ 	.word	0x000000ff
        /*04ec*/ 	.word	0x00013230
        /*04f0*/ 	.short	0x010a
        /*04f2*/ 	.byte	0x17
	.zero		1


	//   ....[27]....
        /*04f4*/ 	.word	0x00005a20
        /*04f8*/ 	.word	0x000000ff
        /*04fc*/ 	.word	0x00013230
        /*0500*/ 	.short	0x010a
        /*0502*/ 	.byte	0x17
	.zero		1


	//   ....[28]....
        /*0504*/ 	.word	0x00005e70
        /*0508*/ 	.word	0x000000ff
        /*050c*/ 	.word	0x00013250
        /*0510*/ 	.short	0x010a
        /*0512*/ 	.byte	0x0b
	.zero		1


	//   ....[29]....
        /*0514*/ 	.word	0x00005eb0
        /*0518*/ 	.word	0x000000ff
        /*051c*/ 	.word	0x00013250
        /*0520*/ 	.short	0x010a
        /*0522*/ 	.byte	0x0b
	.zero		1


	//   ....[30]....
        /*0524*/ 	.word	0x00006120
        /*0528*/ 	.word	0x0000000e
        /*052c*/ 	.word	0x00000000
        /*0530*/ 	.short	0x0101
        /*0532*/ 	.byte	0x3f
	.zero		1


	//   ....[31]....
        /*0534*/ 	.word	0x00009340
        /*0538*/ 	.word	0x000000ff
        /*053c*/ 	.word	0x00000000
        /*0540*/ 	.short	0x0101
        /*0542*/ 	.byte	0x06
	.zero		1


	//   ....[32]....
        /*0544*/ 	.word	0x00009ab0
        /*0548*/ 	.word	0x000000ff
        /*054c*/ 	.word	0x00013230
        /*0550*/ 	.short	0x010a
        /*0552*/ 	.byte	0x06
	.zero		1


	//   ....[33]....
        /*0554*/ 	.word	0x00009af0
        /*0558*/ 	.word	0x000000ff
        /*055c*/ 	.word	0x00013230
        /*0560*/ 	.short	0x010a
        /*0562*/ 	.byte	0x06
	.zero		1


	//   ....[34]....
        /*0564*/ 	.word	0x00009f40
        /*0568*/ 	.word	0x000000ff
        /*056c*/ 	.word	0x00013250
        /*0570*/ 	.short	0x010a
        /*0572*/ 	.byte	0x0b
	.zero		1


	//   ....[35]....
        /*0574*/ 	.word	0x00009f80
        /*0578*/ 	.word	0x000000ff
        /*057c*/ 	.word	0x00013250
        /*0580*/ 	.short	0x010a
        /*0582*/ 	.byte	0x0b
	.zero		1


	//   ....[36]....
        /*0584*/ 	.word	0x0000b500
        /*0588*/ 	.word	0x00000005
        /*058c*/ 	.word	0x00000000
        /*0590*/ 	.short	0x0101
        /*0592*/ 	.byte	0x3f
	.zero		1


	//   ....[37]....
        /*0594*/ 	.word	0x0000b810
        /*0598*/ 	.word	0x000000ff
        /*059c*/ 	.word	0x00000000
        /*05a0*/ 	.short	0x0101
        /*05a2*/ 	.byte	0x06
	.zero		1


	//   ....[38]....
        /*05a4*/ 	.word	0x0000bde0
        /*05a8*/ 	.word	0x000000ff
        /*05ac*/ 	.word	0x00013230
        /*05b0*/ 	.short	0x010a
        /*05b2*/ 	.byte	0x17
	.zero		1


	//   ....[39]....
        /*05b4*/ 	.word	0x0000be20
        /*05b8*/ 	.word	0x000000ff
        /*05bc*/ 	.word	0x00013230
        /*05c0*/ 	.short	0x010a
        /*05c2*/ 	.byte	0x17
	.zero		1


	//   ....[40]....
        /*05c4*/ 	.word	0x0000c270
        /*05c8*/ 	.word	0x000000ff
        /*05cc*/ 	.word	0x00013250
        /*05d0*/ 	.short	0x010a
        /*05d2*/ 	.byte	0x0b
	.zero		1


	//   ....[41]....
        /*05d4*/ 	.word	0x0000c2b0
        /*05d8*/ 	.word	0x000000ff
        /*05dc*/ 	.word	0x00013250
        /*05e0*/ 	.short	0x010a
        /*05e2*/ 	.byte	0x0b
	.zero		1


	//   ....[42]....
        /*05e4*/ 	.word	0x0000c520
        /*05e8*/ 	.word	0x00000000
        /*05ec*/ 	.word	0x00000000
        /*05f0*/ 	.short	0x0101
        /*05f2*/ 	.byte	0x3f
	.zero		1


	//   ....[43]....
        /*05f4*/ 	.word	0x0000f740
        /*05f8*/ 	.word	0x000000ff
        /*05fc*/ 	.word	0x00000000
        /*0600*/ 	.short	0x0101
        /*0602*/ 	.byte	0x06
	.zero		1


	//   ....[44]....
        /*0604*/ 	.word	0x0000fbe0
        /*0608*/ 	.word	0x000000ff
        /*060c*/ 	.word	0x00013250
        /*0610*/ 	.short	0x010a
        /*0612*/ 	.byte	0x0e
	.zero		1


	//   ....[45]....
        /*0614*/ 	.word	0x0000fc20
        /*0618*/ 	.word	0x000000ff
        /*061c*/ 	.word	0x00013250
        /*0620*/ 	.short	0x010a
        /*0622*/ 	.byte	0x0e
	.zero		1


	//   ....[46]....
        /*0624*/ 	.word	0x00010290
        /*0628*/ 	.word	0x000000ff
        /*062c*/ 	.word	0x00000000
        /*0630*/ 	.short	0x0101
        /*0632*/ 	.byte	0x04
	.zero		1


	//   ....[47]....
        /*0634*/ 	.word	0x000113a0
        /*0638*/ 	.word	0x00000003
        /*063c*/ 	.word	0x00000000
        /*0640*/ 	.short	0x0101
        /*0642*/ 	.byte	0x3f
	.zero		1


	//   ....[48]....
        /*0644*/ 	.word	0x000142a0
        /*0648*/ 	.word	0x00000005
        /*064c*/ 	.word	0x00013280
        /*0650*/ 	.short	0x010a
        /*0652*/ 	.byte	0x3f
	.zero		1


	//   ....[49]....
        /*0654*/ 	.word	0x00014440
        /*0658*/ 	.word	0x00000005
        /*065c*/ 	.word	0x00013240
        /*0660*/ 	.short	0x010a
        /*0662*/ 	.byte	0x3f
	.zero		1


	//   ....[50]....
        /*0664*/ 	.word	0x00014760
        /*0668*/ 	.word	0x000000ff
        /*066c*/ 	.word	0x00013220
        /*0670*/ 	.short	0x010a
        /*0672*/ 	.byte	0x29
	.zero		1


	//   ....[51]....
        /*0674*/ 	.word	0x00014a20
        /*0678*/ 	.word	0x00000006
        /*067c*/ 	.word	0x00013280
        /*0680*/ 	.short	0x010a
        /*0682*/ 	.byte	0x3f
	.zero		1


	//   ....[52]....
        /*0684*/ 	.word	0x00014c50
        /*0688*/ 	.word	0x00000006
        /*068c*/ 	.word	0x00013240
        /*0690*/ 	.short	0x010a
        /*0692*/ 	.byte	0x3f
	.zero		1


	//   ....[53]....
        /*0694*/ 	.word	0x00014f20
        /*0698*/ 	.word	0x0000000c
        /*069c*/ 	.word	0x00013270
        /*06a0*/ 	.short	0x010a
        /*06a2*/ 	.byte	0x3f
	.zero		1


	//   ....[54]....
        /*06a4*/ 	.word	0x00014f90
        /*06a8*/ 	.word	0x0000000c
        /*06ac*/ 	.word	0x00013260
        /*06b0*/ 	.short	0x010a
        /*06b2*/ 	.byte	0x3f
	.zero		1


	//   ....[55]....
        /*06b4*/ 	.word	0x00015250
        /*06b8*/ 	.word	0x0000000c
        /*06bc*/ 	.word	0x00013250
        /*06c0*/ 	.short	0x0101
        /*06c2*/ 	.byte	0x3f
	.zero		1


	//   ....[56]....
        /*06c4*/ 	.word	0x000152c0
        /*06c8*/ 	.word	0x00000003
        /*06cc*/ 	.word	0x00000000
        /*06d0*/ 	.short	0x0101
        /*06d2*/ 	.byte	0x3f
	.zero		1


	//   ....[57]....
        /*06d4*/ 	.word	0x00015480
        /*06d8*/ 	.word	0x00000002
        /*06dc*/ 	.word	0x00013270
        /*06e0*/ 	.short	0x010a
        /*06e2*/ 	.byte	0x3f
	.zero		1


	//   ....[58]....
        /*06e4*/ 	.word	0x000154f0
        /*06e8*/ 	.word	0x00000002
        /*06ec*/ 	.word	0x00013260
        /*06f0*/ 	.short	0x010a
        /*06f2*/ 	.byte	0x3f
	.zero		1


	//   ....[59]....
        /*06f4*/ 	.word	0x000157b0
        /*06f8*/ 	.word	0x00000002
        /*06fc*/ 	.word	0x00013250
        /*0700*/ 	.short	0x0101
        /*0702*/ 	.byte	0x3f
	.zero		1


	//   ....[60]....
        /*0704*/ 	.word	0x00015840
        /*0708*/ 	.word	0x00000000
        /*070c*/ 	.word	0x00000000
        /*0710*/ 	.short	0x0101
        /*0712*/ 	.byte	0x3f
	.zero		1


	//   ....[61]....
        /*0714*/ 	.word	0x00016500
        /*0718*/ 	.word	0x00000006
        /*071c*/ 	.word	0x00013220
        /*0720*/ 	.short	0x010a
        /*0722*/ 	.byte	0x3f
	.zero		1


	//   ....[62]....
        /*0724*/ 	.word	0x000166a0
        /*0728*/ 	.word	0x00000005
        /*072c*/ 	.word	0x00000000
        /*0730*/ 	.short	0x010a
        /*0732*/ 	.byte	0x3f
	.zero		1


	//   ....[63]....
        /*0734*/ 	.word	0x00016710
        /*0738*/ 	.word	0x00000009
        /*073c*/ 	.word	0x00000000
        /*0740*/ 	.short	0x010a
        /*0742*/ 	.byte	0x3f
	.zero		1


	//   ....[64]....
        /*0744*/ 	.word	0x00016760
        /*0748*/ 	.word	0x00000011
        /*074c*/ 	.word	0x00013260
        /*0750*/ 	.short	0x010a
        /*0752*/ 	.byte	0x3f
	.zero		1


	//   ....[65]....
        /*0754*/ 	.word	0x000167b0
        /*0758*/ 	.word	0x00000007
        /*075c*/ 	.word	0x00013260
        /*0760*/ 	.short	0x010a
        /*0762*/ 	.byte	0x3f
	.zero		1


	//   ....[66]....
        /*0764*/ 	.word	0x000167f0
        /*0768*/ 	.word	0x00000011
        /*076c*/ 	.word	0x00013280
        /*0770*/ 	.short	0x010a
        /*0772*/ 	.byte	0x3f
	.zero		1


	//   ....[67]....
        /*0774*/ 	.word	0x00016810
        /*0778*/ 	.word	0x00000007
        /*077c*/ 	.word	0x00013280
        /*0780*/ 	.short	0x010a
        /*0782*/ 	.byte	0x3f
	.zero		1


	//   ....[68]....
        /*0784*/ 	.word	0x00016880
        /*0788*/ 	.word	0x00000003
        /*078c*/ 	.word	0x00013200
        /*0790*/ 	.short	0x010a
        /*0792*/ 	.byte	0x3f
	.zero		1


	//   ....[69]....
        /*0794*/ 	.word	0x000168d0
        /*0798*/ 	.word	0x00000003
        /*079c*/ 	.word	0x00013230
        /*07a0*/ 	.short	0x010a
        /*07a2*/ 	.byte	0x3f
	.zero		1


	//   ....[70]....
        /*07a4*/ 	.word	0x00016930
        /*07a8*/ 	.word	0x0000000f
        /*07ac*/ 	.word	0x00013230
        /*07b0*/ 	.short	0x010a
        /*07b2*/ 	.byte	0x3f
	.zero		1


	//   ....[71]....
        /*07b4*/ 	.word	0x00016990
        /*07b8*/ 	.word	0x0000000f
        /*07bc*/ 	.word	0x00013250
        /*07c0*/ 	.short	0x010a
        /*07c2*/ 	.byte	0x3f
	.zero		1


	//   ....[72]....
        /*07c4*/ 	.word	0x000169f0
        /*07c8*/ 	.word	0x00000003
        /*07cc*/ 	.word	0x00013230
        /*07d0*/ 	.short	0x010a
        /*07d2*/ 	.byte	0x3f
	.zero		1


	//   ....[73]....
        /*07d4*/ 	.word	0x00016a50
        /*07d8*/ 	.word	0x00000003
        /*07dc*/ 	.word	0x00013250
        /*07e0*/ 	.short	0x010a
        /*07e2*/ 	.byte	0x3f
	.zero		1


	//   ....[74]....
        /*07e4*/ 	.word	0x00016ab0
        /*07e8*/ 	.word	0x00000003
        /*07ec*/ 	.word	0x00013230
        /*07f0*/ 	.short	0x010a
        /*07f2*/ 	.byte	0x3f
	.zero		1


	//   ....[75]....
        /*07f4*/ 	.word	0x00016b10
        /*07f8*/ 	.word	0x00000003
        /*07fc*/ 	.word	0x00013250
        /*0800*/ 	.short	0x010a
        /*0802*/ 	.byte	0x3f
	.zero		1


	//   ....[76]....
        /*0804*/ 	.word	0x00016b70
        /*0808*/ 	.word	0x00000007
        /*080c*/ 	.word	0x00013250
        /*0810*/ 	.short	0x010a
        /*0812*/ 	.byte	0x3f
	.zero		1


	//   ....[77]....
        /*0814*/ 	.word	0x00016cc0
        /*0818*/ 	.word	0x00000005
        /*081c*/ 	.word	0x00013280
        /*0820*/ 	.short	0x010a
        /*0822*/ 	.byte	0x3f
	.zero		1


	//   ....[78]....
        /*0824*/ 	.word	0x00016d10
        /*0828*/ 	.word	0x00000005
        /*082c*/ 	.word	0x00013240
        /*0830*/ 	.short	0x010a
        /*0832*/ 	.byte	0x3f
	.zero		1


	//   ....[79]....
        /*0834*/ 	.word	0x00016d70
        /*0838*/ 	.word	0x00000004
        /*083c*/ 	.word	0x00013220
        /*0840*/ 	.short	0x010a
        /*0842*/ 	.byte	0x3f
	.zero		1


	//   ....[80]....
        /*0844*/ 	.word	0x00016dc0
        /*0848*/ 	.word	0x00000006
        /*084c*/ 	.word	0x00013280
        /*0850*/ 	.short	0x010a
        /*0852*/ 	.byte	0x3f
	.zero		1


	//   ....[81]....
        /*0854*/ 	.word	0x00016e10
        /*0858*/ 	.word	0x00000006
        /*085c*/ 	.word	0x00013240
        /*0860*/ 	.short	0x010a
        /*0862*/ 	.byte	0x3f
	.zero		1


	//   ....[82]....
        /*0864*/ 	.word	0x00016e60
        /*0868*/ 	.word	0x0000000c
        /*086c*/ 	.word	0x00013270
        /*0870*/ 	.short	0x010a
        /*0872*/ 	.byte	0x3f
	.zero		1


	//   ....[83]....
        /*0874*/ 	.word	0x00016eb0
        /*0878*/ 	.word	0x0000000c
        /*087c*/ 	.word	0x00013260
        /*0880*/ 	.short	0x010a
        /*0882*/ 	.byte	0x3f
	.zero		1


	//   ....[84]....
        /*0884*/ 	.word	0x00016f00
        /*0888*/ 	.word	0x00000002
        /*088c*/ 	.word	0x00013270
        /*0890*/ 	.short	0x010a
        /*0892*/ 	.byte	0x3f
	.zero		1


	//   ....[85]....
        /*0894*/ 	.word	0x00016f50
        /*0898*/ 	.word	0x00000002
        /*089c*/ 	.word	0x00013260
        /*08a0*/ 	.short	0x010a
        /*08a2*/ 	.byte	0x3f
	.zero		1


	//   ....[86]....
        /*08a4*/ 	.word	0x00016fa0
        /*08a8*/ 	.word	0x00000006
        /*08ac*/ 	.word	0x00013220
        /*08b0*/ 	.short	0x010a
        /*08b2*/ 	.byte	0x3f
	.zero		1


	//   ....[87]....
        /*08b4*/ 	.word	0x00017140
        /*08b8*/ 	.word	0x00000005
        /*08bc*/ 	.word	0x00000000
        /*08c0*/ 	.short	0x010a
        /*08c2*/ 	.byte	0x3f
	.zero		1


	//   ....[88]....
        /*08c4*/ 	.word	0x00017190
        /*08c8*/ 	.word	0x00000009
        /*08cc*/ 	.word	0x00000000
        /*08d0*/ 	.short	0x010a
        /*08d2*/ 	.byte	0x3f
	.zero		1


	//   ....[89]....
        /*08d4*/ 	.word	0x000171e0
        /*08d8*/ 	.word	0x00000011
        /*08dc*/ 	.word	0x00013260
        /*08e0*/ 	.short	0x010a
        /*08e2*/ 	.byte	0x3f
	.zero		1


	//   ....[90]....
        /*08e4*/ 	.word	0x00017230
        /*08e8*/ 	.word	0x00000007
        /*08ec*/ 	.word	0x00013260
        /*08f0*/ 	.short	0x010a
        /*08f2*/ 	.byte	0x3f
	.zero		1


	//   ....[91]....
        /*08f4*/ 	.word	0x00017280
        /*08f8*/ 	.word	0x00000011
        /*08fc*/ 	.word	0x00013280
        /*0900*/ 	.short	0x010a
        /*0902*/ 	.byte	0x3f
	.zero		1


	//----- nvinfo : EIATTR_NUM_MBARRIERS
	.align		4
.L_1543:
        /*0904*/ 	.byte	0x03, 0x38
        /*0906*/ 	.short	0x0016


	//----- nvinfo : EIATTR_EXIT_INSTR_OFFSETS
	.align		4
        /*0908*/ 	.byte	0x04, 0x1c
        /*090a*/ 	.short	(.L_1545 - .L_1544)


	//   ....[0]....
.L_1544:
        /*090c*/ 	.word	0x00000a70


	//   ....[1]....
        /*0910*/ 	.word	0x00012130


	//   ....[2]....
        /*0914*/ 	.word	0x00016860


	//----- nvinfo : EIATTR_MAX_THREADS
	.align		4
.L_1545:
        /*0918*/ 	.byte	0x04, 0x05
        /*091a*/ 	.short	(.L_1547 - .L_1546)
.L_1546:
        /*091c*/ 	.word	0x00000200
        /*0920*/ 	.word	0x00000001
        /*0924*/ 	.word	0x00000001


	//----- nvinfo : EIATTR_CRS_STACK_SIZE
	.align		4
.L_1547:
        /*0928*/ 	.byte	0x04, 0x1e
        /*092a*/ 	.short	(.L_1549 - .L_1548)
.L_1548:
        /*092c*/ 	.word	0x00000000


	//----- nvinfo : EIATTR_CBANK_PARAM_SIZE
	.align		4
.L_1549:
        /*0930*/ 	.byte	0x03, 0x19
        /*0932*/ 	.short	0x0a70


	//----- nvinfo : EIATTR_PARAM_CBANK
	.align		4
        /*0934*/ 	.byte	0x04, 0x0a
        /*0936*/ 	.short	(.L_1551 - .L_1550)
	.align		4
.L_1550:
        /*0938*/ 	.word	index@(.nv.constant0._ZN7cutlass13device_kernelIN5flash11enable_sm90INS1_16FlashAttnFwdSm90INS1_25CollectiveMainloopFwdSm90ILi2EN4cute5tupleIJNS5_1CILi1EEES8_S8_EEENS6_IJNS7_ILi192EEENS7_ILi160EEENS7_ILi64EEEEEELi64ENS_12float_e4m3_tEfNS_4arch4Sm90ELb0ELb1ELb0ELb1ELb0ELb0ELb0ELb1ELb1ELb0ELb0ELb0EEENS1_21CollectiveEpilogueFwdINS6_IJSA_SC_SB_EEES9_NS_10bfloat16_tESG_Li384ELb1ELb0ELb0ELb1EEENS1_36VarlenDynamicPersistentTileSchedulerILi192ELi160ELi384ELi128ELb0ELb0ELb1ELb1ELb0ELb1EEEEEEEEEvNT_6ParamsE)
        /*093c*/ 	.short	0x0210
        /*093e*/ 	.short	0x0a70


	//----- nvinfo : EIATTR_SW_WAR
	.align		4
.L_1551:
        /*0940*/ 	.byte	0x04, 0x36
        /*0942*/ 	.short	(.L_1553 - .L_1552)
.L_1552:
        /*0944*/ 	.word	0x00000008
.L_1553:


//--------------------- .nv.info._ZN7cutlass13device_kernelIN5flash11enable_sm90INS1_16FlashAttnFwdSm90INS1_25CollectiveMainloopFwdSm90ILi2EN4cute5tupleIJNS5_1CILi1EEES8_S8_EEENS6_IJNS7_ILi192EEENS7_ILi160EEENS7_ILi64EEEEEELi64ENS_12float_e4m3_tEfNS_4arch4Sm90ELb0ELb1ELb0ELb1ELb0ELb1ELb0ELb1ELb1ELb0ELb0ELb0EEENS1_21CollectiveEpilogueFwdINS6_IJSA_SC_SB_EEES9_NS_10bfloat16_tESG_Li384ELb1ELb0ELb0ELb1EEENS1_36VarlenDynamicPersistentTileSchedulerILi192ELi160ELi384ELi128ELb0ELb0ELb1ELb1ELb0ELb1EEEEEEEEEvNT_6ParamsE --------------------------
	.section	.nv.info._ZN7cutlass13device_kernelIN5flash11enable_sm90INS1_16FlashAttnFwdSm90INS1_25CollectiveMainloopFwdSm90ILi2EN4cute5tupleIJNS5_1CILi1EEES8_S8_EEENS6_IJNS7_ILi192EEENS7_ILi160EEENS7_ILi64EEEEEELi64ENS_12float_e4m3_tEfNS_4arch4Sm90ELb0ELb1ELb0ELb1ELb0ELb1ELb0ELb1ELb1ELb0ELb0ELb0EEENS1_21CollectiveEpilogueFwdINS6_IJSA_SC_SB_EEES9_NS_10bfloat16_tESG_Li384ELb1ELb0ELb0ELb1EEENS1_36VarlenDynamicPersistentTileSchedulerILi192ELi160ELi384ELi128ELb0ELb0ELb1ELb1ELb0ELb1EEEEEEEEEvNT_6ParamsE,"",@"SHT_CUDA_INFO"
	.sectionflags	@""
	.align	4


	//----- nvinfo : EIATTR_CUDA_API_VERSION
	.align		4
        /*0000*/ 	.byte	0x04, 0x37
        /*0002*/ 	.short	(.L_1555 - .L_1554)
.L_1554:
        /*0004*/ 	.word	0x00000082


	//----- nvinfo : EIATTR_KPARAM_INFO
	.align		4
.L_1555:
        /*0008*/ 	.byte	0x04, 0x17
        /*000a*/ 	.short	(.L_1557 - .L_1556)
.L_1556:
        /*000c*/ 	.word	0x00000000
        /*0010*/ 	.short	0x0000
        /*0012*/ 	.short	0x0070
        /*0014*/ 	.byte	0x00, 0xf0, 0x01, 0x28


	//----- nvinfo : EIATTR_SPARSE_MMA_MASK
	.align		4
.L_1557:
        /*0018*/ 	.byte	0x03, 0x50
        /*001a*/ 	.short	0x0000


	//----- nvinfo : EIATTR_MAXREG_COUNT
	.align		4
        /*001c*/ 	.byte	0x03, 0x1b
        /*001e*/ 	.short	0x0080


	//----- nvinfo : EIATTR_NUM_BARRIERS
	.align		4
        /*0020*/ 	.byte	0x02, 0x4c
        /*0022*/ 	.byte	0x10
	.zero		1


	//----- nvinfo : EIATTR_EXTERNS
	.align		4
        /*0024*/ 	.byte	0x04, 0x0f
        /*0026*/ 	.short	(.L_1559 - .L_1558)


	//   ....[0]....
	.align		4
.L_1558:
        /*0028*/ 	.word	index@(__assertfail)


	//----- nvinfo : EIATTR_ANNOTATIONS
	.align		4
.L_1559:
        /*002c*/ 	.byte	0x04, 0x55
        /*002e*/ 	.short	(.L_1561 - .L_1560)


	//   ....[0]....
.L_1560:
        /* <DEDUP_REMOVED lines=84> */


	//----- nvinfo : EIATTR_MERCURY_ISA_VERSION
	.align		4
.L_1561:
        /*0558*/ 	.byte	0x03, 0x5f
        /*055a*/ 	.short	0x0101


	//----- nvinfo : EIATTR_UNUSED_LOAD_BYTE_OFFSET
	.align		4
        /*055c*/ 	.byte	0x04, 0x44
        /*055e*/ 	.short	(.L_1563 - .L_1562)


	//   ....[0]....
.L_1562:
        /*0560*/ 	.word	0x00000ac0
        /*0564*/ 	.word	0x0000fff0


	//   ....[1]....
        /*0568*/ 	.word	0x00018310
        /*056c*/ 	.word	0x0000fff0


	//----- nvinfo : EIATTR_INT_WARP_WIDE_INSTR_OFFSETS
	.align		4
.L_1563:
        /*0570*/ 	.byte	0x04, 0x31
        /*0572*/ 	.short	(.L_1565 - .L_1564)


	//   ....[0]....
.L_1564:
        /*0574*/ 	.word	0x000001b0


	//   ....[1]....
        /*0578*/ 	.word	0x000001f0


	//   ....[2]....
        /*057c*/ 	.word	0x000002b0


	//   ....[3]....
        /*0580*/ 	.word	0x0001c760


	//   ....[4]....
        /*0584*/ 	.word	0x0001c7f0


	//   ....[5]....
        /*0588*/ 	.word	0x0001ceb0


	//   ....[6]....
        /*058c*/ 	.word	0x0001cee0


	//   ....[7]....
        /*0590*/ 	.word	0x0001e4a0


	//   ....[8]....
        /*0594*/ 	.word	0x0001e530


	//----- nvinfo : EIATTR_COOP_GROUP_MASK_REGIDS
	.align		4
.L_1565:
        /*0598*/ 	.byte	0x04, 0x29
        /*059a*/ 	.short	(.L_1567 - .L_1566)


	//   ....[0]....
.L_1566:
        /*059c*/ 	.word	0xffffffff


	//   ....[1]....
        /*05a0*/ 	.word	0xffffffff


	//   ....[2]....
        /*05a4*/ 	.word	0xffffffff


	//   ....[3]....
        /*05a8*/ 	.word	0xffffffff


	//   ....[4]....
        /*05ac*/ 	.word	0xffffffff


	//   ....[5]....
        /*05b0*/ 	.word	0xffffffff


	//   ....[6]....
        /*05b4*/ 	.word	0xffffffff


	//   ....[7]....
        /*05b8*/ 	.word	0xffffffff


	//   ....[8]....
        /*05bc*/ 	.word	0xffffffff


	//   ....[9]....
        /*05c0*/ 	.word	0xffffffff


	//   ....[10]....
        /*05c4*/ 	.word	0xffffffff


	//   ....[11]....
        /*05c8*/ 	.word	0xffffffff


	//   ....[12]....
        /*05cc*/ 	.word	0xffffffff


	//   ....[13]....
        /*05d0*/ 	.word	0xffffffff


	//   ....[14]....
        /*05d4*/ 	.word	0xffffffff


	//   ....[15]....
        /*05d8*/ 	.word	0xffffffff


	//   ....[16]....
        /*05dc*/ 	.word	0xffffffff


	//   ....[17]....
        /*05e0*/ 	.word	0xffffffff


	//   ....[18]....
        /*05e4*/ 	.word	0xffffffff


	//   ....[19]....
        /*05e8*/ 	.word	0xffffffff


	//   ....[20]....
        /*05ec*/ 	.word	0xffffffff


	//   ....[21]....
        /*05f0*/ 	.word	0xffffffff


	//   ....[22]....
        /*05f4*/ 	.word	0xffffffff


	//   ....[23]....
        /*05f8*/ 	.word	0xffffffff


	//   ....[24]....
        /*05fc*/ 	.word	0xffffffff


	//   ....[25]....
        /*0600*/ 	.word	0xffffffff


	//   ....[26]....
        /*0604*/ 	.word	0xffffffff


	//   ....[27]....
        /*0608*/ 	.word	0xffffffff


	//   ....[28]....
        /*060c*/ 	.word	0xffffffff


	//   ....[29]....
        /*0610*/ 	.word	0xffffffff


	//   ....[30]....
        /*0614*/ 	.word	0xffffffff


	//   ....[31]....
        /*0618*/ 	.word	0xffffffff


	//   ....[32]....
        /*061c*/ 	.word	0xffffffff


	//   ....[33]....
        /*0620*/ 	.word	0xffffffff


	//   ....[34]....
        /*0624*/ 	.word	0xffffffff


	//   ....[35]....
        /*0628*/ 	.word	0xffffffff


	//   ....[36]....
        /*062c*/ 	.word	0xffffffff


	//   ....[37]....
        /*0630*/ 	.word	0xffffffff


	//   ....[38]....
        /*0634*/ 	.word	0xffffffff


	//   ....[39]....
        /*0638*/ 	.word	0xffffffff


	//   ....[40]....
        /*063c*/ 	.word	0xffffffff


	//   ....[41]....
        /*0640*/ 	.word	0xffffffff


	//   ....[42]....
        /*0644*/ 	.word	0xffffffff


	//   ....[43]....
        /*0648*/ 	.word	0xffffffff


	//   ....[44]....
        /*064c*/ 	.word	0xffffffff


	//   ....[45]....
        /*0650*/ 	.word	0xffffffff


	//   ....[46]....
        /*0654*/ 	.word	0xffffffff


	//   ....[47]....
        /*0658*/ 	.word	0xffffffff


	//   ....[48]....
        /*065c*/ 	.word	0xffffffff


	//   ....[49]....
        /*0660*/ 	.word	0xffffffff


	//   ....[50]....
        /*0664*/ 	.word	0xffffffff


	//   ....[51]....
        /*0668*/ 	.word	0xffffffff


	//   ....[52]....
        /*066c*/ 	.word	0xffffffff


	//   ....[53]....
        /*0670*/ 	.word	0xffffffff


	//   ....[54]....
        /*0674*/ 	.word	0xffffffff


	//   ....[55]....
        /*0678*/ 	.word	0xffffffff


	//   ....[56]....
        /*067c*/ 	.word	0xffffffff


	//   ....[57]....
        /*0680*/ 	.word	0xffffffff


	//   ....[58]....
        /*0684*/ 	.word	0xffffffff


	//   ....[59]....
        /*0688*/ 	.word	0xffffffff


	//   ....[60]....
        /*068c*/ 	.word	0xffffffff


	//   ....[61]....
        /*0690*/ 	.word	0xffffffff


	//   ....[62]....
        /*0694*/ 	.word	0xffffffff


	//   ....[63]....
        /*0698*/ 	.word	0xffffffff


	//   ....[64]....
        /*069c*/ 	.word	0xffffffff


	//   ....[65]....
        /*06a0*/ 	.word	0xffffffff


	//   ....[66]....
        /*06a4*/ 	.word	0xffffffff


	//   ....[67]....
        /*06a8*/ 	.word	0xffffffff


	//   ....[68]....
        /*06ac*/ 	.word	0xffffffff


	//   ....[69]....
        /*06b0*/ 	.word	0xffffffff


	//   ....[70]....
        /*06b4*/ 	.word	0xffffffff


	//   ....[71]....
        /*06b8*/ 	.word	0xffffffff


	//   ....[72]....
        /*06bc*/ 	.word	0xffffffff


	//   ....[73]....
        /*06c0*/ 	.word	0xffffffff


	//   ....[74]....
        /*06c4*/ 	.word	0xffffffff


	//   ....[75]....
        /*06c8*/ 	.word	0xffffffff


	//   ....[76]....
        /*06cc*/ 	.word	0xffffffff


	//   ....[77]....
        /*06d0*/ 	.word	0xffffffff


	//   ....[78]....
        /*06d4*/ 	.word	0xffffffff


	//   ....[79]....
        /*06d8*/ 	.word	0xffffffff


	//   ....[80]....
        /*06dc*/ 	.word	0x0500000f


	//   ....[81]....
        /*06e0*/ 	.word	0x0500000f


	//   ....[82]....
        /*06e4*/ 	.word	0x0500000f


	//   ....[83]....
        /*06e8*/ 	.word	0x0500000f


	//   ....[84]....
        /*06ec*/ 	.word	0x0500000f


	//   ....[85]....
        /*06f0*/ 	.word	0x0500000f


	//   ....[86]....
        /*06f4*/ 	.word	0x0500000f


	//   ....[87]....
        /*06f8*/ 	.word	0x0500000f


	//   ....[88]....
        /*06fc*/ 	.word	0x0500000f


	//   ....[89]....
        /*0700*/ 	.word	0x0500000f


	//   ....[90]....
        /*0704*/ 	.word	0x0500000f


	//   ....[91]....
        /*0708*/ 	.word	0x0500000f


	//   ....[92]....
        /*070c*/ 	.word	0x0500000f


	//   ....[93]....
        /*0710*/ 	.word	0x0500000f


	//   ....[94]....
        /*0714*/ 	.word	0x0500000f


	//   ....[95]....
        /*0718*/ 	.word	0x0500000f


	//   ....[96]....
        /*071c*/ 	.word	0x0500000f


	//   ....[97]....
        /*0720*/ 	.word	0x0500000f


	//   ....[98]....
        /*0724*/ 	.word	0x0500000f


	//   ....[99]....
        /*0728*/ 	.word	0x0500000f


	//   ....[100]....
        /*072c*/ 	.word	0x0500000f


	//   ....[101]....
        /*0730*/ 	.word	0x0500000f


	//   ....[102]....
        /*0734*/ 	.word	0x0500000f


	//   ....[103]....
        /*0738*/ 	.word	0x0500000f


	//   ....[104]....
        /*073c*/ 	.word	0x0500000f


	//   ....[105]....
        /*0740*/ 	.word	0x0500000f


	//   ....[106]....
        /*0744*/ 	.word	0x0500000f


	//   ....[107]....
        /*0748*/ 	.word	0x0500000f


	//----- nvinfo : EIATTR_COOP_GROUP_INSTR_OFFSETS
	.align		4
.L_1567:
        /*074c*/ 	.byte	0x04, 0x28
        /*074e*/ 	.short	(.L_1569 - .L_1568)


	//   ....[0]....
.L_1568:
        /*0750*/ 	.word	0x00000060


	//   ....[1]....
        /*0754*/ 	.word	0x000001c0


	//   ....[2]....
        /*0758*/ 	.word	0x000002c0


	//   ....[3]....
        /*075c*/ 	.word	0x00000430


	//   ....[4]....
        /*0760*/ 	.word	0x00000590


	//   ....[5]....
        /*0764*/ 	.word	0x000006b0


	//   ....[6]....
        /*0768*/ 	.word	0x00000810


	//   ....[7]....
        /*076c*/ 	.word	0x000059e0


	//   ....[8]....
        /*0770*/ 	.word	0x0000aca0


	//   ....[9]....
        /*0774*/ 	.word	0x0000adb0


	//   ....[10]....
        /*0778*/ 	.word	0x0000b890


	//   ....[11]....
        /*077c*/ 	.word	0x0000b920


	//   ....[12]....
        /*0780*/ 	.word	0x0000f110


	//   ....[13]....
        /*0784*/ 	.word	0x0000f360


	//   ....[14]....
        /*0788*/ 	.word	0x0000fa10


	//   ....[15]....
        /*078c*/ 	.word	0x0000fb30


	//   ....[16]....
        /*0790*/ 	.word	0x00011df0


	//   ....[17]....
        /*0794*/ 	.word	0x00011e20


	//   ....[18]....
        /*0798*/ 	.word	0x00011e80


	//   ....[19]....
        /*079c*/ 	.word	0x00011eb0


	//   ....[20]....
        /*07a0*/ 	.word	0x00015c80


	//   ....[21]....
        /*07a4*/ 	.word	0x00015d90


	//   ....[22]....
        /*07a8*/ 	.word	0x00016670


	//   ....[23]....
        /*07ac*/ 	.word	0x000167f0


	//   ....[24]....
        /*07b0*/ 	.word	0x00017c70


	//   ....[25]....
        /*07b4*/ 	.word	0x00017ca0


	//   ....[26]....
        /*07b8*/ 	.word	0x00017da0


	//   ....[27]....
        /*07bc*/ 	.word	0x00017e60


	//   ....[28]....
        /*07c0*/ 	.word	0x00018910


	//   ....[29]....
        /*07c4*/ 	.word	0x00018920


	//   ....[30]....
        /*07c8*/ 	.word	0x00018930


	//   ....[31]....
        /*07cc*/ 	.word	0x00018940


	//   ....[32]....
        /*07d0*/ 	.word	0x00018950


	//   ....[33]....
        /*07d4*/ 	.word	0x00018960


	//   ....[34]....
        /*07d8*/ 	.word	0x00018970


	//   ....[35]....
        /*07dc*/ 	.word	0x00018990


	//   ....[36]....
        /*07e0*/ 	.word	0x000189c0


	//   ....[37]....
        /*07e4*/ 	.word	0x000189d0


	//   ....[38]....
        /*07e8*/ 	.word	0x00018a00


	//   ....[39]....
        /*07ec*/ 	.word	0x00018a10


	//   ....[40]....
        /*07f0*/ 	.word	0x00018a30


	//   ....[41]....
        /*07f4*/ 	.word	0x00018a50


	//   ....[42]....
        /*07f8*/ 	.word	0x00018a60


	//   ....[43]....
        /*07fc*/ 	.word	0x00018a70


	//   ....[44]....
        /*0800*/ 	.word	0x00019ff0


	//   ....[45]....
        /*0804*/ 	.word	0x0001a1c0


	//   ....[46]....
        /*0808*/ 	.word	0x0001a1f0


	//   ....[47]....
        /*080c*/ 	.word	0x0001a220


	//   ....[48]....
        /*0810*/ 	.word	0x0001a250


	//   ....[49]....
        /*0814*/ 	.word	0x0001a280


	//   ....[50]....
        /*0818*/ 	.word	0x0001a2b0


	//   ....[51]....
        /*081c*/ 	.word	0x0001a420


	//   ....[52]....
        /*0820*/ 	.word	0x0001a450


	//   ....[53]....
        /*0824*/ 	.word	0x0001a480


	//   ....[54]....
        /*0828*/ 	.word	0x0001a4b0


	//   ....[55]....
        /*082c*/ 	.word	0x0001a4e0


	//   ....[56]....
        /*0830*/ 	.word	0x0001a510


	//   ....[57]....
        /*0834*/ 	.word	0x0001a5c0


	//   ....[58]....
        /*0838*/ 	.word	0x0001a620


	//   ....[59]....
        /*083c*/ 	.word	0x0001a6c0


	//   ....[60]....
        /*0840*/ 	.word	0x0001b750


	//   ....[61]....
        /*0844*/ 	.word	0x0001d040


	//   ....[62]....
        /*0848*/ 	.word	0x0001eca0


	//   ....[63]....
        /*084c*/ 	.word	0x0001ecf0


	//   ....[64]....
        /*0850*/ 	.word	0x0001ed20


	//   ....[65]....
        /*0854*/ 	.word	0x0001ed50


	//   ....[66]....
        /*0858*/ 	.word	0x0001ed60


	//   ....[67]....
        /*085c*/ 	.word	0x0001ed90


	//   ....[68]....
        /*0860*/ 	.word	0x0001edc0


	//   ....[69]....
        /*0864*/ 	.word	0x0001edf0


	//   ....[70]....
        /*0868*/ 	.word	0x0001ef70


	//   ....[71]....
        /*086c*/ 	.word	0x0001efa0


	//   ....[72]....
        /*0870*/ 	.word	0x0001efd0


	//   ....[73]....
        /*0874*/ 	.word	0x0001f000


	//   ....[74]....
        /*0878*/ 	.word	0x0001f030


	//   ....[75]....
        /*087c*/ 	.word	0x0001f060


	//   ....[76]....
        /*0880*/ 	.word	0x0001f120


	//   ....[77]....
        /*0884*/ 	.word	0x0001f140


	//   ....[78]....
        /*0888*/ 	.word	0x0001f1b0


	//   ....[79]....
        /*088c*/ 	.word	0x0001f850


	//   ....[80]....
        /*0890*/ 	.word	0x0001fcc0


	//   ....[81]....
        /*0894*/ 	.word	0x0001fd60


	//   ....[82]....
        /*0898*/ 	.word	0x0001fe00


	//   ....[83]....
        /*089c*/ 	.word	0x0001fea0


	//   ....[84]....
        /*08a0*/ 	.word	0x0001ff80


	//   ....[85]....
        /*08a4*/ 	.word	0x00020020


	//   ....[86]....
        /*08a8*/ 	.word	0x000200c0


	//   ....[87]....
        /*08ac*/ 	.word	0x00020160


	//   ....[88]....
        /*08b0*/ 	.word	0x00020500


	//   ....[89]....
        /*08b4*/ 	.word	0x000207e0


	//   ....[90]....
        /*08b8*/ 	.word	0x00020bd0


	//   ....[91]....
        /*08bc*/ 	.word	0x00020c70


	//   ....[92]....
        /*08c0*/ 	.word	0x00020d90


	//   ....[93]....
        /*08c4*/ 	.word	0x00020e00


	//   ....[94]....
        /*08c8*/ 	.word	0x00020e70


	//   ....[95]....
        /*08cc*/ 	.word	0x00020ee0


	//   ....[96]....
        /*08d0*/ 	.word	0x00020f50


	//   ....[97]....
        /*08d4*/ 	.word	0x00020fd0


	//   ....[98]....
        /*08d8*/ 	.word	0x00021060


	//   ....[99]....
        /*08dc*/ 	.word	0x000210f0


	//   ....[100]....
        /*08e0*/ 	.word	0x00021160


	//   ....[101]....
        /*08e4*/ 	.word	0x000211d0


	//   ....[102]....
        /*08e8*/ 	.word	0x00021240


	//   ....[103]....
        /*08ec*/ 	.word	0x000212c0


	//   ....[104]....
        /*08f0*/ 	.word	0x00021330


	//   ....[105]....
        /*08f4*/ 	.word	0x000213d0


	//   ....[106]....
        /*08f8*/ 	.word	0x00021460


	//   ....[107]....
        /*08fc*/ 	.word	0x00021580


	//----- nvinfo : EIATTR_REG_RECONFIG
	.align		4
.L_1569:
        /*0900*/ 	.byte	0x01, 0x54
	.zero		2


	//----- nvinfo : EIATTR_SYSCALL_OFFSETS
	.align		4
        /*0904*/ 	.byte	0x04, 0x46
        /*0906*/ 	.short	(.L_1571 - .L_1570)


	//   ....[0]....
.L_1570:
        /*0908*/ 	.word	0x00001a10


	//   ....[1]....
        /*090c*/ 	.word	0x00001b60


	//   ....[2]....
        /*0910*/ 	.word	0x00005b50


	//   ....[3]....
        /*0914*/ 	.word	0x00005ec0


	//   ....[4]....
        /*0918*/ 	.word	0x0001c970


	//   ....[5]....
        /*091c*/ 	.word	0x0001cac0


	//   ....[6]....
        /*0920*/ 	.word	0x0001cbf0


	//   ....[7]....
        /*0924*/ 	.word	0x0001cd20


	//----- nvinfo : EIATTR_MBARRIER_INSTR_OFFSETS
	.align		4
.L_1571:
        /*0928*/ 	.byte	0x04, 0x39
        /*092a*/ 	.short	(.L_1573 - .L_1572)


	//   ....[0]....
.L_1572:
        /*092c*/ 	.word	0x000002e0
        /*0930*/ 	.word	0x000000ff
        /*0934*/ 	.word	0x00013200
        /*0938*/ 	.short	0x0100
        /*093a*/ 	.byte	0x08
	.zero		1


	//   ....[1]....
        /*093c*/ 	.word	0x000002f0
        /*0940*/ 	.word	0x000000ff
        /*0944*/ 	.word	0x00013220
        /*0948*/ 	.short	0x0100
        /*094a*/ 	.byte	0x08
	.zero		1


	//   ....[2]....
        /*094c*/ 	.word	0x000003e0
        /*0950*/ 	.word	0x000000ff
        /*0954*/ 	.word	0x00013230
        /*0958*/ 	.short	0x0100
        /*095a*/ 	.byte	0x08
	.zero		1


	//   ....[3]....
        /*095c*/ 	.word	0x000003f0
        /*0960*/ 	.word	0x000000ff
        /*0964*/ 	.word	0x00013240
        /*0968*/ 	.short	0x0100
        /*096a*/ 	.byte	0x08
	.zero		1


	//   ....[4]....
        /*096c*/ 	.word	0x00000400
        /*0970*/ 	.word	0x000000ff
        /*0974*/ 	.word	0x00013238
        /*0978*/ 	.short	0x0100
        /*097a*/ 	.byte	0x08
	.zero		1


	//   ....[5]....
        /*097c*/ 	.word	0x00000410
        /*0980*/ 	.word	0x000000ff
        /*0984*/ 	.word	0x00013248
        /*0988*/ 	.short	0x0100
        /*098a*/ 	.byte	0x08
	.zero		1


	//   ....[6]....
        /*098c*/ 	.word	0x00000540
        /*0990*/ 	.word	0x000000ff
        /*0994*/ 	.word	0x00013250
        /*0998*/ 	.short	0x0100
        /*099a*/ 	.byte	0x08
	.zero		1


	//   ....[7]....
        /*099c*/ 	.word	0x00000550
        /*09a0*/ 	.word	0x000000ff
        /*09a4*/ 	.word	0x00013260
        /*09a8*/ 	.short	0x0100
        /*09aa*/ 	.byte	0x08
	.zero		1


	//   ....[8]....
        /*09ac*/ 	.word	0x00000560
        /*09b0*/ 	.word	0x000000ff
        /*09b4*/ 	.word	0x00013258
        /*09b8*/ 	.short	0x0100
        /*09ba*/ 	.byte	0x08
	.zero		1


	//   ....[9]....
        /*09bc*/ 	.word	0x00000570
        /*09c0*/ 	.word	0x000000ff
        /*09c4*/ 	.word	0x00013268
        /*09c8*/ 	.short	0x0100
        /*09ca*/ 	.byte	0x08
	.zero		1


	//   ....[10]....
        /*09cc*/ 	.word	0x00000660
        /*09d0*/ 	.word	0x000000ff
        /*09d4*/ 	.word	0x00013270
        /*09d8*/ 	.short	0x0100
        /*09da*/ 	.byte	0x06
	.zero		1


	//   ....[11]....
        /*09dc*/ 	.word	0x00000670
        /*09e0*/ 	.word	0x000000ff
        /*09e4*/ 	.word	0x00013280
        /*09e8*/ 	.short	0x0100
        /*09ea*/ 	.byte	0x06
	.zero		1


	//   ....[12]....
        /*09ec*/ 	.word	0x00000680
        /*09f0*/ 	.word	0x000000ff
        /*09f4*/ 	.word	0x00013278
        /*09f8*/ 	.short	0x0100
        /*09fa*/ 	.byte	0x06
	.zero		1


	//   ....[13]....
        /*09fc*/ 	.word	0x00000690
        /*0a00*/ 	.word	0x000000ff
        /*0a04*/ 	.word	0x00013288
        /*0a08*/ 	.short	0x0100
        /*0a0a*/ 	.byte	0x06
	.zero		1


	//   ....[14]....
        /*0a0c*/ 	.word	0x000007c0
        /*0a10*/ 	.word	0x000000ff
        /*0a14*/ 	.word	0x00013290
        /*0a18*/ 	.short	0x0100
        /*0a1a*/ 	.byte	0x08
	.zero		1


	//   ....[15]....
        /*0a1c*/ 	.word	0x000007d0
        /*0a20*/ 	.word	0x000000ff
        /*0a24*/ 	.word	0x000132a0
        /*0a28*/ 	.short	0x0100
        /*0a2a*/ 	.byte	0x08
	.zero		1


	//   ....[16]....
        /*0a2c*/ 	.word	0x000007e0
        /*0a30*/ 	.word	0x000000ff
        /*0a34*/ 	.word	0x00013298
        /*0a38*/ 	.short	0x0100
        /*0a3a*/ 	.byte	0x08
	.zero		1


	//   ....[17]....
        /*0a3c*/ 	.word	0x000007f0
        /*0a40*/ 	.word	0x000000ff
        /*0a44*/ 	.word	0x000132a8
        /*0a48*/ 	.short	0x0100
        /*0a4a*/ 	.byte	0x08
	.zero		1


	//   ....[18]....
        /*0a4c*/ 	.word	0x00000920
        /*0a50*/ 	.word	0x000000ff
        /*0a54*/ 	.word	0x000132b0
        /*0a58*/ 	.short	0x0100
        /*0a5a*/ 	.byte	0x08
	.zero		1


	//   ....[19]....
        /*0a5c*/ 	.word	0x00000930
        /*0a60*/ 	.word	0x000000ff
        /*0a64*/ 	.word	0x000132c0
        /*0a68*/ 	.short	0x0100
        /*0a6a*/ 	.byte	0x08
	.zero		1


	//   ....[20]....
        /*0a6c*/ 	.word	0x00000940
        /*0a70*/ 	.word	0x000000ff
        /*0a74*/ 	.word	0x000132b8
        /*0a78*/ 	.short	0x0100
        /*0a7a*/ 	.byte	0x08
	.zero		1


	//   ....[21]....
        /*0a7c*/ 	.word	0x00000950
        /*0a80*/ 	.word	0x000000ff
        /*0a84*/ 	.word	0x000132c8
        /*0a88*/ 	.short	0x0100
        /*0a8a*/ 	.byte	0x08
	.zero		1


	//   ....[22]....
        /*0a8c*/ 	.word	0x000028c0
        /*0a90*/ 	.word	0x00000048
        /*0a94*/ 	.word	0x00013290
        /*0a98*/ 	.short	0x010a
        /*0a9a*/ 	.byte	0x3f
	.zero		1


	//   ....[23]....
        /*0a9c*/ 	.word	0x00003a60
        /*0aa0*/ 	.word	0x00000048
        /*0aa4*/ 	.word	0x00013290
        /*0aa8*/ 	.short	0x010a
        /*0aaa*/ 	.byte	0x3f
	.zero		1


	//   ....[24]....
        /*0aac*/ 	.word	0x00004b80
        /*0ab0*/ 	.word	0x00000048
        /*0ab4*/ 	.word	0x00013290
        /*0ab8*/ 	.short	0x010a
        /*0aba*/ 	.byte	0x3f
	.zero		1


	//   ....[25]....
        /*0abc*/ 	.word	0x00004d60
        /*0ac0*/ 	.word	0x00000004
        /*0ac4*/ 	.word	0x00000000
        /*0ac8*/ 	.short	0x0101
        /*0aca*/ 	.byte	0x3f
	.zero		1


	//   ....[26]....
        /*0acc*/ 	.word	0x00004da0
        /*0ad0*/ 	.word	0x00000048
        /*0ad4*/ 	.word	0x000132b0
        /*0ad8*/ 	.short	0x010a
        /*0ada*/ 	.byte	0x3f
	.zero		1


	//   ....[27]....
        /*0adc*/ 	.word	0x00005020
        /*0ae0*/ 	.word	0x00000048
        /*0ae4*/ 	.word	0x00000000
        /*0ae8*/ 	.short	0x0101
        /*0aea*/ 	.byte	0x3f
	.zero		1


	//   ....[28]....
        /*0aec*/ 	.word	0x00005bf0
        /*0af0*/ 	.word	0x00000012
        /*0af4*/ 	.word	0x00013200
        /*0af8*/ 	.short	0x010a
        /*0afa*/ 	.byte	0x3f
	.zero		1


	//   ....[29]....
        /*0afc*/ 	.word	0x00005c40
        /*0b00*/ 	.word	0x00000012
        /*0b04*/ 	.word	0x00013200
        /*0b08*/ 	.short	0x010a
        /*0b0a*/ 	.byte	0x3f
	.zero		1


	//   ....[30]....
        /*0b0c*/ 	.word	0x00006540
        /*0b10*/ 	.word	0x00000012
        /*0b14*/ 	.word	0x00013200
        /*0b18*/ 	.short	0x010a
        /*0b1a*/ 	.byte	0x3f
	.zero		1


	//   ....[31]....
        /*0b1c*/ 	.word	0x00007a80
        /*0b20*/ 	.word	0x00000012
        /*0b24*/ 	.word	0x00013200
        /*0b28*/ 	.short	0x010a
        /*0b2a*/ 	.byte	0x3f
	.zero		1


	//   ....[32]....
        /*0b2c*/ 	.word	0x00008ba0
        /*0b30*/ 	.word	0x0000000c
        /*0b34*/ 	.word	0x00013230
        /*0b38*/ 	.short	0x010a
        /*0b3a*/ 	.byte	0x3f
	.zero		1


	//   ....[33]....
        /*0b3c*/ 	.word	0x00008c60
        /*0b40*/ 	.word	0x0000000c
        /*0b44*/ 	.word	0x00013230
        /*0b48*/ 	.short	0x010a
        /*0b4a*/ 	.byte	0x3f
	.zero		1


	//   ....[34]....
        /*0b4c*/ 	.word	0x000093c0
        /*0b50*/ 	.word	0x00000000
        /*0b54*/ 	.word	0x00000000
        /*0b58*/ 	.short	0x0101
        /*0b5a*/ 	.byte	0x3f
	.zero		1


	//   ....[35]....
        /*0b5c*/ 	.word	0x0000cb10
        /*0b60*/ 	.word	0x00000009
        /*0b64*/ 	.word	0x00013230
        /*0b68*/ 	.short	0x010a
        /*0b6a*/ 	.byte	0x3f
	.zero		1


	//   ....[36]....
        /*0b6c*/ 	.word	0x0000cba0
        /*0b70*/ 	.word	0x00000009
        /*0b74*/ 	.word	0x00013230
        /*0b78*/ 	.short	0x010a
        /*0b7a*/ 	.byte	0x3f
	.zero		1


	//   ....[37]....
        /*0b7c*/ 	.word	0x0000d160
        /*0b80*/ 	.word	0x00000014
        /*0b84*/ 	.word	0x00013250
        /*0b88*/ 	.short	0x010a
        /*0b8a*/ 	.byte	0x3f
	.zero		1


	//   ....[38]....
        /*0b8c*/ 	.word	0x0000d1b0
        /*0b90*/ 	.word	0x00000014
        /*0b94*/ 	.word	0x00013250
        /*0b98*/ 	.short	0x010a
        /*0b9a*/ 	.byte	0x3f
	.zero		1


	//   ....[39]....
        /*0b9c*/ 	.word	0x0000d540
        /*0ba0*/ 	.word	0x00000009
        /*0ba4*/ 	.word	0x00000000
        /*0ba8*/ 	.short	0x0101
        /*0baa*/ 	.byte	0x3f
	.zero		1


	//   ....[40]....
        /*0bac*/ 	.word	0x00010820
        /*0bb0*/ 	.word	0x00000014
        /*0bb4*/ 	.word	0x00000000
        /*0bb8*/ 	.short	0x0101
        /*0bba*/ 	.byte	0x3f
	.zero		1


	//   ....[41]....
        /*0bbc*/ 	.word	0x000110c0
        /*0bc0*/ 	.word	0x00000000
        /*0bc4*/ 	.word	0x00013230
        /*0bc8*/ 	.short	0x010a
        /*0bca*/ 	.byte	0x3f
	.zero		1


	//   ....[42]....
        /*0bcc*/ 	.word	0x00011150
        /*0bd0*/ 	.word	0x00000000
        /*0bd4*/ 	.word	0x00013230
        /*0bd8*/ 	.short	0x010a
        /*0bda*/ 	.byte	0x3f
	.zero		1


	//   ....[43]....
        /*0bdc*/ 	.word	0x00011710
        /*0be0*/ 	.word	0x0000000f
        /*0be4*/ 	.word	0x00013250
        /*0be8*/ 	.short	0x010a
        /*0bea*/ 	.byte	0x3f
	.zero		1


	//   ....[44]....
        /*0bec*/ 	.word	0x00011760
        /*0bf0*/ 	.word	0x0000000f
        /*0bf4*/ 	.word	0x00013250
        /*0bf8*/ 	.short	0x010a
        /*0bfa*/ 	.byte	0x3f
	.zero		1


	//   ....[45]....
        /*0bfc*/ 	.word	0x00012b80
        /*0c00*/ 	.word	0x00000067
        /*0c04*/ 	.word	0x00000000
        /*0c08*/ 	.short	0x0101
        /*0c0a*/ 	.byte	0x3f
	.zero		1


	//   ....[46]....
        /*0c0c*/ 	.word	0x000134c0
        /*0c10*/ 	.word	0x0000000f
        /*0c14*/ 	.word	0x00000000
        /*0c18*/ 	.short	0x0101
        /*0c1a*/ 	.byte	0x3f
	.zero		1


	//   ....[47]....
        /*0c1c*/ 	.word	0x00013710
        /*0c20*/ 	.word	0x00000000
        /*0c24*/ 	.word	0x00013230
        /*0c28*/ 	.short	0x010a
        /*0c2a*/ 	.byte	0x3f
	.zero		1


	//   ....[48]....
        /*0c2c*/ 	.word	0x000137a0
        /*0c30*/ 	.word	0x00000000
        /*0c34*/ 	.word	0x00013230
        /*0c38*/ 	.short	0x010a
        /*0c3a*/ 	.byte	0x3f
	.zero		1


	//   ....[49]....
        /*0c3c*/ 	.word	0x00013d60
        /*0c40*/ 	.word	0x0000000f
        /*0c44*/ 	.word	0x00013250
        /*0c48*/ 	.short	0x010a
        /*0c4a*/ 	.byte	0x3f
	.zero		1


	//   ....[50]....
        /*0c4c*/ 	.word	0x00013db0
        /*0c50*/ 	.word	0x0000000f
        /*0c54*/ 	.word	0x00013250
        /*0c58*/ 	.short	0x010a
        /*0c5a*/ 	.byte	0x3f
	.zero		1


	//   ....[51]....
        /*0c5c*/ 	.word	0x00014100
        /*0c60*/ 	.word	0x00000000
        /*0c64*/ 	.word	0x00000000
        /*0c68*/ 	.short	0x0101
        /*0c6a*/ 	.byte	0x3f
	.zero		1


	//   ....[52]....
        /*0c6c*/ 	.word	0x00017410
        /*0c70*/ 	.word	0x0000000f
        /*0c74*/ 	.word	0x00000000
        /*0c78*/ 	.short	0x0101
        /*0c7a*/ 	.byte	0x3f
	.zero		1


	//   ....[53]....
        /*0c7c*/ 	.word	0x00017960
        /*0c80*/ 	.word	0x0000000d
        /*0c84*/ 	.word	0x00013250
        /*0c88*/ 	.short	0x010a
        /*0c8a*/ 	.byte	0x3f
	.zero		1


	//   ....[54]....
        /*0c8c*/ 	.word	0x000179b0
        /*0c90*/ 	.word	0x0000000d
        /*0c94*/ 	.word	0x00013250
        /*0c98*/ 	.short	0x010a
        /*0c9a*/ 	.byte	0x3f
	.zero		1


	//   ....[55]....
        /*0c9c*/ 	.word	0x00018250
        /*0ca0*/ 	.word	0x00000000
        /*0ca4*/ 	.word	0x00000000
        /*0ca8*/ 	.short	0x0101
        /*0caa*/ 	.byte	0x3f
	.zero		1


	//   ....[56]....
        /*0cac*/ 	.word	0x00019260
        /*0cb0*/ 	.word	0x00000000
        /*0cb4*/ 	.word	0x00000000
        /*0cb8*/ 	.short	0x0101
        /*0cba*/ 	.byte	0x3f
	.zero		1


	//   ....[57]....
        /*0cbc*/ 	.word	0x0001b860
        /*0cc0*/ 	.word	0x00000008
        /*0cc4*/ 	.word	0x00013220
        /*0cc8*/ 	.short	0x010a
        /*0cca*/ 	.byte	0x3f
	.zero		1


	//   ....[58]....
        /*0ccc*/ 	.word	0x0001b910
        /*0cd0*/ 	.word	0x00000009
        /*0cd4*/ 	.word	0x000132a0
        /*0cd8*/ 	.short	0x010a
        /*0cda*/ 	.byte	0x3f
	.zero		1


	//   ....[59]....
        /*0cdc*/ 	.word	0x0001bb40
        /*0ce0*/ 	.word	0x00000009
        /*0ce4*/ 	.word	0x000132c0
        /*0ce8*/ 	.short	0x010a
        /*0cea*/ 	.byte	0x3f
	.zero		1


	//   ....[60]....
        /*0cec*/ 	.word	0x0001be90
        /*0cf0*/ 	.word	0x00000009
        /*0cf4*/ 	.word	0x000132a0
        /*0cf8*/ 	.short	0x010a
        /*0cfa*/ 	.byte	0x3f
	.zero		1


	//   ....[61]....
        /*0cfc*/ 	.word	0x0001c0b0
        /*0d00*/ 	.word	0x00000009
        /*0d04*/ 	.word	0x000132c0
        /*0d08*/ 	.short	0x010a
        /*0d0a*/ 	.byte	0x3f
	.zero		1


	//   ....[62]....
        /*0d0c*/ 	.word	0x0001d250
        /*0d10*/ 	.word	0x00000005
        /*0d14*/ 	.word	0x00013280
        /*0d18*/ 	.short	0x010a
        /*0d1a*/ 	.byte	0x3f
	.zero		1


	//   ....[63]....
        /*0d1c*/ 	.word	0x0001d410
        /*0d20*/ 	.word	0x00000005
        /*0d24*/ 	.word	0x00013240
        /*0d28*/ 	.short	0x010a
        /*0d2a*/ 	.byte	0x3f
	.zero		1


	//   ....[64]....
        /*0d2c*/ 	.word	0x0001d770
        /*0d30*/ 	.word	0x0000001d
        /*0d34*/ 	.word	0x00013220
        /*0d38*/ 	.short	0x010a
        /*0d3a*/ 	.byte	0x3f
	.zero		1


	//   ....[65]....
        /*0d3c*/ 	.word	0x0001d9f0
        /*0d40*/ 	.word	0x00000005
        /*0d44*/ 	.word	0x00013280
        /*0d48*/ 	.short	0x010a
        /*0d4a*/ 	.byte	0x3f
	.zero		1


	//   ....[66]....
        /*0d4c*/ 	.word	0x0001dc40
        /*0d50*/ 	.word	0x00000005
        /*0d54*/ 	.word	0x00013240
        /*0d58*/ 	.short	0x010a
        /*0d5a*/ 	.byte	0x3f
	.zero		1


	//   ....[67]....
        /*0d5c*/ 	.word	0x0001df00
        /*0d60*/ 	.word	0x0000000d
        /*0d64*/ 	.word	0x00013270
        /*0d68*/ 	.short	0x010a
        /*0d6a*/ 	.byte	0x3f
	.zero		1


	//   ....[68]....
        /*0d6c*/ 	.word	0x0001df80
        /*0d70*/ 	.word	0x0000000d
        /*0d74*/ 	.word	0x00013260
        /*0d78*/ 	.short	0x010a
        /*0d7a*/ 	.byte	0x3f
	.zero		1


	//   ....[69]....
        /*0d7c*/ 	.word	0x0001e3b0
        /*0d80*/ 	.word	0x0000000d
        /*0d84*/ 	.word	0x00013250
        /*0d88*/ 	.short	0x0101
        /*0d8a*/ 	.byte	0x3f
	.zero		1


	//   ....[70]....
        /*0d8c*/ 	.word	0x0001e410
        /*0d90*/ 	.word	0x00000003
        /*0d94*/ 	.word	0x00000000
        /*0d98*/ 	.short	0x0101
        /*0d9a*/ 	.byte	0x3f
	.zero		1


	//   ....[71]....
        /*0d9c*/ 	.word	0x0001e5d0
        /*0da0*/ 	.word	0x00000000
        /*0da4*/ 	.word	0x00013270
        /*0da8*/ 	.short	0x010a
        /*0daa*/ 	.byte	0x3f
	.zero		1


	//   ....[72]....
        /*0dac*/ 	.word	0x0001e640
        /*0db0*/ 	.word	0x00000000
        /*0db4*/ 	.word	0x00013260
        /*0db8*/ 	.short	0x010a
        /*0dba*/ 	.byte	0x3f
	.zero		1


	//   ....[73]....
        /*0dbc*/ 	.word	0x0001ea70
        /*0dc0*/ 	.word	0x00000000
        /*0dc4*/ 	.word	0x00013250
        /*0dc8*/ 	.short	0x0101
        /*0dca*/ 	.byte	0x3f
	.zero		1


	//   ....[74]....
        /*0dcc*/ 	.word	0x0001eb00
        /*0dd0*/ 	.word	0x00000002
        /*0dd4*/ 	.word	0x00000000
        /*0dd8*/ 	.short	0x0101
        /*0dda*/ 	.byte	0x3f
	.zero		1


	//   ....[75]....
        /*0ddc*/ 	.word	0x0001f7d0
        /*0de0*/ 	.word	0x00000008
        /*0de4*/ 	.word	0x00013220
        /*0de8*/ 	.short	0x010a
        /*0dea*/ 	.byte	0x3f
	.zero		1


	//   ....[76]....
        /*0dec*/ 	.word	0x0001f960
        /*0df0*/ 	.word	0x00000006
        /*0df4*/ 	.word	0x00000000
        /*0df8*/ 	.short	0x010a
        /*0dfa*/ 	.byte	0x3f
	.zero		1


	//   ....[77]....
        /*0dfc*/ 	.word	0x0001f9d0
        /*0e00*/ 	.word	0x00000007
        /*0e04*/ 	.word	0x00000000
        /*0e08*/ 	.short	0x010a
        /*0e0a*/ 	.byte	0x3f
	.zero		1


	//   ....[78]....
        /*0e0c*/ 	.word	0x0001fa20
        /*0e10*/ 	.word	0x00000002
        /*0e14*/ 	.word	0x00013260
        /*0e18*/ 	.short	0x010a
        /*0e1a*/ 	.byte	0x3f
	.zero		1


	//   ....[79]....
        /*0e1c*/ 	.word	0x0001fa70
        /*0e20*/ 	.word	0x00000005
        /*0e24*/ 	.word	0x00013260
        /*0e28*/ 	.short	0x010a
        /*0e2a*/ 	.byte	0x3f
	.zero		1


	//   ....[80]....
        /*0e2c*/ 	.word	0x0001fab0
        /*0e30*/ 	.word	0x00000002
        /*0e34*/ 	.word	0x00013280
        /*0e38*/ 	.short	0x010a
        /*0e3a*/ 	.byte	0x3f
	.zero		1


	//   ....[81]....
        /*0e3c*/ 	.word	0x0001fad0
        /*0e40*/ 	.word	0x00000005
        /*0e44*/ 	.word	0x00013280
        /*0e48*/ 	.short	0x010a
        /*0e4a*/ 	.byte	0x3f
	.zero		1


	//   ....[82]....
        /*0e4c*/ 	.word	0x0001fb30
        /*0e50*/ 	.word	0x00000048
        /*0e54*/ 	.word	0x00013290
        /*0e58*/ 	.short	0x010a
        /*0e5a*/ 	.byte	0x3f
	.zero		1


	//   ....[83]....
        /*0e5c*/ 	.word	0x0001fb80
        /*0e60*/ 	.word	0x00000048
        /*0e64*/ 	.word	0x00013290
        /*0e68*/ 	.short	0x010a
        /*0e6a*/ 	.byte	0x3f
	.zero		1


	//   ....[84]....
        /*0e6c*/ 	.word	0x0001fbd0
        /*0e70*/ 	.word	0x00000048
        /*0e74*/ 	.word	0x00013290
        /*0e78*/ 	.short	0x010a
        /*0e7a*/ 	.byte	0x3f
	.zero		1


	//   ....[85]....
        /*0e7c*/ 	.word	0x0001fc20
        /*0e80*/ 	.word	0x00000048
        /*0e84*/ 	.word	0x000132b0
        /*0e88*/ 	.short	0x010a
        /*0e8a*/ 	.byte	0x3f
	.zero		1


	//   ....[86]....
        /*0e8c*/ 	.word	0x0001fee0
        /*0e90*/ 	.word	0x00000012
        /*0e94*/ 	.word	0x00013200
        /*0e98*/ 	.short	0x010a
        /*0e9a*/ 	.byte	0x3f
	.zero		1


	//   ....[87]....
        /*0e9c*/ 	.word	0x000201a0
        /*0ea0*/ 	.word	0x00000012
        /*0ea4*/ 	.word	0x00013200
        /*0ea8*/ 	.short	0x010a
        /*0eaa*/ 	.byte	0x3f
	.zero		1


	//   ....[88]....
        /*0eac*/ 	.word	0x000201f0
        /*0eb0*/ 	.word	0x0000000c
        /*0eb4*/ 	.word	0x00013230
        /*0eb8*/ 	.short	0x010a
        /*0eba*/ 	.byte	0x3f
	.zero		1


	//   ....[89]....
        /*0ebc*/ 	.word	0x00020240
        /*0ec0*/ 	.word	0x00000009
        /*0ec4*/ 	.word	0x00013230
        /*0ec8*/ 	.short	0x010a
        /*0eca*/ 	.byte	0x3f
	.zero		1


	//   ....[90]....
        /*0ecc*/ 	.word	0x00020290
        /*0ed0*/ 	.word	0x00000014
        /*0ed4*/ 	.word	0x00013250
        /*0ed8*/ 	.short	0x010a
        /*0eda*/ 	.byte	0x3f
	.zero		1


	//   ....[91]....
        /*0edc*/ 	.word	0x000202e0
        /*0ee0*/ 	.word	0x00000000
        /*0ee4*/ 	.word	0x00013230
        /*0ee8*/ 	.short	0x010a
        /*0eea*/ 	.byte	0x3f
	.zero		1


	//   ....[92]....
        /*0eec*/ 	.word	0x00020330
        /*0ef0*/ 	.word	0x0000000f
        /*0ef4*/ 	.word	0x00013250
        /*0ef8*/ 	.short	0x010a
        /*0efa*/ 	.byte	0x3f
	.zero		1


	//   ....[93]....
        /*0efc*/ 	.word	0x00020380
        /*0f00*/ 	.word	0x00000000
        /*0f04*/ 	.word	0x00013230
        /*0f08*/ 	.short	0x010a
        /*0f0a*/ 	.byte	0x3f
	.zero		1


	//   ....[94]....
        /*0f0c*/ 	.word	0x000203d0
        /*0f10*/ 	.word	0x0000000f
        /*0f14*/ 	.word	0x00013250
        /*0f18*/ 	.short	0x010a
        /*0f1a*/ 	.byte	0x3f
	.zero		1


	//   ....[95]....
        /*0f1c*/ 	.word	0x00020420
        /*0f20*/ 	.word	0x0000000d
        /*0f24*/ 	.word	0x00013250
        /*0f28*/ 	.short	0x010a
        /*0f2a*/ 	.byte	0x3f
	.zero		1


	//   ....[96]....
        /*0f2c*/ 	.word	0x000205c0
        /*0f30*/ 	.word	0x00000008
        /*0f34*/ 	.word	0x00013220
        /*0f38*/ 	.short	0x010a
        /*0f3a*/ 	.byte	0x3f
	.zero		1


	//   ....[97]....
        /*0f3c*/ 	.word	0x00020610
        /*0f40*/ 	.word	0x00000009
        /*0f44*/ 	.word	0x000132a0
        /*0f48*/ 	.short	0x010a
        /*0f4a*/ 	.byte	0x3f
	.zero		1


	//   ....[98]....
        /*0f4c*/ 	.word	0x00020660
        /*0f50*/ 	.word	0x00000009
        /*0f54*/ 	.word	0x000132c0
        /*0f58*/ 	.short	0x010a
        /*0f5a*/ 	.byte	0x3f
	.zero		1


	//   ....[99]....
        /*0f5c*/ 	.word	0x000206b0
        /*0f60*/ 	.word	0x00000009
        /*0f64*/ 	.word	0x000132a0
        /*0f68*/ 	.short	0x010a
        /*0f6a*/ 	.byte	0x3f
	.zero		1


	//   ....[100]....
        /*0f6c*/ 	.word	0x00020700
        /*0f70*/ 	.word	0x00000009
        /*0f74*/ 	.word	0x000132c0
        /*0f78*/ 	.short	0x010a
        /*0f7a*/ 	.byte	0x3f
	.zero		1


	//   ....[101]....
        /*0f7c*/ 	.word	0x000208a0
        /*0f80*/ 	.word	0x00000005
        /*0f84*/ 	.word	0x00013280
        /*0f88*/ 	.short	0x010a
        /*0f8a*/ 	.byte	0x3f
	.zero		1


	//   ....[102]....
        /*0f8c*/ 	.word	0x000208f0
        /*0f90*/ 	.word	0x00000005
        /*0f94*/ 	.word	0x00013240
        /*0f98*/ 	.short	0x010a
        /*0f9a*/ 	.byte	0x3f
	.zero		1


	//   ....[103]....
        /*0f9c*/ 	.word	0x00020940
        /*0fa0*/ 	.word	0x0000001d
        /*0fa4*/ 	.word	0x00013220
        /*0fa8*/ 	.short	0x010a
        /*0faa*/ 	.byte	0x3f
	.zero		1


	//   ....[104]....
        /*0fac*/ 	.word	0x00020990
        /*0fb0*/ 	.word	0x00000005
        /*0fb4*/ 	.word	0x00013280
        /*0fb8*/ 	.short	0x010a
        /*0fba*/ 	.byte	0x3f
	.zero		1


	//   ....[105]....
        /*0fbc*/ 	.word	0x000209e0
        /*0fc0*/ 	.word	0x00000005
        /*0fc4*/ 	.word	0x00013240
        /*0fc8*/ 	.short	0x010a
        /*0fca*/ 	.byte	0x3f
	.zero		1


	//   ....[106]....
        /*0fcc*/ 	.word	0x00020a30
        /*0fd0*/ 	.word	0x0000000d
        /*0fd4*/ 	.word	0x00013270
        /*0fd8*/ 	.short	0x010a
        /*0fda*/ 	.byte	0x3f
	.zero		1


	//   ....[107]....
        /*0fdc*/ 	.word	0x00020a80
        /*0fe0*/ 	.word	0x0000000d
        /*0fe4*/ 	.word	0x00013260
        /*0fe8*/ 	.short	0x010a
        /*0fea*/ 	.byte	0x3f
	.zero		1


	//   ....[108]....
        /*0fec*/ 	.word	0x00020ad0
        /*0ff0*/ 	.word	0x00000000
        /*0ff4*/ 	.word	0x00013270
        /*0ff8*/ 	.short	0x010a
        /*0ffa*/ 	.byte	0x3f
	.zero		1


	//   ....[109]....
        /*0ffc*/ 	.word	0x00020b20
        /*1000*/ 	.word	0x00000000
        /*1004*/ 	.word	0x00013260
        /*1008*/ 	.short	0x010a
        /*100a*/ 	.byte	0x3f
	.zero		1


	//   ....[110]....
        /*100c*/ 	.word	0x000214a0
        /*1010*/ 	.word	0x00000008
        /*1014*/ 	.word	0x00013220
        /*1018*/ 	.short	0x010a
        /*101a*/ 	.byte	0x3f
	.zero		1


	//   ....[111]....
        /*101c*/ 	.word	0x00021640
        /*1020*/ 	.word	0x00000006
        /*1024*/ 	.word	0x00000000
        /*1028*/ 	.short	0x010a
        /*102a*/ 	.byte	0x3f
	.zero		1


	//   ....[112]....
        /*102c*/ 	.word	0x00021690
        /*1030*/ 	.word	0x00000007
        /*1034*/ 	.word	0x00000000
        /*1038*/ 	.short	0x010a
        /*103a*/ 	.byte	0x3f
	.zero		1


	//   ....[113]....
        /*103c*/ 	.word	0x000216e0
        /*1040*/ 	.word	0x00000002
        /*1044*/ 	.word	0x00013260
        /*1048*/ 	.short	0x010a
        /*104a*/ 	.byte	0x3f
	.zero		1


	//   ....[114]....
        /*104c*/ 	.word	0x00021730
        /*1050*/ 	.word	0x00000005
        /*1054*/ 	.word	0x00013260
        /*1058*/ 	.short	0x010a
        /*105a*/ 	.byte	0x3f
	.zero		1


	//   ....[115]....
        /*105c*/ 	.word	0x00021780
        /*1060*/ 	.word	0x00000002
        /*1064*/ 	.word	0x00013280
        /*1068*/ 	.short	0x010a
        /*106a*/ 	.byte	0x3f
	.zero		1


	//----- nvinfo : EIATTR_NUM_MBARRIERS
	.align		4
.L_1573:
        /*106c*/ 	.byte	0x03, 0x38
        /*106e*/ 	.short	0x0016


	//----- nvinfo : EIATTR_EXIT_INSTR_OFFSETS
	.align		4
        /*1070*/ 	.byte	0x04, 0x1c
        /*1072*/ 	.short	(.L_1575 - .L_1574)


	//   ....[0]....
.L_1574:
        /*1074*/ 	.word	0x0001fb20


	//----- nvinfo : EIATTR_MAX_THREADS
	.align		4
.L_1575:
        /*1078*/ 	.byte	0x04, 0x05
        /*107a*/ 	.short	(.L_1577 - .L_1576)
.L_1576:
        /*107c*/ 	.word	0x00000200
        /*1080*/ 	.word	0x00000001
        /*1084*/ 	.word	0x00000001


	//----- nvinfo : EIATTR_CRS_STACK_SIZE
	.align		4
.L_1577:
        /*1088*/ 	.byte	0x04, 0x1e
        /*108a*/ 	.short	(.L_1579 - .L_1578)
.L_1578:
        /*108c*/ 	.word	0x00000000


	//----- nvinfo : EIATTR_CBANK_PARAM_SIZE
	.align		4
.L_1579:
        /*1090*/ 	.byte	0x03, 0x19
        /*1092*/ 	.short	0x0a70


	//----- nvinfo : EIATTR_PARAM_CBANK
	.align		4
        /*1094*/ 	.byte	0x04, 0x0a
        /*1096*/ 	.short	(.L_1581 - .L_1580)
	.align		4
.L_1580:
        /*1098*/ 	.word	index@(.nv.constant0._ZN7cutlass13device_kernelIN5flash11enable_sm90INS1_16FlashAttnFwdSm90INS1_25CollectiveMainloopFwdSm90ILi2EN4cute5tupleIJNS5_1CILi1EEES8_S8_EEENS6_IJNS7_ILi192EEENS7_ILi160EEENS7_ILi64EEEEEELi64ENS_12float_e4m3_tEfNS_4arch4Sm90ELb0ELb1ELb0ELb1ELb0ELb1ELb0ELb1ELb1ELb0ELb0ELb0EEENS1_21CollectiveEpilogueFwdINS6_IJSA_SC_SB_EEES9_NS_10bfloat16_tESG_Li384ELb1ELb0ELb0ELb1EEENS1_36VarlenDynamicPersistentTileSchedulerILi192ELi160ELi384ELi128ELb0ELb0ELb1ELb1ELb0ELb1EEEEEEEEEvNT_6ParamsE)
        /*109c*/ 	.short	0x0210
        /*109e*/ 	.short	0x0a70


	//----- nvinfo : EIATTR_SW_WAR
	.align		4
.L_1581:
        /*10a0*/ 	.byte	0x04, 0x36
        /*10a2*/ 	.short	(.L_1583 - .L_1582)
.L_1582:
        /*10a4*/ 	.word	0x00000008
.L_1583:


//--------------------- .nv.info._ZN7cutlass13device_kernelIN5flash11enable_sm90INS1_16FlashAttnFwdSm90INS1_25CollectiveMainloopFwdSm90ILi2EN4cute5tupleIJNS5_1CILi1EEES8_S8_EEENS6_IJNS7_ILi192EEENS7_ILi160EEENS7_ILi64EEEEEELi64ENS_12float_e4m3_tEfNS_4arch4Sm90ELb1ELb0ELb0ELb0ELb0ELb0ELb0ELb1ELb1ELb0ELb0ELb0EEENS1_21CollectiveEpilogueFwdINS6_IJSA_SC_SB_EEES9_NS_10bfloat16_tESG_Li384ELb0ELb0ELb0ELb1EEENS1_30DynamicPersistentTileSchedulerILi384ELi128ELb0ELb0ELb1EEEEEEEEEvNT_6ParamsE --------------------------
	.section	.nv.info._ZN7cutlass13device_kernelIN5flash11enable_sm90INS1_16FlashAttnFwdSm90INS1_25CollectiveMainloopFwdSm90ILi2EN4cute5tupleIJNS5_1CILi1EEES8_S8_EEENS6_IJNS7_ILi192EEENS7_ILi160EEENS7_ILi64EEEEEELi64ENS_12float_e4m3_tEfNS_4arch4Sm90ELb1ELb0ELb0ELb0ELb0ELb0ELb0ELb1ELb1ELb0ELb0ELb0EEENS1_21CollectiveEpilogueFwdINS6_IJSA_SC_SB_EEES9_NS_10bfloat16_tESG_Li384ELb0ELb0ELb0ELb1EEENS1_30DynamicPersistentTileSchedulerILi384ELi128ELb0ELb0ELb1EEEEEEEEEvNT_6ParamsE,"",@"SHT_CUDA_INFO"
	.sectionflags	@""
	.align	4


	//----- nvinfo : EIATTR_CUDA_API_VERSION
	.align		4
        /*0000*/ 	.byte	0x04, 0x37
        /*0002*/ 	.short	(.L_1585 - .L_1584)
.L_1584:
        /*0004*/ 	.word	0x00000082


	//----- nvinfo : EIATTR_KPARAM_INFO
	.align		4
.L_1585:
        /*0008*/ 	.byte	0x04, 0x17
        /*000a*/ 	.short	(.L_1587 - .L_1586)
.L_1586:
        /*000c*/ 	.word	0x00000000
        /*0010*/ 	.short	0x0000
        /*0012*/ 	.short	0x0070
        /*0014*/ 	.byte	0x00, 0xf0, 0x01, 0x2e


	//----- nvinfo : EIATTR_SPARSE_MMA_MASK
	.align		4
.L_1587:
        /*0018*/ 	.byte	0x03, 0x50
        /*001a*/ 	.short	0x0000


	//----- nvinfo : EIATTR_MAXREG_COUNT
	.align		4
        /*001c*/ 	.byte	0x03, 0x1b
        /*001e*/ 	.short	0x0080


	//----- nvinfo : EIATTR_NUM_BARRIERS
	.align		4
        /*0020*/ 	.byte	0x02, 0x4c
        /*0022*/ 	.byte	0x09
	.zero		1


	//----- nvinfo : EIATTR_EXTERNS
	.align		4
        /*0024*/ 	.byte	0x04, 0x0f
        /*0026*/ 	.short	(.L_1589 - .L_1588)


	//   ....[0]....
	.align		4
.L_1588:
        /*0028*/ 	.word	index@(__assertfail)


	//----- nvinfo : EIATTR_ANNOTATIONS
	.align		4
.L_1589:
        /*002c*/ 	.byte	0x04, 0x55
        /*002e*/ 	.short	(.L_1591 - .L_1590)


	//   ....[0]....
.L_1590:
        /*0030*/ 	.word	0x00000001
        /*0034*/ 	.byte	0x50, 0x0a, 0x00, 0x00, 0x01, 0x00, 0x00, 0x00, 0x90, 0x0d, 0x00, 0x00, 0x01, 0x00, 0x00, 0x00
        /*0044*/ 	.byte	0x60, 0x15, 0x00, 0x00, 0x01, 0x00, 0x00, 0x00, 0x40, 0x18, 0x00, 0x00, 0x01, 0x00, 0x00, 0x00
        /*0054*/ 	.byte	0x70, 0x94, 0x00, 0x00, 0x01, 0x00, 0x00, 0x00, 0x60, 0x99, 0x00, 0x00, 0x01, 0x00, 0x00, 0x00
        /*0064*/ 	.byte	0x10, 0x9c, 0x00, 0x00, 0x01, 0x00, 0x00, 0x00, 0xf0, 0xa8, 0x00, 0x00, 0x01, 0x00, 0x00, 0x00
        /*0074*/ 	.byte	0x10, 0xaf, 0x00, 0x00, 0x01, 0x00, 0x00, 0x00, 0x50, 0xd4, 0x00, 0x00


	//----- nvinfo : EIATTR_MERCURY_ISA_VERSION
	.align		4
.L_1591:
        /*0080*/ 	.byte	0x03, 0x5f
        /*0082*/ 	.short	0x0101


	//----- nvinfo : EIATTR_INT_WARP_WIDE_INSTR_OFFSETS
	.align		4
        /*0084*/ 	.byte	0x04, 0x31
        /*0086*/ 	.short	(.L_1593 - .L_1592)


	//   ....[0]....
.L_1592:
        /*0088*/ 	.word	0x00000180


	//   ....[1]....
        /*008c*/ 	.word	0x000001b0


	//   ....[2]....
        /*0090*/ 	.word	0x00000240


	//   ....[3]....
        /*0094*/ 	.word	0x0000b590


	//   ....[4]....
        /*0098*/ 	.word	0x0000b620


	//   ....[5]....
        /*009c*/ 	.word	0x0000bc90


	//   ....[6]....
        /*00a0*/ 	.word	0x0000cf40


	//   ....[7]....
        /*00a4*/ 	.word	0x0000cfd0


	//----- nvinfo : EIATTR_COOP_GROUP_MASK_REGIDS
	.align		4
.L_1593:
        /*00a8*/ 	.byte	0x04, 0x29
        /*00aa*/ 	.short	(.L_1595 - .L_1594)


	//   ....[0]....
.L_1594:
        /*00ac*/ 	.word	0xffffffff


	//   ....[1]....
        /*00b0*/ 	.word	0xffffffff


	//   ....[2]....
        /*00b4*/ 	.word	0xffffffff


	//   ....[3]....
        /*00b8*/ 	.word	0xffffffff


	//   ....[4]....
        /*00bc*/ 	.word	0xffffffff


	//   ....[5]....
        /*00c0*/ 	.word	0xffffffff


	//   ....[6]....
        /*00c4*/ 	.word	0xffffffff


	//   ....[7]....
        /*00c8*/ 	.word	0xffffffff


	//   ....[8]....
        /*00cc*/ 	.word	0xffffffff


	//   ....[9]....
        /*00d0*/ 	.word	0xffffffff


	//   ....[10]....
        /*00d4*/ 	.word	0xffffffff


	//   ....[11]....
        /*00d8*/ 	.word	0xffffffff


	//   ....[12]....
        /*00dc*/ 	.word	0xffffffff


	//   ....[13]....
        /*00e0*/ 	.word	0xffffffff


	//   ....[14]....
        /*00e4*/ 	.word	0xffffffff


	//   ....[15]....
        /*00e8*/ 	.word	0xffffffff


	//   ....[16]....
        /*00ec*/ 	.word	0xffffffff


	//   ....[17]....
        /*00f0*/ 	.word	0xffffffff


	//   ....[18]....
        /*00f4*/ 	.word	0xffffffff


	//   ....[19]....
        /*00f8*/ 	.word	0xffffffff


	//   ....[20]....
        /*00fc*/ 	.word	0xffffffff


	//   ....[21]....
        /*0100*/ 	.word	0xffffffff


	//   ....[22]....
        /*0104*/ 	.word	0xffffffff


	//   ....[23]....
        /*0108*/ 	.word	0xffffffff


	//   ....[24]....
        /*010c*/ 	.word	0xffffffff


	//   ....[25]....
        /*0110*/ 	.word	0xffffffff


	//   ....[26]....
        /*0114*/ 	.word	0xffffffff


	//   ....[27]....
        /*0118*/ 	.word	0xffffffff


	//   ....[28]....
        /*011c*/ 	.word	0xffffffff


	//   ....[29]....
        /*0120*/ 	.word	0xffffffff


	//   ....[30]....
        /*0124*/ 	.word	0xffffffff


	//   ....[31]....
        /*0128*/ 	.word	0xffffffff


	//   ....[32]....
        /*012c*/ 	.word	0xffffffff


	//   ....[33]....
        /*0130*/ 	.word	0xffffffff


	//   ....[34]....
        /*0134*/ 	.word	0xffffffff


	//   ....[35]....
        /*0138*/ 	.word	0xffffffff


	//   ....[36]....
        /*013c*/ 	.word	0xffffffff


	//   ....[37]....
        /*0140*/ 	.word	0xffffffff


	//   ....[38]....
        /*0144*/ 	.word	0xffffffff


	//   ....[39]....
        /*0148*/ 	.word	0xffffffff


	//   ....[40]....
        /*014c*/ 	.word	0xffffffff


	//   ....[41]....
        /*0150*/ 	.word	0xffffffff


	//   ....[42]....
        /*0154*/ 	.word	0xffffffff


	//   ....[43]....
        /*0158*/ 	.word	0xffffffff


	//   ....[44]....
        /*015c*/ 	.word	0xffffffff


	//   ....[45]....
        /*0160*/ 	.word	0x0500000f


	//   ....[46]....
        /*0164*/ 	.word	0x0500000f


	//----- nvinfo : EIATTR_COOP_GROUP_INSTR_OFFSETS
	.align		4
.L_1595:
        /*0168*/ 	.byte	0x04, 0x28
        /*016a*/ 	.short	(.L_1597 - .L_1596)


	//   ....[0]....
.L_1596:
        /*016c*/ 	.word	0x00000060


	//   ....[1]....
        /*0170*/ 	.word	0x00000190


	//   ....[2]....
        /*0174*/ 	.word	0x00000250


	//   ....[3]....
        /*0178*/ 	.word	0x000003c0


	//   ....[4]....
        /*017c*/ 	.word	0x00000520


	//   ....[5]....
        /*0180*/ 	.word	0x00000640


	//   ....[6]....
        /*0184*/ 	.word	0x000007a0


	//   ....[7]....
        /*0188*/ 	.word	0x00001680


	//   ....[8]....
        /*018c*/ 	.word	0x00002600


	//   ....[9]....
        /*0190*/ 	.word	0x00002620


	//   ....[10]....
        /*0194*/ 	.word	0x00003250


	//   ....[11]....
        /*0198*/ 	.word	0x000032f0


	//   ....[12]....
        /*019c*/ 	.word	0x000053a0


	//   ....[13]....
        /*01a0*/ 	.word	0x00005440


	//   ....[14]....
        /*01a4*/ 	.word	0x00005f60


	//   ....[15]....
        /*01a8*/ 	.word	0x00005fc0


	//   ....[16]....
        /*01ac*/ 	.word	0x00007ce0


	//   ....[17]....
        /*01b0*/ 	.word	0x00007cf0


	//   ....[18]....
        /*01b4*/ 	.word	0x00007d30


	//   ....[19]....
        /*01b8*/ 	.word	0x00007d60


	//   ....[20]....
        /*01bc*/ 	.word	0x000096e0


	//   ....[21]....
        /*01c0*/ 	.word	0x00009720


	//   ....[22]....
        /*01c4*/ 	.word	0x00009770


	//   ....[23]....
        /*01c8*/ 	.word	0x000097a0


	//   ....[24]....
        /*01cc*/ 	.word	0x0000a290


	//   ....[25]....
        /*01d0*/ 	.word	0x0000a2a0


	//   ....[26]....
        /*01d4*/ 	.word	0x0000a2b0


	//   ....[27]....
        /*01d8*/ 	.word	0x0000a2c0


	//   ....[28]....
        /*01dc*/ 	.word	0x0000a2d0


	//   ....[29]....
        /*01e0*/ 	.word	0x0000a2e0


	//   ....[30]....
        /*01e4*/ 	.word	0x0000a2f0


	//   ....[31]....
        /*01e8*/ 	.word	0x0000a300


	//   ....[32]....
        /*01ec*/ 	.word	0x0000a330


	//   ....[33]....
        /*01f0*/ 	.word	0x0000a360


	//   ....[34]....
        /*01f4*/ 	.word	0x0000a390


	//   ....[35]....
        /*01f8*/ 	.word	0x0000a3c0


	//   ....[36]....
        /*01fc*/ 	.word	0x0000a3f0


	//   ....[37]....
        /*0200*/ 	.word	0x0000a400


	//   ....[38]....
        /*0204*/ 	.word	0x0000a410


	//   ....[39]....
        /*0208*/ 	.word	0x0000a430


	//   ....[40]....
        /*020c*/ 	.word	0x0000a500


	//   ....[41]....
        /*0210*/ 	.word	0x0000aec0


	//   ....[42]....
        /*0214*/ 	.word	0x0000bd60


	//   ....[43]....
        /*0218*/ 	.word	0x0000d560


	//   ....[44]....
        /*021c*/ 	.word	0x0000d6e0


	//   ....[45]....
        /*0220*/ 	.word	0x0000dca0


	//   ....[46]....
        /*0224*/ 	.word	0x0000e110


	//----- nvinfo : EIATTR_REG_RECONFIG
	.align		4
.L_1597:
        /*0228*/ 	.byte	0x01, 0x54
	.zero		2


	//----- nvinfo : EIATTR_SYSCALL_OFFSETS
	.align		4
        /*022c*/ 	.byte	0x04, 0x46
        /*022e*/ 	.short	(.L_1599 - .L_1598)


	//   ....[0]....
.L_1598:
        /*0230*/ 	.word	0x00001830


	//   ....[1]....
        /*0234*/ 	.word	0x0000b7b0


	//   ....[2]....
        /*0238*/ 	.word	0x0000b8f0


	//   ....[3]....
        /*023c*/ 	.word	0x0000ba30


	//   ....[4]....
        /*0240*/ 	.word	0x0000bb50


	//----- nvinfo : EIATTR_MBARRIER_INSTR_OFFSETS
	.align		4
.L_1599:
        /*0244*/ 	.byte	0x04, 0x39
        /*0246*/ 	.short	(.L_1601 - .L_1600)


	//   ....[0]....
.L_1600:
        /*0248*/ 	.word	0x00000270
        /*024c*/ 	.word	0x000000ff
        /*0250*/ 	.word	0x00013200
        /*0254*/ 	.short	0x0100
        /*0256*/ 	.byte	0x06
	.zero		1


	//   ....[1]....
        /*0258*/ 	.word	0x00000280
        /*025c*/ 	.word	0x000000ff
        /*0260*/ 	.word	0x00013220
        /*0264*/ 	.short	0x0100
        /*0266*/ 	.byte	0x06
	.zero		1


	//   ....[2]....
        /*0268*/ 	.word	0x00000370
        /*026c*/ 	.word	0x000000ff
        /*0270*/ 	.word	0x00013230
        /*0274*/ 	.short	0x0100
        /*0276*/ 	.byte	0x08
	.zero		1


	//   ....[3]....
        /*0278*/ 	.word	0x00000380
        /*027c*/ 	.word	0x000000ff
        /*0280*/ 	.word	0x00013240
        /*0284*/ 	.short	0x0100
        /*0286*/ 	.byte	0x08
	.zero		1


	//   ....[4]....
        /*0288*/ 	.word	0x00000390
        /*028c*/ 	.word	0x000000ff
        /*0290*/ 	.word	0x00013238
        /*0294*/ 	.short	0x0100
        /*0296*/ 	.byte	0x08
	.zero		1


	//   ....[5]....
        /*0298*/ 	.word	0x000003a0
        /*029c*/ 	.word	0x000000ff
        /*02a0*/ 	.word	0x00013248
        /*02a4*/ 	.short	0x0100
        /*02a6*/ 	.byte	0x08
	.zero		1


	//   ....[6]....
        /*02a8*/ 	.word	0x000004d0
        /*02ac*/ 	.word	0x000000ff
        /*02b0*/ 	.word	0x00013250
        /*02b4*/ 	.short	0x0100
        /*02b6*/ 	.byte	0x08
	.zero		1


	//   ....[7]....
        /*02b8*/ 	.word	0x000004e0
        /*02bc*/ 	.word	0x000000ff
        /*02c0*/ 	.word	0x00013260
        /*02c4*/ 	.short	0x0100
        /*02c6*/ 	.byte	0x08
	.zero		1


	//   ....[8]....
        /*02c8*/ 	.word	0x000004f0
        /*02cc*/ 	.word	0x000000ff
        /*02d0*/ 	.word	0x00013258
        /*02d4*/ 	.short	0x0100
        /*02d6*/ 	.byte	0x08
	.zero		1


	//   ....[9]....
        /*02d8*/ 	.word	0x00000500
        /*02dc*/ 	.word	0x000000ff
        /*02e0*/ 	.word	0x00013268
        /*02e4*/ 	.short	0x0100
        /*02e6*/ 	.byte	0x08
	.zero		1


	//   ....[10]....
        /*02e8*/ 	.word	0x000005f0
        /*02ec*/ 	.word	0x000000ff
        /*02f0*/ 	.word	0x00013270
        /*02f4*/ 	.short	0x0100
        /*02f6*/ 	.byte	0x06
	.zero		1


	//   ....[11]....
        /*02f8*/ 	.word	0x00000600
        /*02fc*/ 	.word	0x000000ff
        /*0300*/ 	.word	0x00013280
        /*0304*/ 	.short	0x0100
        /*0306*/ 	.byte	0x06
	.zero		1


	//   ....[12]....
        /*0308*/ 	.word	0x00000610
        /*030c*/ 	.word	0x000000ff
        /*0310*/ 	.word	0x00013278
        /*0314*/ 	.short	0x0100
        /*0316*/ 	.byte	0x06
	.zero		1


	//   ....[13]....
        /*0318*/ 	.word	0x00000620
        /*031c*/ 	.word	0x000000ff
        /*0320*/ 	.word	0x00013288
        /*0324*/ 	.short	0x0100
        /*0326*/ 	.byte	0x06
	.zero		1


	//   ....[14]....
        /*0328*/ 	.word	0x00000750
        /*032c*/ 	.word	0x000000ff
        /*0330*/ 	.word	0x00013290
        /*0334*/ 	.short	0x0100
        /*0336*/ 	.byte	0x08
	.zero		1


	//   ....[15]....
        /*0338*/ 	.word	0x00000760
        /*033c*/ 	.word	0x000000ff
        /*0340*/ 	.word	0x000132a0
        /*0344*/ 	.short	0x0100
        /*0346*/ 	.byte	0x08
	.zero		1


	//   ....[16]....
        /*0348*/ 	.word	0x00000770
        /*034c*/ 	.word	0x000000ff
        /*0350*/ 	.word	0x00013298
        /*0354*/ 	.short	0x0100
        /*0356*/ 	.byte	0x08
	.zero		1


	//   ....[17]....
        /*0358*/ 	.word	0x00000780
        /*035c*/ 	.word	0x000000ff
        /*0360*/ 	.word	0x000132a8
        /*0364*/ 	.short	0x0100
        /*0366*/ 	.byte	0x08
	.zero		1


	//   ....[18]....
        /*0368*/ 	.word	0x000008b0
        /*036c*/ 	.word	0x000000ff
        /*0370*/ 	.word	0x000132b0
        /*0374*/ 	.short	0x0100
        /*0376*/ 	.byte	0x08
	.zero		1


	//   ....[19]....
        /*0378*/ 	.word	0x000008c0
        /*037c*/ 	.word	0x000000ff
        /*0380*/ 	.word	0x000132c0
        /*0384*/ 	.short	0x0100
        /*0386*/ 	.byte	0x08
	.zero		1


	//   ....[20]....
        /*0388*/ 	.word	0x000008d0
        /*038c*/ 	.word	0x000000ff
        /*0390*/ 	.word	0x000132b8
        /*0394*/ 	.short	0x0100
        /*0396*/ 	.byte	0x08
	.zero		1


	//   ....[21]....
        /*0398*/ 	.word	0x000008e0
        /*039c*/ 	.word	0x000000ff
        /*03a0*/ 	.word	0x000132c8
        /*03a4*/ 	.short	0x0100
        /*03a6*/ 	.byte	0x08
	.zero		1


	//   ....[22]....
        /*03a8*/ 	.word	0x000018a0
        /*03ac*/ 	.word	0x000000ff
        /*03b0*/ 	.word	0x00013200
        /*03b4*/ 	.short	0x010a
        /*03b6*/ 	.byte	0x28
	.zero		1


	//   ....[23]....
        /*03b8*/ 	.word	0x00001910
        /*03bc*/ 	.word	0x00000004
        /*03c0*/ 	.word	0x00013230
        /*03c4*/ 	.short	0x010a
        /*03c6*/ 	.byte	0x3f
	.zero		1


	//   ....[24]....
        /*03c8*/ 	.word	0x00001950
        /*03cc*/ 	.word	0x00000004
        /*03d0*/ 	.word	0x00013230
        /*03d4*/ 	.short	0x010a
        /*03d6*/ 	.byte	0x3f
	.zero		1


	//   ....[25]....
        /*03d8*/ 	.word	0x000024a0
        /*03dc*/ 	.word	0x00000004
        /*03e0*/ 	.word	0x00000000
        /*03e4*/ 	.short	0x0101
        /*03e6*/ 	.byte	0x3f
	.zero		1


	//   ....[26]....
        /*03e8*/ 	.word	0x00004450
        /*03ec*/ 	.word	0x000000ff
        /*03f0*/ 	.word	0x00013230
        /*03f4*/ 	.short	0x010a
        /*03f6*/ 	.byte	0x07
	.zero		1


	//   ....[27]....
        /*03f8*/ 	.word	0x00004490
        /*03fc*/ 	.word	0x000000ff
        /*0400*/ 	.word	0x00013230
        /*0404*/ 	.short	0x010a
        /*0406*/ 	.byte	0x07
	.zero		1


	//   ....[28]....
        /*0408*/ 	.word	0x000048d0
        /*040c*/ 	.word	0x000000ff
        /*0410*/ 	.word	0x00013250
        /*0414*/ 	.short	0x010a
        /*0416*/ 	.byte	0x0b
	.zero		1


	//   ....[29]....
        /*0418*/ 	.word	0x00004910
        /*041c*/ 	.word	0x000000ff
        /*0420*/ 	.word	0x00013250
        /*0424*/ 	.short	0x010a
        /*0426*/ 	.byte	0x0b
	.zero		1


	//   ....[30]....
        /*0428*/ 	.word	0x00006960
        /*042c*/ 	.word	0x00000004
        /*0430*/ 	.word	0x00000000
        /*0434*/ 	.short	0x0101
        /*0436*/ 	.byte	0x3f
	.zero		1


	//   ....[31]....
        /*0438*/ 	.word	0x00006ca0
        /*043c*/ 	.word	0x000000ff
        /*0440*/ 	.word	0x00000000
        /*0444*/ 	.short	0x0101
        /*0446*/ 	.byte	0x04
	.zero		1


	//   ....[32]....
        /*0448*/ 	.word	0x000071f0
        /*044c*/ 	.word	0x000000ff
        /*0450*/ 	.word	0x00013230
        /*0454*/ 	.short	0x010a
        /*0456*/ 	.byte	0x05
	.zero		1


	//   ....[33]....
        /*0458*/ 	.word	0x00007230
        /*045c*/ 	.word	0x000000ff
        /*0460*/ 	.word	0x00013230
        /*0464*/ 	.short	0x010a
        /*0466*/ 	.byte	0x05
	.zero		1


	//   ....[34]....
        /*0468*/ 	.word	0x00007680
        /*046c*/ 	.word	0x000000ff
        /*0470*/ 	.word	0x00013250
        /*0474*/ 	.short	0x010a
        /*0476*/ 	.byte	0x05
	.zero		1


	//   ....[35]....
        /*0478*/ 	.word	0x000076c0
        /*047c*/ 	.word	0x000000ff
        /*0480*/ 	.word	0x00013250
        /*0484*/ 	.short	0x010a
        /*0486*/ 	.byte	0x05
	.zero		1


	//   ....[36]....
        /*0488*/ 	.word	0x00008c50
        /*048c*/ 	.word	0x00000004
        /*0490*/ 	.word	0x00000000
        /*0494*/ 	.short	0x0101
        /*0496*/ 	.byte	0x3f
	.zero		1


	//   ....[37]....
        /*0498*/ 	.word	0x00008f20
        /*049c*/ 	.word	0x000000ff
        /*04a0*/ 	.word	0x00000000
        /*04a4*/ 	.short	0x0101
        /*04a6*/ 	.byte	0x04
	.zero		1


	//   ....[38]....
        /*04a8*/ 	.word	0x000093c0
        /*04ac*/ 	.word	0x000000ff
        /*04b0*/ 	.word	0x00013250
        /*04b4*/ 	.short	0x010a
        /*04b6*/ 	.byte	0x05
	.zero		1


	//   ....[39]....
        /*04b8*/ 	.word	0x00009450
        /*04bc*/ 	.word	0x000000ff
        /*04c0*/ 	.word	0x00013250
        /*04c4*/ 	.short	0x010a
        /*04c6*/ 	.byte	0x05
	.zero		1


	//   ....[40]....
        /*04c8*/ 	.word	0x00009a40
        /*04cc*/ 	.word	0x000000ff
        /*04d0*/ 	.word	0x00000000
        /*04d4*/ 	.short	0x0101
        /*04d6*/ 	.byte	0x04
	.zero		1


	//   ....[41]....
        /*04d8*/ 	.word	0x0000a690
        /*04dc*/ 	.word	0x000000ff
        /*04e0*/ 	.word	0x00000000
        /*04e4*/ 	.short	0x0101
        /*04e6*/ 	.byte	0x05
	.zero		1


	//   ....[42]....
        /*04e8*/ 	.word	0x0000bf70
        /*04ec*/ 	.word	0x00000006
        /*04f0*/ 	.word	0x00013280
        /*04f4*/ 	.short	0x010a
        /*04f6*/ 	.byte	0x3f
	.zero		1


	//   ....[43]....
        /*04f8*/ 	.word	0x0000c0f0
        /*04fc*/ 	.word	0x00000006
        /*0500*/ 	.word	0x00013240
        /*0504*/ 	.short	0x010a
        /*0506*/ 	.byte	0x3f
	.zero		1


	//   ....[44]....
        /*0508*/ 	.word	0x0000c3c0
        /*050c*/ 	.word	0x000000ff
        /*0510*/ 	.word	0x00013220
        /*0514*/ 	.short	0x010a
        /*0516*/ 	.byte	0x28
	.zero		1


	//   ....[45]....
        /*0518*/ 	.word	0x0000c690
        /*051c*/ 	.word	0x00000003
        /*0520*/ 	.word	0x00013280
        /*0524*/ 	.short	0x010a
        /*0526*/ 	.byte	0x3f
	.zero		1


	//   ....[46]....
        /*0528*/ 	.word	0x0000c8a0
        /*052c*/ 	.word	0x00000003
        /*0530*/ 	.word	0x00013240
        /*0534*/ 	.short	0x010a
        /*0536*/ 	.byte	0x3f
	.zero		1


	//   ....[47]....
        /*0538*/ 	.word	0x0000cb30
        /*053c*/ 	.word	0x0000000c
        /*0540*/ 	.word	0x00013270
        /*0544*/ 	.short	0x010a
        /*0546*/ 	.byte	0x3f
	.zero		1


	//   ....[48]....
        /*0548*/ 	.word	0x0000cba0
        /*054c*/ 	.word	0x0000000c
        /*0550*/ 	.word	0x00013260
        /*0554*/ 	.short	0x010a
        /*0556*/ 	.byte	0x3f
	.zero		1


	//   ....[49]....
        /*0558*/ 	.word	0x0000ce60
        /*055c*/ 	.word	0x0000000c
        /*0560*/ 	.word	0x00013250
        /*0564*/ 	.short	0x0101
        /*0566*/ 	.byte	0x3f
	.zero		1


	//   ....[50]....
        /*0568*/ 	.word	0x0000cee0
        /*056c*/ 	.word	0x00000003
        /*0570*/ 	.word	0x00000000
        /*0574*/ 	.short	0x0101
        /*0576*/ 	.byte	0x3f
	.zero		1


	//   ....[51]....
        /*0578*/ 	.word	0x0000d070
        /*057c*/ 	.word	0x00000002
        /*0580*/ 	.word	0x00013270
        /*0584*/ 	.short	0x010a
        /*0586*/ 	.byte	0x3f
	.zero		1


	//   ....[52]....
        /*0588*/ 	.word	0x0000d0e0
        /*058c*/ 	.word	0x00000002
        /*0590*/ 	.word	0x00013260
        /*0594*/ 	.short	0x010a
        /*0596*/ 	.byte	0x3f
	.zero		1


	//   ....[53]....
        /*0598*/ 	.word	0x0000d3a0
        /*059c*/ 	.word	0x00000002
        /*05a0*/ 	.word	0x00013250
        /*05a4*/ 	.short	0x0101
        /*05a6*/ 	.byte	0x3f
	.zero		1


	//   ....[54]....
        /*05a8*/ 	.word	0x0000d410
        /*05ac*/ 	.word	0x00000000
        /*05b0*/ 	.word	0x00000000
        /*05b4*/ 	.short	0x0101
        /*05b6*/ 	.byte	0x3f
	.zero		1


	//   ....[55]....
        /*05b8*/ 	.word	0x0000d660
        /*05bc*/ 	.word	0x00000007
        /*05c0*/ 	.word	0x00013220
        /*05c4*/ 	.short	0x010a
        /*05c6*/ 	.byte	0x3f
	.zero		1


	//   ....[56]....
        /*05c8*/ 	.word	0x0000d7f0
        /*05cc*/ 	.word	0x00000005
        /*05d0*/ 	.word	0x00000000
        /*05d4*/ 	.short	0x010a
        /*05d6*/ 	.byte	0x3f
	.zero		1


	//   ....[57]....
        /*05d8*/ 	.word	0x0000d860
        /*05dc*/ 	.word	0x00000003
        /*05e0*/ 	.word	0x00000000
        /*05e4*/ 	.short	0x010a
        /*05e6*/ 	.byte	0x3f
	.zero		1


	//   ....[58]....
        /*05e8*/ 	.word	0x0000d8b0
        /*05ec*/ 	.word	0x00000003
        /*05f0*/ 	.word	0x00013260
        /*05f4*/ 	.short	0x010a
        /*05f6*/ 	.byte	0x3f
	.zero		1


	//   ....[59]....
        /*05f8*/ 	.word	0x0000d900
        /*05fc*/ 	.word	0x00000005
        /*0600*/ 	.word	0x00013260
        /*0604*/ 	.short	0x010a
        /*0606*/ 	.byte	0x3f
	.zero		1


	//   ....[60]....
        /*0608*/ 	.word	0x0000d940
        /*060c*/ 	.word	0x00000003
        /*0610*/ 	.word	0x00013280
        /*0614*/ 	.short	0x010a
        /*0616*/ 	.byte	0x3f
	.zero		1


	//   ....[61]....
        /*0618*/ 	.word	0x0000d960
        /*061c*/ 	.word	0x00000005
        /*0620*/ 	.word	0x00013280
        /*0624*/ 	.short	0x010a
        /*0626*/ 	.byte	0x3f
	.zero		1


	//   ....[62]....
        /*0628*/ 	.word	0x0000d9d0
        /*062c*/ 	.word	0x00000003
        /*0630*/ 	.word	0x00013200
        /*0634*/ 	.short	0x010a
        /*0636*/ 	.byte	0x3f
	.zero		1


	//   ....[63]....
        /*0638*/ 	.word	0x0000da20
        /*063c*/ 	.word	0x00000004
        /*0640*/ 	.word	0x00013230
        /*0644*/ 	.short	0x010a
        /*0646*/ 	.byte	0x3f
	.zero		1


	//   ....[64]....
        /*0648*/ 	.word	0x0000da80
        /*064c*/ 	.word	0x00000003
        /*0650*/ 	.word	0x00013230
        /*0654*/ 	.short	0x010a
        /*0656*/ 	.byte	0x3f
	.zero		1


	//   ....[65]....
        /*0658*/ 	.word	0x0000dae0
        /*065c*/ 	.word	0x00000003
        /*0660*/ 	.word	0x00013250
        /*0664*/ 	.short	0x010a
        /*0666*/ 	.byte	0x3f
	.zero		1


	//   ....[66]....
        /*0668*/ 	.word	0x0000db40
        /*066c*/ 	.word	0x00000003
        /*0670*/ 	.word	0x00013230
        /*0674*/ 	.short	0x010a
        /*0676*/ 	.byte	0x3f
	.zero		1


	//   ....[67]....
        /*0678*/ 	.word	0x0000dba0
        /*067c*/ 	.word	0x00000003
        /*0680*/ 	.word	0x00013250
        /*0684*/ 	.short	0x010a
        /*0686*/ 	.byte	0x3f
	.zero		1


	//   ....[68]....
        /*0688*/ 	.word	0x0000dc00
        /*068c*/ 	.word	0x00000007
        /*0690*/ 	.word	0x00013250
        /*0694*/ 	.short	0x010a
        /*0696*/ 	.byte	0x3f
	.zero		1


	//   ....[69]....
        /*0698*/ 	.word	0x0000dd50
        /*069c*/ 	.word	0x00000006
        /*06a0*/ 	.word	0x00013280
        /*06a4*/ 	.short	0x010a
        /*06a6*/ 	.byte	0x3f
	.zero		1


	//   ....[70]....
        /*06a8*/ 	.word	0x0000dda0
        /*06ac*/ 	.word	0x00000006
        /*06b0*/ 	.word	0x00013240
        /*06b4*/ 	.short	0x010a
        /*06b6*/ 	.byte	0x3f
	.zero		1


	//   ....[71]....
        /*06b8*/ 	.word	0x0000de00
        /*06bc*/ 	.word	0x00000003
        /*06c0*/ 	.word	0x00013220
        /*06c4*/ 	.short	0x010a
        /*06c6*/ 	.byte	0x3f
	.zero		1


	//   ....[72]....
        /*06c8*/ 	.word	0x0000de50
        /*06cc*/ 	.word	0x00000003
        /*06d0*/ 	.word	0x00013280
        /*06d4*/ 	.short	0x010a
        /*06d6*/ 	.byte	0x3f
	.zero		1


	//   ....[73]....
        /*06d8*/ 	.word	0x0000dea0
        /*06dc*/ 	.word	0x00000003
        /*06e0*/ 	.word	0x00013240
        /*06e4*/ 	.short	0x010a
        /*06e6*/ 	.byte	0x3f
	.zero		1


	//   ....[74]....
        /*06e8*/ 	.word	0x0000def0
        /*06ec*/ 	.word	0x0000000c
        /*06f0*/ 	.word	0x00013270
        /*06f4*/ 	.short	0x010a
        /*06f6*/ 	.byte	0x3f
	.zero		1


	//   ....[75]....
        /*06f8*/ 	.word	0x0000df40
        /*06fc*/ 	.word	0x0000000c
        /*0700*/ 	.word	0x00013260
        /*0704*/ 	.short	0x010a
        /*0706*/ 	.byte	0x3f
	.zero		1


	//   ....[76]....
        /*0708*/ 	.word	0x0000df90
        /*070c*/ 	.word	0x00000002
        /*0710*/ 	.word	0x00013270
        /*0714*/ 	.short	0x010a
        /*0716*/ 	.byte	0x3f
	.zero		1


	//   ....[77]....
        /*0718*/ 	.word	0x0000dfe0
        /*071c*/ 	.word	0x00000002
        /*0720*/ 	.word	0x00013260
        /*0724*/ 	.short	0x010a
        /*0726*/ 	.byte	0x3f
	.zero		1


	//   ....[78]....
        /*0728*/ 	.word	0x0000e030
        /*072c*/ 	.word	0x00000007
        /*0730*/ 	.word	0x00013220
        /*0734*/ 	.short	0x010a
        /*0736*/ 	.byte	0x3f
	.zero		1


	//   ....[79]....
        /*0738*/ 	.word	0x0000e1d0
        /*073c*/ 	.word	0x00000005
        /*0740*/ 	.word	0x00000000
        /*0744*/ 	.short	0x010a
        /*0746*/ 	.byte	0x3f
	.zero		1


	//   ....[80]....
        /*0748*/ 	.word	0x0000e220
        /*074c*/ 	.word	0x00000003
        /*0750*/ 	.word	0x00000000
        /*0754*/ 	.short	0x010a
        /*0756*/ 	.byte	0x3f
	.zero		1


	//   ....[81]....
        /*0758*/ 	.word	0x0000e270
        /*075c*/ 	.word	0x00000003
        /*0760*/ 	.word	0x00013260
        /*0764*/ 	.short	0x010a
        /*0766*/ 	.byte	0x3f
	.zero		1


	//   ....[82]....
        /*0768*/ 	.word	0x0000e2c0
        /*076c*/ 	.word	0x00000005
        /*0770*/ 	.word	0x00013260
        /*0774*/ 	.short	0x010a
        /*0776*/ 	.byte	0x3f
	.zero		1


	//   ....[83]....
        /*0778*/ 	.word	0x0000e310
        /*077c*/ 	.word	0x00000003
        /*0780*/ 	.word	0x00013280
        /*0784*/ 	.short	0x010a
        /*0786*/ 	.byte	0x3f
	.zero		1


	//----- nvinfo : EIATTR_NUM_MBARRIERS
	.align		4
.L_1601:
        /*0788*/ 	.byte	0x03, 0x38
        /*078a*/ 	.short	0x0016


	//----- nvinfo : EIATTR_EXIT_INSTR_OFFSETS
	.align		4
        /*078c*/ 	.byte	0x04, 0x1c
        /*078e*/ 	.short	(.L_1603 - .L_1602)


	//   ....[0]....
.L_1602:
        /*0790*/ 	.word	0x00000a00


	//   ....[1]....
        /*0794*/ 	.word	0x0000ae50


	//   ....[2]....
        /*0798*/ 	.word	0x0000d9b0


	//----- nvinfo : EIATTR_MAX_THREADS
	.align		4
.L_1603:
        /*079c*/ 	.byte	0x04, 0x05
        /*079e*/ 	.short	(.L_1605 - .L_1604)
.L_1604:
        /*07a0*/ 	.word	0x00000200
        /*07a4*/ 	.word	0x00000001
        /*07a8*/ 	.word	0x00000001


	//----- nvinfo : EIATTR_CRS_STACK_SIZE
	.align		4
.L_1605:
        /*07ac*/ 	.byte	0x04, 0x1e
        /*07ae*/ 	.short	(.L_1607 - .L_1606)
.L_1606:
        /*07b0*/ 	.word	0x00000000


	//----- nvinfo : EIATTR_CBANK_PARAM_SIZE
	.align		4
.L_1607:
        /*07b4*/ 	.byte	0x03, 0x19
        /*07b6*/ 	.short	0x0bf0


	//----- nvinfo : EIATTR_PARAM_CBANK
	.align		4
        /*07b8*/ 	.byte	0x04, 0x0a
        /*07ba*/ 	.short	(.L_1609 - .L_1608)
	.align		4
.L_1608:
        /*07bc*/ 	.word	index@(.nv.constant0._ZN7cutlass13device_kernelIN5flash11enable_sm90INS1_16FlashAttnFwdSm90INS1_25CollectiveMainloopFwdSm90ILi2EN4cute5tupleIJNS5_1CILi1EEES8_S8_EEENS6_IJNS7_ILi192EEENS7_ILi160EEENS7_ILi64EEEEEELi64ENS_12float_e4m3_tEfNS_4arch4Sm90ELb1ELb0ELb0ELb0ELb0ELb0ELb0ELb1ELb1ELb0ELb0ELb0EEENS1_21CollectiveEpilogueFwdINS6_IJSA_SC_SB_EEES9_NS_10bfloat16_tESG_Li384ELb0ELb0ELb0ELb1EEENS1_30DynamicPersistentTileSchedulerILi384ELi128ELb0ELb0ELb1EEEEEEEEEvNT_6ParamsE)
        /*07c0*/ 	.short	0x0210
        /*07c2*/ 	.short	0x0bf0


	//----- nvinfo : EIATTR_SW_WAR
	.align		4
.L_1609:
        /*07c4*/ 	.byte	0x04, 0x36
        /*07c6*/ 	.short	(.L_1611 - .L_1610)
.L_1610:
        /*07c8*/ 	.word	0x00000008
.L_1611:


//--------------------- .nv.info._ZN7cutlass13device_kernelIN5flash11enable_sm90INS1_16FlashAttnFwdSm90INS1_25CollectiveMainloopFwdSm90ILi2EN4cute5tupleIJNS5_1CILi1EEES8_S8_EEENS6_IJNS7_ILi192EEENS7_ILi160EEENS7_ILi64EEEEEELi64ENS_12float_e4m3_tEfNS_4arch4Sm90ELb1ELb0ELb0ELb1ELb0ELb0ELb0ELb1ELb1ELb0ELb0ELb0EEENS1_21CollectiveEpilogueFwdINS6_IJSA_SC_SB_EEES9_NS_10bfloat16_tESG_Li384ELb1ELb0ELb0ELb1EEENS1_36VarlenDynamicPersistentTileSchedulerILi192ELi160ELi384ELi128ELb0ELb0ELb1ELb1ELb1ELb1EEEEEEEEEvNT_6ParamsE --------------------------
	.section	.nv.info._ZN7cutlass13device_kernelIN5flash11enable_sm90INS1_16FlashAttnFwdSm90INS1_25CollectiveMainloopFwdSm90ILi2EN4cute5tupleIJNS5_1CILi1EEES8_S8_EEENS6_IJNS7_ILi192EEENS7_ILi160EEENS7_ILi64EEEEEELi64ENS_12float_e4m3_tEfNS_4arch4Sm90ELb1ELb0ELb0ELb1ELb0ELb0ELb0ELb1ELb1ELb0ELb0ELb0EEENS1_21CollectiveEpilogueFwdINS6_IJSA_SC_SB_EEES9_NS_10bfloat16_tESG_Li384ELb1ELb0ELb0ELb1EEENS1_36VarlenDynamicPersistentTileSchedulerILi192ELi160ELi384ELi128ELb0ELb0ELb1ELb1ELb1ELb1EEEEEEEEEvNT_6ParamsE,"",@"SHT_CUDA_INFO"
	.sectionflags	@""
	.align	4


	//----- nvinfo : EIATTR_CUDA_API_VERSION
	.align		4
        /*0000*/ 	.byte	0x04, 0x37
        /*0002*/ 	.short	(.L_1613 - .L_1612)
.L_1612:
        /*0004*/ 	.word	0x00000082


	//----- nvinfo : EIATTR_KPARAM_INFO
	.align		4
.L_1613:
        /*0008*/ 	.byte	0x04, 0x17
        /*000a*/ 	.short	(.L_1615 - .L_1614)
.L_1614:
        /*000c*/ 	.word	0x00000000
        /*0010*/ 	.short	0x0000
        /*0012*/ 	.short	0x0070
        /*0014*/ 	.byte	0x00, 0xf0, 0x01, 0x28


	//----- nvinfo : EIATTR_SPARSE_MMA_MASK
	.align		4
.L_1615:
        /*0018*/ 	.byte	0x03, 0x50
        /*001a*/ 	.short	0x0000


	//----- nvinfo : EIATTR_MAXREG_COUNT
	.align		4
        /*001c*/ 	.byte	0x03, 0x1b
        /*001e*/ 	.short	0x0080


	//----- nvinfo : EIATTR_NUM_BARRIERS
	.align		4
        /*0020*/ 	.byte	0x02, 0x4c
        /*0022*/ 	.byte	0x09
	.zero		1


	//----- nvinfo : EIATTR_EXTERNS
	.align		4
        /*0024*/ 	.byte	0x04, 0x0f
        /*0026*/ 	.short	(.L_1617 - .L_1616)


	//   ....[0]....
	.align		4
.L_1616:
        /*0028*/ 	.word	index@(__assertfail)


	//----- nvinfo : EIATTR_ANNOTATIONS
	.align		4
.L_1617:
        /*002c*/ 	.byte	0x04, 0x55
        /*002e*/ 	.short	(.L_1619 - .L_1618)


	//   ....[0]....
.L_1618:
        /*0030*/ 	.word	0x00000001
        /*0034*/ 	.byte	0x50, 0xbb, 0x00, 0x00, 0x01, 0x00, 0x00, 0x00, 0x00, 0xef, 0x00, 0x00


	//----- nvinfo : EIATTR_MERCURY_ISA_VERSION
	.align		4
.L_1619:
        /*0040*/ 	.byte	0x03, 0x5f
        /*0042*/ 	.short	0x0101


	//----- nvinfo : EIATTR_UNUSED_LOAD_BYTE_OFFSET
	.align		4
        /*0044*/ 	.byte	0x04, 0x44
        /*0046*/ 	.short	(.L_1621 - .L_1620)


	//   ....[0]....
.L_1620:
        /*0048*/ 	.word	0x00000a30
        /*004c*/ 	.word	0x0000fff0


	//   ....[1]....
        /*0050*/ 	.word	0x00009e30
        /*0054*/ 	.word	0x0000fff0


	//----- nvinfo : EIATTR_INT_WARP_WIDE_INSTR_OFFSETS
	.align		4
.L_1621:
        /*0058*/ 	.byte	0x04, 0x31
        /*005a*/ 	.short	(.L_1623 - .L_1622)


	//   ....[0]....
.L_1622:
        /*005c*/ 	.word	0x00000160


	//   ....[1]....
        /*0060*/ 	.word	0x000001a0


	//   ....[2]....
        /*0064*/ 	.word	0x00000210


	//   ....[3]....
        /*0068*/ 	.word	0x0000cee0


	//   ....[4]....
        /*006c*/ 	.word	0x0000cf70


	//   ....[5]....
        /*0070*/ 	.word	0x0000d670


	//   ....[6]....
        /*0074*/ 	.word	0x0000e9c0


	//   ....[7]....
        /*0078*/ 	.word	0x0000ea50


	//----- nvinfo : EIATTR_COOP_GROUP_MASK_REGIDS
	.align		4
.L_1623:
        /*007c*/ 	.byte	0x04, 0x29
        /*007e*/ 	.short	(.L_1625 - .L_1624)


	//   ....[0]....
.L_1624:
        /*0080*/ 	.word	0xffffffff


	//   ....[1]....
        /*0084*/ 	.word	0xffffffff


	//   ....[2]....
        /*0088*/ 	.word	0xffffffff


	//   ....[3]....
        /*008c*/ 	.word	0xffffffff


	//   ....[4]....
        /*0090*/ 	.word	0xffffffff


	//   ....[5]....
        /*0094*/ 	.word	0xffffffff


	//   ....[6]....
        /*0098*/ 	.word	0xffffffff


	//   ....[7]....
        /*009c*/ 	.word	0xffffffff


	//   ....[8]....
        /*00a0*/ 	.word	0xffffffff


	//   ....[9]....
        /*00a4*/ 	.word	0xffffffff


	//   ....[10]....
        /*00a8*/ 	.word	0xffffffff


	//   ....[11]....
        /*00ac*/ 	.word	0xffffffff


	//   ....[12]....
        /*00b0*/ 	.word	0xffffffff


	//   ....[13]....
        /*00b4*/ 	.word	0xffffffff


	//   ....[14]....
        /*00b8*/ 	.word	0xffffffff


	//   ....[15]....
        /*00bc*/ 	.word	0xffffffff


	//   ....[16]....
        /*00c0*/ 	.word	0xffffffff


	//   ....[17]....
        /*00c4*/ 	.word	0xffffffff


	//   ....[18]....
        /*00c8*/ 	.word	0xffffffff


	//   ....[19]....
        /*00cc*/ 	.word	0xffffffff


	//   ....[20]....
        /*00d0*/ 	.word	0xffffffff


	//   ....[21]....
        /*00d4*/ 	.word	0xffffffff


	//   ....[22]....
        /*00d8*/ 	.word	0xffffffff


	//   ....[23]....
        /*00dc*/ 	.word	0xffffffff


	//   ....[24]....
        /*00e0*/ 	.word	0xffffffff


	//   ....[25]....
        /*00e4*/ 	.word	0xffffffff


	//   ....[26]....
        /*00e8*/ 	.word	0xffffffff


	//   ....[27]....
        /*00ec*/ 	.word	0xffffffff


	//   ....[28]....
        /*00f0*/ 	.word	0xffffffff


	//   ....[29]....
        /*00f4*/ 	.word	0xffffffff


	//   ....[30]....
        /*00f8*/ 	.word	0xffffffff


	//   ....[31]....
        /*00fc*/ 	.word	0xffffffff


	//   ....[32]....
        /*0100*/ 	.word	0xffffffff


	//   ....[33]....
        /*0104*/ 	.word	0xffffffff


	//   ....[34]....
        /*0108*/ 	.word	0xffffffff


	//   ....[35]....
        /*010c*/ 	.word	0xffffffff


	//   ....[36]....
        /*0110*/ 	.word	0xffffffff


	//   ....[37]....
        /*0114*/ 	.word	0xffffffff


	//   ....[38]....
        /*0118*/ 	.word	0xffffffff


	//   ....[39]....
        /*011c*/ 	.word	0xffffffff


	//   ....[40]....
        /*0120*/ 	.word	0xffffffff


	//   ....[41]....
        /*0124*/ 	.word	0xffffffff


	//   ....[42]....
        /*0128*/ 	.word	0xffffffff


	//   ....[43]....
        /*012c*/ 	.word	0xffffffff


	//   ....[44]....
        /*0130*/ 	.word	0xffffffff


	//   ....[45]....
        /*0134*/ 	.word	0xffffffff


	//   ....[46]....
        /*0138*/ 	.word	0xffffffff


	//   ....[47]....
        /*013c*/ 	.word	0xffffffff


	//   ....[48]....
        /*0140*/ 	.word	0xffffffff


	//   ....[49]....
        /*0144*/ 	.word	0xffffffff


	//   ....[50]....
        /*0148*/ 	.word	0xffffffff


	//   ....[51]....
        /*014c*/ 	.word	0xffffffff


	//   ....[52]....
        /*0150*/ 	.word	0xffffffff


	//   ....[53]....
        /*0154*/ 	.word	0xffffffff


	//   ....[54]....
        /*0158*/ 	.word	0xffffffff


	//   ....[55]....
        /*015c*/ 	.word	0xffffffff


	//   ....[56]....
        /*0160*/ 	.word	0xffffffff


	//   ....[57]....
        /*0164*/ 	.word	0xffffffff


	//   ....[58]....
        /*0168*/ 	.word	0xffffffff


	//   ....[59]....
        /*016c*/ 	.word	0xffffffff


	//   ....[60]....
        /*0170*/ 	.word	0xffffffff


	//   ....[61]....
        /*0174*/ 	.word	0xffffffff


	//   ....[62]....
        /*0178*/ 	.word	0xffffffff


	//   ....[63]....
        /*017c*/ 	.word	0xffffffff


	//   ....[64]....
        /*0180*/ 	.word	0xffffffff


	//   ....[65]....
        /*0184*/ 	.word	0xffffffff


	//   ....[66]....
        /*0188*/ 	.word	0xffffffff


	//   ....[67]....
        /*018c*/ 	.word	0xffffffff


	//   ....[68]....
        /*0190*/ 	.word	0xffffffff


	//   ....[69]....
        /*0194*/ 	.word	0xffffffff


	//   ....[70]....
        /*0198*/ 	.word	0xffffffff


	//   ....[71]....
        /*019c*/ 	.word	0xffffffff


	//   ....[72]....
        /*01a0*/ 	.word	0xffffffff


	//   ....[73]....
        /*01a4*/ 	.word	0xffffffff


	//   ....[74]....
        /*01a8*/ 	.word	0xffffffff


	//   ....[75]....
        /*01ac*/ 	.word	0x0500000f


	//   ....[76]....
        /*01b0*/ 	.word	0x0500000f


	//----- nvinfo : EIATTR_COOP_GROUP_INSTR_OFFSETS
	.align		4
.L_1625:
        /*01b4*/ 	.byte	0x04, 0x28
        /*01b6*/ 	.short	(.L_1627 - .L_1626)


	//   ....[0]....
.L_1626:
        /*01b8*/ 	.word	0x00000060


	//   ....[1]....
        /*01bc*/ 	.word	0x00000170


	//   ....[2]....
        /*01c0*/ 	.word	0x000001c0


	//   ....[3]....
        /*01c4*/ 	.word	0x000003f0


	//   ....[4]....
        /*01c8*/ 	.word	0x00000550


	//   ....[5]....
        /*01cc*/ 	.word	0x00000670


	//   ....[6]....
        /*01d0*/ 	.word	0x000007d0


	//   ....[7]....
        /*01d4*/ 	.word	0x000017b0


	//   ....[8]....
        /*01d8*/ 	.word	0x00002870


	//   ....[9]....
        /*01dc*/ 	.word	0x00002930


	//   ....[10]....
        /*01e0*/ 	.word	0x000033b0


	//   ....[11]....
        /*01e4*/ 	.word	0x00003430


	//   ....[12]....
        /*01e8*/ 	.word	0x00005480


	//   ....[13]....
        /*01ec*/ 	.word	0x000055a0


	//   ....[14]....
        /*01f0*/ 	.word	0x000060a0


	//   ....[15]....
        /*01f4*/ 	.word	0x00006100


	//   ....[16]....
        /*01f8*/ 	.word	0x00007e60


	//   ....[17]....
        /*01fc*/ 	.word	0x00007e70


	//   ....[18]....
        /*0200*/ 	.word	0x00007ea0


	//   ....[19]....
        /*0204*/ 	.word	0x00007ed0


	//   ....[20]....
        /*0208*/ 	.word	0x00009890


	//   ....[21]....
        /*020c*/ 	.word	0x000098a0


	//   ....[22]....
        /*0210*/ 	.word	0x00009920


	//   ....[23]....
        /*0214*/ 	.word	0x00009930


	//   ....[24]....
        /*0218*/ 	.word	0x0000a380


	//   ....[25]....
        /*021c*/ 	.word	0x0000a390


	//   ....[26]....
        /*0220*/ 	.word	0x0000a3a0


	//   ....[27]....
        /*0224*/ 	.word	0x0000a3b0


	//   ....[28]....
        /*0228*/ 	.word	0x0000a3c0


	//   ....[29]....
        /*022c*/ 	.word	0x0000a3d0


	//   ....[30]....
        /*0230*/ 	.word	0x0000a3e0


	//   ....[31]....
        /*0234*/ 	.word	0x0000a3f0


	//   ....[32]....
        /*0238*/ 	.word	0x0000a420


	//   ....[33]....
        /*023c*/ 	.word	0x0000a430


	//   ....[34]....
        /*0240*/ 	.word	0x0000a460


	//   ....[35]....
        /*0244*/ 	.word	0x0000a490


	//   ....[36]....
        /*0248*/ 	.word	0x0000a4d0


	//   ....[37]....
        /*024c*/ 	.word	0x0000a4f0


	//   ....[38]....
        /*0250*/ 	.word	0x0000a520


	//   ....[39]....
        /*0254*/ 	.word	0x0000a530


	//   ....[40]....
        /*0258*/ 	.word	0x0000bb10


	//   ....[41]....
        /*025c*/ 	.word	0x0000bd00


	//   ....[42]....
        /*0260*/ 	.word	0x0000bd30


	//   ....[43]....
        /*0264*/ 	.word	0x0000bd60


	//   ....[44]....
        /*0268*/ 	.word	0x0000bd90


	//   ....[45]....
        /*026c*/ 	.word	0x0000bdc0


	//   ....[46]....
        /*0270*/ 	.word	0x0000be00


	//   ....[47]....
        /*0274*/ 	.word	0x0000bf80


	//   ....[48]....
        /*0278*/ 	.word	0x0000bfb0


	//   ....[49]....
        /*027c*/ 	.word	0x0000bfe0


	//   ....[50]....
        /*0280*/ 	.word	0x0000c010


	//   ....[51]....
        /*0284*/ 	.word	0x0000c040


	//   ....[52]....
        /*0288*/ 	.word	0x0000c080


	//   ....[53]....
        /*028c*/ 	.word	0x0000c110


	//   ....[54]....
        /*0290*/ 	.word	0x0000c1a0


	//   ....[55]....
        /*0294*/ 	.word	0x0000c250


	//   ....[56]....
        /*0298*/ 	.word	0x0000d750


	//   ....[57]....
        /*029c*/ 	.word	0x0000f0c0


	//   ....[58]....
        /*02a0*/ 	.word	0x0000f0f0


	//   ....[59]....
        /*02a4*/ 	.word	0x0000f120


	//   ....[60]....
        /*02a8*/ 	.word	0x0000f160


	//   ....[61]....
        /*02ac*/ 	.word	0x0000f170


	//   ....[62]....
        /*02b0*/ 	.word	0x0000f1a0


	//   ....[63]....
        /*02b4*/ 	.word	0x0000f1d0


	//   ....[64]....
        /*02b8*/ 	.word	0x0000f1e0


	//   ....[65]....
        /*02bc*/ 	.word	0x0000f320


	//   ....[66]....
        /*02c0*/ 	.word	0x0000f350


	//   ....[67]....
        /*02c4*/ 	.word	0x0000f380


	//   ....[68]....
        /*02c8*/ 	.word	0x0000f3b0


	//   ....[69]....
        /*02cc*/ 	.word	0x0000f3e0


	//   ....[70]....
        /*02d0*/ 	.word	0x0000f420


	//   ....[71]....
        /*02d4*/ 	.word	0x0000f4d0


	//   ....[72]....
        /*02d8*/ 	.word	0x0000f570


	//   ....[73]....
        /*02dc*/ 	.word	0x0000f620


	//   ....[74]....
        /*02e0*/ 	.word	0x0000fc20


	//   ....[75]....
        /*02e4*/ 	.word	0x000101f0


	//   ....[76]....
        /*02e8*/ 	.word	0x00010660


	//----- nvinfo : EIATTR_REG_RECONFIG
	.align		4
.L_1627:
        /*02ec*/ 	.byte	0x01, 0x54
	.zero		2


	//----- nvinfo : EIATTR_SYSCALL_OFFSETS
	.align		4
        /*02f0*/ 	.byte	0x04, 0x46
        /*02f2*/ 	.short	(.L_1629 - .L_1628)


	//   ....[0]....
.L_1628:
        /*02f4*/ 	.word	0x00001990


	//   ....[1]....
        /*02f8*/ 	.word	0x0000d100


	//   ....[2]....
        /*02fc*/ 	.word	0x0000d240


	//   ....[3]....
        /*0300*/ 	.word	0x0000d380


	//   ....[4]....
        /*0304*/ 	.word	0x0000d4a0


	//----- nvinfo : EIATTR_MBARRIER_INSTR_OFFSETS
	.align		4
.L_1629:
        /*0308*/ 	.byte	0x04, 0x39
        /*030a*/ 	.short	(.L_1631 - .L_1630)


	//   ....[0]....
.L_1630:
        /*030c*/ 	.word	0x000002a0
        /*0310*/ 	.word	0x000000ff
        /*0314*/ 	.word	0x00013200
        /*0318*/ 	.short	0x0100
        /*031a*/ 	.byte	0x08
	.zero		1


	//   ....[1]....
        /*031c*/ 	.word	0x000002b0
        /*0320*/ 	.word	0x000000ff
        /*0324*/ 	.word	0x00013220
        /*0328*/ 	.short	0x0100
        /*032a*/ 	.byte	0x08
	.zero		1


	//   ....[2]....
        /*032c*/ 	.word	0x000003a0
        /*0330*/ 	.word	0x000000ff
        /*0334*/ 	.word	0x00013230
        /*0338*/ 	.short	0x0100
        /*033a*/ 	.byte	0x08
	.zero		1


	//   ....[3]....
        /*033c*/ 	.word	0x000003b0
        /*0340*/ 	.word	0x000000ff
        /*0344*/ 	.word	0x00013240
        /*0348*/ 	.short	0x0100
        /*034a*/ 	.byte	0x08
	.zero		1


	//   ....[4]....
        /*034c*/ 	.word	0x000003c0
        /*0350*/ 	.word	0x000000ff
        /*0354*/ 	.word	0x00013238
        /*0358*/ 	.short	0x0100
        /*035a*/ 	.byte	0x08
	.zero		1


	//   ....[5]....
        /*035c*/ 	.word	0x000003d0
        /*0360*/ 	.word	0x000000ff
        /*0364*/ 	.word	0x00013248
        /*0368*/ 	.short	0x0100
        /*036a*/ 	.byte	0x08
	.zero		1


	//   ....[6]....
        /*036c*/ 	.word	0x00000500
        /*0370*/ 	.word	0x000000ff
        /*0374*/ 	.word	0x00013250
        /*0378*/ 	.short	0x0100
        /*037a*/ 	.byte	0x08
	.zero		1


	//   ....[7]....
        /*037c*/ 	.word	0x00000510
        /*0380*/ 	.word	0x000000ff
        /*0384*/ 	.word	0x00013260
        /*0388*/ 	.short	0x0100
        /*038a*/ 	.byte	0x08
	.zero		1


	//   ....[8]....
        /*038c*/ 	.word	0x00000520
        /*0390*/ 	.word	0x000000ff
        /*0394*/ 	.word	0x00013258
        /*0398*/ 	.short	0x0100
        /*039a*/ 	.byte	0x08
	.zero		1


	//   ....[9]....
        /*039c*/ 	.word	0x00000530
        /*03a0*/ 	.word	0x000000ff
        /*03a4*/ 	.word	0x00013268
        /*03a8*/ 	.short	0x0100
        /*03aa*/ 	.byte	0x08
	.zero		1


	//   ....[10]....
        /*03ac*/ 	.word	0x00000620
        /*03b0*/ 	.word	0x000000ff
        /*03b4*/ 	.word	0x00013270
        /*03b8*/ 	.short	0x0100
        /*03ba*/ 	.byte	0x06
	.zero		1


	//   ....[11]....
        /*03bc*/ 	.word	0x00000630
        /*03c0*/ 	.word	0x000000ff
        /*03c4*/ 	.word	0x00013280
        /*03c8*/ 	.short	0x0100
        /*03ca*/ 	.byte	0x06
	.zero		1


	//   ....[12]....
        /*03cc*/ 	.word	0x00000640
        /*03d0*/ 	.word	0x000000ff
        /*03d4*/ 	.word	0x00013278
        /*03d8*/ 	.short	0x0100
        /*03da*/ 	.byte	0x06
	.zero		1


	//   ....[13]....
        /*03dc*/ 	.word	0x00000650
        /*03e0*/ 	.word	0x000000ff
        /*03e4*/ 	.word	0x00013288
        /*03e8*/ 	.short	0x0100
        /*03ea*/ 	.byte	0x06
	.zero		1


	//   ....[14]....
        /*03ec*/ 	.word	0x00000780
        /*03f0*/ 	.word	0x000000ff
        /*03f4*/ 	.word	0x00013290
        /*03f8*/ 	.short	0x0100
        /*03fa*/ 	.byte	0x08
	.zero		1


	//   ....[15]....
        /*03fc*/ 	.word	0x00000790
        /*0400*/ 	.word	0x000000ff
        /*0404*/ 	.word	0x000132a0
        /*0408*/ 	.short	0x0100
        /*040a*/ 	.byte	0x08
	.zero		1


	//   ....[16]....
        /*040c*/ 	.word	0x000007a0
        /*0410*/ 	.word	0x000000ff
        /*0414*/ 	.word	0x00013298
        /*0418*/ 	.short	0x0100
        /*041a*/ 	.byte	0x08
	.zero		1


	//   ....[17]....
        /*041c*/ 	.word	0x000007b0
        /*0420*/ 	.word	0x000000ff
        /*0424*/ 	.word	0x000132a8
        /*0428*/ 	.short	0x0100
        /*042a*/ 	.byte	0x08
	.zero		1


	//   ....[18]....
        /*042c*/ 	.word	0x000008e0
        /*0430*/ 	.word	0x000000ff
        /*0434*/ 	.word	0x000132b0
        /*0438*/ 	.short	0x0100
        /*043a*/ 	.byte	0x08
	.zero		1


	//   ....[19]....
        /*043c*/ 	.word	0x000008f0
        /*0440*/ 	.word	0x000000ff
        /*0444*/ 	.word	0x000132c0
        /*0448*/ 	.short	0x0100
        /*044a*/ 	.byte	0x08
	.zero		1


	//   ....[20]....
        /*044c*/ 	.word	0x00000900
        /*0450*/ 	.word	0x000000ff
        /*0454*/ 	.word	0x000132b8
        /*0458*/ 	.short	0x0100
        /*045a*/ 	.byte	0x08
	.zero		1


	//   ....[21]....
        /*045c*/ 	.word	0x00000910
        /*0460*/ 	.word	0x000000ff
        /*0464*/ 	.word	0x000132c8
        /*0468*/ 	.short	0x0100
        /*046a*/ 	.byte	0x08
	.zero		1


	//   ....[22]....
        /*046c*/ 	.word	0x00001a10
        /*0470*/ 	.word	0x000000ff
        /*0474*/ 	.word	0x00013200
        /*0478*/ 	.short	0x010a
        /*047a*/ 	.byte	0x2d
	.zero		1


	//   ....[23]....
        /*047c*/ 	.word	0x00001a90
        /*0480*/ 	.word	0x00000003
        /*0484*/ 	.word	0x00013230
        /*0488*/ 	.short	0x010a
        /*048a*/ 	.byte	0x3f
	.zero		1


	//   ....[24]....
        /*048c*/ 	.word	0x00001ad0
        /*0490*/ 	.word	0x00000003
        /*0494*/ 	.word	0x00013230
        /*0498*/ 	.short	0x010a
        /*049a*/ 	.byte	0x3f
	.zero		1


	//   ....[25]....
        /*049c*/ 	.word	0x00003760
        /*04a0*/ 	.word	0x00000038
        /*04a4*/ 	.word	0x00000000
        /*04a8*/ 	.short	0x0101
        /*04aa*/ 	.byte	0x3f
	.zero		1


	//   ....[26]....
        /*04ac*/ 	.word	0x00004610
        /*04b0*/ 	.word	0x000000ff
        /*04b4*/ 	.word	0x00013230
        /*04b8*/ 	.short	0x010a
        /*04ba*/ 	.byte	0x14
	.zero		1


	//   ....[27]....
        /*04bc*/ 	.word	0x00004650
        /*04c0*/ 	.word	0x000000ff
        /*04c4*/ 	.word	0x00013230
        /*04c8*/ 	.short	0x010a
        /*04ca*/ 	.byte	0x14
	.zero		1


	//   ....[28]....
        /*04cc*/ 	.word	0x00004aa0
        /*04d0*/ 	.word	0x000000ff
        /*04d4*/ 	.word	0x00013250
        /*04d8*/ 	.short	0x010a
        /*04da*/ 	.byte	0x0b
	.zero		1


	//   ....[29]....
        /*04dc*/ 	.word	0x00004ae0
        /*04e0*/ 	.word	0x000000ff
        /*04e4*/ 	.word	0x00013250
        /*04e8*/ 	.short	0x010a
        /*04ea*/ 	.byte	0x0b
	.zero		1


	//   ....[30]....
        /*04ec*/ 	.word	0x00006b90
        /*04f0*/ 	.word	0x00000003
        /*04f4*/ 	.word	0x00000000
        /*04f8*/ 	.short	0x0101
        /*04fa*/ 	.byte	0x3f
	.zero		1


	//   ....[31]....
        /*04fc*/ 	.word	0x00006e40
        /*0500*/ 	.word	0x000000ff
        /*0504*/ 	.word	0x00000000
        /*0508*/ 	.short	0x0101
        /*050a*/ 	.byte	0x06
	.zero		1


	//   ....[32]....
        /*050c*/ 	.word	0x00007370
        /*0510*/ 	.word	0x000000ff
        /*0514*/ 	.word	0x00013230
        /*0518*/ 	.short	0x010a
        /*051a*/ 	.byte	0x06
	.zero		1


	//   ....[33]....
        /*051c*/ 	.word	0x000073b0
        /*0520*/ 	.word	0x000000ff
        /*0524*/ 	.word	0x00013230
        /*0528*/ 	.short	0x010a
        /*052a*/ 	.byte	0x06
	.zero		1


	//   ....[34]....
        /*052c*/ 	.word	0x00007800
        /*0530*/ 	.word	0x000000ff
        /*0534*/ 	.word	0x00013250
        /*0538*/ 	.short	0x010a
        /*053a*/ 	.byte	0x0b
	.zero		1


	//   ....[35]....
        /*053c*/ 	.word	0x00007840
        /*0540*/ 	.word	0x000000ff
        /*0544*/ 	.word	0x00013250
        /*0548*/ 	.short	0x010a
        /*054a*/ 	.byte	0x0b
	.zero		1


	//   ....[36]....
        /*054c*/ 	.word	0x00008da0
        /*0550*/ 	.word	0x00000003
        /*0554*/ 	.word	0x00000000
        /*0558*/ 	.short	0x0101
        /*055a*/ 	.byte	0x3f
	.zero		1


	//   ....[37]....
        /*055c*/ 	.word	0x000090b0
        /*0560*/ 	.word	0x000000ff
        /*0564*/ 	.word	0x00000000
        /*0568*/ 	.short	0x0101
        /*056a*/ 	.byte	0x06
	.zero		1


	//   ....[38]....
        /*056c*/ 	.word	0x00009560
        /*0570*/ 	.word	0x000000ff
        /*0574*/ 	.word	0x00013250
        /*0578*/ 	.short	0x010a
        /*057a*/ 	.byte	0x0e
	.zero		1


	//   ....[39]....
        /*057c*/ 	.word	0x000095a0
        /*0580*/ 	.word	0x000000ff
        /*0584*/ 	.word	0x00013250
        /*0588*/ 	.short	0x010a
        /*058a*/ 	.byte	0x0e
	.zero		1


	//   ....[40]....
        /*058c*/ 	.word	0x00009c10
        /*0590*/ 	.word	0x000000ff
        /*0594*/ 	.word	0x00000000
        /*0598*/ 	.short	0x0101
        /*059a*/ 	.byte	0x04
	.zero		1


	//   ....[41]....
        /*059c*/ 	.word	0x0000acc0
        /*05a0*/ 	.word	0x00000000
        /*05a4*/ 	.word	0x00000000
        /*05a8*/ 	.short	0x0101
        /*05aa*/ 	.byte	0x3f
	.zero		1


	//   ....[42]....
        /*05ac*/ 	.word	0x0000d960
        /*05b0*/ 	.word	0x00000005
        /*05b4*/ 	.word	0x00013280
        /*05b8*/ 	.short	0x010a
        /*05ba*/ 	.byte	0x3f
	.zero		1


	//   ....[43]....
        /*05bc*/ 	.word	0x0000db00
        /*05c0*/ 	.word	0x00000005
        /*05c4*/ 	.word	0x00013240
        /*05c8*/ 	.short	0x010a
        /*05ca*/ 	.byte	0x3f
	.zero		1


	//   ....[44]....
        /*05cc*/ 	.word	0x0000de00
        /*05d0*/ 	.word	0x000000ff
        /*05d4*/ 	.word	0x00013220
        /*05d8*/ 	.short	0x010a
        /*05da*/ 	.byte	0x29
	.zero		1


	//   ....[45]....
        /*05dc*/ 	.word	0x0000e080
        /*05e0*/ 	.word	0x00000009
        /*05e4*/ 	.word	0x00013280
        /*05e8*/ 	.short	0x010a
        /*05ea*/ 	.byte	0x3f
	.zero		1


	//   ....[46]....
        /*05ec*/ 	.word	0x0000e2f0
        /*05f0*/ 	.word	0x00000009
        /*05f4*/ 	.word	0x00013240
        /*05f8*/ 	.short	0x010a
        /*05fa*/ 	.byte	0x3f
	.zero		1


	//   ....[47]....
        /*05fc*/ 	.word	0x0000e5c0
        /*0600*/ 	.word	0x0000000c
        /*0604*/ 	.word	0x00013270
        /*0608*/ 	.short	0x010a
        /*060a*/ 	.byte	0x3f
	.zero		1


	//   ....[48]....
        /*060c*/ 	.word	0x0000e630
        /*0610*/ 	.word	0x0000000c
        /*0614*/ 	.word	0x00013260
        /*0618*/ 	.short	0x010a
        /*061a*/ 	.byte	0x3f
	.zero		1


	//   ....[49]....
        /*061c*/ 	.word	0x0000e8f0
        /*0620*/ 	.word	0x0000000c
        /*0624*/ 	.word	0x00013250
        /*0628*/ 	.short	0x0101
        /*062a*/ 	.byte	0x3f
	.zero		1


	//   ....[50]....
        /*062c*/ 	.word	0x0000e960
        /*0630*/ 	.word	0x00000003
        /*0634*/ 	.word	0x00000000
        /*0638*/ 	.short	0x0101
        /*063a*/ 	.byte	0x3f
	.zero		1


	//   ....[51]....
        /*063c*/ 	.word	0x0000eb20
        /*0640*/ 	.word	0x00000002
        /*0644*/ 	.word	0x00013270
        /*0648*/ 	.short	0x010a
        /*064a*/ 	.byte	0x3f
	.zero		1


	//   ....[52]....
        /*064c*/ 	.word	0x0000eb90
        /*0650*/ 	.word	0x00000002
        /*0654*/ 	.word	0x00013260
        /*0658*/ 	.short	0x010a
        /*065a*/ 	.byte	0x3f
	.zero		1


	//   ....[53]....
        /*065c*/ 	.word	0x0000ee50
        /*0660*/ 	.word	0x00000002
        /*0664*/ 	.word	0x00013250
        /*0668*/ 	.short	0x0101
        /*066a*/ 	.byte	0x3f
	.zero		1


	//   ....[54]....
        /*066c*/ 	.word	0x0000eec0
        /*0670*/ 	.word	0x00000000
        /*0674*/ 	.word	0x00000000
        /*0678*/ 	.short	0x0101
        /*067a*/ 	.byte	0x3f
	.zero		1


	//   ....[55]....
        /*067c*/ 	.word	0x0000fba0
        /*0680*/ 	.word	0x00000007
        /*0684*/ 	.word	0x00013220
        /*0688*/ 	.short	0x010a
        /*068a*/ 	.byte	0x3f
	.zero		1


	//   ....[56]....
        /*068c*/ 	.word	0x0000fd40
        /*0690*/ 	.word	0x00000005
        /*0694*/ 	.word	0x00000000
        /*0698*/ 	.short	0x010a
        /*069a*/ 	.byte	0x3f
	.zero		1


	//   ....[57]....
        /*069c*/ 	.word	0x0000fdb0
        /*06a0*/ 	.word	0x00000003
        /*06a4*/ 	.word	0x00000000
        /*06a8*/ 	.short	0x010a
        /*06aa*/ 	.byte	0x3f
	.zero		1


	//   ....[58]....
        /*06ac*/ 	.word	0x0000fe00
        /*06b0*/ 	.word	0x00000003
        /*06b4*/ 	.word	0x00013260
        /*06b8*/ 	.short	0x010a
        /*06ba*/ 	.byte	0x3f
	.zero		1


	//   ....[59]....
        /*06bc*/ 	.word	0x0000fe50
        /*06c0*/ 	.word	0x00000005
        /*06c4*/ 	.word	0x00013260
        /*06c8*/ 	.short	0x010a
        /*06ca*/ 	.byte	0x3f
	.zero		1


	//   ....[60]....
        /*06cc*/ 	.word	0x0000fe90
        /*06d0*/ 	.word	0x00000003
        /*06d4*/ 	.word	0x00013280
        /*06d8*/ 	.short	0x010a
        /*06da*/ 	.byte	0x3f
	.zero		1


	//   ....[61]....
        /*06dc*/ 	.word	0x0000feb0
        /*06e0*/ 	.word	0x00000005
        /*06e4*/ 	.word	0x00013280
        /*06e8*/ 	.short	0x010a
        /*06ea*/ 	.byte	0x3f
	.zero		1


	//   ....[62]....
        /*06ec*/ 	.word	0x0000ff20
        /*06f0*/ 	.word	0x00000003
        /*06f4*/ 	.word	0x00013200
        /*06f8*/ 	.short	0x010a
        /*06fa*/ 	.byte	0x3f
	.zero		1


	//   ....[63]....
        /*06fc*/ 	.word	0x0000ff70
        /*0700*/ 	.word	0x00000003
        /*0704*/ 	.word	0x00013230
        /*0708*/ 	.short	0x010a
        /*070a*/ 	.byte	0x3f
	.zero		1


	//   ....[64]....
        /*070c*/ 	.word	0x0000ffd0
        /*0710*/ 	.word	0x00000009
        /*0714*/ 	.word	0x00013230
        /*0718*/ 	.short	0x010a
        /*071a*/ 	.byte	0x3f
	.zero		1


	//   ....[65]....
        /*071c*/ 	.word	0x00010030
        /*0720*/ 	.word	0x00000009
        /*0724*/ 	.word	0x00013250
        /*0728*/ 	.short	0x010a
        /*072a*/ 	.byte	0x3f
	.zero		1


	//   ....[66]....
        /*072c*/ 	.word	0x00010090
        /*0730*/ 	.word	0x0000000b
        /*0734*/ 	.word	0x00013230
        /*0738*/ 	.short	0x010a
        /*073a*/ 	.byte	0x3f
	.zero		1


	//   ....[67]....
        /*073c*/ 	.word	0x000100f0
        /*0740*/ 	.word	0x0000000b
        /*0744*/ 	.word	0x00013250
        /*0748*/ 	.short	0x010a
        /*074a*/ 	.byte	0x3f
	.zero		1


	//   ....[68]....
        /*074c*/ 	.word	0x00010150
        /*0750*/ 	.word	0x00000006
        /*0754*/ 	.word	0x00013250
        /*0758*/ 	.short	0x010a
        /*075a*/ 	.byte	0x3f
	.zero		1


	//   ....[69]....
        /*075c*/ 	.word	0x000102a0
        /*0760*/ 	.word	0x00000005
        /*0764*/ 	.word	0x00013280
        /*0768*/ 	.short	0x010a
        /*076a*/ 	.byte	0x3f
	.zero		1


	//   ....[70]....
        /*076c*/ 	.word	0x000102f0
        /*0770*/ 	.word	0x00000005
        /*0774*/ 	.word	0x00013240
        /*0778*/ 	.short	0x010a
        /*077a*/ 	.byte	0x3f
	.zero		1


	//   ....[71]....
        /*077c*/ 	.word	0x00010350
        /*0780*/ 	.word	0x00000003
        /*0784*/ 	.word	0x00013220
        /*0788*/ 	.short	0x010a
        /*078a*/ 	.byte	0x3f
	.zero		1


	//   ....[72]....
        /*078c*/ 	.word	0x000103a0
        /*0790*/ 	.word	0x00000009
        /*0794*/ 	.word	0x00013280
        /*0798*/ 	.short	0x010a
        /*079a*/ 	.byte	0x3f
	.zero		1


	//   ....[73]....
        /*079c*/ 	.word	0x000103f0
        /*07a0*/ 	.word	0x00000009
        /*07a4*/ 	.word	0x00013240
        /*07a8*/ 	.short	0x010a
        /*07aa*/ 	.byte	0x3f
	.zero		1


	//   ....[74]....
        /*07ac*/ 	.word	0x00010440
        /*07b0*/ 	.word	0x0000000c
        /*07b4*/ 	.word	0x00013270
        /*07b8*/ 	.short	0x010a
        /*07ba*/ 	.byte	0x3f
	.zero		1


	//   ....[75]....
        /*07bc*/ 	.word	0x00010490
        /*07c0*/ 	.word	0x0000000c
        /*07c4*/ 	.word	0x00013260
        /*07c8*/ 	.short	0x010a
        /*07ca*/ 	.byte	0x3f
	.zero		1


	//   ....[76]....
        /*07cc*/ 	.word	0x000104e0
        /*07d0*/ 	.word	0x00000002
        /*07d4*/ 	.word	0x00013270
        /*07d8*/ 	.short	0x010a
        /*07da*/ 	.byte	0x3f
	.zero		1


	//   ....[77]....
        /*07dc*/ 	.word	0x00010530
        /*07e0*/ 	.word	0x00000002
        /*07e4*/ 	.word	0x00013260
        /*07e8*/ 	.short	0x010a
        /*07ea*/ 	.byte	0x3f
	.zero		1


	//   ....[78]....
        /*07ec*/ 	.word	0x00010580
        /*07f0*/ 	.word	0x00000007
        /*07f4*/ 	.word	0x00013220
        /*07f8*/ 	.short	0x010a
        /*07fa*/ 	.byte	0x3f
	.zero		1


	//   ....[79]....
        /*07fc*/ 	.word	0x00010720
        /*0800*/ 	.word	0x00000005
        /*0804*/ 	.word	0x00000000
        /*0808*/ 	.short	0x010a
        /*080a*/ 	.byte	0x3f
	.zero		1


	//   ....[80]....
        /*080c*/ 	.word	0x00010770
        /*0810*/ 	.word	0x00000003
        /*0814*/ 	.word	0x00000000
        /*0818*/ 	.short	0x010a
        /*081a*/ 	.byte	0x3f
	.zero		1


	//   ....[81]....
        /*081c*/ 	.word	0x000107c0
        /*0820*/ 	.word	0x00000003
        /*0824*/ 	.word	0x00013260
        /*0828*/ 	.short	0x010a
        /*082a*/ 	.byte	0x3f
	.zero		1


	//   ....[82]....
        /*082c*/ 	.word	0x00010810
        /*0830*/ 	.word	0x00000005
        /*0834*/ 	.word	0x00013260
        /*0838*/ 	.short	0x010a
        /*083a*/ 	.byte	0x3f
	.zero		1


	//   ....[83]....
        /*083c*/ 	.word	0x00010860
        /*0840*/ 	.word	0x00000003
        /*0844*/ 	.word	0x00013280
        /*0848*/ 	.short	0x010a
        /*084a*/ 	.byte	0x3f
	.zero		1


	//----- nvinfo : EIATTR_NUM_MBARRIERS
	.align		4
.L_1631:
        /*084c*/ 	.byte	0x03, 0x38
        /*084e*/ 	.short	0x0016


	//----- nvinfo : EIATTR_EXIT_INSTR_OFFSETS
	.align		4
        /*0850*/ 	.byte	0x04, 0x1c
        /*0852*/ 	.short	(.L_1633 - .L_1632)


	//   ....[0]....
.L_1632:
        /*0854*/ 	.word	0x00000a70


	//   ....[1]....
        /*0858*/ 	.word	0x0000bad0


	//   ....[2]....
        /*085c*/ 	.word	0x0000ff00


	//----- nvinfo : EIATTR_MAX_THREADS
	.align		4
.L_1633:
        /*0860*/ 	.byte	0x04, 0x05
        /*0862*/ 	.short	(.L_1635 - .L_1634)
.L_1634:
        /*0864*/ 	.word	0x00000200
        /*0868*/ 	.word	0x00000001
        /*086c*/ 	.word	0x00000001


	//----- nvinfo : EIATTR_CRS_STACK_SIZE
	.align		4
.L_1635:
        /*0870*/ 	.byte	0x04, 0x1e
        /*0872*/ 	.short	(.L_1637 - .L_1636)
.L_1636:
        /*0874*/ 	.word	0x00000000


	//----- nvinfo : EIATTR_CBANK_PARAM_SIZE
	.align		4
.L_1637:
        /*0878*/ 	.byte	0x03, 0x19
        /*087a*/ 	.short	0x0a70


	//----- nvinfo : EIATTR_PARAM_CBANK
	.align		4
        /*087c*/ 	.byte	0x04, 0x0a
        /*087e*/ 	.short	(.L_1639 - .L_1638)
	.align		4
.L_1638:
        /*0880*/ 	.word	index@(.nv.constant0._ZN7cutlass13device_kernelIN5flash11enable_sm90INS1_16FlashAttnFwdSm90INS1_25CollectiveMainloopFwdSm90ILi2EN4cute5tupleIJNS5_1CILi1EEES8_S8_EEENS6_IJNS7_ILi192EEENS7_ILi160EEENS7_ILi64EEEEEELi64ENS_12float_e4m3_tEfNS_4arch4Sm90ELb1ELb0ELb0ELb1ELb0ELb0ELb0ELb1ELb1ELb0ELb0ELb0EEENS1_21CollectiveEpilogueFwdINS6_IJSA_SC_SB_EEES9_NS_10bfloat16_tESG_Li384ELb1ELb0ELb0ELb1EEENS1_36VarlenDynamicPersistentTileSchedulerILi192ELi160ELi384ELi128ELb0ELb0ELb1ELb1ELb1ELb1EEEEEEEEEvNT_6ParamsE)
        /*0884*/ 	.short	0x0210
        /*0886*/ 	.short	0x0a70


	//----- nvinfo : EIATTR_SW_WAR
	.align		4
.L_1639:
        /*0888*/ 	.byte	0x04, 0x36
        /*088a*/ 	.short	(.L_1641 - .L_1640)
.L_1640:
        /*088c*/ 	.word	0x00000008
.L_1641:


//--------------------- .nv.info._ZN7cutlass13device_kernelIN5flash11enable_sm90INS1_16FlashAttnFwdSm90INS1_25CollectiveMainloopFwdSm90ILi2EN4cute5tupleIJNS5_1CILi1EEES8_S8_EEENS6_IJNS7_ILi192EEENS7_ILi160EEENS7_ILi64EEEEEELi64ENS_12float_e4m3_tEfNS_4arch4Sm90ELb1ELb0ELb0ELb1ELb0ELb1ELb0ELb1ELb1ELb0ELb0ELb0EEENS1_21CollectiveEpilogueFwdINS6_IJSA_SC_SB_EEES9_NS_10bfloat16_tESG_Li384ELb1ELb0ELb0ELb1EEENS1_36VarlenDynamicPersistentTileSchedulerILi192ELi160ELi384ELi128ELb0ELb0ELb1ELb1ELb1ELb1EEEEEEEEEvNT_6ParamsE --------------------------
	.section	.nv.info._ZN7cutlass13device_kernelIN5flash11enable_sm90INS1_16FlashAttnFwdSm90INS1_25CollectiveMainloopFwdSm90ILi2EN4cute5tupleIJNS5_1CILi1EEES8_S8_EEENS6_IJNS7_ILi192EEENS7_ILi160EEENS7_ILi64EEEEEELi64ENS_12float_e4m3_tEfNS_4arch4Sm90ELb1ELb0ELb0ELb1ELb0ELb1ELb0ELb1ELb1ELb0ELb0ELb0EEENS1_21CollectiveEpilogueFwdINS6_IJSA_SC_SB_EEES9_NS_10bfloat16_tESG_Li384ELb1ELb0ELb0ELb1EEENS1_36VarlenDynamicPersistentTileSchedulerILi192ELi160ELi384ELi128ELb0ELb0ELb1ELb1ELb1ELb1EEEEEEEEEvNT_6ParamsE,"",@"SHT_CUDA_INFO"
	.sectionflags	@""
	.align	4


	//----- nvinfo : EIATTR_CUDA_API_VERSION
	.align		4
        /*0000*/ 	.byte	0x04, 0x37
        /*0002*/ 	.short	(.L_1643 - .L_1642)
.L_1642:
        /*0004*/ 	.word	0x00000082


	//----- nvinfo : EIATTR_KPARAM_INFO
	.align		4
.L_1643:
        /*0008*/ 	.byte	0x04, 0x17
        /*000a*/ 	.short	(.L_1645 - .L_1644)
.L_1644:
        /*000c*/ 	.word	0x00000000
        /*0010*/ 	.short	0x0000
        /*0012*/ 	.short	0x0070
        /*0014*/ 	.byte	0x00, 0xf0, 0x01, 0x28


	//----- nvinfo : EIATTR_SPARSE_MMA_MASK
	.align		4
.L_1645:
        /*0018*/ 	.byte	0x03, 0x50
        /*001a*/ 	.short	0x0000


	//----- nvinfo : EIATTR_MAXREG_COUNT
	.align		4
        /*001c*/ 	.byte	0x03, 0x1b
        /*001e*/ 	.short	0x0080


	//----- nvinfo : EIATTR_NUM_BARRIERS
	.align		4
        /*0020*/ 	.byte	0x02, 0x4c
        /*0022*/ 	.byte	0x10
	.zero		1


	//----- nvinfo : EIATTR_EXTERNS
	.align		4
        /*0024*/ 	.byte	0x04, 0x0f
        /*0026*/ 	.short	(.L_1647 - .L_1646)


	//   ....[0]....
	.align		4
.L_1646:
        /*0028*/ 	.word	index@(__assertfail)


	//----- nvinfo : EIATTR_ANNOTATIONS
	.align		4
.L_1647:
        /*002c*/ 	.byte	0x04, 0x55
        /*002e*/ 	.short	(.L_1649 - .L_1648)


	//   ....[0]....
.L_1648:
        /* <DEDUP_REMOVED lines=80> */


	//----- nvinfo : EIATTR_MERCURY_ISA_VERSION
	.align		4
.L_1649:
        /*0520*/ 	.byte	0x03, 0x5f
        /*0522*/ 	.short	0x0101


	//----- nvinfo : EIATTR_UNUSED_LOAD_BYTE_OFFSET
	.align		4
        /*0524*/ 	.byte	0x04, 0x44
        /*0526*/ 	.short	(.L_1651 - .L_1650)


	//   ....[0]....
.L_1650:
        /*0528*/ 	.word	0x00000ac0
        /*052c*/ 	.word	0x0000fff0


	//   ....[1]....
        /*0530*/ 	.word	0x000110f0
        /*0534*/ 	.word	0x0000fff0


	//----- nvinfo : EIATTR_INT_WARP_WIDE_INSTR_OFFSETS
	.align		4
.L_1651:
        /*0538*/ 	.byte	0x04, 0x31
        /*053a*/ 	.short	(.L_1653 - .L_1652)


	//   ....[0]....
.L_1652:
        /*053c*/ 	.word	0x000001b0


	//   ....[1]....
        /*0540*/ 	.word	0x00000250


	//   ....[2]....
        /*0544*/ 	.word	0x000002c0


	//   ....[3]....
        /*0548*/ 	.word	0x00014f80


	//   ....[4]....
        /*054c*/ 	.word	0x00015010


	//   ....[5]....
        /*0550*/ 	.word	0x000156c0


	//   ....[6]....
        /*0554*/ 	.word	0x00015700


	//   ....[7]....
        /*0558*/ 	.word	0x00016ce0


	//   ....[8]....
        /*055c*/ 	.word	0x00016d70


	//----- nvinfo : EIATTR_COOP_GROUP_MASK_REGIDS
	.align		4
.L_1653:
        /*0560*/ 	.byte	0x04, 0x29
        /*0562*/ 	.short	(.L_1655 - .L_1654)


	//   ....[0]....
.L_1654:
        /*0564*/ 	.word	0xffffffff


	//   ....[1]....
        /*0568*/ 	.word	0xffffffff


	//   ....[2]....
        /*056c*/ 	.word	0xffffffff


	//   ....[3]....
        /*0570*/ 	.word	0xffffffff


	//   ....[4]....
        /*0574*/ 	.word	0xffffffff


	//   ....[5]....
        /*0578*/ 	.word	0xffffffff


	//   ....[6]....
        /*057c*/ 	.word	0xffffffff


	//   ....[7]....
        /*0580*/ 	.word	0xffffffff


	//   ....[8]....
        /*0584*/ 	.word	0xffffffff


	//   ....[9]....
        /*0588*/ 	.word	0xffffffff


	//   ....[10]....
        /*058c*/ 	.word	0xffffffff


	//   ....[11]....
        /*0590*/ 	.word	0xffffffff


	//   ....[12]....
        /*0594*/ 	.word	0xffffffff


	//   ....[13]....
        /*0598*/ 	.word	0xffffffff


	//   ....[14]....
        /*059c*/ 	.word	0xffffffff


	//   ....[15]....
        /*05a0*/ 	.word	0xffffffff


	//   ....[16]....
        /*05a4*/ 	.word	0xffffffff


	//   ....[17]....
        /*05a8*/ 	.word	0xffffffff


	//   ....[18]....
        /*05ac*/ 	.word	0xffffffff


	//   ....[19]....
        /*05b0*/ 	.word	0xffffffff


	//   ....[20]....
        /*05b4*/ 	.word	0xffffffff


	//   ....[21]....
        /*05b8*/ 	.word	0xffffffff


	//   ....[22]....
        /*05bc*/ 	.word	0xffffffff


	//   ....[23]....
        /*05c0*/ 	.word	0xffffffff


	//   ....[24]....
        /*05c4*/ 	.word	0xffffffff


	//   ....[25]....
        /*05c8*/ 	.word	0xffffffff


	//   ....[26]....
        /*05cc*/ 	.word	0xffffffff


	//   ....[27]....
        /*05d0*/ 	.word	0xffffffff


	//   ....[28]....
        /*05d4*/ 	.word	0xffffffff


	//   ....[29]....
        /*05d8*/ 	.word	0xffffffff


	//   ....[30]....
        /*05dc*/ 	.word	0xffffffff


	//   ....[31]....
        /*05e0*/ 	.word	0xffffffff


	//   ....[32]....
        /*05e4*/ 	.word	0xffffffff


	//   ....[33]....
        /*05e8*/ 	.word	0xffffffff


	//   ....[34]....
        /*05ec*/ 	.word	0xffffffff


	//   ....[35]....
        /*05f0*/ 	.word	0xffffffff


	//   ....[36]....
        /*05f4*/ 	.word	0xffffffff


	//   ....[37]....
        /*05f8*/ 	.word	0xffffffff


	//   ....[38]....
        /*05fc*/ 	.word	0xffffffff


	//   ....[39]....
        /*0600*/ 	.word	0xffffffff


	//   ....[40]....
        /*0604*/ 	.word	0xffffffff


	//   ....[41]....
        /*0608*/ 	.word	0xffffffff


	//   ....[42]....
        /*060c*/ 	.word	0xffffffff


	//   ....[43]....
        /*0610*/ 	.word	0xffffffff


	//   ....[44]....
        /*0614*/ 	.word	0xffffffff


	//   ....[45]....
        /*0618*/ 	.word	0xffffffff


	//   ....[46]....
        /*061c*/ 	.word	0xffffffff


	//   ....[47]....
        /*0620*/ 	.word	0xffffffff


	//   ....[48]....
        /*0624*/ 	.word	0xffffffff


	//   ....[49]....
        /*0628*/ 	.word	0xffffffff


	//   ....[50]....
        /*062c*/ 	.word	0xffffffff


	//   ....[51]....
        /*0630*/ 	.word	0xffffffff


	//   ....[52]....
        /*0634*/ 	.word	0xffffffff


	//   ....[53]....
        /*0638*/ 	.word	0xffffffff


	//   ....[54]....
        /*063c*/ 	.word	0xffffffff


	//   ....[55]....
        /*0640*/ 	.word	0xffffffff


	//   ....[56]....
        /*0644*/ 	.word	0xffffffff


	//   ....[57]....
        /*0648*/ 	.word	0xffffffff


	//   ....[58]....
        /*064c*/ 	.word	0xffffffff


	//   ....[59]....
        /*0650*/ 	.word	0xffffffff


	//   ....[60]....
        /*0654*/ 	.word	0xffffffff


	//   ....[61]....
        /*0658*/ 	.word	0xffffffff


	//   ....[62]....
        /*065c*/ 	.word	0xffffffff


	//   ....[63]....
        /*0660*/ 	.word	0xffffffff


	//   ....[64]....
        /*0664*/ 	.word	0xffffffff


	//   ....[65]....
        /*0668*/ 	.word	0xffffffff


	//   ....[66]....
        /*066c*/ 	.word	0xffffffff


	//   ....[67]....
        /*0670*/ 	.word	0xffffffff


	//   ....[68]....
        /*0674*/ 	.word	0xffffffff


	//   ....[69]....
        /*0678*/ 	.word	0xffffffff


	//   ....[70]....
        /*067c*/ 	.word	0xffffffff


	//   ....[71]....
        /*0680*/ 	.word	0xffffffff


	//   ....[72]....
        /*0684*/ 	.word	0xffffffff


	//   ....[73]....
        /*0688*/ 	.word	0xffffffff


	//   ....[74]....
        /*068c*/ 	.word	0xffffffff


	//   ....[75]....
        /*0690*/ 	.word	0xffffffff


	//   ....[76]....
        /*0694*/ 	.word	0x0500000f


	//   ....[77]....
        /*0698*/ 	.word	0x0500000f


	//   ....[78]....
        /*069c*/ 	.word	0x0500000f


	//   ....[79]....
        /*06a0*/ 	.word	0x0500000f


	//   ....[80]....
        /*06a4*/ 	.word	0x0500000f


	//   ....[81]....
        /*06a8*/ 	.word	0x0500000f


	//   ....[82]....
        /*06ac*/ 	.word	0x0500000f


	//   ....[83]....
        /*06b0*/ 	.word	0x0500000f


	//   ....[84]....
        /*06b4*/ 	.word	0x0500000f


	//   ....[85]....
        /*06b8*/ 	.word	0x0500000f


	//   ....[86]....
        /*06bc*/ 	.word	0x0500000f


	//   ....[87]....
        /*06c0*/ 	.word	0x0500000f


	//   ....[88]....
        /*06c4*/ 	.word	0x0500000f


	//   ....[89]....
        /*06c8*/ 	.word	0x0500000f


	//   ....[90]....
        /*06cc*/ 	.word	0x0500000f


	//   ....[91]....
        /*06d0*/ 	.word	0x0500000f


	//   ....[92]....
        /*06d4*/ 	.word	0x0500000f


	//   ....[93]....
        /*06d8*/ 	.word	0x0500000f


	//   ....[94]....
        /*06dc*/ 	.word	0x0500000f


	//   ....[95]....
        /*06e0*/ 	.word	0x0500000f


	//   ....[96]....
        /*06e4*/ 	.word	0x0500000f


	//   ....[97]....
        /*06e8*/ 	.word	0x0500000f


	//   ....[98]....
        /*06ec*/ 	.word	0x0500000f


	//   ....[99]....
        /*06f0*/ 	.word	0x0500000f


	//   ....[100]....
        /*06f4*/ 	.word	0x0500000f


	//   ....[101]....
        /*06f8*/ 	.word	0x0500000f


	//   ....[102]....
        /*06fc*/ 	.word	0x0500000f


	//   ....[103]....
        /*0700*/ 	.word	0x0500000f


	//----- nvinfo : EIATTR_COOP_GROUP_INSTR_OFFSETS
	.align		4
.L_1655:
        /*0704*/ 	.byte	0x04, 0x28
        /*0706*/ 	.short	(.L_1657 - .L_1656)


	//   ....[0]....
.L_1656:
        /*0708*/ 	.word	0x00000060


	//   ....[1]....
        /*070c*/ 	.word	0x000001c0


	//   ....[2]....
        /*0710*/ 	.word	0x00000270


	//   ....[3]....
        /*0714*/ 	.word	0x00000430


	//   ....[4]....
        /*0718*/ 	.word	0x00000590


	//   ....[5]....
        /*071c*/ 	.word	0x000006b0


	//   ....[6]....
        /*0720*/ 	.word	0x00000810


	//   ....[7]....
        /*0724*/ 	.word	0x00005430


	//   ....[8]....
        /*0728*/ 	.word	0x00009400


	//   ....[9]....
        /*072c*/ 	.word	0x00009420


	//   ....[10]....
        /*0730*/ 	.word	0x00009d40


	//   ....[11]....
        /*0734*/ 	.word	0x00009d70


	//   ....[12]....
        /*0738*/ 	.word	0x0000c440


	//   ....[13]....
        /*073c*/ 	.word	0x0000c540


	//   ....[14]....
        /*0740*/ 	.word	0x0000cfc0


	//   ....[15]....
        /*0744*/ 	.word	0x0000d010


	//   ....[16]....
        /*0748*/ 	.word	0x0000f030


	//   ....[17]....
        /*074c*/ 	.word	0x0000f070


	//   ....[18]....
        /*0750*/ 	.word	0x0000f100


	//   ....[19]....
        /*0754*/ 	.word	0x0000f140


	//   ....[20]....
        /*0758*/ 	.word	0x00010a80


	//   ....[21]....
        /*075c*/ 	.word	0x00010b70


	//   ....[22]....
        /*0760*/ 	.word	0x00010b90


	//   ....[23]....
        /*0764*/ 	.word	0x00010c50


	//   ....[24]....
        /*0768*/ 	.word	0x00011570


	//   ....[25]....
        /*076c*/ 	.word	0x00011580


	//   ....[26]....
        /*0770*/ 	.word	0x00011590


	//   ....[27]....
        /*0774*/ 	.word	0x000115a0


	//   ....[28]....
        /*0778*/ 	.word	0x000115b0


	//   ....[29]....
        /*077c*/ 	.word	0x000115c0


	//   ....[30]....
        /*0780*/ 	.word	0x000115d0


	//   ....[31]....
        /*0784*/ 	.word	0x000115e0


	//   ....[32]....
        /*0788*/ 	.word	0x000115f0


	//   ....[33]....
        /*078c*/ 	.word	0x00011600


	//   ....[34]....
        /*0790*/ 	.word	0x00011610


	//   ....[35]....
        /*0794*/ 	.word	0x00011620


	//   ....[36]....
        /*0798*/ 	.word	0x00011630


	//   ....[37]....
        /*079c*/ 	.word	0x00011640


	//   ....[38]....
        /*07a0*/ 	.word	0x00011650


	//   ....[39]....
        /*07a4*/ 	.word	0x00011660


	//   ....[40]....
        /*07a8*/ 	.word	0x00012dd0


	//   ....[41]....
        /*07ac*/ 	.word	0x00012fc0


	//   ....[42]....
        /*07b0*/ 	.word	0x00012ff0


	//   ....[43]....
        /*07b4*/ 	.word	0x00013020


	//   ....[44]....
        /*07b8*/ 	.word	0x00013050


	//   ....[45]....
        /*07bc*/ 	.word	0x00013080


	//   ....[46]....
        /*07c0*/ 	.word	0x000130b0


	//   ....[47]....
        /*07c4*/ 	.word	0x00013220


	//   ....[48]....
        /*07c8*/ 	.word	0x00013250


	//   ....[49]....
        /*07cc*/ 	.word	0x00013280


	//   ....[50]....
        /*07d0*/ 	.word	0x000132b0


	//   ....[51]....
        /*07d4*/ 	.word	0x000132e0


	//   ....[52]....
        /*07d8*/ 	.word	0x00013310


	//   ....[53]....
        /*07dc*/ 	.word	0x000133c0


	//   ....[54]....
        /*07e0*/ 	.word	0x00013420


	//   ....[55]....
        /*07e4*/ 	.word	0x000134c0


	//   ....[56]....
        /*07e8*/ 	.word	0x000142b0


	//   ....[57]....
        /*07ec*/ 	.word	0x000158b0


	//   ....[58]....
        /*07f0*/ 	.word	0x000174f0


	//   ....[59]....
        /*07f4*/ 	.word	0x00017540


	//   ....[60]....
        /*07f8*/ 	.word	0x00017570


	//   ....[61]....
        /*07fc*/ 	.word	0x000175a0


	//   ....[62]....
        /*0800*/ 	.word	0x000175b0


	//   ....[63]....
        /*0804*/ 	.word	0x000175e0


	//   ....[64]....
        /*0808*/ 	.word	0x00017610


	//   ....[65]....
        /*080c*/ 	.word	0x00017640


	//   ....[66]....
        /*0810*/ 	.word	0x000177c0


	//   ....[67]....
        /*0814*/ 	.word	0x000177f0


	//   ....[68]....
        /*0818*/ 	.word	0x00017820


	//   ....[69]....
        /*081c*/ 	.word	0x00017850


	//   ....[70]....
        /*0820*/ 	.word	0x00017880


	//   ....[71]....
        /*0824*/ 	.word	0x000178b0


	//   ....[72]....
        /*0828*/ 	.word	0x00017970


	//   ....[73]....
        /*082c*/ 	.word	0x00017990


	//   ....[74]....
        /*0830*/ 	.word	0x00017a00


	//   ....[75]....
        /*0834*/ 	.word	0x000180a0


	//   ....[76]....
        /*0838*/ 	.word	0x00018510


	//   ....[77]....
        /*083c*/ 	.word	0x000185b0


	//   ....[78]....
        /*0840*/ 	.word	0x00018650


	//   ....[79]....
        /*0844*/ 	.word	0x000186f0


	//   ....[80]....
        /*0848*/ 	.word	0x000187d0


	//   ....[81]....
        /*084c*/ 	.word	0x00018870


	//   ....[82]....
        /*0850*/ 	.word	0x00018910


	//   ....[83]....
        /*0854*/ 	.word	0x000189b0


	//   ....[84]....
        /*0858*/ 	.word	0x00018cb0


	//   ....[85]....
        /*085c*/ 	.word	0x00018f90


	//   ....[86]....
        /*0860*/ 	.word	0x00019380


	//   ....[87]....
        /*0864*/ 	.word	0x00019420


	//   ....[88]....
        /*0868*/ 	.word	0x00019540


	//   ....[89]....
        /*086c*/ 	.word	0x000195b0


	//   ....[90]....
        /*0870*/ 	.word	0x00019620


	//   ....[91]....
        /*0874*/ 	.word	0x00019690


	//   ....[92]....
        /*0878*/ 	.word	0x00019700


	//   ....[93]....
        /*087c*/ 	.word	0x00019780


	//   ....[94]....
        /*0880*/ 	.word	0x00019810


	//   ....[95]....
        /*0884*/ 	.word	0x000198a0


	//   ....[96]....
        /*0888*/ 	.word	0x00019910


	//   ....[97]....
        /*088c*/ 	.word	0x00019980


	//   ....[98]....
        /*0890*/ 	.word	0x000199f0


	//   ....[99]....
        /*0894*/ 	.word	0x00019a70


	//   ....[100]....
        /*0898*/ 	.word	0x00019ae0


	//   ....[101]....
        /*089c*/ 	.word	0x00019b80


	//   ....[102]....
        /*08a0*/ 	.word	0x00019c10


	//   ....[103]....
        /*08a4*/ 	.word	0x00019d30


	//----- nvinfo : EIATTR_REG_RECONFIG
	.align		4
.L_1657:
        /*08a8*/ 	.byte	0x01, 0x54
	.zero		2


	//----- nvinfo : EIATTR_SYSCALL_OFFSETS
	.align		4
        /*08ac*/ 	.byte	0x04, 0x46
        /*08ae*/ 	.short	(.L_1659 - .L_1658)


	//   ....[0]....
.L_1658:
        /*08b0*/ 	.word	0x000018f0


	//   ....[1]....
        /*08b4*/ 	.word	0x00001a40


	//   ....[2]....
        /*08b8*/ 	.word	0x000055a0


	//   ....[3]....
        /*08bc*/ 	.word	0x00005930


	//   ....[4]....
        /*08c0*/ 	.word	0x00015190


	//   ....[5]....
        /*08c4*/ 	.word	0x00015300


	//   ....[6]....
        /*08c8*/ 	.word	0x00015430


	//   ....[7]....
        /*08cc*/ 	.word	0x00015560


	//----- nvinfo : EIATTR_MBARRIER_INSTR_OFFSETS
	.align		4
.L_1659:
        /*08d0*/ 	.byte	0x04, 0x39
        /*08d2*/ 	.short	(.L_1661 - .L_1660)


	//   ....[0]....
.L_1660:
        /*08d4*/ 	.word	0x000002e0
        /*08d8*/ 	.word	0x000000ff
        /*08dc*/ 	.word	0x00013200
        /*08e0*/ 	.short	0x0100
        /*08e2*/ 	.byte	0x08
	.zero		1


	//   ....[1]....
        /*08e4*/ 	.word	0x000002f0
        /*08e8*/ 	.word	0x000000ff
        /*08ec*/ 	.word	0x00013220
        /*08f0*/ 	.short	0x0100
        /*08f2*/ 	.byte	0x08
	.zero		1


	//   ....[2]....
        /*08f4*/ 	.word	0x000003e0
        /*08f8*/ 	.word	0x000000ff
        /*08fc*/ 	.word	0x00013230
        /*0900*/ 	.short	0x0100
        /*0902*/ 	.byte	0x08
	.zero		1


	//   ....[3]....
        /*0904*/ 	.word	0x000003f0
        /*0908*/ 	.word	0x000000ff
        /*090c*/ 	.word	0x00013240
        /*0910*/ 	.short	0x0100
        /*0912*/ 	.byte	0x08
	.zero		1


	//   ....[4]....
        /*0914*/ 	.word	0x00000400
        /*0918*/ 	.word	0x000000ff
        /*091c*/ 	.word	0x00013238
        /*0920*/ 	.short	0x0100
        /*0922*/ 	.byte	0x08
	.zero		1


	//   ....[5]....
        /*0924*/ 	.word	0x00000410
        /*0928*/ 	.word	0x000000ff
        /*092c*/ 	.word	0x00013248
        /*0930*/ 	.short	0x0100
        /*0932*/ 	.byte	0x08
	.zero		1


	//   ....[6]....
        /*0934*/ 	.word	0x00000540
        /*0938*/ 	.word	0x000000ff
        /*093c*/ 	.word	0x00013250
        /*0940*/ 	.short	0x0100
        /*0942*/ 	.byte	0x08
	.zero		1


	//   ....[7]....
        /*0944*/ 	.word	0x00000550
        /*0948*/ 	.word	0x000000ff
        /*094c*/ 	.word	0x00013260
        /*0950*/ 	.short	0x0100
        /*0952*/ 	.byte	0x08
	.zero		1


	//   ....[8]....
        /*0954*/ 	.word	0x00000560
        /*0958*/ 	.word	0x000000ff
        /*095c*/ 	.word	0x00013258
        /*0960*/ 	.short	0x0100
        /*0962*/ 	.byte	0x08
	.zero		1


	//   ....[9]....
        /*0964*/ 	.word	0x00000570
        /*0968*/ 	.word	0x000000ff
        /*096c*/ 	.word	0x00013268
        /*0970*/ 	.short	0x0100
        /*0972*/ 	.byte	0x08
	.zero		1


	//   ....[10]....
        /*0974*/ 	.word	0x00000660
        /*0978*/ 	.word	0x000000ff
        /*097c*/ 	.word	0x00013270
        /*0980*/ 	.short	0x0100
        /*0982*/ 	.byte	0x06
	.zero		1


	//   ....[11]....
        /*0984*/ 	.word	0x00000670
        /*0988*/ 	.word	0x000000ff
        /*098c*/ 	.word	0x00013280
        /*0990*/ 	.short	0x0100
        /*0992*/ 	.byte	0x06
	.zero		1


	//   ....[12]....
        /*0994*/ 	.word	0x00000680
        /*0998*/ 	.word	0x000000ff
        /*099c*/ 	.word	0x00013278
        /*09a0*/ 	.short	0x0100
        /*09a2*/ 	.byte	0x06
	.zero		1


	//   ....[13]....
        /*09a4*/ 	.word	0x00000690
        /*09a8*/ 	.word	0x000000ff
        /*09ac*/ 	.word	0x00013288
        /*09b0*/ 	.short	0x0100
        /*09b2*/ 	.byte	0x06
	.zero		1


	//   ....[14]....
        /*09b4*/ 	.word	0x000007c0
        /*09b8*/ 	.word	0x000000ff
        /*09bc*/ 	.word	0x00013290
        /*09c0*/ 	.short	0x0100
        /*09c2*/ 	.byte	0x08
	.zero		1


	//   ....[15]....
        /*09c4*/ 	.word	0x000007d0
        /*09c8*/ 	.word	0x000000ff
        /*09cc*/ 	.word	0x000132a0
        /*09d0*/ 	.short	0x0100
        /*09d2*/ 	.byte	0x08
	.zero		1


	//   ....[16]....
        /*09d4*/ 	.word	0x000007e0
        /*09d8*/ 	.word	0x000000ff
        /*09dc*/ 	.word	0x00013298
        /*09e0*/ 	.short	0x0100
        /*09e2*/ 	.byte	0x08
	.zero		1


	//   ....[17]....
        /*09e4*/ 	.word	0x000007f0
        /*09e8*/ 	.word	0x000000ff
        /*09ec*/ 	.word	0x000132a8
        /*09f0*/ 	.short	0x0100
        /*09f2*/ 	.byte	0x08
	.zero		1


	//   ....[18]....
        /*09f4*/ 	.word	0x00000920
        /*09f8*/ 	.word	0x000000ff
        /*09fc*/ 	.word	0x000132b0
        /*0a00*/ 	.short	0x0100
        /*0a02*/ 	.byte	0x08
	.zero		1


	//   ....[19]....
        /*0a04*/ 	.word	0x00000930
        /*0a08*/ 	.word	0x000000ff
        /*0a0c*/ 	.word	0x000132c0
        /*0a10*/ 	.short	0x0100
        /*0a12*/ 	.byte	0x08
	.zero		1


	//   ....[20]....
        /*0a14*/ 	.word	0x00000940
        /*0a18*/ 	.word	0x000000ff
        /*0a1c*/ 	.word	0x000132b8
        /*0a20*/ 	.short	0x0100
        /*0a22*/ 	.byte	0x08
	.zero		1


	//   ....[21]....
        /*0a24*/ 	.word	0x00000950
        /*0a28*/ 	.word	0x000000ff
        /*0a2c*/ 	.word	0x000132c8
        /*0a30*/ 	.short	0x0100
        /*0a32*/ 	.byte	0x08
	.zero		1


	//   ....[22]....
        /*0a34*/ 	.word	0x00002700
        /*0a38*/ 	.word	0x0000004b
        /*0a3c*/ 	.word	0x00013290
        /*0a40*/ 	.short	0x010a
        /*0a42*/ 	.byte	0x3f
	.zero		1


	//   ....[23]....
        /*0a44*/ 	.word	0x00003870
        /*0a48*/ 	.word	0x0000004b
        /*0a4c*/ 	.word	0x00013290
        /*0a50*/ 	.short	0x010a
        /*0a52*/ 	.byte	0x3f
	.zero		1


	//   ....[24]....
        /*0a54*/ 	.word	0x00004960
        /*0a58*/ 	.word	0x0000004b
        /*0a5c*/ 	.word	0x00013290
        /*0a60*/ 	.short	0x010a
        /*0a62*/ 	.byte	0x3f
	.zero		1


	//   ....[25]....
        /*0a64*/ 	.word	0x00004af0
        /*0a68*/ 	.word	0x00000004
        /*0a6c*/ 	.word	0x00000000
        /*0a70*/ 	.short	0x0101
        /*0a72*/ 	.byte	0x3f
	.zero		1


	//   ....[26]....
        /*0a74*/ 	.word	0x00004b30
        /*0a78*/ 	.word	0x0000004b
        /*0a7c*/ 	.word	0x000132b0
        /*0a80*/ 	.short	0x010a
        /*0a82*/ 	.byte	0x3f
	.zero		1


	//   ....[27]....
        /*0a84*/ 	.word	0x00004da0
        /*0a88*/ 	.word	0x0000004b
        /*0a8c*/ 	.word	0x00000000
        /*0a90*/ 	.short	0x0101
        /*0a92*/ 	.byte	0x3f
	.zero		1


	//   ....[28]....
        /*0a94*/ 	.word	0x00005640
        /*0a98*/ 	.word	0x00000010
        /*0a9c*/ 	.word	0x00013200
        /*0aa0*/ 	.short	0x010a
        /*0aa2*/ 	.byte	0x3f
	.zero		1


	//   ....[29]....
        /*0aa4*/ 	.word	0x00005690
        /*0aa8*/ 	.word	0x00000010
        /*0aac*/ 	.word	0x00013200
        /*0ab0*/ 	.short	0x010a
        /*0ab2*/ 	.byte	0x3f
	.zero		1


	//   ....[30]....
        /*0ab4*/ 	.word	0x00005f50
        /*0ab8*/ 	.word	0x00000010
        /*0abc*/ 	.word	0x00013200
        /*0ac0*/ 	.short	0x010a
        /*0ac2*/ 	.byte	0x3f
	.zero		1


	//   ....[31]....
        /*0ac4*/ 	.word	0x000073f0
        /*0ac8*/ 	.word	0x00000010
        /*0acc*/ 	.word	0x00013200
        /*0ad0*/ 	.short	0x010a
        /*0ad2*/ 	.byte	0x3f
	.zero		1


	//   ....[32]....
        /*0ad4*/ 	.word	0x00008510
        /*0ad8*/ 	.word	0x0000000c
        /*0adc*/ 	.word	0x00013230
        /*0ae0*/ 	.short	0x010a
        /*0ae2*/ 	.byte	0x3f
	.zero		1


	//   ....[33]....
        /*0ae4*/ 	.word	0x000085c0
        /*0ae8*/ 	.word	0x0000000c
        /*0aec*/ 	.word	0x00013230
        /*0af0*/ 	.short	0x010a
        /*0af2*/ 	.byte	0x3f
	.zero		1


	//   ....[34]....
        /*0af4*/ 	.word	0x0000a110
        /*0af8*/ 	.word	0x00000045
        /*0afc*/ 	.word	0x00000000
        /*0b00*/ 	.short	0x0101
        /*0b02*/ 	.byte	0x3f
	.zero		1


	//   ....[35]....
        /*0b04*/ 	.word	0x0000b2c0
        /*0b08*/ 	.word	0x0000000d
        /*0b0c*/ 	.word	0x00013230
        /*0b10*/ 	.short	0x010a
        /*0b12*/ 	.byte	0x3f
	.zero		1


	//   ....[36]....
        /*0b14*/ 	.word	0x0000b350
        /*0b18*/ 	.word	0x0000000d
        /*0b1c*/ 	.word	0x00013230
        /*0b20*/ 	.short	0x010a
        /*0b22*/ 	.byte	0x3f
	.zero		1


	//   ....[37]....
        /*0b24*/ 	.word	0x0000b910
        /*0b28*/ 	.word	0x00000014
        /*0b2c*/ 	.word	0x00013250
        /*0b30*/ 	.short	0x010a
        /*0b32*/ 	.byte	0x3f
	.zero		1


	//   ....[38]....
        /*0b34*/ 	.word	0x0000b960
        /*0b38*/ 	.word	0x00000014
        /*0b3c*/ 	.word	0x00013250
        /*0b40*/ 	.short	0x010a
        /*0b42*/ 	.byte	0x3f
	.zero		1


	//   ....[39]....
        /*0b44*/ 	.word	0x0000d790
        /*0b48*/ 	.word	0x0000000d
        /*0b4c*/ 	.word	0x00000000
        /*0b50*/ 	.short	0x0101
        /*0b52*/ 	.byte	0x3f
	.zero		1


	//   ....[40]....
        /*0b54*/ 	.word	0x0000dcf0
        /*0b58*/ 	.word	0x00000014
        /*0b5c*/ 	.word	0x00000000
        /*0b60*/ 	.short	0x0101
        /*0b62*/ 	.byte	0x3f
	.zero		1


	//   ....[41]....
        /*0b64*/ 	.word	0x0000e310
        /*0b68*/ 	.word	0x00000003
        /*0b6c*/ 	.word	0x00013230
        /*0b70*/ 	.short	0x010a
        /*0b72*/ 	.byte	0x3f
	.zero		1


	//   ....[42]....
        /*0b74*/ 	.word	0x0000e3a0
        /*0b78*/ 	.word	0x00000003
        /*0b7c*/ 	.word	0x00013230
        /*0b80*/ 	.short	0x010a
        /*0b82*/ 	.byte	0x3f
	.zero		1


	//   ....[43]....
        /*0b84*/ 	.word	0x0000e960
        /*0b88*/ 	.word	0x0000000d
        /*0b8c*/ 	.word	0x00013250
        /*0b90*/ 	.short	0x010a
        /*0b92*/ 	.byte	0x3f
	.zero		1


	//   ....[44]....
        /*0b94*/ 	.word	0x0000e9b0
        /*0b98*/ 	.word	0x0000000d
        /*0b9c*/ 	.word	0x00013250
        /*0ba0*/ 	.short	0x010a
        /*0ba2*/ 	.byte	0x3f
	.zero		1


	//   ....[45]....
        /*0ba4*/ 	.word	0x0000fa70
        /*0ba8*/ 	.word	0x00000014
        /*0bac*/ 	.word	0x00000000
        /*0bb0*/ 	.short	0x0101
        /*0bb2*/ 	.byte	0x3f
	.zero		1


	//   ....[46]....
        /*0bb4*/ 	.word	0x000106f0
        /*0bb8*/ 	.word	0x0000000d
        /*0bbc*/ 	.word	0x00000000
        /*0bc0*/ 	.short	0x0101
        /*0bc2*/ 	.byte	0x3f
	.zero		1


	//   ....[47]....
        /*0bc4*/ 	.word	0x00010770
        /*0bc8*/ 	.word	0x0000000d
        /*0bcc*/ 	.word	0x00013250
        /*0bd0*/ 	.short	0x010a
        /*0bd2*/ 	.byte	0x3f
	.zero		1


	//   ....[48]....
        /*0bd4*/ 	.word	0x000107c0
        /*0bd8*/ 	.word	0x0000000d
        /*0bdc*/ 	.word	0x00013250
        /*0be0*/ 	.short	0x010a
        /*0be2*/ 	.byte	0x3f
	.zero		1


	//   ....[49]....
        /*0be4*/ 	.word	0x00011040
        /*0be8*/ 	.word	0x00000000
        /*0bec*/ 	.word	0x00000000
        /*0bf0*/ 	.short	0x0101
        /*0bf2*/ 	.byte	0x3f
	.zero		1


	//   ....[50]....
        /*0bf4*/ 	.word	0x00011fc0
        /*0bf8*/ 	.word	0x00000000
        /*0bfc*/ 	.word	0x00000000
        /*0c00*/ 	.short	0x0101
        /*0c02*/ 	.byte	0x3f
	.zero		1


	//   ....[51]....
        /*0c04*/ 	.word	0x000143c0
        /*0c08*/ 	.word	0x00000005
        /*0c0c*/ 	.word	0x00013220
        /*0c10*/ 	.short	0x010a
        /*0c12*/ 	.byte	0x3f
	.zero		1


	//   ....[52]....
        /*0c14*/ 	.word	0x00014470
        /*0c18*/ 	.word	0x00000008
        /*0c1c*/ 	.word	0x000132a0
        /*0c20*/ 	.short	0x010a
        /*0c22*/ 	.byte	0x3f
	.zero		1


	//   ....[53]....
        /*0c24*/ 	.word	0x000146a0
        /*0c28*/ 	.word	0x00000008
        /*0c2c*/ 	.word	0x000132c0
        /*0c30*/ 	.short	0x010a
        /*0c32*/ 	.byte	0x3f
	.zero		1


	//   ....[54]....
        /*0c34*/ 	.word	0x000149f0
        /*0c38*/ 	.word	0x00000007
        /*0c3c*/ 	.word	0x000132a0
        /*0c40*/ 	.short	0x010a
        /*0c42*/ 	.byte	0x3f
	.zero		1


	//   ....[55]....
        /*0c44*/ 	.word	0x00014c10
        /*0c48*/ 	.word	0x00000007
        /*0c4c*/ 	.word	0x000132c0
        /*0c50*/ 	.short	0x010a
        /*0c52*/ 	.byte	0x3f
	.zero		1


	//   ....[56]....
        /*0c54*/ 	.word	0x00015ac0
        /*0c58*/ 	.word	0x00000005
        /*0c5c*/ 	.word	0x00013280
        /*0c60*/ 	.short	0x010a
        /*0c62*/ 	.byte	0x3f
	.zero		1


	//   ....[57]....
        /*0c64*/ 	.word	0x00015c70
        /*0c68*/ 	.word	0x00000005
        /*0c6c*/ 	.word	0x00013240
        /*0c70*/ 	.short	0x010a
        /*0c72*/ 	.byte	0x3f
	.zero		1


	//   ....[58]....
        /*0c74*/ 	.word	0x00015fb0
        /*0c78*/ 	.word	0x0000001c
        /*0c7c*/ 	.word	0x00013220
        /*0c80*/ 	.short	0x010a
        /*0c82*/ 	.byte	0x3f
	.zero		1


	//   ....[59]....
        /*0c84*/ 	.word	0x00016250
        /*0c88*/ 	.word	0x00000005
        /*0c8c*/ 	.word	0x00013280
        /*0c90*/ 	.short	0x010a
        /*0c92*/ 	.byte	0x3f
	.zero		1


	//   ....[60]....
        /*0c94*/ 	.word	0x00016490
        /*0c98*/ 	.word	0x00000005
        /*0c9c*/ 	.word	0x00013240
        /*0ca0*/ 	.short	0x010a
        /*0ca2*/ 	.byte	0x3f
	.zero		1


	//   ....[61]....
        /*0ca4*/ 	.word	0x00016750
        /*0ca8*/ 	.word	0x0000000d
        /*0cac*/ 	.word	0x00013270
        /*0cb0*/ 	.short	0x010a
        /*0cb2*/ 	.byte	0x3f
	.zero		1


	//   ....[62]....
        /*0cb4*/ 	.word	0x000167d0
        /*0cb8*/ 	.word	0x0000000d
        /*0cbc*/ 	.word	0x00013260
        /*0cc0*/ 	.short	0x010a
        /*0cc2*/ 	.byte	0x3f
	.zero		1


	//   ....[63]....
        /*0cc4*/ 	.word	0x00016bf0
        /*0cc8*/ 	.word	0x0000000d
        /*0ccc*/ 	.word	0x00013250
        /*0cd0*/ 	.short	0x0101
        /*0cd2*/ 	.byte	0x3f
	.zero		1


	//   ....[64]....
        /*0cd4*/ 	.word	0x00016c70
        /*0cd8*/ 	.word	0x00000003
        /*0cdc*/ 	.word	0x00000000
        /*0ce0*/ 	.short	0x0101
        /*0ce2*/ 	.byte	0x3f
	.zero		1


	//   ....[65]....
        /*0ce4*/ 	.word	0x00016e10
        /*0ce8*/ 	.word	0x00000000
        /*0cec*/ 	.word	0x00013270
        /*0cf0*/ 	.short	0x010a
        /*0cf2*/ 	.byte	0x3f
	.zero		1


	//   ....[66]....
        /*0cf4*/ 	.word	0x00016e80
        /*0cf8*/ 	.word	0x00000000
        /*0cfc*/ 	.word	0x00013260
        /*0d00*/ 	.short	0x010a
        /*0d02*/ 	.byte	0x3f
	.zero		1


	//   ....[67]....
        /*0d04*/ 	.word	0x000172b0
        /*0d08*/ 	.word	0x00000000
        /*0d0c*/ 	.word	0x00013250
        /*0d10*/ 	.short	0x0101
        /*0d12*/ 	.byte	0x3f
	.zero		1


	//   ....[68]....
        /*0d14*/ 	.word	0x00017340
        /*0d18*/ 	.word	0x00000002
        /*0d1c*/ 	.word	0x00000000
        /*0d20*/ 	.short	0x0101
        /*0d22*/ 	.byte	0x3f
	.zero		1


	//   ....[69]....
        /*0d24*/ 	.word	0x00018020
        /*0d28*/ 	.word	0x00000009
        /*0d2c*/ 	.word	0x00013220
        /*0d30*/ 	.short	0x010a
        /*0d32*/ 	.byte	0x3f
	.zero		1


	//   ....[70]....
        /*0d34*/ 	.word	0x000181b0
        /*0d38*/ 	.word	0x00000007
        /*0d3c*/ 	.word	0x00000000
        /*0d40*/ 	.short	0x010a
        /*0d42*/ 	.byte	0x3f
	.zero		1


	//   ....[71]....
        /*0d44*/ 	.word	0x00018220
        /*0d48*/ 	.word	0x00000003
        /*0d4c*/ 	.word	0x00000000
        /*0d50*/ 	.short	0x010a
        /*0d52*/ 	.byte	0x3f
	.zero		1


	//   ....[72]....
        /*0d54*/ 	.word	0x00018270
        /*0d58*/ 	.word	0x00000003
        /*0d5c*/ 	.word	0x00013260
        /*0d60*/ 	.short	0x010a
        /*0d62*/ 	.byte	0x3f
	.zero		1


	//   ....[73]....
        /*0d64*/ 	.word	0x000182c0
        /*0d68*/ 	.word	0x00000005
        /*0d6c*/ 	.word	0x00013260
        /*0d70*/ 	.short	0x010a
        /*0d72*/ 	.byte	0x3f
	.zero		1


	//   ....[74]....
        /*0d74*/ 	.word	0x00018300
        /*0d78*/ 	.word	0x00000003
        /*0d7c*/ 	.word	0x00013280
        /*0d80*/ 	.short	0x010a
        /*0d82*/ 	.byte	0x3f
	.zero		1


	//   ....[75]....
        /*0d84*/ 	.word	0x00018320
        /*0d88*/ 	.word	0x00000005
        /*0d8c*/ 	.word	0x00013280
        /*0d90*/ 	.short	0x010a
        /*0d92*/ 	.byte	0x3f
	.zero		1


	//   ....[76]....
        /*0d94*/ 	.word	0x00018380
        /*0d98*/ 	.word	0x0000004b
        /*0d9c*/ 	.word	0x00013290
        /*0da0*/ 	.short	0x010a
        /*0da2*/ 	.byte	0x3f
	.zero		1


	//   ....[77]....
        /*0da4*/ 	.word	0x000183d0
        /*0da8*/ 	.word	0x0000004b
        /*0dac*/ 	.word	0x00013290
        /*0db0*/ 	.short	0x010a
        /*0db2*/ 	.byte	0x3f
	.zero		1


	//   ....[78]....
        /*0db4*/ 	.word	0x00018420
        /*0db8*/ 	.word	0x0000004b
        /*0dbc*/ 	.word	0x00013290
        /*0dc0*/ 	.short	0x010a
        /*0dc2*/ 	.byte	0x3f
	.zero		1


	//   ....[79]....
        /*0dc4*/ 	.word	0x00018470
        /*0dc8*/ 	.word	0x0000004b
        /*0dcc*/ 	.word	0x000132b0
        /*0dd0*/ 	.short	0x010a
        /*0dd2*/ 	.byte	0x3f
	.zero		1


	//   ....[80]....
        /*0dd4*/ 	.word	0x00018730
        /*0dd8*/ 	.word	0x00000010
        /*0ddc*/ 	.word	0x00013200
        /*0de0*/ 	.short	0x010a
        /*0de2*/ 	.byte	0x3f
	.zero		1


	//   ....[81]....
        /*0de4*/ 	.word	0x000189f0
        /*0de8*/ 	.word	0x00000010
        /*0dec*/ 	.word	0x00013200
        /*0df0*/ 	.short	0x010a
        /*0df2*/ 	.byte	0x3f
	.zero		1


	//   ....[82]....
        /*0df4*/ 	.word	0x00018a40
        /*0df8*/ 	.word	0x0000000c
        /*0dfc*/ 	.word	0x00013230
        /*0e00*/ 	.short	0x010a
        /*0e02*/ 	.byte	0x3f
	.zero		1


	//   ....[83]....
        /*0e04*/ 	.word	0x00018a90
        /*0e08*/ 	.word	0x0000000d
        /*0e0c*/ 	.word	0x00013230
        /*0e10*/ 	.short	0x010a
        /*0e12*/ 	.byte	0x3f
	.zero		1


	//   ....[84]....
        /*0e14*/ 	.word	0x00018ae0
        /*0e18*/ 	.word	0x00000014
        /*0e1c*/ 	.word	0x00013250
        /*0e20*/ 	.short	0x010a
        /*0e22*/ 	.byte	0x3f
	.zero		1


	//   ....[85]....
        /*0e24*/ 	.word	0x00018b30
        /*0e28*/ 	.word	0x00000003
        /*0e2c*/ 	.word	0x00013230
        /*0e30*/ 	.short	0x010a
        /*0e32*/ 	.byte	0x3f
	.zero		1


	//   ....[86]....
        /*0e34*/ 	.word	0x00018b80
        /*0e38*/ 	.word	0x0000000d
        /*0e3c*/ 	.word	0x00013250
        /*0e40*/ 	.short	0x010a
        /*0e42*/ 	.byte	0x3f
	.zero		1


	//   ....[87]....
        /*0e44*/ 	.word	0x00018bd0
        /*0e48*/ 	.word	0x0000000d
        /*0e4c*/ 	.word	0x00013250
        /*0e50*/ 	.short	0x010a
        /*0e52*/ 	.byte	0x3f
	.zero		1


	//   ....[88]....
        /*0e54*/ 	.word	0x00018d70
        /*0e58*/ 	.word	0x00000005
        /*0e5c*/ 	.word	0x00013220
        /*0e60*/ 	.short	0x010a
        /*0e62*/ 	.byte	0x3f
	.zero		1


	//   ....[89]....
        /*0e64*/ 	.word	0x00018dc0
        /*0e68*/ 	.word	0x00000008
        /*0e6c*/ 	.word	0x000132a0
        /*0e70*/ 	.short	0x010a
        /*0e72*/ 	.byte	0x3f
	.zero		1


	//   ....[90]....
        /*0e74*/ 	.word	0x00018e10
        /*0e78*/ 	.word	0x00000008
        /*0e7c*/ 	.word	0x000132c0
        /*0e80*/ 	.short	0x010a
        /*0e82*/ 	.byte	0x3f
	.zero		1


	//   ....[91]....
        /*0e84*/ 	.word	0x00018e60
        /*0e88*/ 	.word	0x00000007
        /*0e8c*/ 	.word	0x000132a0
        /*0e90*/ 	.short	0x010a
        /*0e92*/ 	.byte	0x3f
	.zero		1


	//   ....[92]....
        /*0e94*/ 	.word	0x00018eb0
        /*0e98*/ 	.word	0x00000007
        /*0e9c*/ 	.word	0x000132c0
        /*0ea0*/ 	.short	0x010a
        /*0ea2*/ 	.byte	0x3f
	.zero		1


	//   ....[93]....
        /*0ea4*/ 	.word	0x00019050
        /*0ea8*/ 	.word	0x00000005
        /*0eac*/ 	.word	0x00013280
        /*0eb0*/ 	.short	0x010a
        /*0eb2*/ 	.byte	0x3f
	.zero		1


	//   ....[94]....
        /*0eb4*/ 	.word	0x000190a0
        /*0eb8*/ 	.word	0x00000005
        /*0ebc*/ 	.word	0x00013240
        /*0ec0*/ 	.short	0x010a
        /*0ec2*/ 	.byte	0x3f
	.zero		1


	//   ....[95]....
        /*0ec4*/ 	.word	0x000190f0
        /*0ec8*/ 	.word	0x0000001c
        /*0ecc*/ 	.word	0x00013220
        /*0ed0*/ 	.short	0x010a
        /*0ed2*/ 	.byte	0x3f
	.zero		1


	//   ....[96]....
        /*0ed4*/ 	.word	0x00019140
        /*0ed8*/ 	.word	0x00000005
        /*0edc*/ 	.word	0x00013280
        /*0ee0*/ 	.short	0x010a
        /*0ee2*/ 	.byte	0x3f
	.zero		1


	//   ....[97]....
        /*0ee4*/ 	.word	0x00019190
        /*0ee8*/ 	.word	0x00000005
        /*0eec*/ 	.word	0x00013240
        /*0ef0*/ 	.short	0x010a
        /*0ef2*/ 	.byte	0x3f
	.zero		1


	//   ....[98]....
        /*0ef4*/ 	.word	0x000191e0
        /*0ef8*/ 	.word	0x0000000d
        /*0efc*/ 	.word	0x00013270
        /*0f00*/ 	.short	0x010a
        /*0f02*/ 	.byte	0x3f
	.zero		1


	//   ....[99]....
        /*0f04*/ 	.word	0x00019230
        /*0f08*/ 	.word	0x0000000d
        /*0f0c*/ 	.word	0x00013260
        /*0f10*/ 	.short	0x010a
        /*0f12*/ 	.byte	0x3f
	.zero		1


	//   ....[100]....
        /*0f14*/ 	.word	0x00019280
        /*0f18*/ 	.word	0x00000000
        /*0f1c*/ 	.word	0x00013270
        /*0f20*/ 	.short	0x010a
        /*0f22*/ 	.byte	0x3f
	.zero		1


	//   ....[101]....
        /*0f24*/ 	.word	0x000192d0
        /*0f28*/ 	.word	0x00000000
        /*0f2c*/ 	.word	0x00013260
        /*0f30*/ 	.short	0x010a
        /*0f32*/ 	.byte	0x3f
	.zero		1


	//   ....[102]....
        /*0f34*/ 	.word	0x00019c50
        /*0f38*/ 	.word	0x00000009
        /*0f3c*/ 	.word	0x00013220
        /*0f40*/ 	.short	0x010a
        /*0f42*/ 	.byte	0x3f
	.zero		1


	//   ....[103]....
        /*0f44*/ 	.word	0x00019df0
        /*0f48*/ 	.word	0x00000007
        /*0f4c*/ 	.word	0x00000000
        /*0f50*/ 	.short	0x010a
        /*0f52*/ 	.byte	0x3f
	.zero		1


	//   ....[104]....
        /*0f54*/ 	.word	0x00019e40
        /*0f58*/ 	.word	0x00000003
        /*0f5c*/ 	.word	0x00000000
        /*0f60*/ 	.short	0x010a
        /*0f62*/ 	.byte	0x3f
	.zero		1


	//   ....[105]....
        /*0f64*/ 	.word	0x00019e90
        /*0f68*/ 	.word	0x00000003
        /*0f6c*/ 	.word	0x00013260
        /*0f70*/ 	.short	0x010a
        /*0f72*/ 	.byte	0x3f
	.zero		1


	//   ....[106]....
        /*0f74*/ 	.word	0x00019ee0
        /*0f78*/ 	.word	0x00000005
        /*0f7c*/ 	.word	0x00013260
        /*0f80*/ 	.short	0x010a
        /*0f82*/ 	.byte	0x3f
	.zero		1


	//   ....[107]....
        /*0f84*/ 	.word	0x00019f30
        /*0f88*/ 	.word	0x00000003
        /*0f8c*/ 	.word	0x00013280
        /*0f90*/ 	.short	0x010a
        /*0f92*/ 	.byte	0x3f
	.zero		1


	//----- nvinfo : EIATTR_NUM_MBARRIERS
	.align		4
.L_1661:
        /*0f94*/ 	.byte	0x03, 0x38
        /*0f96*/ 	.short	0x0016


	//----- nvinfo : EIATTR_EXIT_INSTR_OFFSETS
	.align		4
        /*0f98*/ 	.byte	0x04, 0x1c
        /*0f9a*/ 	.short	(.L_1663 - .L_1662)


	//   ....[0]....
.L_1662:
        /*0f9c*/ 	.word	0x00018370


	//----- nvinfo : EIATTR_MAX_THREADS
	.align		4
.L_1663:
        /*0fa0*/ 	.byte	0x04, 0x05
        /*0fa2*/ 	.short	(.L_1665 - .L_1664)
.L_1664:
        /*0fa4*/ 	.word	0x00000200
        /*0fa8*/ 	.word	0x00000001
        /*0fac*/ 	.word	0x00000001


	//----- nvinfo : EIATTR_CRS_STACK_SIZE
	.align		4
.L_1665:
        /*0fb0*/ 	.byte	0x04, 0x1e
        /*0fb2*/ 	.short	(.L_1667 - .L_1666)
.L_1666:
        /*0fb4*/ 	.word	0x00000000


	//----- nvinfo : EIATTR_CBANK_PARAM_SIZE
	.align		4
.L_1667:
        /*0fb8*/ 	.byte	0x03, 0x19
        /*0fba*/ 	.short	0x0a70


	//----- nvinfo : EIATTR_PARAM_CBANK
	.align		4
        /*0fbc*/ 	.byte	0x04, 0x0a
        /*0fbe*/ 	.short	(.L_1669 - .L_1668)
	.align		4
.L_1668:
        /*0fc0*/ 	.word	index@(.nv.constant0._ZN7cutlass13device_kernelIN5flash11enable_sm90INS1_16FlashAttnFwdSm90INS1_25CollectiveMainloopFwdSm90ILi2EN4cute5tupleIJNS5_1CILi1EEES8_S8_EEENS6_IJNS7_ILi192EEENS7_ILi160EEENS7_ILi64EEEEEELi64ENS_12float_e4m3_tEfNS_4arch4Sm90ELb1ELb0ELb0ELb1ELb0ELb1ELb0ELb1ELb1ELb0ELb0ELb0EEENS1_21CollectiveEpilogueFwdINS6_IJSA_SC_SB_EEES9_NS_10bfloat16_tESG_Li384ELb1ELb0ELb0ELb1EEENS1_36VarlenDynamicPersistentTileSchedulerILi192ELi160ELi384ELi128ELb0ELb0ELb1ELb1ELb1ELb1EEEEEEEEEvNT_6ParamsE)
        /*0fc4*/ 	.short	0x0210
        /*0fc6*/ 	.short	0x0a70


	//----- nvinfo : EIATTR_SW_WAR
	.align		4
.L_1669:
        /*0fc8*/ 	.byte	0x04, 0x36
        /*0fca*/ 	.short	(.L_1671 - .L_1670)
.L_1670:
        /*0fcc*/ 	.word	0x00000008
.L_1671:


//--------------------- .nv.callgraph             --------------------------
	.section	.nv.callgraph,"",@"SHT_CUDA_CALLGRAPH"
	.align	4
	.sectionentsize	8
	.align		4
        /*0000*/ 	.word	0x00000000
	.align		4
        /*0004*/ 	.word	0xffffffff
	.align		4
        /*0008*/ 	.word	index@(_ZN7cutlass13device_kernelIN5flash11enable_sm90INS1_16FlashAttnFwdSm90INS1_25CollectiveMainloopFwdSm90ILi2EN4cute5tupleIJNS5_1CILi1EEES8_S8_EEENS6_IJNS7_ILi128EEESA_NS7_ILi256EEEEEELi256ENS_12float_e4m3_tEfNS_4arch4Sm90ELb0ELb0ELb0ELb0ELb0ELb0ELb0ELb1ELb1ELb0ELb0ELb0EEENS1_21CollectiveEpilogueFwdINS6_IJSA_SB_SA_EEES9_NS_10bfloat16_tESF_Li256ELb0ELb0ELb0ELb1EEENS1_29StaticPersistentTileSchedulerILb0EEEEEEEEEvNT_6ParamsE)
	.align		4
        /*000c*/ 	.word	index@(__assertfail)
	.align		4
        /*0010*/ 	.word	index@(_ZN7cutlass13device_kernelIN5flash11enable_sm90INS1_16FlashAttnFwdSm90INS1_25CollectiveMainloopFwdSm90ILi2EN4cute5tupleIJNS5_1CILi1EEES8_S8_EEENS6_IJNS7_ILi128EEESA_NS7_ILi256EEEEEELi256ENS_12float_e4m3_tEfNS_4arch4Sm90ELb0ELb0ELb0ELb1ELb0ELb0ELb0ELb1ELb1ELb0ELb0ELb0EEENS1_21CollectiveEpilogueFwdINS6_IJSA_SB_SA_EEES9_NS_10bfloat16_tESF_Li256ELb1ELb0ELb0ELb1EEENS1_36VarlenDynamicPersistentTileSchedulerILi128ELi128ELi256ELi128ELb0ELb0ELb1ELb0ELb1ELb1EEEEEEEEEvNT_6ParamsE)
	.align		4
        /*0014*/ 	.word	index@(__assertfail)
	.align		4
        /*0018*/ 	.word	index@(_ZN7cutlass13device_kernelIN5flash11enable_sm90INS1_16FlashAttnFwdSm90INS1_25CollectiveMainloopFwdSm90ILi2EN4cute5tupleIJNS5_1CILi1EEES8_S8_EEENS6_IJNS7_ILi128EEESA_NS7_ILi256EEEEEELi256ENS_12float_e4m3_tEfNS_4arch4Sm90ELb0ELb0ELb0ELb1ELb0ELb1ELb0ELb1ELb1ELb0ELb0ELb0EEENS1_21CollectiveEpilogueFwdINS6_IJSA_SB_SA_EEES9_NS_10bfloat16_tESF_Li256ELb1ELb0ELb0ELb1EEENS1_36VarlenDynamicPersistentTileSchedulerILi128ELi128ELi256ELi128ELb0ELb0ELb1ELb0ELb1ELb1EEEEEEEEEvNT_6ParamsE)
	.align		4
        /*001c*/ 	.word	index@(__assertfail)
	.align		4
        /*0020*/ 	.word	index@(_ZN7cutlass13device_kernelIN5flash11enable_sm90INS1_16FlashAttnFwdSm90INS1_25CollectiveMainloopFwdSm90ILi2EN4cute5tupleIJNS5_1CILi1EEES8_S8_EEENS6_IJNS7_ILi128EEENS7_ILi64EEENS7_ILi256EEEEEELi256ENS_12float_e4m3_tEfNS_4arch4Sm90ELb0ELb1ELb0ELb0ELb0ELb0ELb0ELb1ELb1ELb0ELb0ELb0EEENS1_21CollectiveEpilogueFwdINS6_IJSA_SC_SB_EEES9_NS_10bfloat16_tESG_Li256ELb0ELb0ELb0ELb1EEENS1_30DynamicPersistentTileSchedulerILi256ELi128ELb0ELb0ELb1EEEEEEEEEvNT_6ParamsE)
	.align		4
        /*0024*/ 	.word	index@(__assertfail)
	.align		4
        /*0028*/ 	.word	index@(_ZN7cutlass13device_kernelIN5flash11enable_sm90INS1_16FlashAttnFwdSm90INS1_25CollectiveMainloopFwdSm90ILi2EN4cute5tupleIJNS5_1CILi1EEES8_S8_EEENS6_IJNS7_ILi128EEENS7_ILi64EEENS7_ILi256EEEEEELi256ENS_12float_e4m3_tEfNS_4arch4Sm90ELb0ELb1ELb0ELb1ELb0ELb0ELb0ELb1ELb1ELb0ELb0ELb0EEENS1_21CollectiveEpilogueFwdINS6_IJSA_SC_SB_EEES9_NS_10bfloat16_tESG_Li256ELb1ELb0ELb0ELb1EEENS1_36VarlenDynamicPersistentTileSchedulerILi128ELi64ELi256ELi128ELb0ELb0ELb1ELb1ELb0ELb1EEEEEEEEEvNT_6ParamsE)
	.align		4
        /*002c*/ 	.word	index@(__assertfail)
	.align		4
        /*0030*/ 	.word	index@(_ZN7cutlass13device_kernelIN5flash11enable_sm90INS1_16FlashAttnFwdSm90INS1_25CollectiveMainloopFwdSm90ILi2EN4cute5tupleIJNS5_1CILi1EEES8_S8_EEENS6_IJNS7_ILi128EEENS7_ILi64EEENS7_ILi256EEEEEELi256ENS_12float_e4m3_tEfNS_4arch4Sm90ELb0ELb1ELb0ELb1ELb0ELb1ELb0ELb1ELb1ELb0ELb0ELb0EEENS1_21CollectiveEpilogueFwdINS6_IJSA_SC_SB_EEES9_NS_10bfloat16_tESG_Li256ELb1ELb0ELb0ELb1EEENS1_36VarlenDynamicPersistentTileSchedulerILi128ELi64ELi256ELi128ELb0ELb0ELb1ELb1ELb0ELb1EEEEEEEEEvNT_6ParamsE)
	.align		4
        /*0034*/ 	.word	index@(__assertfail)
	.align		4
        /*0038*/ 	.word	index@(_ZN7cutlass13device_kernelIN5flash11enable_sm90INS1_16FlashAttnFwdSm90INS1_25CollectiveMainloopFwdSm90ILi2EN4cute5tupleIJNS5_1CILi1EEES8_S8_EEENS6_IJNS7_ILi128EEESA_NS7_ILi256EEEEEELi256ENS_12float_e4m3_tEfNS_4arch4Sm90ELb1ELb0ELb0ELb0ELb0ELb0ELb0ELb1ELb1ELb0ELb0ELb0EEENS1_21CollectiveEpilogueFwdINS6_IJSA_SB_SA_EEES9_NS_10bfloat16_tESF_Li256ELb0ELb0ELb0ELb1EEENS1_30DynamicPersistentTileSchedulerILi256ELi128ELb0ELb0ELb1EEEEEEEEEvNT_6ParamsE)
	.align		4
        /*003c*/ 	.word	index@(__assertfail)
	.align		4
        /*0040*/ 	.word	index@(_ZN7cutlass13device_kernelIN5flash11enable_sm90INS1_16FlashAttnFwdSm90INS1_25CollectiveMainloopFwdSm90ILi2EN4cute5tupleIJNS5_1CILi1EEES8_S8_EEENS6_IJNS7_ILi128EEESA_NS7_ILi256EEEEEELi256ENS_12float_e4m3_tEfNS_4arch4Sm90ELb1ELb0ELb0ELb1ELb0ELb0ELb0ELb1ELb1ELb0ELb0ELb0EEENS1_21CollectiveEpilogueFwdINS6_IJSA_SB_SA_EEES9_NS_10bfloat16_tESF_Li256ELb1ELb0ELb0ELb1EEENS1_36VarlenDynamicPersistentTileSchedulerILi128ELi128ELi256ELi128ELb0ELb0ELb1ELb1ELb1ELb1EEEEEEEEEvNT_6ParamsE)
	.align		4
        /*0044*/ 	.word	index@(__assertfail)
	.align		4
        /*0048*/ 	.word	index@(_ZN7cutlass13device_kernelIN5flash11enable_sm90INS1_16FlashAttnFwdSm90INS1_25CollectiveMainloopFwdSm90ILi2EN4cute5tupleIJNS5_1CILi1EEES8_S8_EEENS6_IJNS7_ILi128EEESA_NS7_ILi256EEEEEELi256ENS_12float_e4m3_tEfNS_4arch4Sm90ELb1ELb0ELb0ELb1ELb0ELb1ELb0ELb1ELb1ELb0ELb0ELb0EEENS1_21CollectiveEpilogueFwdINS6_IJSA_SB_SA_EEES9_NS_10bfloat16_tESF_Li256ELb1ELb0ELb0ELb1EEENS1_36VarlenDynamicPersistentTileSchedulerILi128ELi128ELi256ELi128ELb0ELb0ELb1ELb1ELb1ELb1EEEEEEEEEvNT_6ParamsE)
	.align		4
        /*004c*/ 	.word	index@(__assertfail)
	.align		4
        /*0050*/ 	.word	index@(_ZN7cutlass13device_kernelIN5flash11enable_sm90INS1_16FlashAttnFwdSm90INS1_25CollectiveMainloopFwdSm90ILi2EN4cute5tupleIJNS5_1CILi1EEES8_S8_EEENS6_IJNS7_ILi128EEENS7_ILi160EEENS7_ILi192EEEEEELi192ENS_12float_e4m3_tEfNS_4arch4Sm90ELb0ELb0ELb0ELb0ELb0ELb0ELb0ELb1ELb1ELb0ELb0ELb0EEENS1_21CollectiveEpilogueFwdINS6_IJSA_SC_SB_EEES9_NS_10bfloat16_tESG_Li256ELb0ELb0ELb0ELb1EEENS1_29StaticPersistentTileSchedulerILb0EEEEEEEEEvNT_6ParamsE)
	.align		4
        /*0054*/ 	.word	index@(__assertfail)
	.align		4
        /*0058*/ 	.word	index@(_ZN7cutlass13device_kernelIN5flash11enable_sm90INS1_16FlashAttnFwdSm90INS1_25CollectiveMainloopFwdSm90ILi2EN4cute5tupleIJNS5_1CILi2EEENS7_ILi1EEES9_EEENS6_IJNS7_ILi128EEENS7_ILi160EEENS7_ILi192EEEEEELi192ENS_12float_e4m3_tEfNS_4arch4Sm90ELb0ELb0ELb0ELb0ELb0ELb0ELb0ELb1ELb1ELb0ELb0ELb0EEENS1_21CollectiveEpilogueFwdINS6_IJSB_SD_SC_EEESA_NS_10bfloat16_tESH_Li256ELb0ELb0ELb0ELb1EEENS1_29StaticPersistentTileSchedulerILb0EEEEEEEEEvNT_6ParamsE)
	.align		4
        /*005c*/ 	.word	index@(__assertfail)
	.align		4
        /*0060*/ 	.word	index@(_ZN7cutlass13device_kernelIN5flash11enable_sm90INS1_16FlashAttnFwdSm90INS1_25CollectiveMainloopFwdSm90ILi2EN4cute5tupleIJNS5_1CILi1EEES8_S8_EEENS6_IJNS7_ILi128EEENS7_ILi160EEENS7_ILi192EEEEEELi192ENS_12float_e4m3_tEfNS_4arch4Sm90ELb0ELb0ELb0ELb1ELb0ELb0ELb0ELb1ELb1ELb0ELb0ELb0EEENS1_21CollectiveEpilogueFwdINS6_IJSA_SC_SB_EEES9_NS_10bfloat16_tESG_Li256ELb1ELb0ELb0ELb1EEENS1_36VarlenDynamicPersistentTileSchedulerILi128ELi160ELi256ELi128ELb0ELb0ELb1ELb0ELb1ELb1EEEEEEEEEvNT_6ParamsE)
	.align		4
        /*0064*/ 	.word	index@(__assertfail)
	.align		4
        /*0068*/ 	.word	index@(_ZN7cutlass13device_kernelIN5flash11enable_sm90INS1_16FlashAttnFwdSm90INS1_25CollectiveMainloopFwdSm90ILi2EN4cute5tupleIJNS5_1CILi1EEES8_S8_EEENS6_IJNS7_ILi128EEENS7_ILi160EEENS7_ILi192EEEEEELi192ENS_12float_e4m3_tEfNS_4arch4Sm90ELb0ELb0ELb0ELb1ELb0ELb1ELb0ELb1ELb1ELb0ELb0ELb0EEENS1_21CollectiveEpilogueFwdINS6_IJSA_SC_SB_EEES9_NS_10bfloat16_tESG_Li256ELb1ELb0ELb0ELb1EEENS1_36VarlenDynamicPersistentTileSchedulerILi128ELi160ELi256ELi128ELb0ELb0ELb1ELb0ELb1ELb1EEEEEEEEEvNT_6ParamsE)
	.align		4
        /*006c*/ 	.word	index@(__assertfail)
	.align		4
        /*0070*/ 	.word	index@(_ZN7cutlass13device_kernelIN5flash11enable_sm90INS1_16FlashAttnFwdSm90INS1_25CollectiveMainloopFwdSm90ILi2EN4cute5tupleIJNS5_1CILi1EEES8_S8_EEENS6_IJNS7_ILi128EEENS7_ILi160EEENS7_ILi192EEEEEELi192ENS_12float_e4m3_tEfNS_4arch4Sm90ELb0ELb1ELb0ELb0ELb0ELb0ELb0ELb1ELb1ELb0ELb0ELb0EEENS1_21CollectiveEpilogueFwdINS6_IJSA_SC_SB_EEES9_NS_10bfloat16_tESG_Li256ELb0ELb0ELb0ELb1EEENS1_30DynamicPersistentTileSchedulerILi256ELi128ELb0ELb0ELb1EEEEEEEEEvNT_6ParamsE)
	.align		4
        /*0074*/ 	.word	index@(__assertfail)
	.align		4
        /*0078*/ 	.word	index@(_ZN7cutlass13device_kernelIN5flash11enable_sm90INS1_16FlashAttnFwdSm90INS1_25CollectiveMainloopFwdSm90ILi2EN4cute5tupleIJNS5_1CILi1EEES8_S8_EEENS6_IJNS7_ILi128EEENS7_ILi160EEENS7_ILi192EEEEEELi192ENS_12float_e4m3_tEfNS_4arch4Sm90ELb0ELb1ELb0ELb1ELb0ELb0ELb0ELb1ELb1ELb0ELb0ELb0EEENS1_21CollectiveEpilogueFwdINS6_IJSA_SC_SB_EEES9_NS_10bfloat16_tESG_Li256ELb1ELb0ELb0ELb1EEENS1_36VarlenDynamicPersistentTileSchedulerILi128ELi160ELi256ELi128ELb0ELb0ELb1ELb1ELb0ELb1EEEEEEEEEvNT_6ParamsE)
	.align		4
        /*007c*/ 	.word	index@(__assertfail)
	.align		4
        /*0080*/ 	.word	index@(_ZN7cutlass13device_kernelIN5flash11enable_sm90INS1_16FlashAttnFwdSm90INS1_25CollectiveMainloopFwdSm90ILi2EN4cute5tupleIJNS5_1CILi1EEES8_S8_EEENS6_IJNS7_ILi128EEENS7_ILi160EEENS7_ILi192EEEEEELi192ENS_12float_e4m3_tEfNS_4arch4Sm90ELb0ELb1ELb0ELb1ELb0ELb1ELb0ELb1ELb1ELb0ELb0ELb0EEENS1_21CollectiveEpilogueFwdINS6_IJSA_SC_SB_EEES9_NS_10bfloat16_tESG_Li256ELb1ELb0ELb0ELb1EEENS1_36VarlenDynamicPersistentTileSchedulerILi128ELi160ELi256ELi128ELb0ELb0ELb1ELb1ELb0ELb1EEEEEEEEEvNT_6ParamsE)
	.align		4
        /*0084*/ 	.word	index@(__assertfail)
	.align		4
        /*0088*/ 	.word	index@(_ZN7cutlass13device_kernelIN5flash11enable_sm90INS1_16FlashAttnFwdSm90INS1_25CollectiveMainloopFwdSm90ILi2EN4cute5tupleIJNS5_1CILi1EEES8_S8_EEENS6_IJNS7_ILi128EEENS7_ILi160EEENS7_ILi192EEEEEELi192ENS_12float_e4m3_tEfNS_4arch4Sm90ELb1ELb0ELb0ELb0ELb0ELb0ELb0ELb1ELb1ELb0ELb0ELb0EEENS1_21CollectiveEpilogueFwdINS6_IJSA_SC_SB_EEES9_NS_10bfloat16_tESG_Li256ELb0ELb0ELb0ELb1EEENS1_30DynamicPersistentTileSchedulerILi256ELi128ELb0ELb0ELb1EEEEEEEEEvNT_6ParamsE)
	.align		4
        /*008c*/ 	.word	index@(__assertfail)
	.align		4
        /*0090*/ 	.word	index@(_ZN7cutlass13device_kernelIN5flash11enable_sm90INS1_16FlashAttnFwdSm90INS1_25CollectiveMainloopFwdSm90ILi2EN4cute5tupleIJNS5_1CILi1EEES8_S8_EEENS6_IJNS7_ILi128EEENS7_ILi160EEENS7_ILi192EEEEEELi192ENS_12float_e4m3_tEfNS_4arch4Sm90ELb1ELb0ELb0ELb1ELb0ELb0ELb0ELb1ELb1ELb0ELb0ELb0EEENS1_21CollectiveEpilogueFwdINS6_IJSA_SC_SB_EEES9_NS_10bfloat16_tESG_Li256ELb1ELb0ELb0ELb1EEENS1_36VarlenDynamicPersistentTileSchedulerILi128ELi160ELi256ELi128ELb0ELb0ELb1ELb1ELb1ELb1EEEEEEEEEvNT_6ParamsE)
	.align		4
        /*0094*/ 	.word	index@(__assertfail)
	.align		4
        /*0098*/ 	.word	index@(_ZN7cutlass13device_kernelIN5flash11enable_sm90INS1_16FlashAttnFwdSm90INS1_25CollectiveMainloopFwdSm90ILi2EN4cute5tupleIJNS5_1CILi1EEES8_S8_EEENS6_IJNS7_ILi128EEENS7_ILi160EEENS7_ILi192EEEEEELi192ENS_12float_e4m3_tEfNS_4arch4Sm90ELb1ELb0ELb0ELb1ELb0ELb1ELb0ELb1ELb1ELb0ELb0ELb0EEENS1_21CollectiveEpilogueFwdINS6_IJSA_SC_SB_EEES9_NS_10bfloat16_tESG_Li256ELb1ELb0ELb0ELb1EEENS1_36VarlenDynamicPersistentTileSchedulerILi128ELi160ELi256ELi128ELb0ELb0ELb1ELb1ELb1ELb1EEEEEEEEEvNT_6ParamsE)
	.align		4
        /*009c*/ 	.word	index@(__assertfail)
	.align		4
        /*00a0*/ 	.word	index@(_ZN7cutlass13device_kernelIN5flash11enable_sm90INS1_16FlashAttnFwdSm90INS1_25CollectiveMainloopFwdSm90ILi2EN4cute5tupleIJNS5_1CILi1EEES8_S8_EEENS6_IJNS7_ILi128EEENS7_ILi224EEESA_EEELi128ENS_12float_e4m3_tEfNS_4arch4Sm90ELb0ELb0ELb0ELb0ELb0ELb0ELb0ELb1ELb1ELb0ELb0ELb0EEENS1_21CollectiveEpilogueFwdINS6_IJSA_SA_SB_EEES9_NS_10bfloat16_tESF_Li256ELb0ELb0ELb0ELb1EEENS1_29StaticPersistentTileSchedulerILb0EEEEEEEEEvNT_6ParamsE)
	.align		4
        /*00a4*/ 	.word	index@(__assertfail)
	.align		4
        /*00a8*/ 	.word	index@(_ZN7cutlass13device_kernelIN5flash11enable_sm90INS1_16FlashAttnFwdSm90INS1_25CollectiveMainloopFwdSm90ILi2EN4cute5tupleIJNS5_1CILi1EEES8_S8_EEENS6_IJNS7_ILi128EEENS7_ILi224EEESA_EEELi128ENS_12float_e4m3_tEfNS_4arch4Sm90ELb0ELb0ELb0ELb1ELb0ELb0ELb0ELb1ELb1ELb0ELb0ELb0EEENS1_21CollectiveEpilogueFwdINS6_IJSA_SA_SB_EEES9_NS_10bfloat16_tESF_Li256ELb1ELb0ELb0ELb1EEENS1_36VarlenDynamicPersistentTileSchedulerILi128ELi224ELi256ELi128ELb0ELb0ELb1ELb0ELb1ELb1EEEEEEEEEvNT_6ParamsE)
	.align		4
        /*00ac*/ 	.word	index@(__assertfail)
	.align		4
        /*00b0*/ 	.word	index@(_ZN7cutlass13device_kernelIN5flash11enable_sm90INS1_16FlashAttnFwdSm90INS1_25CollectiveMainloopFwdSm90ILi2EN4cute5tupleIJNS5_1CILi1EEES8_S8_EEENS6_IJNS7_ILi128EEENS7_ILi224EEESA_EEELi128ENS_12float_e4m3_tEfNS_4arch4Sm90ELb0ELb0ELb0ELb1ELb0ELb1ELb0ELb1ELb1ELb0ELb0ELb0EEENS1_21CollectiveEpilogueFwdINS6_IJSA_SA_SB_EEES9_NS_10bfloat16_tESF_Li256ELb1ELb0ELb0ELb1EEENS1_36VarlenDynamicPersistentTileSchedulerILi128ELi224ELi256ELi128ELb0ELb0ELb1ELb0ELb1ELb1EEEEEEEEEvNT_6ParamsE)
	.align		4
        /*00b4*/ 	.word	index@(__assertfail)
	.align		4
        /*00b8*/ 	.word	index@(_ZN7cutlass13device_kernelIN5flash11enable_sm90INS1_16FlashAttnFwdSm90INS1_25CollectiveMainloopFwdSm90ILi2EN4cute5tupleIJNS5_1CILi1EEES8_S8_EEENS6_IJNS7_ILi128EEENS7_ILi224EEESA_EEELi128ENS_12float_e4m3_tEfNS_4arch4Sm90ELb0ELb1ELb0ELb0ELb0ELb0ELb0ELb1ELb1ELb0ELb0ELb0EEENS1_21CollectiveEpilogueFwdINS6_IJSA_SA_SB_EEES9_NS_10bfloat16_tESF_Li256ELb0ELb0ELb0ELb1EEENS1_30DynamicPersistentTileSchedulerILi256ELi128ELb0ELb0ELb1EEEEEEEEEvNT_6ParamsE)
	.align		4
        /*00bc*/ 	.word	index@(__assertfail)
	.align		4
        /*00c0*/ 	.word	index@(_ZN7cutlass13device_kernelIN5flash11enable_sm90INS1_16FlashAttnFwdSm90INS1_25CollectiveMainloopFwdSm90ILi2EN4cute5tupleIJNS5_1CILi1EEES8_S8_EEENS6_IJNS7_ILi128EEENS7_ILi224EEESA_EEELi128ENS_12float_e4m3_tEfNS_4arch4Sm90ELb0ELb1ELb0ELb1ELb0ELb0ELb0ELb1ELb1ELb0ELb0ELb0EEENS1_21CollectiveEpilogueFwdINS6_IJSA_SA_SB_EEES9_NS_10bfloat16_tESF_Li256ELb1ELb0ELb0ELb1EEENS1_36VarlenDynamicPersistentTileSchedulerILi128ELi224ELi256ELi128ELb0ELb0ELb1ELb1ELb0ELb1EEEEEEEEEvNT_6ParamsE)
	.align		4
        /*00c4*/ 	.word	index@(__assertfail)
	.align		4
        /*00c8*/ 	.word	index@(_ZN7cutlass13device_kernelIN5flash11enable_sm90INS1_16FlashAttnFwdSm90INS1_25CollectiveMainloopFwdSm90ILi2EN4cute5tupleIJNS5_1CILi1EEES8_S8_EEENS6_IJNS7_ILi128EEENS7_ILi224EEESA_EEELi128ENS_12float_e4m3_tEfNS_4arch4Sm90ELb0ELb1ELb0ELb1ELb0ELb1ELb0ELb1ELb1ELb0ELb0ELb0EEENS1_21CollectiveEpilogueFwdINS6_IJSA_SA_SB_EEES9_NS_10bfloat16_tESF_Li256ELb1ELb0ELb0ELb1EEENS1_36VarlenDynamicPersistentTileSchedulerILi128ELi224ELi256ELi128ELb0ELb0ELb1ELb1ELb0ELb1EEEEEEEEEvNT_6ParamsE)
	.align		4
        /*00cc*/ 	.word	index@(__assertfail)
	.align		4
        /*00d0*/ 	.word	index@(_ZN7cutlass13device_kernelIN5flash11enable_sm90INS1_16FlashAttnFwdSm90INS1_25CollectiveMainloopFwdSm90ILi2EN4cute5tupleIJNS5_1CILi1EEES8_S8_EEENS6_IJNS7_ILi128EEENS7_ILi224EEESA_EEELi128ENS_12float_e4m3_tEfNS_4arch4Sm90ELb1ELb0ELb0ELb0ELb0ELb0ELb0ELb1ELb1ELb0ELb0ELb0EEENS1_21CollectiveEpilogueFwdINS6_IJSA_SA_SB_EEES9_NS_10bfloat16_tESF_Li256ELb0ELb0ELb0ELb1EEENS1_30DynamicPersistentTileSchedulerILi256ELi128ELb0ELb0ELb1EEEEEEEEEvNT_6ParamsE)
	.align		4
        /*00d4*/ 	.word	index@(__assertfail)
	.align		4
        /*00d8*/ 	.word	index@(_ZN7cutlass13device_kernelIN5flash11enable_sm90INS1_16FlashAttnFwdSm90INS1_25CollectiveMainloopFwdSm90ILi2EN4cute5tupleIJNS5_1CILi1EEES8_S8_EEENS6_IJNS7_ILi128EEENS7_ILi224EEESA_EEELi128ENS_12float_e4m3_tEfNS_4arch4Sm90ELb1ELb0ELb0ELb1ELb0ELb0ELb0ELb1ELb1ELb0ELb0ELb0EEENS1_21CollectiveEpilogueFwdINS6_IJSA_SA_SB_EEES9_NS_10bfloat16_tESF_Li256ELb1ELb0ELb0ELb1EEENS1_36VarlenDynamicPersistentTileSchedulerILi128ELi224ELi256ELi128ELb0ELb0ELb1ELb1ELb1ELb1EEEEEEEEEvNT_6ParamsE)
	.align		4
        /*00dc*/ 	.word	index@(__assertfail)
	.align		4
        /*00e0*/ 	.word	index@(_ZN7cutlass13device_kernelIN5flash11enable_sm90INS1_16FlashAttnFwdSm90INS1_25CollectiveMainloopFwdSm90ILi2EN4cute5tupleIJNS5_1CILi1EEES8_S8_EEENS6_IJNS7_ILi128EEENS7_ILi224EEESA_EEELi128ENS_12float_e4m3_tEfNS_4arch4Sm90ELb1ELb0ELb0ELb1ELb0ELb1ELb0ELb1ELb1ELb0ELb0ELb0EEENS1_21CollectiveEpilogueFwdINS6_IJSA_SA_SB_EEES9_NS_10bfloat16_tESF_Li256ELb1ELb0ELb0ELb1EEENS1_36VarlenDynamicPersistentTileSchedulerILi128ELi224ELi256ELi128ELb0ELb0ELb1ELb1ELb1ELb1EEEEEEEEEvNT_6ParamsE)
	.align		4
        /*00e4*/ 	.word	index@(__assertfail)
	.align		4
        /*00e8*/ 	.word	index@(_ZN7cutlass13device_kernelIN5flash11enable_sm90INS1_16FlashAttnFwdSm90INS1_25CollectiveMainloopFwdSm90ILi2EN4cute5tupleIJNS5_1CILi1EEES8_S8_EEENS6_IJNS7_ILi192EEENS7_ILi128EEENS7_ILi96EEEEEELi96ENS_12float_e4m3_tEfNS_4arch4Sm90ELb0ELb0ELb0ELb0ELb0ELb0ELb0ELb1ELb1ELb0ELb0ELb0EEENS1_21CollectiveEpilogueFwdINS6_IJSA_SC_SB_EEES9_NS_10bfloat16_tESG_Li384ELb0ELb0ELb0ELb1EEENS1_29StaticPersistentTileSchedulerILb0EEEEEEEEEvNT_6ParamsE)
	.align		4
        /*00ec*/ 	.word	index@(__assertfail)
	.align		4
        /*00f0*/ 	.word	index@(_ZN7cutlass13device_kernelIN5flash11enable_sm90INS1_16FlashAttnFwdSm90INS1_25CollectiveMainloopFwdSm90ILi2EN4cute5tupleIJNS5_1CILi1EEES8_S8_EEENS6_IJNS7_ILi192EEENS7_ILi128EEENS7_ILi96EEEEEELi96ENS_12float_e4m3_tEfNS_4arch4Sm90ELb0ELb0ELb0ELb1ELb0ELb0ELb0ELb1ELb1ELb0ELb0ELb0EEENS1_21CollectiveEpilogueFwdINS6_IJSA_SC_SB_EEES9_NS_10bfloat16_tESG_Li384ELb1ELb0ELb0ELb1EEENS1_36VarlenDynamicPersistentTileSchedulerILi192ELi128ELi384ELi128ELb0ELb0ELb1ELb0ELb1ELb1EEEEEEEEEvNT_6ParamsE)
	.align		4
        /*00f4*/ 	.word	index@(__assertfail)
	.align		4
        /*00f8*/ 	.word	index@(_ZN7cutlass13device_kernelIN5flash11enable_sm90INS1_16FlashAttnFwdSm90INS1_25CollectiveMainloopFwdSm90ILi2EN4cute5tupleIJNS5_1CILi1EEES8_S8_EEENS6_IJNS7_ILi192EEENS7_ILi128EEENS7_ILi96EEEEEELi96ENS_12float_e4m3_tEfNS_4arch4Sm90ELb0ELb0ELb0ELb1ELb0ELb1ELb0ELb1ELb1ELb0ELb0ELb0EEENS1_21CollectiveEpilogueFwdINS6_IJSA_SC_SB_EEES9_NS_10bfloat16_tESG_Li384ELb1ELb0ELb0ELb1EEENS1_36VarlenDynamicPersistentTileSchedulerILi192ELi128ELi384ELi128ELb0ELb0ELb1ELb0ELb1ELb1EEEEEEEEEvNT_6ParamsE)
	.align		4
        /*00fc*/ 	.word	index@(__assertfail)
	.align		4
        /*0100*/ 	.word	index@(_ZN7cutlass13device_kernelIN5flash11enable_sm90INS1_16FlashAttnFwdSm90INS1_25CollectiveMainloopFwdSm90ILi2EN4cute5tupleIJNS5_1CILi1EEES8_S8_EEENS6_IJNS7_ILi192EEENS7_ILi128EEENS7_ILi96EEEEEELi96ENS_12float_e4m3_tEfNS_4arch4Sm90ELb0ELb1ELb0ELb0ELb0ELb0ELb0ELb1ELb1ELb0ELb0ELb0EEENS1_21CollectiveEpilogueFwdINS6_IJSA_SC_SB_EEES9_NS_10bfloat16_tESG_Li384ELb0ELb0ELb0ELb1EEENS1_30DynamicPersistentTileSchedulerILi384ELi128ELb0ELb0ELb1EEEEEEEEEvNT_6ParamsE)
	.align		4
        /*0104*/ 	.word	index@(__assertfail)
	.align		4
        /*0108*/ 	.word	index@(_ZN7cutlass13device_kernelIN5flash11enable_sm90INS1_16FlashAttnFwdSm90INS1_25CollectiveMainloopFwdSm90ILi2EN4cute5tupleIJNS5_1CILi1EEES8_S8_EEENS6_IJNS7_ILi192EEENS7_ILi128EEENS7_ILi96EEEEEELi96ENS_12float_e4m3_tEfNS_4arch4Sm90ELb0ELb1ELb0ELb1ELb0ELb0ELb0ELb1ELb1ELb0ELb0ELb0EEENS1_21CollectiveEpilogueFwdINS6_IJSA_SC_SB_EEES9_NS_10bfloat16_tESG_Li384ELb1ELb0ELb0ELb1EEENS1_36VarlenDynamicPersistentTileSchedulerILi192ELi128ELi384ELi128ELb0ELb0ELb1ELb1ELb0ELb1EEEEEEEEEvNT_6ParamsE)
	.align		4
        /*010c*/ 	.word	index@(__assertfail)
	.align		4
        /*0110*/ 	.word	index@(_ZN7cutlass13device_kernelIN5flash11enable_sm90INS1_16FlashAttnFwdSm90INS1_25CollectiveMainloopFwdSm90ILi2EN4cute5tupleIJNS5_1CILi1EEES8_S8_EEENS6_IJNS7_ILi192EEENS7_ILi128EEENS7_ILi96EEEEEELi96ENS_12float_e4m3_tEfNS_4arch4Sm90ELb0ELb1ELb0ELb1ELb0ELb1ELb0ELb1ELb1ELb0ELb0ELb0EEENS1_21CollectiveEpilogueFwdINS6_IJSA_SC_SB_EEES9_NS_10bfloat16_tESG_Li384ELb1ELb0ELb0ELb1EEENS1_36VarlenDynamicPersistentTileSchedulerILi192ELi128ELi384ELi128ELb0ELb0ELb1ELb1ELb0ELb1EEEEEEEEEvNT_6ParamsE)
	.align		4
        /*0114*/ 	.word	index@(__assertfail)
	.align		4
        /*0118*/ 	.word	index@(_ZN7cutlass13device_kernelIN5flash11enable_sm90INS1_16FlashAttnFwdSm90INS1_25CollectiveMainloopFwdSm90ILi2EN4cute5tupleIJNS5_1CILi1EEES8_S8_EEENS6_IJNS7_ILi192EEENS7_ILi128EEENS7_ILi96EEEEEELi96ENS_12float_e4m3_tEfNS_4arch4Sm90ELb1ELb0ELb0ELb0ELb0ELb0ELb0ELb1ELb1ELb0ELb0ELb0EEENS1_21CollectiveEpilogueFwdINS6_IJSA_SC_SB_EEES9_NS_10bfloat16_tESG_Li384ELb0ELb0ELb0ELb1EEENS1_30DynamicPersistentTileSchedulerILi384ELi128ELb0ELb0ELb1EEEEEEEEEvNT_6ParamsE)
	.align		4
        /*011c*/ 	.word	index@(__assertfail)
	.align		4
        /*0120*/ 	.word	index@(_ZN7cutlass13device_kernelIN5flash11enable_sm90INS1_16FlashAttnFwdSm90INS1_25CollectiveMainloopFwdSm90ILi2EN4cute5tupleIJNS5_1CILi1EEES8_S8_EEENS6_IJNS7_ILi192EEENS7_ILi128EEENS7_ILi96EEEEEELi96ENS_12float_e4m3_tEfNS_4arch4Sm90ELb1ELb0ELb0ELb1ELb0ELb0ELb0ELb1ELb1ELb0ELb0ELb0EEENS1_21CollectiveEpilogueFwdINS6_IJSA_SC_SB_EEES9_NS_10bfloat16_tESG_Li384ELb1ELb0ELb0ELb1EEENS1_36VarlenDynamicPersistentTileSchedulerILi192ELi128ELi384ELi128ELb0ELb0ELb1ELb1ELb1ELb1EEEEEEEEEvNT_6ParamsE)
	.align		4
        /*0124*/ 	.word	index@(__assertfail)
	.align		4
        /*0128*/ 	.word	index@(_ZN7cutlass13device_kernelIN5flash11enable_sm90INS1_16FlashAttnFwdSm90INS1_25CollectiveMainloopFwdSm90ILi2EN4cute5tupleIJNS5_1CILi1EEES8_S8_EEENS6_IJNS7_ILi192EEENS7_ILi128EEENS7_ILi96EEEEEELi96ENS_12float_e4m3_tEfNS_4arch4Sm90ELb1ELb0ELb0ELb1ELb0ELb1ELb0ELb1ELb1ELb0ELb0ELb0EEENS1_21CollectiveEpilogueFwdINS6_IJSA_SC_SB_EEES9_NS_10bfloat16_tESG_Li384ELb1ELb0ELb0ELb1EEENS1_36VarlenDynamicPersistentTileSchedulerILi192ELi128ELi384ELi128ELb0ELb0ELb1ELb1ELb1ELb1EEEEEEEEEvNT_6ParamsE)
	.align		4
        /*012c*/ 	.word	index@(__assertfail)
	.align		4
        /*0130*/ 	.word	index@(_ZN7cutlass13device_kernelIN5flash11enable_sm90INS1_16FlashAttnFwdSm90INS1_25CollectiveMainloopFwdSm90ILi2EN4cute5tupleIJNS5_1CILi1EEES8_S8_EEENS6_IJNS7_ILi192EEENS7_ILi160EEENS7_ILi64EEEEEELi64ENS_12float_e4m3_tEfNS_4arch4Sm90ELb0ELb0ELb0ELb0ELb0ELb0ELb0ELb1ELb1ELb0ELb0ELb0EEENS1_21CollectiveEpilogueFwdINS6_IJSA_SC_SB_EEES9_NS_10bfloat16_tESG_Li384ELb0ELb0ELb0ELb1EEENS1_29StaticPersistentTileSchedulerILb0EEEEEEEEEvNT_6ParamsE)
	.align		4
        /*0134*/ 	.word	index@(__assertfail)
	.align		4
        /*0138*/ 	.word	index@(_ZN7cutlass13device_kernelIN5flash11enable_sm90INS1_16FlashAttnFwdSm90INS1_25CollectiveMainloopFwdSm90ILi2EN4cute5tupleIJNS5_1CILi1EEES8_S8_EEENS6_IJNS7_ILi192EEENS7_ILi160EEENS7_ILi64EEEEEELi64ENS_12float_e4m3_tEfNS_4arch4Sm90ELb0ELb0ELb0ELb1ELb0ELb0ELb0ELb1ELb1ELb0ELb0ELb0EEENS1_21CollectiveEpilogueFwdINS6_IJSA_SC_SB_EEES9_NS_10bfloat16_tESG_Li384ELb1ELb0ELb0ELb1EEENS1_36VarlenDynamicPersistentTileSchedulerILi192ELi160ELi384ELi128ELb0ELb0ELb1ELb0ELb1ELb1EEEEEEEEEvNT_6ParamsE)
	.align		4
        /*013c*/ 	.word	index@(__assertfail)
	.align		4
        /*0140*/ 	.word	index@(_ZN7cutlass13device_kernelIN5flash11enable_sm90INS1_16FlashAttnFwdSm90INS1_25CollectiveMainloopFwdSm90ILi2EN4cute5tupleIJNS5_1CILi1EEES8_S8_EEENS6_IJNS7_ILi192EEENS7_ILi160EEENS7_ILi64EEEEEELi64ENS_12float_e4m3_tEfNS_4arch4Sm90ELb0ELb0ELb0ELb1ELb0ELb1ELb0ELb1ELb1ELb0ELb0ELb0EEENS1_21CollectiveEpilogueFwdINS6_IJSA_SC_SB_EEES9_NS_10bfloat16_tESG_Li384ELb1ELb0ELb0ELb1EEENS1_36VarlenDynamicPersistentTileSchedulerILi192ELi160ELi384ELi128ELb0ELb0ELb1ELb0ELb1ELb1EEEEEEEEEvNT_6ParamsE)
	.align		4
        /*0144*/ 	.word	index@(__assertfail)
	.align		4
        /*0148*/ 	.word	index@(_ZN7cutlass13device_kernelIN5flash11enable_sm90INS1_16FlashAttnFwdSm90INS1_25CollectiveMainloopFwdSm90ILi2EN4cute5tupleIJNS5_1CILi1EEES8_S8_EEENS6_IJNS7_ILi192EEENS7_ILi160EEENS7_ILi64EEEEEELi64ENS_12float_e4m3_tEfNS_4arch4Sm90ELb0ELb1ELb0ELb0ELb0ELb0ELb0ELb1ELb1ELb0ELb0ELb0EEENS1_21CollectiveEpilogueFwdINS6_IJSA_SC_SB_EEES9_NS_10bfloat16_tESG_Li384ELb0ELb0ELb0ELb1EEENS1_30DynamicPersistentTileSchedulerILi384ELi128ELb0ELb0ELb1EEEEEEEEEvNT_6ParamsE)
	.align		4
        /*014c*/ 	.word	index@(__assertfail)
	.align		4
        /*0150*/ 	.word	index@(_ZN7cutlass13device_kernelIN5flash11enable_sm90INS1_16FlashAttnFwdSm90INS1_25CollectiveMainloopFwdSm90ILi2EN4cute5tupleIJNS5_1CILi1EEES8_S8_EEENS6_IJNS7_ILi192EEENS7_ILi160EEENS7_ILi64EEEEEELi64ENS_12float_e4m3_tEfNS_4arch4Sm90ELb0ELb1ELb0ELb1ELb0ELb0ELb0ELb1ELb1ELb0ELb0ELb0EEENS1_21CollectiveEpilogueFwdINS6_IJSA_SC_SB_EEES9_NS_10bfloat16_tESG_Li384ELb1ELb0ELb0ELb1EEENS1_36VarlenDynamicPersistentTileSchedulerILi192ELi160ELi384ELi128ELb0ELb0ELb1ELb1ELb0ELb1EEEEEEEEEvNT_6ParamsE)
	.align		4
        /*0154*/ 	.word	index@(__assertfail)
	.align		4
        /*0158*/ 	.word	index@(_ZN7cutlass13device_kernelIN5flash11enable_sm90INS1_16FlashAttnFwdSm90INS1_25CollectiveMainloopFwdSm90ILi2EN4cute5tupleIJNS5_1CILi1EEES8_S8_EEENS6_IJNS7_ILi192EEENS7_ILi160EEENS7_ILi64EEEEEELi64ENS_12float_e4m3_tEfNS_4arch4Sm90ELb0ELb1ELb0ELb1ELb0ELb1ELb0ELb1ELb1ELb0ELb0ELb0EEENS1_21CollectiveEpilogueFwdINS6_IJSA_SC_SB_EEES9_NS_10bfloat16_tESG_Li384ELb1ELb0ELb0ELb1EEENS1_36VarlenDynamicPersistentTileSchedulerILi192ELi160ELi384ELi128ELb0ELb0ELb1ELb1ELb0ELb1EEEEEEEEEvNT_6ParamsE)
	.align		4
        /*015c*/ 	.word	index@(__assertfail)
	.align		4
        /*0160*/ 	.word	index@(_ZN7cutlass13device_kernelIN5flash11enable_sm90INS1_16FlashAttnFwdSm90INS1_25CollectiveMainloopFwdSm90ILi2EN4cute5tupleIJNS5_1CILi1EEES8_S8_EEENS6_IJNS7_ILi192EEENS7_ILi160EEENS7_ILi64EEEEEELi64ENS_12float_e4m3_tEfNS_4arch4Sm90ELb1ELb0ELb0ELb0ELb0ELb0ELb0ELb1ELb1ELb0ELb0ELb0EEENS1_21CollectiveEpilogueFwdINS6_IJSA_SC_SB_EEES9_NS_10bfloat16_tESG_Li384ELb0ELb0ELb0ELb1EEENS1_30DynamicPersistentTileSchedulerILi384ELi128ELb0ELb0ELb1EEEEEEEEEvNT_6ParamsE)
	.align		4
        /*0164*/ 	.word	index@(__assertfail)
	.align		4
        /*0168*/ 	.word	index@(_ZN7cutlass13device_kernelIN5flash11enable_sm90INS1_16FlashAttnFwdSm90INS1_25CollectiveMainloopFwdSm90ILi2EN4cute5tupleIJNS5_1CILi1EEES8_S8_EEENS6_IJNS7_ILi192EEENS7_ILi160EEENS7_ILi64EEEEEELi64ENS_12float_e4m3_tEfNS_4arch4Sm90ELb1ELb0ELb0ELb1ELb0ELb0ELb0ELb1ELb1ELb0ELb0ELb0EEENS1_21CollectiveEpilogueFwdINS6_IJSA_SC_SB_EEES9_NS_10bfloat16_tESG_Li384ELb1ELb0ELb0ELb1EEENS1_36VarlenDynamicPersistentTileSchedulerILi192ELi160ELi384ELi128ELb0ELb0ELb1ELb1ELb1ELb1EEEEEEEEEvNT_6ParamsE)
	.align		4
        /*016c*/ 	.word	index@(__assertfail)
	.align		4
        /*0170*/ 	.word	index@(_ZN7cutlass13device_kernelIN5flash11enable_sm90INS1_16FlashAttnFwdSm90INS1_25CollectiveMainloopFwdSm90ILi2EN4cute5tupleIJNS5_1CILi1EEES8_S8_EEENS6_IJNS7_ILi192EEENS7_ILi160EEENS7_ILi64EEEEEELi64ENS_12float_e4m3_tEfNS_4arch4Sm90ELb1ELb0ELb0ELb1ELb0ELb1ELb0ELb1ELb1ELb0ELb0ELb0EEENS1_21CollectiveEpilogueFwdINS6_IJSA_SC_SB_EEES9_NS_10bfloat16_tESG_Li384ELb1ELb0ELb0ELb1EEENS1_36VarlenDynamicPersistentTileSchedulerILi192ELi160ELi384ELi128ELb0ELb0ELb1ELb1ELb1ELb1EEEEEEEEEvNT_6ParamsE)
	.align		4
        /*0174*/ 	.word	index@(__assertfail)
	.align		4
        /*0178*/ 	.word	0x00000000
	.align		4
        /*017c*/ 	.word	0xfffffffe
	.align		4
        /*0180*/ 	.word	0x00000000
	.align		4
        /*0184*/ 	.word	0xfffffffd
	.align		4
        /*0188*/ 	.word	0x00000000
	.align		4
        /*018c*/ 	.word	0xfffffffc


//--------------------- .nv.constant4             --------------------------
	.section	.nv.constant4,"a",@progbits
	.align	8
	.align		8
.nv.constant4:
        /*0000*/ 	.dword	__assertfail
	.align		8
        /*0008*/ 	.dword	__unnamed_1
	.align		8
        /*0010*/ 	.dword	__unnamed_2
	.align		8
        /*0018*/ 	.dword	__unnamed_3
	.align		8
        /*0020*/ 	.dword	__unnamed_4
	.align		8
        /*0028*/ 	.dword	__unnamed_5
	.align		8
        /*0030*/ 	.dword	__unnamed_6
	.align		8
        /*0038*/ 	.dword	_ZZN5flash28permute_output_fp8_VcolmajorIN4cute6TensorINS1_11ArrayEngineIN7cutlass10bfloat16_tELm32EEENS1_6LayoutINS1_5tupleIJNS8_IJNS1_1CILi2EEESA_NS9_ILi8EEEEEENS9_ILi1EEESD_EEENS8_IJNS8_IJSD_SA_NS9_ILi4EEEEEENS9_ILi0EEESH_EEEEEEEEEvRT_E9upper_map
	.align		8
        /*0040*/ 	.dword	__unnamed_7
	.align		8
        /*0048*/ 	.dword	__unnamed_8
	.align		8
        /*0050*/ 	.dword	__unnamed_9
	.align		8
        /*0058*/ 	.dword	__unnamed_10
	.align		8
        /*0060*/ 	.dword	__unnamed_11
	.align		8
        /*0068*/ 	.dword	__unnamed_12
	.align		8
        /*0070*/ 	.dword	_ZZN5flash28permute_output_fp8_VcolmajorIN4cute6TensorINS1_11ArrayEngineIN7cutlass10bfloat16_tELm48EEENS1_6LayoutINS1_5tupleIJNS8_IJNS1_1CILi2EEESA_NS9_ILi12EEEEEENS9_ILi1EEESD_EEENS8_IJNS8_IJSD_SA_NS9_ILi4EEEEEENS9_ILi0EEESH_EEEEEEEEEvRT_E9upper_map
	.align		8
        /*0078*/ 	.dword	__unnamed_13
	.align		8
        /*0080*/ 	.dword	__unnamed_14
	.align		8
        /*0088*/ 	.dword	__unnamed_15
	.align		8
        /*0090*/ 	.dword	__unnamed_16
	.align		8
        /*0098*/ 	.dword	__unnamed_17
	.align		8
        /*00a0*/ 	.dword	__unnamed_18
	.align		8
        /*00a8*/ 	.dword	_ZZN5flash28permute_output_fp8_VcolmajorIN4cute6TensorINS1_11ArrayEngineIN7cutlass10bfloat16_tELm64EEENS1_6LayoutINS1_5tupleIJNS8_IJNS1_1CILi2EEESA_NS9_ILi16EEEEEENS9_ILi1EEESD_EEENS8_IJNS8_IJSD_SA_NS9_ILi4EEEEEENS9_ILi0EEESH_EEEEEEEEEvRT_E9upper_map
	.align		8
        /*00b0*/ 	.dword	__unnamed_19
	.align		8
        /*00b8*/ 	.dword	__unnamed_20
	.align		8
        /*00c0*/ 	.dword	__unnamed_21
	.align		8
        /*00c8*/ 	.dword	__unnamed_22
	.align		8
        /*00d0*/ 	.dword	__unnamed_23
	.align		8
        /*00d8*/ 	.dword	__unnamed_24
	.align		8
        /*00e0*/ 	.dword	_ZZN5flash28permute_output_fp8_VcolmajorIN4cute6TensorINS1_11ArrayEngineIN7cutlass10bfloat16_tELm96EEENS1_6LayoutINS1_5tupleIJNS8_IJNS1_1CILi2EEESA_NS9_ILi24EEEEEENS9_ILi1EEESD_EEENS8_IJNS8_IJSD_SA_NS9_ILi4EEEEEENS9_ILi0EEESH_EEEEEEEEEvRT_E9upper_map
	.align		8
        /*00e8*/ 	.dword	__unnamed_25
	.align		8
        /*00f0*/ 	.dword	__unnamed_26
	.align		8
        /*00f8*/ 	.dword	__unnamed_27
	.align		8
        /*0100*/ 	.dword	__unnamed_28
	.align		8
        /*0108*/ 	.dword	__unnamed_29
	.align		8
        /*0110*/ 	.dword	_ZZN5flash28permute_output_fp8_VcolmajorIN4cute6TensorINS1_11ArrayEngineIN7cutlass10bfloat16_tELm128EEENS1_6LayoutINS1_5tupleIJNS8_IJNS1_1CILi2EEESA_NS9_ILi32EEEEEENS9_ILi1EEESD_EEENS8_IJNS8_IJSD_SA_NS9_ILi4EEEEEENS9_ILi0EEESH_EEEEEEEEEvRT_E9upper_map
	.align		8
        /*0118*/ 	.dword	__unnamed_30
	.align		8
        /*0120*/ 	.dword	__unnamed_31
	.align		8
        /*0128*/ 	.dword	__unnamed_32
	.align		8
        /*0130*/ 	.dword	__unnamed_33
	.align		8
        /*0138*/ 	.dword	__unnamed_34
	.align		8
        /*0140*/ 	.dword	_ZN66_INTERNAL_5675badc_30_flash_fwd_hdimall_e4m3_sm90_cu_c0233546_36064cuda3std3__45__cpo5beginE
	.align		8
        /*0148*/ 	.dword	_ZN66_INTERNAL_5675badc_30_flash_fwd_hdimall_e4m3_sm90_cu_c0233546_36064cuda3std3__45__cpo3endE
	.align		8
        /*0150*/ 	.dword	_ZN66_INTERNAL_5675badc_30_flash_fwd_hdimall_e4m3_sm90_cu_c0233546_36064cuda3std3__45__cpo6cbeginE
	.align		8
        /*0158*/ 	.dword	_ZN66_INTERNAL_5675badc_30_flash_fwd_hdimall_e4m3_sm90_cu_c0233546_36064cuda3std3__45__cpo4cendE
	.align		8
        /*0160*/ 	.dword	_ZN66_INTERNAL_5675badc_30_flash_fwd_hdimall_e4m3_sm90_cu_c0233546_36064cuda3std3__468_GLOBAL__N__5675badc_30_flash_fwd_hdimall_e4m3_sm90_cu_c0233546_36066ignoreE
	.align		8
        /*0168*/ 	.dword	_ZN66_INTERNAL_5675badc_30_flash_fwd_hdimall_e4m3_sm90_cu_c0233546_36064cuda3std3__419piecewise_constructE
	.align		8
        /*0170*/ 	.dword	_ZN66_INTERNAL_5675badc_30_flash_fwd_hdimall_e4m3_sm90_cu_c0233546_36064cuda3std3__48in_placeE
	.align		8
        /*0178*/ 	.dword	_ZN66_INTERNAL_5675badc_30_flash_fwd_hdimall_e4m3_sm90_cu_c0233546_36064cuda3std6ranges3__45__cpo4swapE
	.align		8
        /*0180*/ 	.dword	_ZN66_INTERNAL_5675badc_30_flash_fwd_hdimall_e4m3_sm90_cu_c0233546_36064cuda3std6ranges3__45__cpo9iter_moveE
	.align		8
        /*0188*/ 	.dword	_ZN66_INTERNAL_5675badc_30_flash_fwd_hdimall_e4m3_sm90_cu_c0233546_36064cute7productE
	.align		8
        /*0190*/ 	.dword	_ZN66_INTERNAL_5675badc_30_flash_fwd_hdimall_e4m3_sm90_cu_c0233546_36064cute1_E
	.align		8
        /*0198*/ 	.dword	$str$25
	.align		8
        /*01a0*/ 	.dword	$str$26


//--------------------- .text._ZN7cutlass13device_kernelIN5flash11enable_sm90INS1_16FlashAttnFwdSm90INS1_25CollectiveMainloopFwdSm90ILi2EN4cute5tupleIJNS5_1CILi1EEES8_S8_EEENS6_IJNS7_ILi128EEESA_NS7_ILi256EEEEEELi256ENS_12float_e4m3_tEfNS_4arch4Sm90ELb0ELb0ELb0ELb0ELb0ELb0ELb0ELb1ELb1ELb0ELb0ELb0EEENS1_21CollectiveEpilogueFwdINS6_IJSA_SB_SA_EEES9_NS_10bfloat16_tESF_Li256ELb0ELb0ELb0ELb1EEENS1_29StaticPersistentTileSchedulerILb0EEEEEEEEEvNT_6ParamsE --------------------------
	.section	.text._ZN7cutlass13device_kernelIN5flash11enable_sm90INS1_16FlashAttnFwdSm90INS1_25CollectiveMainloopFwdSm90ILi2EN4cute5tupleIJNS5_1CILi1EEES8_S8_EEENS6_IJNS7_ILi128EEESA_NS7_ILi256EEEEEELi256ENS_12float_e4m3_tEfNS_4arch4Sm90ELb0ELb0ELb0ELb0ELb0ELb0ELb0ELb1ELb1ELb0ELb0ELb0EEENS1_21CollectiveEpilogueFwdINS6_IJSA_SB_SA_EEES9_NS_10bfloat16_tESF_Li256ELb0ELb0ELb0ELb1EEENS1_29StaticPersistentTileSchedulerILb0EEEEEEEEEvNT_6ParamsE,"ax",@progbits
	.align	128
.text._ZN7cutlass13device_kernelIN5flash11enable_sm90INS1_16FlashAttnFwdSm90INS1_25CollectiveMainloopFwdSm90ILi2EN4cute5tupleIJNS5_1CILi1EEES8_S8_EEENS6_IJNS7_ILi128EEESA_NS7_ILi256EEEEEELi256ENS_12float_e4m3_tEfNS_4arch4Sm90ELb0ELb0ELb0ELb0ELb0ELb0ELb0ELb1ELb1ELb0ELb0ELb0EEENS1_21CollectiveEpilogueFwdINS6_IJSA_SB_SA_EEES9_NS_10bfloat16_tESF_Li256ELb0ELb0ELb0ELb1EEENS1_29StaticPersistentTileSchedulerILb0EEEEEEEEEvNT_6ParamsE:
        .type           _ZN7cutlass13device_kernelIN5flash11enable_sm90INS1_16FlashAttnFwdSm90INS1_25CollectiveMainloopFwdSm90ILi2EN4cute5tupleIJNS5_1CILi1EEES8_S8_EEENS6_IJNS7_ILi128EEESA_NS7_ILi256EEEEEELi256ENS_12float_e4m3_tEfNS_4arch4Sm90ELb0ELb0ELb0ELb0ELb0ELb0ELb0ELb1ELb1ELb0ELb0ELb0EEENS1_21CollectiveEpilogueFwdINS6_IJSA_SB_SA_EEES9_NS_10bfloat16_tESF_Li256ELb0ELb0ELb0ELb1EEENS1_29StaticPersistentTileSchedulerILb0EEEEEEEEEvNT_6ParamsE,@function
        .size           _ZN7cutlass13device_kernelIN5flash11enable_sm90INS1_16FlashAttnFwdSm90INS1_25CollectiveMainloopFwdSm90ILi2EN4cute5tupleIJNS5_1CILi1EEES8_S8_EEENS6_IJNS7_ILi128EEESA_NS7_ILi256EEEEEELi256ENS_12float_e4m3_tEfNS_4arch4Sm90ELb0ELb0ELb0ELb0ELb0ELb0ELb0ELb1ELb1ELb0ELb0ELb0EEENS1_21CollectiveEpilogueFwdINS6_IJSA_SB_SA_EEES9_NS_10bfloat16_tESF_Li256ELb0ELb0ELb0ELb1EEENS1_29StaticPersistentTileSchedulerILb0EEEEEEEEEvNT_6ParamsE,(.L_x_12350 - _ZN7cutlass13device_kernelIN5flash11enable_sm90INS1_16FlashAttnFwdSm90INS1_25CollectiveMainloopFwdSm90ILi2EN4cute5tupleIJNS5_1CILi1EEES8_S8_EEENS6_IJNS7_ILi128EEESA_NS7_ILi256EEEEEELi256ENS_12float_e4m3_tEfNS_4arch4Sm90ELb0ELb0ELb0ELb0ELb0ELb0ELb0ELb1ELb1ELb0ELb0ELb0EEENS1_21CollectiveEpilogueFwdINS6_IJSA_SB_SA_EEES9_NS_10bfloat16_tESF_Li256ELb0ELb0ELb0ELb1EEENS1_29StaticPersistentTileSchedulerILb0EEEEEEEEEvNT_6ParamsE)
        .other          _ZN7cutlass13device_kernelIN5flash11enable_sm90INS1_16FlashAttnFwdSm90INS1_25CollectiveMainloopFwdSm90ILi2EN4cute5tupleIJNS5_1CILi1EEES8_S8_EEENS6_IJNS7_ILi128EEESA_NS7_ILi256EEEEEELi256ENS_12float_e4m3_tEfNS_4arch4Sm90ELb0ELb0ELb0ELb0ELb0ELb0ELb0ELb1ELb1ELb0ELb0ELb0EEENS1_21CollectiveEpilogueFwdINS6_IJSA_SB_SA_EEES9_NS_10bfloat16_tESF_Li256ELb0ELb0ELb0ELb1EEENS1_29StaticPersistentTileSchedulerILb0EEEEEEEEEvNT_6ParamsE,@"STO_CUDA_ENTRY STV_DEFAULT"
_ZN7cutlass13device_kernelIN5flash11enable_sm90INS1_16FlashAttnFwdSm90INS1_25CollectiveMainloopFwdSm90ILi2EN4cute5tupleIJNS5_1CILi1EEES8_S8_EEENS6_IJNS7_ILi128EEESA_NS7_ILi256EEEEEELi256ENS_12float_e4m3_tEfNS_4arch4Sm90ELb0ELb0ELb0ELb0ELb0ELb0ELb0ELb1ELb1ELb0ELb0ELb0EEENS1_21CollectiveEpilogueFwdINS6_IJSA_SB_SA_EEES9_NS_10bfloat16_tESF_Li256ELb0ELb0ELb0ELb1EEENS1_29StaticPersistentTileSchedulerILb0EEEEEEEEEvNT_6ParamsE:
[----:B------:R-:W1:Y:S02]  /*0000*/  LDC R1, c[0x0][0x28] ;  /* 0x00000a00ff017b82 */ /* 0x000e640000000800 */
[----:B-1----:R-:W-:Y:S01]  /*0010*/  VIADD R1, R1, 0xffffffd0 ;  /* 0xffffffd001017836 */ /* 0x002fe20000000000 */
[----:B------:R-:W1:Y:S01]  /*0020*/  S2R R3, SR_TID.X ;  /* 0x0000000000037919 */ /* 0x000e620000002100 */
[----:B------:R-:W-:Y:S01]  /*0030*/  ELECT P0, URZ, PT ;  /* 0x00000000003f782f */ /* 0x000fe20003800000 */
[----:B------:R-:W-:Y:S01]  /*0040*/  BSSY B0, `(.L_x_0) ;  /* 0x0000014000007945 */ /* 0x000fe20003800000 */
[--C-:B-1----:R-:W-:Y:S02]  /*0050*/  SHF.R.U32.HI R0, RZ, 0x5, R3.reuse ;  /* 0x00000005ff007819 */ /* 0x102fe40000011603 */
[----:B------:R-:W-:-:S03]  /*0060*/  SHF.R.U32.HI R18, RZ, 0x7, R3 ;  /* 0x00000007ff127819 */ /* 0x000fc60000011603 */
[----:B------:R-:W1:Y:S02]  /*0070*/  SHFL.IDX PT, R2, R0, RZ, 0x1f ;  /* 0x00001fff00027589 */ /* 0x000e6400000e0000 */
[----:B-1----:R-:W-:-:S13]  /*0080*/  ISETP.EQ.AND P0, PT, R2, RZ, P0 ;  /* 0x000000ff0200720c */ /* 0x002fda0000702270 */
[----:B------:R-:W-:Y:S05]  /*0090*/  @!P0 BRA `(.L_x_1) ;  /* 0x0000000000388947 */ /* 0x000fea0003800000 */
[----:B------:R-:W-:Y:S02]  /*00a0*/  ULDC.64 UR4, c[0x0][0x198] ;  /* 0x0000660000047ab9 */ /* 0x000fe40000000a00 */
[----:B------:R-:W-:Y:S02]  /*00b0*/  UIADD3 UR6, UP0, UR4, 0x270, URZ ;  /* 0x0000027004067890 */ /* 0x000fe4000ff1e03f */
[----:B------:R-:W-:Y:S02]  /*00c0*/  UIADD3 UR8, UP1, UR4, 0x370, URZ ;  /* 0x0000037004087890 */ /* 0x000fe4000ff3e03f */
[----:B------:R-:W-:Y:S02]  /*00d0*/  UIADD3 UR10, UP2, UR4, 0x470, URZ ;  /* 0x00000470040a7890 */ /* 0x000fe4000ff5e03f */
[----:B------:R-:W-:Y:S02]  /*00e0*/  UIADD3 UR4, UP3, UR4, 0x9f0, URZ ;  /* 0x000009f004047890 */ /* 0x000fe4000ff7e03f */
[----:B------:R-:W-:-:S02]  /*00f0*/  UIADD3.X UR7, URZ, UR5, URZ, UP0, !UPT ;  /* 0x000000053f077290 */ /* 0x000fc400087fe43f */
[----:B------:R-:W-:Y:S02]  /*0100*/  UIADD3.X UR9, URZ, UR5, URZ, UP1, !UPT ;  /* 0x000000053f097290 */ /* 0x000fe40008ffe43f */
[----:B------:R-:W-:Y:S02]  /*0110*/  UIADD3.X UR11, URZ, UR5, URZ, UP2, !UPT ;  /* 0x000000053f0b7290 */ /* 0x000fe400097fe43f */
[----:B------:R-:W-:-:S03]  /*0120*/  UIADD3.X UR5, URZ, UR5, URZ, UP3, !UPT ;  /* 0x000000053f057290 */ /* 0x000fc60009ffe43f */
[----:B------:R1:W-:Y:S02]  /*0130*/  UTMACCTL.PF [UR6] ;  /* 0x00000000060079b9 */ /* 0x0003e40008040000 */
[----:B------:R1:W-:Y:S02]  /*0140*/  UTMACCTL.PF [UR8] ;  /* 0x00000000080079b9 */ /* 0x0003e40008040000 */
[----:B------:R1:W-:Y:S02]  /*0150*/  UTMACCTL.PF [UR10] ;  /* 0x000000000a0079b9 */ /* 0x0003e40008040000 */
[----:B------:R1:W-:Y:S02]  /*0160*/  UTMACCTL.PF [UR4] ;  /* 0x00000000040079b9 */ /* 0x0003e40008040000 */
[----:B-1----:R-:W-:Y:S01]  /*0170*/  NOP ;  /* 0x0000000000007918 */ /* 0x002fe20000000000 */
.L_x_1:
[----:B------:R-:W-:Y:S05]  /*0180*/  BSYNC B0 ;  /* 0x0000000000007941 */ /* 0x000fea0003800000 */
.L_x_0:
[----:B------:R-:W-:Y:S01]  /*0190*/  VOTEU.ANY UP0, P0 ;  /* 0x00000000003f7886 */ /* 0x000fe20000000100 */
[----:B------:R-:W1:Y:S01]  /*01a0*/  SHFL.IDX PT, R3, R18, RZ, 0x1f ;  /* 0x00001fff12037589 */ /* 0x000e6200000e0000 */
[----:B------:R-:W-:Y:S01]  /*01b0*/  UMOV UR4, 0x1 ;  /* 0x0000000100047882 */ /* 0x000fe20000000000 */
[----:B------:R-:W-:Y:S01]  /*01c0*/  VOTEU.ANY UP1, P0 ;  /* 0x00000000003f7886 */ /* 0x000fe20000020100 */
[----:B------:R-:W-:Y:S01]  /*01d0*/  VOTEU.ANY UP2, P0 ;  /* 0x00000000003f7886 */ /* 0x000fe20000040100 */
[----:B------:R-:W2:Y:S01]  /*01e0*/  @UP0 S2UR UR7, SR_CgaCtaId ;  /* 0x00000000000709c3 */ /* 0x000ea20000008800 */
[----:B------:R-:W3:Y:S01]  /*01f0*/  SHFL.IDX PT, R2, R0, RZ, 0x1f ;  /* 0x00001fff00027589 */ /* 0x000ee200000e0000 */
[----:B------:R-:W-:Y:S01]  /*0200*/  @UP0 UMOV UR6, 0x400 ;  /* 0x0000040000060882 */ /* 0x000fe20000000000 */
[----:B------:R-:W-:-:S04]  /*0210*/  @UP0 UIADD3 UR4, -UR4, 0x100000, URZ ;  /* 0x0010000004040890 */ /* 0x000fc8000fffe13f */
[----:B------:R-:W-:Y:S02]  /*0220*/  @UP0 USHF.L.U32 UR5, UR4, 0xb, URZ ;  /* 0x0000000b04050899 */ /* 0x000fe4000800063f */
[----:B------:R-:W-:Y:S01]  /*0230*/  @UP0 USHF.L.U32 UR4, UR4, 0x1, URZ ;  /* 0x0000000104040899 */ /* 0x000fe2000800063f */
[----:B-1----:R-:W-:Y:S01]  /*0240*/  R2UR UR8, R3 ;  /* 0x00000000030872ca */ /* 0x002fe200000e0000 */
[----:B--2---:R-:W-:Y:S01]  /*0250*/  @UP0 ULEA UR6, UR7, UR6, 0x18 ;  /* 0x0000000607060291 */ /* 0x004fe2000f8ec03f */
[----:B---3--:R-:W-:-:S11]  /*0260*/  ISETP.NE.AND P1, PT, R2, RZ, PT ;  /* 0x000000ff0200720c */ /* 0x008fd60003f25270 */
[----:B------:R-:W-:Y:S01]  /*0270*/  UISETP.NE.AND UP0, UPT, UR8, URZ, UPT ;  /* 0x0000003f0800728c */ /* 0x000fe2000bf05270 */
[----:B------:R-:W1:Y:S02]  /*0280*/  FENCE.VIEW.ASYNC.S ;  /* 0x00000000000073c6 */ /* 0x000e640000000000 */
[----:B-1----:R1:W2:Y:S01]  /*0290*/  @UP1 SYNCS.EXCH.64 URZ, [UR6+0x38800], UR4 ;  /* 0x03880004063f15b2 */ /* 0x0022a20008000100 */
[----:B------:R1:W3:Y:S01]  /*02a0*/  @UP2 SYNCS.EXCH.64 URZ, [UR6+0x38820], UR4 ;  /* 0x03882004063f25b2 */ /* 0x0002e20008000100 */
[----:B------:R-:W-:Y:S06]  /*02b0*/  @P1 BRA `(.L_x_2) ;  /* 0x0000000000481947 */ /* 0x000fec0003800000 */
[----:B-1----:R-:W1:Y:S01]  /*02c0*/  S2UR UR5, SR_CgaCtaId ;  /* 0x00000000000579c3 */ /* 0x002e620000008800 */
[----:B------:R-:W-:Y:S01]  /*02d0*/  UMOV UR4, 0x400 ;  /* 0x0000040000047882 */ /* 0x000fe20000000000 */
[----:B------:R-:W-:Y:S01]  /*02e0*/  UMOV UR6, 0x1 ;  /* 0x0000000100067882 */ /* 0x000fe20000000000 */
[----:B------:R-:W-:Y:S01]  /*02f0*/  UMOV UR9, 0x2 ;  /* 0x0000000200097882 */ /* 0x000fe20000000000 */
[----:B------:R-:W-:-:S04]  /*0300*/  UIADD3 UR6, -UR6, 0x100000, URZ ;  /* 0x0010000006067890 */ /* 0x000fc8000fffe13f */
[----:B------:R-:W-:Y:S02]  /*0310*/  USHF.L.U32 UR7, UR6, 0xb, URZ ;  /* 0x0000000b06077899 */ /* 0x000fe4000800063f */
[----:B------:R-:W-:Y:S01]  /*0320*/  USHF.L.U32 UR6, UR6, 0x1, URZ ;  /* 0x0000000106067899 */ /* 0x000fe2000800063f */
[----:B------:R-:W-:Y:S01]  /*0330*/  ELECT P0, URZ, PT ;  /* 0x00000000003f782f */ /* 0x000fe20003800000 */
[----:B-1----:R-:W-:Y:S02]  /*0340*/  ULEA UR8, UR5, UR4, 0x18 ;  /* 0x0000000405087291 */ /* 0x002fe4000f8ec03f */
[----:B------:R-:W-:-:S04]  /*0350*/  UIADD3 UR4, -UR9, 0x100000, URZ ;  /* 0x0010000009047890 */ /* 0x000fc8000fffe13f */
[----:B------:R-:W-:Y:S02]  /*0360*/  USHF.L.U32 UR5, UR4, 0xb, URZ ;  /* 0x0000000b04057899 */ /* 0x000fe4000800063f */
[----:B------:R-:W-:Y:S01]  /*0370*/  USHF.L.U32 UR4, UR4, 0x1, URZ ;  /* 0x0000000104047899 */ /* 0x000fe2000800063f */
[----:B------:R-:W1:Y:S03]  /*0380*/  FENCE.VIEW.ASYNC.S ;  /* 0x00000000000073c6 */ /* 0x000e660000000000 */
[----:B-1----:R4:W1:Y:S08]  /*0390*/  SYNCS.EXCH.64 URZ, [UR8+0x38830], UR6 ;  /* 0x03883006083f75b2 */ /* 0x0028700008000100 */
[----:B------:R4:W1:Y:S01]  /*03a0*/  SYNCS.EXCH.64 URZ, [UR8+0x38840], UR4 ;  /* 0x03884004083f75b2 */ /* 0x0008620008000100 */
[----:B------:R4:W1:Y:S01]  /*03b0*/  SYNCS.EXCH.64 URZ, [UR8+0x38838], UR6 ;  /* 0x03883806083f75b2 */ /* 0x0008620008000100 */
[----:B------:R4:W1:Y:S02]  /*03c0*/  SYNCS.EXCH.64 URZ, [UR8+0x38848], UR4 ;  /* 0x03884804083f75b2 */ /* 0x0008640008000100 */
[----:B----4-:R-:W-:Y:S01]  /*03d0*/  NOP ;  /* 0x0000000000007918 */ /* 0x010fe20000000000 */
.L_x_2:
[----:B------:R-:W4:Y:S01]  /*03e0*/  SHFL.IDX PT, R2, R0, RZ, 0x1f ;  /* 0x00001fff00027589 */ /* 0x000f2200000e0000 */
[----:B------:R-:W-:Y:S01]  /*03f0*/  NOP ;  /* 0x0000000000007918 */ /* 0x000fe20000000000 */
[----:B----4-:R-:W-:-:S13]  /*0400*/  ISETP.NE.AND P0, PT, R2, RZ, PT ;  /* 0x000000ff0200720c */ /* 0x010fda0003f05270 */
[----:B------:R-:W-:Y:S05]  /*0410*/  @P0 BRA `(.L_x_3) ;  /* 0x0000000000480947 */ /* 0x000fea0003800000 */
[----:B-1----:R-:W1:Y:S01]  /*0420*/  S2UR UR5, SR_CgaCtaId ;  /* 0x00000000000579c3 */ /* 0x002e620000008800 */
[----:B------:R-:W-:Y:S01]  /*0430*/  UMOV UR4, 0x400 ;  /* 0x0000040000047882 */ /* 0x000fe20000000000 */
[----:B------:R-:W-:Y:S01]  /*0440*/  UMOV UR6, 0x80 ;  /* 0x0000008000067882 */ /* 0x000fe20000000000 */
[----:B------:R-:W-:Y:S01]  /*0450*/  UMOV UR7, 0x100 ;  /* 0x0000010000077882 */ /* 0x000fe20000000000 */
[----:B------:R-:W-:Y:S01]  /*0460*/  ELECT P0, URZ, PT ;  /* 0x00000000003f782f */ /* 0x000fe20003800000 */
[----:B-1----:R-:W-:Y:S02]  /*0470*/  ULEA UR8, UR5, UR4, 0x18 ;  /* 0x0000000405087291 */ /* 0x002fe4000f8ec03f */
[----:B------:R-:W-:-:S04]  /*0480*/  UIADD3 UR4, -UR6, 0x100000, URZ ;  /* 0x0010000006047890 */ /* 0x000fc8000fffe13f */
[----:B------:R-:W-:Y:S02]  /*0490*/  USHF.L.U32 UR5, UR4, 0xb, URZ ;  /* 0x0000000b04057899 */ /* 0x000fe4000800063f */
[----:B------:R-:W-:Y:S02]  /*04a0*/  USHF.L.U32 UR4, UR4, 0x1, URZ ;  /* 0x0000000104047899 */ /* 0x000fe4000800063f */
        /* <DEDUP_REMOVED lines=9> */
.L_x_3:
[----:B------:R-:W4:Y:S01]  /*0540*/  SHFL.IDX PT, R2, R0, RZ, 0x1f ;  /* 0x00001fff00027589 */ /* 0x000f2200000e0000 */
[----:B------:R-:W-:Y:S01]  /*0550*/  NOP ;  /* 0x0000000000007918 */ /* 0x000fe20000000000 */
[----:B----4-:R-:W-:-:S13]  /*0560*/  ISETP.NE.AND P0, PT, R2, RZ, PT ;  /* 0x000000ff0200720c */ /* 0x010fda0003f05270 */
[----:B------:R-:W-:Y:S05]  /*0570*/  @P0 BRA `(.L_x_4) ;  /* 0x0000000000380947 */ /* 0x000fea0003800000 */
[----:B-1----:R-:W1:Y:S01]  /*0580*/  S2UR UR5, SR_CgaCtaId ;  /* 0x00000000000579c3 */ /* 0x002e620000008800 */
[----:B------:R-:W-:Y:S01]  /*0590*/  UMOV UR4, 0x400 ;  /* 0x0000040000047882 */ /* 0x000fe20000000000 */
[----:B------:R-:W-:Y:S01]  /*05a0*/  UMOV UR7, 0x1 ;  /* 0x0000000100077882 */ /* 0x000fe20000000000 */
[----:B------:R-:W-:Y:S01]  /*05b0*/  ELECT P0, URZ, PT ;  /* 0x00000000003f782f */ /* 0x000fe20003800000 */
[----:B-1----:R-:W-:Y:S02]  /*05c0*/  ULEA UR6, UR5, UR4, 0x18 ;  /* 0x0000000405067291 */ /* 0x002fe4000f8ec03f */
[----:B------:R-:W-:-:S04]  /*05d0*/  UIADD3 UR4, -UR7, 0x100000, URZ ;  /* 0x0010000007047890 */ /* 0x000fc8000fffe13f */
[----:B------:R-:W-:Y:S02]  /*05e0*/  USHF.L.U32 UR5, UR4, 0xb, URZ ;  /* 0x0000000b04057899 */ /* 0x000fe4000800063f */
[----:B------:R-:W-:Y:S01]  /*05f0*/  USHF.L.U32 UR4, UR4, 0x1, URZ ;  /* 0x0000000104047899 */ /* 0x000fe2000800063f */
[----:B------:R-:W1:Y:S11]  /*0600*/  FENCE.VIEW.ASYNC.S ;  /* 0x00000000000073c6 */ /* 0x000e760000000000 */
[----:B-1----:R4:W1:Y:S01]  /*0610*/  SYNCS.EXCH.64 URZ, [UR6+0x38870], UR4 ;  /* 0x03887004063f75b2 */ /* 0x0028620008000100 */
[----:B------:R4:W1:Y:S01]  /*0620*/  SYNCS.EXCH.64 URZ, [UR6+0x38880], UR4 ;  /* 0x03888004063f75b2 */ /* 0x0008620008000100 */
[----:B------:R4:W1:Y:S01]  /*0630*/  SYNCS.EXCH.64 URZ, [UR6+0x38878], UR4 ;  /* 0x03887804063f75b2 */ /* 0x0008620008000100 */
[----:B------:R4:W1:Y:S02]  /*0640*/  SYNCS.EXCH.64 URZ, [UR6+0x38888], UR4 ;  /* 0x03888804063f75b2 */ /* 0x0008640008000100 */
[----:B----4-:R-:W-:Y:S01]  /*0650*/  NOP ;  /* 0x0000000000007918 */ /* 0x010fe20000000000 */
.L_x_4:
        /* <DEDUP_REMOVED lines=22> */
.L_x_5:
        /* <DEDUP_REMOVED lines=22> */
.L_x_6:
[----:B------:R-:W-:Y:S01]  /*0920*/  PLOP3.LUT P0, PT, PT, PT, UP0, 0x80, 0x0 ;  /* 0x000000000000781c */ /* 0x000fe20003f0f008 */
[----:B------:R-:W-:Y:S01]  /*0930*/  UMOV UR46, 0x1 ;  /* 0x00000001002e7882 */ /* 0x000fe20000000000 */
[----:B------:R-:W-:Y:S01]  /*0940*/  NOP ;  /* 0x0000000000007918 */ /* 0x000fe20000000000 */
[----:B------:R-:W-:Y:S01]  /*0950*/  USEL UR46, UR46, 0x2, !UP0 ;  /* 0x000000022e2e7887 */ /* 0x000fe2000c000000 */
[----:B------:R-:W-:Y:S01]  /*0960*/  ULDC.64 UR50, c[0x0][0x208] ;  /* 0x0000820000327ab9 */ /* 0x000fe20000000a00 */
[----:B-123--:R-:W-:Y:S08]  /*0970*/  BAR.SYNC.DEFER_BLOCKING 0x0 ;  /* 0x0000000000007b1d */ /* 0x00eff00000010000 */
[----:B------:R-:W-:Y:S05]  /*0980*/  @!P0 BRA `(.L_x_7) ;  /* 0x00000084000c8947 */ /* 0x000fea0003800000 */
.L_x_8:
[----:B------:R-:W-:-:S08]  /*0990*/  NOP ;  /* 0x0000000000007918 */ /* 0x000fd00000000000 */
[----:B------:R-:W1:Y:S02]  /*09a0*/  USETMAXREG.TRY_ALLOC.CTAPOOL UP0, 0xf0 ;  /* 0x000000f0000079c8 */ /* 0x000e640008000600 */
[----:B-1----:R-:W-:-:S13]  /*09b0*/  PLOP3.LUT P0, PT, PT, PT, UP0, 0x80, 0x0 ;  /* 0x000000000000781c */ /* 0x002fda0003f0f008 */
[----:B------:R-:W-:Y:S05]  /*09c0*/  @!P0 BRA `(.L_x_8) ;  /* 0xfffffffc00f08947 */ /* 0x000fea000383ffff */
[----:B------:R-:W1:Y:S01]  /*09d0*/  S2R R2, SR_TID.X ;  /* 0x0000000000027919 */ /* 0x000e620000002100 */
[----:B------:R-:W2:Y:S08]  /*09e0*/  S2UR UR48, SR_CTAID.X ;  /* 0x00000000003079c3 */ /* 0x000eb00000002500 */
[----:B------:R-:W-:Y:S06]  /*09f0*/  BAR.ARV 0x8, 0x120 ;  /* 0x0204800000007b1d */ /* 0x000fec0000002000 */
[----:B-1----:R-:W-:-:S04]  /*0a00*/  LOP3.LUT R0, R2, 0xffffff80, RZ, 0xc0, !PT ;  /* 0xffffff8002007812 */ /* 0x002fc800078ec0ff */
[----:B------:R-:W-:Y:S02]  /*0a10*/  ISETP.NE.AND P0, PT, R0, 0x80, PT ;  /* 0x000000800000780c */ /* 0x000fe40003f05270 */
[----:B------:R-:W2:Y:S11]  /*0a20*/  LDC R0, c[0x0][0xda4] ;  /* 0x00036900ff007b82 */ /* 0x000eb60000000800 */
[----:B------:R-:W-:Y:S06]  /*0a30*/  @!P0 BAR.ARV 0x9, 0x100 ;  /* 0x0244000000008b1d */ /* 0x000fec0000002000 */
[----:B--2---:R-:W-:-:S13]  /*0a40*/  ISETP.LE.AND P0, PT, R0, UR48, PT ;  /* 0x0000003000007c0c */ /* 0x004fda000bf03270 */
[----:B------:R-:W-:Y:S05]  /*0a50*/  @P0 EXIT ;  /* 0x000000000000094d */ /* 0x000fea0003800000 */
[----:B------:R-:W-:Y:S01]  /*0a60*/  VIADD R0, R2, 0xffffff80 ;  /* 0xffffff8002007836 */ /* 0x000fe20000000000 */
[----:B------:R-:W1:Y:S01]  /*0a70*/  S2UR UR37, SR_CgaCtaId ;  /* 0x00000000002579c3 */ /* 0x000e620000008800 */
[----:B------:R-:W-:Y:S01]  /*0a80*/  UMOV UR38, 0x400 ;  /* 0x0000040000267882 */ /* 0x000fe20000000000 */
[----:B------:R-:W-:Y:S01]  /*0a90*/  IMAD.MOV.U32 R232, RZ, RZ, -0x2 ;  /* 0xfffffffeffe87424 */ /* 0x000fe200078e00ff */
[----:B------:R-:W-:Y:S01]  /*0aa0*/  ULOP3.LUT UR47, UR46, 0x1, URZ, 0xfc, !UPT ;  /* 0x000000012e2f7892 */ /* 0x000fe2000f8efc3f */
[----:B------:R-:W-:Y:S01]  /*0ab0*/  SHF.R.S32.HI R3, RZ, 0x1f, R0 ;  /* 0x0000001fff037819 */ /* 0x000fe20000011400 */
[----:B------:R-:W-:Y:S01]  /*0ac0*/  ULDC.64 UR54, c[0x0][0x198] ;  /* 0x0000660000367ab9 */ /* 0x000fe20000000a00 */
[----:B------:R-:W-:Y:S01]  /*0ad0*/  UMOV UR39, URZ ;  /* 0x0000003f00277c82 */ /* 0x000fe20008000000 */
[----:B------:R-:W-:Y:S01]  /*0ae0*/  UMOV UR36, URZ ;  /* 0x0000003f00247c82 */ /* 0x000fe20008000000 */
[CC--:B------:R-:W-:Y:S01]  /*0af0*/  LEA.HI R4, R3.reuse, R0.reuse, RZ, 0x7 ;  /* 0x0000000003047211 */ /* 0x0c0fe200078f38ff */
[----:B------:R-:W2:Y:S01]  /*0b00*/  S2UR UR6, SR_SWINHI ;  /* 0x00000000000679c3 */ /* 0x000ea20000002f00 */
[----:B------:R-:W-:Y:S01]  /*0b10*/  LEA.HI R7, R3, R0, RZ, 0x4 ;  /* 0x0000000003077211 */ /* 0x000fe200078f20ff */
[----:B------:R-:W-:Y:S01]  /*0b20*/  UMOV UR52, URZ ;  /* 0x0000003f00347c82 */ /* 0x000fe20008000000 */
[----:B------:R-:W-:-:S02]  /*0b30*/  LOP3.LUT R5, R4, 0xffffff80, RZ, 0xc0, !PT ;  /* 0xffffff8004057812 */ /* 0x000fc400078ec0ff */
[----:B------:R-:W-:Y:S02]  /*0b40*/  SHF.R.S32.HI R8, RZ, 0x4, R7 ;  /* 0x00000004ff087819 */ /* 0x000fe40000011407 */
[----:B------:R-:W-:Y:S01]  /*0b50*/  LEA.HI R22, R3, R0, RZ, 0x5 ;  /* 0x0000000003167211 */ /* 0x000fe200078f28ff */
[C---:B------:R-:W-:Y:S01]  /*0b60*/  IMAD.IADD R2, R0.reuse, 0x1, -R5 ;  /* 0x0000000100027824 */ /* 0x040fe200078e0a05 */
[C---:B------:R-:W-:Y:S02]  /*0b70*/  LEA.HI R3, R7.reuse, R8, RZ, 0x1 ;  /* 0x0000000807037211 */ /* 0x040fe400078f08ff */
[----:B------:R-:W-:Y:S02]  /*0b80*/  LOP3.LUT R7, R7, 0x3fffff0, RZ, 0xc0, !PT ;  /* 0x03fffff007077812 */ /* 0x000fe400078ec0ff */
[----:B------:R-:W-:Y:S02]  /*0b90*/  SHF.R.S32.HI R5, RZ, 0x1f, R2 ;  /* 0x0000001fff057819 */ /* 0x000fe40000011402 */
[----:B------:R-:W-:Y:S01]  /*0ba0*/  LOP3.LUT R3, R3, 0x1ffffffe, RZ, 0xc0, !PT ;  /* 0x1ffffffe03037812 */ /* 0x000fe200078ec0ff */
[----:B------:R-:W-:Y:S01]  /*0bb0*/  IMAD.IADD R7, R0, 0x1, -R7 ;  /* 0x0000000100077824 */ /* 0x000fe200078e0a07 */
[----:B------:R-:W-:Y:S01]  /*0bc0*/  LEA.HI R6, R5, R2, RZ, 0x2 ;  /* 0x0000000205067211 */ /* 0x000fe200078f10ff */
[----:B-1----:R-:W-:Y:S01]  /*0bd0*/  ULEA UR38, UR37, UR38, 0x18 ;  /* 0x0000002625267291 */ /* 0x002fe2000f8ec03f */
[----:B------:R-:W-:Y:S01]  /*0be0*/  SHF.R.S32.HI R22, RZ, 0x5, R22 ;  /* 0x00000005ff167819 */ /* 0x000fe20000011416 */
[----:B------:R-:W-:Y:S01]  /*0bf0*/  IMAD.IADD R3, R8, 0x1, -R3 ;  /* 0x0000000108037824 */ /* 0x000fe200078e0a03 */
[----:B------:R-:W-:-:S02]  /*0c00*/  SHF.R.S32.HI R9, RZ, 0x2, R6 ;  /* 0x00000002ff097819 */ /* 0x000fc40000011406 */
[----:B------:R-:W-:Y:S01]  /*0c10*/  SHF.R.S32.HI R10, RZ, 0x1f, R6 ;  /* 0x0000001fff0a7819 */ /* 0x000fe20000011406 */
[----:B------:R-:W-:Y:S01]  /*0c20*/  IMAD R0, R22, 0x10, R7 ;  /* 0x0000001016007824 */ /* 0x000fe200078e0207 */
[----:B------:R-:W-:Y:S01]  /*0c30*/  SHF.R.S32.HI R19, RZ, 0x7, R4 ;  /* 0x00000007ff137819 */ /* 0x000fe20000011404 */
[----:B------:R-:W-:Y:S01]  /*0c40*/  UMOV UR4, UR38 ;  /* 0x0000002600047c82 */ /* 0x000fe20008000000 */
[----:B--2---:R-:W-:Y:S01]  /*0c50*/  UMOV UR5, UR6 ;  /* 0x0000000600057c82 */ /* 0x004fe20008000000 */
[----:B------:R-:W-:Y:S01]  /*0c60*/  LEA.HI R10, R10, R9, RZ, 0x3 ;  /* 0x000000090a0a7211 */ /* 0x000fe200078f18ff */
[----:B------:R-:W-:Y:S01]  /*0c70*/  IMAD R7, R0, 0x8, R3 ;  /* 0x0000000800077824 */ /* 0x000fe200078e0203 */
[----:B------:R-:W-:Y:S01]  /*0c80*/  LEA.HI R4, R4, R19, RZ, 0x1 ;  /* 0x0000001304047211 */ /* 0x000fe200078f08ff */
[----:B------:R-:W-:Y:S01]  /*0c90*/  IMAD.U32 R16, RZ, RZ, UR4 ;  /* 0x00000004ff107e24 */ /* 0x000fe2000f8e00ff */
[----:B------:R-:W-:Y:S01]  /*0ca0*/  LOP3.LUT R10, R10, 0xfffffff8, RZ, 0xc0, !PT ;  /* 0xfffffff80a0a7812 */ /* 0x000fe200078ec0ff */
[----:B------:R-:W-:Y:S01]  /*0cb0*/  IMAD.U32 R17, RZ, RZ, UR5 ;  /* 0x00000005ff117e24 */ /* 0x000fe2000f8e00ff */
[----:B------:R-:W-:-:S02]  /*0cc0*/  LEA.HI R5, R5, R2, RZ, 0x5 ;  /* 0x0000000205057211 */ /* 0x000fc400078f28ff */
[----:B------:R-:W-:Y:S01]  /*0cd0*/  LOP3.LUT R3, R6, 0x7ffffffc, RZ, 0xc0, !PT ;  /* 0x7ffffffc06037812 */ /* 0x000fe200078ec0ff */
[----:B------:R-:W-:Y:S01]  /*0ce0*/  IMAD.IADD R9, R9, 0x1, -R10 ;  /* 0x0000000109097824 */ /* 0x000fe200078e0a0a */
[----:B------:R-:W-:Y:S02]  /*0cf0*/  LOP3.LUT R4, R4, 0x3fffffe, RZ, 0xc0, !PT ;  /* 0x03fffffe04047812 */ /* 0x000fe400078ec0ff */
[----:B------:R-:W-:Y:S01]  /*0d00*/  SHF.R.S32.HI R0, RZ, 0x5, R5 ;  /* 0x00000005ff007819 */ /* 0x000fe20000011405 */
[----:B------:R-:W-:Y:S02]  /*0d10*/  IMAD.IADD R3, R2, 0x1, -R3 ;  /* 0x0000000102037824 */ /* 0x000fe400078e0a03 */
[----:B------:R-:W-:Y:S02]  /*0d20*/  IMAD.SHL.U32 R5, R7, 0x8, RZ ;  /* 0x0000000807057824 */ /* 0x000fe400078e00ff */
[----:B------:R-:W-:Y:S02]  /*0d30*/  IMAD R9, R0, 0x10, R9 ;  /* 0x0000001000097824 */ /* 0x000fe400078e0209 */
[----:B------:R-:W-:-:S02]  /*0d40*/  IMAD.IADD R4, R19, 0x1, -R4 ;  /* 0x0000000113047824 */ /* 0x000fc400078e0a04 */
[----:B------:R-:W-:Y:S02]  /*0d50*/  IMAD R232, R3, R232, 0x80 ;  /* 0x0000008003e87424 */ /* 0x000fe400078e02e8 */
[----:B------:R-:W-:-:S04]  /*0d60*/  IMAD.WIDE R16, R5, 0x2, R16 ;  /* 0x0000000205107825 */ /* 0x000fc800078e0210 */
[----:B------:R-:W-:-:S07]  /*0d70*/  IMAD R23, R4, 0x40, R9 ;  /* 0x0000004004177824 */ /* 0x000fce00078e0209 */
.L_x_33:
[----:B------:R-:W-:Y:S01]  /*0d80*/  ULDC UR4, c[0x0][0xda8] ;  /* 0x00036a0000047ab9 */ /* 0x000fe20000000800 */
[----:B------:R-:W-:Y:S01]  /*0d90*/  ULDC UR43, c[0x0][0xdb4] ;  /* 0x00036d00002b7ab9 */ /* 0x000fe20000000800 */
[----:B------:R-:W-:Y:S01]  /*0da0*/  UISETP.NE.AND UP1, UPT, UR4, 0x1, UPT ;  /* 0x000000010400788c */ /* 0x000fe2000bf25270 */
[----:B------:R-:W-:Y:S01]  /*0db0*/  IMAD.MOV.U32 R3, RZ, RZ, 0x3f800000 ;  /* 0x3f800000ff037424 */ /* 0x000fe200078e00ff */
[----:B------:R-:W-:Y:S01]  /*0dc0*/  UISETP.NE.AND UP2, UPT, UR43, 0x1, UPT ;  /* 0x000000012b00788c */ /* 0x000fe2000bf45270 */
[----:B------:R-:W-:Y:S01]  /*0dd0*/  IMAD.MOV.U32 R0, RZ, RZ, 0x3f800000 ;  /* 0x3f800000ff007424 */ /* 0x000fe200078e00ff */
[----:B------:R-:W-:Y:S01]  /*0de0*/  ULDC.64 UR4, c[0x0][0x990] ;  /* 0x0002640000047ab9 */ /* 0x000fe20000000a00 */
[----:B------:R-:W-:Y:S01]  /*0df0*/  UMOV UR45, UR48 ;  /* 0x00000030002d7c82 */ /* 0x000fe20008000000 */
[----:B------:R-:W-:Y:S01]  /*0e00*/  UISETP.NE.U32.AND UP0, UPT, UR4, URZ, UPT ;  /* 0x0000003f0400728c */ /* 0x000fe2000bf05070 */
[----:B------:R-:W1:Y:S01]  /*0e10*/  SHFL.IDX PT, R8, R19, RZ, 0x1f ;  /* 0x00001fff13087589 */ /* 0x000e6200000e0000 */
[----:B------:R-:W-:-:S02]  /*0e20*/  ULDC UR56, c[0x0][0x404] ;  /* 0x0001010000387ab9 */ /* 0x000fc40000000800 */
[----:B------:R-:W-:Y:S01]  /*0e30*/  UISETP.NE.AND.EX UP0, UPT, UR5, URZ, UPT, UP0 ;  /* 0x0000003f0500728c */ /* 0x000fe2000bf05300 */
[----:B------:R-:W-:Y:S01]  /*0e40*/  @UP1 ULDC UR6, c[0x0][0xdac] ;  /* 0x00036b0000061ab9 */ /* 0x000fe20000000800 */
[----:B------:R-:W-:Y:S01]  /*0e50*/  @UP1 ULDC UR8, c[0x0][0xdb0] ;  /* 0x00036c0000081ab9 */ /* 0x000fe20000000800 */
[----:B------:R-:W-:Y:S01]  /*0e60*/  UIMAD.WIDE.U32 UR6, UR48, UR6, URZ ;  /* 0x00000006300672a5 */ /* 0x000fe2000f8e003f */
[----:B------:R-:W-:Y:S02]  /*0e70*/  @UP2 ULDC.64 UR10, c[0x0][0xdb8] ;  /* 0x00036e00000a2ab9 */ /* 0x000fe40000000a00 */
[----:B------:R-:W-:Y:S01]  /*0e80*/  PLOP3.LUT P0, PT, PT, PT, UP0, 0x80, 0x0 ;  /* 0x000000000000781c */ /* 0x000fe20003f0f008 */
[----:B------:R-:W-:-:S03]  /*0e90*/  @UP1 USHF.R.U32.HI UR45, URZ, UR8, UR7 ;  /* 0x000000083f2d1299 */ /* 0x000fc60008011607 */
[----:B------:R-:W-:Y:S01]  /*0ea0*/  ULDC.64 UR6, c[0x0][0x998] ;  /* 0x0002660000067ab9 */ /* 0x000fe20000000a00 */
[----:B------:R-:W-:Y:S02]  /*0eb0*/  UIMAD.WIDE.U32 UR8, UR45, UR10, URZ ;  /* 0x0000000a2d0872a5 */ /* 0x000fe4000f8e003f */
[----:B------:R-:W-:Y:S01]  /*0ec0*/  UISETP.NE.U32.AND UP1, UPT, UR6, URZ, UPT ;  /* 0x0000003f0600728c */ /* 0x000fe2000bf25070 */
[----:B------:R-:W-:Y:S01]  /*0ed0*/  ULDC UR10, c[0x0][0x428] ;  /* 0x00010a00000a7ab9 */ /* 0x000fe20000000800 */
[----:B------:R-:W-:Y:S02]  /*0ee0*/  UMOV UR44, UR45 ;  /* 0x0000002d002c7c82 */ /* 0x000fe40008000000 */
[----:B------:R-:W-:Y:S02]  /*0ef0*/  UISETP.NE.AND.EX UP1, UPT, UR7, URZ, UPT, UP1 ;  /* 0x0000003f0700728c */ /* 0x000fe4000bf25310 */
[----:B------:R-:W-:Y:S02]  /*0f00*/  @UP2 USHF.R.U32.HI UR44, URZ, UR11, UR9 ;  /* 0x0000000b3f2c2299 */ /* 0x000fe40008011609 */
[----:B------:R-:W-:-:S02]  /*0f10*/  UISETP.NE.AND UP2, UPT, UR10, 0x1, UPT ;  /* 0x000000010a00788c */ /* 0x000fc4000bf45270 */
[----:B------:R-:W-:Y:S01]  /*0f20*/  @UP0 USHF.R.S32.HI UR8, URZ, 0x1f, UR44 ;  /* 0x0000001f3f080899 */ /* 0x000fe2000801142c */
[----:B------:R-:W-:Y:S01]  /*0f30*/  PLOP3.LUT P1, PT, PT, PT, UP1, 0x80, 0x0 ;  /* 0x000000000000781c */ /* 0x000fe20003f2f018 */
[----:B------:R-:W-:Y:S01]  /*0f40*/  @UP0 ULDC.64 UR14, c[0x0][0x9a8] ;  /* 0x00026a00000e0ab9 */ /* 0x000fe20000000a00 */
[----:B------:R-:W-:Y:S02]  /*0f50*/  UIADD3 UR11, -UR44, URZ, URZ ;  /* 0x0000003f2c0b7290 */ /* 0x000fe4000fffe13f */
[----:B------:R-:W-:Y:S02]  /*0f60*/  @UP0 UIMAD UR10, UR8, UR14, URZ ;  /* 0x0000000e080a02a4 */ /* 0x000fe4000f8e023f */
[----:B------:R-:W-:Y:S02]  /*0f70*/  @UP0 UIMAD.WIDE.U32 UR8, UR44, UR14, URZ ;  /* 0x0000000e2c0802a5 */ /* 0x000fe4000f8e003f */
[----:B------:R-:W-:Y:S02]  /*0f80*/  UIMAD UR43, UR43, UR11, UR45 ;  /* 0x0000000b2b2b72a4 */ /* 0x000fe4000f8e022d */
[----:B------:R-:W-:Y:S01]  /*0f90*/  @UP1 USHF.R.S32.HI UR14, URZ, 0x1f, UR44 ;  /* 0x0000001f3f0e1899 */ /* 0x000fe2000801142c */
[----:B------:R-:W-:Y:S01]  /*0fa0*/  @UP1 ULDC.64 UR16, c[0x0][0x9b8] ;  /* 0x00026e0000101ab9 */ /* 0x000fe20000000a00 */
[----:B------:R-:W-:Y:S01]  /*0fb0*/  @UP0 UIMAD UR15, UR44, UR15, UR10 ;  /* 0x0000000f2c0f02a4 */ /* 0x000fe2000f8e020a */
[----:B------:R-:W-:Y:S01]  /*0fc0*/  @UP2 ULDC UR12, c[0x0][0x42c] ;  /* 0x00010b00000c2ab9 */ /* 0x000fe20000000800 */
[----:B------:R-:W-:-:S02]  /*0fd0*/  @UP1 UIMAD.WIDE.U32 UR10, UR44, UR16, URZ ;  /* 0x000000102c0a12a5 */ /* 0x000fc4000f8e003f */
[----:B------:R-:W-:Y:S02]  /*0fe0*/  UIMAD.WIDE.U32 UR12, UR43, UR12, URZ ;  /* 0x0000000c2b0c72a5 */ /* 0x000fe4000f8e003f */
[----:B------:R-:W-:Y:S01]  /*0ff0*/  @UP1 UIMAD UR16, UR14, UR16, URZ ;  /* 0x000000100e1012a4 */ /* 0x000fe2000f8e023f */
[----:B------:R-:W-:Y:S02]  /*1000*/  @UP2 ULDC UR18, c[0x0][0x430] ;  /* 0x00010c0000122ab9 */ /* 0x000fe40000000800 */
[----:B------:R-:W-:Y:S01]  /*1010*/  UMOV UR14, UR43 ;  /* 0x0000002b000e7c82 */ /* 0x000fe20008000000 */
[----:B------:R-:W-:Y:S02]  /*1020*/  @UP2 USHF.R.U32.HI UR14, URZ, UR18, UR13 ;  /* 0x000000123f0e2299 */ /* 0x000fe4000801160d */
[----:B------:R-:W-:Y:S02]  /*1030*/  @UP1 UIMAD UR16, UR44, UR17, UR16 ;  /* 0x000000112c1012a4 */ /* 0x000fe4000f8e0210 */
[----:B------:R-:W-:-:S02]  /*1040*/  @UP0 USHF.R.S32.HI UR12, URZ, 0x1f, UR14 ;  /* 0x0000001f3f0c0899 */ /* 0x000fc4000801140e */
[----:B------:R-:W-:Y:S01]  /*1050*/  @UP1 USHF.R.S32.HI UR13, URZ, 0x1f, UR14 ;  /* 0x0000001f3f0d1899 */ /* 0x000fe2000801140e */
[----:B------:R-:W-:Y:S01]  /*1060*/  @UP0 ULDC.64 UR18, c[0x0][0x9b0] ;  /* 0x00026c0000120ab9 */ /* 0x000fe20000000a00 */
[----:B------:R-:W-:Y:S02]  /*1070*/  @UP1 UIADD3 UR11, UR11, UR16, URZ ;  /* 0x000000100b0b1290 */ /* 0x000fe4000fffe03f */
[----:B------:R-:W-:Y:S01]  /*1080*/  @UP0 UIADD3 UR9, UR9, UR15, URZ ;  /* 0x0000000f09090290 */ /* 0x000fe2000fffe03f */
[----:B------:R-:W-:Y:S01]  /*1090*/  @UP1 ULDC.64 UR16, c[0x0][0x9c0] ;  /* 0x0002700000101ab9 */ /* 0x000fe20000000a00 */
[----:B------:R-:W-:Y:S02]  /*10a0*/  @UP0 UIMAD UR12, UR12, UR18, URZ ;  /* 0x000000120c0c02a4 */ /* 0x000fe4000f8e023f */
[----:B------:R-:W-:Y:S02]  /*10b0*/  @UP1 UIMAD UR13, UR13, UR16, URZ ;  /* 0x000000100d0d12a4 */ /* 0x000fe4000f8e023f */
[----:B------:R-:W-:-:S02]  /*10c0*/  @UP0 UIMAD.WIDE.U32 UR8, UR14, UR18, UR8 ;  /* 0x000000120e0802a5 */ /* 0x000fc4000f8e0008 */
[----:B------:R-:W-:Y:S02]  /*10d0*/  @UP0 UIMAD UR12, UR14, UR19, UR12 ;  /* 0x000000130e0c02a4 */ /* 0x000fe4000f8e020c */
[----:B------:R-:W-:Y:S02]  /*10e0*/  @UP1 UIMAD.WIDE.U32 UR10, UR14, UR16, UR10 ;  /* 0x000000100e0a12a5 */ /* 0x000fe4000f8e000a */
[----:B------:R-:W-:Y:S02]  /*10f0*/  @UP1 UIMAD UR13, UR14, UR17, UR13 ;  /* 0x000000110e0d12a4 */ /* 0x000fe4000f8e020d */
[----:B------:R-:W-:Y:S02]  /*1100*/  @UP0 UIADD3 UR12, UR9, UR12, URZ ;  /* 0x0000000c090c0290 */ /* 0x000fe4000fffe03f */
[----:B------:R-:W-:Y:S02]  /*1110*/  @UP0 ULEA UR4, UP3, UR8, UR4, 0x2 ;  /* 0x0000000408040291 */ /* 0x000fe4000f86103f */
[----:B------:R-:W-:-:S02]  /*1120*/  @UP1 ULEA UR6, UP4, UR10, UR6, 0x2 ;  /* 0x000000060a061291 */ /* 0x000fc4000f88103f */
[----:B------:R-:W-:Y:S02]  /*1130*/  @UP1 UIADD3 UR9, UR11, UR13, URZ ;  /* 0x0000000d0b091290 */ /* 0x000fe4000fffe03f */
[----:B------:R-:W-:Y:S01]  /*1140*/  @UP0 ULEA.HI.X UR5, UR8, UR5, UR12, 0x2, UP3 ;  /* 0x0000000508050291 */ /* 0x000fe200098f140c */
[----:B------:R-:W-:Y:S01]  /*1150*/  IMAD.U32 R4, RZ, RZ, UR4 ;  /* 0x00000004ff047e24 */ /* 0x000fe2000f8e00ff */
[----:B------:R-:W-:Y:S01]  /*1160*/  @UP1 ULEA.HI.X UR7, UR10, UR7, UR9, 0x2, UP4 ;  /* 0x000000070a071291 */ /* 0x000fe2000a0f1409 */
[----:B------:R-:W-:Y:S01]  /*1170*/  IMAD.U32 R6, RZ, RZ, UR6 ;  /* 0x00000006ff067e24 */ /* 0x000fe2000f8e00ff */
[----:B-1----:R-:W-:Y:S01]  /*1180*/  R2UR UR41, R8 ;  /* 0x00000000082972ca */ /* 0x002fe200000e0000 */
[----:B------:R-:W-:Y:S01]  /*1190*/  ULDC UR6, c[0x0][0x2e0] ;  /* 0x0000b80000067ab9 */ /* 0x000fe20000000800 */
[----:B------:R-:W-:Y:S01]  /*11a0*/  IMAD.U32 R5, RZ, RZ, UR5 ;  /* 0x00000005ff057e24 */ /* 0x000fe2000f8e00ff */
[----:B------:R-:W-:Y:S01]  /*11b0*/  ULDC.64 UR4, c[0x0][0x3f8] ;  /* 0x0000fe0000047ab9 */ /* 0x000fe20000000a00 */
[----:B------:R-:W-:Y:S01]  /*11c0*/  IMAD.U32 R7, RZ, RZ, UR7 ;  /* 0x00000007ff077e24 */ /* 0x000fe2000f8e00ff */
[----:B------:R-:W-:Y:S01]  /*11d0*/  ULDC UR8, c[0x0][0x988] ;  /* 0x0002620000087ab9 */ /* 0x000fe20000000800 */
[----:B------:R-:W-:Y:S01]  /*11e0*/  @UP2 ULDC UR9, c[0x0][0x430] ;  /* 0x00010c0000092ab9 */ /* 0x000fe20000000800 */
[----:B------:R-:W2:Y:S01]  /*11f0*/  @P0 LDG.E R3, desc[UR50][R4.64] ;  /* 0x0000003204030981 */ /* 0x000ea2000c1e1900 */
[----:B------:R-:W-:Y:S01]  /*1200*/  UISETP.NE.U32.AND UP0, UPT, UR4, URZ, UPT ;  /* 0x0000003f0400728c */ /* 0x000fe2000bf05070 */
[----:B------:R-:W-:-:S02]  /*1210*/  @UP2 ULDC UR7, c[0x0][0x42c] ;  /* 0x00010b0000072ab9 */ /* 0x000fc40000000800 */
[----:B------:R-:W2:Y:S01]  /*1220*/  @P1 LDG.E R0, desc[UR50][R6.64] ;  /* 0x0000003206001981 */ /* 0x000ea2000c1e1900 */
[----:B------:R-:W-:Y:S02]  /*1230*/  UISETP.NE.AND.EX UP0, UPT, UR5, URZ, UPT, UP0 ;  /* 0x0000003f0500728c */ /* 0x000fe4000bf05300 */
[----:B------:R-:W-:Y:S02]  /*1240*/  UIADD3 UR5, UR38, 0x20400, URZ ;  /* 0x0002040026057890 */ /* 0x000fe4000fffe03f */
[----:B------:R-:W-:Y:S02]  /*1250*/  ULEA.HI UR4, UR41, UR41, URZ, 0x1 ;  /* 0x0000002929047291 */ /* 0x000fe4000f8f083f */
[----:B------:R-:W-:Y:S02]  /*1260*/  USEL UR56, UR56, 0x1, UP0 ;  /* 0x0000000138387887 */ /* 0x000fe40008000000 */
[----:B------:R-:W-:Y:S02]  /*1270*/  ULOP3.LUT UP1, URZ, UR5, 0x3ff, URZ, 0xc0, !UPT ;  /* 0x000003ff053f7892 */ /* 0x000fe4000f82c03f */
[----:B------:R-:W-:-:S02]  /*1280*/  ULOP3.LUT UR4, UR4, 0x1e, URZ, 0xc0, !UPT ;  /* 0x0000001e04047892 */ /* 0x000fc4000f8ec03f */
[----:B------:R-:W-:Y:S02]  /*1290*/  UIMAD UR56, UR56, UR6, URZ ;  /* 0x00000006383872a4 */ /* 0x000fe4000f8e023f */
[----:B------:R-:W-:Y:S01]  /*12a0*/  UIADD3 UR4, UR41, -UR4, URZ ;  /* 0x8000000429047290 */ /* 0x000fe2000fffe03f */
[----:B------:R-:W-:Y:S01]  /*12b0*/  PLOP3.LUT P0, PT, PT, PT, UP1, 0x80, 0x0 ;  /* 0x000000000000781c */ /* 0x000fe20003f0f018 */
[----:B------:R-:W-:Y:S02]  /*12c0*/  UIADD3 UR6, UR56, 0x7f, URZ ;  /* 0x0000007f38067890 */ /* 0x000fe4000fffe03f */
[----:B------:R-:W-:Y:S02]  /*12d0*/  ULEA UR4, UR4, UR5, 0xd ;  /* 0x0000000504047291 */ /* 0x000fe4000f8e683f */
[----:B------:R-:W-:Y:S02]  /*12e0*/  USHF.R.S32.HI UR5, URZ, 0x1f, UR6 ;  /* 0x0000001f3f057899 */ /* 0x000fe40008011406 */
[----:B------:R-:W-:-:S02]  /*12f0*/  USHF.R.U32.HI UR57, URZ, 0x4, UR4 ;  /* 0x000000043f397899 */ /* 0x000fc40008011604 */
[----:B------:R-:W-:Y:S02]  /*1300*/  ULEA.HI UR53, UR5, UR6, URZ, 0x7 ;  /* 0x0000000605357291 */ /* 0x000fe4000f8f383f */
[----:B------:R-:W-:Y:S02]  /*1310*/  UIMAD.WIDE.U32 UR4, UR43, UR7, URZ ;  /* 0x000000072b0472a5 */ /* 0x000fe4000f8e003f */
[----:B------:R-:W-:Y:S01]  /*1320*/  UMOV UR42, UR43 ;  /* 0x0000002b002a7c82 */ /* 0x000fe20008000000 */
[----:B------:R-:W-:Y:S02]  /*1330*/  ULOP3.LUT UR57, UR57, 0x3fff, URZ, 0xc0, !UPT ;  /* 0x00003fff39397892 */ /* 0x000fe4000f8ec03f */
[----:B------:R-:W-:Y:S02]  /*1340*/  USHF.R.S32.HI UR53, URZ, 0x7, UR53 ;  /* 0x000000073f357899 */ /* 0x000fe40008011435 */
[----:B------:R-:W-:Y:S01]  /*1350*/  @UP2 USHF.R.U32.HI UR42, URZ, UR9, UR5 ;  /* 0x000000093f2a2299 */ /* 0x000fe20008011605 */
[----:B--2---:R-:W-:-:S04]  /*1360*/  FMUL.FTZ R0, R3, R0 ;  /* 0x0000000003007220 */ /* 0x004fc80000410000 */
[----:B------:R-:W-:-:S05]  /*1370*/  FMUL.FTZ R0, R0, UR8 ;  /* 0x0000000800007c20 */ /* 0x000fca0008410000 */
[----:B------:R-:W-:Y:S01]  /*1380*/  R2UR UR40, R0 ;  /* 0x00000000002872ca */ /* 0x000fe200000e0000 */
[----:B------:R-:W-:-:S14]  /*1390*/  @!P0 BRA `(.L_x_9) ;  /* 0x0000000000408947 */ /* 0x000fdc0003800000 */
[----:B------:R-:W-:Y:S01]  /*13a0*/  MOV R0, 0x0 ;  /* 0x0000000000007802 */ /* 0x000fe20000000f00 */
[----:B------:R-:W-:Y:S01]  /*13b0*/  ULDC.64 UR4, c[0x4][0x198] ;  /* 0x0100660000047ab9 */ /* 0x000fe20000000a00 */
[----:B------:R-:W-:Y:S01]  /*13c0*/  ULDC.64 UR6, c[0x4][0xa0] ;  /* 0x0100280000067ab9 */ /* 0x000fe20000000a00 */
[----:B------:R-:W-:Y:S01]  /*13d0*/  IMAD.U32 R4, RZ, RZ, UR4 ;  /* 0x00000004ff047e24 */ /* 0x000fe2000f8e00ff */
[----:B------:R1:W2:Y:S01]  /*13e0*/  LDC.64 R14, c[0x4][R0] ;  /* 0x01000000000e7b82 */ /* 0x0002a20000000a00 */
[----:B------:R-:W-:Y:S01]  /*13f0*/  IMAD.U32 R5, RZ, RZ, UR5 ;  /* 0x00000005ff057e24 */ /* 0x000fe2000f8e00ff */
[----:B------:R-:W-:Y:S01]  /*1400*/  ULDC.64 UR4, c[0x4][0x1a0] ;  /* 0x0100680000047ab9 */ /* 0x000fe20000000a00 */
[----:B------:R-:W-:Y:S02]  /*1410*/  IMAD.U32 R10, RZ, RZ, UR6 ;  /* 0x00000006ff0a7e24 */ /* 0x000fe4000f8e00ff */
[----:B------:R-:W-:Y:S02]  /*1420*/  IMAD.U32 R6, RZ, RZ, UR4 ;  /* 0x00000004ff067e24 */ /* 0x000fe4000f8e00ff */
[----:B------:R-:W-:-:S02]  /*1430*/  IMAD.U32 R7, RZ, RZ, UR5 ;  /* 0x00000005ff077e24 */ /* 0x000fc4000f8e00ff */
[----:B------:R-:W-:Y:S02]  /*1440*/  IMAD.U32 R11, RZ, RZ, UR7 ;  /* 0x00000007ff0b7e24 */ /* 0x000fe4000f8e00ff */
[----:B------:R-:W-:Y:S02]  /*1450*/  IMAD.MOV.U32 R8, RZ, RZ, 0x70 ;  /* 0x00000070ff087424 */ /* 0x000fe400078e00ff */
[----:B------:R-:W-:Y:S02]  /*1460*/  IMAD.MOV.U32 R12, RZ, RZ, 0x1 ;  /* 0x00000001ff0c7424 */ /* 0x000fe400078e00ff */
[----:B-1----:R-:W-:-:S07]  /*1470*/  IMAD.MOV.U32 R13, RZ, RZ, RZ ;  /* 0x000000ffff0d7224 */ /* 0x002fce00078e00ff */
[----:B------:R-:W-:-:S07]  /*1480*/  LEPC R20, `(.L_x_9) ;  /* 0x000000001014794e */ /* 0x000fce0000000000 */
[----:B--2---:R-:W-:Y:S05]  /*1490*/  CALL.ABS.NOINC R14 ;  /* 0x000000000e007343 */ /* 0x004fea0003c00000 */
.L_x_9:
[----:B------:R-:W-:Y:S01]  /*14a0*/  ULOP3.LUT UR4, UR39, 0x1, URZ, 0xc0, !UPT ;  /* 0x0000000127047892 */ /* 0x000fe2000f8ec03f */
[----:B------:R-:W-:-:S05]  /*14b0*/  IMAD.U32 R3, RZ, RZ, UR47 ;  /* 0x0000002fff037e24 */ /* 0x000fca000f8e00ff */
[----:B------:R-:W-:Y:S01]  /*14c0*/  IMAD.U32 R0, RZ, RZ, UR4 ;  /* 0x00000004ff007e24 */ /* 0x000fe2000f8e00ff */
[----:B------:R-:W-:-:S04]  /*14d0*/  ISETP.NE.AND P0, PT, R3, 0x3, PT ;  /* 0x000000030300780c */ /* 0x000fc80003f05270 */
[----:B------:R-:W-:-:S04]  /*14e0*/  SHF.L.U32 R0, R0, 0x1f, RZ ;  /* 0x0000001f00007819 */ /* 0x000fc800000006ff */
[----:B------:R-:W1:Y:S02]  /*14f0*/  SYNCS.PHASECHK.TRANS64.TRYWAIT P1, [UR38+0x38800], R0 ;  /* 0x03880000ff0075a7 */ /* 0x000e640008020166 */
[----:B-1----:R-:W-:Y:S05]  /*1500*/  @!P1 BRA `(.L_x_10) ;  /* 0x000000b000609947 */ /* 0x002fea0003800000 */
.L_x_92:
[----:B------:R-:W-:Y:S05]  /*1510*/  @!P0 BRA `(.L_x_11) ;  /* 0x0000000000048947 */ /* 0x000fea0003800000 */
[----:B------:R-:W-:Y:S01]  /*1520*/  BPT.TRAP 0x1 ;  /* 0x000000040000795c */ /* 0x000fe20000300000 */
.L_x_11:
[----:B-1----:R-:W-:Y:S02]  /*1530*/  IMAD.U32 R3, RZ, RZ, UR52 ;  /* 0x00000034ff037e24 */ /* 0x002fe4000f8e00ff */
[----:B------:R-:W-:-:S03]  /*1540*/  IMAD.U32 R0, RZ, RZ, UR36 ;  /* 0x00000024ff007e24 */ /* 0x000fc6000f8e00ff */
[----:B------:R-:W-:Y:S02]  /*1550*/  LEA R3, R3, UR38, 0x3 ;  /* 0x0000002603037c11 */ /* 0x000fe4000f8e18ff */
[----:B------:R-:W-:-:S04]  /*1560*/  SHF.L.U32 R0, R0, 0x1f, RZ ;  /* 0x0000001f00007819 */ /* 0x000fc800000006ff */
[----:B------:R1:W2:Y:S01]  /*1570*/  SYNCS.PHASECHK.TRANS64.TRYWAIT P1, [R3+URZ+0x38830], R0 ;  /* 0x03883000030075a7 */ /* 0x0002a2000802017f */
[----:B------:R-:W-:Y:S05]  /*1580*/  @!P0 BRA `(.L_x_12) ;  /* 0x0000000000048947 */ /* 0x000fea0003800000 */
[----:B------:R-:W-:Y:S01]  /*1590*/  BPT.TRAP 0x1 ;  /* 0x000000040000795c */ /* 0x000fe20000300000 */
.L_x_12:
[----:B------:R-:W3:Y:S01]  /*15a0*/  S2R R4, SR_TID.X ;  /* 0x0000000000047919 */ /* 0x000ee20000002100 */
[----:B------:R-:W-:Y:S01]  /*15b0*/  IMAD.MOV.U32 R151, RZ, RZ, RZ ;  /* 0x000000ffff977224 */ /* 0x000fe200078e00ff */
[----:B---3--:R-:W-:Y:S01]  /*15c0*/  LOP3.LUT P2, RZ, R4, 0x7f, RZ, 0xc0, !PT ;  /* 0x0000007f04ff7812 */ /* 0x008fe2000784c0ff */
[----:B--2---:R-:W-:-:S12]  /*15d0*/  @P1 BRA `(.L_x_13) ;  /* 0x0000000000081947 */ /* 0x004fd80003800000 */
[----:B------:R-:W2:Y:S02]  /*15e0*/  SYNCS.PHASECHK.TRANS64.TRYWAIT P1, [R3+URZ+0x38830], R0 ;  /* 0x03883000030075a7 */ /* 0x000ea4000802017f */
[----:B--2---:R-:W-:Y:S05]  /*15f0*/  @!P1 BRA `(.L_x_14) ;  /* 0x000000b0003c9947 */ /* 0x004fea0003800000 */
.L_x_13:
[----:B------:R-:W-:Y:S05]  /*1600*/  WARPSYNC.ALL ;  /* 0x0000000000007948 */ /* 0x000fea0003800000 */
[----:B------:R-:W-:Y:S01]  /*1610*/  UIADD3 UR4, UR38, 0x28400, URZ ;  /* 0x0002840026047890 */ /* 0x000fe2000fffe03f */
[----:B------:R-:W-:Y:S01]  /*1620*/  WARPGROUP.ARRIVE ;  /* 0x00000000000079c5 */ /* 0x000fe20000000000 */
[----:B------:R-:W-:Y:S01]  /*1630*/  ULOP3.LUT UR32, UR57, 0x10000, URZ, 0xfc, !UPT ;  /* 0x0001000039207892 */ /* 0x000fe2000f8efc3f */
[----:B-12---:R-:W-:Y:S01]  /*1640*/  VIADD R0, R232, UR56 ;  /* 0x00000038e8007c36 */ /* 0x006fe20008000000 */
[----:B------:R-:W-:Y:S01]  /*1650*/  USHF.R.U32.HI UR4, URZ, 0x4, UR4 ;  /* 0x000000043f047899 */ /* 0x000fe20008011604 */
[----:B------:R-:W-:Y:S01]  /*1660*/  IMAD.U32 R5, RZ, RZ, UR53 ;  /* 0x00000035ff057e24 */ /* 0x000fe2000f8e00ff */
[----:B------:R-:W-:Y:S01]  /*1670*/  UMOV UR33, 0x40000040 ;  /* 0x4000004000217882 */ /* 0x000fe20000000000 */
[----:B------:R-:W-:Y:S01]  /*1680*/  UMOV UR35, 0x40000040 ;  /* 0x4000004000237882 */ /* 0x000fe20000000000 */
[----:B------:R-:W-:Y:S01]  /*1690*/  ULOP3.LUT UR4, UR4, 0x3fff, URZ, 0xc0, !UPT ;  /* 0x00003fff04047892 */ /* 0x000fe2000f8ec03f */
[----:B------:R-:W-:Y:S01]  /*16a0*/  IMAD R4, R5, -0x80, R0 ;  /* 0xffffff8005047824 */ /* 0x000fe200078e0200 */
[----:B------:R-:W-:Y:S01]  /*16b0*/  UMOV UR5, 0x40000040 ;  /* 0x4000004000057882 */ /* 0x000fe20000000000 */
[----:B------:R-:W-:Y:S01]  /*16c0*/  UMOV UR7, 0x40000040 ;  /* 0x4000004000077882 */ /* 0x000fe20000000000 */
[----:B------:R-:W-:Y:S01]  /*16d0*/  ULOP3.LUT UR49, UR4, 0x10000, URZ, 0xfc, !UPT ;  /* 0x0001000004317892 */ /* 0x000fe2000f8efc3f */
[----:B------:R-:W-:Y:S01]  /*16e0*/  P2R R11, PR, RZ, 0x1 ;  /* 0x00000001ff0b7803 */ /* 0x000fe20000000000 */
[----:B------:R-:W-:Y:S01]  /*16f0*/  UIADD3 UR4, UR32, 0x2, URZ ;  /* 0x0000000220047890 */ /* 0x000fe2000fffe03f */
[C---:B------:R-:W-:Y:S01]  /*1700*/  ISETP.GT.AND P3, PT, R4.reuse, RZ, PT ;  /* 0x000000ff0400720c */ /* 0x040fe20003f64270 */
[----:B------:R-:W-:Y:S01]  /*1710*/  ULEA UR34, UR52, UR49, 0xb ;  /* 0x0000003134227291 */ /* 0x000fe2000f8e583f */
[C---:B------:R-:W-:Y:S01]  /*1720*/  ISETP.GT.AND P1, PT, R4.reuse, 0x1, PT ;  /* 0x000000010400780c */ /* 0x040fe20003f24270 */
[----:B------:R-:W-:Y:S01]  /*1730*/  UIADD3 UR8, UR32, 0x4, URZ ;  /* 0x0000000420087890 */ /* 0x000fe2000fffe03f */
[C---:B------:R-:W-:Y:S01]  /*1740*/  ISETP.GT.AND P2, PT, R4.reuse, 0x8, PT ;  /* 0x000000080400780c */ /* 0x040fe20003f44270 */
[----:B------:R-:W-:Y:S01]  /*1750*/  UIADD3 UR6, UR34, 0x2, URZ ;  /* 0x0000000222067890 */ /* 0x000fe2000fffe03f */
[C---:B------:R-:W-:Y:S01]  /*1760*/  ISETP.GT.AND P5, PT, R4.reuse, 0x9, PT ;  /* 0x000000090400780c */ /* 0x040fe20003fa4270 */
[----:B------:R-:W-:Y:S01]  /*1770*/  UIADD3 UR10, UR34, 0x4, URZ ;  /* 0x00000004220a7890 */ /* 0x000fe2000fffe03f */
[C---:B------:R-:W-:Y:S01]  /*1780*/  ISETP.GT.AND P4, PT, R4.reuse, 0x10, PT ;  /* 0x000000100400780c */ /* 0x040fe20003f84270 */
[----:B------:R-:W-:Y:S01]  /*1790*/  UMOV UR9, 0x40000040 ;  /* 0x4000004000097882 */ /* 0x000fe20000000000 */
[----:B------:R-:W-:Y:S01]  /*17a0*/  QGMMA.64x128x32.F32.E4M3.E4M3 R24, gdesc[UR32], RZ, !UPT, gsb0 ;  /* 0x01e00000201879f3 */ /* 0x000fe2000c0008ff */
[----:B------:R-:W-:Y:S01]  /*17b0*/  UMOV UR11, 0x40000040 ;  /* 0x40000040000b7882 */ /* 0x000fe20000000000 */
[----:B------:R-:W-:Y:S01]  /*17c0*/  UIADD3 UR12, UR32, 0x6, URZ ;  /* 0x00000006200c7890 */ /* 0x000fe2000fffe03f */
[C---:B------:R-:W-:Y:S01]  /*17d0*/  ISETP.GT.AND P0, PT, R4.reuse, 0x59, PT ;  /* 0x000000590400780c */ /* 0x040fe20003f04270 */
[----:B------:R-:W-:Y:S01]  /*17e0*/  UIADD3 UR14, UR34, 0x6, URZ ;  /* 0x00000006220e7890 */ /* 0x000fe2000fffe03f */
[----:B------:R-:W-:Y:S01]  /*17f0*/  ISETP.GT.AND P6, PT, R4, 0x60, PT ;  /* 0x000000600400780c */ /* 0x000fe20003fc4270 */
[----:B------:R-:W-:Y:S01]  /*1800*/  UMOV UR13, 0x40000040 ;  /* 0x40000040000d7882 */ /* 0x000fe20000000000 */
[----:B------:R-:W-:Y:S01]  /*1810*/  UMOV UR15, 0x40000040 ;  /* 0x40000040000f7882 */ /* 0x000fe20000000000 */
[----:B------:R-:W-:Y:S01]  /*1820*/  UIADD3 UR16, UR32, 0x400, URZ ;  /* 0x0000040020107890 */ /* 0x000fe2000fffe03f */
[----:B------:R-:W1:Y:S01]  /*1830*/  S2R R89, SR_TID.X ;  /* 0x0000000000597919 */ /* 0x000e620000002100 */
[----:B------:R-:W-:Y:S01]  /*1840*/  UIADD3 UR18, UR34, 0x400, URZ ;  /* 0x0000040022127890 */ /* 0x000fe2000fffe03f */
[--C-:B------:R-:W-:Y:S01]  /*1850*/  IMAD.MOV.U32 R150, RZ, RZ, R151.reuse ;  /* 0x000000ffff967224 */ /* 0x100fe200078e0097 */
[----:B------:R-:W-:Y:S01]  /*1860*/  UMOV UR17, 0x40000040 ;  /* 0x4000004000117882 */ /* 0x000fe20000000000 */
[----:B------:R-:W-:Y:S01]  /*1870*/  UMOV UR19, 0x40000040 ;  /* 0x4000004000137882 */ /* 0x000fe20000000000 */
[----:B------:R-:W-:Y:S01]  /*1880*/  UIADD3 UR20, UR32, 0x402, URZ ;  /* 0x0000040220147890 */ /* 0x000fe2000fffe03f */
[--C-:B------:R-:W-:Y:S01]  /*1890*/  IMAD.MOV.U32 R149, RZ, RZ, R151.reuse ;  /* 0x000000ffff957224 */ /* 0x100fe200078e0097 */
        /* <DEDUP_REMOVED lines=16> */
[----:B------:R-:W-:Y:S01]  /*19a0*/  UISETP.GE.AND UP0, UPT, UR56, 0x81, UPT ;  /* 0x000000813800788c */ /* 0x000fe2000bf06270 */
[----:B------:R-:W-:-:S02]  /*19b0*/  IMAD.MOV.U32 R143, RZ, RZ, R151 ;  /* 0x000000ffff8f7224 */ /* 0x000fc400078e0097 */
[--C-:B------:R-:W-:Y:S02]  /*19c0*/  IMAD.MOV.U32 R142, RZ, RZ, R151.reuse ;  /* 0x000000ffff8e7224 */ /* 0x100fe400078e0097 */
[--C-:B------:R-:W-:Y:S02]  /*19d0*/  IMAD.MOV.U32 R141, RZ, RZ, R151.reuse ;  /* 0x000000ffff8d7224 */ /* 0x100fe400078e0097 */
[--C-:B------:R-:W-:Y:S02]  /*19e0*/  IMAD.MOV.U32 R140, RZ, RZ, R151.reuse ;  /* 0x000000ffff8c7224 */ /* 0x100fe400078e0097 */
[--C-:B------:R-:W-:Y:S02]  /*19f0*/  IMAD.MOV.U32 R139, RZ, RZ, R151.reuse ;  /* 0x000000ffff8b7224 */ /* 0x100fe400078e0097 */
[--C-:B------:R-:W-:Y:S02]  /*1a00*/  IMAD.MOV.U32 R138, RZ, RZ, R151.reuse ;  /* 0x000000ffff8a7224 */ /* 0x100fe400078e0097 */
        /* <DEDUP_REMOVED lines=44> */
[--C-:B------:R-:W-:Y:S01]  /*1cd0*/  IMAD.MOV.U32 R93, RZ, RZ, R151.reuse ;  /* 0x000000ffff5d7224 */ /* 0x100fe200078e0097 */
[----:B------:R-:W-:Y:S02]  /*1ce0*/  WARPGROUP.DEPBAR.LE gsb0, 0x0 ;  /* 0x00008000000079c5 */ /* 0x000fe40000010000 */
[----:B------:R-:W-:Y:S01]  /*1cf0*/  WARPGROUP.ARRIVE ;  /* 0x00000000000079c5 */ /* 0x000fe20000000000 */
[--C-:B------:R-:W-:Y:S02]  /*1d00*/  IMAD.MOV.U32 R92, RZ, RZ, R151.reuse ;  /* 0x000000ffff5c7224 */ /* 0x100fe400078e0097 */
[--C-:B------:R-:W-:Y:S02]  /*1d10*/  IMAD.MOV.U32 R91, RZ, RZ, R151.reuse ;  /* 0x000000ffff5b7224 */ /* 0x100fe400078e0097 */
[----:B------:R-:W-:Y:S01]  /*1d20*/  IMAD.MOV.U32 R90, RZ, RZ, R151 ;  /* 0x000000ffff5a7224 */ /* 0x000fe200078e0097 */
[----:B------:R-:W-:Y:S03]  /*1d30*/  QGMMA.64x128x32.F32.E4M3.E4M3 R24, gdesc[UR4], R24, gsb0 ;  /* 0x01e00000041879f3 */ /* 0x000fe60008000818 */
[----:B------:R-:W-:-:S02]  /*1d40*/  WARPGROUP.DEPBAR.LE gsb0, 0x0 ;  /* 0x00008000000079c5 */ /* 0x000fc40000010000 */
[----:B------:R-:W-:-:S07]  /*1d50*/  WARPGROUP.ARRIVE ;  /* 0x00000000000079c5 */ /* 0x000fce0000000000 */
[----:B------:R-:W-:Y:S03]  /*1d60*/  QGMMA.64x128x32.F32.E4M3.E4M3 R24, gdesc[UR8], R24, gsb0 ;  /* 0x01e00000081879f3 */ /* 0x000fe60008000818 */
[----:B------:R-:W-:Y:S02]  /*1d70*/  WARPGROUP.DEPBAR.LE gsb0, 0x0 ;  /* 0x00008000000079c5 */ /* 0x000fe40000010000 */
        /* <DEDUP_REMOVED lines=15> */
[----:B------:R-:W-:Y:S02]  /*1e70*/  FSEL R24, R24, -INF , P3 ;  /* 0xff80000018187808 */ /* 0x000fe40001800000 */
[----:B------:R-:W-:Y:S02]  /*1e80*/  FSEL R25, R25, -INF , P1 ;  /* 0xff80000019197808 */ /* 0x000fe40000800000 */
[----:B------:R-:W-:Y:S02]  /*1e90*/  FSEL R28, R28, -INF , P2 ;  /* 0xff8000001c1c7808 */ /* 0x000fe40001000000 */
[----:B------:R-:W-:-:S02]  /*1ea0*/  FMNMX.FTZ R5, R24, R25, !PT ;  /* 0x0000001918057209 */ /* 0x000fc40007810000 */
[----:B------:R-:W-:Y:S02]  /*1eb0*/  FSEL R29, R29, -INF , P5 ;  /* 0xff8000001d1d7808 */ /* 0x000fe40002800000 */
[----:B------:R-:W-:Y:S02]  /*1ec0*/  FMNMX.FTZ R0, R28, R5, !PT ;  /* 0x000000051c007209 */ /* 0x000fe40007810000 */
[----:B------:R-:W-:Y:S02]  /*1ed0*/  FSEL R26, R26, -INF , P3 ;  /* 0xff8000001a1a7808 */ /* 0x000fe40001800000 */
[----:B------:R-:W-:Y:S02]  /*1ee0*/  ISETP.GT.AND P3, PT, R4, 0x11, PT ;  /* 0x000000110400780c */ /* 0x000fe40003f64270 */
[----:B------:R-:W-:Y:S02]  /*1ef0*/  FSEL R32, R32, -INF , P4 ;  /* 0xff80000020207808 */ /* 0x000fe40002000000 */
[----:B------:R-:W-:-:S02]  /*1f00*/  FMNMX.FTZ R5, R29, R0, !PT ;  /* 0x000000001d057209 */ /* 0x000fc40007810000 */
[----:B------:R-:W-:Y:S02]  /*1f10*/  FSEL R27, R27, -INF , P1 ;  /* 0xff8000001b1b7808 */ /* 0x000fe40000800000 */
[----:B------:R-:W-:Y:S02]  /*1f20*/  ISETP.GT.AND P1, PT, R4, 0x18, PT ;  /* 0x000000180400780c */ /* 0x000fe40003f24270 */
[----:B------:R-:W-:Y:S02]  /*1f30*/  FSEL R33, R33, -INF , P3 ;  /* 0xff80000021217808 */ /* 0x000fe40001800000 */
[----:B------:R-:W-:Y:S02]  /*1f40*/  FMNMX.FTZ R0, R32, R5, !PT ;  /* 0x0000000520007209 */ /* 0x000fe40007810000 */
[----:B------:R-:W-:Y:S02]  /*1f50*/  FSEL R30, R30, -INF , P2 ;  /* 0xff8000001e1e7808 */ /* 0x000fe40001000000 */
[----:B------:R-:W-:-:S02]  /*1f60*/  ISETP.GT.AND P2, PT, R4, 0x19, PT ;  /* 0x000000190400780c */ /* 0x000fc40003f44270 */
        /* <DEDUP_REMOVED lines=63> */
[----:B------:R-:W-:Y:S02]  /*2360*/  FMNMX.FTZ R5, R65, R0, !PT ;  /* 0x0000000041057209 */ /* 0x000fe40007810000 */
[----:B------:R-:W-:Y:S02]  /*2370*/  FSEL R69, R69, -INF , P0 ;  /* 0xff80000045457808 */ /* 0x000fe40000000000 */
[----:B------:R-:W-:-:S02]  /*2380*/  FMNMX.FTZ R0, R68, R5, !PT ;  /* 0x0000000544007209 */ /* 0x000fc40007810000 */
[----:B------:R-:W-:Y:S02]  /*2390*/  ISETP.GT.AND P0, PT, R4, 0x61, PT ;  /* 0x000000610400780c */ /* 0x000fe40003f04270 */
[----:B------:R-:W-:Y:S02]  /*23a0*/  FSEL R72, R72, -INF , P6 ;  /* 0xff80000048487808 */ /* 0x000fe40003000000 */
[----:B------:R-:W-:Y:S02]  /*23b0*/  FMNMX.FTZ R5, R69, R0, !PT ;  /* 0x0000000045057209 */ /* 0x000fe40007810000 */
[----:B------:R-:W-:Y:S02]  /*23c0*/  FSEL R67, R67, -INF , P1 ;  /* 0xff80000043437808 */ /* 0x000fe40000800000 */
[----:B------:R-:W-:Y:S02]  /*23d0*/  ISETP.GT.AND P1, PT, R4, 0x68, PT ;  /* 0x000000680400780c */ /* 0x000fe40003f24270 */
[----:B------:R-:W-:-:S02]  /*23e0*/  FSEL R73, R73, -INF , P0 ;  /* 0xff80000049497808 */ /* 0x000fc40000000000 */
[----:B------:R-:W-:Y:S02]  /*23f0*/  FMNMX.FTZ R0, R72, R5, !PT ;  /* 0x0000000548007209 */ /* 0x000fe40007810000 */
[----:B------:R-:W-:Y:S02]  /*2400*/  FSEL R70, R70, -INF , P2 ;  /* 0xff80000046467808 */ /* 0x000fe40001000000 */
[----:B------:R-:W-:Y:S02]  /*2410*/  ISETP.GT.AND P2, PT, R4, 0x69, PT ;  /* 0x000000690400780c */ /* 0x000fe40003f44270 */
[----:B------:R-:W-:Y:S02]  /*2420*/  FSEL R76, R76, -INF , P1 ;  /* 0xff8000004c4c7808 */ /* 0x000fe40000800000 */
[----:B------:R-:W-:Y:S02]  /*2430*/  FMNMX.FTZ R5, R73, R0, !PT ;  /* 0x0000000049057209 */ /* 0x000fe40007810000 */
[----:B------:R-:W-:-:S02]  /*2440*/  FSEL R66, R66, -INF , P3 ;  /* 0xff80000042427808 */ /* 0x000fc40001800000 */
[----:B------:R-:W-:Y:S02]  /*2450*/  FSEL R77, R77, -INF , P2 ;  /* 0xff8000004d4d7808 */ /* 0x000fe40001000000 */
[----:B------:R-:W-:Y:S02]  /*2460*/  FMNMX.FTZ R0, R76, R5, !PT ;  /* 0x000000054c007209 */ /* 0x000fe40007810000 */
[----:B------:R-:W-:Y:S02]  /*2470*/  ISETP.GT.AND P3, PT, R4, 0x70, PT ;  /* 0x000000700400780c */ /* 0x000fe40003f64270 */
[----:B------:R-:W-:Y:S02]  /*2480*/  FSEL R63, R63, -INF , P4 ;  /* 0xff8000003f3f7808 */ /* 0x000fe40002000000 */
[----:B------:R-:W-:Y:S02]  /*2490*/  FSEL R80, R80, -INF , P3 ;  /* 0xff80000050507808 */ /* 0x000fe40001800000 */
[----:B------:R-:W-:-:S02]  /*24a0*/  FMNMX.FTZ R5, R77, R0, !PT ;  /* 0x000000004d057209 */ /* 0x000fc40007810000 */
[----:B------:R-:W-:Y:S02]  /*24b0*/  ISETP.GT.AND P4, PT, R4, 0x71, PT ;  /* 0x000000710400780c */ /* 0x000fe40003f84270 */
[----:B------:R-:W-:Y:S02]  /*24c0*/  FSEL R62, R62, -INF , P5 ;  /* 0xff8000003e3e7808 */ /* 0x000fe40002800000 */
[----:B------:R-:W-:Y:S02]  /*24d0*/  FSEL R81, R81, -INF , P4 ;  /* 0xff80000051517808 */ /* 0x000fe40002000000 */
[----:B------:R-:W-:Y:S02]  /*24e0*/  FMNMX.FTZ R0, R80, R5, !PT ;  /* 0x0000000550007209 */ /* 0x000fe40007810000 */
[----:B------:R-:W-:Y:S02]  /*24f0*/  ISETP.GT.AND P5, PT, R4, 0x78, PT ;  /* 0x000000780400780c */ /* 0x000fe40003fa4270 */
[----:B------:R-:W-:-:S02]  /*2500*/  FMNMX.FTZ R5, R81, R0, !PT ;  /* 0x0000000051057209 */ /* 0x000fc40007810000 */
[----:B------:R-:W-:Y:S02]  /*2510*/  FSEL R84, R84, -INF , P5 ;  /* 0xff80000054547808 */ /* 0x000fe40002800000 */
[----:B------:R-:W-:Y:S02]  /*2520*/  ISETP.GT.AND P6, PT, R4, 0x79, PT ;  /* 0x000000790400780c */ /* 0x000fe40003fc4270 */
[----:B------:R-:W-:Y:S02]  /*2530*/  FMNMX.FTZ R0, R84, R5, !PT ;  /* 0x0000000554007209 */ /* 0x000fe40007810000 */
[----:B------:R-:W-:Y:S02]  /*2540*/  FSEL R85, R85, -INF , P6 ;  /* 0xff80000055557808 */ /* 0x000fe40003000000 */
[----:B------:R-:W-:Y:S02]  /*2550*/  P2R R8, PR, RZ, 0x4 ;  /* 0x00000004ff087803 */ /* 0x000fe40000000000 */
[----:B------:R-:W-:-:S02]  /*2560*/  FMNMX.FTZ R5, R85, R0, !PT ;  /* 0x0000000055057209 */ /* 0x000fc40007810000 */
[----:B------:R-:W-:Y:S02]  /*2570*/  P2R R10, PR, RZ, 0x1 ;  /* 0x00000001ff0a7803 */ /* 0x000fe40000000000 */
[----:B------:R-:W-:Y:S01]  /*2580*/  ISETP.GT.AND P0, PT, R4, 0x60, PT ;  /* 0x000000600400780c */ /* 0x000fe20003f04270 */
[----:B------:R-:W2:Y:S01]  /*2590*/  SHFL.BFLY PT, R0, R5, 0x2, 0x1f ;  /* 0x0c401f0005007f89 */ /* 0x000ea200000e0000 */
[----:B------:R-:W-:Y:S02]  /*25a0*/  P2R R9, PR, RZ, 0x2 ;  /* 0x00000002ff097803 */ /* 0x000fe40000000000 */
[----:B------:R-:W-:Y:S02]  /*25b0*/  FSEL R74, R74, -INF , P0 ;  /* 0xff8000004a4a7808 */ /* 0x000fe40000000000 */
[----:B------:R-:W-:Y:S02]  /*25c0*/  ISETP.NE.AND P0, PT, R10, RZ, PT ;  /* 0x000000ff0a00720c */ /* 0x000fe40003f05270 */
[----:B------:R-:W-:-:S02]  /*25d0*/  ISETP.GT.AND P1, PT, R4, 0x59, PT ;  /* 0x000000590400780c */ /* 0x000fc40003f24270 */
[----:B------:R-:W-:Y:S02]  /*25e0*/  FSEL R75, R75, -INF , P0 ;  /* 0xff8000004b4b7808 */ /* 0x000fe40000000000 */
[----:B------:R-:W-:Y:S02]  /*25f0*/  FSEL R71, R71, -INF , P1 ;  /* 0xff80000047477808 */ /* 0x000fe40000800000 */
[----:B------:R-:W-:Y:S02]  /*2600*/  ISETP.NE.AND P1, PT, R9, RZ, PT ;  /* 0x000000ff0900720c */ /* 0x000fe40003f25270 */
[----:B------:R-:W-:Y:S02]  /*2610*/  FSEL R82, R82, -INF , P3 ;  /* 0xff80000052527808 */ /* 0x000fe40001800000 */
[----:B------:R-:W-:Y:S02]  /*2620*/  FSEL R78, R78, -INF , P1 ;  /* 0xff8000004e4e7808 */ /* 0x000fe40000800000 */
[----:B------:R-:W-:-:S02]  /*2630*/  FSEL R83, R83, -INF , P4 ;  /* 0xff80000053537808 */ /* 0x000fc40002000000 */
[----:B------:R-:W-:Y:S02]  /*2640*/  FSEL R86, R86, -INF , P5 ;  /* 0xff80000056567808 */ /* 0x000fe40002800000 */
[----:B------:R-:W-:Y:S02]  /*2650*/  FSEL R87, R87, -INF , P6 ;  /* 0xff80000057577808 */ /* 0x000fe40003000000 */
[----:B--2---:R-:W-:Y:S02]  /*2660*/  FMNMX.FTZ R6, R5, R0, !PT ;  /* 0x0000000005067209 */ /* 0x004fe40007810000 */
[----:B------:R-:W-:Y:S02]  /*2670*/  FMNMX.FTZ R5, R26, R27, !PT ;  /* 0x0000001b1a057209 */ /* 0x000fe40007810000 */
[----:B------:R-:W-:Y:S01]  /*2680*/  ISETP.NE.AND P0, PT, R11, RZ, PT ;  /* 0x000000ff0b00720c */ /* 0x000fe20003f05270 */
[----:B------:R-:W2:Y:S02]  /*2690*/  SHFL.BFLY PT, R7, R6, 0x1, 0x1f ;  /* 0x0c201f0006077f89 */ /* 0x000ea400000e0000 */
[----:B--2---:R-:W-:Y:S01]  /*26a0*/  FMNMX.FTZ R0, R6, R7, !PT ;  /* 0x0000000706007209 */ /* 0x004fe20007810000 */
[----:B------:R-:W-:-:S03]  /*26b0*/  IMAD.U32 R7, RZ, RZ, UR40 ;  /* 0x00000028ff077e24 */ /* 0x000fc6000f8e00ff */
[C---:B------:R-:W-:Y:S01]  /*26c0*/  FSETP.NEU.FTZ.AND P2, PT, R0.reuse, -INF , PT ;  /* 0xff8000000000780b */ /* 0x040fe20003f5d000 */
[----:B------:R-:W-:-:S05]  /*26d0*/  FFMA.FTZ R7, R0, R7, -8 ;  /* 0xc100000000077423 */ /* 0x000fca0000010007 */
[----:B------:R-:W-:Y:S02]  /*26e0*/  FSEL R88, R7, RZ, P2 ;  /* 0x000000ff07587208 */ /* 0x000fe40001000000 */
[----:B------:R-:W-:Y:S02]  /*26f0*/  ISETP.NE.AND P2, PT, R8, RZ, PT ;  /* 0x000000ff0800720c */ /* 0x000fe40003f45270 */
[----:B------:R-:W-:Y:S01]  /*2700*/  FMNMX.FTZ R8, R30, R5, !PT ;  /* 0x000000051e087209 */ /* 0x000fe20007810000 */
[----:B------:R-:W-:-:S01]  /*2710*/  FFMA.FTZ R4, R24, UR40, -R88 ;  /* 0x0000002818047c23 */ /* 0x000fc20008010858 */
[----:B------:R-:W-:Y:S01]  /*2720*/  FSEL R79, R79, -INF , P2 ;  /* 0xff8000004f4f7808 */ /* 0x000fe20001000000 */
[----:B------:R-:W-:-:S01]  /*2730*/  FFMA.FTZ R7, R25, UR40, -R88 ;  /* 0x0000002819077c23 */ /* 0x000fc20008010858 */
[----:B------:R-:W-:Y:S01]  /*2740*/  FMNMX.FTZ R5, R31, R8, !PT ;  /* 0x000000081f057209 */ /* 0x000fe20007810000 */
[----:B------:R-:W-:-:S01]  /*2750*/  FFMA.FTZ R6, R28, UR40, -R88 ;  /* 0x000000281c067c23 */ /* 0x000fc20008010858 */
[--C-:B------:R-:W-:Y:S01]  /*2760*/  FFMA.FTZ R9, R29, UR40, -R88.reuse ;  /* 0x000000281d097c23 */ /* 0x100fe20008010858 */
[----:B------:R-:W-:Y:S01]  /*2770*/  MUFU.EX2 R4, R4 ;  /* 0x0000000400047308 */ /* 0x000fe20000000800 */
[----:B------:R-:W-:Y:S01]  /*2780*/  FMNMX.FTZ R10, R34, R5, !PT ;  /* 0x00000005220a7209 */ /* 0x000fe20007810000 */
[--C-:B------:R-:W-:Y:S01]  /*2790*/  FFMA.FTZ R8, R32, UR40, -R88.reuse ;  /* 0x0000002820087c23 */ /* 0x100fe20008010858 */
[----:B------:R-:W-:-:S01]  /*27a0*/  FFMA.FTZ R11, R33, UR40, -R88 ;  /* 0x00000028210b7c23 */ /* 0x000fc20008010858 */
[----:B-1----:R-:W-:Y:S01]  /*27b0*/  LOP3.LUT P2, RZ, R89, 0x7f, RZ, 0xc0, !PT ;  /* 0x0000007f59ff7812 */ /* 0x002fe2000784c0ff */
[----:B------:R-:W-:-:S01]  /*27c0*/  FFMA.FTZ R13, R37, UR40, -R88 ;  /* 0x00000028250d7c23 */ /* 0x000fc20008010858 */
[----:B------:R-:W-:Y:S01]  /*27d0*/  FMNMX.FTZ R5, R35, R10, !PT ;  /* 0x0000000a23057209 */ /* 0x000fe20007810000 */
[----:B------:R-:W-:-:S01]  /*27e0*/  FFMA.FTZ R15, R41, UR40, -R88 ;  /* 0x00000028290f7c23 */ /* 0x000fc20008010858 */
[----:B------:R-:W1:Y:S01]  /*27f0*/  MUFU.EX2 R7, R7 ;  /* 0x0000000700077308 */ /* 0x000e620000000800 */
[----:B------:R-:W-:-:S01]  /*2800*/  FFMA.FTZ R44, R44, UR40, -R88 ;  /* 0x000000282c2c7c23 */ /* 0x000fc20008010858 */
[----:B------:R-:W-:Y:S01]  /*2810*/  FMNMX.FTZ R10, R38, R5, !PT ;  /* 0x00000005260a7209 */ /* 0x000fe20007810000 */
[----:B------:R-:W-:-:S01]  /*2820*/  FFMA.FTZ R45, R45, UR40, -R88 ;  /* 0x000000282d2d7c23 */ /* 0x000fc20008010858 */
[--C-:B------:R-:W-:Y:S01]  /*2830*/  FFMA.FTZ R21, R49, UR40, -R88.reuse ;  /* 0x0000002831157c23 */ /* 0x100fe20008010858 */
[----:B------:R-:W-:-:S01]  /*2840*/  FFMA.FTZ R52, R52, UR40, -R88 ;  /* 0x0000002834347c23 */ /* 0x000fc20008010858 */
[----:B------:R-:W-:Y:S01]  /*2850*/  FMNMX.FTZ R5, R39, R10, !PT ;  /* 0x0000000a27057209 */ /* 0x000fe20007810000 */
[----:B------:R-:W-:-:S01]  /*2860*/  FFMA.FTZ R10, R36, UR40, -R88 ;  /* 0x00000028240a7c23 */ /* 0x000fc20008010858 */
[----:B------:R-:W-:Y:S01]  /*2870*/  MUFU.EX2 R6, R6 ;  /* 0x0000000600067308 */ /* 0x000fe20000000800 */
[----:B------:R-:W-:Y:S01]  /*2880*/  @!P2 VIADD R3, R3, 0x38840 ;  /* 0x000388400303a836 */ /* 0x000fe20000000000 */
[----:B------:R-:W-:Y:S01]  /*2890*/  FMNMX.FTZ R12, R42, R5, !PT ;  /* 0x000000052a0c7209 */ /* 0x000fe20007810000 */
[----:B------:R-:W-:-:S01]  /*28a0*/  FFMA.FTZ R53, R53, UR40, -R88 ;  /* 0x0000002835357c23 */ /* 0x000fc20008010858 */
[--C-:B------:R-:W-:Y:S01]  /*28b0*/  FFMA.FTZ R57, R57, UR40, -R88.reuse ;  /* 0x0000002839397c23 */ /* 0x100fe20008010858 */
[----:B------:R-:W-:-:S01]  /*28c0*/  FFMA.FTZ R60, R60, UR40, -R88 ;  /* 0x000000283c3c7c23 */ /* 0x000fc20008010858 */
[----:B------:R-:W-:Y:S01]  /*28d0*/  FMNMX.FTZ R5, R43, R12, !PT ;  /* 0x0000000c2b057209 */ /* 0x000fe20007810000 */
[----:B------:R-:W-:-:S01]  /*28e0*/  FFMA.FTZ R61, R61, UR40, -R88 ;  /* 0x000000283d3d7c23 */ /* 0x000fc20008010858 */
[----:B------:R-:W2:Y:S01]  /*28f0*/  MUFU.EX2 R9, R9 ;  /* 0x0000000900097308 */ /* 0x000ea20000000800 */
[----:B-1----:R-:W-:-:S01]  /*2900*/  FADD.FTZ R29, R4, R7 ;  /* 0x00000007041d7221 */ /* 0x002fc20000010000 */
[----:B------:R-:W-:Y:S01]  /*2910*/  FMNMX.FTZ R12, R46, R5, !PT ;  /* 0x000000052e0c7209 */ /* 0x000fe20007810000 */
[----:B------:R-:W-:-:S01]  /*2920*/  FFMA.FTZ R64, R64, UR40, -R88 ;  /* 0x0000002840407c23 */ /* 0x000fc20008010858 */
[----:B------:R-:W-:Y:S01]  /*2930*/  @!P2 PRMT R3, RZ, 0x654, R3 ;  /* 0x00000654ff03a816 */ /* 0x000fe20000000003 */
[----:B------:R-:W-:-:S01]  /*2940*/  FFMA.FTZ R65, R65, UR40, -R88 ;  /* 0x0000002841417c23 */ /* 0x000fc20008010858 */
[----:B------:R-:W-:Y:S01]  /*2950*/  FMNMX.FTZ R5, R47, R12, !PT ;  /* 0x0000000c2f057209 */ /* 0x000fe20007810000 */
[----:B------:R-:W-:-:S01]  /*2960*/  FFMA.FTZ R12, R40, UR40, -R88 ;  /* 0x00000028280c7c23 */ /* 0x000fc20008010858 */
[----:B------:R-:W-:Y:S01]  /*2970*/  MUFU.EX2 R8, R8 ;  /* 0x0000000800087308 */ /* 0x000fe20000000800 */
[----:B------:R1:W-:Y:S01]  /*2980*/  @!P2 SYNCS.ARRIVE.TRANS64.RED.A1T0 RZ, [R3+URZ], RZ ;  /* 0x000000ff03ffa9a7 */ /* 0x0003e2000810043f */
[----:B------:R-:W-:Y:S01]  /*2990*/  FMNMX.FTZ R14, R50, R5, !PT ;  /* 0x00000005320e7209 */ /* 0x000fe20007810000 */
[--C-:B------:R-:W-:Y:S01]  /*29a0*/  FFMA.FTZ R68, R68, UR40, -R88.reuse ;  /* 0x0000002844447c23 */ /* 0x100fe20008010858 */
[----:B------:R-:W-:-:S01]  /*29b0*/  FFMA.FTZ R69, R69, UR40, -R88 ;  /* 0x0000002845457c23 */ /* 0x000fc20008010858 */
[--C-:B------:R-:W-:Y:S01]  /*29c0*/  FFMA.FTZ R76, R76, UR40, -R88.reuse ;  /* 0x000000284c4c7c23 */ /* 0x100fe20008010858 */
[----:B------:R-:W-:Y:S01]  /*29d0*/  FMNMX.FTZ R5, R51, R14, !PT ;  /* 0x0000000e33057209 */ /* 0x000fe20007810000 */
[--C-:B------:R-:W-:Y:S01]  /*29e0*/  FFMA.FTZ R77, R77, UR40, -R88.reuse ;  /* 0x000000284d4d7c23 */ /* 0x100fe20008010858 */
[----:B------:R-:W-:Y:S01]  /*29f0*/  MUFU.EX2 R11, R11 ;  /* 0x0000000b000b7308 */ /* 0x000fe20000000800 */
[----:B--2---:R-:W-:Y:S01]  /*2a00*/  F2FP.SATFINITE.E4M3.F32.PACK_AB_MERGE_C R216, R9, R6, RZ ;  /* 0x0000000609d8723e */ /* 0x004fe200048070ff */
[--C-:B------:R-:W-:Y:S01]  /*2a10*/  FFMA.FTZ R72, R72, UR40, -R88.reuse ;  /* 0x0000002848487c23 */ /* 0x100fe20008010858 */
[----:B------:R-:W-:Y:S01]  /*2a20*/  FMNMX.FTZ R14, R54, R5, !PT ;  /* 0x00000005360e7209 */ /* 0x000fe20007810000 */
[----:B------:R-:W-:Y:S01]  /*2a30*/  FFMA.FTZ R73, R73, UR40, -R88 ;  /* 0x0000002849497c23 */ /* 0x000fe20008010858 */
[----:B------:R-:W-:Y:S01]  /*2a40*/  F2FP.SATFINITE.E4M3.F32.PACK_AB_MERGE_C R216, R7, R4, R216 ;  /* 0x0000000407d8723e */ /* 0x000fe200048070d8 */
[--C-:B------:R-:W-:Y:S01]  /*2a50*/  FFMA.FTZ R84, R84, UR40, -R88.reuse ;  /* 0x0000002854547c23 */ /* 0x100fe20008010858 */
[----:B------:R-:W-:Y:S01]  /*2a60*/  FMNMX.FTZ R5, R55, R14, !PT ;  /* 0x0000000e37057209 */ /* 0x000fe20007810000 */
[----:B------:R-:W-:Y:S01]  /*2a70*/  MUFU.EX2 R10, R10 ;  /* 0x0000000a000a7308 */ /* 0x000fe20000000800 */
[----:B------:R-:W-:-:S01]  /*2a80*/  FFMA.FTZ R85, R85, UR40, -R88 ;  /* 0x0000002855557c23 */ /* 0x000fc20008010858 */
[----:B------:R-:W-:Y:S01]  /*2a90*/  FFMA.FTZ R81, R81, UR40, -R88 ;  /* 0x0000002851517c23 */ /* 0x000fe20008010858 */
[----:B------:R-:W-:Y:S01]  /*2aa0*/  FMNMX.FTZ R14, R58, R5, !PT ;  /* 0x000000053a0e7209 */ /* 0x000fe20007810000 */
[----:B------:R-:W-:-:S02]  /*2ab0*/  IMAD.MOV.U32 R89, RZ, RZ, R151 ;  /* 0x000000ffff597224 */ /* 0x000fc400078e0097 */
[--C-:B------:R-:W-:Y:S01]  /*2ac0*/  IMAD.MOV.U32 R49, RZ, RZ, R151.reuse ;  /* 0x000000ffff317224 */ /* 0x100fe200078e0097 */
[----:B------:R-:W-:Y:S01]  /*2ad0*/  FMNMX.FTZ R5, R59, R14, !PT ;  /* 0x0000000e3b057209 */ /* 0x000fe20007810000 */
[----:B------:R-:W2:Y:S01]  /*2ae0*/  MUFU.EX2 R13, R13 ;  /* 0x0000000d000d7308 */ /* 0x000ea20000000800 */
[--C-:B------:R-:W-:Y:S02]  /*2af0*/  IMAD.MOV.U32 R41, RZ, RZ, R151.reuse ;  /* 0x000000ffff297224 */ /* 0x100fe400078e0097 */
[----:B------:R-:W-:Y:S01]  /*2b00*/  FMNMX.FTZ R14, R62, R5, !PT ;  /* 0x000000053e0e7209 */ /* 0x000fe20007810000 */
[--C-:B------:R-:W-:Y:S02]  /*2b10*/  IMAD.MOV.U32 R40, RZ, RZ, R151.reuse ;  /* 0x000000ffff287224 */ /* 0x100fe400078e0097 */
[----:B------:R-:W-:Y:S01]  /*2b20*/  IMAD.MOV.U32 R37, RZ, RZ, R151 ;  /* 0x000000ffff257224 */ /* 0x000fe200078e0097 */
[----:B------:R-:W-:Y:S01]  /*2b30*/  FMNMX.FTZ R5, R63, R14, !PT ;  /* 0x0000000e3f057209 */ /* 0x000fe20007810000 */
[----:B------:R-:W-:Y:S01]  /*2b40*/  MUFU.EX2 R12, R12 ;  /* 0x0000000c000c7308 */ /* 0x000fe20000000800 */
[----:B------:R-:W-:-:S01]  /*2b50*/  FFMA.FTZ R14, R48, UR40, -R88 ;  /* 0x00000028300e7c23 */ /* 0x000fc20008010858 */
[--C-:B------:R-:W-:Y:S01]  /*2b60*/  IMAD.MOV.U32 R48, RZ, RZ, R151.reuse ;  /* 0x000000ffff307224 */ /* 0x100fe200078e0097 */
[----:B------:R-:W-:Y:S01]  /*2b70*/  FMNMX.FTZ R20, R66, R5, !PT ;  /* 0x0000000542147209 */ /* 0x000fe20007810000 */
[----:B------:R-:W-:-:S03]  /*2b80*/  IMAD.MOV.U32 R36, RZ, RZ, R151 ;  /* 0x000000ffff247224 */ /* 0x000fc600078e0097 */
[----:B------:R-:W-:Y:S01]  /*2b90*/  FMNMX.FTZ R5, R67, R20, !PT ;  /* 0x0000001443057209 */ /* 0x000fe20007810000 */
[----:B------:R-:W-:Y:S01]  /*2ba0*/  MUFU.EX2 R15, R15 ;  /* 0x0000000f000f7308 */ /* 0x000fe20000000800 */
[----:B--2---:R-:W-:Y:S02]  /*2bb0*/  F2FP.SATFINITE.E4M3.F32.PACK_AB_MERGE_C R218, R13, R10, RZ ;  /* 0x0000000a0dda723e */ /* 0x004fe400048070ff */
[----:B------:R-:W-:Y:S02]  /*2bc0*/  FMNMX.FTZ R20, R70, R5, !PT ;  /* 0x0000000546147209 */ /* 0x000fe40007810000 */
[----:B------:R-:W-:Y:S02]  /*2bd0*/  F2FP.SATFINITE.E4M3.F32.PACK_AB_MERGE_C R218, R11, R8, R218 ;  /* 0x000000080bda723e */ /* 0x000fe400048070da */
[----:B------:R-:W-:Y:S01]  /*2be0*/  FMNMX.FTZ R5, R71, R20, !PT ;  /* 0x0000001447057209 */ /* 0x000fe20007810000 */
[----:B------:R-:W-:Y:S03]  /*2bf0*/  MUFU.EX2 R44, R44 ;  /* 0x0000002c002c7308 */ /* 0x000fe60000000800 */
[----:B------:R-:W-:-:S04]  /*2c00*/  FMNMX.FTZ R20, R74, R5, !PT ;  /* 0x000000054a147209 */ /* 0x000fc80007810000 */
[----:B------:R-:W-:Y:S01]  /*2c10*/  FMNMX.FTZ R5, R75, R20, !PT ;  /* 0x000000144b057209 */ /* 0x000fe20007810000 */
[----:B------:R-:W-:Y:S03]  /*2c20*/  MUFU.EX2 R45, R45 ;  /* 0x0000002d002d7308 */ /* 0x000fe60000000800 */
[----:B------:R-:W-:-:S04]  /*2c30*/  FMNMX.FTZ R20, R78, R5, !PT ;  /* 0x000000054e147209 */ /* 0x000fc80007810000 */
[----:B------:R-:W-:Y:S01]  /*2c40*/  FMNMX.FTZ R5, R79, R20, !PT ;  /* 0x000000144f057209 */ /* 0x000fe20007810000 */
[----:B------:R-:W-:Y:S01]  /*2c50*/  MUFU.EX2 R14, R14 ;  /* 0x0000000e000e7308 */ /* 0x000fe20000000800 */
[----:B------:R-:W-:-:S01]  /*2c60*/  FFMA.FTZ R20, R56, UR40, -R88 ;  /* 0x0000002838147c23 */ /* 0x000fc20008010858 */
[----:B------:R-:W-:Y:S01]  /*2c70*/  IMAD.MOV.U32 R56, RZ, RZ, R151 ;  /* 0x000000ffff387224 */ /* 0x000fe200078e0097 */
[----:B------:R-:W-:-:S04]  /*2c80*/  FMNMX.FTZ R24, R82, R5, !PT ;  /* 0x0000000552187209 */ /* 0x000fc80007810000 */
[----:B------:R-:W-:Y:S01]  /*2c90*/  FMNMX.FTZ R5, R83, R24, !PT ;  /* 0x0000001853057209 */ /* 0x000fe20007810000 */
[----:B------:R-:W-:Y:S03]  /*2ca0*/  MUFU.EX2 R21, R21 ;  /* 0x0000001500157308 */ /* 0x000fe60000000800 */
[----:B------:R-:W-:-:S04]  /*2cb0*/  FMNMX.FTZ R24, R86, R5, !PT ;  /* 0x0000000556187209 */ /* 0x000fc80007810000 */
[----:B------:R-:W-:Y:S01]  /*2cc0*/  FMNMX.FTZ R24, R87, R24, !PT ;  /* 0x0000001857187209 */ /* 0x000fe20007810000 */
[----:B------:R-:W-:Y:S04]  /*2cd0*/  MUFU.EX2 R52, R52 ;  /* 0x0000003400347308 */ /* 0x000fe80000000800 */
[----:B------:R-:W2:Y:S04]  /*2ce0*/  SHFL.BFLY PT, R5, R24, 0x2, 0x1f ;  /* 0x0c401f0018057f89 */ /* 0x000ea800000e0000 */
[----:B------:R-:W-:Y:S08]  /*2cf0*/  MUFU.EX2 R53, R53 ;  /* 0x0000003500357308 */ /* 0x000ff00000000800 */
[----:B------:R-:W-:Y:S08]  /*2d00*/  MUFU.EX2 R20, R20 ;  /* 0x0000001400147308 */ /* 0x000ff00000000800 */
[----:B------:R-:W-:Y:S01]  /*2d10*/  MUFU.EX2 R57, R57 ;  /* 0x0000003900397308 */ /* 0x000fe20000000800 */
[----:B--2---:R-:W-:Y:S01]  /*2d20*/  FMNMX.FTZ R25, R24, R5, !PT ;  /* 0x0000000518197209 */ /* 0x004fe20007810000 */
[----:B------:R-:W-:Y:S01]  /*2d30*/  FFMA.FTZ R24, R80, UR40, -R88 ;  /* 0x0000002850187c23 */ /* 0x000fe20008010858 */
[----:B------:R-:W-:-:S05]  /*2d40*/  IMAD.MOV.U32 R88, RZ, RZ, R151 ;  /* 0x000000ffff587224 */ /* 0x000fca00078e0097 */
[----:B------:R-:W-:Y:S01]  /*2d50*/  MUFU.EX2 R60, R60 ;  /* 0x0000003c003c7308 */ /* 0x000fe20000000800 */
[----:B------:R-:W2:Y:S01]  /*2d60*/  SHFL.BFLY PT, R28, R25, 0x1, 0x1f ;  /* 0x0c201f00191c7f89 */ /* 0x000ea200000e0000 */
[----:B------:R-:W-:-:S06]  /*2d70*/  IMAD.MOV.U32 R80, RZ, RZ, R151 ;  /* 0x000000ffff507224 */ /* 0x000fcc00078e0097 */
[----:B------:R-:W-:Y:S08]  /*2d80*/  MUFU.EX2 R61, R61 ;  /* 0x0000003d003d7308 */ /* 0x000ff00000000800 */
[----:B------:R-:W-:Y:S08]  /*2d90*/  MUFU.EX2 R64, R64 ;  /* 0x0000004000407308 */ /* 0x000ff00000000800 */
[----:B------:R-:W-:Y:S01]  /*2da0*/  MUFU.EX2 R65, R65 ;  /* 0x0000004100417308 */ /* 0x000fe20000000800 */
[----:B--2---:R-:W-:Y:S01]  /*2db0*/  FMNMX.FTZ R5, R25, R28, !PT ;  /* 0x0000001c19057209 */ /* 0x004fe20007810000 */
[----:B------:R-:W-:-:S03]  /*2dc0*/  IMAD.U32 R28, RZ, RZ, UR40 ;  /* 0x00000028ff1c7e24 */ /* 0x000fc6000f8e00ff */
[C---:B------:R-:W-:Y:S01]  /*2dd0*/  FSETP.NEU.FTZ.AND P1, PT, R5.reuse, -INF , PT ;  /* 0xff8000000500780b */ /* 0x040fe20003f3d000 */
[----:B------:R-:W-:-:S01]  /*2de0*/  FFMA.FTZ R25, R5, R28, -8 ;  /* 0xc100000005197423 */ /* 0x000fc2000001001c */
[----:B------:R-:W-:Y:S01]  /*2df0*/  FADD.FTZ R28, R6, R29 ;  /* 0x0000001d061c7221 */ /* 0x000fe20000010000 */
[----:B------:R-:W-:Y:S03]  /*2e00*/  MUFU.EX2 R68, R68 ;  /* 0x0000004400447308 */ /* 0x000fe60000000800 */
[----:B------:R-:W-:Y:S01]  /*2e10*/  FSEL R25, R25, RZ, P1 ;  /* 0x000000ff19197208 */ /* 0x000fe20000800000 */
[----:B------:R-:W-:Y:S01]  /*2e20*/  FADD.FTZ R29, R9, R28 ;  /* 0x0000001c091d7221 */ /* 0x000fe20000010000 */
[----:B------:R-:W-:-:S03]  /*2e30*/  PLOP3.LUT P1, PT, PT, PT, UP0, 0x80, 0x0 ;  /* 0x000000000000781c */ /* 0x000fc60003f2f008 */
[--C-:B------:R-:W-:Y:S01]  /*2e40*/  FFMA.FTZ R26, R26, UR40, -R25.reuse ;  /* 0x000000281a1a7c23 */ /* 0x100fe20008010819 */
[----:B------:R-:W-:-:S01]  /*2e50*/  FFMA.FTZ R27, R27, UR40, -R25 ;  /* 0x000000281b1b7c23 */ /* 0x000fc20008010819 */
[--C-:B------:R-:W-:Y:S01]  /*2e60*/  FFMA.FTZ R30, R30, UR40, -R25.reuse ;  /* 0x000000281e1e7c23 */ /* 0x100fe20008010819 */
[----:B------:R-:W-:-:S01]  /*2e70*/  FFMA.FTZ R31, R31, UR40, -R25 ;  /* 0x000000281f1f7c23 */ /* 0x000fc20008010819 */
[--C-:B------:R-:W-:Y:S01]  /*2e80*/  FFMA.FTZ R34, R34, UR40, -R25.reuse ;  /* 0x0000002822227c23 */ /* 0x100fe20008010819 */
[----:B------:R-:W-:-:S01]  /*2e90*/  FFMA.FTZ R35, R35, UR40, -R25 ;  /* 0x0000002823237c23 */ /* 0x000fc20008010819 */
[----:B------:R-:W-:Y:S01]  /*2ea0*/  MUFU.EX2 R26, R26 ;  /* 0x0000001a001a7308 */ /* 0x000fe20000000800 */
[----:B------:R-:W-:-:S01]  /*2eb0*/  FFMA.FTZ R38, R38, UR40, -R25 ;  /* 0x0000002826267c23 */ /* 0x000fc20008010819 */
[--C-:B------:R-:W-:Y:S01]  /*2ec0*/  FFMA.FTZ R39, R39, UR40, -R25.reuse ;  /* 0x0000002827277c23 */ /* 0x100fe20008010819 */
[----:B------:R-:W-:-:S01]  /*2ed0*/  FFMA.FTZ R42, R42, UR40, -R25 ;  /* 0x000000282a2a7c23 */ /* 0x000fc20008010819 */
[----:B------:R-:W-:Y:S01]  /*2ee0*/  FFMA.FTZ R43, R43, UR40, -R25 ;  /* 0x000000282b2b7c23 */ /* 0x000fe20008010819 */
[----:B------:R-:W-:-:S01]  /*2ef0*/  FADD.FTZ R28, R8, R29 ;  /* 0x0000001d081c7221 */ /* 0x000fc20000010000 */
[--C-:B------:R-:W-:Y:S01]  /*2f00*/  FFMA.FTZ R46, R46, UR40, -R25.reuse ;  /* 0x000000282e2e7c23 */ /* 0x100fe20008010819 */
[----:B------:R-:W-:-:S01]  /*2f10*/  FFMA.FTZ R47, R47, UR40, -R25 ;  /* 0x000000282f2f7c23 */ /* 0x000fc20008010819 */
[----:B------:R-:W2:Y:S01]  /*2f20*/  MUFU.EX2 R27, R27 ;  /* 0x0000001b001b7308 */ /* 0x000ea20000000800 */
[----:B------:R-:W-:-:S01]  /*2f30*/  FADD.FTZ R29, R11, R28 ;  /* 0x0000001c0b1d7221 */ /* 0x000fc20000010000 */
[--C-:B------:R-:W-:Y:S01]  /*2f40*/  FFMA.FTZ R50, R50, UR40, -R25.reuse ;  /* 0x0000002832327c23 */ /* 0x100fe20008010819 */
[----:B------:R-:W-:-:S01]  /*2f50*/  FFMA.FTZ R51, R51, UR40, -R25 ;  /* 0x0000002833337c23 */ /* 0x000fc20008010819 */
[----:B------:R-:W-:Y:S01]  /*2f60*/  FFMA.FTZ R54, R54, UR40, -R25 ;  /* 0x0000002836367c23 */ /* 0x000fe20008010819 */
[----:B------:R-:W-:-:S01]  /*2f70*/  FADD.FTZ R28, R10, R29 ;  /* 0x0000001d0a1c7221 */ /* 0x000fc20000010000 */
[--C-:B------:R-:W-:Y:S01]  /*2f80*/  FFMA.FTZ R55, R55, UR40, -R25.reuse ;  /* 0x0000002837377c23 */ /* 0x100fe20008010819 */
[----:B------:R-:W-:-:S01]  /*2f90*/  FFMA.FTZ R58, R58, UR40, -R25 ;  /* 0x000000283a3a7c23 */ /* 0x000fc20008010819 */
[----:B------:R-:W3:Y:S01]  /*2fa0*/  MUFU.EX2 R30, R30 ;  /* 0x0000001e001e7308 */ /* 0x000ee20000000800 */
[----:B------:R-:W-:-:S01]  /*2fb0*/  FFMA.FTZ R59, R59, UR40, -R25 ;  /* 0x000000283b3b7c23 */ /* 0x000fc20008010819 */
[--C-:B------:R-:W-:Y:S01]  /*2fc0*/  FFMA.FTZ R62, R62, UR40, -R25.reuse ;  /* 0x000000283e3e7c23 */ /* 0x100fe20008010819 */
[----:B------:R-:W-:-:S01]  /*2fd0*/  FFMA.FTZ R63, R63, UR40, -R25 ;  /* 0x000000283f3f7c23 */ /* 0x000fc20008010819 */
[--C-:B------:R-:W-:Y:S01]  /*2fe0*/  FFMA.FTZ R66, R66, UR40, -R25.reuse ;  /* 0x0000002842427c23 */ /* 0x100fe20008010819 */
[----:B------:R-:W-:-:S01]  /*2ff0*/  FFMA.FTZ R67, R67, UR40, -R25 ;  /* 0x0000002843437c23 */ /* 0x000fc20008010819 */
[--C-:B------:R-:W-:Y:S01]  /*3000*/  FFMA.FTZ R70, R70, UR40, -R25.reuse ;  /* 0x0000002846467c23 */ /* 0x100fe20008010819 */
[----:B------:R-:W-:-:S01]  /*3010*/  FFMA.FTZ R71, R71, UR40, -R25 ;  /* 0x0000002847477c23 */ /* 0x000fc20008010819 */
[----:B------:R-:W4:Y:S01]  /*3020*/  MUFU.EX2 R31, R31 ;  /* 0x0000001f001f7308 */ /* 0x000f220000000800 */
[----:B--2---:R-:W-:-:S01]  /*3030*/  FADD.FTZ R33, R26, R27 ;  /* 0x0000001b1a217221 */ /* 0x004fc20000010000 */
[--C-:B------:R-:W-:Y:S01]  /*3040*/  FFMA.FTZ R74, R74, UR40, -R25.reuse ;  /* 0x000000284a4a7c23 */ /* 0x100fe20008010819 */
[----:B------:R-:W-:-:S01]  /*3050*/  FFMA.FTZ R75, R75, UR40, -R25 ;  /* 0x000000284b4b7c23 */ /* 0x000fc20008010819 */
[--C-:B------:R-:W-:Y:S01]  /*3060*/  FFMA.FTZ R78, R78, UR40, -R25.reuse ;  /* 0x000000284e4e7c23 */ /* 0x100fe20008010819 */
[----:B------:R-:W-:-:S01]  /*3070*/  FFMA.FTZ R79, R79, UR40, -R25 ;  /* 0x000000284f4f7c23 */ /* 0x000fc20008010819 */
[--C-:B------:R-:W-:Y:S01]  /*3080*/  FFMA.FTZ R82, R82, UR40, -R25.reuse ;  /* 0x0000002852527c23 */ /* 0x100fe20008010819 */
[----:B------:R-:W-:-:S01]  /*3090*/  FFMA.FTZ R83, R83, UR40, -R25 ;  /* 0x0000002853537c23 */ /* 0x000fc20008010819 */
[----:B------:R-:W2:Y:S01]  /*30a0*/  MUFU.EX2 R34, R34 ;  /* 0x0000002200227308 */ /* 0x000ea20000000800 */
[----:B---3--:R-:W-:-:S01]  /*30b0*/  FADD.FTZ R32, R30, R33 ;  /* 0x000000211e207221 */ /* 0x008fc20000010000 */
[--C-:B------:R-:W-:Y:S01]  /*30c0*/  FFMA.FTZ R86, R86, UR40, -R25.reuse ;  /* 0x0000002856567c23 */ /* 0x100fe20008010819 */
[----:B------:R-:W-:-:S01]  /*30d0*/  FFMA.FTZ R25, R87, UR40, -R25 ;  /* 0x0000002857197c23 */ /* 0x000fc20008010819 */
[----:B------:R-:W-:-:S04]  /*30e0*/  IMAD.MOV.U32 R87, RZ, RZ, R151 ;  /* 0x000000ffff577224 */ /* 0x000fc800078e0097 */
[----:B------:R-:W1:Y:S01]  /*30f0*/  MUFU.EX2 R35, R35 ;  /* 0x0000002300237308 */ /* 0x000e620000000800 */
[----:B----4-:R-:W-:-:S01]  /*3100*/  FADD.FTZ R33, R31, R32 ;  /* 0x000000201f217221 */ /* 0x010fc20000010000 */
[----:B------:R-:W-:Y:S01]  /*3110*/  F2FP.SATFINITE.E4M3.F32.PACK_AB_MERGE_C R30, R31, R30, RZ ;  /* 0x0000001e1f1e723e */ /* 0x000fe200048070ff */
[----:B------:R-:W-:-:S03]  /*3120*/  IMAD.MOV.U32 R31, RZ, RZ, R151 ;  /* 0x000000ffff1f7224 */ /* 0x000fc600078e0097 */
[----:B------:R-:W-:Y:S01]  /*3130*/  F2FP.SATFINITE.E4M3.F32.PACK_AB_MERGE_C R217, R27, R26, R30 ;  /* 0x0000001a1bd9723e */ /* 0x000fe2000480701e */
[----:B------:R-:W-:Y:S01]  /*3140*/  IMAD.MOV.U32 R30, RZ, RZ, R151 ;  /* 0x000000ffff1e7224 */ /* 0x000fe200078e0097 */
[----:B------:R-:W3:Y:S01]  /*3150*/  MUFU.EX2 R38, R38 ;  /* 0x0000002600267308 */ /* 0x000ee20000000800 */
[----:B--2---:R-:W-:-:S01]  /*3160*/  FADD.FTZ R32, R34, R33 ;  /* 0x0000002122207221 */ /* 0x004fc20000010000 */
[--C-:B------:R-:W-:Y:S02]  /*3170*/  IMAD.MOV.U32 R33, RZ, RZ, R151.reuse ;  /* 0x000000ffff217224 */ /* 0x100fe400078e0097 */
[--C-:B------:R-:W-:Y:S02]  /*3180*/  IMAD.MOV.U32 R27, RZ, RZ, R151.reuse ;  /* 0x000000ffff1b7224 */ /* 0x100fe400078e0097 */
[----:B------:R-:W-:Y:S02]  /*3190*/  IMAD.MOV.U32 R26, RZ, RZ, R151 ;  /* 0x000000ffff1a7224 */ /* 0x000fe400078e0097 */
[----:B------:R-:W2:Y:S01]  /*31a0*/  MUFU.EX2 R39, R39 ;  /* 0x0000002700277308 */ /* 0x000ea20000000800 */
[----:B-1----:R-:W-:-:S07]  /*31b0*/  FADD.FTZ R3, R35, R32 ;  /* 0x0000002023037221 */ /* 0x002fce0000010000 */
[----:B------:R-:W1:Y:S01]  /*31c0*/  MUFU.EX2 R42, R42 ;  /* 0x0000002a002a7308 */ /* 0x000e620000000800 */
[----:B---3--:R-:W-:-:S01]  /*31d0*/  FADD.FTZ R32, R38, R3 ;  /* 0x0000000326207221 */ /* 0x008fc20000010000 */
[----:B------:R-:W-:-:S04]  /*31e0*/  FADD.FTZ R3, R13, R28 ;  /* 0x0000001c0d037221 */ /* 0x000fc80000010000 */
[----:B------:R-:W-:Y:S02]  /*31f0*/  FADD.FTZ R28, R12, R3 ;  /* 0x000000030c1c7221 */ /* 0x000fe40000010000 */
[----:B------:R-:W3:Y:S01]  /*3200*/  MUFU.EX2 R43, R43 ;  /* 0x0000002b002b7308 */ /* 0x000ee20000000800 */
[----:B--2---:R-:W-:-:S01]  /*3210*/  FADD.FTZ R29, R39, R32 ;  /* 0x00000020271d7221 */ /* 0x004fc20000010000 */
[----:B------:R-:W-:Y:S01]  /*3220*/  FADD.FTZ R3, R15, R28 ;  /* 0x0000001c0f037221 */ /* 0x000fe20000010000 */
[----:B------:R-:W-:Y:S01]  /*3230*/  F2FP.SATFINITE.E4M3.F32.PACK_AB_MERGE_C R38, R39, R38, RZ ;  /* 0x000000262726723e */ /* 0x000fe200048070ff */
[----:B------:R-:W-:Y:S02]  /*3240*/  IMAD.MOV.U32 R39, RZ, RZ, R151 ;  /* 0x000000ffff277224 */ /* 0x000fe400078e0097 */
[----:B------:R-:W-:-:S01]  /*3250*/  FADD.FTZ R28, R44, R3 ;  /* 0x000000032c1c7221 */ /* 0x000fc20000010000 */
[----:B------:R-:W-:Y:S01]  /*3260*/  F2FP.SATFINITE.E4M3.F32.PACK_AB_MERGE_C R44, R45, R44, RZ ;  /* 0x0000002c2d2c723e */ /* 0x000fe200048070ff */
[----:B------:R-:W2:Y:S01]  /*3270*/  MUFU.EX2 R46, R46 ;  /* 0x0000002e002e7308 */ /* 0x000ea20000000800 */
[----:B-1----:R-:W-:-:S01]  /*3280*/  FADD.FTZ R32, R42, R29 ;  /* 0x0000001d2a207221 */ /* 0x002fc20000010000 */
[----:B------:R-:W-:Y:S01]  /*3290*/  FADD.FTZ R3, R45, R28 ;  /* 0x0000001c2d037221 */ /* 0x000fe20000010000 */
[----:B------:R-:W-:Y:S01]  /*32a0*/  F2FP.SATFINITE.E4M3.F32.PACK_AB_MERGE_C R220, R15, R12, R44 ;  /* 0x0000000c0fdc723e */ /* 0x000fe2000480702c */
[----:B------:R-:W-:Y:S01]  /*32b0*/  IMAD.MOV.U32 R45, RZ, RZ, R151 ;  /* 0x000000ffff2d7224 */ /* 0x000fe200078e0097 */
[----:B------:R-:W-:Y:S01]  /*32c0*/  F2FP.SATFINITE.E4M3.F32.PACK_AB_MERGE_C R219, R35, R34, R38 ;  /* 0x0000002223db723e */ /* 0x000fe20004807026 */
[----:B------:R-:W-:Y:S01]  /*32d0*/  FADD.FTZ R28, R14, R3 ;  /* 0x000000030e1c7221 */ /* 0x000fe20000010000 */
[----:B------:R-:W-:Y:S01]  /*32e0*/  IMAD.MOV.U32 R44, RZ, RZ, R151 ;  /* 0x000000ffff2c7224 */ /* 0x000fe200078e0097 */
[----:B------:R-:W1:Y:S01]  /*32f0*/  MUFU.EX2 R47, R47 ;  /* 0x0000002f002f7308 */ /* 0x000e620000000800 */
[----:B---3--:R-:W-:-:S01]  /*3300*/  FADD.FTZ R29, R43, R32 ;  /* 0x000000202b1d7221 */ /* 0x008fc20000010000 */
[----:B------:R-:W-:Y:S01]  /*3310*/  FADD.FTZ R3, R21, R28 ;  /* 0x0000001c15037221 */ /* 0x000fe20000010000 */
[----:B------:R-:W-:-:S02]  /*3320*/  IMAD.MOV.U32 R38, RZ, RZ, R151 ;  /* 0x000000ffff267224 */ /* 0x000fc400078e0097 */
[----:B------:R-:W-:Y:S02]  /*3330*/  IMAD.MOV.U32 R35, RZ, RZ, R151 ;  /* 0x000000ffff237224 */ /* 0x000fe400078e0097 */
[----:B------:R-:W-:-:S01]  /*3340*/  FADD.FTZ R6, R52, R3 ;  /* 0x0000000334067221 */ /* 0x000fc20000010000 */
[----:B------:R-:W-:Y:S01]  /*3350*/  F2FP.SATFINITE.E4M3.F32.PACK_AB_MERGE_C R52, R53, R52, RZ ;  /* 0x000000343534723e */ /* 0x000fe200048070ff */
[----:B------:R-:W3:Y:S01]  /*3360*/  MUFU.EX2 R50, R50 ;  /* 0x0000003200327308 */ /* 0x000ee20000000800 */
[----:B--2---:R-:W-:-:S01]  /*3370*/  FADD.FTZ R32, R46, R29 ;  /* 0x0000001d2e207221 */ /* 0x004fc20000010000 */
[----:B------:R-:W-:Y:S01]  /*3380*/  FADD.FTZ R53, R53, R6 ;  /* 0x0000000635357221 */ /* 0x000fe20000010000 */
[----:B------:R-:W-:Y:S01]  /*3390*/  F2FP.SATFINITE.E4M3.F32.PACK_AB_MERGE_C R222, R21, R14, R52 ;  /* 0x0000000e15de723e */ /* 0x000fe20004807034 */
[----:B------:R-:W-:Y:S02]  /*33a0*/  IMAD.MOV.U32 R52, RZ, RZ, R151 ;  /* 0x000000ffff347224 */ /* 0x000fe400078e0097 */
[----:B------:R-:W-:-:S01]  /*33b0*/  FADD.FTZ R6, R20, R53 ;  /* 0x0000003514067221 */ /* 0x000fc20000010000 */
[----:B------:R-:W-:Y:S01]  /*33c0*/  IMAD.MOV.U32 R53, RZ, RZ, R151 ;  /* 0x000000ffff357224 */ /* 0x000fe200078e0097 */
[----:B------:R-:W2:Y:S01]  /*33d0*/  MUFU.EX2 R51, R51 ;  /* 0x0000003300337308 */ /* 0x000ea20000000800 */
[----:B-1----:R-:W-:-:S01]  /*33e0*/  FADD.FTZ R29, R47, R32 ;  /* 0x000000202f1d7221 */ /* 0x002fc20000010000 */
[----:B------:R-:W-:Y:S01]  /*33f0*/  F2FP.SATFINITE.E4M3.F32.PACK_AB_MERGE_C R46, R47, R46, RZ ;  /* 0x0000002e2f2e723e */ /* 0x000fe200048070ff */
[----:B------:R-:W-:-:S02]  /*3400*/  IMAD.MOV.U32 R47, RZ, RZ, R151 ;  /* 0x000000ffff2f7224 */ /* 0x000fc400078e0097 */
[--C-:B------:R-:W-:Y:S01]  /*3410*/  IMAD.MOV.U32 R34, RZ, RZ, R151.reuse ;  /* 0x000000ffff227224 */ /* 0x100fe200078e0097 */
[----:B------:R-:W-:Y:S01]  /*3420*/  F2FP.SATFINITE.E4M3.F32.PACK_AB_MERGE_C R221, R43, R42, R46 ;  /* 0x0000002a2bdd723e */ /* 0x000fe2000480702e */
[----:B------:R-:W-:Y:S01]  /*3430*/  IMAD.MOV.U32 R46, RZ, RZ, R151 ;  /* 0x000000ffff2e7224 */ /* 0x000fe200078e0097 */
[----:B------:R-:W1:Y:S01]  /*3440*/  MUFU.EX2 R54, R54 ;  /* 0x0000003600367308 */ /* 0x000e620000000800 */
[----:B---3--:R-:W-:-:S01]  /*3450*/  FADD.FTZ R32, R50, R29 ;  /* 0x0000001d32207221 */ /* 0x008fc20000010000 */
[--C-:B------:R-:W-:Y:S02]  /*3460*/  IMAD.MOV.U32 R43, RZ, RZ, R151.reuse ;  /* 0x000000ffff2b7224 */ /* 0x100fe400078e0097 */
[--C-:B------:R-:W-:Y:S02]  /*3470*/  IMAD.MOV.U32 R42, RZ, RZ, R151.reuse ;  /* 0x000000ffff2a7224 */ /* 0x100fe400078e0097 */
[----:B------:R-:W-:Y:S02]  /*3480*/  IMAD.MOV.U32 R29, RZ, RZ, R151 ;  /* 0x000000ffff1d7224 */ /* 0x000fe400078e0097 */
[----:B------:R-:W3:Y:S01]  /*3490*/  MUFU.EX2 R55, R55 ;  /* 0x0000003700377308 */ /* 0x000ee20000000800 */
[----:B--2---:R-:W-:-:S01]  /*34a0*/  FADD.FTZ R9, R51, R32 ;  /* 0x0000002033097221 */ /* 0x004fc20000010000 */
[----:B------:R-:W-:-:S02]  /*34b0*/  IMAD.MOV.U32 R32, RZ, RZ, R151 ;  /* 0x000000ffff207224 */ /* 0x000fc400078e0097 */
[----:B------:R-:W-:-:S04]  /*34c0*/  IMAD.MOV.U32 R28, RZ, RZ, R151 ;  /* 0x000000ffff1c7224 */ /* 0x000fc800078e0097 */
[----:B------:R-:W2:Y:S01]  /*34d0*/  MUFU.EX2 R58, R58 ;  /* 0x0000003a003a7308 */ /* 0x000ea20000000800 */
[----:B-1----:R-:W-:-:S07]  /*34e0*/  FADD.FTZ R10, R54, R9 ;  /* 0x00000009360a7221 */ /* 0x002fce0000010000 */
[----:B------:R-:W1:Y:S01]  /*34f0*/  MUFU.EX2 R59, R59 ;  /* 0x0000003b003b7308 */ /* 0x000e620000000800 */
[----:B---3--:R-:W-:-:S01]  /*3500*/  FADD.FTZ R3, R55, R10 ;  /* 0x0000000a37037221 */ /* 0x008fc20000010000 */
[----:B------:R-:W-:Y:S01]  /*3510*/  F2FP.SATFINITE.E4M3.F32.PACK_AB_MERGE_C R54, R55, R54, RZ ;  /* 0x000000363736723e */ /* 0x000fe200048070ff */
[----:B------:R-:W-:-:S03]  /*3520*/  IMAD.MOV.U32 R55, RZ, RZ, R151 ;  /* 0x000000ffff377224 */ /* 0x000fc600078e0097 */
[----:B------:R-:W-:Y:S01]  /*3530*/  F2FP.SATFINITE.E4M3.F32.PACK_AB_MERGE_C R223, R51, R50, R54 ;  /* 0x0000003233df723e */ /* 0x000fe20004807036 */
[----:B------:R-:W-:Y:S01]  /*3540*/  IMAD.MOV.U32 R54, RZ, RZ, R151 ;  /* 0x000000ffff367224 */ /* 0x000fe200078e0097 */
[----:B------:R-:W3:Y:S01]  /*3550*/  MUFU.EX2 R62, R62 ;  /* 0x0000003e003e7308 */ /* 0x000ee20000000800 */
[----:B--2---:R-:W-:-:S01]  /*3560*/  FADD.FTZ R10, R58, R3 ;  /* 0x000000033a0a7221 */ /* 0x004fc20000010000 */
[----:B------:R-:W-:Y:S01]  /*3570*/  FADD.FTZ R3, R57, R6 ;  /* 0x0000000639037221 */ /* 0x000fe20000010000 */
[--C-:B------:R-:W-:Y:S02]  /*3580*/  IMAD.MOV.U32 R51, RZ, RZ, R151.reuse ;  /* 0x000000ffff337224 */ /* 0x100fe400078e0097 */
[----:B------:R-:W-:Y:S02]  /*3590*/  IMAD.MOV.U32 R50, RZ, RZ, R151 ;  /* 0x000000ffff327224 */ /* 0x000fe400078e0097 */
[----:B------:R-:W-:-:S01]  /*35a0*/  FADD.FTZ R6, R60, R3 ;  /* 0x000000033c067221 */ /* 0x000fc20000010000 */
[----:B------:R-:W-:Y:S01]  /*35b0*/  F2FP.SATFINITE.E4M3.F32.PACK_AB_MERGE_C R60, R61, R60, RZ ;  /* 0x0000003c3d3c723e */ /* 0x000fe200048070ff */
[----:B------:R-:W2:Y:S01]  /*35c0*/  MUFU.EX2 R63, R63 ;  /* 0x0000003f003f7308 */ /* 0x000ea20000000800 */
[----:B-1----:R-:W-:-:S01]  /*35d0*/  FADD.FTZ R9, R59, R10 ;  /* 0x0000000a3b097221 */ /* 0x002fc20000010000 */
[----:B------:R-:W-:Y:S01]  /*35e0*/  FADD.FTZ R61, R61, R6 ;  /* 0x000000063d3d7221 */ /* 0x000fe20000010000 */
[----:B------:R-:W-:Y:S01]  /*35f0*/  F2FP.SATFINITE.E4M3.F32.PACK_AB_MERGE_C R224, R57, R20, R60 ;  /* 0x0000001439e0723e */ /* 0x000fe2000480703c */
[----:B------:R-:W-:-:S02]  /*3600*/  IMAD.MOV.U32 R60, RZ, RZ, R151 ;  /* 0x000000ffff3c7224 */ /* 0x000fc400078e0097 */
[----:B------:R-:W-:Y:S02]  /*3610*/  IMAD.MOV.U32 R57, RZ, RZ, R151 ;  /* 0x000000ffff397224 */ /* 0x000fe400078e0097 */
[----:B------:R-:W1:Y:S01]  /*3620*/  MUFU.EX2 R66, R66 ;  /* 0x0000004200427308 */ /* 0x000e620000000800 */
[----:B---3--:R-:W-:-:S07]  /*3630*/  FADD.FTZ R4, R62, R9 ;  /* 0x000000093e047221 */ /* 0x008fce0000010000 */
[----:B------:R-:W3:Y:S01]  /*3640*/  MUFU.EX2 R67, R67 ;  /* 0x0000004300437308 */ /* 0x000ee20000000800 */
[C---:B--2---:R-:W-:Y:S01]  /*3650*/  F2FP.SATFINITE.E4M3.F32.PACK_AB_MERGE_C R62, R63.reuse, R62, RZ ;  /* 0x0000003e3f3e723e */ /* 0x044fe200048070ff */
[----:B------:R-:W-:Y:S01]  /*3660*/  FADD.FTZ R63, R63, R4 ;  /* 0x000000043f3f7221 */ /* 0x000fe20000010000 */
[----:B------:R-:W-:-:S01]  /*3670*/  FADD.FTZ R4, R64, R61 ;  /* 0x0000003d40047221 */ /* 0x000fc20000010000 */
[--C-:B------:R-:W-:Y:S01]  /*3680*/  IMAD.MOV.U32 R61, RZ, RZ, R151.reuse ;  /* 0x000000ffff3d7224 */ /* 0x100fe200078e0097 */
[----:B------:R-:W-:Y:S01]  /*3690*/  F2FP.SATFINITE.E4M3.F32.PACK_AB_MERGE_C R225, R59, R58, R62 ;  /* 0x0000003a3be1723e */ /* 0x000fe2000480703e */
[----:B------:R-:W-:Y:S02]  /*36a0*/  IMAD.MOV.U32 R62, RZ, RZ, R151 ;  /* 0x000000ffff3e7224 */ /* 0x000fe400078e0097 */
[----:B------:R-:W-:-:S01]  /*36b0*/  FADD.FTZ R3, R65, R4 ;  /* 0x0000000441037221 */ /* 0x000fc20000010000 */
[----:B------:R-:W2:Y:S01]  /*36c0*/  MUFU.EX2 R70, R70 ;  /* 0x0000004600467308 */ /* 0x000ea20000000800 */
[----:B-1----:R-:W-:-:S01]  /*36d0*/  FADD.FTZ R6, R66, R63 ;  /* 0x0000003f42067221 */ /* 0x002fc20000010000 */
[----:B------:R-:W-:-:S02]  /*36e0*/  IMAD.MOV.U32 R63, RZ, RZ, R151 ;  /* 0x000000ffff3f7224 */ /* 0x000fc400078e0097 */
[----:B------:R-:W-:-:S01]  /*36f0*/  FADD.FTZ R4, R68, R3 ;  /* 0x0000000344047221 */ /* 0x000fc20000010000 */
[--C-:B------:R-:W-:Y:S02]  /*3700*/  IMAD.MOV.U32 R59, RZ, RZ, R151.reuse ;  /* 0x000000ffff3b7224 */ /* 0x100fe400078e0097 */
[----:B------:R-:W-:Y:S01]  /*3710*/  IMAD.MOV.U32 R58, RZ, RZ, R151 ;  /* 0x000000ffff3a7224 */ /* 0x000fe200078e0097 */
[----:B------:R-:W1:Y:S01]  /*3720*/  MUFU.EX2 R69, R69 ;  /* 0x0000004500457308 */ /* 0x000e620000000800 */
[----:B---3--:R-:W-:-:S07]  /*3730*/  FADD.FTZ R7, R67, R6 ;  /* 0x0000000643077221 */ /* 0x008fce0000010000 */
[----:B------:R-:W3:Y:S01]  /*3740*/  MUFU.EX2 R71, R71 ;  /* 0x0000004700477308 */ /* 0x000ee20000000800 */
[----:B--2---:R-:W-:-:S07]  /*3750*/  FADD.FTZ R6, R70, R7 ;  /* 0x0000000746067221 */ /* 0x004fce0000010000 */
[----:B------:R-:W-:Y:S01]  /*3760*/  MUFU.EX2 R76, R76 ;  /* 0x0000004c004c7308 */ /* 0x000fe20000000800 */
[C---:B-1----:R-:W-:Y:S01]  /*3770*/  F2FP.SATFINITE.E4M3.F32.PACK_AB_MERGE_C R68, R69.reuse, R68, RZ ;  /* 0x000000444544723e */ /* 0x042fe200048070ff */
[----:B------:R-:W-:-:S03]  /*3780*/  FADD.FTZ R69, R69, R4 ;  /* 0x0000000445457221 */ /* 0x000fc60000010000 */
[----:B------:R-:W-:Y:S01]  /*3790*/  F2FP.SATFINITE.E4M3.F32.PACK_AB_MERGE_C R226, R65, R64, R68 ;  /* 0x0000004041e2723e */ /* 0x000fe20004807044 */
[--C-:B------:R-:W-:Y:S02]  /*37a0*/  IMAD.MOV.U32 R68, RZ, RZ, R151.reuse ;  /* 0x000000ffff447224 */ /* 0x100fe400078e0097 */
[----:B------:R-:W1:Y:S01]  /*37b0*/  MUFU.EX2 R77, R77 ;  /* 0x0000004d004d7308 */ /* 0x000e620000000800 */
[C---:B---3--:R-:W-:Y:S01]  /*37c0*/  F2FP.SATFINITE.E4M3.F32.PACK_AB_MERGE_C R70, R71.reuse, R70, RZ ;  /* 0x000000464746723e */ /* 0x048fe200048070ff */
[----:B------:R-:W-:Y:S01]  /*37d0*/  FADD.FTZ R71, R71, R6 ;  /* 0x0000000647477221 */ /* 0x000fe20000010000 */
[--C-:B------:R-:W-:Y:S02]  /*37e0*/  IMAD.MOV.U32 R65, RZ, RZ, R151.reuse ;  /* 0x000000ffff417224 */ /* 0x100fe400078e0097 */
[----:B------:R-:W-:Y:S01]  /*37f0*/  F2FP.SATFINITE.E4M3.F32.PACK_AB_MERGE_C R227, R67, R66, R70 ;  /* 0x0000004243e3723e */ /* 0x000fe20004807046 */
[--C-:B------:R-:W-:Y:S02]  /*3800*/  IMAD.MOV.U32 R70, RZ, RZ, R151.reuse ;  /* 0x000000ffff467224 */ /* 0x100fe400078e0097 */
[----:B------:R-:W2:Y:S01]  /*3810*/  MUFU.EX2 R72, R72 ;  /* 0x0000004800487308 */ /* 0x000ea20000000800 */
[----:B------:R-:W-:-:S02]  /*3820*/  IMAD.MOV.U32 R67, RZ, RZ, R151 ;  /* 0x000000ffff437224 */ /* 0x000fc400078e0097 */
[--C-:B------:R-:W-:Y:S02]  /*3830*/  IMAD.MOV.U32 R66, RZ, RZ, R151.reuse ;  /* 0x000000ffff427224 */ /* 0x100fe400078e0097 */
[----:B------:R-:W-:-:S03]  /*3840*/  IMAD.MOV.U32 R64, RZ, RZ, R151 ;  /* 0x000000ffff407224 */ /* 0x000fc600078e0097 */
[----:B------:R-:W3:Y:S01]  /*3850*/  MUFU.EX2 R74, R74 ;  /* 0x0000004a004a7308 */ /* 0x000ee20000000800 */
[----:B-1----:R-:W-:-:S07]  /*3860*/  F2FP.SATFINITE.E4M3.F32.PACK_AB_MERGE_C R3, R77, R76, RZ ;  /* 0x0000004c4d03723e */ /* 0x002fce00048070ff */
[----:B------:R-:W1:Y:S01]  /*3870*/  MUFU.EX2 R73, R73 ;  /* 0x0000004900497308 */ /* 0x000e620000000800 */
[----:B--2---:R-:W-:-:S01]  /*3880*/  FADD.FTZ R4, R72, R69 ;  /* 0x0000004548047221 */ /* 0x004fc20000010000 */
[----:B------:R-:W-:-:S06]  /*3890*/  IMAD.MOV.U32 R69, RZ, RZ, R151 ;  /* 0x000000ffff457224 */ /* 0x000fcc00078e0097 */
[----:B------:R-:W2:Y:S01]  /*38a0*/  MUFU.EX2 R75, R75 ;  /* 0x0000004b004b7308 */ /* 0x000ea20000000800 */
[----:B---3--:R-:W-:-:S01]  /*38b0*/  FADD.FTZ R6, R74, R71 ;  /* 0x000000474a067221 */ /* 0x008fc20000010000 */
[----:B------:R-:W-:-:S06]  /*38c0*/  IMAD.MOV.U32 R71, RZ, RZ, R151 ;  /* 0x000000ffff477224 */ /* 0x000fcc00078e0097 */
[----:B------:R-:W3:Y:S01]  /*38d0*/  MUFU.EX2 R78, R78 ;  /* 0x0000004e004e7308 */ /* 0x000ee20000000800 */
[C---:B-1----:R-:W-:Y:S01]  /*38e0*/  F2FP.SATFINITE.E4M3.F32.PACK_AB_MERGE_C R228, R73.reuse, R72, R3 ;  /* 0x0000004849e4723e */ /* 0x042fe20004807003 */
[----:B------:R-:W-:Y:S01]  /*38f0*/  FADD.FTZ R73, R73, R4 ;  /* 0x0000000449497221 */ /* 0x000fe20000010000 */
[----:B------:R-:W-:-:S03]  /*3900*/  IMAD.MOV.U32 R72, RZ, RZ, R151 ;  /* 0x000000ffff487224 */ /* 0x000fc600078e0097 */
[----:B------:R-:W-:Y:S01]  /*3910*/  FADD.FTZ R76, R76, R73 ;  /* 0x000000494c4c7221 */ /* 0x000fe20000010000 */
[----:B------:R-:W-:Y:S01]  /*3920*/  IMAD.MOV.U32 R73, RZ, RZ, R151 ;  /* 0x000000ffff497224 */ /* 0x000fe200078e0097 */
[----:B------:R-:W1:Y:S01]  /*3930*/  MUFU.EX2 R79, R79 ;  /* 0x0000004f004f7308 */ /* 0x000e620000000800 */
[----:B--2---:R-:W-:-:S01]  /*3940*/  FADD.FTZ R3, R75, R6 ;  /* 0x000000064b037221 */ /* 0x004fc20000010000 */
[----:B------:R-:W-:Y:S01]  /*3950*/  FADD.FTZ R77, R77, R76 ;  /* 0x0000004c4d4d7221 */ /* 0x000fe20000010000 */
[----:B------:R-:W-:-:S05]  /*3960*/  IMAD.MOV.U32 R76, RZ, RZ, R151 ;  /* 0x000000ffff4c7224 */ /* 0x000fca00078e0097 */
[----:B------:R-:W-:Y:S01]  /*3970*/  MUFU.EX2 R84, R84 ;  /* 0x0000005400547308 */ /* 0x000fe20000000800 */
[----:B---3--:R-:W-:-:S07]  /*3980*/  FADD.FTZ R4, R78, R3 ;  /* 0x000000034e047221 */ /* 0x008fce0000010000 */
[----:B------:R-:W2:Y:S01]  /*3990*/  MUFU.EX2 R85, R85 ;  /* 0x0000005500557308 */ /* 0x000ea20000000800 */
[C---:B-1----:R-:W-:Y:S01]  /*39a0*/  F2FP.SATFINITE.E4M3.F32.PACK_AB_MERGE_C R78, R79.reuse, R78, RZ ;  /* 0x0000004e4f4e723e */ /* 0x042fe200048070ff */
[----:B------:R-:W-:-:S03]  /*39b0*/  FADD.FTZ R79, R79, R4 ;  /* 0x000000044f4f7221 */ /* 0x000fc60000010000 */
[----:B------:R-:W-:Y:S01]  /*39c0*/  F2FP.SATFINITE.E4M3.F32.PACK_AB_MERGE_C R229, R75, R74, R78 ;  /* 0x0000004a4be5723e */ /* 0x000fe2000480704e */
[--C-:B------:R-:W-:Y:S02]  /*39d0*/  IMAD.MOV.U32 R78, RZ, RZ, R151.reuse ;  /* 0x000000ffff4e7224 */ /* 0x100fe400078e0097 */
[----:B------:R-:W1:Y:S01]  /*39e0*/  MUFU.EX2 R24, R24 ;  /* 0x0000001800187308 */ /* 0x000e620000000800 */
[--C-:B------:R-:W-:Y:S02]  /*39f0*/  IMAD.MOV.U32 R75, RZ, RZ, R151.reuse ;  /* 0x000000ffff4b7224 */ /* 0x100fe400078e0097 */
[----:B------:R-:W-:-:S05]  /*3a00*/  IMAD.MOV.U32 R74, RZ, RZ, R151 ;  /* 0x000000ffff4a7224 */ /* 0x000fca00078e0097 */
[----:B------:R-:W3:Y:S01]  /*3a10*/  MUFU.EX2 R82, R82 ;  /* 0x0000005200527308 */ /* 0x000ee20000000800 */
[----:B--2---:R-:W-:-:S07]  /*3a20*/  F2FP.SATFINITE.E4M3.F32.PACK_AB_MERGE_C R3, R85, R84, RZ ;  /* 0x000000545503723e */ /* 0x004fce00048070ff */
[----:B------:R-:W2:Y:S01]  /*3a30*/  MUFU.EX2 R81, R81 ;  /* 0x0000005100517308 */ /* 0x000ea20000000800 */
[----:B-1----:R-:W-:-:S01]  /*3a40*/  FADD.FTZ R4, R24, R77 ;  /* 0x0000004d18047221 */ /* 0x002fc20000010000 */
[----:B------:R-:W-:-:S06]  /*3a50*/  IMAD.MOV.U32 R77, RZ, RZ, R151 ;  /* 0x000000ffff4d7224 */ /* 0x000fcc00078e0097 */
[----:B------:R-:W1:Y:S01]  /*3a60*/  MUFU.EX2 R83, R83 ;  /* 0x0000005300537308 */ /* 0x000e620000000800 */
[----:B---3--:R-:W-:-:S01]  /*3a70*/  FADD.FTZ R6, R82, R79 ;  /* 0x0000004f52067221 */ /* 0x008fc20000010000 */
[----:B------:R-:W-:-:S06]  /*3a80*/  IMAD.MOV.U32 R79, RZ, RZ, R151 ;  /* 0x000000ffff4f7224 */ /* 0x000fcc00078e0097 */
[----:B------:R-:W-:Y:S01]  /*3a90*/  MUFU.EX2 R86, R86 ;  /* 0x0000005600567308 */ /* 0x000fe20000000800 */
[C---:B--2---:R-:W-:Y:S01]  /*3aa0*/  F2FP.SATFINITE.E4M3.F32.PACK_AB_MERGE_C R230, R81.reuse, R24, R3 ;  /* 0x0000001851e6723e */ /* 0x044fe20004807003 */
[----:B------:R-:W-:Y:S01]  /*3ab0*/  FADD.FTZ R81, R81, R4 ;  /* 0x0000000451517221 */ /* 0x000fe20000010000 */
[----:B------:R-:W-:-:S03]  /*3ac0*/  IMAD.MOV.U32 R24, RZ, RZ, R151 ;  /* 0x000000ffff187224 */ /* 0x000fc600078e0097 */
[----:B------:R-:W-:Y:S01]  /*3ad0*/  FADD.FTZ R4, R84, R81 ;  /* 0x0000005154047221 */ /* 0x000fe20000010000 */
[----:B------:R-:W-:Y:S01]  /*3ae0*/  IMAD.MOV.U32 R84, RZ, RZ, R151 ;  /* 0x000000ffff547224 */ /* 0x000fe200078e0097 */
[----:B------:R-:W2:Y:S01]  /*3af0*/  MUFU.EX2 R25, R25 ;  /* 0x0000001900197308 */ /* 0x000ea20000000800 */
[----:B-1----:R-:W-:-:S01]  /*3b00*/  FADD.FTZ R3, R83, R6 ;  /* 0x0000000653037221 */ /* 0x002fc20000010000 */
[----:B------:R-:W-:Y:S01]  /*3b10*/  FADD.FTZ R4, R85, R4 ;  /* 0x0000000455047221 */ /* 0x000fe20000010000 */
[--C-:B------:R-:W-:Y:S02]  /*3b20*/  IMAD.MOV.U32 R85, RZ, RZ, R151.reuse ;  /* 0x000000ffff557224 */ /* 0x100fe400078e0097 */
[----:B------:R-:W-:Y:S01]  /*3b30*/  IMAD.MOV.U32 R81, RZ, RZ, R151 ;  /* 0x000000ffff517224 */ /* 0x000fe200078e0097 */
[----:B--2---:R-:W-:Y:S01]  /*3b40*/  F2FP.SATFINITE.E4M3.F32.PACK_AB_MERGE_C R6, R25, R86, RZ ;  /* 0x000000561906723e */ /* 0x004fe200048070ff */
[----:B------:R-:W-:-:S03]  /*3b50*/  FADD.FTZ R86, R86, R3 ;  /* 0x0000000356567221 */ /* 0x000fc60000010000 */
[----:B------:R-:W-:Y:S01]  /*3b60*/  F2FP.SATFINITE.E4M3.F32.PACK_AB_MERGE_C R231, R83, R82, R6 ;  /* 0x0000005253e7723e */ /* 0x000fe20004807006 */
[----:B------:R-:W-:-:S01]  /*3b70*/  FADD.FTZ R3, R25, R86 ;  /* 0x0000005619037221 */ /* 0x000fc20000010000 */
[--C-:B------:R-:W-:Y:S02]  /*3b80*/  IMAD.MOV.U32 R86, RZ, RZ, R151.reuse ;  /* 0x000000ffff567224 */ /* 0x100fe400078e0097 */
[--C-:B------:R-:W-:Y:S02]  /*3b90*/  IMAD.MOV.U32 R83, RZ, RZ, R151.reuse ;  /* 0x000000ffff537224 */ /* 0x100fe400078e0097 */
[--C-:B------:R-:W-:Y:S02]  /*3ba0*/  IMAD.MOV.U32 R82, RZ, RZ, R151.reuse ;  /* 0x000000ffff527224 */ /* 0x100fe400078e0097 */
[----:B------:R-:W-:Y:S01]  /*3bb0*/  IMAD.MOV.U32 R25, RZ, RZ, R151 ;  /* 0x000000ffff197224 */ /* 0x000fe200078e0097 */
[----:B------:R-:W-:Y:S06]  /*3bc0*/  @!P1 BRA `(.L_x_15) ;  /* 0x0000002400cc9947 */ /* 0x000fec0003800000 */
[----:B------:R-:W-:Y:S01]  /*3bd0*/  IMAD.MOV.U32 R6, RZ, RZ, R5 ;  /* 0x000000ffff067224 */ /* 0x000fe200078e0005 */
[----:B------:R-:W-:Y:S01]  /*3be0*/  CS2R R150, SRZ ;  /* 0x0000000000967805 */ /* 0x000fe2000001ff00 */
[----:B------:R-:W-:Y:S01]  /*3bf0*/  IMAD.MOV.U32 R7, RZ, RZ, R0 ;  /* 0x000000ffff077224 */ /* 0x000fe200078e0000 */
[----:B------:R-:W-:Y:S02]  /*3c00*/  CS2R R148, SRZ ;  /* 0x0000000000947805 */ /* 0x000fe4000001ff00 */
[----:B------:R-:W-:Y:S02]  /*3c10*/  CS2R R146, SRZ ;  /* 0x0000000000927805 */ /* 0x000fe4000001ff00 */
[----:B------:R-:W-:Y:S02]  /*3c20*/  CS2R R144, SRZ ;  /* 0x0000000000907805 */ /* 0x000fe4000001ff00 */
[----:B------:R-:W-:Y:S02]  /*3c30*/  CS2R R142, SRZ ;  /* 0x00000000008e7805 */ /* 0x000fe4000001ff00 */
[----:B------:R-:W-:-:S02]  /*3c40*/  CS2R R140, SRZ ;  /* 0x00000000008c7805 */ /* 0x000fc4000001ff00 */
[----:B------:R-:W-:Y:S02]  /*3c50*/  CS2R R138, SRZ ;  /* 0x00000000008a7805 */ /* 0x000fe4000001ff00 */
        /* <DEDUP_REMOVED lines=56> */
[----:B------:R-:W-:Y:S01]  /*3fe0*/  CS2R R24, SRZ ;  /* 0x0000000000187805 */ /* 0x000fe2000001ff00 */
[----:B------:R-:W-:Y:S01]  /*3ff0*/  UIADD3 UR53, UR53, -0x2, URZ ;  /* 0xfffffffe35357890 */ /* 0x000fe2000fffe03f */
[----:B------:R-:W-:Y:S01]  /*4000*/  UMOV UR57, UR36 ;  /* 0x0000002400397c82 */ /* 0x000fe20008000000 */
[----:B------:R-:W-:-:S10]  /*4010*/  UMOV UR56, UR52 ;  /* 0x0000003400387c82 */ /* 0x000fd40008000000 */
.L_x_25:
[----:B------:R-:W-:Y:S01]  /*4020*/  ISETP.NE.AND P2, PT, RZ, UR41, PT ;  /* 0x00000029ff007c0c */ /* 0x000fe2000bf45270 */
[----:B------:R-:W-:-:S04]  /*4030*/  UISETP.NE.AND UP0, UPT, UR56, 0x1, UPT ;  /* 0x000000013800788c */ /* 0x000fc8000bf05270 */
[----:B------:R-:W-:-:S04]  /*4040*/  USEL UR36, URZ, 0x1, UP0 ;  /* 0x000000013f247887 */ /* 0x000fc80008000000 */
[----:B------:R-:W-:-:S04]  /*4050*/  ULOP3.LUT UR36, UR57, UR36, URZ, 0x3c, !UPT ;  /* 0x0000002439247292 */ /* 0x000fc8000f8e3c3f */
[----:B------:R-:W-:Y:S08]  /*4060*/  @P2 BRA `(.L_x_16) ;  /* 0x0000000000382947 */ /* 0x000ff00003800000 */
[----:B------:R-:W-:Y:S05]  /*4070*/  @!P0 BRA `(.L_x_17) ;  /* 0x0000000000048947 */ /* 0x000fea0003800000 */
[----:B------:R-:W-:Y:S01]  /*4080*/  BPT.TRAP 0x1 ;  /* 0x000000040000795c */ /* 0x000fe20000300000 */
.L_x_17:
[----:B------:R-:W-:Y:S01]  /*4090*/  UIADD3 UR6, UR56, 0x1, URZ ;  /* 0x0000000138067890 */ /* 0x000fe2000fffe03f */
[----:B------:R-:W-:-:S03]  /*40a0*/  IMAD.U32 R0, RZ, RZ, UR36 ;  /* 0x00000024ff007e24 */ /* 0x000fc6000f8e00ff */
[----:B------:R-:W-:Y:S02]  /*40b0*/  UISETP.NE.AND UP0, UPT, UR6, 0x2, UPT ;  /* 0x000000020600788c */ /* 0x000fe4000bf05270 */
[----:B------:R-:W-:Y:S02]  /*40c0*/  SHF.L.U32 R0, R0, 0x1f, RZ ;  /* 0x0000001f00007819 */ /* 0x000fe400000006ff */
[----:B------:R-:W-:-:S04]  /*40d0*/  USEL UR6, UR6, URZ, UP0 ;  /* 0x0000003f06067287 */ /* 0x000fc80008000000 */
[----:B------:R-:W-:-:S09]  /*40e0*/  ULEA UR6, UR6, UR38, 0x3 ;  /* 0x0000002606067291 */ /* 0x000fd2000f8e183f */
[----:B------:R1:W2:Y:S01]  /*40f0*/  SYNCS.PHASECHK.TRANS64.TRYWAIT P1, [UR6+0x38830], R0 ;  /* 0x03883000ff0075a7 */ /* 0x0002a20008020146 */
[----:B------:R-:W-:Y:S05]  /*4100*/  @!P0 BRA `(.L_x_18) ;  /* 0x0000000000048947 */ /* 0x000fea0003800000 */
[----:B------:R-:W-:Y:S01]  /*4110*/  BPT.TRAP 0x1 ;  /* 0x000000040000795c */ /* 0x000fe20000300000 */
.L_x_18:
[----:B--2---:R-:W-:Y:S05]  /*4120*/  @P1 BRA `(.L_x_16) ;  /* 0x0000000000081947 */ /* 0x004fea0003800000 */
[----:B------:R-:W2:Y:S02]  /*4130*/  SYNCS.PHASECHK.TRANS64.TRYWAIT P1, [UR6+0x38830], R0 ;  /* 0x03883000ff0075a7 */ /* 0x000ea40008020146 */
[----:B--2---:R-:W-:Y:S05]  /*4140*/  @!P1 BRA `(.L_x_19) ;  /* 0x00000084007c9947 */ /* 0x004fea0003800000 */
.L_x_16:
[----:B-12---:R-:W-:Y:S01]  /*4150*/  VIADD R0, R18, 0x8 ;  /* 0x0000000812007836 */ /* 0x006fe20000000000 */
[----:B------:R-:W-:Y:S01]  /*4160*/  UIADD3 UR52, UR56, 0x1, URZ ;  /* 0x0000000138347890 */ /* 0x000fe2000fffe03f */
[----:B------:R-:W-:Y:S01]  /*4170*/  UMOV UR35, 0x40000040 ;  /* 0x4000004000237882 */ /* 0x000fe20000000000 */
[----:B------:R-:W-:Y:S02]  /*4180*/  UMOV UR7, 0x40000040 ;  /* 0x4000004000077882 */ /* 0x000fe40000000000 */
[----:B------:R1:W-:Y:S01]  /*4190*/  BAR.SYNC.DEFER_BLOCKING R0, 0x100 ;  /* 0x000400000000751d */ /* 0x0003e20000010000 */
[----:B------:R-:W-:-:S04]  /*41a0*/  UISETP.NE.AND UP0, UPT, UR52, 0x2, UPT ;  /* 0x000000023400788c */ /* 0x000fc8000bf05270 */
[----:B------:R-:W-:Y:S01]  /*41b0*/  USEL UR52, UR52, URZ, UP0 ;  /* 0x0000003f34347287 */ /* 0x000fe20008000000 */
[----:B------:R-:W-:Y:S01]  /*41c0*/  UMOV UR11, 0x40000040 ;  /* 0x40000040000b7882 */ /* 0x000fe20000000000 */
[----:B------:R-:W-:Y:S02]  /*41d0*/  UMOV UR15, 0x40000040 ;  /* 0x40000040000f7882 */ /* 0x000fe40000000000 */
[----:B------:R-:W-:Y:S01]  /*41e0*/  ULEA UR34, UR52, UR49, 0xb ;  /* 0x0000003134227291 */ /* 0x000fe2000f8e583f */
[----:B------:R-:W-:Y:S01]  /*41f0*/  UMOV UR19, 0x40000040 ;  /* 0x4000004000137882 */ /* 0x000fe20000000000 */
[----:B------:R-:W-:Y:S02]  /*4200*/  UMOV UR23, 0x40000040 ;  /* 0x4000004000177882 */ /* 0x000fe40000000000 */
[----:B------:R-:W-:Y:S02]  /*4210*/  UIADD3 UR6, UR34, 0x2, URZ ;  /* 0x0000000222067890 */ /* 0x000fe4000fffe03f */
[----:B------:R-:W-:-:S02]  /*4220*/  UIADD3 UR10, UR34, 0x4, URZ ;  /* 0x00000004220a7890 */ /* 0x000fc4000fffe03f */
[----:B------:R-:W-:Y:S02]  /*4230*/  UIADD3 UR14, UR34, 0x6, URZ ;  /* 0x00000006220e7890 */ /* 0x000fe4000fffe03f */
[----:B------:R-:W-:Y:S02]  /*4240*/  UIADD3 UR18, UR34, 0x400, URZ ;  /* 0x0000040022127890 */ /* 0x000fe4000fffe03f */
[----:B------:R-:W-:Y:S02]  /*4250*/  UIADD3 UR22, UR34, 0x402, URZ ;  /* 0x0000040222167890 */ /* 0x000fe4000fffe03f */
[----:B------:R-:W-:Y:S01]  /*4260*/  UIADD3 UR26, UR34, 0x404, URZ ;  /* 0x00000404221a7890 */ /* 0x000fe2000fffe03f */
[----:B------:R-:W-:Y:S01]  /*4270*/  WARPGROUP.ARRIVE ;  /* 0x00000000000079c5 */ /* 0x000fe20000000000 */
[----:B------:R-:W-:Y:S01]  /*4280*/  UMOV UR27, 0x40000040 ;  /* 0x40000040001b7882 */ /* 0x000fe20000000000 */
[----:B------:R-:W-:Y:S01]  /*4290*/  UIADD3 UR30, UR34, 0x406, URZ ;  /* 0x00000406221e7890 */ /* 0x000fe2000fffe03f */
[----:B------:R-:W-:-:S03]  /*42a0*/  UMOV UR31, 0x40000040 ;  /* 0x40000040001f7882 */ /* 0x000fc60000000000 */
[----:B------:R-:W-:Y:S03]  /*42b0*/  QGMMA.64x128x32.F32.E4M3.E4M3 R152, gdesc[UR32], RZ, !UPT, gsb0 ;  /* 0x01e00000209879f3 */ /* 0x000fe6000c0008ff */
        /* <DEDUP_REMOVED lines=22> */
[----:B-1----:R-:W-:Y:S05]  /*4420*/  @P2 BRA `(.L_x_20) ;  /* 0x00000000002c2947 */ /* 0x002fea0003800000 */
[----:B------:R-:W-:Y:S05]  /*4430*/  @!P0 BRA `(.L_x_21) ;  /* 0x0000000000048947 */ /* 0x000fea0003800000 */
[----:B------:R-:W-:Y:S01]  /*4440*/  BPT.TRAP 0x1 ;  /* 0x000000040000795c */ /* 0x000fe20000300000 */
.L_x_21:
[----:B------:R-:W-:Y:S01]  /*4450*/  ULEA UR6, UR56, UR38, 0x3 ;  /* 0x0000002638067291 */ /* 0x000fe2000f8e183f */
[----:B------:R-:W-:-:S05]  /*4460*/  IMAD.U32 R0, RZ, RZ, UR57 ;  /* 0x00000039ff007e24 */ /* 0x000fca000f8e00ff */
[----:B------:R-:W-:-:S04]  /*4470*/  SHF.L.U32 R0, R0, 0x1f, RZ ;  /* 0x0000001f00007819 */ /* 0x000fc800000006ff */
[----:B------:R1:W2:Y:S01]  /*4480*/  SYNCS.PHASECHK.TRANS64.TRYWAIT P1, [UR6+0x38850], R0 ;  /* 0x03885000ff0075a7 */ /* 0x0002a20008020146 */
[----:B------:R-:W-:Y:S05]  /*4490*/  @!P0 BRA `(.L_x_22) ;  /* 0x0000000000048947 */ /* 0x000fea0003800000 */
[----:B------:R-:W-:Y:S01]  /*44a0*/  BPT.TRAP 0x1 ;  /* 0x000000040000795c */ /* 0x000fe20000300000 */
.L_x_22:
[----:B--2---:R-:W-:Y:S05]  /*44b0*/  @P1 BRA `(.L_x_20) ;  /* 0x0000000000081947 */ /* 0x004fea0003800000 */
[----:B------:R-:W2:Y:S02]  /*44c0*/  SYNCS.PHASECHK.TRANS64.TRYWAIT P1, [UR6+0x38850], R0 ;  /* 0x03885000ff0075a7 */ /* 0x000ea40008020146 */
[----:B--2---:R-:W-:Y:S05]  /*44d0*/  @!P1 BRA `(.L_x_23) ;  /* 0x0000008000b09947 */ /* 0x004fea0003800000 */
.L_x_20:
[----:B------:R-:W-:Y:S01]  /*44e0*/  UIADD3 UR6, UR38, 0x400, URZ ;  /* 0x0000040026067890 */ /* 0x000fe2000fffe03f */
[----:B------:R-:W-:Y:S01]  /*44f0*/  WARPGROUP.ARRIVE ;  /* 0x00000000000079c5 */ /* 0x000fe20000000000 */
[----:B------:R-:W-:Y:S01]  /*4500*/  UMOV UR7, 0x40000040 ;  /* 0x4000004000077882 */ /* 0x000fe20000000000 */
[----:B-12---:R-:W-:Y:S01]  /*4510*/  FMNMX.FTZ R0, R152, R7, !PT ;  /* 0x0000000798007209 */ /* 0x006fe20007810000 */
[----:B------:R-:W-:Y:S01]  /*4520*/  USHF.R.U32.HI UR6, URZ, 0x4, UR6 ;  /* 0x000000043f067899 */ /* 0x000fe20008011606 */
[----:B------:R-:W-:Y:S01]  /*4530*/  FMNMX.FTZ R8, R154, R6, !PT ;  /* 0x000000069a087209 */ /* 0x000fe20007810000 */
[----:B------:R-:W-:Y:S01]  /*4540*/  IMAD.U32 R13, RZ, RZ, UR40 ;  /* 0x00000028ff0d7e24 */ /* 0x000fe2000f8e00ff */
[----:B------:R-:W-:Y:S01]  /*4550*/  FMNMX.FTZ R5, R153, R0, !PT ;  /* 0x0000000099057209 */ /* 0x000fe20007810000 */
[----:B------:R-:W-:Y:S01]  /*4560*/  ULOP3.LUT UR6, UR6, 0x3fff, URZ, 0xc0, !UPT ;  /* 0x00003fff06067892 */ /* 0x000fe2000f8ec03f */
[----:B------:R-:W-:Y:S01]  /*4570*/  FMNMX.FTZ R9, R155, R8, !PT ;  /* 0x000000089b097209 */ /* 0x000fe20007810000 */
[----:B------:R-:W1:Y:S01]  /*4580*/  S2R R233, SR_TID.X ;  /* 0x0000000000e97919 */ /* 0x000e620000002100 */
[----:B------:R-:W-:Y:S01]  /*4590*/  FMNMX.FTZ R0, R156, R5, !PT ;  /* 0x000000059c007209 */ /* 0x000fe20007810000 */
[----:B------:R-:W-:Y:S01]  /*45a0*/  ULOP3.LUT UR6, UR6, 0x10000, URZ, 0xfc, !UPT ;  /* 0x0001000006067892 */ /* 0x000fe2000f8efc3f */
[----:B------:R-:W-:-:S02]  /*45b0*/  FMNMX.FTZ R8, R158, R9, !PT ;  /* 0x000000099e087209 */ /* 0x000fc40007810000 */
[----:B------:R-:W-:Y:S01]  /*45c0*/  FMNMX.FTZ R5, R157, R0, !PT ;  /* 0x000000009d057209 */ /* 0x000fe20007810000 */
[----:B------:R-:W-:Y:S01]  /*45d0*/  ULEA UR10, UR56, UR6, 0xb ;  /* 0x00000006380a7291 */ /* 0x000fe2000f8e583f */
[----:B------:R-:W-:Y:S02]  /*45e0*/  FMNMX.FTZ R9, R159, R8, !PT ;  /* 0x000000089f097209 */ /* 0x000fe40007810000 */
[----:B------:R-:W-:Y:S02]  /*45f0*/  FMNMX.FTZ R0, R160, R5, !PT ;  /* 0x00000005a0007209 */ /* 0x000fe40007810000 */
[----:B------:R-:W-:Y:S02]  /*4600*/  FMNMX.FTZ R8, R162, R9, !PT ;  /* 0x00000009a2087209 */ /* 0x000fe40007810000 */
[----:B------:R-:W-:Y:S01]  /*4610*/  UMOV UR6, UR10 ;  /* 0x0000000a00067c82 */ /* 0x000fe20008000000 */
[----:B------:R-:W-:Y:S01]  /*4620*/  FMNMX.FTZ R5, R161, R0, !PT ;  /* 0x00000000a1057209 */ /* 0x000fe20007810000 */
[----:B------:R-:W-:Y:S01]  /*4630*/  QGMMA.64x256x32.F32.E4M3.E4M3 R24, R216, gdesc[UR4], R24, gsb0 ;  /* 0x03e00004d8187df3 */ /* 0x000fe20008000818 */
[----:B------:R-:W-:Y:S01]  /*4640*/  UIADD3 UR6, UR10, 0x2, URZ ;  /* 0x000000020a067890 */ /* 0x000fe2000fffe03f */
[----:B------:R-:W-:Y:S01]  /*4650*/  FMNMX.FTZ R9, R163, R8, !PT ;  /* 0x00000008a3097209 */ /* 0x000fe20007810000 */
[----:B------:R-:W-:Y:S01]  /*4660*/  UMOV UR7, 0x40000040 ;  /* 0x4000004000077882 */ /* 0x000fe20000000000 */
[----:B------:R-:W-:-:S02]  /*4670*/  FMNMX.FTZ R0, R164, R5, !PT ;  /* 0x00000005a4007209 */ /* 0x000fc40007810000 */
[----:B------:R-:W-:Y:S02]  /*4680*/  FMNMX.FTZ R8, R166, R9, !PT ;  /* 0x00000009a6087209 */ /* 0x000fe40007810000 */
[----:B------:R-:W-:Y:S02]  /*4690*/  FMNMX.FTZ R5, R165, R0, !PT ;  /* 0x00000000a5057209 */ /* 0x000fe40007810000 */
[----:B------:R-:W-:Y:S02]  /*46a0*/  FMNMX.FTZ R9, R167, R8, !PT ;  /* 0x00000008a7097209 */ /* 0x000fe40007810000 */
[----:B------:R-:W-:Y:S02]  /*46b0*/  FMNMX.FTZ R0, R168, R5, !PT ;  /* 0x00000005a8007209 */ /* 0x000fe40007810000 */
[----:B------:R-:W-:Y:S02]  /*46c0*/  FMNMX.FTZ R8, R170, R9, !PT ;  /* 0x00000009aa087209 */ /* 0x000fe40007810000 */
        /* <DEDUP_REMOVED lines=46> */
[----:B-1----:R-:W-:Y:S01]  /*49b0*/  LOP3.LUT P1, RZ, R233, 0x7f, RZ, 0xc0, !PT ;  /* 0x0000007fe9ff7812 */ /* 0x002fe2000782c0ff */
[----:B------:R-:W1:Y:S04]  /*49c0*/  SHFL.BFLY PT, R0, R9, 0x2, 0x1f ;  /* 0x0c401f0009007f89 */ /* 0x000e6800000e0000 */
[----:B------:R-:W2:Y:S01]  /*49d0*/  SHFL.BFLY PT, R5, R8, 0x2, 0x1f ;  /* 0x0c401f0008057f89 */ /* 0x000ea200000e0000 */
[----:B-1----:R-:W-:-:S02]  /*49e0*/  FMNMX.FTZ R10, R9, R0, !PT ;  /* 0x00000000090a7209 */ /* 0x002fc40007810000 */
[----:B--2---:R-:W-:-:S03]  /*49f0*/  FMNMX.FTZ R11, R8, R5, !PT ;  /* 0x00000005080b7209 */ /* 0x004fc60007810000 */
[----:B------:R-:W1:Y:S04]  /*4a00*/  SHFL.BFLY PT, R5, R10, 0x1, 0x1f ;  /* 0x0c201f000a057f89 */ /* 0x000e6800000e0000 */
[----:B------:R-:W2:Y:S01]  /*4a10*/  SHFL.BFLY PT, R12, R11, 0x1, 0x1f ;  /* 0x0c201f000b0c7f89 */ /* 0x000ea200000e0000 */
[----:B-1----:R-:W-:Y:S02]  /*4a20*/  FMNMX.FTZ R0, R10, R5, !PT ;  /* 0x000000050a007209 */ /* 0x002fe40007810000 */
[----:B--2---:R-:W-:-:S03]  /*4a30*/  FMNMX.FTZ R5, R11, R12, !PT ;  /* 0x0000000c0b057209 */ /* 0x004fc60007810000 */
[C---:B------:R-:W-:Y:S01]  /*4a40*/  FFMA.FTZ R8, R0.reuse, R13, -8 ;  /* 0xc100000000087423 */ /* 0x040fe2000001000d */
[----:B------:R-:W-:-:S03]  /*4a50*/  FADD.FTZ R7, -R0, R7 ;  /* 0x0000000700077221 */ /* 0x000fc60000010100 */
[--C-:B------:R-:W-:Y:S01]  /*4a60*/  FFMA.FTZ R13, R160, UR40, -R8.reuse ;  /* 0x00000028a00d7c23 */ /* 0x100fe20008010808 */
[----:B------:R-:W-:-:S01]  /*4a70*/  FFMA.FTZ R160, R177, UR40, -R8 ;  /* 0x00000028b1a07c23 */ /* 0x000fc20008010808 */
[----:B------:R-:W-:Y:S01]  /*4a80*/  FFMA.FTZ R177, R196, UR40, -R8 ;  /* 0x00000028c4b17c23 */ /* 0x000fe20008010808 */
[----:B------:R-:W-:Y:S02]  /*4a90*/  IMAD.U32 R196, RZ, RZ, UR40 ;  /* 0x00000028ffc47e24 */ /* 0x000fe4000f8e00ff */
[----:B------:R-:W-:Y:S01]  /*4aa0*/  FADD.FTZ R6, -R5, R6 ;  /* 0x0000000605067221 */ /* 0x000fe20000010100 */
[----:B------:R-:W-:-:S01]  /*4ab0*/  FFMA.FTZ R14, R161, UR40, -R8 ;  /* 0x00000028a10e7c23 */ /* 0x000fc20008010808 */
[----:B------:R-:W-:Y:S01]  /*4ac0*/  FFMA.FTZ R161, R180, UR40, -R8 ;  /* 0x00000028b4a17c23 */ /* 0x000fe20008010808 */
[----:B------:R-:W-:-:S01]  /*4ad0*/  FFMA.FTZ R196, R5, R196, -8 ;  /* 0xc100000005c47423 */ /* 0x000fc200000100c4 */
[----:B------:R-:W-:Y:S01]  /*4ae0*/  FMUL.FTZ R7, R7, UR40 ;  /* 0x0000002807077c20 */ /* 0x000fe20008410000 */
[----:B------:R-:W-:-:S01]  /*4af0*/  FFMA.FTZ R10, R152, UR40, -R8 ;  /* 0x00000028980a7c23 */ /* 0x000fc20008010808 */
[----:B------:R-:W-:Y:S01]  /*4b00*/  FFMA.FTZ R180, R197, UR40, -R8 ;  /* 0x00000028c5b47c23 */ /* 0x000fe20008010808 */
[----:B------:R-:W-:Y:S01]  /*4b10*/  FMUL.FTZ R6, R6, UR40 ;  /* 0x0000002806067c20 */ /* 0x000fe20008410000 */
[----:B------:R-:W-:Y:S01]  /*4b20*/  FFMA.FTZ R197, R154, UR40, -R196 ;  /* 0x000000289ac57c23 */ /* 0x000fe200080108c4 */
[----:B------:R-:W-:-:S01]  /*4b30*/  FFMA.FTZ R9, R153, UR40, -R8 ;  /* 0x0000002899097c23 */ /* 0x000fc20008010808 */
[----:B------:R-:W-:Y:S01]  /*4b40*/  FFMA.FTZ R154, R155, UR40, -R196 ;  /* 0x000000289b9a7c23 */ /* 0x000fe200080108c4 */
[----:B------:R-:W-:Y:S01]  /*4b50*/  MUFU.EX2 R7, R7 ;  /* 0x0000000700077308 */ /* 0x000fe20000000800 */
[----:B------:R-:W-:-:S01]  /*4b60*/  FFMA.FTZ R11, R156, UR40, -R8 ;  /* 0x000000289c0b7c23 */ /* 0x000fc20008010808 */
[----:B------:R-:W-:Y:S01]  /*4b70*/  FFMA.FTZ R155, R158, UR40, -R196 ;  /* 0x000000289e9b7c23 */ /* 0x000fe200080108c4 */
[----:B------:R-:W-:-:S01]  /*4b80*/  FFMA.FTZ R12, R157, UR40, -R8 ;  /* 0x000000289d0c7c23 */ /* 0x000fc20008010808 */
[--C-:B------:R-:W-:Y:S01]  /*4b90*/  FFMA.FTZ R158, R159, UR40, -R196.reuse ;  /* 0x000000289f9e7c23 */ /* 0x100fe200080108c4 */
[----:B------:R-:W-:-:S01]  /*4ba0*/  FFMA.FTZ R159, R162, UR40, -R196 ;  /* 0x00000028a29f7c23 */ /* 0x000fc200080108c4 */
[--C-:B------:R-:W-:Y:S01]  /*4bb0*/  FFMA.FTZ R162, R163, UR40, -R196.reuse ;  /* 0x00000028a3a27c23 */ /* 0x100fe200080108c4 */
[----:B------:R-:W-:-:S01]  /*4bc0*/  FFMA.FTZ R163, R166, UR40, -R196 ;  /* 0x00000028a6a37c23 */ /* 0x000fc200080108c4 */
[----:B------:R-:W1:Y:S01]  /*4bd0*/  MUFU.EX2 R10, R10 ;  /* 0x0000000a000a7308 */ /* 0x000e620000000800 */
[----:B------:R-:W-:-:S01]  /*4be0*/  FFMA.FTZ R166, R167, UR40, -R196 ;  /* 0x00000028a7a67c23 */ /* 0x000fc200080108c4 */
[--C-:B------:R-:W-:Y:S01]  /*4bf0*/  FFMA.FTZ R167, R170, UR40, -R196.reuse ;  /* 0x00000028aaa77c23 */ /* 0x100fe200080108c4 */
[----:B------:R-:W-:-:S01]  /*4c00*/  FFMA.FTZ R170, R171, UR40, -R196 ;  /* 0x00000028abaa7c23 */ /* 0x000fc200080108c4 */
[--C-:B------:R-:W-:Y:S01]  /*4c10*/  FFMA.FTZ R171, R174, UR40, -R196.reuse ;  /* 0x00000028aeab7c23 */ /* 0x100fe200080108c4 */
[----:B------:R-:W-:-:S01]  /*4c20*/  FFMA.FTZ R174, R175, UR40, -R196 ;  /* 0x00000028afae7c23 */ /* 0x000fc200080108c4 */
[----:B------:R-:W-:Y:S01]  /*4c30*/  FFMA.FTZ R15, R164, UR40, -R8 ;  /* 0x00000028a40f7c23 */ /* 0x000fe20008010808 */
[----:B------:R-:W-:-:S01]  /*4c40*/  FFMA.FTZ R175, R178, UR40, -R196 ;  /* 0x00000028b2af7c23 */ /* 0x000fc200080108c4 */
[----:B------:R-:W-:Y:S01]  /*4c50*/  MUFU.EX2 R6, R6 ;  /* 0x0000000600067308 */ /* 0x000fe20000000800 */
[----:B------:R-:W-:-:S01]  /*4c60*/  FFMA.FTZ R178, R179, UR40, -R196 ;  /* 0x00000028b3b27c23 */ /* 0x000fc200080108c4 */
[----:B------:R-:W-:Y:S01]  /*4c70*/  FFMA.FTZ R164, R181, UR40, -R8 ;  /* 0x00000028b5a47c23 */ /* 0x000fe20008010808 */
[----:B------:R-:W-:-:S01]  /*4c80*/  FFMA.FTZ R179, R182, UR40, -R196 ;  /* 0x00000028b6b37c23 */ /* 0x000fc200080108c4 */
[----:B------:R-:W-:Y:S01]  /*4c90*/  FFMA.FTZ R181, R200, UR40, -R8 ;  /* 0x00000028c8b57c23 */ /* 0x000fe20008010808 */
[----:B------:R-:W-:-:S01]  /*4ca0*/  FFMA.FTZ R182, R183, UR40, -R196 ;  /* 0x00000028b7b67c23 */ /* 0x000fc200080108c4 */
[----:B------:R-:W-:Y:S01]  /*4cb0*/  FFMA.FTZ R20, R165, UR40, -R8 ;  /* 0x00000028a5147c23 */ /* 0x000fe20008010808 */
[----:B------:R-:W-:-:S01]  /*4cc0*/  FFMA.FTZ R183, R186, UR40, -R196 ;  /* 0x00000028bab77c23 */ /* 0x000fc200080108c4 */
[----:B------:R-:W2:Y:S01]  /*4cd0*/  MUFU.EX2 R197, R197 ;  /* 0x000000c500c57308 */ /* 0x000ea20000000800 */
[----:B-1----:R-:W-:-:S01]  /*4ce0*/  FFMA.FTZ R4, R7, R4, R10 ;  /* 0x0000000407047223 */ /* 0x002fc2000001000a */
[--C-:B------:R-:W-:Y:S01]  /*4cf0*/  FFMA.FTZ R186, R187, UR40, -R196.reuse ;  /* 0x00000028bbba7c23 */ /* 0x100fe200080108c4 */
[----:B------:R-:W-:-:S01]  /*4d00*/  FFMA.FTZ R187, R190, UR40, -R196 ;  /* 0x00000028bebb7c23 */ /* 0x000fc200080108c4 */
[----:B------:R-:W-:Y:S01]  /*4d10*/  FFMA.FTZ R190, R191, UR40, -R196 ;  /* 0x00000028bfbe7c23 */ /* 0x000fe200080108c4 */
        /* <DEDUP_REMOVED lines=9> */
[--C-:B------:R-:W-:Y:S01]  /*4db0*/  FFMA.FTZ R169, R188, UR40, -R8.reuse ;  /* 0x00000028bca97c23 */ /* 0x100fe20008010808 */
[----:B------:R-:W-:-:S01]  /*4dc0*/  FFMA.FTZ R172, R189, UR40, -R8 ;  /* 0x00000028bdac7c23 */ /* 0x000fc20008010808 */
[----:B------:R-:W3:Y:S01]  /*4dd0*/  MUFU.EX2 R154, R154 ;  /* 0x0000009a009a7308 */ /* 0x000ee20000000800 */
[----:B--2---:R-:W-:-:S01]  /*4de0*/  FFMA.FTZ R3, R6, R3, R197 ;  /* 0x0000000306037223 */ /* 0x004fc200000100c5 */
[--C-:B------:R-:W-:Y:S01]  /*4df0*/  FFMA.FTZ R173, R192, UR40, -R8.reuse ;  /* 0x00000028c0ad7c23 */ /* 0x100fe20008010808 */
[----:B------:R-:W-:-:S01]  /*4e00*/  FFMA.FTZ R176, R193, UR40, -R8 ;  /* 0x00000028c1b07c23 */ /* 0x000fc20008010808 */
[--C-:B------:R-:W-:Y:S01]  /*4e10*/  FFMA.FTZ R185, R204, UR40, -R8.reuse ;  /* 0x00000028ccb97c23 */ /* 0x100fe20008010808 */
[----:B------:R-:W-:-:S01]  /*4e20*/  FFMA.FTZ R188, R205, UR40, -R8 ;  /* 0x00000028cdbc7c23 */ /* 0x000fc20008010808 */
[----:B------:R-:W-:Y:S01]  /*4e30*/  FFMA.FTZ R189, R208, UR40, -R8 ;  /* 0x00000028d0bd7c23 */ /* 0x000fe20008010808 */
[----:B------:R-:W-:Y:S01]  /*4e40*/  IMAD.U32 R208, RZ, RZ, UR52 ;  /* 0x00000034ffd07e24 */ /* 0x000fe2000f8e00ff */
[----:B------:R-:W2:Y:S01]  /*4e50*/  MUFU.EX2 R11, R11 ;  /* 0x0000000b000b7308 */ /* 0x000ea20000000800 */
[----:B-1----:R-:W-:-:S01]  /*4e60*/  FADD.FTZ R4, R9, R4 ;  /* 0x0000000409047221 */ /* 0x002fc20000010000 */
[--C-:B------:R-:W-:Y:S01]  /*4e70*/  FFMA.FTZ R192, R209, UR40, -R8.reuse ;  /* 0x00000028d1c07c23 */ /* 0x100fe20008010808 */
[----:B------:R-:W-:-:S01]  /*4e80*/  FFMA.FTZ R193, R212, UR40, -R8 ;  /* 0x00000028d4c17c23 */ /* 0x000fc20008010808 */
[----:B------:R-:W-:Y:S01]  /*4e90*/  @!P1 LEA R208, R208, UR38, 0x3 ;  /* 0x00000026d0d09c11 */ /* 0x000fe2000f8e18ff */
[----:B------:R-:W-:-:S03]  /*4ea0*/  FFMA.FTZ R8, R213, UR40, -R8 ;  /* 0x00000028d5087c23 */ /* 0x000fc60008010808 */
[----:B------:R-:W1:Y:S01]  /*4eb0*/  MUFU.EX2 R155, R155 ;  /* 0x0000009b009b7308 */ /* 0x000e620000000800 */
[----:B---3--:R-:W-:-:S07]  /*4ec0*/  FADD.FTZ R200, R154, R3 ;  /* 0x000000039ac87221 */ /* 0x008fce0000010000 */
[----:B------:R-:W3:Y:S01]  /*4ed0*/  MUFU.EX2 R12, R12 ;  /* 0x0000000c000c7308 */ /* 0x000ee20000000800 */
[----:B--2---:R-:W-:-:S07]  /*4ee0*/  FADD.FTZ R3, R11, R4 ;  /* 0x000000040b037221 */ /* 0x004fce0000010000 */
[----:B------:R-:W2:Y:S01]  /*4ef0*/  MUFU.EX2 R158, R158 ;  /* 0x0000009e009e7308 */ /* 0x000ea20000000800 */
[----:B-1----:R-:W-:-:S07]  /*4f00*/  FADD.FTZ R191, R155, R200 ;  /* 0x000000c89bbf7221 */ /* 0x002fce0000010000 */
[----:B------:R-:W1:Y:S01]  /*4f10*/  MUFU.EX2 R13, R13 ;  /* 0x0000000d000d7308 */ /* 0x000e620000000800 */
[----:B---3--:R-:W-:-:S01]  /*4f20*/  FADD.FTZ R4, R12, R3 ;  /* 0x000000030c047221 */ /* 0x008fc20000010000 */
[----:B------:R-:W-:Y:S02]  /*4f30*/  WARPGROUP.DEPBAR.LE gsb0, 0x0 ;  /* 0x00008000000079c5 */ /* 0x000fe40000010000 */
[----:B------:R-:W-:-:S04]  /*4f40*/  WARPGROUP.ARRIVE ;  /* 0x00000000000079c5 */ /* 0x000fc80000000000 */
[----:B------:R-:W3:Y:S01]  /*4f50*/  MUFU.EX2 R159, R159 ;  /* 0x0000009f009f7308 */ /* 0x000ee20000000800 */
[----:B--2---:R-:W-:-:S01]  /*4f60*/  FADD.FTZ R200, R158, R191 ;  /* 0x000000bf9ec87221 */ /* 0x004fc20000010000 */
[--C-:B------:R-:W-:Y:S01]  /*4f70*/  FFMA.FTZ R191, R194, UR40, -R196.reuse ;  /* 0x00000028c2bf7c23 */ /* 0x100fe200080108c4 */
[----:B------:R-:W-:Y:S01]  /*4f80*/  QGMMA.64x256x32.F32.E4M3.E4M3 R24, R220, gdesc[UR4], R24, gsb0 ;  /* 0x03e00004dc187df3 */ /* 0x000fe20008000818 */
[----:B------:R-:W-:Y:S01]  /*4f90*/  UIADD3 UR6, UR10, 0x4, URZ ;  /* 0x000000040a067890 */ /* 0x000fe2000fffe03f */
[----:B------:R-:W-:Y:S01]  /*4fa0*/  FFMA.FTZ R194, R195, UR40, -R196 ;  /* 0x00000028c3c27c23 */ /* 0x000fe200080108c4 */
[----:B------:R-:W-:Y:S02]  /*4fb0*/  UMOV UR7, 0x40000040 ;  /* 0x4000004000077882 */ /* 0x000fe40000000000 */
[----:B------:R-:W2:Y:S01]  /*4fc0*/  MUFU.EX2 R14, R14 ;  /* 0x0000000e000e7308 */ /* 0x000ea20000000800 */
[----:B-1----:R-:W-:-:S07]  /*4fd0*/  FADD.FTZ R3, R13, R4 ;  /* 0x000000040d037221 */ /* 0x002fce0000010000 */
[----:B------:R-:W1:Y:S01]  /*4fe0*/  MUFU.EX2 R162, R162 ;  /* 0x000000a200a27308 */ /* 0x000e620000000800 */
[----:B---3--:R-:W-:-:S07]  /*4ff0*/  FADD.FTZ R201, R159, R200 ;  /* 0x000000c89fc97221 */ /* 0x008fce0000010000 */
[----:B------:R-:W3:Y:S01]  /*5000*/  MUFU.EX2 R15, R15 ;  /* 0x0000000f000f7308 */ /* 0x000ee20000000800 */
[----:B--2---:R-:W-:-:S07]  /*5010*/  FADD.FTZ R4, R14, R3 ;  /* 0x000000030e047221 */ /* 0x004fce0000010000 */
        /* <DEDUP_REMOVED lines=10> */
[--C-:B------:R-:W-:Y:S01]  /*50c0*/  FFMA.FTZ R195, R198, UR40, -R196.reuse ;  /* 0x00000028c6c37c23 */ /* 0x100fe200080108c4 */
[----:B------:R-:W-:-:S05]  /*50d0*/  FFMA.FTZ R198, R199, UR40, -R196 ;  /* 0x00000028c7c67c23 */ /* 0x000fca00080108c4 */
        /* <DEDUP_REMOVED lines=15> */
[----:B-1----:R-:W-:-:S01]  /*51d0*/  FADD.FTZ R200, R174, R199 ;  /* 0x000000c7aec87221 */ /* 0x002fc20000010000 */
[----:B------:R-:W-:-:S06]  /*51e0*/  FFMA.FTZ R199, R202, UR40, -R196 ;  /* 0x00000028cac77c23 */ /* 0x000fcc00080108c4 */
[----:B------:R-:W1:Y:S01]  /*51f0*/  MUFU.EX2 R160, R160 ;  /* 0x000000a000a07308 */ /* 0x000e620000000800 */
[----:B---3--:R-:W-:-:S07]  /*5200*/  FADD.FTZ R3, R157, R4 ;  /* 0x000000049d037221 */ /* 0x008fce0000010000 */
[----:B------:R-:W3:Y:S01]  /*5210*/  MUFU.EX2 R178, R178 ;  /* 0x000000b200b27308 */ /* 0x000ee20000000800 */
[----:B--2---:R-:W-:-:S01]  /*5220*/  FADD.FTZ R201, R175, R200 ;  /* 0x000000c8afc97221 */ /* 0x004fc20000010000 */
[----:B------:R-:W-:-:S06]  /*5230*/  FFMA.FTZ R200, R203, UR40, -R196 ;  /* 0x00000028cbc87c23 */ /* 0x000fcc00080108c4 */
        /* <DEDUP_REMOVED lines=16> */
[----:B---3--:R-:W-:-:S01]  /*5340*/  FADD.FTZ R203, R183, R202 ;  /* 0x000000cab7cb7221 */ /* 0x008fc20000010000 */
[----:B------:R-:W-:-:S06]  /*5350*/  FFMA.FTZ R202, R207, UR40, -R196 ;  /* 0x00000028cfca7c23 */ /* 0x000fcc00080108c4 */
        /* <DEDUP_REMOVED lines=10> */
[----:B------:R-:W-:-:S06]  /*5400*/  IADD3 R3, -R18, 0xb, RZ ;  /* 0x0000000b12037810 */ /* 0x000fcc0007ffe1ff */
[----:B------:R-:W1:Y:S01]  /*5410*/  MUFU.EX2 R191, R191 ;  /* 0x000000bf00bf7308 */ /* 0x000e620000000800 */
[----:B---3--:R-:W-:-:S01]  /*5420*/  FADD.FTZ R204, R190, R203 ;  /* 0x000000cbbecc7221 */ /* 0x008fc20000010000 */
[----:B------:R-:W-:-:S06]  /*5430*/  FFMA.FTZ R203, R210, UR40, -R196 ;  /* 0x00000028d2cb7c23 */ /* 0x000fcc00080108c4 */
[----:B------:R-:W3:Y:S01]  /*5440*/  MUFU.EX2 R176, R176 ;  /* 0x000000b000b07308 */ /* 0x000ee20000000800 */
[----:B--2---:R-:W-:-:S07]  /*5450*/  FADD.FTZ R205, R173, R4 ;  /* 0x00000004adcd7221 */ /* 0x004fce0000010000 */
[----:B------:R-:W2:Y:S01]  /*5460*/  MUFU.EX2 R194, R194 ;  /* 0x000000c200c27308 */ /* 0x000ea20000000800 */
[----:B------:R-:W-:Y:S02]  /*5470*/  WARPGROUP.DEPBAR.LE gsb0, 0x0 ;  /* 0x00008000000079c5 */ /* 0x000fe40000010000 */
[----:B------:R-:W-:Y:S01]  /*5480*/  WARPGROUP.ARRIVE ;  /* 0x00000000000079c5 */ /* 0x000fe20000000000 */
[----:B-1----:R-:W-:-:S01]  /*5490*/  FADD.FTZ R207, R191, R204 ;  /* 0x000000ccbfcf7221 */ /* 0x002fc20000010000 */
[----:B------:R-:W-:-:S03]  /*54a0*/  FFMA.FTZ R204, R211, UR40, -R196 ;  /* 0x00000028d3cc7c23 */ /* 0x000fc600080108c4 */
[----:B------:R-:W1:Y:S01]  /*54b0*/  MUFU.EX2 R177, R177 ;  /* 0x000000b100b17308 */ /* 0x000e620000000800 */
[----:B------:R-:W-:Y:S01]  /*54c0*/  QGMMA.64x256x32.F32.E4M3.E4M3 R24, R224, gdesc[UR4], R24, gsb0 ;  /* 0x03e00004e0187df3 */ /* 0x000fe20008000818 */
[----:B------:R-:W-:Y:S01]  /*54d0*/  UIADD3 UR6, UR10, 0x6, URZ ;  /* 0x000000060a067890 */ /* 0x000fe2000fffe03f */
[----:B---3--:R-:W-:Y:S01]  /*54e0*/  FADD.FTZ R4, R176, R205 ;  /* 0x000000cdb0047221 */ /* 0x008fe20000010000 */
[----:B------:R-:W-:-:S04]  /*54f0*/  UMOV UR7, 0x40000040 ;  /* 0x4000004000077882 */ /* 0x000fc80000000000 */
        /* <DEDUP_REMOVED lines=8> */
[--C-:B------:R-:W-:Y:S01]  /*5580*/  FFMA.FTZ R205, R214, UR40, -R196.reuse ;  /* 0x00000028d6cd7c23 */ /* 0x100fe200080108c4 */
[----:B------:R-:W-:-:S05]  /*5590*/  FFMA.FTZ R196, R215, UR40, -R196 ;  /* 0x00000028d7c47c23 */ /* 0x000fca00080108c4 */
        /* <DEDUP_REMOVED lines=14> */
[----:B------:R-:W-:Y:S01]  /*5680*/  MUFU.EX2 R189, R189 ;  /* 0x000000bd00bd7308 */ /* 0x000fe20000000800 */
[----:B---3--:R-:W-:-:S07]  /*5690*/  FADD.FTZ R4, R188, R207 ;  /* 0x000000cfbc047221 */ /* 0x008fce0000010000 */
[----:B------:R-:W1:Y:S01]  /*56a0*/  MUFU.EX2 R203, R203 ;  /* 0x000000cb00cb7308 */ /* 0x000e620000000800 */
[----:B--2---:R-:W-:-:S07]  /*56b0*/  FADD.FTZ R206, R202, R209 ;  /* 0x000000d1cace7221 */ /* 0x004fce0000010000 */
[----:B------:R-:W-:Y:S08]  /*56c0*/  MUFU.EX2 R192, R192 ;  /* 0x000000c000c07308 */ /* 0x000ff00000000800 */
[----:B------:R-:W2:Y:S01]  /*56d0*/  MUFU.EX2 R204, R204 ;  /* 0x000000cc00cc7308 */ /* 0x000ea20000000800 */
[----:B-1----:R-:W-:-:S07]  /*56e0*/  FADD.FTZ R207, R203, R206 ;  /* 0x000000cecbcf7221 */ /* 0x002fce0000010000 */
[----:B------:R-:W-:Y:S08]  /*56f0*/  MUFU.EX2 R193, R193 ;  /* 0x000000c100c17308 */ /* 0x000ff00000000800 */
[----:B------:R-:W1:Y:S01]  /*5700*/  MUFU.EX2 R205, R205 ;  /* 0x000000cd00cd7308 */ /* 0x000e620000000800 */
[----:B--2---:R-:W-:-:S07]  /*5710*/  FADD.FTZ R206, R204, R207 ;  /* 0x000000cfccce7221 */ /* 0x004fce0000010000 */
[----:B------:R-:W2:Y:S08]  /*5720*/  MUFU.EX2 R8, R8 ;  /* 0x0000000800087308 */ /* 0x000eb00000000800 */
[----:B------:R-:W3:Y:S01]  /*5730*/  MUFU.EX2 R196, R196 ;  /* 0x000000c400c47308 */ /* 0x000ee20000000800 */
[----:B-1----:R-:W-:-:S01]  /*5740*/  FADD.FTZ R206, R205, R206 ;  /* 0x000000cecdce7221 */ /* 0x002fc20000010000 */
[----:B------:R-:W-:-:S02]  /*5750*/  WARPGROUP.DEPBAR.LE gsb0, 0x0 ;  /* 0x00008000000079c5 */ /* 0x000fc40000010000 */
[----:B------:R-:W-:-:S06]  /*5760*/  WARPGROUP.ARRIVE ;  /* 0x00000000000079c5 */ /* 0x000fcc0000000000 */
[----:B------:R-:W-:Y:S03]  /*5770*/  QGMMA.64x256x32.F32.E4M3.E4M3 R24, R228, gdesc[UR4], R24, gsb0 ;  /* 0x03e00004e4187df3 */ /* 0x000fe60008000818 */
[----:B------:R-:W-:Y:S02]  /*5780*/  WARPGROUP.DEPBAR.LE gsb0, 0x0 ;  /* 0x00008000000079c5 */ /* 0x000fe40000010000 */
[----:B------:R1:W-:Y:S06]  /*5790*/  BAR.ARV R3, 0x100 ;  /* 0x000400030000751d */ /* 0x0003ec0000002000 */
[----:B-1----:R-:W-:-:S05]  /*57a0*/  @!P1 VIADD R3, R208, 0x38840 ;  /* 0x00038840d0039836 */ /* 0x002fca0000000000 */
[----:B------:R-:W-:-:S04]  /*57b0*/  @!P1 PRMT R3, RZ, 0x654, R3 ;  /* 0x00000654ff039816 */ /* 0x000fc80000000003 */
[----:B------:R1:W-:Y:S02]  /*57c0*/  @!P1 SYNCS.ARRIVE.TRANS64.RED.A1T0 RZ, [R3+URZ], RZ ;  /* 0x000000ff03ff99a7 */ /* 0x0003e4000810043f */
[----:B-1----:R-:W-:-:S04]  /*57d0*/  FADD.FTZ R3, R189, R4 ;  /* 0x00000004bd037221 */ /* 0x002fc80000010000 */
[----:B------:R-:W-:-:S04]  /*57e0*/  FADD.FTZ R4, R192, R3 ;  /* 0x00000003c0047221 */ /* 0x000fc80000010000 */
[----:B------:R-:W-:-:S04]  /*57f0*/  FADD.FTZ R3, R193, R4 ;  /* 0x00000004c1037221 */ /* 0x000fc80000010000 */
[----:B--2---:R-:W-:Y:S01]  /*5800*/  FADD.FTZ R4, R8, R3 ;  /* 0x0000000308047221 */ /* 0x004fe20000010000 */
[----:B---3--:R-:W-:-:S01]  /*5810*/  FADD.FTZ R3, R196, R206 ;  /* 0x000000cec4037221 */ /* 0x008fc20000010000 */
[----:B------:R-:W-:Y:S06]  /*5820*/  @!P0 BRA `(.L_x_24) ;  /* 0x0000000000048947 */ /* 0x000fec0003800000 */
[----:B------:R-:W-:Y:S01]  /*5830*/  BPT.TRAP 0x1 ;  /* 0x000000040000795c */ /* 0x000fe20000300000 */
.L_x_24:
[----:B------:R-:W-:Y:S01]  /*5840*/  ULEA UR6, UR56, UR38, 0x3 ;  /* 0x0000002638067291 */ /* 0x000fe2000f8e183f */
[----:B------:R-:W-:Y:S01]  /*5850*/  ISETP.LT.AND P1, PT, RZ, UR53, PT ;  /* 0x00000035ff007c0c */ /* 0x000fe2000bf21270 */
[----:B------:R-:W-:Y:S01]  /*5860*/  UIADD3 UR7, UR53, -0x1, URZ ;  /* 0xffffffff35077890 */ /* 0x000fe2000fffe03f */
[----:B------:R-:W-:Y:S01]  /*5870*/  F2FP.SATFINITE.E4M3.F32.PACK_AB_MERGE_C R11, R12, R11, RZ ;  /* 0x0000000b0c0b723e */ /* 0x000fe200048070ff */
[----:B------:R-:W-:Y:S01]  /*5880*/  UIADD3 UR6, UR6, 0x38860, URZ ;  /* 0x0003886006067890 */ /* 0x000fe2000fffe03f */
[----:B------:R-:W-:Y:S01]  /*5890*/  F2FP.SATFINITE.E4M3.F32.PACK_AB_MERGE_C R155, R158, R155, RZ ;  /* 0x0000009b9e9b723e */ /* 0x000fe200048070ff */
[----:B------:R-:W-:Y:S01]  /*58a0*/  UMOV UR57, UR36 ;  /* 0x0000002400397c82 */ /* 0x000fe20008000000 */
[----:B------:R-:W-:Y:S01]  /*58b0*/  F2FP.SATFINITE.E4M3.F32.PACK_AB_MERGE_C R15, R20, R15, RZ ;  /* 0x0000000f140f723e */ /* 0x000fe200048070ff */
[----:B------:R-:W-:Y:S01]  /*58c0*/  UPRMT UR6, UR37, 0x654, UR6 ;  /* 0x0000065425067896 */ /* 0x000fe20008000006 */
[----:B------:R-:W-:Y:S01]  /*58d0*/  F2FP.SATFINITE.E4M3.F32.PACK_AB_MERGE_C R163, R166, R163, RZ ;  /* 0x000000a3a6a3723e */ /* 0x000fe200048070ff */
[----:B------:R-:W-:Y:S01]  /*58e0*/  UMOV UR53, UR7 ;  /* 0x0000000700357c82 */ /* 0x000fe20008000000 */
[----:B------:R-:W-:Y:S01]  /*58f0*/  F2FP.SATFINITE.E4M3.F32.PACK_AB_MERGE_C R153, R156, R153, RZ ;  /* 0x000000999c99723e */ /* 0x000fe200048070ff */
[----:B------:R-:W-:Y:S01]  /*5900*/  UMOV UR56, UR52 ;  /* 0x0000003400387c82 */ /* 0x000fe20008000000 */
[----:B------:R-:W-:Y:S01]  /*5910*/  F2FP.SATFINITE.E4M3.F32.PACK_AB_MERGE_C R171, R174, R171, RZ ;  /* 0x000000abaeab723e */ /* 0x000fe200048070ff */
[----:B------:R-:W-:Y:S01]  /*5920*/  FMUL.FTZ R24, R24, R7 ;  /* 0x0000000718187220 */ /* 0x000fe20000410000 */
[----:B------:R-:W-:Y:S01]  /*5930*/  F2FP.SATFINITE.E4M3.F32.PACK_AB_MERGE_C R161, R164, R161, RZ ;  /* 0x000000a1a4a1723e */ /* 0x000fe200048070ff */
[----:B------:R-:W-:Y:S01]  /*5940*/  FMUL.FTZ R25, R25, R7 ;  /* 0x0000000719197220 */ /* 0x000fe20000410000 */
[----:B------:R-:W-:Y:S01]  /*5950*/  F2FP.SATFINITE.E4M3.F32.PACK_AB_MERGE_C R179, R182, R179, RZ ;  /* 0x000000b3b6b3723e */ /* 0x000fe200048070ff */
[----:B------:R-:W-:Y:S01]  /*5960*/  SYNCS.ARRIVE.TRANS64.RED.A1T0 RZ, [UR6], RZ ;  /* 0x000000ffffff79a7 */ /* 0x000fe20008100406 */
[----:B------:R-:W-:Y:S01]  /*5970*/  F2FP.SATFINITE.E4M3.F32.PACK_AB_MERGE_C R169, R172, R169, RZ ;  /* 0x000000a9aca9723e */ /* 0x000fe200048070ff */
[----:B------:R-:W-:Y:S01]  /*5980*/  FMUL.FTZ R28, R28, R7 ;  /* 0x000000071c1c7220 */ /* 0x000fe20000410000 */
        /* <DEDUP_REMOVED lines=13> */
[-C--:B------:R-:W-:Y:S01]  /*5a60*/  FMUL.FTZ R41, R41, R7.reuse ;  /* 0x0000000729297220 */ /* 0x080fe20000410000 */
        /* <DEDUP_REMOVED lines=53> */
[----:B------:R-:W-:Y:S01]  /*5dc0*/  FMUL.FTZ R149, R149, R7 ;  /* 0x0000000795957220 */ /* 0x000fe20000410000 */
        /* <DEDUP_REMOVED lines=64> */
[----:B------:R-:W-:Y:S01]  /*61d0*/  F2FP.SATFINITE.E4M3.F32.PACK_AB_MERGE_C R216, R9, R10, R11 ;  /* 0x0000000a09d8723e */ /* 0x000fe2000480700b */
[----:B------:R-:W-:Y:S01]  /*61e0*/  IMAD.MOV.U32 R6, RZ, RZ, R5 ;  /* 0x000000ffff067224 */ /* 0x000fe200078e0005 */
[----:B------:R-:W-:Y:S01]  /*61f0*/  F2FP.SATFINITE.E4M3.F32.PACK_AB_MERGE_C R217, R154, R197, R155 ;  /* 0x000000c59ad9723e */ /* 0x000fe2000480709b */
[----:B------:R-:W-:Y:S01]  /*6200*/  IMAD.MOV.U32 R7, RZ, RZ, R0 ;  /* 0x000000ffff077224 */ /* 0x000fe200078e0000 */
[----:B------:R-:W-:-:S02]  /*6210*/  F2FP.SATFINITE.E4M3.F32.PACK_AB_MERGE_C R218, R14, R13, R15 ;  /* 0x0000000d0eda723e */ /* 0x000fc4000480700f */
[----:B------:R-:W-:Y:S02]  /*6220*/  F2FP.SATFINITE.E4M3.F32.PACK_AB_MERGE_C R219, R162, R159, R163 ;  /* 0x0000009fa2db723e */ /* 0x000fe400048070a3 */
[----:B------:R-:W-:Y:S02]  /*6230*/  F2FP.SATFINITE.E4M3.F32.PACK_AB_MERGE_C R220, R152, R21, R153 ;  /* 0x0000001598dc723e */ /* 0x000fe40004807099 */
[----:B------:R-:W-:Y:S02]  /*6240*/  F2FP.SATFINITE.E4M3.F32.PACK_AB_MERGE_C R221, R170, R167, R171 ;  /* 0x000000a7aadd723e */ /* 0x000fe400048070ab */
[----:B------:R-:W-:Y:S02]  /*6250*/  F2FP.SATFINITE.E4M3.F32.PACK_AB_MERGE_C R222, R160, R157, R161 ;  /* 0x0000009da0de723e */ /* 0x000fe400048070a1 */
[----:B------:R-:W-:Y:S02]  /*6260*/  F2FP.SATFINITE.E4M3.F32.PACK_AB_MERGE_C R223, R178, R175, R179 ;  /* 0x000000afb2df723e */ /* 0x000fe400048070b3 */
[----:B------:R-:W-:-:S02]  /*6270*/  F2FP.SATFINITE.E4M3.F32.PACK_AB_MERGE_C R224, R168, R165, R169 ;  /* 0x000000a5a8e0723e */ /* 0x000fc400048070a9 */
[----:B------:R-:W-:Y:S02]  /*6280*/  F2FP.SATFINITE.E4M3.F32.PACK_AB_MERGE_C R225, R186, R183, R187 ;  /* 0x000000b7bae1723e */ /* 0x000fe400048070bb */
[----:B------:R-:W-:Y:S02]  /*6290*/  F2FP.SATFINITE.E4M3.F32.PACK_AB_MERGE_C R226, R176, R173, R177 ;  /* 0x000000adb0e2723e */ /* 0x000fe400048070b1 */
[----:B------:R-:W-:Y:S02]  /*62a0*/  F2FP.SATFINITE.E4M3.F32.PACK_AB_MERGE_C R227, R194, R191, R195 ;  /* 0x000000bfc2e3723e */ /* 0x000fe400048070c3 */
[----:B------:R-:W-:Y:S02]  /*62b0*/  F2FP.SATFINITE.E4M3.F32.PACK_AB_MERGE_C R228, R184, R181, R185 ;  /* 0x000000b5b8e4723e */ /* 0x000fe400048070b9 */
[----:B------:R-:W-:Y:S02]  /*62c0*/  F2FP.SATFINITE.E4M3.F32.PACK_AB_MERGE_C R229, R200, R199, R201 ;  /* 0x000000c7c8e5723e */ /* 0x000fe400048070c9 */
[----:B------:R-:W-:-:S02]  /*62d0*/  F2FP.SATFINITE.E4M3.F32.PACK_AB_MERGE_C R230, R192, R189, R8 ;  /* 0x000000bdc0e6723e */ /* 0x000fc40004807008 */
[----:B------:R-:W-:Y:S01]  /*62e0*/  F2FP.SATFINITE.E4M3.F32.PACK_AB_MERGE_C R231, R204, R203, R205 ;  /* 0x000000cbcce7723e */ /* 0x000fe200048070cd */
[----:B------:R-:W-:Y:S06]  /*62f0*/  @P1 BRA `(.L_x_25) ;  /* 0xffffffdc00481947 */ /* 0x000fec000383ffff */
.L_x_15:
[----:B------:R-:W-:Y:S06]  /*6300*/  BAR.ARV 0x8, 0x120 ;  /* 0x0204800000007b1d */ /* 0x000fec0000002000 */
[----:B------:R-:W-:Y:S05]  /*6310*/  @!P0 BRA `(.L_x_26) ;  /* 0x0000000000048947 */ /* 0x000fea0003800000 */
[----:B------:R-:W-:Y:S01]  /*6320*/  BPT.TRAP 0x1 ;  /* 0x000000040000795c */ /* 0x000fe20000300000 */
.L_x_26:
[----:B------:R-:W-:Y:S01]  /*6330*/  ULEA UR8, UR52, UR38, 0x3 ;  /* 0x0000002634087291 */ /* 0x000fe2000f8e183f */
[----:B------:R-:W-:-:S05]  /*6340*/  IMAD.U32 R6, RZ, RZ, UR36 ;  /* 0x00000024ff067e24 */ /* 0x000fca000f8e00ff */
[----:B------:R-:W-:-:S04]  /*6350*/  SHF.L.U32 R6, R6, 0x1f, RZ ;  /* 0x0000001f06067819 */ /* 0x000fc800000006ff */
[----:B------:R1:W2:Y:S01]  /*6360*/  SYNCS.PHASECHK.TRANS64.TRYWAIT P1, [UR8+0x38850], R6 ;  /* 0x03885006ff0075a7 */ /* 0x0002a20008020148 */
[----:B------:R-:W-:Y:S05]  /*6370*/  @!P0 BRA `(.L_x_27) ;  /* 0x0000000000048947 */ /* 0x000fea0003800000 */
[----:B------:R-:W-:Y:S01]  /*6380*/  BPT.TRAP 0x1 ;  /* 0x000000040000795c */ /* 0x000fe20000300000 */
.L_x_27:
[----:B--2---:R-:W-:Y:S05]  /*6390*/  @P1 BRA `(.L_x_28) ;  /* 0x0000000000081947 */ /* 0x004fea0003800000 */
[----:B------:R-:W2:Y:S02]  /*63a0*/  SYNCS.PHASECHK.TRANS64.TRYWAIT P1, [UR8+0x38850], R6 ;  /* 0x03885006ff0075a7 */ /* 0x000ea40008020148 */
[----:B--2---:R-:W-:Y:S05]  /*63b0*/  @!P1 BRA `(.L_x_29) ;  /* 0x0000006400109947 */ /* 0x004fea0003800000 */
.L_x_28:
[----:B------:R-:W-:Y:S01]  /*63c0*/  UIADD3 UR4, UR38, 0x400, URZ ;  /* 0x0000040026047890 */ /* 0x000fe2000fffe03f */
[----:B------:R-:W-:Y:S01]  /*63d0*/  WARPGROUP.ARRIVE ;  /* 0x00000000000079c5 */ /* 0x000fe20000000000 */
[----:B------:R-:W-:Y:S01]  /*63e0*/  UMOV UR7, 0x40000040 ;  /* 0x4000004000077882 */ /* 0x000fe20000000000 */
[----:B------:R-:W-:Y:S01]  /*63f0*/  IMAD.MOV.U32 R8, RZ, RZ, 0x3f800000 ;  /* 0x3f800000ff087424 */ /* 0x000fe200078e00ff */
[----:B------:R-:W-:-:S04]  /*6400*/  USHF.R.U32.HI UR4, URZ, 0x4, UR4 ;  /* 0x000000043f047899 */ /* 0x000fc80008011604 */
[----:B------:R-:W-:-:S04]  /*6410*/  ULOP3.LUT UR4, UR4, 0x3fff, URZ, 0xc0, !UPT ;  /* 0x00003fff04047892 */ /* 0x000fc8000f8ec03f */
[----:B------:R-:W-:-:S04]  /*6420*/  ULOP3.LUT UR4, UR4, 0x10000, URZ, 0xfc, !UPT ;  /* 0x0001000004047892 */ /* 0x000fc8000f8efc3f */
[----:B------:R-:W-:-:S03]  /*6430*/  ULEA UR9, UR52, UR4, 0xb ;  /* 0x0000000434097291 */ /* 0x000fc6000f8e583f */
[----:B------:R-:W-:Y:S02]  /*6440*/  ULDC.64 UR4, c[0x0][0x9a0] ;  /* 0x0002680000047ab9 */ /* 0x000fe40000000a00 */
[----:B------:R-:W-:Y:S02]  /*6450*/  UISETP.NE.U32.AND UP0, UPT, UR4, URZ, UPT ;  /* 0x0000003f0400728c */ /* 0x000fe4000bf05070 */
[----:B------:R-:W-:Y:S02]  /*6460*/  UMOV UR6, UR9 ;  /* 0x0000000900067c82 */ /* 0x000fe40008000000 */
[----:B------:R-:W-:Y:S01]  /*6470*/  QGMMA.64x256x32.F32.E4M3.E4M3 R24, R216, gdesc[UR4], R24, gsb0 ;  /* 0x03e00004d8187df3 */ /* 0x000fe20008000818 */
[----:B------:R-:W-:Y:S01]  /*6480*/  UIADD3 UR6, UR9, 0x2, URZ ;  /* 0x0000000209067890 */ /* 0x000fe2000fffe03f */
[----:B------:R-:W-:Y:S01]  /*6490*/  UMOV UR7, 0x40000040 ;  /* 0x4000004000077882 */ /* 0x000fe20000000000 */
[----:B------:R-:W-:-:S06]  /*64a0*/  UISETP.NE.AND.EX UP0, UPT, UR5, URZ, UPT, UP0 ;  /* 0x0000003f0500728c */ /* 0x000fcc000bf05300 */
[----:B------:R-:W-:-:S05]  /*64b0*/  PLOP3.LUT P1, PT, PT, PT, UP0, 0x80, 0x0 ;  /* 0x000000000000781c */ /* 0x000fca0003f2f008 */
[----:B------:R-:W-:Y:S01]  /*64c0*/  @UP0 USHF.R.S32.HI UR10, URZ, 0x1f, UR44 ;  /* 0x0000001f3f0a0899 */ /* 0x000fe2000801142c */
[----:B------:R-:W-:Y:S01]  /*64d0*/  @UP0 ULDC.64 UR12, c[0x0][0x9c8] ;  /* 0x00027200000c0ab9 */ /* 0x000fe20000000a00 */
[----:B------:R-:W-:Y:S02]  /*64e0*/  @UP0 ULDC.64 UR14, c[0x0][0x9d0] ;  /* 0x00027400000e0ab9 */ /* 0x000fe40000000a00 */
[----:B------:R-:W-:-:S04]  /*64f0*/  @UP0 UIMAD UR10, UR10, UR12, URZ ;  /* 0x0000000c0a0a02a4 */ /* 0x000fc8000f8e023f */
[----:B------:R-:W-:Y:S02]  /*6500*/  @UP0 UIMAD UR11, UR44, UR13, UR10 ;  /* 0x0000000d2c0b02a4 */ /* 0x000fe4000f8e020a */
[----:B------:R-:W-:-:S04]  /*6510*/  @UP0 USHF.R.S32.HI UR10, URZ, 0x1f, UR42 ;  /* 0x0000001f3f0a0899 */ /* 0x000fc8000801142a */
[----:B------:R-:W-:-:S04]  /*6520*/  @UP0 UIMAD UR10, UR10, UR14, URZ ;  /* 0x0000000e0a0a02a4 */ /* 0x000fc8000f8e023f */
[----:B------:R-:W-:Y:S01]  /*6530*/  @UP0 UIMAD UR13, UR42, UR15, UR10 ;  /* 0x0000000f2a0d02a4 */ /* 0x000fe2000f8e020a */
[----:B------:R-:W-:Y:S02]  /*6540*/  WARPGROUP.DEPBAR.LE gsb0, 0x0 ;  /* 0x00008000000079c5 */ /* 0x000fe40000010000 */
[----:B------:R-:W-:-:S06]  /*6550*/  WARPGROUP.ARRIVE ;  /* 0x00000000000079c5 */ /* 0x000fcc0000000000 */
[----:B------:R-:W-:Y:S01]  /*6560*/  QGMMA.64x256x32.F32.E4M3.E4M3 R24, R220, gdesc[UR4], R24, gsb0 ;  /* 0x03e00004dc187df3 */ /* 0x000fe20008000818 */
[----:B------:R-:W-:Y:S02]  /*6570*/  @UP0 UIMAD.WIDE.U32 UR6, UR44, UR12, URZ ;  /* 0x0000000c2c0602a5 */ /* 0x000fe4000f8e003f */
[----:B------:R-:W-:Y:S02]  /*6580*/  UIADD3 UR12, UR9, 0x4, URZ ;  /* 0x00000004090c7890 */ /* 0x000fe4000fffe03f */
[----:B------:R-:W-:-:S04]  /*6590*/  @UP0 UIADD3 UR7, UR7, UR11, URZ ;  /* 0x0000000b07070290 */ /* 0x000fc8000fffe03f */
[----:B------:R-:W-:-:S03]  /*65a0*/  @UP0 UIMAD.WIDE.U32 UR10, UR42, UR14, UR6 ;  /* 0x0000000e2a0a02a5 */ /* 0x000fc6000f8e0006 */
[----:B------:R-:W-:Y:S01]  /*65b0*/  UMOV UR6, UR12 ;  /* 0x0000000c00067c82 */ /* 0x000fe20008000000 */
[----:B------:R-:W-:Y:S01]  /*65c0*/  UMOV UR7, 0x40000040 ;  /* 0x4000004000077882 */ /* 0x000fe20000000000 */
[----:B------:R-:W-:Y:S02]  /*65d0*/  @UP0 UIADD3 UR11, UR11, UR13, URZ ;  /* 0x0000000d0b0b0290 */ /* 0x000fe4000fffe03f */
[----:B------:R-:W-:-:S04]  /*65e0*/  @UP0 ULEA UR4, UP1, UR10, UR4, 0x2 ;  /* 0x000000040a040291 */ /* 0x000fc8000f82103f */
[----:B------:R-:W-:Y:S02]  /*65f0*/  @UP0 ULEA.HI.X UR5, UR10, UR5, UR11, 0x2, UP1 ;  /* 0x000000050a050291 */ /* 0x000fe400088f140b */
[----:B-12---:R-:W-:-:S04]  /*6600*/  IMAD.U32 R6, RZ, RZ, UR4 ;  /* 0x00000004ff067e24 */ /* 0x006fc8000f8e00ff */
[----:B------:R-:W-:-:S05]  /*6610*/  IMAD.U32 R7, RZ, RZ, UR5 ;  /* 0x00000005ff077e24 */ /* 0x000fca000f8e00ff */
[----:B------:R1:W2:Y:S01]  /*6620*/  @P1 LDG.E R8, desc[UR50][R6.64] ;  /* 0x0000003206081981 */ /* 0x0002a2000c1e1900 */
[----:B------:R-:W-:Y:S02]  /*6630*/  WARPGROUP.DEPBAR.LE gsb0, 0x0 ;  /* 0x00008000000079c5 */ /* 0x000fe40000010000 */
[----:B------:R-:W-:-:S06]  /*6640*/  WARPGROUP.ARRIVE ;  /* 0x00000000000079c5 */ /* 0x000fcc0000000000 */
[----:B------:R-:W-:Y:S01]  /*6650*/  QGMMA.64x256x32.F32.E4M3.E4M3 R24, R224, gdesc[UR4], R24, gsb0 ;  /* 0x03e00004e0187df3 */ /* 0x000fe20008000818 */
[----:B------:R-:W-:Y:S01]  /*6660*/  UIADD3 UR6, UR9, 0x6, URZ ;  /* 0x0000000609067890 */ /* 0x000fe2000fffe03f */
[----:B------:R-:W-:Y:S01]  /*6670*/  UMOV UR7, 0x40000040 ;  /* 0x4000004000077882 */ /* 0x000fe20000000000 */
[----:B------:R-:W3:Y:S04]  /*6680*/  SHFL.BFLY PT, R9, R4, 0x2, 0x1f ;  /* 0x0c401f0004097f89 */ /* 0x000ee800000e0000 */
[----:B------:R-:W4:Y:S01]  /*6690*/  SHFL.BFLY PT, R12, R3, 0x2, 0x1f ;  /* 0x0c401f00030c7f89 */ /* 0x000f2200000e0000 */
[----:B---3--:R-:W-:-:S01]  /*66a0*/  FADD.FTZ R9, R9, R4 ;  /* 0x0000000409097221 */ /* 0x008fc20000010000 */
[----:B----4-:R-:W-:-:S04]  /*66b0*/  FADD.FTZ R12, R12, R3 ;  /* 0x000000030c0c7221 */ /* 0x010fc80000010000 */
[----:B------:R-:W3:Y:S04]  /*66c0*/  SHFL.BFLY PT, R10, R9, 0x1, 0x1f ;  /* 0x0c201f00090a7f89 */ /* 0x000ee800000e0000 */
[----:B------:R-:W4:Y:S01]  /*66d0*/  SHFL.BFLY PT, R11, R12, 0x1, 0x1f ;  /* 0x0c201f000c0b7f89 */ /* 0x000f2200000e0000 */
[----:B-1----:R-:W-:Y:S02]  /*66e0*/  IMAD.MOV.U32 R7, RZ, RZ, RZ ;  /* 0x000000ffff077224 */ /* 0x002fe400078e00ff */
[----:B---3--:R-:W-:Y:S01]  /*66f0*/  FADD.FTZ R13, R9, R10 ;  /* 0x0000000a090d7221 */ /* 0x008fe20000010000 */
[----:B----4-:R-:W-:-:S04]  /*6700*/  FADD.FTZ R14, R12, R11 ;  /* 0x0000000b0c0e7221 */ /* 0x010fc80000010000 */
[C---:B------:R-:W-:Y:S01]  /*6710*/  FSETP.NE.FTZ.AND P1, PT, R13.reuse, RZ, PT ;  /* 0x000000ff0d00720b */ /* 0x040fe20003f35000 */
[----:B------:R-:W-:Y:S01]  /*6720*/  FMUL.FTZ R15, R13, 0.00390625 ;  /* 0x3b8000000d0f7820 */ /* 0x000fe20000410000 */
[----:B------:R-:W-:-:S04]  /*6730*/  FMUL.FTZ R20, R14, 0.00390625 ;  /* 0x3b8000000e147820 */ /* 0x000fc80000410000 */
[----:B------:R-:W-:Y:S02]  /*6740*/  FSETP.NE.FTZ.AND P2, PT, R15, RZ, PT ;  /* 0x000000ff0f00720b */ /* 0x000fe40003f55000 */
[----:B------:R-:W-:-:S05]  /*6750*/  FSETP.NE.FTZ.AND P3, PT, R20, RZ, PT ;  /* 0x000000ff1400720b */ /* 0x000fca0003f75000 */
[----:B------:R-:W-:Y:S01]  /*6760*/  @P1 MUFU.RCP R7, R13 ;  /* 0x0000000d00071308 */ /* 0x000fe20000001000 */
[----:B------:R-:W-:Y:S01]  /*6770*/  FSETP.NE.FTZ.AND P1, PT, R14, RZ, PT ;  /* 0x000000ff0e00720b */ /* 0x000fe20003f35000 */
[----:B------:R-:W-:-:S06]  /*6780*/  IMAD.MOV.U32 R11, RZ, RZ, RZ ;  /* 0x000000ffff0b7224 */ /* 0x000fcc00078e00ff */
[----:B------:R-:W1:Y:S08]  /*6790*/  @P2 MUFU.LG2 R4, R15 ;  /* 0x0000000f00042308 */ /* 0x000e700000000c00 */
[----:B------:R-:W3:Y:S08]  /*67a0*/  @P3 MUFU.LG2 R10, R20 ;  /* 0x00000014000a3308 */ /* 0x000ef00000000c00 */
[----:B------:R-:W4:Y:S01]  /*67b0*/  @P1 MUFU.RCP R11, R14 ;  /* 0x0000000e000b1308 */ /* 0x000f220000001000 */
[----:B------:R-:W-:-:S02]  /*67c0*/  IMAD.U32 R9, RZ, RZ, UR40 ;  /* 0x00000028ff097e24 */ /* 0x000fc4000f8e00ff */
[----:B------:R-:W-:Y:S02]  /*67d0*/  IMAD.U32 R12, RZ, RZ, UR40 ;  /* 0x00000028ff0c7e24 */ /* 0x000fe4000f8e00ff */
[----:B-1----:R-:W-:Y:S01]  /*67e0*/  @P2 FMUL.FTZ R4, R4, 0.69314718246459960938 ;  /* 0x3f31721804042820 */ /* 0x002fe20000410000 */
[----:B------:R-:W-:Y:S02]  /*67f0*/  WARPGROUP.DEPBAR.LE gsb0, 0x0 ;  /* 0x00008000000079c5 */ /* 0x000fe40000010000 */
[----:B------:R-:W-:-:S06]  /*6800*/  WARPGROUP.ARRIVE ;  /* 0x00000000000079c5 */ /* 0x000fcc0000000000 */
[----:B------:R-:W-:Y:S01]  /*6810*/  QGMMA.64x256x32.F32.E4M3.E4M3 R24, R228, gdesc[UR4], R24, gsb0 ;  /* 0x03e00004e4187df3 */ /* 0x000fe20008000818 */
[----:B------:R-:W-:Y:S01]  /*6820*/  @P2 FMUL.FTZ R9, R9, 0.69314718246459960938 ;  /* 0x3f31721809092820 */ /* 0x000fe20000410000 */
[----:B------:R-:W-:Y:S01]  /*6830*/  @P3 FMUL.FTZ R13, R12, 0.69314718246459960938 ;  /* 0x3f3172180c0d3820 */ /* 0x000fe20000410000 */
[----:B---3--:R-:W-:Y:S01]  /*6840*/  @P3 FMUL.FTZ R10, R10, 0.69314718246459960938 ;  /* 0x3f3172180a0a3820 */ /* 0x008fe20000410000 */
[----:B------:R-:W-:Y:S02]  /*6850*/  IMAD.MOV.U32 R6, RZ, RZ, -0x800000 ;  /* 0xff800000ff067424 */ /* 0x000fe400078e00ff */
[----:B------:R-:W-:-:S01]  /*6860*/  @P2 FFMA.FTZ R6, R9, R0, R4 ;  /* 0x0000000009062223 */ /* 0x000fc20000010004 */
[----:B------:R-:W-:Y:S02]  /*6870*/  IMAD.MOV.U32 R3, RZ, RZ, -0x800000 ;  /* 0xff800000ff037424 */ /* 0x000fe400078e00ff */
[----:B------:R-:W-:-:S01]  /*6880*/  @P3 FFMA.FTZ R3, R13, R5, R10 ;  /* 0x000000050d033223 */ /* 0x000fc2000001000a */
[-C--:B--2---:R-:W-:Y:S01]  /*6890*/  FMUL.FTZ R160, R7, R8.reuse ;  /* 0x0000000807a07220 */ /* 0x084fe20000410000 */
[----:B----4-:R-:W-:Y:S01]  /*68a0*/  FMUL.FTZ R0, R11, R8 ;  /* 0x000000080b007220 */ /* 0x010fe20000410000 */
[----:B------:R-:W-:-:S02]  /*68b0*/  WARPGROUP.DEPBAR.LE gsb0, 0x0 ;  /* 0x00008000000079c5 */ /* 0x000fc40000010000 */
[----:B------:R-:W-:Y:S05]  /*68c0*/  @!P0 BRA `(.L_x_30) ;  /* 0x0000000000048947 */ /* 0x000fea0003800000 */
[----:B------:R-:W-:Y:S01]  /*68d0*/  BPT.TRAP 0x1 ;  /* 0x000000040000795c */ /* 0x000fe20000300000 */
.L_x_30:
[----:B------:R-:W1:Y:S01]  /*68e0*/  S2R R162, SR_TID.X ;  /* 0x0000000000a27919 */ /* 0x000e620000002100 */
[----:B------:R-:W-:Y:S01]  /*68f0*/  ULDC.64 UR4, c[0x4][0x110] ;  /* 0x0100440000047ab9 */ /* 0x000fe20000000a00 */
        /* <DEDUP_REMOVED lines=30> */
[----:B-1----:R-:W-:-:S02]  /*6ae0*/  IMAD.SHL.U32 R4, R162, 0x4, RZ ;  /* 0x00000004a2047824 */ /* 0x002fc400078e00ff */
[----:B------:R-:W-:Y:S01]  /*6af0*/  FMUL.FTZ R109, R26, R0 ;  /* 0x000000001a6d7220 */ /* 0x000fe20000410000 */
[-C--:B------:R-:W-:Y:S01]  /*6b00*/  FMUL.FTZ R25, R69, R160.reuse ;  /* 0x000000a045197220 */ /* 0x080fe20000410000 */
[-C--:B------:R-:W-:Y:S01]  /*6b10*/  FMUL.FTZ R28, R84, R160.reuse ;  /* 0x000000a0541c7220 */ /* 0x080fe20000410000 */
[----:B------:R-:W-:Y:S01]  /*6b20*/  FMUL.FTZ R41, R80, R160 ;  /* 0x000000a050297220 */ /* 0x000fe20000410000 */
[----:B------:R-:W-:Y:S01]  /*6b30*/  LOP3.LUT R4, R4, 0xc, RZ, 0xc0, !PT ;  /* 0x0000000c04047812 */ /* 0x000fe200078ec0ff */
[----:B------:R-:W-:Y:S01]  /*6b40*/  FMUL.FTZ R26, R31, R0 ;  /* 0x000000001f1a7220 */ /* 0x000fe20000410000 */
[-C--:B------:R-:W-:Y:S01]  /*6b50*/  FMUL.FTZ R69, R116, R160.reuse ;  /* 0x000000a074457220 */ /* 0x080fe20000410000 */
[----:B------:R-:W-:Y:S01]  /*6b60*/  FMUL.FTZ R49, R56, R160 ;  /* 0x000000a038317220 */ /* 0x000fe20000410000 */
[----:B------:R-:W-:Y:S01]  /*6b70*/  IADD3 R4, P0, R4, UR4, RZ ;  /* 0x0000000404047c10 */ /* 0x000fe2000ff1e0ff */
[----:B------:R-:W-:Y:S01]  /*6b80*/  FMUL.FTZ R31, R38, R0 ;  /* 0x00000000261f7220 */ /* 0x000fe20000410000 */
[-C--:B------:R-:W-:Y:S01]  /*6b90*/  FMUL.FTZ R24, R77, R160.reuse ;  /* 0x000000a04d187220 */ /* 0x080fe20000410000 */
[-C--:B------:R-:W-:Y:S01]  /*6ba0*/  FMUL.FTZ R45, R73, R160.reuse ;  /* 0x000000a0492d7220 */ /* 0x080fe20000410000 */
[----:B------:R-:W-:Y:S01]  /*6bb0*/  FMUL.FTZ R36, R81, R160 ;  /* 0x000000a051247220 */ /* 0x000fe20000410000 */
[----:B------:R-:W-:-:S02]  /*6bc0*/  IMAD.X R5, RZ, RZ, UR5, P0 ;  /* 0x00000005ff057e24 */ /* 0x000fc400080e06ff */
[----:B------:R-:W-:Y:S01]  /*6bd0*/  FMUL.FTZ R38, R39, R0 ;  /* 0x0000000027267220 */ /* 0x000fe20000410000 */
[-C--:B------:R-:W-:Y:S01]  /*6be0*/  FMUL.FTZ R32, R92, R160.reuse ;  /* 0x000000a05c207220 */ /* 0x080fe20000410000 */
[-C--:B------:R-:W-:Y:S01]  /*6bf0*/  FMUL.FTZ R37, R88, R160.reuse ;  /* 0x000000a058257220 */ /* 0x080fe20000410000 */
[----:B------:R-:W-:Y:S01]  /*6c00*/  FMUL.FTZ R80, R113, R160 ;  /* 0x000000a071507220 */ /* 0x000fe20000410000 */
[----:B------:R1:W2:Y:S01]  /*6c10*/  LDG.E.CONSTANT R4, desc[UR50][R4.64] ;  /* 0x0000003204047981 */ /* 0x0002a2000c1e9900 */
        /* <DEDUP_REMOVED lines=11> */
[-C--:B-1----:R-:W-:Y:S01]  /*6cd0*/  FMUL.FTZ R5, R47, R0.reuse ;  /* 0x000000002f057220 */ /* 0x082fe20000410000 */
        /* <DEDUP_REMOVED lines=15> */
[----:B------:R-:W-:Y:S01]  /*6dd0*/  FMUL.FTZ R84, R120, R160 ;  /* 0x000000a078547220 */ /* 0x000fe20000410000 */
[-C--:B------:R-:W-:Y:S01]  /*6de0*/  FMUL.FTZ R103, R111, R0.reuse ;  /* 0x000000006f677220 */ /* 0x080fe20000410000 */
[-C--:B------:R-:W-:Y:S01]  /*6df0*/  FMUL.FTZ R116, R115, R0.reuse ;  /* 0x0000000073747220 */ /* 0x080fe20000410000 */
[----:B------:R-:W-:Y:S01]  /*6e00*/  FMUL.FTZ R118, R122, R0 ;  /* 0x000000007a767220 */ /* 0x000fe20000410000 */
[----:B------:R-:W-:Y:S01]  /*6e10*/  F2FP.BF16.F32.PACK_AB R46, R5, R46 ;  /* 0x0000002e052e723e */ /* 0x000fe200000010ff */
        /* <DEDUP_REMOVED lines=13> */
[----:B------:R-:W-:Y:S01]  /*6ef0*/  FMUL.FTZ R122, R130, R0 ;  /* 0x00000000827a7220 */ /* 0x000fe20000410000 */
[----:B------:R-:W-:Y:S01]  /*6f00*/  LOP3.LUT P0, R5, R162, 0x3, RZ, 0xc0, !PT ;  /* 0x00000003a2057812 */ /* 0x000fe2000780c0ff */
        /* <DEDUP_REMOVED lines=36> */
[-C--:B------:R-:W-:Y:S01]  /*7150*/  FMUL.FTZ R105, R149, R160.reuse ;  /* 0x000000a095697220 */ /* 0x080fe20000410000 */
[----:B------:R-:W-:Y:S01]  /*7160*/  FMUL.FTZ R112, R145, R160 ;  /* 0x000000a091707220 */ /* 0x000fe20000410000 */
[----:B------:R-:W-:Y:S01]  /*7170*/  F2FP.BF16.F32.PACK_AB R20, R20, R157 ;  /* 0x0000009d1414723e */ /* 0x000fe200000010ff */
[----:B------:R-:W-:Y:S01]  /*7180*/  UIADD3 UR42, -UR45, URZ, URZ ;  /* 0x0000003f2d2a7290 */ /* 0x000fe2000fffe13f */
[----:B------:R-:W-:Y:S01]  /*7190*/  F2FP.BF16.F32.PACK_AB R7, R7, R158 ;  /* 0x0000009e0707723e */ /* 0x000fe200000010ff */
[----:B------:R-:W-:Y:S01]  /*71a0*/  ULDC.64 UR6, c[0x0][0xb70] ;  /* 0x0002dc0000067ab9 */ /* 0x000fe20000000a00 */
[----:B------:R-:W-:-:S02]  /*71b0*/  F2FP.BF16.F32.PACK_AB R15, R15, R156 ;  /* 0x0000009c0f0f723e */ /* 0x000fc400000010ff */
[----:B------:R-:W-:Y:S02]  /*71c0*/  F2FP.BF16.F32.PACK_AB R10, R10, R155 ;  /* 0x0000009b0a0a723e */ /* 0x000fe400000010ff */
[----:B------:R-:W-:Y:S02]  /*71d0*/  F2FP.BF16.F32.PACK_AB R14, R14, R153 ;  /* 0x000000990e0e723e */ /* 0x000fe400000010ff */
[----:B------:R-:W-:Y:S02]  /*71e0*/  F2FP.BF16.F32.PACK_AB R44, R25, R44 ;  /* 0x0000002c192c723e */ /* 0x000fe400000010ff */
[----:B------:R-:W-:Y:S02]  /*71f0*/  F2FP.BF16.F32.PACK_AB R159, R8, R159 ;  /* 0x0000009f089f723e */ /* 0x000fe400000010ff */
[----:B------:R-:W-:Y:S02]  /*7200*/  F2FP.BF16.F32.PACK_AB R109, R30, R109 ;  /* 0x0000006d1e6d723e */ /* 0x000fe400000010ff */
[----:B------:R-:W-:-:S02]  /*7210*/  F2FP.BF16.F32.PACK_AB R12, R12, R49 ;  /* 0x000000310c0c723e */ /* 0x000fc400000010ff */
[----:B------:R-:W-:Y:S02]  /*7220*/  F2FP.BF16.F32.PACK_AB R28, R28, R41 ;  /* 0x000000291c1c723e */ /* 0x000fe400000010ff */
[----:B------:R-:W-:Y:S01]  /*7230*/  F2FP.BF16.F32.PACK_AB R152, R152, R161 ;  /* 0x000000a19898723e */ /* 0x000fe200000010ff */
[----:B------:R-:W-:Y:S01]  /*7240*/  UIADD3 UR8, UR8, 0x38860, URZ ;  /* 0x0003886008087890 */ /* 0x000fe2000fffe03f */
[----:B------:R-:W-:Y:S01]  /*7250*/  ISETP.EQ.OR P0, PT, R5, 0x3, !P0 ;  /* 0x000000030500780c */ /* 0x000fe20004702670 */
[----:B------:R-:W-:Y:S01]  /*7260*/  USHF.R.S32.HI UR4, URZ, 0x1f, UR43 ;  /* 0x0000001f3f047899 */ /* 0x000fe2000801142b */
[----:B------:R-:W-:Y:S01]  /*7270*/  F2FP.BF16.F32.PACK_AB R29, R29, R154 ;  /* 0x0000009a1d1d723e */ /* 0x000fe200000010ff */
[----:B------:R-:W-:Y:S01]  /*7280*/  ULDC UR5, c[0x0][0xda8] ;  /* 0x00036a0000057ab9 */ /* 0x000fe20000000800 */
[----:B------:R-:W-:Y:S02]  /*7290*/  F2FP.BF16.F32.PACK_AB R11, R11, R48 ;  /* 0x000000300b0b723e */ /* 0x000fe400000010ff */
        /* <DEDUP_REMOVED lines=13> */
[----:B------:R-:W-:Y:S02]  /*7370*/  SEL R61, R20, R7, P0 ;  /* 0x00000007143d7207 */ /* 0x000fe40000000000 */
[----:B------:R-:W-:Y:S02]  /*7380*/  SEL R0, R7, R20, P0 ;  /* 0x0000001407007207 */ /* 0x000fe40000000000 */
[----:B------:R-:W-:Y:S02]  /*7390*/  SEL R63, R15, R10, P0 ;  /* 0x0000000a0f3f7207 */ /* 0x000fe40000000000 */
[----:B------:R-:W-:Y:S02]  /*73a0*/  SEL R5, R10, R15, P0 ;  /* 0x0000000f0a057207 */ /* 0x000fe40000000000 */
[----:B------:R-:W-:Y:S02]  /*73b0*/  F2FP.BF16.F32.PACK_AB R102, R95, R102 ;  /* 0x000000665f66723e */ /* 0x000fe400000010ff */
[----:B------:R-:W-:-:S02]  /*73c0*/  F2FP.BF16.F32.PACK_AB R128, R123, R128 ;  /* 0x000000807b80723e */ /* 0x000fc400000010ff */
[----:B------:R-:W-:Y:S02]  /*73d0*/  SEL R65, R14, R29, P0 ;  /* 0x0000001d0e417207 */ /* 0x000fe40000000000 */
[----:B------:R-:W-:Y:S02]  /*73e0*/  SEL R7, R29, R14, P0 ;  /* 0x0000000e1d077207 */ /* 0x000fe40000000000 */
[----:B------:R-:W-:Y:S02]  /*73f0*/  SEL R89, R11, R44, P0 ;  /* 0x0000002c0b597207 */ /* 0x000fe40000000000 */
[----:B------:R-:W-:Y:S02]  /*7400*/  SEL R15, R44, R11, P0 ;  /* 0x0000000b2c0f7207 */ /* 0x000fe40000000000 */
[----:B------:R-:W-:Y:S02]  /*7410*/  SEL R95, R9, R24, P0 ;  /* 0x00000018095f7207 */ /* 0x000fe40000000000 */
[----:B------:R-:W-:-:S02]  /*7420*/  SEL R20, R24, R9, P0 ;  /* 0x0000000918147207 */ /* 0x000fc40000000000 */
[----:B------:R-:W-:Y:S02]  /*7430*/  SEL R123, R85, R96, P0 ;  /* 0x00000060557b7207 */ /* 0x000fe40000000000 */
[----:B------:R-:W-:Y:S02]  /*7440*/  SEL R29, R96, R85, P0 ;  /* 0x00000055601d7207 */ /* 0x000fe40000000000 */
[----:B------:R-:W-:Y:S02]  /*7450*/  IADD3 R11, P3, R16, 0x40, RZ ;  /* 0x00000040100b7810 */ /* 0x000fe40007f7e0ff */
[----:B------:R-:W-:Y:S02]  /*7460*/  F2FP.BF16.F32.PACK_AB R34, R31, R34 ;  /* 0x000000221f22723e */ /* 0x000fe400000010ff */
[----:B------:R-:W-:Y:S02]  /*7470*/  SEL R85, R93, R104, P0 ;  /* 0x000000685d557207 */ /* 0x000fe40000000000 */
[----:B------:R-:W-:-:S02]  /*7480*/  SEL R30, R104, R93, P0 ;  /* 0x0000005d681e7207 */ /* 0x000fc40000000000 */
[----:B------:R-:W-:Y:S02]  /*7490*/  IADD3 R9, P2, R16, 0x20, RZ ;  /* 0x0000002010097810 */ /* 0x000fe40007f5e0ff */
[----:B------:R-:W-:Y:S02]  /*74a0*/  SEL R93, R101, R112, P0 ;  /* 0x00000070655d7207 */ /* 0x000fe40000000000 */
[----:B------:R-:W-:Y:S02]  /*74b0*/  SEL R31, R112, R101, P0 ;  /* 0x00000065701f7207 */ /* 0x000fe40000000000 */
[----:B------:R-:W-:Y:S02]  /*74c0*/  SEL R101, R109, R8, P0 ;  /* 0x000000086d657207 */ /* 0x000fe40000000000 */
[----:B------:R-:W-:Y:S02]  /*74d0*/  SEL R109, R8, R109, P0 ;  /* 0x0000006d086d7207 */ /* 0x000fe40000000000 */
[----:B------:R-:W-:-:S02]  /*74e0*/  LOP3.LUT R10, R11, 0x380, RZ, 0xc0, !PT ;  /* 0x000003800b0a7812 */ /* 0x000fc400078ec0ff */
[----:B------:R-:W-:Y:S02]  /*74f0*/  LOP3.LUT R8, R9, 0x380, RZ, 0xc0, !PT ;  /* 0x0000038009087812 */ /* 0x000fe400078ec0ff */
[----:B------:R-:W-:Y:S02]  /*7500*/  F2FP.BF16.F32.PACK_AB R32, R32, R37 ;  /* 0x000000252020723e */ /* 0x000fe400000010ff */
[----:B------:R-:W-:Y:S02]  /*7510*/  F2FP.BF16.F32.PACK_AB R33, R33, R56 ;  /* 0x000000382121723e */ /* 0x000fe400000010ff */
[----:B------:R-:W-:Y:S02]  /*7520*/  F2FP.BF16.F32.PACK_AB R39, R39, R42 ;  /* 0x0000002a2727723e */ /* 0x000fe400000010ff */
[----:B------:R-:W-:Y:S02]  /*7530*/  F2FP.BF16.F32.PACK_AB R54, R47, R54 ;  /* 0x000000362f36723e */ /* 0x000fe400000010ff */
[----:B------:R-:W-:-:S02]  /*7540*/  SHF.R.U64 R10, R10, 0x3, RZ ;  /* 0x000000030a0a7819 */ /* 0x000fc400000012ff */
[----:B------:R-:W-:Y:S02]  /*7550*/  F2FP.BF16.F32.PACK_AB R59, R59, R66 ;  /* 0x000000423b3b723e */ /* 0x000fe400000010ff */
[----:B------:R-:W-:Y:S02]  /*7560*/  SHF.R.U64 R8, R8, 0x3, RZ ;  /* 0x0000000308087819 */ /* 0x000fe400000012ff */
[----:B------:R-:W-:Y:S02]  /*7570*/  IADD3 R47, P5, R16, 0x4000, RZ ;  /* 0x00004000102f7810 */ /* 0x000fe40007fbe0ff */
[----:B------:R-:W-:Y:S02]  /*7580*/  F2FP.BF16.F32.PACK_AB R110, R103, R110 ;  /* 0x0000006e676e723e */ /* 0x000fe400000010ff */
[----:B------:R-:W-:Y:S02]  /*7590*/  SEL R103, R32, R33, P0 ;  /* 0x0000002120677207 */ /* 0x000fe40000000000 */
[----:B------:R-:W-:-:S02]  /*75a0*/  SEL R24, R33, R32, P0 ;  /* 0x0000002021187207 */ /* 0x000fc40000000000 */
[----:B------:R-:W-:Y:S02]  /*75b0*/  F2FP.BF16.F32.PACK_AB R21, R21, R36 ;  /* 0x000000241515723e */ /* 0x000fe400000010ff */
[----:B------:R-:W-:Y:S02]  /*75c0*/  SEL R129, R39, R46, P0 ;  /* 0x0000002e27817207 */ /* 0x000fe40000000000 */
[----:B------:R-:W-:Y:S02]  /*75d0*/  SEL R33, R46, R39, P0 ;  /* 0x000000272e217207 */ /* 0x000fe40000000000 */
[----:B------:R-:W-:Y:S01]  /*75e0*/  LOP3.LUT R10, R10, R11, RZ, 0x3c, !PT ;  /* 0x0000000b0a0a7212 */ /* 0x000fe200078e3cff */
[----:B------:R-:W-:Y:S01]  /*75f0*/  IMAD.X R11, RZ, RZ, R17, P3 ;  /* 0x000000ffff0b7224 */ /* 0x000fe200018e0611 */
[----:B------:R-:W-:Y:S02]  /*7600*/  SEL R135, R59, R70, P0 ;  /* 0x000000463b877207 */ /* 0x000fe40000000000 */
[----:B------:R-:W-:-:S02]  /*7610*/  SEL R36, R70, R59, P0 ;  /* 0x0000003b46247207 */ /* 0x000fc40000000000 */
[----:B------:R-:W-:Y:S01]  /*7620*/  LOP3.LUT R8, R8, R9, RZ, 0x3c, !PT ;  /* 0x0000000908087212 */ /* 0x000fe200078e3cff */
[----:B------:R-:W-:Y:S01]  /*7630*/  IMAD.X R9, RZ, RZ, R17, P2 ;  /* 0x000000ffff097224 */ /* 0x000fe200010e0611 */
[----:B------:R-:W-:Y:S02]  /*7640*/  LOP3.LUT R46, R47, 0x380, RZ, 0xc0, !PT ;  /* 0x000003802f2e7812 */ /* 0x000fe400078ec0ff */
[----:B------:R-:W-:Y:S02]  /*7650*/  F2FP.BF16.F32.PACK_AB R43, R43, R50 ;  /* 0x000000322b2b723e */ /* 0x000fe400000010ff */
[----:B------:R-:W-:Y:S02]  /*7660*/  F2FP.BF16.F32.PACK_AB R62, R55, R62 ;  /* 0x0000003e373e723e */ /* 0x000fe400000010ff */
[C---:B------:R-:W-:Y:S02]  /*7670*/  IADD3 R59, P3, R16.reuse, 0x8000, RZ ;  /* 0x00008000103b7810 */ /* 0x040fe40007f7e0ff */
[----:B------:R-:W-:-:S02]  /*7680*/  IADD3 R55, P2, R16, 0x4060, RZ ;  /* 0x0000406010377810 */ /* 0x000fc40007f5e0ff */
[----:B------:R-:W-:Y:S02]  /*7690*/  F2FP.BF16.F32.PACK_AB R83, R83, R90 ;  /* 0x0000005a5353723e */ /* 0x000fe400000010ff */
[----:B------:R-:W-:Y:S02]  /*76a0*/  F2FP.BF16.F32.PACK_AB R94, R87, R94 ;  /* 0x0000005e575e723e */ /* 0x000fe400000010ff */
[----:B------:R-:W-:Y:S02]  /*76b0*/  F2FP.BF16.F32.PACK_AB R51, R51, R58 ;  /* 0x0000003a3333723e */ /* 0x000fe400000010ff */
[----:B------:R-:W-:Y:S02]  /*76c0*/  F2FP.BF16.F32.PACK_AB R91, R91, R98 ;  /* 0x000000625b5b723e */ /* 0x000fe400000010ff */
[----:B------:R-:W-:Y:S02]  /*76d0*/  SHF.R.U64 R46, R46, 0x3, RZ ;  /* 0x000000032e2e7819 */ /* 0x000fe400000012ff */
[----:B------:R-:W-:-:S02]  /*76e0*/  F2FP.BF16.F32.PACK_AB R99, R99, R106 ;  /* 0x0000006a6363723e */ /* 0x000fc400000010ff */
[----:B------:R-:W-:Y:S02]  /*76f0*/  SEL R131, R43, R54, P0 ;  /* 0x000000362b837207 */ /* 0x000fe40000000000 */
[----:B------:R-:W-:Y:S02]  /*7700*/  SEL R32, R54, R43, P0 ;  /* 0x0000002b36207207 */ /* 0x000fe40000000000 */
[----:B------:R-:W-:Y:S02]  /*7710*/  LOP3.LUT R58, R59, 0x380, RZ, 0xc0, !PT ;  /* 0x000003803b3a7812 */ /* 0x000fe400078ec0ff */
[----:B------:R-:W-:Y:S02]  /*7720*/  F2FP.BF16.F32.PACK_AB R13, R13, R52 ;  /* 0x000000340d0d723e */ /* 0x000fe400000010ff */
[----:B------:R-:W-:Y:S02]  /*7730*/  F2FP.BF16.F32.PACK_AB R53, R53, R60 ;  /* 0x0000003c3535723e */ /* 0x000fe400000010ff */
[----:B------:R-:W-:-:S02]  /*7740*/  F2FP.BF16.F32.PACK_AB R64, R57, R64 ;  /* 0x000000403940723e */ /* 0x000fc400000010ff */
[----:B------:R-:W-:Y:S02]  /*7750*/  F2FP.BF16.F32.PACK_AB R107, R107, R114 ;  /* 0x000000726b6b723e */ /* 0x000fe400000010ff */
[----:B------:R-:W-:Y:S02]  /*7760*/  F2FP.BF16.F32.PACK_AB R116, R111, R116 ;  /* 0x000000746f74723e */ /* 0x000fe400000010ff */
[----:B------:R-:W-:Y:S02]  /*7770*/  LOP3.LUT R54, R55, 0x380, RZ, 0xc0, !PT ;  /* 0x0000038037367812 */ /* 0x000fe400078ec0ff */
[----:B------:R-:W-:Y:S02]  /*7780*/  F2FP.BF16.F32.PACK_AB R35, R38, R35 ;  /* 0x000000232623723e */ /* 0x000fe400000010ff */
[----:B------:R-:W-:Y:S02]  /*7790*/  F2FP.BF16.F32.PACK_AB R113, R113, R118 ;  /* 0x000000767171723e */ /* 0x000fe400000010ff */
[----:B------:R-:W-:-:S02]  /*77a0*/  F2FP.BF16.F32.PACK_AB R120, R115, R120 ;  /* 0x000000787378723e */ /* 0x000fc400000010ff */
[----:B------:R-:W-:Y:S02]  /*77b0*/  SEL R141, R83, R94, P0 ;  /* 0x0000005e538d7207 */ /* 0x000fe40000000000 */
[----:B------:R-:W-:Y:S02]  /*77c0*/  SEL R39, R94, R83, P0 ;  /* 0x000000535e277207 */ /* 0x000fe40000000000 */
[----:B------:R-:W-:Y:S02]  /*77d0*/  F2FP.BF16.F32.PACK_AB R117, R117, R122 ;  /* 0x0000007a7575723e */ /* 0x000fe400000010ff */
[----:B------:R-:W-:Y:S02]  /*77e0*/  F2FP.BF16.F32.PACK_AB R124, R119, R124 ;  /* 0x0000007c777c723e */ /* 0x000fe400000010ff */
[----:B------:R-:W-:Y:S02]  /*77f0*/  SEL R83, R91, R102, P0 ;  /* 0x000000665b537207 */ /* 0x000fe40000000000 */
[----:B------:R-:W-:-:S02]  /*7800*/  SEL R41, R102, R91, P0 ;  /* 0x0000005b66297207 */ /* 0x000fc40000000000 */
[----:B------:R-:W-:Y:S01]  /*7810*/  LOP3.LUT R46, R46, R47, RZ, 0x3c, !PT ;  /* 0x0000002f2e2e7212 */ /* 0x000fe200078e3cff */
[----:B------:R-:W-:Y:S01]  /*7820*/  IMAD.X R47, RZ, RZ, R17, P5 ;  /* 0x000000ffff2f7224 */ /* 0x000fe200028e0611 */
[----:B------:R-:W-:Y:S02]  /*7830*/  F2FP.BF16.F32.PACK_AB R121, R121, R126 ;  /* 0x0000007e7979723e */ /* 0x000fe400000010ff */
[----:B------:R-:W-:Y:S02]  /*7840*/  SEL R91, R99, R110, P0 ;  /* 0x0000006e635b7207 */ /* 0x000fe40000000000 */
[----:B------:R-:W-:Y:S02]  /*7850*/  SEL R42, R110, R99, P0 ;  /* 0x000000636e2a7207 */ /* 0x000fe40000000000 */
[----:B------:R-:W-:Y:S02]  /*7860*/  SHF.R.U64 R58, R58, 0x3, RZ ;  /* 0x000000033a3a7819 */ /* 0x000fe400000012ff */
[----:B------:R-:W-:-:S02]  /*7870*/  F2FP.BF16.F32.PACK_AB R69, R69, R76 ;  /* 0x0000004c4545723e */ /* 0x000fc400000010ff */
[----:B------:R-:W-:Y:S02]  /*7880*/  F2FP.BF16.F32.PACK_AB R80, R73, R80 ;  /* 0x000000504950723e */ /* 0x000fe400000010ff */
[----:B------:R-:W-:Y:S02]  /*7890*/  F2FP.BF16.F32.PACK_AB R125, R125, R130 ;  /* 0x000000827d7d723e */ /* 0x000fe400000010ff */
[----:B------:R-:W-:Y:S02]  /*78a0*/  SEL R87, R12, R13, P0 ;  /* 0x0000000d0c577207 */ /* 0x000fe40000000000 */
[----:B------:R-:W-:Y:S02]  /*78b0*/  SEL R14, R13, R12, P0 ;  /* 0x0000000c0d0e7207 */ /* 0x000fe40000000000 */
[----:B------:R-:W-:Y:S02]  /*78c0*/  SEL R105, R53, R64, P0 ;  /* 0x0000004035697207 */ /* 0x000fe40000000000 */
[----:B------:R-:W-:-:S02]  /*78d0*/  SEL R25, R64, R53, P0 ;  /* 0x0000003540197207 */ /* 0x000fc40000000000 */
[----:B------:R-:W-:Y:S02]  /*78e0*/  SEL R99, R107, R116, P0 ;  /* 0x000000746b637207 */ /* 0x000fe40000000000 */
[----:B------:R-:W-:Y:S02]  /*78f0*/  SEL R43, R116, R107, P0 ;  /* 0x0000006b742b7207 */ /* 0x000fe40000000000 */
[----:B------:R-:W-:Y:S02]  /*7900*/  SHF.R.U64 R54, R54, 0x3, RZ ;  /* 0x0000000336367819 */ /* 0x000fe400000012ff */
[----:B------:R-:W-:Y:S02]  /*7910*/  SEL R127, R34, R35, P0 ;  /* 0x00000023227f7207 */ /* 0x000fe40000000000 */
[----:B------:R-:W-:Y:S02]  /*7920*/  SEL R107, R113, R120, P0 ;  /* 0x00000078716b7207 */ /* 0x000fe40000000000 */
[----:B------:R-:W-:-:S02]  /*7930*/  SEL R44, R120, R113, P0 ;  /* 0x00000071782c7207 */ /* 0x000fc40000000000 */
[C---:B------:R-:W-:Y:S02]  /*7940*/  IADD3 R13, P4, R16.reuse, 0x60, RZ ;  /* 0x00000060100d7810 */ /* 0x040fe40007f9e0ff */
[C---:B------:R-:W-:Y:S02]  /*7950*/  IADD3 R49, P6, R16.reuse, 0x4020, RZ ;  /* 0x0000402010317810 */ /* 0x040fe40007fde0ff */
[----:B------:R-:W-:Y:S02]  /*7960*/  IADD3 R53, P1, R16, 0x4040, RZ ;  /* 0x0000404010357810 */ /* 0x000fe40007f3e0ff */
[----:B------:R-:W-:Y:S02]  /*7970*/  SEL R35, R35, R34, P0 ;  /* 0x0000002223237207 */ /* 0x000fe40000000000 */
[----:B------:R-:W-:Y:S02]  /*7980*/  SEL R113, R117, R124, P0 ;  /* 0x0000007c75717207 */ /* 0x000fe40000000000 */
[----:B------:R-:W-:-:S02]  /*7990*/  SEL R45, R124, R117, P0 ;  /* 0x000000757c2d7207 */ /* 0x000fc40000000000 */
[----:B------:R-:W-:Y:S02]  /*79a0*/  SEL R111, R68, R27, P0 ;  /* 0x0000001b446f7207 */ /* 0x000fe40000000000 */
[----:B------:R-:W-:Y:S02]  /*79b0*/  SEL R26, R27, R68, P0 ;  /* 0x000000441b1a7207 */ /* 0x000fe40000000000 */
[----:B------:R-:W-:Y:S02]  /*79c0*/  SEL R133, R51, R62, P0 ;  /* 0x0000003e33857207 */ /* 0x000fe40000000000 */
[----:B------:R-:W-:Y:S02]  /*79d0*/  SEL R34, R62, R51, P0 ;  /* 0x000000333e227207 */ /* 0x000fe40000000000 */
[----:B------:R-:W-:Y:S02]  /*79e0*/  SEL R117, R121, R128, P0 ;  /* 0x0000008079757207 */ /* 0x000fe40000000000 */
[----:B------:R-:W-:-:S02]  /*79f0*/  SEL R50, R128, R121, P0 ;  /* 0x0000007980327207 */ /* 0x000fc40000000000 */
[----:B------:R-:W-:Y:S01]  /*7a00*/  LOP3.LUT R58, R58, R59, RZ, 0x3c, !PT ;  /* 0x0000003b3a3a7212 */ /* 0x000fe200078e3cff */
[----:B------:R-:W-:Y:S01]  /*7a10*/  IMAD.X R59, RZ, RZ, R17, P3 ;  /* 0x000000ffff3b7224 */ /* 0x000fe200018e0611 */
[----:B------:R-:W-:Y:S02]  /*7a20*/  SEL R57, R152, R159, P0 ;  /* 0x0000009f98397207 */ /* 0x000fe40000000000 */
[----:B------:R-:W-:Y:S02]  /*7a30*/  SEL R40, R159, R152, P0 ;  /* 0x000000989f287207 */ /* 0x000fe40000000000 */
[----:B------:R-:W-:Y:S02]  /*7a40*/  SEL R115, R69, R80, P0 ;  /* 0x0000005045737207 */ /* 0x000fe40000000000 */
[----:B------:R-:W-:Y:S02]  /*7a50*/  SEL R27, R80, R69, P0 ;  /* 0x00000045501b7207 */ /* 0x000fe40000000000 */
[----:B------:R-:W-:-:S02]  /*7a60*/  SEL R121, R125, R48, P0 ;  /* 0x000000307d797207 */ /* 0x000fc40000000000 */
[----:B------:R-:W-:Y:S02]  /*7a70*/  SEL R51, R48, R125, P0 ;  /* 0x0000007d30337207 */ /* 0x000fe40000000000 */
[----:B------:R-:W-:Y:S01]  /*7a80*/  LOP3.LUT R54, R54, R55, RZ, 0x3c, !PT ;  /* 0x0000003736367212 */ /* 0x000fe200078e3cff */
[----:B------:R-:W-:Y:S01]  /*7a90*/  IMAD.X R55, RZ, RZ, R17, P2 ;  /* 0x000000ffff377224 */ /* 0x000fe200010e0611 */
[----:B------:R-:W-:Y:S01]  /*7aa0*/  MOV R102, R46 ;  /* 0x0000002e00667202 */ /* 0x000fe20000000f00 */
[----:B------:R-:W-:Y:S01]  /*7ab0*/  UPRMT UR8, UR37, 0x654, UR8 ;  /* 0x0000065425087896 */ /* 0x000fe20008000008 */
[----:B------:R-:W-:Y:S02]  /*7ac0*/  LOP3.LUT R12, R13, 0x380, RZ, 0xc0, !PT ;  /* 0x000003800d0c7812 */ /* 0x000fe400078ec0ff */
[----:B------:R-:W-:Y:S02]  /*7ad0*/  LOP3.LUT R48, R49, 0x380, RZ, 0xc0, !PT ;  /* 0x0000038031307812 */ /* 0x000fe400078ec0ff */
[----:B------:R-:W-:-:S02]  /*7ae0*/  LOP3.LUT R52, R53, 0x380, RZ, 0xc0, !PT ;  /* 0x0000038035347812 */ /* 0x000fc400078ec0ff */
[----:B------:R-:W-:Y:S02]  /*7af0*/  IADD3 R69, P3, R16, 0xc040, RZ ;  /* 0x0000c04010457810 */ /* 0x000fe40007f7e0ff */
[----:B--2---:R-:W-:Y:S02]  /*7b00*/  LOP3.LUT R46, R4, 0x2, RZ, 0x3c, !PT ;  /* 0x00000002042e7812 */ /* 0x004fe400078e3cff */
[----:B------:R-:W-:Y:S01]  /*7b10*/  F2FP.BF16.F32.PACK_AB R88, R81, R88 ;  /* 0x000000585158723e */ /* 0x000fe200000010ff */
[----:B------:R-:W-:Y:S01]  /*7b20*/  SHFL.IDX PT, R57, R57, R4, 0x1c1f ;  /* 0x001c1f0439397589 */ /* 0x000fe200000e0000 */
[----:B------:R-:W-:Y:S02]  /*7b30*/  LOP3.LUT R81, R16, 0x380, RZ, 0xc0, !PT ;  /* 0x0000038010517812 */ /* 0x000fe400078ec0ff */
[----:B------:R-:W-:Y:S01]  /*7b40*/  F2FP.BF16.F32.PACK_AB R75, R75, R82 ;  /* 0x000000524b4b723e */ /* 0x000fe200000010ff */
[----:B------:R-:W1:Y:S01]  /*7b50*/  SHFL.IDX PT, R40, R40, R46, 0x1c1f ;  /* 0x001c1f2e28287589 */ /* 0x000e6200000e0000 */
[----:B------:R-:W-:-:S02]  /*7b60*/  SHF.R.U64 R12, R12, 0x3, RZ ;  /* 0x000000030c0c7819 */ /* 0x000fc400000012ff */
[----:B------:R-:W-:Y:S01]  /*7b70*/  F2FP.BF16.F32.PACK_AB R86, R79, R86 ;  /* 0x000000564f56723e */ /* 0x000fe200000010ff */
[----:B------:R-:W-:Y:S01]  /*7b80*/  SHFL.IDX PT, R101, R101, R4, 0x1c1f ;  /* 0x001c1f0465657589 */ /* 0x000fe200000e0000 */
[----:B------:R-:W-:Y:S02]  /*7b90*/  SHF.R.U64 R48, R48, 0x3, RZ ;  /* 0x0000000330307819 */ /* 0x000fe400000012ff */
[----:B------:R-:W-:Y:S01]  /*7ba0*/  F2FP.BF16.F32.PACK_AB R77, R77, R84 ;  /* 0x000000544d4d723e */ /* 0x000fe200000010ff */
[----:B------:R-:W-:Y:S01]  /*7bb0*/  UIMAD UR42, UR5, UR42, UR48 ;  /* 0x0000002a052a72a4 */ /* 0x000fe2000f8e0230 */
[----:B------:R-:W-:Y:S01]  /*7bc0*/  SHF.R.U64 R52, R52, 0x3, RZ ;  /* 0x0000000334347819 */ /* 0x000fe200000012ff */
[----:B------:R-:W-:Y:S01]  /*7bd0*/  SYNCS.ARRIVE.TRANS64.RED.A1T0 RZ, [UR8], RZ ;  /* 0x000000ffffff79a7 */ /* 0x000fe20008100408 */
[----:B------:R-:W-:Y:S02]  /*7be0*/  LOP3.LUT R68, R69, 0x380, RZ, 0xc0, !PT ;  /* 0x0000038045447812 */ /* 0x000fe400078ec0ff */
[----:B------:R-:W-:-:S02]  /*7bf0*/  MOV R55, R54 ;  /* 0x0000003600377202 */ /* 0x000fc40000000f00 */
[----:B------:R-:W-:Y:S01]  /*7c00*/  SHF.R.U64 R81, R81, 0x3, RZ ;  /* 0x0000000351517819 */ /* 0x000fe200000012ff */
[----:B------:R-:W2:Y:S01]  /*7c10*/  SHFL.IDX PT, R54, R109, R46, 0x1c1f ;  /* 0x001c1f2e6d367589 */ /* 0x000ea200000e0000 */
[----:B------:R-:W-:Y:S02]  /*7c20*/  SEL R97, R28, R21, P0 ;  /* 0x000000151c617207 */ /* 0x000fe40000000000 */
[----:B------:R-:W-:Y:S01]  /*7c30*/  LOP3.LUT R12, R12, R13, RZ, 0x3c, !PT ;  /* 0x0000000d0c0c7212 */ /* 0x000fe200078e3cff */
[--C-:B------:R-:W-:Y:S01]  /*7c40*/  IMAD.X R13, RZ, RZ, R17.reuse, P4 ;  /* 0x000000ffff0d7224 */ /* 0x100fe200020e0611 */
[----:B------:R-:W-:Y:S01]  /*7c50*/  LOP3.LUT R48, R48, R49, RZ, 0x3c, !PT ;  /* 0x0000003130307212 */ /* 0x000fe200078e3cff */
[--C-:B------:R-:W-:Y:S01]  /*7c60*/  IMAD.X R49, RZ, RZ, R17.reuse, P6 ;  /* 0x000000ffff317224 */ /* 0x100fe200030e0611 */
[----:B------:R-:W-:Y:S01]  /*7c70*/  LOP3.LUT R52, R52, R53, RZ, 0x3c, !PT ;  /* 0x0000003534347212 */ /* 0x000fe200078e3cff */
[----:B------:R-:W-:Y:S01]  /*7c80*/  IMAD.X R53, RZ, RZ, R17, P1 ;  /* 0x000000ffff357224 */ /* 0x000fe200008e0611 */
[----:B------:R-:W-:-:S02]  /*7c90*/  SHF.R.U64 R68, R68, 0x3, RZ ;  /* 0x0000000344447819 */ /* 0x000fc400000012ff */
[----:B------:R-:W-:Y:S02]  /*7ca0*/  F2FP.BF16.F32.PACK_AB R67, R67, R74 ;  /* 0x0000004a4343723e */ /* 0x000fe400000010ff */
[----:B------:R-:W-:Y:S02]  /*7cb0*/  F2FP.BF16.F32.PACK_AB R78, R71, R78 ;  /* 0x0000004e474e723e */ /* 0x000fe400000010ff */
[----:B------:R-:W-:Y:S02]  /*7cc0*/  SEL R21, R21, R28, P0 ;  /* 0x0000001c15157207 */ /* 0x000fe40000000000 */
[----:B------:R-:W-:Y:S02]  /*7cd0*/  SEL R139, R75, R86, P0 ;  /* 0x000000564b8b7207 */ /* 0x000fe40000000000 */
[----:B------:R-:W-:Y:S01]  /*7ce0*/  SEL R38, R86, R75, P0 ;  /* 0x0000004b56267207 */ /* 0x000fe20000000000 */
[----:B------:R-:W-:Y:S01]  /*7cf0*/  UIMAD UR4, UR4, UR6, URZ ;  /* 0x00000006040472a4 */ /* 0x000fe2000f8e023f */
[----:B------:R-:W-:-:S02]  /*7d00*/  SEL R119, R77, R88, P0 ;  /* 0x000000584d777207 */ /* 0x000fc40000000000 */
[----:B------:R-:W-:Y:S02]  /*7d10*/  SEL R28, R88, R77, P0 ;  /* 0x0000004d581c7207 */ /* 0x000fe40000000000 */
[C---:B------:R-:W-:Y:S02]  /*7d20*/  IADD3 R79, P4, R16.reuse, 0x8020, RZ ;  /* 0x00008020104f7810 */ /* 0x040fe40007f9e0ff */
[C---:B------:R-:W-:Y:S02]  /*7d30*/  IADD3 R75, P6, R16.reuse, 0x8060, RZ ;  /* 0x00008060104b7810 */ /* 0x040fe40007fde0ff */
[C---:B------:R-:W-:Y:S02]  /*7d40*/  IADD3 R73, P1, R16.reuse, 0xc000, RZ ;  /* 0x0000c00010497810 */ /* 0x040fe40007f3e0ff */
[----:B------:R-:W-:Y:S01]  /*7d50*/  LOP3.LUT R80, R81, R16, RZ, 0x3c, !PT ;  /* 0x0000001051507212 */ /* 0x000fe200078e3cff */
[--C-:B------:R-:W-:Y:S01]  /*7d60*/  IMAD.MOV.U32 R81, RZ, RZ, R17.reuse ;  /* 0x000000ffff517224 */ /* 0x100fe200078e0011 */
[----:B------:R-:W-:Y:S01]  /*7d70*/  IADD3 R77, P5, R16, 0x8040, RZ ;  /* 0x00008040104d7810 */ /* 0x000fe20007fbe0ff */
[----:B------:R-:W-:Y:S01]  /*7d80*/  SHFL.IDX PT, R87, R87, R4, 0x1c1f ;  /* 0x001c1f0457577589 */ /* 0x000fe200000e0000 */
[----:B------:R-:W-:Y:S01]  /*7d90*/  LOP3.LUT R68, R68, R69, RZ, 0x3c, !PT ;  /* 0x0000004544447212 */ /* 0x000fe200078e3cff */
[----:B------:R-:W-:Y:S01]  /*7da0*/  IMAD.X R69, RZ, RZ, R17, P3 ;  /* 0x000000ffff457224 */ /* 0x000fe200018e0611 */
[----:B------:R-:W-:Y:S01]  /*7db0*/  SEL R137, R67, R78, P0 ;  /* 0x0000004e43897207 */ /* 0x000fe20000000000 */
[----:B------:R-:W3:Y:S01]  /*7dc0*/  SHFL.IDX PT, R14, R14, R46, 0x1c1f ;  /* 0x001c1f2e0e0e7589 */ /* 0x000ee200000e0000 */
[----:B------:R-:W-:Y:S01]  /*7dd0*/  SEL R37, R78, R67, P0 ;  /* 0x000000434e257207 */ /* 0x000fe20000000000 */
[----:B------:R-:W-:Y:S01]  /*7de0*/  USHF.L.U32 UR42, UR42, 0x7, URZ ;  /* 0x000000072a2a7899 */ /* 0x000fe2000800063f */
[----:B------:R-:W-:Y:S01]  /*7df0*/  LOP3.LUT R78, R79, 0x380, RZ, 0xc0, !PT ;  /* 0x000003804f4e7812 */ /* 0x000fe200078ec0ff */
[----:B------:R-:W-:Y:S01]  /*7e00*/  UIMAD.WIDE.U32 UR10, UR43, UR6, URZ ;  /* 0x000000062b0a72a5 */ /* 0x000fe2000f8e003f */
[----:B------:R-:W-:Y:S01]  /*7e10*/  LOP3.LUT R74, R75, 0x380, RZ, 0xc0, !PT ;  /* 0x000003804b4a7812 */ /* 0x000fe200078ec0ff */
[----:B------:R-:W-:Y:S01]  /*7e20*/  UIMAD UR4, UR43, UR7, UR4 ;  /* 0x000000072b0472a4 */ /* 0x000fe2000f8e0204 */
[----:B------:R-:W-:-:S02]  /*7e30*/  IADD3 R71, P2, R16, 0xc020, RZ ;  /* 0x0000c02010477810 */ /* 0x000fc40007f5e0ff */
[----:B------:R-:W-:Y:S02]  /*7e40*/  LOP3.LUT R72, R73, 0x380, RZ, 0xc0, !PT ;  /* 0x0000038049487812 */ /* 0x000fe400078ec0ff */
[----:B------:R-:W-:Y:S02]  /*7e50*/  LOP3.LUT R76, R77, 0x380, RZ, 0xc0, !PT ;  /* 0x000003804d4c7812 */ /* 0x000fe400078ec0ff */
[----:B------:R-:W-:Y:S02]  /*7e60*/  MOV R110, R80 ;  /* 0x00000050006e7202 */ /* 0x000fe40000000f00 */
[----:B------:R-:W-:Y:S01]  /*7e70*/  MOV R81, R48 ;  /* 0x0000003000517202 */ /* 0x000fe20000000f00 */
[----:B------:R-:W-:Y:S01]  /*7e80*/  UIADD3 UR4, UR11, UR4, URZ ;  /* 0x000000040b047290 */ /* 0x000fe2000fffe03f */
[----:B------:R-:W-:Y:S02]  /*7e90*/  SHF.R.U64 R78, R78, 0x3, RZ ;  /* 0x000000034e4e7819 */ /* 0x000fe400000012ff */
[----:B------:R-:W-:-:S02]  /*7ea0*/  SHF.R.U64 R74, R74, 0x3, RZ ;  /* 0x000000034a4a7819 */ /* 0x000fc400000012ff */
[----:B------:R-:W-:Y:S02]  /*7eb0*/  LOP3.LUT R70, R71, 0x380, RZ, 0xc0, !PT ;  /* 0x0000038047467812 */ /* 0x000fe400078ec0ff */
[----:B------:R-:W-:Y:S02]  /*7ec0*/  SHF.R.U64 R72, R72, 0x3, RZ ;  /* 0x0000000348487819 */ /* 0x000fe400000012ff */
[----:B------:R-:W-:Y:S01]  /*7ed0*/  MOV R49, R68 ;  /* 0x0000004400317202 */ /* 0x000fe20000000f00 */
[----:B------:R-:W-:Y:S01]  /*7ee0*/  VIADD R69, R23, UR42 ;  /* 0x0000002a17457c36 */ /* 0x000fe20008000000 */
[----:B------:R-:W-:Y:S02]  /*7ef0*/  SHF.R.U64 R76, R76, 0x3, RZ ;  /* 0x000000034c4c7819 */ /* 0x000fe400000012ff */
[----:B------:R-:W-:Y:S01]  /*7f00*/  LOP3.LUT R78, R78, R79, RZ, 0x3c, !PT ;  /* 0x0000004f4e4e7212 */ /* 0x000fe200078e3cff */
[--C-:B------:R-:W-:Y:S01]  /*7f10*/  IMAD.X R79, RZ, RZ, R17.reuse, P4 ;  /* 0x000000ffff4f7224 */ /* 0x100fe200020e0611 */
[----:B------:R-:W-:Y:S01]  /*7f20*/  LOP3.LUT R74, R74, R75, RZ, 0x3c, !PT ;  /* 0x0000004b4a4a7212 */ /* 0x000fe200078e3cff */
[----:B------:R-:W-:Y:S01]  /*7f30*/  IMAD.X R75, RZ, RZ, R17, P6 ;  /* 0x000000ffff4b7224 */ /* 0x000fe200030e0611 */
[----:B------:R-:W-:-:S02]  /*7f40*/  SHF.R.U64 R70, R70, 0x3, RZ ;  /* 0x0000000346467819 */ /* 0x000fc400000012ff */
[----:B------:R-:W-:Y:S01]  /*7f50*/  LOP3.LUT R72, R72, R73, RZ, 0x3c, !PT ;  /* 0x0000004948487212 */ /* 0x000fe200078e3cff */
[--C-:B------:R-:W-:Y:S01]  /*7f60*/  IMAD.X R73, RZ, RZ, R17.reuse, P1 ;  /* 0x000000ffff497224 */ /* 0x100fe200008e0611 */
[----:B------:R-:W-:Y:S01]  /*7f70*/  MOV R108, R8 ;  /* 0x00000008006c7202 */ /* 0x000fe20000000f00 */
[----:B------:R-:W-:Y:S01]  /*7f80*/  VIADD R8, R69, 0x8 ;  /* 0x0000000845087836 */ /* 0x000fe20000000000 */
[----:B------:R-:W-:Y:S01]  /*7f90*/  LOP3.LUT R76, R76, R77, RZ, 0x3c, !PT ;  /* 0x0000004d4c4c7212 */ /* 0x000fe200078e3cff */
[--C-:B------:R-:W-:Y:S01]  /*7fa0*/  IMAD.X R77, RZ, RZ, R17.reuse, P5 ;  /* 0x000000ffff4d7224 */ /* 0x100fe200028e0611 */
[----:B------:R-:W-:Y:S01]  /*7fb0*/  MOV R104, R12 ;  /* 0x0000000c00687202 */ /* 0x000fe20000000f00 */
[----:B------:R-:W-:Y:S01]  /*7fc0*/  IMAD.U32 R13, RZ, RZ, UR11 ;  /* 0x0000000bff0d7e24 */ /* 0x000fe2000f8e00ff */
[----:B------:R-:W-:Y:S01]  /*7fd0*/  IADD3 R67, P4, R16, 0xc060, RZ ;  /* 0x0000c06010437810 */ /* 0x000fe20007f9e0ff */
[----:B------:R-:W-:Y:S01]  /*7fe0*/  IMAD.U32 R13, RZ, RZ, UR4 ;  /* 0x00000004ff0d7e24 */ /* 0x000fe2000f8e00ff */
[----:B------:R-:W-:Y:S01]  /*7ff0*/  LOP3.LUT P1, RZ, R2, 0x3, RZ, 0xc0, !PT ;  /* 0x0000000302ff7812 */ /* 0x000fe2000782c0ff */
[----:B------:R-:W-:Y:S01]  /*8000*/  ULDC UR4, c[0x0][0xa88] ;  /* 0x0002a20000047ab9 */ /* 0x000fe20000000800 */
[----:B------:R-:W-:Y:S01]  /*8010*/  LOP3.LUT R70, R70, R71, RZ, 0x3c, !PT ;  /* 0x0000004746467212 */ /* 0x000fe200078e3cff */
[----:B------:R-:W-:Y:S01]  /*8020*/  IMAD.X R71, RZ, RZ, R17, P2 ;  /* 0x000000ffff477224 */ /* 0x000fe200010e0611 */
[----:B------:R-:W-:Y:S01]  /*8030*/  LOP3.LUT R66, R67, 0x380, RZ, 0xc0, !PT ;  /* 0x0000038043427812 */ /* 0x000fe200078ec0ff */
[----:B------:R-:W-:Y:S01]  /*8040*/  SHFL.IDX PT, R61, R61, R4, 0x1c1f ;  /* 0x001c1f043d3d7589 */ /* 0x000fe200000e0000 */
[----:B------:R-:W-:-:S02]  /*8050*/  MOV R106, R10 ;  /* 0x0000000a006a7202 */ /* 0x000fc40000000f00 */
[----:B------:R-:W-:Y:S01]  /*8060*/  MOV R75, R74 ;  /* 0x0000004a004b7202 */ /* 0x000fe20000000f00 */
[----:B------:R-:W-:Y:S01]  /*8070*/  SHFL.IDX PT, R127, R127, R4, 0x1c1f ;  /* 0x001c1f047f7f7589 */ /* 0x000fe200000e0000 */
[----:B------:R-:W-:Y:S02]  /*8080*/  ISETP.GE.OR P2, PT, R8, UR4, P1 ;  /* 0x0000000408007c0c */ /* 0x000fe40008f46670 */
[----:B------:R-:W-:Y:S01]  /*8090*/  MOV R77, R76 ;  /* 0x0000004c004d7202 */ /* 0x000fe20000000f00 */
[----:B------:R-:W4:Y:S01]  /*80a0*/  SHFL.IDX PT, R0, R0, R46, 0x1c1f ;  /* 0x001c1f2e00007589 */ /* 0x000f2200000e0000 */
[----:B-1----:R-:W-:Y:S02]  /*80b0*/  SEL R8, R57, R40, P0 ;  /* 0x0000002839087207 */ /* 0x002fe40000000000 */
[----:B------:R-:W-:Y:S01]  /*80c0*/  SEL R10, R40, R57, P0 ;  /* 0x00000039280a7207 */ /* 0x000fe20000000000 */
[----:B------:R-:W1:Y:S01]  /*80d0*/  SHFL.IDX PT, R74, R35, R46, 0x1c1f ;  /* 0x001c1f2e234a7589 */ /* 0x000e6200000e0000 */
[----:B------:R-:W-:-:S02]  /*80e0*/  MOV R79, R78 ;  /* 0x0000004e004f7202 */ /* 0x000fc40000000f00 */
[----:B--2---:R-:W-:Y:S01]  /*80f0*/  SEL R9, R101, R54, P0 ;  /* 0x0000003665097207 */ /* 0x004fe20000000000 */
[----:B------:R-:W-:Y:S01]  /*8100*/  SHFL.IDX PT, R63, R63, R4, 0x1c1f ;  /* 0x001c1f043f3f7589 */ /* 0x000fe200000e0000 */
[----:B------:R-:W-:Y:S01]  /*8110*/  SEL R11, R54, R101, P0 ;  /* 0x00000065360b7207 */ /* 0x000fe20000000000 */
[----:B------:R-:W-:Y:S01]  /*8120*/  BAR.SYNC.DEFER_BLOCKING 0x1, 0x100 ;  /* 0x0044000000007b1d */ /* 0x000fe20000010000 */
[----:B------:R-:W-:-:S05]  /*8130*/  SHF.R.U64 R66, R66, 0x3, RZ ;  /* 0x0000000342427819 */ /* 0x000fca00000012ff */
[----:B------:R-:W-:Y:S04]  /*8140*/  SHFL.IDX PT, R129, R129, R4, 0x1c1f ;  /* 0x001c1f0481817589 */ /* 0x000fe800000e0000 */
[----:B------:R-:W2:Y:S04]  /*8150*/  SHFL.IDX PT, R40, R5, R46, 0x1c1f ;  /* 0x001c1f2e05287589 */ /* 0x000ea800000e0000 */
[----:B------:R-:W5:Y:S04]  /*8160*/  SHFL.IDX PT, R76, R33, R46, 0x1c1f ;  /* 0x001c1f2e214c7589 */ /* 0x000f6800000e0000 */
[----:B------:R-:W-:Y:S04]  /*8170*/  SHFL.IDX PT, R65, R65, R4, 0x1c1f ;  /* 0x001c1f0441417589 */ /* 0x000fe800000e0000 */
[----:B------:R-:W-:Y:S04]  /*8180*/  SHFL.IDX PT, R131, R131, R4, 0x1c1f ;  /* 0x001c1f0483837589 */ /* 0x000fe800000e0000 */
[----:B------:R-:W5:Y:S04]  /*8190*/  SHFL.IDX PT, R54, R7, R46, 0x1c1f ;  /* 0x001c1f2e07367589 */ /* 0x000f6800000e0000 */
[----:B------:R-:W5:Y:S04]  /*81a0*/  SHFL.IDX PT, R78, R32, R46, 0x1c1f ;  /* 0x001c1f2e204e7589 */ /* 0x000f6800000e0000 */
[----:B------:R-:W-:Y:S04]  /*81b0*/  SHFL.IDX PT, R133, R133, R4, 0x1c1f ;  /* 0x001c1f0485857589 */ /* 0x000fe800000e0000 */
[----:B------:R-:W5:Y:S01]  /*81c0*/  SHFL.IDX PT, R80, R34, R46, 0x1c1f ;  /* 0x001c1f2e22507589 */ /* 0x000f6200000e0000 */
[----:B------:R-:W-:-:S03]  /*81d0*/  LOP3.LUT R66, R66, R67, RZ, 0x3c, !PT ;  /* 0x0000004342427212 */ /* 0x000fc600078e3cff */
[----:B------:R-:W-:Y:S01]  /*81e0*/  SHFL.IDX PT, R89, R89, R4, 0x1c1f ;  /* 0x001c1f0459597589 */ /* 0x000fe200000e0000 */
[----:B------:R-:W-:-:S03]  /*81f0*/  MOV R59, R58 ;  /* 0x0000003a003b7202 */ /* 0x000fc60000000f00 */
[----:B------:R-:W-:Y:S04]  /*8200*/  SHFL.IDX PT, R95, R95, R4, 0x1c1f ;  /* 0x001c1f045f5f7589 */ /* 0x000fe800000e0000 */
        /* <DEDUP_REMOVED lines=19> */
[----:B------:R-:W-:Y:S01]  /*8340*/  SHFL.IDX PT, R121, R121, R4, 0x1c1f ;  /* 0x001c1f0479797589 */ /* 0x000fe200000e0000 */
[----:B------:R-:W-:-:S03]  /*8350*/  IMAD.X R67, RZ, RZ, R17, P4 ;  /* 0x000000ffff437224 */ /* 0x000fc600020e0611 */
[----:B------:R-:W5:Y:S04]  /*8360*/  SHFL.IDX PT, R4, R15, R46, 0x1c1f ;  /* 0x001c1f2e0f047589 */ /* 0x000f6800000e0000 */
[----:B------:R-:W5:Y:S04]  /*8370*/  SHFL.IDX PT, R82, R36, R46, 0x1c1f ;  /* 0x001c1f2e24527589 */ /* 0x000f6800000e0000 */
[----:B------:R-:W5:Y:S04]  /*8380*/  SHFL.IDX PT, R20, R20, R46, 0x1c1f ;  /* 0x001c1f2e14147589 */ /* 0x000f6800000e0000 */
[----:B------:R-:W5:Y:S04]  /*8390*/  SHFL.IDX PT, R84, R37, R46, 0x1c1f ;  /* 0x001c1f2e25547589 */ /* 0x000f6800000e0000 */
[----:B------:R3:W-:Y:S04]  /*83a0*/  STSM.16.M88.4 [R110], R8 ;  /* 0x000000086e007844 */ /* 0x0007e80000000200 */
[----:B------:R-:W5:Y:S04]  /*83b0*/  SHFL.IDX PT, R56, R21, R46, 0x1c1f ;  /* 0x001c1f2e15387589 */ /* 0x000f6800000e0000 */
[----:B------:R-:W5:Y:S04]  /*83c0*/  SHFL.IDX PT, R86, R38, R46, 0x1c1f ;  /* 0x001c1f2e26567589 */ /* 0x000f6800000e0000 */
[----:B------:R4:W5:Y:S01]  /*83d0*/  SHFL.IDX PT, R58, R24, R46, 0x1c1f ;  /* 0x001c1f2e183a7589 */ /* 0x00096200000e0000 */
[----:B---3--:R-:W-:-:S03]  /*83e0*/  SEL R8, R87, R14, P0 ;  /* 0x0000000e57087207 */ /* 0x008fc60000000000 */
[----:B------:R-:W3:Y:S01]  /*83f0*/  SHFL.IDX PT, R88, R39, R46, 0x1c1f ;  /* 0x001c1f2e27587589 */ /* 0x000ee200000e0000 */
[----:B------:R-:W-:Y:S02]  /*8400*/  SEL R10, R14, R87, P0 ;  /* 0x000000570e0a7207 */ /* 0x000fe40000000000 */
[----:B------:R-:W3:Y:S01]  /*8410*/  LDC.64 R14, c[0x0][0xb78] ;  /* 0x0002de00ff0e7b82 */ /* 0x000ee20000000a00 */
[----:B------:R-:W3:Y:S01]  /*8420*/  SHFL.IDX PT, R60, R25, R46, 0x1c1f ;  /* 0x001c1f2e193c7589 */ /* 0x000ee200000e0000 */
[----:B------:R-:W-:-:S03]  /*8430*/  MOV R53, R52 ;  /* 0x0000003400357202 */ /* 0x000fc60000000f00 */
[----:B------:R-:W3:Y:S01]  /*8440*/  SHFL.IDX PT, R90, R41, R46, 0x1c1f ;  /* 0x001c1f2e295a7589 */ /* 0x000ee200000e0000 */
[----:B------:R-:W-:-:S03]  /*8450*/  MOV R52, R66 ;  /* 0x0000004200347202 */ /* 0x000fc60000000f00 */
[----:B------:R1:W3:Y:S01]  /*8460*/  SHFL.IDX PT, R62, R26, R46, 0x1c1f ;  /* 0x001c1f2e1a3e7589 */ /* 0x0002e200000e0000 */
[----:B------:R-:W-:-:S03]  /*8470*/  MOV R48, R70 ;  /* 0x0000004600307202 */ /* 0x000fc60000000f00 */
[----:B------:R2:W-:Y:S04]  /*8480*/  SHFL.IDX PT, R64, R27, R46, 0x1c1f ;  /* 0x001c1f2e1b407589 */ /* 0x0005e800000e0000 */
[----:B------:R-:W3:Y:S01]  /*8490*/  SHFL.IDX PT, R92, R42, R46, 0x1c1f ;  /* 0x001c1f2e2a5c7589 */ /* 0x000ee200000e0000 */
[----:B------:R-:W-:-:S03]  /*84a0*/  MOV R73, R72 ;  /* 0x0000004800497202 */ /* 0x000fc60000000f00 */
[----:B------:R5:W-:Y:S04]  /*84b0*/  SHFL.IDX PT, R66, R28, R46, 0x1c1f ;  /* 0x001c1f2e1c427589 */ /* 0x000be800000e0000 */
[----:B------:R-:W3:Y:S04]  /*84c0*/  SHFL.IDX PT, R94, R43, R46, 0x1c1f ;  /* 0x001c1f2e2b5e7589 */ /* 0x000ee800000e0000 */
[----:B------:R-:W-:Y:S04]  /*84d0*/  SHFL.IDX PT, R68, R29, R46, 0x1c1f ;  /* 0x001c1f2e1d447589 */ /* 0x000fe800000e0000 */
[----:B------:R-:W3:Y:S04]  /*84e0*/  SHFL.IDX PT, R96, R44, R46, 0x1c1f ;  /* 0x001c1f2e2c607589 */ /* 0x000ee800000e0000 */
[----:B------:R5:W-:Y:S04]  /*84f0*/  SHFL.IDX PT, R70, R30, R46, 0x1c1f ;  /* 0x001c1f2e1e467589 */ /* 0x000be800000e0000 */
[----:B------:R-:W3:Y:S04]  /*8500*/  SHFL.IDX PT, R98, R45, R46, 0x1c1f ;  /* 0x001c1f2e2d627589 */ /* 0x000ee800000e0000 */
[----:B------:R-:W3:Y:S04]  /*8510*/  SHFL.IDX PT, R50, R50, R46, 0x1c1f ;  /* 0x001c1f2e32327589 */ /* 0x000ee800000e0000 */
[----:B------:R5:W-:Y:S04]  /*8520*/  SHFL.IDX PT, R72, R31, R46, 0x1c1f ;  /* 0x001c1f2e1f487589 */ /* 0x000be800000e0000 */
[----:B------:R3:W3:Y:S01]  /*8530*/  SHFL.IDX PT, R100, R51, R46, 0x1c1f ;  /* 0x001c1f2e33647589 */ /* 0x0006e200000e0000 */
[----:B----4-:R-:W-:-:S02]  /*8540*/  SEL R24, R61, R0, P0 ;  /* 0x000000003d187207 */ /* 0x010fc40000000000 */
[----:B-1----:R-:W-:Y:S02]  /*8550*/  SEL R26, R0, R61, P0 ;  /* 0x0000003d001a7207 */ /* 0x002fe40000000000 */
[----:B------:R-:W-:Y:S02]  /*8560*/  SEL R25, R127, R74, P0 ;  /* 0x0000004a7f197207 */ /* 0x000fe40000000000 */
[----:B--2---:R-:W-:Y:S01]  /*8570*/  SEL R27, R74, R127, P0 ;  /* 0x0000007f4a1b7207 */ /* 0x004fe20000000000 */
[----:B------:R-:W-:Y:S01]  /*8580*/  USHF.R.S32.HI UR5, URZ, 0x1f, UR44 ;  /* 0x0000001f3f057899 */ /* 0x000fe2000801142c */
[----:B-----5:R-:W-:Y:S02]  /*8590*/  SEL R28, R63, R40, P0 ;  /* 0x000000283f1c7207 */ /* 0x020fe40000000000 */
[----:B------:R-:W-:Y:S02]  /*85a0*/  SEL R30, R40, R63, P0 ;  /* 0x0000003f281e7207 */ /* 0x000fe40000000000 */
[----:B------:R-:W-:-:S02]  /*85b0*/  SEL R29, R129, R76, P0 ;  /* 0x0000004c811d7207 */ /* 0x000fc40000000000 */
[----:B------:R-:W-:Y:S02]  /*85c0*/  SEL R31, R76, R129, P0 ;  /* 0x000000814c1f7207 */ /* 0x000fe40000000000 */
[----:B------:R-:W-:Y:S02]  /*85d0*/  SEL R32, R65, R54, P0 ;  /* 0x0000003641207207 */ /* 0x000fe40000000000 */
[----:B------:R-:W-:Y:S02]  /*85e0*/  SEL R34, R54, R65, P0 ;  /* 0x0000004136227207 */ /* 0x000fe40000000000 */
[----:B------:R-:W-:Y:S02]  /*85f0*/  SEL R33, R131, R78, P0 ;  /* 0x0000004e83217207 */ /* 0x000fe40000000000 */
[----:B------:R-:W-:Y:S01]  /*8600*/  SEL R35, R78, R131, P0 ;  /* 0x000000834e237207 */ /* 0x000fe20000000000 */
[----:B------:R-:W-:Y:S01]  /*8610*/  IMAD.U32 R12, RZ, RZ, UR10 ;  /* 0x0000000aff0c7e24 */ /* 0x000fe2000f8e00ff */
[----:B------:R-:W-:-:S02]  /*8620*/  SEL R9, R133, R80, P0 ;  /* 0x0000005085097207 */ /* 0x000fc40000000000 */
[----:B------:R-:W-:Y:S01]  /*8630*/  SEL R11, R80, R133, P0 ;  /* 0x00000085500b7207 */ /* 0x000fe20000000000 */
[----:B------:R1:W-:Y:S01]  /*8640*/  STSM.16.M88.4 [R108], R24 ;  /* 0x000000186c007844 */ /* 0x0003e20000000200 */
[----:B------:R-:W-:Y:S02]  /*8650*/  SEL R36, R89, R4, P0 ;  /* 0x0000000459247207 */ /* 0x000fe40000000000 */
[----:B------:R-:W-:Y:S01]  /*8660*/  SEL R38, R4, R89, P0 ;  /* 0x0000005904267207 */ /* 0x000fe20000000000 */
[----:B------:R-:W-:Y:S01]  /*8670*/  STSM.16.M88.4 [R106], R28 ;  /* 0x0000001c6a007844 */ /* 0x000fe20000000200 */
[----:B------:R-:W-:Y:S02]  /*8680*/  SEL R37, R135, R82, P0 ;  /* 0x0000005287257207 */ /* 0x000fe40000000000 */
[----:B------:R-:W-:Y:S01]  /*8690*/  SEL R39, R82, R135, P0 ;  /* 0x0000008752277207 */ /* 0x000fe20000000000 */
[----:B------:R-:W-:Y:S01]  /*86a0*/  STSM.16.M88.4 [R104], R32 ;  /* 0x0000002068007844 */ /* 0x000fe20000000200 */
[----:B------:R-:W-:-:S02]  /*86b0*/  SEL R40, R95, R20, P0 ;  /* 0x000000145f287207 */ /* 0x000fc40000000000 */
[----:B------:R-:W-:Y:S02]  /*86c0*/  SEL R42, R20, R95, P0 ;  /* 0x0000005f142a7207 */ /* 0x000fe40000000000 */
[----:B------:R-:W-:Y:S02]  /*86d0*/  SEL R41, R137, R84, P0 ;  /* 0x0000005489297207 */ /* 0x000fe40000000000 */
[----:B------:R-:W-:Y:S01]  /*86e0*/  SEL R43, R84, R137, P0 ;  /* 0x00000089542b7207 */ /* 0x000fe20000000000 */
[----:B------:R2:W-:Y:S01]  /*86f0*/  STSM.16.M88.4 [R102], R8 ;  /* 0x0000000866007844 */ /* 0x0005e20000000200 */
[----:B------:R-:W-:Y:S01]  /*8700*/  SEL R44, R97, R56, P0 ;  /* 0x00000038612c7207 */ /* 0x000fe20000000000 */
[----:B---3--:R-:W-:Y:S01]  /*8710*/  IMAD R0, R14, UR5, RZ ;  /* 0x000000050e007c24 */ /* 0x008fe2000f8e02ff */
[----:B------:R-:W-:Y:S01]  /*8720*/  SEL R46, R56, R97, P0 ;  /* 0x00000061382e7207 */ /* 0x000fe20000000000 */
[----:B------:R-:W-:Y:S01]  /*8730*/  IMAD.WIDE.U32 R12, R14, UR44, R12 ;  /* 0x0000002c0e0c7c25 */ /* 0x000fe2000f8e000c */
[----:B------:R-:W-:-:S02]  /*8740*/  SEL R45, R139, R86, P0 ;  /* 0x000000568b2d7207 */ /* 0x000fc40000000000 */
[----:B------:R-:W-:Y:S02]  /*8750*/  SEL R47, R86, R139, P0 ;  /* 0x0000008b562f7207 */ /* 0x000fe40000000000 */
[----:B-1----:R-:W-:Y:S02]  /*8760*/  SEL R24, R103, R58, P0 ;  /* 0x0000003a67187207 */ /* 0x002fe40000000000 */
[----:B------:R-:W-:Y:S02]  /*8770*/  SEL R26, R58, R103, P0 ;  /* 0x000000673a1a7207 */ /* 0x000fe40000000000 */
[----:B------:R-:W-:Y:S02]  /*8780*/  SEL R25, R141, R88, P0 ;  /* 0x000000588d197207 */ /* 0x000fe40000000000 */
[----:B------:R-:W-:Y:S01]  /*8790*/  SEL R27, R88, R141, P0 ;  /* 0x0000008d581b7207 */ /* 0x000fe20000000000 */
[----:B------:R-:W-:Y:S01]  /*87a0*/  STSM.16.M88.4 [R81], R36 ;  /* 0x0000002451007844 */ /* 0x000fe20000000200 */
[----:B--2---:R-:W-:-:S02]  /*87b0*/  SEL R8, R105, R60, P0 ;  /* 0x0000003c69087207 */ /* 0x004fc40000000000 */
[----:B------:R-:W-:Y:S02]  /*87c0*/  SEL R10, R60, R105, P0 ;  /* 0x000000693c0a7207 */ /* 0x000fe40000000000 */
[----:B------:R-:W-:Y:S02]  /*87d0*/  SEL R9, R83, R90, P0 ;  /* 0x0000005a53097207 */ /* 0x000fe40000000000 */
[----:B------:R-:W-:Y:S01]  /*87e0*/  SEL R11, R90, R83, P0 ;  /* 0x000000535a0b7207 */ /* 0x000fe20000000000 */
[----:B------:R-:W-:Y:S01]  /*87f0*/  STSM.16.M88.4 [R53], R40 ;  /* 0x0000002835007844 */ /* 0x000fe20000000200 */
[----:B------:R-:W-:Y:S01]  /*8800*/  IMAD R4, R15, UR44, R0 ;  /* 0x0000002c0f047c24 */ /* 0x000fe2000f8e0200 */
[----:B------:R-:W-:Y:S02]  /*8810*/  SEL R60, R111, R62, P0 ;  /* 0x0000003e6f3c7207 */ /* 0x000fe40000000000 */
[----:B------:R-:W-:Y:S01]  /*8820*/  STSM.16.M88.4 [R55], R44 ;  /* 0x0000002c37007844 */ /* 0x000fe20000000200 */
[----:B------:R-:W-:-:S02]  /*8830*/  SEL R62, R62, R111, P0 ;  /* 0x0000006f3e3e7207 */ /* 0x000fc40000000000 */
[----:B------:R-:W-:Y:S01]  /*8840*/  SEL R61, R91, R92, P0 ;  /* 0x0000005c5b3d7207 */ /* 0x000fe20000000000 */
[----:B------:R-:W-:Y:S01]  /*8850*/  STSM.16.M88.4 [R59], R24 ;  /* 0x000000183b007844 */ /* 0x000fe20000000200 */
[----:B------:R-:W-:Y:S02]  /*8860*/  SEL R63, R92, R91, P0 ;  /* 0x0000005b5c3f7207 */ /* 0x000fe40000000000 */
[----:B------:R-:W-:Y:S01]  /*8870*/  SEL R28, R115, R64, P0 ;  /* 0x00000040731c7207 */ /* 0x000fe20000000000 */
[----:B------:R1:W-:Y:S01]  /*8880*/  STSM.16.M88.4 [R79], R8 ;  /* 0x000000084f007844 */ /* 0x0003e20000000200 */
[----:B------:R-:W-:Y:S02]  /*8890*/  SEL R30, R64, R115, P0 ;  /* 0x00000073401e7207 */ /* 0x000fe40000000000 */
[----:B------:R-:W-:Y:S02]  /*88a0*/  SHF.R.S32.HI R5, RZ, 0x1f, R69 ;  /* 0x0000001fff057819 */ /* 0x000fe40000011445 */
[----:B------:R-:W-:-:S02]  /*88b0*/  IADD3 R0, P3, R69, R12, RZ ;  /* 0x0000000c45007210 */ /* 0x000fc40007f7e0ff */
[----:B------:R-:W-:Y:S02]  /*88c0*/  SEL R29, R99, R94, P0 ;  /* 0x0000005e631d7207 */ /* 0x000fe40000000000 */
[----:B------:R-:W-:Y:S02]  /*88d0*/  SEL R31, R94, R99, P0 ;  /* 0x000000635e1f7207 */ /* 0x000fe40000000000 */
[----:B------:R-:W-:Y:S02]  /*88e0*/  SEL R64, R119, R66, P0 ;  /* 0x0000004277407207 */ /* 0x000fe40000000000 */
[----:B------:R-:W-:Y:S02]  /*88f0*/  SEL R66, R66, R119, P0 ;  /* 0x0000007742427207 */ /* 0x000fe40000000000 */
[----:B------:R-:W-:Y:S02]  /*8900*/  SEL R65, R107, R96, P0 ;  /* 0x000000606b417207 */ /* 0x000fe40000000000 */
[----:B------:R-:W-:-:S02]  /*8910*/  SEL R67, R96, R107, P0 ;  /* 0x0000006b60437207 */ /* 0x000fc40000000000 */
[----:B-1----:R-:W-:Y:S02]  /*8920*/  SEL R8, R123, R68, P0 ;  /* 0x000000447b087207 */ /* 0x002fe40000000000 */
[----:B------:R-:W-:Y:S02]  /*8930*/  SEL R10, R68, R123, P0 ;  /* 0x0000007b440a7207 */ /* 0x000fe40000000000 */
[----:B------:R-:W-:Y:S02]  /*8940*/  ISETP.GE.OR P1, PT, R69, UR4, P1 ;  /* 0x0000000445007c0c */ /* 0x000fe40008f26670 */
[----:B------:R-:W-:Y:S02]  /*8950*/  SEL R9, R113, R98, P0 ;  /* 0x0000006271097207 */ /* 0x000fe40000000000 */
[----:B------:R-:W-:Y:S01]  /*8960*/  SEL R11, R98, R113, P0 ;  /* 0x00000071620b7207 */ /* 0x000fe20000000000 */
[----:B------:R-:W-:Y:S01]  /*8970*/  STSM.16.M88.4 [R77], R60 ;  /* 0x0000003c4d007844 */ /* 0x000fe20000000200 */
[----:B------:R-:W-:Y:S01]  /*8980*/  SEL R68, R85, R70, P0 ;  /* 0x0000004655447207 */ /* 0x000fe20000000000 */
[----:B------:R-:W-:Y:S01]  /*8990*/  ULDC.64 UR4, c[0x0][0xb40] ;  /* 0x0002d00000047ab9 */ /* 0x000fe20000000a00 */
[----:B------:R-:W-:-:S02]  /*89a0*/  IADD3.X R5, R5, R13, R4, P3, !PT ;  /* 0x0000000d05057210 */ /* 0x000fc40001ffe404 */
[----:B------:R-:W-:Y:S02]  /*89b0*/  SEL R70, R70, R85, P0 ;  /* 0x0000005546467207 */ /* 0x000fe40000000000 */
[----:B------:R-:W-:Y:S02]  /*89c0*/  SEL R69, R117, R50, P0 ;  /* 0x0000003275457207 */ /* 0x000fe40000000000 */
[----:B------:R-:W-:Y:S01]  /*89d0*/  SEL R71, R50, R117, P0 ;  /* 0x0000007532477207 */ /* 0x000fe20000000000 */
[----:B------:R-:W-:Y:S01]  /*89e0*/  STSM.16.M88.4 [R75], R28 ;  /* 0x0000001c4b007844 */ /* 0x000fe20000000200 */
[----:B------:R-:W-:Y:S02]  /*89f0*/  SEL R13, R121, R100, P0 ;  /* 0x00000064790d7207 */ /* 0x000fe40000000000 */
[----:B------:R-:W-:Y:S02]  /*8a00*/  SEL R15, R100, R121, P0 ;  /* 0x00000079640f7207 */ /* 0x000fe40000000000 */
[----:B------:R-:W-:-:S02]  /*8a10*/  SEL R12, R93, R72, P0 ;  /* 0x000000485d0c7207 */ /* 0x000fc40000000000 */
[----:B------:R-:W-:Y:S01]  /*8a20*/  SEL R14, R72, R93, P0 ;  /* 0x0000005d480e7207 */ /* 0x000fe20000000000 */
[----:B------:R-:W-:Y:S04]  /*8a30*/  STSM.16.M88.4 [R73], R64 ;  /* 0x0000004049007844 */ /* 0x000fe80000000200 */
[----:B------:R-:W-:Y:S01]  /*8a40*/  STSM.16.M88.4 [R48], R8 ;  /* 0x0000000830007844 */ /* 0x000fe20000000200 */
[----:B------:R-:W-:-:S03]  /*8a50*/  LEA R4, P3, R0, UR4, 0x2 ;  /* 0x0000000400047c11 */ /* 0x000fc6000f8610ff */
[----:B------:R-:W-:Y:S04]  /*8a60*/  STSM.16.M88.4 [R49], R68 ;  /* 0x0000004431007844 */ /* 0x000fe80000000200 */
[----:B------:R-:W-:Y:S01]  /*8a70*/  STSM.16.M88.4 [R52], R12 ;  /* 0x0000000c34007844 */ /* 0x000fe20000000200 */
[----:B------:R1:W-:Y:S06]  /*8a80*/  MEMBAR.ALL.CTA ;  /* 0x0000000000007992 */ /* 0x0003ec0000008000 */
[----:B-1----:R-:W1:Y:S01]  /*8a90*/  FENCE.VIEW.ASYNC.S ;  /* 0x00000000000073c6 */ /* 0x002e620000000000 */
[----:B------:R-:W-:-:S03]  /*8aa0*/  LEA.HI.X R5, R0, UR5, R5, 0x2, P3 ;  /* 0x0000000500057c11 */ /* 0x000fc600098f1405 */
[----:B-1----:R-:W1:Y:S01]  /*8ab0*/  SHFL.IDX PT, R0, R22, RZ, 0x1f ;  /* 0x00001fff16007589 */ /* 0x002e6200000e0000 */
[----:B------:R-:W-:Y:S01]  /*8ac0*/  ULDC UR4, c[0x0][0xc] ;  /* 0x0000030000047ab9 */ /* 0x000fe20000000800 */
[----:B------:R-:W-:Y:S06]  /*8ad0*/  BAR.ARV 0x1, 0x120 ;  /* 0x0044800000007b1d */ /* 0x000fec0000002000 */
[----:B------:R2:W-:Y:S04]  /*8ae0*/  @!P1 STG.E desc[UR50][R4.64], R6 ;  /* 0x0000000604009986 */ /* 0x0005e8000c101932 */
[----:B------:R2:W-:Y:S01]  /*8af0*/  @!P2 STG.E desc[UR50][R4.64+0x20], R3 ;  /* 0x000020030400a986 */ /* 0x0005e2000c101932 */
[----:B-1----:R-:W-:Y:S01]  /*8b00*/  ISETP.NE.AND P0, PT, R0, 0x7, PT ;  /* 0x000000070000780c */ /* 0x002fe20003f05270 */
[----:B------:R-:W-:-:S12]  /*8b10*/  UIADD3 UR48, UR4, UR48, URZ ;  /* 0x0000003004307290 */ /* 0x000fd8000fffe03f */
[----:B--2---:R-:W-:Y:S05]  /*8b20*/  @P0 BRA `(.L_x_31) ;  /* 0x00000000007c0947 */ /* 0x004fea0003800000 */
[----:B------:R-:W-:Y:S01]  /*8b30*/  BAR.SYNC.DEFER_BLOCKING 0x1, 0x120 ;  /* 0x0044800000007b1d */ /* 0x000fe20000010000 */
[----:B------:R-:W-:-:S05]  /*8b40*/  ELECT P0, URZ, PT ;  /* 0x00000000003f782f */ /* 0x000fca0003800000 */
[----:B------:R-:W-:Y:S08]  /*8b50*/  BSSY B0, `(.L_x_31) ;  /* 0x000001c000007945 */ /* 0x000ff00003800000 */
[----:B------:R-:W-:Y:S05]  /*8b60*/  @!P0 BRA `(.L_x_32) ;  /* 0x0000000000688947 */ /* 0x000fea0003800000 */
[----:B------:R-:W-:Y:S02]  /*8b70*/  UIADD3 UR4, UP0, UR54, 0x9f0, URZ ;  /* 0x000009f036047890 */ /* 0x000fe4000ff1e03f */
[----:B------:R-:W-:Y:S02]  /*8b80*/  UIADD3 UR6, UR38, 0x4000, URZ ;  /* 0x0000400026067890 */ /* 0x000fe4000fffe03f */
[----:B------:R-:W-:Y:S02]  /*8b90*/  UIADD3.X UR5, URZ, UR55, URZ, UP0, !UPT ;  /* 0x000000373f057290 */ /* 0x000fe400087fe43f */
[----:B------:R-:W-:Y:S01]  /*8ba0*/  UIADD3 UR8, UR38, 0x8000, URZ ;  /* 0x0000800026087890 */ /* 0x000fe2000fffe03f */
[----:B------:R-:W-:Y:S01]  /*8bb0*/  UMOV UR41, URZ ;  /* 0x0000003f00297c82 */ /* 0x000fe20008000000 */
[----:B------:R-:W-:Y:S01]  /*8bc0*/  UMOV UR45, URZ ;  /* 0x0000003f002d7c82 */ /* 0x000fe20008000000 */
[----:B------:R-:W-:Y:S01]  /*8bd0*/  UMOV UR40, UR38 ;  /* 0x0000002600287c82 */ /* 0x000fe20008000000 */
[----:B------:R-:W-:Y:S01]  /*8be0*/  UMOV UR7, 0x40 ;  /* 0x0000004000077882 */ /* 0x000fe20000000000 */
[----:B------:R-:W-:-:S02]  /*8bf0*/  UIADD3 UR9, UR38, 0xc000, URZ ;  /* 0x0000c00026097890 */ /* 0x000fc4000fffe03f */
[----:B------:R1:W-:Y:S02]  /*8c00*/  UTMASTG.5D [UR40], [UR4] ;  /* 0x00000028040073b5 */ /* 0x0003e40008020000 */
[----:B-1----:R-:W-:Y:S01]  /*8c10*/  UMOV UR40, UR6 ;  /* 0x0000000600287c82 */ /* 0x002fe20008000000 */
[----:B------:R-:W-:Y:S01]  /*8c20*/  UMOV UR41, UR7 ;  /* 0x0000000700297c82 */ /* 0x000fe20008000000 */
[----:B------:R-:W-:Y:S01]  /*8c30*/  UMOV UR6, 0x80 ;  /* 0x0000008000067882 */ /* 0x000fe20000000000 */
[----:B------:R1:W-:Y:S02]  /*8c40*/  UTMASTG.5D [UR40], [UR4] ;  /* 0x00000028040073b5 */ /* 0x0003e40008020000 */
[----:B-1----:R-:W-:Y:S01]  /*8c50*/  UMOV UR40, UR8 ;  /* 0x0000000800287c82 */ /* 0x002fe20008000000 */
[----:B------:R-:W-:Y:S01]  /*8c60*/  UMOV UR41, UR6 ;  /* 0x0000000600297c82 */ /* 0x000fe20008000000 */
[----:B------:R-:W-:Y:S01]  /*8c70*/  UMOV UR6, 0xc0 ;  /* 0x000000c000067882 */ /* 0x000fe20000000000 */
[----:B------:R1:W-:Y:S02]  /*8c80*/  UTMASTG.5D [UR40], [UR4] ;  /* 0x00000028040073b5 */ /* 0x0003e40008020000 */
[----:B-1----:R-:W-:Y:S01]  /*8c90*/  UMOV UR40, UR9 ;  /* 0x0000000900287c82 */ /* 0x002fe20008000000 */
[----:B------:R-:W-:Y:S01]  /*8ca0*/  UMOV UR41, UR6 ;  /* 0x0000000600297c82 */ /* 0x000fe20008000000 */
[----:B------:R-:W-:Y:S01]  /*8cb0*/  UIADD3 UR6, UR38, 0x38820, URZ ;  /* 0x0003882026067890 */ /* 0x000fe2000fffe03f */
[----:B------:R1:W-:Y:S03]  /*8cc0*/  UTMASTG.5D [UR40], [UR4] ;  /* 0x00000028040073b5 */ /* 0x0003e60008020000 */
[----:B------:R-:W-:Y:S01]  /*8cd0*/  UPRMT UR6, URZ, 0x654, UR6 ;  /* 0x000006543f067896 */ /* 0x000fe20008000006 */
[----:B------:R0:W-:Y:S01]  /*8ce0*/  UTMACMDFLUSH ;  /* 0x00000000000079b7 */ /* 0x0001e20000000000 */
[----:B------:R-:W-:-:S07]  /*8cf0*/  DEPBAR.LE SB0, 0x0 ;  /* 0x000080000000791a */ /* 0x000fce0000000000 */
[----:B-1----:R-:W-:Y:S03]  /*8d00*/  SYNCS.ARRIVE.TRANS64.RED.A1T0 RZ, [UR6], RZ ;  /* 0x000000ffffff79a7 */ /* 0x002fe60008100406 */
.L_x_32:
[----:B------:R-:W-:Y:S05]  /*8d10*/  BSYNC B0 ;  /* 0x0000000000007941 */ /* 0x000fea0003800000 */
.L_x_31:
[----:B------:R-:W1:Y:S01]  /*8d20*/  LDC R0, c[0x0][0xda4] ;  /* 0x00036900ff007b82 */ /* 0x000e620000000800 */
[----:B------:R-:W-:Y:S02]  /*8d30*/  UIADD3 UR52, UR52, 0x1, URZ ;  /* 0x0000000134347890 */ /* 0x000fe4000fffe03f */
[----:B------:R-:W-:Y:S02]  /*8d40*/  UIADD3 UR39, UR39, 0x1, URZ ;  /* 0x0000000127277890 */ /* 0x000fe4000fffe03f */
[----:B------:R-:W-:-:S04]  /*8d50*/  UISETP.NE.AND UP0, UPT, UR52, 0x2, UPT ;  /* 0x000000023400788c */ /* 0x000fc8000bf05270 */
[----:B------:R-:W-:Y:S02]  /*8d60*/  USEL UR4, URZ, 0x1, UP0 ;  /* 0x000000013f047887 */ /* 0x000fe40008000000 */
[----:B------:R-:W-:Y:S02]  /*8d70*/  USEL UR52, UR52, URZ, UP0 ;  /* 0x0000003f34347287 */ /* 0x000fe40008000000 */
[----:B------:R-:W-:Y:S01]  /*8d80*/  ULOP3.LUT UR36, UR36, UR4, URZ, 0x3c, !UPT ;  /* 0x0000000424247292 */ /* 0x000fe2000f8e3c3f */
[----:B-1----:R-:W-:-:S13]  /*8d90*/  ISETP.LE.AND P0, PT, R0, UR48, PT ;  /* 0x0000003000007c0c */ /* 0x002fda000bf03270 */
[----:B------:R-:W-:Y:S05]  /*8da0*/  @!P0 BRA `(.L_x_33) ;  /* 0xffffff7c00f48947 */ /* 0x000fea000383ffff */
[----:B------:R-:W-:Y:S05]  /*8db0*/  EXIT ;  /* 0x000000000000794d */ /* 0x000fea0003800000 */
.L_x_7:
[----:B------:R-:W-:-:S08]  /*8dc0*/  NOP ;  /* 0x0000000000007918 */ /* 0x000fd00000000000 */
[----:B------:R-:W1:-:S00]  /*8dd0*/  USETMAXREG.DEALLOC.CTAPOOL 0x18 ;  /* 0x00000018000079c8 */ /* 0x000e4000080e0500 */
[----:B------:R-:W2:Y:S01]  /*8de0*/  S2UR UR49, SR_CTAID.X ;  /* 0x00000000003179c3 */ /* 0x000ea20000002500 */
[----:B-1----:R-:W-:Y:S01]  /*8df0*/  IMAD.MOV.U32 R0, RZ, RZ, 0x1 ;  /* 0x00000001ff007424 */ /* 0x002fe200078e00ff */
[----:B------:R1:W-:Y:S01]  /*8e00*/  STL [R1+0xc], RZ ;  /* 0x00000cff01007387 */ /* 0x0003e20000100800 */
[----:B------:R-:W-:-:S03]  /*8e10*/  UMOV UR47, 0x1 ;  /* 0x00000001002f7882 */ /* 0x000fc60000000000 */
[----:B------:R1:W-:Y:S02]  /*8e20*/  STL [R1+0x14], R0 ;  /* 0x0000140001007387 */ /* 0x0003e40000100800 */
[----:B------:R-:W2:Y:S02]  /*8e30*/  LDC R2, c[0x0][0xda4] ;  /* 0x00036900ff027b82 */ /* 0x000ea40000000800 */
[----:B--2---:R-:W-:-:S13]  /*8e40*/  ISETP.LE.AND P0, PT, R2, UR49, PT ;  /* 0x0000003102007c0c */ /* 0x004fda000bf03270 */
[----:B-1----:R-:W-:Y:S05]  /*8e50*/  @P0 BRA `(.L_x_34) ;  /* 0x0000003400240947 */ /* 0x002fea0003800000 */
[----:B------:R-:W1:Y:S01]  /*8e60*/  S2R R8, SR_TID.X ;  /* 0x0000000000087919 */ /* 0x000e620000002100 */
[----:B------:R-:W-:Y:S01]  /*8e70*/  ULDC.64 UR52, c[0x0][0x198] ;  /* 0x0000660000347ab9 */ /* 0x000fe20000000a00 */
[----:B------:R-:W-:Y:S01]  /*8e80*/  ULOP3.LUT UR43, UR46, 0x1, URZ, 0xfc, !UPT ;  /* 0x000000012e2b7892 */ /* 0x000fe2000f8efc3f */
[----:B------:R-:W2:Y:S01]  /*8e90*/  S2R R3, SR_TID.X ;  /* 0x0000000000037919 */ /* 0x000ea20000002100 */
[----:B------:R-:W-:Y:S01]  /*8ea0*/  ULOP3.LUT UR48, UR46, 0x2, URZ, 0xfc, !UPT ;  /* 0x000000022e307892 */ /* 0x000fe2000f8efc3f */
[----:B------:R-:W-:Y:S01]  /*8eb0*/  ULDC UR44, c[0x0][0xc] ;  /* 0x00000300002c7ab9 */ /* 0x000fe20000000800 */
[----:B------:R-:W-:Y:S01]  /*8ec0*/  UMOV UR47, URZ ;  /* 0x0000003f002f7c82 */ /* 0x000fe20008000000 */
[C---:B-1----:R-:W-:Y:S01]  /*8ed0*/  IMAD.SHL.U32 R0, R8.reuse, 0x80, RZ ;  /* 0x0000008008007824 */ /* 0x042fe200078e00ff */
[C---:B------:R-:W-:Y:S01]  /*8ee0*/  R2P PR, R8.reuse, 0x6 ;  /* 0x0000000608007804 */ /* 0x040fe20000000000 */
[----:B------:R-:W-:Y:S01]  /*8ef0*/  IMAD.SHL.U32 R4, R8, 0x10, RZ ;  /* 0x0000001008047824 */ /* 0x000fe200078e00ff */
[----:B--2---:R-:W-:-:S02]  /*8f00*/  LOP3.LUT R3, R3, 0x7f, RZ, 0xc0, !PT ;  /* 0x0000007f03037812 */ /* 0x004fc400078ec0ff */
[----:B------:R-:W-:Y:S02]  /*8f10*/  LOP3.LUT R2, R0, 0x380, RZ, 0xc0, !PT ;  /* 0x0000038000027812 */ /* 0x000fe400078ec0ff */
[----:B------:R-:W-:Y:S02]  /*8f20*/  SHF.R.U32.HI R3, RZ, 0x5, R3 ;  /* 0x00000005ff037819 */ /* 0x000fe40000011603 */
[----:B------:R-:W-:-:S03]  /*8f30*/  LOP3.LUT R5, R4, 0x70, RZ, 0xc0, !PT ;  /* 0x0000007004057812 */ /* 0x000fc600078ec0ff */
[----:B------:R-:W-:Y:S01]  /*8f40*/  IMAD R4, R3, 0x10, R2 ;  /* 0x0000001003047824 */ /* 0x000fe200078e0202 */
[----:B------:R-:W-:-:S04]  /*8f50*/  LOP3.LUT R2, R2, 0x10, R8, 0xf8, !PT ;  /* 0x0000001002027812 */ /* 0x000fc800078ef808 */
[-C--:B------:R-:W-:Y:S02]  /*8f60*/  LOP3.LUT R7, R4, R5.reuse, RZ, 0x3c, !PT ;  /* 0x0000000504077212 */ /* 0x080fe400078e3cff */
[----:B------:R-:W-:Y:S02]  /*8f70*/  LOP3.LUT R5, R2, R5, RZ, 0x3c, !PT ;  /* 0x0000000502057212 */ /* 0x000fe400078e3cff */
[----:B------:R-:W-:Y:S02]  /*8f80*/  LOP3.LUT R2, R0, 0x400, RZ, 0xc0, !PT ;  /* 0x0000040000027812 */ /* 0x000fe400078ec0ff */
[----:B------:R-:W-:-:S03]  /*8f90*/  LOP3.LUT R6, R7, 0xc00, R0, 0xf8, !PT ;  /* 0x00000c0007067812 */ /* 0x000fc600078ef800 */
[----:B------:R-:W-:-:S04]  /*8fa0*/  IMAD R2, R3, 0x800, R2 ;  /* 0x0000080003027824 */ /* 0x000fc800078e0202 */
[----:B------:R-:W-:Y:S02]  /*8fb0*/  IMAD.IADD R0, R2, 0x1, R5 ;  /* 0x0000000102007824 */ /* 0x000fe400078e0205 */
[----:B------:R-:W-:Y:S02]  /*8fc0*/  IMAD.MOV.U32 R2, RZ, RZ, 0x20 ;  /* 0x00000020ff027424 */ /* 0x000fe400078e00ff */
[----:B------:R-:W-:Y:S01]  /*8fd0*/  IMAD.MOV.U32 R5, RZ, RZ, 0x1 ;  /* 0x00000001ff057424 */ /* 0x000fe200078e00ff */
[----:B------:R1:W-:Y:S02]  /*8fe0*/  STL [R1+0x10], R0 ;  /* 0x0000100001007387 */ /* 0x0003e40000100800 */
[----:B------:R-:W-:Y:S02]  /*8ff0*/  SEL R4, R2, 0xffffffe0, !P1 ;  /* 0xffffffe002047807 */ /* 0x000fe40004800000 */
[----:B------:R2:W-:Y:S04]  /*9000*/  STL [R1], R6 ;  /* 0x0000000601007387 */ /* 0x0005e80000100800 */
[----:B------:R2:W-:Y:S01]  /*9010*/  STL [R1+0xc], RZ ;  /* 0x00000cff01007387 */ /* 0x0005e20000100800 */
[----:B-1----:R-:W-:-:S05]  /*9020*/  IMAD.MOV.U32 R0, RZ, RZ, 0x40 ;  /* 0x00000040ff007424 */ /* 0x002fca00078e00ff */
[----:B------:R-:W-:-:S05]  /*9030*/  SEL R3, R0, 0xffffffc0, !P2 ;  /* 0xffffffc000037807 */ /* 0x000fca0005000000 */
[C---:B------:R-:W-:Y:S01]  /*9040*/  IMAD.IADD R2, R3.reuse, 0x1, R4 ;  /* 0x0000000103027824 */ /* 0x040fe200078e0204 */
[----:B------:R2:W-:Y:S01]  /*9050*/  STL [R1+0x20], R3 ;  /* 0x0000200301007387 */ /* 0x0005e20000100800 */
[----:B------:R-:W-:-:S03]  /*9060*/  IMAD.IADD R0, R3, 0x1, R6 ;  /* 0x0000000103007824 */ /* 0x000fc600078e0206 */
[----:B------:R2:W-:Y:S04]  /*9070*/  STL [R1+0x24], R4 ;  /* 0x0000240401007387 */ /* 0x0005e80000100800 */
[----:B------:R2:W-:Y:S04]  /*9080*/  STL [R1+0x14], R5 ;  /* 0x0000140501007387 */ /* 0x0005e80000100800 */
[----:B------:R2:W-:Y:S04]  /*9090*/  STL [R1+0x28], R2 ;  /* 0x0000280201007387 */ /* 0x0005e80000100800 */
[----:B------:R2:W-:Y:S02]  /*90a0*/  STL [R1+0x2c], R0 ;  /* 0x00002c0001007387 */ /* 0x0005e40000100800 */
.L_x_78:
[----:B-1----:R-:W1:Y:S01]  /*90b0*/  S2UR UR8, SR_CgaCtaId ;  /* 0x00000000000879c3 */ /* 0x002e620000008800 */
[----:B------:R-:W-:Y:S01]  /*90c0*/  ULDC UR4, c[0x0][0xda8] ;  /* 0x00036a0000047ab9 */ /* 0x000fe20000000800 */
[----:B------:R-:W-:Y:S01]  /*90d0*/  ULDC.64 UR6, c[0x0][0x3f8] ;  /* 0x0000fe0000067ab9 */ /* 0x000fe20000000a00 */
[----:B------:R-:W-:Y:S02]  /*90e0*/  UISETP.NE.AND UP1, UPT, UR4, 0x1, UPT ;  /* 0x000000010400788c */ /* 0x000fe4000bf25270 */
[----:B------:R-:W-:Y:S01]  /*90f0*/  UISETP.NE.U32.AND UP0, UPT, UR6, URZ, UPT ;  /* 0x0000003f0600728c */ /* 0x000fe2000bf05070 */
[----:B------:R-:W-:Y:S02]  /*9100*/  UMOV UR40, 0x400 ;  /* 0x0000040000287882 */ /* 0x000fe40000000000 */
[----:B------:R-:W-:Y:S01]  /*9110*/  ULDC UR6, c[0x0][0xdb4] ;  /* 0x00036d0000067ab9 */ /* 0x000fe20000000800 */
[----:B------:R-:W-:Y:S02]  /*9120*/  UISETP.NE.AND.EX UP0, UPT, UR7, URZ, UPT, UP0 ;  /* 0x0000003f0700728c */ /* 0x000fe4000bf05300 */
[----:B------:R-:W-:Y:S01]  /*9130*/  UISETP.NE.AND UP2, UPT, UR6, 0x1, UPT ;  /* 0x000000010600788c */ /* 0x000fe2000bf45270 */
[----:B------:R-:W-:-:S02]  /*9140*/  ULDC UR7, c[0x0][0x404] ;  /* 0x0001010000077ab9 */ /* 0x000fc40000000800 */
[----:B------:R-:W-:Y:S01]  /*9150*/  @UP1 ULDC UR4, c[0x0][0xdac] ;  /* 0x00036b0000041ab9 */ /* 0x000fe20000000800 */
[----:B------:R-:W-:Y:S02]  /*9160*/  USEL UR7, UR7, 0x1, UP0 ;  /* 0x0000000107077887 */ /* 0x000fe40008000000 */
[----:B------:R-:W-:Y:S02]  /*9170*/  UIMAD.WIDE.U32 UR4, UR49, UR4, URZ ;  /* 0x00000004310472a5 */ /* 0x000fe4000f8e003f */
[----:B------:R-:W-:Y:S01]  /*9180*/  UMOV UR45, UR49 ;  /* 0x00000031002d7c82 */ /* 0x000fe20008000000 */
[----:B------:R-:W-:Y:S02]  /*9190*/  ULDC UR42, c[0x0][0x2e0] ;  /* 0x0000b800002a7ab9 */ /* 0x000fe40000000800 */
[----:B------:R-:W-:Y:S02]  /*91a0*/  UIMAD UR42, UR7, UR42, URZ ;  /* 0x0000002a072a72a4 */ /* 0x000fe4000f8e023f */
[----:B-1----:R-:W-:-:S02]  /*91b0*/  ULEA UR40, UR8, UR40, 0x18 ;  /* 0x0000002808287291 */ /* 0x002fc4000f8ec03f */
[----:B------:R-:W-:Y:S02]  /*91c0*/  UIADD3 UR41, UR42, 0x7f, URZ ;  /* 0x0000007f2a297890 */ /* 0x000fe4000fffe03f */
[----:B------:R-:W-:Y:S01]  /*91d0*/  UIADD3 UR10, UR40, 0x28400, URZ ;  /* 0x00028400280a7890 */ /* 0x000fe2000fffe03f */
[----:B------:R-:W-:-:S03]  /*91e0*/  @UP1 ULDC UR8, c[0x0][0xdb0] ;  /* 0x00036c0000081ab9 */ /* 0x000fc60000000800 */
[----:B------:R-:W-:Y:S02]  /*91f0*/  ULOP3.LUT UP0, URZ, UR10, 0x3ff, URZ, 0xc0, !UPT ;  /* 0x000003ff0a3f7892 */ /* 0x000fe4000f80c03f */
[----:B------:R-:W-:-:S03]  /*9200*/  @UP1 USHF.R.U32.HI UR45, URZ, UR8, UR5 ;  /* 0x000000083f2d1299 */ /* 0x000fc60008011605 */
[----:B------:R-:W-:Y:S01]  /*9210*/  @UP2 ULDC.64 UR8, c[0x0][0xdb8] ;  /* 0x00036e0000082ab9 */ /* 0x000fe20000000a00 */
[----:B------:R-:W-:Y:S01]  /*9220*/  PLOP3.LUT P0, PT, PT, PT, UP0, 0x80, 0x0 ;  /* 0x000000000000781c */ /* 0x000fe20003f0f008 */
[----:B------:R-:W-:Y:S02]  /*9230*/  UIMAD.WIDE.U32 UR4, UR45, UR8, URZ ;  /* 0x000000082d0472a5 */ /* 0x000fe4000f8e003f */
[----:B------:R-:W-:Y:S01]  /*9240*/  UMOV UR39, UR45 ;  /* 0x0000002d00277c82 */ /* 0x000fe20008000000 */
[----:B------:R-:W-:Y:S02]  /*9250*/  USHF.R.S32.HI UR4, URZ, 0x1f, UR41 ;  /* 0x0000001f3f047899 */ /* 0x000fe40008011429 */
[----:B------:R-:W-:Y:S02]  /*9260*/  @UP2 USHF.R.U32.HI UR39, URZ, UR9, UR5 ;  /* 0x000000093f272299 */ /* 0x000fe40008011605 */
[----:B------:R-:W-:Y:S02]  /*9270*/  ULEA.HI UR41, UR4, UR41, URZ, 0x7 ;  /* 0x0000002904297291 */ /* 0x000fe4000f8f383f */
[----:B------:R-:W-:-:S04]  /*9280*/  UIADD3 UR38, -UR39, URZ, URZ ;  /* 0x0000003f27267290 */ /* 0x000fc8000fffe13f */
[----:B------:R-:W-:Y:S01]  /*9290*/  UIMAD UR38, UR6, UR38, UR45 ;  /* 0x00000026062672a4 */ /* 0x000fe2000f8e022d */
[----:B------:R-:W-:Y:S11]  /*92a0*/  @!P0 BRA `(.L_x_35) ;  /* 0x0000000000408947 */ /* 0x000ff60003800000 */
[----:B--2---:R-:W-:Y:S01]  /*92b0*/  MOV R2, 0x0 ;  /* 0x0000000000027802 */ /* 0x004fe20000000f00 */
[----:B------:R-:W-:Y:S01]  /*92c0*/  ULDC.64 UR6, c[0x4][0x198] ;  /* 0x0100660000067ab9 */ /* 0x000fe20000000a00 */
[----:B------:R-:W-:Y:S01]  /*92d0*/  ULDC.64 UR8, c[0x4][0x1a0] ;  /* 0x0100680000087ab9 */ /* 0x000fe20000000a00 */
[----:B------:R-:W-:Y:S01]  /*92e0*/  ULDC.64 UR4, c[0x4][0xe8] ;  /* 0x01003a0000047ab9 */ /* 0x000fe20000000a00 */
[----:B------:R-:W-:Y:S02]  /*92f0*/  IMAD.U32 R4, RZ, RZ, UR6 ;  /* 0x00000006ff047e24 */ /* 0x000fe4000f8e00ff */
[----:B------:R-:W1:Y:S01]  /*9300*/  LDC.64 R2, c[0x4][R2] ;  /* 0x0100000002027b82 */ /* 0x000e620000000a00 */
[----:B------:R-:W-:Y:S02]  /*9310*/  IMAD.U32 R5, RZ, RZ, UR7 ;  /* 0x00000007ff057e24 */ /* 0x000fe4000f8e00ff */
[----:B------:R-:W-:Y:S02]  /*9320*/  IMAD.U32 R6, RZ, RZ, UR8 ;  /* 0x00000008ff067e24 */ /* 0x000fe4000f8e00ff */
[----:B------:R-:W-:-:S02]  /*9330*/  IMAD.U32 R7, RZ, RZ, UR9 ;  /* 0x00000009ff077e24 */ /* 0x000fc4000f8e00ff */
[----:B------:R-:W-:Y:S02]  /*9340*/  IMAD.U32 R10, RZ, RZ, UR4 ;  /* 0x00000004ff0a7e24 */ /* 0x000fe4000f8e00ff */
[----:B------:R-:W-:Y:S02]  /*9350*/  IMAD.U32 R11, RZ, RZ, UR5 ;  /* 0x00000005ff0b7e24 */ /* 0x000fe4000f8e00ff */
[----:B------:R-:W-:Y:S02]  /*9360*/  IMAD.MOV.U32 R8, RZ, RZ, 0x70 ;  /* 0x00000070ff087424 */ /* 0x000fe400078e00ff */
[----:B------:R-:W-:Y:S02]  /*9370*/  IMAD.MOV.U32 R12, RZ, RZ, 0x1 ;  /* 0x00000001ff0c7424 */ /* 0x000fe400078e00ff */
[----:B------:R-:W-:-:S07]  /*9380*/  IMAD.MOV.U32 R13, RZ, RZ, RZ ;  /* 0x000000ffff0d7224 */ /* 0x000fce00078e00ff */
[----:B------:R-:W-:-:S07]  /*9390*/  LEPC R20, `(.L_x_35) ;  /* 0x000000001014794e */ /* 0x000fce0000000000 */
[----:B-1----:R-:W-:Y:S05]  /*93a0*/  CALL.ABS.NOINC R2 ;  /* 0x0000000002007343 */ /* 0x002fea0003c00000 */
.L_x_35:
[----:B------:R-:W-:-:S06]  /*93b0*/  UIADD3 UR4, UR40, 0x10400, URZ ;  /* 0x0001040028047890 */ /* 0x000fcc000fffe03f */
[----:B------:R-:W-:-:S05]  /*93c0*/  IMAD.U32 R16, RZ, RZ, UR4 ;  /* 0x00000004ff107e24 */ /* 0x000fca000f8e00ff */
[----:B------:R-:W-:-:S13]  /*93d0*/  LOP3.LUT P0, RZ, R16, 0x3ff, RZ, 0xc0, !PT ;  /* 0x000003ff10ff7812 */ /* 0x000fda000780c0ff */
[----:B------:R-:W-:Y:S05]  /*93e0*/  @!P0 BRA `(.L_x_36) ;  /* 0x0000000000408947 */ /* 0x000fea0003800000 */
        /* <DEDUP_REMOVED lines=16> */
.L_x_36:
[----:B------:R-:W-:-:S04]  /*94f0*/  IMAD.U32 R17, RZ, RZ, UR40 ;  /* 0x00000028ff117e24 */ /* 0x000fc8000f8e00ff */
[----:B--2---:R-:W-:-:S05]  /*9500*/  VIADD R0, R17, 0x400 ;  /* 0x0000040011007836 */ /* 0x004fca0000000000 */
[----:B------:R-:W-:-:S13]  /*9510*/  LOP3.LUT P0, RZ, R0, 0x3ff, RZ, 0xc0, !PT ;  /* 0x000003ff00ff7812 */ /* 0x000fda000780c0ff */
[----:B------:R-:W-:Y:S05]  /*9520*/  @!P0 BRA `(.L_x_37) ;  /* 0x0000000000408947 */ /* 0x000fea0003800000 */
[----:B------:R-:W-:Y:S01]  /*9530*/  MOV R2, 0x0 ;  /* 0x0000000000027802 */ /* 0x000fe20000000f00 */
        /* <DEDUP_REMOVED lines=15> */
.L_x_37:
        /* <DEDUP_REMOVED lines=18> */
.L_x_38:
[----:B------:R-:W1:Y:S01]  /*9750*/  LDC R0, c[0x0][0x428] ;  /* 0x00010a00ff007b82 */ /* 0x000e620000000800 */
[----:B------:R-:W-:Y:S01]  /*9760*/  ULDC.64 UR4, c[0x0][0x9f8] ;  /* 0x00027e0000047ab9 */ /* 0x000fe20000000a00 */
[----:B------:R-:W-:Y:S01]  /*9770*/  IMAD.U32 R4, RZ, RZ, UR38 ;  /* 0x00000026ff047e24 */ /* 0x000fe2000f8e00ff */
[----:B------:R-:W-:Y:S01]  /*9780*/  ISETP.NE.U32.AND P0, PT, RZ, UR4, PT ;  /* 0x00000004ff007c0c */ /* 0x000fe2000bf05070 */
[----:B------:R-:W-:Y:S01]  /*9790*/  IMAD.U32 R9, RZ, RZ, UR39 ;  /* 0x00000027ff097e24 */ /* 0x000fe2000f8e00ff */
[----:B------:R-:W2:Y:S02]  /*97a0*/  S2R R18, SR_TID.X ;  /* 0x0000000000127919 */ /* 0x000ea40000002100 */
[----:B------:R-:W-:-:S13]  /*97b0*/  ISETP.NE.AND.EX P0, PT, RZ, UR5, PT, P0 ;  /* 0x00000005ff007c0c */ /* 0x000fda000bf05300 */
[----:B------:R-:W3:Y:S01]  /*97c0*/  @P0 LDC.64 R2, c[0x0][0x9f8] ;  /* 0x00027e00ff020b82 */ /* 0x000ee20000000a00 */
[----:B-1----:R-:W-:-:S13]  /*97d0*/  ISETP.NE.AND P1, PT, R0, 0x1, PT ;  /* 0x000000010000780c */ /* 0x002fda0003f25270 */
[----:B------:R-:W1:Y:S01]  /*97e0*/  @P1 LDC R0, c[0x0][0x42c] ;  /* 0x00010b00ff001b82 */ /* 0x000e620000000800 */
[----:B--2---:R-:W-:-:S07]  /*97f0*/  LOP3.LUT R16, R18, 0x7f, RZ, 0xc0, !PT ;  /* 0x0000007f12107812 */ /* 0x004fce00078ec0ff */
[----:B------:R-:W2:Y:S01]  /*9800*/  @P1 LDC R5, c[0x0][0x430] ;  /* 0x00010c00ff051b82 */ /* 0x000ea20000000800 */
[----:B-1----:R-:W-:-:S05]  /*9810*/  @P1 IMAD.HI.U32 R0, R0, UR38, RZ ;  /* 0x0000002600001c27 */ /* 0x002fca000f8e00ff */
[----:B--2---:R-:W-:Y:S01]  /*9820*/  @P1 SHF.R.U32.HI R4, RZ, R5, R0 ;  /* 0x00000005ff041219 */ /* 0x004fe20000011600 */
[----:B------:R-:W-:Y:S01]  /*9830*/  IMAD.U32 R5, RZ, RZ, UR39 ;  /* 0x00000027ff057e24 */ /* 0x000fe2000f8e00ff */
[----:B------:R-:W1:Y:S03]  /*9840*/  LDC R0, c[0x0][0xda8] ;  /* 0x00036a00ff007b82 */ /* 0x000e660000000800 */
[----:B---3--:R-:W-:Y:S01]  /*9850*/  @P0 IMAD.WIDE R2, R5, 0x4, R2 ;  /* 0x0000000405020825 */ /* 0x008fe200078e0202 */
[----:B------:R-:W-:Y:S01]  /*9860*/  ISETP.NE.AND P2, PT, R16, RZ, PT ;  /* 0x000000ff1000720c */ /* 0x000fe20003f45270 */
[----:B------:R2:W-:Y:S04]  /*9870*/  STL [R1+0x8], R4 ;  /* 0x0000080401007387 */ /* 0x0005e80000100800 */
[----:B------:R3:W4:Y:S01]  /*9880*/  @P0 LDG.E R9, desc[UR50][R2.64] ;  /* 0x0000003202090981 */ /* 0x000722000c1e1900 */
[----:B------:R-:W-:Y:S01]  /*9890*/  IMAD R7, RZ, RZ, -UR45 ;  /* 0x8000002dff077e24 */ /* 0x000fe2000f8e02ff */
[----:B------:R-:W-:Y:S01]  /*98a0*/  UMOV UR36, URZ ;  /* 0x0000003f00247c82 */ /* 0x000fe20008000000 */
[----:B------:R-:W-:Y:S01]  /*98b0*/  UMOV UR4, 0x80 ;  /* 0x0000008000047882 */ /* 0x000fe20000000000 */
[----:B------:R-:W-:Y:S01]  /*98c0*/  UMOV UR6, UR38 ;  /* 0x0000002600067c82 */ /* 0x000fe20008000000 */
[----:B------:R-:W-:Y:S01]  /*98d0*/  UMOV UR7, UR39 ;  /* 0x0000002700077c82 */ /* 0x000fe20008000000 */
[----:B------:R-:W-:Y:S01]  /*98e0*/  UMOV UR10, 0xffffffff ;  /* 0xffffffff000a7882 */ /* 0x000fe20000000000 */
[----:B--2---:R-:W-:Y:S01]  /*98f0*/  SHF.R.U32.HI R4, RZ, 0x5, R18 ;  /* 0x00000005ff047819 */ /* 0x004fe20000011612 */
[----:B------:R-:W-:Y:S01]  /*9900*/  VOTEU.ALL UP1, P2 ;  /* 0x00000000003f7886 */ /* 0x000fe20001020000 */
[----:B---3--:R-:W2:Y:S02]  /*9910*/  LDC.64 R2, c[0x0][0x3f8] ;  /* 0x0000fe00ff027b82 */ /* 0x008ea40000000a00 */
[----:B------:R-:W-:-:S02]  /*9920*/  LOP3.LUT R4, R4, 0x3, RZ, 0xc0, !PT ;  /* 0x0000000304047812 */ /* 0x000fc400078ec0ff */
[----:B------:R-:W-:Y:S01]  /*9930*/  @!UP1 UIADD3 UR8, UP0, UR52, 0x270, URZ ;  /* 0x0000027034089890 */ /* 0x000fe2000ff1e03f */
[----:B-1----:R-:W-:-:S03]  /*9940*/  IMAD R7, R0, R7, UR49 ;  /* 0x0000003100077e24 */ /* 0x002fc6000f8e0207 */
[----:B------:R-:W-:Y:S01]  /*9950*/  @!UP1 UIADD3.X UR9, URZ, UR53, URZ, UP0, !UPT ;  /* 0x000000353f099290 */ /* 0x000fe200087fe43f */
[----:B------:R-:W-:-:S05]  /*9960*/  IMAD.SHL.U32 R7, R7, 0x80, RZ ;  /* 0x0000008007077824 */ /* 0x000fca00078e00ff */
[----:B------:R-:W-:Y:S02]  /*9970*/  R2UR UR37, R7 ;  /* 0x00000000072572ca */ /* 0x000fe400000e0000 */
[----:B--2---:R-:W-:-:S11]  /*9980*/  ISETP.NE.U32.AND P1, PT, R2, RZ, PT ;  /* 0x000000ff0200720c */ /* 0x004fd60003f25070 */
[----:B------:R-:W-:Y:S01]  /*9990*/  UMOV UR5, UR37 ;  /* 0x0000002500057c82 */ /* 0x000fe20008000000 */
[----:B------:R1:W-:Y:S01]  /*99a0*/  @!UP1 UTMAPF.L2.4D [UR36], [UR8] ;  /* 0x00000024080095b8 */ /* 0x0003e20008018000 */
[----:B------:R-:W-:Y:S01]  /*99b0*/  ISETP.NE.AND.EX P1, PT, R3, RZ, PT, P1 ;  /* 0x000000ff0300720c */ /* 0x000fe20003f25310 */
[----:B------:R1:W-:Y:S01]  /*99c0*/  @!UP1 UTMAPF.L2.4D [UR4], [UR8] ;  /* 0x00000004080095b8 */ /* 0x0003e20008018000 */
[----:B----4-:R-:W-:Y:S01]  /*99d0*/  SHF.R.S32.HI R10, RZ, 0x1f, R9 ;  /* 0x0000001fff0a7819 */ /* 0x010fe20000011409 */
[----:B------:R1:W-:Y:S01]  /*99e0*/  STL [R1+0x18], R9 ;  /* 0x0000180901007387 */ /* 0x0003e20000100800 */
[----:B------:R-:W-:-:S03]  /*99f0*/  SEL R0, R9, RZ, !P1 ;  /* 0x000000ff09007207 */ /* 0x000fc60004800000 */
[----:B------:R1:W-:Y:S01]  /*9a00*/  STL [R1+0x1c], R10 ;  /* 0x00001c0a01007387 */ /* 0x0003e20000100800 */
[----:B------:R-:W-:Y:S05]  /*9a10*/  BRA.DIV UR10, `(.L_x_39) ;  /* 0x0000002e0a907947 */ /* 0x000fea000b800000 */
[----:B------:R2:W3:Y:S02]  /*9a20*/  SHFL.IDX PT, R14, R4, RZ, 0x1f ;  /* 0x00001fff040e7589 */ /* 0x0004e400000e0000 */
.L_x_94:
[----:B---3--:R-:W-:Y:S02]  /*9a30*/  ISETP.NE.AND P0, PT, R14, RZ, PT ;  /* 0x000000ff0e00720c */ /* 0x008fe40003f05270 */
[----:B------:R-:W-:-:S11]  /*9a40*/  PLOP3.LUT P6, PT, PT, PT, PT, 0x8, 0x0 ;  /* 0x000000000000781c */ /* 0x000fd60003fce170 */
[----:B------:R-:W-:Y:S05]  /*9a50*/  @P0 BRA `(.L_x_40) ;  /* 0x0000000400d00947 */ /* 0x000fea0003800000 */
[----:B-1----:R-:W-:-:S06]  /*9a60*/  ULEA.HI.SX32 UR4, UR41, 0xffffffff, 0x19 ;  /* 0xffffffff29047891 */ /* 0x002fcc000f8fca3f */
[----:B------:R-:W-:Y:S01]  /*9a70*/  IMAD.U32 R6, RZ, RZ, UR4 ;  /* 0x00000004ff067e24 */ /* 0x000fe2000f8e00ff */
[----:B------:R-:W-:-:S03]  /*9a80*/  UMOV UR4, 0xffffffff ;  /* 0xffffffff00047882 */ /* 0x000fc60000000000 */
[----:B------:R-:W-:Y:S05]  /*9a90*/  BRA.DIV UR4, `(.L_x_41) ;  /* 0x0000002e04907947 */ /* 0x000fea000b800000 */
[----:B------:R-:W-:-:S13]  /*9aa0*/  ELECT P6, URZ, PT ;  /* 0x00000000003f782f */ /* 0x000fda00038c0000 */
.L_x_97:
[----:B------:R-:W-:Y:S05]  /*9ab0*/  @!P6 BRA `(.L_x_42) ;  /* 0x000000040058e947 */ /* 0x000fea0003800000 */
[----:B------:R-:W-:Y:S01]  /*9ac0*/  IMAD.MOV.U32 R0, RZ, RZ, R9 ;  /* 0x000000ffff007224 */ /* 0x000fe200078e0009 */
[----:B------:R-:W-:Y:S06]  /*9ad0*/  @!P1 BRA `(.L_x_43) ;  /* 0x0000000000449947 */ /* 0x000fec0003800000 */
[----:B------:R-:W1:Y:S01]  /*9ae0*/  LDC R8, c[0x0][0x41c] ;  /* 0x00010700ff087b82 */ /* 0x000e620000000800 */
[----:B------:R-:W-:Y:S01]  /*9af0*/  ULDC.64 UR4, c[0x0][0x408] ;  /* 0x0001020000047ab9 */ /* 0x000fe20000000a00 */
[----:B-1----:R-:W-:-:S13]  /*9b00*/  ISETP.NE.AND P0, PT, R8, 0x1, PT ;  /* 0x000000010800780c */ /* 0x002fda0003f05270 */
[----:B--2---:R-:W1:Y:S02]  /*9b10*/  @P0 LDC.64 R4, c[0x0][0x420] ;  /* 0x00010800ff040b82 */ /* 0x004e640000000a00 */
[----:B-1----:R-:W-:-:S04]  /*9b20*/  @P0 IMAD.HI.U32 R0, R6, R4, RZ ;  /* 0x0000000406000227 */ /* 0x002fc800078e00ff */
[----:B------:R-:W-:Y:S01]  /*9b30*/  IMAD.MOV.U32 R4, RZ, RZ, R6 ;  /* 0x000000ffff047224 */ /* 0x000fe200078e0006 */
[----:B------:R-:W-:-:S04]  /*9b40*/  @P0 SHF.R.U32.HI R4, RZ, R5, R0 ;  /* 0x00000005ff040219 */ /* 0x000fc80000011600 */
[--C-:B------:R-:W-:Y:S01]  /*9b50*/  SHF.R.S32.HI R5, RZ, 0x1f, R4.reuse ;  /* 0x0000001fff057819 */ /* 0x100fe20000011404 */
[----:B------:R-:W-:-:S04]  /*9b60*/  IMAD.MOV R0, RZ, RZ, -R4 ;  /* 0x000000ffff007224 */ /* 0x000fc800078e0a04 */
[----:B------:R-:W-:Y:S02]  /*9b70*/  IMAD R6, R8, R0, R6 ;  /* 0x0000000008067224 */ /* 0x000fe400078e0206 */
[----:B------:R-:W-:Y:S02]  /*9b80*/  IMAD R0, R10, UR4, RZ ;  /* 0x000000040a007c24 */ /* 0x000fe4000f8e02ff */
[----:B------:R-:W-:-:S04]  /*9b90*/  IMAD.WIDE.U32 R4, R9, UR4, R4 ;  /* 0x0000000409047c25 */ /* 0x000fc8000f8e0004 */
[----:B------:R-:W-:Y:S01]  /*9ba0*/  IMAD R0, R9, UR5, R0 ;  /* 0x0000000509007c24 */ /* 0x000fe2000f8e0200 */
[----:B------:R-:W-:-:S03]  /*9bb0*/  LEA R2, P0, R4, R2, 0x2 ;  /* 0x0000000204027211 */ /* 0x000fc600078010ff */
[----:B------:R-:W-:-:S05]  /*9bc0*/  IMAD.IADD R0, R5, 0x1, R0 ;  /* 0x0000000105007824 */ /* 0x000fca00078e0200 */
[----:B------:R-:W-:-:S05]  /*9bd0*/  LEA.HI.X R3, R4, R3, R0, 0x2, P0 ;  /* 0x0000000304037211 */ /* 0x000fca00000f1400 */
[----:B------:R1:W5:Y:S02]  /*9be0*/  LDG.E R0, desc[UR50][R2.64] ;  /* 0x0000003202007981 */ /* 0x000364000c1e1900 */
.L_x_43:
[----:B-1----:R-:W2:Y:S04]  /*9bf0*/  LDL R3, [R1+0xc] ;  /* 0x00000c0001037983 */ /* 0x002ea80000100800 */
[----:B------:R-:W3:Y:S01]  /*9c00*/  LDL R2, [R1+0x14] ;  /* 0x0000140001027983 */ /* 0x000ee20000100800 */
[----:B------:R-:W-:Y:S02]  /*9c10*/  ISETP.NE.AND P0, PT, R16, RZ, PT ;  /* 0x000000ff1000720c */ /* 0x000fe40003f05270 */
[----:B--2---:R-:W-:Y:S02]  /*9c20*/  LEA R4, R3, UR40, 0x3 ;  /* 0x0000002803047c11 */ /* 0x004fe4000f8e18ff */
[----:B---3--:R-:W-:-:S04]  /*9c30*/  SHF.L.U32 R3, R2, 0x1f, RZ ;  /* 0x0000001f02037819 */ /* 0x008fc800000006ff */
[----:B------:R-:W1:Y:S02]  /*9c40*/  SYNCS.PHASECHK.TRANS64.TRYWAIT P3, [R4+URZ+0x38880], R3 ;  /* 0x03888003040075a7 */ /* 0x000e64000806017f */
[----:B-1----:R-:W-:Y:S05]  /*9c50*/  @!P3 BRA `(.L_x_44) ;  /* 0x0000002c0040b947 */ /* 0x002fea0003800000 */
.L_x_98:
[----:B------:R-:W-:Y:S05]  /*9c60*/  @P0 BRA `(.L_x_45) ;  /* 0x00000000001c0947 */ /* 0x000fea0003800000 */
[----:B------:R-:W2:Y:S01]  /*9c70*/  S2R R2, SR_TID.X ;  /* 0x0000000000027919 */ /* 0x000ea20000002100 */
[----:B------:R-:W-:-:S04]  /*9c80*/  IMAD.MOV.U32 R5, RZ, RZ, 0x8000 ;  /* 0x00008000ff057424 */ /* 0x000fc800078e00ff */
[----:B------:R3:W-:Y:S01]  /*9c90*/  SYNCS.ARRIVE.TRANS64 RZ, [R4+URZ+0x38870], R5 ;  /* 0x0388700504ff79a7 */ /* 0x0007e2000800003f */
[----:B--2---:R-:W-:-:S04]  /*9ca0*/  LOP3.LUT R2, R2, 0x1f, RZ, 0xc0, !PT ;  /* 0x0000001f02027812 */ /* 0x004fc800078ec0ff */
[----:B------:R-:W-:-:S13]  /*9cb0*/  ISETP.NE.AND P3, PT, R2, RZ, PT ;  /* 0x000000ff0200720c */ /* 0x000fda0003f65270 */
[----:B---3--:R-:W-:Y:S05]  /*9cc0*/  @!P3 BRA `(.L_x_45) ;  /* 0x000000000004b947 */ /* 0x008fea0003800000 */
[----:B------:R-:W-:Y:S01]  /*9cd0*/  BPT.TRAP 0x1 ;  /* 0x000000040000795c */ /* 0x000fe20000300000 */
.L_x_45:
[----:B------:R-:W2:Y:S04]  /*9ce0*/  LDL R2, [R1+0xc] ;  /* 0x00000c0001027983 */ /* 0x000ea80000100800 */
[----:B------:R-:W3:Y:S01]  /*9cf0*/  LDL R5, [R1+0x8] ;  /* 0x0000080001057983 */ /* 0x000ee20000100800 */
[----:B------:R-:W-:Y:S01]  /*9d00*/  R2UR UR9, R4 ;  /* 0x00000000040972ca */ /* 0x000fe200000e0000 */
[----:B------:R-:W-:Y:S01]  /*9d10*/  IMAD.SHL.U32 R6, R6, 0x80, RZ ;  /* 0x0000008006067824 */ /* 0x000fe200078e00ff */
[----:B-----5:R-:W-:Y:S01]  /*9d20*/  R2UR UR13, R0 ;  /* 0x00000000000d72ca */ /* 0x020fe200000e0000 */
[----:B------:R-:W-:Y:S01]  /*9d30*/  UIADD3 UR4, UP0, UR52, 0x470, URZ ;  /* 0x0000047034047890 */ /* 0x000fe2000ff1e03f */
[----:B------:R-:W-:Y:S02]  /*9d40*/  UMOV UR10, URZ ;  /* 0x0000003f000a7c82 */ /* 0x000fe40008000000 */
[----:B------:R-:W-:Y:S01]  /*9d50*/  R2UR UR11, R6 ;  /* 0x00000000060b72ca */ /* 0x000fe200000e0000 */
[----:B------:R-:W-:Y:S01]  /*9d60*/  UIADD3.X UR5, URZ, UR53, URZ, UP0, !UPT ;  /* 0x000000353f057290 */ /* 0x000fe200087fe43f */
[----:B------:R-:W-:Y:S01]  /*9d70*/  UMOV UR6, 0x0 ;  /* 0x0000000000067882 */ /* 0x000fe20000000000 */
[----:B------:R-:W-:Y:S01]  /*9d80*/  UMOV UR7, 0x14f00000 ;  /* 0x14f0000000077882 */ /* 0x000fe20000000000 */
[----:B------:R-:W-:-:S03]  /*9d90*/  UMOV UR15, 0x80 ;  /* 0x00000080000f7882 */ /* 0x000fc60000000000 */
[----:B------:R-:W-:Y:S01]  /*9da0*/  UIADD3 UR9, UR9, 0x38870, URZ ;  /* 0x0003887009097890 */ /* 0x000fe2000fffe03f */
[----:B--2---:R-:W-:-:S04]  /*9db0*/  LEA R2, R2, UR40, 0xf ;  /* 0x0000002802027c11 */ /* 0x004fc8000f8e78ff */
[----:B------:R-:W-:Y:S02]  /*9dc0*/  R2UR UR14, R2 ;  /* 0x00000000020e72ca */ /* 0x000fe400000e0000 */
[----:B---3--:R-:W-:-:S11]  /*9dd0*/  R2UR UR12, R5 ;  /* 0x00000000050c72ca */ /* 0x008fd600000e0000 */
[----:B------:R-:W-:Y:S02]  /*9de0*/  UIADD3 UR8, UR14, 0x10400, URZ ;  /* 0x000104000e087890 */ /* 0x000fe4000fffe03f */
[----:B------:R-:W-:-:S07]  /*9df0*/  UIADD3 UR14, UR14, 0x14400, URZ ;  /* 0x000144000e0e7890 */ /* 0x000fce000fffe03f */
[----:B------:R2:W-:Y:S02]  /*9e00*/  UTMALDG.4D [UR8], [UR4], desc[UR6] ;  /* 0x00000608040075b4 */ /* 0x0005e40008019000 */
[----:B--2---:R-:W-:Y:S01]  /*9e10*/  UMOV UR8, UR14 ;  /* 0x0000000e00087c82 */ /* 0x004fe20008000000 */
[----:B------:R-:W-:Y:S02]  /*9e20*/  UMOV UR10, UR15 ;  /* 0x0000000f000a7c82 */ /* 0x000fe40008000000 */
[----:B------:R2:W-:Y:S01]  /*9e30*/  UTMALDG.4D [UR8], [UR4], desc[UR6] ;  /* 0x00000608040075b4 */ /* 0x0005e20008019000 */
[----:B------:R-:W3:Y:S02]  /*9e40*/  SYNCS.PHASECHK.TRANS64.TRYWAIT P3, [R4+URZ+0x38840], R3 ;  /* 0x03884003040075a7 */ /* 0x000ee4000806017f */
[----:B--23--:R-:W-:Y:S05]  /*9e50*/  @!P3 BRA `(.L_x_46) ;  /* 0x0000002800d4b947 */ /* 0x00cfea0003800000 */
.L_x_99:
[----:B------:R-:W-:Y:S05]  /*9e60*/  @P0 BRA `(.L_x_47) ;  /* 0x00000000001c0947 */ /* 0x000fea0003800000 */
[----:B------:R-:W3:Y:S01]  /*9e70*/  S2R R5, SR_TID.X ;  /* 0x0000000000057919 */ /* 0x000ee20000002100 */
[----:B-12---:R-:W-:-:S04]  /*9e80*/  IMAD.MOV.U32 R3, RZ, RZ, 0x8000 ;  /* 0x00008000ff037424 */ /* 0x006fc800078e00ff */
[----:B------:R4:W-:Y:S01]  /*9e90*/  SYNCS.ARRIVE.TRANS64 RZ, [R4+URZ+0x38830], R3 ;  /* 0x0388300304ff79a7 */ /* 0x0009e2000800003f */
[----:B---3--:R-:W-:-:S04]  /*9ea0*/  LOP3.LUT R5, R5, 0x1f, RZ, 0xc0, !PT ;  /* 0x0000001f05057812 */ /* 0x008fc800078ec0ff */
[----:B------:R-:W-:-:S13]  /*9eb0*/  ISETP.NE.AND P0, PT, R5, RZ, PT ;  /* 0x000000ff0500720c */ /* 0x000fda0003f05270 */
[----:B----4-:R-:W-:Y:S05]  /*9ec0*/  @!P0 BRA `(.L_x_47) ;  /* 0x0000000000048947 */ /* 0x010fea0003800000 */
[----:B------:R-:W-:Y:S01]  /*9ed0*/  BPT.TRAP 0x1 ;  /* 0x000000040000795c */ /* 0x000fe20000300000 */
.L_x_47:
[----:B-12---:R-:W2:Y:S01]  /*9ee0*/  LDL R3, [R1+0x8] ;  /* 0x0000080001037983 */ /* 0x006ea20000100800 */
[----:B------:R-:W-:Y:S01]  /*9ef0*/  R2UR UR14, R2 ;  /* 0x00000000020e72ca */ /* 0x000fe200000e0000 */
[----:B------:R-:W-:Y:S01]  /*9f00*/  UIADD3 UR4, UP0, UR52, 0x370, URZ ;  /* 0x0000037034047890 */ /* 0x000fe2000ff1e03f */
[----:B------:R-:W-:Y:S01]  /*9f10*/  R2UR UR9, R4 ;  /* 0x00000000040972ca */ /* 0x000fe200000e0000 */
[----:B------:R-:W-:Y:S01]  /*9f20*/  UMOV UR10, URZ ;  /* 0x0000003f000a7c82 */ /* 0x000fe20008000000 */
[----:B------:R-:W-:Y:S01]  /*9f30*/  R2UR UR11, R6 ;  /* 0x00000000060b72ca */ /* 0x000fe200000e0000 */
[----:B------:R-:W-:Y:S01]  /*9f40*/  UIADD3.X UR5, URZ, UR53, URZ, UP0, !UPT ;  /* 0x000000353f057290 */ /* 0x000fe200087fe43f */
[----:B------:R-:W-:Y:S01]  /*9f50*/  R2UR UR13, R0 ;  /* 0x00000000000d72ca */ /* 0x000fe200000e0000 */
[----:B------:R-:W-:Y:S01]  /*9f60*/  UMOV UR6, 0x0 ;  /* 0x0000000000067882 */ /* 0x000fe20000000000 */
[----:B------:R-:W-:Y:S01]  /*9f70*/  UMOV UR7, 0x14f00000 ;  /* 0x14f0000000077882 */ /* 0x000fe20000000000 */
[----:B------:R-:W-:-:S04]  /*9f80*/  UMOV UR15, 0x80 ;  /* 0x00000080000f7882 */ /* 0x000fc80000000000 */
[----:B------:R-:W-:Y:S02]  /*9f90*/  UIADD3 UR8, UR14, 0x28400, URZ ;  /* 0x000284000e087890 */ /* 0x000fe4000fffe03f */
[----:B------:R-:W-:Y:S02]  /*9fa0*/  UIADD3 UR9, UR9, 0x38830, URZ ;  /* 0x0003883009097890 */ /* 0x000fe4000fffe03f */
[----:B------:R-:W-:Y:S01]  /*9fb0*/  UIADD3 UR14, UR14, 0x2c400, URZ ;  /* 0x0002c4000e0e7890 */ /* 0x000fe2000fffe03f */
[----:B--2---:R-:W-:-:S13]  /*9fc0*/  R2UR UR12, R3 ;  /* 0x00000000030c72ca */ /* 0x004fda00000e0000 */
[----:B------:R1:W-:Y:S02]  /*9fd0*/  UTMALDG.4D [UR8], [UR4], desc[UR6] ;  /* 0x00000608040075b4 */ /* 0x0003e40008019000 */
[----:B-1----:R-:W-:Y:S01]  /*9fe0*/  UMOV UR8, UR14 ;  /* 0x0000000e00087c82 */ /* 0x002fe20008000000 */
[----:B------:R-:W-:Y:S02]  /*9ff0*/  UMOV UR10, UR15 ;  /* 0x0000000f000a7c82 */ /* 0x000fe40008000000 */
[----:B------:R1:W-:Y:S02]  /*a000*/  UTMALDG.4D [UR8], [UR4], desc[UR6] ;  /* 0x00000608040075b4 */ /* 0x0003e40008019000 */
[----:B-1----:R-:W-:Y:S01]  /*a010*/  NOP ;  /* 0x0000000000007918 */ /* 0x002fe20000000000 */
.L_x_42:
[----:B------:R-:W-:Y:S05]  /*a020*/  WARPSYNC.ALL ;  /* 0x0000000000007948 */ /* 0x000fea0003800000 */
[----:B------:R-:W-:Y:S01]  /*a030*/  ELECT P0, URZ, PT ;  /* 0x00000000003f782f */ /* 0x000fe20003800000 */
[----:B------:R-:W-:Y:S01]  /*a040*/  BAR.SYNC.DEFER_BLOCKING 0x8, 0x120 ;  /* 0x0204800000007b1d */ /* 0x000fe20000010000 */
[----:B------:R-:W-:Y:S02]  /*a050*/  UIADD3 UR4, UP0, UR52, 0x270, URZ ;  /* 0x0000027034047890 */ /* 0x000fe4000ff1e03f */
[----:B------:R-:W-:Y:S02]  /*a060*/  UIADD3 UR8, UR40, 0x20400, URZ ;  /* 0x0002040028087890 */ /* 0x000fe4000fffe03f */
[----:B------:R-:W-:-:S02]  /*a070*/  UIADD3 UR9, UR40, 0x38800, URZ ;  /* 0x0003880028097890 */ /* 0x000fc4000fffe03f */
[----:B------:R-:W-:Y:S02]  /*a080*/  UIADD3.X UR5, URZ, UR53, URZ, UP0, !UPT ;  /* 0x000000353f057290 */ /* 0x000fe400087fe43f */
[----:B------:R-:W-:Y:S01]  /*a090*/  UIADD3 UR16, UR40, 0x24400, URZ ;  /* 0x0002440028107890 */ /* 0x000fe2000fffe03f */
[----:B------:R-:W-:Y:S02]  /*a0a0*/  UMOV UR6, 0x0 ;  /* 0x0000000000067882 */ /* 0x000fe40000000000 */
[C---:B------:R-:W-:Y:S01]  /*a0b0*/  @P0 R2UR UR11, R7.reuse ;  /* 0x00000000070b02ca */ /* 0x040fe200000e0000 */
[----:B------:R-:W-:Y:S01]  /*a0c0*/  @P0 IMAD.MOV.U32 R2, RZ, RZ, 0x8000 ;  /* 0x00008000ff020424 */ /* 0x000fe200078e00ff */
[----:B------:R-:W-:Y:S01]  /*a0d0*/  @P0 R2UR UR19, R7 ;  /* 0x00000000071302ca */ /* 0x000fe200000e0000 */
[----:B------:R-:W-:Y:S01]  /*a0e0*/  UMOV UR7, 0x12f00000 ;  /* 0x12f0000000077882 */ /* 0x000fe20000000000 */
[----:B------:R-:W-:Y:S01]  /*a0f0*/  UMOV UR10, URZ ;  /* 0x0000003f000a7c82 */ /* 0x000fe20008000000 */
[----:B------:R-:W-:Y:S01]  /*a100*/  UMOV UR12, UR38 ;  /* 0x00000026000c7c82 */ /* 0x000fe20008000000 */
[----:B------:R-:W-:Y:S01]  /*a110*/  UMOV UR13, UR39 ;  /* 0x00000027000d7c82 */ /* 0x000fe20008000000 */
[----:B------:R-:W-:Y:S01]  /*a120*/  UMOV UR18, 0x80 ;  /* 0x0000008000127882 */ /* 0x000fe20000000000 */
[----:B------:R-:W-:Y:S01]  /*a130*/  UMOV UR20, UR38 ;  /* 0x0000002600147c82 */ /* 0x000fe20008000000 */
[----:B------:R-:W-:Y:S01]  /*a140*/  UMOV UR21, UR39 ;  /* 0x0000002700157c82 */ /* 0x000fe20008000000 */
[----:B------:R-:W-:Y:S01]  /*a150*/  UMOV UR17, UR9 ;  /* 0x0000000900117c82 */ /* 0x000fe20008000000 */
[----:B------:R3:W-:Y:S02]  /*a160*/  @P0 SYNCS.ARRIVE.TRANS64 RZ, [UR40+0x38800], R2 ;  /* 0x03880002ffff09a7 */ /* 0x0007e40008000028 */
[----:B------:R3:W-:Y:S02]  /*a170*/  UTMALDG.4D [UR8], [UR4], desc[UR6] ;  /* 0x00000608040075b4 */ /* 0x0007e40008019000 */
[----:B------:R3:W-:Y:S01]  /*a180*/  UTMALDG.4D [UR16], [UR4], desc[UR6] ;  /* 0x00000610040075b4 */ /* 0x0007e20008019000 */
[----:B------:R-:W-:Y:S01]  /*a190*/  NOP ;  /* 0x0000000000007918 */ /* 0x000fe20000000000 */
.L_x_40:
[----:B-1-3--:R-:W-:-:S06]  /*a1a0*/  ULOP3.LUT UR4, UR47, 0x1, URZ, 0xc, !UPT ;  /* 0x000000012f047892 */ /* 0x00afcc000f8e0c3f */
[----:B------:R-:W-:-:S05]  /*a1b0*/  IMAD.U32 R2, RZ, RZ, UR4 ;  /* 0x00000004ff027e24 */ /* 0x000fca000f8e00ff */
[----:B------:R-:W-:-:S04]  /*a1c0*/  SHF.L.U32 R2, R2, 0x1f, RZ ;  /* 0x0000001f02027819 */ /* 0x000fc800000006ff */
[----:B------:R-:W1:Y:S02]  /*a1d0*/  SYNCS.PHASECHK.TRANS64.TRYWAIT P0, [UR40+0x38820], R2 ;  /* 0x03882002ff0075a7 */ /* 0x000e640008000168 */
[----:B-1----:R-:W-:Y:S05]  /*a1e0*/  @!P0 BRA `(.L_x_48) ;  /* 0x0000002800048947 */ /* 0x002fea0003800000 */
.L_x_100:
[----:B------:R-:W-:-:S06]  /*a1f0*/  UISETP.GE.AND UP0, UPT, UR42, 0x81, UPT ;  /* 0x000000812a00788c */ /* 0x000fcc000bf06270 */
[----:B------:R-:W-:-:S13]  /*a200*/  PLOP3.LUT P0, PT, PT, PT, UP0, 0x80, 0x0 ;  /* 0x000000000000781c */ /* 0x000fda0003f0f008 */
[----:B------:R-:W-:Y:S05]  /*a210*/  @!P0 BRA `(.L_x_49) ;  /* 0x0000001400288947 */ /* 0x000fea0003800000 */
[----:B------:R3:W5:Y:S01]  /*a220*/  LDL.LU R6, [R1+0x14] ;  /* 0x0000140001067983 */ /* 0x0007620000300800 */
[----:B------:R-:W-:-:S03]  /*a230*/  ULEA.HI.SX32 UR4, UR41, 0xfffffffe, 0x19 ;  /* 0xfffffffe29047891 */ /* 0x000fc6000f8fca3f */
[----:B------:R3:W5:Y:S03]  /*a240*/  LDL.LU R7, [R1+0xc] ;  /* 0x00000c0001077983 */ /* 0x0007660000300800 */
[----:B------:R-:W-:-:S07]  /*a250*/  IMAD.U32 R20, RZ, RZ, UR4 ;  /* 0x00000004ff147e24 */ /* 0x000fce000f8e00ff */
.L_x_71:
[----:B-1--45:R-:W-:Y:S01]  /*a260*/  VIADD R2, R7, 0x1 ;  /* 0x0000000107027836 */ /* 0x032fe20000000000 */
[----:B------:R-:W-:Y:S04]  /*a270*/  BSSY B0, `(.L_x_50) ;  /* 0x000008c000007945 */ /* 0x000fe80003800000 */
[----:B------:R-:W-:-:S04]  /*a280*/  ISETP.NE.AND P0, PT, R2, 0x2, PT ;  /* 0x000000020200780c */ /* 0x000fc80003f05270 */
[----:B------:R-:W-:Y:S02]  /*a290*/  SEL R3, RZ, 0x1, P0 ;  /* 0x00000001ff037807 */ /* 0x000fe40000000000 */
[----:B------:R-:W-:Y:S02]  /*a2a0*/  SEL R10, R2, RZ, P0 ;  /* 0x000000ff020a7207 */ /* 0x000fe40000000000 */
[----:B------:R-:W-:-:S05]  /*a2b0*/  LOP3.LUT R9, R6, R3, RZ, 0x3c, !PT ;  /* 0x0000000306097212 */ /* 0x000fca00078e3cff */
[----:B------:R1:W-:Y:S04]  /*a2c0*/  STL [R1+0x14], R9 ;  /* 0x0000140901007387 */ /* 0x0003e80000100800 */
[----:B------:R1:W-:Y:S01]  /*a2d0*/  STL [R1+0xc], R10 ;  /* 0x00000c0a01007387 */ /* 0x0003e20000100800 */
[----:B------:R-:W-:Y:S05]  /*a2e0*/  @!P6 BRA `(.L_x_51) ;  /* 0x000000080010e947 */ /* 0x000fea0003800000 */
[----:B------:R-:W-:Y:S01]  /*a2f0*/  IMAD.MOV.U32 R8, RZ, RZ, R20 ;  /* 0x000000ffff087224 */ /* 0x000fe200078e0014 */
[----:B------:R-:W-:Y:S06]  /*a300*/  @!P1 BRA `(.L_x_52) ;  /* 0x0000000000509947 */ /* 0x000fec0003800000 */
[----:B------:R-:W4:Y:S01]  /*a310*/  LDL R5, [R1+0x1c] ;  /* 0x00001c0001057983 */ /* 0x000f220000100800 */
[----:B------:R-:W1:Y:S01]  /*a320*/  LDC R8, c[0x0][0x41c] ;  /* 0x00010700ff087b82 */ /* 0x000e620000000800 */
[----:B------:R-:W-:Y:S02]  /*a330*/  ULDC.64 UR4, c[0x0][0x408] ;  /* 0x0001020000047ab9 */ /* 0x000fe40000000a00 */
[----:B--2---:R-:W2:Y:S01]  /*a340*/  LDL R4, [R1+0x18] ;  /* 0x0000180001047983 */ /* 0x004ea20000100800 */
[----:B-1----:R-:W-:-:S13]  /*a350*/  ISETP.NE.AND P0, PT, R8, 0x1, PT ;  /* 0x000000010800780c */ /* 0x002fda0003f05270 */
[----:B------:R-:W1:Y:S02]  /*a360*/  @P0 LDC.64 R2, c[0x0][0x420] ;  /* 0x00010800ff020b82 */ /* 0x000e640000000a00 */
[----:B-1----:R-:W-:-:S04]  /*a370*/  @P0 IMAD.HI.U32 R0, R20, R2, RZ ;  /* 0x0000000214000227 */ /* 0x002fc800078e00ff */
[----:B------:R-:W-:Y:S01]  /*a380*/  IMAD.MOV.U32 R2, RZ, RZ, R20 ;  /* 0x000000ffff027224 */ /* 0x000fe200078e0014 */
[----:B------:R-:W-:-:S05]  /*a390*/  @P0 SHF.R.U32.HI R2, RZ, R3, R0 ;  /* 0x00000003ff020219 */ /* 0x000fca0000011600 */
[----:B------:R-:W-:-:S04]  /*a3a0*/  IMAD.MOV R3, RZ, RZ, -R2 ;  /* 0x000000ffff037224 */ /* 0x000fc800078e0a02 */
[----:B------:R-:W-:Y:S01]  /*a3b0*/  IMAD R8, R8, R3, R20 ;  /* 0x0000000308087224 */ /* 0x000fe200078e0214 */
[----:B------:R-:W-:Y:S01]  /*a3c0*/  SHF.R.S32.HI R3, RZ, 0x1f, R2 ;  /* 0x0000001fff037819 */ /* 0x000fe20000011402 */
[----:B----4-:R-:W-:-:S04]  /*a3d0*/  IMAD R0, R5, UR4, RZ ;  /* 0x0000000405007c24 */ /* 0x010fc8000f8e02ff */
[C---:B--2---:R-:W-:Y:S02]  /*a3e0*/  IMAD R0, R4.reuse, UR5, R0 ;  /* 0x0000000504007c24 */ /* 0x044fe4000f8e0200 */
[----:B------:R-:W-:Y:S01]  /*a3f0*/  IMAD.WIDE.U32 R2, R4, UR4, R2 ;  /* 0x0000000404027c25 */ /* 0x000fe2000f8e0002 */
[----:B------:R-:W-:-:S03]  /*a400*/  ULDC.64 UR4, c[0x0][0x3f8] ;  /* 0x0000fe0000047ab9 */ /* 0x000fc60000000a00 */
[----:B------:R-:W-:Y:S01]  /*a410*/  IMAD.IADD R0, R0, 0x1, R3 ;  /* 0x0000000100007824 */ /* 0x000fe200078e0203 */
[----:B------:R-:W-:-:S04]  /*a420*/  LEA R4, P0, R2, UR4, 0x2 ;  /* 0x0000000402047c11 */ /* 0x000fc8000f8010ff */
[----:B------:R-:W-:-:S05]  /*a430*/  LEA.HI.X R5, R2, UR5, R0, 0x2, P0 ;  /* 0x0000000502057c11 */ /* 0x000fca00080f1400 */
[----:B------:R4:W5:Y:S04]  /*a440*/  LDG.E R0, desc[UR50][R4.64] ;  /* 0x0000003204007981 */ /* 0x000968000c1e1900 */
.L_x_52:
[----:B--2-4-:R-:W-:Y:S01]  /*a450*/  LEA R4, R10, UR40, 0x3 ;  /* 0x000000280a047c11 */ /* 0x014fe2000f8e18ff */
[----:B------:R-:W2:Y:S01]  /*a460*/  S2R R2, SR_TID.X ;  /* 0x0000000000027919 */ /* 0x000ea20000002100 */
[----:B------:R-:W-:Y:S01]  /*a470*/  SHF.L.U32 R3, R9, 0x1f, RZ ;  /* 0x0000001f09037819 */ /* 0x000fe200000006ff */
[----:B------:R-:W-:Y:S03]  /*a480*/  BSSY B1, `(.L_x_53) ;  /* 0x0000005000017945 */ /* 0x000fe60003800000 */
[----:B------:R-:W4:Y:S01]  /*a490*/  SYNCS.PHASECHK.TRANS64.TRYWAIT P0, [R4+URZ+0x38880], R3 ;  /* 0x03888003040075a7 */ /* 0x000f22000800017f */
[----:B--2---:R-:W-:-:S04]  /*a4a0*/  LOP3.LUT R2, R2, 0x7f, RZ, 0xc0, !PT ;  /* 0x0000007f02027812 */ /* 0x004fc800078ec0ff */
[----:B------:R-:W-:Y:S01]  /*a4b0*/  ISETP.NE.AND P3, PT, R2, RZ, PT ;  /* 0x000000ff0200720c */ /* 0x000fe20003f65270 */
[----:B----4-:R-:W-:-:S12]  /*a4c0*/  @!P0 BRA `(.L_x_54) ;  /* 0x0000002400608947 */ /* 0x010fd80003800000 */
.L_x_101:
[----:B------:R-:W-:Y:S05]  /*a4d0*/  BSYNC B1 ;  /* 0x0000000000017941 */ /* 0x000fea0003800000 */
.L_x_53:
[----:B------:R-:W-:Y:S04]  /*a4e0*/  BSSY B1, `(.L_x_55) ;  /* 0x0000009000017945 */ /* 0x000fe80003800000 */
[----:B------:R-:W-:Y:S05]  /*a4f0*/  @P3 BRA `(.L_x_56) ;  /* 0x00000000001c3947 */ /* 0x000fea0003800000 */
[----:B------:R-:W4:Y:S02]  /*a500*/  S2R R2, SR_TID.X ;  /* 0x0000000000027919 */ /* 0x000f240000002100 */
[----:B----4-:R-:W-:Y:S01]  /*a510*/  LOP3.LUT R5, R2, 0x1f, RZ, 0xc0, !PT ;  /* 0x0000001f02057812 */ /* 0x010fe200078ec0ff */
[----:B------:R-:W-:-:S03]  /*a520*/  IMAD.MOV.U32 R2, RZ, RZ, 0x8000 ;  /* 0x00008000ff027424 */ /* 0x000fc600078e00ff */
[----:B------:R-:W-:Y:S01]  /*a530*/  ISETP.NE.AND P0, PT, R5, RZ, PT ;  /* 0x000000ff0500720c */ /* 0x000fe20003f05270 */
[----:B------:R4:W-:-:S12]  /*a540*/  SYNCS.ARRIVE.TRANS64 RZ, [R4+URZ+0x38870], R2 ;  /* 0x0388700204ff79a7 */ /* 0x0009d8000800003f */
[----:B----4-:R-:W-:Y:S05]  /*a550*/  @!P0 BRA `(.L_x_56) ;  /* 0x0000000000048947 */ /* 0x010fea0003800000 */
[----:B------:R-:W-:Y:S01]  /*a560*/  BPT.TRAP 0x1 ;  /* 0x000000040000795c */ /* 0x000fe20000300000 */
.L_x_56:
[----:B------:R-:W-:Y:S05]  /*a570*/  BSYNC B1 ;  /* 0x0000000000017941 */ /* 0x000fea0003800000 */
.L_x_55:
[----:B------:R-:W4:Y:S04]  /*a580*/  LDL R2, [R1+0xc] ;  /* 0x00000c0001027983 */ /* 0x000f280000100800 */
[----:B------:R-:W2:Y:S01]  /*a590*/  LDL R5, [R1+0x8] ;  /* 0x0000080001057983 */ /* 0x000ea20000100800 */
[----:B------:R-:W-:-:S05]  /*a5a0*/  IMAD.MOV.U32 R13, RZ, RZ, RZ ;  /* 0x000000ffff0d7224 */ /* 0x000fca00078e00ff */
[----:B------:R-:W-:Y:S01]  /*a5b0*/  R2UR UR10, R13 ;  /* 0x000000000d0a72ca */ /* 0x000fe200000e0000 */
[----:B------:R-:W-:Y:S01]  /*a5c0*/  UIADD3 UR4, UP0, UR52, 0x470, URZ ;  /* 0x0000047034047890 */ /* 0x000fe2000ff1e03f */
[----:B------:R-:W-:Y:S01]  /*a5d0*/  PLOP3.LUT P0, PT, PT, PT, PT, 0x80, 0x0 ;  /* 0x000000000000781c */ /* 0x000fe20003f0f070 */
[----:B------:R-:W-:Y:S01]  /*a5e0*/  IMAD.SHL.U32 R8, R8, 0x80, RZ ;  /* 0x0000008008087824 */ /* 0x000fe200078e00ff */
[----:B------:R-:W-:Y:S01]  /*a5f0*/  UMOV UR6, 0x0 ;  /* 0x0000000000067882 */ /* 0x000fe20000000000 */
[----:B------:R-:W-:Y:S01]  /*a600*/  UIADD3.X UR5, URZ, UR53, URZ, UP0, !UPT ;  /* 0x000000353f057290 */ /* 0x000fe200087fe43f */
[----:B------:R-:W-:Y:S01]  /*a610*/  UMOV UR7, 0x14f00000 ;  /* 0x14f0000000077882 */ /* 0x000fe20000000000 */
[----:B----4-:R-:W-:Y:S02]  /*a620*/  LEA R2, R2, UR40, 0xf ;  /* 0x0000002802027c11 */ /* 0x010fe4000f8e78ff */
[----:B--2---:R-:W-:Y:S01]  /*a630*/  R2UR UR12, R5 ;  /* 0x00000000050c72ca */ /* 0x004fe200000e0000 */
[----:B------:R-:W-:-:S02]  /*a640*/  VIADD R5, R4, 0x38870 ;  /* 0x0003887004057836 */ /* 0x000fc40000000000 */
[----:B-1----:R-:W-:-:S12]  /*a650*/  VIADD R9, R2, 0x10400 ;  /* 0x0001040002097836 */ /* 0x002fd80000000000 */
.L_x_57:
[----:B------:R-:W-:-:S13]  /*a660*/  @P0 ELECT P4, URZ, PT ;  /* 0x00000000003f082f */ /* 0x000fda0003880000 */
[----:B-----5:R-:W-:Y:S02]  /*a670*/  @P4 R2UR UR13, R0 ;  /* 0x00000000000d42ca */ /* 0x020fe400000e0000 */
[----:B------:R-:W-:Y:S02]  /*a680*/  @P4 R2UR UR11, R8 ;  /* 0x00000000080b42ca */ /* 0x000fe400000e0000 */
[----:B------:R-:W-:Y:S02]  /*a690*/  @P4 R2UR UR9, R5 ;  /* 0x00000000050942ca */ /* 0x000fe400000e0000 */
[----:B------:R-:W-:Y:S02]  /*a6a0*/  @P4 R2UR UR8, R9 ;  /* 0x00000000090842ca */ /* 0x000fe400000e0000 */
[----:B------:R-:W-:Y:S02]  /*a6b0*/  @P4 PLOP3.LUT P0, PT, P4, PT, PT, 0x8, 0x0 ;  /* 0x000000000000481c */ /* 0x000fe4000270e170 */
[----:B------:R-:W-:-:S09]  /*a6c0*/  PLOP3.LUT P4, PT, PT, PT, PT, 0x8, 0x0 ;  /* 0x000000000000781c */ /* 0x000fd20003f8e170 */
[----:B------:R1:W-:Y:S02]  /*a6d0*/  UTMALDG.4D [UR8], [UR4], desc[UR6] ;  /* 0x00000608040075b4 */ /* 0x0003e40008019000 */
[----:B-1----:R-:W-:Y:S05]  /*a6e0*/  @P0 BRA.U.ANY `(.L_x_57) ;  /* 0xfffffffd00dc0947 */ /* 0x002fea000393ffff */
[----:B------:R-:W2:Y:S01]  /*a6f0*/  LDL R10, [R1+0x8] ;  /* 0x00000800010a7983 */ /* 0x000ea20000100800 */
[----:B------:R-:W-:Y:S01]  /*a700*/  IMAD.MOV.U32 R12, RZ, RZ, 0x80 ;  /* 0x00000080ff0c7424 */ /* 0x000fe200078e00ff */
[----:B------:R-:W-:Y:S01]  /*a710*/  PLOP3.LUT P0, PT, PT, PT, PT, 0x80, 0x0 ;  /* 0x000000000000781c */ /* 0x000fe20003f0f070 */
[----:B------:R-:W-:Y:S01]  /*a720*/  VIADD R9, R2, 0x14400 ;  /* 0x0001440002097836 */ /* 0x000fe20000000000 */
[----:B------:R-:W-:Y:S01]  /*a730*/  UMOV UR6, 0x0 ;  /* 0x0000000000067882 */ /* 0x000fe20000000000 */
[----:B------:R-:W-:Y:S01]  /*a740*/  UMOV UR7, 0x14f00000 ;  /* 0x14f0000000077882 */ /* 0x000fe20000000000 */
[----:B------:R-:W-:Y:S02]  /*a750*/  R2UR UR10, R12 ;  /* 0x000000000c0a72ca */ /* 0x000fe400000e0000 */
[----:B--2---:R-:W-:-:S15]  /*a760*/  R2UR UR12, R10 ;  /* 0x000000000a0c72ca */ /* 0x004fde00000e0000 */
.L_x_58:
[----:B------:R-:W-:-:S13]  /*a770*/  @P0 ELECT P4, URZ, PT ;  /* 0x00000000003f082f */ /* 0x000fda0003880000 */
[----:B------:R-:W-:Y:S02]  /*a780*/  @P4 R2UR UR13, R0 ;  /* 0x00000000000d42ca */ /* 0x000fe400000e0000 */
[----:B------:R-:W-:Y:S02]  /*a790*/  @P4 R2UR UR11, R8 ;  /* 0x00000000080b42ca */ /* 0x000fe400000e0000 */
[----:B------:R-:W-:Y:S02]  /*a7a0*/  @P4 R2UR UR9, R5 ;  /* 0x00000000050942ca */ /* 0x000fe400000e0000 */
[----:B------:R-:W-:Y:S02]  /*a7b0*/  @P4 R2UR UR8, R9 ;  /* 0x00000000090842ca */ /* 0x000fe400000e0000 */
[----:B------:R-:W-:Y:S02]  /*a7c0*/  @P4 PLOP3.LUT P0, PT, P4, PT, PT, 0x8, 0x0 ;  /* 0x000000000000481c */ /* 0x000fe4000270e170 */
[----:B------:R-:W-:-:S09]  /*a7d0*/  PLOP3.LUT P4, PT, PT, PT, PT, 0x8, 0x0 ;  /* 0x000000000000781c */ /* 0x000fd20003f8e170 */
[----:B------:R1:W-:Y:S02]  /*a7e0*/  UTMALDG.4D [UR8], [UR4], desc[UR6] ;  /* 0x00000608040075b4 */ /* 0x0003e40008019000 */
[----:B-1----:R-:W-:Y:S05]  /*a7f0*/  @P0 BRA.U.ANY `(.L_x_58) ;  /* 0xfffffffd00dc0947 */ /* 0x002fea000393ffff */
[----:B------:R-:W1:Y:S01]  /*a800*/  SYNCS.PHASECHK.TRANS64.TRYWAIT P0, [R4+URZ+0x38840], R3 ;  /* 0x03884003040075a7 */ /* 0x000e62000800017f */
[----:B------:R-:W-:Y:S04]  /*a810*/  BSSY B1, `(.L_x_59) ;  /* 0x0000002000017945 */ /* 0x000fe80003800000 */
[----:B-1----:R-:W-:Y:S05]  /*a820*/  @!P0 BRA `(.L_x_60) ;  /* 0x00000020009c8947 */ /* 0x002fea0003800000 */
.L_x_102:
[----:B------:R-:W-:Y:S05]  /*a830*/  BSYNC B1 ;  /* 0x0000000000017941 */ /* 0x000fea0003800000 */
.L_x_59:
[----:B------:R-:W-:Y:S01]  /*a840*/  BSSY B1, `(.L_x_61) ;  /* 0x000000b000017945 */ /* 0x000fe20003800000 */
[----:B------:R-:W-:Y:S02]  /*a850*/  IMAD.MOV.U32 R10, RZ, RZ, 0x0 ;  /* 0x00000000ff0a7424 */ /* 0x000fe400078e00ff */
[----:B------:R-:W-:Y:S01]  /*a860*/  IMAD.MOV.U32 R11, RZ, RZ, 0x14f00000 ;  /* 0x14f00000ff0b7424 */ /* 0x000fe200078e00ff */
[----:B------:R-:W-:Y:S06]  /*a870*/  @P3 BRA `(.L_x_62) ;  /* 0x00000000001c3947 */ /* 0x000fec0003800000 */
[----:B------:R-:W2:Y:S01]  /*a880*/  S2R R5, SR_TID.X ;  /* 0x0000000000057919 */ /* 0x000ea20000002100 */
[----:B-1----:R-:W-:-:S04]  /*a890*/  IMAD.MOV.U32 R3, RZ, RZ, 0x8000 ;  /* 0x00008000ff037424 */ /* 0x002fc800078e00ff */
[----:B------:R4:W-:Y:S01]  /*a8a0*/  SYNCS.ARRIVE.TRANS64 RZ, [R4+URZ+0x38830], R3 ;  /* 0x0388300304ff79a7 */ /* 0x0009e2000800003f */
[----:B--2---:R-:W-:-:S04]  /*a8b0*/  LOP3.LUT R5, R5, 0x1f, RZ, 0xc0, !PT ;  /* 0x0000001f05057812 */ /* 0x004fc800078ec0ff */
[----:B------:R-:W-:-:S13]  /*a8c0*/  ISETP.NE.AND P0, PT, R5, RZ, PT ;  /* 0x000000ff0500720c */ /* 0x000fda0003f05270 */
[----:B----4-:R-:W-:Y:S05]  /*a8d0*/  @!P0 BRA `(.L_x_62) ;  /* 0x0000000000048947 */ /* 0x010fea0003800000 */
[----:B------:R-:W-:Y:S01]  /*a8e0*/  BPT.TRAP 0x1 ;  /* 0x000000040000795c */ /* 0x000fe20000300000 */
.L_x_62:
[----:B------:R-:W-:Y:S05]  /*a8f0*/  BSYNC B1 ;  /* 0x0000000000017941 */ /* 0x000fea0003800000 */
.L_x_61:
[----:B-1----:R-:W2:Y:S01]  /*a900*/  LDL R3, [R1+0x8] ;  /* 0x0000080001037983 */ /* 0x002ea20000100800 */
[----:B------:R-:W-:Y:S01]  /*a910*/  R2UR UR10, R13 ;  /* 0x000000000d0a72ca */ /* 0x000fe200000e0000 */
[----:B------:R-:W-:Y:S01]  /*a920*/  UIADD3 UR4, UP0, UR52, 0x370, URZ ;  /* 0x0000037034047890 */ /* 0x000fe2000ff1e03f */
[----:B------:R-:W-:Y:S01]  /*a930*/  R2UR UR6, R10 ;  /* 0x000000000a0672ca */ /* 0x000fe200000e0000 */
[----:B------:R-:W-:Y:S01]  /*a940*/  VIADD R4, R4, 0x38830 ;  /* 0x0003883004047836 */ /* 0x000fe20000000000 */
[----:B------:R-:W-:Y:S01]  /*a950*/  R2UR UR7, R11 ;  /* 0x000000000b0772ca */ /* 0x000fe200000e0000 */
[----:B------:R-:W-:Y:S01]  /*a960*/  UIADD3.X UR5, URZ, UR53, URZ, UP0, !UPT ;  /* 0x000000353f057290 */ /* 0x000fe200087fe43f */
[----:B------:R-:W-:Y:S02]  /*a970*/  PLOP3.LUT P0, PT, PT, PT, PT, 0x80, 0x0 ;  /* 0x000000000000781c */ /* 0x000fe40003f0f070 */
[----:B--2---:R-:W-:Y:S01]  /*a980*/  R2UR UR12, R3 ;  /* 0x00000000030c72ca */ /* 0x004fe200000e0000 */
[----:B------:R-:W-:-:S14]  /*a990*/  VIADD R3, R2, 0x28400 ;  /* 0x0002840002037836 */ /* 0x000fdc0000000000 */
.L_x_63:
        /* <DEDUP_REMOVED lines=10> */
[----:B------:R-:W-:Y:S01]  /*aa40*/  R2UR UR10, R12 ;  /* 0x000000000c0a72ca */ /* 0x000fe200000e0000 */
[----:B------:R-:W-:Y:S01]  /*aa50*/  VIADD R2, R2, 0x2c400 ;  /* 0x0002c40002027836 */ /* 0x000fe20000000000 */
[----:B------:R-:W-:Y:S02]  /*aa60*/  R2UR UR6, R10 ;  /* 0x000000000a0672ca */ /* 0x000fe400000e0000 */
[----:B------:R-:W-:Y:S02]  /*aa70*/  R2UR UR7, R11 ;  /* 0x000000000b0772ca */ /* 0x000fe400000e0000 */
[----:B------:R-:W-:Y:S02]  /*aa80*/  PLOP3.LUT P0, PT, PT, PT, PT, 0x80, 0x0 ;  /* 0x000000000000781c */ /* 0x000fe40003f0f070 */
[----:B--2---:R-:W-:-:S15]  /*aa90*/  R2UR UR12, R5 ;  /* 0x00000000050c72ca */ /* 0x004fde00000e0000 */
.L_x_64:
        /* <DEDUP_REMOVED lines=8> */
[----:B----4-:R-:W-:Y:S05]  /*ab20*/  @P0 BRA.U.ANY `(.L_x_64) ;  /* 0xfffffffd00dc0947 */ /* 0x010fea000393ffff */
.L_x_51:
[----:B------:R-:W-:Y:S05]  /*ab30*/  BSYNC B0 ;  /* 0x0000000000007941 */ /* 0x000fea0003800000 */
.L_x_50:
[----:B------:R-:W-:-:S06]  /*ab40*/  UISETP.NE.AND UP0, UPT, UR43, 0x3, UPT ;  /* 0x000000032b00788c */ /* 0x000fcc000bf05270 */
[----:B------:R-:W-:-:S13]  /*ab50*/  PLOP3.LUT P0, PT, PT, PT, UP0, 0x80, 0x0 ;  /* 0x000000000000781c */ /* 0x000fda0003f0f008 */
[----:B------:R-:W-:Y:S05]  /*ab60*/  @!P0 BRA `(.L_x_65) ;  /* 0x0000000000048947 */ /* 0x000fea0003800000 */
[----:B------:R-:W-:Y:S01]  /*ab70*/  BPT.TRAP 0x1 ;  /* 0x000000040000795c */ /* 0x000fe20000300000 */
.L_x_65:
[----:B------:R-:W-:Y:S01]  /*ab80*/  IMAD.U32 R2, RZ, RZ, UR48 ;  /* 0x00000030ff027e24 */ /* 0x000fe2000f8e00ff */
[----:B------:R-:W-:Y:S01]  /*ab90*/  LEA R3, R7, UR40, 0x3 ;  /* 0x0000002807037c11 */ /* 0x000fe2000f8e18ff */
[----:B------:R-:W-:Y:S03]  /*aba0*/  BSSY B0, `(.L_x_66) ;  /* 0x0000007000007945 */ /* 0x000fe60003800000 */
[----:B------:R-:W-:Y:S01]  /*abb0*/  ISETP.NE.AND P0, PT, R2, 0x3, PT ;  /* 0x000000030200780c */ /* 0x000fe20003f05270 */
[----:B------:R4:W-:Y:S01]  /*abc0*/  STL [R1+0x4], R3 ;  /* 0x0000040301007387 */ /* 0x0009e20000100800 */
[----:B------:R-:W-:-:S04]  /*abd0*/  LOP3.LUT R2, R6, 0x1, RZ, 0x3c, !PT ;  /* 0x0000000106027812 */ /* 0x000fc800078e3cff */
[----:B------:R-:W-:-:S04]  /*abe0*/  SHF.L.U32 R2, R2, 0x1f, RZ ;  /* 0x0000001f02027819 */ /* 0x000fc800000006ff */
[----:B------:R-:W5:Y:S02]  /*abf0*/  SYNCS.PHASECHK.TRANS64.TRYWAIT P3, [R3+URZ+0x38870], R2 ;  /* 0x03887002030075a7 */ /* 0x000f64000806017f */
[----:B----45:R-:W-:Y:S05]  /*ac00*/  @!P3 BRA `(.L_x_67) ;  /* 0x0000001c00b8b947 */ /* 0x030fea0003800000 */
.L_x_103:
[----:B------:R-:W-:Y:S05]  /*ac10*/  BSYNC B0 ;  /* 0x0000000000007941 */ /* 0x000fea0003800000 */
.L_x_66:
[----:B------:R-:W-:Y:S05]  /*ac20*/  @!P0 BRA `(.L_x_68) ;  /* 0x0000000000048947 */ /* 0x000fea0003800000 */
[----:B------:R-:W-:Y:S01]  /*ac30*/  BPT.TRAP 0x1 ;  /* 0x000000040000795c */ /* 0x000fe20000300000 */
.L_x_68:
[----:B----4-:R-:W4:Y:S01]  /*ac40*/  LDL R2, [R1+0x4] ;  /* 0x0000040001027983 */ /* 0x010f220000100800 */
[----:B------:R-:W-:-:S04]  /*ac50*/  SHF.L.U32 R3, R6, 0x1f, RZ ;  /* 0x0000001f06037819 */ /* 0x000fc800000006ff */
[----:B----4-:R4:W5:Y:S02]  /*ac60*/  SYNCS.PHASECHK.TRANS64.TRYWAIT P3, [R2+URZ+0x38860], R3 ;  /* 0x03886003020075a7 */ /* 0x010964000806017f */
[----:B----4-:R-:W-:Y:S01]  /*ac70*/  IMAD.SHL.U32 R2, R7, 0x8000, RZ ;  /* 0x0000800007027824 */ /* 0x010fe200078e00ff */
[----:B-----5:R-:W-:Y:S06]  /*ac80*/  @!P3 BRA `(.L_x_69) ;  /* 0x0000001c00b0b947 */ /* 0x020fec0003800000 */
.L_x_104:
[----:B------:R-:W4:Y:S04]  /*ac90*/  LDL R13, [R1] ;  /* 0x00000000010d7983 */ /* 0x000f280000100800 */
[----:B------:R-:W5:Y:S04]  /*aca0*/  LDL R16, [R1+0x2c] ;  /* 0x00002c0001107983 */ /* 0x000f680000100800 */
[----:B------:R-:W3:Y:S01]  /*acb0*/  LDL R14, [R1+0x10] ;  /* 0x00001000010e7983 */ /* 0x000ee20000100800 */
[----:B------:R-:W-:Y:S05]  /*acc0*/  WARPSYNC.ALL ;  /* 0x0000000000007948 */ /* 0x000fea0003800000 */
[----:B------:R-:W-:-:S04]  /*acd0*/  IMAD.U32 R15, RZ, RZ, UR40 ;  /* 0x00000028ff0f7e24 */ /* 0x000fc8000f8e00ff */
[----:B------:R-:W-:Y:S01]  /*ace0*/  VIADD R15, R15, 0x400 ;  /* 0x000004000f0f7836 */ /* 0x000fe20000000000 */
[----:B----4-:R-:W-:-:S05]  /*acf0*/  LOP3.LUT R12, R2, R13, RZ, 0xfc, !PT ;  /* 0x0000000d020c7212 */ /* 0x010fca00078efcff */
[----:B--2---:R-:W2:Y:S01]  /*ad00*/  LDSM.16.MT88.4 R4, [R12+UR40+0x10400] ;  /* 0x010400280c04783b */ /* 0x004ea20008004200 */
[----:B-----5:R-:W-:Y:S02]  /*ad10*/  IADD3 R21, R16, UR40, R2 ;  /* 0x0000002810157c10 */ /* 0x020fe4000fffe002 */
[----:B---3--:R-:W-:Y:S02]  /*ad20*/  IADD3 R3, R15, R2, R14 ;  /* 0x000000020f037210 */ /* 0x008fe40007ffe00e */
[C-C-:B--2---:R-:W-:Y:S02]  /*ad30*/  PRMT R8, R4.reuse, 0x6420, R5.reuse ;  /* 0x0000642004087816 */ /* 0x144fe40000000005 */
[----:B-1----:R-:W-:Y:S02]  /*ad40*/  PRMT R9, R4, 0x7531, R5 ;  /* 0x0000753104097816 */ /* 0x002fe40000000005 */
[C-C-:B------:R-:W-:Y:S02]  /*ad50*/  PRMT R10, R6.reuse, 0x6420, R7.reuse ;  /* 0x00006420060a7816 */ /* 0x140fe40000000007 */
[----:B------:R-:W-:-:S02]  /*ad60*/  PRMT R11, R6, 0x7531, R7 ;  /* 0x00007531060b7816 */ /* 0x000fc40000000007 */
[----:B------:R-:W1:Y:S04]  /*ad70*/  LDSM.16.MT88.4 R4, [R21+0x10400] ;  /* 0x010400001504783b */ /* 0x000e680000004200 */
[----:B------:R1:W-:Y:S02]  /*ad80*/  STSM.16.M88.4 [R3], R8 ;  /* 0x0000000803007844 */ /* 0x0003e40000000200 */
[C-C-:B-1----:R-:W-:Y:S02]  /*ad90*/  PRMT R8, R4.reuse, 0x6420, R5.reuse ;  /* 0x0000642004087816 */ /* 0x142fe40000000005 */
[----:B------:R-:W-:Y:S01]  /*ada0*/  PRMT R9, R4, 0x7531, R5 ;  /* 0x0000753104097816 */ /* 0x000fe20000000005 */
[----:B------:R-:W-:Y:S01]  /*adb0*/  VIADD R4, R2, 0x4000 ;  /* 0x0000400002047836 */ /* 0x000fe20000000000 */
[----:B------:R-:W-:-:S02]  /*adc0*/  PRMT R10, R6, 0x6420, R7 ;  /* 0x00006420060a7816 */ /* 0x000fc40000000007 */
[----:B------:R-:W-:Y:S02]  /*add0*/  PRMT R11, R6, 0x7531, R7 ;  /* 0x00007531060b7816 */ /* 0x000fe40000000007 */
[----:B------:R-:W-:-:S03]  /*ade0*/  LOP3.LUT R4, R4, R13, RZ, 0xfc, !PT ;  /* 0x0000000d04047212 */ /* 0x000fc600078efcff */
[----:B------:R-:W-:Y:S04]  /*adf0*/  STSM.16.M88.4 [R3+0x2000], R8 ;  /* 0x0020000803007844 */ /* 0x000fe80000000200 */
[----:B------:R-:W1:Y:S02]  /*ae00*/  LDSM.16.MT88.4 R4, [R4+UR40+0x10400] ;  /* 0x010400280404783b */ /* 0x000e640008004200 */
[C-C-:B-1----:R-:W-:Y:S02]  /*ae10*/  PRMT R16, R4.reuse, 0x6420, R5.reuse ;  /* 0x0000642004107816 */ /* 0x142fe40000000005 */
[----:B------:R-:W-:Y:S02]  /*ae20*/  PRMT R17, R4, 0x7531, R5 ;  /* 0x0000753104117816 */ /* 0x000fe40000000005 */
[----:B------:R-:W-:-:S02]  /*ae30*/  PRMT R18, R6, 0x6420, R7 ;  /* 0x0000642006127816 */ /* 0x000fc40000000007 */
[----:B------:R-:W-:Y:S02]  /*ae40*/  PRMT R19, R6, 0x7531, R7 ;  /* 0x0000753106137816 */ /* 0x000fe40000000007 */
[----:B------:R-:W1:Y:S04]  /*ae50*/  LDSM.16.MT88.4 R4, [R21+0x14400] ;  /* 0x014400001504783b */ /* 0x000e680000004200 */
[----:B------:R2:W-:Y:S04]  /*ae60*/  STSM.16.M88.4 [R3+0x4000], R16 ;  /* 0x0040001003007844 */ /* 0x0005e80000000200 */
[----:B--2---:R-:W2:Y:S01]  /*ae70*/  LDL R16, [R1+0x24] ;  /* 0x0000240001107983 */ /* 0x004ea20000100800 */
[----:B------:R-:W-:Y:S01]  /*ae80*/  IMAD.MOV.U32 R19, RZ, RZ, R13 ;  /* 0x000000ffff137224 */ /* 0x000fe200078e000d */
[----:B-1----:R-:W-:-:S02]  /*ae90*/  PRMT R8, R4, 0x6420, R5 ;  /* 0x0000642004087816 */ /* 0x002fc40000000005 */
[----:B------:R-:W-:Y:S01]  /*aea0*/  PRMT R9, R4, 0x7531, R5 ;  /* 0x0000753104097816 */ /* 0x000fe20000000005 */
[----:B------:R-:W-:Y:S01]  /*aeb0*/  VIADD R4, R2, 0x1000 ;  /* 0x0000100002047836 */ /* 0x000fe20000000000 */
[C-C-:B------:R-:W-:Y:S02]  /*aec0*/  PRMT R10, R6.reuse, 0x6420, R7.reuse ;  /* 0x00006420060a7816 */ /* 0x140fe40000000007 */
[----:B------:R-:W-:Y:S02]  /*aed0*/  PRMT R11, R6, 0x7531, R7 ;  /* 0x00007531060b7816 */ /* 0x000fe40000000007 */
[----:B------:R-:W-:-:S03]  /*aee0*/  LOP3.LUT R4, R4, R19, RZ, 0xfc, !PT ;  /* 0x0000001304047212 */ /* 0x000fc600078efcff */
[----:B------:R-:W-:Y:S04]  /*aef0*/  STSM.16.M88.4 [R3+0x6000], R8 ;  /* 0x0060000803007844 */ /* 0x000fe80000000200 */
[----:B------:R-:W1:Y:S01]  /*af00*/  LDSM.16.MT88.4 R4, [R4+UR40+0x10400] ;  /* 0x010400280404783b */ /* 0x000e620008004200 */
[----:B------:R-:W-:Y:S02]  /*af10*/  IMAD.MOV.U32 R18, RZ, RZ, R14 ;  /* 0x000000ffff127224 */ /* 0x000fe400078e000e */
[----:B------:R-:W-:-:S04]  /*af20*/  IMAD.U32 R17, RZ, RZ, UR40 ;  /* 0x00000028ff117e24 */ /* 0x000fc8000f8e00ff */
[----:B------:R-:W-:Y:S01]  /*af30*/  VIADD R17, R17, 0x400 ;  /* 0x0000040011117836 */ /* 0x000fe20000000000 */
[C-C-:B-1----:R-:W-:Y:S02]  /*af40*/  PRMT R12, R4.reuse, 0x6420, R5.reuse ;  /* 0x00006420040c7816 */ /* 0x142fe40000000005 */
[----:B------:R-:W-:Y:S02]  /*af50*/  PRMT R13, R4, 0x7531, R5 ;  /* 0x00007531040d7816 */ /* 0x000fe40000000005 */
[C-C-:B------:R-:W-:Y:S02]  /*af60*/  PRMT R14, R6.reuse, 0x6420, R7.reuse ;  /* 0x00006420060e7816 */ /* 0x140fe40000000007 */
[----:B------:R-:W-:Y:S02]  /*af70*/  PRMT R15, R6, 0x7531, R7 ;  /* 0x00007531060f7816 */ /* 0x000fe40000000007 */
[----:B------:R-:W1:Y:S02]  /*af80*/  LDSM.16.MT88.4 R4, [R21+0x11400] ;  /* 0x011400001504783b */ /* 0x000e640000004200 */
[----:B-1----:R-:W-:-:S02]  /*af90*/  PRMT R8, R4, 0x6420, R5 ;  /* 0x0000642004087816 */ /* 0x002fc40000000005 */
[----:B------:R-:W-:Y:S01]  /*afa0*/  PRMT R9, R4, 0x7531, R5 ;  /* 0x0000753104097816 */ /* 0x000fe20000000005 */
[----:B------:R-:W-:Y:S01]  /*afb0*/  VIADD R4, R2, 0x5000 ;  /* 0x0000500002047836 */ /* 0x000fe20000000000 */
[C-C-:B------:R-:W-:Y:S02]  /*afc0*/  PRMT R10, R6.reuse, 0x6420, R7.reuse ;  /* 0x00006420060a7816 */ /* 0x140fe40000000007 */
[----:B------:R-:W-:Y:S02]  /*afd0*/  PRMT R11, R6, 0x7531, R7 ;  /* 0x00007531060b7816 */ /* 0x000fe40000000007 */
[----:B--2---:R-:W-:-:S05]  /*afe0*/  IADD3 R3, R18, R2, R16 ;  /* 0x0000000212037210 */ /* 0x004fca0007ffe010 */
[----:B------:R-:W-:-:S05]  /*aff0*/  IMAD.IADD R3, R17, 0x1, R3 ;  /* 0x0000000111037824 */ /* 0x000fca00078e0203 */
[----:B------:R1:W-:Y:S04]  /*b000*/  STSM.16.M88.4 [R3], R12 ;  /* 0x0000000c03007844 */ /* 0x0003e80000000200 */
[----:B------:R-:W-:Y:S01]  /*b010*/  STSM.16.M88.4 [R3+0x2000], R8 ;  /* 0x0020000803007844 */ /* 0x000fe20000000200 */
[----:B-1----:R-:W-:-:S05]  /*b020*/  IMAD.MOV.U32 R15, RZ, RZ, R19 ;  /* 0x000000ffff0f7224 */ /* 0x002fca00078e0013 */
[----:B------:R-:W-:-:S06]  /*b030*/  LOP3.LUT R4, R4, R15, RZ, 0xfc, !PT ;  /* 0x0000000f04047212 */ /* 0x000fcc00078efcff */
[----:B------:R-:W1:Y:S01]  /*b040*/  LDSM.16.MT88.4 R4, [R4+UR40+0x10400] ;  /* 0x010400280404783b */ /* 0x000e620008004200 */
[----:B------:R-:W-:Y:S01]  /*b050*/  IMAD.MOV.U32 R14, RZ, RZ, R18 ;  /* 0x000000ffff0e7224 */ /* 0x000fe200078e0012 */
[C-C-:B-1----:R-:W-:Y:S02]  /*b060*/  PRMT R16, R4.reuse, 0x6420, R5.reuse ;  /* 0x0000642004107816 */ /* 0x142fe40000000005 */
[----:B------:R-:W-:Y:S02]  /*b070*/  PRMT R17, R4, 0x7531, R5 ;  /* 0x0000753104117816 */ /* 0x000fe40000000005 */
[C-C-:B------:R-:W-:Y:S02]  /*b080*/  PRMT R18, R6.reuse, 0x6420, R7.reuse ;  /* 0x0000642006127816 */ /* 0x140fe40000000007 */
        /* <DEDUP_REMOVED lines=51> */
[----:B------:R-:W-:Y:S01]  /*b3c0*/  IMAD.U32 R18, RZ, RZ, UR40 ;  /* 0x00000028ff127e24 */ /* 0x000fe2000f8e00ff */
[C-C-:B-1----:R-:W-:Y:S02]  /*b3d0*/  PRMT R12, R4.reuse, 0x6420, R5.reuse ;  /* 0x00006420040c7816 */ /* 0x142fe40000000005 */
[----:B------:R-:W-:-:S02]  /*b3e0*/  PRMT R13, R4, 0x7531, R5 ;  /* 0x00007531040d7816 */ /* 0x000fc40000000005 */
[C-C-:B------:R-:W-:Y:S02]  /*b3f0*/  PRMT R14, R6.reuse, 0x6420, R7.reuse ;  /* 0x00006420060e7816 */ /* 0x140fe40000000007 */
[----:B------:R-:W-:Y:S02]  /*b400*/  PRMT R15, R6, 0x7531, R7 ;  /* 0x00007531060f7816 */ /* 0x000fe40000000007 */
[----:B------:R-:W1:Y:S01]  /*b410*/  LDSM.16.MT88.4 R4, [R21+0x13400] ;  /* 0x013400001504783b */ /* 0x000e620000004200 */
[----:B------:R-:W-:Y:S01]  /*b420*/  VIADD R18, R18, 0x400 ;  /* 0x0000040012127836 */ /* 0x000fe20000000000 */
[C-C-:B-1----:R-:W-:Y:S02]  /*b430*/  PRMT R8, R4.reuse, 0x6420, R5.reuse ;  /* 0x0000642004087816 */ /* 0x142fe40000000005 */
[----:B------:R-:W-:Y:S02]  /*b440*/  PRMT R9, R4, 0x7531, R5 ;  /* 0x0000753104097816 */ /* 0x000fe40000000005 */
[----:B------:R-:W-:-:S02]  /*b450*/  PRMT R10, R6, 0x6420, R7 ;  /* 0x00006420060a7816 */ /* 0x000fc40000000007 */
[----:B------:R-:W-:Y:S02]  /*b460*/  PRMT R11, R6, 0x7531, R7 ;  /* 0x00007531060b7816 */ /* 0x000fe40000000007 */
[----:B--2---:R-:W-:Y:S01]  /*b470*/  IADD3 R3, R17, R16, R2 ;  /* 0x0000001011037210 */ /* 0x004fe20007ffe002 */
[----:B------:R-:W-:-:S04]  /*b480*/  VIADD R2, R2, 0x7000 ;  /* 0x0000700002027836 */ /* 0x000fc80000000000 */
[----:B------:R-:W-:Y:S01]  /*b490*/  IMAD.IADD R3, R18, 0x1, R3 ;  /* 0x0000000112037824 */ /* 0x000fe200078e0203 */
[----:B------:R-:W-:-:S04]  /*b4a0*/  LOP3.LUT R2, R2, R19, RZ, 0xfc, !PT ;  /* 0x0000001302027212 */ /* 0x000fc800078efcff */
[----:B------:R-:W-:Y:S04]  /*b4b0*/  STSM.16.M88.4 [R3], R12 ;  /* 0x0000000c03007844 */ /* 0x000fe80000000200 */
[----:B------:R-:W-:Y:S04]  /*b4c0*/  STSM.16.M88.4 [R3+0x2000], R8 ;  /* 0x0020000803007844 */ /* 0x000fe80000000200 */
[----:B------:R-:W1:Y:S02]  /*b4d0*/  LDSM.16.MT88.4 R8, [R2+UR40+0x10400] ;  /* 0x010400280208783b */ /* 0x000e640008004200 */
[----:B-1----:R-:W-:-:S02]  /*b4e0*/  PRMT R4, R8, 0x6420, R9 ;  /* 0x0000642008047816 */ /* 0x002fc40000000009 */
[----:B------:R-:W-:Y:S02]  /*b4f0*/  PRMT R5, R8, 0x7531, R9 ;  /* 0x0000753108057816 */ /* 0x000fe40000000009 */
[C-C-:B------:R-:W-:Y:S02]  /*b500*/  PRMT R6, R10.reuse, 0x6420, R11.reuse ;  /* 0x000064200a067816 */ /* 0x140fe4000000000b */
[----:B------:R-:W-:Y:S02]  /*b510*/  PRMT R7, R10, 0x7531, R11 ;  /* 0x000075310a077816 */ /* 0x000fe4000000000b */
[----:B------:R-:W1:Y:S04]  /*b520*/  LDSM.16.MT88.4 R8, [R21+0x17400] ;  /* 0x017400001508783b */ /* 0x000e680000004200 */
[----:B------:R1:W-:Y:S02]  /*b530*/  STSM.16.M88.4 [R3+0x4000], R4 ;  /* 0x0040000403007844 */ /* 0x0003e40000000200 */
[----:B-1----:R-:W-:-:S02]  /*b540*/  PRMT R4, R8, 0x6420, R9 ;  /* 0x0000642008047816 */ /* 0x002fc40000000009 */
[----:B------:R-:W-:Y:S02]  /*b550*/  PRMT R5, R8, 0x7531, R9 ;  /* 0x0000753108057816 */ /* 0x000fe40000000009 */
[C-C-:B------:R-:W-:Y:S02]  /*b560*/  PRMT R6, R10.reuse, 0x6420, R11.reuse ;  /* 0x000064200a067816 */ /* 0x140fe4000000000b */
[----:B------:R-:W-:-:S05]  /*b570*/  PRMT R7, R10, 0x7531, R11 ;  /* 0x000075310a077816 */ /* 0x000fca000000000b */
[----:B------:R1:W-:Y:S01]  /*b580*/  STSM.16.M88.4 [R3+0x6000], R4 ;  /* 0x0060000403007844 */ /* 0x0003e20000000200 */
[----:B------:R-:W-:Y:S01]  /*b590*/  @!PT LDS RZ, [RZ] ;  /* 0x00000000fffff984 */ /* 0x000fe20000000800 */
[----:B------:R-:W-:Y:S01]  /*b5a0*/  @!PT LDS RZ, [RZ] ;  /* 0x00000000fffff984 */ /* 0x000fe20000000800 */
[----:B------:R-:W-:Y:S01]  /*b5b0*/  @!PT LDS RZ, [RZ] ;  /* 0x00000000fffff984 */ /* 0x000fe20000000800 */
[----:B------:R-:W-:Y:S01]  /*b5c0*/  @!PT LDS RZ, [RZ] ;  /* 0x00000000fffff984 */ /* 0x000fe20000000800 */
[----:B------:R2:W-:Y:S06]  /*b5d0*/  MEMBAR.ALL.CTA ;  /* 0x0000000000007992 */ /* 0x0005ec0000008000 */
[----:B--2---:R-:W2:Y:S01]  /*b5e0*/  FENCE.VIEW.ASYNC.S ;  /* 0x00000000000073c6 */ /* 0x004ea20000000000 */
[----:B------:R-:W-:Y:S05]  /*b5f0*/  @!P0 BRA `(.L_x_70) ;  /* 0x0000000000048947 */ /* 0x000fea0003800000 */
[----:B------:R-:W-:Y:S01]  /*b600*/  BPT.TRAP 0x1 ;  /* 0x000000040000795c */ /* 0x000fe20000300000 */
.L_x_70:
[----:B------:R-:W2:Y:S01]  /*b610*/  LDL.LU R2, [R1+0x4] ;  /* 0x0000040001027983 */ /* 0x000ea20000300800 */
[C---:B------:R-:W-:Y:S01]  /*b620*/  ISETP.GT.AND P0, PT, R20.reuse, RZ, PT ;  /* 0x000000ff1400720c */ /* 0x040fe20003f04270 */
[----:B------:R-:W-:Y:S02]  /*b630*/  VIADD R20, R20, 0xffffffff ;  /* 0xffffffff14147836 */ /* 0x000fe40000000000 */
[----:B-1----:R4:W5:Y:S04]  /*b640*/  LDL R6, [R1+0x14] ;  /* 0x0000140001067983 */ /* 0x0029680000100800 */
[----:B------:R4:W5:Y:S01]  /*b650*/  LDL R7, [R1+0xc] ;  /* 0x00000c0001077983 */ /* 0x0009620000100800 */
[----:B--2---:R1:W-:Y:S02]  /*b660*/  SYNCS.ARRIVE.TRANS64.A1T0 RZ, [R2+URZ+0x38850], RZ ;  /* 0x038850ff02ff79a7 */ /* 0x0043e4000810003f */
[----:B-1----:R-:W-:-:S05]  /*b670*/  @!P2 VIADD R2, R2, 0x38880 ;  /* 0x000388800202a836 */ /* 0x002fca0000000000 */
[----:B------:R-:W-:Y:S01]  /*b680*/  @!P2 PRMT R2, RZ, 0x654, R2 ;  /* 0x00000654ff02a816 */ /* 0x000fe20000000002 */
[----:B------:R-:W-:Y:S06]  /*b690*/  BAR.SYNC.DEFER_BLOCKING 0x2, 0x80 ;  /* 0x0082000000007b1d */ /* 0x000fec0000010000 */
[----:B------:R4:W-:Y:S01]  /*b6a0*/  @!P2 SYNCS.ARRIVE.TRANS64.RED.A1T0 RZ, [R2+URZ], RZ ;  /* 0x000000ff02ffa9a7 */ /* 0x0009e2000810043f */
[----:B------:R-:W-:Y:S05]  /*b6b0*/  @P0 BRA `(.L_x_71) ;  /* 0xffffffe800e80947 */ /* 0x000fea000383ffff */
.L_x_49:
[----:B------:R-:W-:-:S06]  /*b6c0*/  UISETP.NE.AND UP0, UPT, UR43, 0x3, UPT ;  /* 0x000000032b00788c */ /* 0x000fcc000bf05270 */
[----:B------:R-:W-:-:S13]  /*b6d0*/  PLOP3.LUT P0, PT, PT, PT, UP0, 0x80, 0x0 ;  /* 0x000000000000781c */ /* 0x000fda0003f0f008 */
[----:B------:R-:W-:Y:S05]  /*b6e0*/  @!P0 BRA `(.L_x_72) ;  /* 0x0000000000048947 */ /* 0x000fea0003800000 */
[----:B------:R-:W-:Y:S01]  /*b6f0*/  BPT.TRAP 0x1 ;  /* 0x000000040000795c */ /* 0x000fe20000300000 */
.L_x_72:
[----:B------:R-:W3:Y:S04]  /*b700*/  LDL R0, [R1+0x14] ;  /* 0x0000140001007983 */ /* 0x000ee80000100800 */
[----:B-1--4-:R-:W4:Y:S01]  /*b710*/  LDL R2, [R1+0xc] ;  /* 0x00000c0001027983 */ /* 0x012f220000100800 */
[----:B------:R-:W-:Y:S01]  /*b720*/  BSSY B0, `(.L_x_73) ;  /* 0x0000008000007945 */ /* 0x000fe20003800000 */
[----:B---3--:R-:W-:-:S04]  /*b730*/  LOP3.LUT R0, R0, 0x1, RZ, 0x3c, !PT ;  /* 0x0000000100007812 */ /* 0x008fc800078e3cff */
[----:B------:R-:W-:Y:S02]  /*b740*/  SHF.L.U32 R0, R0, 0x1f, RZ ;  /* 0x0000001f00007819 */ /* 0x000fe400000006ff */
[----:B----4-:R-:W-:-:S04]  /*b750*/  LEA R3, R2, UR40, 0x3 ;  /* 0x0000002802037c11 */ /* 0x010fc8000f8e18ff */
[----:B------:R-:W1:Y:S01]  /*b760*/  SYNCS.PHASECHK.TRANS64.TRYWAIT P0, [R3+URZ+0x38870], R0 ;  /* 0x03887000030075a7 */ /* 0x000e62000800017f */
[----:B------:R-:W-:-:S05]  /*b770*/  IMAD.U32 R2, RZ, RZ, UR48 ;  /* 0x00000030ff027e24 */ /* 0x000fca000f8e00ff */
[----:B------:R-:W-:Y:S01]  /*b780*/  ISETP.NE.AND P1, PT, R2, 0x3, PT ;  /* 0x000000030200780c */ /* 0x000fe20003f25270 */
[----:B-1----:R-:W-:-:S12]  /*b790*/  @!P0 BRA `(.L_x_74) ;  /* 0x0000001400048947 */ /* 0x002fd80003800000 */
.L_x_105:
[----:B------:R-:W-:Y:S05]  /*b7a0*/  BSYNC B0 ;  /* 0x0000000000007941 */ /* 0x000fea0003800000 */
.L_x_73:
[----:B------:R-:W-:Y:S05]  /*b7b0*/  @!P1 BRA `(.L_x_75) ;  /* 0x0000000000049947 */ /* 0x000fea0003800000 */
[----:B------:R-:W-:Y:S01]  /*b7c0*/  BPT.TRAP 0x1 ;  /* 0x000000040000795c */ /* 0x000fe20000300000 */
.L_x_75:
[----:B-1----:R-:W3:Y:S02]  /*b7d0*/  LDL R0, [R1+0x14] ;  /* 0x0000140001007983 */ /* 0x002ee40000100800 */
[----:B---3--:R-:W-:-:S04]  /*b7e0*/  SHF.L.U32 R0, R0, 0x1f, RZ ;  /* 0x0000001f00007819 */ /* 0x008fc800000006ff */
[----:B------:R-:W1:Y:S02]  /*b7f0*/  SYNCS.PHASECHK.TRANS64.TRYWAIT P0, [R3+URZ+0x38860], R0 ;  /* 0x03886000030075a7 */ /* 0x000e64000800017f */
[----:B-1----:R-:W-:Y:S05]  /*b800*/  @!P0 BRA `(.L_x_76) ;  /* 0x0000001000fc8947 */ /* 0x002fea0003800000 */
.L_x_106:
[----:B--2---:R-:W2:Y:S04]  /*b810*/  LDL R4, [R1+0xc] ;  /* 0x00000c0001047983 */ /* 0x004ea80000100800 */
[----:B------:R-:W3:Y:S04]  /*b820*/  LDL R17, [R1] ;  /* 0x0000000001117983 */ /* 0x000ee80000100800 */
[----:B------:R-:W4:Y:S04]  /*b830*/  LDL R2, [R1+0x2c] ;  /* 0x00002c0001027983 */ /* 0x000f280000100800 */
[----:B------:R-:W1:Y:S01]  /*b840*/  LDL R18, [R1+0x10] ;  /* 0x0000100001127983 */ /* 0x000e620000100800 */
[----:B------:R-:W-:Y:S05]  /*b850*/  WARPSYNC.ALL ;  /* 0x0000000000007948 */ /* 0x000fea0003800000 */
[----:B------:R-:W-:-:S04]  /*b860*/  IMAD.U32 R13, RZ, RZ, UR40 ;  /* 0x00000028ff0d7e24 */ /* 0x000fc8000f8e00ff */
[----:B------:R-:W-:Y:S02]  /*b870*/  VIADD R13, R13, 0x400 ;  /* 0x000004000d0d7836 */ /* 0x000fe40000000000 */
[----:B--2---:R-:W-:-:S05]  /*b880*/  IMAD.SHL.U32 R20, R4, 0x8000, RZ ;  /* 0x0000800004147824 */ /* 0x004fca00078e00ff */
[----:B---3--:R-:W-:-:S05]  /*b890*/  LOP3.LUT R12, R20, R17, RZ, 0xfc, !PT ;  /* 0x00000011140c7212 */ /* 0x008fca00078efcff */
[----:B-----5:R-:W2:Y:S01]  /*b8a0*/  LDSM.16.MT88.4 R4, [R12+UR40+0x10400] ;  /* 0x010400280c04783b */ /* 0x020ea20008004200 */
[----:B----4-:R-:W-:Y:S02]  /*b8b0*/  IADD3 R2, R2, UR40, R20 ;  /* 0x0000002802027c10 */ /* 0x010fe4000fffe014 */
[----:B-1----:R-:W-:Y:S02]  /*b8c0*/  IADD3 R0, R13, R20, R18 ;  /* 0x000000140d007210 */ /* 0x002fe40007ffe012 */
[C-C-:B--2---:R-:W-:Y:S02]  /*b8d0*/  PRMT R8, R4.reuse, 0x6420, R5.reuse ;  /* 0x0000642004087816 */ /* 0x144fe40000000005 */
[----:B------:R-:W-:Y:S02]  /*b8e0*/  PRMT R9, R4, 0x7531, R5 ;  /* 0x0000753104097816 */ /* 0x000fe40000000005 */
        /* <DEDUP_REMOVED lines=46> */
[----:B------:R-:W-:-:S05]  /*bbd0*/  LOP3.LUT R21, R4, R19, RZ, 0xfc, !PT ;  /* 0x0000001304157212 */ /* 0x000fca00078efcff */
        /* <DEDUP_REMOVED lines=62> */
[----:B--2---:R-:W-:-:S05]  /*bfc0*/  IADD3 R4, R13, R12, R20 ;  /* 0x0000000c0d047210 */ /* 0x004fca0007ffe014 */
[----:B------:R-:W-:Y:S02]  /*bfd0*/  IMAD.IADD R0, R14, 0x1, R4 ;  /* 0x000000010e007824 */ /* 0x000fe400078e0204 */
[----:B------:R-:W1:Y:S01]  /*bfe0*/  LDSM.16.MT88.4 R4, [R2+0x13400] ;  /* 0x013400000204783b */ /* 0x000e620000004200 */
[----:B------:R-:W-:-:S05]  /*bff0*/  VIADD R20, R20, 0x7000 ;  /* 0x0000700014147836 */ /* 0x000fca0000000000 */
[----:B------:R-:W-:Y:S01]  /*c000*/  LOP3.LUT R20, R20, R15, RZ, 0xfc, !PT ;  /* 0x0000000f14147212 */ /* 0x000fe200078efcff */
[----:B------:R-:W-:Y:S01]  /*c010*/  STSM.16.M88.4 [R0], R16 ;  /* 0x0000001000007844 */ /* 0x000fe20000000200 */
[C-C-:B-1----:R-:W-:Y:S02]  /*c020*/  PRMT R8, R4.reuse, 0x6420, R5.reuse ;  /* 0x0000642004087816 */ /* 0x142fe40000000005 */
[----:B------:R-:W-:Y:S02]  /*c030*/  PRMT R9, R4, 0x7531, R5 ;  /* 0x0000753104097816 */ /* 0x000fe40000000005 */
[C-C-:B------:R-:W-:Y:S02]  /*c040*/  PRMT R10, R6.reuse, 0x6420, R7.reuse ;  /* 0x00006420060a7816 */ /* 0x140fe40000000007 */
[----:B------:R-:W-:-:S05]  /*c050*/  PRMT R11, R6, 0x7531, R7 ;  /* 0x00007531060b7816 */ /* 0x000fca0000000007 */
[----:B------:R-:W-:Y:S04]  /*c060*/  STSM.16.M88.4 [R0+0x2000], R8 ;  /* 0x0020000800007844 */ /* 0x000fe80000000200 */
[----:B------:R-:W1:Y:S02]  /*c070*/  LDSM.16.MT88.4 R4, [R20+UR40+0x10400] ;  /* 0x010400281404783b */ /* 0x000e640008004200 */
[C-C-:B-1----:R-:W-:Y:S02]  /*c080*/  PRMT R12, R4.reuse, 0x6420, R5.reuse ;  /* 0x00006420040c7816 */ /* 0x142fe40000000005 */
[----:B------:R-:W-:Y:S02]  /*c090*/  PRMT R13, R4, 0x7531, R5 ;  /* 0x00007531040d7816 */ /* 0x000fe40000000005 */
[----:B------:R-:W-:-:S02]  /*c0a0*/  PRMT R14, R6, 0x6420, R7 ;  /* 0x00006420060e7816 */ /* 0x000fc40000000007 */
[----:B------:R-:W-:Y:S02]  /*c0b0*/  PRMT R15, R6, 0x7531, R7 ;  /* 0x00007531060f7816 */ /* 0x000fe40000000007 */
[----:B------:R-:W1:Y:S04]  /*c0c0*/  LDSM.16.MT88.4 R4, [R2+0x17400] ;  /* 0x017400000204783b */ /* 0x000e680000004200 */
[----:B------:R2:W-:Y:S01]  /*c0d0*/  STSM.16.M88.4 [R0+0x4000], R12 ;  /* 0x0040000c00007844 */ /* 0x0005e20000000200 */
[C-C-:B-1----:R-:W-:Y:S02]  /*c0e0*/  PRMT R8, R4.reuse, 0x6420, R5.reuse ;  /* 0x0000642004087816 */ /* 0x142fe40000000005 */
[----:B------:R-:W-:Y:S02]  /*c0f0*/  PRMT R9, R4, 0x7531, R5 ;  /* 0x0000753104097816 */ /* 0x000fe40000000005 */
[----:B------:R-:W-:-:S02]  /*c100*/  PRMT R10, R6, 0x6420, R7 ;  /* 0x00006420060a7816 */ /* 0x000fc40000000007 */
[----:B------:R-:W-:-:S05]  /*c110*/  PRMT R11, R6, 0x7531, R7 ;  /* 0x00007531060b7816 */ /* 0x000fca0000000007 */
[----:B------:R2:W-:Y:S01]  /*c120*/  STSM.16.M88.4 [R0+0x6000], R8 ;  /* 0x0060000800007844 */ /* 0x0005e20000000200 */
[----:B------:R-:W-:Y:S01]  /*c130*/  @!PT LDS RZ, [RZ] ;  /* 0x00000000fffff984 */ /* 0x000fe20000000800 */
[----:B------:R-:W-:Y:S01]  /*c140*/  @!PT LDS RZ, [RZ] ;  /* 0x00000000fffff984 */ /* 0x000fe20000000800 */
[----:B------:R-:W-:Y:S01]  /*c150*/  @!PT LDS RZ, [RZ] ;  /* 0x00000000fffff984 */ /* 0x000fe20000000800 */
[----:B------:R-:W-:Y:S01]  /*c160*/  @!PT LDS RZ, [RZ] ;  /* 0x00000000fffff984 */ /* 0x000fe20000000800 */
[----:B------:R1:W-:Y:S06]  /*c170*/  MEMBAR.ALL.CTA ;  /* 0x0000000000007992 */ /* 0x0003ec0000008000 */
[----:B-1----:R-:W1:Y:S01]  /*c180*/  FENCE.VIEW.ASYNC.S ;  /* 0x00000000000073c6 */ /* 0x002e620000000000 */
[----:B------:R-:W-:Y:S05]  /*c190*/  @!P1 BRA `(.L_x_77) ;  /* 0x0000000000049947 */ /* 0x000fea0003800000 */
[----:B------:R-:W-:Y:S01]  /*c1a0*/  BPT.TRAP 0x1 ;  /* 0x000000040000795c */ /* 0x000fe20000300000 */
.L_x_77:
[----:B------:R-:W3:Y:S01]  /*c1b0*/  LDL.LU R5, [R1+0xc] ;  /* 0x00000c0001057983 */ /* 0x000ee20000300800 */
[----:B-1----:R-:W-:Y:S03]  /*c1c0*/  SYNCS.ARRIVE.TRANS64.A1T0 RZ, [R3+URZ+0x38850], RZ ;  /* 0x038850ff03ff79a7 */ /* 0x002fe6000810003f */
[----:B------:R-:W4:Y:S01]  /*c1d0*/  LDL.LU R4, [R1+0x14] ;  /* 0x0000140001047983 */ /* 0x000f220000300800 */
[----:B--2---:R-:W-:Y:S01]  /*c1e0*/  @!P2 VIADD R0, R3, 0x38880 ;  /* 0x000388800300a836 */ /* 0x004fe20000000000 */
[----:B------:R-:W-:Y:S02]  /*c1f0*/  UIADD3 UR49, UR44, UR49, URZ ;  /* 0x000000312c317290 */ /* 0x000fe4000fffe03f */
[----:B------:R-:W-:Y:S01]  /*c200*/  UIADD3 UR47, UR47, 0x1, URZ ;  /* 0x000000012f2f7890 */ /* 0x000fe2000fffe03f */
[----:B------:R-:W1:Y:S01]  /*c210*/  LDC R2, c[0x0][0xda4] ;  /* 0x00036900ff027b82 */ /* 0x000e620000000800 */
[----:B------:R-:W-:-:S07]  /*c220*/  @!P2 PRMT R0, RZ, 0x654, R0 ;  /* 0x00000654ff00a816 */ /* 0x000fce0000000000 */
[----:B------:R-:W-:Y:S01]  /*c230*/  BAR.SYNC.DEFER_BLOCKING 0x2, 0x80 ;  /* 0x0082000000007b1d */ /* 0x000fe20000010000 */
[----:B-1----:R-:W-:-:S05]  /*c240*/  ISETP.LE.AND P1, PT, R2, UR49, PT ;  /* 0x0000003102007c0c */ /* 0x002fca000bf23270 */
[----:B------:R3:W-:Y:S02]  /*c250*/  @!P2 SYNCS.ARRIVE.TRANS64.RED.A1T0 RZ, [R0+URZ], RZ ;  /* 0x000000ff00ffa9a7 */ /* 0x0007e4000810043f */
[----:B---3--:R-:W-:-:S05]  /*c260*/  VIADD R0, R5, 0x1 ;  /* 0x0000000105007836 */ /* 0x008fca0000000000 */
[----:B------:R-:W-:-:S04]  /*c270*/  ISETP.NE.AND P0, PT, R0, 0x2, PT ;  /* 0x000000020000780c */ /* 0x000fc80003f05270 */
[----:B------:R-:W-:Y:S02]  /*c280*/  SEL R2, RZ, 0x1, P0 ;  /* 0x00000001ff027807 */ /* 0x000fe40000000000 */
[----:B------:R-:W-:Y:S02]  /*c290*/  SEL R0, R0, RZ, P0 ;  /* 0x000000ff00007207 */ /* 0x000fe40000000000 */
[----:B----4-:R-:W-:-:S03]  /*c2a0*/  LOP3.LUT R4, R4, R2, RZ, 0x3c, !PT ;  /* 0x0000000204047212 */ /* 0x010fc600078e3cff */
[----:B------:R1:W-:Y:S04]  /*c2b0*/  STL [R1+0xc], R0 ;  /* 0x00000c0001007387 */ /* 0x0003e80000100800 */
[----:B------:R1:W-:Y:S01]  /*c2c0*/  STL [R1+0x14], R4 ;  /* 0x0000140401007387 */ /* 0x0003e20000100800 */
[----:B------:R-:W-:Y:S05]  /*c2d0*/  @!P1 BRA `(.L_x_78) ;  /* 0xffffffcc00749947 */ /* 0x000fea000383ffff */
[----:B------:R-:W-:-:S12]  /*c2e0*/  ULOP3.LUT UR47, UR47, 0x1, URZ, 0xc, !UPT ;  /* 0x000000012f2f7892 */ /* 0x000fd8000f8e0c3f */
.L_x_34:
[----:B------:R-:W2:Y:S01]  /*c2f0*/  S2R R3, SR_CgaCtaId ;  /* 0x0000000000037919 */ /* 0x000ea20000008800 */
[----:B-1----:R-:W-:-:S04]  /*c300*/  MOV R0, 0x400 ;  /* 0x0000040000007802 */ /* 0x002fc80000000f00 */
[----:B--2---:R-:W-:Y:S01]  /*c310*/  LEA R9, R3, R0, 0x18 ;  /* 0x0000000003097211 */ /* 0x004fe200078ec0ff */
[----:B------:R-:W-:-:S05]  /*c320*/  IMAD.U32 R0, RZ, RZ, UR47 ;  /* 0x0000002fff007e24 */ /* 0x000fca000f8e00ff */
[----:B------:R-:W-:-:S04]  /*c330*/  SHF.L.U32 R0, R0, 0x1f, RZ ;  /* 0x0000001f00007819 */ /* 0x000fc800000006ff */
[----:B------:R-:W1:Y:S02]  /*c340*/  SYNCS.PHASECHK.TRANS64.TRYWAIT P0, [R9+URZ+0x38820], R0 ;  /* 0x03882000090075a7 */ /* 0x000e64000800017f */
[----:B-1----:R-:W-:Y:S05]  /*c350*/  @!P0 BRA `(.L_x_79) ;  /* 0x00000008003c8947 */ /* 0x002fea0003800000 */
.L_x_107:
[----:B------:R-:W2:Y:S02]  /*c360*/  S2R R2, SR_TID.X ;  /* 0x0000000000027919 */ /* 0x000ea40000002100 */
[----:B--2---:R-:W-:-:S04]  /*c370*/  SHF.R.U32.HI R2, RZ, 0x5, R2 ;  /* 0x00000005ff027819 */ /* 0x004fc80000011602 */
[----:B------:R-:W-:-:S05]  /*c380*/  LOP3.LUT R2, R2, 0x3, RZ, 0xc0, !PT ;  /* 0x0000000302027812 */ /* 0x000fca00078ec0ff */
[----:B-1----:R-:W1:Y:S02]  /*c390*/  SHFL.IDX PT, R0, R2, RZ, 0x1f ;  /* 0x00001fff02007589 */ /* 0x002e6400000e0000 */
[----:B-1----:R-:W-:-:S13]  /*c3a0*/  ISETP.NE.AND P0, PT, R0, RZ, PT ;  /* 0x000000ff0000720c */ /* 0x002fda0003f05270 */
[----:B------:R-:W-:Y:S05]  /*c3b0*/  @P0 EXIT ;  /* 0x000000000000094d */ /* 0x000fea0003800000 */
[----:B------:R-:W-:Y:S01]  /*c3c0*/  ELECT P0, URZ, PT ;  /* 0x00000000003f782f */ /* 0x000fe20003800000 */
[----:B------:R-:W-:-:S12]  /*c3d0*/  BSSY B0, `(.L_x_80) ;  /* 0x000002a000007945 */ /* 0x000fd80003800000 */
[----:B------:R-:W-:Y:S05]  /*c3e0*/  @!P0 BRA `(.L_x_81) ;  /* 0x0000000000a08947 */ /* 0x000fea0003800000 */
[----:B------:R-:W-:-:S06]  /*c3f0*/  ULOP3.LUT UR4, UR46, 0x2, URZ, 0xfc, !UPT ;  /* 0x000000022e047892 */ /* 0x000fcc000f8efc3f */
[----:B------:R-:W-:-:S05]  /*c400*/  IMAD.U32 R0, RZ, RZ, UR4 ;  /* 0x00000004ff007e24 */ /* 0x000fca000f8e00ff */
[----:B------:R-:W-:-:S13]  /*c410*/  ISETP.NE.AND P0, PT, R0, 0x3, PT ;  /* 0x000000030000780c */ /* 0x000fda0003f05270 */
[----:B------:R-:W-:Y:S05]  /*c420*/  @!P0 BRA `(.L_x_82) ;  /* 0x0000000000048947 */ /* 0x000fea0003800000 */
[----:B------:R-:W-:Y:S01]  /*c430*/  BPT.TRAP 0x1 ;  /* 0x000000040000795c */ /* 0x000fe20000300000 */
.L_x_82:
[----:B------:R-:W2:Y:S04]  /*c440*/  LDL R2, [R1+0xc] ;  /* 0x00000c0001027983 */ /* 0x000ea80000100800 */
[----:B------:R-:W3:Y:S01]  /*c450*/  LDL.LU R6, [R1+0x14] ;  /* 0x0000140001067983 */ /* 0x000ee20000300800 */
[----:B------:R-:W-:-:S04]  /*c460*/  VIADD R0, R9, 0x38840 ;  /* 0x0003884009007836 */ /* 0x000fc80000000000 */
[C---:B--2---:R-:W-:Y:S02]  /*c470*/  IMAD R5, R2.reuse, 0x8, R0 ;  /* 0x0000000802057824 */ /* 0x044fe400078e0200 */
[----:B------:R-:W-:Y:S01]  /*c480*/  VIADD R2, R2, 0x1 ;  /* 0x0000000102027836 */ /* 0x000fe20000000000 */
[----:B---3--:R-:W-:-:S04]  /*c490*/  SHF.L.U32 R4, R6, 0x1f, RZ ;  /* 0x0000001f06047819 */ /* 0x008fc800000006ff */
[----:B------:R-:W-:Y:S01]  /*c4a0*/  ISETP.NE.AND P2, PT, R2, 0x2, PT ;  /* 0x000000020200780c */ /* 0x000fe20003f45270 */
[----:B------:R-:W1:Y:S03]  /*c4b0*/  SYNCS.PHASECHK.TRANS64.TRYWAIT P1, [R5+URZ], R4 ;  /* 0x00000004050075a7 */ /* 0x000e66000802017f */
[----:B------:R-:W-:-:S04]  /*c4c0*/  SEL R3, RZ, 0x1, P2 ;  /* 0x00000001ff037807 */ /* 0x000fc80001000000 */
[----:B------:R-:W-:Y:S02]  /*c4d0*/  LOP3.LUT R6, R6, R3, RZ, 0x3c, !PT ;  /* 0x0000000306067212 */ /* 0x000fe400078e3cff */
[----:B------:R-:W-:-:S05]  /*c4e0*/  SEL R3, R2, RZ, P2 ;  /* 0x000000ff02037207 */ /* 0x000fca0001000000 */
[----:B------:R-:W-:Y:S01]  /*c4f0*/  IMAD R7, R3, 0x8, R0 ;  /* 0x0000000803077824 */ /* 0x000fe200078e0200 */
[----:B------:R-:W-:Y:S01]  /*c500*/  SHF.L.U32 R0, R6, 0x1f, RZ ;  /* 0x0000001f06007819 */ /* 0x000fe200000006ff */
[----:B-1----:R-:W-:Y:S06]  /*c510*/  @!P1 BRA `(.L_x_83) ;  /* 0x0000000400e09947 */ /* 0x002fec0003800000 */
.L_x_108:
[----:B------:R-:W2:Y:S02]  /*c520*/  SYNCS.PHASECHK.TRANS64.TRYWAIT P1, [R7+URZ], R0 ;  /* 0x00000000070075a7 */ /* 0x000ea4000802017f */
[----:B--2---:R-:W-:Y:S05]  /*c530*/  @!P1 BRA `(.L_x_84) ;  /* 0x0000000400ec9947 */ /* 0x004fea0003800000 */
.L_x_109:
[----:B------:R-:W-:Y:S05]  /*c540*/  @!P0 BRA `(.L_x_85) ;  /* 0x0000000000048947 */ /* 0x000fea0003800000 */
[----:B------:R-:W-:Y:S01]  /*c550*/  BPT.TRAP 0x1 ;  /* 0x000000040000795c */ /* 0x000fe20000300000 */
.L_x_85:
[----:B------:R-:W1:Y:S02]  /*c560*/  LDL.LU R2, [R1+0xc] ;  /* 0x00000c0001027983 */ /* 0x000e640000300800 */
[----:B-1----:R-:W-:-:S04]  /*c570*/  IMAD R5, R2, 0x8, R9 ;  /* 0x0000000802057824 */ /* 0x002fc800078e0209 */
[----:B------:R-:W1:Y:S02]  /*c580*/  SYNCS.PHASECHK.TRANS64.TRYWAIT P1, [R5+URZ+0x38860], R4 ;  /* 0x03886004050075a7 */ /* 0x000e64000802017f */
[----:B-1----:R-:W-:Y:S05]  /*c590*/  @!P1 BRA `(.L_x_86) ;  /* 0x0000000400e89947 */ /* 0x002fea0003800000 */
.L_x_110:
[----:B------:R-:W-:Y:S05]  /*c5a0*/  @!P0 BRA `(.L_x_87) ;  /* 0x0000000000048947 */ /* 0x000fea0003800000 */
[----:B------:R-:W-:Y:S01]  /*c5b0*/  BPT.TRAP 0x1 ;  /* 0x000000040000795c */ /* 0x000fe20000300000 */
.L_x_87:
[----:B------:R-:W-:-:S04]  /*c5c0*/  IMAD R3, R3, 0x8, R9 ;  /* 0x0000000803037824 */ /* 0x000fc800078e0209 */
[----:B------:R-:W3:Y:S02]  /*c5d0*/  SYNCS.PHASECHK.TRANS64.TRYWAIT P1, [R3+URZ+0x38860], R0 ;  /* 0x03886000030075a7 */ /* 0x000ee4000802017f */
[----:B---3--:R-:W-:Y:S05]  /*c5e0*/  @!P1 BRA `(.L_x_88) ;  /* 0x0000000400e89947 */ /* 0x008fea0003800000 */
.L_x_111:
[----:B------:R-:W-:Y:S05]  /*c5f0*/  @!P0 BRA `(.L_x_89) ;  /* 0x0000000000048947 */ /* 0x000fea0003800000 */
[----:B------:R-:W-:Y:S01]  /*c600*/  BPT.TRAP 0x1 ;  /* 0x000000040000795c */ /* 0x000fe20000300000 */
.L_x_89:
[----:B------:R-:W4:Y:S02]  /*c610*/  SYNCS.PHASECHK.TRANS64.TRYWAIT P0, [R5+URZ+0x38880], R4 ;  /* 0x03888004050075a7 */ /* 0x000f24000800017f */
[----:B----4-:R-:W-:Y:S05]  /*c620*/  @!P0 BRA `(.L_x_90) ;  /* 0x0000000400ec8947 */ /* 0x010fea0003800000 */
.L_x_91:
[----:B------:R1:W1:Y:S02]  /*c630*/  SYNCS.PHASECHK.TRANS64.TRYWAIT P0, [R3+URZ+0x38880], R0 ;  /* 0x03888000030075a7 */ /* 0x000264000800017f */
[----:B-1----:R-:W-:Y:S05]  /*c640*/  @!P0 NANOSLEEP.SYNCS 0x989680 ;  /* 0x009896800000895d */ /* 0x002fea0003900000 */
[----:B------:R-:W1:Y:S02]  /*c650*/  @!P0 SYNCS.PHASECHK.TRANS64 P0, [R3+URZ+0x38880], R0 ;  /* 0x03888000030085a7 */ /* 0x000e64000800007f */
[----:B-1----:R-:W-:Y:S05]  /*c660*/  @!P0 BRA `(.L_x_91) ;  /* 0xfffffffc00f08947 */ /* 0x002fea000383ffff */
.L_x_81:
[----:B------:R-:W-:Y:S05]  /*c670*/  BSYNC B0 ;  /* 0x0000000000007941 */ /* 0x000fea0003800000 */
.L_x_80:
[----:B------:R-:W-:Y:S05]  /*c680*/  EXIT ;  /* 0x000000000000794d */ /* 0x000fea0003800000 */
.L_x_10:
[----:B-1----:R-:W-:-:S04]  /*c690*/  IMAD.U32 R3, RZ, RZ, UR38 ;  /* 0x00000026ff037e24 */ /* 0x002fc8000f8e00ff */
[----:B------:R1:W2:Y:S03]  /*c6a0*/  SYNCS.PHASECHK.TRANS64.TRYWAIT P1, [R3+URZ+0x38800], R0 ;  /* 0x03880000030075a7 */ /* 0x0002a6000802017f */
[----:B--2---:R-:W-:Y:S05]  /*c6b0*/  @!P1 NANOSLEEP.SYNCS 0x989680 ;  /* 0x009896800000995d */ /* 0x004fea0003900000 */
[----:B------:R-:W2:Y:S02]  /*c6c0*/  @!P1 SYNCS.PHASECHK.TRANS64 P1, [R3+URZ+0x38800], R0 ;  /* 0x03880000030095a7 */ /* 0x000ea4000802007f */
[----:B--2---:R-:W-:Y:S05]  /*c6d0*/  @!P1 BRA `(.L_x_10) ;  /* 0xfffffffc00ec9947 */ /* 0x004fea000383ffff */
[----:B------:R-:W-:Y:S05]  /*c6e0*/  BRA `(.L_x_92) ;  /* 0xffffff4c00887947 */ /* 0x000fea000383ffff */
.L_x_14:
[----:B--2---:R2:W3:Y:S02]  /*c6f0*/  SYNCS.PHASECHK.TRANS64.TRYWAIT P1, [R3+URZ+0x38830], R0 ;  /* 0x03883000030075a7 */ /* 0x0044e4000802017f */
[----:B---3--:R-:W-:Y:S05]  /*c700*/  @!P1 NANOSLEEP.SYNCS 0x989680 ;  /* 0x009896800000995d */ /* 0x008fea0003900000 */
[----:B------:R-:W3:Y:S02]  /*c710*/  @!P1 SYNCS.PHASECHK.TRANS64 P1, [R3+URZ+0x38830], R0 ;  /* 0x03883000030095a7 */ /* 0x000ee4000802007f */
[----:B---3--:R-:W-:Y:S05]  /*c720*/  @!P1 BRA `(.L_x_14) ;  /* 0xfffffffc00f09947 */ /* 0x008fea000383ffff */
[----:B------:R-:W-:Y:S05]  /*c730*/  BRA `(.L_x_13) ;  /* 0xffffff4c00b07947 */ /* 0x000fea000383ffff */
.L_x_19:
[----:B--2---:R-:W-:-:S04]  /*c740*/  IMAD.U32 R5, RZ, RZ, UR6 ;  /* 0x00000006ff057e24 */ /* 0x004fc8000f8e00ff */
[----:B------:R2:W3:Y:S03]  /*c750*/  SYNCS.PHASECHK.TRANS64.TRYWAIT P1, [R5+URZ+0x38830], R0 ;  /* 0x03883000050075a7 */ /* 0x0004e6000802017f */
[----:B---3--:R-:W-:Y:S05]  /*c760*/  @!P1 NANOSLEEP.SYNCS 0x989680 ;  /* 0x009896800000995d */ /* 0x008fea0003900000 */
[----:B------:R-:W3:Y:S02]  /*c770*/  @!P1 SYNCS.PHASECHK.TRANS64 P1, [R5+URZ+0x38830], R0 ;  /* 0x03883000050095a7 */ /* 0x000ee4000802007f */
[----:B---3--:R-:W-:Y:S05]  /*c780*/  @!P1 BRA `(.L_x_19) ;  /* 0xfffffffc00ec9947 */ /* 0x008fea000383ffff */
[----:B------:R-:W-:Y:S05]  /*c790*/  BRA `(.L_x_16) ;  /* 0xffffff78006c7947 */ /* 0x000fea000383ffff */
.L_x_23:
[----:B--2---:R-:W-:-:S04]  /*c7a0*/  IMAD.U32 R5, RZ, RZ, UR6 ;  /* 0x00000006ff057e24 */ /* 0x004fc8000f8e00ff */
[----:B------:R2:W3:Y:S03]  /*c7b0*/  SYNCS.PHASECHK.TRANS64.TRYWAIT P1, [R5+URZ+0x38850], R0 ;  /* 0x03885000050075a7 */ /* 0x0004e6000802017f */
[----:B---3--:R-:W-:Y:S05]  /*c7c0*/  @!P1 NANOSLEEP.SYNCS 0x989680 ;  /* 0x009896800000995d */ /* 0x008fea0003900000 */
[----:B------:R-:W3:Y:S02]  /*c7d0*/  @!P1 SYNCS.PHASECHK.TRANS64 P1, [R5+URZ+0x38850], R0 ;  /* 0x03885000050095a7 */ /* 0x000ee4000802007f */
[----:B---3--:R-:W-:Y:S05]  /*c7e0*/  @!P1 BRA `(.L_x_23) ;  /* 0xfffffffc00ec9947 */ /* 0x008fea000383ffff */
[----:B------:R-:W-:Y:S05]  /*c7f0*/  BRA `(.L_x_20) ;  /* 0xffffff7c00387947 */ /* 0x000fea000383ffff */
.L_x_29:
[----:B--2---:R-:W-:-:S04]  /*c800*/  IMAD.U32 R7, RZ, RZ, UR8 ;  /* 0x00000008ff077e24 */ /* 0x004fc8000f8e00ff */
[----:B------:R2:W3:Y:S03]  /*c810*/  SYNCS.PHASECHK.TRANS64.TRYWAIT P1, [R7+URZ+0x38850], R6 ;  /* 0x03885006070075a7 */ /* 0x0004e6000802017f */
[----:B---3--:R-:W-:Y:S05]  /*c820*/  @!P1 NANOSLEEP.SYNCS 0x989680 ;  /* 0x009896800000995d */ /* 0x008fea0003900000 */
[----:B------:R-:W3:Y:S02]  /*c830*/  @!P1 SYNCS.PHASECHK.TRANS64 P1, [R7+URZ+0x38850], R6 ;  /* 0x03885006070095a7 */ /* 0x000ee4000802007f */
[----:B---3--:R-:W-:Y:S05]  /*c840*/  @!P1 BRA `(.L_x_29) ;  /* 0xfffffffc00ec9947 */ /* 0x008fea000383ffff */
[----:B------:R-:W-:Y:S05]  /*c850*/  BRA `(.L_x_28) ;  /* 0xffffff9800d87947 */ /* 0x000fea000383ffff */
.L_x_39:
[----:B------:R-:W-:Y:S02]  /*c860*/  IMAD.MOV.U32 R13, RZ, RZ, R4 ;  /* 0x000000ffff0d7224 */ /* 0x000fe400078e0004 */
[----:B------:R-:W-:Y:S02]  /*c870*/  IMAD.MOV.U32 R12, RZ, RZ, RZ ;  /* 0x000000ffff0c7224 */ /* 0x000fe400078e00ff */
[----:B------:R-:W-:Y:S02]  /*c880*/  IMAD.MOV.U32 R11, RZ, RZ, 0x1f ;  /* 0x0000001fff0b7424 */ /* 0x000fe400078e00ff */
[----:B------:R-:W-:-:S07]  /*c890*/  IMAD.MOV.U32 R15, RZ, RZ, -0x1 ;  /* 0xffffffffff0f7424 */ /* 0x000fce00078e00ff */
[----:B-1----:R-:W-:Y:S05]  /*c8a0*/  WARPSYNC.COLLECTIVE R15, `(.L_x_93) ;  /* 0x000000000f087348 */ /* 0x002fea0003c00000 */
[----:B------:R2:W3:Y:S02]  /*c8b0*/  SHFL.IDX P6, R14, R13, R12, R11 ;  /* 0x0000000c0d0e7389 */ /* 0x0004e400000c000b */
[----:B-123--:R-:W-:Y:S01]  /*c8c0*/  ENDCOLLECTIVE ;  /* 0x000000000000791b */ /* 0x00efe20003800000 */
.L_x_93:
[----:B------:R-:W-:Y:S05]  /*c8d0*/  BRA `(.L_x_94) ;  /* 0xffffffd000547947 */ /* 0x000fea000383ffff */
.L_x_41:
[----:B------:R-:W-:Y:S01]  /*c8e0*/  BSSY B0, `(.L_x_95) ;  /* 0x0000006000007945 */ /* 0x000fe20003800000 */
[----:B------:R-:W-:-:S07]  /*c8f0*/  IMAD.MOV.U32 R15, RZ, RZ, -0x1 ;  /* 0xffffffffff0f7424 */ /* 0x000fce00078e00ff */
[----:B--2---:R-:W-:Y:S05]  /*c900*/  WARPSYNC.COLLECTIVE R15, `(.L_x_96) ;  /* 0x000000000f0c7348 */ /* 0x004fea0003c00000 */
[----:B------:R-:W-:Y:S02]  /*c910*/  ELECT P6, UR62, PT ;  /* 0x00000000003e782f */ /* 0x000fe400038c0000 */
[----:B------:R-:W-:Y:S01]  /*c920*/  MOV R14, UR62 ;  /* 0x0000003e000e7c02 */ /* 0x000fe20008000f00 */
[----:B--2---:R-:W-:Y:S10]  /*c930*/  ENDCOLLECTIVE ;  /* 0x000000000000791b */ /* 0x004ff40003800000 */
.L_x_96:
[----:B------:R-:W-:Y:S05]  /*c940*/  BSYNC B0 ;  /* 0x0000000000007941 */ /* 0x000fea0003800000 */
.L_x_95:
[----:B------:R-:W-:Y:S05]  /*c950*/  BRA `(.L_x_97) ;  /* 0xffffffd000547947 */ /* 0x000fea000383ffff */
.L_x_44:
[----:B-1----:R1:W2:Y:S02]  /*c960*/  SYNCS.PHASECHK.TRANS64.TRYWAIT P3, [R4+URZ+0x38880], R3 ;  /* 0x03888003040075a7 */ /* 0x0022a4000806017f */
[----:B--2---:R-:W-:Y:S05]  /*c970*/  @!P3 NANOSLEEP.SYNCS 0x989680 ;  /* 0x009896800000b95d */ /* 0x004fea0003900000 */
[----:B------:R-:W2:Y:S02]  /*c980*/  @!P3 SYNCS.PHASECHK.TRANS64 P3, [R4+URZ+0x38880], R3 ;  /* 0x038880030400b5a7 */ /* 0x000ea4000806007f */
[----:B--2---:R-:W-:Y:S05]  /*c990*/  @!P3 BRA `(.L_x_44) ;  /* 0xfffffffc00f0b947 */ /* 0x004fea000383ffff */
[----:B------:R-:W-:Y:S05]  /*c9a0*/  BRA `(.L_x_98) ;  /* 0xffffffd000ac7947 */ /* 0x000fea000383ffff */
.L_x_46:
[----:B--2---:R2:W3:Y:S02]  /*c9b0*/  SYNCS.PHASECHK.TRANS64.TRYWAIT P3, [R4+URZ+0x38840], R3 ;  /* 0x03884003040075a7 */ /* 0x0044e4000806017f */
[----:B---3--:R-:W-:Y:S05]  /*c9c0*/  @!P3 NANOSLEEP.SYNCS 0x989680 ;  /* 0x009896800000b95d */ /* 0x008fea0003900000 */
[----:B------:R-:W3:Y:S02]  /*c9d0*/  @!P3 SYNCS.PHASECHK.TRANS64 P3, [R4+URZ+0x38840], R3 ;  /* 0x038840030400b5a7 */ /* 0x000ee4000806007f */
[----:B---3--:R-:W-:Y:S05]  /*c9e0*/  @!P3 BRA `(.L_x_46) ;  /* 0xfffffffc00f0b947 */ /* 0x008fea000383ffff */
[----:B------:R-:W-:Y:S05]  /*c9f0*/  BRA `(.L_x_99) ;  /* 0xffffffd400187947 */ /* 0x000fea000383ffff */
.L_x_48:
[----:B-1----:R1:W3:Y:S02]  /*ca00*/  SYNCS.PHASECHK.TRANS64.TRYWAIT P0, [R17+URZ+0x38820], R2 ;  /* 0x03882002110075a7 */ /* 0x0022e4000800017f */
[----:B---3--:R-:W-:Y:S05]  /*ca10*/  @!P0 NANOSLEEP.SYNCS 0x989680 ;  /* 0x009896800000895d */ /* 0x008fea0003900000 */
[----:B------:R-:W3:Y:S02]  /*ca20*/  @!P0 SYNCS.PHASECHK.TRANS64 P0, [R17+URZ+0x38820], R2 ;  /* 0x03882002110085a7 */ /* 0x000ee4000800007f */
[----:B---3--:R-:W-:Y:S05]  /*ca30*/  @!P0 BRA `(.L_x_48) ;  /* 0xfffffffc00f08947 */ /* 0x008fea000383ffff */
[----:B------:R-:W-:Y:S05]  /*ca40*/  BRA `(.L_x_100) ;  /* 0xffffffd400e87947 */ /* 0x000fea000383ffff */
.L_x_54:
[----:B--2---:R2:W4:Y:S02]  /*ca50*/  SYNCS.PHASECHK.TRANS64.TRYWAIT P0, [R4+URZ+0x38880], R3 ;  /* 0x03888003040075a7 */ /* 0x004524000800017f */
[----:B----4-:R-:W-:Y:S05]  /*ca60*/  @!P0 NANOSLEEP.SYNCS 0x989680 ;  /* 0x009896800000895d */ /* 0x010fea0003900000 */
[----:B------:R-:W4:Y:S02]  /*ca70*/  @!P0 SYNCS.PHASECHK.TRANS64 P0, [R4+URZ+0x38880], R3 ;  /* 0x03888003040085a7 */ /* 0x000f24000800007f */
[----:B----4-:R-:W-:Y:S05]  /*ca80*/  @!P0 BRA `(.L_x_54) ;  /* 0xfffffffc00f08947 */ /* 0x010fea000383ffff */
[----:B------:R-:W-:Y:S05]  /*ca90*/  BRA `(.L_x_101) ;  /* 0xffffffd8008c7947 */ /* 0x000fea000383ffff */
.L_x_60:
[----:B-1----:R1:W2:Y:S02]  /*caa0*/  SYNCS.PHASECHK.TRANS64.TRYWAIT P0, [R4+URZ+0x38840], R3 ;  /* 0x03884003040075a7 */ /* 0x0022a4000800017f */
[----:B--2---:R-:W-:Y:S05]  /*cab0*/  @!P0 NANOSLEEP.SYNCS 0x989680 ;  /* 0x009896800000895d */ /* 0x004fea0003900000 */
[----:B------:R-:W2:Y:S02]  /*cac0*/  @!P0 SYNCS.PHASECHK.TRANS64 P0, [R4+URZ+0x38840], R3 ;  /* 0x03884003040085a7 */ /* 0x000ea4000800007f */
[----:B--2---:R-:W-:Y:S05]  /*cad0*/  @!P0 BRA `(.L_x_60) ;  /* 0xfffffffc00f08947 */ /* 0x004fea000383ffff */
[----:B------:R-:W-:Y:S05]  /*cae0*/  BRA `(.L_x_102) ;  /* 0xffffffdc00507947 */ /* 0x000fea000383ffff */
.L_x_67:
[----:B----4-:R-:W4:Y:S02]  /*caf0*/  LDL R3, [R1+0x4] ;  /* 0x0000040001037983 */ /* 0x010f240000100800 */
[----:B----4-:R4:W1:Y:S02]  /*cb00*/  SYNCS.PHASECHK.TRANS64.TRYWAIT P3, [R3+URZ+0x38870], R2 ;  /* 0x03887002030075a7 */ /* 0x010864000806017f */
[----:B-1----:R-:W-:Y:S05]  /*cb10*/  @!P3 NANOSLEEP.SYNCS 0x989680 ;  /* 0x009896800000b95d */ /* 0x002fea0003900000 */
[----:B------:R-:W1:Y:S02]  /*cb20*/  @!P3 SYNCS.PHASECHK.TRANS64 P3, [R3+URZ+0x38870], R2 ;  /* 0x038870020300b5a7 */ /* 0x000e64000806007f */
[----:B-1----:R-:W-:Y:S05]  /*cb30*/  @!P3 BRA `(.L_x_67) ;  /* 0xfffffffc00ecb947 */ /* 0x002fea000383ffff */
[----:B------:R-:W-:Y:S05]  /*cb40*/  BRA `(.L_x_103) ;  /* 0xffffffe000307947 */ /* 0x000fea000383ffff */
.L_x_69:
[----:B--2---:R-:W2:Y:S02]  /*cb50*/  LDL R4, [R1+0x4] ;  /* 0x0000040001047983 */ /* 0x004ea40000100800 */
[----:B--2---:R2:W4:Y:S02]  /*cb60*/  SYNCS.PHASECHK.TRANS64.TRYWAIT P3, [R4+URZ+0x38860], R3 ;  /* 0x03886003040075a7 */ /* 0x004524000806017f */
[----:B----4-:R-:W-:Y:S05]  /*cb70*/  @!P3 NANOSLEEP.SYNCS 0x989680 ;  /* 0x009896800000b95d */ /* 0x010fea0003900000 */
[----:B------:R-:W4:Y:S02]  /*cb80*/  @!P3 SYNCS.PHASECHK.TRANS64 P3, [R4+URZ+0x38860], R3 ;  /* 0x038860030400b5a7 */ /* 0x000f24000806007f */
[----:B----4-:R-:W-:Y:S05]  /*cb90*/  @!P3 BRA `(.L_x_69) ;  /* 0xfffffffc00ecb947 */ /* 0x010fea000383ffff */
[----:B------:R-:W-:Y:S05]  /*cba0*/  BRA `(.L_x_104) ;  /* 0xffffffe000387947 */ /* 0x000fea000383ffff */
.L_x_74:
[----:B-1----:R1:W3:Y:S02]  /*cbb0*/  SYNCS.PHASECHK.TRANS64.TRYWAIT P0, [R3+URZ+0x38870], R0 ;  /* 0x03887000030075a7 */ /* 0x0022e4000800017f */
[----:B---3--:R-:W-:Y:S05]  /*cbc0*/  @!P0 NANOSLEEP.SYNCS 0x989680 ;  /* 0x009896800000895d */ /* 0x008fea0003900000 */
[----:B------:R-:W3:Y:S02]  /*cbd0*/  @!P0 SYNCS.PHASECHK.TRANS64 P0, [R3+URZ+0x38870], R0 ;  /* 0x03887000030085a7 */ /* 0x000ee4000800007f */
[----:B---3--:R-:W-:Y:S05]  /*cbe0*/  @!P0 BRA `(.L_x_74) ;  /* 0xfffffffc00f08947 */ /* 0x008fea000383ffff */
[----:B------:R-:W-:Y:S05]  /*cbf0*/  BRA `(.L_x_105) ;  /* 0xffffffe800e87947 */ /* 0x000fea000383ffff */
.L_x_76:
[----:B-1----:R1:W3:Y:S02]  /*cc00*/  SYNCS.PHASECHK.TRANS64.TRYWAIT P0, [R3+URZ+0x38860], R0 ;  /* 0x03886000030075a7 */ /* 0x0022e4000800017f */
[----:B---3--:R-:W-:Y:S05]  /*cc10*/  @!P0 NANOSLEEP.SYNCS 0x989680 ;  /* 0x009896800000895d */ /* 0x008fea0003900000 */
[----:B------:R-:W3:Y:S02]  /*cc20*/  @!P0 SYNCS.PHASECHK.TRANS64 P0, [R3+URZ+0x38860], R0 ;  /* 0x03886000030085a7 */ /* 0x000ee4000800007f */
[----:B---3--:R-:W-:Y:S05]  /*cc30*/  @!P0 BRA `(.L_x_76) ;  /* 0xfffffffc00f08947 */ /* 0x008fea000383ffff */
[----:B------:R-:W-:Y:S05]  /*cc40*/  BRA `(.L_x_106) ;  /* 0xffffffe800f07947 */ /* 0x000fea000383ffff */
.L_x_79:
[----:B-1----:R1:W2:Y:S02]  /*cc50*/  SYNCS.PHASECHK.TRANS64.TRYWAIT P0, [R9+URZ+0x38820], R0 ;  /* 0x03882000090075a7 */ /* 0x0022a4000800017f */
[----:B--2---:R-:W-:Y:S05]  /*cc60*/  @!P0 NANOSLEEP.SYNCS 0x989680 ;  /* 0x009896800000895d */ /* 0x004fea0003900000 */
[----:B------:R-:W2:Y:S02]  /*cc70*/  @!P0 SYNCS.PHASECHK.TRANS64 P0, [R9+URZ+0x38820], R0 ;  /* 0x03882000090085a7 */ /* 0x000ea4000800007f */
[----:B--2---:R-:W-:Y:S05]  /*cc80*/  @!P0 BRA `(.L_x_79) ;  /* 0xfffffffc00f08947 */ /* 0x004fea000383ffff */
[----:B------:R-:W-:Y:S05]  /*cc90*/  BRA `(.L_x_107) ;  /* 0xfffffff400b07947 */ /* 0x000fea000383ffff */
.L_x_83:
[----:B-1----:R1:W2:Y:S02]  /*cca0*/  SYNCS.PHASECHK.TRANS64.TRYWAIT P1, [R5+URZ], R4 ;  /* 0x00000004050075a7 */ /* 0x0022a4000802017f */
[----:B--2---:R-:W-:Y:S05]  /*ccb0*/  @!P1 NANOSLEEP.SYNCS 0x989680 ;  /* 0x009896800000995d */ /* 0x004fea0003900000 */
[----:B------:R-:W2:Y:S02]  /*ccc0*/  @!P1 SYNCS.PHASECHK.TRANS64 P1, [R5+URZ], R4 ;  /* 0x00000004050095a7 */ /* 0x000ea4000802007f */
[----:B--2---:R-:W-:Y:S05]  /*ccd0*/  @!P1 BRA `(.L_x_83) ;  /* 0xfffffffc00f09947 */ /* 0x004fea000383ffff */
[----:B------:R-:W-:Y:S05]  /*cce0*/  BRA `(.L_x_108) ;  /* 0xfffffff8000c7947 */ /* 0x000fea000383ffff */
.L_x_84:
[----:B--2---:R2:W3:Y:S02]  /*ccf0*/  SYNCS.PHASECHK.TRANS64.TRYWAIT P1, [R7+URZ], R0 ;  /* 0x00000000070075a7 */ /* 0x0044e4000802017f */
[----:B---3--:R-:W-:Y:S05]  /*cd00*/  @!P1 NANOSLEEP.SYNCS 0x989680 ;  /* 0x009896800000995d */ /* 0x008fea0003900000 */
[----:B------:R-:W3:Y:S02]  /*cd10*/  @!P1 SYNCS.PHASECHK.TRANS64 P1, [R7+URZ], R0 ;  /* 0x00000000070095a7 */ /* 0x000ee4000802007f */
[----:B---3--:R-:W-:Y:S05]  /*cd20*/  @!P1 BRA `(.L_x_84) ;  /* 0xfffffffc00f09947 */ /* 0x008fea000383ffff */
[----:B------:R-:W-:Y:S05]  /*cd30*/  BRA `(.L_x_109) ;  /* 0xfffffff800007947 */ /* 0x000fea000383ffff */
.L_x_86:
[----:B-1----:R1:W3:Y:S02]  /*cd40*/  SYNCS.PHASECHK.TRANS64.TRYWAIT P1, [R5+URZ+0x38860], R4 ;  /* 0x03886004050075a7 */ /* 0x0022e4000802017f */
[----:B---3--:R-:W-:Y:S05]  /*cd50*/  @!P1 NANOSLEEP.SYNCS 0x989680 ;  /* 0x009896800000995d */ /* 0x008fea0003900000 */
[----:B------:R-:W3:Y:S02]  /*cd60*/  @!P1 SYNCS.PHASECHK.TRANS64 P1, [R5+URZ+0x38860], R4 ;  /* 0x03886004050095a7 */ /* 0x000ee4000802007f */
[----:B---3--:R-:W-:Y:S05]  /*cd70*/  @!P1 BRA `(.L_x_86) ;  /* 0xfffffffc00f09947 */ /* 0x008fea000383ffff */
[----:B------:R-:W-:Y:S05]  /*cd80*/  BRA `(.L_x_110) ;  /* 0xfffffff800047947 */ /* 0x000fea000383ffff */
.L_x_88:
[----:B---3--:R3:W4:Y:S02]  /*cd90*/  SYNCS.PHASECHK.TRANS64.TRYWAIT P1, [R3+URZ+0x38860], R0 ;  /* 0x03886000030075a7 */ /* 0x008724000802017f */
[----:B----4-:R-:W-:Y:S05]  /*cda0*/  @!P1 NANOSLEEP.SYNCS 0x989680 ;  /* 0x009896800000995d */ /* 0x010fea0003900000 */
[----:B------:R-:W4:Y:S02]  /*cdb0*/  @!P1 SYNCS.PHASECHK.TRANS64 P1, [R3+URZ+0x38860], R0 ;  /* 0x03886000030095a7 */ /* 0x000f24000802007f */
[----:B----4-:R-:W-:Y:S05]  /*cdc0*/  @!P1 BRA `(.L_x_88) ;  /* 0xfffffffc00f09947 */ /* 0x010fea000383ffff */
[----:B------:R-:W-:Y:S05]  /*cdd0*/  BRA `(.L_x_111) ;  /* 0xfffffff800047947 */ /* 0x000fea000383ffff */
.L_x_90:
[----:B----4-:R4:W1:Y:S02]  /*cde0*/  SYNCS.PHASECHK.TRANS64.TRYWAIT P0, [R5+URZ+0x38880], R4 ;  /* 0x03888004050075a7 */ /* 0x010864000800017f */
[----:B-1----:R-:W-:Y:S05]  /*cdf0*/  @!P0 NANOSLEEP.SYNCS 0x989680 ;  /* 0x009896800000895d */ /* 0x002fea0003900000 */
[----:B------:R-:W1:Y:S02]  /*ce00*/  @!P0 SYNCS.PHASECHK.TRANS64 P0, [R5+URZ+0x38880], R4 ;  /* 0x03888004050085a7 */ /* 0x000e64000800007f */
[----:B-1----:R-:W-:Y:S05]  /*ce10*/  @!P0 BRA `(.L_x_90) ;  /* 0xfffffffc00f08947 */ /* 0x002fea000383ffff */
[----:B------:R-:W-:Y:S05]  /*ce20*/  BRA `(.L_x_91) ;  /* 0xfffffff800007947 */ /* 0x000fea000383ffff */
.L_x_112:
[----:B------:R-:W-:-:S00]  /*ce30*/  BRA `(.L_x_112) ;  /* 0xfffffffc00fc7947 */ /* 0x000fc0000383ffff */
[----:B------:R-:W-:-:S00]  /*ce40*/  NOP ;  /* 0x0000000000007918 */ /* 0x000fc00000000000 */
        /* <DEDUP_REMOVED lines=11> */
.L_x_12350:


//--------------------- .text._ZN7cutlass13device_kernelIN5flash11enable_sm90INS1_16FlashAttnFwdSm90INS1_25CollectiveMainloopFwdSm90ILi2EN4cute5tupleIJNS5_1CILi1EEES8_S8_EEENS6_IJNS7_ILi128EEESA_NS7_ILi256EEEEEELi256ENS_12float_e4m3_tEfNS_4arch4Sm90ELb0ELb0ELb0ELb1ELb0ELb0ELb0ELb1ELb1ELb0ELb0ELb0EEENS1_21CollectiveEpilogueFwdINS6_IJSA_SB_SA_EEES9_NS_10bfloat16_tESF_Li256ELb1ELb0ELb0ELb1EEENS1_36VarlenDynamicPersistentTileSchedulerILi128ELi128ELi256ELi128ELb0ELb0ELb1ELb0ELb1ELb1EEEEEEEEEvNT_6ParamsE --------------------------
	.section	.text._ZN7cutlass13device_kernelIN5flash11enable_sm90INS1_16FlashAttnFwdSm90INS1_25CollectiveMainloopFwdSm90ILi2EN4cute5tupleIJNS5_1CILi1EEES8_S8_EEENS6_IJNS7_ILi128EEESA_NS7_ILi256EEEEEELi256ENS_12float_e4m3_tEfNS_4arch4Sm90ELb0ELb0ELb0ELb1ELb0ELb0ELb0ELb1ELb1ELb0ELb0ELb0EEENS1_21CollectiveEpilogueFwdINS6_IJSA_SB_SA_EEES9_NS_10bfloat16_tESF_Li256ELb1ELb0ELb0ELb1EEENS1_36VarlenDynamicPersistentTileSchedulerILi128ELi128ELi256ELi128ELb0ELb0ELb1ELb0ELb1ELb1EEEEEEEEEvNT_6ParamsE,"ax",@progbits
	.align	128
.text._ZN7cutlass13device_kernelIN5flash11enable_sm90INS1_16FlashAttnFwdSm90INS1_25CollectiveMainloopFwdSm90ILi2EN4cute5tupleIJNS5_1CILi1EEES8_S8_EEENS6_IJNS7_ILi128EEESA_NS7_ILi256EEEEEELi256ENS_12float_e4m3_tEfNS_4arch4Sm90ELb0ELb0ELb0ELb1ELb0ELb0ELb0ELb1ELb1ELb0ELb0ELb0EEENS1_21CollectiveEpilogueFwdINS6_IJSA_SB_SA_EEES9_NS_10bfloat16_tESF_Li256ELb1ELb0ELb0ELb1EEENS1_36VarlenDynamicPersistentTileSchedulerILi128ELi128ELi256ELi128ELb0ELb0ELb1ELb0ELb1ELb1EEEEEEEEEvNT_6ParamsE:
        .type           _ZN7cutlass13device_kernelIN5flash11enable_sm90INS1_16FlashAttnFwdSm90INS1_25CollectiveMainloopFwdSm90ILi2EN4cute5tupleIJNS5_1CILi1EEES8_S8_EEENS6_IJNS7_ILi128EEESA_NS7_ILi256EEEEEELi256ENS_12float_e4m3_tEfNS_4arch4Sm90ELb0ELb0ELb0ELb1ELb0ELb0ELb0ELb1ELb1ELb0ELb0ELb0EEENS1_21CollectiveEpilogueFwdINS6_IJSA_SB_SA_EEES9_NS_10bfloat16_tESF_Li256ELb1ELb0ELb0ELb1EEENS1_36VarlenDynamicPersistentTileSchedulerILi128ELi128ELi256ELi128ELb0ELb0ELb1ELb0ELb1ELb1EEEEEEEEEvNT_6ParamsE,@function
        .size           _ZN7cutlass13device_kernelIN5flash11enable_sm90INS1_16FlashAttnFwdSm90INS1_25CollectiveMainloopFwdSm90ILi2EN4cute5tupleIJNS5_1CILi1EEES8_S8_EEENS6_IJNS7_ILi128EEESA_NS7_ILi256EEEEEELi256ENS_12float_e4m3_tEfNS_4arch4Sm90ELb0ELb0ELb0ELb1ELb0ELb0ELb0ELb1ELb1ELb0ELb0ELb0EEENS1_21CollectiveEpilogueFwdINS6_IJSA_SB_SA_EEES9_NS_10bfloat16_tESF_Li256ELb1ELb0ELb0ELb1EEENS1_36VarlenDynamicPersistentTileSchedulerILi128ELi128ELi256ELi128ELb0ELb0ELb1ELb0ELb1ELb1EEEEEEEEEvNT_6ParamsE,(.L_x_12351 - _ZN7cutlass13device_kernelIN5flash11enable_sm90INS1_16FlashAttnFwdSm90INS1_25CollectiveMainloopFwdSm90ILi2EN4cute5tupleIJNS5_1CILi1EEES8_S8_EEENS6_IJNS7_ILi128EEESA_NS7_ILi256EEEEEELi256ENS_12float_e4m3_tEfNS_4arch4Sm90ELb0ELb0ELb0ELb1ELb0ELb0ELb0ELb1ELb1ELb0ELb0ELb0EEENS1_21CollectiveEpilogueFwdINS6_IJSA_SB_SA_EEES9_NS_10bfloat16_tESF_Li256ELb1ELb0ELb0ELb1EEENS1_36VarlenDynamicPersistentTileSchedulerILi128ELi128ELi256ELi128ELb0ELb0ELb1ELb0ELb1ELb1EEEEEEEEEvNT_6ParamsE)
        .other          _ZN7cutlass13device_kernelIN5flash11enable_sm90INS1_16FlashAttnFwdSm90INS1_25CollectiveMainloopFwdSm90ILi2EN4cute5tupleIJNS5_1CILi1EEES8_S8_EEENS6_IJNS7_ILi128EEESA_NS7_ILi256EEEEEELi256ENS_12float_e4m3_tEfNS_4arch4Sm90ELb0ELb0ELb0ELb1ELb0ELb0ELb0ELb1ELb1ELb0ELb0ELb0EEENS1_21CollectiveEpilogueFwdINS6_IJSA_SB_SA_EEES9_NS_10bfloat16_tESF_Li256ELb1ELb0ELb0ELb1EEENS1_36VarlenDynamicPersistentTileSchedulerILi128ELi128ELi256ELi128ELb0ELb0ELb1ELb0ELb1ELb1EEEEEEEEEvNT_6ParamsE,@"STO_CUDA_ENTRY STV_DEFAULT"
_ZN7cutlass13device_kernelIN5flash11enable_sm90INS1_16FlashAttnFwdSm90INS1_25CollectiveMainloopFwdSm90ILi2EN4cute5tupleIJNS5_1CILi1EEES8_S8_EEENS6_IJNS7_ILi128EEESA_NS7_ILi256EEEEEELi256ENS_12float_e4m3_tEfNS_4arch4Sm90ELb0ELb0ELb0ELb1ELb0ELb0ELb0ELb1ELb1ELb0ELb0ELb0EEENS1_21CollectiveEpilogueFwdINS6_IJSA_SB_SA_EEES9_NS_10bfloat16_tESF_Li256ELb1ELb0ELb0ELb1EEENS1_36VarlenDynamicPersistentTileSchedulerILi128ELi128ELi256ELi128ELb0ELb0ELb1ELb0ELb1ELb1EEEEEEEEEvNT_6ParamsE:
[----:B------:R-:W0:Y:S02]  /*0000*/  LDC R1, c[0x0][0x28] ;  /* 0x00000a00ff017b82 */ /* 0x000e240000000800 */
[----:B0-----:R-:W-:Y:S01]  /*0010*/  VIADD R1, R1, 0xffffffb8 ;  /* 0xffffffb801017836 */ /* 0x001fe20000000000 */
[----:B------:R-:W0:Y:S01]  /*0020*/  S2R R3, SR_TID.X ;  /* 0x0000000000037919 */ /* 0x000e220000002100 */
[----:B------:R-:W-:Y:S01]  /*0030*/  ELECT P0, URZ, PT ;  /* 0x00000000003f782f */ /* 0x000fe20003800000 */
[----:B------:R-:W-:Y:S01]  /*0040*/  BSSY B0, `(.L_x_113) ;  /* 0x0000011000007945 */ /* 0x000fe20003800000 */
[--C-:B0-----:R-:W-:Y:S02]  /*0050*/  SHF.R.U32.HI R0, RZ, 0x5, R3.reuse ;  /* 0x00000005ff007819 */ /* 0x101fe40000011603 */
[----:B------:R-:W-:-:S03]  /*0060*/  SHF.R.U32.HI R23, RZ, 0x7, R3 ;  /* 0x00000007ff177819 */ /* 0x000fc60000011603 */
[----:B------:R-:W0:Y:S02]  /*0070*/  SHFL.IDX PT, R2, R0, RZ, 0x1f ;  /* 0x00001fff00027589 */ /* 0x000e2400000e0000 */
[----:B0-----:R-:W-:-:S13]  /*0080*/  ISETP.EQ.AND P0, PT, R2, RZ, P0 ;  /* 0x000000ff0200720c */ /* 0x001fda0000702270 */
[----:B------:R-:W-:Y:S05]  /*0090*/  @!P0 BRA `(.L_x_114) ;  /* 0x00000000002c8947 */ /* 0x000fea0003800000 */
[----:B------:R-:W-:Y:S02]  /*00a0*/  ULDC.64 UR4, c[0x0][0x198] ;  /* 0x0000660000047ab9 */ /* 0x000fe40000000a00 */
[----:B------:R-:W-:Y:S02]  /*00b0*/  UIADD3 UR6, UP0, UR4, 0x270, URZ ;  /* 0x0000027004067890 */ /* 0x000fe4000ff1e03f */
[----:B------:R-:W-:Y:S02]  /*00c0*/  UIADD3 UR8, UP1, UR4, 0x370, URZ ;  /* 0x0000037004087890 */ /* 0x000fe4000ff3e03f */
[----:B------:R-:W-:Y:S02]  /*00d0*/  UIADD3 UR4, UP2, UR4, 0x470, URZ ;  /* 0x0000047004047890 */ /* 0x000fe4000ff5e03f */
[----:B------:R-:W-:Y:S02]  /*00e0*/  UIADD3.X UR7, URZ, UR5, URZ, UP0, !UPT ;  /* 0x000000053f077290 */ /* 0x000fe400087fe43f */
[----:B------:R-:W-:-:S02]  /*00f0*/  UIADD3.X UR9, URZ, UR5, URZ, UP1, !UPT ;  /* 0x000000053f097290 */ /* 0x000fc40008ffe43f */
[----:B------:R-:W-:-:S05]  /*0100*/  UIADD3.X UR5, URZ, UR5, URZ, UP2, !UPT ;  /* 0x000000053f057290 */ /* 0x000fca00097fe43f */
[----:B------:R0:W-:Y:S02]  /*0110*/  UTMACCTL.PF [UR6] ;  /* 0x00000000060079b9 */ /* 0x0001e40008040000 */
[----:B------:R0:W-:Y:S02]  /*0120*/  UTMACCTL.PF [UR8] ;  /* 0x00000000080079b9 */ /* 0x0001e40008040000 */
[----:B------:R0:W-:Y:S02]  /*0130*/  UTMACCTL.PF [UR4] ;  /* 0x00000000040079b9 */ /* 0x0001e40008040000 */
[----:B0-----:R-:W-:Y:S01]  /*0140*/  NOP ;  /* 0x0000000000007918 */ /* 0x001fe20000000000 */
.L_x_114:
[----:B------:R-:W-:Y:S05]  /*0150*/  BSYNC B0 ;  /* 0x0000000000007941 */ /* 0x000fea0003800000 */
.L_x_113:
[----:B------:R-:W-:Y:S01]  /*0160*/  VOTEU.ANY UP0, P0 ;  /* 0x00000000003f7886 */ /* 0x000fe20000000100 */
[----:B------:R-:W0:Y:S01]  /*0170*/  SHFL.IDX PT, R3, R23, RZ, 0x1f ;  /* 0x00001fff17037589 */ /* 0x000e2200000e0000 */
[----:B------:R-:W-:Y:S01]  /*0180*/  UMOV UR4, 0x1 ;  /* 0x0000000100047882 */ /* 0x000fe20000000000 */
[----:B------:R-:W-:Y:S01]  /*0190*/  UMOV UR7, 0x100 ;  /* 0x0000010000077882 */ /* 0x000fe20000000000 */
[----:B------:R-:W-:Y:S01]  /*01a0*/  VOTEU.ANY UP1, P0 ;  /* 0x00000000003f7886 */ /* 0x000fe20000020100 */
[----:B------:R-:W1:Y:S01]  /*01b0*/  @UP0 S2UR UR8, SR_CgaCtaId ;  /* 0x00000000000809c3 */ /* 0x000e620000008800 */
[----:B------:R-:W2:Y:S01]  /*01c0*/  SHFL.IDX PT, R2, R0, RZ, 0x1f ;  /* 0x00001fff00027589 */ /* 0x000ea200000e0000 */
[----:B------:R-:W-:Y:S01]  /*01d0*/  @UP0 UMOV UR6, 0x400 ;  /* 0x0000040000060882 */ /* 0x000fe20000000000 */
[----:B------:R-:W-:-:S04]  /*01e0*/  @UP0 UIADD3 UR4, -UR4, 0x100000, URZ ;  /* 0x0010000004040890 */ /* 0x000fc8000fffe13f */
[----:B------:R-:W-:Y:S02]  /*01f0*/  @UP0 USHF.L.U32 UR5, UR4, 0xb, URZ ;  /* 0x0000000b04050899 */ /* 0x000fe4000800063f */
[----:B------:R-:W-:Y:S01]  /*0200*/  @UP0 USHF.L.U32 UR4, UR4, 0x1, URZ ;  /* 0x0000000104040899 */ /* 0x000fe2000800063f */
[----:B------:R-:W-:Y:S01]  /*0210*/  VOTEU.ANY UP2, P0 ;  /* 0x00000000003f7886 */ /* 0x000fe20000040100 */
[----:B0-----:R-:W-:Y:S01]  /*0220*/  R2UR UR9, R3 ;  /* 0x00000000030972ca */ /* 0x001fe200000e0000 */
[----:B-1----:R-:W-:Y:S01]  /*0230*/  @UP0 ULEA UR8, UR8, UR6, 0x18 ;  /* 0x0000000608080291 */ /* 0x002fe2000f8ec03f */
[----:B--2---:R-:W-:Y:S01]  /*0240*/  ISETP.NE.AND P1, PT, R2, RZ, PT ;  /* 0x000000ff0200720c */ /* 0x004fe20003f25270 */
[----:B------:R-:W-:-:S04]  /*0250*/  @UP0 UIADD3 UR6, -UR7, 0x100000, URZ ;  /* 0x0010000007060890 */ /* 0x000fc8000fffe13f */
[----:B------:R-:W-:Y:S02]  /*0260*/  @UP0 USHF.L.U32 UR7, UR6, 0xb, URZ ;  /* 0x0000000b06070899 */ /* 0x000fe4000800063f */
[----:B------:R-:W-:-:S04]  /*0270*/  @UP0 USHF.L.U32 UR6, UR6, 0x1, URZ ;  /* 0x0000000106060899 */ /* 0x000fc8000800063f */
[----:B------:R-:W-:Y:S01]  /*0280*/  UISETP.NE.AND UP0, UPT, UR9, URZ, UPT ;  /* 0x0000003f0900728c */ /* 0x000fe2000bf05270 */
[----:B------:R-:W0:Y:S02]  /*0290*/  FENCE.VIEW.ASYNC.S ;  /* 0x00000000000073c6 */ /* 0x000e240000000000 */
[----:B0-----:R0:W1:Y:S05]  /*02a0*/  @UP1 SYNCS.EXCH.64 URZ, [UR8+0x38800], UR4 ;  /* 0x03880004083f15b2 */ /* 0x00106a0008000100 */
[----:B------:R0:W2:Y:S01]  /*02b0*/  @UP2 SYNCS.EXCH.64 URZ, [UR8+0x38820], UR6 ;  /* 0x03882006083f25b2 */ /* 0x0000a20008000100 */
[----:B------:R-:W-:Y:S05]  /*02c0*/  @P1 BRA `(.L_x_115) ;  /* 0x0000000000481947 */ /* 0x000fea0003800000 */
[----:B0-----:R-:W0:Y:S01]  /*02d0*/  S2UR UR5, SR_CgaCtaId ;  /* 0x00000000000579c3 */ /* 0x001e220000008800 */
[----:B------:R-:W-:Y:S01]  /*02e0*/  UMOV UR4, 0x400 ;  /* 0x0000040000047882 */ /* 0x000fe20000000000 */
[----:B------:R-:W-:Y:S01]  /*02f0*/  UMOV UR6, 0x1 ;  /* 0x0000000100067882 */ /* 0x000fe20000000000 */
[----:B------:R-:W-:Y:S01]  /*0300*/  UMOV UR9, 0x2 ;  /* 0x0000000200097882 */ /* 0x000fe20000000000 */
[----:B------:R-:W-:-:S04]  /*0310*/  UIADD3 UR6, -UR6, 0x100000, URZ ;  /* 0x0010000006067890 */ /* 0x000fc8000fffe13f */
[----:B------:R-:W-:Y:S02]  /*0320*/  USHF.L.U32 UR7, UR6, 0xb, URZ ;  /* 0x0000000b06077899 */ /* 0x000fe4000800063f */
[----:B------:R-:W-:Y:S01]  /*0330*/  USHF.L.U32 UR6, UR6, 0x1, URZ ;  /* 0x0000000106067899 */ /* 0x000fe2000800063f */
[----:B------:R-:W-:Y:S01]  /*0340*/  ELECT P0, URZ, PT ;  /* 0x00000000003f782f */ /* 0x000fe20003800000 */
[----:B0-----:R-:W-:Y:S02]  /*0350*/  ULEA UR8, UR5, UR4, 0x18 ;  /* 0x0000000405087291 */ /* 0x001fe4000f8ec03f */
[----:B------:R-:W-:-:S04]  /*0360*/  UIADD3 UR4, -UR9, 0x100000, URZ ;  /* 0x0010000009047890 */ /* 0x000fc8000fffe13f */
[----:B------:R-:W-:Y:S02]  /*0370*/  USHF.L.U32 UR5, UR4, 0xb, URZ ;  /* 0x0000000b04057899 */ /* 0x000fe4000800063f */
[----:B------:R-:W-:Y:S01]  /*0380*/  USHF.L.U32 UR4, UR4, 0x1, URZ ;  /* 0x0000000104047899 */ /* 0x000fe2000800063f */
[----:B------:R-:W0:Y:S03]  /*0390*/  FENCE.VIEW.ASYNC.S ;  /* 0x00000000000073c6 */ /* 0x000e260000000000 */
[----:B0-----:R3:W4:Y:S08]  /*03a0*/  SYNCS.EXCH.64 URZ, [UR8+0x38830], UR6 ;  /* 0x03883006083f75b2 */ /* 0x0017300008000100 */
[----:B------:R3:W0:Y:S01]  /*03b0*/  SYNCS.EXCH.64 URZ, [UR8+0x38840], UR4 ;  /* 0x03884004083f75b2 */ /* 0x0006220008000100 */
[----:B------:R3:W0:Y:S01]  /*03c0*/  SYNCS.EXCH.64 URZ, [UR8+0x38838], UR6 ;  /* 0x03883806083f75b2 */ /* 0x0006220008000100 */
[----:B------:R3:W0:Y:S02]  /*03d0*/  SYNCS.EXCH.64 URZ, [UR8+0x38848], UR4 ;  /* 0x03884804083f75b2 */ /* 0x0006240008000100 */
[----:B---3--:R-:W-:Y:S01]  /*03e0*/  NOP ;  /* 0x0000000000007918 */ /* 0x008fe20000000000 */
.L_x_115:
[----:B------:R-:W3:Y:S01]  /*03f0*/  SHFL.IDX PT, R2, R0, RZ, 0x1f ;  /* 0x00001fff00027589 */ /* 0x000ee200000e0000 */
[----:B------:R-:W-:Y:S01]  /*0400*/  NOP ;  /* 0x0000000000007918 */ /* 0x000fe20000000000 */
[----:B---3--:R-:W-:-:S13]  /*0410*/  ISETP.NE.AND P0, PT, R2, RZ, PT ;  /* 0x000000ff0200720c */ /* 0x008fda0003f05270 */
[----:B------:R-:W-:Y:S05]  /*0420*/  @P0 BRA `(.L_x_116) ;  /* 0x0000000000480947 */ /* 0x000fea0003800000 */
[----:B0-----:R-:W0:Y:S01]  /*0430*/  S2UR UR5, SR_CgaCtaId ;  /* 0x00000000000579c3 */ /* 0x001e220000008800 */
[----:B------:R-:W-:Y:S01]  /*0440*/  UMOV UR4, 0x400 ;  /* 0x0000040000047882 */ /* 0x000fe20000000000 */
[----:B------:R-:W-:Y:S01]  /*0450*/  UMOV UR6, 0x80 ;  /* 0x0000008000067882 */ /* 0x000fe20000000000 */
[----:B------:R-:W-:Y:S01]  /*0460*/  UMOV UR7, 0x100 ;  /* 0x0000010000077882 */ /* 0x000fe20000000000 */
[----:B------:R-:W-:Y:S01]  /*0470*/  ELECT P0, URZ, PT ;  /* 0x00000000003f782f */ /* 0x000fe20003800000 */
[----:B0-----:R-:W-:Y:S02]  /*0480*/  ULEA UR8, UR5, UR4, 0x18 ;  /* 0x0000000405087291 */ /* 0x001fe4000f8ec03f */
[----:B------:R-:W-:-:S04]  /*0490*/  UIADD3 UR4, -UR6, 0x100000, URZ ;  /* 0x0010000006047890 */ /* 0x000fc8000fffe13f */
[----:B------:R-:W-:Y:S02]  /*04a0*/  USHF.L.U32 UR5, UR4, 0xb, URZ ;  /* 0x0000000b04057899 */ /* 0x000fe4000800063f */
[----:B------:R-:W-:Y:S02]  /*04b0*/  USHF.L.U32 UR4, UR4, 0x1, URZ ;  /* 0x0000000104047899 */ /* 0x000fe4000800063f */
[----:B------:R-:W-:-:S04]  /*04c0*/  UIADD3 UR6, -UR7, 0x100000, URZ ;  /* 0x0010000007067890 */ /* 0x000fc8000fffe13f */
[----:B------:R-:W-:Y:S02]  /*04d0*/  USHF.L.U32 UR7, UR6, 0xb, URZ ;  /* 0x0000000b06077899 */ /* 0x000fe4000800063f */
[----:B------:R-:W-:Y:S01]  /*04e0*/  USHF.L.U32 UR6, UR6, 0x1, URZ ;  /* 0x0000000106067899 */ /* 0x000fe2000800063f */
[----:B------:R-:W0:Y:S03]  /*04f0*/  FENCE.VIEW.ASYNC.S ;  /* 0x00000000000073c6 */ /* 0x000e260000000000 */
[----:B0-----:R3:W0:Y:S08]  /*0500*/  SYNCS.EXCH.64 URZ, [UR8+0x38850], UR4 ;  /* 0x03885004083f75b2 */ /* 0x0016300008000100 */
[----:B------:R3:W0:Y:S01]  /*0510*/  SYNCS.EXCH.64 URZ, [UR8+0x38860], UR6 ;  /* 0x03886006083f75b2 */ /* 0x0006220008000100 */
[----:B------:R3:W0:Y:S01]  /*0520*/  SYNCS.EXCH.64 URZ, [UR8+0x38858], UR4 ;  /* 0x03885804083f75b2 */ /* 0x0006220008000100 */
[----:B------:R3:W0:Y:S02]  /*0530*/  SYNCS.EXCH.64 URZ, [UR8+0x38868], UR6 ;  /* 0x03886806083f75b2 */ /* 0x0006240008000100 */
[----:B---3--:R-:W-:Y:S01]  /*0540*/  NOP ;  /* 0x0000000000007918 */ /* 0x008fe20000000000 */
.L_x_116:
[----:B------:R-:W3:Y:S01]  /*0550*/  SHFL.IDX PT, R2, R0, RZ, 0x1f ;  /* 0x00001fff00027589 */ /* 0x000ee200000e0000 */
[----:B------:R-:W-:Y:S01]  /*0560*/  NOP ;  /* 0x0000000000007918 */ /* 0x000fe20000000000 */
[----:B---3--:R-:W-:-:S13]  /*0570*/  ISETP.NE.AND P0, PT, R2, RZ, PT ;  /* 0x000000ff0200720c */ /* 0x008fda0003f05270 */
[----:B------:R-:W-:Y:S05]  /*0580*/  @P0 BRA `(.L_x_117) ;  /* 0x0000000000380947 */ /* 0x000fea0003800000 */
[----:B0-----:R-:W0:Y:S01]  /*0590*/  S2UR UR5, SR_CgaCtaId ;  /* 0x00000000000579c3 */ /* 0x001e220000008800 */
[----:B------:R-:W-:Y:S01]  /*05a0*/  UMOV UR4, 0x400 ;  /* 0x0000040000047882 */ /* 0x000fe20000000000 */
[----:B------:R-:W-:Y:S01]  /*05b0*/  UMOV UR7, 0x1 ;  /* 0x0000000100077882 */ /* 0x000fe20000000000 */
[----:B------:R-:W-:Y:S01]  /*05c0*/  ELECT P0, URZ, PT ;  /* 0x00000000003f782f */ /* 0x000fe20003800000 */
[----:B0-----:R-:W-:Y:S02]  /*05d0*/  ULEA UR6, UR5, UR4, 0x18 ;  /* 0x0000000405067291 */ /* 0x001fe4000f8ec03f */
[----:B------:R-:W-:-:S04]  /*05e0*/  UIADD3 UR4, -UR7, 0x100000, URZ ;  /* 0x0010000007047890 */ /* 0x000fc8000fffe13f */
[----:B------:R-:W-:Y:S02]  /*05f0*/  USHF.L.U32 UR5, UR4, 0xb, URZ ;  /* 0x0000000b04057899 */ /* 0x000fe4000800063f */
[----:B------:R-:W-:Y:S01]  /*0600*/  USHF.L.U32 UR4, UR4, 0x1, URZ ;  /* 0x0000000104047899 */ /* 0x000fe2000800063f */
[----:B------:R-:W0:Y:S11]  /*0610*/  FENCE.VIEW.ASYNC.S ;  /* 0x00000000000073c6 */ /* 0x000e360000000000 */
[----:B0-----:R3:W0:Y:S01]  /*0620*/  SYNCS.EXCH.64 URZ, [UR6+0x38870], UR4 ;  /* 0x03887004063f75b2 */ /* 0x0016220008000100 */
[----:B------:R3:W0:Y:S01]  /*0630*/  SYNCS.EXCH.64 URZ, [UR6+0x38880], UR4 ;  /* 0x03888004063f75b2 */ /* 0x0006220008000100 */
[----:B------:R3:W0:Y:S01]  /*0640*/  SYNCS.EXCH.64 URZ, [UR6+0x38878], UR4 ;  /* 0x03887804063f75b2 */ /* 0x0006220008000100 */
[----:B------:R3:W0:Y:S02]  /*0650*/  SYNCS.EXCH.64 URZ, [UR6+0x38888], UR4 ;  /* 0x03888804063f75b2 */ /* 0x0006240008000100 */
[----:B---3--:R-:W-:Y:S01]  /*0660*/  NOP ;  /* 0x0000000000007918 */ /* 0x008fe20000000000 */
.L_x_117:
        /* <DEDUP_REMOVED lines=22> */
.L_x_118:
        /* <DEDUP_REMOVED lines=22> */
.L_x_119:
[----:B------:R-:W-:Y:S01]  /*0930*/  PLOP3.LUT P0, PT, PT, PT, UP0, 0x80, 0x0 ;  /* 0x000000000000781c */ /* 0x000fe20003f0f008 */
[----:B------:R-:W-:Y:S01]  /*0940*/  UMOV UR40, 0x1 ;  /* 0x0000000100287882 */ /* 0x000fe20000000000 */
[----:B------:R-:W-:Y:S01]  /*0950*/  NOP ;  /* 0x0000000000007918 */ /* 0x000fe20000000000 */
[----:B------:R-:W-:Y:S01]  /*0960*/  USEL UR40, UR40, 0x2, !UP0 ;  /* 0x0000000228287887 */ /* 0x000fe2000c000000 */
[----:B------:R-:W-:Y:S01]  /*0970*/  ULDC.64 UR46, c[0x0][0x208] ;  /* 0x00008200002e7ab9 */ /* 0x000fe20000000a00 */
[----:B012-4-:R-:W-:Y:S08]  /*0980*/  BAR.SYNC.DEFER_BLOCKING 0x0 ;  /* 0x0000000000007b1d */ /* 0x017ff00000010000 */
[----:B------:R-:W-:Y:S05]  /*0990*/  @!P0 BRA `(.L_x_120) ;  /* 0x000000a400f08947 */ /* 0x000fea0003800000 */
.L_x_121:
[----:B------:R-:W-:-:S08]  /*09a0*/  NOP ;  /* 0x0000000000007918 */ /* 0x000fd00000000000 */
[----:B------:R-:W0:Y:S02]  /*09b0*/  USETMAXREG.TRY_ALLOC.CTAPOOL UP0, 0xf0 ;  /* 0x000000f0000079c8 */ /* 0x000e240008000600 */
[----:B0-----:R-:W-:-:S13]  /*09c0*/  PLOP3.LUT P0, PT, PT, PT, UP0, 0x80, 0x0 ;  /* 0x000000000000781c */ /* 0x001fda0003f0f008 */
[----:B------:R-:W-:Y:S05]  /*09d0*/  @!P0 BRA `(.L_x_121) ;  /* 0xfffffffc00f08947 */ /* 0x000fea000383ffff */
[----:B------:R-:W0:Y:S01]  /*09e0*/  S2R R2, SR_TID.X ;  /* 0x0000000000027919 */ /* 0x000e220000002100 */
[----:B------:R-:W1:Y:S01]  /*09f0*/  S2UR UR5, SR_CgaCtaId ;  /* 0x00000000000579c3 */ /* 0x000e620000008800 */
[----:B------:R-:W-:-:S07]  /*0a00*/  UMOV UR4, 0x400 ;  /* 0x0000040000047882 */ /* 0x000fce0000000000 */
[----:B------:R-:W-:Y:S06]  /*0a10*/  BAR.ARV 0x8, 0x120 ;  /* 0x0204800000007b1d */ /* 0x000fec0000002000 */
[----:B-1----:R-:W-:Y:S01]  /*0a20*/  ULEA UR4, UR5, UR4, 0x18 ;  /* 0x0000000405047291 */ /* 0x002fe2000f8ec03f */
[----:B0-----:R-:W-:-:S04]  /*0a30*/  LOP3.LUT R0, R2, 0xffffff80, RZ, 0xc0, !PT ;  /* 0xffffff8002007812 */ /* 0x001fc800078ec0ff */
[----:B------:R-:W-:-:S13]  /*0a40*/  ISETP.NE.AND P0, PT, R0, 0x80, PT ;  /* 0x000000800000780c */ /* 0x000fda0003f05270 */
[----:B------:R-:W-:Y:S08]  /*0a50*/  @!P0 BAR.ARV 0x9, 0x100 ;  /* 0x0244000000008b1d */ /* 0x000ff00000002000 */
[----:B------:R-:W-:Y:S06]  /*0a60*/  BAR.SYNC.DEFER_BLOCKING 0x5, 0x180 ;  /* 0x0146000000007b1d */ /* 0x000fec0000010000 */
[----:B------:R-:W0:Y:S01]  /*0a70*/  LDS.128 R80, [UR4+0x388d0] ;  /* 0x0388d004ff507984 */ /* 0x000e220008000c00 */
[----:B------:R-:W-:Y:S01]  /*0a80*/  ULDC UR4, c[0x0][0xc14] ;  /* 0x0003050000047ab9 */ /* 0x000fe20000000800 */
[----:B------:R-:W-:Y:S06]  /*0a90*/  BAR.ARV 0x4, 0x180 ;  /* 0x0106000000007b1d */ /* 0x000fec0000002000 */
[----:B0-----:R-:W-:-:S13]  /*0aa0*/  ISETP.GE.AND P0, PT, R83, UR4, PT ;  /* 0x0000000453007c0c */ /* 0x001fda000bf06270 */
[----:B------:R-:W-:Y:S05]  /*0ab0*/  @P0 EXIT ;  /* 0x000000000000094d */ /* 0x000fea0003800000 */
[----:B------:R-:W-:Y:S01]  /*0ac0*/  VIADD R236, R2, 0xffffff80 ;  /* 0xffffff8002ec7836 */ /* 0x000fe20000000000 */
[----:B------:R-:W-:Y:S01]  /*0ad0*/  R2UR UR5, R82 ;  /* 0x00000000520572ca */ /* 0x000fe200000e0000 */
[----:B------:R-:W-:Y:S01]  /*0ae0*/  ULOP3.LUT UR45, UR40, 0x1, URZ, 0xfc, !UPT ;  /* 0x00000001282d7892 */ /* 0x000fe2000f8efc3f */
[----:B------:R-:W-:Y:S02]  /*0af0*/  UMOV UR44, URZ ;  /* 0x0000003f002c7c82 */ /* 0x000fe40008000000 */
[----:B------:R-:W-:Y:S01]  /*0b00*/  SHF.R.S32.HI R3, RZ, 0x1f, R236 ;  /* 0x0000001fff037819 */ /* 0x000fe200000114ec */
[----:B------:R-:W-:Y:S01]  /*0b10*/  UMOV UR43, URZ ;  /* 0x0000003f002b7c82 */ /* 0x000fe20008000000 */
[----:B------:R-:W-:Y:S02]  /*0b20*/  UMOV UR51, URZ ;  /* 0x0000003f00337c82 */ /* 0x000fe40008000000 */
[CC--:B------:R-:W-:Y:S02]  /*0b30*/  LEA.HI R5, R3.reuse, R236.reuse, RZ, 0x7 ;  /* 0x000000ec03057211 */ /* 0x0c0fe400078f38ff */
[----:B------:R-:W-:-:S02]  /*0b40*/  LEA.HI R0, R3, R236, RZ, 0x4 ;  /* 0x000000ec03007211 */ /* 0x000fc400078f20ff */
[----:B------:R-:W-:Y:S02]  /*0b50*/  LOP3.LUT R7, R5, 0xffffff80, RZ, 0xc0, !PT ;  /* 0xffffff8005077812 */ /* 0x000fe400078ec0ff */
[----:B------:R-:W-:Y:S02]  /*0b60*/  SHF.R.S32.HI R9, RZ, 0x4, R0 ;  /* 0x00000004ff097819 */ /* 0x000fe40000011400 */
[----:B------:R-:W-:Y:S01]  /*0b70*/  SHF.R.S32.HI R232, RZ, 0x7, R5 ;  /* 0x00000007ffe87819 */ /* 0x000fe20000011405 */
[----:B------:R-:W-:Y:S01]  /*0b80*/  IMAD.IADD R22, R236, 0x1, -R7 ;  /* 0x00000001ec167824 */ /* 0x000fe200078e0a07 */
[----:B------:R-:W-:Y:S02]  /*0b90*/  LEA.HI R2, R3, R236, RZ, 0x5 ;  /* 0x000000ec03027211 */ /* 0x000fe400078f28ff */
[----:B------:R-:W-:Y:S02]  /*0ba0*/  LOP3.LUT R7, R0, 0x3fffff0, RZ, 0xc0, !PT ;  /* 0x03fffff000077812 */ /* 0x000fe400078ec0ff */
[----:B------:R-:W-:Y:S01]  /*0bb0*/  SHF.R.S32.HI R11, RZ, 0x1f, R22 ;  /* 0x0000001fff0b7819 */ /* 0x000fe20000011416 */
[----:B------:R-:W-:Y:S01]  /*0bc0*/  IMAD.SHL.U32 R2, R2, 0x20, RZ ;  /* 0x0000002002027824 */ /* 0x000fe200078e00ff */
[----:B------:R-:W-:Y:S01]  /*0bd0*/  LEA.HI R0, R0, R9, RZ, 0x1 ;  /* 0x0000000900007211 */ /* 0x000fe200078f08ff */
[----:B------:R-:W-:Y:S01]  /*0be0*/  IMAD.IADD R7, R236, 0x1, -R7 ;  /* 0x00000001ec077824 */ /* 0x000fe200078e0a07 */
[----:B------:R-:W-:-:S02]  /*0bf0*/  LEA.HI R4, R11, R22, RZ, 0x2 ;  /* 0x000000160b047211 */ /* 0x000fc400078f10ff */
[----:B------:R-:W-:Y:S02]  /*0c00*/  LEA.HI R5, R5, R232, RZ, 0x1 ;  /* 0x000000e805057211 */ /* 0x000fe400078f08ff */
[--C-:B------:R-:W-:Y:S02]  /*0c10*/  SHF.R.S32.HI R6, RZ, 0x2, R4.reuse ;  /* 0x00000002ff067819 */ /* 0x100fe40000011404 */
[----:B------:R-:W-:Y:S02]  /*0c20*/  SHF.R.S32.HI R13, RZ, 0x1f, R4 ;  /* 0x0000001fff0d7819 */ /* 0x000fe40000011404 */
[----:B------:R-:W-:Y:S02]  /*0c30*/  LOP3.LUT R0, R0, 0x1ffffffe, RZ, 0xc0, !PT ;  /* 0x1ffffffe00007812 */ /* 0x000fe400078ec0ff */
[----:B------:R-:W-:Y:S02]  /*0c40*/  LEA.HI R13, R13, R6, RZ, 0x3 ;  /* 0x000000060d0d7211 */ /* 0x000fe400078f18ff */
[----:B------:R-:W-:Y:S01]  /*0c50*/  LOP3.LUT R5, R5, 0x3fffffe, RZ, 0xc0, !PT ;  /* 0x03fffffe05057812 */ /* 0x000fe200078ec0ff */
[----:B------:R-:W-:Y:S01]  /*0c60*/  IMAD.IADD R0, R9, 0x1, -R0 ;  /* 0x0000000109007824 */ /* 0x000fe200078e0a00 */
[----:B------:R-:W-:-:S02]  /*0c70*/  LOP3.LUT R13, R13, 0xfffffff8, RZ, 0xc0, !PT ;  /* 0xfffffff80d0d7812 */ /* 0x000fc400078ec0ff */
[----:B------:R-:W-:Y:S01]  /*0c80*/  LEA.HI R11, R11, R22, RZ, 0x5 ;  /* 0x000000160b0b7211 */ /* 0x000fe200078f28ff */
[----:B------:R-:W-:Y:S01]  /*0c90*/  IMAD.IADD R234, R232, 0x1, -R5 ;  /* 0x00000001e8ea7824 */ /* 0x000fe200078e0a05 */
[----:B------:R-:W-:Y:S01]  /*0ca0*/  LEA.HI R3, R3, R236, RZ, 0x3 ;  /* 0x000000ec03037211 */ /* 0x000fe200078f18ff */
[----:B------:R-:W-:Y:S01]  /*0cb0*/  IMAD.IADD R6, R6, 0x1, -R13 ;  /* 0x0000000106067824 */ /* 0x000fe200078e0a0d */
[----:B------:R-:W-:Y:S02]  /*0cc0*/  LOP3.LUT R2, R2, 0xfffffc00, RZ, 0xc0, !PT ;  /* 0xfffffc0002027812 */ /* 0x000fe400078ec0ff */
[----:B------:R-:W-:Y:S02]  /*0cd0*/  LOP3.LUT R9, R4, 0x7ffffffc, RZ, 0xc0, !PT ;  /* 0x7ffffffc04097812 */ /* 0x000fe400078ec0ff */
[----:B------:R-:W-:Y:S01]  /*0ce0*/  SHF.R.S32.HI R11, RZ, 0x5, R11 ;  /* 0x00000005ff0b7819 */ /* 0x000fe2000001140b */
[----:B------:R-:W-:Y:S01]  /*0cf0*/  IMAD R7, R7, 0x40, R2 ;  /* 0x0000004007077824 */ /* 0x000fe200078e0202 */
[----:B------:R-:W-:Y:S01]  /*0d00*/  LOP3.LUT R5, R3, 0x1ffffff8, RZ, 0xc0, !PT ;  /* 0x1ffffff803057812 */ /* 0x000fe200078ec0ff */
[----:B------:R-:W-:Y:S01]  /*0d10*/  IMAD.MOV.U32 R2, RZ, RZ, -0x2 ;  /* 0xfffffffeff027424 */ /* 0x000fe200078e00ff */
[----:B------:R-:W-:Y:S01]  /*0d20*/  SHF.R.S32.HI R18, RZ, 0x3, R3 ;  /* 0x00000003ff127819 */ /* 0x000fe20000011403 */
[----:B------:R-:W-:-:S02]  /*0d30*/  IMAD.IADD R9, R22, 0x1, -R9 ;  /* 0x0000000116097824 */ /* 0x000fc400078e0a09 */
[----:B------:R-:W-:Y:S02]  /*0d40*/  IMAD R11, R11, 0x10, R6 ;  /* 0x000000100b0b7824 */ /* 0x000fe400078e0206 */
[----:B------:R-:W-:Y:S02]  /*0d50*/  IMAD.IADD R5, R236, 0x1, -R5 ;  /* 0x00000001ec057824 */ /* 0x000fe400078e0a05 */
[----:B------:R-:W-:Y:S02]  /*0d60*/  IMAD R235, R0, 0x8, R7 ;  /* 0x0000000800eb7824 */ /* 0x000fe400078e0207 */
[----:B------:R-:W-:Y:S02]  /*0d70*/  IMAD R233, R9, R2, 0x80 ;  /* 0x0000008009e97424 */ /* 0x000fe400078e0202 */
[----:B------:R-:W-:Y:S02]  /*0d80*/  IMAD R234, R234, 0x40, R11 ;  /* 0x00000040eaea7824 */ /* 0x000fe400078e020b */
[----:B------:R-:W-:-:S07]  /*0d90*/  IMAD.SHL.U32 R16, R5, 0x8, RZ ;  /* 0x0000000805107824 */ /* 0x000fce00078e00ff */
.L_x_165:
[----:B0-----:R-:W0:Y:S01]  /*0da0*/  LDC.64 R2, c[0x0][0xc60] ;  /* 0x00031800ff027b82 */ /* 0x001e220000000a00 */
[----:B------:R-:W-:Y:S01]  /*0db0*/  ULDC.64 UR8, c[0x0][0x990] ;  /* 0x0002640000087ab9 */ /* 0x000fe20000000a00 */
[----:B------:R-:W-:Y:S01]  /*0dc0*/  ULDC UR4, c[0x0][0x428] ;  /* 0x00010a0000047ab9 */ /* 0x000fe20000000800 */
[----:B------:R-:W-:Y:S01]  /*0dd0*/  ULDC.64 UR6, c[0x0][0x998] ;  /* 0x0002660000067ab9 */ /* 0x000fe20000000a00 */
[----:B0-----:R-:W-:-:S06]  /*0de0*/  IMAD.WIDE R2, R83, 0x4, R2 ;  /* 0x0000000453027825 */ /* 0x001fcc00078e0202 */
[----:B--2---:R-:W2:Y:S01]  /*0df0*/  LDG.E R2, desc[UR46][R2.64] ;  /* 0x0000002e02027981 */ /* 0x004ea2000c1e1900 */
[----:B------:R-:W-:Y:S01]  /*0e00*/  UISETP.NE.U32.AND UP2, UPT, UR8, URZ, UPT ;  /* 0x0000003f0800728c */ /* 0x000fe2000bf45070 */
[----:B-1--45:R-:W-:Y:S01]  /*0e10*/  IMAD.MOV.U32 R9, RZ, RZ, 0x3f800000 ;  /* 0x3f800000ff097424 */ /* 0x032fe200078e00ff */
[----:B------:R-:W-:Y:S02]  /*0e20*/  UISETP.NE.AND UP3, UPT, UR4, 0x1, UPT ;  /* 0x000000010400788c */ /* 0x000fe4000bf65270 */
[----:B------:R-:W-:Y:S02]  /*0e30*/  UISETP.NE.AND.EX UP2, UPT, UR9, URZ, UPT, UP2 ;  /* 0x0000003f0900728c */ /* 0x000fe4000bf45320 */
[----:B------:R-:W-:-:S04]  /*0e40*/  UISETP.NE.U32.AND UP0, UPT, UR6, URZ, UPT ;  /* 0x0000003f0600728c */ /* 0x000fc8000bf05070 */
[----:B------:R-:W-:Y:S01]  /*0e50*/  UISETP.NE.AND.EX UP0, UPT, UR7, URZ, UPT, UP0 ;  /* 0x0000003f0700728c */ /* 0x000fe2000bf05300 */
[----:B------:R-:W-:Y:S02]  /*0e60*/  PLOP3.LUT P0, PT, PT, PT, UP2, 0x80, 0x0 ;  /* 0x000000000000781c */ /* 0x000fe40003f0f028 */
[----:B------:R-:W-:Y:S02]  /*0e70*/  @UP3 ULDC UR10, c[0x0][0x42c] ;  /* 0x00010b00000a3ab9 */ /* 0x000fe40000000800 */
[----:B------:R-:W-:Y:S01]  /*0e80*/  @UP2 ULDC.64 UR14, c[0x0][0x9a8] ;  /* 0x00026a00000e2ab9 */ /* 0x000fe20000000a00 */
[----:B------:R-:W-:Y:S01]  /*0e90*/  UIMAD.WIDE.U32 UR10, UR5, UR10, URZ ;  /* 0x0000000a050a72a5 */ /* 0x000fe2000f8e003f */
[----:B------:R-:W-:Y:S01]  /*0ea0*/  PLOP3.LUT P2, PT, PT, PT, UP0, 0x80, 0x0 ;  /* 0x000000000000781c */ /* 0x000fe20003f4f008 */
[----:B------:R-:W-:-:S03]  /*0eb0*/  @UP2 ULDC.64 UR18, c[0x0][0x9b0] ;  /* 0x00026c0000122ab9 */ /* 0x000fc60000000a00 */
[----:B------:R-:W-:Y:S01]  /*0ec0*/  @UP0 ULDC.64 UR16, c[0x0][0x9b8] ;  /* 0x00026e0000100ab9 */ /* 0x000fe20000000a00 */
[----:B------:R-:W-:Y:S01]  /*0ed0*/  IMAD.MOV.U32 R0, RZ, RZ, 0x3f800000 ;  /* 0x3f800000ff007424 */ /* 0x000fe200078e00ff */
[----:B--2---:R-:W-:-:S13]  /*0ee0*/  R2UR UR36, R2 ;  /* 0x00000000022472ca */ /* 0x004fda00000e0000 */
[----:B------:R-:W-:Y:S02]  /*0ef0*/  USHF.R.S32.HI UR37, URZ, 0x1f, UR36 ;  /* 0x0000001f3f257899 */ /* 0x000fe40008011424 */
[----:B------:R-:W-:Y:S02]  /*0f00*/  @UP2 UIMAD.WIDE.U32 UR12, UR36, UR14, URZ ;  /* 0x0000000e240c22a5 */ /* 0x000fe4000f8e003f */
[----:B------:R-:W-:-:S03]  /*0f10*/  @UP2 UIMAD UR4, UR37, UR14, URZ ;  /* 0x0000000e250422a4 */ /* 0x000fc6000f8e023f */
[----:B------:R-:W-:Y:S01]  /*0f20*/  @UP3 ULDC UR14, c[0x0][0x430] ;  /* 0x00010c00000e3ab9 */ /* 0x000fe20000000800 */
[----:B------:R-:W-:-:S03]  /*0f30*/  @UP2 UIMAD UR15, UR36, UR15, UR4 ;  /* 0x0000000f240f22a4 */ /* 0x000fc6000f8e0204 */
[----:B------:R-:W-:Y:S01]  /*0f40*/  UMOV UR4, UR5 ;  /* 0x0000000500047c82 */ /* 0x000fe20008000000 */
[----:B------:R-:W-:Y:S02]  /*0f50*/  @UP3 USHF.R.U32.HI UR4, URZ, UR14, UR11 ;  /* 0x0000000e3f043299 */ /* 0x000fe4000801160b */
[----:B------:R-:W-:Y:S02]  /*0f60*/  @UP0 UIMAD.WIDE.U32 UR10, UR36, UR16, URZ ;  /* 0x00000010240a02a5 */ /* 0x000fe4000f8e003f */
[----:B------:R-:W-:Y:S02]  /*0f70*/  @UP2 USHF.R.S32.HI UR14, URZ, 0x1f, UR4 ;  /* 0x0000001f3f0e2899 */ /* 0x000fe40008011404 */
[----:B------:R-:W-:Y:S02]  /*0f80*/  @UP0 UIMAD UR16, UR37, UR16, URZ ;  /* 0x00000010251002a4 */ /* 0x000fe4000f8e023f */
[----:B------:R-:W-:Y:S02]  /*0f90*/  @UP2 UIADD3 UR13, UR13, UR15, URZ ;  /* 0x0000000f0d0d2290 */ /* 0x000fe4000fffe03f */
[----:B------:R-:W-:-:S02]  /*0fa0*/  @UP2 UIMAD UR14, UR14, UR18, URZ ;  /* 0x000000120e0e22a4 */ /* 0x000fc4000f8e023f */
[----:B------:R-:W-:Y:S02]  /*0fb0*/  @UP0 UIMAD UR16, UR36, UR17, UR16 ;  /* 0x00000011241002a4 */ /* 0x000fe4000f8e0210 */
[----:B------:R-:W-:Y:S02]  /*0fc0*/  @UP0 USHF.R.S32.HI UR15, URZ, 0x1f, UR4 ;  /* 0x0000001f3f0f0899 */ /* 0x000fe40008011404 */
[----:B------:R-:W-:Y:S02]  /*0fd0*/  @UP2 UIMAD UR14, UR4, UR19, UR14 ;  /* 0x00000013040e22a4 */ /* 0x000fe4000f8e020e */
[----:B------:R-:W-:Y:S02]  /*0fe0*/  @UP2 UIMAD.WIDE.U32 UR12, UR4, UR18, UR12 ;  /* 0x00000012040c22a5 */ /* 0x000fe4000f8e000c */
[----:B------:R-:W-:Y:S01]  /*0ff0*/  @UP0 UIADD3 UR11, UR11, UR16, URZ ;  /* 0x000000100b0b0290 */ /* 0x000fe2000fffe03f */
[----:B------:R-:W-:Y:S01]  /*1000*/  @UP0 ULDC.64 UR18, c[0x0][0x9c0] ;  /* 0x0002700000120ab9 */ /* 0x000fe20000000a00 */
[----:B------:R-:W-:-:S02]  /*1010*/  @UP2 UIADD3 UR13, UR13, UR14, URZ ;  /* 0x0000000e0d0d2290 */ /* 0x000fc4000fffe03f */
[----:B------:R-:W-:Y:S02]  /*1020*/  @UP0 UIMAD UR15, UR15, UR18, URZ ;  /* 0x000000120f0f02a4 */ /* 0x000fe4000f8e023f */
[----:B------:R-:W-:Y:S02]  /*1030*/  @UP2 ULEA UR8, UP1, UR12, UR8, 0x2 ;  /* 0x000000080c082291 */ /* 0x000fe4000f82103f */
[----:B------:R-:W-:Y:S02]  /*1040*/  @UP0 UIMAD UR15, UR4, UR19, UR15 ;  /* 0x00000013040f02a4 */ /* 0x000fe4000f8e020f */
[----:B------:R-:W-:Y:S01]  /*1050*/  @UP0 UIMAD.WIDE.U32 UR10, UR4, UR18, UR10 ;  /* 0x00000012040a02a5 */ /* 0x000fe2000f8e000a */
[----:B------:R-:W-:Y:S02]  /*1060*/  ULDC.64 UR16, c[0x0][0xa28] ;  /* 0x00028a0000107ab9 */ /* 0x000fe40000000a00 */
[----:B------:R-:W-:Y:S01]  /*1070*/  ULDC.64 UR18, c[0x0][0xa20] ;  /* 0x0002880000127ab9 */ /* 0x000fe20000000a00 */
[----:B------:R-:W-:Y:S01]  /*1080*/  @UP2 ULEA.HI.X UR9, UR12, UR9, UR13, 0x2, UP1 ;  /* 0x000000090c092291 */ /* 0x000fe200088f140d */
[----:B---3--:R-:W-:Y:S01]  /*1090*/  IMAD.U32 R4, RZ, RZ, UR8 ;  /* 0x00000008ff047e24 */ /* 0x008fe2000f8e00ff */
[----:B------:R-:W-:-:S02]  /*10a0*/  UISETP.NE.U32.AND UP4, UPT, UR16, URZ, UPT ;  /* 0x0000003f1000728c */ /* 0x000fc4000bf85070 */
[----:B------:R-:W-:Y:S02]  /*10b0*/  UISETP.NE.U32.AND UP1, UPT, UR18, URZ, UPT ;  /* 0x0000003f1200728c */ /* 0x000fe4000bf25070 */
[----:B------:R-:W-:Y:S01]  /*10c0*/  UISETP.NE.AND.EX UP2, UPT, UR17, URZ, UPT, UP4 ;  /* 0x0000003f1100728c */ /* 0x000fe2000bf45340 */
[----:B------:R-:W-:Y:S01]  /*10d0*/  IMAD.U32 R5, RZ, RZ, UR9 ;  /* 0x00000009ff057e24 */ /* 0x000fe2000f8e00ff */
[----:B------:R-:W-:Y:S02]  /*10e0*/  UISETP.NE.AND.EX UP1, UPT, UR19, URZ, UPT, UP1 ;  /* 0x0000003f1300728c */ /* 0x000fe4000bf25310 */
[----:B------:R-:W-:Y:S02]  /*10f0*/  @UP0 UIADD3 UR4, UR11, UR15, URZ ;  /* 0x0000000f0b040290 */ /* 0x000fe4000fffe03f */
[----:B------:R-:W-:Y:S01]  /*1100*/  @UP0 ULEA UR12, UP4, UR10, UR6, 0x2 ;  /* 0x000000060a0c0291 */ /* 0x000fe2000f88103f */
[----:B------:R0:W2:Y:S03]  /*1110*/  @P0 LDG.E R9, desc[UR46][R4.64] ;  /* 0x0000002e04090981 */ /* 0x0000a6000c1e1900 */
[----:B------:R-:W-:-:S02]  /*1120*/  @UP0 ULEA.HI.X UR13, UR10, UR7, UR4, 0x2, UP4 ;  /* 0x000000070a0d0291 */ /* 0x000fc4000a0f1404 */
[----:B------:R-:W-:Y:S01]  /*1130*/  @UP2 ULEA UR6, UP0, UR36, UR16, 0x2 ;  /* 0x0000001024062291 */ /* 0x000fe2000f80103f */
[----:B------:R-:W-:Y:S01]  /*1140*/  IMAD.U32 R6, RZ, RZ, UR12 ;  /* 0x0000000cff067e24 */ /* 0x000fe2000f8e00ff */
[----:B------:R-:W-:Y:S01]  /*1150*/  @UP1 ULEA UR8, UP4, UR36, UR18, 0x2 ;  /* 0x0000001224081291 */ /* 0x000fe2000f88103f */
[----:B------:R-:W-:Y:S01]  /*1160*/  PLOP3.LUT P0, PT, PT, PT, UP2, 0x80, 0x0 ;  /* 0x000000000000781c */ /* 0x000fe20003f0f028 */
[----:B------:R-:W-:Y:S01]  /*1170*/  IMAD.U32 R7, RZ, RZ, UR13 ;  /* 0x0000000dff077e24 */ /* 0x000fe2000f8e00ff */
[----:B------:R-:W-:Y:S01]  /*1180*/  PLOP3.LUT P1, PT, PT, PT, UP1, 0x80, 0x0 ;  /* 0x000000000000781c */ /* 0x000fe20003f2f018 */
[----:B------:R-:W-:Y:S02]  /*1190*/  @UP2 ULEA.HI.X UR7, UR36, UR17, UR37, 0x2, UP0 ;  /* 0x0000001124072291 */ /* 0x000fe400080f1425 */
[----:B------:R-:W-:Y:S01]  /*11a0*/  @UP1 ULEA.HI.X UR9, UR36, UR19, UR37, 0x2, UP4 ;  /* 0x0000001324091291 */ /* 0x000fe2000a0f1425 */
[----:B------:R1:W2:Y:S01]  /*11b0*/  @P2 LDG.E R0, desc[UR46][R6.64] ;  /* 0x0000002e06002981 */ /* 0x0002a2000c1e1900 */
[----:B------:R-:W-:Y:S01]  /*11c0*/  IMAD.U32 R2, RZ, RZ, UR6 ;  /* 0x00000006ff027e24 */ /* 0x000fe2000f8e00ff */
[----:B------:R-:W-:Y:S01]  /*11d0*/  ULDC UR4, c[0x0][0x404] ;  /* 0x0001010000047ab9 */ /* 0x000fe20000000800 */
[----:B0-----:R-:W-:Y:S01]  /*11e0*/  IMAD.U32 R4, RZ, RZ, UR8 ;  /* 0x00000008ff047e24 */ /* 0x001fe2000f8e00ff */
[----:B------:R-:W-:Y:S01]  /*11f0*/  UMOV UR49, URZ ;  /* 0x0000003f00317c82 */ /* 0x000fe20008000000 */
[----:B------:R-:W-:Y:S01]  /*1200*/  IMAD.U32 R3, RZ, RZ, UR7 ;  /* 0x00000007ff037e24 */ /* 0x000fe2000f8e00ff */
[----:B------:R-:W-:Y:S01]  /*1210*/  ULDC.64 UR6, c[0x0][0x3f8] ;  /* 0x0000fe0000067ab9 */ /* 0x000fe20000000a00 */
[----:B------:R-:W-:Y:S01]  /*1220*/  IMAD.U32 R5, RZ, RZ, UR9 ;  /* 0x00000009ff057e24 */ /* 0x000fe2000f8e00ff */
[----:B------:R-:W-:Y:S01]  /*1230*/  UMOV UR42, UR5 ;  /* 0x00000005002a7c82 */ /* 0x000fe20008000000 */
[----:B------:R-:W-:Y:S01]  /*1240*/  @UP3 ULDC UR8, c[0x0][0x42c] ;  /* 0x00010b0000083ab9 */ /* 0x000fe20000000800 */
[----:B------:R-:W3:Y:S04]  /*1250*/  @P0 LDG.E R2, desc[UR46][R2.64] ;  /* 0x0000002e02020981 */ /* 0x000ee8000c1e1900 */
[----:B------:R-:W4:Y:S01]  /*1260*/  @P1 LDG.E R4, desc[UR46][R4.64] ;  /* 0x0000002e04041981 */ /* 0x000f22000c1e1900 */
[----:B------:R-:W-:-:S03]  /*1270*/  UISETP.NE.U32.AND UP0, UPT, UR6, URZ, UPT ;  /* 0x0000003f0600728c */ /* 0x000fc6000bf05070 */
[----:B------:R-:W-:Y:S01]  /*1280*/  ULDC UR6, c[0x0][0x2e0] ;  /* 0x0000b80000067ab9 */ /* 0x000fe20000000800 */
[----:B------:R-:W-:-:S03]  /*1290*/  UISETP.NE.AND.EX UP0, UPT, UR7, URZ, UPT, UP0 ;  /* 0x0000003f0700728c */ /* 0x000fc6000bf05300 */
[----:B------:R-:W-:Y:S01]  /*12a0*/  ULDC UR7, c[0x0][0x988] ;  /* 0x0002620000077ab9 */ /* 0x000fe20000000800 */
[----:B------:R-:W-:-:S04]  /*12b0*/  USEL UR4, UR4, 0x1, UP0 ;  /* 0x0000000104047887 */ /* 0x000fc80008000000 */
[----:B------:R-:W-:Y:S01]  /*12c0*/  UIMAD UR4, UR4, UR6, URZ ;  /* 0x00000006040472a4 */ /* 0x000fe2000f8e023f */
        /* <DEDUP_REMOVED lines=55> */
[----:B------:R-:W-:Y:S01]  /*1640*/  CS2R R164, SRZ ;  /* 0x0000000000a47805 */ /* 0x000fe2000001ff00 */
[----:B------:R-:W-:Y:S01]  /*1650*/  IMAD.MOV.U32 R13, RZ, RZ, RZ ;  /* 0x000000ffff0d7224 */ /* 0x000fe200078e00ff */
[----:B------:R-:W-:Y:S01]  /*1660*/  CS2R R166, SRZ ;  /* 0x0000000000a67805 */ /* 0x000fe2000001ff00 */
[----:B------:R-:W-:Y:S01]  /*1670*/  IMAD.MOV.U32 R11, RZ, RZ, RZ ;  /* 0x000000ffff0b7224 */ /* 0x000fe200078e00ff */
[----:B-1----:R-:W-:Y:S01]  /*1680*/  CS2R R6, SRZ ;  /* 0x0000000000067805 */ /* 0x002fe2000001ff00 */
[----:B------:R-:W-:Y:S02]  /*1690*/  IMAD.MOV.U32 R168, RZ, RZ, RZ ;  /* 0x000000ffffa87224 */ /* 0x000fe400078e00ff */
[----:B------:R-:W-:Y:S02]  /*16a0*/  IMAD.MOV.U32 R170, RZ, RZ, RZ ;  /* 0x000000ffffaa7224 */ /* 0x000fe400078e00ff */
[----:B--2---:R-:W-:-:S04]  /*16b0*/  FMUL.FTZ R0, R9, R0 ;  /* 0x0000000009007220 */ /* 0x004fc80000410000 */
[----:B------:R-:W-:Y:S01]  /*16c0*/  FMUL.FTZ R0, R0, UR7 ;  /* 0x0000000700007c20 */ /* 0x000fe20008410000 */
[----:B------:R-:W-:-:S04]  /*16d0*/  IMAD.MOV.U32 R9, RZ, RZ, RZ ;  /* 0x000000ffff097224 */ /* 0x000fc800078e00ff */
[----:B------:R-:W-:Y:S02]  /*16e0*/  R2UR UR38, R0 ;  /* 0x00000000002672ca */ /* 0x000fe400000e0000 */
[----:B---3--:R-:W-:Y:S02]  /*16f0*/  @P0 R2UR UR49, R2 ;  /* 0x00000000023102ca */ /* 0x008fe400000e0000 */
[----:B----4-:R-:W-:Y:S01]  /*1700*/  @P1 R2UR UR4, R4 ;  /* 0x00000000040412ca */ /* 0x010fe200000e0000 */
[----:B------:R-:W-:Y:S01]  /*1710*/  IMAD.MOV.U32 R0, RZ, RZ, RZ ;  /* 0x000000ffff007224 */ /* 0x000fe200078e00ff */
[----:B------:R-:W-:Y:S01]  /*1720*/  PLOP3.LUT P0, PT, PT, PT, PT, 0x80, 0x0 ;  /* 0x000000000000781c */ /* 0x000fe20003f0f070 */
[----:B------:R-:W-:Y:S01]  /*1730*/  IMAD.MOV.U32 R4, RZ, RZ, RZ ;  /* 0x000000ffff047224 */ /* 0x000fe200078e00ff */
[----:B------:R-:W-:Y:S11]  /*1740*/  @P1 BRA `(.L_x_122) ;  /* 0x0000000000341947 */ /* 0x000ff60003800000 */
[----:B------:R-:W-:Y:S02]  /*1750*/  ULDC.64 UR6, c[0x0][0xa08] ;  /* 0x0002820000067ab9 */ /* 0x000fe40000000a00 */
[----:B------:R-:W-:-:S04]  /*1760*/  ISETP.NE.U32.AND P1, PT, RZ, UR6, PT ;  /* 0x00000006ff007c0c */ /* 0x000fc8000bf25070 */
[----:B------:R-:W-:-:S13]  /*1770*/  ISETP.NE.AND.EX P1, PT, RZ, UR7, PT, P1 ;  /* 0x00000007ff007c0c */ /* 0x000fda000bf25310 */
[----:B------:R-:W-:Y:S05]  /*1780*/  @!P1 BRA `(.L_x_122) ;  /* 0x0000000000249947 */ /* 0x000fea0003800000 */
[----:B------:R-:W-:Y:S02]  /*1790*/  ULDC.64 UR6, c[0x0][0xa08] ;  /* 0x0002820000067ab9 */ /* 0x000fe40000000a00 */
[----:B------:R-:W-:-:S06]  /*17a0*/  UIMAD.WIDE UR6, UR36, 0x4, UR6 ;  /* 0x00000004240678a5 */ /* 0x000fcc000f8e0206 */
[----:B------:R-:W-:Y:S02]  /*17b0*/  IMAD.U32 R2, RZ, RZ, UR6 ;  /* 0x00000006ff027e24 */ /* 0x000fe4000f8e00ff */
[----:B------:R-:W-:-:S05]  /*17c0*/  IMAD.U32 R3, RZ, RZ, UR7 ;  /* 0x00000007ff037e24 */ /* 0x000fca000f8e00ff */
[----:B------:R-:W2:Y:S04]  /*17d0*/  LDG.E R8, desc[UR46][R2.64] ;  /* 0x0000002e02087981 */ /* 0x000ea8000c1e1900 */
[----:B------:R-:W3:Y:S01]  /*17e0*/  LDG.E R5, desc[UR46][R2.64+0x4] ;  /* 0x0000042e02057981 */ /* 0x000ee2000c1e1900 */
[----:B--2---:R-:W-:Y:S02]  /*17f0*/  R2UR UR4, R8 ;  /* 0x00000000080472ca */ /* 0x004fe400000e0000 */
[----:B---3--:R-:W-:-:S13]  /*1800*/  R2UR UR6, R5 ;  /* 0x00000000050672ca */ /* 0x008fda00000e0000 */
[----:B------:R-:W-:-:S12]  /*1810*/  UIADD3 UR4, -UR4, UR6, URZ ;  /* 0x0000000604047290 */ /* 0x000fd8000fffe13f */
.L_x_122:
[----:B------:R-:W-:Y:S01]  /*1820*/  UIADD3 UR49, -UR49, UR4, URZ ;  /* 0x0000000431317290 */ /* 0x000fe2000fffe13f */
[----:B------:R-:W-:Y:S01]  /*1830*/  IMAD.MOV.U32 R12, RZ, RZ, RZ ;  /* 0x000000ffff0c7224 */ /* 0x000fe200078e00ff */
[----:B------:R-:W-:Y:S01]  /*1840*/  UIMAD.WIDE.U32 UR6, UR5, UR8, URZ ;  /* 0x00000008050672a5 */ /* 0x000fe2000f8e003f */
[----:B------:R-:W-:Y:S01]  /*1850*/  IMAD.MOV.U32 R169, RZ, RZ, RZ ;  /* 0x000000ffffa97224 */ /* 0x000fe200078e00ff */
[----:B------:R-:W-:Y:S01]  /*1860*/  UISETP.GE.AND UP0, UPT, UR49, 0x1, UPT ;  /* 0x000000013100788c */ /* 0x000fe2000bf06270 */
[----:B------:R-:W-:Y:S01]  /*1870*/  IMAD.MOV.U32 R172, RZ, RZ, RZ ;  /* 0x000000ffffac7224 */ /* 0x000fe200078e00ff */
[----:B------:R-:W-:Y:S01]  /*1880*/  UIADD3 UR4, UR49, 0x7f, URZ ;  /* 0x0000007f31047890 */ /* 0x000fe2000fffe03f */
[----:B------:R-:W-:Y:S01]  /*1890*/  IMAD.MOV.U32 R8, RZ, RZ, RZ ;  /* 0x000000ffff087224 */ /* 0x000fe200078e00ff */
[----:B------:R-:W-:Y:S01]  /*18a0*/  @UP3 ULDC UR9, c[0x0][0x430] ;  /* 0x00010c0000093ab9 */ /* 0x000fe20000000800 */
[----:B------:R-:W-:Y:S01]  /*18b0*/  UMOV UR39, UR5 ;  /* 0x0000000500277c82 */ /* 0x000fe20008000000 */
[----:B------:R-:W-:Y:S01]  /*18c0*/  PLOP3.LUT P1, PT, PT, PT, UP0, 0x80, 0x0 ;  /* 0x000000000000781c */ /* 0x000fe20003f2f008 */
[----:B------:R-:W-:Y:S01]  /*18d0*/  USHF.R.S32.HI UR8, URZ, 0x1f, UR4 ;  /* 0x0000001f3f087899 */ /* 0x000fe20008011404 */
[----:B------:R-:W-:Y:S01]  /*18e0*/  IMAD.MOV.U32 R3, RZ, RZ, RZ ;  /* 0x000000ffff037224 */ /* 0x000fe200078e00ff */
[----:B------:R-:W-:Y:S01]  /*18f0*/  @UP3 USHF.R.U32.HI UR42, URZ, UR9, UR7 ;  /* 0x000000093f2a3299 */ /* 0x000fe20008011607 */
[----:B------:R-:W-:Y:S01]  /*1900*/  IMAD.MOV.U32 R171, RZ, RZ, RZ ;  /* 0x000000ffffab7224 */ /* 0x000fe200078e00ff */
[----:B------:R-:W-:Y:S01]  /*1910*/  ULEA.HI UR8, UR8, UR4, URZ, 0x7 ;  /* 0x0000000408087291 */ /* 0x000fe2000f8f383f */
[----:B------:R-:W-:-:S02]  /*1920*/  IMAD.MOV.U32 R174, RZ, RZ, RZ ;  /* 0x000000ffffae7224 */ /* 0x000fc400078e00ff */
[----:B------:R-:W-:Y:S02]  /*1930*/  IMAD.MOV.U32 R10, RZ, RZ, RZ ;  /* 0x000000ffff0a7224 */ /* 0x000fe400078e00ff */
[----:B------:R-:W-:-:S03]  /*1940*/  IMAD.MOV.U32 R5, RZ, RZ, RZ ;  /* 0x000000ffff057224 */ /* 0x000fc600078e00ff */
[----:B------:R-:W-:Y:S05]  /*1950*/  @!P1 BRA `(.L_x_123) ;  /* 0x00000060002c9947 */ /* 0x000fea0003800000 */
[----:B------:R-:W0:Y:S01]  /*1960*/  SHFL.IDX PT, R0, R232, RZ, 0x1f ;  /* 0x00001fffe8007589 */ /* 0x000e2200000e0000 */
[----:B------:R-:W1:Y:S01]  /*1970*/  S2UR UR6, SR_CgaCtaId ;  /* 0x00000000000679c3 */ /* 0x000e620000008800 */
[----:B------:R-:W-:Y:S01]  /*1980*/  UMOV UR5, 0x400 ;  /* 0x0000040000057882 */ /* 0x000fe20000000000 */
[----:B------:R-:W-:Y:S01]  /*1990*/  USHF.R.S32.HI UR48, URZ, 0x7, UR8 ;  /* 0x000000073f307899 */ /* 0x000fe20008011408 */
[----:B0-----:R-:W-:Y:S01]  /*19a0*/  R2UR UR41, R0 ;  /* 0x00000000002972ca */ /* 0x001fe200000e0000 */
[----:B-1----:R-:W-:-:S04]  /*19b0*/  ULEA UR5, UR6, UR5, 0x18 ;  /* 0x0000000506057291 */ /* 0x002fc8000f8ec03f */
[----:B------:R-:W-:-:S04]  /*19c0*/  UIADD3 UR5, UR5, 0x20400, URZ ;  /* 0x0002040005057890 */ /* 0x000fc8000fffe03f */
[----:B------:R-:W-:-:S04]  /*19d0*/  ULOP3.LUT UP0, URZ, UR5, 0x3ff, URZ, 0xc0, !UPT ;  /* 0x000003ff053f7892 */ /* 0x000fc8000f80c03f */
[----:B------:R-:W-:Y:S02]  /*19e0*/  ULEA.HI UR4, UR41, UR41, URZ, 0x1 ;  /* 0x0000002929047291 */ /* 0x000fe4000f8f083f */
[----:B------:R-:W-:Y:S02]  /*19f0*/  PLOP3.LUT P0, PT, PT, PT, UP0, 0x80, 0x0 ;  /* 0x000000000000781c */ /* 0x000fe40003f0f008 */
[----:B------:R-:W-:-:S04]  /*1a00*/  ULOP3.LUT UR4, UR4, 0x1e, URZ, 0xc0, !UPT ;  /* 0x0000001e04047892 */ /* 0x000fc8000f8ec03f */
[----:B------:R-:W-:-:S04]  /*1a10*/  UIADD3 UR4, UR41, -UR4, URZ ;  /* 0x8000000429047290 */ /* 0x000fc8000fffe03f */
[----:B------:R-:W-:-:S04]  /*1a20*/  ULEA UR4, UR4, UR5, 0xd ;  /* 0x0000000504047291 */ /* 0x000fc8000f8e683f */
[----:B------:R-:W-:-:S04]  /*1a30*/  USHF.R.U32.HI UR4, URZ, 0x4, UR4 ;  /* 0x000000043f047899 */ /* 0x000fc80008011604 */
[----:B------:R-:W-:Y:S01]  /*1a40*/  ULOP3.LUT UR52, UR4, 0x3fff, URZ, 0xc0, !UPT ;  /* 0x00003fff04347892 */ /* 0x000fe2000f8ec03f */
[----:B------:R-:W-:Y:S11]  /*1a50*/  @!P0 BRA `(.L_x_124) ;  /* 0x0000000000408947 */ /* 0x000ff60003800000 */
[----:B------:R-:W-:Y:S01]  /*1a60*/  MOV R0, 0x0 ;  /* 0x0000000000007802 */ /* 0x000fe20000000f00 */
[----:B------:R-:W-:Y:S01]  /*1a70*/  ULDC.64 UR4, c[0x4][0x198] ;  /* 0x0100660000047ab9 */ /* 0x000fe20000000a00 */
[----:B------:R-:W-:Y:S01]  /*1a80*/  ULDC.64 UR6, c[0x4][0xa0] ;  /* 0x0100280000067ab9 */ /* 0x000fe20000000a00 */
[----:B------:R-:W-:Y:S01]  /*1a90*/  IMAD.U32 R4, RZ, RZ, UR4 ;  /* 0x00000004ff047e24 */ /* 0x000fe2000f8e00ff */
[----:B------:R0:W1:Y:S01]  /*1aa0*/  LDC.64 R2, c[0x4][R0] ;  /* 0x0100000000027b82 */ /* 0x0000620000000a00 */
        /* <DEDUP_REMOVED lines=8> */
[----:B0-----:R-:W-:-:S07]  /*1b30*/  IMAD.MOV.U32 R13, RZ, RZ, RZ ;  /* 0x000000ffff0d7224 */ /* 0x001fce00078e00ff */
[----:B------:R-:W-:-:S07]  /*1b40*/  LEPC R20, `(.L_x_124) ;  /* 0x000000001014794e */ /* 0x000fce0000000000 */
[----:B-1----:R-:W-:Y:S05]  /*1b50*/  CALL.ABS.NOINC R2 ;  /* 0x0000000002007343 */ /* 0x002fea0003c00000 */
.L_x_124:
[----:B------:R-:W0:Y:S01]  /*1b60*/  S2UR UR5, SR_CgaCtaId ;  /* 0x00000000000579c3 */ /* 0x000e220000008800 */
[----:B------:R-:W-:Y:S01]  /*1b70*/  ULEA.HI UR4, UR44, UR44, URZ, 0x1 ;  /* 0x0000002c2c047291 */ /* 0x000fe2000f8f083f */
[----:B------:R-:W-:-:S03]  /*1b80*/  MOV R3, 0x400 ;  /* 0x0000040000037802 */ /* 0x000fc60000000f00 */
[----:B------:R-:W-:-:S04]  /*1b90*/  ULOP3.LUT UR4, UR4, 0xfffffffe, URZ, 0xc0, !UPT ;  /* 0xfffffffe04047892 */ /* 0x000fc8000f8ec03f */
[----:B------:R-:W-:-:S06]  /*1ba0*/  UIADD3 UR4, UR44, -UR4, URZ ;  /* 0x800000042c047290 */ /* 0x000fcc000fffe03f */
[----:B------:R-:W-:Y:S02]  /*1bb0*/  IMAD.U32 R4, RZ, RZ, UR4 ;  /* 0x00000004ff047e24 */ /* 0x000fe4000f8e00ff */
[----:B0-----:R-:W-:-:S05]  /*1bc0*/  IMAD.U32 R2, RZ, RZ, UR5 ;  /* 0x00000005ff027e24 */ /* 0x001fca000f8e00ff */
[----:B------:R-:W-:Y:S02]  /*1bd0*/  LEA R0, R2, R3, 0x18 ;  /* 0x0000000302007211 */ /* 0x000fe400078ec0ff */
[----:B------:R-:W-:Y:S01]  /*1be0*/  SHF.L.U32 R3, R4, 0x1f, RZ ;  /* 0x0000001f04037819 */ /* 0x000fe200000006ff */
[----:B------:R-:W-:-:S03]  /*1bf0*/  IMAD.U32 R4, RZ, RZ, UR45 ;  /* 0x0000002dff047e24 */ /* 0x000fc6000f8e00ff */
[----:B------:R-:W0:Y:S02]  /*1c00*/  SYNCS.PHASECHK.TRANS64.TRYWAIT P1, [R0+URZ+0x38800], R3 ;  /* 0x03880003000075a7 */ /* 0x000e24000802017f */
[----:B------:R-:W-:Y:S01]  /*1c10*/  ISETP.NE.AND P0, PT, R4, 0x3, PT ;  /* 0x000000030400780c */ /* 0x000fe20003f05270 */
[----:B0-----:R-:W-:-:S12]  /*1c20*/  @!P1 BRA `(.L_x_125) ;  /* 0x000000e800349947 */ /* 0x001fd80003800000 */
.L_x_252:
[----:B------:R-:W-:Y:S05]  /*1c30*/  @!P0 BRA `(.L_x_126) ;  /* 0x0000000000048947 */ /* 0x000fea0003800000 */
[----:B------:R-:W-:Y:S01]  /*1c40*/  BPT.TRAP 0x1 ;  /* 0x000000040000795c */ /* 0x000fe20000300000 */
.L_x_126:
[----:B0-----:R-:W-:Y:S02]  /*1c50*/  IMAD.U32 R3, RZ, RZ, UR51 ;  /* 0x00000033ff037e24 */ /* 0x001fe4000f8e00ff */
[----:B------:R-:W-:Y:S02]  /*1c60*/  IMAD.U32 R5, RZ, RZ, UR43 ;  /* 0x0000002bff057e24 */ /* 0x000fe4000f8e00ff */
[----:B------:R-:W-:-:S03]  /*1c70*/  IMAD R4, R3, 0x8, R0 ;  /* 0x0000000803047824 */ /* 0x000fc600078e0200 */
[----:B------:R-:W-:-:S04]  /*1c80*/  SHF.L.U32 R3, R5, 0x1f, RZ ;  /* 0x0000001f05037819 */ /* 0x000fc800000006ff */
[----:B------:R0:W1:Y:S01]  /*1c90*/  SYNCS.PHASECHK.TRANS64.TRYWAIT P1, [R4+URZ+0x38830], R3 ;  /* 0x03883003040075a7 */ /* 0x000062000802017f */
[----:B------:R-:W-:Y:S05]  /*1ca0*/  @!P0 BRA `(.L_x_127) ;  /* 0x0000000000048947 */ /* 0x000fea0003800000 */
[----:B------:R-:W-:Y:S01]  /*1cb0*/  BPT.TRAP 0x1 ;  /* 0x000000040000795c */ /* 0x000fe20000300000 */
.L_x_127:
[----:B------:R-:W2:Y:S01]  /*1cc0*/  S2R R5, SR_TID.X ;  /* 0x0000000000057919 */ /* 0x000ea20000002100 */
[----:B------:R-:W-:Y:S01]  /*1cd0*/  IMAD.MOV.U32 R151, RZ, RZ, RZ ;  /* 0x000000ffff977224 */ /* 0x000fe200078e00ff */
[----:B--2---:R-:W-:Y:S01]  /*1ce0*/  LOP3.LUT P2, RZ, R5, 0x7f, RZ, 0xc0, !PT ;  /* 0x0000007f05ff7812 */ /* 0x004fe2000784c0ff */
[----:B-1----:R-:W-:-:S12]  /*1cf0*/  @P1 BRA `(.L_x_128) ;  /* 0x0000000000081947 */ /* 0x002fd80003800000 */
[----:B------:R-:W1:Y:S02]  /*1d00*/  SYNCS.PHASECHK.TRANS64.TRYWAIT P1, [R4+URZ+0x38830], R3 ;  /* 0x03883003040075a7 */ /* 0x000e64000802017f */
[----:B-1----:R-:W-:Y:S05]  /*1d10*/  @!P1 BRA `(.L_x_129) ;  /* 0x000000e8000c9947 */ /* 0x002fea0003800000 */
.L_x_128:
[----:B------:R-:W-:Y:S05]  /*1d20*/  WARPSYNC.ALL ;  /* 0x0000000000007948 */ /* 0x000fea0003800000 */
[----:B------:R-:W-:Y:S01]  /*1d30*/  R2UR UR4, R0 ;  /* 0x00000000000472ca */ /* 0x000fe200000e0000 */
[----:B------:R-:W-:Y:S01]  /*1d40*/  ULOP3.LUT UR32, UR52, 0x10000, URZ, 0xfc, !UPT ;  /* 0x0001000034207892 */ /* 0x000fe2000f8efc3f */
[----:B------:R-:W-:Y:S01]  /*1d50*/  WARPGROUP.ARRIVE ;  /* 0x00000000000079c5 */ /* 0x000fe20000000000 */
[----:B------:R-:W-:Y:S01]  /*1d60*/  UMOV UR33, 0x40000040 ;  /* 0x4000004000217882 */ /* 0x000fe20000000000 */
[----:B------:R-:W-:Y:S01]  /*1d70*/  UMOV UR35, 0x40000040 ;  /* 0x4000004000237882 */ /* 0x000fe20000000000 */
[----:B------:R-:W-:Y:S01]  /*1d80*/  UMOV UR5, 0x40000040 ;  /* 0x4000004000057882 */ /* 0x000fe20000000000 */
[----:B------:R-:W-:Y:S01]  /*1d90*/  UMOV UR7, 0x40000040 ;  /* 0x4000004000077882 */ /* 0x000fe20000000000 */
[----:B------:R-:W-:Y:S01]  /*1da0*/  UIADD3 UR8, UR32, 0x4, URZ ;  /* 0x0000000420087890 */ /* 0x000fe2000fffe03f */
[----:B01----:R-:W-:Y:S01]  /*1db0*/  VIADD R3, R233, UR49 ;  /* 0x00000031e9037c36 */ /* 0x003fe20008000000 */
[----:B------:R-:W-:Y:S01]  /*1dc0*/  UMOV UR9, 0x40000040 ;  /* 0x4000004000097882 */ /* 0x000fe20000000000 */
[----:B------:R-:W-:Y:S01]  /*1dd0*/  UMOV UR11, 0x40000040 ;  /* 0x40000040000b7882 */ /* 0x000fe20000000000 */
[----:B------:R-:W-:Y:S01]  /*1de0*/  UIADD3 UR12, UR32, 0x6, URZ ;  /* 0x00000006200c7890 */ /* 0x000fe2000fffe03f */
[----:B------:R-:W-:Y:S01]  /*1df0*/  IMAD.U32 R6, RZ, RZ, UR48 ;  /* 0x00000030ff067e24 */ /* 0x000fe2000f8e00ff */
[----:B------:R-:W-:Y:S01]  /*1e00*/  UIADD3 UR4, UR4, 0x28400, URZ ;  /* 0x0002840004047890 */ /* 0x000fe2000fffe03f */
[----:B------:R-:W-:Y:S01]  /*1e10*/  P2R R12, PR, RZ, 0x1 ;  /* 0x00000001ff0c7803 */ /* 0x000fe20000000000 */
[----:B------:R-:W-:Y:S01]  /*1e20*/  UMOV UR13, 0x40000040 ;  /* 0x40000040000d7882 */ /* 0x000fe20000000000 */
[----:B------:R-:W-:Y:S01]  /*1e30*/  UMOV UR15, 0x40000040 ;  /* 0x40000040000f7882 */ /* 0x000fe20000000000 */
[----:B------:R-:W-:Y:S01]  /*1e40*/  USHF.R.U32.HI UR4, URZ, 0x4, UR4 ;  /* 0x000000043f047899 */ /* 0x000fe20008011604 */
[----:B------:R-:W-:Y:S01]  /*1e50*/  IMAD R5, R6, -0x80, R3 ;  /* 0xffffff8006057824 */ /* 0x000fe200078e0203 */
[----:B------:R-:W-:Y:S01]  /*1e60*/  UIADD3 UR16, UR32, 0x400, URZ ;  /* 0x0000040020107890 */ /* 0x000fe2000fffe03f */
[----:B------:R-:W0:Y:S01]  /*1e70*/  S2R R89, SR_TID.X ;  /* 0x0000000000597919 */ /* 0x000e220000002100 */
[----:B------:R-:W-:Y:S01]  /*1e80*/  ULOP3.LUT UR4, UR4, 0x3fff, URZ, 0xc0, !UPT ;  /* 0x00003fff04047892 */ /* 0x000fe2000f8ec03f */
[----:B------:R-:W-:Y:S01]  /*1e90*/  IMAD.MOV.U32 R150, RZ, RZ, R151 ;  /* 0x000000ffff967224 */ /* 0x000fe200078e0097 */
[----:B------:R-:W-:Y:S01]  /*1ea0*/  UMOV UR17, 0x40000040 ;  /* 0x4000004000117882 */ /* 0x000fe20000000000 */
[----:B------:R-:W-:Y:S01]  /*1eb0*/  UMOV UR19, 0x40000040 ;  /* 0x4000004000137882 */ /* 0x000fe20000000000 */
[----:B------:R-:W-:Y:S01]  /*1ec0*/  ULOP3.LUT UR50, UR4, 0x10000, URZ, 0xfc, !UPT ;  /* 0x0001000004327892 */ /* 0x000fe2000f8efc3f */
[C---:B------:R-:W-:Y:S01]  /*1ed0*/  ISETP.GT.AND P3, PT, R5.reuse, RZ, PT ;  /* 0x000000ff0500720c */ /* 0x040fe20003f64270 */
[----:B------:R-:W-:Y:S01]  /*1ee0*/  UIADD3 UR4, UR32, 0x2, URZ ;  /* 0x0000000220047890 */ /* 0x000fe2000fffe03f */
[C---:B------:R-:W-:Y:S01]  /*1ef0*/  ISETP.GT.AND P1, PT, R5.reuse, 0x1, PT ;  /* 0x000000010500780c */ /* 0x040fe20003f24270 */
[----:B------:R-:W-:Y:S01]  /*1f00*/  ULEA UR34, UR51, UR50, 0xb ;  /* 0x0000003233227291 */ /* 0x000fe2000f8e583f */
[C---:B------:R-:W-:Y:S01]  /*1f10*/  ISETP.GT.AND P2, PT, R5.reuse, 0x8, PT ;  /* 0x000000080500780c */ /* 0x040fe20003f44270 */
[----:B------:R-:W-:Y:S01]  /*1f20*/  UIADD3 UR20, UR32, 0x402, URZ ;  /* 0x0000040220147890 */ /* 0x000fe2000fffe03f */
[C---:B------:R-:W-:Y:S01]  /*1f30*/  ISETP.GT.AND P5, PT, R5.reuse, 0x9, PT ;  /* 0x000000090500780c */ /* 0x040fe20003fa4270 */
[----:B------:R-:W-:Y:S01]  /*1f40*/  UIADD3 UR6, UR34, 0x2, URZ ;  /* 0x0000000222067890 */ /* 0x000fe2000fffe03f */
[C---:B------:R-:W-:Y:S01]  /*1f50*/  ISETP.GT.AND P4, PT, R5.reuse, 0x10, PT ;  /* 0x000000100500780c */ /* 0x040fe20003f84270 */
[----:B------:R-:W-:Y:S01]  /*1f60*/  UIADD3 UR10, UR34, 0x4, URZ ;  /* 0x00000004220a7890 */ /* 0x000fe2000fffe03f */
[----:B------:R-:W-:Y:S01]  /*1f70*/  ISETP.GT.AND P0, PT, R5, 0x59, PT ;  /* 0x000000590500780c */ /* 0x000fe20003f04270 */
[----:B------:R-:W-:-:S02]  /*1f80*/  UIADD3 UR14, UR34, 0x6, URZ ;  /* 0x00000006220e7890 */ /* 0x000fc4000fffe03f */
[----:B------:R-:W-:Y:S01]  /*1f90*/  QGMMA.64x128x32.F32.E4M3.E4M3 R24, gdesc[UR32], RZ, !UPT, gsb0 ;  /* 0x01e00000201879f3 */ /* 0x000fe2000c0008ff */
[----:B------:R-:W-:Y:S01]  /*1fa0*/  UIADD3 UR18, UR34, 0x400, URZ ;  /* 0x0000040022127890 */ /* 0x000fe2000fffe03f */
[----:B------:R-:W-:Y:S01]  /*1fb0*/  ISETP.GT.AND P6, PT, R5, 0x60, PT ;  /* 0x000000600500780c */ /* 0x000fe20003fc4270 */
        /* <DEDUP_REMOVED lines=70> */
[----:B------:R-:W-:Y:S01]  /*2420*/  IMAD.MOV.U32 R91, RZ, RZ, R151 ;  /* 0x000000ffff5b7224 */ /* 0x000fe200078e0097 */
[----:B------:R-:W-:Y:S02]  /*2430*/  WARPGROUP.DEPBAR.LE gsb0, 0x0 ;  /* 0x00008000000079c5 */ /* 0x000fe40000010000 */
[----:B------:R-:W-:-:S06]  /*2440*/  WARPGROUP.ARRIVE ;  /* 0x00000000000079c5 */ /* 0x000fcc0000000000 */
        /* <DEDUP_REMOVED lines=134> */
[----:B------:R-:W1:Y:S01]  /*2cb0*/  SHFL.BFLY PT, R3, R6, 0x2, 0x1f ;  /* 0x0c401f0006037f89 */ /* 0x000e6200000e0000 */
        /* <DEDUP_REMOVED lines=12> */
[----:B-1----:R-:W-:Y:S02]  /*2d80*/  FMNMX.FTZ R7, R6, R3, !PT ;  /* 0x0000000306077209 */ /* 0x002fe40007810000 */
[----:B------:R-:W-:-:S03]  /*2d90*/  ISETP.NE.AND P0, PT, R12, RZ, PT ;  /* 0x000000ff0c00720c */ /* 0x000fc60003f05270 */
[----:B------:R-:W1:Y:S02]  /*2da0*/  SHFL.BFLY PT, R8, R7, 0x1, 0x1f ;  /* 0x0c201f0007087f89 */ /* 0x000e6400000e0000 */
[----:B-1----:R-:W-:Y:S01]  /*2db0*/  FMNMX.FTZ R3, R7, R8, !PT ;  /* 0x0000000807037209 */ /* 0x002fe20007810000 */
        /* <DEDUP_REMOVED lines=12> */
[----:B------:R-:W-:Y:S01]  /*2e80*/  IMAD.U32 R41, RZ, RZ, UR38 ;  /* 0x00000026ff297e24 */ /* 0x000fe2000f8e00ff */
[----:B------:R-:W-:Y:S01]  /*2e90*/  FMNMX.FTZ R9, R31, R6, !PT ;  /* 0x000000061f097209 */ /* 0x000fe20007810000 */
[----:B------:R-:W-:-:S01]  /*2ea0*/  FFMA.FTZ R5, R24, UR38, -R88 ;  /* 0x0000002618057c23 */ /* 0x000fc20008010858 */
[--C-:B------:R-:W-:Y:S01]  /*2eb0*/  FFMA.FTZ R7, R28, UR38, -R88.reuse ;  /* 0x000000261c077c23 */ /* 0x100fe20008010858 */
[----:B------:R-:W-:Y:S01]  /*2ec0*/  MUFU.EX2 R8, R8 ;  /* 0x0000000800087308 */ /* 0x000fe20000000800 */
[----:B------:R-:W-:Y:S01]  /*2ed0*/  FMNMX.FTZ R6, R34, R9, !PT ;  /* 0x0000000922067209 */ /* 0x000fe20007810000 */
[--C-:B------:R-:W-:Y:S01]  /*2ee0*/  FFMA.FTZ R32, R32, UR38, -R88.reuse ;  /* 0x0000002620207c23 */ /* 0x100fe20008010858 */
[----:B------:R-:W-:-:S01]  /*2ef0*/  FFMA.FTZ R44, R44, UR38, -R88 ;  /* 0x000000262c2c7c23 */ /* 0x000fc20008010858 */
[--C-:B------:R-:W-:Y:S01]  /*2f00*/  FFMA.FTZ R45, R45, UR38, -R88.reuse ;  /* 0x000000262d2d7c23 */ /* 0x100fe20008010858 */
[----:B------:R-:W-:Y:S01]  /*2f10*/  FMNMX.FTZ R11, R35, R6, !PT ;  /* 0x00000006230b7209 */ /* 0x000fe20007810000 */
[--C-:B------:R-:W-:Y:S01]  /*2f20*/  FFMA.FTZ R36, R36, UR38, -R88.reuse ;  /* 0x0000002624247c23 */ /* 0x100fe20008010858 */
[----:B0-----:R-:W-:Y:S01]  /*2f30*/  LOP3.LUT P2, RZ, R89, 0x7f, RZ, 0xc0, !PT ;  /* 0x0000007f59ff7812 */ /* 0x001fe2000784c0ff */
[----:B------:R-:W-:Y:S01]  /*2f40*/  MUFU.EX2 R5, R5 ;  /* 0x0000000500057308 */ /* 0x000fe20000000800 */
[----:B------:R-:W-:Y:S01]  /*2f50*/  FMNMX.FTZ R6, R38, R11, !PT ;  /* 0x0000000b26067209 */ /* 0x000fe20007810000 */
[--C-:B------:R-:W-:Y:S01]  /*2f60*/  FFMA.FTZ R14, R37, UR38, -R88.reuse ;  /* 0x00000026250e7c23 */ /* 0x100fe20008010858 */
[----:B------:R-:W-:-:S01]  /*2f70*/  FFMA.FTZ R48, R48, UR38, -R88 ;  /* 0x0000002630307c23 */ /* 0x000fc20008010858 */
[--C-:B------:R-:W-:Y:S01]  /*2f80*/  FFMA.FTZ R24, R49, UR38, -R88.reuse ;  /* 0x0000002631187c23 */ /* 0x100fe20008010858 */
[----:B------:R-:W-:Y:S01]  /*2f90*/  FMNMX.FTZ R11, R39, R6, !PT ;  /* 0x00000006270b7209 */ /* 0x000fe20007810000 */
[--C-:B------:R-:W-:Y:S01]  /*2fa0*/  FFMA.FTZ R40, R40, UR38, -R88.reuse ;  /* 0x0000002628287c23 */ /* 0x100fe20008010858 */
[----:B------:R-:W-:-:S01]  /*2fb0*/  FFMA.FTZ R52, R52, UR38, -R88 ;  /* 0x0000002634347c23 */ /* 0x000fc20008010858 */
[----:B------:R-:W-:Y:S01]  /*2fc0*/  MUFU.EX2 R7, R7 ;  /* 0x0000000700077308 */ /* 0x000fe20000000800 */
[----:B------:R-:W-:Y:S01]  /*2fd0*/  FMNMX.FTZ R6, R42, R11, !PT ;  /* 0x0000000b2a067209 */ /* 0x000fe20007810000 */
[--C-:B------:R-:W-:Y:S01]  /*2fe0*/  FFMA.FTZ R53, R53, UR38, -R88.reuse ;  /* 0x0000002635357c23 */ /* 0x100fe20008010858 */
[----:B------:R-:W-:-:S01]  /*2ff0*/  FFMA.FTZ R56, R56, UR38, -R88 ;  /* 0x0000002638387c23 */ /* 0x000fc20008010858 */
[----:B------:R-:W-:Y:S01]  /*3000*/  @!P2 VIADD R4, R4, 0x38840 ;  /* 0x000388400404a836 */ /* 0x000fe20000000000 */
[----:B------:R-:W-:Y:S01]  /*3010*/  FMNMX.FTZ R13, R43, R6, !PT ;  /* 0x000000062b0d7209 */ /* 0x000fe20007810000 */
[--C-:B------:R-:W-:Y:S01]  /*3020*/  FFMA.FTZ R28, R57, UR38, -R88.reuse ;  /* 0x00000026391c7c23 */ /* 0x100fe20008010858 */
[----:B------:R-:W-:-:S01]  /*3030*/  FFMA.FTZ R60, R60, UR38, -R88 ;  /* 0x000000263c3c7c23 */ /* 0x000fc20008010858 */
[----:B------:R-:W0:Y:S01]  /*3040*/  MUFU.EX2 R10, R10 ;  /* 0x0000000a000a7308 */ /* 0x000e220000000800 */
[----:B------:R-:W-:Y:S01]  /*3050*/  FMNMX.FTZ R6, R46, R13, !PT ;  /* 0x0000000d2e067209 */ /* 0x000fe20007810000 */
[----:B------:R-:W-:Y:S01]  /*3060*/  FFMA.FTZ R61, R61, UR38, -R88 ;  /* 0x000000263d3d7c23 */ /* 0x000fe20008010858 */
[----:B------:R-:W-:Y:S01]  /*3070*/  @!P2 PRMT R4, RZ, 0x654, R4 ;  /* 0x00000654ff04a816 */ /* 0x000fe20000000004 */
[--C-:B------:R-:W-:Y:S01]  /*3080*/  FFMA.FTZ R68, R68, UR38, -R88.reuse ;  /* 0x0000002644447c23 */ /* 0x100fe20008010858 */
[----:B------:R-:W-:Y:S01]  /*3090*/  FMNMX.FTZ R13, R47, R6, !PT ;  /* 0x000000062f0d7209 */ /* 0x000fe20007810000 */
[--C-:B------:R-:W-:Y:S01]  /*30a0*/  FFMA.FTZ R69, R69, UR38, -R88.reuse ;  /* 0x0000002645457c23 */ /* 0x100fe20008010858 */
[----:B------:R1:W-:Y:S01]  /*30b0*/  @!P2 SYNCS.ARRIVE.TRANS64.RED.A1T0 RZ, [R4+URZ], RZ ;  /* 0x000000ff04ffa9a7 */ /* 0x0003e2000810043f */
[----:B------:R2:W-:Y:S01]  /*30c0*/  MUFU.EX2 R9, R32 ;  /* 0x0000002000097308 */ /* 0x0005e20000000800 */
        /* <DEDUP_REMOVED lines=9> */
[----:B--2---:R-:W-:Y:S01]  /*3160*/  FFMA.FTZ R32, R80, UR38, -R88 ;  /* 0x0000002650207c23 */ /* 0x004fe20008010858 */
[----:B0-----:R-:W-:Y:S01]  /*3170*/  F2FP.SATFINITE.E4M3.F32.PACK_AB_MERGE_C R216, R10, R7, RZ ;  /* 0x000000070ad8723e */ /* 0x001fe200048070ff */
[--C-:B------:R-:W-:Y:S01]  /*3180*/  IMAD.MOV.U32 R89, RZ, RZ, R151.reuse ;  /* 0x000000ffff597224 */ /* 0x100fe200078e0097 */
[----:B------:R-:W-:Y:S01]  /*3190*/  FMNMX.FTZ R15, R55, R6, !PT ;  /* 0x00000006370f7209 */ /* 0x000fe20007810000 */
[--C-:B------:R-:W-:Y:S01]  /*31a0*/  IMAD.MOV.U32 R81, RZ, RZ, R151.reuse ;  /* 0x000000ffff517224 */ /* 0x100fe200078e0097 */
[----:B------:R-:W-:Y:S01]  /*31b0*/  F2FP.SATFINITE.E4M3.F32.PACK_AB_MERGE_C R216, R8, R5, R216 ;  /* 0x0000000508d8723e */ /* 0x000fe200048070d8 */
[----:B------:R-:W-:Y:S01]  /*31c0*/  MUFU.EX2 R90, R45 ;  /* 0x0000002d005a7308 */ /* 0x000fe20000000800 */
[----:B------:R-:W-:Y:S01]  /*31d0*/  FMNMX.FTZ R6, R58, R15, !PT ;  /* 0x0000000f3a067209 */ /* 0x000fe20007810000 */
[----:B------:R-:W-:-:S02]  /*31e0*/  IMAD.MOV.U32 R80, RZ, RZ, R151 ;  /* 0x000000ffff507224 */ /* 0x000fc400078e0097 */
[----:B------:R-:W-:Y:S01]  /*31f0*/  IMAD.MOV.U32 R57, RZ, RZ, R151 ;  /* 0x000000ffff397224 */ /* 0x000fe200078e0097 */
[----:B------:R-:W-:-:S03]  /*3200*/  FMNMX.FTZ R21, R59, R6, !PT ;  /* 0x000000063b157209 */ /* 0x000fc60007810000 */
[----:B------:R0:W2:Y:S01]  /*3210*/  MUFU.EX2 R15, R44 ;  /* 0x0000002c000f7308 */ /* 0x0000a20000000800 */
[----:B------:R-:W-:-:S04]  /*3220*/  FMNMX.FTZ R6, R62, R21, !PT ;  /* 0x000000153e067209 */ /* 0x000fc80007810000 */
[----:B------:R-:W-:-:S03]  /*3230*/  FMNMX.FTZ R21, R63, R6, !PT ;  /* 0x000000063f157209 */ /* 0x000fc60007810000 */
[----:B------:R3:W-:Y:S01]  /*3240*/  MUFU.EX2 R11, R36 ;  /* 0x00000024000b7308 */ /* 0x0007e20000000800 */
[----:B------:R-:W-:Y:S01]  /*3250*/  FMNMX.FTZ R6, R66, R21, !PT ;  /* 0x0000001542067209 */ /* 0x000fe20007810000 */
[----:B0-----:R-:W-:-:S03]  /*3260*/  FADD.FTZ R44, R5, R8 ;  /* 0x00000008052c7221 */ /* 0x001fc60000010000 */
[----:B------:R-:W-:Y:S01]  /*3270*/  FMNMX.FTZ R25, R67, R6, !PT ;  /* 0x0000000643197209 */ /* 0x000fe20007810000 */
[----:B------:R-:W-:-:S02]  /*3280*/  FADD.FTZ R49, R7, R44 ;  /* 0x0000002c07317221 */ /* 0x000fc40000010000 */
[----:B------:R-:W0:Y:S01]  /*3290*/  MUFU.EX2 R14, R14 ;  /* 0x0000000e000e7308 */ /* 0x000e220000000800 */
[----:B------:R-:W-:Y:S01]  /*32a0*/  FMNMX.FTZ R6, R70, R25, !PT ;  /* 0x0000001946067209 */ /* 0x000fe20007810000 */
[----:B---3--:R-:W-:Y:S01]  /*32b0*/  FFMA.FTZ R36, R65, UR38, -R88 ;  /* 0x0000002641247c23 */ /* 0x008fe20008010858 */
[----:B--2---:R-:W-:Y:S01]  /*32c0*/  F2FP.SATFINITE.E4M3.F32.PACK_AB_MERGE_C R220, R90, R15, RZ ;  /* 0x0000000f5adc723e */ /* 0x004fe200048070ff */
[----:B------:R-:W-:Y:S01]  /*32d0*/  IMAD.MOV.U32 R65, RZ, RZ, R151 ;  /* 0x000000ffff417224 */ /* 0x000fe200078e0097 */
[----:B------:R-:W-:-:S03]  /*32e0*/  FMNMX.FTZ R25, R71, R6, !PT ;  /* 0x0000000647197209 */ /* 0x000fc60007810000 */
[----:B------:R2:W-:Y:S01]  /*32f0*/  MUFU.EX2 R21, R48 ;  /* 0x0000003000157308 */ /* 0x0005e20000000800 */
[----:B------:R-:W-:-:S04]  /*3300*/  FMNMX.FTZ R6, R74, R25, !PT ;  /* 0x000000194a067209 */ /* 0x000fc80007810000 */
[----:B------:R-:W-:-:S03]  /*3310*/  FMNMX.FTZ R25, R75, R6, !PT ;  /* 0x000000064b197209 */ /* 0x000fc60007810000 */
[----:B------:R3:W-:Y:S01]  /*3320*/  MUFU.EX2 R13, R40 ;  /* 0x00000028000d7308 */ /* 0x0007e20000000800 */
[----:B------:R-:W-:Y:S01]  /*3330*/  FMNMX.FTZ R6, R78, R25, !PT ;  /* 0x000000194e067209 */ /* 0x000fe20007810000 */
[----:B--2---:R-:W-:Y:S01]  /*3340*/  FADD.FTZ R48, R10, R49 ;  /* 0x000000310a307221 */ /* 0x004fe20000010000 */
[----:B0-----:R-:W-:Y:S02]  /*3350*/  F2FP.SATFINITE.E4M3.F32.PACK_AB_MERGE_C R218, R14, R11, RZ ;  /* 0x0000000b0eda723e */ /* 0x001fe400048070ff */
[----:B------:R-:W-:Y:S01]  /*3360*/  FMNMX.FTZ R25, R79, R6, !PT ;  /* 0x000000064f197209 */ /* 0x000fe20007810000 */
[----:B------:R-:W-:-:S01]  /*3370*/  FADD.FTZ R49, R9, R48 ;  /* 0x0000003009317221 */ /* 0x000fc20000010000 */
[----:B------:R-:W-:Y:S01]  /*3380*/  F2FP.SATFINITE.E4M3.F32.PACK_AB_MERGE_C R218, R12, R9, R218 ;  /* 0x000000090cda723e */ /* 0x000fe200048070da */
[----:B------:R-:W0:Y:S01]  /*3390*/  MUFU.EX2 R20, R20 ;  /* 0x0000001400147308 */ /* 0x000e220000000800 */
[----:B------:R-:W-:Y:S01]  /*33a0*/  FMNMX.FTZ R6, R82, R25, !PT ;  /* 0x0000001952067209 */ /* 0x000fe20007810000 */
[----:B------:R-:W-:Y:S01]  /*33b0*/  FADD.FTZ R48, R12, R49 ;  /* 0x000000310c307221 */ /* 0x000fe20000010000 */
[----:B---3--:R-:W-:-:S01]  /*33c0*/  FFMA.FTZ R40, R85, UR38, -R88 ;  /* 0x0000002655287c23 */ /* 0x008fc20008010858 */
[--C-:B------:R-:W-:Y:S01]  /*33d0*/  IMAD.MOV.U32 R85, RZ, RZ, R151.reuse ;  /* 0x000000ffff557224 */ /* 0x100fe200078e0097 */
[----:B------:R-:W-:Y:S01]  /*33e0*/  FMNMX.FTZ R29, R83, R6, !PT ;  /* 0x00000006531d7209 */ /* 0x000fe20007810000 */
[----:B------:R-:W-:Y:S01]  /*33f0*/  FADD.FTZ R49, R11, R48 ;  /* 0x000000300b317221 */ /* 0x000fe20000010000 */
[--C-:B------:R-:W-:Y:S01]  /*3400*/  IMAD.MOV.U32 R48, RZ, RZ, R151.reuse ;  /* 0x000000ffff307224 */ /* 0x100fe200078e0097 */
[----:B------:R-:W-:Y:S01]  /*3410*/  MUFU.EX2 R24, R24 ;  /* 0x0000001800187308 */ /* 0x000fe20000000800 */
[----:B------:R-:W-:Y:S01]  /*3420*/  FMNMX.FTZ R6, R86, R29, !PT ;  /* 0x0000001d56067209 */ /* 0x000fe20007810000 */
[----:B------:R-:W-:Y:S01]  /*3430*/  FFMA.FTZ R29, R64, UR38, -R88 ;  /* 0x00000026401d7c23 */ /* 0x000fe20008010858 */
[----:B------:R-:W-:-:S02]  /*3440*/  IMAD.MOV.U32 R64, RZ, RZ, R151 ;  /* 0x000000ffff407224 */ /* 0x000fc400078e0097 */
[----:B------:R-:W-:-:S03]  /*3450*/  FMNMX.FTZ R6, R87, R6, !PT ;  /* 0x0000000657067209 */ /* 0x000fc60007810000 */
[----:B------:R-:W-:Y:S01]  /*3460*/  MUFU.EX2 R52, R52 ;  /* 0x0000003400347308 */ /* 0x000fe20000000800 */
[----:B0-----:R-:W-:Y:S01]  /*3470*/  F2FP.SATFINITE.E4M3.F32.PACK_AB_MERGE_C R220, R20, R13, R220 ;  /* 0x0000000d14dc723e */ /* 0x001fe200048070dc */
[----:B------:R-:W0:Y:S06]  /*3480*/  SHFL.BFLY PT, R33, R6, 0x2, 0x1f ;  /* 0x0c401f0006217f89 */ /* 0x000e2c00000e0000 */
[----:B------:R-:W-:Y:S08]  /*3490*/  MUFU.EX2 R53, R53 ;  /* 0x0000003500357308 */ /* 0x000ff00000000800 */
[----:B------:R2:W-:Y:S08]  /*34a0*/  MUFU.EX2 R25, R56 ;  /* 0x0000003800197308 */ /* 0x0005f00000000800 */
[----:B------:R-:W-:Y:S01]  /*34b0*/  MUFU.EX2 R28, R28 ;  /* 0x0000001c001c7308 */ /* 0x000fe20000000800 */
[----:B--2---:R-:W-:Y:S01]  /*34c0*/  IMAD.MOV.U32 R56, RZ, RZ, R151 ;  /* 0x000000ffff387224 */ /* 0x004fe200078e0097 */
[----:B0-----:R-:W-:-:S05]  /*34d0*/  FMNMX.FTZ R33, R6, R33, !PT ;  /* 0x0000002106217209 */ /* 0x001fca0007810000 */
[----:B------:R-:W0:Y:S01]  /*34e0*/  SHFL.BFLY PT, R6, R33, 0x1, 0x1f ;  /* 0x0c201f0021067f89 */ /* 0x000e2200000e0000 */
[----:B------:R-:W-:Y:S08]  /*34f0*/  MUFU.EX2 R60, R60 ;  /* 0x0000003c003c7308 */ /* 0x000ff00000000800 */
[----:B------:R-:W-:Y:S08]  /*3500*/  MUFU.EX2 R61, R61 ;  /* 0x0000003d003d7308 */ /* 0x000ff00000000800 */
[----:B------:R-:W-:Y:S01]  /*3510*/  MUFU.EX2 R29, R29 ;  /* 0x0000001d001d7308 */ /* 0x000fe20000000800 */
[----:B0-----:R-:W-:-:S07]  /*3520*/  FMNMX.FTZ R6, R33, R6, !PT ;  /* 0x0000000621067209 */ /* 0x001fce0007810000 */
[----:B------:R-:W-:Y:S01]  /*3530*/  MUFU.EX2 R36, R36 ;  /* 0x0000002400247308 */ /* 0x000fe20000000800 */
[----:B------:R-:W-:-:S01]  /*3540*/  FFMA.FTZ R33, R84, UR38, -R88 ;  /* 0x0000002654217c23 */ /* 0x000fc20008010858 */
[--C-:B------:R-:W-:Y:S01]  /*3550*/  IMAD.MOV.U32 R88, RZ, RZ, R151.reuse ;  /* 0x000000ffff587224 */ /* 0x100fe200078e0097 */
[C---:B------:R-:W-:Y:S01]  /*3560*/  FSETP.NEU.FTZ.AND P1, PT, R6.reuse, -INF , PT ;  /* 0xff8000000600780b */ /* 0x040fe20003f3d000 */
[----:B------:R-:W-:Y:S01]  /*3570*/  FFMA.FTZ R41, R6, R41, -8 ;  /* 0xc100000006297423 */ /* 0x000fe20000010029 */
[----:B------:R-:W-:-:S03]  /*3580*/  IMAD.MOV.U32 R84, RZ, RZ, R151 ;  /* 0x000000ffff547224 */ /* 0x000fc600078e0097 */
[----:B------:R-:W-:Y:S01]  /*3590*/  MUFU.EX2 R68, R68 ;  /* 0x0000004400447308 */ /* 0x000fe20000000800 */
[----:B------:R-:W-:Y:S02]  /*35a0*/  FSEL R41, R41, RZ, P1 ;  /* 0x000000ff29297208 */ /* 0x000fe40000800000 */
        /* <DEDUP_REMOVED lines=11> */
[--C-:B------:R-:W-:Y:S01]  /*3660*/  FFMA.FTZ R43, R43, UR38, -R41.reuse ;  /* 0x000000262b2b7c23 */ /* 0x100fe20008010829 */
[----:B------:R-:W-:-:S01]  /*3670*/  FFMA.FTZ R46, R46, UR38, -R41 ;  /* 0x000000262e2e7c23 */ /* 0x000fc20008010829 */
[--C-:B------:R-:W-:Y:S01]  /*3680*/  FFMA.FTZ R47, R47, UR38, -R41.reuse ;  /* 0x000000262f2f7c23 */ /* 0x100fe20008010829 */
[----:B------:R-:W-:-:S01]  /*3690*/  FFMA.FTZ R50, R50, UR38, -R41 ;  /* 0x0000002632327c23 */ /* 0x000fc20008010829 */
[----:B------:R-:W0:Y:S01]  /*36a0*/  MUFU.EX2 R27, R27 ;  /* 0x0000001b001b7308 */ /* 0x000e220000000800 */
[----:B------:R-:W-:-:S01]  /*36b0*/  FFMA.FTZ R51, R51, UR38, -R41 ;  /* 0x0000002633337c23 */ /* 0x000fc20008010829 */
[--C-:B------:R-:W-:Y:S01]  /*36c0*/  FFMA.FTZ R54, R54, UR38, -R41.reuse ;  /* 0x0000002636367c23 */ /* 0x100fe20008010829 */
[----:B------:R-:W-:-:S01]  /*36d0*/  FFMA.FTZ R55, R55, UR38, -R41 ;  /* 0x0000002637377c23 */ /* 0x000fc20008010829 */
[--C-:B------:R-:W-:Y:S01]  /*36e0*/  FFMA.FTZ R58, R58, UR38, -R41.reuse ;  /* 0x000000263a3a7c23 */ /* 0x100fe20008010829 */
[----:B------:R-:W-:-:S01]  /*36f0*/  FFMA.FTZ R59, R59, UR38, -R41 ;  /* 0x000000263b3b7c23 */ /* 0x000fc20008010829 */
[--C-:B------:R-:W-:Y:S01]  /*3700*/  FFMA.FTZ R62, R62, UR38, -R41.reuse ;  /* 0x000000263e3e7c23 */ /* 0x100fe20008010829 */
[----:B------:R-:W-:-:S01]  /*3710*/  FFMA.FTZ R63, R63, UR38, -R41 ;  /* 0x000000263f3f7c23 */ /* 0x000fc20008010829 */
[----:B------:R-:W2:Y:S01]  /*3720*/  MUFU.EX2 R30, R30 ;  /* 0x0000001e001e7308 */ /* 0x000ea20000000800 */
        /* <DEDUP_REMOVED lines=8> */
[----:B0-----:R-:W-:-:S01]  /*37b0*/  FADD.FTZ R45, R26, R27 ;  /* 0x0000001b1a2d7221 */ /* 0x001fc20000010000 */
[--C-:B------:R-:W-:Y:S01]  /*37c0*/  FFMA.FTZ R79, R79, UR38, -R41.reuse ;  /* 0x000000264f4f7c23 */ /* 0x100fe20008010829 */
[----:B------:R-:W-:-:S01]  /*37d0*/  FFMA.FTZ R82, R82, UR38, -R41 ;  /* 0x0000002652527c23 */ /* 0x000fc20008010829 */
[--C-:B------:R-:W-:Y:S01]  /*37e0*/  FFMA.FTZ R83, R83, UR38, -R41.reuse ;  /* 0x0000002653537c23 */ /* 0x100fe20008010829 */
[----:B------:R-:W-:-:S01]  /*37f0*/  FFMA.FTZ R86, R86, UR38, -R41 ;  /* 0x0000002656567c23 */ /* 0x000fc20008010829 */
[----:B------:R-:W-:Y:S01]  /*3800*/  FFMA.FTZ R41, R87, UR38, -R41 ;  /* 0x0000002657297c23 */ /* 0x000fe20008010829 */
[----:B------:R-:W-:Y:S01]  /*3810*/  IMAD.MOV.U32 R87, RZ, RZ, R151 ;  /* 0x000000ffff577224 */ /* 0x000fe200078e0097 */
[----:B------:R-:W0:Y:S01]  /*3820*/  MUFU.EX2 R34, R34 ;  /* 0x0000002200227308 */ /* 0x000e220000000800 */
[----:B--2---:R-:W-:-:S07]  /*3830*/  FADD.FTZ R44, R30, R45 ;  /* 0x0000002d1e2c7221 */ /* 0x004fce0000010000 */
[----:B------:R-:W2:Y:S01]  /*3840*/  MUFU.EX2 R35, R35 ;  /* 0x0000002300237308 */ /* 0x000ea20000000800 */
[----:B---3--:R-:W-:-:S01]  /*3850*/  FADD.FTZ R45, R31, R44 ;  /* 0x0000002c1f2d7221 */ /* 0x008fc20000010000 */
[----:B------:R-:W-:Y:S01]  /*3860*/  F2FP.SATFINITE.E4M3.F32.PACK_AB_MERGE_C R30, R31, R30, RZ ;  /* 0x0000001e1f1e723e */ /* 0x000fe200048070ff */
[----:B------:R-:W-:-:S03]  /*3870*/  IMAD.MOV.U32 R31, RZ, RZ, R151 ;  /* 0x000000ffff1f7224 */ /* 0x000fc600078e0097 */
[----:B------:R-:W-:Y:S01]  /*3880*/  F2FP.SATFINITE.E4M3.F32.PACK_AB_MERGE_C R217, R27, R26, R30 ;  /* 0x0000001a1bd9723e */ /* 0x000fe2000480701e */
[----:B------:R-:W-:Y:S01]  /*3890*/  IMAD.MOV.U32 R30, RZ, RZ, R151 ;  /* 0x000000ffff1e7224 */ /* 0x000fe200078e0097 */
[----:B------:R-:W1:Y:S01]  /*38a0*/  MUFU.EX2 R38, R38 ;  /* 0x0000002600267308 */ /* 0x000e620000000800 */
[----:B0-----:R-:W-:-:S01]  /*38b0*/  FADD.FTZ R44, R34, R45 ;  /* 0x0000002d222c7221 */ /* 0x001fc20000010000 */
[--C-:B------:R-:W-:Y:S02]  /*38c0*/  IMAD.MOV.U32 R27, RZ, RZ, R151.reuse ;  /* 0x000000ffff1b7224 */ /* 0x100fe400078e0097 */
[----:B------:R-:W-:-:S04]  /*38d0*/  IMAD.MOV.U32 R26, RZ, RZ, R151 ;  /* 0x000000ffff1a7224 */ /* 0x000fc800078e0097 */
[----:B------:R-:W0:Y:S01]  /*38e0*/  MUFU.EX2 R39, R39 ;  /* 0x0000002700277308 */ /* 0x000e220000000800 */
[----:B--2---:R-:W-:-:S01]  /*38f0*/  FADD.FTZ R45, R35, R44 ;  /* 0x0000002c232d7221 */ /* 0x004fc20000010000 */
[----:B------:R-:W-:-:S04]  /*3900*/  FADD.FTZ R44, R14, R49 ;  /* 0x000000310e2c7221 */ /* 0x000fc80000010000 */
[----:B------:R-:W-:Y:S02]  /*3910*/  FADD.FTZ R49, R13, R44 ;  /* 0x0000002c0d317221 */ /* 0x000fe40000010000 */
[----:B------:R-:W2:Y:S01]  /*3920*/  MUFU.EX2 R42, R42 ;  /* 0x0000002a002a7308 */ /* 0x000ea20000000800 */
[----:B-1----:R-:W-:-:S01]  /*3930*/  FADD.FTZ R4, R38, R45 ;  /* 0x0000002d26047221 */ /* 0x002fc20000010000 */
[----:B------:R-:W-:-:S04]  /*3940*/  FADD.FTZ R44, R20, R49 ;  /* 0x00000031142c7221 */ /* 0x000fc80000010000 */
[----:B------:R-:W-:Y:S02]  /*3950*/  FADD.FTZ R49, R15, R44 ;  /* 0x0000002c0f317221 */ /* 0x000fe40000010000 */
[----:B------:R-:W1:Y:S01]  /*3960*/  MUFU.EX2 R43, R43 ;  /* 0x0000002b002b7308 */ /* 0x000e620000000800 */
[----:B0-----:R-:W-:-:S01]  /*3970*/  FADD.FTZ R45, R39, R4 ;  /* 0x00000004272d7221 */ /* 0x001fc20000010000 */
[----:B------:R-:W-:Y:S01]  /*3980*/  FADD.FTZ R44, R90, R49 ;  /* 0x000000315a2c7221 */ /* 0x000fe20000010000 */
[----:B------:R-:W-:Y:S01]  /*3990*/  F2FP.SATFINITE.E4M3.F32.PACK_AB_MERGE_C R38, R39, R38, RZ ;  /* 0x000000262726723e */ /* 0x000fe200048070ff */
[----:B------:R-:W-:Y:S02]  /*39a0*/  IMAD.MOV.U32 R90, RZ, RZ, R151 ;  /* 0x000000ffff5a7224 */ /* 0x000fe400078e0097 */
[----:B------:R-:W-:-:S01]  /*39b0*/  FADD.FTZ R49, R21, R44 ;  /* 0x0000002c15317221 */ /* 0x000fc20000010000 */
[----:B------:R-:W-:Y:S01]  /*39c0*/  F2FP.SATFINITE.E4M3.F32.PACK_AB_MERGE_C R219, R35, R34, R38 ;  /* 0x0000002223db723e */ /* 0x000fe20004807026 */
[----:B------:R-:W0:Y:S01]  /*39d0*/  MUFU.EX2 R46, R46 ;  /* 0x0000002e002e7308 */ /* 0x000e220000000800 */
[----:B--2---:R-:W-:-:S01]  /*39e0*/  FADD.FTZ R4, R42, R45 ;  /* 0x0000002d2a047221 */ /* 0x004fc20000010000 */
[----:B------:R-:W-:Y:S01]  /*39f0*/  FADD.FTZ R49, R24, R49 ;  /* 0x0000003118317221 */ /* 0x000fe20000010000 */
[----:B------:R-:W-:-:S02]  /*3a00*/  IMAD.MOV.U32 R44, RZ, RZ, R151 ;  /* 0x000000ffff2c7224 */ /* 0x000fc400078e0097 */
[--C-:B------:R-:W-:Y:S02]  /*3a10*/  IMAD.MOV.U32 R39, RZ, RZ, R151.reuse ;  /* 0x000000ffff277224 */ /* 0x100fe400078e0097 */
[----:B------:R-:W-:Y:S01]  /*3a20*/  IMAD.MOV.U32 R38, RZ, RZ, R151 ;  /* 0x000000ffff267224 */ /* 0x000fe200078e0097 */
[----:B------:R-:W2:Y:S01]  /*3a30*/  MUFU.EX2 R47, R47 ;  /* 0x0000002f002f7308 */ /* 0x000ea20000000800 */
[----:B-1----:R-:W-:-:S01]  /*3a40*/  FADD.FTZ R45, R43, R4 ;  /* 0x000000042b2d7221 */ /* 0x002fc20000010000 */
[--C-:B------:R-:W-:Y:S02]  /*3a50*/  IMAD.MOV.U32 R35, RZ, RZ, R151.reuse ;  /* 0x000000ffff237224 */ /* 0x100fe400078e0097 */
[----:B------:R-:W-:-:S04]  /*3a60*/  IMAD.MOV.U32 R34, RZ, RZ, R151 ;  /* 0x000000ffff227224 */ /* 0x000fc800078e0097 */
[----:B------:R-:W1:Y:S01]  /*3a70*/  MUFU.EX2 R50, R50 ;  /* 0x0000003200327308 */ /* 0x000e620000000800 */
[----:B0-----:R-:W-:-:S07]  /*3a80*/  FADD.FTZ R4, R46, R45 ;  /* 0x0000002d2e047221 */ /* 0x001fce0000010000 */
[----:B------:R-:W0:Y:S01]  /*3a90*/  MUFU.EX2 R51, R51 ;  /* 0x0000003300337308 */ /* 0x000e220000000800 */
[----:B--2---:R-:W-:-:S01]  /*3aa0*/  FADD.FTZ R45, R47, R4 ;  /* 0x000000042f2d7221 */ /* 0x004fc20000010000 */
[----:B------:R-:W-:Y:S01]  /*3ab0*/  F2FP.SATFINITE.E4M3.F32.PACK_AB_MERGE_C R46, R47, R46, RZ ;  /* 0x0000002e2f2e723e */ /* 0x000fe200048070ff */
[----:B------:R-:W-:-:S03]  /*3ac0*/  IMAD.MOV.U32 R47, RZ, RZ, R151 ;  /* 0x000000ffff2f7224 */ /* 0x000fc600078e0097 */
[----:B------:R-:W-:Y:S01]  /*3ad0*/  F2FP.SATFINITE.E4M3.F32.PACK_AB_MERGE_C R221, R43, R42, R46 ;  /* 0x0000002a2bdd723e */ /* 0x000fe2000480702e */
[----:B------:R-:W-:Y:S01]  /*3ae0*/  IMAD.MOV.U32 R46, RZ, RZ, R151 ;  /* 0x000000ffff2e7224 */ /* 0x000fe200078e0097 */
[----:B------:R-:W2:Y:S01]  /*3af0*/  MUFU.EX2 R54, R54 ;  /* 0x0000003600367308 */ /* 0x000ea20000000800 */
[----:B-1----:R-:W-:-:S01]  /*3b00*/  FADD.FTZ R4, R50, R45 ;  /* 0x0000002d32047221 */ /* 0x002fc20000010000 */
[--C-:B------:R-:W-:Y:S02]  /*3b10*/  IMAD.MOV.U32 R45, RZ, RZ, R151.reuse ;  /* 0x000000ffff2d7224 */ /* 0x100fe400078e0097 */
[--C-:B------:R-:W-:Y:S02]  /*3b20*/  IMAD.MOV.U32 R43, RZ, RZ, R151.reuse ;  /* 0x000000ffff2b7224 */ /* 0x100fe400078e0097 */
[----:B------:R-:W-:Y:S02]  /*3b30*/  IMAD.MOV.U32 R42, RZ, RZ, R151 ;  /* 0x000000ffff2a7224 */ /* 0x000fe400078e0097 */
[----:B------:R-:W1:Y:S01]  /*3b40*/  MUFU.EX2 R55, R55 ;  /* 0x0000003700377308 */ /* 0x000e620000000800 */
[----:B0-----:R-:W-:-:S01]  /*3b50*/  FADD.FTZ R7, R51, R4 ;  /* 0x0000000433077221 */ /* 0x001fc20000010000 */
[----:B------:R-:W-:Y:S01]  /*3b60*/  FADD.FTZ R4, R52, R49 ;  /* 0x0000003134047221 */ /* 0x000fe20000010000 */
[----:B------:R-:W-:Y:S01]  /*3b70*/  F2FP.SATFINITE.E4M3.F32.PACK_AB_MERGE_C R52, R53, R52, RZ ;  /* 0x000000343534723e */ /* 0x000fe200048070ff */
[----:B------:R-:W-:-:S02]  /*3b80*/  IMAD.MOV.U32 R49, RZ, RZ, R151 ;  /* 0x000000ffff317224 */ /* 0x000fc400078e0097 */
[----:B------:R-:W-:-:S01]  /*3b90*/  FADD.FTZ R4, R53, R4 ;  /* 0x0000000435047221 */ /* 0x000fc20000010000 */
[----:B------:R-:W-:Y:S01]  /*3ba0*/  F2FP.SATFINITE.E4M3.F32.PACK_AB_MERGE_C R222, R24, R21, R52 ;  /* 0x0000001518de723e */ /* 0x000fe20004807034 */
[----:B------:R-:W0:Y:S01]  /*3bb0*/  MUFU.EX2 R58, R58 ;  /* 0x0000003a003a7308 */ /* 0x000e220000000800 */
[----:B--2---:R-:W-:-:S01]  /*3bc0*/  FADD.FTZ R10, R54, R7 ;  /* 0x00000007360a7221 */ /* 0x004fc20000010000 */
[----:B------:R-:W-:Y:S01]  /*3bd0*/  FADD.FTZ R11, R25, R4 ;  /* 0x00000004190b7221 */ /* 0x000fe20000010000 */
[--C-:B------:R-:W-:Y:S02]  /*3be0*/  IMAD.MOV.U32 R53, RZ, RZ, R151.reuse ;  /* 0x000000ffff357224 */ /* 0x100fe400078e0097 */
[----:B------:R-:W-:Y:S02]  /*3bf0*/  IMAD.MOV.U32 R52, RZ, RZ, R151 ;  /* 0x000000ffff347224 */ /* 0x000fe400078e0097 */
[----:B------:R-:W-:-:S01]  /*3c00*/  FADD.FTZ R11, R28, R11 ;  /* 0x0000000b1c0b7221 */ /* 0x000fc20000010000 */
[----:B------:R-:W-:Y:S01]  /*3c10*/  IMAD.MOV.U32 R24, RZ, RZ, R151 ;  /* 0x000000ffff187224 */ /* 0x000fe200078e0097 */
[----:B------:R-:W2:Y:S01]  /*3c20*/  MUFU.EX2 R59, R59 ;  /* 0x0000003b003b7308 */ /* 0x000ea20000000800 */
[----:B-1----:R-:W-:-:S01]  /*3c30*/  FADD.FTZ R7, R55, R10 ;  /* 0x0000000a37077221 */ /* 0x002fc20000010000 */
        /* <DEDUP_REMOVED lines=10> */
[----:B------:R-:W-:Y:S01]  /*3ce0*/  FADD.FTZ R4, R60, R11 ;  /* 0x0000000b3c047221 */ /* 0x000fe20000010000 */
[----:B------:R-:W-:-:S03]  /*3cf0*/  F2FP.SATFINITE.E4M3.F32.PACK_AB_MERGE_C R60, R61, R60, RZ ;  /* 0x0000003c3d3c723e */ /* 0x000fc600048070ff */
[----:B------:R-:W-:Y:S01]  /*3d00*/  FADD.FTZ R4, R61, R4 ;  /* 0x000000043d047221 */ /* 0x000fe20000010000 */
[----:B------:R-:W-:Y:S01]  /*3d10*/  F2FP.SATFINITE.E4M3.F32.PACK_AB_MERGE_C R224, R28, R25, R60 ;  /* 0x000000191ce0723e */ /* 0x000fe2000480703c */
[----:B------:R-:W2:Y:S01]  /*3d20*/  MUFU.EX2 R66, R66 ;  /* 0x0000004200427308 */ /* 0x000ea20000000800 */
[----:B-1----:R-:W-:-:S01]  /*3d30*/  FADD.FTZ R8, R62, R7 ;  /* 0x000000073e087221 */ /* 0x002fc20000010000 */
[----:B------:R-:W-:Y:S01]  /*3d40*/  FADD.FTZ R5, R29, R4 ;  /* 0x000000041d057221 */ /* 0x000fe20000010000 */
[--C-:B------:R-:W-:Y:S02]  /*3d50*/  IMAD.MOV.U32 R61, RZ, RZ, R151.reuse ;  /* 0x000000ffff3d7224 */ /* 0x100fe400078e0097 */
[----:B------:R-:W-:Y:S02]  /*3d60*/  IMAD.MOV.U32 R60, RZ, RZ, R151 ;  /* 0x000000ffff3c7224 */ /* 0x000fe400078e0097 */
[----:B------:R-:W-:-:S01]  /*3d70*/  FADD.FTZ R5, R36, R5 ;  /* 0x0000000524057221 */ /* 0x000fc20000010000 */
[--C-:B------:R-:W-:Y:S01]  /*3d80*/  IMAD.MOV.U32 R28, RZ, RZ, R151.reuse ;  /* 0x000000ffff1c7224 */ /* 0x100fe200078e0097 */
[----:B------:R-:W1:Y:S01]  /*3d90*/  MUFU.EX2 R67, R67 ;  /* 0x0000004300437308 */ /* 0x000e620000000800 */
[C---:B0-----:R-:W-:Y:S01]  /*3da0*/  F2FP.SATFINITE.E4M3.F32.PACK_AB_MERGE_C R62, R63.reuse, R62, RZ ;  /* 0x0000003e3f3e723e */ /* 0x041fe200048070ff */
[----:B------:R-:W-:Y:S01]  /*3db0*/  FADD.FTZ R63, R63, R8 ;  /* 0x000000083f3f7221 */ /* 0x000fe20000010000 */
[----:B------:R-:W-:-:S02]  /*3dc0*/  IMAD.MOV.U32 R25, RZ, RZ, R151 ;  /* 0x000000ffff197224 */ /* 0x000fc400078e0097 */
[----:B------:R-:W-:Y:S01]  /*3dd0*/  F2FP.SATFINITE.E4M3.F32.PACK_AB_MERGE_C R225, R59, R58, R62 ;  /* 0x0000003a3be1723e */ /* 0x000fe2000480703e */
[----:B------:R-:W-:Y:S02]  /*3de0*/  IMAD.MOV.U32 R62, RZ, RZ, R151 ;  /* 0x000000ffff3e7224 */ /* 0x000fe400078e0097 */
[----:B------:R-:W0:Y:S01]  /*3df0*/  MUFU.EX2 R70, R70 ;  /* 0x0000004600467308 */ /* 0x000e220000000800 */
[----:B--2---:R-:W-:-:S01]  /*3e00*/  FADD.FTZ R4, R66, R63 ;  /* 0x0000003f42047221 */ /* 0x004fc20000010000 */
[--C-:B------:R-:W-:Y:S02]  /*3e10*/  IMAD.MOV.U32 R63, RZ, RZ, R151.reuse ;  /* 0x000000ffff3f7224 */ /* 0x100fe400078e0097 */
[--C-:B------:R-:W-:Y:S02]  /*3e20*/  IMAD.MOV.U32 R59, RZ, RZ, R151.reuse ;  /* 0x000000ffff3b7224 */ /* 0x100fe400078e0097 */
[----:B------:R-:W-:Y:S02]  /*3e30*/  IMAD.MOV.U32 R58, RZ, RZ, R151 ;  /* 0x000000ffff3a7224 */ /* 0x000fe400078e0097 */
[----:B------:R-:W2:Y:S01]  /*3e40*/  MUFU.EX2 R69, R69 ;  /* 0x0000004500457308 */ /* 0x000ea20000000800 */
[----:B-1----:R-:W-:-:S01]  /*3e50*/  FADD.FTZ R7, R67, R4 ;  /* 0x0000000443077221 */ /* 0x002fc20000010000 */
[----:B------:R-:W-:-:S06]  /*3e60*/  FADD.FTZ R4, R68, R5 ;  /* 0x0000000544047221 */ /* 0x000fcc0000010000 */
[----:B------:R-:W1:Y:S01]  /*3e70*/  MUFU.EX2 R71, R71 ;  /* 0x0000004700477308 */ /* 0x000e620000000800 */
[----:B0-----:R-:W-:-:S07]  /*3e80*/  FADD.FTZ R8, R70, R7 ;  /* 0x0000000746087221 */ /* 0x001fce0000010000 */
[----:B------:R-:W-:Y:S01]  /*3e90*/  MUFU.EX2 R76, R76 ;  /* 0x0000004c004c7308 */ /* 0x000fe20000000800 */
[C---:B--2---:R-:W-:Y:S01]  /*3ea0*/  F2FP.SATFINITE.E4M3.F32.PACK_AB_MERGE_C R68, R69.reuse, R68, RZ ;  /* 0x000000444544723e */ /* 0x044fe200048070ff */
[----:B------:R-:W-:-:S03]  /*3eb0*/  FADD.FTZ R69, R69, R4 ;  /* 0x0000000445457221 */ /* 0x000fc60000010000 */
[----:B------:R-:W-:Y:S01]  /*3ec0*/  F2FP.SATFINITE.E4M3.F32.PACK_AB_MERGE_C R226, R36, R29, R68 ;  /* 0x0000001d24e2723e */ /* 0x000fe20004807044 */
[--C-:B------:R-:W-:Y:S02]  /*3ed0*/  IMAD.MOV.U32 R68, RZ, RZ, R151.reuse ;  /* 0x000000ffff447224 */ /* 0x100fe400078e0097 */
[----:B------:R-:W0:Y:S01]  /*3ee0*/  MUFU.EX2 R77, R77 ;  /* 0x0000004d004d7308 */ /* 0x000e220000000800 */
[C---:B-1----:R-:W-:Y:S01]  /*3ef0*/  F2FP.SATFINITE.E4M3.F32.PACK_AB_MERGE_C R70, R71.reuse, R70, RZ ;  /* 0x000000464746723e */ /* 0x042fe200048070ff */
[----:B------:R-:W-:Y:S01]  /*3f00*/  FADD.FTZ R71, R71, R8 ;  /* 0x0000000847477221 */ /* 0x000fe20000010000 */
[--C-:B------:R-:W-:Y:S02]  /*3f10*/  IMAD.MOV.U32 R36, RZ, RZ, R151.reuse ;  /* 0x000000ffff247224 */ /* 0x100fe400078e0097 */
[----:B------:R-:W-:Y:S01]  /*3f20*/  F2FP.SATFINITE.E4M3.F32.PACK_AB_MERGE_C R227, R67, R66, R70 ;  /* 0x0000004243e3723e */ /* 0x000fe20004807046 */
[--C-:B------:R-:W-:Y:S02]  /*3f30*/  IMAD.MOV.U32 R70, RZ, RZ, R151.reuse ;  /* 0x000000ffff467224 */ /* 0x100fe400078e0097 */
[----:B------:R-:W1:Y:S01]  /*3f40*/  MUFU.EX2 R72, R72 ;  /* 0x0000004800487308 */ /* 0x000e620000000800 */
[----:B------:R-:W-:-:S02]  /*3f50*/  IMAD.MOV.U32 R67, RZ, RZ, R151 ;  /* 0x000000ffff437224 */ /* 0x000fc400078e0097 */
[--C-:B------:R-:W-:Y:S02]  /*3f60*/  IMAD.MOV.U32 R66, RZ, RZ, R151.reuse ;  /* 0x000000ffff427224 */ /* 0x100fe400078e0097 */
[----:B------:R-:W-:-:S03]  /*3f70*/  IMAD.MOV.U32 R29, RZ, RZ, R151 ;  /* 0x000000ffff1d7224 */ /* 0x000fc600078e0097 */
[----:B------:R-:W2:Y:S01]  /*3f80*/  MUFU.EX2 R74, R74 ;  /* 0x0000004a004a7308 */ /* 0x000ea20000000800 */
[----:B0-----:R-:W-:-:S07]  /*3f90*/  F2FP.SATFINITE.E4M3.F32.PACK_AB_MERGE_C R5, R77, R76, RZ ;  /* 0x0000004c4d05723e */ /* 0x001fce00048070ff */
[----:B------:R-:W0:Y:S01]  /*3fa0*/  MUFU.EX2 R73, R73 ;  /* 0x0000004900497308 */ /* 0x000e220000000800 */
[----:B-1----:R-:W-:-:S01]  /*3fb0*/  FADD.FTZ R4, R72, R69 ;  /* 0x0000004548047221 */ /* 0x002fc20000010000 */
[----:B------:R-:W-:-:S06]  /*3fc0*/  IMAD.MOV.U32 R69, RZ, RZ, R151 ;  /* 0x000000ffff457224 */ /* 0x000fcc00078e0097 */
[----:B------:R-:W1:Y:S01]  /*3fd0*/  MUFU.EX2 R75, R75 ;  /* 0x0000004b004b7308 */ /* 0x000e620000000800 */
[----:B--2---:R-:W-:-:S01]  /*3fe0*/  FADD.FTZ R8, R74, R71 ;  /* 0x000000474a087221 */ /* 0x004fc20000010000 */
[----:B------:R-:W-:-:S06]  /*3ff0*/  IMAD.MOV.U32 R71, RZ, RZ, R151 ;  /* 0x000000ffff477224 */ /* 0x000fcc00078e0097 */
[----:B------:R-:W2:Y:S01]  /*4000*/  MUFU.EX2 R78, R78 ;  /* 0x0000004e004e7308 */ /* 0x000ea20000000800 */
[C---:B0-----:R-:W-:Y:S01]  /*4010*/  F2FP.SATFINITE.E4M3.F32.PACK_AB_MERGE_C R228, R73.reuse, R72, R5 ;  /* 0x0000004849e4723e */ /* 0x041fe20004807005 */
[----:B------:R-:W-:Y:S01]  /*4020*/  FADD.FTZ R73, R73, R4 ;  /* 0x0000000449497221 */ /* 0x000fe20000010000 */
[----:B------:R-:W-:-:S03]  /*4030*/  IMAD.MOV.U32 R72, RZ, RZ, R151 ;  /* 0x000000ffff487224 */ /* 0x000fc600078e0097 */
[----:B------:R-:W-:Y:S01]  /*4040*/  FADD.FTZ R76, R76, R73 ;  /* 0x000000494c4c7221 */ /* 0x000fe20000010000 */
[----:B------:R-:W-:Y:S01]  /*4050*/  IMAD.MOV.U32 R73, RZ, RZ, R151 ;  /* 0x000000ffff497224 */ /* 0x000fe200078e0097 */
[----:B------:R-:W0:Y:S01]  /*4060*/  MUFU.EX2 R79, R79 ;  /* 0x0000004f004f7308 */ /* 0x000e220000000800 */
[----:B-1----:R-:W-:-:S01]  /*4070*/  FADD.FTZ R5, R75, R8 ;  /* 0x000000084b057221 */ /* 0x002fc20000010000 */
[----:B------:R-:W-:Y:S01]  /*4080*/  FADD.FTZ R77, R77, R76 ;  /* 0x0000004c4d4d7221 */ /* 0x000fe20000010000 */
[----:B------:R-:W-:-:S05]  /*4090*/  IMAD.MOV.U32 R76, RZ, RZ, R151 ;  /* 0x000000ffff4c7224 */ /* 0x000fca00078e0097 */
[----:B------:R-:W1:Y:S01]  /*40a0*/  MUFU.EX2 R32, R32 ;  /* 0x0000002000207308 */ /* 0x000e620000000800 */
[----:B--2---:R-:W-:-:S07]  /*40b0*/  FADD.FTZ R4, R78, R5 ;  /* 0x000000054e047221 */ /* 0x004fce0000010000 */
[----:B------:R-:W-:Y:S01]  /*40c0*/  MUFU.EX2 R33, R33 ;  /* 0x0000002100217308 */ /* 0x000fe20000000800 */
[C---:B0-----:R-:W-:Y:S01]  /*40d0*/  F2FP.SATFINITE.E4M3.F32.PACK_AB_MERGE_C R78, R79.reuse, R78, RZ ;  /* 0x0000004e4f4e723e */ /* 0x041fe200048070ff */
[----:B------:R-:W-:-:S03]  /*40e0*/  FADD.FTZ R79, R79, R4 ;  /* 0x000000044f4f7221 */ /* 0x000fc60000010000 */
[----:B------:R-:W-:Y:S01]  /*40f0*/  F2FP.SATFINITE.E4M3.F32.PACK_AB_MERGE_C R229, R75, R74, R78 ;  /* 0x0000004a4be5723e */ /* 0x000fe2000480704e */
[----:B------:R-:W-:Y:S02]  /*4100*/  IMAD.MOV.U32 R78, RZ, RZ, R151 ;  /* 0x000000ffff4e7224 */ /* 0x000fe400078e0097 */
[----:B------:R-:W0:Y:S01]  /*4110*/  MUFU.EX2 R40, R40 ;  /* 0x0000002800287308 */ /* 0x000e220000000800 */
[----:B-1----:R-:W-:-:S01]  /*4120*/  FADD.FTZ R4, R32, R77 ;  /* 0x0000004d20047221 */ /* 0x002fc20000010000 */
[--C-:B------:R-:W-:Y:S02]  /*4130*/  IMAD.MOV.U32 R77, RZ, RZ, R151.reuse ;  /* 0x000000ffff4d7224 */ /* 0x100fe400078e0097 */
[--C-:B------:R-:W-:Y:S02]  /*4140*/  IMAD.MOV.U32 R75, RZ, RZ, R151.reuse ;  /* 0x000000ffff4b7224 */ /* 0x100fe400078e0097 */
[----:B------:R-:W-:Y:S02]  /*4150*/  IMAD.MOV.U32 R74, RZ, RZ, R151 ;  /* 0x000000ffff4a7224 */ /* 0x000fe400078e0097 */
[----:B------:R-:W1:Y:S08]  /*4160*/  MUFU.EX2 R82, R82 ;  /* 0x0000005200527308 */ /* 0x000e700000000800 */
[----:B------:R-:W2:Y:S01]  /*4170*/  MUFU.EX2 R37, R37 ;  /* 0x0000002500257308 */ /* 0x000ea20000000800 */
[----:B0-----:R-:W-:-:S07]  /*4180*/  F2FP.SATFINITE.E4M3.F32.PACK_AB_MERGE_C R5, R40, R33, RZ ;  /* 0x000000212805723e */ /* 0x001fce00048070ff */
[----:B------:R-:W0:Y:S01]  /*4190*/  MUFU.EX2 R83, R83 ;  /* 0x0000005300537308 */ /* 0x000e220000000800 */
[----:B-1----:R-:W-:-:S01]  /*41a0*/  FADD.FTZ R8, R82, R79 ;  /* 0x0000004f52087221 */ /* 0x002fc20000010000 */
[----:B------:R-:W-:-:S06]  /*41b0*/  IMAD.MOV.U32 R79, RZ, RZ, R151 ;  /* 0x000000ffff4f7224 */ /* 0x000fcc00078e0097 */
[----:B------:R-:W1:Y:S01]  /*41c0*/  MUFU.EX2 R86, R86 ;  /* 0x0000005600567308 */ /* 0x000e620000000800 */
[C---:B--2---:R-:W-:Y:S01]  /*41d0*/  F2FP.SATFINITE.E4M3.F32.PACK_AB_MERGE_C R230, R37.reuse, R32, R5 ;  /* 0x0000002025e6723e */ /* 0x044fe20004807005 */
[----:B------:R-:W-:Y:S01]  /*41e0*/  FADD.FTZ R4, R37, R4 ;  /* 0x0000000425047221 */ /* 0x000fe20000010000 */
[--C-:B------:R-:W-:Y:S02]  /*41f0*/  IMAD.MOV.U32 R37, RZ, RZ, R151.reuse ;  /* 0x000000ffff257224 */ /* 0x100fe400078e0097 */
[----:B------:R-:W-:Y:S02]  /*4200*/  IMAD.MOV.U32 R32, RZ, RZ, R151 ;  /* 0x000000ffff207224 */ /* 0x000fe400078e0097 */
[----:B------:R-:W-:-:S01]  /*4210*/  FADD.FTZ R33, R33, R4 ;  /* 0x0000000421217221 */ /* 0x000fc20000010000 */
[----:B------:R-:W2:Y:S01]  /*4220*/  MUFU.EX2 R41, R41 ;  /* 0x0000002900297308 */ /* 0x000ea20000000800 */
[----:B0-----:R-:W-:-:S04]  /*4230*/  FADD.FTZ R5, R83, R8 ;  /* 0x0000000853057221 */ /* 0x001fc80000010000 */
[----:B-1----:R-:W-:Y:S01]  /*4240*/  FADD.FTZ R4, R86, R5 ;  /* 0x0000000556047221 */ /* 0x002fe20000010000 */
[----:B------:R-:W-:-:S01]  /*4250*/  FADD.FTZ R5, R40, R33 ;  /* 0x0000002128057221 */ /* 0x000fc20000010000 */
[--C-:B------:R-:W-:Y:S02]  /*4260*/  IMAD.MOV.U32 R40, RZ, RZ, R151.reuse ;  /* 0x000000ffff287224 */ /* 0x100fe400078e0097 */
[----:B------:R-:W-:Y:S01]  /*4270*/  IMAD.MOV.U32 R33, RZ, RZ, R151 ;  /* 0x000000ffff217224 */ /* 0x000fe200078e0097 */
[C---:B--2---:R-:W-:Y:S01]  /*4280*/  F2FP.SATFINITE.E4M3.F32.PACK_AB_MERGE_C R7, R41.reuse, R86, RZ ;  /* 0x000000562907723e */ /* 0x044fe200048070ff */
[----:B------:R-:W-:-:S01]  /*4290*/  FADD.FTZ R4, R41, R4 ;  /* 0x0000000429047221 */ /* 0x000fc20000010000 */
[----:B------:R-:W-:Y:S02]  /*42a0*/  IMAD.MOV.U32 R86, RZ, RZ, R151 ;  /* 0x000000ffff567224 */ /* 0x000fe400078e0097 */
[----:B------:R-:W-:Y:S01]  /*42b0*/  F2FP.SATFINITE.E4M3.F32.PACK_AB_MERGE_C R231, R83, R82, R7 ;  /* 0x0000005253e7723e */ /* 0x000fe20004807007 */
[----:B------:R-:W-:-:S02]  /*42c0*/  IMAD.MOV.U32 R83, RZ, RZ, R151 ;  /* 0x000000ffff537224 */ /* 0x000fc400078e0097 */
        /* <DEDUP_REMOVED lines=72> */
.L_x_140:
[----:B------:R-:W-:Y:S01]  /*4750*/  ISETP.NE.AND P2, PT, RZ, UR41, PT ;  /* 0x00000029ff007c0c */ /* 0x000fe2000bf45270 */
[----:B------:R-:W-:-:S04]  /*4760*/  UISETP.NE.AND UP0, UPT, UR49, 0x1, UPT ;  /* 0x000000013100788c */ /* 0x000fc8000bf05270 */
[----:B------:R-:W-:-:S04]  /*4770*/  USEL UR43, URZ, 0x1, UP0 ;  /* 0x000000013f2b7887 */ /* 0x000fc80008000000 */
[----:B------:R-:W-:-:S04]  /*4780*/  ULOP3.LUT UR43, UR52, UR43, URZ, 0x3c, !UPT ;  /* 0x0000002b342b7292 */ /* 0x000fc8000f8e3c3f */
[----:B------:R-:W-:Y:S08]  /*4790*/  @P2 BRA `(.L_x_131) ;  /* 0x0000000000442947 */ /* 0x000ff00003800000 */
[----:B------:R-:W-:Y:S05]  /*47a0*/  @!P0 BRA `(.L_x_132) ;  /* 0x0000000000048947 */ /* 0x000fea0003800000 */
[----:B------:R-:W-:Y:S01]  /*47b0*/  BPT.TRAP 0x1 ;  /* 0x000000040000795c */ /* 0x000fe20000300000 */
.L_x_132:
[----:B------:R-:W0:Y:S01]  /*47c0*/  S2UR UR10, SR_CgaCtaId ;  /* 0x00000000000a79c3 */ /* 0x000e220000008800 */
[----:B------:R-:W-:Y:S01]  /*47d0*/  UIADD3 UR6, UR49, 0x1, URZ ;  /* 0x0000000131067890 */ /* 0x000fe2000fffe03f */
[----:B------:R-:W-:Y:S01]  /*47e0*/  IMAD.U32 R0, RZ, RZ, UR43 ;  /* 0x0000002bff007e24 */ /* 0x000fe2000f8e00ff */
[----:B------:R-:W-:Y:S02]  /*47f0*/  UMOV UR7, 0x400 ;  /* 0x0000040000077882 */ /* 0x000fe40000000000 */
[----:B------:R-:W-:Y:S02]  /*4800*/  UISETP.NE.AND UP0, UPT, UR6, 0x2, UPT ;  /* 0x000000020600788c */ /* 0x000fe4000bf05270 */
[----:B------:R-:W-:Y:S02]  /*4810*/  SHF.L.U32 R0, R0, 0x1f, RZ ;  /* 0x0000001f00007819 */ /* 0x000fe400000006ff */
[----:B------:R-:W-:Y:S02]  /*4820*/  USEL UR6, UR6, URZ, UP0 ;  /* 0x0000003f06067287 */ /* 0x000fe40008000000 */
[----:B0-----:R-:W-:-:S04]  /*4830*/  ULEA UR7, UR10, UR7, 0x18 ;  /* 0x000000070a077291 */ /* 0x001fc8000f8ec03f */
[----:B------:R-:W-:-:S09]  /*4840*/  ULEA UR6, UR6, UR7, 0x3 ;  /* 0x0000000706067291 */ /* 0x000fd2000f8e183f */
[----:B------:R0:W1:Y:S01]  /*4850*/  SYNCS.PHASECHK.TRANS64.TRYWAIT P1, [UR6+0x38830], R0 ;  /* 0x03883000ff0075a7 */ /* 0x0000620008020146 */
[----:B------:R-:W-:Y:S05]  /*4860*/  @!P0 BRA `(.L_x_133) ;  /* 0x0000000000048947 */ /* 0x000fea0003800000 */
[----:B------:R-:W-:Y:S01]  /*4870*/  BPT.TRAP 0x1 ;  /* 0x000000040000795c */ /* 0x000fe20000300000 */
.L_x_133:
[----:B-1----:R-:W-:Y:S05]  /*4880*/  @P1 BRA `(.L_x_131) ;  /* 0x0000000000081947 */ /* 0x002fea0003800000 */
[----:B------:R-:W1:Y:S02]  /*4890*/  SYNCS.PHASECHK.TRANS64.TRYWAIT P1, [UR6+0x38830], R0 ;  /* 0x03883000ff0075a7 */ /* 0x000e640008020146 */
[----:B-1----:R-:W-:Y:S05]  /*48a0*/  @!P1 BRA `(.L_x_134) ;  /* 0x000000bc003c9947 */ /* 0x002fea0003800000 */
.L_x_131:
[----:B01----:R-:W-:Y:S01]  /*48b0*/  VIADD R0, R23, 0x8 ;  /* 0x0000000817007836 */ /* 0x003fe20000000000 */
        /* <DEDUP_REMOVED lines=44> */
[----:B0-----:R-:W-:Y:S05]  /*4b80*/  @P2 BRA `(.L_x_135) ;  /* 0x0000000000382947 */ /* 0x001fea0003800000 */
[----:B------:R-:W-:Y:S05]  /*4b90*/  @!P0 BRA `(.L_x_136) ;  /* 0x0000000000048947 */ /* 0x000fea0003800000 */
[----:B------:R-:W-:Y:S01]  /*4ba0*/  BPT.TRAP 0x1 ;  /* 0x000000040000795c */ /* 0x000fe20000300000 */
.L_x_136:
[----:B------:R-:W0:Y:S01]  /*4bb0*/  S2UR UR7, SR_CgaCtaId ;  /* 0x00000000000779c3 */ /* 0x000e220000008800 */
[----:B------:R-:W-:Y:S01]  /*4bc0*/  UMOV UR6, 0x400 ;  /* 0x0000040000067882 */ /* 0x000fe20000000000 */
[----:B------:R-:W-:-:S05]  /*4bd0*/  IMAD.U32 R0, RZ, RZ, UR52 ;  /* 0x00000034ff007e24 */ /* 0x000fca000f8e00ff */
[----:B------:R-:W-:Y:S01]  /*4be0*/  SHF.L.U32 R0, R0, 0x1f, RZ ;  /* 0x0000001f00007819 */ /* 0x000fe200000006ff */
[----:B0-----:R-:W-:-:S04]  /*4bf0*/  ULEA UR6, UR7, UR6, 0x18 ;  /* 0x0000000607067291 */ /* 0x001fc8000f8ec03f */
[----:B------:R-:W-:-:S09]  /*4c00*/  ULEA UR6, UR49, UR6, 0x3 ;  /* 0x0000000631067291 */ /* 0x000fd2000f8e183f */
[----:B------:R0:W1:Y:S01]  /*4c10*/  SYNCS.PHASECHK.TRANS64.TRYWAIT P1, [UR6+0x38850], R0 ;  /* 0x03885000ff0075a7 */ /* 0x0000620008020146 */
[----:B------:R-:W-:Y:S05]  /*4c20*/  @!P0 BRA `(.L_x_137) ;  /* 0x0000000000048947 */ /* 0x000fea0003800000 */
[----:B------:R-:W-:Y:S01]  /*4c30*/  BPT.TRAP 0x1 ;  /* 0x000000040000795c */ /* 0x000fe20000300000 */
.L_x_137:
[----:B-1----:R-:W-:Y:S05]  /*4c40*/  @P1 BRA `(.L_x_135) ;  /* 0x0000000000081947 */ /* 0x002fea0003800000 */
[----:B------:R-:W1:Y:S02]  /*4c50*/  SYNCS.PHASECHK.TRANS64.TRYWAIT P1, [UR6+0x38850], R0 ;  /* 0x03885000ff0075a7 */ /* 0x000e640008020146 */
[----:B-1----:R-:W-:Y:S05]  /*4c60*/  @!P1 BRA `(.L_x_138) ;  /* 0x000000b800649947 */ /* 0x002fea0003800000 */
.L_x_135:
[----:B------:R-:W2:Y:S01]  /*4c70*/  S2UR UR6, SR_CgaCtaId ;  /* 0x00000000000679c3 */ /* 0x000ea20000008800 */
[----:B-1----:R-:W-:Y:S01]  /*4c80*/  MOV R3, 0x400 ;  /* 0x0000040000037802 */ /* 0x002fe20000000f00 */
[----:B------:R-:W-:Y:S01]  /*4c90*/  WARPGROUP.ARRIVE ;  /* 0x00000000000079c5 */ /* 0x000fe20000000000 */
[----:B------:R-:W-:Y:S01]  /*4ca0*/  UMOV UR7, 0x40000040 ;  /* 0x4000004000077882 */ /* 0x000fe20000000000 */
[----:B------:R-:W-:Y:S02]  /*4cb0*/  FMNMX.FTZ R6, R152, R7, !PT ;  /* 0x0000000798067209 */ /* 0x000fe40007810000 */
[----:B------:R-:W-:-:S04]  /*4cc0*/  FMNMX.FTZ R8, R154, R9, !PT ;  /* 0x000000099a087209 */ /* 0x000fc80007810000 */
[----:B------:R-:W-:-:S04]  /*4cd0*/  FMNMX.FTZ R11, R155, R8, !PT ;  /* 0x000000089b0b7209 */ /* 0x000fc80007810000 */
[----:B------:R-:W-:-:S04]  /*4ce0*/  FMNMX.FTZ R8, R158, R11, !PT ;  /* 0x0000000b9e087209 */ /* 0x000fc80007810000 */
[----:B------:R-:W-:-:S04]  /*4cf0*/  FMNMX.FTZ R11, R159, R8, !PT ;  /* 0x000000089f0b7209 */ /* 0x000fc80007810000 */
[----:B------:R-:W-:Y:S01]  /*4d00*/  FMNMX.FTZ R8, R162, R11, !PT ;  /* 0x0000000ba2087209 */ /* 0x000fe20007810000 */
[----:B--2---:R-:W-:-:S03]  /*4d10*/  IMAD.U32 R2, RZ, RZ, UR6 ;  /* 0x00000006ff027e24 */ /* 0x004fc6000f8e00ff */
[----:B------:R-:W-:Y:S02]  /*4d20*/  FMNMX.FTZ R11, R163, R8, !PT ;  /* 0x00000008a30b7209 */ /* 0x000fe40007810000 */
[----:B0-----:R-:W-:Y:S02]  /*4d30*/  LEA R0, R2, R3, 0x18 ;  /* 0x0000000302007211 */ /* 0x001fe400078ec0ff */
[----:B------:R-:W-:Y:S02]  /*4d40*/  FMNMX.FTZ R3, R153, R6, !PT ;  /* 0x0000000699037209 */ /* 0x000fe40007810000 */
[----:B------:R-:W-:Y:S02]  /*4d50*/  R2UR UR6, R0 ;  /* 0x00000000000672ca */ /* 0x000fe400000e0000 */
[----:B------:R-:W-:Y:S02]  /*4d60*/  FMNMX.FTZ R6, R156, R3, !PT ;  /* 0x000000039c067209 */ /* 0x000fe40007810000 */
[----:B------:R-:W-:-:S02]  /*4d70*/  FMNMX.FTZ R8, R166, R11, !PT ;  /* 0x0000000ba6087209 */ /* 0x000fc40007810000 */
[----:B------:R-:W-:Y:S02]  /*4d80*/  FMNMX.FTZ R3, R157, R6, !PT ;  /* 0x000000069d037209 */ /* 0x000fe40007810000 */
[----:B------:R-:W-:Y:S02]  /*4d90*/  FMNMX.FTZ R11, R167, R8, !PT ;  /* 0x00000008a70b7209 */ /* 0x000fe40007810000 */
[----:B------:R-:W-:Y:S02]  /*4da0*/  FMNMX.FTZ R6, R160, R3, !PT ;  /* 0x00000003a0067209 */ /* 0x000fe40007810000 */
[----:B------:R-:W-:Y:S01]  /*4db0*/  FMNMX.FTZ R8, R170, R11, !PT ;  /* 0x0000000baa087209 */ /* 0x000fe20007810000 */
[----:B------:R-:W-:Y:S01]  /*4dc0*/  UIADD3 UR6, UR6, 0x400, URZ ;  /* 0x0000040006067890 */ /* 0x000fe2000fffe03f */
[----:B------:R-:W-:Y:S02]  /*4dd0*/  FMNMX.FTZ R3, R161, R6, !PT ;  /* 0x00000006a1037209 */ /* 0x000fe40007810000 */
[----:B------:R-:W-:Y:S01]  /*4de0*/  FMNMX.FTZ R11, R171, R8, !PT ;  /* 0x00000008ab0b7209 */ /* 0x000fe20007810000 */
[----:B------:R-:W-:Y:S01]  /*4df0*/  USHF.R.U32.HI UR6, URZ, 0x4, UR6 ;  /* 0x000000043f067899 */ /* 0x000fe20008011606 */
[----:B------:R-:W-:-:S02]  /*4e00*/  FMNMX.FTZ R6, R164, R3, !PT ;  /* 0x00000003a4067209 */ /* 0x000fc40007810000 */
[----:B------:R-:W-:Y:S01]  /*4e10*/  FMNMX.FTZ R8, R174, R11, !PT ;  /* 0x0000000bae087209 */ /* 0x000fe20007810000 */
[----:B------:R-:W-:Y:S01]  /*4e20*/  ULOP3.LUT UR6, UR6, 0x3fff, URZ, 0xc0, !UPT ;  /* 0x00003fff06067892 */ /* 0x000fe2000f8ec03f */
[----:B------:R-:W-:Y:S02]  /*4e30*/  FMNMX.FTZ R3, R165, R6, !PT ;  /* 0x00000006a5037209 */ /* 0x000fe40007810000 */
[----:B------:R-:W-:Y:S01]  /*4e40*/  FMNMX.FTZ R11, R175, R8, !PT ;  /* 0x00000008af0b7209 */ /* 0x000fe20007810000 */
[----:B------:R-:W-:Y:S01]  /*4e50*/  ULOP3.LUT UR6, UR6, 0x10000, URZ, 0xfc, !UPT ;  /* 0x0001000006067892 */ /* 0x000fe2000f8efc3f */
[----:B------:R-:W-:Y:S02]  /*4e60*/  FMNMX.FTZ R6, R168, R3, !PT ;  /* 0x00000003a8067209 */ /* 0x000fe40007810000 */
[----:B------:R-:W-:Y:S01]  /*4e70*/  FMNMX.FTZ R8, R178, R11, !PT ;  /* 0x0000000bb2087209 */ /* 0x000fe20007810000 */
[----:B------:R-:W-:Y:S01]  /*4e80*/  ULEA UR10, UR49, UR6, 0xb ;  /* 0x00000006310a7291 */ /* 0x000fe2000f8e583f */
[----:B------:R-:W-:-:S02]  /*4e90*/  FMNMX.FTZ R3, R169, R6, !PT ;  /* 0x00000006a9037209 */ /* 0x000fc40007810000 */
        /* <DEDUP_REMOVED lines=41> */
[----:B------:R-:W-:-:S04]  /*5130*/  FMNMX.FTZ R6, R208, R3, !PT ;  /* 0x00000003d0067209 */ /* 0x000fc80007810000 */
[----:B------:R-:W-:-:S04]  /*5140*/  FMNMX.FTZ R3, R209, R6, !PT ;  /* 0x00000006d1037209 */ /* 0x000fc80007810000 */
[----:B------:R-:W-:-:S04]  /*5150*/  FMNMX.FTZ R6, R212, R3, !PT ;  /* 0x00000003d4067209 */ /* 0x000fc80007810000 */
[----:B------:R-:W-:Y:S02]  /*5160*/  FMNMX.FTZ R10, R213, R6, !PT ;  /* 0x00000006d50a7209 */ /* 0x000fe40007810000 */
[----:B------:R-:W0:Y:S04]  /*5170*/  SHFL.BFLY PT, R6, R11, 0x2, 0x1f ;  /* 0x0c401f000b067f89 */ /* 0x000e2800000e0000 */
[----:B------:R-:W1:Y:S01]  /*5180*/  SHFL.BFLY PT, R3, R10, 0x2, 0x1f ;  /* 0x0c401f000a037f89 */ /* 0x000e6200000e0000 */
[----:B0-----:R-:W-:Y:S02]  /*5190*/  FMNMX.FTZ R13, R11, R6, !PT ;  /* 0x000000060b0d7209 */ /* 0x001fe40007810000 */
[----:B-1----:R-:W-:-:S03]  /*51a0*/  FMNMX.FTZ R12, R10, R3, !PT ;  /* 0x000000030a0c7209 */ /* 0x002fc60007810000 */
[----:B------:R-:W0:Y:S01]  /*51b0*/  SHFL.BFLY PT, R6, R13, 0x1, 0x1f ;  /* 0x0c201f000d067f89 */ /* 0x000e2200000e0000 */
[----:B------:R-:W-:-:S03]  /*51c0*/  IMAD.U32 R10, RZ, RZ, UR38 ;  /* 0x00000026ff0a7e24 */ /* 0x000fc6000f8e00ff */
[----:B------:R-:W1:Y:S01]  /*51d0*/  SHFL.BFLY PT, R3, R12, 0x1, 0x1f ;  /* 0x0c201f000c037f89 */ /* 0x000e6200000e0000 */
[----:B0-----:R-:W-:Y:S02]  /*51e0*/  FMNMX.FTZ R6, R13, R6, !PT ;  /* 0x000000060d067209 */ /* 0x001fe40007810000 */
[----:B-1----:R-:W-:-:S05]  /*51f0*/  FMNMX.FTZ R3, R12, R3, !PT ;  /* 0x000000030c037209 */ /* 0x002fca0007810000 */
[----:B------:R-:W-:-:S04]  /*5200*/  FADD.FTZ R7, -R3, R7 ;  /* 0x0000000703077221 */ /* 0x000fc80000010100 */
[----:B------:R-:W-:Y:S01]  /*5210*/  FMUL.FTZ R8, R7, UR38 ;  /* 0x0000002607087c20 */ /* 0x000fe20008410000 */
[----:B------:R-:W-:-:S01]  /*5220*/  FADD.FTZ R7, -R6, R9 ;  /* 0x0000000906077221 */ /* 0x000fc20000010100 */
[----:B------:R-:W-:-:S03]  /*5230*/  FFMA.FTZ R9, R3, R10, -8 ;  /* 0xc100000003097423 */ /* 0x000fc6000001000a */
[----:B------:R-:W-:Y:S01]  /*5240*/  FMUL.FTZ R7, R7, UR38 ;  /* 0x0000002607077c20 */ /* 0x000fe20008410000 */
[----:B------:R-:W-:-:S01]  /*5250*/  FFMA.FTZ R21, R165, UR38, -R9 ;  /* 0x00000026a5157c23 */ /* 0x000fc20008010809 */
[--C-:B------:R-:W-:Y:S01]  /*5260*/  FFMA.FTZ R165, R181, UR38, -R9.reuse ;  /* 0x00000026b5a57c23 */ /* 0x100fe20008010809 */
[----:B------:R-:W-:-:S01]  /*5270*/  FFMA.FTZ R181, R197, UR38, -R9 ;  /* 0x00000026c5b57c23 */ /* 0x000fc20008010809 */
[----:B------:R-:W-:Y:S02]  /*5280*/  IMAD.U32 R197, RZ, RZ, UR38 ;  /* 0x00000026ffc57e24 */ /* 0x000fe4000f8e00ff */
[----:B------:R-:W-:-:S01]  /*5290*/  FFMA.FTZ R11, R152, UR38, -R9 ;  /* 0x00000026980b7c23 */ /* 0x000fc20008010809 */
[----:B------:R-:W-:Y:S01]  /*52a0*/  FFMA.FTZ R10, R153, UR38, -R9 ;  /* 0x00000026990a7c23 */ /* 0x000fe20008010809 */
[----:B------:R-:W-:Y:S01]  /*52b0*/  MUFU.EX2 R8, R8 ;  /* 0x0000000800087308 */ /* 0x000fe20000000800 */
[----:B------:R-:W-:-:S01]  /*52c0*/  FFMA.FTZ R197, R6, R197, -8 ;  /* 0xc100000006c57423 */ /* 0x000fc200000100c5 */
[--C-:B------:R-:W-:Y:S01]  /*52d0*/  FFMA.FTZ R12, R156, UR38, -R9.reuse ;  /* 0x000000269c0c7c23 */ /* 0x100fe20008010809 */
[----:B------:R-:W-:-:S01]  /*52e0*/  FFMA.FTZ R13, R157, UR38, -R9 ;  /* 0x000000269d0d7c23 */ /* 0x000fc20008010809 */
[----:B------:R-:W-:Y:S01]  /*52f0*/  FFMA.FTZ R14, R160, UR38, -R9 ;  /* 0x00000026a00e7c23 */ /* 0x000fe20008010809 */
[----:B------:R-:W-:-:S01]  /*5300*/  FFMA.FTZ R154, R154, UR38, -R197 ;  /* 0x000000269a9a7c23 */ /* 0x000fc200080108c5 */
[--C-:B------:R-:W-:Y:S01]  /*5310*/  FFMA.FTZ R155, R155, UR38, -R197.reuse ;  /* 0x000000269b9b7c23 */ /* 0x100fe200080108c5 */
[----:B------:R-:W-:-:S01]  /*5320*/  FFMA.FTZ R158, R158, UR38, -R197 ;  /* 0x000000269e9e7c23 */ /* 0x000fc200080108c5 */
[----:B------:R-:W0:Y:S01]  /*5330*/  MUFU.EX2 R11, R11 ;  /* 0x0000000b000b7308 */ /* 0x000e220000000800 */
[----:B------:R-:W-:-:S01]  /*5340*/  FFMA.FTZ R159, R159, UR38, -R197 ;  /* 0x000000269f9f7c23 */ /* 0x000fc200080108c5 */
[----:B------:R-:W-:Y:S01]  /*5350*/  FFMA.FTZ R162, R162, UR38, -R197 ;  /* 0x00000026a2a27c23 */ /* 0x000fe200080108c5 */
[----:B------:R-:W-:-:S01]  /*5360*/  FFMA.FTZ R15, R161, UR38, -R9 ;  /* 0x00000026a10f7c23 */ /* 0x000fc20008010809 */
[----:B------:R-:W-:Y:S01]  /*5370*/  FFMA.FTZ R163, R163, UR38, -R197 ;  /* 0x00000026a3a37c23 */ /* 0x000fe200080108c5 */
[----:B------:R-:W-:-:S01]  /*5380*/  FFMA.FTZ R20, R164, UR38, -R9 ;  /* 0x00000026a4147c23 */ /* 0x000fc20008010809 */
[----:B------:R-:W-:Y:S01]  /*5390*/  FFMA.FTZ R153, R169, UR38, -R9 ;  /* 0x00000026a9997c23 */ /* 0x000fe20008010809 */
[----:B------:R-:W-:-:S01]  /*53a0*/  FFMA.FTZ R166, R166, UR38, -R197 ;  /* 0x00000026a6a67c23 */ /* 0x000fc200080108c5 */
[----:B------:R-:W-:Y:S01]  /*53b0*/  MUFU.EX2 R7, R7 ;  /* 0x0000000700077308 */ /* 0x000fe20000000800 */
[----:B------:R-:W-:-:S01]  /*53c0*/  FFMA.FTZ R169, R185, UR38, -R9 ;  /* 0x00000026b9a97c23 */ /* 0x000fc20008010809 */
[--C-:B------:R-:W-:Y:S01]  /*53d0*/  FFMA.FTZ R185, R201, UR38, -R9.reuse ;  /* 0x00000026c9b97c23 */ /* 0x100fe20008010809 */
[----:B------:R-:W-:-:S01]  /*53e0*/  FFMA.FTZ R152, R168, UR38, -R9 ;  /* 0x00000026a8987c23 */ /* 0x000fc20008010809 */
[----:B------:R-:W-:Y:S01]  /*53f0*/  FFMA.FTZ R167, R167, UR38, -R197 ;  /* 0x00000026a7a77c23 */ /* 0x000fe200080108c5 */
[----:B------:R-:W-:-:S01]  /*5400*/  FFMA.FTZ R168, R184, UR38, -R9 ;  /* 0x00000026b8a87c23 */ /* 0x000fc20008010809 */
[----:B------:R-:W-:Y:S01]  /*5410*/  FFMA.FTZ R184, R200, UR38, -R9 ;  /* 0x00000026c8b87c23 */ /* 0x000fe20008010809 */
[----:B------:R-:W-:-:S01]  /*5420*/  FFMA.FTZ R170, R170, UR38, -R197 ;  /* 0x00000026aaaa7c23 */ /* 0x000fc200080108c5 */
[----:B------:R-:W1:Y:S01]  /*5430*/  MUFU.EX2 R154, R154 ;  /* 0x0000009a009a7308 */ /* 0x000e620000000800 */
[----:B0-----:R-:W-:-:S01]  /*5440*/  FFMA.FTZ R5, R8, R5, R11 ;  /* 0x0000000508057223 */ /* 0x001fc2000001000b */
[----:B------:R-:W-:Y:S01]  /*5450*/  FFMA.FTZ R171, R171, UR38, -R197 ;  /* 0x00000026abab7c23 */ /* 0x000fe200080108c5 */
[----:B------:R-:W-:-:S01]  /*5460*/  FFMA.FTZ R156, R172, UR38, -R9 ;  /* 0x00000026ac9c7c23 */ /* 0x000fc20008010809 */
[----:B------:R-:W-:Y:S01]  /*5470*/  FFMA.FTZ R174, R174, UR38, -R197 ;  /* 0x00000026aeae7c23 */ /* 0x000fe200080108c5 */
[----:B------:R-:W-:-:S01]  /*5480*/  FFMA.FTZ R157, R173, UR38, -R9 ;  /* 0x00000026ad9d7c23 */ /* 0x000fc20008010809 */
[----:B------:R-:W-:Y:S01]  /*5490*/  FFMA.FTZ R175, R175, UR38, -R197 ;  /* 0x00000026afaf7c23 */ /* 0x000fe200080108c5 */
[----:B------:R-:W-:-:S01]  /*54a0*/  FFMA.FTZ R160, R176, UR38, -R9 ;  /* 0x00000026b0a07c23 */ /* 0x000fc20008010809 */
[----:B------:R-:W0:Y:S01]  /*54b0*/  MUFU.EX2 R10, R10 ;  /* 0x0000000a000a7308 */ /* 0x000e220000000800 */
[----:B------:R-:W-:-:S01]  /*54c0*/  FFMA.FTZ R178, R178, UR38, -R197 ;  /* 0x00000026b2b27c23 */ /* 0x000fc200080108c5 */
[----:B------:R-:W-:Y:S01]  /*54d0*/  FFMA.FTZ R161, R177, UR38, -R9 ;  /* 0x00000026b1a17c23 */ /* 0x000fe20008010809 */
[----:B------:R-:W-:-:S01]  /*54e0*/  FFMA.FTZ R179, R179, UR38, -R197 ;  /* 0x00000026b3b37c23 */ /* 0x000fc200080108c5 */
[----:B------:R-:W-:Y:S01]  /*54f0*/  FFMA.FTZ R164, R180, UR38, -R9 ;  /* 0x00000026b4a47c23 */ /* 0x000fe20008010809 */
[----:B------:R-:W-:-:S01]  /*5500*/  FFMA.FTZ R182, R182, UR38, -R197 ;  /* 0x00000026b6b67c23 */ /* 0x000fc200080108c5 */
[--C-:B------:R-:W-:Y:S01]  /*5510*/  FFMA.FTZ R183, R183, UR38, -R197.reuse ;  /* 0x00000026b7b77c23 */ /* 0x100fe200080108c5 */
[----:B------:R-:W-:-:S01]  /*5520*/  FFMA.FTZ R186, R186, UR38, -R197 ;  /* 0x00000026baba7c23 */ /* 0x000fc200080108c5 */
[----:B------:R-:W2:Y:S01]  /*5530*/  MUFU.EX2 R155, R155 ;  /* 0x0000009b009b7308 */ /* 0x000ea20000000800 */
[----:B-1----:R-:W-:-:S01]  /*5540*/  FFMA.FTZ R4, R7, R4, R154 ;  /* 0x0000000407047223 */ /* 0x002fc2000001009a */
[----:B------:R-:W-:Y:S01]  /*5550*/  FFMA.FTZ R187, R187, UR38, -R197 ;  /* 0x00000026bbbb7c23 */ /* 0x000fe200080108c5 */
[----:B------:R-:W-:-:S01]  /*5560*/  FFMA.FTZ R172, R188, UR38, -R9 ;  /* 0x00000026bcac7c23 */ /* 0x000fc20008010809 */
[----:B------:R-:W-:Y:S01]  /*5570*/  FFMA.FTZ R190, R190, UR38, -R197 ;  /* 0x00000026bebe7c23 */ /* 0x000fe200080108c5 */
[----:B------:R-:W-:-:S01]  /*5580*/  FFMA.FTZ R173, R189, UR38, -R9 ;  /* 0x00000026bdad7c23 */ /* 0x000fc20008010809 */
[----:B------:R-:W-:Y:S01]  /*5590*/  FFMA.FTZ R189, R205, UR38, -R9 ;  /* 0x00000026cdbd7c23 */ /* 0x000fe20008010809 */
[----:B------:R-:W-:-:S01]  /*55a0*/  FFMA.FTZ R191, R191, UR38, -R197 ;  /* 0x00000026bfbf7c23 */ /* 0x000fc200080108c5 */
[----:B------:R-:W1:Y:S01]  /*55b0*/  MUFU.EX2 R12, R12 ;  /* 0x0000000c000c7308 */ /* 0x000e620000000800 */
[----:B0-----:R-:W-:-:S01]  /*55c0*/  FADD.FTZ R5, R10, R5 ;  /* 0x000000050a057221 */ /* 0x001fc20000010000 */
[----:B------:R-:W-:Y:S01]  /*55d0*/  FFMA.FTZ R176, R192, UR38, -R9 ;  /* 0x00000026c0b07c23 */ /* 0x000fe20008010809 */
[----:B------:R-:W-:-:S01]  /*55e0*/  FFMA.FTZ R194, R194, UR38, -R197 ;  /* 0x00000026c2c27c23 */ /* 0x000fc200080108c5 */
[----:B------:R-:W-:Y:S01]  /*55f0*/  FFMA.FTZ R177, R193, UR38, -R9 ;  /* 0x00000026c1b17c23 */ /* 0x000fe20008010809 */
[----:B------:R-:W-:-:S01]  /*5600*/  FFMA.FTZ R195, R195, UR38, -R197 ;  /* 0x00000026c3c37c23 */ /* 0x000fc200080108c5 */
[--C-:B------:R-:W-:Y:S01]  /*5610*/  FFMA.FTZ R188, R204, UR38, -R9.reuse ;  /* 0x00000026ccbc7c23 */ /* 0x100fe20008010809 */
[----:B------:R-:W-:-:S01]  /*5620*/  FFMA.FTZ R180, R196, UR38, -R9 ;  /* 0x00000026c4b47c23 */ /* 0x000fc20008010809 */
[----:B------:R-:W0:Y:S01]  /*5630*/  MUFU.EX2 R158, R158 ;  /* 0x0000009e009e7308 */ /* 0x000e220000000800 */
[----:B--2---:R-:W-:-:S01]  /*5640*/  FADD.FTZ R201, R155, R4 ;  /* 0x000000049bc97221 */ /* 0x004fc20000010000 */
[--C-:B------:R-:W-:Y:S01]  /*5650*/  FFMA.FTZ R198, R198, UR38, -R197.reuse ;  /* 0x00000026c6c67c23 */ /* 0x100fe200080108c5 */
[----:B------:R-:W-:-:S01]  /*5660*/  FFMA.FTZ R199, R199, UR38, -R197 ;  /* 0x00000026c7c77c23 */ /* 0x000fc200080108c5 */
[--C-:B------:R-:W-:Y:S01]  /*5670*/  FFMA.FTZ R192, R208, UR38, -R9.reuse ;  /* 0x00000026d0c07c23 */ /* 0x100fe20008010809 */
[----:B------:R-:W-:-:S01]  /*5680*/  FFMA.FTZ R193, R209, UR38, -R9 ;  /* 0x00000026d1c17c23 */ /* 0x000fc20008010809 */
[----:B------:R-:W-:-:S02]  /*5690*/  IMAD.U32 R209, RZ, RZ, UR51 ;  /* 0x00000033ffd17e24 */ /* 0x000fc4000f8e00ff */
[----:B------:R-:W-:-:S01]  /*56a0*/  FFMA.FTZ R196, R212, UR38, -R9 ;  /* 0x00000026d4c47c23 */ /* 0x000fc20008010809 */
[----:B------:R-:W2:Y:S01]  /*56b0*/  MUFU.EX2 R13, R13 ;  /* 0x0000000d000d7308 */ /* 0x000ea20000000800 */
[----:B-1----:R-:W-:-:S01]  /*56c0*/  FADD.FTZ R4, R12, R5 ;  /* 0x000000050c047221 */ /* 0x002fc20000010000 */
[----:B------:R-:W-:-:S06]  /*56d0*/  FFMA.FTZ R9, R213, UR38, -R9 ;  /* 0x00000026d5097c23 */ /* 0x000fcc0008010809 */
[----:B------:R-:W1:Y:S01]  /*56e0*/  MUFU.EX2 R159, R159 ;  /* 0x0000009f009f7308 */ /* 0x000e620000000800 */
[----:B0-----:R-:W-:-:S07]  /*56f0*/  FADD.FTZ R200, R158, R201 ;  /* 0x000000c99ec87221 */ /* 0x001fce0000010000 */
[----:B------:R-:W0:Y:S01]  /*5700*/  MUFU.EX2 R14, R14 ;  /* 0x0000000e000e7308 */ /* 0x000e220000000800 */
[----:B--2---:R-:W-:-:S07]  /*5710*/  FADD.FTZ R5, R13, R4 ;  /* 0x000000040d057221 */ /* 0x004fce0000010000 */
[----:B------:R-:W2:Y:S01]  /*5720*/  MUFU.EX2 R162, R162 ;  /* 0x000000a200a27308 */ /* 0x000ea20000000800 */
[----:B-1----:R-:W-:-:S07]  /*5730*/  FADD.FTZ R201, R159, R200 ;  /* 0x000000c89fc97221 */ /* 0x002fce0000010000 */
[----:B------:R-:W1:Y:S01]  /*5740*/  MUFU.EX2 R15, R15 ;  /* 0x0000000f000f7308 */ /* 0x000e620000000800 */
[----:B0-----:R-:W-:-:S07]  /*5750*/  FADD.FTZ R4, R14, R5 ;  /* 0x000000050e047221 */ /* 0x001fce0000010000 */
[----:B------:R-:W0:Y:S01]  /*5760*/  MUFU.EX2 R163, R163 ;  /* 0x000000a300a37308 */ /* 0x000e220000000800 */
[----:B--2---:R-:W-:-:S01]  /*5770*/  FADD.FTZ R200, R162, R201 ;  /* 0x000000c9a2c87221 */ /* 0x004fc20000010000 */
[----:B------:R-:W-:Y:S02]  /*5780*/  WARPGROUP.DEPBAR.LE gsb0, 0x0 ;  /* 0x00008000000079c5 */ /* 0x000fe40000010000 */
[----:B------:R-:W-:-:S06]  /*5790*/  WARPGROUP.ARRIVE ;  /* 0x00000000000079c5 */ /* 0x000fcc0000000000 */
[----:B------:R-:W2:Y:S01]  /*57a0*/  S2R R219, SR_TID.X ;  /* 0x0000000000db7919 */ /* 0x000ea20000002100 */
[----:B------:R-:W3:Y:S01]  /*57b0*/  MUFU.EX2 R20, R20 ;  /* 0x0000001400147308 */ /* 0x000ee20000000800 */
[----:B-1----:R-:W-:-:S01]  /*57c0*/  FADD.FTZ R5, R15, R4 ;  /* 0x000000040f057221 */ /* 0x002fc20000010000 */
[----:B------:R-:W-:Y:S01]  /*57d0*/  QGMMA.64x256x32.F32.E4M3.E4M3 R24, R220, gdesc[UR4], R24, gsb0 ;  /* 0x03e00004dc187df3 */ /* 0x000fe20008000818 */
[----:B------:R-:W-:Y:S01]  /*57e0*/  UIADD3 UR6, UR10, 0x4, URZ ;  /* 0x000000040a067890 */ /* 0x000fe2000fffe03f */
[----:B------:R-:W-:-:S04]  /*57f0*/  UMOV UR7, 0x40000040 ;  /* 0x4000004000077882 */ /* 0x000fc80000000000 */
[----:B------:R-:W1:Y:S01]  /*5800*/  MUFU.EX2 R166, R166 ;  /* 0x000000a600a67308 */ /* 0x000e620000000800 */
[----:B0-----:R-:W-:-:S07]  /*5810*/  FADD.FTZ R201, R163, R200 ;  /* 0x000000c8a3c97221 */ /* 0x001fce0000010000 */
[----:B------:R-:W0:Y:S01]  /*5820*/  MUFU.EX2 R21, R21 ;  /* 0x0000001500157308 */ /* 0x000e220000000800 */
[----:B---3--:R-:W-:-:S07]  /*5830*/  FADD.FTZ R4, R20, R5 ;  /* 0x0000000514047221 */ /* 0x008fce0000010000 */
[----:B------:R-:W3:Y:S01]  /*5840*/  MUFU.EX2 R167, R167 ;  /* 0x000000a700a77308 */ /* 0x000ee20000000800 */
[----:B-1----:R-:W-:-:S01]  /*5850*/  FADD.FTZ R200, R166, R201 ;  /* 0x000000c9a6c87221 */ /* 0x002fc20000010000 */
[----:B--2---:R-:W-:-:S06]  /*5860*/  LOP3.LUT P1, RZ, R219, 0x7f, RZ, 0xc0, !PT ;  /* 0x0000007fdbff7812 */ /* 0x004fcc000782c0ff */
[----:B------:R-:W1:Y:S01]  /*5870*/  MUFU.EX2 R152, R152 ;  /* 0x0000009800987308 */ /* 0x000e620000000800 */
[----:B0-----:R-:W-:-:S07]  /*5880*/  FADD.FTZ R5, R21, R4 ;  /* 0x0000000415057221 */ /* 0x001fce0000010000 */
[----:B------:R-:W0:Y:S01]  /*5890*/  MUFU.EX2 R170, R170 ;  /* 0x000000aa00aa7308 */ /* 0x000e220000000800 */
[----:B---3--:R-:W-:-:S01]  /*58a0*/  FADD.FTZ R201, R167, R200 ;  /* 0x000000c8a7c97221 */ /* 0x008fc20000010000 */
[----:B------:R-:W-:-:S06]  /*58b0*/  @!P1 IMAD R209, R209, 0x8, R0 ;  /* 0x00000008d1d19824 */ /* 0x000fcc00078e0200 */
[----:B------:R-:W2:Y:S01]  /*58c0*/  MUFU.EX2 R153, R153 ;  /* 0x0000009900997308 */ /* 0x000ea20000000800 */
[----:B-1----:R-:W-:-:S07]  /*58d0*/  FADD.FTZ R4, R152, R5 ;  /* 0x0000000598047221 */ /* 0x002fce0000010000 */
        /* <DEDUP_REMOVED lines=13> */
[----:B0-----:R-:W-:-:S01]  /*59b0*/  FADD.FTZ R201, R175, R200 ;  /* 0x000000c8afc97221 */ /* 0x001fc20000010000 */
[----:B------:R-:W-:-:S06]  /*59c0*/  FFMA.FTZ R200, R202, UR38, -R197 ;  /* 0x00000026cac87c23 */ /* 0x000fcc00080108c5 */
[----:B------:R-:W0:Y:S01]  /*59d0*/  MUFU.EX2 R161, R161 ;  /* 0x000000a100a17308 */ /* 0x000e220000000800 */
[----:B--2---:R-:W-:-:S07]  /*59e0*/  FADD.FTZ R4, R160, R5 ;  /* 0x00000005a0047221 */ /* 0x004fce0000010000 */
        /* <DEDUP_REMOVED lines=19> */
[----:B--2---:R-:W-:-:S01]  /*5b20*/  FADD.FTZ R204, R186, R203 ;  /* 0x000000cbbacc7221 */ /* 0x004fc20000010000 */
[----:B------:R-:W-:-:S06]  /*5b30*/  FFMA.FTZ R203, R207, UR38, -R197 ;  /* 0x00000026cfcb7c23 */ /* 0x000fcc00080108c5 */
        /* <DEDUP_REMOVED lines=10> */
[----:B------:R-:W-:-:S06]  /*5be0*/  IADD3 R4, -R23, 0xb, RZ ;  /* 0x0000000b17047810 */ /* 0x000fcc0007ffe1ff */
[----:B------:R-:W0:Y:S01]  /*5bf0*/  MUFU.EX2 R194, R194 ;  /* 0x000000c200c27308 */ /* 0x000e220000000800 */
[----:B--2---:R-:W-:-:S01]  /*5c00*/  FADD.FTZ R205, R191, R204 ;  /* 0x000000ccbfcd7221 */ /* 0x004fc20000010000 */
[----:B------:R-:W-:-:S06]  /*5c10*/  FFMA.FTZ R204, R210, UR38, -R197 ;  /* 0x00000026d2cc7c23 */ /* 0x000fcc00080108c5 */
        /* <DEDUP_REMOVED lines=8> */
[----:B-1----:R-:W-:-:S07]  /*5ca0*/  FADD.FTZ R207, R195, R208 ;  /* 0x000000d0c3cf7221 */ /* 0x002fce0000010000 */
[----:B------:R-:W1:Y:S01]  /*5cb0*/  MUFU.EX2 R181, R181 ;  /* 0x000000b500b57308 */ /* 0x000e620000000800 */
[----:B0-----:R-:W-:-:S01]  /*5cc0*/  FADD.FTZ R206, R180, R5 ;  /* 0x00000005b4ce7221 */ /* 0x001fc20000010000 */
[----:B------:R-:W-:Y:S02]  /*5cd0*/  WARPGROUP.DEPBAR.LE gsb0, 0x0 ;  /* 0x00008000000079c5 */ /* 0x000fe40000010000 */
[----:B------:R-:W-:-:S04]  /*5ce0*/  WARPGROUP.ARRIVE ;  /* 0x00000000000079c5 */ /* 0x000fc80000000000 */
[----:B------:R-:W0:Y:S01]  /*5cf0*/  MUFU.EX2 R199, R199 ;  /* 0x000000c700c77308 */ /* 0x000e220000000800 */
[----:B--2---:R-:W-:-:S01]  /*5d00*/  FADD.FTZ R208, R198, R207 ;  /* 0x000000cfc6d07221 */ /* 0x004fc20000010000 */
[----:B------:R-:W-:Y:S01]  /*5d10*/  QGMMA.64x256x32.F32.E4M3.E4M3 R24, R224, gdesc[UR4], R24, gsb0 ;  /* 0x03e00004e0187df3 */ /* 0x000fe20008000818 */
[----:B------:R-:W-:Y:S01]  /*5d20*/  UIADD3 UR6, UR10, 0x6, URZ ;  /* 0x000000060a067890 */ /* 0x000fe2000fffe03f */
[----:B------:R-:W-:-:S04]  /*5d30*/  UMOV UR7, 0x40000040 ;  /* 0x4000004000077882 */ /* 0x000fc80000000000 */
[----:B------:R-:W2:Y:S01]  /*5d40*/  MUFU.EX2 R184, R184 ;  /* 0x000000b800b87308 */ /* 0x000ea20000000800 */
[----:B-1----:R-:W-:-:S01]  /*5d50*/  FADD.FTZ R5, R181, R206 ;  /* 0x000000ceb5057221 */ /* 0x002fc20000010000 */
[--C-:B------:R-:W-:Y:S01]  /*5d60*/  FFMA.FTZ R206, R214, UR38, -R197.reuse ;  /* 0x00000026d6ce7c23 */ /* 0x100fe200080108c5 */
[----:B------:R-:W-:-:S05]  /*5d70*/  FFMA.FTZ R197, R215, UR38, -R197 ;  /* 0x00000026d7c57c23 */ /* 0x000fca00080108c5 */
        /* <DEDUP_REMOVED lines=14> */
[----:B------:R-:W-:Y:S01]  /*5e60*/  MUFU.EX2 R192, R192 ;  /* 0x000000c000c07308 */ /* 0x000fe20000000800 */
[----:B--2---:R-:W-:-:S07]  /*5e70*/  FADD.FTZ R5, R189, R208 ;  /* 0x000000d0bd057221 */ /* 0x004fce0000010000 */
[----:B------:R-:W0:Y:S01]  /*5e80*/  MUFU.EX2 R204, R204 ;  /* 0x000000cc00cc7308 */ /* 0x000e220000000800 */
[----:B-1----:R-:W-:-:S07]  /*5e90*/  FADD.FTZ R207, R203, R210 ;  /* 0x000000d2cbcf7221 */ /* 0x002fce0000010000 */
[----:B------:R-:W-:Y:S08]  /*5ea0*/  MUFU.EX2 R193, R193 ;  /* 0x000000c100c17308 */ /* 0x000ff00000000800 */
[----:B------:R-:W1:Y:S01]  /*5eb0*/  MUFU.EX2 R205, R205 ;  /* 0x000000cd00cd7308 */ /* 0x000e620000000800 */
[----:B0-----:R-:W-:-:S07]  /*5ec0*/  FADD.FTZ R208, R204, R207 ;  /* 0x000000cfccd07221 */ /* 0x001fce0000010000 */
[----:B------:R-:W-:Y:S08]  /*5ed0*/  MUFU.EX2 R196, R196 ;  /* 0x000000c400c47308 */ /* 0x000ff00000000800 */
[----:B------:R-:W0:Y:S01]  /*5ee0*/  MUFU.EX2 R206, R206 ;  /* 0x000000ce00ce7308 */ /* 0x000e220000000800 */
[----:B-1----:R-:W-:-:S07]  /*5ef0*/  FADD.FTZ R207, R205, R208 ;  /* 0x000000d0cdcf7221 */ /* 0x002fce0000010000 */
[----:B------:R-:W1:Y:S08]  /*5f00*/  MUFU.EX2 R9, R9 ;  /* 0x0000000900097308 */ /* 0x000e700000000800 */
[----:B------:R-:W2:Y:S01]  /*5f10*/  MUFU.EX2 R197, R197 ;  /* 0x000000c500c57308 */ /* 0x000ea20000000800 */
[----:B0-----:R-:W-:-:S01]  /*5f20*/  FADD.FTZ R207, R206, R207 ;  /* 0x000000cfcecf7221 */ /* 0x001fc20000010000 */
[----:B------:R-:W-:-:S02]  /*5f30*/  WARPGROUP.DEPBAR.LE gsb0, 0x0 ;  /* 0x00008000000079c5 */ /* 0x000fc40000010000 */
[----:B------:R-:W-:-:S06]  /*5f40*/  WARPGROUP.ARRIVE ;  /* 0x00000000000079c5 */ /* 0x000fcc0000000000 */
[----:B------:R-:W-:Y:S03]  /*5f50*/  QGMMA.64x256x32.F32.E4M3.E4M3 R24, R228, gdesc[UR4], R24, gsb0 ;  /* 0x03e00004e4187df3 */ /* 0x000fe60008000818 */
[----:B------:R-:W-:Y:S02]  /*5f60*/  WARPGROUP.DEPBAR.LE gsb0, 0x0 ;  /* 0x00008000000079c5 */ /* 0x000fe40000010000 */
[----:B------:R0:W-:Y:S06]  /*5f70*/  BAR.ARV R4, 0x100 ;  /* 0x000400040000751d */ /* 0x0001ec0000002000 */
[----:B0-----:R-:W-:-:S05]  /*5f80*/  @!P1 VIADD R4, R209, 0x38840 ;  /* 0x00038840d1049836 */ /* 0x001fca0000000000 */
[----:B------:R-:W-:-:S04]  /*5f90*/  @!P1 PRMT R4, RZ, 0x654, R4 ;  /* 0x00000654ff049816 */ /* 0x000fc80000000004 */
[----:B------:R0:W-:Y:S02]  /*5fa0*/  @!P1 SYNCS.ARRIVE.TRANS64.RED.A1T0 RZ, [R4+URZ], RZ ;  /* 0x000000ff04ff99a7 */ /* 0x0001e4000810043f */
[----:B0-----:R-:W-:-:S04]  /*5fb0*/  FADD.FTZ R4, R192, R5 ;  /* 0x00000005c0047221 */ /* 0x001fc80000010000 */
[----:B------:R-:W-:-:S04]  /*5fc0*/  FADD.FTZ R5, R193, R4 ;  /* 0x00000004c1057221 */ /* 0x000fc80000010000 */
[----:B------:R-:W-:-:S04]  /*5fd0*/  FADD.FTZ R4, R196, R5 ;  /* 0x00000005c4047221 */ /* 0x000fc80000010000 */
[----:B-1----:R-:W-:Y:S01]  /*5fe0*/  FADD.FTZ R5, R9, R4 ;  /* 0x0000000409057221 */ /* 0x002fe20000010000 */
[----:B--2---:R-:W-:-:S01]  /*5ff0*/  FADD.FTZ R4, R197, R207 ;  /* 0x000000cfc5047221 */ /* 0x004fc20000010000 */
[----:B------:R-:W-:Y:S06]  /*6000*/  @!P0 BRA `(.L_x_139) ;  /* 0x0000000000048947 */ /* 0x000fec0003800000 */
[----:B------:R-:W-:Y:S01]  /*6010*/  BPT.TRAP 0x1 ;  /* 0x000000040000795c */ /* 0x000fe20000300000 */
.L_x_139:
[----:B------:R-:W-:Y:S01]  /*6020*/  F2FP.SATFINITE.E4M3.F32.PACK_AB_MERGE_C R196, R9, R196, RZ ;  /* 0x000000c409c4723e */ /* 0x000fe200048070ff */
[----:B------:R-:W-:Y:S01]  /*6030*/  IMAD.U32 R9, RZ, RZ, UR49 ;  /* 0x00000031ff097e24 */ /* 0x000fe2000f8e00ff */
[----:B------:R-:W-:Y:S01]  /*6040*/  ISETP.LT.AND P1, PT, RZ, UR48, PT ;  /* 0x00000030ff007c0c */ /* 0x000fe2000bf21270 */
[----:B------:R-:W-:Y:S01]  /*6050*/  UIADD3 UR6, UR48, -0x1, URZ ;  /* 0xffffffff30067890 */ /* 0x000fe2000fffe03f */
[----:B------:R-:W-:Y:S01]  /*6060*/  F2FP.SATFINITE.E4M3.F32.PACK_AB_MERGE_C R12, R13, R12, RZ ;  /* 0x0000000c0d0c723e */ /* 0x000fe200048070ff */
[----:B------:R-:W-:Y:S01]  /*6070*/  IMAD R9, R9, 0x8, R0 ;  /* 0x0000000809097824 */ /* 0x000fe200078e0200 */
[----:B------:R-:W-:Y:S01]  /*6080*/  F2FP.SATFINITE.E4M3.F32.PACK_AB_MERGE_C R158, R159, R158, RZ ;  /* 0x0000009e9f9e723e */ /* 0x000fe200048070ff */
[----:B------:R-:W-:Y:S01]  /*6090*/  UMOV UR52, UR43 ;  /* 0x0000002b00347c82 */ /* 0x000fe20008000000 */
[----:B------:R-:W-:Y:S01]  /*60a0*/  F2FP.SATFINITE.E4M3.F32.PACK_AB_MERGE_C R20, R21, R20, RZ ;  /* 0x000000141514723e */ /* 0x000fe200048070ff */
[----:B------:R-:W-:Y:S01]  /*60b0*/  VIADD R9, R9, 0x38860 ;  /* 0x0003886009097836 */ /* 0x000fe20000000000 */
[----:B------:R-:W-:Y:S01]  /*60c0*/  F2FP.SATFINITE.E4M3.F32.PACK_AB_MERGE_C R166, R167, R166, RZ ;  /* 0x000000a6a7a6723e */ /* 0x000fe200048070ff */
[----:B------:R-:W-:Y:S01]  /*60d0*/  UMOV UR48, UR6 ;  /* 0x0000000600307c82 */ /* 0x000fe20008000000 */
[----:B------:R-:W-:Y:S01]  /*60e0*/  F2FP.SATFINITE.E4M3.F32.PACK_AB_MERGE_C R156, R157, R156, RZ ;  /* 0x0000009c9d9c723e */ /* 0x000fe200048070ff */
[----:B------:R-:W-:Y:S01]  /*60f0*/  UMOV UR49, UR51 ;  /* 0x0000003300317c82 */ /* 0x000fe20008000000 */
[----:B------:R-:W-:Y:S01]  /*6100*/  PRMT R9, R2, 0x654, R9 ;  /* 0x0000065402097816 */ /* 0x000fe20000000009 */
[-C--:B------:R-:W-:Y:S01]  /*6110*/  FMUL.FTZ R26, R26, R7.reuse ;  /* 0x000000071a1a7220 */ /* 0x080fe20000410000 */
[----:B------:R-:W-:Y:S01]  /*6120*/  F2FP.SATFINITE.E4M3.F32.PACK_AB_MERGE_C R174, R175, R174, RZ ;  /* 0x000000aeafae723e */ /* 0x000fe200048070ff */
[-C--:B------:R-:W-:Y:S01]  /*6130*/  FMUL.FTZ R27, R27, R7.reuse ;  /* 0x000000071b1b7220 */ /* 0x080fe20000410000 */
[----:B------:R-:W-:Y:S01]  /*6140*/  F2FP.SATFINITE.E4M3.F32.PACK_AB_MERGE_C R164, R165, R164, RZ ;  /* 0x000000a4a5a4723e */ /* 0x000fe200048070ff */
[----:B------:R0:W-:Y:S01]  /*6150*/  SYNCS.ARRIVE.TRANS64.RED.A1T0 RZ, [R9+URZ], RZ ;  /* 0x000000ff09ff79a7 */ /* 0x0001e2000810043f */
[----:B------:R-:W-:Y:S01]  /*6160*/  F2FP.SATFINITE.E4M3.F32.PACK_AB_MERGE_C R182, R183, R182, RZ ;  /* 0x000000b6b7b6723e */ /* 0x000fe200048070ff */
[-C--:B------:R-:W-:Y:S01]  /*6170*/  FMUL.FTZ R30, R30, R7.reuse ;  /* 0x000000071e1e7220 */ /* 0x080fe20000410000 */
        /* <DEDUP_REMOVED lines=148> */
[----:B0-----:R-:W-:-:S02]  /*6ac0*/  IMAD.MOV.U32 R9, RZ, RZ, R6 ;  /* 0x000000ffff097224 */ /* 0x001fc400078e0006 */
[----:B------:R-:W-:Y:S01]  /*6ad0*/  IMAD.MOV.U32 R7, RZ, RZ, R3 ;  /* 0x000000ffff077224 */ /* 0x000fe200078e0003 */
[----:B------:R-:W-:Y:S06]  /*6ae0*/  @P1 BRA `(.L_x_140) ;  /* 0xffffffdc00181947 */ /* 0x000fec000383ffff */
.L_x_130:
[----:B------:R-:W-:Y:S06]  /*6af0*/  BAR.ARV 0x8, 0x120 ;  /* 0x0204800000007b1d */ /* 0x000fec0000002000 */
[----:B------:R-:W-:Y:S05]  /*6b00*/  @!P0 BRA `(.L_x_141) ;  /* 0x0000000000048947 */ /* 0x000fea0003800000 */
[----:B------:R-:W-:Y:S01]  /*6b10*/  BPT.TRAP 0x1 ;  /* 0x000000040000795c */ /* 0x000fe20000300000 */
.L_x_141:
[----:B------:R-:W-:Y:S02]  /*6b20*/  IMAD.U32 R7, RZ, RZ, UR51 ;  /* 0x00000033ff077e24 */ /* 0x000fe4000f8e00ff */
[----:B------:R-:W-:Y:S02]  /*6b30*/  IMAD.U32 R8, RZ, RZ, UR43 ;  /* 0x0000002bff087e24 */ /* 0x000fe4000f8e00ff */
[----:B------:R-:W-:-:S03]  /*6b40*/  IMAD R14, R7, 0x8, R0 ;  /* 0x00000008070e7824 */ /* 0x000fc600078e0200 */
[----:B------:R-:W-:-:S04]  /*6b50*/  SHF.L.U32 R7, R8, 0x1f, RZ ;  /* 0x0000001f08077819 */ /* 0x000fc800000006ff */
[----:B------:R0:W1:Y:S01]  /*6b60*/  SYNCS.PHASECHK.TRANS64.TRYWAIT P1, [R14+URZ+0x38850], R7 ;  /* 0x038850070e0075a7 */ /* 0x000062000802017f */
[----:B------:R-:W-:Y:S05]  /*6b70*/  @!P0 BRA `(.L_x_142) ;  /* 0x0000000000048947 */ /* 0x000fea0003800000 */
[----:B------:R-:W-:Y:S01]  /*6b80*/  BPT.TRAP 0x1 ;  /* 0x000000040000795c */ /* 0x000fe20000300000 */
.L_x_142:
[----:B------:R-:W-:Y:S02]  /*6b90*/  VIADD R0, R0, 0x400 ;  /* 0x0000040000007836 */ /* 0x000fe40000000000 */
[----:B------:R-:W-:-:S03]  /*6ba0*/  IMAD.U32 R9, RZ, RZ, UR51 ;  /* 0x00000033ff097e24 */ /* 0x000fc6000f8e00ff */
[----:B------:R-:W-:-:S04]  /*6bb0*/  SHF.R.U32.HI R0, RZ, 0x4, R0 ;  /* 0x00000004ff007819 */ /* 0x000fc80000011600 */
[----:B------:R-:W-:-:S04]  /*6bc0*/  LOP3.LUT R0, R0, 0x3fff, RZ, 0xc0, !PT ;  /* 0x00003fff00007812 */ /* 0x000fc800078ec0ff */
[----:B------:R-:W-:Y:S01]  /*6bd0*/  LOP3.LUT R0, R0, 0x10000, RZ, 0xfc, !PT ;  /* 0x0001000000007812 */ /* 0x000fe200078efcff */
[----:B-1----:R-:W-:Y:S06]  /*6be0*/  @P1 BRA `(.L_x_143) ;  /* 0x0000000000081947 */ /* 0x002fec0003800000 */
[----:B------:R-:W1:Y:S02]  /*6bf0*/  SYNCS.PHASECHK.TRANS64.TRYWAIT P1, [R14+URZ+0x38850], R7 ;  /* 0x038850070e0075a7 */ /* 0x000e64000802017f */
[----:B-1----:R-:W-:Y:S05]  /*6c00*/  @!P1 BRA `(.L_x_144) ;  /* 0x0000009800949947 */ /* 0x002fea0003800000 */
.L_x_143:
[----:B------:R-:W-:Y:S01]  /*6c10*/  IMAD R8, R9, 0x800, R0 ;  /* 0x0000080009087824 */ /* 0x000fe200078e0200 */
[----:B------:R-:W-:Y:S05]  /*6c20*/  WARPSYNC.ALL ;  /* 0x0000000000007948 */ /* 0x000fea0003800000 */
[----:B------:R-:W-:Y:S01]  /*6c30*/  IMAD.MOV.U32 R9, RZ, RZ, 0x40000040 ;  /* 0x40000040ff097424 */ /* 0x000fe200078e00ff */
[C---:B------:R-:W-:Y:S01]  /*6c40*/  R2UR UR6, R8.reuse ;  /* 0x00000000080672ca */ /* 0x040fe200000e0000 */
[----:B------:R-:W-:Y:S01]  /*6c50*/  WARPGROUP.ARRIVE ;  /* 0x00000000000079c5 */ /* 0x000fe20000000000 */
[----:B------:R-:W-:Y:S01]  /*6c60*/  VIADD R10, R8, 0x2 ;  /* 0x00000002080a7836 */ /* 0x000fe20000000000 */
[----:B------:R-:W-:Y:S01]  /*6c70*/  ULDC.64 UR10, c[0x0][0x9a0] ;  /* 0x00026800000a7ab9 */ /* 0x000fe20000000a00 */
[----:B------:R-:W-:Y:S01]  /*6c80*/  R2UR UR7, R9 ;  /* 0x00000000090772ca */ /* 0x000fe200000e0000 */
[----:B------:R-:W-:Y:S01]  /*6c90*/  IMAD.MOV.U32 R11, RZ, RZ, 0x40000040 ;  /* 0x40000040ff0b7424 */ /* 0x000fe200078e00ff */
[----:B------:R-:W-:Y:S01]  /*6ca0*/  UISETP.NE.U32.AND UP0, UPT, UR10, URZ, UPT ;  /* 0x0000003f0a00728c */ /* 0x000fe2000bf05070 */
[----:B------:R-:W-:-:S03]  /*6cb0*/  IMAD.MOV.U32 R15, RZ, RZ, 0x3f800000 ;  /* 0x3f800000ff0f7424 */ /* 0x000fc600078e00ff */
[----:B------:R-:W-:-:S06]  /*6cc0*/  UISETP.NE.AND.EX UP0, UPT, UR11, URZ, UPT, UP0 ;  /* 0x0000003f0b00728c */ /* 0x000fcc000bf05300 */
[----:B------:R-:W-:Y:S01]  /*6cd0*/  PLOP3.LUT P1, PT, PT, PT, UP0, 0x80, 0x0 ;  /* 0x000000000000781c */ /* 0x000fe20003f2f008 */
[----:B------:R-:W-:Y:S01]  /*6ce0*/  QGMMA.64x256x32.F32.E4M3.E4M3 R24, R216, gdesc[UR4], R24, gsb0 ;  /* 0x03e00004d8187df3 */ /* 0x000fe20008000818 */
[----:B------:R-:W-:Y:S01]  /*6cf0*/  R2UR UR6, R10 ;  /* 0x000000000a0672ca */ /* 0x000fe200000e0000 */
[----:B------:R-:W-:Y:S01]  /*6d00*/  VIADD R10, R8, 0x4 ;  /* 0x00000004080a7836 */ /* 0x000fe20000000000 */
[----:B------:R-:W-:Y:S01]  /*6d10*/  R2UR UR7, R11 ;  /* 0x000000000b0772ca */ /* 0x000fe200000e0000 */
[----:B------:R-:W-:Y:S01]  /*6d20*/  @UP0 ULDC.64 UR8, c[0x0][0x9c8] ;  /* 0x0002720000080ab9 */ /* 0x000fe20000000a00 */
[----:B------:R-:W-:Y:S01]  /*6d30*/  IMAD.MOV.U32 R11, RZ, RZ, 0x40000040 ;  /* 0x40000040ff0b7424 */ /* 0x000fe200078e00ff */
[----:B------:R-:W-:Y:S01]  /*6d40*/  @UP0 UIMAD.WIDE.U32 UR4, UR36, UR8, URZ ;  /* 0x00000008240402a5 */ /* 0x000fe2000f8e003f */
[----:B------:R-:W-:Y:S01]  /*6d50*/  @UP0 ULDC.64 UR12, c[0x0][0x9d0] ;  /* 0x00027400000c0ab9 */ /* 0x000fe20000000a00 */
[----:B------:R-:W-:Y:S02]  /*6d60*/  WARPGROUP.DEPBAR.LE gsb0, 0x0 ;  /* 0x00008000000079c5 */ /* 0x000fe40000010000 */
[----:B------:R-:W-:-:S15]  /*6d70*/  WARPGROUP.ARRIVE ;  /* 0x00000000000079c5 */ /* 0x000fde0000000000 */
[----:B------:R-:W-:-:S03]  /*6d80*/  NOP ;  /* 0x0000000000007918 */ /* 0x000fc60000000000 */
[----:B------:R-:W-:Y:S01]  /*6d90*/  QGMMA.64x256x32.F32.E4M3.E4M3 R24, R220, gdesc[UR4], R24, gsb0 ;  /* 0x03e00004dc187df3 */ /* 0x000fe20008000818 */
[----:B------:R-:W-:Y:S01]  /*6da0*/  @UP0 UIMAD UR6, UR37, UR8, URZ ;  /* 0x00000008250602a4 */ /* 0x000fe2000f8e023f */
[----:B------:R-:W-:Y:S01]  /*6db0*/  R2UR UR7, R11 ;  /* 0x000000000b0772ca */ /* 0x000fe200000e0000 */
[----:B------:R-:W-:Y:S02]  /*6dc0*/  @UP0 USHF.R.S32.HI UR8, URZ, 0x1f, UR42 ;  /* 0x0000001f3f080899 */ /* 0x000fe4000801142a */
[----:B------:R-:W-:Y:S02]  /*6dd0*/  @UP0 UIMAD UR6, UR36, UR9, UR6 ;  /* 0x00000009240602a4 */ /* 0x000fe4000f8e0206 */
[----:B------:R-:W-:Y:S02]  /*6de0*/  @UP0 UIMAD UR8, UR8, UR12, URZ ;  /* 0x0000000c080802a4 */ /* 0x000fe4000f8e023f */
[----:B------:R-:W-:Y:S02]  /*6df0*/  @UP0 UIADD3 UR5, UR5, UR6, URZ ;  /* 0x0000000605050290 */ /* 0x000fe4000fffe03f */
[----:B------:R-:W-:Y:S01]  /*6e00*/  @UP0 UIMAD UR8, UR42, UR13, UR8 ;  /* 0x0000000d2a0802a4 */ /* 0x000fe2000f8e0208 */
[----:B------:R-:W-:Y:S01]  /*6e10*/  R2UR UR6, R10 ;  /* 0x000000000a0672ca */ /* 0x000fe200000e0000 */
[----:B------:R-:W-:-:S04]  /*6e20*/  @UP0 UIMAD.WIDE.U32 UR4, UR42, UR12, UR4 ;  /* 0x0000000c2a0402a5 */ /* 0x000fc8000f8e0004 */
[----:B------:R-:W-:Y:S02]  /*6e30*/  @UP0 UIADD3 UR5, UR5, UR8, URZ ;  /* 0x0000000805050290 */ /* 0x000fe4000fffe03f */
[----:B------:R-:W-:-:S04]  /*6e40*/  @UP0 ULEA UR8, UP1, UR4, UR10, 0x2 ;  /* 0x0000000a04080291 */ /* 0x000fc8000f82103f */
[----:B------:R-:W-:-:S03]  /*6e50*/  @UP0 ULEA.HI.X UR5, UR4, UR11, UR5, 0x2, UP1 ;  /* 0x0000000b04050291 */ /* 0x000fc600088f1405 */
[----:B------:R-:W-:Y:S02]  /*6e60*/  @UP0 UMOV UR4, UR8 ;  /* 0x0000000800040c82 */ /* 0x000fe40008000000 */
[----:B------:R-:W-:Y:S02]  /*6e70*/  IMAD.U32 R10, RZ, RZ, UR4 ;  /* 0x00000004ff0a7e24 */ /* 0x000fe4000f8e00ff */
[----:B------:R-:W-:-:S05]  /*6e80*/  IMAD.U32 R11, RZ, RZ, UR5 ;  /* 0x00000005ff0b7e24 */ /* 0x000fca000f8e00ff */
[----:B------:R2:W3:Y:S01]  /*6e90*/  @P1 LDG.E R15, desc[UR46][R10.64] ;  /* 0x0000002e0a0f1981 */ /* 0x0004e2000c1e1900 */
[----:B------:R-:W-:Y:S02]  /*6ea0*/  VIADD R8, R8, 0x6 ;  /* 0x0000000608087836 */ /* 0x000fe40000000000 */
[----:B------:R-:W-:Y:S01]  /*6eb0*/  IMAD.MOV.U32 R9, RZ, RZ, 0x40000040 ;  /* 0x40000040ff097424 */ /* 0x000fe200078e00ff */
[----:B------:R-:W-:Y:S02]  /*6ec0*/  WARPGROUP.DEPBAR.LE gsb0, 0x0 ;  /* 0x00008000000079c5 */ /* 0x000fe40000010000 */
[----:B------:R-:W-:-:S06]  /*6ed0*/  WARPGROUP.ARRIVE ;  /* 0x00000000000079c5 */ /* 0x000fcc0000000000 */
[----:B------:R-:W-:Y:S01]  /*6ee0*/  QGMMA.64x256x32.F32.E4M3.E4M3 R24, R224, gdesc[UR4], R24, gsb0 ;  /* 0x03e00004e0187df3 */ /* 0x000fe20008000818 */
[----:B------:R-:W-:Y:S02]  /*6ef0*/  R2UR UR6, R8 ;  /* 0x00000000080672ca */ /* 0x000fe400000e0000 */
[----:B------:R-:W-:Y:S01]  /*6f00*/  R2UR UR7, R9 ;  /* 0x00000000090772ca */ /* 0x000fe200000e0000 */
[----:B------:R-:W4:Y:S04]  /*6f10*/  SHFL.BFLY PT, R0, R5, 0x2, 0x1f ;  /* 0x0c401f0005007f89 */ /* 0x000f2800000e0000 */
[----:B------:R-:W5:Y:S01]  /*6f20*/  SHFL.BFLY PT, R9, R4, 0x2, 0x1f ;  /* 0x0c401f0004097f89 */ /* 0x000f6200000e0000 */
[----:B----4-:R-:W-:-:S01]  /*6f30*/  FADD.FTZ R0, R0, R5 ;  /* 0x0000000500007221 */ /* 0x010fc20000010000 */
[----:B-----5:R-:W-:-:S04]  /*6f40*/  FADD.FTZ R9, R9, R4 ;  /* 0x0000000409097221 */ /* 0x020fc80000010000 */
[----:B01----:R-:W2:Y:S04]  /*6f50*/  SHFL.BFLY PT, R7, R0, 0x1, 0x1f ;  /* 0x0c201f0000077f89 */ /* 0x003ea800000e0000 */
[----:B------:R-:W0:Y:S01]  /*6f60*/  SHFL.BFLY PT, R8, R9, 0x1, 0x1f ;  /* 0x0c201f0009087f89 */ /* 0x000e2200000e0000 */
[----:B--2---:R-:W-:-:S01]  /*6f70*/  FADD.FTZ R10, R0, R7 ;  /* 0x00000007000a7221 */ /* 0x004fc20000010000 */
[----:B0-----:R-:W-:-:S04]  /*6f80*/  FADD.FTZ R11, R9, R8 ;  /* 0x00000008090b7221 */ /* 0x001fc80000010000 */
[C---:B------:R-:W-:Y:S01]  /*6f90*/  FSETP.NE.FTZ.AND P1, PT, R10.reuse, RZ, PT ;  /* 0x000000ff0a00720b */ /* 0x040fe20003f35000 */
[----:B------:R-:W-:Y:S01]  /*6fa0*/  FMUL.FTZ R13, R10, 0.00390625 ;  /* 0x3b8000000a0d7820 */ /* 0x000fe20000410000 */
[----:B------:R-:W-:Y:S01]  /*6fb0*/  FMUL.FTZ R20, R11, 0.00390625 ;  /* 0x3b8000000b147820 */ /* 0x000fe20000410000 */
[----:B------:R-:W-:-:S03]  /*6fc0*/  IMAD.MOV.U32 R8, RZ, RZ, RZ ;  /* 0x000000ffff087224 */ /* 0x000fc600078e00ff */
[----:B------:R-:W-:Y:S02]  /*6fd0*/  FSETP.NE.FTZ.AND P2, PT, R13, RZ, PT ;  /* 0x000000ff0d00720b */ /* 0x000fe40003f55000 */
[----:B------:R-:W-:-:S05]  /*6fe0*/  FSETP.NE.FTZ.AND P3, PT, R20, RZ, PT ;  /* 0x000000ff1400720b */ /* 0x000fca0003f75000 */
[----:B------:R-:W-:Y:S01]  /*6ff0*/  @P1 MUFU.RCP R8, R10 ;  /* 0x0000000a00081308 */ /* 0x000fe20000001000 */
[----:B------:R-:W-:Y:S01]  /*7000*/  FSETP.NE.FTZ.AND P1, PT, R11, RZ, PT ;  /* 0x000000ff0b00720b */ /* 0x000fe20003f35000 */
[----:B------:R-:W-:-:S06]  /*7010*/  IMAD.MOV.U32 R12, RZ, RZ, RZ ;  /* 0x000000ffff0c7224 */ /* 0x000fcc00078e00ff */
[----:B------:R-:W0:Y:S08]  /*7020*/  @P3 MUFU.LG2 R7, R20 ;  /* 0x0000001400073308 */ /* 0x000e300000000c00 */
[----:B------:R-:W1:Y:S01]  /*7030*/  @P2 MUFU.LG2 R5, R13 ;  /* 0x0000000d00052308 */ /* 0x000e620000000c00 */
[----:B------:R-:W-:-:S07]  /*7040*/  IMAD.U32 R152, RZ, RZ, UR38 ;  /* 0x00000026ff987e24 */ /* 0x000fce000f8e00ff */
[----:B------:R-:W2:Y:S01]  /*7050*/  @P1 MUFU.RCP R12, R11 ;  /* 0x0000000b000c1308 */ /* 0x000ea20000001000 */
[----:B------:R-:W-:Y:S02]  /*7060*/  IMAD.U32 R9, RZ, RZ, UR38 ;  /* 0x00000026ff097e24 */ /* 0x000fe4000f8e00ff */
[----:B------:R-:W-:Y:S01]  /*7070*/  @P3 FMUL.FTZ R152, R152, 0.69314718246459960938 ;  /* 0x3f31721898983820 */ /* 0x000fe20000410000 */
[----:B0-----:R-:W-:Y:S01]  /*7080*/  @P3 FMUL.FTZ R7, R7, 0.69314718246459960938 ;  /* 0x3f31721807073820 */ /* 0x001fe20000410000 */
[----:B------:R-:W-:Y:S02]  /*7090*/  WARPGROUP.DEPBAR.LE gsb0, 0x0 ;  /* 0x00008000000079c5 */ /* 0x000fe40000010000 */
[----:B------:R-:W-:-:S06]  /*70a0*/  WARPGROUP.ARRIVE ;  /* 0x00000000000079c5 */ /* 0x000fcc0000000000 */
[----:B------:R-:W-:Y:S01]  /*70b0*/  QGMMA.64x256x32.F32.E4M3.E4M3 R24, R228, gdesc[UR4], R24, gsb0 ;  /* 0x03e00004e4187df3 */ /* 0x000fe20008000818 */
[----:B------:R-:W-:Y:S01]  /*70c0*/  @P2 FMUL.FTZ R10, R9, 0.69314718246459960938 ;  /* 0x3f317218090a2820 */ /* 0x000fe20000410000 */
[----:B-1----:R-:W-:Y:S01]  /*70d0*/  @P2 FMUL.FTZ R5, R5, 0.69314718246459960938 ;  /* 0x3f31721805052820 */ /* 0x002fe20000410000 */
[----:B------:R-:W-:Y:S02]  /*70e0*/  IMAD.MOV.U32 R0, RZ, RZ, -0x800000 ;  /* 0xff800000ff007424 */ /* 0x000fe400078e00ff */
[----:B------:R-:W-:Y:S01]  /*70f0*/  @P3 FFMA.FTZ R0, R152, R6, R7 ;  /* 0x0000000698003223 */ /* 0x000fe20000010007 */
[----:B------:R-:W-:Y:S02]  /*7100*/  IMAD.MOV.U32 R4, RZ, RZ, -0x800000 ;  /* 0xff800000ff047424 */ /* 0x000fe400078e00ff */
[----:B---3--:R-:W-:Y:S01]  /*7110*/  FMUL.FTZ R152, R8, R15 ;  /* 0x0000000f08987220 */ /* 0x008fe20000410000 */
[----:B------:R-:W-:-:S01]  /*7120*/  @P2 FFMA.FTZ R4, R10, R3, R5 ;  /* 0x000000030a042223 */ /* 0x000fc20000010005 */
[----:B--2---:R-:W-:Y:S01]  /*7130*/  FMUL.FTZ R15, R12, R15 ;  /* 0x0000000f0c0f7220 */ /* 0x004fe20000410000 */
[----:B------:R-:W-:-:S02]  /*7140*/  WARPGROUP.DEPBAR.LE gsb0, 0x0 ;  /* 0x00008000000079c5 */ /* 0x000fc40000010000 */
[----:B------:R-:W-:Y:S05]  /*7150*/  @!P0 BRA `(.L_x_145) ;  /* 0x0000000000048947 */ /* 0x000fea0003800000 */
[----:B------:R-:W-:Y:S01]  /*7160*/  BPT.TRAP 0x1 ;  /* 0x000000040000795c */ /* 0x000fe20000300000 */
.L_x_145:
[----:B------:R-:W-:Y:S01]  /*7170*/  VIADD R7, R14, 0x38860 ;  /* 0x000388600e077836 */ /* 0x000fe20000000000 */
[----:B------:R-:W-:Y:S01]  /*7180*/  UIADD3 UR51, UR51, 0x1, URZ ;  /* 0x0000000133337890 */ /* 0x000fe2000fffe03f */
[-C--:B------:R-:W-:Y:S01]  /*7190*/  FMUL.FTZ R5, R24, R152.reuse ;  /* 0x0000009818057220 */ /* 0x080fe20000410000 */
[-C--:B------:R-:W-:Y:S01]  /*71a0*/  FMUL.FTZ R10, R28, R152.reuse ;  /* 0x000000981c0a7220 */ /* 0x080fe20000410000 */
[-C--:B------:R-:W-:Y:S01]  /*71b0*/  FMUL.FTZ R9, R37, R152.reuse ;  /* 0x0000009825097220 */ /* 0x080fe20000410000 */
[----:B------:R-:W-:Y:S01]  /*71c0*/  PRMT R2, R2, 0x654, R7 ;  /* 0x0000065402027816 */ /* 0x000fe20000000007 */
[-C--:B------:R-:W-:Y:S01]  /*71d0*/  FMUL.FTZ R7, R36, R152.reuse ;  /* 0x0000009824077220 */ /* 0x080fe20000410000 */
[-C--:B------:R-:W-:Y:S01]  /*71e0*/  FMUL.FTZ R12, R32, R152.reuse ;  /* 0x00000098200c7220 */ /* 0x080fe20000410000 */
[-C--:B------:R-:W-:Y:S01]  /*71f0*/  FMUL.FTZ R6, R33, R152.reuse ;  /* 0x0000009821067220 */ /* 0x080fe20000410000 */
[----:B------:R0:W-:Y:S01]  /*7200*/  SYNCS.ARRIVE.TRANS64.RED.A1T0 RZ, [R2+URZ], RZ ;  /* 0x000000ff02ff79a7 */ /* 0x0001e2000810043f */
        /* <DEDUP_REMOVED lines=33> */
[----:B------:R-:W-:Y:S01]  /*7420*/  UISETP.NE.AND UP0, UPT, UR51, 0x2, UPT ;  /* 0x000000023300788c */ /* 0x000fe2000bf05270 */
        /* <DEDUP_REMOVED lines=83> */
[----:B------:R-:W-:Y:S01]  /*7960*/  USEL UR4, URZ, 0x1, UP0 ;  /* 0x000000013f047887 */ /* 0x000fe20008000000 */
[-C--:B------:R-:W-:Y:S01]  /*7970*/  FMUL.FTZ R39, R142, R15.reuse ;  /* 0x0000000f8e277220 */ /* 0x080fe20000410000 */
[-C--:B------:R-:W-:Y:S01]  /*7980*/  FMUL.FTZ R35, R143, R15.reuse ;  /* 0x0000000f8f237220 */ /* 0x080fe20000410000 */
[-C--:B------:R-:W-:Y:S01]  /*7990*/  FMUL.FTZ R34, R146, R15.reuse ;  /* 0x0000000f92227220 */ /* 0x080fe20000410000 */
[-C--:B------:R-:W-:Y:S01]  /*79a0*/  FMUL.FTZ R30, R147, R15.reuse ;  /* 0x0000000f931e7220 */ /* 0x080fe20000410000 */
[-C--:B------:R-:W-:Y:S01]  /*79b0*/  FMUL.FTZ R31, R150, R15.reuse ;  /* 0x0000000f961f7220 */ /* 0x080fe20000410000 */
[----:B------:R-:W-:Y:S01]  /*79c0*/  PLOP3.LUT P0, PT, PT, PT, PT, 0x8, 0x0 ;  /* 0x000000000000781c */ /* 0x000fe20003f0e170 */
[----:B------:R-:W-:Y:S01]  /*79d0*/  FMUL.FTZ R15, R151, R15 ;  /* 0x0000000f970f7220 */ /* 0x000fe20000410000 */
[----:B------:R-:W-:-:S02]  /*79e0*/  UIADD3 UR44, UR44, 0x1, URZ ;  /* 0x000000012c2c7890 */ /* 0x000fc4000fffe03f */
[----:B------:R-:W-:Y:S02]  /*79f0*/  USEL UR51, UR51, URZ, UP0 ;  /* 0x0000003f33337287 */ /* 0x000fe40008000000 */
[----:B0-----:R-:W-:-:S12]  /*7a00*/  ULOP3.LUT UR43, UR43, UR4, URZ, 0x3c, !UPT ;  /* 0x000000042b2b7292 */ /* 0x001fd8000f8e3c3f */
.L_x_123:
[----:B------:R-:W0:Y:S01]  /*7a10*/  S2R R27, SR_CgaCtaId ;  /* 0x00000000001b7919 */ /* 0x000e220000008800 */
[----:B------:R-:W-:Y:S01]  /*7a20*/  MOV R2, 0x400 ;  /* 0x0000040000027802 */ /* 0x000fe20000000f00 */
[----:B------:R-:W-:Y:S01]  /*7a30*/  BSSY B0, `(.L_x_146) ;  /* 0x000036e000007945 */ /* 0x000fe20003800000 */
[----:B------:R-:W-:Y:S02]  /*7a40*/  BAR.SYNC.DEFER_BLOCKING 0x5, 0x180 ;  /* 0x0146000000007b1d */ /* 0x000fe40000010000 */
[----:B0-----:R-:W-:-:S05]  /*7a50*/  LEA R2, R27, R2, 0x18 ;  /* 0x000000021b027211 */ /* 0x001fca00078ec0ff */
[----:B------:R-:W0:Y:S02]  /*7a60*/  LDS.128 R80, [R2+0x388d0] ;  /* 0x0388d00002507984 */ /* 0x000e240000000c00 */
[----:B0-----:R-:W-:Y:S01]  /*7a70*/  R2UR UR5, R82 ;  /* 0x00000000520572ca */ /* 0x001fe200000e0000 */
[----:B------:R-:W-:Y:S06]  /*7a80*/  BAR.ARV 0x4, 0x180 ;  /* 0x0106000000007b1d */ /* 0x000fec0000002000 */
[----:B------:R-:W-:Y:S08]  /*7a90*/  @P0 BRA `(.L_x_147) ;  /* 0x00000028009c0947 */ /* 0x000ff00003800000 */
[----:B------:R-:W0:Y:S01]  /*7aa0*/  S2R R94, SR_TID.X ;  /* 0x00000000005e7919 */ /* 0x000e220000002100 */
[----:B------:R-:W-:Y:S01]  /*7ab0*/  ULDC.64 UR6, c[0x4][0x110] ;  /* 0x0100440000067ab9 */ /* 0x000fe20000000a00 */
[----:B0-----:R-:W-:-:S05]  /*7ac0*/  IMAD.SHL.U32 R26, R94, 0x4, RZ ;  /* 0x000000045e1a7824 */ /* 0x001fca00078e00ff */
[----:B------:R-:W-:-:S04]  /*7ad0*/  LOP3.LUT R26, R26, 0xc, RZ, 0xc0, !PT ;  /* 0x0000000c1a1a7812 */ /* 0x000fc800078ec0ff */
[----:B------:R-:W-:-:S05]  /*7ae0*/  IADD3 R26, P0, R26, UR6, RZ ;  /* 0x000000061a1a7c10 */ /* 0x000fca000ff1e0ff */
[----:B------:R-:W-:Y:S01]  /*7af0*/  IMAD.X R27, RZ, RZ, UR7, P0 ;  /* 0x00000007ff1b7e24 */ /* 0x000fe200080e06ff */
[----:B------:R-:W-:Y:S02]  /*7b00*/  F2FP.BF16.F32.PACK_AB R11, R14, R11 ;  /* 0x0000000b0e0b723e */ /* 0x000fe400000010ff */
[----:B------:R-:W-:Y:S02]  /*7b10*/  F2FP.BF16.F32.PACK_AB R20, R20, R13 ;  /* 0x0000000d1414723e */ /* 0x000fe400000010ff */
[----:B------:R-:W-:Y:S01]  /*7b20*/  F2FP.BF16.F32.PACK_AB R86, R79, R86 ;  /* 0x000000564f56723e */ /* 0x000fe200000010ff */
[----:B------:R-:W2:Y:S01]  /*7b30*/  LDG.E.CONSTANT R26, desc[UR46][R26.64] ;  /* 0x0000002e1a1a7981 */ /* 0x000ea2000c1e9900 */
[----:B------:R-:W-:Y:S01]  /*7b40*/  LOP3.LUT P0, R14, R94, 0x3, RZ, 0xc0, !PT ;  /* 0x000000035e0e7812 */ /* 0x000fe2000780c0ff */
[----:B------:R-:W-:Y:S01]  /*7b50*/  USHF.L.U32 UR8, UR36, 0x2, URZ ;  /* 0x0000000224087899 */ /* 0x000fe2000800063f */
[----:B------:R-:W-:Y:S01]  /*7b60*/  F2FP.BF16.F32.PACK_AB R30, R15, R30 ;  /* 0x0000001e0f1e723e */ /* 0x000fe200000010ff */
[----:B------:R-:W-:Y:S01]  /*7b70*/  ULDC.64 UR6, c[0x0][0xbd8] ;  /* 0x0002f60000067ab9 */ /* 0x000fe20000000a00 */
[----:B------:R-:W-:Y:S01]  /*7b80*/  ISETP.EQ.OR P0, PT, R14, 0x3, !P0 ;  /* 0x000000030e00780c */ /* 0x000fe20004702670 */
[----:B------:R-:W-:Y:S01]  /*7b90*/  USHF.L.U64.HI UR9, UR36, 0x2, UR37 ;  /* 0x0000000224097899 */ /* 0x000fe20008010225 */
[----:B------:R-:W-:Y:S01]  /*7ba0*/  F2FP.BF16.F32.PACK_AB R7, R7, R12 ;  /* 0x0000000c0707723e */ /* 0x000fe200000010ff */
[----:B------:R-:W-:Y:S01]  /*7bb0*/  UIADD3 UR4, UP1, UR8, UR6, URZ ;  /* 0x0000000608047290 */ /* 0x000fe2000ff3e03f */
[----:B------:R-:W-:Y:S01]  /*7bc0*/  SEL R79, R11, R20, P0 ;  /* 0x000000140b4f7207 */ /* 0x000fe20000000000 */
[----:B------:R-:W-:Y:S01]  /*7bd0*/  UISETP.NE.U32.AND UP0, UPT, UR6, URZ, UPT ;  /* 0x0000003f0600728c */ /* 0x000fe2000bf05070 */
[----:B------:R-:W-:Y:S01]  /*7be0*/  SEL R15, R20, R11, P0 ;  /* 0x0000000b140f7207 */ /* 0x000fe20000000000 */
[----:B------:R-:W-:Y:S01]  /*7bf0*/  UIADD3.X UR6, UR9, UR7, URZ, UP1, !UPT ;  /* 0x0000000709067290 */ /* 0x000fe20008ffe43f */
[----:B------:R-:W0:Y:S01]  /*7c00*/  S2R R11, SR_SWINHI ;  /* 0x00000000000b7919 */ /* 0x000e220000002f00 */
[----:B------:R-:W-:Y:S01]  /*7c10*/  F2FP.BF16.F32.PACK_AB R6, R9, R6 ;  /* 0x000000060906723e */ /* 0x000fe200000010ff */
[----:B------:R-:W-:Y:S01]  /*7c20*/  UISETP.NE.AND.EX UP0, UPT, UR7, URZ, UPT, UP0 ;  /* 0x0000003f0700728c */ /* 0x000fe2000bf05300 */
[----:B------:R-:W-:-:S02]  /*7c30*/  F2FP.BF16.F32.PACK_AB R88, R88, R77 ;  /* 0x0000004d5858723e */ /* 0x000fc400000010ff */
[----:B------:R-:W-:Y:S02]  /*7c40*/  SEL R77, R7, R6, P0 ;  /* 0x00000006074d7207 */ /* 0x000fe40000000000 */
[----:B------:R-:W-:Y:S02]  /*7c50*/  SEL R14, R6, R7, P0 ;  /* 0x00000007060e7207 */ /* 0x000fe40000000000 */
[----:B------:R-:W-:Y:S02]  /*7c60*/  F2FP.BF16.F32.PACK_AB R61, R68, R61 ;  /* 0x0000003d443d723e */ /* 0x000fe400000010ff */
[----:B------:R-:W-:Y:S02]  /*7c70*/  F2FP.BF16.F32.PACK_AB R64, R65, R64 ;  /* 0x000000404140723e */ /* 0x000fe400000010ff */
[----:B------:R-:W-:Y:S02]  /*7c80*/  F2FP.BF16.F32.PACK_AB R37, R44, R37 ;  /* 0x000000252c25723e */ /* 0x000fe400000010ff */
[----:B------:R-:W-:-:S02]  /*7c90*/  F2FP.BF16.F32.PACK_AB R53, R60, R53 ;  /* 0x000000353c35723e */ /* 0x000fc400000010ff */
[----:B------:R-:W-:Y:S02]  /*7ca0*/  SEL R95, R61, R64, P0 ;  /* 0x000000403d5f7207 */ /* 0x000fe40000000000 */
[----:B------:R-:W-:Y:S02]  /*7cb0*/  SEL R44, R64, R61, P0 ;  /* 0x0000003d402c7207 */ /* 0x000fe40000000000 */
[----:B------:R-:W-:Y:S02]  /*7cc0*/  F2FP.BF16.F32.PACK_AB R3, R8, R3 ;  /* 0x000000030803723e */ /* 0x000fe400000010ff */
[----:B------:R-:W-:Y:S02]  /*7cd0*/  F2FP.BF16.F32.PACK_AB R71, R71, R74 ;  /* 0x0000004a4747723e */ /* 0x000fe400000010ff */
[----:B------:R-:W-:Y:S02]  /*7ce0*/  F2FP.BF16.F32.PACK_AB R8, R67, R70 ;  /* 0x000000464308723e */ /* 0x000fe400000010ff */
[----:B------:R-:W-:-:S02]  /*7cf0*/  F2FP.BF16.F32.PACK_AB R10, R10, R5 ;  /* 0x000000050a0a723e */ /* 0x000fc400000010ff */
[----:B------:R-:W-:Y:S02]  /*7d00*/  F2FP.BF16.F32.PACK_AB R152, R145, R152 ;  /* 0x000000989198723e */ /* 0x000fe400000010ff */
[----:B------:R-:W-:Y:S02]  /*7d10*/  SEL R131, R71, R8, P0 ;  /* 0x0000000847837207 */ /* 0x000fe40000000000 */
[----:B------:R-:W-:Y:S02]  /*7d20*/  MOV R6, R2 ;  /* 0x0000000200067202 */ /* 0x000fe40000000f00 */
[----:B0-----:R-:W-:Y:S02]  /*7d30*/  MOV R7, R11 ;  /* 0x0000000b00077202 */ /* 0x001fe40000000f00 */
[----:B------:R-:W-:Y:S02]  /*7d40*/  F2FP.BF16.F32.PACK_AB R121, R128, R121 ;  /* 0x000000798079723e */ /* 0x000fe400000010ff */
[----:B------:R-:W-:Y:S01]  /*7d50*/  F2FP.BF16.F32.PACK_AB R124, R125, R124 ;  /* 0x0000007c7d7c723e */ /* 0x000fe200000010ff */
[----:B------:R-:W-:Y:S01]  /*7d60*/  IMAD.WIDE R60, R235, 0x2, R6 ;  /* 0x00000002eb3c7825 */ /* 0x000fe200078e0206 */
[----:B------:R-:W-:-:S02]  /*7d70*/  SEL R71, R8, R71, P0 ;  /* 0x0000004708477207 */ /* 0x000fc40000000000 */
[----:B------:R-:W-:Y:S02]  /*7d80*/  F2FP.BF16.F32.PACK_AB R149, R149, R154 ;  /* 0x0000009a9595723e */ /* 0x000fe400000010ff */
[C---:B------:R-:W-:Y:S02]  /*7d90*/  IADD3 R143, P2, R60.reuse, 0x20, RZ ;  /* 0x000000203c8f7810 */ /* 0x040fe40007f5e0ff */
[----:B------:R-:W-:Y:S02]  /*7da0*/  IADD3 R145, P3, R60, 0x40, RZ ;  /* 0x000000403c917810 */ /* 0x000fe40007f7e0ff */
[----:B------:R-:W-:Y:S02]  /*7db0*/  F2FP.BF16.F32.PACK_AB R13, R75, R78 ;  /* 0x0000004e4b0d723e */ /* 0x000fe400000010ff */
[----:B------:R-:W-:Y:S02]  /*7dc0*/  LOP3.LUT R8, R143, 0x380, RZ, 0xc0, !PT ;  /* 0x000003808f087812 */ /* 0x000fe400078ec0ff */
[----:B------:R-:W-:-:S02]  /*7dd0*/  F2FP.BF16.F32.PACK_AB R32, R33, R32 ;  /* 0x000000202120723e */ /* 0x000fc400000010ff */
[----:B------:R-:W-:Y:S02]  /*7de0*/  SEL R75, R10, R3, P0 ;  /* 0x000000030a4b7207 */ /* 0x000fe40000000000 */
[----:B------:R-:W-:Y:S02]  /*7df0*/  F2FP.BF16.F32.PACK_AB R33, R59, R62 ;  /* 0x0000003e3b21723e */ /* 0x000fe400000010ff */
[----:B------:R-:W-:Y:S02]  /*7e00*/  F2FP.BF16.F32.PACK_AB R108, R109, R108 ;  /* 0x0000006c6d6c723e */ /* 0x000fe400000010ff */
[----:B------:R-:W-:Y:S02]  /*7e10*/  SEL R3, R3, R10, P0 ;  /* 0x0000000a03037207 */ /* 0x000fe40000000000 */
[----:B------:R-:W-:Y:S01]  /*7e20*/  F2FP.BF16.F32.PACK_AB R56, R57, R56 ;  /* 0x000000383938723e */ /* 0x000fe200000010ff */
[----:B------:R-:W-:Y:S01]  /*7e30*/  IMAD.X R57, RZ, RZ, R61, P2 ;  /* 0x000000ffff397224 */ /* 0x000fe200010e063d */
[----:B------:R-:W-:-:S02]  /*7e40*/  SEL R109, R121, R124, P0 ;  /* 0x0000007c796d7207 */ /* 0x000fc40000000000 */
[----:B------:R-:W-:Y:S02]  /*7e50*/  SEL R59, R124, R121, P0 ;  /* 0x000000797c3b7207 */ /* 0x000fe40000000000 */
[----:B------:R-:W-:Y:S02]  /*7e60*/  LOP3.LUT R10, R145, 0x380, RZ, 0xc0, !PT ;  /* 0x00000380910a7812 */ /* 0x000fe400078ec0ff */
[----:B------:R-:W-:Y:S02]  /*7e70*/  F2FP.BF16.F32.PACK_AB R45, R52, R45 ;  /* 0x0000002d342d723e */ /* 0x000fe400000010ff */
[----:B------:R-:W-:Y:S02]  /*7e80*/  F2FP.BF16.F32.PACK_AB R48, R49, R48 ;  /* 0x000000303130723e */ /* 0x000fe400000010ff */
[----:B------:R-:W-:Y:S02]  /*7e90*/  SEL R121, R149, R152, P0 ;  /* 0x0000009895797207 */ /* 0x000fe40000000000 */
[----:B------:R-:W-:-:S02]  /*7ea0*/  SEL R65, R152, R149, P0 ;  /* 0x0000009598417207 */ /* 0x000fc40000000000 */
[----:B------:R-:W-:Y:S02]  /*7eb0*/  SHF.R.U64 R8, R8, 0x3, RZ ;  /* 0x0000000308087819 */ /* 0x000fe400000012ff */
[----:B------:R-:W-:Y:S02]  /*7ec0*/  F2FP.BF16.F32.PACK_AB R133, R133, R140 ;  /* 0x0000008c8585723e */ /* 0x000fe400000010ff */
[----:B------:R-:W-:Y:S02]  /*7ed0*/  F2FP.BF16.F32.PACK_AB R136, R129, R136 ;  /* 0x000000888188723e */ /* 0x000fe400000010ff */
[----:B------:R-:W-:Y:S02]  /*7ee0*/  F2FP.BF16.F32.PACK_AB R69, R76, R69 ;  /* 0x000000454c45723e */ /* 0x000fe400000010ff */
[----:B------:R-:W-:Y:S02]  /*7ef0*/  F2FP.BF16.F32.PACK_AB R72, R73, R72 ;  /* 0x000000484948723e */ /* 0x000fe400000010ff */
[----:B------:R-:W-:-:S02]  /*7f00*/  IADD3 R149, P5, R60, 0x4000, RZ ;  /* 0x000040003c957810 */ /* 0x000fc40007fbe0ff */
[----:B------:R-:W-:Y:S02]  /*7f10*/  F2FP.BF16.F32.PACK_AB R40, R41, R40 ;  /* 0x000000282928723e */ /* 0x000fe400000010ff */
[----:B------:R-:W-:Y:S02]  /*7f20*/  F2FP.BF16.F32.PACK_AB R12, R63, R66 ;  /* 0x000000423f0c723e */ /* 0x000fe400000010ff */
[----:B------:R-:W-:Y:S02]  /*7f30*/  F2FP.BF16.F32.PACK_AB R49, R93, R92 ;  /* 0x0000005c5d31723e */ /* 0x000fe400000010ff */
[----:B------:R-:W-:Y:S02]  /*7f40*/  F2FP.BF16.F32.PACK_AB R42, R39, R42 ;  /* 0x0000002a272a723e */ /* 0x000fe400000010ff */
[----:B------:R-:W-:Y:S02]  /*7f50*/  F2FP.BF16.F32.PACK_AB R132, R91, R132 ;  /* 0x000000845b84723e */ /* 0x000fe400000010ff */
[----:B------:R-:W-:-:S02]  /*7f60*/  F2FP.BF16.F32.PACK_AB R41, R35, R38 ;  /* 0x000000262329723e */ /* 0x000fc400000010ff */
[----:B------:R-:W-:Y:S02]  /*7f70*/  SEL R93, R53, R56, P0 ;  /* 0x00000038355d7207 */ /* 0x000fe40000000000 */
[----:B------:R-:W-:Y:S01]  /*7f80*/  SEL R39, R56, R53, P0 ;  /* 0x0000003538277207 */ /* 0x000fe20000000000 */
[----:B------:R-:W-:Y:S01]  /*7f90*/  IMAD.X R53, RZ, RZ, R61, P3 ;  /* 0x000000ffff357224 */ /* 0x000fe200018e063d */
[----:B------:R-:W-:Y:S02]  /*7fa0*/  IADD3 R147, P4, R60, 0x60, RZ ;  /* 0x000000603c937810 */ /* 0x000fe40007f9e0ff */
[----:B------:R-:W-:Y:S02]  /*7fb0*/  SHF.R.U64 R10, R10, 0x3, RZ ;  /* 0x000000030a0a7819 */ /* 0x000fe400000012ff */
[----:B------:R-:W-:Y:S02]  /*7fc0*/  F2FP.BF16.F32.PACK_AB R155, R155, R158 ;  /* 0x0000009e9b9b723e */ /* 0x000fe400000010ff */
[----:B------:R-:W-:-:S02]  /*7fd0*/  F2FP.BF16.F32.PACK_AB R156, R153, R156 ;  /* 0x0000009c999c723e */ /* 0x000fc400000010ff */
[----:B------:R-:W-:Y:S02]  /*7fe0*/  SEL R91, R45, R48, P0 ;  /* 0x000000302d5b7207 */ /* 0x000fe40000000000 */
[----:B------:R-:W-:Y:S02]  /*7ff0*/  SEL R38, R48, R45, P0 ;  /* 0x0000002d30267207 */ /* 0x000fe40000000000 */
[----:B------:R-:W-:Y:S02]  /*8000*/  IADD3 R151, P6, R60, 0x4020, RZ ;  /* 0x000040203c977810 */ /* 0x000fe40007fde0ff */
[----:B------:R-:W-:Y:S02]  /*8010*/  LOP3.LUT R56, R8, R143, RZ, 0x3c, !PT ;  /* 0x0000008f08387212 */ /* 0x000fe400078e3cff */
[----:B------:R-:W-:Y:S02]  /*8020*/  SEL R99, R69, R72, P0 ;  /* 0x0000004845637207 */ /* 0x000fe40000000000 */
[----:B------:R-:W-:-:S02]  /*8030*/  SEL R45, R72, R69, P0 ;  /* 0x00000045482d7207 */ /* 0x000fc40000000000 */
[----:B------:R-:W-:Y:S02]  /*8040*/  SEL R125, R133, R136, P0 ;  /* 0x00000088857d7207 */ /* 0x000fe40000000000 */
[----:B------:R-:W-:Y:S02]  /*8050*/  SEL R68, R136, R133, P0 ;  /* 0x0000008588447207 */ /* 0x000fe40000000000 */
[----:B------:R-:W-:Y:S02]  /*8060*/  LOP3.LUT R8, R149, 0x380, RZ, 0xc0, !PT ;  /* 0x0000038095087812 */ /* 0x000fe400078ec0ff */
[----:B------:R-:W-:Y:S02]  /*8070*/  SEL R133, R12, R33, P0 ;  /* 0x000000210c857207 */ /* 0x000fe40000000000 */
[----:B------:R-:W-:Y:S02]  /*8080*/  SEL R72, R33, R12, P0 ;  /* 0x0000000c21487207 */ /* 0x000fe40000000000 */
[----:B------:R-:W-:-:S02]  /*8090*/  LOP3.LUT R12, R147, 0x380, RZ, 0xc0, !PT ;  /* 0x00000380930c7812 */ /* 0x000fc400078ec0ff */
[----:B------:R-:W-:Y:S02]  /*80a0*/  LOP3.LUT R52, R10, R145, RZ, 0x3c, !PT ;  /* 0x000000910a347212 */ /* 0x000fe400078e3cff */
[----:B------:R-:W-:Y:S02]  /*80b0*/  F2FP.BF16.F32.PACK_AB R159, R159, R162 ;  /* 0x000000a29f9f723e */ /* 0x000fe400000010ff */
[----:B------:R-:W-:Y:S02]  /*80c0*/  F2FP.BF16.F32.PACK_AB R160, R157, R160 ;  /* 0x000000a09da0723e */ /* 0x000fe400000010ff */
[----:B------:R-:W-:Y:S02]  /*80d0*/  F2FP.BF16.F32.PACK_AB R47, R47, R50 ;  /* 0x000000322f2f723e */ /* 0x000fe400000010ff */
[----:B------:R-:W-:Y:S01]  /*80e0*/  F2FP.BF16.F32.PACK_AB R46, R43, R46 ;  /* 0x0000002e2b2e723e */ /* 0x000fe200000010ff */
[----:B------:R-:W-:Y:S01]  /*80f0*/  IMAD.X R43, RZ, RZ, R61, P6 ;  /* 0x000000ffff2b7224 */ /* 0x000fe200030e063d */
[----:B------:R-:W-:-:S02]  /*8100*/  SEL R119, R155, R156, P0 ;  /* 0x0000009c9b777207 */ /* 0x000fc40000000000 */
[----:B------:R-:W-:Y:S02]  /*8110*/  SEL R64, R156, R155, P0 ;  /* 0x0000009b9c407207 */ /* 0x000fe40000000000 */
[----:B------:R-:W-:Y:S02]  /*8120*/  LOP3.LUT R10, R151, 0x380, RZ, 0xc0, !PT ;  /* 0x00000380970a7812 */ /* 0x000fe400078ec0ff */
[----:B------:R-:W-:Y:S02]  /*8130*/  IADD3 R155, P2, R60, 0x4060, RZ ;  /* 0x000040603c9b7810 */ /* 0x000fe40007f5e0ff */
[----:B------:R-:W-:Y:S02]  /*8140*/  SHF.R.U64 R8, R8, 0x3, RZ ;  /* 0x0000000308087819 */ /* 0x000fe400000012ff */
[----:B------:R-:W-:Y:S02]  /*8150*/  F2FP.BF16.F32.PACK_AB R21, R28, R21 ;  /* 0x000000151c15723e */ /* 0x000fe400000010ff */
[----:B------:R-:W-:-:S02]  /*8160*/  IADD3 R157, P3, R60, 0x8000, RZ ;  /* 0x000080003c9d7810 */ /* 0x000fc40007f7e0ff */
[----:B------:R-:W-:Y:S02]  /*8170*/  F2FP.BF16.F32.PACK_AB R144, R137, R144 ;  /* 0x000000908990723e */ /* 0x000fe400000010ff */
[----:B------:R-:W-:Y:S01]  /*8180*/  F2FP.BF16.F32.PACK_AB R28, R51, R54 ;  /* 0x00000036331c723e */ /* 0x000fe200000010ff */
[--C-:B------:R-:W-:Y:S01]  /*8190*/  IMAD.X R51, RZ, RZ, R61.reuse, P4 ;  /* 0x000000ffff337224 */ /* 0x100fe200020e063d */
[----:B------:R-:W-:Y:S01]  /*81a0*/  F2FP.BF16.F32.PACK_AB R116, R117, R116 ;  /* 0x000000747574723e */ /* 0x000fe200000010ff */
[----:B------:R-:W-:Y:S01]  /*81b0*/  IMAD.X R33, RZ, RZ, R61, P3 ;  /* 0x000000ffff217224 */ /* 0x000fe200018e063d */
[----:B------:R-:W-:Y:S02]  /*81c0*/  SHF.R.U64 R12, R12, 0x3, RZ ;  /* 0x000000030c0c7819 */ /* 0x000fe400000012ff */
[----:B------:R-:W-:Y:S02]  /*81d0*/  F2FP.BF16.F32.PACK_AB R5, R171, R174 ;  /* 0x000000aeab05723e */ /* 0x000fe400000010ff */
[----:B------:R-:W-:-:S02]  /*81e0*/  F2FP.BF16.F32.PACK_AB R172, R169, R172 ;  /* 0x000000aca9ac723e */ /* 0x000fc400000010ff */
[----:B------:R-:W-:Y:S02]  /*81f0*/  SEL R117, R159, R160, P0 ;  /* 0x000000a09f757207 */ /* 0x000fe40000000000 */
[----:B------:R-:W-:Y:S02]  /*8200*/  SEL R62, R160, R159, P0 ;  /* 0x0000009fa03e7207 */ /* 0x000fe40000000000 */
[----:B------:R-:W-:Y:S02]  /*8210*/  SEL R137, R47, R46, P0 ;  /* 0x0000002e2f897207 */ /* 0x000fe40000000000 */
[----:B------:R-:W-:Y:S01]  /*8220*/  SEL R74, R46, R47, P0 ;  /* 0x0000002f2e4a7207 */ /* 0x000fe20000000000 */
[----:B------:R-:W-:Y:S01]  /*8230*/  IMAD.X R47, RZ, RZ, R61, P5 ;  /* 0x000000ffff2f7224 */ /* 0x000fe200028e063d */
[----:B------:R-:W-:Y:S02]  /*8240*/  IADD3 R153, P1, R60, 0x4040, RZ ;  /* 0x000040403c997810 */ /* 0x000fe40007f3e0ff */
[----:B------:R-:W-:-:S02]  /*8250*/  SHF.R.U64 R10, R10, 0x3, RZ ;  /* 0x000000030a0a7819 */ /* 0x000fc400000012ff */
[----:B------:R-:W-:Y:S02]  /*8260*/  F2FP.BF16.F32.PACK_AB R163, R163, R166 ;  /* 0x000000a6a3a3723e */ /* 0x000fe400000010ff */
[----:B------:R-:W-:Y:S02]  /*8270*/  F2FP.BF16.F32.PACK_AB R164, R161, R164 ;  /* 0x000000a4a1a4723e */ /* 0x000fe400000010ff */
[----:B------:R-:W-:Y:S02]  /*8280*/  IADD3 R159, P4, R60, 0x8020, RZ ;  /* 0x000080203c9f7810 */ /* 0x000fe40007f9e0ff */
[----:B------:R-:W-:Y:S02]  /*8290*/  LOP3.LUT R20, R155, 0x380, RZ, 0xc0, !PT ;  /* 0x000003809b147812 */ /* 0x000fe400078ec0ff */
[----:B------:R-:W-:Y:S02]  /*82a0*/  LOP3.LUT R46, R8, R149, RZ, 0x3c, !PT ;  /* 0x00000095082e7212 */ /* 0x000fe400078e3cff */
[----:B------:R-:W-:-:S02]  /*82b0*/  F2FP.BF16.F32.PACK_AB R97, R104, R97 ;  /* 0x000000616861723e */ /* 0x000fc400000010ff */
[----:B------:R-:W-:Y:S02]  /*82c0*/  F2FP.BF16.F32.PACK_AB R100, R101, R100 ;  /* 0x000000646564723e */ /* 0x000fe400000010ff */
[----:B------:R-:W-:Y:S02]  /*82d0*/  LOP3.LUT R8, R157, 0x380, RZ, 0xc0, !PT ;  /* 0x000003809d087812 */ /* 0x000fe400078ec0ff */
[----:B------:R-:W-:Y:S02]  /*82e0*/  F2FP.BF16.F32.PACK_AB R105, R112, R105 ;  /* 0x000000697069723e */ /* 0x000fe400000010ff */
[----:B------:R-:W-:Y:S02]  /*82f0*/  SEL R139, R42, R41, P0 ;  /* 0x000000292a8b7207 */ /* 0x000fe40000000000 */
[----:B------:R-:W-:Y:S01]  /*8300*/  SEL R76, R41, R42, P0 ;  /* 0x0000002a294c7207 */ /* 0x000fe20000000000 */
[----:B------:R-:W-:Y:S01]  /*8310*/  IMAD.X R41, RZ, RZ, R61, P1 ;  /* 0x000000ffff297224 */ /* 0x000fe200008e063d */
[----:B------:R-:W-:-:S02]  /*8320*/  LOP3.LUT R50, R12, R147, RZ, 0x3c, !PT ;  /* 0x000000930c327212 */ /* 0x000fc400078e3cff */
[----:B------:R-:W-:Y:S02]  /*8330*/  F2FP.BF16.F32.PACK_AB R113, R120, R113 ;  /* 0x000000717871723e */ /* 0x000fe400000010ff */
[----:B------:R-:W-:Y:S02]  /*8340*/  SEL R111, R5, R172, P0 ;  /* 0x000000ac056f7207 */ /* 0x000fe40000000000 */
[----:B------:R-:W-:Y:S02]  /*8350*/  SEL R66, R172, R5, P0 ;  /* 0x00000005ac427207 */ /* 0x000fe40000000000 */
[----:B------:R-:W-:Y:S02]  /*8360*/  LOP3.LUT R12, R153, 0x380, RZ, 0xc0, !PT ;  /* 0x00000380990c7812 */ /* 0x000fe400078ec0ff */
[----:B------:R-:W-:Y:S02]  /*8370*/  LOP3.LUT R42, R10, R151, RZ, 0x3c, !PT ;  /* 0x000000970a2a7212 */ /* 0x000fe400078e3cff */
[----:B------:R-:W-:-:S02]  /*8380*/  F2FP.BF16.F32.PACK_AB R167, R167, R170 ;  /* 0x000000aaa7a7723e */ /* 0x000fc400000010ff */
[----:B------:R-:W-:Y:S02]  /*8390*/  F2FP.BF16.F32.PACK_AB R168, R165, R168 ;  /* 0x000000a8a5a8723e */ /* 0x000fe400000010ff */
[----:B------:R-:W-:Y:S02]  /*83a0*/  F2FP.BF16.F32.PACK_AB R29, R36, R29 ;  /* 0x0000001d241d723e */ /* 0x000fe400000010ff */
[----:B------:R-:W-:Y:S02]  /*83b0*/  SEL R115, R163, R164, P0 ;  /* 0x000000a4a3737207 */ /* 0x000fe40000000000 */
[----:B------:R-:W-:Y:S02]  /*83c0*/  SEL R5, R164, R163, P0 ;  /* 0x000000a3a4057207 */ /* 0x000fe40000000000 */
[----:B------:R-:W-:Y:S02]  /*83d0*/  SHF.R.U64 R20, R20, 0x3, RZ ;  /* 0x0000000314147819 */ /* 0x000fe400000012ff */
[----:B------:R-:W-:-:S02]  /*83e0*/  LOP3.LUT R10, R159, 0x380, RZ, 0xc0, !PT ;  /* 0x000003809f0a7812 */ /* 0x000fc400078ec0ff */
[----:B------:R-:W-:Y:S02]  /*83f0*/  F2FP.BF16.F32.PACK_AB R73, R55, R58 ;  /* 0x0000003a3749723e */ /* 0x000fe400000010ff */
[----:B------:R-:W-:Y:S02]  /*8400*/  SEL R107, R97, R100, P0 ;  /* 0x00000064616b7207 */ /* 0x000fe40000000000 */
[----:B------:R-:W-:Y:S02]  /*8410*/  SEL R54, R100, R97, P0 ;  /* 0x0000006164367207 */ /* 0x000fe40000000000 */
[----:B------:R-:W-:Y:S02]  /*8420*/  IADD3 R163, P6, R60, 0x8060, RZ ;  /* 0x000080603ca37810 */ /* 0x000fe40007fde0ff */
[----:B------:R-:W-:Y:S02]  /*8430*/  SHF.R.U64 R8, R8, 0x3, RZ ;  /* 0x0000000308087819 */ /* 0x000fe400000012ff */
[----:B------:R-:W-:-:S02]  /*8440*/  F2FP.BF16.F32.PACK_AB R96, R96, R89 ;  /* 0x000000596060723e */ /* 0x000fc400000010ff */
[----:B------:R-:W-:Y:S02]  /*8450*/  SEL R97, R105, R108, P0 ;  /* 0x0000006c69617207 */ /* 0x000fe40000000000 */
[----:B------:R-:W-:Y:S02]  /*8460*/  SEL R55, R108, R105, P0 ;  /* 0x000000696c377207 */ /* 0x000fe40000000000 */
[----:B------:R-:W-:Y:S02]  /*8470*/  IADD3 R165, P1, R60, 0xc000, RZ ;  /* 0x0000c0003ca57810 */ /* 0x000fe40007f3e0ff */
[----:B------:R-:W-:Y:S02]  /*8480*/  F2FP.BF16.F32.PACK_AB R9, R87, R90 ;  /* 0x0000005a5709723e */ /* 0x000fe400000010ff */
[----:B------:R-:W-:Y:S02]  /*8490*/  F2FP.BF16.F32.PACK_AB R31, R31, R34 ;  /* 0x000000221f1f723e */ /* 0x000fe400000010ff */
[----:B------:R-:W-:-:S02]  /*84a0*/  SEL R89, R37, R40, P0 ;  /* 0x0000002825597207 */ /* 0x000fc40000000000 */
[----:B------:R-:W-:Y:S01]  /*84b0*/  SEL R35, R40, R37, P0 ;  /* 0x0000002528237207 */ /* 0x000fe20000000000 */
[--C-:B------:R-:W-:Y:S01]  /*84c0*/  IMAD.X R37, RZ, RZ, R61.reuse, P2 ;  /* 0x000000ffff257224 */ /* 0x100fe200010e063d */
[----:B------:R-:W-:Y:S02]  /*84d0*/  SEL R105, R113, R116, P0 ;  /* 0x0000007471697207 */ /* 0x000fe40000000000 */
[----:B------:R-:W-:Y:S02]  /*84e0*/  SEL R58, R116, R113, P0 ;  /* 0x00000071743a7207 */ /* 0x000fe40000000000 */
[----:B------:R-:W-:Y:S02]  /*84f0*/  SHF.R.U64 R12, R12, 0x3, RZ ;  /* 0x000000030c0c7819 */ /* 0x000fe400000012ff */
[----:B------:R-:W-:Y:S02]  /*8500*/  SEL R87, R29, R32, P0 ;  /* 0x000000201d577207 */ /* 0x000fe40000000000 */
[----:B------:R-:W-:Y:S01]  /*8510*/  SEL R34, R32, R29, P0 ;  /* 0x0000001d20227207 */ /* 0x000fe20000000000 */
[----:B------:R-:W-:Y:S01]  /*8520*/  IMAD.X R29, RZ, RZ, R61, P4 ;  /* 0x000000ffff1d7224 */ /* 0x000fe200020e063d */
[----:B------:R-:W-:-:S02]  /*8530*/  SEL R113, R167, R168, P0 ;  /* 0x000000a8a7717207 */ /* 0x000fc40000000000 */
[----:B------:R-:W-:Y:S02]  /*8540*/  SEL R63, R168, R167, P0 ;  /* 0x000000a7a83f7207 */ /* 0x000fe40000000000 */
[----:B------:R-:W-:Y:S02]  /*8550*/  IADD3 R161, P5, R60, 0x8040, RZ ;  /* 0x000080403ca17810 */ /* 0x000fe40007fbe0ff */
[----:B------:R-:W-:Y:S02]  /*8560*/  LOP3.LUT R36, R20, R155, RZ, 0x3c, !PT ;  /* 0x0000009b14247212 */ /* 0x000fe400078e3cff */
[----:B------:R-:W-:Y:S02]  /*8570*/  SHF.R.U64 R10, R10, 0x3, RZ ;  /* 0x000000030a0a7819 */ /* 0x000fe400000012ff */
[----:B------:R-:W-:Y:S02]  /*8580*/  IADD3 R167, P2, R60, 0xc020, RZ ;  /* 0x0000c0203ca77810 */ /* 0x000fe40007f5e0ff */
[----:B------:R-:W-:-:S02]  /*8590*/  LOP3.LUT R20, R163, 0x380, RZ, 0xc0, !PT ;  /* 0x00000380a3147812 */ /* 0x000fc400078ec0ff */
[----:B------:R-:W-:Y:S02]  /*85a0*/  LOP3.LUT R32, R8, R157, RZ, 0x3c, !PT ;  /* 0x0000009d08207212 */ /* 0x000fe400078e3cff */
[----:B------:R-:W-:Y:S02]  /*85b0*/  SEL R135, R73, R28, P0 ;  /* 0x0000001c49877207 */ /* 0x000fe40000000000 */
[----:B------:R-:W-:Y:S01]  /*85c0*/  IADD3 R171, P4, R60, 0xc060, RZ ;  /* 0x0000c0603cab7810 */ /* 0x000fe20007f9e0ff */
[----:B--2---:R-:W-:Y:S01]  /*85d0*/  SHFL.IDX PT, R75, R75, R26, 0x1c1f ;  /* 0x001c1f1a4b4b7589 */ /* 0x004fe200000e0000 */
[----:B------:R-:W-:Y:S02]  /*85e0*/  LOP3.LUT R8, R165, 0x380, RZ, 0xc0, !PT ;  /* 0x00000380a5087812 */ /* 0x000fe400078ec0ff */
[----:B------:R-:W-:Y:S01]  /*85f0*/  SEL R73, R28, R73, P0 ;  /* 0x000000491c497207 */ /* 0x000fe20000000000 */
[----:B------:R-:W-:Y:S01]  /*8600*/  SHFL.IDX PT, R77, R77, R26, 0x1c1f ;  /* 0x001c1f1a4d4d7589 */ /* 0x000fe200000e0000 */
[----:B------:R-:W-:-:S02]  /*8610*/  LOP3.LUT R40, R12, R153, RZ, 0x3c, !PT ;  /* 0x000000990c287212 */ /* 0x000fc400078e3cff */
[----:B------:R-:W-:Y:S01]  /*8620*/  F2FP.BF16.F32.PACK_AB R24, R25, R24 ;  /* 0x000000181918723e */ /* 0x000fe200000010ff */
[----:B------:R-:W-:Y:S01]  /*8630*/  SHFL.IDX PT, R111, R111, R26, 0x1c1f ;  /* 0x001c1f1a6f6f7589 */ /* 0x000fe200000e0000 */
[----:B------:R-:W-:Y:S02]  /*8640*/  LOP3.LUT R12, R161, 0x380, RZ, 0xc0, !PT ;  /* 0x00000380a10c7812 */ /* 0x000fe400078ec0ff */
[----:B------:R-:W-:Y:S01]  /*8650*/  LOP3.LUT R28, R10, R159, RZ, 0x3c, !PT ;  /* 0x0000009f0a1c7212 */ /* 0x000fe200078e3cff */
[----:B------:R-:W-:Y:S01]  /*8660*/  SHFL.IDX PT, R113, R113, R26, 0x1c1f ;  /* 0x001c1f1a71717589 */ /* 0x000fe200000e0000 */
[----:B------:R-:W-:Y:S02]  /*8670*/  LOP3.LUT R11, R60, 0x380, RZ, 0xc0, !PT ;  /* 0x000003803c0b7812 */ /* 0x000fe400078ec0ff */
[----:B------:R-:W-:Y:S01]  /*8680*/  SHF.R.U64 R20, R20, 0x3, RZ ;  /* 0x0000000314147819 */ /* 0x000fe200000012ff */
[----:B------:R-:W-:Y:S01]  /*8690*/  SHFL.IDX PT, R79, R79, R26, 0x1c1f ;  /* 0x001c1f1a4f4f7589 */ /* 0x000fe200000e0000 */
[----:B------:R-:W-:-:S02]  /*86a0*/  LOP3.LUT R10, R167, 0x380, RZ, 0xc0, !PT ;  /* 0x00000380a70a7812 */ /* 0x000fc400078ec0ff */
[----:B------:R-:W-:Y:S01]  /*86b0*/  F2FP.BF16.F32.PACK_AB R141, R141, R148 ;  /* 0x000000948d8d723e */ /* 0x000fe200000010ff */
[----:B------:R-:W-:Y:S01]  /*86c0*/  SHFL.IDX PT, R115, R115, R26, 0x1c1f ;  /* 0x001c1f1a73737589 */ /* 0x000fe200000e0000 */
[----:B------:R-:W-:Y:S02]  /*86d0*/  LOP3.LUT R82, R171, 0x380, RZ, 0xc0, !PT ;  /* 0x00000380ab527812 */ /* 0x000fe400078ec0ff */
[----:B------:R-:W-:Y:S01]  /*86e0*/  SHF.R.U64 R8, R8, 0x3, RZ ;  /* 0x0000000308087819 */ /* 0x000fe200000012ff */
[----:B------:R-:W-:Y:S01]  /*86f0*/  SHFL.IDX PT, R87, R87, R26, 0x1c1f ;  /* 0x001c1f1a57577589 */ /* 0x000fe200000e0000 */
[----:B------:R-:W-:Y:S02]  /*8700*/  F2FP.BF16.F32.PACK_AB R25, R85, R84 ;  /* 0x000000545519723e */ /* 0x000fe400000010ff */
[----:B------:R-:W-:Y:S01]  /*8710*/  SEL R85, R21, R24, P0 ;  /* 0x0000001815557207 */ /* 0x000fe20000000000 */
[----:B------:R-:W-:Y:S01]  /*8720*/  SHFL.IDX PT, R117, R117, R26, 0x1c1f ;  /* 0x001c1f1a75757589 */ /* 0x000fe200000e0000 */
[----:B------:R-:W-:Y:S01]  /*8730*/  SEL R27, R24, R21, P0 ;  /* 0x00000015181b7207 */ /* 0x000fe20000000000 */
[----:B------:R-:W-:Y:S01]  /*8740*/  IMAD.X R21, RZ, RZ, R61, P1 ;  /* 0x000000ffff157224 */ /* 0x000fe200008e063d */
[----:B------:R-:W-:Y:S01]  /*8750*/  SHF.R.U64 R12, R12, 0x3, RZ ;  /* 0x000000030c0c7819 */ /* 0x000fe200000012ff */
[----:B------:R-:W-:Y:S01]  /*8760*/  SHFL.IDX PT, R119, R119, R26, 0x1c1f ;  /* 0x001c1f1a77777589 */ /* 0x000fe200000e0000 */
[----:B------:R-:W-:-:S02]  /*8770*/  SHF.R.U64 R11, R11, 0x3, RZ ;  /* 0x000000030b0b7819 */ /* 0x000fc400000012ff */
[----:B------:R-:W-:Y:S01]  /*8780*/  LOP3.LUT R24, R20, R163, RZ, 0x3c, !PT ;  /* 0x000000a314187212 */ /* 0x000fe200078e3cff */
[----:B------:R-:W-:Y:S01]  /*8790*/  SHFL.IDX PT, R85, R85, R26, 0x1c1f ;  /* 0x001c1f1a55557589 */ /* 0x000fe200000e0000 */
[----:B------:R-:W-:Y:S02]  /*87a0*/  SHF.R.U64 R10, R10, 0x3, RZ ;  /* 0x000000030a0a7819 */ /* 0x000fe400000012ff */
[----:B------:R-:W-:Y:S01]  /*87b0*/  SEL R123, R141, R144, P0 ;  /* 0x000000908d7b7207 */ /* 0x000fe20000000000 */
[----:B------:R-:W-:Y:S01]  /*87c0*/  SHFL.IDX PT, R89, R89, R26, 0x1c1f ;  /* 0x001c1f1a59597589 */ /* 0x000fe200000e0000 */
[----:B------:R-:W-:Y:S02]  /*87d0*/  SEL R67, R144, R141, P0 ;  /* 0x0000008d90437207 */ /* 0x000fe40000000000 */
[----:B------:R-:W-:Y:S01]  /*87e0*/  SHF.R.U64 R82, R82, 0x3, RZ ;  /* 0x0000000352527819 */ /* 0x000fe200000012ff */
[----:B------:R-:W-:Y:S01]  /*87f0*/  SHFL.IDX PT, R121, R121, R26, 0x1c1f ;  /* 0x001c1f1a79797589 */ /* 0x000fe200000e0000 */
[----:B------:R-:W-:-:S02]  /*8800*/  LOP3.LUT R20, R8, R165, RZ, 0x3c, !PT ;  /* 0x000000a508147212 */ /* 0x000fc400078e3cff */
[----:B------:R-:W-:Y:S01]  /*8810*/  SEL R141, R31, R30, P0 ;  /* 0x0000001e1f8d7207 */ /* 0x000fe20000000000 */
[----:B------:R-:W-:Y:S01]  /*8820*/  SHFL.IDX PT, R91, R91, R26, 0x1c1f ;  /* 0x001c1f1a5b5b7589 */ /* 0x000fe200000e0000 */
[----:B------:R-:W-:Y:S01]  /*8830*/  SEL R78, R30, R31, P0 ;  /* 0x0000001f1e4e7207 */ /* 0x000fe20000000000 */
[--C-:B------:R-:W-:Y:S01]  /*8840*/  IMAD.X R31, RZ, RZ, R61.reuse, P5 ;  /* 0x000000ffff1f7224 */ /* 0x100fe200028e063d */
[----:B------:R-:W-:Y:S01]  /*8850*/  IADD3 R169, P3, R60, 0xc040, RZ ;  /* 0x0000c0403ca97810 */ /* 0x000fe20007f7e0ff */
[----:B------:R-:W-:Y:S01]  /*8860*/  SHFL.IDX PT, R123, R123, R26, 0x1c1f ;  /* 0x001c1f1a7b7b7589 */ /* 0x000fe200000e0000 */
[----:B------:R-:W-:Y:S02]  /*8870*/  LOP3.LUT R30, R12, R161, RZ, 0x3c, !PT ;  /* 0x000000a10c1e7212 */ /* 0x000fe400078e3cff */
[----:B------:R-:W-:Y:S01]  /*8880*/  LOP3.LUT R60, R11, R60, RZ, 0x3c, !PT ;  /* 0x0000003c0b3c7212 */ /* 0x000fe200078e3cff */
[----:B------:R-:W-:Y:S01]  /*8890*/  IMAD.X R11, RZ, RZ, R61, P4 ;  /* 0x000000ffff0b7224 */ /* 0x000fe200020e063d */
[----:B------:R-:W-:Y:S01]  /*88a0*/  LOP3.LUT R12, R10, R167, RZ, 0x3c, !PT ;  /* 0x000000a70a0c7212 */ /* 0x000fe200078e3cff */
[----:B------:R-:W-:Y:S01]  /*88b0*/  SHFL.IDX PT, R93, R93, R26, 0x1c1f ;  /* 0x001c1f1a5d5d7589 */ /* 0x000fe200000e0000 */
[----:B------:R-:W-:-:S02]  /*88c0*/  MOV R98, R46 ;  /* 0x0000002e00627202 */ /* 0x000fc40000000f00 */
[----:B------:R-:W-:Y:S01]  /*88d0*/  SEL R101, R88, R25, P0 ;  /* 0x0000001958657207 */ /* 0x000fe20000000000 */
[----:B------:R-:W-:Y:S01]  /*88e0*/  SHFL.IDX PT, R125, R125, R26, 0x1c1f ;  /* 0x001c1f1a7d7d7589 */ /* 0x000fe200000e0000 */
[----:B------:R-:W-:Y:S01]  /*88f0*/  SEL R48, R25, R88, P0 ;  /* 0x0000005819307207 */ /* 0x000fe20000000000 */
[----:B------:R-:W-:Y:S01]  /*8900*/  IMAD.X R25, RZ, RZ, R61, P6 ;  /* 0x000000ffff197224 */ /* 0x000fe200030e063d */
[----:B------:R-:W-:Y:S01]  /*8910*/  LOP3.LUT R10, R82, R171, RZ, 0x3c, !PT ;  /* 0x000000ab520a7212 */ /* 0x000fe200078e3cff */
[----:B------:R-:W-:Y:S01]  /*8920*/  SHFL.IDX PT, R95, R95, R26, 0x1c1f ;  /* 0x001c1f1a5f5f7589 */ /* 0x000fe200000e0000 */
[----:B------:R-:W-:Y:S02]  /*8930*/  MOV R47, R20 ;  /* 0x00000014002f7202 */ /* 0x000fe40000000f00 */
[----:B------:R-:W-:Y:S01]  /*8940*/  LOP3.LUT R20, R26, 0x2, RZ, 0x3c, !PT ;  /* 0x000000021a147812 */ /* 0x000fe200078e3cff */
[----:B------:R-:W-:Y:S01]  /*8950*/  SHFL.IDX PT, R99, R99, R26, 0x1c1f ;  /* 0x001c1f1a63637589 */ /* 0x000fe200000e0000 */
[----:B------:R-:W-:-:S02]  /*8960*/  MOV R102, R56 ;  /* 0x0000003800667202 */ /* 0x000fc40000000f00 */
[----:B------:R-:W-:Y:S01]  /*8970*/  MOV R21, R10 ;  /* 0x0000000a00157202 */ /* 0x000fe20000000f00 */
[----:B------:R-:W-:Y:S01]  /*8980*/  SHFL.IDX PT, R14, R14, R20, 0x1c1f ;  /* 0x001c1f140e0e7589 */ /* 0x000fe200000e0000 */
[----:B------:R-:W-:Y:S02]  /*8990*/  SEL R127, R132, R9, P0 ;  /* 0x00000009847f7207 */ /* 0x000fe40000000000 */
[----:B------:R-:W-:Y:S01]  /*89a0*/  SEL R69, R9, R132, P0 ;  /* 0x0000008409457207 */ /* 0x000fe20000000000 */
[----:B------:R-:W-:Y:S01]  /*89b0*/  SHFL.IDX PT, R10, R3, R20, 0x1c1f ;  /* 0x001c1f14030a7589 */ /* 0x000fe200000e0000 */
[----:B------:R-:W-:Y:S01]  /*89c0*/  SEL R129, R86, R13, P0 ;  /* 0x0000000d56817207 */ /* 0x000fe20000000000 */
[--C-:B------:R-:W-:Y:S01]  /*89d0*/  IMAD.X R9, RZ, RZ, R61.reuse, P3 ;  /* 0x000000ffff097224 */ /* 0x100fe200018e063d */
[----:B------:R-:W-:Y:S01]  /*89e0*/  SEL R70, R13, R86, P0 ;  /* 0x000000560d467207 */ /* 0x000fe20000000000 */
[----:B------:R-:W-:Y:S01]  /*89f0*/  IMAD.X R13, RZ, RZ, R61, P2 ;  /* 0x000000ffff0d7224 */ /* 0x000fe200010e063d */
[----:B------:R-:W-:Y:S01]  /*8a00*/  MOV R57, R24 ;  /* 0x0000001800397202 */ /* 0x000fe20000000f00 */
[----:B------:R-:W0:Y:S01]  /*8a10*/  SHFL.IDX PT, R66, R66, R20, 0x1c1f ;  /* 0x001c1f1442427589 */ /* 0x000e2200000e0000 */
[----:B------:R-:W-:-:S02]  /*8a20*/  MOV R104, R60 ;  /* 0x0000003c00687202 */ /* 0x000fc40000000f00 */
[----:B------:R-:W-:Y:S01]  /*8a30*/  MOV R100, R52 ;  /* 0x0000003400647202 */ /* 0x000fe20000000f00 */
[----:B------:R-:W1:Y:S01]  /*8a40*/  SHFL.IDX PT, R24, R63, R20, 0x1c1f ;  /* 0x001c1f143f187589 */ /* 0x000e6200000e0000 */
[----:B------:R-:W-:Y:S02]  /*8a50*/  MOV R90, R28 ;  /* 0x0000001c005a7202 */ /* 0x000fe40000000f00 */
[----:B------:R-:W-:Y:S01]  /*8a60*/  MOV R53, R32 ;  /* 0x0000002000357202 */ /* 0x000fe20000000f00 */
[----:B------:R2:W3:Y:S01]  /*8a70*/  SHFL.IDX PT, R28, R15, R20, 0x1c1f ;  /* 0x001c1f140f1c7589 */ /* 0x0004e200000e0000 */
[----:B------:R-:W-:Y:S02]  /*8a80*/  MOV R61, R30 ;  /* 0x0000001e003d7202 */ /* 0x000fe40000000f00 */
[----:B------:R-:W-:Y:S01]  /*8a90*/  SEL R103, R96, R49, P0 ;  /* 0x0000003160677207 */ /* 0x000fe20000000000 */
[----:B------:R-:W-:Y:S01]  /*8aa0*/  SHFL.IDX PT, R30, R27, R20, 0x1c1f ;  /* 0x001c1f141b1e7589 */ /* 0x000fe200000e0000 */
[----:B------:R-:W-:-:S02]  /*8ab0*/  SEL R49, R49, R96, P0 ;  /* 0x0000006031317207 */ /* 0x000fc40000000000 */
[----:B------:R-:W-:Y:S01]  /*8ac0*/  MOV R94, R40 ;  /* 0x00000028005e7202 */ /* 0x000fe20000000f00 */
[----:B------:R-:W4:Y:S01]  /*8ad0*/  SHFL.IDX PT, R32, R5, R20, 0x1c1f ;  /* 0x001c1f1405207589 */ /* 0x000f2200000e0000 */
[----:B------:R-:W-:Y:S02]  /*8ae0*/  MOV R96, R42 ;  /* 0x0000002a00607202 */ /* 0x000fe40000000f00 */
[----:B------:R-:W-:Y:S01]  /*8af0*/  MOV R51, R50 ;  /* 0x0000003200337202 */ /* 0x000fe20000000f00 */
[----:B------:R-:W-:Y:S01]  /*8b00*/  SHFL.IDX PT, R34, R34, R20, 0x1c1f ;  /* 0x001c1f1422227589 */ /* 0x000fe200000e0000 */
[----:B------:R-:W-:Y:S02]  /*8b10*/  LOP3.LUT R80, R169, 0x380, RZ, 0xc0, !PT ;  /* 0x00000380a9507812 */ /* 0x000fe400078ec0ff */
[----:B------:R-:W-:Y:S01]  /*8b20*/  MOV R43, R12 ;  /* 0x0000000c002b7202 */ /* 0x000fe20000000f00 */
[----:B------:R-:W4:Y:S01]  /*8b30*/  SHFL.IDX PT, R62, R62, R20, 0x1c1f ;  /* 0x001c1f143e3e7589 */ /* 0x000f2200000e0000 */
[----:B------:R-:W-:-:S02]  /*8b40*/  SHF.R.U64 R80, R80, 0x3, RZ ;  /* 0x0000000350507819 */ /* 0x000fc400000012ff */
[----:B0-----:R-:W-:Y:S01]  /*8b50*/  SEL R11, R66, R111, P0 ;  /* 0x0000006f420b7207 */ /* 0x001fe20000000000 */
[----:B------:R-:W0:Y:S01]  /*8b60*/  SHFL.IDX PT, R64, R64, R20, 0x1c1f ;  /* 0x001c1f1440407589 */ /* 0x000e2200000e0000 */
[----:B------:R-:W-:Y:S02]  /*8b70*/  LOP3.LUT R8, R80, R169, RZ, 0x3c, !PT ;  /* 0x000000a950087212 */ /* 0x000fe400078e3cff */
[----:B------:R-:W-:Y:S01]  /*8b80*/  SEL R12, R77, R14, P0 ;  /* 0x0000000e4d0c7207 */ /* 0x000fe20000000000 */
[----:B------:R0:W0:Y:S01]  /*8b90*/  SHFL.IDX PT, R40, R35, R20, 0x1c1f ;  /* 0x001c1f1423287589 */ /* 0x00002200000e0000 */
[----:B------:R-:W-:Y:S02]  /*8ba0*/  MOV R41, R8 ;  /* 0x0000000800297202 */ /* 0x000fe40000000f00 */
[----:B------:R-:W-:Y:S01]  /*8bb0*/  SEL R8, R75, R10, P0 ;  /* 0x0000000a4b087207 */ /* 0x000fe20000000000 */
[----:B------:R-:W-:Y:S01]  /*8bc0*/  SHFL.IDX PT, R52, R48, R20, 0x1c1f ;  /* 0x001c1f1430347589 */ /* 0x000fe200000e0000 */
[----:B------:R-:W-:-:S02]  /*8bd0*/  SEL R10, R10, R75, P0 ;  /* 0x0000004b0a0a7207 */ /* 0x000fc40000000000 */
[----:B------:R-:W-:Y:S01]  /*8be0*/  SEL R9, R111, R66, P0 ;  /* 0x000000426f097207 */ /* 0x000fe20000000000 */
[----:B------:R-:W0:Y:S01]  /*8bf0*/  SHFL.IDX PT, R82, R65, R20, 0x1c1f ;  /* 0x001c1f1441527589 */ /* 0x000e2200000e0000 */
[----:B-1----:R-:W-:Y:S02]  /*8c00*/  SEL R13, R113, R24, P0 ;  /* 0x00000018710d7207 */ /* 0x002fe40000000000 */
[----:B--2---:R-:W-:Y:S01]  /*8c10*/  SEL R15, R24, R113, P0 ;  /* 0x00000071180f7207 */ /* 0x004fe20000000000 */
[----:B------:R-:W-:Y:S01]  /*8c20*/  BAR.SYNC.DEFER_BLOCKING 0x1, 0x100 ;  /* 0x0044000000007b1d */ /* 0x000fe20000010000 */
[----:B------:R-:W-:Y:S02]  /*8c30*/  SEL R14, R14, R77, P0 ;  /* 0x0000004d0e0e7207 */ /* 0x000fe40000000000 */
[----:B---3--:R-:W-:Y:S02]  /*8c40*/  SEL R24, R79, R28, P0 ;  /* 0x0000001c4f187207 */ /* 0x008fe40000000000 */
[----:B----4-:R-:W-:-:S02]  /*8c50*/  SEL R25, R115, R32, P0 ;  /* 0x0000002073197207 */ /* 0x010fc40000000000 */
[----:B------:R-:W-:Y:S01]  /*8c60*/  SEL R27, R32, R115, P0 ;  /* 0x00000073201b7207 */ /* 0x000fe20000000000 */
[----:B------:R1:W-:Y:S01]  /*8c70*/  SHFL.IDX PT, R42, R38, R20, 0x1c1f ;  /* 0x001c1f14262a7589 */ /* 0x0003e200000e0000 */
[----:B------:R-:W-:Y:S02]  /*8c80*/  SEL R29, R117, R62, P0 ;  /* 0x0000003e751d7207 */ /* 0x000fe40000000000 */
[----:B------:R-:W-:Y:S01]  /*8c90*/  SEL R31, R62, R117, P0 ;  /* 0x000000753e1f7207 */ /* 0x000fe20000000000 */
[----:B------:R-:W-:Y:S01]  /*8ca0*/  SHFL.IDX PT, R48, R67, R20, 0x1c1f ;  /* 0x001c1f1443307589 */ /* 0x000fe200000e0000 */
[----:B------:R-:W-:Y:S02]  /*8cb0*/  SEL R32, R87, R34, P0 ;  /* 0x0000002257207207 */ /* 0x000fe40000000000 */
[----:B------:R-:W-:Y:S01]  /*8cc0*/  MOV R92, R36 ;  /* 0x00000024005c7202 */ /* 0x000fe20000000f00 */
[----:B------:R2:W-:Y:S01]  /*8cd0*/  SHFL.IDX PT, R46, R39, R20, 0x1c1f ;  /* 0x001c1f14272e7589 */ /* 0x0005e200000e0000 */
[----:B------:R-:W-:-:S02]  /*8ce0*/  SEL R34, R34, R87, P0 ;  /* 0x0000005722227207 */ /* 0x000fc40000000000 */
[----:B0-----:R-:W-:Y:S01]  /*8cf0*/  SEL R33, R119, R64, P0 ;  /* 0x0000004077217207 */ /* 0x001fe20000000000 */
[----:B------:R-:W-:Y:S01]  /*8d00*/  SHFL.IDX PT, R68, R68, R20, 0x1c1f ;  /* 0x001c1f1444447589 */ /* 0x000fe200000e0000 */
[----:B------:R-:W-:Y:S02]  /*8d10*/  SEL R35, R64, R119, P0 ;  /* 0x0000007740237207 */ /* 0x000fe40000000000 */
[----:B------:R-:W-:Y:S01]  /*8d20*/  SEL R36, R89, R40, P0 ;  /* 0x0000002859247207 */ /* 0x000fe20000000000 */
[----:B------:R-:W-:Y:S01]  /*8d30*/  SHFL.IDX PT, R127, R127, R26, 0x1c1f ;  /* 0x001c1f1a7f7f7589 */ /* 0x000fe200000e0000 */
[----:B-1----:R-:W-:Y:S02]  /*8d40*/  SEL R38, R40, R89, P0 ;  /* 0x0000005928267207 */ /* 0x002fe40000000000 */
[----:B------:R-:W-:Y:S01]  /*8d50*/  SEL R37, R121, R82, P0 ;  /* 0x0000005279257207 */ /* 0x000fe20000000000 */
[----:B------:R-:W-:Y:S01]  /*8d60*/  SHFL.IDX PT, R44, R44, R20, 0x1c1f ;  /* 0x001c1f142c2c7589 */ /* 0x000fe200000e0000 */
[----:B--2---:R-:W-:-:S02]  /*8d70*/  SEL R39, R82, R121, P0 ;  /* 0x0000007952277207 */ /* 0x004fc40000000000 */
[----:B------:R-:W-:Y:S01]  /*8d80*/  PLOP3.LUT P1, PT, PT, PT, UP0, 0x80, 0x0 ;  /* 0x000000000000781c */ /* 0x000fe20003f2f008 */
[----:B------:R-:W-:Y:S04]  /*8d90*/  SHFL.IDX PT, R50, R45, R20, 0x1c1f ;  /* 0x001c1f142d327589 */ /* 0x000fe800000e0000 */
[----:B------:R-:W-:Y:S04]  /*8da0*/  SHFL.IDX PT, R84, R69, R20, 0x1c1f ;  /* 0x001c1f1445547589 */ /* 0x000fe800000e0000 */
[----:B------:R-:W-:Y:S04]  /*8db0*/  SHFL.IDX PT, R129, R129, R26, 0x1c1f ;  /* 0x001c1f1a81817589 */ /* 0x000fe800000e0000 */
[----:B------:R-:W0:Y:S04]  /*8dc0*/  SHFL.IDX PT, R70, R70, R20, 0x1c1f ;  /* 0x001c1f1446467589 */ /* 0x000e2800000e0000 */
[----:B------:R-:W-:Y:S04]  /*8dd0*/  SHFL.IDX PT, R101, R101, R26, 0x1c1f ;  /* 0x001c1f1a65657589 */ /* 0x000fe800000e0000 */
[----:B------:R-:W-:Y:S04]  /*8de0*/  SHFL.IDX PT, R131, R131, R26, 0x1c1f ;  /* 0x001c1f1a83837589 */ /* 0x000fe800000e0000 */
[----:B------:R-:W-:Y:S04]  /*8df0*/  SHFL.IDX PT, R86, R71, R20, 0x1c1f ;  /* 0x001c1f1447567589 */ /* 0x000fe800000e0000 */
[----:B------:R-:W-:Y:S04]  /*8e00*/  SHFL.IDX PT, R103, R103, R26, 0x1c1f ;  /* 0x001c1f1a67677589 */ /* 0x000fe800000e0000 */
[----:B------:R-:W-:Y:S04]  /*8e10*/  SHFL.IDX PT, R133, R133, R26, 0x1c1f ;  /* 0x001c1f1a85857589 */ /* 0x000fe800000e0000 */
[----:B------:R0:W-:Y:S04]  /*8e20*/  SHFL.IDX PT, R56, R49, R20, 0x1c1f ;  /* 0x001c1f1431387589 */ /* 0x0001e800000e0000 */
[----:B------:R-:W-:Y:S04]  /*8e30*/  SHFL.IDX PT, R72, R72, R20, 0x1c1f ;  /* 0x001c1f1448487589 */ /* 0x000fe800000e0000 */
[----:B------:R-:W-:Y:S01]  /*8e40*/  SHFL.IDX PT, R107, R107, R26, 0x1c1f ;  /* 0x001c1f1a6b6b7589 */ /* 0x000fe200000e0000 */
[----:B0-----:R-:W-:-:S03]  /*8e50*/  SEL R49, R129, R70, P0 ;  /* 0x0000004681317207 */ /* 0x001fc60000000000 */
[----:B------:R-:W-:Y:S04]  /*8e60*/  SHFL.IDX PT, R54, R54, R20, 0x1c1f ;  /* 0x001c1f1436367589 */ /* 0x000fe800000e0000 */
[----:B------:R-:W-:Y:S04]  /*8e70*/  SHFL.IDX PT, R135, R135, R26, 0x1c1f ;  /* 0x001c1f1a87877589 */ /* 0x000fe800000e0000 */
[----:B------:R-:W0:Y:S04]  /*8e80*/  SHFL.IDX PT, R88, R73, R20, 0x1c1f ;  /* 0x001c1f1449587589 */ /* 0x000e2800000e0000 */
        /* <DEDUP_REMOVED lines=8> */
[----:B------:R-:W0:Y:S04]  /*8f10*/  SHFL.IDX PT, R76, R76, R20, 0x1c1f ;  /* 0x001c1f144c4c7589 */ /* 0x000e2800000e0000 */
[----:B------:R-:W-:Y:S04]  /*8f20*/  SHFL.IDX PT, R109, R109, R26, 0x1c1f ;  /* 0x001c1f1a6d6d7589 */ /* 0x000fe800000e0000 */
[----:B------:R1:W-:Y:S04]  /*8f30*/  SHFL.IDX PT, R141, R141, R26, 0x1c1f ;  /* 0x001c1f1a8d8d7589 */ /* 0x0003e800000e0000 */
[----:B------:R0:W-:Y:S04]  /*8f40*/  SHFL.IDX PT, R80, R59, R20, 0x1c1f ;  /* 0x001c1f143b507589 */ /* 0x0001e800000e0000 */
[----:B------:R-:W2:Y:S01]  /*8f50*/  SHFL.IDX PT, R78, R78, R20, 0x1c1f ;  /* 0x001c1f144e4e7589 */ /* 0x000ea200000e0000 */
[----:B-1----:R-:W-:-:S02]  /*8f60*/  SEL R26, R28, R79, P0 ;  /* 0x0000004f1c1a7207 */ /* 0x002fc40000000000 */
[----:B------:R-:W-:Y:S01]  /*8f70*/  SEL R28, R85, R30, P0 ;  /* 0x0000001e551c7207 */ /* 0x000fe20000000000 */
[----:B------:R1:W-:Y:S01]  /*8f80*/  STSM.16.M88.4 [R104], R8 ;  /* 0x0000000868007844 */ /* 0x0003e20000000200 */
[----:B------:R-:W-:Y:S02]  /*8f90*/  SEL R30, R30, R85, P0 ;  /* 0x000000551e1e7207 */ /* 0x000fe40000000000 */
[----:B0-----:R-:W-:Y:S01]  /*8fa0*/  SEL R59, R76, R139, P0 ;  /* 0x0000008b4c3b7207 */ /* 0x001fe20000000000 */
[----:B------:R0:W-:Y:S04]  /*8fb0*/  STSM.16.M88.4 [R102], R12 ;  /* 0x0000000c66007844 */ /* 0x0001e80000000200 */
[----:B------:R3:W-:Y:S04]  /*8fc0*/  STSM.16.M88.4 [R100], R24 ;  /* 0x0000001864007844 */ /* 0x0007e80000000200 */
[----:B------:R4:W-:Y:S01]  /*8fd0*/  STSM.16.M88.4 [R51], R28 ;  /* 0x0000001c33007844 */ /* 0x0009e20000000200 */
[----:B-1----:R-:W-:-:S03]  /*8fe0*/  SEL R8, R91, R42, P0 ;  /* 0x0000002a5b087207 */ /* 0x002fc60000000000 */
[----:B------:R-:W-:Y:S01]  /*8ff0*/  STSM.16.M88.4 [R98], R32 ;  /* 0x0000002062007844 */ /* 0x000fe20000000200 */
[----:B------:R-:W-:Y:S02]  /*9000*/  SEL R10, R42, R91, P0 ;  /* 0x0000005b2a0a7207 */ /* 0x000fe40000000000 */
[----:B------:R-:W-:Y:S01]  /*9010*/  SEL R9, R123, R48, P0 ;  /* 0x000000307b097207 */ /* 0x000fe20000000000 */
[----:B------:R-:W-:Y:S01]  /*9020*/  STSM.16.M88.4 [R96], R36 ;  /* 0x0000002460007844 */ /* 0x000fe20000000200 */
[----:B------:R-:W-:Y:S02]  /*9030*/  SEL R11, R48, R123, P0 ;  /* 0x0000007b300b7207 */ /* 0x000fe40000000000 */
[----:B0-----:R-:W-:Y:S02]  /*9040*/  SEL R12, R93, R46, P0 ;  /* 0x0000002e5d0c7207 */ /* 0x001fe40000000000 */
[----:B------:R-:W-:Y:S01]  /*9050*/  SEL R14, R46, R93, P0 ;  /* 0x0000005d2e0e7207 */ /* 0x000fe20000000000 */
[----:B------:R0:W-:Y:S01]  /*9060*/  STSM.16.M88.4 [R94], R8 ;  /* 0x000000085e007844 */ /* 0x0001e20000000200 */
[----:B------:R-:W-:-:S02]  /*9070*/  SEL R13, R125, R68, P0 ;  /* 0x000000447d0d7207 */ /* 0x000fc40000000000 */
[----:B------:R-:W-:Y:S02]  /*9080*/  SEL R15, R68, R125, P0 ;  /* 0x0000007d440f7207 */ /* 0x000fe40000000000 */
[----:B---3--:R-:W-:Y:S02]  /*9090*/  SEL R24, R95, R44, P0 ;  /* 0x0000002c5f187207 */ /* 0x008fe40000000000 */
[----:B------:R-:W-:Y:S01]  /*90a0*/  SEL R26, R44, R95, P0 ;  /* 0x0000005f2c1a7207 */ /* 0x000fe20000000000 */
[----:B------:R-:W-:Y:S01]  /*90b0*/  STSM.16.M88.4 [R92], R12 ;  /* 0x0000000c5c007844 */ /* 0x000fe20000000200 */
[----:B------:R-:W-:Y:S02]  /*90c0*/  SEL R25, R127, R84, P0 ;  /* 0x000000547f197207 */ /* 0x000fe40000000000 */
[----:B------:R-:W-:Y:S02]  /*90d0*/  SEL R27, R84, R127, P0 ;  /* 0x0000007f541b7207 */ /* 0x000fe40000000000 */
[----:B------:R-:W-:-:S02]  /*90e0*/  SEL R48, R99, R50, P0 ;  /* 0x0000003263307207 */ /* 0x000fc40000000000 */
[----:B------:R-:W-:Y:S01]  /*90f0*/  SEL R50, R50, R99, P0 ;  /* 0x0000006332327207 */ /* 0x000fe20000000000 */
[----:B------:R1:W-:Y:S01]  /*9100*/  STSM.16.M88.4 [R53], R24 ;  /* 0x0000001835007844 */ /* 0x0003e20000000200 */
[----:B----4-:R-:W-:Y:S02]  /*9110*/  SEL R51, R70, R129, P0 ;  /* 0x0000008146337207 */ /* 0x010fe40000000000 */
[----:B------:R-:W-:Y:S02]  /*9120*/  SEL R28, R101, R52, P0 ;  /* 0x00000034651c7207 */ /* 0x000fe40000000000 */
[----:B------:R-:W-:Y:S01]  /*9130*/  SEL R30, R52, R101, P0 ;  /* 0x00000065341e7207 */ /* 0x000fe20000000000 */
[----:B------:R-:W-:Y:S01]  /*9140*/  STSM.16.M88.4 [R90], R48 ;  /* 0x000000305a007844 */ /* 0x000fe20000000200 */
[----:B------:R-:W-:Y:S02]  /*9150*/  SEL R29, R131, R86, P0 ;  /* 0x00000056831d7207 */ /* 0x000fe40000000000 */
[----:B------:R-:W-:-:S02]  /*9160*/  SEL R31, R86, R131, P0 ;  /* 0x00000083561f7207 */ /* 0x000fc40000000000 */
[----:B0-----:R-:W-:Y:S02]  /*9170*/  SEL R8, R103, R56, P0 ;  /* 0x0000003867087207 */ /* 0x001fe40000000000 */
[----:B------:R-:W-:Y:S01]  /*9180*/  SEL R10, R56, R103, P0 ;  /* 0x00000067380a7207 */ /* 0x000fe20000000000 */
[----:B------:R-:W-:Y:S01]  /*9190*/  STSM.16.M88.4 [R61], R28 ;  /* 0x0000001c3d007844 */ /* 0x000fe20000000200 */
[----:B------:R-:W-:Y:S02]  /*91a0*/  SEL R9, R133, R72, P0 ;  /* 0x0000004885097207 */ /* 0x000fe40000000000 */
[----:B------:R-:W-:Y:S02]  /*91b0*/  SEL R11, R72, R133, P0 ;  /* 0x00000085480b7207 */ /* 0x000fe40000000000 */
[----:B------:R-:W-:Y:S02]  /*91c0*/  SEL R52, R107, R54, P0 ;  /* 0x000000366b347207 */ /* 0x000fe40000000000 */
[----:B------:R-:W-:Y:S01]  /*91d0*/  SEL R54, R54, R107, P0 ;  /* 0x0000006b36367207 */ /* 0x000fe20000000000 */
[----:B------:R0:W-:Y:S01]  /*91e0*/  STSM.16.M88.4 [R57], R8 ;  /* 0x0000000839007844 */ /* 0x0001e20000000200 */
[----:B-1----:R-:W-:-:S02]  /*91f0*/  SEL R53, R135, R88, P0 ;  /* 0x0000005887357207 */ /* 0x002fc40000000000 */
[----:B------:R-:W-:Y:S02]  /*9200*/  SEL R12, R97, R60, P0 ;  /* 0x0000003c610c7207 */ /* 0x000fe40000000000 */
[----:B------:R-:W-:Y:S01]  /*9210*/  SEL R14, R60, R97, P0 ;  /* 0x000000613c0e7207 */ /* 0x000fe20000000000 */
[----:B------:R-:W-:Y:S01]  /*9220*/  STSM.16.M88.4 [R47], R52 ;  /* 0x000000342f007844 */ /* 0x000fe20000000200 */
[----:B------:R-:W-:Y:S02]  /*9230*/  SEL R13, R137, R74, P0 ;  /* 0x0000004a890d7207 */ /* 0x000fe40000000000 */
[----:B------:R-:W-:Y:S02]  /*9240*/  SEL R15, R74, R137, P0 ;  /* 0x000000894a0f7207 */ /* 0x000fe40000000000 */
[----:B------:R-:W-:Y:S02]  /*9250*/  SEL R56, R105, R58, P0 ;  /* 0x0000003a69387207 */ /* 0x000fe40000000000 */
[----:B------:R-:W-:Y:S01]  /*9260*/  SEL R58, R58, R105, P0 ;  /* 0x000000693a3a7207 */ /* 0x000fe20000000000 */
[----:B------:R-:W-:Y:S01]  /*9270*/  STSM.16.M88.4 [R43], R12 ;  /* 0x0000000c2b007844 */ /* 0x000fe20000000200 */
[----:B--2---:R-:W-:Y:S01]  /*9280*/  SEL R25, R141, R78, P0 ;  /* 0x0000004e8d197207 */ /* 0x004fe20000000000 */
[----:B0-----:R-:W-:Y:S01]  /*9290*/  IMAD.U32 R9, RZ, RZ, UR6 ;  /* 0x00000006ff097e24 */ /* 0x001fe2000f8e00ff */
[----:B------:R-:W-:Y:S01]  /*92a0*/  SEL R57, R139, R76, P0 ;  /* 0x0000004c8b397207 */ /* 0x000fe20000000000 */
[----:B------:R-:W-:Y:S01]  /*92b0*/  ULDC.64 UR6, c[0x0][0xbe0] ;  /* 0x0002f80000067ab9 */ /* 0x000fe20000000a00 */
[----:B------:R-:W-:Y:S01]  /*92c0*/  SEL R27, R78, R141, P0 ;  /* 0x0000008d4e1b7207 */ /* 0x000fe20000000000 */
[----:B------:R-:W-:Y:S01]  /*92d0*/  IMAD.U32 R8, RZ, RZ, UR4 ;  /* 0x00000004ff087e24 */ /* 0x000fe2000f8e00ff */
[----:B------:R-:W-:Y:S01]  /*92e0*/  SEL R24, R109, R80, P0 ;  /* 0x000000506d187207 */ /* 0x000fe20000000000 */
[----:B------:R-:W-:Y:S01]  /*92f0*/  STSM.16.M88.4 [R41], R56 ;  /* 0x0000003829007844 */ /* 0x000fe20000000200 */
[----:B------:R-:W-:Y:S01]  /*9300*/  SEL R26, R80, R109, P0 ;  /* 0x0000006d501a7207 */ /* 0x000fe20000000000 */
[----:B------:R-:W-:-:S04]  /*9310*/  UISETP.NE.U32.AND UP1, UPT, UR6, URZ, UPT ;  /* 0x0000003f0600728c */ /* 0x000fc8000bf25070 */
[----:B------:R0:W-:Y:S01]  /*9320*/  STSM.16.M88.4 [R21], R24 ;  /* 0x0000001815007844 */ /* 0x0001e20000000200 */
[----:B------:R-:W-:Y:S01]  /*9330*/  BAR.SYNC.DEFER_BLOCKING 0x1, 0x100 ;  /* 0x0044000000007b1d */ /* 0x000fe20000010000 */
[----:B------:R-:W-:-:S07]  /*9340*/  UISETP.NE.AND.EX UP1, UPT, UR7, URZ, UPT, UP1 ;  /* 0x0000003f0700728c */ /* 0x000fce000bf25310 */
[----:B------:R-:W1:Y:S01]  /*9350*/  LDC R78, c[0x0][0xa88] ;  /* 0x0002a200ff4e7b82 */ /* 0x000e620000000800 */
[----:B------:R-:W-:-:S03]  /*9360*/  PLOP3.LUT P2, PT, PT, PT, UP1, 0x80, 0x0 ;  /* 0x000000000000781c */ /* 0x000fc60003f4f018 */
[----:B------:R-:W-:-:S04]  /*9370*/  @UP1 UIADD3 UR6, UP2, UR8, UR6, URZ ;  /* 0x0000000608061290 */ /* 0x000fc8000ff5e03f */
[----:B------:R-:W-:Y:S02]  /*9380*/  @UP1 UIADD3.X UR7, UR9, UR7, URZ, UP2, !UPT ;  /* 0x0000000709071290 */ /* 0x000fe400097fe43f */
[----:B------:R-:W-:-:S04]  /*9390*/  IMAD.U32 R10, RZ, RZ, UR6 ;  /* 0x00000006ff0a7e24 */ /* 0x000fc8000f8e00ff */
[----:B------:R-:W-:Y:S01]  /*93a0*/  IMAD.U32 R11, RZ, RZ, UR7 ;  /* 0x00000007ff0b7e24 */ /* 0x000fe2000f8e00ff */
[----:B------:R-:W2:Y:S01]  /*93b0*/  @P1 LDG.E R3, desc[UR46][R8.64] ;  /* 0x0000002e08031981 */ /* 0x000ea2000c1e1900 */
[----:B------:R-:W-:Y:S01]  /*93c0*/  IMAD R5, R18, 0x40, R16 ;  /* 0x0000004012057824 */ /* 0x000fe200078e0210 */
[----:B------:R-:W-:-:S03]  /*93d0*/  UMOV UR4, URZ ;  /* 0x0000003f00047c82 */ /* 0x000fc60008000000 */
[----:B------:R-:W-:Y:S01]  /*93e0*/  IMAD.WIDE R6, R5, 0x2, R6 ;  /* 0x0000000205067825 */ /* 0x000fe200078e0206 */
[----:B-1----:R1:W5:Y:S02]  /*93f0*/  @P2 LDG.E R78, desc[UR46][R10.64] ;  /* 0x0000002e0a4e2981 */ /* 0x002364000c1e1900 */
[----:B0-----:R-:W-:Y:S02]  /*9400*/  IADD3 R25, P0, R6, 0x1000, RZ ;  /* 0x0000100006197810 */ /* 0x001fe40007f1e0ff */
[----:B--2---:R-:W-:Y:S01]  /*9410*/  @P1 R2UR UR4, R3 ;  /* 0x00000000030412ca */ /* 0x004fe200000e0000 */
[----:B-1----:R-:W-:-:S14]  /*9420*/  @P2 BRA `(.L_x_148) ;  /* 0x0000000000102947 */ /* 0x002fdc0003800000 */
[----:B------:R-:W-:Y:S05]  /*9430*/  @!P1 BRA `(.L_x_148) ;  /* 0x00000000000c9947 */ /* 0x000fea0003800000 */
[----:B------:R-:W2:Y:S04]  /*9440*/  LDG.E R3, desc[UR46][R8.64] ;  /* 0x0000002e08037981 */ /* 0x000ea8000c1e1900 */
[----:B-----5:R-:W2:Y:S02]  /*9450*/  LDG.E R78, desc[UR46][R8.64+0x4] ;  /* 0x0000042e084e7981 */ /* 0x020ea4000c1e1900 */
[----:B--2---:R-:W-:-:S07]  /*9460*/  IMAD.IADD R78, R78, 0x1, -R3 ;  /* 0x000000014e4e7824 */ /* 0x004fce00078e0a03 */
.L_x_148:
[----:B------:R-:W-:Y:S01]  /*9470*/  USHF.R.S32.HI UR11, URZ, 0x1f, UR39 ;  /* 0x0000001f3f0b7899 */ /* 0x000fe20008011427 */
[----:B------:R-:W-:Y:S01]  /*9480*/  IMAD R11, R17, 0x80, R234 ;  /* 0x00000080110b7824 */ /* 0x000fe200078e02ea */
[----:B------:R-:W-:Y:S01]  /*9490*/  ULDC.64 UR12, c[0x0][0xb70] ;  /* 0x0002dc00000c7ab9 */ /* 0x000fe20000000a00 */
[----:B------:R-:W-:Y:S01]  /*94a0*/  USHF.R.S32.HI UR9, URZ, 0x1f, UR4 ;  /* 0x0000001f3f097899 */ /* 0x000fe20008011404 */
[----:B------:R-:W-:Y:S01]  /*94b0*/  LOP3.LUT R24, R25, 0x380, RZ, 0xc0, !PT ;  /* 0x0000038019187812 */ /* 0x000fe200078ec0ff */
[----:B------:R-:W-:Y:S01]  /*94c0*/  UIMAD UR10, UR11, UR12, URZ ;  /* 0x0000000c0b0a72a4 */ /* 0x000fe2000f8e023f */
[C---:B------:R-:W-:Y:S01]  /*94d0*/  IADD3 R13, P1, R6.reuse, 0x2000, RZ ;  /* 0x00002000060d7810 */ /* 0x040fe20007f3e0ff */
[----:B------:R-:W-:Y:S01]  /*94e0*/  UMOV UR8, UR4 ;  /* 0x0000000400087c82 */ /* 0x000fe20008000000 */
[----:B------:R-:W-:Y:S01]  /*94f0*/  USEL UR37, UR37, URZ, !UP0 ;  /* 0x0000003f25257287 */ /* 0x000fe2000c000000 */
[----:B------:R-:W-:Y:S01]  /*9500*/  IADD3 R9, P2, R6, 0x3000, RZ ;  /* 0x0000300006097810 */ /* 0x000fe20007f5e0ff */
[----:B------:R-:W-:Y:S01]  /*9510*/  UIMAD.WIDE.U32 UR6, UR39, UR12, UR8 ;  /* 0x0000000c270672a5 */ /* 0x000fe2000f8e0008 */
[----:B------:R-:W-:Y:S01]  /*9520*/  SHF.R.S32.HI R3, RZ, 0x1f, R11 ;  /* 0x0000001fff037819 */ /* 0x000fe2000001140b */
[----:B------:R-:W-:Y:S01]  /*9530*/  UIMAD UR10, UR39, UR13, UR10 ;  /* 0x0000000d270a72a4 */ /* 0x000fe2000f8e020a */
[----:B------:R-:W-:Y:S01]  /*9540*/  SHF.R.U64 R24, R24, 0x3, RZ ;  /* 0x0000000318187819 */ /* 0x000fe200000012ff */
[----:B------:R-:W-:Y:S01]  /*9550*/  USEL UR36, UR36, URZ, !UP0 ;  /* 0x0000003f24247287 */ /* 0x000fe2000c000000 */
[----:B------:R-:W-:Y:S01]  /*9560*/  LOP3.LUT R12, R13, 0x380, RZ, 0xc0, !PT ;  /* 0x000003800d0c7812 */ /* 0x000fe200078ec0ff */
[----:B------:R-:W-:Y:S01]  /*9570*/  ULDC.64 UR12, c[0x0][0xb78] ;  /* 0x0002de00000c7ab9 */ /* 0x000fe20000000a00 */
[----:B------:R-:W-:Y:S01]  /*9580*/  UIADD3 UR7, UR7, UR10, URZ ;  /* 0x0000000a07077290 */ /* 0x000fe2000fffe03f */
[----:B------:R-:W-:Y:S01]  /*9590*/  LOP3.LUT R8, R9, 0x380, RZ, 0xc0, !PT ;  /* 0x0000038009087812 */ /* 0x000fe200078ec0ff */
[----:B------:R-:W-:Y:S01]  /*95a0*/  UIMAD UR8, UR37, UR12, URZ ;  /* 0x0000000c250872a4 */ /* 0x000fe2000f8e023f */
[----:B------:R-:W-:Y:S01]  /*95b0*/  LOP3.LUT R24, R24, R25, RZ, 0x3c, !PT ;  /* 0x0000001918187212 */ /* 0x000fe200078e3cff */
[----:B------:R-:W-:Y:S01]  /*95c0*/  UIMAD.WIDE.U32 UR6, UR36, UR12, UR6 ;  /* 0x0000000c240672a5 */ /* 0x000fe2000f8e0006 */
[----:B------:R-:W-:Y:S01]  /*95d0*/  SHF.R.U64 R12, R12, 0x3, RZ ;  /* 0x000000030c0c7819 */ /* 0x000fe200000012ff */
[----:B------:R-:W-:Y:S01]  /*95e0*/  UIMAD UR8, UR36, UR13, UR8 ;  /* 0x0000000d240872a4 */ /* 0x000fe2000f8e0208 */
[----:B------:R-:W-:Y:S01]  /*95f0*/  SHF.R.U64 R8, R8, 0x3, RZ ;  /* 0x0000000308087819 */ /* 0x000fe200000012ff */
[--C-:B------:R-:W-:Y:S01]  /*9600*/  IMAD.X R25, RZ, RZ, R7.reuse, P0 ;  /* 0x000000ffff197224 */ /* 0x100fe200000e0607 */
[----:B------:R-:W-:Y:S01]  /*9610*/  IADD3 R69, P0, R6, 0x8000, RZ ;  /* 0x0000800006457810 */ /* 0x000fe20007f1e0ff */
[----:B------:R-:W-:Y:S01]  /*9620*/  ULDC.64 UR12, c[0x0][0xaa0] ;  /* 0x0002a800000c7ab9 */ /* 0x000fe20000000a00 */
[----:B------:R-:W-:Y:S01]  /*9630*/  IADD3 R5, P3, R11, UR6, RZ ;  /* 0x000000060b057c10 */ /* 0x000fe2000ff7e0ff */
[----:B------:R-:W-:Y:S01]  /*9640*/  IMAD.U32 R10, RZ, RZ, UR8 ;  /* 0x00000008ff0a7e24 */ /* 0x000fe2000f8e00ff */
[----:B------:R-:W-:Y:S01]  /*9650*/  LOP3.LUT R12, R12, R13, RZ, 0x3c, !PT ;  /* 0x0000000d0c0c7212 */ /* 0x000fe200078e3cff */
[--C-:B------:R-:W-:Y:S01]  /*9660*/  IMAD.X R13, RZ, RZ, R7.reuse, P1 ;  /* 0x000000ffff0d7224 */ /* 0x100fe200008e0607 */
[----:B------:R-:W-:Y:S01]  /*9670*/  LOP3.LUT R8, R8, R9, RZ, 0x3c, !PT ;  /* 0x0000000908087212 */ /* 0x000fe200078e3cff */
[----:B------:R-:W-:Y:S01]  /*9680*/  IMAD.X R9, RZ, RZ, R7, P2 ;  /* 0x000000ffff097224 */ /* 0x000fe200010e0607 */
[----:B------:R-:W-:Y:S01]  /*9690*/  IADD3.X R10, R3, UR7, R10, P3, !PT ;  /* 0x00000007030a7c10 */ /* 0x000fe20009ffe40a */
[----:B------:R-:W-:Y:S01]  /*96a0*/  ULDC.64 UR6, c[0x0][0xb40] ;  /* 0x0002d00000067ab9 */ /* 0x000fe20000000a00 */
[----:B------:R-:W-:Y:S01]  /*96b0*/  IADD3 R61, P6, R6, 0x4000, RZ ;  /* 0x00004000063d7810 */ /* 0x000fe20007fde0ff */
[----:B------:R-:W-:Y:S01]  /*96c0*/  VIADD R3, R11, 0x8 ;  /* 0x000000080b037836 */ /* 0x000fe20000000000 */
[----:B------:R-:W-:-:S02]  /*96d0*/  LEA R42, P3, R5, UR6, 0x2 ;  /* 0x00000006052a7c11 */ /* 0x000fc4000f8610ff */
[C---:B------:R-:W-:Y:S02]  /*96e0*/  IADD3 R57, P1, R6.reuse, 0x9000, RZ ;  /* 0x0000900006397810 */ /* 0x040fe40007f3e0ff */
[----:B------:R-:W-:Y:S02]  /*96f0*/  LEA.HI.X R43, R5, UR7, R10, 0x2, P3 ;  /* 0x00000007052b7c11 */ /* 0x000fe400098f140a */
[C---:B------:R-:W-:Y:S02]  /*9700*/  IADD3 R45, P2, R6.reuse, 0xa000, RZ ;  /* 0x0000a000062d7810 */ /* 0x040fe40007f5e0ff */
[----:B------:R-:W-:Y:S02]  /*9710*/  LOP3.LUT R68, R69, 0x380, RZ, 0xc0, !PT ;  /* 0x0000038045447812 */ /* 0x000fe400078ec0ff */
[C---:B------:R-:W-:Y:S02]  /*9720*/  IADD3 R49, P5, R6.reuse, 0x5000, RZ ;  /* 0x0000500006317810 */ /* 0x040fe40007fbe0ff */
[----:B------:R-:W-:-:S02]  /*9730*/  IADD3 R37, P4, R6, 0x6000, RZ ;  /* 0x0000600006257810 */ /* 0x000fc40007f9e0ff */
[----:B------:R-:W-:Y:S02]  /*9740*/  IADD3 R29, P3, R6, 0x7000, RZ ;  /* 0x00007000061d7810 */ /* 0x000fe40007f7e0ff */
[----:B------:R-:W-:Y:S02]  /*9750*/  LOP3.LUT R60, R61, 0x380, RZ, 0xc0, !PT ;  /* 0x000003803d3c7812 */ /* 0x000fe400078ec0ff */
[----:B------:R-:W-:Y:S02]  /*9760*/  LOP3.LUT R56, R57, 0x380, RZ, 0xc0, !PT ;  /* 0x0000038039387812 */ /* 0x000fe400078ec0ff */
[----:B------:R-:W-:Y:S02]  /*9770*/  LOP3.LUT R44, R45, 0x380, RZ, 0xc0, !PT ;  /* 0x000003802d2c7812 */ /* 0x000fe400078ec0ff */
[----:B------:R-:W-:Y:S02]  /*9780*/  SHF.R.U64 R68, R68, 0x3, RZ ;  /* 0x0000000344447819 */ /* 0x000fe400000012ff */
[----:B------:R-:W-:-:S02]  /*9790*/  LOP3.LUT R48, R49, 0x380, RZ, 0xc0, !PT ;  /* 0x0000038031307812 */ /* 0x000fc400078ec0ff */
[----:B------:R-:W-:Y:S02]  /*97a0*/  LOP3.LUT R36, R37, 0x380, RZ, 0xc0, !PT ;  /* 0x0000038025247812 */ /* 0x000fe400078ec0ff */
[----:B------:R-:W-:Y:S02]  /*97b0*/  LOP3.LUT R28, R29, 0x380, RZ, 0xc0, !PT ;  /* 0x000003801d1c7812 */ /* 0x000fe400078ec0ff */
[----:B------:R-:W-:Y:S02]  /*97c0*/  SHF.R.U64 R60, R60, 0x3, RZ ;  /* 0x000000033c3c7819 */ /* 0x000fe400000012ff */
[----:B------:R-:W-:Y:S02]  /*97d0*/  SHF.R.U64 R56, R56, 0x3, RZ ;  /* 0x0000000338387819 */ /* 0x000fe400000012ff */
[----:B------:R-:W-:Y:S02]  /*97e0*/  SHF.R.U64 R44, R44, 0x3, RZ ;  /* 0x000000032c2c7819 */ /* 0x000fe400000012ff */
[----:B------:R-:W-:Y:S01]  /*97f0*/  LOP3.LUT R68, R68, R69, RZ, 0x3c, !PT ;  /* 0x0000004544447212 */ /* 0x000fe200078e3cff */
[----:B------:R-:W-:Y:S01]  /*9800*/  IMAD.X R69, RZ, RZ, R7, P0 ;  /* 0x000000ffff457224 */ /* 0x000fe200000e0607 */
[----:B------:R-:W-:-:S02]  /*9810*/  SHF.R.U64 R48, R48, 0x3, RZ ;  /* 0x0000000330307819 */ /* 0x000fc400000012ff */
[----:B------:R-:W-:Y:S02]  /*9820*/  SHF.R.U64 R36, R36, 0x3, RZ ;  /* 0x0000000324247819 */ /* 0x000fe400000012ff */
[----:B------:R-:W-:Y:S02]  /*9830*/  SHF.R.U64 R28, R28, 0x3, RZ ;  /* 0x000000031c1c7819 */ /* 0x000fe400000012ff */
[----:B------:R-:W-:Y:S01]  /*9840*/  LOP3.LUT R60, R60, R61, RZ, 0x3c, !PT ;  /* 0x0000003d3c3c7212 */ /* 0x000fe200078e3cff */
[--C-:B------:R-:W-:Y:S01]  /*9850*/  IMAD.X R61, RZ, RZ, R7.reuse, P6 ;  /* 0x000000ffff3d7224 */ /* 0x100fe200030e0607 */
[----:B------:R-:W-:Y:S02]  /*9860*/  LOP3.LUT P0, RZ, R22, 0x3, RZ, 0xc0, !PT ;  /* 0x0000000316ff7812 */ /* 0x000fe4000780c0ff */
[----:B------:R-:W-:Y:S01]  /*9870*/  LOP3.LUT R56, R56, R57, RZ, 0x3c, !PT ;  /* 0x0000003938387212 */ /* 0x000fe200078e3cff */
[--C-:B------:R-:W-:Y:S01]  /*9880*/  IMAD.X R57, RZ, RZ, R7.reuse, P1 ;  /* 0x000000ffff397224 */ /* 0x100fe200008e0607 */
[----:B------:R-:W-:Y:S01]  /*9890*/  LOP3.LUT R44, R44, R45, RZ, 0x3c, !PT ;  /* 0x0000002d2c2c7212 */ /* 0x000fe200078e3cff */
[----:B------:R-:W-:Y:S01]  /*98a0*/  IMAD.X R45, RZ, RZ, R7, P2 ;  /* 0x000000ffff2d7224 */ /* 0x000fe200010e0607 */
[----:B------:R-:W-:-:S02]  /*98b0*/  IADD3 R21, P6, R6, 0xb000, RZ ;  /* 0x0000b00006157810 */ /* 0x000fc40007fde0ff */
[----:B------:R-:W-:Y:S01]  /*98c0*/  LOP3.LUT R48, R48, R49, RZ, 0x3c, !PT ;  /* 0x0000003130307212 */ /* 0x000fe200078e3cff */
[--C-:B------:R-:W-:Y:S01]  /*98d0*/  IMAD.X R49, RZ, RZ, R7.reuse, P5 ;  /* 0x000000ffff317224 */ /* 0x100fe200028e0607 */
[----:B------:R-:W-:Y:S01]  /*98e0*/  LOP3.LUT R36, R36, R37, RZ, 0x3c, !PT ;  /* 0x0000002524247212 */ /* 0x000fe200078e3cff */
[--C-:B------:R-:W-:Y:S01]  /*98f0*/  IMAD.X R37, RZ, RZ, R7.reuse, P4 ;  /* 0x000000ffff257224 */ /* 0x100fe200020e0607 */
[----:B------:R-:W-:Y:S01]  /*9900*/  LOP3.LUT R28, R28, R29, RZ, 0x3c, !PT ;  /* 0x0000001d1c1c7212 */ /* 0x000fe200078e3cff */
[----:B------:R-:W-:Y:S01]  /*9910*/  IMAD.X R29, RZ, RZ, R7, P3 ;  /* 0x000000ffff1d7224 */ /* 0x000fe200018e0607 */
[----:B-----5:R-:W-:Y:S02]  /*9920*/  ISETP.GE.OR P1, PT, R11, R78, P0 ;  /* 0x0000004e0b00720c */ /* 0x020fe40000726670 */
[C---:B------:R-:W-:Y:S02]  /*9930*/  IADD3 R10, P2, R6.reuse, 0xf000, RZ ;  /* 0x0000f000060a7810 */ /* 0x040fe40007f5e0ff */
[----:B------:R-:W-:-:S02]  /*9940*/  IADD3 R73, P5, R6, 0xc000, RZ ;  /* 0x0000c00006497810 */ /* 0x000fc40007fbe0ff */
[C---:B------:R-:W-:Y:S01]  /*9950*/  IADD3 R65, P4, R6.reuse, 0xd000, RZ ;  /* 0x0000d00006417810 */ /* 0x040fe20007f9e0ff */
[----:B------:R-:W-:Y:S01]  /*9960*/  UIMAD UR6, UR9, UR12, URZ ;  /* 0x0000000c090672a4 */ /* 0x000fe2000f8e023f */
[C---:B------:R-:W-:Y:S01]  /*9970*/  IADD3 R53, P3, R6.reuse, 0xe000, RZ ;  /* 0x0000e00006357810 */ /* 0x040fe20007f7e0ff */
[----:B------:R-:W-:Y:S01]  /*9980*/  IMAD.MOV.U32 R76, RZ, RZ, R16 ;  /* 0x000000ffff4c7224 */ /* 0x000fe200078e0010 */
[----:B------:R-:W-:Y:S01]  /*9990*/  ISETP.GE.OR P0, PT, R3, R78, P0 ;  /* 0x0000004e0300720c */ /* 0x000fe20000706670 */
[----:B------:R-:W-:Y:S01]  /*99a0*/  IMAD.X R41, RZ, RZ, R7, P2 ;  /* 0x000000ffff297224 */ /* 0x000fe200010e0607 */
[----:B------:R-:W-:Y:S01]  /*99b0*/  LOP3.LUT R20, R21, 0x380, RZ, 0xc0, !PT ;  /* 0x0000038015147812 */ /* 0x000fe200078ec0ff */
[----:B------:R0:W-:Y:S01]  /*99c0*/  @!P1 STG.E desc[UR46][R42.64], R4 ;  /* 0x000000042a009986 */ /* 0x0001e2000c10192e */
[----:B------:R-:W-:Y:S02]  /*99d0*/  LOP3.LUT R5, R6, 0x380, RZ, 0xc0, !PT ;  /* 0x0000038006057812 */ /* 0x000fe400078ec0ff */
[----:B------:R-:W-:-:S02]  /*99e0*/  LOP3.LUT R3, R10, 0x380, RZ, 0xc0, !PT ;  /* 0x000003800a037812 */ /* 0x000fc400078ec0ff */
[----:B------:R-:W-:Y:S02]  /*99f0*/  LOP3.LUT R72, R73, 0x380, RZ, 0xc0, !PT ;  /* 0x0000038049487812 */ /* 0x000fe400078ec0ff */
[----:B------:R-:W-:Y:S02]  /*9a00*/  LOP3.LUT R64, R65, 0x380, RZ, 0xc0, !PT ;  /* 0x0000038041407812 */ /* 0x000fe400078ec0ff */
[----:B------:R-:W-:Y:S01]  /*9a10*/  LOP3.LUT R52, R53, 0x380, RZ, 0xc0, !PT ;  /* 0x0000038035347812 */ /* 0x000fe200078ec0ff */
[----:B------:R1:W-:Y:S01]  /*9a20*/  @!P0 STG.E desc[UR46][R42.64+0x20], R0 ;  /* 0x000020002a008986 */ /* 0x0003e2000c10192e */
[----:B------:R-:W-:Y:S02]  /*9a30*/  SHF.R.U64 R20, R20, 0x3, RZ ;  /* 0x0000000314147819 */ /* 0x000fe400000012ff */
[----:B------:R-:W-:Y:S02]  /*9a40*/  SHF.R.U64 R5, R5, 0x3, RZ ;  /* 0x0000000305057819 */ /* 0x000fe400000012ff */
[----:B------:R-:W-:Y:S01]  /*9a50*/  SHF.R.S32.HI R77, RZ, 0x1f, R16 ;  /* 0x0000001fff4d7819 */ /* 0x000fe20000011410 */
[----:B------:R-:W-:Y:S01]  /*9a60*/  UIMAD UR6, UR4, UR13, UR6 ;  /* 0x0000000d040672a4 */ /* 0x000fe2000f8e0206 */
[----:B------:R-:W-:Y:S01]  /*9a70*/  SHF.R.U64 R3, R3, 0x3, RZ ;  /* 0x0000000303037819 */ /* 0x000fe200000012ff */
[----:B------:R-:W5:Y:S01]  /*9a80*/  LD.E.128 R24, desc[UR46][R24.64] ;  /* 0x0000002e18187980 */ /* 0x000f62000c101d00 */
[----:B------:R-:W-:-:S02]  /*9a90*/  SHF.R.U64 R72, R72, 0x3, RZ ;  /* 0x0000000348487819 */ /* 0x000fc400000012ff */
[----:B------:R-:W-:Y:S01]  /*9aa0*/  SHF.R.U64 R64, R64, 0x3, RZ ;  /* 0x0000000340407819 */ /* 0x000fe200000012ff */
[----:B------:R-:W5:Y:S01]  /*9ab0*/  LD.E.128 R12, desc[UR46][R12.64] ;  /* 0x0000002e0c0c7980 */ /* 0x000f62000c101d00 */
[----:B------:R-:W-:Y:S02]  /*9ac0*/  SHF.R.U64 R52, R52, 0x3, RZ ;  /* 0x0000000334347819 */ /* 0x000fe400000012ff */
[----:B------:R-:W-:Y:S01]  /*9ad0*/  LOP3.LUT R20, R20, R21, RZ, 0x3c, !PT ;  /* 0x0000001514147212 */ /* 0x000fe200078e3cff */
[--C-:B------:R-:W-:Y:S01]  /*9ae0*/  IMAD.X R21, RZ, RZ, R7.reuse, P6 ;  /* 0x000000ffff157224 */ /* 0x100fe200030e0607 */
[----:B------:R-:W-:Y:S01]  /*9af0*/  LOP3.LUT R6, R5, R6, RZ, 0x3c, !PT ;  /* 0x0000000605067212 */ /* 0x000fe200078e3cff */
[----:B------:R-:W5:Y:S01]  /*9b00*/  LD.E.128 R60, desc[UR46][R60.64] ;  /* 0x0000002e3c3c7980 */ /* 0x000f62000c101d00 */
[----:B------:R-:W-:Y:S01]  /*9b10*/  LOP3.LUT R40, R3, R10, RZ, 0x3c, !PT ;  /* 0x0000000a03287212 */ /* 0x000fe200078e3cff */
[----:B------:R-:W-:Y:S01]  /*9b20*/  IMAD.U32 R3, RZ, RZ, UR12 ;  /* 0x0000000cff037e24 */ /* 0x000fe2000f8e00ff */
[----:B------:R-:W-:Y:S01]  /*9b30*/  LOP3.LUT R72, R72, R73, RZ, 0x3c, !PT ;  /* 0x0000004948487212 */ /* 0x000fe200078e3cff */
[--C-:B------:R-:W-:Y:S01]  /*9b40*/  IMAD.X R73, RZ, RZ, R7.reuse, P5 ;  /* 0x000000ffff497224 */ /* 0x100fe200028e0607 */
[----:B------:R-:W-:Y:S01]  /*9b50*/  LOP3.LUT R64, R64, R65, RZ, 0x3c, !PT ;  /* 0x0000004140407212 */ /* 0x000fe200078e3cff */
[--C-:B------:R-:W-:Y:S01]  /*9b60*/  IMAD.X R65, RZ, RZ, R7.reuse, P4 ;  /* 0x000000ffff417224 */ /* 0x100fe200020e0607 */
[----:B------:R-:W-:Y:S01]  /*9b70*/  LOP3.LUT R52, R52, R53, RZ, 0x3c, !PT ;  /* 0x0000003534347212 */ /* 0x000fe200078e3cff */
[----:B------:R-:W-:Y:S01]  /*9b80*/  IMAD.X R53, RZ, RZ, R7, P3 ;  /* 0x000000ffff357224 */ /* 0x000fe200018e0607 */
[----:B------:R-:W5:Y:S04]  /*9b90*/  LD.E.128 R32, desc[UR46][R6.64] ;  /* 0x0000002e06207980 */ /* 0x000f68000c101d00 */
[----:B------:R-:W5:Y:S04]  /*9ba0*/  LD.E.128 R8, desc[UR46][R8.64] ;  /* 0x0000002e08087980 */ /* 0x000f68000c101d00 */
[----:B------:R-:W5:Y:S04]  /*9bb0*/  LD.E.128 R48, desc[UR46][R48.64] ;  /* 0x0000002e30307980 */ /* 0x000f68000c101d00 */
[----:B0-----:R0:W5:Y:S04]  /*9bc0*/  LD.E.128 R4, desc[UR46][R20.64] ;  /* 0x0000002e14047980 */ /* 0x001168000c101d00 */
[----:B------:R-:W5:Y:S04]  /*9bd0*/  LD.E.128 R36, desc[UR46][R36.64] ;  /* 0x0000002e24247980 */ /* 0x000f68000c101d00 */
[----:B------:R-:W5:Y:S01]  /*9be0*/  LD.E.128 R28, desc[UR46][R28.64] ;  /* 0x0000002e1c1c7980 */ /* 0x000f62000c101d00 */
[----:B0-----:R-:W-:-:S03]  /*9bf0*/  IMAD.WIDE.U32 R20, R3, UR4, R76 ;  /* 0x0000000403147c25 */ /* 0x001fc6000f8e004c */
[----:B------:R-:W5:Y:S01]  /*9c00*/  LD.E.128 R68, desc[UR46][R68.64] ;  /* 0x0000002e44447980 */ /* 0x000f62000c101d00 */
[----:B------:R-:W-:Y:S01]  /*9c10*/  VIADD R21, R21, UR6 ;  /* 0x0000000615157c36 */ /* 0x000fe20008000000 */
[----:B------:R-:W-:Y:S02]  /*9c20*/  ULDC.64 UR6, c[0x0][0xae0] ;  /* 0x0002b80000067ab9 */ /* 0x000fe40000000a00 */
[----:B------:R-:W5:Y:S04]  /*9c30*/  LD.E.128 R56, desc[UR46][R56.64] ;  /* 0x0000002e38387980 */ /* 0x000f68000c101d00 */
[----:B------:R-:W5:Y:S04]  /*9c40*/  LD.E.128 R44, desc[UR46][R44.64] ;  /* 0x0000002e2c2c7980 */ /* 0x000f68000c101d00 */
[----:B------:R-:W5:Y:S04]  /*9c50*/  LD.E.128 R72, desc[UR46][R72.64] ;  /* 0x0000002e48487980 */ /* 0x000f68000c101d00 */
[----:B------:R-:W5:Y:S04]  /*9c60*/  LD.E.128 R64, desc[UR46][R64.64] ;  /* 0x0000002e40407980 */ /* 0x000f68000c101d00 */
[----:B------:R-:W5:Y:S04]  /*9c70*/  LD.E.128 R52, desc[UR46][R52.64] ;  /* 0x0000002e34347980 */ /* 0x000f68000c101d00 */
[----:B-1----:R-:W5:Y:S01]  /*9c80*/  LD.E.128 R40, desc[UR46][R40.64] ;  /* 0x0000002e28287980 */ /* 0x002f62000c101d00 */
[----:B------:R-:W-:Y:S01]  /*9c90*/  UIMAD UR4, UR11, UR6, URZ ;  /* 0x000000060b0472a4 */ /* 0x000fe2000f8e023f */
[----:B------:R-:W-:Y:S01]  /*9ca0*/  @!PT LDS RZ, [RZ] ;  /* 0x00000000fffff984 */ /* 0x000fe20000000800 */
[----:B------:R-:W-:Y:S01]  /*9cb0*/  @!PT LDS RZ, [RZ] ;  /* 0x00000000fffff984 */ /* 0x000fe20000000800 */
[----:B------:R-:W-:Y:S01]  /*9cc0*/  @!PT LDS RZ, [RZ] ;  /* 0x00000000fffff984 */ /* 0x000fe20000000800 */
[----:B------:R-:W-:Y:S01]  /*9cd0*/  @!PT LDS RZ, [RZ] ;  /* 0x00000000fffff984 */ /* 0x000fe20000000800 */
[----:B------:R0:W-:Y:S06]  /*9ce0*/  MEMBAR.ALL.CTA ;  /* 0x0000000000007992 */ /* 0x0001ec0000008000 */
[----:B0-----:R-:W0:Y:S01]  /*9cf0*/  FENCE.VIEW.ASYNC.S ;  /* 0x00000000000073c6 */ /* 0x001e220000000000 */
[----:B------:R-:W-:Y:S01]  /*9d00*/  IMAD.U32 R77, RZ, RZ, UR6 ;  /* 0x00000006ff4d7e24 */ /* 0x000fe2000f8e00ff */
[----:B------:R-:W-:Y:S01]  /*9d10*/  UIMAD UR4, UR39, UR7, UR4 ;  /* 0x00000007270472a4 */ /* 0x000fe2000f8e0204 */
[----:B------:R-:W-:-:S02]  /*9d20*/  IMAD R19, R17, -0x80, R78 ;  /* 0xffffff8011137824 */ /* 0x000fc400078e024e */
[----:B------:R-:W-:Y:S01]  /*9d30*/  IMAD.WIDE.U32 R20, R77, UR39, R20 ;  /* 0x000000274d147c25 */ /* 0x000fe2000f8e0014 */
[----:B------:R-:W-:-:S03]  /*9d40*/  ULDC.64 UR6, c[0x0][0xae8] ;  /* 0x0002ba0000067ab9 */ /* 0x000fc60000000a00 */
[C---:B------:R-:W-:Y:S01]  /*9d50*/  VIADD R0, R18.reuse, 0x20 ;  /* 0x0000002012007836 */ /* 0x040fe20000000000 */
[-C--:B------:R-:W-:Y:S01]  /*9d60*/  ISETP.GE.AND P3, PT, R18, R19.reuse, PT ;  /* 0x000000131200720c */ /* 0x080fe20003f66270 */
[----:B------:R-:W-:Y:S01]  /*9d70*/  VIADD R21, R21, UR4 ;  /* 0x0000000415157c36 */ /* 0x000fe20008000000 */
[----:B------:R-:W-:Y:S01]  /*9d80*/  UIMAD UR4, UR37, UR6, URZ ;  /* 0x00000006250472a4 */ /* 0x000fe2000f8e023f */
[----:B------:R-:W-:Y:S01]  /*9d90*/  VIADD R2, R2, 0x38820 ;  /* 0x0003882002027836 */ /* 0x000fe20000000000 */
[----:B------:R-:W-:Y:S01]  /*9da0*/  ISETP.GE.AND P0, PT, R0, R19, PT ;  /* 0x000000130000720c */ /* 0x000fe20003f06270 */
[C---:B------:R-:W-:Y:S02]  /*9db0*/  VIADD R0, R18.reuse, 0x40 ;  /* 0x0000004012007836 */ /* 0x040fe40000000000 */
[----:B------:R-:W-:Y:S02]  /*9dc0*/  VIADD R3, R18, 0x60 ;  /* 0x0000006012037836 */ /* 0x000fe40000000000 */
[----:B------:R-:W-:Y:S01]  /*9dd0*/  IMAD.U32 R77, RZ, RZ, UR6 ;  /* 0x00000006ff4d7e24 */ /* 0x000fe2000f8e00ff */
[----:B------:R-:W-:Y:S01]  /*9de0*/  UIMAD UR4, UR36, UR7, UR4 ;  /* 0x00000007240472a4 */ /* 0x000fe2000f8e0204 */
[----:B------:R-:W-:-:S02]  /*9df0*/  PRMT R2, RZ, 0x654, R2 ;  /* 0x00000654ff027816 */ /* 0x000fc40000000002 */
[----:B------:R-:W-:Y:S01]  /*9e00*/  IMAD.WIDE.U32 R76, R77, UR36, R20 ;  /* 0x000000244d4c7c25 */ /* 0x000fe2000f8e0014 */
[-C--:B------:R-:W-:Y:S01]  /*9e10*/  ISETP.GE.AND P1, PT, R0, R19.reuse, PT ;  /* 0x000000130000720c */ /* 0x080fe20003f26270 */
[----:B0-----:R0:W-:Y:S01]  /*9e20*/  SYNCS.ARRIVE.TRANS64.RED.A1T0 RZ, [R2+URZ], RZ ;  /* 0x000000ff02ff79a7 */ /* 0x0011e2000810043f */
[----:B------:R-:W-:Y:S02]  /*9e30*/  ISETP.GE.AND P2, PT, R3, R19, PT ;  /* 0x000000130300720c */ /* 0x000fe40003f46270 */
[--C-:B------:R-:W-:Y:S01]  /*9e40*/  SHF.R.S32.HI R19, RZ, 0x1f, R18.reuse ;  /* 0x0000001fff137819 */ /* 0x100fe20000011412 */
[----:B------:R-:W-:Y:S01]  /*9e50*/  VIADD R85, R77, UR4 ;  /* 0x000000044d557c36 */ /* 0x000fe20008000000 */
[----:B------:R-:W-:Y:S01]  /*9e60*/  BSSY B1, `(.L_x_149) ;  /* 0x0000019000017945 */ /* 0x000fe20003800000 */
[----:B------:R-:W-:-:S03]  /*9e70*/  IMAD.WIDE R20, R17, 0x80, R18 ;  /* 0x0000008011147825 */ /* 0x000fc600078e0212 */
[----:B0-----:R-:W-:Y:S05]  /*9e80*/  @P3 BRA `(.L_x_150) ;  /* 0x0000000000583947 */ /* 0x001fea0003800000 */
[----:B------:R-:W-:Y:S01]  /*9e90*/  ULDC.64 UR6, c[0x0][0xad8] ;  /* 0x0002b60000067ab9 */ /* 0x000fe20000000a00 */
[----:B------:R-:W-:Y:S01]  /*9ea0*/  IMAD.MOV.U32 R2, RZ, RZ, R76 ;  /* 0x000000ffff027224 */ /* 0x000fe200078e004c */
[----:B------:R-:W-:Y:S01]  /*9eb0*/  ULDC UR4, c[0x0][0xa8c] ;  /* 0x0002a30000047ab9 */ /* 0x000fe20000000800 */
[----:B------:R-:W-:Y:S01]  /*9ec0*/  IMAD R17, R21, UR6, RZ ;  /* 0x0000000615117c24 */ /* 0x000fe2000f8e02ff */
[C---:B------:R-:W-:Y:S01]  /*9ed0*/  ISETP.GE.AND P4, PT, R16.reuse, UR4, PT ;  /* 0x0000000410007c0c */ /* 0x040fe2000bf86270 */
[----:B------:R-:W-:Y:S02]  /*9ee0*/  IMAD.MOV.U32 R3, RZ, RZ, R85 ;  /* 0x000000ffff037224 */ /* 0x000fe400078e0055 */
[----:B------:R-:W-:Y:S02]  /*9ef0*/  VIADD R0, R16, 0x40 ;  /* 0x0000004010007836 */ /* 0x000fe40000000000 */
[----:B------:R-:W-:-:S03]  /*9f00*/  IMAD.WIDE.U32 R2, R20, UR6, R2 ;  /* 0x0000000614027c25 */ /* 0x000fc6000f8e0002 */
[----:B------:R-:W-:Y:S01]  /*9f10*/  ISETP.GE.AND P3, PT, R0, UR4, PT ;  /* 0x0000000400007c0c */ /* 0x000fe2000bf66270 */
[----:B------:R-:W-:Y:S01]  /*9f20*/  IMAD R17, R20, UR7, R17 ;  /* 0x0000000714117c24 */ /* 0x000fe2000f8e0211 */
[----:B------:R-:W-:Y:S01]  /*9f30*/  ULDC.64 UR6, c[0x0][0xa80] ;  /* 0x0002a00000067ab9 */ /* 0x000fe20000000a00 */
[----:B------:R-:W-:Y:S01]  /*9f40*/  VIADD R0, R16, 0x80 ;  /* 0x0000008010007836 */ /* 0x000fe20000000000 */
[----:B------:R-:W-:Y:S01]  /*9f50*/  LEA R78, P6, R2, UR6, 0x1 ;  /* 0x00000006024e7c11 */ /* 0x000fe2000f8c08ff */
[----:B------:R-:W-:Y:S02]  /*9f60*/  IMAD.IADD R3, R3, 0x1, R17 ;  /* 0x0000000103037824 */ /* 0x000fe400078e0211 */
[----:B------:R-:W-:Y:S01]  /*9f70*/  VIADD R17, R16, 0xc0 ;  /* 0x000000c010117836 */ /* 0x000fe20000000000 */
[----:B------:R-:W-:Y:S02]  /*9f80*/  ISETP.GE.AND P5, PT, R0, UR4, PT ;  /* 0x0000000400007c0c */ /* 0x000fe4000bfa6270 */
[----:B------:R-:W-:-:S02]  /*9f90*/  LEA.HI.X R79, R2, UR7, R3, 0x1, P6 ;  /* 0x00000007024f7c11 */ /* 0x000fc4000b0f0c03 */
[----:B------:R-:W-:-:S03]  /*9fa0*/  ISETP.GE.AND P6, PT, R17, UR4, PT ;  /* 0x0000000411007c0c */ /* 0x000fc6000bfc6270 */
[----:B-----5:R0:W-:Y:S04]  /*9fb0*/  @!P4 STG.E.128 desc[UR46][R78.64], R32 ;  /* 0x000000204e00c986 */ /* 0x0201e8000c101d2e */
[----:B------:R0:W-:Y:S04]  /*9fc0*/  @!P3 STG.E.128 desc[UR46][R78.64+0x80], R60 ;  /* 0x0000803c4e00b986 */ /* 0x0001e8000c101d2e */
[----:B------:R0:W-:Y:S04]  /*9fd0*/  @!P5 STG.E.128 desc[UR46][R78.64+0x100], R68 ;  /* 0x000100444e00d986 */ /* 0x0001e8000c101d2e */
[----:B------:R0:W-:Y:S02]  /*9fe0*/  @!P6 STG.E.128 desc[UR46][R78.64+0x180], R72 ;  /* 0x000180484e00e986 */ /* 0x0001e4000c101d2e */
.L_x_150:
[----:B------:R-:W-:Y:S05]  /*9ff0*/  BSYNC B1 ;  /* 0x0000000000017941 */ /* 0x000fea0003800000 */
.L_x_149:
[----:B------:R-:W-:Y:S04]  /*a000*/  BSSY B1, `(.L_x_151) ;  /* 0x000001a000017945 */ /* 0x000fe80003800000 */
[----:B------:R-:W-:Y:S05]  /*a010*/  @P0 BRA `(.L_x_152) ;  /* 0x0000000000600947 */ /* 0x000fea0003800000 */
[----:B------:R-:W-:Y:S01]  /*a020*/  IADD3 R17, P0, R20, 0x20, RZ ;  /* 0x0000002014117810 */ /* 0x000fe20007f1e0ff */
[C---:B------:R-:W-:Y:S01]  /*a030*/  VIADD R2, R16.reuse, 0x40 ;  /* 0x0000004010027836 */ /* 0x040fe20000000000 */
[----:B------:R-:W-:Y:S01]  /*a040*/  ULDC UR4, c[0x0][0xa8c] ;  /* 0x0002a30000047ab9 */ /* 0x000fe20000000800 */
[----:B------:R-:W-:Y:S01]  /*a050*/  VIADD R3, R16, 0x80 ;  /* 0x0000008010037836 */ /* 0x000fe20000000000 */
[----:B------:R-:W-:Y:S01]  /*a060*/  ULDC.64 UR6, c[0x0][0xad8] ;  /* 0x0002b60000067ab9 */ /* 0x000fe20000000a00 */
[----:B------:R-:W-:Y:S01]  /*a070*/  IMAD.X R0, RZ, RZ, R21, P0 ;  /* 0x000000ffff007224 */ /* 0x000fe200000e0615 */
[----:B------:R-:W-:Y:S01]  /*a080*/  ISETP.GE.AND P4, PT, R2, UR4, PT ;  /* 0x0000000402007c0c */ /* 0x000fe2000bf86270 */
[----:B------:R-:W-:Y:S01]  /*a090*/  IMAD.MOV.U32 R2, RZ, RZ, R76 ;  /* 0x000000ffff027224 */ /* 0x000fe200078e004c */
[----:B------:R-:W-:Y:S01]  /*a0a0*/  ISETP.GE.AND P5, PT, R3, UR4, PT ;  /* 0x0000000403007c0c */ /* 0x000fe2000bfa6270 */
[----:B------:R-:W-:Y:S01]  /*a0b0*/  IMAD.MOV.U32 R3, RZ, RZ, R85 ;  /* 0x000000ffff037224 */ /* 0x000fe200078e0055 */
[----:B------:R-:W-:Y:S01]  /*a0c0*/  ISETP.GE.AND P3, PT, R16, UR4, PT ;  /* 0x0000000410007c0c */ /* 0x000fe2000bf66270 */
[----:B------:R-:W-:-:S02]  /*a0d0*/  IMAD R0, R0, UR6, RZ ;  /* 0x0000000600007c24 */ /* 0x000fc4000f8e02ff */
[----:B0----5:R-:W-:Y:S02]  /*a0e0*/  VIADD R32, R16, 0xc0 ;  /* 0x000000c010207836 */ /* 0x021fe40000000000 */
[----:B------:R-:W-:-:S03]  /*a0f0*/  IMAD.WIDE.U32 R2, R17, UR6, R2 ;  /* 0x0000000611027c25 */ /* 0x000fc6000f8e0002 */
[----:B------:R-:W-:Y:S01]  /*a100*/  ISETP.GE.AND P6, PT, R32, UR4, PT ;  /* 0x0000000420007c0c */ /* 0x000fe2000bfc6270 */
[----:B------:R-:W-:Y:S01]  /*a110*/  IMAD R17, R17, UR7, R0 ;  /* 0x0000000711117c24 */ /* 0x000fe2000f8e0200 */
[----:B------:R-:W-:Y:S02]  /*a120*/  ULDC.64 UR6, c[0x0][0xa80] ;  /* 0x0002a00000067ab9 */ /* 0x000fe40000000a00 */
[----:B------:R-:W-:Y:S01]  /*a130*/  LEA R32, P0, R2, UR6, 0x1 ;  /* 0x0000000602207c11 */ /* 0x000fe2000f8008ff */
[----:B------:R-:W-:-:S05]  /*a140*/  IMAD.IADD R3, R3, 0x1, R17 ;  /* 0x0000000103037824 */ /* 0x000fca00078e0211 */
[----:B------:R-:W-:-:S05]  /*a150*/  LEA.HI.X R33, R2, UR7, R3, 0x1, P0 ;  /* 0x0000000702217c11 */ /* 0x000fca00080f0c03 */
[----:B------:R1:W-:Y:S04]  /*a160*/  @!P3 STG.E.128 desc[UR46][R32.64], R24 ;  /* 0x000000182000b986 */ /* 0x0003e8000c101d2e */
[----:B------:R1:W-:Y:S04]  /*a170*/  @!P4 STG.E.128 desc[UR46][R32.64+0x80], R48 ;  /* 0x000080302000c986 */ /* 0x0003e8000c101d2e */
[----:B------:R1:W-:Y:S04]  /*a180*/  @!P5 STG.E.128 desc[UR46][R32.64+0x100], R56 ;  /* 0x000100382000d986 */ /* 0x0003e8000c101d2e */
[----:B------:R1:W-:Y:S02]  /*a190*/  @!P6 STG.E.128 desc[UR46][R32.64+0x180], R64 ;  /* 0x000180402000e986 */ /* 0x0003e4000c101d2e */
.L_x_152:
[----:B------:R-:W-:Y:S05]  /*a1a0*/  BSYNC B1 ;  /* 0x0000000000017941 */ /* 0x000fea0003800000 */
.L_x_151:
        /* <DEDUP_REMOVED lines=14> */
[----:B-1---5:R-:W-:Y:S02]  /*a290*/  VIADD R24, R16, 0xc0 ;  /* 0x000000c010187836 */ /* 0x022fe40000000000 */
        /* <DEDUP_REMOVED lines=11> */
.L_x_154:
[----:B------:R-:W-:Y:S05]  /*a350*/  BSYNC B1 ;  /* 0x0000000000017941 */ /* 0x000fea0003800000 */
.L_x_153:
[----:B------:R-:W-:Y:S05]  /*a360*/  @P2 BRA `(.L_x_155) ;  /* 0x0000000c00682947 */ /* 0x000fea0003800000 */
[----:B--2--5:R-:W-:Y:S01]  /*a370*/  IADD3 R13, P0, R20, 0x60, RZ ;  /* 0x00000060140d7810 */ /* 0x024fe20007f1e0ff */
[C---:B------:R-:W-:Y:S01]  /*a380*/  VIADD R0, R16.reuse, 0x40 ;  /* 0x0000004010007836 */ /* 0x040fe20000000000 */
[----:B------:R-:W-:Y:S01]  /*a390*/  ULDC UR4, c[0x0][0xa8c] ;  /* 0x0002a30000047ab9 */ /* 0x000fe20000000800 */
[----:B------:R-:W-:Y:S01]  /*a3a0*/  ULDC.64 UR6, c[0x0][0xad8] ;  /* 0x0002b60000067ab9 */ /* 0x000fe20000000a00 */
[----:B------:R-:W-:Y:S01]  /*a3b0*/  IMAD.MOV.U32 R2, RZ, RZ, R76 ;  /* 0x000000ffff027224 */ /* 0x000fe200078e004c */
[----:B------:R-:W-:Y:S01]  /*a3c0*/  ISETP.GE.AND P1, PT, R16, UR4, PT ;  /* 0x0000000410007c0c */ /* 0x000fe2000bf26270 */
[----:B------:R-:W-:Y:S01]  /*a3d0*/  IMAD.X R20, RZ, RZ, R21, P0 ;  /* 0x000000ffff147224 */ /* 0x000fe200000e0615 */
[----:B------:R-:W-:Y:S01]  /*a3e0*/  ISETP.GE.AND P2, PT, R0, UR4, PT ;  /* 0x0000000400007c0c */ /* 0x000fe2000bf46270 */
[----:B------:R-:W-:Y:S02]  /*a3f0*/  IMAD.MOV.U32 R3, RZ, RZ, R85 ;  /* 0x000000ffff037224 */ /* 0x000fe400078e0055 */
[----:B------:R-:W-:-:S02]  /*a400*/  IMAD R20, R20, UR6, RZ ;  /* 0x0000000614147c24 */ /* 0x000fc4000f8e02ff */
[----:B------:R-:W-:Y:S02]  /*a410*/  VIADD R0, R16, 0x80 ;  /* 0x0000008010007836 */ /* 0x000fe40000000000 */
[----:B------:R-:W-:-:S03]  /*a420*/  IMAD.WIDE.U32 R2, R13, UR6, R2 ;  /* 0x000000060d027c25 */ /* 0x000fc6000f8e0002 */
[----:B------:R-:W-:Y:S01]  /*a430*/  ISETP.GE.AND P3, PT, R0, UR4, PT ;  /* 0x0000000400007c0c */ /* 0x000fe2000bf66270 */
[----:B------:R-:W-:Y:S01]  /*a440*/  IMAD R13, R13, UR7, R20 ;  /* 0x000000070d0d7c24 */ /* 0x000fe2000f8e0214 */
[----:B------:R-:W-:Y:S01]  /*a450*/  ULDC.64 UR6, c[0x0][0xa80] ;  /* 0x0002a00000067ab9 */ /* 0x000fe20000000a00 */
[----:B------:R-:W-:Y:S01]  /*a460*/  VIADD R0, R16, 0xc0 ;  /* 0x000000c010007836 */ /* 0x000fe20000000000 */
[----:B------:R-:W-:Y:S01]  /*a470*/  LEA R12, P0, R2, UR6, 0x1 ;  /* 0x00000006020c7c11 */ /* 0x000fe2000f8008ff */
[----:B------:R-:W-:-:S05]  /*a480*/  IMAD.IADD R3, R3, 0x1, R13 ;  /* 0x0000000103037824 */ /* 0x000fca00078e020d */
[----:B------:R-:W-:Y:S02]  /*a490*/  LEA.HI.X R13, R2, UR7, R3, 0x1, P0 ;  /* 0x00000007020d7c11 */ /* 0x000fe400080f0c03 */
[----:B------:R-:W-:-:S03]  /*a4a0*/  ISETP.GE.AND P0, PT, R0, UR4, PT ;  /* 0x0000000400007c0c */ /* 0x000fc6000bf06270 */
[----:B------:R4:W-:Y:S04]  /*a4b0*/  @!P1 STG.E.128 desc[UR46][R12.64], R8 ;  /* 0x000000080c009986 */ /* 0x0009e8000c101d2e */
[----:B------:R4:W-:Y:S04]  /*a4c0*/  @!P2 STG.E.128 desc[UR46][R12.64+0x80], R28 ;  /* 0x0000801c0c00a986 */ /* 0x0009e8000c101d2e */
[----:B------:R4:W-:Y:S02]  /*a4d0*/  @!P3 STG.E.128 desc[UR46][R12.64+0x100], R4 ;  /* 0x000100040c00b986 */ /* 0x0009e4000c101d2e */
[----:B------:R-:W-:Y:S05]  /*a4e0*/  @P0 BRA `(.L_x_155) ;  /* 0x0000000c00080947 */ /* 0x000fea0003800000 */
[----:B------:R2:W-:Y:S01]  /*a4f0*/  STG.E.128 desc[UR46][R12.64+0x180], R40 ;  /* 0x000180280c007986 */ /* 0x0005e2000c101d2e */
[----:B------:R-:W-:Y:S05]  /*a500*/  BRA `(.L_x_155) ;  /* 0x0000000c00007947 */ /* 0x000fea0003800000 */
.L_x_147:
[----:B------:R-:W-:Y:S01]  /*a510*/  ULDC.64 UR6, c[0x0][0xbd8] ;  /* 0x0002f60000067ab9 */ /* 0x000fe20000000a00 */
[----:B------:R-:W-:Y:S01]  /*a520*/  IMAD.MOV.U32 R7, RZ, RZ, RZ ;  /* 0x000000ffff077224 */ /* 0x000fe200078e00ff */
[----:B------:R-:W-:-:S04]  /*a530*/  UISETP.NE.U32.AND UP0, UPT, UR6, URZ, UPT ;  /* 0x0000003f0600728c */ /* 0x000fc8000bf05070 */
[----:B------:R-:W-:-:S03]  /*a540*/  UISETP.NE.AND.EX UP0, UPT, UR7, URZ, UPT, UP0 ;  /* 0x0000003f0700728c */ /* 0x000fc6000bf05300 */
[----:B------:R-:W-:Y:S02]  /*a550*/  ULDC.64 UR6, c[0x0][0xbd8] ;  /* 0x0002f60000067ab9 */ /* 0x000fe40000000a00 */
[----:B------:R-:W-:Y:S01]  /*a560*/  UIMAD.WIDE UR6, UR36, 0x4, UR6 ;  /* 0x00000004240678a5 */ /* 0x000fe2000f8e0206 */
[----:B------:R-:W0:Y:S01]  /*a570*/  LDC R0, c[0x0][0xa88] ;  /* 0x0002a200ff007b82 */ /* 0x000e220000000800 */
[----:B------:R-:W-:-:S04]  /*a580*/  PLOP3.LUT P1, PT, PT, PT, UP0, 0x80, 0x0 ;  /* 0x000000000000781c */ /* 0x000fc80003f2f008 */
[----:B------:R-:W-:Y:S02]  /*a590*/  IMAD.U32 R2, RZ, RZ, UR6 ;  /* 0x00000006ff027e24 */ /* 0x000fe4000f8e00ff */
[----:B------:R-:W-:Y:S01]  /*a5a0*/  IMAD.U32 R3, RZ, RZ, UR7 ;  /* 0x00000007ff037e24 */ /* 0x000fe2000f8e00ff */
[----:B------:R-:W-:Y:S02]  /*a5b0*/  ULDC.64 UR6, c[0x0][0xbe0] ;  /* 0x0002f80000067ab9 */ /* 0x000fe40000000a00 */
[----:B------:R-:W-:-:S04]  /*a5c0*/  UISETP.NE.U32.AND UP1, UPT, UR6, URZ, UPT ;  /* 0x0000003f0600728c */ /* 0x000fc8000bf25070 */
[----:B------:R-:W-:Y:S01]  /*a5d0*/  UISETP.NE.AND.EX UP1, UPT, UR7, URZ, UPT, UP1 ;  /* 0x0000003f0700728c */ /* 0x000fe2000bf25310 */
[----:B------:R1:W5:Y:S05]  /*a5e0*/  @P1 LDG.E R7, desc[UR46][R2.64] ;  /* 0x0000002e02071981 */ /* 0x00036a000c1e1900 */
[----:B------:R-:W-:-:S05]  /*a5f0*/  PLOP3.LUT P2, PT, PT, PT, UP1, 0x80, 0x0 ;  /* 0x000000000000781c */ /* 0x000fca0003f4f018 */
[----:B------:R-:W-:Y:S02]  /*a600*/  @UP1 ULDC.64 UR6, c[0x0][0xbe0] ;  /* 0x0002f80000061ab9 */ /* 0x000fe40000000a00 */
[----:B------:R-:W-:-:S06]  /*a610*/  @UP1 UIMAD.WIDE UR6, UR36, 0x4, UR6 ;  /* 0x00000004240618a5 */ /* 0x000fcc000f8e0206 */
[----:B------:R-:W-:Y:S02]  /*a620*/  IMAD.U32 R4, RZ, RZ, UR6 ;  /* 0x00000006ff047e24 */ /* 0x000fe4000f8e00ff */
[----:B------:R-:W-:-:S05]  /*a630*/  IMAD.U32 R5, RZ, RZ, UR7 ;  /* 0x00000007ff057e24 */ /* 0x000fca000f8e00ff */
[----:B0-----:R1:W5:Y:S01]  /*a640*/  @P2 LDG.E R0, desc[UR46][R4.64] ;  /* 0x0000002e04002981 */ /* 0x001362000c1e1900 */
[----:B------:R-:W-:Y:S01]  /*a650*/  ISETP.GE.AND P0, PT, R236, 0x80, PT ;  /* 0x00000080ec00780c */ /* 0x000fe20003f06270 */
[----:B------:R-:W-:-:S12]  /*a660*/  @P2 BRA `(.L_x_156) ;  /* 0x0000000000102947 */ /* 0x000fd80003800000 */
[----:B------:R-:W-:Y:S05]  /*a670*/  @!P1 BRA `(.L_x_156) ;  /* 0x00000000000c9947 */ /* 0x000fea0003800000 */
[----:B-1----:R-:W2:Y:S04]  /*a680*/  LDG.E R5, desc[UR46][R2.64] ;  /* 0x0000002e02057981 */ /* 0x002ea8000c1e1900 */
[----:B-----5:R-:W2:Y:S02]  /*a690*/  LDG.E R0, desc[UR46][R2.64+0x4] ;  /* 0x0000042e02007981 */ /* 0x020ea4000c1e1900 */
[----:B--2---:R-:W-:-:S07]  /*a6a0*/  IMAD.IADD R0, R0, 0x1, -R5 ;  /* 0x0000000100007824 */ /* 0x004fce00078e0a05 */
.L_x_156:
[----:B------:R-:W-:Y:S01]  /*a6b0*/  USHF.R.S32.HI UR7, URZ, 0x1f, UR39 ;  /* 0x0000001f3f077899 */ /* 0x000fe20008011427 */
[----:B------:R-:W-:Y:S01]  /*a6c0*/  BSSY B1, `(.L_x_157) ;  /* 0x000001e000017945 */ /* 0x000fe20003800000 */
[----:B------:R-:W-:Y:S01]  /*a6d0*/  USEL UR36, UR36, URZ, !UP0 ;  /* 0x0000003f24247287 */ /* 0x000fe2000c000000 */
[----:B------:R-:W-:Y:S01]  /*a6e0*/  SHF.R.S32.HI R9, RZ, 0x1f, R16 ;  /* 0x0000001fff097819 */ /* 0x000fe20000011410 */
[----:B------:R-:W-:Y:S01]  /*a6f0*/  USEL UR37, UR37, URZ, !UP0 ;  /* 0x0000003f25257287 */ /* 0x000fe2000c000000 */
[----:B-----5:R-:W-:Y:S01]  /*a700*/  SHF.R.S32.HI R6, RZ, 0x1f, R7 ;  /* 0x0000001fff067819 */ /* 0x020fe20000011407 */
[----:B------:R-:W-:Y:S10]  /*a710*/  @P0 BRA `(.L_x_158) ;  /* 0x0000000000600947 */ /* 0x000ff40003800000 */
[----:B-1----:R-:W0:Y:S02]  /*a720*/  S2R R2, SR_TID.X ;  /* 0x0000000000027919 */ /* 0x002e240000002100 */
[----:B0-----:R-:W-:-:S04]  /*a730*/  IMAD R2, R17, 0x80, R2 ;  /* 0x0000008011027824 */ /* 0x001fc800078e0202 */
[----:B------:R-:W-:-:S05]  /*a740*/  VIADD R3, R2, 0xffffff80 ;  /* 0xffffff8002037836 */ /* 0x000fca0000000000 */
[----:B------:R-:W-:-:S13]  /*a750*/  ISETP.GE.AND P0, PT, R3, R0, PT ;  /* 0x000000000300720c */ /* 0x000fda0003f06270 */
[----:B------:R-:W-:Y:S05]  /*a760*/  @P0 BRA `(.L_x_158) ;  /* 0x00000000004c0947 */ /* 0x000fea0003800000 */
[C---:B------:R-:W-:Y:S01]  /*a770*/  IADD3 R2, P0, R3.reuse, R7, RZ ;  /* 0x0000000703027210 */ /* 0x040fe20007f1e0ff */
[----:B------:R-:W-:Y:S02]  /*a780*/  ULDC.64 UR8, c[0x0][0xb70] ;  /* 0x0002dc0000087ab9 */ /* 0x000fe40000000a00 */
[----:B------:R-:W-:Y:S01]  /*a790*/  UIMAD UR4, UR7, UR8, URZ ;  /* 0x00000008070472a4 */ /* 0x000fe2000f8e023f */
[----:B------:R-:W-:Y:S01]  /*a7a0*/  LEA.HI.X.SX32 R3, R3, R6, 0x1, P0 ;  /* 0x0000000603037211 */ /* 0x000fe200000f0eff */
[----:B------:R-:W-:Y:S02]  /*a7b0*/  IMAD.U32 R5, RZ, RZ, UR8 ;  /* 0x00000008ff057e24 */ /* 0x000fe4000f8e00ff */
[----:B------:R-:W-:Y:S02]  /*a7c0*/  UIMAD UR4, UR39, UR9, UR4 ;  /* 0x00000009270472a4 */ /* 0x000fe4000f8e0204 */
[----:B------:R-:W-:Y:S01]  /*a7d0*/  IMAD.WIDE.U32 R2, R5, UR39, R2 ;  /* 0x0000002705027c25 */ /* 0x000fe2000f8e0002 */
[----:B------:R-:W-:-:S02]  /*a7e0*/  ULDC.64 UR8, c[0x0][0xb78] ;  /* 0x0002de0000087ab9 */ /* 0x000fc40000000a00 */
[----:B------:R-:W-:Y:S01]  /*a7f0*/  UIMAD UR6, UR37, UR8, URZ ;  /* 0x00000008250672a4 */ /* 0x000fe2000f8e023f */
[----:B------:R-:W-:Y:S02]  /*a800*/  VIADD R3, R3, UR4 ;  /* 0x0000000403037c36 */ /* 0x000fe40008000000 */
[----:B------:R-:W-:Y:S01]  /*a810*/  IMAD.U32 R5, RZ, RZ, UR8 ;  /* 0x00000008ff057e24 */ /* 0x000fe2000f8e00ff */
[----:B------:R-:W-:-:S03]  /*a820*/  UIMAD UR6, UR36, UR9, UR6 ;  /* 0x00000009240672a4 */ /* 0x000fc6000f8e0206 */
[----:B------:R-:W-:Y:S01]  /*a830*/  IMAD.WIDE.U32 R2, R5, UR36, R2 ;  /* 0x0000002405027c25 */ /* 0x000fe2000f8e0002 */
[----:B------:R-:W-:-:S03]  /*a840*/  ULDC.64 UR8, c[0x0][0xb40] ;  /* 0x0002d00000087ab9 */ /* 0x000fc60000000a00 */
[----:B------:R-:W-:Y:S01]  /*a850*/  VIADD R3, R3, UR6 ;  /* 0x0000000603037c36 */ /* 0x000fe20008000000 */
[----:B------:R-:W-:-:S04]  /*a860*/  LEA R4, P0, R2, UR8, 0x2 ;  /* 0x0000000802047c11 */ /* 0x000fc8000f8010ff */
[----:B------:R-:W-:Y:S01]  /*a870*/  LEA.HI.X R5, R2, UR9, R3, 0x2, P0 ;  /* 0x0000000902057c11 */ /* 0x000fe200080f1403 */
[----:B------:R-:W-:-:S05]  /*a880*/  IMAD.MOV.U32 R3, RZ, RZ, -0x800000 ;  /* 0xff800000ff037424 */ /* 0x000fca00078e00ff */
[----:B------:R0:W-:Y:S03]  /*a890*/  STG.E desc[UR46][R4.64], R3 ;  /* 0x0000000304007986 */ /* 0x0001e6000c10192e */
.L_x_158:
[----:B------:R-:W-:Y:S05]  /*a8a0*/  BSYNC B1 ;  /* 0x0000000000017941 */ /* 0x000fea0003800000 */
.L_x_157:
[----:B------:R-:W-:Y:S01]  /*a8b0*/  ULDC.64 UR8, c[0x0][0xaa0] ;  /* 0x0002a80000087ab9 */ /* 0x000fe20000000a00 */
[----:B-1----:R-:W-:Y:S01]  /*a8c0*/  IMAD.MOV.U32 R2, RZ, RZ, R16 ;  /* 0x000000ffff027224 */ /* 0x002fe200078e0010 */
[----:B------:R-:W-:Y:S01]  /*a8d0*/  BSSY B1, `(.L_x_159) ;  /* 0x0000033000017945 */ /* 0x000fe20003800000 */
[----:B0-----:R-:W-:Y:S02]  /*a8e0*/  IMAD.MOV.U32 R3, RZ, RZ, R9 ;  /* 0x000000ffff037224 */ /* 0x001fe400078e0009 */
[----:B------:R-:W-:Y:S02]  /*a8f0*/  IMAD R4, R6, UR8, RZ ;  /* 0x0000000806047c24 */ /* 0x000fe4000f8e02ff */
[----:B------:R-:W-:-:S04]  /*a900*/  IMAD.WIDE.U32 R2, R7, UR8, R2 ;  /* 0x0000000807027c25 */ /* 0x000fc8000f8e0002 */
[----:B------:R-:W-:Y:S01]  /*a910*/  IMAD R7, R7, UR9, R4 ;  /* 0x0000000907077c24 */ /* 0x000fe2000f8e0204 */
[----:B------:R-:W-:Y:S01]  /*a920*/  ULDC.64 UR8, c[0x0][0xae0] ;  /* 0x0002b80000087ab9 */ /* 0x000fe20000000a00 */
[----:B------:R-:W-:Y:S01]  /*a930*/  IMAD R11, R17, -0x80, R0 ;  /* 0xffffff80110b7824 */ /* 0x000fe200078e0200 */
[----:B------:R-:W-:Y:S01]  /*a940*/  UIMAD UR4, UR7, UR8, URZ ;  /* 0x00000008070472a4 */ /* 0x000fe2000f8e023f */
[----:B------:R-:W-:Y:S01]  /*a950*/  IMAD.IADD R3, R3, 0x1, R7 ;  /* 0x0000000103037824 */ /* 0x000fe200078e0207 */
[----:B------:R-:W-:Y:S01]  /*a960*/  SHF.R.S32.HI R7, RZ, 0x1f, R18 ;  /* 0x0000001fff077819 */ /* 0x000fe20000011412 */
[----:B------:R-:W-:Y:S01]  /*a970*/  IMAD.U32 R5, RZ, RZ, UR8 ;  /* 0x00000008ff057e24 */ /* 0x000fe2000f8e00ff */
[----:B------:R-:W-:Y:S01]  /*a980*/  UIMAD UR4, UR39, UR9, UR4 ;  /* 0x00000009270472a4 */ /* 0x000fe2000f8e0204 */
[----:B------:R-:W-:Y:S01]  /*a990*/  ISETP.GE.AND P2, PT, R18, R11, PT ;  /* 0x0000000b1200720c */ /* 0x000fe20003f46270 */
[----:B------:R-:W-:Y:S01]  /*a9a0*/  ULDC.64 UR6, c[0x0][0xae8] ;  /* 0x0002ba0000067ab9 */ /* 0x000fe20000000a00 */
[----:B------:R-:W-:-:S04]  /*a9b0*/  IMAD.WIDE.U32 R2, R5, UR39, R2 ;  /* 0x0000002705027c25 */ /* 0x000fc8000f8e0002 */
[----:B------:R-:W-:Y:S01]  /*a9c0*/  VIADD R3, R3, UR4 ;  /* 0x0000000403037c36 */ /* 0x000fe20008000000 */
[----:B------:R-:W-:Y:S01]  /*a9d0*/  UIMAD UR4, UR37, UR6, URZ ;  /* 0x00000006250472a4 */ /* 0x000fe2000f8e023f */
[C---:B------:R-:W-:Y:S02]  /*a9e0*/  VIADD R4, R18.reuse, 0x40 ;  /* 0x0000004012047836 */ /* 0x040fe40000000000 */
[----:B------:R-:W-:Y:S01]  /*a9f0*/  IMAD.U32 R5, RZ, RZ, UR6 ;  /* 0x00000006ff057e24 */ /* 0x000fe2000f8e00ff */
[----:B------:R-:W-:Y:S01]  /*aa00*/  UIMAD UR4, UR36, UR7, UR4 ;  /* 0x00000007240472a4 */ /* 0x000fe2000f8e0204 */
[----:B------:R-:W-:Y:S01]  /*aa10*/  VIADD R0, R18, 0x20 ;  /* 0x0000002012007836 */ /* 0x000fe20000000000 */
[----:B------:R-:W-:Y:S01]  /*aa20*/  ISETP.GE.AND P0, PT, R4, R11, PT ;  /* 0x0000000b0400720c */ /* 0x000fe20003f06270 */
[----:B------:R-:W-:-:S03]  /*aa30*/  IMAD.WIDE.U32 R4, R5, UR36, R2 ;  /* 0x0000002405047c25 */ /* 0x000fc6000f8e0002 */
[----:B------:R-:W-:Y:S01]  /*aa40*/  ISETP.GE.AND P1, PT, R0, R11, PT ;  /* 0x0000000b0000720c */ /* 0x000fe20003f26270 */
[----:B------:R-:W-:Y:S02]  /*aa50*/  IMAD.MOV.U32 R6, RZ, RZ, R18 ;  /* 0x000000ffff067224 */ /* 0x000fe400078e0012 */
[----:B------:R-:W-:Y:S02]  /*aa60*/  VIADD R13, R5, UR4 ;  /* 0x00000004050d7c36 */ /* 0x000fe40008000000 */
[----:B------:R-:W-:-:S04]  /*aa70*/  IMAD.WIDE R6, R17, 0x80, R6 ;  /* 0x0000008011067825 */ /* 0x000fc800078e0206 */
[----:B------:R-:W-:Y:S01]  /*aa80*/  VIADD R0, R18, 0x60 ;  /* 0x0000006012007836 */ /* 0x000fe20000000000 */
[----:B------:R-:W-:Y:S06]  /*aa90*/  @P2 BRA `(.L_x_160) ;  /* 0x0000000000582947 */ /* 0x000fec0003800000 */
[C---:B------:R-:W-:Y:S01]  /*aaa0*/  VIADD R2, R16.reuse, 0x40 ;  /* 0x0000004010027836 */ /* 0x040fe20000000000 */
[----:B------:R-:W-:Y:S01]  /*aab0*/  ULDC UR4, c[0x0][0xa8c] ;  /* 0x0002a30000047ab9 */ /* 0x000fe20000000800 */
[C---:B------:R-:W-:Y:S01]  /*aac0*/  VIADD R3, R16.reuse, 0x80 ;  /* 0x0000008010037836 */ /* 0x040fe20000000000 */
[----:B------:R-:W-:Y:S01]  /*aad0*/  ULDC.64 UR6, c[0x0][0xad8] ;  /* 0x0002b60000067ab9 */ /* 0x000fe20000000a00 */
[----:B------:R-:W-:Y:S01]  /*aae0*/  VIADD R8, R16, 0xc0 ;  /* 0x000000c010087836 */ /* 0x000fe20000000000 */
[----:B------:R-:W-:Y:S01]  /*aaf0*/  ISETP.GE.AND P4, PT, R2, UR4, PT ;  /* 0x0000000402007c0c */ /* 0x000fe2000bf86270 */
[----:B------:R-:W-:Y:S01]  /*ab00*/  IMAD R9, R7, UR6, RZ ;  /* 0x0000000607097c24 */ /* 0x000fe2000f8e02ff */
[----:B------:R-:W-:Y:S01]  /*ab10*/  ISETP.GE.AND P5, PT, R3, UR4, PT ;  /* 0x0000000403007c0c */ /* 0x000fe2000bfa6270 */
[----:B------:R-:W-:Y:S01]  /*ab20*/  IMAD.MOV.U32 R2, RZ, RZ, R4 ;  /* 0x000000ffff027224 */ /* 0x000fe200078e0004 */
[----:B------:R-:W-:Y:S01]  /*ab30*/  ISETP.GE.AND P3, PT, R16, UR4, PT ;  /* 0x0000000410007c0c */ /* 0x000fe2000bf66270 */
[----:B------:R-:W-:Y:S01]  /*ab40*/  IMAD.MOV.U32 R3, RZ, RZ, R13 ;  /* 0x000000ffff037224 */ /* 0x000fe200078e000d */
[----:B------:R-:W-:Y:S01]  /*ab50*/  ISETP.GE.AND P6, PT, R8, UR4, PT ;  /* 0x0000000408007c0c */ /* 0x000fe2000bfc6270 */
[----:B------:R-:W-:-:S02]  /*ab60*/  IMAD R9, R6, UR7, R9 ;  /* 0x0000000706097c24 */ /* 0x000fc4000f8e0209 */
[----:B------:R-:W-:Y:S01]  /*ab70*/  IMAD.WIDE.U32 R2, R6, UR6, R2 ;  /* 0x0000000606027c25 */ /* 0x000fe2000f8e0002 */
[----:B------:R-:W-:-:S03]  /*ab80*/  ULDC.64 UR6, c[0x0][0xa80] ;  /* 0x0002a00000067ab9 */ /* 0x000fc60000000a00 */
[----:B------:R-:W-:Y:S01]  /*ab90*/  IMAD.IADD R3, R3, 0x1, R9 ;  /* 0x0000000103037824 */ /* 0x000fe200078e0209 */
[----:B------:R-:W-:-:S04]  /*aba0*/  LEA R8, P2, R2, UR6, 0x1 ;  /* 0x0000000602087c11 */ /* 0x000fc8000f8408ff */
[----:B------:R-:W-:-:S05]  /*abb0*/  LEA.HI.X R9, R2, UR7, R3, 0x1, P2 ;  /* 0x0000000702097c11 */ /* 0x000fca00090f0c03 */
[----:B------:R0:W-:Y:S04]  /*abc0*/  @!P3 STG.E.128 desc[UR46][R8.64], RZ ;  /* 0x000000ff0800b986 */ /* 0x0001e8000c101d2e */
[----:B------:R0:W-:Y:S04]  /*abd0*/  @!P4 STG.E.128 desc[UR46][R8.64+0x80], RZ ;  /* 0x000080ff0800c986 */ /* 0x0001e8000c101d2e */
[----:B------:R0:W-:Y:S04]  /*abe0*/  @!P5 STG.E.128 desc[UR46][R8.64+0x100], RZ ;  /* 0x000100ff0800d986 */ /* 0x0001e8000c101d2e */
[----:B------:R0:W-:Y:S02]  /*abf0*/  @!P6 STG.E.128 desc[UR46][R8.64+0x180], RZ ;  /* 0x000180ff0800e986 */ /* 0x0001e4000c101d2e */
.L_x_160:
[----:B------:R-:W-:Y:S05]  /*ac00*/  BSYNC B1 ;  /* 0x0000000000017941 */ /* 0x000fea0003800000 */
.L_x_159:
[----:B------:R-:W-:Y:S01]  /*ac10*/  BSSY B1, `(.L_x_161) ;  /* 0x000001b000017945 */ /* 0x000fe20003800000 */
[----:B------:R-:W-:-:S03]  /*ac20*/  ISETP.GE.AND P2, PT, R0, R11, PT ;  /* 0x0000000b0000720c */ /* 0x000fc60003f46270 */
[----:B------:R-:W-:Y:S10]  /*ac30*/  @P1 BRA `(.L_x_162) ;  /* 0x0000000000601947 */ /* 0x000ff40003800000 */
[----:B0-----:R-:W-:Y:S01]  /*ac40*/  IADD3 R9, P1, R6, 0x20, RZ ;  /* 0x0000002006097810 */ /* 0x001fe20007f3e0ff */
        /* <DEDUP_REMOVED lines=11> */
[----:B------:R-:W-:Y:S02]  /*ad00*/  VIADD R8, R16, 0xc0 ;  /* 0x000000c010087836 */ /* 0x000fe40000000000 */
[----:B------:R-:W-:-:S03]  /*ad10*/  IMAD.WIDE.U32 R2, R9, UR6, R2 ;  /* 0x0000000609027c25 */ /* 0x000fc6000f8e0002 */
[----:B------:R-:W-:Y:S01]  /*ad20*/  ISETP.GE.AND P6, PT, R8, UR4, PT ;  /* 0x0000000408007c0c */ /* 0x000fe2000bfc6270 */
[----:B------:R-:W-:Y:S01]  /*ad30*/  IMAD R9, R9, UR7, R0 ;  /* 0x0000000709097c24 */ /* 0x000fe2000f8e0200 */
[----:B------:R-:W-:Y:S02]  /*ad40*/  ULDC.64 UR6, c[0x0][0xa80] ;  /* 0x0002a00000067ab9 */ /* 0x000fe40000000a00 */
[----:B------:R-:W-:Y:S01]  /*ad50*/  LEA R8, P1, R2, UR6, 0x1 ;  /* 0x0000000602087c11 */ /* 0x000fe2000f8208ff */
[----:B------:R-:W-:-:S05]  /*ad60*/  IMAD.IADD R3, R3, 0x1, R9 ;  /* 0x0000000103037824 */ /* 0x000fca00078e0209 */
[----:B------:R-:W-:-:S05]  /*ad70*/  LEA.HI.X R9, R2, UR7, R3, 0x1, P1 ;  /* 0x0000000702097c11 */ /* 0x000fca00088f0c03 */
[----:B------:R1:W-:Y:S04]  /*ad80*/  @!P3 STG.E.128 desc[UR46][R8.64], RZ ;  /* 0x000000ff0800b986 */ /* 0x0003e8000c101d2e */
[----:B------:R1:W-:Y:S04]  /*ad90*/  @!P4 STG.E.128 desc[UR46][R8.64+0x80], RZ ;  /* 0x000080ff0800c986 */ /* 0x0003e8000c101d2e */
[----:B------:R1:W-:Y:S04]  /*ada0*/  @!P5 STG.E.128 desc[UR46][R8.64+0x100], RZ ;  /* 0x000100ff0800d986 */ /* 0x0003e8000c101d2e */
[----:B------:R1:W-:Y:S02]  /*adb0*/  @!P6 STG.E.128 desc[UR46][R8.64+0x180], RZ ;  /* 0x000180ff0800e986 */ /* 0x0003e4000c101d2e */
.L_x_162:
[----:B------:R-:W-:Y:S05]  /*adc0*/  BSYNC B1 ;  /* 0x0000000000017941 */ /* 0x000fea0003800000 */
.L_x_161:
[----:B------:R-:W-:Y:S04]  /*add0*/  BSSY B1, `(.L_x_163) ;  /* 0x000001a000017945 */ /* 0x000fe80003800000 */
[----:B------:R-:W-:Y:S05]  /*ade0*/  @P0 BRA `(.L_x_164) ;  /* 0x0000000000600947 */ /* 0x000fea0003800000 */
[----:B01----:R-:W-:Y:S01]  /*adf0*/  IADD3 R9, P0, R6, 0x40, RZ ;  /* 0x0000004006097810 */ /* 0x003fe20007f1e0ff */
        /* <DEDUP_REMOVED lines=23> */
.L_x_164:
[----:B------:R-:W-:Y:S05]  /*af70*/  BSYNC B1 ;  /* 0x0000000000017941 */ /* 0x000fea0003800000 */
.L_x_163:
[----:B------:R-:W-:Y:S05]  /*af80*/  @P2 BRA `(.L_x_155) ;  /* 0x0000000000602947 */ /* 0x000fea0003800000 */
[----:B------:R-:W-:Y:S01]  /*af90*/  IADD3 R5, P0, R6, 0x60, RZ ;  /* 0x0000006006057810 */ /* 0x000fe20007f1e0ff */
        /* <DEDUP_REMOVED lines=8> */
[----:B------:R-:W-:-:S02]  /*b020*/  VIADD R4, R16, 0x80 ;  /* 0x0000008010047836 */ /* 0x000fc40000000000 */
[----:B------:R-:W-:Y:S02]  /*b030*/  IMAD R6, R6, UR6, RZ ;  /* 0x0000000606067c24 */ /* 0x000fe4000f8e02ff */
[----:B------:R-:W-:Y:S01]  /*b040*/  VIADD R0, R16, 0xc0 ;  /* 0x000000c010007836 */ /* 0x000fe20000000000 */
[----:B------:R-:W-:Y:S01]  /*b050*/  ISETP.GE.AND P3, PT, R4, UR4, PT ;  /* 0x0000000404007c0c */ /* 0x000fe2000bf66270 */
        /* <DEDUP_REMOVED lines=11> */
.L_x_155:
[----:B------:R-:W-:Y:S05]  /*b110*/  BSYNC B0 ;  /* 0x0000000000007941 */ /* 0x000fea0003800000 */
.L_x_146:
[----:B------:R-:W-:Y:S02]  /*b120*/  ULDC UR4, c[0x0][0xc14] ;  /* 0x0003050000047ab9 */ /* 0x000fe40000000800 */
[----:B------:R-:W-:-:S13]  /*b130*/  ISETP.GE.AND P0, PT, R83, UR4, PT ;  /* 0x0000000453007c0c */ /* 0x000fda000bf06270 */
[----:B------:R-:W-:Y:S05]  /*b140*/  @!P0 BRA `(.L_x_165) ;  /* 0xffffff5c00148947 */ /* 0x000fea000383ffff */
[----:B------:R-:W-:Y:S05]  /*b150*/  EXIT ;  /* 0x000000000000794d */ /* 0x000fea0003800000 */
.L_x_120:
[----:B------:R-:W-:-:S08]  /*b160*/  NOP ;  /* 0x0000000000007918 */ /* 0x000fd00000000000 */
[----:B------:R-:W0:-:S00]  /*b170*/  USETMAXREG.DEALLOC.CTAPOOL 0x18 ;  /* 0x00000018000079c8 */ /* 0x000e0000080e0500 */
[----:B0-----:R-:W2:Y:S01]  /*b180*/  LDL.LU R2, [R1+0x3c] ;  /* 0x00003c0001027983 */ /* 0x001ea20000300800 */
[----:B------:R-:W-:-:S06]  /*b190*/  LOP3.LUT R0, R0, 0x3, RZ, 0xc0, !PT ;  /* 0x0000000300007812 */ /* 0x000fcc00078ec0ff */
[----:B------:R-:W0:Y:S02]  /*b1a0*/  SHFL.IDX PT, R0, R0, RZ, 0x1f ;  /* 0x00001fff00007589 */ /* 0x000e2400000e0000 */
[----:B0-----:R-:W-:Y:S01]  /*b1b0*/  ISETP.NE.AND P0, PT, R0, RZ, PT ;  /* 0x000000ff0000720c */ /* 0x001fe20003f05270 */
[----:B------:R-:W-:Y:S01]  /*b1c0*/  IMAD.MOV.U32 R0, RZ, RZ, RZ ;  /* 0x000000ffff007224 */ /* 0x000fe200078e00ff */
[----:B--2---:R-:W-:-:S11]  /*b1d0*/  LOP3.LUT R2, R2, 0xfffffffd, RZ, 0xc0, !PT ;  /* 0xfffffffd02027812 */ /* 0x004fd600078ec0ff */
[----:B------:R-:W-:-:S05]  /*b1e0*/  @P0 LOP3.LUT R2, R2, 0x2, RZ, 0xfc, !PT ;  /* 0x0000000202020812 */ /* 0x000fca00078efcff */
[----:B------:R0:W-:Y:S01]  /*b1f0*/  STL [R1+0x3c], R2 ;  /* 0x00003c0201007387 */ /* 0x0001e20000100800 */
[----:B------:R-:W-:Y:S05]  /*b200*/  @!P0 BRA `(.L_x_166) ;  /* 0x00000000002c8947 */ /* 0x000fea0003800000 */
[----:B------:R-:W1:Y:S08]  /*b210*/  S2UR UR5, SR_CgaCtaId ;  /* 0x00000000000579c3 */ /* 0x000e700000008800 */
[----:B------:R-:W-:Y:S06]  /*b220*/  BAR.SYNC.DEFER_BLOCKING 0x5, 0x180 ;  /* 0x0146000000007b1d */ /* 0x000fec0000010000 */
[----:B------:R-:W-:-:S02]  /*b230*/  UMOV UR4, 0x400 ;  /* 0x0000040000047882 */ /* 0x000fc40000000000 */
[----:B-1----:R-:W-:-:S09]  /*b240*/  ULEA UR4, UR5, UR4, 0x18 ;  /* 0x0000000405047291 */ /* 0x002fd2000f8ec03f */
[----:B------:R-:W1:Y:S04]  /*b250*/  LDS.128 R4, [UR4+0x388d0] ;  /* 0x0388d004ff047984 */ /* 0x000e680008000c00 */
[----:B-1----:R1:W-:Y:S01]  /*b260*/  STL [R1+0x24], R5 ;  /* 0x0000240501007387 */ /* 0x0023e20000100800 */
[----:B------:R-:W-:Y:S02]  /*b270*/  R2UR UR52, R7 ;  /* 0x00000000073472ca */ /* 0x000fe400000e0000 */
[----:B------:R-:W-:Y:S01]  /*b280*/  R2UR UR38, R6 ;  /* 0x00000000062672ca */ /* 0x000fe200000e0000 */
[----:B------:R1:W-:Y:S01]  /*b290*/  STL [R1+0x20], R4 ;  /* 0x0000200401007387 */ /* 0x0003e20000100800 */
[----:B------:R-:W-:Y:S06]  /*b2a0*/  BAR.ARV 0x4, 0x180 ;  /* 0x0106000000007b1d */ /* 0x000fec0000002000 */
[----:B------:R-:W-:Y:S07]  /*b2b0*/  BRA `(.L_x_167) ;  /* 0x0000000800247947 */ /* 0x000fee0003800000 */
.L_x_166:
[----:B0-----:R-:W0:Y:S01]  /*b2c0*/  S2R R2, SR_TID.X ;  /* 0x0000000000027919 */ /* 0x001e220000002100 */
[----:B------:R-:W-:Y:S01]  /*b2d0*/  ULDC UR4, c[0x0][0xc14] ;  /* 0x0003050000047ab9 */ /* 0x000fe20000000800 */
[----:B------:R-:W1:Y:S01]  /*b2e0*/  LDC R9, c[0x0][0xc10] ;  /* 0x00030400ff097b82 */ /* 0x000e620000000800 */
[----:B0-----:R-:W-:-:S04]  /*b2f0*/  LOP3.LUT R5, R2, 0x1f, RZ, 0xc0, !PT ;  /* 0x0000001f02057812 */ /* 0x001fc800078ec0ff */
[----:B------:R-:W-:-:S04]  /*b300*/  ISETP.NE.AND P0, PT, R5, 0x1f, PT ;  /* 0x0000001f0500780c */ /* 0x000fc80003f05270 */
[----:B------:R-:W-:-:S13]  /*b310*/  ISETP.GE.OR P1, PT, R5, UR4, !P0 ;  /* 0x0000000405007c0c */ /* 0x000fda000c726670 */
[----:B------:R-:W0:Y:S02]  /*b320*/  @!P1 LDC.64 R2, c[0x0][0xc58] ;  /* 0x00031600ff029b82 */ /* 0x000e240000000a00 */
[----:B0-----:R-:W-:-:S05]  /*b330*/  @!P1 IMAD.WIDE.U32 R2, R5, 0x4, R2 ;  /* 0x0000000405029825 */ /* 0x001fca00078e0002 */
[----:B------:R-:W2:Y:S01]  /*b340*/  @!P1 LDG.E R0, desc[UR46][R2.64] ;  /* 0x0000002e02009981 */ /* 0x000ea2000c1e1900 */
[C---:B------:R-:W-:Y:S01]  /*b350*/  ISETP.NE.AND P1, PT, R5.reuse, RZ, PT ;  /* 0x000000ff0500720c */ /* 0x040fe20003f25270 */
[----:B------:R-:W-:Y:S01]  /*b360*/  UMOV UR52, URZ ;  /* 0x0000003f00347c82 */ /* 0x000fe20008000000 */
[C---:B------:R-:W-:Y:S02]  /*b370*/  ISETP.GE.U32.AND P2, PT, R5.reuse, 0x2, PT ;  /* 0x000000020500780c */ /* 0x040fe40003f46070 */
[C---:B------:R-:W-:Y:S02]  /*b380*/  ISETP.GE.U32.AND P3, PT, R5.reuse, 0x4, PT ;  /* 0x000000040500780c */ /* 0x040fe40003f66070 */
[C---:B------:R-:W-:Y:S02]  /*b390*/  ISETP.GE.U32.AND P4, PT, R5.reuse, 0x8, PT ;  /* 0x000000080500780c */ /* 0x040fe40003f86070 */
[----:B------:R-:W-:Y:S01]  /*b3a0*/  ISETP.GE.U32.AND P5, PT, R5, 0x10, PT ;  /* 0x000000100500780c */ /* 0x000fe20003fa6070 */
[----:B--2---:R-:W0:Y:S02]  /*b3b0*/  SHFL.UP PT, R4, R0, 0x1, RZ ;  /* 0x0420000000047989 */ /* 0x004e2400000e00ff */
[----:B0-----:R-:W-:-:S05]  /*b3c0*/  SEL R7, R4, RZ, P1 ;  /* 0x000000ff04077207 */ /* 0x001fca0000800000 */
[----:B------:R-:W-:-:S05]  /*b3d0*/  IMAD.IADD R7, R0, 0x1, R7 ;  /* 0x0000000100077824 */ /* 0x000fca00078e0207 */
[----:B------:R-:W0:Y:S02]  /*b3e0*/  SHFL.UP PT, R4, R7, 0x2, RZ ;  /* 0x0440000007047989 */ /* 0x000e2400000e00ff */
[----:B0-----:R-:W-:-:S05]  /*b3f0*/  SEL R4, R4, RZ, P2 ;  /* 0x000000ff04047207 */ /* 0x001fca0001000000 */
[----:B------:R-:W-:-:S05]  /*b400*/  IMAD.IADD R4, R7, 0x1, R4 ;  /* 0x0000000107047824 */ /* 0x000fca00078e0204 */
[----:B------:R-:W0:Y:S02]  /*b410*/  SHFL.UP PT, R6, R4, 0x4, RZ ;  /* 0x0480000004067989 */ /* 0x000e2400000e00ff */
[----:B0-----:R-:W-:-:S05]  /*b420*/  SEL R3, R6, RZ, P3 ;  /* 0x000000ff06037207 */ /* 0x001fca0001800000 */
[----:B------:R-:W-:Y:S02]  /*b430*/  IMAD.IADD R3, R4, 0x1, R3 ;  /* 0x0000000104037824 */ /* 0x000fe400078e0203 */
[----:B------:R-:W0:Y:S03]  /*b440*/  S2R R4, SR_CTAID.X ;  /* 0x0000000000047919 */ /* 0x000e260000002500 */
[----:B------:R-:W2:Y:S02]  /*b450*/  SHFL.UP PT, R2, R3, 0x8, RZ ;  /* 0x0500000003027989 */ /* 0x000ea400000e00ff */
[----:B--2---:R-:W-:-:S05]  /*b460*/  SEL R2, R2, RZ, P4 ;  /* 0x000000ff02027207 */ /* 0x004fca0002000000 */
[----:B------:R-:W-:-:S05]  /*b470*/  IMAD.IADD R8, R3, 0x1, R2 ;  /* 0x0000000103087824 */ /* 0x000fca00078e0202 */
[----:B------:R-:W2:Y:S02]  /*b480*/  SHFL.UP PT, R2, R8, 0x10, RZ ;  /* 0x0600000008027989 */ /* 0x000ea400000e00ff */
[----:B--2---:R-:W-:-:S05]  /*b490*/  SEL R7, R2, RZ, P5 ;  /* 0x000000ff02077207 */ /* 0x004fca0002800000 */
[----:B------:R-:W-:-:S05]  /*b4a0*/  IMAD.IADD R2, R8, 0x1, R7 ;  /* 0x0000000108027824 */ /* 0x000fca00078e0207 */
[----:B------:R-:W1:Y:S02]  /*b4b0*/  SHFL.IDX PT, R6, R2, 0x1f, 0x1f ;  /* 0x03e01f0002067f89 */ /* 0x000e6400000e0000 */
[----:B-1----:R-:W-:Y:S02]  /*b4c0*/  IMAD R7, R6, R9, RZ ;  /* 0x0000000906077224 */ /* 0x002fe400078e02ff */
[----:B------:R-:W-:Y:S02]  /*b4d0*/  IMAD.MOV.U32 R6, RZ, RZ, RZ ;  /* 0x000000ffff067224 */ /* 0x000fe400078e00ff */
[----:B------:R-:W-:Y:S01]  /*b4e0*/  IMAD.MOV.U32 R10, RZ, RZ, R7 ;  /* 0x000000ffff0a7224 */ /* 0x000fe200078e0007 */
[----:B0-----:R-:W-:-:S13]  /*b4f0*/  ISETP.GT.AND P6, PT, R7, R4, PT ;  /* 0x000000040700720c */ /* 0x001fda0003fc4270 */
[----:B------:R-:W-:Y:S05]  /*b500*/  @P6 BRA `(.L_x_168) ;  /* 0x0000000000a46947 */ /* 0x000fea0003800000 */
[----:B------:R-:W-:Y:S01]  /*b510*/  IMAD.MOV.U32 R7, RZ, RZ, R10 ;  /* 0x000000ffff077224 */ /* 0x000fe200078e000a */
[----:B------:R-:W-:Y:S01]  /*b520*/  UMOV UR52, URZ ;  /* 0x0000003f00347c82 */ /* 0x000fe20008000000 */
[----:B------:R-:W-:Y:S01]  /*b530*/  ULDC UR6, c[0x0][0xc14] ;  /* 0x0003050000067ab9 */ /* 0x000fe20000000800 */
[----:B------:R-:W-:-:S05]  /*b540*/  ULDC UR5, c[0x0][0xc14] ;  /* 0x0003050000057ab9 */ /* 0x000fca0000000800 */
.L_x_172:
[----:B------:R-:W-:-:S03]  /*b550*/  UIADD3 UR4, UR52, 0x1f, URZ ;  /* 0x0000001f34047890 */ /* 0x000fc6000fffe03f */
[----:B------:R-:W-:Y:S01]  /*b560*/  UMOV UR52, UR5 ;  /* 0x0000000500347c82 */ /* 0x000fe20008000000 */
[----:B------:R-:W-:-:S06]  /*b570*/  UISETP.GE.AND UP0, UPT, UR4, UR6, UPT ;  /* 0x000000060400728c */ /* 0x000fcc000bf06270 */
[----:B------:R-:W-:-:S13]  /*b580*/  PLOP3.LUT P6, PT, PT, PT, UP0, 0x40, 0x0 ;  /* 0x000000000000781c */ /* 0x000fda0003fce808 */
[----:B------:R-:W-:Y:S05]  /*b590*/  @!P6 BRA `(.L_x_169) ;  /* 0x000000040034e947 */ /* 0x000fea0003800000 */
[----:B------:R-:W-:Y:S01]  /*b5a0*/  UMOV UR52, UR4 ;  /* 0x0000000400347c82 */ /* 0x000fe20008000000 */
[----:B------:R-:W-:Y:S01]  /*b5b0*/  BSSY B0, `(.L_x_170) ;  /* 0x0000008000007945 */ /* 0x000fe20003800000 */
[----:B------:R-:W-:Y:S02]  /*b5c0*/  VIADD R9, R5, UR52 ;  /* 0x0000003405097c36 */ /* 0x000fe40008000000 */
[----:B------:R-:W-:-:S03]  /*b5d0*/  IMAD.MOV.U32 R0, RZ, RZ, RZ ;  /* 0x000000ffff007224 */ /* 0x000fc600078e00ff */
[----:B------:R-:W-:-:S13]  /*b5e0*/  ISETP.GE.OR P6, PT, R9, UR6, !P0 ;  /* 0x0000000609007c0c */ /* 0x000fda000c7c6670 */
[----:B------:R-:W-:Y:S05]  /*b5f0*/  @P6 BRA `(.L_x_171) ;  /* 0x00000000000c6947 */ /* 0x000fea0003800000 */
[----:B------:R-:W0:Y:S02]  /*b600*/  LDC.64 R2, c[0x0][0xc58] ;  /* 0x00031600ff027b82 */ /* 0x000e240000000a00 */
[----:B0-----:R-:W-:-:S05]  /*b610*/  IMAD.WIDE R2, R9, 0x4, R2 ;  /* 0x0000000409027825 */ /* 0x001fca00078e0202 */
[----:B------:R0:W5:Y:S02]  /*b620*/  LDG.E R0, desc[UR46][R2.64] ;  /* 0x0000002e02007981 */ /* 0x000164000c1e1900 */
.L_x_171:
[----:B------:R-:W-:Y:S05]  /*b630*/  BSYNC B0 ;  /* 0x0000000000007941 */ /* 0x000fea0003800000 */
.L_x_170:
[----:B0----5:R-:W0:Y:S02]  /*b640*/  SHFL.UP PT, R2, R0, 0x1, RZ ;  /* 0x0420000000027989 */ /* 0x021e2400000e00ff */
[----:B0-----:R-:W-:-:S05]  /*b650*/  SEL R3, R2, RZ, P1 ;  /* 0x000000ff02037207 */ /* 0x001fca0000800000 */
[----:B------:R-:W-:-:S05]  /*b660*/  IMAD.IADD R3, R0, 0x1, R3 ;  /* 0x0000000100037824 */ /* 0x000fca00078e0203 */
[----:B------:R-:W0:Y:S02]  /*b670*/  SHFL.UP PT, R2, R3, 0x2, RZ ;  /* 0x0440000003027989 */ /* 0x000e2400000e00ff */
        /* <DEDUP_REMOVED lines=11> */
[----:B------:R-:W0:Y:S03]  /*b730*/  LDC R9, c[0x0][0xc10] ;  /* 0x00030400ff097b82 */ /* 0x000e260000000800 */
[----:B------:R-:W0:Y:S02]  /*b740*/  SHFL.IDX PT, R12, R2, 0x1f, 0x1f ;  /* 0x03e01f00020c7f89 */ /* 0x000e2400000e0000 */
[----:B0-----:R-:W-:-:S04]  /*b750*/  IMAD R12, R12, R9, RZ ;  /* 0x000000090c0c7224 */ /* 0x001fc800078e02ff */
[----:B------:R-:W-:-:S05]  /*b760*/  IMAD.IADD R7, R12, 0x1, R7 ;  /* 0x000000010c077824 */ /* 0x000fca00078e0207 */
[----:B------:R-:W-:-:S13]  /*b770*/  ISETP.GT.AND P6, PT, R7, R4, PT ;  /* 0x000000040700720c */ /* 0x000fda0003fc4270 */
[----:B------:R-:W-:Y:S05]  /*b780*/  @!P6 BRA `(.L_x_172) ;  /* 0xfffffffc0070e947 */ /* 0x000fea000383ffff */
[----:B------:R-:W-:-:S07]  /*b790*/  IMAD.MOV.U32 R10, RZ, RZ, R12 ;  /* 0x000000ffff0a7224 */ /* 0x000fce00078e000c */
.L_x_168:
[----:B------:R-:W-:-:S04]  /*b7a0*/  IMAD.IADD R8, R7, 0x1, -R10 ;  /* 0x0000000107087824 */ /* 0x000fc800078e0a0a */
[----:B------:R-:W-:-:S05]  /*b7b0*/  IMAD R3, R2, R9, R8 ;  /* 0x0000000902037224 */ /* 0x000fca00078e0208 */
[----:B------:R-:W-:-:S13]  /*b7c0*/  ISETP.GT.AND P0, PT, R3, R4, PT ;  /* 0x000000040300720c */ /* 0x000fda0003f04270 */
[----:B------:R-:W-:Y:S02]  /*b7d0*/  VOTEU.ANY UR5, UPT, !P0 ;  /* 0x0000000000057886 */ /* 0x000fe400040e0100 */
[----:B------:R-:W-:Y:S02]  /*b7e0*/  UPOPC UR4, UR5 ;  /* 0x00000005000472bf */ /* 0x000fe40008000000 */
[----:B------:R-:W-:-:S04]  /*b7f0*/  ISETP.NE.AND P0, PT, RZ, UR5, PT ;  /* 0x00000005ff007c0c */ /* 0x000fc8000bf05270 */
[----:B------:R-:W-:-:S05]  /*b800*/  IMAD.U32 R11, RZ, RZ, UR4 ;  /* 0x00000004ff0b7e24 */ /* 0x000fca000f8e00ff */
[----:B------:R-:W0:Y:S02]  /*b810*/  SHFL.IDX PT, R0, R0, R11, 0x1f ;  /* 0x00001f0b00007589 */ /* 0x000e2400000e0000 */
[----:B0-----:R-:W-:-:S04]  /*b820*/  IABS R7, R0 ;  /* 0x0000000000077213 */ /* 0x001fc80000000000 */
[----:B------:R-:W0:Y:S08]  /*b830*/  I2F.RP R10, R7 ;  /* 0x00000007000a7306 */ /* 0x000e300000209400 */
[----:B0-----:R-:W0:Y:S02]  /*b840*/  MUFU.RCP R10, R10 ;  /* 0x0000000a000a7308 */ /* 0x001e240000001000 */
[----:B0-----:R-:W-:-:S06]  /*b850*/  VIADD R3, R10, 0xffffffe ;  /* 0x0ffffffe0a037836 */ /* 0x001fcc0000000000 */
[----:B------:R-:W0:Y:S01]  /*b860*/  F2I.FTZ.U32.TRUNC.NTZ R3, R3 ;  /* 0x0000000300037305 */ /* 0x000e22000021f000 */
[----:B------:R-:W-:Y:S05]  /*b870*/  @!P0 BRA `(.L_x_173) ;  /* 0x00000000000c8947 */ /* 0x000fea0003800000 */
[----:B------:R-:W-:-:S06]  /*b880*/  UIADD3 UR5, UR4, -0x1, URZ ;  /* 0xffffffff04057890 */ /* 0x000fcc000fffe03f */
[----:B------:R-:W-:-:S05]  /*b890*/  IMAD.U32 R11, RZ, RZ, UR5 ;  /* 0x00000005ff0b7e24 */ /* 0x000fca000f8e00ff */
[----:B------:R1:W2:Y:S02]  /*b8a0*/  SHFL.IDX PT, R6, R2, R11, 0x1f ;  /* 0x00001f0b02067589 */ /* 0x0002a400000e0000 */
.L_x_173:
[--C-:B01----:R-:W-:Y:S01]  /*b8b0*/  IMAD.MOV R2, RZ, RZ, -R3.reuse ;  /* 0x000000ffff027224 */ /* 0x103fe200078e0a03 */
[----:B------:R-:W-:Y:S01]  /*b8c0*/  UIADD3 UR52, UR4, UR52, URZ ;  /* 0x0000003404347290 */ /* 0x000fe2000fffe03f */
[----:B--2---:R-:W-:Y:S02]  /*b8d0*/  IMAD R6, R6, R9, R8 ;  /* 0x0000000906067224 */ /* 0x004fe400078e0208 */
[----:B------:R-:W-:Y:S02]  /*b8e0*/  IMAD R9, R2, R7, RZ ;  /* 0x0000000702097224 */ /* 0x000fe400078e02ff */
[----:B------:R-:W-:Y:S01]  /*b8f0*/  IMAD.MOV.U32 R2, RZ, RZ, RZ ;  /* 0x000000ffff027224 */ /* 0x000fe200078e00ff */
[----:B------:R1:W-:Y:S03]  /*b900*/  STL [R1+0x20], R6 ;  /* 0x0000200601007387 */ /* 0x0003e60000100800 */
[----:B------:R-:W-:-:S04]  /*b910*/  IMAD.HI.U32 R2, R3, R9, R2 ;  /* 0x0000000903027227 */ /* 0x000fc800078e0002 */
[----:B------:R-:W-:Y:S01]  /*b920*/  IMAD.IADD R9, R4, 0x1, -R6 ;  /* 0x0000000104097824 */ /* 0x000fe200078e0a06 */
[----:B------:R-:W-:-:S04]  /*b930*/  IABS R4, R0 ;  /* 0x0000000000047213 */ /* 0x000fc80000000000 */
[----:B------:R-:W-:Y:S01]  /*b940*/  IABS R3, R9 ;  /* 0x0000000900037213 */ /* 0x000fe20000000000 */
[----:B------:R-:W-:-:S04]  /*b950*/  IMAD.MOV R4, RZ, RZ, -R4 ;  /* 0x000000ffff047224 */ /* 0x000fc800078e0a04 */
[----:B------:R-:W-:-:S04]  /*b960*/  IMAD.HI.U32 R2, R2, R3, RZ ;  /* 0x0000000302027227 */ /* 0x000fc800078e00ff */
[----:B------:R-:W-:Y:S01]  /*b970*/  IMAD R4, R2, R4, R3 ;  /* 0x0000000402047224 */ /* 0x000fe200078e0203 */
[----:B------:R-:W-:-:S04]  /*b980*/  LOP3.LUT R3, R9, R0, RZ, 0x3c, !PT ;  /* 0x0000000009037212 */ /* 0x000fc800078e3cff */
[----:B------:R-:W-:Y:S02]  /*b990*/  ISETP.GT.U32.AND P1, PT, R7, R4, PT ;  /* 0x000000040700720c */ /* 0x000fe40003f24070 */
[----:B------:R-:W-:-:S11]  /*b9a0*/  ISETP.GE.AND P2, PT, R3, RZ, PT ;  /* 0x000000ff0300720c */ /* 0x000fd60003f46270 */
[----:B------:R-:W-:Y:S02]  /*b9b0*/  @!P1 IMAD.IADD R4, R4, 0x1, -R7 ;  /* 0x0000000104049824 */ /* 0x000fe400078e0a07 */
[----:B------:R-:W-:Y:S01]  /*b9c0*/  @!P1 VIADD R2, R2, 0x1 ;  /* 0x0000000102029836 */ /* 0x000fe20000000000 */
[----:B------:R-:W-:Y:S02]  /*b9d0*/  ISETP.NE.AND P1, PT, R0, RZ, PT ;  /* 0x000000ff0000720c */ /* 0x000fe40003f25270 */
[----:B------:R-:W-:-:S13]  /*b9e0*/  ISETP.GE.U32.AND P0, PT, R4, R7, PT ;  /* 0x000000070400720c */ /* 0x000fda0003f06070 */
[----:B------:R-:W-:-:S04]  /*b9f0*/  @P0 VIADD R2, R2, 0x1 ;  /* 0x0000000102020836 */ /* 0x000fc80000000000 */
[----:B------:R-:W-:Y:S01]  /*ba00*/  @!P2 IMAD.MOV R2, RZ, RZ, -R2 ;  /* 0x000000ffff02a224 */ /* 0x000fe200078e0a02 */
[----:B------:R-:W-:-:S04]  /*ba10*/  @!P1 LOP3.LUT R2, RZ, R0, RZ, 0x33, !PT ;  /* 0x00000000ff029212 */ /* 0x000fc800078e33ff */
[----:B------:R-:W-:Y:S01]  /*ba20*/  R2UR UR38, R2 ;  /* 0x00000000022672ca */ /* 0x000fe200000e0000 */
[----:B------:R-:W-:-:S04]  /*ba30*/  IMAD.MOV R3, RZ, RZ, -R2 ;  /* 0x000000ffff037224 */ /* 0x000fc800078e0a02 */
[----:B------:R-:W-:-:S05]  /*ba40*/  IMAD R0, R0, R3, R9 ;  /* 0x0000000300007224 */ /* 0x000fca00078e0209 */
[----:B------:R1:W-:Y:S01]  /*ba50*/  STL [R1+0x24], R0 ;  /* 0x0000240001007387 */ /* 0x0003e20000100800 */
[----:B------:R-:W-:Y:S05]  /*ba60*/  BRA `(.L_x_174) ;  /* 0x00000000000c7947 */ /* 0x000fea0003800000 */
.L_x_169:
[----:B------:R0:W-:Y:S01]  /*ba70*/  STL [R1+0x20], R4 ;  /* 0x0000200401007387 */ /* 0x0001e20000100800 */
[----:B------:R-:W-:-:S03]  /*ba80*/  UMOV UR38, URZ ;  /* 0x0000003f00267c82 */ /* 0x000fc60008000000 */
[----:B------:R0:W-:Y:S02]  /*ba90*/  STL [R1+0x24], RZ ;  /* 0x000024ff01007387 */ /* 0x0001e40000100800 */
.L_x_174:
[----:B------:R-:W2:Y:S04]  /*baa0*/  LDL R2, [R1+0x24] ;  /* 0x0000240001027983 */ /* 0x000ea80000100800 */
[----:B0-----:R-:W3:Y:S01]  /*bab0*/  LDL R4, [R1+0x20] ;  /* 0x0000200001047983 */ /* 0x001ee20000100800 */
[----:B------:R-:W-:-:S13]  /*bac0*/  ISETP.NE.AND P0, PT, R5, RZ, PT ;  /* 0x000000ff0500720c */ /* 0x000fda0003f05270 */
[----:B------:R-:W0:Y:S01]  /*bad0*/  @!P0 S2R R3, SR_CgaCtaId ;  /* 0x0000000000038919 */ /* 0x000e220000008800 */
[----:B-1----:R-:W-:Y:S01]  /*bae0*/  @!P0 MOV R0, 0x400 ;  /* 0x0000040000008802 */ /* 0x002fe20000000f00 */
[----:B------:R-:W-:Y:S02]  /*baf0*/  IMAD.U32 R6, RZ, RZ, UR38 ;  /* 0x00000026ff067e24 */ /* 0x000fe4000f8e00ff */
[----:B------:R-:W-:Y:S01]  /*bb00*/  IMAD.U32 R7, RZ, RZ, UR52 ;  /* 0x00000034ff077e24 */ /* 0x000fe2000f8e00ff */
[----:B0-----:R-:W-:Y:S01]  /*bb10*/  @!P0 LEA R0, R3, R0, 0x18 ;  /* 0x0000000003008211 */ /* 0x001fe200078ec0ff */
[----:B--2---:R-:W-:-:S05]  /*bb20*/  IMAD.MOV.U32 R5, RZ, RZ, R2 ;  /* 0x000000ffff057224 */ /* 0x004fca00078e0002 */
[----:B---3--:R2:W-:Y:S01]  /*bb30*/  @!P0 STS.128 [R0+0x388d0], R4 ;  /* 0x0388d00400008388 */ /* 0x0085e20000000c00 */
[----:B------:R-:W-:Y:S06]  /*bb40*/  BAR.ARV 0x5, 0x180 ;  /* 0x0146000000007b1d */ /* 0x000fec0000002000 */
.L_x_167:
[----:B--2---:R-:W-:Y:S01]  /*bb50*/  IMAD.MOV.U32 R0, RZ, RZ, 0x1 ;  /* 0x00000001ff007424 */ /* 0x004fe200078e00ff */
[----:B------:R-:W-:Y:S01]  /*bb60*/  ULDC UR4, c[0x0][0xc14] ;  /* 0x0003050000047ab9 */ /* 0x000fe20000000800 */
[----:B------:R2:W-:Y:S01]  /*bb70*/  STL [R1+0x40], RZ ;  /* 0x000040ff01007387 */ /* 0x0005e20000100800 */
[----:B------:R-:W-:-:S03]  /*bb80*/  UISETP.GE.AND UP0, UPT, UR52, UR4, UPT ;  /* 0x000000043400728c */ /* 0x000fc6000bf06270 */
[----:B------:R2:W-:Y:S03]  /*bb90*/  STL [R1+0x14], R0 ;  /* 0x0000140001007387 */ /* 0x0005e60000100800 */
[----:B------:R-:W-:Y:S01]  /*bba0*/  PLOP3.LUT P0, PT, PT, PT, UP0, 0x80, 0x0 ;  /* 0x000000000000781c */ /* 0x000fe20003f0f008 */
[----:B------:R2:W-:-:S12]  /*bbb0*/  STL [R1+0xc], RZ ;  /* 0x00000cff01007387 */ /* 0x0005d80000100800 */
[----:B--2---:R-:W-:Y:S05]  /*bbc0*/  @P0 BRA `(.L_x_175) ;  /* 0x00000044003c0947 */ /* 0x004fea0003800000 */
[----:B------:R-:W0:Y:S01]  /*bbd0*/  S2R R0, SR_TID.X ;  /* 0x0000000000007919 */ /* 0x000e220000002100 */
[----:B------:R-:W-:Y:S01]  /*bbe0*/  ULDC UR50, c[0x0][0xc] ;  /* 0x0000030000327ab9 */ /* 0x000fe20000000800 */
[----:B------:R-:W-:Y:S01]  /*bbf0*/  ULOP3.LUT UR42, UR40, 0x1, URZ, 0xfc, !UPT ;  /* 0x00000001282a7892 */ /* 0x000fe2000f8efc3f */
[----:B------:R-:W2:Y:S01]  /*bc00*/  S2R R8, SR_TID.X ;  /* 0x0000000000087919 */ /* 0x000ea20000002100 */
[----:B------:R-:W-:Y:S01]  /*bc10*/  ULOP3.LUT UR51, UR40, 0x2, URZ, 0xfc, !UPT ;  /* 0x0000000228337892 */ /* 0x000fe2000f8efc3f */
[----:B------:R-:W-:Y:S01]  /*bc20*/  ULDC.64 UR54, c[0x0][0x198] ;  /* 0x0000660000367ab9 */ /* 0x000fe20000000a00 */
[----:B0-----:R-:W-:Y:S01]  /*bc30*/  LOP3.LUT R2, R0, 0x7f, RZ, 0xc0, !PT ;  /* 0x0000007f00027812 */ /* 0x001fe200078ec0ff */
[----:B--2---:R-:W-:-:S03]  /*bc40*/  IMAD.SHL.U32 R0, R8, 0x80, RZ ;  /* 0x0000008008007824 */ /* 0x004fc600078e00ff */
[----:B------:R-:W-:Y:S01]  /*bc50*/  SHF.R.U32.HI R3, RZ, 0x5, R2 ;  /* 0x00000005ff037819 */ /* 0x000fe20000011602 */
[C---:B-1----:R-:W-:Y:S01]  /*bc60*/  IMAD.SHL.U32 R4, R8.reuse, 0x10, RZ ;  /* 0x0000001008047824 */ /* 0x042fe200078e00ff */
[----:B------:R-:W-:Y:S02]  /*bc70*/  R2P PR, R8, 0x6 ;  /* 0x0000000608007804 */ /* 0x000fe40000000000 */
[----:B------:R-:W-:Y:S02]  /*bc80*/  LOP3.LUT R2, R0, 0x380, RZ, 0xc0, !PT ;  /* 0x0000038000027812 */ /* 0x000fe400078ec0ff */
        /* <DEDUP_REMOVED lines=9> */
[----:B------:R-:W-:-:S03]  /*bd20*/  IMAD.MOV.U32 R2, RZ, RZ, 0x20 ;  /* 0x00000020ff027424 */ /* 0x000fc600078e00ff */
[----:B------:R0:W-:Y:S02]  /*bd30*/  STL [R1+0x10], R0 ;  /* 0x0000100001007387 */ /* 0x0001e40000100800 */
[----:B------:R-:W-:Y:S02]  /*bd40*/  SEL R4, R2, 0xffffffe0, !P1 ;  /* 0xffffffe002047807 */ /* 0x000fe40004800000 */
[----:B------:R-:W-:Y:S04]  /*bd50*/  STL [R1], R6 ;  /* 0x0000000601007387 */ /* 0x000fe80000100800 */
[----:B------:R-:W-:Y:S01]  /*bd60*/  STL [R1+0xc], RZ ;  /* 0x00000cff01007387 */ /* 0x000fe20000100800 */
[----:B0-----:R-:W-:-:S05]  /*bd70*/  IMAD.MOV.U32 R0, RZ, RZ, 0x40 ;  /* 0x00000040ff007424 */ /* 0x001fca00078e00ff */
[----:B------:R-:W-:Y:S01]  /*bd80*/  SEL R3, R0, 0xffffffc0, !P2 ;  /* 0xffffffc000037807 */ /* 0x000fe20005000000 */
[----:B------:R-:W-:-:S04]  /*bd90*/  IMAD.MOV.U32 R0, RZ, RZ, 0x1 ;  /* 0x00000001ff007424 */ /* 0x000fc800078e00ff */
[C---:B------:R-:W-:Y:S01]  /*bda0*/  IMAD.IADD R2, R3.reuse, 0x1, R4 ;  /* 0x0000000103027824 */ /* 0x040fe200078e0204 */
[----:B------:R0:W-:Y:S04]  /*bdb0*/  STL [R1+0x14], R0 ;  /* 0x0000140001007387 */ /* 0x0001e80000100800 */
[----:B------:R1:W-:Y:S04]  /*bdc0*/  STL [R1+0x2c], R3 ;  /* 0x00002c0301007387 */ /* 0x0003e80000100800 */
[----:B------:R1:W-:Y:S01]  /*bdd0*/  STL [R1+0x30], R4 ;  /* 0x0000300401007387 */ /* 0x0003e20000100800 */
[----:B0-----:R-:W-:-:S03]  /*bde0*/  IMAD.IADD R0, R3, 0x1, R6 ;  /* 0x0000000103007824 */ /* 0x001fc600078e0206 */
[----:B------:R1:W-:Y:S04]  /*bdf0*/  STL [R1+0x40], RZ ;  /* 0x000040ff01007387 */ /* 0x0003e80000100800 */
[----:B------:R1:W-:Y:S04]  /*be00*/  STL [R1+0x34], R2 ;  /* 0x0000340201007387 */ /* 0x0003e80000100800 */
[----:B------:R1:W-:Y:S02]  /*be10*/  STL [R1+0x38], R0 ;  /* 0x0000380001007387 */ /* 0x0003e40000100800 */
.L_x_235:
[----:B------:R-:W-:Y:S01]  /*be20*/  ULDC.64 UR4, c[0x0][0xc60] ;  /* 0x0003180000047ab9 */ /* 0x000fe20000000a00 */
[----:B------:R-:W-:Y:S01]  /*be30*/  ULDC.64 UR6, c[0x0][0xa28] ;  /* 0x00028a0000067ab9 */ /* 0x000fe20000000a00 */
[----:B------:R-:W-:Y:S01]  /*be40*/  UIMAD.WIDE UR4, UR52, 0x4, UR4 ;  /* 0x00000004340478a5 */ /* 0x000fe2000f8e0204 */
[----:B------:R-:W-:Y:S01]  /*be50*/  ULDC.64 UR10, c[0x0][0xa20] ;  /* 0x00028800000a7ab9 */ /* 0x000fe20000000a00 */
[----:B------:R-:W-:Y:S01]  /*be60*/  IMAD.MOV.U32 R17, RZ, RZ, RZ ;  /* 0x000000ffff117224 */ /* 0x000fe200078e00ff */
[----:B------:R-:W-:-:S03]  /*be70*/  ULDC UR44, c[0x0][0x2e0] ;  /* 0x0000b800002c7ab9 */ /* 0x000fc60000000800 */
[----:B-1----:R-:W-:Y:S02]  /*be80*/  IMAD.U32 R2, RZ, RZ, UR4 ;  /* 0x00000004ff027e24 */ /* 0x002fe4000f8e00ff */
[----:B------:R-:W-:Y:S01]  /*be90*/  IMAD.U32 R3, RZ, RZ, UR5 ;  /* 0x00000005ff037e24 */ /* 0x000fe2000f8e00ff */
[----:B------:R-:W-:-:S04]  /*bea0*/  ULDC.64 UR4, c[0x0][0xa00] ;  /* 0x0002800000047ab9 */ /* 0x000fc80000000a00 */
[----:B--2---:R-:W2:Y:S01]  /*beb0*/  LDG.E R2, desc[UR46][R2.64] ;  /* 0x0000002e02027981 */ /* 0x004ea2000c1e1900 */
[----:B------:R-:W-:Y:S02]  /*bec0*/  UISETP.NE.U32.AND UP0, UPT, UR4, URZ, UPT ;  /* 0x0000003f0400728c */ /* 0x000fe4000bf05070 */
[----:B------:R-:W-:Y:S02]  /*bed0*/  UISETP.NE.U32.AND UP1, UPT, UR6, URZ, UPT ;  /* 0x0000003f0600728c */ /* 0x000fe4000bf25070 */
[----:B------:R-:W-:Y:S02]  /*bee0*/  UISETP.NE.AND.EX UP0, UPT, UR5, URZ, UPT, UP0 ;  /* 0x0000003f0500728c */ /* 0x000fe4000bf05300 */
[----:B------:R-:W-:-:S04]  /*bef0*/  UISETP.NE.AND.EX UP1, UPT, UR7, URZ, UPT, UP1 ;  /* 0x0000003f0700728c */ /* 0x000fc8000bf25310 */
[----:B------:R-:W-:Y:S02]  /*bf00*/  PLOP3.LUT P0, PT, PT, PT, UP0, 0x80, 0x0 ;  /* 0x000000000000781c */ /* 0x000fe40003f0f008 */
[----:B------:R-:W-:Y:S01]  /*bf10*/  PLOP3.LUT P1, PT, PT, PT, UP1, 0x80, 0x0 ;  /* 0x000000000000781c */ /* 0x000fe20003f2f018 */
[----:B------:R-:W-:Y:S01]  /*bf20*/  IMAD.MOV.U32 R4, RZ, RZ, RZ ;  /* 0x000000ffff047224 */ /* 0x000fe200078e00ff */
[----:B--2---:R-:W-:-:S13]  /*bf30*/  R2UR UR49, R2 ;  /* 0x00000000023172ca */ /* 0x004fda00000e0000 */
[----:B------:R-:W-:Y:S02]  /*bf40*/  USHF.R.S32.HI UR8, URZ, 0x1f, UR49 ;  /* 0x0000001f3f087899 */ /* 0x000fe40008011431 */
[----:B------:R-:W-:-:S04]  /*bf50*/  @UP0 ULEA UR4, UP2, UR49, UR4, 0x2 ;  /* 0x0000000431040291 */ /* 0x000fc8000f84103f */
[----:B------:R-:W-:Y:S02]  /*bf60*/  @UP0 ULEA.HI.X UR5, UR49, UR5, UR8, 0x2, UP2 ;  /* 0x0000000531050291 */ /* 0x000fe400090f1408 */
[----:B------:R-:W-:Y:S01]  /*bf70*/  UISETP.NE.U32.AND UP0, UPT, UR10, URZ, UPT ;  /* 0x0000003f0a00728c */ /* 0x000fe2000bf05070 */
[----:B------:R-:W-:-:S03]  /*bf80*/  IMAD.U32 R2, RZ, RZ, UR4 ;  /* 0x00000004ff027e24 */ /* 0x000fc6000f8e00ff */
[----:B------:R-:W-:Y:S01]  /*bf90*/  UISETP.NE.AND.EX UP0, UPT, UR11, URZ, UPT, UP0 ;  /* 0x0000003f0b00728c */ /* 0x000fe2000bf05300 */
[----:B------:R-:W-:Y:S01]  /*bfa0*/  IMAD.U32 R3, RZ, RZ, UR5 ;  /* 0x00000005ff037e24 */ /* 0x000fe2000f8e00ff */
[----:B------:R-:W-:Y:S02]  /*bfb0*/  @UP1 ULEA UR4, UP2, UR49, UR6, 0x2 ;  /* 0x0000000631041291 */ /* 0x000fe4000f84103f */
[----:B------:R-:W-:Y:S02]  /*bfc0*/  USHF.L.U32 UR45, UR49, 0x2, URZ ;  /* 0x00000002312d7899 */ /* 0x000fe4000800063f */
[----:B------:R-:W-:Y:S02]  /*bfd0*/  @UP1 ULEA.HI.X UR5, UR49, UR7, UR8, 0x2, UP2 ;  /* 0x0000000731051291 */ /* 0x000fe400090f1408 */
[----:B------:R-:W-:Y:S01]  /*bfe0*/  USHF.L.U64.HI UR48, UR49, 0x2, UR8 ;  /* 0x0000000231307899 */ /* 0x000fe20008010208 */
[----:B------:R-:W-:Y:S01]  /*bff0*/  PLOP3.LUT P2, PT, PT, PT, UP0, 0x80, 0x0 ;  /* 0x000000000000781c */ /* 0x000fe20003f4f008 */
[----:B0-----:R0:W5:Y:S01]  /*c000*/  @P0 LDG.E R17, desc[UR46][R2.64] ;  /* 0x0000002e02110981 */ /* 0x001162000c1e1900 */
[----:B------:R-:W-:Y:S01]  /*c010*/  @UP0 UIADD3 UR6, UP3, UR45, UR10, URZ ;  /* 0x0000000a2d060290 */ /* 0x000fe2000ff7e03f */
[----:B------:R-:W-:-:S03]  /*c020*/  ULDC.64 UR8, c[0x0][0xa08] ;  /* 0x0002820000087ab9 */ /* 0x000fc60000000a00 */
[----:B------:R-:W-:Y:S01]  /*c030*/  @UP0 UIADD3.X UR7, UR48, UR11, URZ, UP3, !UPT ;  /* 0x0000000b30070290 */ /* 0x000fe20009ffe43f */
[----:B------:R-:W-:Y:S01]  /*c040*/  ISETP.NE.U32.AND P0, PT, RZ, UR8, PT ;  /* 0x00000008ff007c0c */ /* 0x000fe2000bf05070 */
[----:B------:R-:W-:Y:S01]  /*c050*/  UIADD3 UR8, UP0, UR45, UR8, URZ ;  /* 0x000000082d087290 */ /* 0x000fe2000ff1e03f */
[----:B0-----:R-:W-:Y:S02]  /*c060*/  IMAD.U32 R2, RZ, RZ, UR4 ;  /* 0x00000004ff027e24 */ /* 0x001fe4000f8e00ff */
[----:B------:R-:W-:Y:S01]  /*c070*/  IMAD.U32 R3, RZ, RZ, UR5 ;  /* 0x00000005ff037e24 */ /* 0x000fe2000f8e00ff */
[----:B------:R-:W-:Y:S01]  /*c080*/  ISETP.NE.AND.EX P0, PT, RZ, UR9, PT, P0 ;  /* 0x00000009ff007c0c */ /* 0x000fe2000bf05300 */
[----:B------:R-:W-:-:S03]  /*c090*/  UIADD3.X UR4, UR48, UR9, URZ, UP0, !UPT ;  /* 0x0000000930047290 */ /* 0x000fc600087fe43f */
[----:B------:R0:W2:Y:S02]  /*c0a0*/  @P1 LDG.E R0, desc[UR46][R2.64] ;  /* 0x0000002e02001981 */ /* 0x0000a4000c1e1900 */
[----:B0-----:R-:W-:Y:S02]  /*c0b0*/  IMAD.U32 R2, RZ, RZ, UR6 ;  /* 0x00000006ff027e24 */ /* 0x001fe4000f8e00ff */
[----:B------:R-:W-:-:S05]  /*c0c0*/  IMAD.U32 R3, RZ, RZ, UR7 ;  /* 0x00000007ff037e24 */ /* 0x000fca000f8e00ff */
[----:B------:R0:W3:Y:S02]  /*c0d0*/  @P2 LDG.E R5, desc[UR46][R2.64] ;  /* 0x0000002e02052981 */ /* 0x0000e4000c1e1900 */
[----:B0-----:R-:W-:Y:S02]  /*c0e0*/  IMAD.U32 R2, RZ, RZ, UR8 ;  /* 0x00000008ff027e24 */ /* 0x001fe4000f8e00ff */
[----:B------:R-:W-:Y:S01]  /*c0f0*/  IMAD.U32 R3, RZ, RZ, UR4 ;  /* 0x00000004ff037e24 */ /* 0x000fe2000f8e00ff */
[----:B------:R-:W-:-:S04]  /*c100*/  ULDC.64 UR4, c[0x0][0x3f8] ;  /* 0x0000fe0000047ab9 */ /* 0x000fc80000000a00 */
[----:B------:R0:W5:Y:S01]  /*c110*/  @P0 LDG.E R4, desc[UR46][R2.64] ;  /* 0x0000002e02040981 */ /* 0x000162000c1e1900 */
[----:B------:R-:W-:-:S03]  /*c120*/  UISETP.NE.U32.AND UP0, UPT, UR4, URZ, UPT ;  /* 0x0000003f0400728c */ /* 0x000fc6000bf05070 */
[----:B------:R-:W-:Y:S01]  /*c130*/  UMOV UR4, URZ ;  /* 0x0000003f00047c82 */ /* 0x000fe20008000000 */
[----:B------:R-:W-:-:S03]  /*c140*/  UISETP.NE.AND.EX UP0, UPT, UR5, URZ, UPT, UP0 ;  /* 0x0000003f0500728c */ /* 0x000fc6000bf05300 */
[----:B------:R-:W-:Y:S02]  /*c150*/  ULDC UR5, c[0x0][0x404] ;  /* 0x0001010000057ab9 */ /* 0x000fe40000000800 */
[----:B------:R-:W-:-:S04]  /*c160*/  USEL UR5, UR5, 0x1, UP0 ;  /* 0x0000000105057887 */ /* 0x000fc80008000000 */
[----:B------:R-:W-:Y:S01]  /*c170*/  UIMAD UR44, UR5, UR44, URZ ;  /* 0x0000002c052c72a4 */ /* 0x000fe2000f8e023f */
[----:B--2---:R-:W-:-:S06]  /*c180*/  @P1 R2UR UR4, R0 ;  /* 0x00000000000412ca */ /* 0x004fcc00000e0000 */
[----:B---3--:R-:W-:Y:S01]  /*c190*/  @P2 R2UR UR44, R5 ;  /* 0x00000000052c22ca */ /* 0x008fe200000e0000 */
[----:B0-----:R-:W-:-:S14]  /*c1a0*/  @P2 BRA `(.L_x_176) ;  /* 0x0000000000182947 */ /* 0x001fdc0003800000 */
[----:B------:R-:W-:Y:S05]  /*c1b0*/  @!P0 BRA `(.L_x_176) ;  /* 0x0000000000148947 */ /* 0x000fea0003800000 */
[----:B------:R-:W2:Y:S04]  /*c1c0*/  LDG.E R5, desc[UR46][R2.64] ;  /* 0x0000002e02057981 */ /* 0x000ea8000c1e1900 */
[----:B------:R-:W3:Y:S01]  /*c1d0*/  LDG.E R0, desc[UR46][R2.64+0x4] ;  /* 0x0000042e02007981 */ /* 0x000ee2000c1e1900 */
[----:B--2---:R-:W-:Y:S02]  /*c1e0*/  R2UR UR5, R5 ;  /* 0x00000000050572ca */ /* 0x004fe400000e0000 */
[----:B---3--:R-:W-:-:S13]  /*c1f0*/  R2UR UR44, R0 ;  /* 0x00000000002c72ca */ /* 0x008fda00000e0000 */
[----:B------:R-:W-:-:S12]  /*c200*/  UIADD3 UR44, -UR5, UR44, URZ ;  /* 0x0000002c052c7290 */ /* 0x000fd8000fffe13f */
.L_x_176:
[----:B-----5:R-:W-:Y:S01]  /*c210*/  VIADD R0, R4, UR4 ;  /* 0x0000000404007c36 */ /* 0x020fe20008000000 */
[----:B------:R-:W-:Y:S01]  /*c220*/  UIADD3 UR44, -UR4, UR44, URZ ;  /* 0x0000002c042c7290 */ /* 0x000fe2000fffe13f */
[----:B------:R-:W-:Y:S03]  /*c230*/  BSSY B6, `(.L_x_177) ;  /* 0x0000345000067945 */ /* 0x000fe60003800000 */
[----:B------:R0:W-:Y:S01]  /*c240*/  STL [R1+0x28], R0 ;  /* 0x0000280001007387 */ /* 0x0001e20000100800 */
[----:B------:R-:W-:Y:S02]  /*c250*/  UIADD3 UR43, UR44, 0x7f, URZ ;  /* 0x0000007f2c2b7890 */ /* 0x000fe4000fffe03f */
[----:B------:R-:W-:Y:S02]  /*c260*/  ISETP.LT.AND P0, PT, RZ, UR44, PT ;  /* 0x0000002cff007c0c */ /* 0x000fe4000bf01270 */
[----:B------:R-:W-:-:S04]  /*c270*/  USHF.R.S32.HI UR5, URZ, 0x1f, UR43 ;  /* 0x0000001f3f057899 */ /* 0x000fc8000801142b */
[----:B------:R-:W-:-:S07]  /*c280*/  ULEA.HI UR43, UR5, UR43, URZ, 0x7 ;  /* 0x0000002b052b7291 */ /* 0x000fce000f8f383f */
[----:B0-----:R-:W-:Y:S05]  /*c290*/  @P0 BRA `(.L_x_178) ;  /* 0x0000000000480947 */ /* 0x001fea0003800000 */
[----:B------:R-:W0:Y:S02]  /*c2a0*/  S2R R0, SR_TID.X ;  /* 0x0000000000007919 */ /* 0x000e240000002100 */
[----:B0-----:R-:W-:-:S04]  /*c2b0*/  LOP3.LUT R0, R0, 0x7f, RZ, 0xc0, !PT ;  /* 0x0000007f00007812 */ /* 0x001fc800078ec0ff */
[----:B------:R-:W-:-:S13]  /*c2c0*/  ISETP.NE.AND P0, PT, R0, RZ, PT ;  /* 0x000000ff0000720c */ /* 0x000fda0003f05270 */
[----:B------:R-:W-:Y:S05]  /*c2d0*/  @P0 BRA `(.L_x_179) ;  /* 0x0000003000e80947 */ /* 0x000fea0003800000 */
[----:B------:R-:W0:Y:S01]  /*c2e0*/  S2R R5, SR_LANEID ;  /* 0x0000000000057919 */ /* 0x000e220000000000 */
[----:B------:R-:W-:Y:S01]  /*c2f0*/  VOTEU.ANY UR4, UPT, PT ;  /* 0x0000000000047886 */ /* 0x000fe200038e0100 */
[----:B------:R-:W1:Y:S01]  /*c300*/  LDC.64 R2, c[0x0][0xc38] ;  /* 0x00030e00ff027b82 */ /* 0x000e620000000a00 */
[----:B------:R-:W0:Y:S02]  /*c310*/  FLO.U32 R0, UR4 ;  /* 0x0000000400007d00 */ /* 0x000e2400080e0000 */
[----:B0-----:R-:W-:-:S06]  /*c320*/  ISETP.EQ.U32.AND P0, PT, R0, R5, PT ;  /* 0x000000050000720c */ /* 0x001fcc0003f02070 */
[----:B------:R-:W1:Y:S07]  /*c330*/  POPC R5, UR4 ;  /* 0x0000000400057d09 */ /* 0x000e6e0008000000 */
[----:B-1----:R-:W2:Y:S01]  /*c340*/  @P0 ATOMG.E.ADD.STRONG.GPU PT, R3, desc[UR46][R2.64], R5 ;  /* 0x00000005020309a8 */ /* 0x002ea200081ee1ee */
[----:B------:R-:W0:Y:S02]  /*c350*/  S2R R4, SR_LTMASK ;  /* 0x0000000000047919 */ /* 0x000e240000003900 */
[----:B0-----:R-:W-:-:S04]  /*c360*/  LOP3.LUT R4, R4, UR4, RZ, 0xc0, !PT ;  /* 0x0000000404047c12 */ /* 0x001fc8000f8ec0ff */
[----:B------:R-:W0:Y:S01]  /*c370*/  POPC R7, R4 ;  /* 0x0000000400077309 */ /* 0x000e220000000000 */
[----:B--2---:R-:W0:Y:S02]  /*c380*/  SHFL.IDX PT, R0, R3, R0, 0x1f ;  /* 0x00001f0003007589 */ /* 0x004e2400000e0000 */
[----:B0-----:R-:W-:-:S05]  /*c390*/  IADD3 R0, R0, UR50, R7 ;  /* 0x0000003200007c10 */ /* 0x001fca000fffe007 */
[----:B------:R2:W-:Y:S01]  /*c3a0*/  STL [R1+0x20], R0 ;  /* 0x0000200001007387 */ /* 0x0005e20000100800 */
[----:B------:R-:W-:Y:S05]  /*c3b0*/  BRA `(.L_x_179) ;  /* 0x0000003000b07947 */ /* 0x000fea0003800000 */
.L_x_178:
[----:B------:R-:W0:Y:S01]  /*c3c0*/  S2UR UR4, SR_CgaCtaId ;  /* 0x00000000000479c3 */ /* 0x000e220000008800 */
[----:B------:R-:W-:Y:S02]  /*c3d0*/  UMOV UR41, 0x400 ;  /* 0x0000040000297882 */ /* 0x000fe40000000000 */
[----:B0-----:R-:W-:-:S04]  /*c3e0*/  ULEA UR41, UR4, UR41, 0x18 ;  /* 0x0000002904297291 */ /* 0x001fc8000f8ec03f */
[----:B------:R-:W-:-:S04]  /*c3f0*/  UIADD3 UR4, UR41, 0x28400, URZ ;  /* 0x0002840029047890 */ /* 0x000fc8000fffe03f */
[----:B------:R-:W-:-:S06]  /*c400*/  ULOP3.LUT UP0, URZ, UR4, 0x3ff, URZ, 0xc0, !UPT ;  /* 0x000003ff043f7892 */ /* 0x000fcc000f80c03f */
[----:B------:R-:W-:-:S13]  /*c410*/  PLOP3.LUT P0, PT, PT, PT, UP0, 0x80, 0x0 ;  /* 0x000000000000781c */ /* 0x000fda0003f0f008 */
[----:B------:R-:W-:Y:S05]  /*c420*/  @!P0 BRA `(.L_x_180) ;  /* 0x0000000000408947 */ /* 0x000fea0003800000 */
[----:B------:R-:W-:Y:S01]  /*c430*/  MOV R2, 0x0 ;  /* 0x0000000000027802 */ /* 0x000fe20000000f00 */
[----:B------:R-:W-:Y:S01]  /*c440*/  ULDC.64 UR6, c[0x4][0x198] ;  /* 0x0100660000067ab9 */ /* 0x000fe20000000a00 */
[----:B------:R-:W-:Y:S01]  /*c450*/  ULDC.64 UR8, c[0x4][0x1a0] ;  /* 0x0100680000087ab9 */ /* 0x000fe20000000a00 */
[----:B------:R-:W-:Y:S01]  /*c460*/  ULDC.64 UR4, c[0x4][0xe8] ;  /* 0x01003a0000047ab9 */ /* 0x000fe20000000a00 */
[----:B------:R-:W-:Y:S02]  /*c470*/  IMAD.U32 R4, RZ, RZ, UR6 ;  /* 0x00000006ff047e24 */ /* 0x000fe4000f8e00ff */
[----:B------:R-:W0:Y:S01]  /*c480*/  LDC.64 R2, c[0x4][R2] ;  /* 0x0100000002027b82 */ /* 0x000e220000000a00 */
        /* <DEDUP_REMOVED lines=9> */
[----:B0-----:R-:W-:Y:S05]  /*c520*/  CALL.ABS.NOINC R2 ;  /* 0x0000000002007343 */ /* 0x001fea0003c00000 */
.L_x_180:
[----:B------:R-:W2:Y:S01]  /*c530*/  LDL.LU R2, [R1+0x3c] ;  /* 0x00003c0001027983 */ /* 0x000ea20000300800 */
[----:B------:R-:W-:-:S06]  /*c540*/  UIADD3 UR4, UR41, 0x10400, URZ ;  /* 0x0001040029047890 */ /* 0x000fcc000fffe03f */
[----:B------:R-:W-:-:S05]  /*c550*/  IMAD.U32 R16, RZ, RZ, UR4 ;  /* 0x00000004ff107e24 */ /* 0x000fca000f8e00ff */
[----:B------:R-:W-:Y:S02]  /*c560*/  LOP3.LUT P0, RZ, R16, 0x3ff, RZ, 0xc0, !PT ;  /* 0x000003ff10ff7812 */ /* 0x000fe4000780c0ff */
[----:B--2---:R-:W-:-:S11]  /*c570*/  LOP3.LUT R2, R2, 0xfffffffe, RZ, 0xc0, !PT ;  /* 0xfffffffe02027812 */ /* 0x004fd600078ec0ff */
[----:B------:R-:W-:-:S05]  /*c580*/  @P0 LOP3.LUT R2, R2, 0x1, RZ, 0xfc, !PT ;  /* 0x0000000102020812 */ /* 0x000fca00078efcff */
[----:B------:R0:W-:Y:S01]  /*c590*/  STL [R1+0x3c], R2 ;  /* 0x00003c0201007387 */ /* 0x0001e20000100800 */
[----:B------:R-:W-:Y:S05]  /*c5a0*/  @!P0 BRA `(.L_x_181) ;  /* 0x0000000000408947 */ /* 0x000fea0003800000 */
[----:B0-----:R-:W-:Y:S01]  /*c5b0*/  MOV R2, 0x0 ;  /* 0x0000000000027802 */ /* 0x001fe20000000f00 */
        /* <DEDUP_REMOVED lines=15> */
.L_x_181:
[----:B------:R-:W-:-:S04]  /*c6b0*/  IMAD.U32 R18, RZ, RZ, UR41 ;  /* 0x00000029ff127e24 */ /* 0x000fc8000f8e00ff */
[----:B------:R-:W-:-:S05]  /*c6c0*/  VIADD R0, R18, 0x400 ;  /* 0x0000040012007836 */ /* 0x000fca0000000000 */
[----:B------:R-:W-:-:S13]  /*c6d0*/  LOP3.LUT P0, RZ, R0, 0x3ff, RZ, 0xc0, !PT ;  /* 0x000003ff00ff7812 */ /* 0x000fda000780c0ff */
        /* <DEDUP_REMOVED lines=17> */
.L_x_182:
        /* <DEDUP_REMOVED lines=18> */
.L_x_183:
[----:B------:R-:W1:Y:S01]  /*c910*/  LDC R0, c[0x0][0x428] ;  /* 0x00010a00ff007b82 */ /* 0x000e620000000800 */
[----:B------:R-:W-:Y:S01]  /*c920*/  ULDC.64 UR4, c[0x0][0x9f8] ;  /* 0x00027e0000047ab9 */ /* 0x000fe20000000a00 */
[----:B------:R-:W-:Y:S01]  /*c930*/  IMAD.U32 R3, RZ, RZ, UR38 ;  /* 0x00000026ff037e24 */ /* 0x000fe2000f8e00ff */
[----:B------:R-:W2:Y:S01]  /*c940*/  LDL.LU R19, [R1+0x24] ;  /* 0x0000240001137983 */ /* 0x000ea20000300800 */
[----:B------:R-:W-:Y:S01]  /*c950*/  UISETP.NE.U32.AND UP0, UPT, UR4, URZ, UPT ;  /* 0x0000003f0400728c */ /* 0x000fe2000bf05070 */
[----:B------:R-:W-:Y:S01]  /*c960*/  IMAD.U32 R10, RZ, RZ, UR49 ;  /* 0x00000031ff0a7e24 */ /* 0x000fe2000f8e00ff */
[----:B------:R-:W-:Y:S01]  /*c970*/  ULDC.64 UR10, c[0x0][0xa08] ;  /* 0x00028200000a7ab9 */ /* 0x000fe20000000a00 */
[----:B------:R-:W3:Y:S01]  /*c980*/  S2R R4, SR_TID.X ;  /* 0x0000000000047919 */ /* 0x000ee20000002100 */
[----:B------:R-:W-:-:S06]  /*c990*/  UISETP.NE.AND.EX UP0, UPT, UR5, URZ, UPT, UP0 ;  /* 0x0000003f0500728c */ /* 0x000fcc000bf05300 */
[----:B------:R-:W-:-:S05]  /*c9a0*/  PLOP3.LUT P1, PT, PT, PT, UP0, 0x80, 0x0 ;  /* 0x000000000000781c */ /* 0x000fca0003f2f008 */
[----:B------:R-:W-:-:S04]  /*c9b0*/  @UP0 UIADD3 UR4, UP1, UR45, UR4, URZ ;  /* 0x000000042d040290 */ /* 0x000fc8000ff3e03f */
[----:B------:R-:W-:Y:S01]  /*c9c0*/  @UP0 UIADD3.X UR5, UR48, UR5, URZ, UP1, !UPT ;  /* 0x0000000530050290 */ /* 0x000fe20008ffe43f */
[----:B-1----:R-:W-:-:S13]  /*c9d0*/  ISETP.NE.AND P0, PT, R0, 0x1, PT ;  /* 0x000000010000780c */ /* 0x002fda0003f05270 */
[----:B0-----:R-:W0:Y:S01]  /*c9e0*/  @P0 LDC R2, c[0x0][0x42c] ;  /* 0x00010b00ff020b82 */ /* 0x001e220000000800 */
[----:B---3--:R-:W-:-:S07]  /*c9f0*/  LOP3.LUT R16, R4, 0x7f, RZ, 0xc0, !PT ;  /* 0x0000007f04107812 */ /* 0x008fce00078ec0ff */
[----:B------:R-:W1:Y:S01]  /*ca00*/  @P0 LDC R0, c[0x0][0x430] ;  /* 0x00010c00ff000b82 */ /* 0x000e620000000800 */
[----:B0-----:R-:W-:-:S05]  /*ca10*/  @P0 IMAD.HI.U32 R2, R2, UR38, RZ ;  /* 0x0000002602020c27 */ /* 0x001fca000f8e00ff */
[----:B-1----:R-:W-:Y:S01]  /*ca20*/  @P0 SHF.R.U32.HI R3, RZ, R0, R2 ;  /* 0x00000000ff030219 */ /* 0x002fe20000011602 */
[----:B------:R-:W-:-:S04]  /*ca30*/  IMAD.U32 R2, RZ, RZ, UR4 ;  /* 0x00000004ff027e24 */ /* 0x000fc8000f8e00ff */
[----:B------:R0:W-:Y:S02]  /*ca40*/  STL [R1+0x8], R3 ;  /* 0x0000080301007387 */ /* 0x0001e40000100800 */
[----:B0-----:R-:W-:Y:S01]  /*ca50*/  IMAD.U32 R3, RZ, RZ, UR5 ;  /* 0x00000005ff037e24 */ /* 0x001fe2000f8e00ff */
[----:B------:R-:W-:-:S04]  /*ca60*/  ULDC.64 UR4, c[0x0][0xa00] ;  /* 0x0002800000047ab9 */ /* 0x000fc80000000a00 */
[----:B------:R0:W3:Y:S01]  /*ca70*/  @P1 LDG.E R10, desc[UR46][R2.64] ;  /* 0x0000002e020a1981 */ /* 0x0000e2000c1e1900 */
[----:B------:R-:W-:Y:S01]  /*ca80*/  ISETP.NE.AND P1, PT, R16, RZ, PT ;  /* 0x000000ff1000720c */ /* 0x000fe20003f25270 */
[----:B------:R-:W-:Y:S01]  /*ca90*/  UMOV UR36, URZ ;  /* 0x0000003f00247c82 */ /* 0x000fe20008000000 */
[----:B------:R-:W-:Y:S01]  /*caa0*/  ISETP.NE.U32.AND P0, PT, RZ, UR4, PT ;  /* 0x00000004ff007c0c */ /* 0x000fe2000bf05070 */
[----:B------:R-:W-:Y:S01]  /*cab0*/  UMOV UR4, 0x80 ;  /* 0x0000008000047882 */ /* 0x000fe20000000000 */
[----:B------:R-:W-:Y:S01]  /*cac0*/  UMOV UR6, UR38 ;  /* 0x0000002600067c82 */ /* 0x000fe20008000000 */
[----:B------:R-:W-:Y:S02]  /*cad0*/  SHF.R.U32.HI R4, RZ, 0x5, R4 ;  /* 0x00000005ff047819 */ /* 0x000fe40000011604 */
[----:B------:R-:W-:Y:S01]  /*cae0*/  ISETP.NE.AND.EX P0, PT, RZ, UR5, PT, P0 ;  /* 0x00000005ff007c0c */ /* 0x000fe2000bf05300 */
[----:B0-----:R-:W0:Y:S01]  /*caf0*/  LDC.64 R2, c[0x0][0x3f8] ;  /* 0x0000fe00ff027b82 */ /* 0x001e220000000a00 */
[----:B------:R-:W-:-:S02]  /*cb00*/  LOP3.LUT R4, R4, 0x3, RZ, 0xc0, !PT ;  /* 0x0000000304047812 */ /* 0x000fc400078ec0ff */
[----:B------:R-:W-:Y:S02]  /*cb10*/  SEL R8, RZ, UR49, P0 ;  /* 0x00000031ff087c07 */ /* 0x000fe40008000000 */
[----:B------:R-:W-:Y:S02]  /*cb20*/  VOTEU.ALL UP1, P1 ;  /* 0x00000000003f7886 */ /* 0x000fe40000820000 */
[----:B------:R-:W-:-:S03]  /*cb30*/  R2UR UR39, R8 ;  /* 0x00000000082772ca */ /* 0x000fc600000e0000 */
[----:B------:R-:W-:-:S04]  /*cb40*/  @!UP1 UIADD3 UR8, UP0, UR54, 0x270, URZ ;  /* 0x0000027036089890 */ /* 0x000fc8000ff1e03f */
[----:B------:R-:W-:-:S06]  /*cb50*/  @!UP1 UIADD3.X UR9, URZ, UR55, URZ, UP0, !UPT ;  /* 0x000000373f099290 */ /* 0x000fcc00087fe43f */
[----:B------:R-:W-:Y:S01]  /*cb60*/  UMOV UR7, UR39 ;  /* 0x0000002700077c82 */ /* 0x000fe20008000000 */
[----:B0-----:R-:W-:Y:S01]  /*cb70*/  LOP3.LUT P0, RZ, R2, UR10, RZ, 0xfc, !PT ;  /* 0x0000000a02ff7c12 */ /* 0x001fe2000f80fcff */
[----:B------:R-:W-:-:S03]  /*cb80*/  UMOV UR10, 0xffffffff ;  /* 0xffffffff000a7882 */ /* 0x000fc60000000000 */
[----:B------:R-:W-:Y:S01]  /*cb90*/  LOP3.LUT P0, RZ, R3, UR11, RZ, 0xfc, P0 ;  /* 0x0000000b03ff7c12 */ /* 0x000fe2000800fcff */
[----:B--2---:R-:W-:-:S05]  /*cba0*/  IMAD R5, R19, 0x80, R17 ;  /* 0x0000008013057824 */ /* 0x004fca00078e0211 */
[----:B------:R-:W-:-:S13]  /*cbb0*/  R2UR UR37, R5 ;  /* 0x00000000052572ca */ /* 0x000fda00000e0000 */
[----:B------:R-:W-:Y:S01]  /*cbc0*/  UMOV UR5, UR37 ;  /* 0x0000002500057c82 */ /* 0x000fe20008000000 */
[----:B------:R0:W-:Y:S01]  /*cbd0*/  @!UP1 UTMAPF.L2.4D [UR36], [UR8] ;  /* 0x00000024080095b8 */ /* 0x0001e20008018000 */
[----:B------:R0:W-:Y:S01]  /*cbe0*/  @!UP1 UTMAPF.L2.4D [UR4], [UR8] ;  /* 0x00000004080095b8 */ /* 0x0001e20008018000 */
[----:B---3--:R-:W-:Y:S01]  /*cbf0*/  SHF.R.S32.HI R19, RZ, 0x1f, R10 ;  /* 0x0000001fff137819 */ /* 0x008fe2000001140a */
[----:B------:R0:W-:Y:S01]  /*cc00*/  STL [R1+0x18], R10 ;  /* 0x0000180a01007387 */ /* 0x0001e20000100800 */
[----:B------:R-:W-:-:S03]  /*cc10*/  SEL R0, R10, RZ, !P0 ;  /* 0x000000ff0a007207 */ /* 0x000fc60004000000 */
[----:B------:R0:W-:Y:S01]  /*cc20*/  STL [R1+0x24], R19 ;  /* 0x0000241301007387 */ /* 0x0001e20000100800 */
[----:B------:R-:W-:Y:S05]  /*cc30*/  BRA.DIV UR10, `(.L_x_184) ;  /* 0x0000003a0a9c7947 */ /* 0x000fea000b800000 */
[----:B------:R1:W2:Y:S02]  /*cc40*/  SHFL.IDX PT, R14, R4, RZ, 0x1f ;  /* 0x00001fff040e7589 */ /* 0x0002a400000e0000 */
.L_x_254:
[----:B--2---:R-:W-:Y:S02]  /*cc50*/  ISETP.NE.AND P0, PT, R14, RZ, PT ;  /* 0x000000ff0e00720c */ /* 0x004fe40003f05270 */
[----:B------:R-:W-:-:S11]  /*cc60*/  PLOP3.LUT P6, PT, PT, PT, PT, 0x8, 0x0 ;  /* 0x000000000000781c */ /* 0x000fd60003fce170 */
[----:B------:R-:W-:Y:S05]  /*cc70*/  @P0 BRA `(.L_x_185) ;  /* 0x0000000400dc0947 */ /* 0x000fea0003800000 */
[----:B0-----:R-:W-:-:S06]  /*cc80*/  ULEA.HI.SX32 UR4, UR43, 0xffffffff, 0x19 ;  /* 0xffffffff2b047891 */ /* 0x001fcc000f8fca3f */
[----:B-1----:R-:W-:Y:S01]  /*cc90*/  IMAD.U32 R4, RZ, RZ, UR4 ;  /* 0x00000004ff047e24 */ /* 0x002fe2000f8e00ff */
[----:B------:R-:W-:-:S03]  /*cca0*/  UMOV UR4, 0xffffffff ;  /* 0xffffffff00047882 */ /* 0x000fc60000000000 */
[----:B------:R-:W-:Y:S05]  /*ccb0*/  BRA.DIV UR4, `(.L_x_186) ;  /* 0x0000003a049c7947 */ /* 0x000fea000b800000 */
[----:B------:R-:W-:-:S13]  /*ccc0*/  ELECT P6, URZ, PT ;  /* 0x00000000003f782f */ /* 0x000fda00038c0000 */
.L_x_257:
[----:B------:R-:W-:Y:S05]  /*ccd0*/  @!P6 BRA `(.L_x_187) ;  /* 0x000000040064e947 */ /* 0x000fea0003800000 */
[----:B------:R-:W-:-:S04]  /*cce0*/  ISETP.NE.U32.AND P0, PT, R2, RZ, PT ;  /* 0x000000ff0200720c */ /* 0x000fc80003f05070 */
[----:B------:R-:W-:-:S13]  /*ccf0*/  ISETP.NE.AND.EX P0, PT, R3, RZ, PT, P0 ;  /* 0x000000ff0300720c */ /* 0x000fda0003f05300 */
[----:B------:R-:W-:Y:S05]  /*cd00*/  @!P0 BRA `(.L_x_188) ;  /* 0x0000000000488947 */ /* 0x000fea0003800000 */
[----:B------:R-:W0:Y:S01]  /*cd10*/  LDC R9, c[0x0][0x41c] ;  /* 0x00010700ff097b82 */ /* 0x000e220000000800 */
[----:B------:R-:W-:Y:S01]  /*cd20*/  IMAD.MOV.U32 R0, RZ, RZ, R4 ;  /* 0x000000ffff007224 */ /* 0x000fe200078e0004 */
[----:B------:R-:W-:Y:S01]  /*cd30*/  ULDC.64 UR4, c[0x0][0x408] ;  /* 0x0001020000047ab9 */ /* 0x000fe20000000a00 */
[----:B0-----:R-:W-:-:S13]  /*cd40*/  ISETP.NE.AND P0, PT, R9, 0x1, PT ;  /* 0x000000010900780c */ /* 0x001fda0003f05270 */
[----:B------:R-:W0:Y:S02]  /*cd50*/  @P0 LDC.64 R6, c[0x0][0x420] ;  /* 0x00010800ff060b82 */ /* 0x000e240000000a00 */
[----:B0-----:R-:W-:-:S05]  /*cd60*/  @P0 IMAD.HI.U32 R6, R4, R6, RZ ;  /* 0x0000000604060227 */ /* 0x001fca00078e00ff */
[----:B------:R-:W-:-:S04]  /*cd70*/  @P0 SHF.R.U32.HI R0, RZ, R7, R6 ;  /* 0x00000007ff000219 */ /* 0x000fc80000011606 */
[--C-:B------:R-:W-:Y:S01]  /*cd80*/  SHF.R.S32.HI R7, RZ, 0x1f, R0.reuse ;  /* 0x0000001fff077819 */ /* 0x100fe20000011400 */
[----:B------:R-:W-:-:S04]  /*cd90*/  IMAD.MOV R6, RZ, RZ, -R0 ;  /* 0x000000ffff067224 */ /* 0x000fc800078e0a00 */
[----:B------:R-:W-:Y:S02]  /*cda0*/  IMAD R4, R9, R6, R4 ;  /* 0x0000000609047224 */ /* 0x000fe400078e0204 */
[----:B------:R-:W-:Y:S02]  /*cdb0*/  IMAD R9, R19, UR4, RZ ;  /* 0x0000000413097c24 */ /* 0x000fe4000f8e02ff */
[----:B------:R-:W-:Y:S02]  /*cdc0*/  IMAD.MOV.U32 R6, RZ, RZ, R0 ;  /* 0x000000ffff067224 */ /* 0x000fe400078e0000 */
[C---:B------:R-:W-:Y:S02]  /*cdd0*/  IMAD R0, R10.reuse, UR5, R9 ;  /* 0x000000050a007c24 */ /* 0x040fe4000f8e0209 */
[----:B------:R-:W-:-:S04]  /*cde0*/  IMAD.WIDE.U32 R6, R10, UR4, R6 ;  /* 0x000000040a067c25 */ /* 0x000fc8000f8e0006 */
[----:B------:R-:W-:Y:S01]  /*cdf0*/  IMAD.IADD R0, R7, 0x1, R0 ;  /* 0x0000000107007824 */ /* 0x000fe200078e0200 */
[----:B------:R-:W-:-:S04]  /*ce00*/  LEA R2, P0, R6, R2, 0x2 ;  /* 0x0000000206027211 */ /* 0x000fc800078010ff */
[----:B------:R-:W-:-:S05]  /*ce10*/  LEA.HI.X R3, R6, R3, R0, 0x2, P0 ;  /* 0x0000000306037211 */ /* 0x000fca00000f1400 */
[----:B------:R0:W5:Y:S04]  /*ce20*/  LDG.E R0, desc[UR46][R2.64] ;  /* 0x0000002e02007981 */ /* 0x000168000c1e1900 */
.L_x_188:
[----:B0-----:R-:W2:Y:S04]  /*ce30*/  LDL R3, [R1+0xc] ;  /* 0x00000c0001037983 */ /* 0x001ea80000100800 */
[----:B------:R-:W3:Y:S01]  /*ce40*/  LDL R2, [R1+0x14] ;  /* 0x0000140001027983 */ /* 0x000ee20000100800 */
[----:B------:R-:W-:Y:S02]  /*ce50*/  ISETP.NE.AND P0, PT, R16, RZ, PT ;  /* 0x000000ff1000720c */ /* 0x000fe40003f05270 */
[----:B--2---:R-:W-:Y:S02]  /*ce60*/  LEA R6, R3, UR41, 0x3 ;  /* 0x0000002903067c11 */ /* 0x004fe4000f8e18ff */
[----:B---3--:R-:W-:-:S04]  /*ce70*/  SHF.L.U32 R3, R2, 0x1f, RZ ;  /* 0x0000001f02037819 */ /* 0x008fc800000006ff */
[----:B------:R-:W0:Y:S02]  /*ce80*/  SYNCS.PHASECHK.TRANS64.TRYWAIT P2, [R6+URZ+0x38880], R3 ;  /* 0x03888003060075a7 */ /* 0x000e24000804017f */
[----:B0-----:R-:W-:Y:S05]  /*ce90*/  @!P2 BRA `(.L_x_189) ;  /* 0x000000380044a947 */ /* 0x001fea0003800000 */
.L_x_258:
[----:B------:R-:W-:Y:S05]  /*cea0*/  @P0 BRA `(.L_x_190) ;  /* 0x00000000001c0947 */ /* 0x000fea0003800000 */
[----:B------:R-:W1:Y:S01]  /*ceb0*/  S2R R2, SR_TID.X ;  /* 0x0000000000027919 */ /* 0x000e620000002100 */
[----:B------:R-:W-:-:S04]  /*cec0*/  IMAD.MOV.U32 R7, RZ, RZ, 0x8000 ;  /* 0x00008000ff077424 */ /* 0x000fc800078e00ff */
[----:B------:R2:W-:Y:S01]  /*ced0*/  SYNCS.ARRIVE.TRANS64 RZ, [R6+URZ+0x38870], R7 ;  /* 0x0388700706ff79a7 */ /* 0x0005e2000800003f */
[----:B-1----:R-:W-:-:S04]  /*cee0*/  LOP3.LUT R2, R2, 0x1f, RZ, 0xc0, !PT ;  /* 0x0000001f02027812 */ /* 0x002fc800078ec0ff */
[----:B------:R-:W-:-:S13]  /*cef0*/  ISETP.NE.AND P2, PT, R2, RZ, PT ;  /* 0x000000ff0200720c */ /* 0x000fda0003f45270 */
[----:B--2---:R-:W-:Y:S05]  /*cf00*/  @!P2 BRA `(.L_x_190) ;  /* 0x000000000004a947 */ /* 0x004fea0003800000 */
[----:B------:R-:W-:Y:S01]  /*cf10*/  BPT.TRAP 0x1 ;  /* 0x000000040000795c */ /* 0x000fe20000300000 */
.L_x_190:
[----:B------:R-:W2:Y:S04]  /*cf20*/  LDL R2, [R1+0xc] ;  /* 0x00000c0001027983 */ /* 0x000ea80000100800 */
[----:B------:R-:W3:Y:S04]  /*cf30*/  LDL R9, [R1+0x28] ;  /* 0x0000280001097983 */ /* 0x000ee80000100800 */
[----:B------:R-:W4:Y:S01]  /*cf40*/  LDL R7, [R1+0x8] ;  /* 0x0000080001077983 */ /* 0x000f220000100800 */
[----:B------:R-:W-:Y:S01]  /*cf50*/  R2UR UR9, R6 ;  /* 0x00000000060972ca */ /* 0x000fe200000e0000 */
[----:B------:R-:W-:Y:S01]  /*cf60*/  UIADD3 UR4, UP0, UR54, 0x470, URZ ;  /* 0x0000047036047890 */ /* 0x000fe2000ff1e03f */
[----:B-----5:R-:W-:Y:S01]  /*cf70*/  R2UR UR13, R0 ;  /* 0x00000000000d72ca */ /* 0x020fe200000e0000 */
[----:B------:R-:W-:Y:S01]  /*cf80*/  UMOV UR10, URZ ;  /* 0x0000003f000a7c82 */ /* 0x000fe20008000000 */
[----:B------:R-:W-:Y:S01]  /*cf90*/  UMOV UR6, 0x0 ;  /* 0x0000000000067882 */ /* 0x000fe20000000000 */
[----:B------:R-:W-:Y:S01]  /*cfa0*/  UIADD3.X UR5, URZ, UR55, URZ, UP0, !UPT ;  /* 0x000000373f057290 */ /* 0x000fe200087fe43f */
[----:B------:R-:W-:Y:S01]  /*cfb0*/  UMOV UR7, 0x14f00000 ;  /* 0x14f0000000077882 */ /* 0x000fe20000000000 */
[----:B------:R-:W-:-:S06]  /*cfc0*/  UMOV UR15, 0x80 ;  /* 0x00000080000f7882 */ /* 0x000fcc0000000000 */
[----:B------:R-:W-:Y:S01]  /*cfd0*/  UIADD3 UR9, UR9, 0x38870, URZ ;  /* 0x0003887009097890 */ /* 0x000fe2000fffe03f */
[----:B--2---:R-:W-:-:S04]  /*cfe0*/  LEA R2, R2, UR41, 0xf ;  /* 0x0000002902027c11 */ /* 0x004fc8000f8e78ff */
[----:B------:R-:W-:Y:S01]  /*cff0*/  R2UR UR14, R2 ;  /* 0x00000000020e72ca */ /* 0x000fe200000e0000 */
[----:B---3--:R-:W-:Y:S01]  /*d000*/  IMAD R4, R4, 0x80, R9 ;  /* 0x0000008004047824 */ /* 0x008fe200078e0209 */
[----:B----4-:R-:W-:-:S04]  /*d010*/  R2UR UR12, R7 ;  /* 0x00000000070c72ca */ /* 0x010fc800000e0000 */
[----:B------:R-:W-:-:S07]  /*d020*/  R2UR UR11, R4 ;  /* 0x00000000040b72ca */ /* 0x000fce00000e0000 */
[----:B------:R-:W-:Y:S02]  /*d030*/  UIADD3 UR8, UR14, 0x10400, URZ ;  /* 0x000104000e087890 */ /* 0x000fe4000fffe03f */
[----:B------:R-:W-:-:S07]  /*d040*/  UIADD3 UR14, UR14, 0x14400, URZ ;  /* 0x000144000e0e7890 */ /* 0x000fce000fffe03f */
[----:B------:R1:W-:Y:S02]  /*d050*/  UTMALDG.4D [UR8], [UR4], desc[UR6] ;  /* 0x00000608040075b4 */ /* 0x0003e40008019000 */
[----:B-1----:R-:W-:Y:S01]  /*d060*/  UMOV UR8, UR14 ;  /* 0x0000000e00087c82 */ /* 0x002fe20008000000 */
[----:B------:R-:W-:Y:S02]  /*d070*/  UMOV UR10, UR15 ;  /* 0x0000000f000a7c82 */ /* 0x000fe40008000000 */
[----:B------:R1:W-:Y:S01]  /*d080*/  UTMALDG.4D [UR8], [UR4], desc[UR6] ;  /* 0x00000608040075b4 */ /* 0x0003e20008019000 */
[----:B------:R-:W2:Y:S02]  /*d090*/  SYNCS.PHASECHK.TRANS64.TRYWAIT P2, [R6+URZ+0x38840], R3 ;  /* 0x03884003060075a7 */ /* 0x000ea4000804017f */
[----:B-12---:R-:W-:Y:S05]  /*d0a0*/  @!P2 BRA `(.L_x_191) ;  /* 0x0000003400d4a947 */ /* 0x006fea0003800000 */
.L_x_259:
[----:B------:R-:W-:Y:S05]  /*d0b0*/  @P0 BRA `(.L_x_192) ;  /* 0x00000000001c0947 */ /* 0x000fea0003800000 */
[----:B------:R-:W2:Y:S01]  /*d0c0*/  S2R R7, SR_TID.X ;  /* 0x0000000000077919 */ /* 0x000ea20000002100 */
[----:B01----:R-:W-:-:S04]  /*d0d0*/  IMAD.MOV.U32 R3, RZ, RZ, 0x8000 ;  /* 0x00008000ff037424 */ /* 0x003fc800078e00ff */
[----:B------:R3:W-:Y:S01]  /*d0e0*/  SYNCS.ARRIVE.TRANS64 RZ, [R6+URZ+0x38830], R3 ;  /* 0x0388300306ff79a7 */ /* 0x0007e2000800003f */
[----:B--2---:R-:W-:-:S04]  /*d0f0*/  LOP3.LUT R7, R7, 0x1f, RZ, 0xc0, !PT ;  /* 0x0000001f07077812 */ /* 0x004fc800078ec0ff */
[----:B------:R-:W-:-:S13]  /*d100*/  ISETP.NE.AND P0, PT, R7, RZ, PT ;  /* 0x000000ff0700720c */ /* 0x000fda0003f05270 */
[----:B---3--:R-:W-:Y:S05]  /*d110*/  @!P0 BRA `(.L_x_192) ;  /* 0x0000000000048947 */ /* 0x008fea0003800000 */
[----:B------:R-:W-:Y:S01]  /*d120*/  BPT.TRAP 0x1 ;  /* 0x000000040000795c */ /* 0x000fe20000300000 */
.L_x_192:
[----:B01----:R-:W2:Y:S01]  /*d130*/  LDL R3, [R1+0x8] ;  /* 0x0000080001037983 */ /* 0x003ea20000100800 */
        /* <DEDUP_REMOVED lines=15> */
[----:B0-----:R-:W-:Y:S01]  /*d230*/  UMOV UR8, UR14 ;  /* 0x0000000e00087c82 */ /* 0x001fe20008000000 */
[----:B------:R-:W-:Y:S02]  /*d240*/  UMOV UR10, UR15 ;  /* 0x0000000f000a7c82 */ /* 0x000fe40008000000 */
[----:B------:R0:W-:Y:S02]  /*d250*/  UTMALDG.4D [UR8], [UR4], desc[UR6] ;  /* 0x00000608040075b4 */ /* 0x0001e40008019000 */
[----:B0-----:R-:W-:Y:S01]  /*d260*/  NOP ;  /* 0x0000000000007918 */ /* 0x001fe20000000000 */
.L_x_187:
        /* <DEDUP_REMOVED lines=11> */
[C---:B------:R-:W-:Y:S01]  /*d320*/  @P0 R2UR UR13, R8.reuse ;  /* 0x00000000080d02ca */ /* 0x040fe200000e0000 */
[----:B------:R-:W-:Y:S01]  /*d330*/  UMOV UR7, 0x12f00000 ;  /* 0x12f0000000077882 */ /* 0x000fe20000000000 */
[----:B------:R-:W-:Y:S01]  /*d340*/  @P0 R2UR UR19, R5 ;  /* 0x00000000051302ca */ /* 0x000fe200000e0000 */
[----:B------:R-:W-:Y:S01]  /*d350*/  UMOV UR10, URZ ;  /* 0x0000003f000a7c82 */ /* 0x000fe20008000000 */
[----:B------:R-:W-:Y:S01]  /*d360*/  @P0 R2UR UR21, R8 ;  /* 0x00000000081502ca */ /* 0x000fe200000e0000 */
[----:B------:R-:W-:Y:S01]  /*d370*/  UMOV UR12, UR38 ;  /* 0x00000026000c7c82 */ /* 0x000fe20008000000 */
[----:B------:R-:W-:Y:S01]  /*d380*/  UMOV UR18, 0x80 ;  /* 0x0000008000127882 */ /* 0x000fe20000000000 */
[----:B------:R-:W-:Y:S01]  /*d390*/  UMOV UR20, UR38 ;  /* 0x0000002600147c82 */ /* 0x000fe20008000000 */
[----:B------:R-:W-:Y:S01]  /*d3a0*/  UMOV UR17, UR9 ;  /* 0x0000000900117c82 */ /* 0x000fe20008000000 */
[----:B------:R2:W-:Y:S04]  /*d3b0*/  @P0 SYNCS.ARRIVE.TRANS64 RZ, [UR41+0x38800], R2 ;  /* 0x03880002ffff09a7 */ /* 0x0005e80008000029 */
[----:B------:R2:W-:Y:S04]  /*d3c0*/  UTMALDG.4D [UR8], [UR4], desc[UR6] ;  /* 0x00000608040075b4 */ /* 0x0005e80008019000 */
[----:B------:R2:W-:Y:S02]  /*d3d0*/  UTMALDG.4D [UR16], [UR4], desc[UR6] ;  /* 0x00000610040075b4 */ /* 0x0005e40008019000 */
[----:B--2---:R-:W-:Y:S01]  /*d3e0*/  NOP ;  /* 0x0000000000007918 */ /* 0x004fe20000000000 */
.L_x_185:
[----:B------:R-:W2:Y:S01]  /*d3f0*/  LDL.LU R3, [R1+0x40] ;  /* 0x0000400001037983 */ /* 0x000ea20000300800 */
[----:B------:R-:W-:Y:S01]  /*d400*/  BSSY B0, `(.L_x_193) ;  /* 0x0000009000007945 */ /* 0x000fe20003800000 */
[----:B--2---:R-:W-:-:S05]  /*d410*/  VIADD R3, R3, 0x1 ;  /* 0x0000000103037836 */ /* 0x004fca0000000000 */
[----:B------:R-:W-:Y:S01]  /*d420*/  LEA.HI R2, R3, R3, RZ, 0x1 ;  /* 0x0000000303027211 */ /* 0x000fe200078f08ff */
[----:B------:R2:W-:Y:S03]  /*d430*/  STL [R1+0x40], R3 ;  /* 0x0000400301007387 */ /* 0x0005e60000100800 */
[----:B------:R-:W-:-:S05]  /*d440*/  LOP3.LUT R2, R2, 0xfffffffe, RZ, 0xc0, !PT ;  /* 0xfffffffe02027812 */ /* 0x000fca00078ec0ff */
[----:B------:R-:W-:-:S05]  /*d450*/  IMAD.IADD R2, R3, 0x1, -R2 ;  /* 0x0000000103027824 */ /* 0x000fca00078e0a02 */
[----:B------:R-:W-:-:S04]  /*d460*/  SHF.L.U32 R2, R2, 0x1f, RZ ;  /* 0x0000001f02027819 */ /* 0x000fc800000006ff */
[----:B------:R-:W3:Y:S02]  /*d470*/  SYNCS.PHASECHK.TRANS64.TRYWAIT P0, [UR41+0x38820], R2 ;  /* 0x03882002ff0075a7 */ /* 0x000ee40008000169 */
[----:B--23--:R-:W-:Y:S05]  /*d480*/  @!P0 BRA `(.L_x_194) ;  /* 0x0000003000f08947 */ /* 0x00cfea0003800000 */
.L_x_260:
[----:B0-----:R-:W-:Y:S05]  /*d490*/  BSYNC B0 ;  /* 0x0000000000007941 */ /* 0x001fea0003800000 */
.L_x_193:
[----:B------:R-:W-:-:S06]  /*d4a0*/  UISETP.GE.AND UP0, UPT, UR44, 0x81, UPT ;  /* 0x000000812c00788c */ /* 0x000fcc000bf06270 */
[----:B------:R-:W-:-:S13]  /*d4b0*/  PLOP3.LUT P0, PT, PT, PT, UP0, 0x80, 0x0 ;  /* 0x000000000000781c */ /* 0x000fda0003f0f008 */
[----:B------:R-:W-:Y:S05]  /*d4c0*/  @!P0 BRA `(.L_x_195) ;  /* 0x0000001400388947 */ /* 0x000fea0003800000 */
[----:B------:R0:W5:Y:S01]  /*d4d0*/  LDL.LU R6, [R1+0x14] ;  /* 0x0000140001067983 */ /* 0x0001620000300800 */
[----:B------:R-:W-:-:S03]  /*d4e0*/  ULEA.HI.SX32 UR4, UR43, 0xfffffffe, 0x19 ;  /* 0xfffffffe2b047891 */ /* 0x000fc6000f8fca3f */
[----:B------:R0:W5:Y:S03]  /*d4f0*/  LDL.LU R7, [R1+0xc] ;  /* 0x00000c0001077983 */ /* 0x0001660000300800 */
[----:B------:R-:W-:-:S07]  /*d500*/  IMAD.U32 R20, RZ, RZ, UR4 ;  /* 0x00000004ff147e24 */ /* 0x000fce000f8e00ff */
.L_x_217:
[----:B-----5:R-:W-:Y:S01]  /*d510*/  VIADD R3, R7, 0x1 ;  /* 0x0000000107037836 */ /* 0x020fe20000000000 */
[----:B------:R-:W-:Y:S05]  /*d520*/  YIELD ;  /* 0x0000000000007946 */ /* 0x000fea0003800000 */
[----:B------:R-:W-:Y:S01]  /*d530*/  ISETP.NE.AND P0, PT, R3, 0x2, PT ;  /* 0x000000020300780c */ /* 0x000fe20003f05270 */
[----:B------:R-:W-:Y:S03]  /*d540*/  BSSY B0, `(.L_x_196) ;  /* 0x000008e000007945 */ /* 0x000fe60003800000 */
[----:B--23--:R-:W-:-:S02]  /*d550*/  SEL R2, RZ, 0x1, P0 ;  /* 0x00000001ff027807 */ /* 0x00cfc40000000000 */
[----:B------:R-:W-:Y:S02]  /*d560*/  SEL R10, R3, RZ, P0 ;  /* 0x000000ff030a7207 */ /* 0x000fe40000000000 */
[----:B------:R-:W-:-:S05]  /*d570*/  LOP3.LUT R9, R6, R2, RZ, 0x3c, !PT ;  /* 0x0000000206097212 */ /* 0x000fca00078e3cff */
[----:B------:R2:W-:Y:S04]  /*d580*/  STL [R1+0x14], R9 ;  /* 0x0000140901007387 */ /* 0x0005e80000100800 */
[----:B------:R2:W-:Y:S01]  /*d590*/  STL [R1+0xc], R10 ;  /* 0x00000c0a01007387 */ /* 0x0005e20000100800 */
[----:B------:R-:W-:Y:S05]  /*d5a0*/  @!P6 BRA `(.L_x_197) ;  /* 0x00000008001ce947 */ /* 0x000fea0003800000 */
[----:B------:R-:W-:Y:S01]  /*d5b0*/  ULDC.64 UR4, c[0x0][0x3f8] ;  /* 0x0000fe0000047ab9 */ /* 0x000fe20000000a00 */
[----:B------:R-:W-:Y:S01]  /*d5c0*/  IMAD.MOV.U32 R8, RZ, RZ, R20 ;  /* 0x000000ffff087224 */ /* 0x000fe200078e0014 */
[----:B------:R-:W-:-:S04]  /*d5d0*/  ISETP.NE.U32.AND P0, PT, RZ, UR4, PT ;  /* 0x00000004ff007c0c */ /* 0x000fc8000bf05070 */
[----:B------:R-:W-:-:S13]  /*d5e0*/  ISETP.NE.AND.EX P0, PT, RZ, UR5, PT, P0 ;  /* 0x00000005ff007c0c */ /* 0x000fda000bf05300 */
[----:B------:R-:W-:Y:S05]  /*d5f0*/  @!P0 BRA `(.L_x_198) ;  /* 0x00000000004c8947 */ /* 0x000fea0003800000 */
[----:B------:R-:W3:Y:S01]  /*d600*/  LDL R11, [R1+0x24] ;  /* 0x00002400010b7983 */ /* 0x000ee20000100800 */
[----:B-1----:R-:W1:Y:S01]  /*d610*/  LDC R4, c[0x0][0x41c] ;  /* 0x00010700ff047b82 */ /* 0x002e620000000800 */
[----:B------:R-:W-:Y:S02]  /*d620*/  ULDC.64 UR6, c[0x0][0x408] ;  /* 0x0001020000067ab9 */ /* 0x000fe40000000a00 */
[----:B------:R-:W4:Y:S01]  /*d630*/  LDL R5, [R1+0x18] ;  /* 0x0000180001057983 */ /* 0x000f220000100800 */
[----:B-1----:R-:W-:-:S13]  /*d640*/  ISETP.NE.AND P0, PT, R4, 0x1, PT ;  /* 0x000000010400780c */ /* 0x002fda0003f05270 */
[----:B------:R-:W1:Y:S02]  /*d650*/  @P0 LDC.64 R2, c[0x0][0x420] ;  /* 0x00010800ff020b82 */ /* 0x000e640000000a00 */
[----:B-1----:R-:W-:-:S04]  /*d660*/  @P0 IMAD.HI.U32 R0, R20, R2, RZ ;  /* 0x0000000214000227 */ /* 0x002fc800078e00ff */
[----:B------:R-:W-:Y:S01]  /*d670*/  IMAD.MOV.U32 R2, RZ, RZ, R20 ;  /* 0x000000ffff027224 */ /* 0x000fe200078e0014 */
[----:B------:R-:W-:-:S04]  /*d680*/  @P0 SHF.R.U32.HI R2, RZ, R3, R0 ;  /* 0x00000003ff020219 */ /* 0x000fc80000011600 */
[--C-:B------:R-:W-:Y:S01]  /*d690*/  SHF.R.S32.HI R3, RZ, 0x1f, R2.reuse ;  /* 0x0000001fff037819 */ /* 0x100fe20000011402 */
[----:B------:R-:W-:-:S04]  /*d6a0*/  IMAD.MOV R8, RZ, RZ, -R2 ;  /* 0x000000ffff087224 */ /* 0x000fc800078e0a02 */
[----:B------:R-:W-:Y:S02]  /*d6b0*/  IMAD R8, R4, R8, R20 ;  /* 0x0000000804087224 */ /* 0x000fe400078e0214 */
[----:B---3--:R-:W-:-:S04]  /*d6c0*/  IMAD R0, R11, UR6, RZ ;  /* 0x000000060b007c24 */ /* 0x008fc8000f8e02ff */
[C---:B----4-:R-:W-:Y:S02]  /*d6d0*/  IMAD R0, R5.reuse, UR7, R0 ;  /* 0x0000000705007c24 */ /* 0x050fe4000f8e0200 */
[----:B------:R-:W-:-:S04]  /*d6e0*/  IMAD.WIDE.U32 R2, R5, UR6, R2 ;  /* 0x0000000605027c25 */ /* 0x000fc8000f8e0002 */
[----:B------:R-:W-:Y:S01]  /*d6f0*/  IMAD.IADD R0, R0, 0x1, R3 ;  /* 0x0000000100007824 */ /* 0x000fe200078e0203 */
[----:B------:R-:W-:-:S04]  /*d700*/  LEA R4, P0, R2, UR4, 0x2 ;  /* 0x0000000402047c11 */ /* 0x000fc8000f8010ff */
[----:B------:R-:W-:-:S05]  /*d710*/  LEA.HI.X R5, R2, UR5, R0, 0x2, P0 ;  /* 0x0000000502057c11 */ /* 0x000fca00080f1400 */
[----:B------:R3:W5:Y:S04]  /*d720*/  LDG.E R0, desc[UR46][R4.64] ;  /* 0x0000002e04007981 */ /* 0x000768000c1e1900 */
.L_x_198:
[----:B-1-3--:R-:W-:Y:S01]  /*d730*/  LEA R4, R10, UR41, 0x3 ;  /* 0x000000290a047c11 */ /* 0x00afe2000f8e18ff */
[----:B------:R-:W1:Y:S01]  /*d740*/  S2R R2, SR_TID.X ;  /* 0x0000000000027919 */ /* 0x000e620000002100 */
[----:B------:R-:W-:Y:S01]  /*d750*/  SHF.L.U32 R3, R9, 0x1f, RZ ;  /* 0x0000001f09037819 */ /* 0x000fe200000006ff */
[----:B------:R-:W-:Y:S03]  /*d760*/  BSSY B1, `(.L_x_199) ;  /* 0x0000005000017945 */ /* 0x000fe60003800000 */
[----:B------:R-:W3:Y:S01]  /*d770*/  SYNCS.PHASECHK.TRANS64.TRYWAIT P0, [R4+URZ+0x38880], R3 ;  /* 0x03888003040075a7 */ /* 0x000ee2000800017f */
[----:B-1----:R-:W-:-:S04]  /*d780*/  LOP3.LUT R2, R2, 0x7f, RZ, 0xc0, !PT ;  /* 0x0000007f02027812 */ /* 0x002fc800078ec0ff */
[----:B------:R-:W-:Y:S01]  /*d790*/  ISETP.NE.AND P2, PT, R2, RZ, PT ;  /* 0x000000ff0200720c */ /* 0x000fe20003f45270 */
[----:B---3--:R-:W-:-:S12]  /*d7a0*/  @!P0 BRA `(.L_x_200) ;  /* 0x00000030003c8947 */ /* 0x008fd80003800000 */
.L_x_261:
[----:B------:R-:W-:Y:S05]  /*d7b0*/  BSYNC B1 ;  /* 0x0000000000017941 */ /* 0x000fea0003800000 */
.L_x_199:
[----:B------:R-:W-:Y:S04]  /*d7c0*/  BSSY B1, `(.L_x_201) ;  /* 0x0000009000017945 */ /* 0x000fe80003800000 */
[----:B------:R-:W-:Y:S05]  /*d7d0*/  @P2 BRA `(.L_x_202) ;  /* 0x00000000001c2947 */ /* 0x000fea0003800000 */
[----:B------:R-:W3:Y:S02]  /*d7e0*/  S2R R2, SR_TID.X ;  /* 0x0000000000027919 */ /* 0x000ee40000002100 */
[----:B---3--:R-:W-:Y:S01]  /*d7f0*/  LOP3.LUT R5, R2, 0x1f, RZ, 0xc0, !PT ;  /* 0x0000001f02057812 */ /* 0x008fe200078ec0ff */
[----:B------:R-:W-:-:S03]  /*d800*/  IMAD.MOV.U32 R2, RZ, RZ, 0x8000 ;  /* 0x00008000ff027424 */ /* 0x000fc600078e00ff */
[----:B------:R-:W-:Y:S01]  /*d810*/  ISETP.NE.AND P0, PT, R5, RZ, PT ;  /* 0x000000ff0500720c */ /* 0x000fe20003f05270 */
[----:B------:R3:W-:-:S12]  /*d820*/  SYNCS.ARRIVE.TRANS64 RZ, [R4+URZ+0x38870], R2 ;  /* 0x0388700204ff79a7 */ /* 0x0007d8000800003f */
[----:B---3--:R-:W-:Y:S05]  /*d830*/  @!P0 BRA `(.L_x_202) ;  /* 0x0000000000048947 */ /* 0x008fea0003800000 */
[----:B------:R-:W-:Y:S01]  /*d840*/  BPT.TRAP 0x1 ;  /* 0x000000040000795c */ /* 0x000fe20000300000 */
.L_x_202:
[----:B------:R-:W-:Y:S05]  /*d850*/  BSYNC B1 ;  /* 0x0000000000017941 */ /* 0x000fea0003800000 */
.L_x_201:
[----:B------:R-:W3:Y:S04]  /*d860*/  LDL R2, [R1+0xc] ;  /* 0x00000c0001027983 */ /* 0x000ee80000100800 */
[----:B--2---:R-:W2:Y:S04]  /*d870*/  LDL R9, [R1+0x8] ;  /* 0x0000080001097983 */ /* 0x004ea80000100800 */
[----:B------:R-:W4:Y:S01]  /*d880*/  LDL R5, [R1+0x28] ;  /* 0x0000280001057983 */ /* 0x000f220000100800 */
[----:B------:R-:W-:-:S05]  /*d890*/  IMAD.MOV.U32 R13, RZ, RZ, RZ ;  /* 0x000000ffff0d7224 */ /* 0x000fca00078e00ff */
[----:B------:R-:W-:Y:S01]  /*d8a0*/  R2UR UR10, R13 ;  /* 0x000000000d0a72ca */ /* 0x000fe200000e0000 */
[----:B------:R-:W-:Y:S01]  /*d8b0*/  UIADD3 UR4, UP0, UR54, 0x470, URZ ;  /* 0x0000047036047890 */ /* 0x000fe2000ff1e03f */
[----:B------:R-:W-:Y:S01]  /*d8c0*/  PLOP3.LUT P0, PT, PT, PT, PT, 0x80, 0x0 ;  /* 0x000000000000781c */ /* 0x000fe20003f0f070 */
[----:B------:R-:W-:Y:S01]  /*d8d0*/  UMOV UR6, 0x0 ;  /* 0x0000000000067882 */ /* 0x000fe20000000000 */
[----:B------:R-:W-:Y:S01]  /*d8e0*/  UMOV UR7, 0x14f00000 ;  /* 0x14f0000000077882 */ /* 0x000fe20000000000 */
[----:B------:R-:W-:Y:S01]  /*d8f0*/  UIADD3.X UR5, URZ, UR55, URZ, UP0, !UPT ;  /* 0x000000373f057290 */ /* 0x000fe200087fe43f */
[----:B---3--:R-:W-:Y:S02]  /*d900*/  LEA R2, R2, UR41, 0xf ;  /* 0x0000002902027c11 */ /* 0x008fe4000f8e78ff */
[----:B--2---:R-:W-:-:S03]  /*d910*/  R2UR UR12, R9 ;  /* 0x00000000090c72ca */ /* 0x004fc600000e0000 */
[----:B------:R-:W-:Y:S02]  /*d920*/  VIADD R9, R2, 0x10400 ;  /* 0x0001040002097836 */ /* 0x000fe40000000000 */
[----:B----4-:R-:W-:Y:S02]  /*d930*/  IMAD R8, R8, 0x80, R5 ;  /* 0x0000008008087824 */ /* 0x010fe400078e0205 */
[----:B------:R-:W-:-:S08]  /*d940*/  VIADD R5, R4, 0x38870 ;  /* 0x0003887004057836 */ /* 0x000fd00000000000 */
.L_x_203:
        /* <DEDUP_REMOVED lines=8> */
[----:B--2---:R-:W-:Y:S05]  /*d9d0*/  @P0 BRA.U.ANY `(.L_x_203) ;  /* 0xfffffffd00dc0947 */ /* 0x004fea000393ffff */
        /* <DEDUP_REMOVED lines=8> */
.L_x_204:
        /* <DEDUP_REMOVED lines=8> */
[----:B--2---:R-:W-:Y:S05]  /*dae0*/  @P0 BRA.U.ANY `(.L_x_204) ;  /* 0xfffffffd00dc0947 */ /* 0x004fea000393ffff */
[----:B------:R-:W2:Y:S01]  /*daf0*/  SYNCS.PHASECHK.TRANS64.TRYWAIT P0, [R4+URZ+0x38840], R3 ;  /* 0x03884003040075a7 */ /* 0x000ea2000800017f */
[----:B------:R-:W-:Y:S04]  /*db00*/  BSSY B1, `(.L_x_205) ;  /* 0x0000002000017945 */ /* 0x000fe80003800000 */
[----:B--2---:R-:W-:Y:S05]  /*db10*/  @!P0 BRA `(.L_x_206) ;  /* 0x0000002c00748947 */ /* 0x004fea0003800000 */
.L_x_262:
[----:B------:R-:W-:Y:S05]  /*db20*/  BSYNC B1 ;  /* 0x0000000000017941 */ /* 0x000fea0003800000 */
.L_x_205:
[----:B------:R-:W-:Y:S01]  /*db30*/  BSSY B1, `(.L_x_207) ;  /* 0x000000b000017945 */ /* 0x000fe20003800000 */
[----:B------:R-:W-:Y:S02]  /*db40*/  IMAD.MOV.U32 R10, RZ, RZ, 0x0 ;  /* 0x00000000ff0a7424 */ /* 0x000fe400078e00ff */
[----:B------:R-:W-:Y:S01]  /*db50*/  IMAD.MOV.U32 R11, RZ, RZ, 0x14f00000 ;  /* 0x14f00000ff0b7424 */ /* 0x000fe200078e00ff */
[----:B------:R-:W-:Y:S06]  /*db60*/  @P2 BRA `(.L_x_208) ;  /* 0x00000000001c2947 */ /* 0x000fec0003800000 */
[----:B------:R-:W3:Y:S01]  /*db70*/  S2R R5, SR_TID.X ;  /* 0x0000000000057919 */ /* 0x000ee20000002100 */
[----:B-12---:R-:W-:-:S04]  /*db80*/  IMAD.MOV.U32 R3, RZ, RZ, 0x8000 ;  /* 0x00008000ff037424 */ /* 0x006fc800078e00ff */
[----:B------:R4:W-:Y:S01]  /*db90*/  SYNCS.ARRIVE.TRANS64 RZ, [R4+URZ+0x38830], R3 ;  /* 0x0388300304ff79a7 */ /* 0x0009e2000800003f */
[----:B---3--:R-:W-:-:S04]  /*dba0*/  LOP3.LUT R5, R5, 0x1f, RZ, 0xc0, !PT ;  /* 0x0000001f05057812 */ /* 0x008fc800078ec0ff */
[----:B------:R-:W-:-:S13]  /*dbb0*/  ISETP.NE.AND P0, PT, R5, RZ, PT ;  /* 0x000000ff0500720c */ /* 0x000fda0003f05270 */
[----:B----4-:R-:W-:Y:S05]  /*dbc0*/  @!P0 BRA `(.L_x_208) ;  /* 0x0000000000048947 */ /* 0x010fea0003800000 */
[----:B------:R-:W-:Y:S01]  /*dbd0*/  BPT.TRAP 0x1 ;  /* 0x000000040000795c */ /* 0x000fe20000300000 */
.L_x_208:
[----:B------:R-:W-:Y:S05]  /*dbe0*/  BSYNC B1 ;  /* 0x0000000000017941 */ /* 0x000fea0003800000 */
.L_x_207:
[----:B-12---:R-:W2:Y:S01]  /*dbf0*/  LDL R3, [R1+0x8] ;  /* 0x0000080001037983 */ /* 0x006ea20000100800 */
        /* <DEDUP_REMOVED lines=9> */
.L_x_209:
        /* <DEDUP_REMOVED lines=16> */
.L_x_210:
        /* <DEDUP_REMOVED lines=8> */
[----:B---3--:R-:W-:Y:S05]  /*de10*/  @P0 BRA.U.ANY `(.L_x_210) ;  /* 0xfffffffd00dc0947 */ /* 0x008fea000393ffff */
.L_x_197:
[----:B------:R-:W-:Y:S05]  /*de20*/  BSYNC B0 ;  /* 0x0000000000007941 */ /* 0x000fea0003800000 */
.L_x_196:
[----:B------:R-:W-:-:S06]  /*de30*/  UISETP.NE.AND UP0, UPT, UR42, 0x3, UPT ;  /* 0x000000032a00788c */ /* 0x000fcc000bf05270 */
[----:B------:R-:W-:-:S13]  /*de40*/  PLOP3.LUT P0, PT, PT, PT, UP0, 0x80, 0x0 ;  /* 0x000000000000781c */ /* 0x000fda0003f0f008 */
[----:B------:R-:W-:Y:S05]  /*de50*/  @!P0 BRA `(.L_x_211) ;  /* 0x0000000000048947 */ /* 0x000fea0003800000 */
[----:B------:R-:W-:Y:S01]  /*de60*/  BPT.TRAP 0x1 ;  /* 0x000000040000795c */ /* 0x000fe20000300000 */
.L_x_211:
[----:B------:R-:W-:Y:S01]  /*de70*/  IMAD.U32 R2, RZ, RZ, UR51 ;  /* 0x00000033ff027e24 */ /* 0x000fe2000f8e00ff */
[----:B------:R-:W-:Y:S01]  /*de80*/  LEA R3, R7, UR41, 0x3 ;  /* 0x0000002907037c11 */ /* 0x000fe2000f8e18ff */
[----:B------:R-:W-:Y:S03]  /*de90*/  BSSY B0, `(.L_x_212) ;  /* 0x0000007000007945 */ /* 0x000fe60003800000 */
[----:B------:R-:W-:Y:S01]  /*dea0*/  ISETP.NE.AND P0, PT, R2, 0x3, PT ;  /* 0x000000030200780c */ /* 0x000fe20003f05270 */
[----:B------:R3:W-:Y:S01]  /*deb0*/  STL [R1+0x4], R3 ;  /* 0x0000040301007387 */ /* 0x0007e20000100800 */
[----:B------:R-:W-:-:S04]  /*dec0*/  LOP3.LUT R2, R6, 0x1, RZ, 0x3c, !PT ;  /* 0x0000000106027812 */ /* 0x000fc800078e3cff */
[----:B------:R-:W-:-:S04]  /*ded0*/  SHF.L.U32 R2, R2, 0x1f, RZ ;  /* 0x0000001f02027819 */ /* 0x000fc800000006ff */
[----:B------:R-:W4:Y:S02]  /*dee0*/  SYNCS.PHASECHK.TRANS64.TRYWAIT P2, [R3+URZ+0x38870], R2 ;  /* 0x03887002030075a7 */ /* 0x000f24000804017f */
[----:B---34-:R-:W-:Y:S05]  /*def0*/  @!P2 BRA `(.L_x_213) ;  /* 0x000000280090a947 */ /* 0x018fea0003800000 */
.L_x_263:
[----:B------:R-:W-:Y:S05]  /*df00*/  BSYNC B0 ;  /* 0x0000000000007941 */ /* 0x000fea0003800000 */
.L_x_212:
[----:B------:R-:W-:Y:S05]  /*df10*/  @!P0 BRA `(.L_x_214) ;  /* 0x0000000000048947 */ /* 0x000fea0003800000 */
[----:B------:R-:W-:Y:S01]  /*df20*/  BPT.TRAP 0x1 ;  /* 0x000000040000795c */ /* 0x000fe20000300000 */
.L_x_214:
[----:B---3--:R-:W3:Y:S01]  /*df30*/  LDL R2, [R1+0x4] ;  /* 0x0000040001027983 */ /* 0x008ee20000100800 */
[----:B------:R-:W-:-:S04]  /*df40*/  SHF.L.U32 R3, R6, 0x1f, RZ ;  /* 0x0000001f06037819 */ /* 0x000fc800000006ff */
[----:B---3--:R3:W4:Y:S02]  /*df50*/  SYNCS.PHASECHK.TRANS64.TRYWAIT P2, [R2+URZ+0x38860], R3 ;  /* 0x03886003020075a7 */ /* 0x008724000804017f */
[----:B---3--:R-:W-:Y:S01]  /*df60*/  IMAD.SHL.U32 R2, R7, 0x8000, RZ ;  /* 0x0000800007027824 */ /* 0x008fe200078e00ff */
[----:B----4-:R-:W-:Y:S06]  /*df70*/  @!P2 BRA `(.L_x_215) ;  /* 0x000000280088a947 */ /* 0x010fec0003800000 */
.L_x_264:
[----:B------:R-:W3:Y:S04]  /*df80*/  LDL R16, [R1] ;  /* 0x0000000001107983 */ /* 0x000ee80000100800 */
[----:B------:R-:W4:Y:S04]  /*df90*/  LDL R13, [R1+0x38] ;  /* 0x00003800010d7983 */ /* 0x000f280000100800 */
[----:B------:R-:W5:Y:S01]  /*dfa0*/  LDL R17, [R1+0x10] ;  /* 0x0000100001117983 */ /* 0x000f620000100800 */
[----:B------:R-:W-:Y:S05]  /*dfb0*/  WARPSYNC.ALL ;  /* 0x0000000000007948 */ /* 0x000fea0003800000 */
[----:B------:R-:W-:-:S04]  /*dfc0*/  IMAD.U32 R12, RZ, RZ, UR41 ;  /* 0x00000029ff0c7e24 */ /* 0x000fc8000f8e00ff */
[----:B------:R-:W-:Y:S01]  /*dfd0*/  VIADD R12, R12, 0x400 ;  /* 0x000004000c0c7836 */ /* 0x000fe20000000000 */
[----:B---3--:R-:W-:-:S06]  /*dfe0*/  LOP3.LUT R8, R2, R16, RZ, 0xfc, !PT ;  /* 0x0000001002087212 */ /* 0x008fcc00078efcff */
[----:B--2---:R-:W1:Y:S01]  /*dff0*/  LDSM.16.MT88.4 R8, [R8+UR41+0x10400] ;  /* 0x010400290808783b */ /* 0x004e620008004200 */
[----:B----4-:R-:W-:Y:S02]  /*e000*/  IADD3 R21, R13, UR41, R2 ;  /* 0x000000290d157c10 */ /* 0x010fe4000fffe002 */
[C-C-:B-1----:R-:W-:Y:S02]  /*e010*/  PRMT R4, R8.reuse, 0x6420, R9.reuse ;  /* 0x0000642008047816 */ /* 0x142fe40000000009 */
[----:B------:R-:W-:Y:S02]  /*e020*/  PRMT R5, R8, 0x7531, R9 ;  /* 0x0000753108057816 */ /* 0x000fe40000000009 */
[C-C-:B------:R-:W-:Y:S02]  /*e030*/  PRMT R6, R10.reuse, 0x6420, R11.reuse ;  /* 0x000064200a067816 */ /* 0x140fe4000000000b */
[----:B------:R-:W-:Y:S02]  /*e040*/  PRMT R7, R10, 0x7531, R11 ;  /* 0x000075310a077816 */ /* 0x000fe4000000000b */
[----:B------:R-:W1:Y:S01]  /*e050*/  LDSM.16.MT88.4 R8, [R21+0x10400] ;  /* 0x010400001508783b */ /* 0x000e620000004200 */
[----:B-----5:R-:W-:-:S05]  /*e060*/  IADD3 R3, R12, R2, R17 ;  /* 0x000000020c037210 */ /* 0x020fca0007ffe011 */
[----:B------:R-:W-:Y:S01]  /*e070*/  STSM.16.M88.4 [R3], R4 ;  /* 0x0000000403007844 */ /* 0x000fe20000000200 */
[C-C-:B-1----:R-:W-:Y:S02]  /*e080*/  PRMT R12, R8.reuse, 0x6420, R9.reuse ;  /* 0x00006420080c7816 */ /* 0x142fe40000000009 */
[----:B------:R-:W-:Y:S02]  /*e090*/  PRMT R13, R8, 0x7531, R9 ;  /* 0x00007531080d7816 */ /* 0x000fe40000000009 */
[C-C-:B------:R-:W-:Y:S02]  /*e0a0*/  PRMT R14, R10.reuse, 0x6420, R11.reuse ;  /* 0x000064200a0e7816 */ /* 0x140fe4000000000b */
[----:B------:R-:W-:-:S05]  /*e0b0*/  PRMT R15, R10, 0x7531, R11 ;  /* 0x000075310a0f7816 */ /* 0x000fca000000000b */
[----:B------:R1:W-:Y:S04]  /*e0c0*/  STSM.16.M88.4 [R3+0x2000], R12 ;  /* 0x0020000c03007844 */ /* 0x0003e80000000200 */
[----:B-1----:R-:W2:Y:S01]  /*e0d0*/  LDL R14, [R1+0x30] ;  /* 0x00003000010e7983 */ /* 0x002ea20000100800 */
[----:B------:R-:W-:Y:S02]  /*e0e0*/  IMAD.MOV.U32 R15, RZ, RZ, R16 ;  /* 0x000000ffff0f7224 */ /* 0x000fe400078e0010 */
[----:B------:R-:W-:-:S05]  /*e0f0*/  VIADD R4, R2, 0x4000 ;  /* 0x0000400002047836 */ /* 0x000fca0000000000 */
[----:B------:R-:W-:-:S05]  /*e100*/  LOP3.LUT R4, R4, R15, RZ, 0xfc, !PT ;  /* 0x0000000f04047212 */ /* 0x000fca00078efcff */
[----:B------:R-:W1:Y:S02]  /*e110*/  LDSM.16.MT88.4 R8, [R4+UR41+0x10400] ;  /* 0x010400290408783b */ /* 0x000e640008004200 */
[C-C-:B-1----:R-:W-:Y:S02]  /*e120*/  PRMT R4, R8.reuse, 0x6420, R9.reuse ;  /* 0x0000642008047816 */ /* 0x142fe40000000009 */
[----:B------:R-:W-:Y:S02]  /*e130*/  PRMT R5, R8, 0x7531, R9 ;  /* 0x0000753108057816 */ /* 0x000fe40000000009 */
[C-C-:B------:R-:W-:Y:S02]  /*e140*/  PRMT R6, R10.reuse, 0x6420, R11.reuse ;  /* 0x000064200a067816 */ /* 0x140fe4000000000b */
[----:B------:R-:W-:Y:S02]  /*e150*/  PRMT R7, R10, 0x7531, R11 ;  /* 0x000075310a077816 */ /* 0x000fe4000000000b */
[----:B------:R-:W1:Y:S01]  /*e160*/  LDSM.16.MT88.4 R8, [R21+0x14400] ;  /* 0x014400001508783b */ /* 0x000e620000004200 */
[----:B------:R-:W-:-:S03]  /*e170*/  IMAD.MOV.U32 R13, RZ, RZ, R17 ;  /* 0x000000ffff0d7224 */ /* 0x000fc600078e0011 */
[----:B------:R-:W-:Y:S01]  /*e180*/  STSM.16.M88.4 [R3+0x4000], R4 ;  /* 0x0040000403007844 */ /* 0x000fe20000000200 */
[C-C-:B-1----:R-:W-:Y:S02]  /*e190*/  PRMT R16, R8.reuse, 0x6420, R9.reuse ;  /* 0x0000642008107816 */ /* 0x142fe40000000009 */
[----:B------:R-:W-:Y:S02]  /*e1a0*/  PRMT R17, R8, 0x7531, R9 ;  /* 0x0000753108117816 */ /* 0x000fe40000000009 */
[C-C-:B------:R-:W-:Y:S02]  /*e1b0*/  PRMT R18, R10.reuse, 0x6420, R11.reuse ;  /* 0x000064200a127816 */ /* 0x140fe4000000000b */
[----:B------:R-:W-:-:S05]  /*e1c0*/  PRMT R19, R10, 0x7531, R11 ;  /* 0x000075310a137816 */ /* 0x000fca000000000b */
[----:B------:R1:W-:Y:S02]  /*e1d0*/  STSM.16.M88.4 [R3+0x6000], R16 ;  /* 0x0060001003007844 */ /* 0x0003e40000000200 */
[----:B-1----:R-:W-:Y:S02]  /*e1e0*/  IMAD.MOV.U32 R19, RZ, RZ, R15 ;  /* 0x000000ffff137224 */ /* 0x002fe400078e000f */
[----:B------:R-:W-:-:S05]  /*e1f0*/  VIADD R3, R2, 0x1000 ;  /* 0x0000100002037836 */ /* 0x000fca0000000000 */
[----:B------:R-:W-:-:S05]  /*e200*/  LOP3.LUT R3, R3, R19, RZ, 0xfc, !PT ;  /* 0x0000001303037212 */ /* 0x000fca00078efcff */
[----:B------:R-:W1:Y:S01]  /*e210*/  LDSM.16.MT88.4 R8, [R3+UR41+0x10400] ;  /* 0x010400290308783b */ /* 0x000e620008004200 */
[----:B------:R-:W-:Y:S02]  /*e220*/  IMAD.MOV.U32 R18, RZ, RZ, R13 ;  /* 0x000000ffff127224 */ /* 0x000fe400078e000d */
[----:B------:R-:W-:Y:S01]  /*e230*/  IMAD.U32 R15, RZ, RZ, UR41 ;  /* 0x00000029ff0f7e24 */ /* 0x000fe2000f8e00ff */
[C-C-:B-1----:R-:W-:Y:S02]  /*e240*/  PRMT R4, R8.reuse, 0x6420, R9.reuse ;  /* 0x0000642008047816 */ /* 0x142fe40000000009 */
[----:B------:R-:W-:Y:S02]  /*e250*/  PRMT R5, R8, 0x7531, R9 ;  /* 0x0000753108057816 */ /* 0x000fe40000000009 */
[C-C-:B------:R-:W-:Y:S02]  /*e260*/  PRMT R6, R10.reuse, 0x6420, R11.reuse ;  /* 0x000064200a067816 */ /* 0x140fe4000000000b */
[----:B------:R-:W-:-:S02]  /*e270*/  PRMT R7, R10, 0x7531, R11 ;  /* 0x000075310a077816 */ /* 0x000fc4000000000b */
[----:B------:R-:W1:Y:S01]  /*e280*/  LDSM.16.MT88.4 R8, [R21+0x11400] ;  /* 0x011400001508783b */ /* 0x000e620000004200 */
[----:B------:R-:W-:Y:S01]  /*e290*/  VIADD R15, R15, 0x400 ;  /* 0x000004000f0f7836 */ /* 0x000fe20000000000 */
[C-C-:B-1----:R-:W-:Y:S02]  /*e2a0*/  PRMT R12, R8.reuse, 0x6420, R9.reuse ;  /* 0x00006420080c7816 */ /* 0x142fe40000000009 */
[----:B------:R-:W-:Y:S02]  /*e2b0*/  PRMT R13, R8, 0x7531, R9 ;  /* 0x00007531080d7816 */ /* 0x000fe40000000009 */
[----:B--2---:R-:W-:Y:S02]  /*e2c0*/  IADD3 R3, R18, R2, R14 ;  /* 0x0000000212037210 */ /* 0x004fe40007ffe00e */
[----:B------:R-:W-:-:S03]  /*e2d0*/  PRMT R14, R10, 0x6420, R11 ;  /* 0x000064200a0e7816 */ /* 0x000fc6000000000b */
[----:B------:R-:W-:Y:S01]  /*e2e0*/  IMAD.IADD R3, R15, 0x1, R3 ;  /* 0x000000010f037824 */ /* 0x000fe200078e0203 */
[----:B------:R-:W-:-:S04]  /*e2f0*/  PRMT R15, R10, 0x7531, R11 ;  /* 0x000075310a0f7816 */ /* 0x000fc8000000000b */
[----:B------:R-:W-:Y:S04]  /*e300*/  STSM.16.M88.4 [R3], R4 ;  /* 0x0000000403007844 */ /* 0x000fe80000000200 */
        /* <DEDUP_REMOVED lines=55> */
[----:B-1----:R-:W-:-:S05]  /*e680*/  VIADD R3, R2, 0x3000 ;  /* 0x0000300002037836 */ /* 0x002fca0000000000 */
[----:B------:R-:W-:-:S05]  /*e690*/  LOP3.LUT R3, R3, R15, RZ, 0xfc, !PT ;  /* 0x0000000f03037212 */ /* 0x000fca00078efcff */
[----:B------:R-:W1:Y:S01]  /*e6a0*/  LDSM.16.MT88.4 R8, [R3+UR41+0x10400] ;  /* 0x010400290308783b */ /* 0x000e620008004200 */
[----:B------:R-:W-:-:S04]  /*e6b0*/  IMAD.U32 R14, RZ, RZ, UR41 ;  /* 0x00000029ff0e7e24 */ /* 0x000fc8000f8e00ff */
[----:B------:R-:W-:Y:S01]  /*e6c0*/  VIADD R14, R14, 0x400 ;  /* 0x000004000e0e7836 */ /* 0x000fe20000000000 */
[C-C-:B-1----:R-:W-:Y:S02]  /*e6d0*/  PRMT R4, R8.reuse, 0x6420, R9.reuse ;  /* 0x0000642008047816 */ /* 0x142fe40000000009 */
[----:B------:R-:W-:Y:S02]  /*e6e0*/  PRMT R5, R8, 0x7531, R9 ;  /* 0x0000753108057816 */ /* 0x000fe40000000009 */
[C-C-:B------:R-:W-:Y:S02]  /*e6f0*/  PRMT R6, R10.reuse, 0x6420, R11.reuse ;  /* 0x000064200a067816 */ /* 0x140fe4000000000b */
[----:B------:R-:W-:Y:S02]  /*e700*/  PRMT R7, R10, 0x7531, R11 ;  /* 0x000075310a077816 */ /* 0x000fe4000000000b */
[----:B------:R-:W1:Y:S01]  /*e710*/  LDSM.16.MT88.4 R8, [R21+0x13400] ;  /* 0x013400001508783b */ /* 0x000e620000004200 */
[----:B--2---:R-:W-:Y:S01]  /*e720*/  IADD3 R3, R13, R12, R2 ;  /* 0x0000000c0d037210 */ /* 0x004fe20007ffe002 */
[----:B------:R-:W-:-:S04]  /*e730*/  VIADD R2, R2, 0x7000 ;  /* 0x0000700002027836 */ /* 0x000fc80000000000 */
[----:B------:R-:W-:Y:S01]  /*e740*/  IMAD.IADD R3, R14, 0x1, R3 ;  /* 0x000000010e037824 */ /* 0x000fe200078e0203 */
[----:B------:R-:W-:-:S04]  /*e750*/  LOP3.LUT R2, R2, R15, RZ, 0xfc, !PT ;  /* 0x0000000f02027212 */ /* 0x000fc800078efcff */
[----:B------:R1:W-:Y:S02]  /*e760*/  STSM.16.M88.4 [R3], R4 ;  /* 0x0000000403007844 */ /* 0x0003e40000000200 */
        /* <DEDUP_REMOVED lines=11> */
[----:B------:R1:W-:Y:S02]  /*e820*/  STSM.16.M88.4 [R3+0x4000], R4 ;  /* 0x0040000403007844 */ /* 0x0003e40000000200 */
[C-C-:B-1----:R-:W-:Y:S02]  /*e830*/  PRMT R4, R8.reuse, 0x6420, R9.reuse ;  /* 0x0000642008047816 */ /* 0x142fe40000000009 */
[----:B------:R-:W-:-:S02]  /*e840*/  PRMT R5, R8, 0x7531, R9 ;  /* 0x0000753108057816 */ /* 0x000fc40000000009 */
        /* <DEDUP_REMOVED lines=11> */
.L_x_216:
        /* <DEDUP_REMOVED lines=11> */
.L_x_195:
[----:B------:R-:W-:Y:S04]  /*e9b0*/  BSSY B0, `(.L_x_218) ;  /* 0x000000f000007945 */ /* 0x000fe80003800000 */
[----:B------:R-:W-:Y:S05]  /*e9c0*/  @P1 BRA `(.L_x_219) ;  /* 0x0000000000341947 */ /* 0x000fea0003800000 */
[----:B------:R-:W4:Y:S01]  /*e9d0*/  S2R R5, SR_LANEID ;  /* 0x0000000000057919 */ /* 0x000f220000000000 */
[----:B------:R-:W-:Y:S01]  /*e9e0*/  VOTEU.ANY UR4, UPT, PT ;  /* 0x0000000000047886 */ /* 0x000fe200038e0100 */
[----:B--23--:R-:W2:Y:S01]  /*e9f0*/  LDC.64 R2, c[0x0][0xc38] ;  /* 0x00030e00ff027b82 */ /* 0x00cea20000000a00 */
[----:B------:R-:W4:Y:S02]  /*ea00*/  FLO.U32 R0, UR4 ;  /* 0x0000000400007d00 */ /* 0x000f2400080e0000 */
[----:B----4-:R-:W-:-:S06]  /*ea10*/  ISETP.EQ.U32.AND P0, PT, R0, R5, PT ;  /* 0x000000050000720c */ /* 0x010fcc0003f02070 */
[----:B------:R-:W2:Y:S07]  /*ea20*/  POPC R5, UR4 ;  /* 0x0000000400057d09 */ /* 0x000eae0008000000 */
[----:B--2---:R-:W2:Y:S01]  /*ea30*/  @P0 ATOMG.E.ADD.STRONG.GPU PT, R3, desc[UR46][R2.64], R5 ;  /* 0x00000005020309a8 */ /* 0x004ea200081ee1ee */
[----:B-1----:R-:W1:Y:S02]  /*ea40*/  S2R R4, SR_LTMASK ;  /* 0x0000000000047919 */ /* 0x002e640000003900 */
[----:B-1----:R-:W-:-:S04]  /*ea50*/  LOP3.LUT R4, R4, UR4, RZ, 0xc0, !PT ;  /* 0x0000000404047c12 */ /* 0x002fc8000f8ec0ff */
[----:B-----5:R-:W1:Y:S01]  /*ea60*/  POPC R7, R4 ;  /* 0x0000000400077309 */ /* 0x020e620000000000 */
[----:B--2---:R-:W1:Y:S02]  /*ea70*/  SHFL.IDX PT, R0, R3, R0, 0x1f ;  /* 0x00001f0003007589 */ /* 0x004e6400000e0000 */
[----:B-1----:R-:W-:-:S05]  /*ea80*/  IADD3 R0, R0, UR50, R7 ;  /* 0x0000003200007c10 */ /* 0x002fca000fffe007 */
[----:B------:R4:W-:Y:S02]  /*ea90*/  STL [R1+0x20], R0 ;  /* 0x0000200001007387 */ /* 0x0009e40000100800 */
.L_x_219:
[----:B------:R-:W-:Y:S05]  /*eaa0*/  BSYNC B0 ;  /* 0x0000000000007941 */ /* 0x000fea0003800000 */
.L_x_218:
[----:B------:R-:W-:-:S06]  /*eab0*/  UISETP.NE.AND UP0, UPT, UR42, 0x3, UPT ;  /* 0x000000032a00788c */ /* 0x000fcc000bf05270 */
[----:B------:R-:W-:-:S13]  /*eac0*/  PLOP3.LUT P0, PT, PT, PT, UP0, 0x80, 0x0 ;  /* 0x000000000000781c */ /* 0x000fda0003f0f008 */
[----:B------:R-:W-:Y:S05]  /*ead0*/  @!P0 BRA `(.L_x_220) ;  /* 0x0000000000048947 */ /* 0x000fea0003800000 */
[----:B------:R-:W-:Y:S01]  /*eae0*/  BPT.TRAP 0x1 ;  /* 0x000000040000795c */ /* 0x000fe20000300000 */
.L_x_220:
[----:B----4-:R-:W4:Y:S04]  /*eaf0*/  LDL R0, [R1+0x14] ;  /* 0x0000140001007983 */ /* 0x010f280000100800 */
[----:B--23--:R-:W2:Y:S01]  /*eb00*/  LDL R2, [R1+0xc] ;  /* 0x00000c0001027983 */ /* 0x00cea20000100800 */
[----:B------:R-:W-:Y:S01]  /*eb10*/  BSSY B0, `(.L_x_221) ;  /* 0x0000008000007945 */ /* 0x000fe20003800000 */
[----:B----4-:R-:W-:-:S04]  /*eb20*/  LOP3.LUT R0, R0, 0x1, RZ, 0x3c, !PT ;  /* 0x0000000100007812 */ /* 0x010fc800078e3cff */
[----:B------:R-:W-:Y:S02]  /*eb30*/  SHF.L.U32 R0, R0, 0x1f, RZ ;  /* 0x0000001f00007819 */ /* 0x000fe400000006ff */
[----:B--2---:R-:W-:-:S04]  /*eb40*/  LEA R3, R2, UR41, 0x3 ;  /* 0x0000002902037c11 */ /* 0x004fc8000f8e18ff */
[----:B------:R-:W2:Y:S01]  /*eb50*/  SYNCS.PHASECHK.TRANS64.TRYWAIT P0, [R3+URZ+0x38870], R0 ;  /* 0x03887000030075a7 */ /* 0x000ea2000800017f */
[----:B------:R-:W-:-:S05]  /*eb60*/  IMAD.U32 R2, RZ, RZ, UR51 ;  /* 0x00000033ff027e24 */ /* 0x000fca000f8e00ff */
[----:B------:R-:W-:Y:S01]  /*eb70*/  ISETP.NE.AND P2, PT, R2, 0x3, PT ;  /* 0x000000030200780c */ /* 0x000fe20003f45270 */
[----:B--2---:R-:W-:-:S12]  /*eb80*/  @!P0 BRA `(.L_x_222) ;  /* 0x0000001c009c8947 */ /* 0x004fd80003800000 */
.L_x_265:
[----:B------:R-:W-:Y:S05]  /*eb90*/  BSYNC B0 ;  /* 0x0000000000007941 */ /* 0x000fea0003800000 */
.L_x_221:
[----:B------:R-:W-:Y:S05]  /*eba0*/  @!P2 BRA `(.L_x_223) ;  /* 0x000000000004a947 */ /* 0x000fea0003800000 */
[----:B------:R-:W-:Y:S01]  /*ebb0*/  BPT.TRAP 0x1 ;  /* 0x000000040000795c */ /* 0x000fe20000300000 */
.L_x_223:
[----:B--2---:R-:W2:Y:S02]  /*ebc0*/  LDL R0, [R1+0x14] ;  /* 0x0000140001007983 */ /* 0x004ea40000100800 */
[----:B--2---:R-:W-:-:S04]  /*ebd0*/  SHF.L.U32 R0, R0, 0x1f, RZ ;  /* 0x0000001f00007819 */ /* 0x004fc800000006ff */
[----:B------:R-:W2:Y:S02]  /*ebe0*/  SYNCS.PHASECHK.TRANS64.TRYWAIT P0, [R3+URZ+0x38860], R0 ;  /* 0x03886000030075a7 */ /* 0x000ea4000800017f */
[----:B--2---:R-:W-:Y:S05]  /*ebf0*/  @!P0 BRA `(.L_x_224) ;  /* 0x0000001c00948947 */ /* 0x004fea0003800000 */
.L_x_266:
[----:B-1----:R-:W3:Y:S04]  /*ec00*/  LDL R4, [R1+0xc] ;  /* 0x00000c0001047983 */ /* 0x002ee80000100800 */
[----:B------:R-:W4:Y:S04]  /*ec10*/  LDL R17, [R1] ;  /* 0x0000000001117983 */ /* 0x000f280000100800 */
[----:B------:R-:W2:Y:S04]  /*ec20*/  LDL R2, [R1+0x38] ;  /* 0x0000380001027983 */ /* 0x000ea80000100800 */
[----:B------:R-:W2:Y:S01]  /*ec30*/  LDL R18, [R1+0x10] ;  /* 0x0000100001127983 */ /* 0x000ea20000100800 */
[----:B------:R-:W-:Y:S05]  /*ec40*/  WARPSYNC.ALL ;  /* 0x0000000000007948 */ /* 0x000fea0003800000 */
[----:B------:R-:W-:-:S04]  /*ec50*/  IMAD.U32 R13, RZ, RZ, UR41 ;  /* 0x00000029ff0d7e24 */ /* 0x000fc8000f8e00ff */
[----:B------:R-:W-:Y:S02]  /*ec60*/  VIADD R13, R13, 0x400 ;  /* 0x000004000d0d7836 */ /* 0x000fe40000000000 */
[----:B---3--:R-:W-:-:S05]  /*ec70*/  IMAD.SHL.U32 R20, R4, 0x8000, RZ ;  /* 0x0000800004147824 */ /* 0x008fca00078e00ff */
[----:B----4-:R-:W-:-:S05]  /*ec80*/  LOP3.LUT R12, R20, R17, RZ, 0xfc, !PT ;  /* 0x00000011140c7212 */ /* 0x010fca00078efcff */
[----:B-----5:R-:W1:Y:S01]  /*ec90*/  LDSM.16.MT88.4 R4, [R12+UR41+0x10400] ;  /* 0x010400290c04783b */ /* 0x020e620008004200 */
[----:B--2---:R-:W-:Y:S02]  /*eca0*/  IADD3 R2, R2, UR41, R20 ;  /* 0x0000002902027c10 */ /* 0x004fe4000fffe014 */
[----:B------:R-:W-:Y:S02]  /*ecb0*/  IADD3 R0, R13, R20, R18 ;  /* 0x000000140d007210 */ /* 0x000fe40007ffe012 */
[C-C-:B-1----:R-:W-:Y:S02]  /*ecc0*/  PRMT R8, R4.reuse, 0x6420, R5.reuse ;  /* 0x0000642004087816 */ /* 0x142fe40000000005 */
        /* <DEDUP_REMOVED lines=127> */
[----:B------:R2:W-:Y:S01]  /*f4c0*/  STSM.16.M88.4 [R0+0x4000], R12 ;  /* 0x0040000c00007844 */ /* 0x0005e20000000200 */
        /* <DEDUP_REMOVED lines=13> */
.L_x_225:
[----:B------:R-:W3:Y:S01]  /*f5a0*/  LDL.LU R2, [R1+0xc] ;  /* 0x00000c0001027983 */ /* 0x000ee20000300800 */
[----:B-1----:R-:W-:Y:S03]  /*f5b0*/  SYNCS.ARRIVE.TRANS64.A1T0 RZ, [R3+URZ+0x38850], RZ ;  /* 0x038850ff03ff79a7 */ /* 0x002fe6000810003f */
[----:B------:R-:W4:Y:S01]  /*f5c0*/  LDL.LU R4, [R1+0x14] ;  /* 0x0000140001047983 */ /* 0x000f220000300800 */
[----:B--2---:R-:W-:-:S05]  /*f5d0*/  @!P1 VIADD R0, R3, 0x38880 ;  /* 0x0003888003009836 */ /* 0x004fca0000000000 */
[----:B------:R-:W-:Y:S01]  /*f5e0*/  @!P1 PRMT R0, RZ, 0x654, R0 ;  /* 0x00000654ff009816 */ /* 0x000fe20000000000 */
[----:B------:R-:W-:Y:S06]  /*f5f0*/  BAR.SYNC.DEFER_BLOCKING 0x2, 0x80 ;  /* 0x0082000000007b1d */ /* 0x000fec0000010000 */
[----:B------:R3:W-:Y:S02]  /*f600*/  @!P1 SYNCS.ARRIVE.TRANS64.RED.A1T0 RZ, [R0+URZ], RZ ;  /* 0x000000ff00ff99a7 */ /* 0x0007e4000810043f */
[----:B---3--:R-:W-:-:S05]  /*f610*/  VIADD R0, R2, 0x1 ;  /* 0x0000000102007836 */ /* 0x008fca0000000000 */
[----:B------:R-:W-:-:S04]  /*f620*/  ISETP.NE.AND P0, PT, R0, 0x2, PT ;  /* 0x000000020000780c */ /* 0x000fc80003f05270 */
[----:B------:R-:W-:Y:S02]  /*f630*/  SEL R2, RZ, 0x1, P0 ;  /* 0x00000001ff027807 */ /* 0x000fe40000000000 */
[----:B------:R-:W-:Y:S02]  /*f640*/  SEL R0, R0, RZ, P0 ;  /* 0x000000ff00007207 */ /* 0x000fe40000000000 */
[----:B----4-:R-:W-:-:S03]  /*f650*/  LOP3.LUT R4, R4, R2, RZ, 0x3c, !PT ;  /* 0x0000000204047212 */ /* 0x010fc600078e3cff */
[----:B------:R1:W-:Y:S04]  /*f660*/  STL [R1+0xc], R0 ;  /* 0x00000c0001007387 */ /* 0x0003e80000100800 */
[----:B------:R1:W-:Y:S02]  /*f670*/  STL [R1+0x14], R4 ;  /* 0x0000140401007387 */ /* 0x0003e40000100800 */
.L_x_179:
[----:B------:R-:W-:Y:S05]  /*f680*/  BSYNC B6 ;  /* 0x0000000000067941 */ /* 0x000fea0003800000 */
.L_x_177:
[----:B-12---:R-:W2:Y:S02]  /*f690*/  LDL R0, [R1+0x3c] ;  /* 0x00003c0001007983 */ /* 0x006ea40000100800 */
[----:B--2---:R-:W-:-:S13]  /*f6a0*/  LOP3.LUT P0, RZ, R0, 0x2, RZ, 0xc0, !PT ;  /* 0x0000000200ff7812 */ /* 0x004fda000780c0ff */
[----:B------:R-:W-:Y:S05]  /*f6b0*/  @!P0 BRA `(.L_x_226) ;  /* 0x0000000000308947 */ /* 0x000fea0003800000 */
[----:B------:R-:W1:Y:S08]  /*f6c0*/  S2UR UR5, SR_CgaCtaId ;  /* 0x00000000000579c3 */ /* 0x000e700000008800 */
[----:B------:R-:W-:Y:S06]  /*f6d0*/  BAR.SYNC.DEFER_BLOCKING 0x5, 0x180 ;  /* 0x0146000000007b1d */ /* 0x000fec0000010000 */
[----:B------:R-:W-:-:S02]  /*f6e0*/  UMOV UR4, 0x400 ;  /* 0x0000040000047882 */ /* 0x000fc40000000000 */
[----:B-1----:R-:W-:-:S09]  /*f6f0*/  ULEA UR4, UR5, UR4, 0x18 ;  /* 0x0000000405047291 */ /* 0x002fd2000f8ec03f */
[----:B------:R-:W1:Y:S04]  /*f700*/  LDS.128 R4, [UR4+0x388d0] ;  /* 0x0388d004ff047984 */ /* 0x000e680008000c00 */
[----:B-1----:R2:W-:Y:S01]  /*f710*/  STL.64 [R1+0x20], R4 ;  /* 0x0000200401007387 */ /* 0x0025e20000100a00 */
[----:B------:R-:W-:Y:S02]  /*f720*/  IMAD.MOV.U32 R2, RZ, RZ, R7 ;  /* 0x000000ffff027224 */ /* 0x000fe400078e0007 */
[----:B------:R-:W-:-:S03]  /*f730*/  IMAD.MOV.U32 R0, RZ, RZ, R6 ;  /* 0x000000ffff007224 */ /* 0x000fc600078e0006 */
[----:B------:R-:W-:Y:S02]  /*f740*/  R2UR UR52, R2 ;  /* 0x00000000023472ca */ /* 0x000fe400000e0000 */
[----:B------:R-:W-:Y:S01]  /*f750*/  R2UR UR38, R0 ;  /* 0x00000000002672ca */ /* 0x000fe200000e0000 */
[----:B------:R-:W-:Y:S06]  /*f760*/  BAR.ARV 0x4, 0x180 ;  /* 0x0106000000007b1d */ /* 0x000fec0000002000 */
[----:B------:R-:W-:Y:S08]  /*f770*/  BRA `(.L_x_227) ;  /* 0x0000000800407947 */ /* 0x000ff00003800000 */
.L_x_226:
[----:B------:R-:W1:Y:S01]  /*f780*/  S2R R2, SR_TID.X ;  /* 0x0000000000027919 */ /* 0x000e620000002100 */
[----:B------:R-:W-:Y:S01]  /*f790*/  ULDC UR4, c[0x0][0xc14] ;  /* 0x0003050000047ab9 */ /* 0x000fe20000000800 */
[----:B------:R-:W2:Y:S01]  /*f7a0*/  LDL.LU R0, [R1+0x20] ;  /* 0x0000200001007983 */ /* 0x000ea20000300800 */
[----:B------:R-:W-:Y:S01]  /*f7b0*/  IMAD.MOV.U32 R4, RZ, RZ, RZ ;  /* 0x000000ffff047224 */ /* 0x000fe200078e00ff */
[----:B-1----:R-:W-:-:S04]  /*f7c0*/  LOP3.LUT R8, R2, 0x1f, RZ, 0xc0, !PT ;  /* 0x0000001f02087812 */ /* 0x002fc800078ec0ff */
[C---:B------:R-:W-:Y:S01]  /*f7d0*/  ISETP.NE.AND P0, PT, R8.reuse, 0x1f, PT ;  /* 0x0000001f0800780c */ /* 0x040fe20003f05270 */
[----:B------:R-:W-:-:S05]  /*f7e0*/  VIADD R5, R8, UR52 ;  /* 0x0000003408057c36 */ /* 0x000fca0008000000 */
[----:B------:R-:W-:Y:S01]  /*f7f0*/  ISETP.GE.OR P1, PT, R5, UR4, !P0 ;  /* 0x0000000405007c0c */ /* 0x000fe2000c726670 */
[----:B------:R-:W-:-:S12]  /*f800*/  ULDC UR4, c[0x0][0xc14] ;  /* 0x0003050000047ab9 */ /* 0x000fd80000000800 */
[----:B------:R-:W1:Y:S02]  /*f810*/  @!P1 LDC.64 R2, c[0x0][0xc58] ;  /* 0x00031600ff029b82 */ /* 0x000e640000000a00 */
[----:B-1----:R-:W-:-:S05]  /*f820*/  @!P1 IMAD.WIDE R2, R5, 0x4, R2 ;  /* 0x0000000405029825 */ /* 0x002fca00078e0202 */
[----:B------:R-:W3:Y:S01]  /*f830*/  @!P1 LDG.E R4, desc[UR46][R2.64] ;  /* 0x0000002e02049981 */ /* 0x000ee2000c1e1900 */
[C---:B------:R-:W-:Y:S02]  /*f840*/  ISETP.NE.AND P1, PT, R8.reuse, RZ, PT ;  /* 0x000000ff0800720c */ /* 0x040fe40003f25270 */
[C---:B------:R-:W-:Y:S02]  /*f850*/  ISETP.GE.U32.AND P2, PT, R8.reuse, 0x2, PT ;  /* 0x000000020800780c */ /* 0x040fe40003f46070 */
[C---:B------:R-:W-:Y:S02]  /*f860*/  ISETP.GE.U32.AND P3, PT, R8.reuse, 0x4, PT ;  /* 0x000000040800780c */ /* 0x040fe40003f66070 */
[C---:B------:R-:W-:Y:S02]  /*f870*/  ISETP.GE.U32.AND P4, PT, R8.reuse, 0x8, PT ;  /* 0x000000080800780c */ /* 0x040fe40003f86070 */
[----:B------:R-:W-:Y:S01]  /*f880*/  ISETP.GE.U32.AND P5, PT, R8, 0x10, PT ;  /* 0x000000100800780c */ /* 0x000fe20003fa6070 */
[----:B--2---:R-:W-:-:S02]  /*f890*/  IMAD.MOV.U32 R9, RZ, RZ, R0 ;  /* 0x000000ffff097224 */ /* 0x004fc400078e0000 */
[----:B---3--:R-:W1:Y:S02]  /*f8a0*/  SHFL.UP PT, R0, R4, 0x1, RZ ;  /* 0x0420000004007989 */ /* 0x008e6400000e00ff */
[----:B-1----:R-:W-:-:S05]  /*f8b0*/  SEL R5, R0, RZ, P1 ;  /* 0x000000ff00057207 */ /* 0x002fca0000800000 */
[----:B------:R-:W-:-:S05]  /*f8c0*/  IMAD.IADD R5, R4, 0x1, R5 ;  /* 0x0000000104057824 */ /* 0x000fca00078e0205 */
[----:B------:R-:W1:Y:S02]  /*f8d0*/  SHFL.UP PT, R0, R5, 0x2, RZ ;  /* 0x0440000005007989 */ /* 0x000e6400000e00ff */
[----:B-1----:R-:W-:-:S05]  /*f8e0*/  SEL R0, R0, RZ, P2 ;  /* 0x000000ff00007207 */ /* 0x002fca0001000000 */
[----:B------:R-:W-:-:S05]  /*f8f0*/  IMAD.IADD R0, R5, 0x1, R0 ;  /* 0x0000000105007824 */ /* 0x000fca00078e0200 */
[----:B------:R-:W1:Y:S02]  /*f900*/  SHFL.UP PT, R6, R0, 0x4, RZ ;  /* 0x0480000000067989 */ /* 0x000e6400000e00ff */
[----:B-1----:R-:W-:-:S05]  /*f910*/  SEL R3, R6, RZ, P3 ;  /* 0x000000ff06037207 */ /* 0x002fca0001800000 */
[----:B------:R-:W-:-:S05]  /*f920*/  IMAD.IADD R6, R0, 0x1, R3 ;  /* 0x0000000100067824 */ /* 0x000fca00078e0203 */
[----:B------:R-:W1:Y:S02]  /*f930*/  SHFL.UP PT, R2, R6, 0x8, RZ ;  /* 0x0500000006027989 */ /* 0x000e6400000e00ff */
[----:B-1----:R-:W-:-:S05]  /*f940*/  SEL R3, R2, RZ, P4 ;  /* 0x000000ff02037207 */ /* 0x002fca0002000000 */
[----:B------:R-:W-:Y:S02]  /*f950*/  IMAD.IADD R7, R6, 0x1, R3 ;  /* 0x0000000106077824 */ /* 0x000fe400078e0203 */
[----:B------:R-:W1:Y:S03]  /*f960*/  LDC R3, c[0x0][0xc10] ;  /* 0x00030400ff037b82 */ /* 0x000e660000000800 */
[----:B------:R-:W2:Y:S04]  /*f970*/  SHFL.UP PT, R2, R7, 0x10, RZ ;  /* 0x0600000007027989 */ /* 0x000ea800000e00ff */
[----:B------:R-:W-:Y:S01]  /*f980*/  SHFL.IDX PT, R5, R9, 0x1, 0x1f ;  /* 0x00201f0009057f89 */ /* 0x000fe200000e0000 */
[----:B--2---:R-:W-:-:S05]  /*f990*/  SEL R2, R2, RZ, P5 ;  /* 0x000000ff02027207 */ /* 0x004fca0002800000 */
[----:B------:R-:W-:-:S05]  /*f9a0*/  IMAD.IADD R2, R7, 0x1, R2 ;  /* 0x0000000107027824 */ /* 0x000fca00078e0202 */
[----:B------:R-:W1:Y:S04]  /*f9b0*/  SHFL.IDX PT, R8, R2, 0x1f, 0x1f ;  /* 0x03e01f0002087f89 */ /* 0x000e6800000e0000 */
[----:B------:R-:W2:Y:S01]  /*f9c0*/  SHFL.IDX PT, R0, R9, RZ, 0x1f ;  /* 0x00001fff09007589 */ /* 0x000ea200000e0000 */
[----:B-1----:R-:W-:-:S04]  /*f9d0*/  IMAD R6, R8, R3, RZ ;  /* 0x0000000308067224 */ /* 0x002fc800078e02ff */
[----:B------:R-:W-:-:S05]  /*f9e0*/  IMAD.IADD R5, R5, 0x1, R6 ;  /* 0x0000000105057824 */ /* 0x000fca00078e0206 */
[----:B--2---:R-:W-:-:S13]  /*f9f0*/  ISETP.GT.AND P6, PT, R5, R0, PT ;  /* 0x000000000500720c */ /* 0x004fda0003fc4270 */
[----:B------:R-:W-:Y:S05]  /*fa00*/  @P6 BRA `(.L_x_228) ;  /* 0x0000000000986947 */ /* 0x000fea0003800000 */
.L_x_232:
[----:B------:R-:W-:-:S04]  /*fa10*/  UIADD3 UR52, UR52, 0x1f, URZ ;  /* 0x0000001f34347890 */ /* 0x000fc8000fffe03f */
[----:B------:R-:W-:-:S06]  /*fa20*/  UISETP.GE.AND UP0, UPT, UR52, UR4, UPT ;  /* 0x000000043400728c */ /* 0x000fcc000bf06270 */
[----:B------:R-:W-:-:S13]  /*fa30*/  PLOP3.LUT P6, PT, PT, PT, UP0, 0x40, 0x0 ;  /* 0x000000000000781c */ /* 0x000fda0003fce808 */
[----:B------:R-:W-:Y:S05]  /*fa40*/  @!P6 BRA `(.L_x_229) ;  /* 0x000000040040e947 */ /* 0x000fea0003800000 */
[----:B------:R-:W1:Y:S01]  /*fa50*/  S2R R2, SR_TID.X ;  /* 0x0000000000027919 */ /* 0x000e620000002100 */
[----:B------:R-:W-:Y:S01]  /*fa60*/  BSSY B0, `(.L_x_230) ;  /* 0x0000009000007945 */ /* 0x000fe20003800000 */
[----:B------:R-:W-:Y:S01]  /*fa70*/  IMAD.MOV.U32 R4, RZ, RZ, RZ ;  /* 0x000000ffff047224 */ /* 0x000fe200078e00ff */
[----:B-1----:R-:W-:-:S05]  /*fa80*/  LOP3.LUT R2, R2, 0x1f, RZ, 0xc0, !PT ;  /* 0x0000001f02027812 */ /* 0x002fca00078ec0ff */
[----:B------:R-:W-:-:S05]  /*fa90*/  VIADD R7, R2, UR52 ;  /* 0x0000003402077c36 */ /* 0x000fca0008000000 */
[----:B------:R-:W-:-:S13]  /*faa0*/  ISETP.GE.OR P6, PT, R7, UR4, !P0 ;  /* 0x0000000407007c0c */ /* 0x000fda000c7c6670 */
[----:B------:R-:W-:Y:S05]  /*fab0*/  @P6 BRA `(.L_x_231) ;  /* 0x00000000000c6947 */ /* 0x000fea0003800000 */
[----:B------:R-:W1:Y:S02]  /*fac0*/  LDC.64 R2, c[0x0][0xc58] ;  /* 0x00031600ff027b82 */ /* 0x000e640000000a00 */
[----:B-1----:R-:W-:-:S05]  /*fad0*/  IMAD.WIDE R2, R7, 0x4, R2 ;  /* 0x0000000407027825 */ /* 0x002fca00078e0202 */
[----:B------:R1:W5:Y:S02]  /*fae0*/  LDG.E R4, desc[UR46][R2.64] ;  /* 0x0000002e02047981 */ /* 0x000364000c1e1900 */
.L_x_231:
[----:B------:R-:W-:Y:S05]  /*faf0*/  BSYNC B0 ;  /* 0x0000000000007941 */ /* 0x000fea0003800000 */
.L_x_230:
[----:B-1---5:R-:W1:Y:S02]  /*fb00*/  SHFL.UP PT, R2, R4, 0x1, RZ ;  /* 0x0420000004027989 */ /* 0x022e6400000e00ff */
[----:B-1----:R-:W-:-:S05]  /*fb10*/  SEL R3, R2, RZ, P1 ;  /* 0x000000ff02037207 */ /* 0x002fca0000800000 */
[----:B------:R-:W-:-:S05]  /*fb20*/  IMAD.IADD R3, R4, 0x1, R3 ;  /* 0x0000000104037824 */ /* 0x000fca00078e0203 */
[----:B------:R-:W1:Y:S02]  /*fb30*/  SHFL.UP PT, R2, R3, 0x2, RZ ;  /* 0x0440000003027989 */ /* 0x000e6400000e00ff */
[----:B-1----:R-:W-:-:S05]  /*fb40*/  SEL R2, R2, RZ, P2 ;  /* 0x000000ff02027207 */ /* 0x002fca0001000000 */
[----:B------:R-:W-:Y:S02]  /*fb50*/  IMAD.IADD R2, R3, 0x1, R2 ;  /* 0x0000000103027824 */ /* 0x000fe400078e0202 */
[----:B------:R-:W1:Y:S03]  /*fb60*/  LDC R3, c[0x0][0xc10] ;  /* 0x00030400ff037b82 */ /* 0x000e660000000800 */
[----:B------:R-:W2:Y:S02]  /*fb70*/  SHFL.UP PT, R6, R2, 0x4, RZ ;  /* 0x0480000002067989 */ /* 0x000ea400000e00ff */
[----:B--2---:R-:W-:-:S05]  /*fb80*/  SEL R7, R6, RZ, P3 ;  /* 0x000000ff06077207 */ /* 0x004fca0001800000 */
[----:B------:R-:W-:-:S05]  /*fb90*/  IMAD.IADD R7, R2, 0x1, R7 ;  /* 0x0000000102077824 */ /* 0x000fca00078e0207 */
[----:B------:R-:W2:Y:S02]  /*fba0*/  SHFL.UP PT, R6, R7, 0x8, RZ ;  /* 0x0500000007067989 */ /* 0x000ea400000e00ff */
[----:B--2---:R-:W-:-:S05]  /*fbb0*/  SEL R6, R6, RZ, P4 ;  /* 0x000000ff06067207 */ /* 0x004fca0002000000 */
[----:B------:R-:W-:-:S05]  /*fbc0*/  IMAD.IADD R6, R7, 0x1, R6 ;  /* 0x0000000107067824 */ /* 0x000fca00078e0206 */
[----:B------:R-:W2:Y:S02]  /*fbd0*/  SHFL.UP PT, R8, R6, 0x10, RZ ;  /* 0x0600000006087989 */ /* 0x000ea400000e00ff */
[----:B--2---:R-:W-:-:S05]  /*fbe0*/  SEL R9, R8, RZ, P5 ;  /* 0x000000ff08097207 */ /* 0x004fca0002800000 */
[----:B------:R-:W-:-:S05]  /*fbf0*/  IMAD.IADD R9, R6, 0x1, R9 ;  /* 0x0000000106097824 */ /* 0x000fca00078e0209 */
[----:B------:R-:W1:Y:S02]  /*fc00*/  SHFL.IDX PT, R8, R9, 0x1f, 0x1f ;  /* 0x03e01f0009087f89 */ /* 0x000e6400000e0000 */
[----:B-1----:R-:W-:-:S04]  /*fc10*/  IMAD R8, R8, R3, RZ ;  /* 0x0000000308087224 */ /* 0x002fc800078e02ff */
[----:B------:R-:W-:-:S05]  /*fc20*/  IMAD.IADD R5, R8, 0x1, R5 ;  /* 0x0000000108057824 */ /* 0x000fca00078e0205 */
[----:B------:R-:W-:-:S13]  /*fc30*/  ISETP.GT.AND P6, PT, R5, R0, PT ;  /* 0x000000000500720c */ /* 0x000fda0003fc4270 */
[----:B------:R-:W-:Y:S05]  /*fc40*/  @!P6 BRA `(.L_x_232) ;  /* 0xfffffffc0070e947 */ /* 0x000fea000383ffff */
[----:B------:R-:W-:Y:S02]  /*fc50*/  IMAD.MOV.U32 R2, RZ, RZ, R9 ;  /* 0x000000ffff027224 */ /* 0x000fe400078e0009 */
[----:B------:R-:W-:-:S07]  /*fc60*/  IMAD.MOV.U32 R6, RZ, RZ, R8 ;  /* 0x000000ffff067224 */ /* 0x000fce00078e0008 */
.L_x_228:
[----:B------:R-:W-:-:S04]  /*fc70*/  IMAD.IADD R6, R5, 0x1, -R6 ;  /* 0x0000000105067824 */ /* 0x000fc800078e0a06 */
[----:B------:R-:W-:-:S05]  /*fc80*/  IMAD R5, R2, R3, R6 ;  /* 0x0000000302057224 */ /* 0x000fca00078e0206 */
[----:B------:R-:W-:Y:S01]  /*fc90*/  ISETP.GT.AND P0, PT, R5, R0, PT ;  /* 0x000000000500720c */ /* 0x000fe20003f04270 */
[----:B------:R-:W-:-:S12]  /*fca0*/  IMAD.MOV.U32 R5, RZ, RZ, RZ ;  /* 0x000000ffff057224 */ /* 0x000fd800078e00ff */
[----:B------:R-:W-:Y:S02]  /*fcb0*/  VOTEU.ANY UR5, UPT, !P0 ;  /* 0x0000000000057886 */ /* 0x000fe400040e0100 */
[----:B------:R-:W-:Y:S01]  /*fcc0*/  ISETP.NE.AND P0, PT, RZ, UR5, PT ;  /* 0x00000005ff007c0c */ /* 0x000fe2000bf05270 */
[----:B------:R-:W-:-:S06]  /*fcd0*/  UPOPC UR4, UR5 ;  /* 0x00000005000472bf */ /* 0x000fcc0008000000 */
[----:B------:R-:W-:-:S05]  /*fce0*/  IMAD.U32 R7, RZ, RZ, UR4 ;  /* 0x00000004ff077e24 */ /* 0x000fca000f8e00ff */
[----:B------:R1:W2:Y:S01]  /*fcf0*/  SHFL.IDX PT, R4, R4, R7, 0x1f ;  /* 0x00001f0704047589 */ /* 0x0002a200000e0000 */
[----:B------:R-:W-:Y:S05]  /*fd00*/  @!P0 BRA `(.L_x_233) ;  /* 0x00000000000c8947 */ /* 0x000fea0003800000 */
[----:B------:R-:W-:-:S06]  /*fd10*/  UIADD3 UR5, UR4, -0x1, URZ ;  /* 0xffffffff04057890 */ /* 0x000fcc000fffe03f */
[----:B------:R-:W-:-:S06]  /*fd20*/  IMAD.U32 R5, RZ, RZ, UR5 ;  /* 0x00000005ff057e24 */ /* 0x000fcc000f8e00ff */
[----:B------:R3:W4:Y:S02]  /*fd30*/  SHFL.IDX PT, R5, R2, R5, 0x1f ;  /* 0x00001f0502057589 */ /* 0x00072400000e0000 */
.L_x_233:
[----:B----4-:R-:W-:Y:S01]  /*fd40*/  IMAD R9, R5, R3, R6 ;  /* 0x0000000305097224 */ /* 0x010fe200078e0206 */
[----:B--2---:R-:W-:Y:S01]  /*fd50*/  IABS R5, R4 ;  /* 0x0000000400057213 */ /* 0x004fe20000000000 */
[----:B------:R-:W-:-:S03]  /*fd60*/  UIADD3 UR52, UR4, UR52, URZ ;  /* 0x0000003404347290 */ /* 0x000fc6000fffe03f */
[----:B------:R-:W2:Y:S01]  /*fd70*/  I2F.RP R6, R5 ;  /* 0x0000000500067306 */ /* 0x000ea20000209400 */
[----:B------:R4:W-:Y:S07]  /*fd80*/  STL [R1+0x20], R9 ;  /* 0x0000200901007387 */ /* 0x0009ee0000100800 */
[----:B--2---:R-:W2:Y:S02]  /*fd90*/  MUFU.RCP R6, R6 ;  /* 0x0000000600067308 */ /* 0x004ea40000001000 */
[----:B--2---:R-:W-:-:S06]  /*fda0*/  VIADD R8, R6, 0xffffffe ;  /* 0x0ffffffe06087836 */ /* 0x004fcc0000000000 */
[----:B------:R-:W3:Y:S02]  /*fdb0*/  F2I.FTZ.U32.TRUNC.NTZ R3, R8 ;  /* 0x0000000800037305 */ /* 0x000ee4000021f000 */
[----:B---3--:R-:W-:-:S04]  /*fdc0*/  IMAD.MOV R2, RZ, RZ, -R3 ;  /* 0x000000ffff027224 */ /* 0x008fc800078e0a03 */
[----:B-1----:R-:W-:Y:S02]  /*fdd0*/  IMAD R7, R2, R5, RZ ;  /* 0x0000000502077224 */ /* 0x002fe400078e02ff */
[----:B------:R-:W-:-:S04]  /*fde0*/  IMAD.MOV.U32 R2, RZ, RZ, RZ ;  /* 0x000000ffff027224 */ /* 0x000fc800078e00ff */
[----:B------:R-:W-:-:S04]  /*fdf0*/  IMAD.HI.U32 R2, R3, R7, R2 ;  /* 0x0000000703027227 */ /* 0x000fc800078e0002 */
[----:B------:R-:W-:Y:S01]  /*fe00*/  IMAD.IADD R3, R0, 0x1, -R9 ;  /* 0x0000000100037824 */ /* 0x000fe200078e0a09 */
[----:B------:R-:W-:-:S04]  /*fe10*/  IABS R0, R4 ;  /* 0x0000000400007213 */ /* 0x000fc80000000000 */
[----:B------:R-:W-:Y:S01]  /*fe20*/  IABS R7, R3 ;  /* 0x0000000300077213 */ /* 0x000fe20000000000 */
[----:B------:R-:W-:-:S04]  /*fe30*/  IMAD.MOV R0, RZ, RZ, -R0 ;  /* 0x000000ffff007224 */ /* 0x000fc800078e0a00 */
[----:B------:R-:W-:-:S04]  /*fe40*/  IMAD.HI.U32 R2, R2, R7, RZ ;  /* 0x0000000702027227 */ /* 0x000fc800078e00ff */
[----:B------:R-:W-:-:S05]  /*fe50*/  IMAD R0, R2, R0, R7 ;  /* 0x0000000002007224 */ /* 0x000fca00078e0207 */
[----:B------:R-:W-:-:S13]  /*fe60*/  ISETP.GT.U32.AND P1, PT, R5, R0, PT ;  /* 0x000000000500720c */ /* 0x000fda0003f24070 */
[----:B------:R-:W-:Y:S02]  /*fe70*/  @!P1 IMAD.IADD R0, R0, 0x1, -R5 ;  /* 0x0000000100009824 */ /* 0x000fe400078e0a05 */
[----:B------:R-:W-:Y:S01]  /*fe80*/  @!P1 VIADD R2, R2, 0x1 ;  /* 0x0000000102029836 */ /* 0x000fe20000000000 */
[----:B------:R-:W-:Y:S02]  /*fe90*/  ISETP.NE.AND P1, PT, R4, RZ, PT ;  /* 0x000000ff0400720c */ /* 0x000fe40003f25270 */
[----:B------:R-:W-:Y:S02]  /*fea0*/  ISETP.GE.U32.AND P0, PT, R0, R5, PT ;  /* 0x000000050000720c */ /* 0x000fe40003f06070 */
[----:B------:R-:W-:-:S04]  /*feb0*/  LOP3.LUT R0, R3, R4, RZ, 0x3c, !PT ;  /* 0x0000000403007212 */ /* 0x000fc800078e3cff */
[----:B------:R-:W-:-:S07]  /*fec0*/  ISETP.GE.AND P2, PT, R0, RZ, PT ;  /* 0x000000ff0000720c */ /* 0x000fce0003f46270 */
[----:B------:R-:W-:-:S06]  /*fed0*/  @P0 VIADD R2, R2, 0x1 ;  /* 0x0000000102020836 */ /* 0x000fcc0000000000 */
[----:B------:R-:W-:Y:S01]  /*fee0*/  @!P2 IMAD.MOV R2, RZ, RZ, -R2 ;  /* 0x000000ffff02a224 */ /* 0x000fe200078e0a02 */
[----:B------:R-:W-:-:S04]  /*fef0*/  @!P1 LOP3.LUT R2, RZ, R4, RZ, 0x33, !PT ;  /* 0x00000004ff029212 */ /* 0x000fc800078e33ff */
[----:B------:R-:W-:Y:S01]  /*ff00*/  R2UR UR38, R2 ;  /* 0x00000000022672ca */ /* 0x000fe200000e0000 */
[----:B------:R-:W-:-:S04]  /*ff10*/  IMAD.MOV R2, RZ, RZ, -R2 ;  /* 0x000000ffff027224 */ /* 0x000fc800078e0a02 */
[----:B------:R-:W-:-:S05]  /*ff20*/  IMAD R0, R4, R2, R3 ;  /* 0x0000000204007224 */ /* 0x000fca00078e0203 */
[----:B------:R4:W-:Y:S01]  /*ff30*/  STL [R1+0x24], R0 ;  /* 0x0000240001007387 */ /* 0x0009e20000100800 */
[----:B------:R-:W-:Y:S05]  /*ff40*/  BRA `(.L_x_234) ;  /* 0x0000000000107947 */ /* 0x000fea0003800000 */
.L_x_229:
[----:B------:R1:W-:Y:S01]  /*ff50*/  STL [R1+0x20], R0 ;  /* 0x0000200001007387 */ /* 0x0003e20000100800 */
[----:B------:R-:W-:Y:S01]  /*ff60*/  ULDC UR52, c[0x0][0xc14] ;  /* 0x0003050000347ab9 */ /* 0x000fe20000000800 */
[----:B------:R-:W-:Y:S02]  /*ff70*/  UMOV UR38, URZ ;  /* 0x0000003f00267c82 */ /* 0x000fe40008000000 */
[----:B------:R1:W-:Y:S03]  /*ff80*/  STL [R1+0x24], RZ ;  /* 0x000024ff01007387 */ /* 0x0003e60000100800 */
.L_x_234:
[----:B------:R-:W2:Y:S04]  /*ff90*/  LDL R3, [R1+0x20] ;  /* 0x0000200001037983 */ /* 0x000ea80000100800 */
[----:B------:R-:W3:Y:S01]  /*ffa0*/  LDL R2, [R1+0x24] ;  /* 0x0000240001027983 */ /* 0x000ee20000100800 */
[----:B------:R-:W-:Y:S02]  /*ffb0*/  IMAD.U32 R6, RZ, RZ, UR38 ;  /* 0x00000026ff067e24 */ /* 0x000fe4000f8e00ff */
[----:B------:R-:W-:Y:S01]  /*ffc0*/  IMAD.U32 R7, RZ, RZ, UR52 ;  /* 0x00000034ff077e24 */ /* 0x000fe2000f8e00ff */
[----:B-1--4-:R-:W1:Y:S02]  /*ffd0*/  S2R R0, SR_TID.X ;  /* 0x0000000000007919 */ /* 0x012e640000002100 */
[----:B-1----:R-:W-:Y:S01]  /*ffe0*/  LOP3.LUT R0, R0, 0x1f, RZ, 0xc0, !PT ;  /* 0x0000001f00007812 */ /* 0x002fe200078ec0ff */
[----:B------:R-:W-:Y:S03]  /*fff0*/  BAR.SYNC.DEFER_BLOCKING 0x4, 0x180 ;  /* 0x0106000000007b1d */ /* 0x000fe60000010000 */
[----:B------:R-:W-:-:S13]  /*10000*/  ISETP.NE.AND P0, PT, R0, RZ, PT ;  /* 0x000000ff0000720c */ /* 0x000fda0003f05270 */
[----:B------:R-:W-:Y:S01]  /*10010*/  @!P0 MOV R0, 0x400 ;  /* 0x0000040000008802 */ /* 0x000fe20000000f00 */
[----:B--2---:R-:W-:Y:S02]  /*10020*/  IMAD.MOV.U32 R4, RZ, RZ, R3 ;  /* 0x000000ffff047224 */ /* 0x004fe400078e0003 */
[----:B------:R-:W1:Y:S01]  /*10030*/  @!P0 S2R R3, SR_CgaCtaId ;  /* 0x0000000000038919 */ /* 0x000e620000008800 */
[----:B---3--:R-:W-:Y:S01]  /*10040*/  IMAD.MOV.U32 R5, RZ, RZ, R2 ;  /* 0x000000ffff057224 */ /* 0x008fe200078e0002 */
[----:B-1----:R-:W-:-:S05]  /*10050*/  @!P0 LEA R0, R3, R0, 0x18 ;  /* 0x0000000003008211 */ /* 0x002fca00078ec0ff */
[----:B------:R1:W-:Y:S01]  /*10060*/  @!P0 STS.128 [R0+0x388d0], R4 ;  /* 0x0388d00400008388 */ /* 0x0003e20000000c00 */
[----:B------:R-:W-:Y:S06]  /*10070*/  BAR.ARV 0x5, 0x180 ;  /* 0x0146000000007b1d */ /* 0x000fec0000002000 */
.L_x_227:
[----:B------:R-:W-:Y:S02]  /*10080*/  ULDC UR4, c[0x0][0xc14] ;  /* 0x0003050000047ab9 */ /* 0x000fe40000000800 */
[----:B------:R-:W-:-:S06]  /*10090*/  UISETP.GE.AND UP0, UPT, UR52, UR4, UPT ;  /* 0x000000043400728c */ /* 0x000fcc000bf06270 */
[----:B------:R-:W-:-:S13]  /*100a0*/  PLOP3.LUT P0, PT, PT, PT, UP0, 0x80, 0x0 ;  /* 0x000000000000781c */ /* 0x000fda0003f0f008 */
[----:B------:R-:W-:Y:S05]  /*100b0*/  @!P0 BRA `(.L_x_235) ;  /* 0xffffffbc00588947 */ /* 0x000fea000383ffff */
.L_x_175:
[----:B-1----:R-:W3:Y:S01]  /*100c0*/  LDL.LU R0, [R1+0x40] ;  /* 0x0000400001007983 */ /* 0x002ee20000300800 */
[----:B------:R-:W-:Y:S01]  /*100d0*/  BSSY B0, `(.L_x_236) ;  /* 0x000000b000007945 */ /* 0x000fe20003800000 */
[----:B--2---:R-:W1:Y:S01]  /*100e0*/  S2R R5, SR_CgaCtaId ;  /* 0x0000000000057919 */ /* 0x004e620000008800 */
[----:B---3--:R-:W-:-:S05]  /*100f0*/  VIADD R0, R0, 0x1 ;  /* 0x0000000100007836 */ /* 0x008fca0000000000 */
[----:B0-----:R-:W-:-:S04]  /*10100*/  LEA.HI R2, R0, R0, RZ, 0x1 ;  /* 0x0000000000027211 */ /* 0x001fc800078f08ff */
[----:B------:R-:W-:-:S05]  /*10110*/  LOP3.LUT R3, R2, 0xfffffffe, RZ, 0xc0, !PT ;  /* 0xfffffffe02037812 */ /* 0x000fca00078ec0ff */
[----:B------:R-:W-:Y:S01]  /*10120*/  IMAD.IADD R3, R0, 0x1, -R3 ;  /* 0x0000000100037824 */ /* 0x000fe200078e0a03 */
[----:B------:R-:W-:-:S04]  /*10130*/  MOV R0, 0x400 ;  /* 0x0000040000007802 */ /* 0x000fc80000000f00 */
[----:B-1----:R-:W-:Y:S02]  /*10140*/  LEA R0, R5, R0, 0x18 ;  /* 0x0000000005007211 */ /* 0x002fe400078ec0ff */
[----:B------:R-:W-:-:S04]  /*10150*/  SHF.L.U32 R3, R3, 0x1f, RZ ;  /* 0x0000001f03037819 */ /* 0x000fc800000006ff */
[----:B------:R-:W0:Y:S02]  /*10160*/  SYNCS.PHASECHK.TRANS64.TRYWAIT P0, [R0+URZ+0x38820], R3 ;  /* 0x03882003000075a7 */ /* 0x000e24000800017f */
[----:B0-----:R-:W-:Y:S05]  /*10170*/  @!P0 BRA `(.L_x_237) ;  /* 0x0000000800488947 */ /* 0x001fea0003800000 */
.L_x_267:
[----:B------:R-:W-:Y:S05]  /*10180*/  BSYNC B0 ;  /* 0x0000000000007941 */ /* 0x000fea0003800000 */
.L_x_236:
[----:B------:R-:W-:-:S03]  /*10190*/  UMOV UR4, 0xffffffff ;  /* 0xffffffff00047882 */ /* 0x000fc60000000000 */
[----:B------:R-:W-:Y:S05]  /*101a0*/  BRA.DIV UR4, `(.L_x_238) ;  /* 0x0000000a04507947 */ /* 0x000fea000b800000 */
[----:B------:R-:W1:Y:S02]  /*101b0*/  S2R R2, SR_TID.X ;  /* 0x0000000000027919 */ /* 0x000e640000002100 */
[----:B-1----:R-:W-:-:S04]  /*101c0*/  SHF.R.U32.HI R2, RZ, 0x5, R2 ;  /* 0x00000005ff027819 */ /* 0x002fc80000011602 */
[----:B------:R-:W-:-:S05]  /*101d0*/  LOP3.LUT R2, R2, 0x3, RZ, 0xc0, !PT ;  /* 0x0000000302027812 */ /* 0x000fca00078ec0ff */
[----:B------:R1:W2:Y:S02]  /*101e0*/  SHFL.IDX PT, R14, R2, RZ, 0x1f ;  /* 0x00001fff020e7589 */ /* 0x0002a400000e0000 */
.L_x_270:
[----:B--2---:R-:W-:Y:S01]  /*101f0*/  ISETP.NE.AND P0, PT, R14, RZ, PT ;  /* 0x000000ff0e00720c */ /* 0x004fe20003f05270 */
[----:B------:R-:W-:-:S12]  /*10200*/  BSSY B0, `(.L_x_239) ;  /* 0x000002e000007945 */ /* 0x000fd80003800000 */
[----:B------:R-:W-:Y:S05]  /*10210*/  @P0 BRA `(.L_x_240) ;  /* 0x0000000000b00947 */ /* 0x000fea0003800000 */
[----:B------:R-:W-:-:S03]  /*10220*/  UMOV UR4, 0xffffffff ;  /* 0xffffffff00047882 */ /* 0x000fc60000000000 */
[----:B------:R-:W-:Y:S05]  /*10230*/  BRA.DIV UR4, `(.L_x_241) ;  /* 0x0000000a04607947 */ /* 0x000fea000b800000 */
[----:B------:R-:W-:-:S13]  /*10240*/  ELECT P6, URZ, PT ;  /* 0x00000000003f782f */ /* 0x000fda00038c0000 */
.L_x_273:
[----:B------:R-:W-:Y:S05]  /*10250*/  @!P6 BRA `(.L_x_240) ;  /* 0x0000000000a0e947 */ /* 0x000fea0003800000 */
[----:B------:R-:W-:-:S06]  /*10260*/  ULOP3.LUT UR4, UR40, 0x2, URZ, 0xfc, !UPT ;  /* 0x0000000228047892 */ /* 0x000fcc000f8efc3f */
[----:B-1----:R-:W-:-:S05]  /*10270*/  IMAD.U32 R2, RZ, RZ, UR4 ;  /* 0x00000004ff027e24 */ /* 0x002fca000f8e00ff */
[----:B------:R-:W-:-:S13]  /*10280*/  ISETP.NE.AND P0, PT, R2, 0x3, PT ;  /* 0x000000030200780c */ /* 0x000fda0003f05270 */
[----:B------:R-:W-:Y:S05]  /*10290*/  @!P0 BRA `(.L_x_242) ;  /* 0x0000000000048947 */ /* 0x000fea0003800000 */
[----:B------:R-:W-:Y:S01]  /*102a0*/  BPT.TRAP 0x1 ;  /* 0x000000040000795c */ /* 0x000fe20000300000 */
.L_x_242:
[----:B0-----:R-:W2:Y:S04]  /*102b0*/  LDL R3, [R1+0xc] ;  /* 0x00000c0001037983 */ /* 0x001ea80000100800 */
[----:B------:R-:W3:Y:S01]  /*102c0*/  LDL.LU R7, [R1+0x14] ;  /* 0x0000140001077983 */ /* 0x000ee20000300800 */
[----:B------:R-:W-:-:S04]  /*102d0*/  VIADD R2, R0, 0x38840 ;  /* 0x0003884000027836 */ /* 0x000fc80000000000 */
[C---:B--2---:R-:W-:Y:S02]  /*102e0*/  IMAD R6, R3.reuse, 0x8, R2 ;  /* 0x0000000803067824 */ /* 0x044fe400078e0202 */
[----:B------:R-:W-:Y:S01]  /*102f0*/  VIADD R3, R3, 0x1 ;  /* 0x0000000103037836 */ /* 0x000fe20000000000 */
[----:B---3--:R-:W-:-:S04]  /*10300*/  SHF.L.U32 R5, R7, 0x1f, RZ ;  /* 0x0000001f07057819 */ /* 0x008fc800000006ff */
[C---:B------:R-:W-:Y:S01]  /*10310*/  ISETP.NE.AND P2, PT, R3.reuse, 0x2, PT ;  /* 0x000000020300780c */ /* 0x040fe20003f45270 */
[----:B------:R-:W0:Y:S03]  /*10320*/  SYNCS.PHASECHK.TRANS64.TRYWAIT P1, [R6+URZ], R5 ;  /* 0x00000005060075a7 */ /* 0x000e26000802017f */
[----:B------:R-:W-:Y:S02]  /*10330*/  SEL R4, RZ, 0x1, P2 ;  /* 0x00000001ff047807 */ /* 0x000fe40001000000 */
[----:B------:R-:W-:Y:S02]  /*10340*/  SEL R3, R3, RZ, P2 ;  /* 0x000000ff03037207 */ /* 0x000fe40001000000 */
[----:B------:R-:W-:-:S03]  /*10350*/  LOP3.LUT R4, R7, R4, RZ, 0x3c, !PT ;  /* 0x0000000407047212 */ /* 0x000fc600078e3cff */
[----:B------:R-:W-:Y:S01]  /*10360*/  IMAD R7, R3, 0x8, R2 ;  /* 0x0000000803077824 */ /* 0x000fe200078e0202 */
[----:B------:R-:W-:Y:S01]  /*10370*/  SHF.L.U32 R2, R4, 0x1f, RZ ;  /* 0x0000001f04027819 */ /* 0x000fe200000006ff */
[----:B0-----:R-:W-:Y:S06]  /*10380*/  @!P1 BRA `(.L_x_243) ;  /* 0x00000008002c9947 */ /* 0x001fec0003800000 */
.L_x_274:
[----:B------:R-:W1:Y:S02]  /*10390*/  SYNCS.PHASECHK.TRANS64.TRYWAIT P1, [R7+URZ], R2 ;  /* 0x00000002070075a7 */ /* 0x000e64000802017f */
[----:B-1----:R-:W-:Y:S05]  /*103a0*/  @!P1 BRA `(.L_x_244) ;  /* 0x0000000800389947 */ /* 0x002fea0003800000 */
.L_x_275:
[----:B------:R-:W-:Y:S05]  /*103b0*/  @!P0 BRA `(.L_x_245) ;  /* 0x0000000000048947 */ /* 0x000fea0003800000 */
[----:B------:R-:W-:Y:S01]  /*103c0*/  BPT.TRAP 0x1 ;  /* 0x000000040000795c */ /* 0x000fe20000300000 */
.L_x_245:
[----:B------:R-:W2:Y:S02]  /*103d0*/  LDL.LU R4, [R1+0xc] ;  /* 0x00000c0001047983 */ /* 0x000ea40000300800 */
[----:B--2---:R-:W-:-:S04]  /*103e0*/  IMAD R4, R4, 0x8, R0 ;  /* 0x0000000804047824 */ /* 0x004fc800078e0200 */
[----:B------:R-:W2:Y:S02]  /*103f0*/  SYNCS.PHASECHK.TRANS64.TRYWAIT P1, [R4+URZ+0x38860], R5 ;  /* 0x03886005040075a7 */ /* 0x000ea4000802017f */
[----:B--2---:R-:W-:Y:S05]  /*10400*/  @!P1 BRA `(.L_x_246) ;  /* 0x0000000800349947 */ /* 0x004fea0003800000 */
.L_x_276:
[----:B------:R-:W-:Y:S05]  /*10410*/  @!P0 BRA `(.L_x_247) ;  /* 0x0000000000048947 */ /* 0x000fea0003800000 */
[----:B------:R-:W-:Y:S01]  /*10420*/  BPT.TRAP 0x1 ;  /* 0x000000040000795c */ /* 0x000fe20000300000 */
.L_x_247:
[----:B------:R-:W-:-:S04]  /*10430*/  IMAD R3, R3, 0x8, R0 ;  /* 0x0000000803037824 */ /* 0x000fc800078e0200 */
[----:B------:R-:W3:Y:S02]  /*10440*/  SYNCS.PHASECHK.TRANS64.TRYWAIT P1, [R3+URZ+0x38860], R2 ;  /* 0x03886002030075a7 */ /* 0x000ee4000802017f */
[----:B---3--:R-:W-:Y:S05]  /*10450*/  @!P1 BRA `(.L_x_248) ;  /* 0x0000000800349947 */ /* 0x008fea0003800000 */
.L_x_277:
[----:B------:R-:W-:Y:S05]  /*10460*/  @!P0 BRA `(.L_x_249) ;  /* 0x0000000000048947 */ /* 0x000fea0003800000 */
[----:B------:R-:W-:Y:S01]  /*10470*/  BPT.TRAP 0x1 ;  /* 0x000000040000795c */ /* 0x000fe20000300000 */
.L_x_249:
[----:B------:R-:W4:Y:S02]  /*10480*/  SYNCS.PHASECHK.TRANS64.TRYWAIT P0, [R4+URZ+0x38880], R5 ;  /* 0x03888005040075a7 */ /* 0x000f24000800017f */
[----:B----4-:R-:W-:Y:S05]  /*10490*/  @!P0 BRA `(.L_x_250) ;  /* 0x0000000800388947 */ /* 0x010fea0003800000 */
.L_x_251:
[----:B------:R0:W0:Y:S02]  /*104a0*/  SYNCS.PHASECHK.TRANS64.TRYWAIT P0, [R3+URZ+0x38880], R2 ;  /* 0x03888002030075a7 */ /* 0x000024000800017f */
[----:B0-----:R-:W-:Y:S05]  /*104b0*/  @!P0 NANOSLEEP.SYNCS 0x989680 ;  /* 0x009896800000895d */ /* 0x001fea0003900000 */
[----:B------:R-:W0:Y:S02]  /*104c0*/  @!P0 SYNCS.PHASECHK.TRANS64 P0, [R3+URZ+0x38880], R2 ;  /* 0x03888002030085a7 */ /* 0x000e24000800007f */
[----:B0-----:R-:W-:Y:S05]  /*104d0*/  @!P0 BRA `(.L_x_251) ;  /* 0xfffffffc00f08947 */ /* 0x001fea000383ffff */
.L_x_240:
[----:B------:R-:W-:Y:S05]  /*104e0*/  BSYNC B0 ;  /* 0x0000000000007941 */ /* 0x000fea0003800000 */
.L_x_239:
[----:B------:R-:W-:Y:S05]  /*104f0*/  EXIT ;  /* 0x000000000000794d */ /* 0x000fea0003800000 */
.L_x_125:
[----:B0-----:R0:W1:Y:S02]  /*10500*/  SYNCS.PHASECHK.TRANS64.TRYWAIT P1, [R0+URZ+0x38800], R3 ;  /* 0x03880003000075a7 */ /* 0x001064000802017f */
[----:B-1----:R-:W-:Y:S05]  /*10510*/  @!P1 NANOSLEEP.SYNCS 0x989680 ;  /* 0x009896800000995d */ /* 0x002fea0003900000 */
[----:B------:R-:W1:Y:S02]  /*10520*/  @!P1 SYNCS.PHASECHK.TRANS64 P1, [R0+URZ+0x38800], R3 ;  /* 0x03880003000095a7 */ /* 0x000e64000802007f */
[----:B-1----:R-:W-:Y:S05]  /*10530*/  @!P1 BRA `(.L_x_125) ;  /* 0xfffffffc00f09947 */ /* 0x002fea000383ffff */
[----:B------:R-:W-:Y:S05]  /*10540*/  BRA `(.L_x_252) ;  /* 0xffffff1400b87947 */ /* 0x000fea000383ffff */
.L_x_129:
[----:B-1----:R1:W2:Y:S02]  /*10550*/  SYNCS.PHASECHK.TRANS64.TRYWAIT P1, [R4+URZ+0x38830], R3 ;  /* 0x03883003040075a7 */ /* 0x0022a4000802017f */
[----:B--2---:R-:W-:Y:S05]  /*10560*/  @!P1 NANOSLEEP.SYNCS 0x989680 ;  /* 0x009896800000995d */ /* 0x004fea0003900000 */
[----:B------:R-:W2:Y:S02]  /*10570*/  @!P1 SYNCS.PHASECHK.TRANS64 P1, [R4+URZ+0x38830], R3 ;  /* 0x03883003040095a7 */ /* 0x000ea4000802007f */
[----:B--2---:R-:W-:Y:S05]  /*10580*/  @!P1 BRA `(.L_x_129) ;  /* 0xfffffffc00f09947 */ /* 0x004fea000383ffff */
[----:B------:R-:W-:Y:S05]  /*10590*/  BRA `(.L_x_128) ;  /* 0xffffff1400e07947 */ /* 0x000fea000383ffff */
.L_x_134:
[----:B-1----:R-:W-:-:S04]  /*105a0*/  IMAD.U32 R3, RZ, RZ, UR6 ;  /* 0x00000006ff037e24 */ /* 0x002fc8000f8e00ff */
[----:B------:R1:W2:Y:S03]  /*105b0*/  SYNCS.PHASECHK.TRANS64.TRYWAIT P1, [R3+URZ+0x38830], R0 ;  /* 0x03883000030075a7 */ /* 0x0002a6000802017f */
[----:B--2---:R-:W-:Y:S05]  /*105c0*/  @!P1 NANOSLEEP.SYNCS 0x989680 ;  /* 0x009896800000995d */ /* 0x004fea0003900000 */
[----:B------:R-:W2:Y:S02]  /*105d0*/  @!P1 SYNCS.PHASECHK.TRANS64 P1, [R3+URZ+0x38830], R0 ;  /* 0x03883000030095a7 */ /* 0x000ea4000802007f */
[----:B--2---:R-:W-:Y:S05]  /*105e0*/  @!P1 BRA `(.L_x_134) ;  /* 0xfffffffc00ec9947 */ /* 0x004fea000383ffff */
[----:B------:R-:W-:Y:S05]  /*105f0*/  BRA `(.L_x_131) ;  /* 0xffffff4000ac7947 */ /* 0x000fea000383ffff */
.L_x_138:
[----:B-1----:R-:W-:-:S04]  /*10600*/  IMAD.U32 R3, RZ, RZ, UR6 ;  /* 0x00000006ff037e24 */ /* 0x002fc8000f8e00ff */
[----:B------:R1:W2:Y:S03]  /*10610*/  SYNCS.PHASECHK.TRANS64.TRYWAIT P1, [R3+URZ+0x38850], R0 ;  /* 0x03885000030075a7 */ /* 0x0002a6000802017f */
[----:B--2---:R-:W-:Y:S05]  /*10620*/  @!P1 NANOSLEEP.SYNCS 0x989680 ;  /* 0x009896800000995d */ /* 0x004fea0003900000 */
[----:B------:R-:W2:Y:S02]  /*10630*/  @!P1 SYNCS.PHASECHK.TRANS64 P1, [R3+URZ+0x38850], R0 ;  /* 0x03885000030095a7 */ /* 0x000ea4000802007f */
[----:B--2---:R-:W-:Y:S05]  /*10640*/  @!P1 BRA `(.L_x_138) ;  /* 0xfffffffc00ec9947 */ /* 0x004fea000383ffff */
[----:B------:R-:W-:Y:S05]  /*10650*/  BRA `(.L_x_135) ;  /* 0xffffff4400847947 */ /* 0x000fea000383ffff */
.L_x_144:
[----:B-1----:R1:W2:Y:S02]  /*10660*/  SYNCS.PHASECHK.TRANS64.TRYWAIT P1, [R14+URZ+0x38850], R7 ;  /* 0x038850070e0075a7 */ /* 0x0022a4000802017f */
[----:B--2---:R-:W-:Y:S05]  /*10670*/  @!P1 NANOSLEEP.SYNCS 0x989680 ;  /* 0x009896800000995d */ /* 0x004fea0003900000 */
[----:B------:R-:W2:Y:S02]  /*10680*/  @!P1 SYNCS.PHASECHK.TRANS64 P1, [R14+URZ+0x38850], R7 ;  /* 0x038850070e0095a7 */ /* 0x000ea4000802007f */
[----:B--2---:R-:W-:Y:S05]  /*10690*/  @!P1 BRA `(.L_x_144) ;  /* 0xfffffffc00f09947 */ /* 0x004fea000383ffff */
[----:B------:R-:W-:Y:S05]  /*106a0*/  BRA `(.L_x_143) ;  /* 0xffffff6400587947 */ /* 0x000fea000383ffff */
.L_x_184:
[----:B------:R-:W-:Y:S02]  /*106b0*/  IMAD.MOV.U32 R13, RZ, RZ, R4 ;  /* 0x000000ffff0d7224 */ /* 0x000fe400078e0004 */
[----:B------:R-:W-:Y:S02]  /*106c0*/  IMAD.MOV.U32 R12, RZ, RZ, RZ ;  /* 0x000000ffff0c7224 */ /* 0x000fe400078e00ff */
[----:B------:R-:W-:Y:S02]  /*106d0*/  IMAD.MOV.U32 R11, RZ, RZ, 0x1f ;  /* 0x0000001fff0b7424 */ /* 0x000fe400078e00ff */
[----:B------:R-:W-:-:S07]  /*106e0*/  IMAD.MOV.U32 R15, RZ, RZ, -0x1 ;  /* 0xffffffffff0f7424 */ /* 0x000fce00078e00ff */
[----:B0-----:R-:W-:Y:S05]  /*106f0*/  WARPSYNC.COLLECTIVE R15, `(.L_x_253) ;  /* 0x000000000f087348 */ /* 0x001fea0003c00000 */
[----:B------:R1:W2:Y:S02]  /*10700*/  SHFL.IDX P6, R14, R13, R12, R11 ;  /* 0x0000000c0d0e7389 */ /* 0x0002a400000c000b */
[----:B012---:R-:W-:Y:S01]  /*10710*/  ENDCOLLECTIVE ;  /* 0x000000000000791b */ /* 0x007fe20003800000 */
.L_x_253:
[----:B------:R-:W-:Y:S05]  /*10720*/  BRA `(.L_x_254) ;  /* 0xffffffc400487947 */ /* 0x000fea000383ffff */
.L_x_186:
[----:B------:R-:W-:Y:S01]  /*10730*/  BSSY B0, `(.L_x_255) ;  /* 0x0000006000007945 */ /* 0x000fe20003800000 */
[----:B------:R-:W-:-:S07]  /*10740*/  IMAD.MOV.U32 R15, RZ, RZ, -0x1 ;  /* 0xffffffffff0f7424 */ /* 0x000fce00078e00ff */
[----:B------:R-:W-:Y:S05]  /*10750*/  WARPSYNC.COLLECTIVE R15, `(.L_x_256) ;  /* 0x000000000f0c7348 */ /* 0x000fea0003c00000 */
[----:B------:R-:W-:Y:S02]  /*10760*/  ELECT P6, UR62, PT ;  /* 0x00000000003e782f */ /* 0x000fe400038c0000 */
[----:B------:R-:W-:Y:S01]  /*10770*/  MOV R14, UR62 ;  /* 0x0000003e000e7c02 */ /* 0x000fe20008000f00 */
[----:B------:R-:W-:Y:S10]  /*10780*/  ENDCOLLECTIVE ;  /* 0x000000000000791b */ /* 0x000ff40003800000 */
.L_x_256:
[----:B------:R-:W-:Y:S05]  /*10790*/  BSYNC B0 ;  /* 0x0000000000007941 */ /* 0x000fea0003800000 */
.L_x_255:
[----:B------:R-:W-:Y:S05]  /*107a0*/  BRA `(.L_x_257) ;  /* 0xffffffc400487947 */ /* 0x000fea000383ffff */
.L_x_189:
[----:B0-----:R0:W1:Y:S02]  /*107b0*/  SYNCS.PHASECHK.TRANS64.TRYWAIT P2, [R6+URZ+0x38880], R3 ;  /* 0x03888003060075a7 */ /* 0x001064000804017f */
[----:B-1----:R-:W-:Y:S05]  /*107c0*/  @!P2 NANOSLEEP.SYNCS 0x989680 ;  /* 0x009896800000a95d */ /* 0x002fea0003900000 */
[----:B------:R-:W1:Y:S02]  /*107d0*/  @!P2 SYNCS.PHASECHK.TRANS64 P2, [R6+URZ+0x38880], R3 ;  /* 0x038880030600a5a7 */ /* 0x000e64000804007f */
[----:B-1----:R-:W-:Y:S05]  /*107e0*/  @!P2 BRA `(.L_x_189) ;  /* 0xfffffffc00f0a947 */ /* 0x002fea000383ffff */
[----:B------:R-:W-:Y:S05]  /*107f0*/  BRA `(.L_x_258) ;  /* 0xffffffc400a87947 */ /* 0x000fea000383ffff */
.L_x_191:
[----:B-1----:R1:W2:Y:S02]  /*10800*/  SYNCS.PHASECHK.TRANS64.TRYWAIT P2, [R6+URZ+0x38840], R3 ;  /* 0x03884003060075a7 */ /* 0x0022a4000804017f */
[----:B--2---:R-:W-:Y:S05]  /*10810*/  @!P2 NANOSLEEP.SYNCS 0x989680 ;  /* 0x009896800000a95d */ /* 0x004fea0003900000 */
[----:B------:R-:W2:Y:S02]  /*10820*/  @!P2 SYNCS.PHASECHK.TRANS64 P2, [R6+URZ+0x38840], R3 ;  /* 0x038840030600a5a7 */ /* 0x000ea4000804007f */
[----:B--2---:R-:W-:Y:S05]  /*10830*/  @!P2 BRA `(.L_x_191) ;  /* 0xfffffffc00f0a947 */ /* 0x004fea000383ffff */
[----:B------:R-:W-:Y:S05]  /*10840*/  BRA `(.L_x_259) ;  /* 0xffffffc800187947 */ /* 0x000fea000383ffff */
.L_x_194:
[----:B--2---:R2:W3:Y:S02]  /*10850*/  SYNCS.PHASECHK.TRANS64.TRYWAIT P0, [R18+URZ+0x38820], R2 ;  /* 0x03882002120075a7 */ /* 0x0044e4000800017f */
[----:B---3--:R-:W-:Y:S05]  /*10860*/  @!P0 NANOSLEEP.SYNCS 0x989680 ;  /* 0x009896800000895d */ /* 0x008fea0003900000 */
[----:B------:R-:W3:Y:S02]  /*10870*/  @!P0 SYNCS.PHASECHK.TRANS64 P0, [R18+URZ+0x38820], R2 ;  /* 0x03882002120085a7 */ /* 0x000ee4000800007f */
[----:B---3--:R-:W-:Y:S05]  /*10880*/  @!P0 BRA `(.L_x_194) ;  /* 0xfffffffc00f08947 */ /* 0x008fea000383ffff */
[----:B------:R-:W-:Y:S05]  /*10890*/  BRA `(.L_x_260) ;  /* 0xffffffc800fc7947 */ /* 0x000fea000383ffff */
.L_x_200:
[----:B-1----:R1:W3:Y:S02]  /*108a0*/  SYNCS.PHASECHK.TRANS64.TRYWAIT P0, [R4+URZ+0x38880], R3 ;  /* 0x03888003040075a7 */ /* 0x0022e4000800017f */
[----:B---3--:R-:W-:Y:S05]  /*108b0*/  @!P0 NANOSLEEP.SYNCS 0x989680 ;  /* 0x009896800000895d */ /* 0x008fea0003900000 */
[----:B------:R-:W3:Y:S02]  /*108c0*/  @!P0 SYNCS.PHASECHK.TRANS64 P0, [R4+URZ+0x38880], R3 ;  /* 0x03888003040085a7 */ /* 0x000ee4000800007f */
[----:B---3--:R-:W-:Y:S05]  /*108d0*/  @!P0 BRA `(.L_x_200) ;  /* 0xfffffffc00f08947 */ /* 0x008fea000383ffff */
[----:B------:R-:W-:Y:S05]  /*108e0*/  BRA `(.L_x_261) ;  /* 0xffffffcc00b07947 */ /* 0x000fea000383ffff */
.L_x_206:
[----:B--2---:R2:W3:Y:S02]  /*108f0*/  SYNCS.PHASECHK.TRANS64.TRYWAIT P0, [R4+URZ+0x38840], R3 ;  /* 0x03884003040075a7 */ /* 0x0044e4000800017f */
[----:B---3--:R-:W-:Y:S05]  /*10900*/  @!P0 NANOSLEEP.SYNCS 0x989680 ;  /* 0x009896800000895d */ /* 0x008fea0003900000 */
[----:B------:R-:W3:Y:S02]  /*10910*/  @!P0 SYNCS.PHASECHK.TRANS64 P0, [R4+URZ+0x38840], R3 ;  /* 0x03884003040085a7 */ /* 0x000ee4000800007f */
[----:B---3--:R-:W-:Y:S05]  /*10920*/  @!P0 BRA `(.L_x_206) ;  /* 0xfffffffc00f08947 */ /* 0x008fea000383ffff */
[----:B------:R-:W-:Y:S05]  /*10930*/  BRA `(.L_x_262) ;  /* 0xffffffd000787947 */ /* 0x000fea000383ffff */
.L_x_213:
[----:B---3--:R-:W3:Y:S02]  /*10940*/  LDL R3, [R1+0x4] ;  /* 0x0000040001037983 */ /* 0x008ee40000100800 */
[----:B---3--:R3:W4:Y:S02]  /*10950*/  SYNCS.PHASECHK.TRANS64.TRYWAIT P2, [R3+URZ+0x38870], R2 ;  /* 0x03887002030075a7 */ /* 0x008724000804017f */
[----:B----4-:R-:W-:Y:S05]  /*10960*/  @!P2 NANOSLEEP.SYNCS 0x989680 ;  /* 0x009896800000a95d */ /* 0x010fea0003900000 */
[----:B------:R-:W4:Y:S02]  /*10970*/  @!P2 SYNCS.PHASECHK.TRANS64 P2, [R3+URZ+0x38870], R2 ;  /* 0x038870020300a5a7 */ /* 0x000f24000804007f */
[----:B----4-:R-:W-:Y:S05]  /*10980*/  @!P2 BRA `(.L_x_213) ;  /* 0xfffffffc00eca947 */ /* 0x010fea000383ffff */
[----:B------:R-:W-:Y:S05]  /*10990*/  BRA `(.L_x_263) ;  /* 0xffffffd400587947 */ /* 0x000fea000383ffff */
.L_x_215:
[----:B-1----:R-:W3:Y:S02]  /*109a0*/  LDL R4, [R1+0x4] ;  /* 0x0000040001047983 */ /* 0x002ee40000100800 */
[----:B---3--:R1:W3:Y:S02]  /*109b0*/  SYNCS.PHASECHK.TRANS64.TRYWAIT P2, [R4+URZ+0x38860], R3 ;  /* 0x03886003040075a7 */ /* 0x0082e4000804017f */
[----:B---3--:R-:W-:Y:S05]  /*109c0*/  @!P2 NANOSLEEP.SYNCS 0x989680 ;  /* 0x009896800000a95d */ /* 0x008fea0003900000 */
[----:B------:R-:W3:Y:S02]  /*109d0*/  @!P2 SYNCS.PHASECHK.TRANS64 P2, [R4+URZ+0x38860], R3 ;  /* 0x038860030400a5a7 */ /* 0x000ee4000804007f */
[----:B---3--:R-:W-:Y:S05]  /*109e0*/  @!P2 BRA `(.L_x_215) ;  /* 0xfffffffc00eca947 */ /* 0x008fea000383ffff */
[----:B------:R-:W-:Y:S05]  /*109f0*/  BRA `(.L_x_264) ;  /* 0xffffffd400607947 */ /* 0x000fea000383ffff */
.L_x_222:
[----:B--2---:R2:W3:Y:S02]  /*10a00*/  SYNCS.PHASECHK.TRANS64.TRYWAIT P0, [R3+URZ+0x38870], R0 ;  /* 0x03887000030075a7 */ /* 0x0044e4000800017f */
[----:B---3--:R-:W-:Y:S05]  /*10a10*/  @!P0 NANOSLEEP.SYNCS 0x989680 ;  /* 0x009896800000895d */ /* 0x008fea0003900000 */
[----:B------:R-:W3:Y:S02]  /*10a20*/  @!P0 SYNCS.PHASECHK.TRANS64 P0, [R3+URZ+0x38870], R0 ;  /* 0x03887000030085a7 */ /* 0x000ee4000800007f */
[----:B---3--:R-:W-:Y:S05]  /*10a30*/  @!P0 BRA `(.L_x_222) ;  /* 0xfffffffc00f08947 */ /* 0x008fea000383ffff */
[----:B------:R-:W-:Y:S05]  /*10a40*/  BRA `(.L_x_265) ;  /* 0xffffffe000507947 */ /* 0x000fea000383ffff */
.L_x_224:
[----:B--2---:R2:W3:Y:S02]  /*10a50*/  SYNCS.PHASECHK.TRANS64.TRYWAIT P0, [R3+URZ+0x38860], R0 ;  /* 0x03886000030075a7 */ /* 0x0044e4000800017f */
[----:B---3--:R-:W-:Y:S05]  /*10a60*/  @!P0 NANOSLEEP.SYNCS 0x989680 ;  /* 0x009896800000895d */ /* 0x008fea0003900000 */
[----:B------:R-:W3:Y:S02]  /*10a70*/  @!P0 SYNCS.PHASECHK.TRANS64 P0, [R3+URZ+0x38860], R0 ;  /* 0x03886000030085a7 */ /* 0x000ee4000800007f */
[----:B---3--:R-:W-:Y:S05]  /*10a80*/  @!P0 BRA `(.L_x_224) ;  /* 0xfffffffc00f08947 */ /* 0x008fea000383ffff */
[----:B------:R-:W-:Y:S05]  /*10a90*/  BRA `(.L_x_266) ;  /* 0xffffffe000587947 */ /* 0x000fea000383ffff */
.L_x_237:
[----:B0-----:R0:W1:Y:S02]  /*10aa0*/  SYNCS.PHASECHK.TRANS64.TRYWAIT P0, [R0+URZ+0x38820], R3 ;  /* 0x03882003000075a7 */ /* 0x001064000800017f */
[----:B-1----:R-:W-:Y:S05]  /*10ab0*/  @!P0 NANOSLEEP.SYNCS 0x989680 ;  /* 0x009896800000895d */ /* 0x002fea0003900000 */
[----:B------:R-:W1:Y:S02]  /*10ac0*/  @!P0 SYNCS.PHASECHK.TRANS64 P0, [R0+URZ+0x38820], R3 ;  /* 0x03882003000085a7 */ /* 0x000e64000800007f */
[----:B-1----:R-:W-:Y:S05]  /*10ad0*/  @!P0 BRA `(.L_x_237) ;  /* 0xfffffffc00f08947 */ /* 0x002fea000383ffff */
[----:B------:R-:W-:Y:S05]  /*10ae0*/  BRA `(.L_x_267) ;  /* 0xfffffff400a47947 */ /* 0x000fea000383ffff */
.L_x_238:
[----:B------:R-:W1:Y:S01]  /*10af0*/  S2R R2, SR_TID.X ;  /* 0x0000000000027919 */ /* 0x000e620000002100 */
[----:B------:R-:W-:Y:S01]  /*10b00*/  BSSY B0, `(.L_x_268) ;  /* 0x000000a000007945 */ /* 0x000fe20003800000 */
[----:B------:R-:W-:Y:S02]  /*10b10*/  IMAD.MOV.U32 R12, RZ, RZ, RZ ;  /* 0x000000ffff0c7224 */ /* 0x000fe400078e00ff */
[----:B------:R-:W-:Y:S02]  /*10b20*/  IMAD.MOV.U32 R11, RZ, RZ, 0x1f ;  /* 0x0000001fff0b7424 */ /* 0x000fe400078e00ff */
[----:B------:R-:W-:Y:S01]  /*10b30*/  IMAD.MOV.U32 R15, RZ, RZ, -0x1 ;  /* 0xffffffffff0f7424 */ /* 0x000fe200078e00ff */
[----:B-1----:R-:W-:-:S04]  /*10b40*/  SHF.R.U32.HI R2, RZ, 0x5, R2 ;  /* 0x00000005ff027819 */ /* 0x002fc80000011602 */
[----:B------:R-:W-:-:S05]  /*10b50*/  LOP3.LUT R2, R2, 0x3, RZ, 0xc0, !PT ;  /* 0x0000000302027812 */ /* 0x000fca00078ec0ff */
[----:B------:R-:W-:-:S07]  /*10b60*/  IMAD.MOV.U32 R13, RZ, RZ, R2 ;  /* 0x000000ffff0d7224 */ /* 0x000fce00078e0002 */
[----:B0-----:R-:W-:Y:S05]  /*10b70*/  WARPSYNC.COLLECTIVE R15, `(.L_x_269) ;  /* 0x000000000f087348 */ /* 0x001fea0003c00000 */
[----:B------:R1:W2:Y:S02]  /*10b80*/  SHFL.IDX P6, R14, R13, R12, R11 ;  /* 0x0000000c0d0e7389 */ /* 0x0002a400000c000b */
[----:B012---:R-:W-:Y:S01]  /*10b90*/  ENDCOLLECTIVE ;  /* 0x000000000000791b */ /* 0x007fe20003800000 */
.L_x_269:
[----:B------:R-:W-:Y:S05]  /*10ba0*/  BSYNC B0 ;  /* 0x0000000000007941 */ /* 0x000fea0003800000 */
.L_x_268:
[----:B------:R-:W-:Y:S05]  /*10bb0*/  BRA `(.L_x_270) ;  /* 0xfffffff4008c7947 */ /* 0x000fea000383ffff */
.L_x_241:
[----:B------:R-:W-:Y:S01]  /*10bc0*/  BSSY B1, `(.L_x_271) ;  /* 0x0000006000017945 */ /* 0x000fe20003800000 */
[----:B------:R-:W-:-:S07]  /*10bd0*/  IMAD.MOV.U32 R15, RZ, RZ, -0x1 ;  /* 0xffffffffff0f7424 */ /* 0x000fce00078e00ff */
[----:B01----:R-:W-:Y:S05]  /*10be0*/  WARPSYNC.COLLECTIVE R15, `(.L_x_272) ;  /* 0x000000000f0c7348 */ /* 0x003fea0003c00000 */
[----:B------:R-:W-:Y:S02]  /*10bf0*/  ELECT P6, UR62, PT ;  /* 0x00000000003e782f */ /* 0x000fe400038c0000 */
[----:B------:R-:W-:Y:S01]  /*10c00*/  MOV R14, UR62 ;  /* 0x0000003e000e7c02 */ /* 0x000fe20008000f00 */
[----:B01----:R-:W-:Y:S10]  /*10c10*/  ENDCOLLECTIVE ;  /* 0x000000000000791b */ /* 0x003ff40003800000 */
.L_x_272:
[----:B------:R-:W-:Y:S05]  /*10c20*/  BSYNC B1 ;  /* 0x0000000000017941 */ /* 0x000fea0003800000 */
.L_x_271:
[----:B------:R-:W-:Y:S05]  /*10c30*/  BRA `(.L_x_273) ;  /* 0xfffffff400847947 */ /* 0x000fea000383ffff */
.L_x_243:
[----:B0-----:R0:W1:Y:S02]  /*10c40*/  SYNCS.PHASECHK.TRANS64.TRYWAIT P1, [R6+URZ], R5 ;  /* 0x00000005060075a7 */ /* 0x001064000802017f */
[----:B-1----:R-:W-:Y:S05]  /*10c50*/  @!P1 NANOSLEEP.SYNCS 0x989680 ;  /* 0x009896800000995d */ /* 0x002fea0003900000 */
[----:B------:R-:W1:Y:S02]  /*10c60*/  @!P1 SYNCS.PHASECHK.TRANS64 P1, [R6+URZ], R5 ;  /* 0x00000005060095a7 */ /* 0x000e64000802007f */
[----:B-1----:R-:W-:Y:S05]  /*10c70*/  @!P1 BRA `(.L_x_243) ;  /* 0xfffffffc00f09947 */ /* 0x002fea000383ffff */
[----:B------:R-:W-:Y:S05]  /*10c80*/  BRA `(.L_x_274) ;  /* 0xfffffff400c07947 */ /* 0x000fea000383ffff */
.L_x_244:
[----:B-1----:R1:W2:Y:S02]  /*10c90*/  SYNCS.PHASECHK.TRANS64.TRYWAIT P1, [R7+URZ], R2 ;  /* 0x00000002070075a7 */ /* 0x0022a4000802017f */
[----:B--2---:R-:W-:Y:S05]  /*10ca0*/  @!P1 NANOSLEEP.SYNCS 0x989680 ;  /* 0x009896800000995d */ /* 0x004fea0003900000 */
[----:B------:R-:W2:Y:S02]  /*10cb0*/  @!P1 SYNCS.PHASECHK.TRANS64 P1, [R7+URZ], R2 ;  /* 0x00000002070095a7 */ /* 0x000ea4000802007f */
[----:B--2---:R-:W-:Y:S05]  /*10cc0*/  @!P1 BRA `(.L_x_244) ;  /* 0xfffffffc00f09947 */ /* 0x004fea000383ffff */
[----:B------:R-:W-:Y:S05]  /*10cd0*/  BRA `(.L_x_275) ;  /* 0xfffffff400b47947 */ /* 0x000fea000383ffff */
.L_x_246:
[----:B--2---:R2:W3:Y:S02]  /*10ce0*/  SYNCS.PHASECHK.TRANS64.TRYWAIT P1, [R4+URZ+0x38860], R5 ;  /* 0x03886005040075a7 */ /* 0x0044e4000802017f */
[----:B---3--:R-:W-:Y:S05]  /*10cf0*/  @!P1 NANOSLEEP.SYNCS 0x989680 ;  /* 0x009896800000995d */ /* 0x008fea0003900000 */
[----:B------:R-:W3:Y:S02]  /*10d00*/  @!P1 SYNCS.PHASECHK.TRANS64 P1, [R4+URZ+0x38860], R5 ;  /* 0x03886005040095a7 */ /* 0x000ee4000802007f */
[----:B---3--:R-:W-:Y:S05]  /*10d10*/  @!P1 BRA `(.L_x_246) ;  /* 0xfffffffc00f09947 */ /* 0x008fea000383ffff */
[----:B------:R-:W-:Y:S05]  /*10d20*/  BRA `(.L_x_276) ;  /* 0xfffffff400b87947 */ /* 0x000fea000383ffff */
.L_x_248:
[----:B---3--:R3:W4:Y:S02]  /*10d30*/  SYNCS.PHASECHK.TRANS64.TRYWAIT P1, [R3+URZ+0x38860], R2 ;  /* 0x03886002030075a7 */ /* 0x008724000802017f */
[----:B----4-:R-:W-:Y:S05]  /*10d40*/  @!P1 NANOSLEEP.SYNCS 0x989680 ;  /* 0x009896800000995d */ /* 0x010fea0003900000 */
[----:B------:R-:W4:Y:S02]  /*10d50*/  @!P1 SYNCS.PHASECHK.TRANS64 P1, [R3+URZ+0x38860], R2 ;  /* 0x03886002030095a7 */ /* 0x000f24000802007f */
[----:B----4-:R-:W-:Y:S05]  /*10d60*/  @!P1 BRA `(.L_x_248) ;  /* 0xfffffffc00f09947 */ /* 0x010fea000383ffff */
[----:B------:R-:W-:Y:S05]  /*10d70*/  BRA `(.L_x_277) ;  /* 0xfffffff400b87947 */ /* 0x000fea000383ffff */
.L_x_250:
[----:B----4-:R4:W0:Y:S02]  /*10d80*/  SYNCS.PHASECHK.TRANS64.TRYWAIT P0, [R4+URZ+0x38880], R5 ;  /* 0x03888005040075a7 */ /* 0x010824000800017f */
[----:B0-----:R-:W-:Y:S05]  /*10d90*/  @!P0 NANOSLEEP.SYNCS 0x989680 ;  /* 0x009896800000895d */ /* 0x001fea0003900000 */
[----:B------:R-:W0:Y:S02]  /*10da0*/  @!P0 SYNCS.PHASECHK.TRANS64 P0, [R4+URZ+0x38880], R5 ;  /* 0x03888005040085a7 */ /* 0x000e24000800007f */
[----:B0-----:R-:W-:Y:S05]  /*10db0*/  @!P0 BRA `(.L_x_250) ;  /* 0xfffffffc00f08947 */ /* 0x001fea000383ffff */
[----:B------:R-:W-:Y:S05]  /*10dc0*/  BRA `(.L_x_251) ;  /* 0xfffffff400b47947 */ /* 0x000fea000383ffff */
.L_x_278:
        /* <DEDUP_REMOVED lines=11> */
.L_x_12351:


//--------------------- .text._ZN7cutlass13device_kernelIN5flash11enable_sm90INS1_16FlashAttnFwdSm90INS1_25CollectiveMainloopFwdSm90ILi2EN4cute5tupleIJNS5_1CILi1EEES8_S8_EEENS6_IJNS7_ILi128EEESA_NS7_ILi256EEEEEELi256ENS_12float_e4m3_tEfNS_4arch4Sm90ELb0ELb0ELb0ELb1ELb0ELb1ELb0ELb1ELb1ELb0ELb0ELb0EEENS1_21CollectiveEpilogueFwdINS6_IJSA_SB_SA_EEES9_NS_10bfloat16_tESF_Li256ELb1ELb0ELb0ELb1EEENS1_36VarlenDynamicPersistentTileSchedulerILi128ELi128ELi256ELi128ELb0ELb0ELb1ELb0ELb1ELb1EEEEEEEEEvNT_6ParamsE --------------------------
	.section	.text._ZN7cutlass13device_kernelIN5flash11enable_sm90INS1_16FlashAttnFwdSm90INS1_25CollectiveMainloopFwdSm90ILi2EN4cute5tupleIJNS5_1CILi1EEES8_S8_EEENS6_IJNS7_ILi128EEESA_NS7_ILi256EEEEEELi256ENS_12float_e4m3_tEfNS_4arch4Sm90ELb0ELb0ELb0ELb1ELb0ELb1ELb0ELb1ELb1ELb0ELb0ELb0EEENS1_21CollectiveEpilogueFwdINS6_IJSA_SB_SA_EEES9_NS_10bfloat16_tESF_Li256ELb1ELb0ELb0ELb1EEENS1_36VarlenDynamicPersistentTileSchedulerILi128ELi128ELi256ELi128ELb0ELb0ELb1ELb0ELb1ELb1EEEEEEEEEvNT_6ParamsE,"ax",@progbits
	.align	128
.text._ZN7cutlass13device_kernelIN5flash11enable_sm90INS1_16FlashAttnFwdSm90INS1_25CollectiveMainloopFwdSm90ILi2EN4cute5tupleIJNS5_1CILi1EEES8_S8_EEENS6_IJNS7_ILi128EEESA_NS7_ILi256EEEEEELi256ENS_12float_e4m3_tEfNS_4arch4Sm90ELb0ELb0ELb0ELb1ELb0ELb1ELb0ELb1ELb1ELb0ELb0ELb0EEENS1_21CollectiveEpilogueFwdINS6_IJSA_SB_SA_EEES9_NS_10bfloat16_tESF_Li256ELb1ELb0ELb0ELb1EEENS1_36VarlenDynamicPersistentTileSchedulerILi128ELi128ELi256ELi128ELb0ELb0ELb1ELb0ELb1ELb1EEEEEEEEEvNT_6ParamsE:
        .type           _ZN7cutlass13device_kernelIN5flash11enable_sm90INS1_16FlashAttnFwdSm90INS1_25CollectiveMainloopFwdSm90ILi2EN4cute5tupleIJNS5_1CILi1EEES8_S8_EEENS6_IJNS7_ILi128EEESA_NS7_ILi256EEEEEELi256ENS_12float_e4m3_tEfNS_4arch4Sm90ELb0ELb0ELb0ELb1ELb0ELb1ELb0ELb1ELb1ELb0ELb0ELb0EEENS1_21CollectiveEpilogueFwdINS6_IJSA_SB_SA_EEES9_NS_10bfloat16_tESF_Li256ELb1ELb0ELb0ELb1EEENS1_36VarlenDynamicPersistentTileSchedulerILi128ELi128ELi256ELi128ELb0ELb0ELb1ELb0ELb1ELb1EEEEEEEEEvNT_6ParamsE,@function
        .size           _ZN7cutlass13device_kernelIN5flash11enable_sm90INS1_16FlashAttnFwdSm90INS1_25CollectiveMainloopFwdSm90ILi2EN4cute5tupleIJNS5_1CILi1EEES8_S8_EEENS6_IJNS7_ILi128EEESA_NS7_ILi256EEEEEELi256ENS_12float_e4m3_tEfNS_4arch4Sm90ELb0ELb0ELb0ELb1ELb0ELb1ELb0ELb1ELb1ELb0ELb0ELb0EEENS1_21CollectiveEpilogueFwdINS6_IJSA_SB_SA_EEES9_NS_10bfloat16_tESF_Li256ELb1ELb0ELb0ELb1EEENS1_36VarlenDynamicPersistentTileSchedulerILi128ELi128ELi256ELi128ELb0ELb0ELb1ELb0ELb1ELb1EEEEEEEEEvNT_6ParamsE,(.L_x_12352 - _ZN7cutlass13device_kernelIN5flash11enable_sm90INS1_16FlashAttnFwdSm90INS1_25CollectiveMainloopFwdSm90ILi2EN4cute5tupleIJNS5_1CILi1EEES8_S8_EEENS6_IJNS7_ILi128EEESA_NS7_ILi256EEEEEELi256ENS_12float_e4m3_tEfNS_4arch4Sm90ELb0ELb0ELb0ELb1ELb0ELb1ELb0ELb1ELb1ELb0ELb0ELb0EEENS1_21CollectiveEpilogueFwdINS6_IJSA_SB_SA_EEES9_NS_10bfloat16_tESF_Li256ELb1ELb0ELb0ELb1EEENS1_36VarlenDynamicPersistentTileSchedulerILi128ELi128ELi256ELi128ELb0ELb0ELb1ELb0ELb1ELb1EEEEEEEEEvNT_6ParamsE)
        .other          _ZN7cutlass13device_kernelIN5flash11enable_sm90INS1_16FlashAttnFwdSm90INS1_25CollectiveMainloopFwdSm90ILi2EN4cute5tupleIJNS5_1CILi1EEES8_S8_EEENS6_IJNS7_ILi128EEESA_NS7_ILi256EEEEEELi256ENS_12float_e4m3_tEfNS_4arch4Sm90ELb0ELb0ELb0ELb1ELb0ELb1ELb0ELb1ELb1ELb0ELb0ELb0EEENS1_21CollectiveEpilogueFwdINS6_IJSA_SB_SA_EEES9_NS_10bfloat16_tESF_Li256ELb1ELb0ELb0ELb1EEENS1_36VarlenDynamicPersistentTileSchedulerILi128ELi128ELi256ELi128ELb0ELb0ELb1ELb0ELb1ELb1EEEEEEEEEvNT_6ParamsE,@"STO_CUDA_ENTRY STV_DEFAULT"
_ZN7cutlass13device_kernelIN5flash11enable_sm90INS1_16FlashAttnFwdSm90INS1_25CollectiveMainloopFwdSm90ILi2EN4cute5tupleIJNS5_1CILi1EEES8_S8_EEENS6_IJNS7_ILi128EEESA_NS7_ILi256EEEEEELi256ENS_12float_e4m3_tEfNS_4arch4Sm90ELb0ELb0ELb0ELb1ELb0ELb1ELb0ELb1ELb1ELb0ELb0ELb0EEENS1_21CollectiveEpilogueFwdINS6_IJSA_SB_SA_EEES9_NS_10bfloat16_tESF_Li256ELb1ELb0ELb0ELb1EEENS1_36VarlenDynamicPersistentTileSchedulerILi128ELi128ELi256ELi128ELb0ELb0ELb1ELb0ELb1ELb1EEEEEEEEEvNT_6ParamsE:
        /* <DEDUP_REMOVED lines=14> */
[----:B------:R-:W-:Y:S02]  /*00e0*/  UIADD3 UR12, UP3, UR4, 0x570, URZ ;  /* 0x00000570040c7890 */ /* 0x000fe4000ff7e03f */
[----:B------:R-:W-:-:S02]  /*00f0*/  UIADD3 UR4, UP4, UR4, 0x670, URZ ;  /* 0x0000067004047890 */ /* 0x000fc4000ff9e03f */
[----:B------:R-:W-:Y:S02]  /*0100*/  UIADD3.X UR7, URZ, UR5, URZ, UP0, !UPT ;  /* 0x000000053f077290 */ /* 0x000fe400087fe43f */
[----:B------:R-:W-:Y:S02]  /*0110*/  UIADD3.X UR9, URZ, UR5, URZ, UP1, !UPT ;  /* 0x000000053f097290 */ /* 0x000fe40008ffe43f */
[----:B------:R-:W-:Y:S02]  /*0120*/  UIADD3.X UR11, URZ, UR5, URZ, UP2, !UPT ;  /* 0x000000053f0b7290 */ /* 0x000fe400097fe43f */
[----:B------:R-:W-:Y:S02]  /*0130*/  UIADD3.X UR13, URZ, UR5, URZ, UP3, !UPT ;  /* 0x000000053f0d7290 */ /* 0x000fe40009ffe43f */
[----:B------:R-:W-:Y:S01]  /*0140*/  UIADD3.X UR5, URZ, UR5, URZ, UP4, !UPT ;  /* 0x000000053f057290 */ /* 0x000fe2000a7fe43f */
[----:B------:R0:W-:Y:S02]  /*0150*/  UTMACCTL.PF [UR6] ;  /* 0x00000000060079b9 */ /* 0x0001e40008040000 */
[----:B------:R0:W-:Y:S02]  /*0160*/  UTMACCTL.PF [UR8] ;  /* 0x00000000080079b9 */ /* 0x0001e40008040000 */
[----:B------:R0:W-:Y:S02]  /*0170*/  UTMACCTL.PF [UR10] ;  /* 0x000000000a0079b9 */ /* 0x0001e40008040000 */
[----:B------:R0:W-:Y:S02]  /*0180*/  UTMACCTL.PF [UR12] ;  /* 0x000000000c0079b9 */ /* 0x0001e40008040000 */
[----:B------:R0:W-:Y:S02]  /*0190*/  UTMACCTL.PF [UR4] ;  /* 0x00000000040079b9 */ /* 0x0001e40008040000 */
[----:B0-----:R-:W-:Y:S01]  /*01a0*/  NOP ;  /* 0x0000000000007918 */ /* 0x001fe20000000000 */
.L_x_280:
[----:B------:R-:W-:Y:S05]  /*01b0*/  BSYNC B0 ;  /* 0x0000000000007941 */ /* 0x000fea0003800000 */
.L_x_279:
        /* <DEDUP_REMOVED lines=41> */
.L_x_281:
        /* <DEDUP_REMOVED lines=22> */
.L_x_282:
        /* <DEDUP_REMOVED lines=18> */
.L_x_283:
        /* <DEDUP_REMOVED lines=22> */
.L_x_284:
        /* <DEDUP_REMOVED lines=22> */
.L_x_285:
[----:B------:R-:W-:Y:S01]  /*0990*/  PLOP3.LUT P0, PT, PT, PT, UP0, 0x80, 0x0 ;  /* 0x000000000000781c */ /* 0x000fe20003f0f008 */
[----:B------:R-:W-:Y:S01]  /*09a0*/  UMOV UR40, 0x1 ;  /* 0x0000000100287882 */ /* 0x000fe20000000000 */
[----:B------:R-:W-:Y:S01]  /*09b0*/  NOP ;  /* 0x0000000000007918 */ /* 0x000fe20000000000 */
[----:B------:R-:W-:Y:S01]  /*09c0*/  USEL UR40, UR40, 0x2, !UP0 ;  /* 0x0000000228287887 */ /* 0x000fe2000c000000 */
[----:B------:R-:W-:Y:S01]  /*09d0*/  BSSY B8, `(.L_x_286) ;  /* 0x000236f000087945 */ /* 0x000fe20003800000 */
[----:B------:R-:W-:Y:S01]  /*09e0*/  ULDC.64 UR42, c[0x0][0x208] ;  /* 0x00008200002a7ab9 */ /* 0x000fe20000000a00 */
[----:B012-4-:R-:W-:Y:S07]  /*09f0*/  BAR.SYNC.DEFER_BLOCKING 0x0 ;  /* 0x0000000000007b1d */ /* 0x017fee0000010000 */
[----:B------:R-:W-:Y:S05]  /*0a00*/  @!P0 BRA `(.L_x_287) ;  /* 0x000001c800648947 */ /* 0x000fea0003800000 */
.L_x_288:
        /* <DEDUP_REMOVED lines=8> */
[----:B-1----:R-:W-:-:S06]  /*0a90*/  ULEA UR4, UR44, UR4, 0x18 ;  /* 0x000000042c047291 */ /* 0x002fcc000f8ec03f */
[----:B------:R-:W-:Y:S01]  /*0aa0*/  IMAD.U32 R19, RZ, RZ, UR4 ;  /* 0x00000004ff137e24 */ /* 0x000fe2000f8e00ff */
[----:B0-----:R-:W-:Y:S01]  /*0ab0*/  SHF.R.U32.HI R0, RZ, 0x7, R0 ;  /* 0x00000007ff007819 */ /* 0x001fe20000011600 */
[----:B------:R-:W-:-:S03]  /*0ac0*/  ULDC UR4, c[0x0][0xc14] ;  /* 0x0003050000047ab9 */ /* 0x000fc60000000800 */
[----:B------:R-:W-:-:S13]  /*0ad0*/  ISETP.NE.AND P0, PT, R0, 0x1, PT ;  /* 0x000000010000780c */ /* 0x000fda0003f05270 */
[----:B------:R-:W-:Y:S08]  /*0ae0*/  @!P0 BAR.ARV 0x9, 0x100 ;  /* 0x0244000000008b1d */ /* 0x000ff00000002000 */
[----:B------:R-:W-:Y:S06]  /*0af0*/  BAR.SYNC.DEFER_BLOCKING 0x5, 0x180 ;  /* 0x0146000000007b1d */ /* 0x000fec0000010000 */
[----:B------:R-:W0:Y:S02]  /*0b00*/  LDS.128 R120, [R19+0x388d0] ;  /* 0x0388d00013787984 */ /* 0x000e240000000c00 */
[----:B------:R-:W-:Y:S06]  /*0b10*/  BAR.ARV 0x4, 0x180 ;  /* 0x0106000000007b1d */ /* 0x000fec0000002000 */
[----:B0-----:R-:W-:-:S13]  /*0b20*/  ISETP.GE.AND P0, PT, R123, UR4, PT ;  /* 0x000000047b007c0c */ /* 0x001fda000bf06270 */
[----:B------:R-:W-:Y:S05]  /*0b30*/  @P0 BRA `(.L_x_289) ;  /* 0x0000023400600947 */ /* 0x000fea0003800000 */
[----:B------:R-:W0:Y:S01]  /*0b40*/  S2R R0, SR_TID.X ;  /* 0x0000000000007919 */ /* 0x000e220000002100 */
[----:B------:R-:W-:Y:S01]  /*0b50*/  R2UR UR46, R19 ;  /* 0x00000000132e72ca */ /* 0x000fe200000e0000 */
[----:B------:R-:W-:Y:S01]  /*0b60*/  IMAD.MOV.U32 R237, RZ, RZ, RZ ;  /* 0x000000ffffed7224 */ /* 0x000fe200078e00ff */
[----:B------:R-:W-:Y:S01]  /*0b70*/  MOV R152, RZ ;  /* 0x000000ff00987202 */ /* 0x000fe20000000f00 */
[----:B------:R-:W-:Y:S01]  /*0b80*/  IMAD.MOV.U32 R232, RZ, RZ, RZ ;  /* 0x000000ffffe87224 */ /* 0x000fe200078e00ff */
[----:B------:R-:W-:Y:S01]  /*0b90*/  ULOP3.LUT UR47, UR40, 0x1, URZ, 0xfc, !UPT ;  /* 0x00000001282f7892 */ /* 0x000fe2000f8efc3f */
[----:B------:R-:W-:-:S08]  /*0ba0*/  UMOV UR45, URZ ;  /* 0x0000003f002d7c82 */ /* 0x000fd00008000000 */
[----:B------:R-:W-:Y:S01]  /*0bb0*/  UIADD3 UR46, UR46, 0x20400, URZ ;  /* 0x000204002e2e7890 */ /* 0x000fe2000fffe03f */
[----:B0-----:R-:W-:-:S05]  /*0bc0*/  VIADD R0, R0, 0xffffff80 ;  /* 0xffffff8000007836 */ /* 0x001fca0000000000 */
[----:B------:R-:W-:-:S04]  /*0bd0*/  SHF.R.S32.HI R3, RZ, 0x1f, R0 ;  /* 0x0000001fff037819 */ /* 0x000fc80000011400 */
[CC--:B------:R-:W-:Y:S02]  /*0be0*/  LEA.HI R4, R3.reuse, R0.reuse, RZ, 0x4 ;  /* 0x0000000003047211 */ /* 0x0c0fe400078f20ff */
[CC--:B------:R-:W-:Y:S02]  /*0bf0*/  LEA.HI R2, R3.reuse, R0.reuse, RZ, 0x6 ;  /* 0x0000000003027211 */ /* 0x0c0fe400078f30ff */
[CC--:B------:R-:W-:Y:S02]  /*0c00*/  LEA.HI R5, R3.reuse, R0.reuse, RZ, 0x5 ;  /* 0x0000000003057211 */ /* 0x0c0fe400078f28ff */
[----:B------:R-:W-:Y:S01]  /*0c10*/  LEA.HI R3, R3, R0, RZ, 0x3 ;  /* 0x0000000003037211 */ /* 0x000fe200078f18ff */
[----:B------:R-:W-:Y:S01]  /*0c20*/  IMAD.SHL.U32 R2, R2, 0x10, RZ ;  /* 0x0000001002027824 */ /* 0x000fe200078e00ff */
[----:B------:R-:W-:Y:S02]  /*0c30*/  SHF.R.S32.HI R9, RZ, 0x4, R4 ;  /* 0x00000004ff097819 */ /* 0x000fe40000011404 */
[----:B------:R-:W-:-:S02]  /*0c40*/  LOP3.LUT R7, R4, 0x3fffff0, RZ, 0xc0, !PT ;  /* 0x03fffff004077812 */ /* 0x000fc400078ec0ff */
[----:B------:R-:W-:Y:S02]  /*0c50*/  SHF.L.U32 R6, R5, 0x5, RZ ;  /* 0x0000000505067819 */ /* 0x000fe400000006ff */
[----:B------:R-:W-:Y:S01]  /*0c60*/  SHF.R.S32.HI R22, RZ, 0x3, R3 ;  /* 0x00000003ff167819 */ /* 0x000fe20000011403 */
[----:B------:R-:W-:Y:S01]  /*0c70*/  IMAD.IADD R7, R0, 0x1, -R7 ;  /* 0x0000000100077824 */ /* 0x000fe200078e0a07 */
[----:B------:R-:W-:Y:S02]  /*0c80*/  LEA.HI R4, R4, R9, RZ, 0x1 ;  /* 0x0000000904047211 */ /* 0x000fe400078f08ff */
[----:B------:R-:W-:Y:S01]  /*0c90*/  LOP3.LUT R6, R6, 0xfffffc00, RZ, 0xc0, !PT ;  /* 0xfffffc0006067812 */ /* 0x000fe200078ec0ff */
[C---:B------:R-:W-:Y:S01]  /*0ca0*/  VIADD R233, R22.reuse, 0x20 ;  /* 0x0000002016e97836 */ /* 0x040fe20000000000 */
[----:B------:R-:W-:Y:S01]  /*0cb0*/  LOP3.LUT R5, R3, 0xfffffff8, RZ, 0xc0, !PT ;  /* 0xfffffff803057812 */ /* 0x000fe200078ec0ff */
[----:B------:R-:W-:Y:S01]  /*0cc0*/  VIADD R234, R22, 0x40 ;  /* 0x0000004016ea7836 */ /* 0x000fe20000000000 */
[----:B------:R-:W-:Y:S01]  /*0cd0*/  LOP3.LUT R4, R4, 0x1ffffffe, RZ, 0xc0, !PT ;  /* 0x1ffffffe04047812 */ /* 0x000fe200078ec0ff */
[----:B------:R-:W-:Y:S01]  /*0ce0*/  IMAD R7, R7, 0x40, R6 ;  /* 0x0000004007077824 */ /* 0x000fe200078e0206 */
[----:B------:R-:W-:Y:S01]  /*0cf0*/  SHF.R.S32.HI R6, RZ, 0x1f, R233 ;  /* 0x0000001fff067819 */ /* 0x000fe200000114e9 */
[----:B------:R-:W-:Y:S01]  /*0d00*/  VIADD R235, R22, 0x60 ;  /* 0x0000006016eb7836 */ /* 0x000fe20000000000 */
[----:B------:R-:W-:Y:S01]  /*0d10*/  IADD3 R4, R9, -R4, RZ ;  /* 0x8000000409047210 */ /* 0x000fe20007ffe0ff */
[----:B------:R-:W-:Y:S01]  /*0d20*/  IMAD.IADD R5, R0, 0x1, -R5 ;  /* 0x0000000100057824 */ /* 0x000fe200078e0a05 */
[----:B------:R-:W-:Y:S01]  /*0d30*/  SHF.R.S32.HI R9, RZ, 0x1f, R234 ;  /* 0x0000001fff097819 */ /* 0x000fe200000114ea */
[----:B------:R-:W-:Y:S01]  /*0d40*/  IMAD.SHL.U32 R0, R233, 0x80, RZ ;  /* 0x00000080e9007824 */ /* 0x000fe200078e00ff */
[----:B------:R-:W-:Y:S01]  /*0d50*/  LEA.HI R6, R6, R233, RZ, 0x3 ;  /* 0x000000e906067211 */ /* 0x000fe200078f18ff */
[----:B------:R-:W-:Y:S01]  /*0d60*/  IMAD.SHL.U32 R8, R234, 0x80, RZ ;  /* 0x00000080ea087824 */ /* 0x000fe200078e00ff */
[----:B------:R-:W-:Y:S01]  /*0d70*/  SHF.R.S32.HI R12, RZ, 0x1f, R235 ;  /* 0x0000001fff0c7819 */ /* 0x000fe200000114eb */
[----:B------:R-:W-:Y:S01]  /*0d80*/  IMAD.SHL.U32 R10, R235, 0x80, RZ ;  /* 0x00000080eb0a7824 */ /* 0x000fe200078e00ff */
[----:B------:R-:W-:Y:S01]  /*0d90*/  LEA.HI R9, R9, R234, RZ, 0x3 ;  /* 0x000000ea09097211 */ /* 0x000fe200078f18ff */
[----:B------:R-:W-:Y:S01]  /*0da0*/  IMAD R7, R4, 0x8, R7 ;  /* 0x0000000804077824 */ /* 0x000fe200078e0207 */
[C---:B------:R-:W-:Y:S01]  /*0db0*/  SHF.L.U32 R16, R5.reuse, 0x4, RZ ;  /* 0x0000000405107819 */ /* 0x040fe200000006ff */
[----:B------:R-:W-:Y:S01]  /*0dc0*/  IMAD.SHL.U32 R18, R5, 0x8, RZ ;  /* 0x0000000805127824 */ /* 0x000fe200078e00ff */
[----:B------:R-:W-:Y:S01]  /*0dd0*/  LOP3.LUT R3, R0, 0x380, RZ, 0xc0, !PT ;  /* 0x0000038000037812 */ /* 0x000fe200078ec0ff */
[----:B------:R-:W-:Y:S01]  /*0de0*/  IMAD.SHL.U32 R9, R9, 0x80, RZ ;  /* 0x0000008009097824 */ /* 0x000fe200078e00ff */
[----:B------:R-:W-:Y:S01]  /*0df0*/  SHF.L.U32 R6, R6, 0x7, RZ ;  /* 0x0000000706067819 */ /* 0x000fe200000006ff */
[----:B------:R-:W-:Y:S01]  /*0e00*/  VIADD R236, R18, 0x40 ;  /* 0x0000004012ec7836 */ /* 0x000fe20000000000 */
[----:B------:R-:W-:-:S02]  /*0e10*/  LEA.HI R12, R12, R235, RZ, 0x3 ;  /* 0x000000eb0c0c7211 */ /* 0x000fc400078f18ff */
[----:B------:R-:W-:Y:S02]  /*0e20*/  LOP3.LUT R14, R8, 0x380, RZ, 0xc0, !PT ;  /* 0x00000380080e7812 */ /* 0x000fe400078ec0ff */
[----:B------:R-:W-:Y:S01]  /*0e30*/  SHF.R.U32.HI R0, RZ, 0x3, R3 ;  /* 0x00000003ff007819 */ /* 0x000fe20000011603 */
[----:B------:R-:W-:Y:S01]  /*0e40*/  IMAD.SHL.U32 R12, R12, 0x80, RZ ;  /* 0x000000800c0c7824 */ /* 0x000fe200078e00ff */
[----:B------:R-:W-:Y:S01]  /*0e50*/  LOP3.LUT R11, R3, 0x70, R16, 0xf8, !PT ;  /* 0x00000070030b7812 */ /* 0x000fe200078ef810 */
[----:B------:R-:W-:Y:S01]  /*0e60*/  STL [R1+0x18], R14 ;  /* 0x0000180e01007387 */ /* 0x000fe20000100800 */
[----:B------:R-:W-:Y:S02]  /*0e70*/  LOP3.LUT R6, R6, 0xfffffc00, RZ, 0xc0, !PT ;  /* 0xfffffc0006067812 */ /* 0x000fe400078ec0ff */
[----:B------:R-:W-:Y:S02]  /*0e80*/  LOP3.LUT R13, R10, 0x380, RZ, 0xc0, !PT ;  /* 0x000003800a0d7812 */ /* 0x000fe400078ec0ff */
[----:B------:R-:W-:-:S02]  /*0e90*/  SHF.R.U32.HI R3, RZ, 0x3, R14 ;  /* 0x00000003ff037819 */ /* 0x000fc4000001160e */
[----:B------:R-:W-:Y:S01]  /*0ea0*/  LOP3.LUT R10, R14, 0x70, R16, 0xf8, !PT ;  /* 0x000000700e0a7812 */ /* 0x000fe200078ef810 */
[----:B------:R0:W-:Y:S01]  /*0eb0*/  STL [R1+0x14], R13 ;  /* 0x0000140d01007387 */ /* 0x0001e20000100800 */
[----:B------:R-:W-:Y:S02]  /*0ec0*/  LOP3.LUT R9, R9, 0xfffffc00, RZ, 0xc0, !PT ;  /* 0xfffffc0009097812 */ /* 0x000fe400078ec0ff */
[----:B------:R-:W-:Y:S01]  /*0ed0*/  LOP3.LUT R4, R6, R11, R0, 0xf6, !PT ;  /* 0x0000000b06047212 */ /* 0x000fe200078ef600 */
[----:B------:R-:W-:Y:S01]  /*0ee0*/  STL [R1+0x28], R6 ;  /* 0x0000280601007387 */ /* 0x000fe20000100800 */
[----:B------:R-:W-:Y:S02]  /*0ef0*/  SHF.L.U32 R0, R22, 0x7, RZ ;  /* 0x0000000716007819 */ /* 0x000fe400000006ff */
[----:B------:R-:W-:Y:S01]  /*0f00*/  LOP3.LUT R12, R12, 0xfffffc00, RZ, 0xc0, !PT ;  /* 0xfffffc000c0c7812 */ /* 0x000fe200078ec0ff */
[----:B------:R-:W-:Y:S01]  /*0f10*/  STL [R1+0x50], R7 ;  /* 0x0000500701007387 */ /* 0x000fe20000100800 */
[----:B------:R-:W-:-:S02]  /*0f20*/  LOP3.LUT R10, R9, R10, R3, 0xf6, !PT ;  /* 0x0000000a090a7212 */ /* 0x000fc400078ef603 */
[----:B------:R-:W-:Y:S01]  /*0f30*/  LOP3.LUT R3, R0, 0x380, RZ, 0xc0, !PT ;  /* 0x0000038000037812 */ /* 0x000fe200078ec0ff */
[----:B------:R-:W-:Y:S01]  /*0f40*/  STL [R1+0x24], R9 ;  /* 0x0000240901007387 */ /* 0x000fe20000100800 */
[----:B------:R-:W-:Y:S02]  /*0f50*/  LOP3.LUT R2, R2, 0xfffffc00, RZ, 0xc0, !PT ;  /* 0xfffffc0002027812 */ /* 0x000fe400078ec0ff */
[--C-:B------:R-:W-:Y:S01]  /*0f60*/  LOP3.LUT R0, R3, 0x70, R16.reuse, 0xf8, !PT ;  /* 0x0000007003007812 */ /* 0x100fe200078ef810 */
[----:B------:R-:W-:Y:S01]  /*0f70*/  STL [R1+0x20], R12 ;  /* 0x0000200c01007387 */ /* 0x000fe20000100800 */
[----:B------:R-:W-:Y:S02]  /*0f80*/  SHF.R.U32.HI R8, RZ, 0x3, R13 ;  /* 0x00000003ff087819 */ /* 0x000fe4000001160d */
[----:B0-----:R-:W-:Y:S01]  /*0f90*/  LOP3.LUT R13, R13, 0x70, R16, 0xf8, !PT ;  /* 0x000000700d0d7812 */ /* 0x001fe200078ef810 */
[----:B------:R-:W-:Y:S01]  /*0fa0*/  STL [R1], RZ ;  /* 0x000000ff01007387 */ /* 0x000fe20000100800 */
[----:B------:R-:W-:-:S02]  /*0fb0*/  SHF.R.S32.HI R23, RZ, 0x1f, R22 ;  /* 0x0000001fff177819 */ /* 0x000fc40000011416 */
[----:B------:R-:W-:Y:S01]  /*0fc0*/  LOP3.LUT R8, R12, R13, R8, 0xf6, !PT ;  /* 0x0000000d0c087212 */ /* 0x000fe200078ef608 */
[----:B------:R0:W-:Y:S01]  /*0fd0*/  STL [R1+0x4], R3 ;  /* 0x0000040301007387 */ /* 0x0001e20000100800 */
[----:B------:R-:W-:-:S03]  /*0fe0*/  SHF.R.S32.HI R17, RZ, 0x1f, R16 ;  /* 0x0000001fff117819 */ /* 0x000fc60000011410 */
[----:B------:R1:W-:Y:S01]  /*0ff0*/  STL [R1+0x10], R2 ;  /* 0x0000100201007387 */ /* 0x0003e20000100800 */
[----:B0-----:R-:W-:-:S04]  /*1000*/  SHF.R.U32.HI R3, RZ, 0x3, R3 ;  /* 0x00000003ff037819 */ /* 0x001fc80000011603 */
[----:B------:R-:W-:Y:S01]  /*1010*/  LOP3.LUT R0, R2, R0, R3, 0xf6, !PT ;  /* 0x0000000002007212 */ /* 0x000fe200078ef603 */
[----:B------:R0:W-:Y:S01]  /*1020*/  STL [R1+0xc], R3 ;  /* 0x00000c0301007387 */ /* 0x0001e20000100800 */
[----:B-1----:R-:W-:-:S03]  /*1030*/  IMAD.IADD R2, R19, 0x1, R10 ;  /* 0x0000000113027824 */ /* 0x002fc600078e020a */
[----:B------:R-:W-:-:S05]  /*1040*/  IMAD.IADD R0, R19, 0x1, R0 ;  /* 0x0000000113007824 */ /* 0x000fca00078e0200 */
[----:B------:R1:W-:Y:S01]  /*1050*/  STL [R1+0x2c], R0 ;  /* 0x00002c0001007387 */ /* 0x0003e20000100800 */
[----:B0-----:R-:W-:-:S05]  /*1060*/  IADD3 R3, R19, R4, RZ ;  /* 0x0000000413037210 */ /* 0x001fca0007ffe0ff */
[----:B------:R0:W-:Y:S01]  /*1070*/  STL [R1+0x4c], R3 ;  /* 0x00004c0301007387 */ /* 0x0001e20000100800 */
[----:B-1----:R-:W-:-:S03]  /*1080*/  IMAD.IADD R0, R19, 0x1, R8 ;  /* 0x0000000113007824 */ /* 0x002fc600078e0208 */
[----:B------:R0:W-:Y:S04]  /*1090*/  STL [R1+0x48], R2 ;  /* 0x0000480201007387 */ /* 0x0001e80000100800 */
[----:B------:R0:W-:Y:S02]  /*10a0*/  STL [R1+0x44], R0 ;  /* 0x0000440001007387 */ /* 0x0001e40000100800 */
.L_x_470:
[----:B0-----:R-:W0:Y:S02]  /*10b0*/  LDC.64 R2, c[0x0][0xc60] ;  /* 0x00031800ff027b82 */ /* 0x001e240000000a00 */
[----:B0-----:R-:W-:-:S05]  /*10c0*/  IMAD.WIDE R2, R123, 0x4, R2 ;  /* 0x000000047b027825 */ /* 0x001fca00078e0202 */
[----:B------:R0:W2:Y:S01]  /*10d0*/  LDG.E R0, desc[UR42][R2.64] ;  /* 0x0000002a02007981 */ /* 0x0000a2000c1e1900 */
[----:B------:R-:W-:Y:S05]  /*10e0*/  YIELD ;  /* 0x0000000000007946 */ /* 0x000fea0003800000 */
[----:B------:R-:W-:Y:S01]  /*10f0*/  ULDC.64 UR4, c[0x0][0xa28] ;  /* 0x00028a0000047ab9 */ /* 0x000fe20000000a00 */
[----:B------:R-:W-:Y:S01]  /*1100*/  ULDC.64 UR8, c[0x0][0xa18] ;  /* 0x0002860000087ab9 */ /* 0x000fe20000000a00 */
[----:B------:R-:W-:Y:S01]  /*1110*/  ISETP.NE.U32.AND P1, PT, RZ, UR4, PT ;  /* 0x00000004ff007c0c */ /* 0x000fe2000bf25070 */
[----:B------:R-:W-:Y:S01]  /*1120*/  ULDC.64 UR6, c[0x0][0xa08] ;  /* 0x0002820000067ab9 */ /* 0x000fe20000000a00 */
[----:B0-----:R-:W-:Y:S01]  /*1130*/  MOV R3, RZ ;  /* 0x000000ff00037202 */ /* 0x001fe20000000f00 */
[----:B-----5:R-:W-:Y:S01]  /*1140*/  IMAD.MOV.U32 R29, RZ, RZ, RZ ;  /* 0x000000ffff1d7224 */ /* 0x020fe200078e00ff */
[----:B------:R-:W-:-:S02]  /*1150*/  ISETP.NE.AND.EX P1, PT, RZ, UR5, PT, P1 ;  /* 0x00000005ff007c0c */ /* 0x000fc4000bf25310 */
[----:B------:R-:W-:-:S04]  /*1160*/  ISETP.NE.U32.AND P0, PT, RZ, UR6, PT ;  /* 0x00000006ff007c0c */ /* 0x000fc8000bf05070 */
[----:B------:R-:W-:Y:S02]  /*1170*/  ISETP.NE.AND.EX P0, PT, RZ, UR7, PT, P0 ;  /* 0x00000007ff007c0c */ /* 0x000fe4000bf05300 */
[----:B--2---:R-:W-:Y:S01]  /*1180*/  SHF.R.S32.HI R6, RZ, 0x1f, R0 ;  /* 0x0000001fff067819 */ /* 0x004fe20000011400 */
[----:B------:R-:W-:-:S04]  /*1190*/  IMAD.SHL.U32 R28, R0, 0x4, RZ ;  /* 0x00000004001c7824 */ /* 0x000fc800078e00ff */
[C---:B-1-34-:R-:W-:Y:S01]  /*11a0*/  @P1 LEA R4, P2, R0.reuse, UR4, 0x2 ;  /* 0x0000000400041c11 */ /* 0x05afe2000f8410ff */
[----:B------:R-:W-:Y:S01]  /*11b0*/  STL [R1+0x1c], R0 ;  /* 0x00001c0001007387 */ /* 0x000fe20000100800 */
[C-C-:B------:R-:W-:Y:S02]  /*11c0*/  SHF.L.U64.HI R30, R0.reuse, 0x2, R6.reuse ;  /* 0x00000002001e7819 */ /* 0x140fe40000010206 */
[----:B------:R-:W-:Y:S01]  /*11d0*/  @P1 LEA.HI.X R5, R0, UR5, R6, 0x2, P2 ;  /* 0x0000000500051c11 */ /* 0x000fe200090f1406 */
[----:B------:R0:W-:Y:S01]  /*11e0*/  STL [R1+0x34], R6 ;  /* 0x0000340601007387 */ /* 0x0001e20000100800 */
[----:B------:R-:W-:Y:S01]  /*11f0*/  ISETP.NE.U32.AND P2, PT, RZ, UR8, PT ;  /* 0x00000008ff007c0c */ /* 0x000fe2000bf45070 */
[----:B------:R-:W-:Y:S01]  /*1200*/  ULDC UR4, c[0x0][0x288] ;  /* 0x0000a20000047ab9 */ /* 0x000fe20000000800 */
[----:B------:R-:W-:Y:S01]  /*1210*/  IADD3 R8, P3, R28, UR6, RZ ;  /* 0x000000061c087c10 */ /* 0x000fe2000ff7e0ff */
[----:B------:R1:W5:Y:S01]  /*1220*/  @P1 LDG.E R3, desc[UR42][R4.64] ;  /* 0x0000002a04031981 */ /* 0x000362000c1e1900 */
[----:B------:R-:W-:Y:S01]  /*1230*/  ISETP.NE.AND.EX P2, PT, RZ, UR9, PT, P2 ;  /* 0x00000009ff007c0c */ /* 0x000fe2000bf45320 */
[----:B------:R-:W-:Y:S01]  /*1240*/  IMAD.U32 R130, RZ, RZ, UR4 ;  /* 0x00000004ff827e24 */ /* 0x000fe2000f8e00ff */
[----:B------:R-:W-:Y:S01]  /*1250*/  IADD3.X R9, R30, UR7, RZ, P3, !PT ;  /* 0x000000071e097c10 */ /* 0x000fe20009ffe4ff */
[----:B------:R-:W-:-:S04]  /*1260*/  ULDC.64 UR4, c[0x0][0x3f8] ;  /* 0x0000fe0000047ab9 */ /* 0x000fc80000000a00 */
[----:B------:R1:W5:Y:S06]  /*1270*/  @P0 LDG.E R29, desc[UR42][R8.64] ;  /* 0x0000002a081d0981 */ /* 0x00036c000c1e1900 */
[----:B0-----:R-:W-:-:S04]  /*1280*/  @P2 IADD3 R6, P1, R28, UR8, RZ ;  /* 0x000000081c062c10 */ /* 0x001fc8000ff3e0ff */
[----:B------:R-:W-:-:S05]  /*1290*/  @P2 IADD3.X R7, R30, UR9, RZ, P1, !PT ;  /* 0x000000091e072c10 */ /* 0x000fca0008ffe4ff */
[----:B------:R1:W5:Y:S01]  /*12a0*/  @P2 LDG.E R130, desc[UR42][R6.64] ;  /* 0x0000002a06822981 */ /* 0x000362000c1e1900 */
[----:B------:R-:W-:-:S03]  /*12b0*/  UISETP.NE.U32.AND UP0, UPT, UR4, URZ, UPT ;  /* 0x0000003f0400728c */ /* 0x000fc6000bf05070 */
[----:B------:R-:W-:Y:S01]  /*12c0*/  ULDC UR4, c[0x0][0x404] ;  /* 0x0001010000047ab9 */ /* 0x000fe20000000800 */
[----:B------:R-:W-:-:S03]  /*12d0*/  UISETP.NE.AND.EX UP0, UPT, UR5, URZ, UPT, UP0 ;  /* 0x0000003f0500728c */ /* 0x000fc6000bf05300 */
[----:B------:R-:W-:Y:S01]  /*12e0*/  ULDC UR5, c[0x0][0x2e0] ;  /* 0x0000b80000057ab9 */ /* 0x000fe20000000800 */
[----:B------:R-:W-:-:S04]  /*12f0*/  USEL UR4, UR4, 0x1, UP0 ;  /* 0x0000000104047887 */ /* 0x000fc80008000000 */
[----:B------:R-:W-:-:S03]  /*1300*/  UIMAD UR4, UR4, UR5, URZ ;  /* 0x00000005040472a4 */ /* 0x000fc6000f8e023f */
[----:B------:R-:W-:Y:S02]  /*1310*/  ULDC UR5, c[0x0][0x338] ;  /* 0x0000ce0000057ab9 */ /* 0x000fe40000000800 */
[----:B------:R-:W-:Y:S02]  /*1320*/  IMAD.U32 R2, RZ, RZ, UR5 ;  /* 0x00000005ff027e24 */ /* 0x000fe4000f8e00ff */
[----:B------:R-:W-:Y:S01]  /*1330*/  IMAD.U32 R26, RZ, RZ, UR4 ;  /* 0x00000004ff1a7e24 */ /* 0x000fe2000f8e00ff */
[----:B------:R-:W-:Y:S01]  /*1340*/  MOV R27, R0 ;  /* 0x00000000001b7202 */ /* 0x000fe20000000f00 */
[----:B-1----:R-:W-:Y:S06]  /*1350*/  @P2 BRA `(.L_x_290) ;  /* 0x0000000000242947 */ /* 0x002fec0003800000 */
[----:B------:R-:W-:Y:S02]  /*1360*/  ULDC.64 UR4, c[0x0][0xa00] ;  /* 0x0002800000047ab9 */ /* 0x000fe40000000a00 */
[----:B------:R-:W-:-:S04]  /*1370*/  ISETP.NE.U32.AND P1, PT, RZ, UR4, PT ;  /* 0x00000004ff007c0c */ /* 0x000fc8000bf25070 */
[----:B------:R-:W-:-:S13]  /*1380*/  ISETP.NE.AND.EX P1, PT, RZ, UR5, PT, P1 ;  /* 0x00000005ff007c0c */ /* 0x000fda000bf25310 */
[----:B------:R-:W-:Y:S05]  /*1390*/  @!P1 BRA `(.L_x_290) ;  /* 0x0000000000149947 */ /* 0x000fea0003800000 */
[----:B------:R-:W0:Y:S02]  /*13a0*/  LDC.64 R4, c[0x0][0xa00] ;  /* 0x00028000ff047b82 */ /* 0x000e240000000a00 */
[----:B0-----:R-:W-:-:S05]  /*13b0*/  IMAD.WIDE R4, R27, 0x4, R4 ;  /* 0x000000041b047825 */ /* 0x001fca00078e0204 */
[----:B-----5:R-:W2:Y:S04]  /*13c0*/  LDG.E R130, desc[UR42][R4.64] ;  /* 0x0000002a04827981 */ /* 0x020ea8000c1e1900 */
[----:B------:R-:W2:Y:S02]  /*13d0*/  LDG.E R7, desc[UR42][R4.64+0x4] ;  /* 0x0000042a04077981 */ /* 0x000ea4000c1e1900 */
[----:B--2---:R-:W-:-:S07]  /*13e0*/  IMAD.IADD R130, R7, 0x1, -R130 ;  /* 0x0000000107827824 */ /* 0x004fce00078e0a82 */
.L_x_290:
[----:B------:R-:W-:Y:S01]  /*13f0*/  ULDC.64 UR4, c[0x0][0xa20] ;  /* 0x0002880000047ab9 */ /* 0x000fe20000000a00 */
[----:B------:R0:W-:Y:S01]  /*1400*/  STL [R1+0x3c], R121 ;  /* 0x00003c7901007387 */ /* 0x0001e20000100800 */
[----:B------:R-:W-:-:S03]  /*1410*/  ISETP.NE.U32.AND P1, PT, RZ, UR4, PT ;  /* 0x00000004ff007c0c */ /* 0x000fc6000bf25070 */
[----:B------:R0:W-:Y:S01]  /*1420*/  STL [R1+0x30], R122 ;  /* 0x0000307a01007387 */ /* 0x0001e20000100800 */
[----:B------:R-:W-:-:S13]  /*1430*/  ISETP.NE.AND.EX P1, PT, RZ, UR5, PT, P1 ;  /* 0x00000005ff007c0c */ /* 0x000fda000bf25310 */
[----:B0-----:R-:W-:Y:S05]  /*1440*/  @!P1 BRA `(.L_x_291) ;  /* 0x0000000000109947 */ /* 0x001fea0003800000 */
[----:B------:R-:W-:-:S04]  /*1450*/  IADD3 R4, P0, R28, UR4, RZ ;  /* 0x000000041c047c10 */ /* 0x000fc8000ff1e0ff */
[----:B------:R-:W-:-:S05]  /*1460*/  IADD3.X R5, R30, UR5, RZ, P0, !PT ;  /* 0x000000051e057c10 */ /* 0x000fca00087fe4ff */
[----:B------:R0:W5:Y:S01]  /*1470*/  LDG.E R26, desc[UR42][R4.64] ;  /* 0x0000002a041a7981 */ /* 0x000162000c1e1900 */
[----:B------:R-:W-:Y:S05]  /*1480*/  BRA `(.L_x_292) ;  /* 0x0000000000107947 */ /* 0x000fea0003800000 */
.L_x_291:
[----:B------:R-:W-:Y:S05]  /*1490*/  @!P0 BRA `(.L_x_292) ;  /* 0x00000000000c8947 */ /* 0x000fea0003800000 */
[----:B------:R-:W2:Y:S04]  /*14a0*/  LDG.E R5, desc[UR42][R8.64] ;  /* 0x0000002a08057981 */ /* 0x000ea8000c1e1900 */
[----:B------:R-:W2:Y:S02]  /*14b0*/  LDG.E R26, desc[UR42][R8.64+0x4] ;  /* 0x0000042a081a7981 */ /* 0x000ea4000c1e1900 */
[----:B--2---:R-:W-:-:S07]  /*14c0*/  IMAD.IADD R26, R26, 0x1, -R5 ;  /* 0x000000011a1a7824 */ /* 0x004fce00078e0a05 */
.L_x_292:
[----:B------:R-:W-:Y:S02]  /*14d0*/  ULDC.64 UR4, c[0x0][0xa10] ;  /* 0x0002840000047ab9 */ /* 0x000fe40000000a00 */
[----:B------:R-:W-:-:S04]  /*14e0*/  ISETP.NE.U32.AND P0, PT, RZ, UR4, PT ;  /* 0x00000004ff007c0c */ /* 0x000fc8000bf05070 */
[----:B------:R-:W-:Y:S01]  /*14f0*/  ISETP.NE.AND.EX P0, PT, RZ, UR5, PT, P0 ;  /* 0x00000005ff007c0c */ /* 0x000fe2000bf05300 */
[----:B-----5:R-:W-:Y:S01]  /*1500*/  IMAD.IADD R11, R26, 0x1, -R3 ;  /* 0x000000011a0b7824 */ /* 0x020fe200078e0a03 */
[----:B------:R-:W-:-:S11]  /*1510*/  ULDC.64 UR4, c[0x0][0xa30] ;  /* 0x00028c0000047ab9 */ /* 0x000fd60000000a00 */
[----:B0-----:R-:W0:Y:S02]  /*1520*/  @P0 LDC.64 R4, c[0x0][0xa10] ;  /* 0x00028400ff040b82 */ /* 0x001e240000000a00 */
[----:B0-----:R-:W-:-:S05]  /*1530*/  @P0 IMAD.WIDE R4, R27, 0x4, R4 ;  /* 0x000000041b040825 */ /* 0x001fca00078e0204 */
[----:B------:R-:W2:Y:S04]  /*1540*/  @P0 LDG.E R0, desc[UR42][R4.64] ;  /* 0x0000002a04000981 */ /* 0x000ea8000c1e1900 */
[----:B------:R-:W2:Y:S01]  /*1550*/  @P0 LDG.E R9, desc[UR42][R4.64+0x4] ;  /* 0x0000042a04090981 */ /* 0x000ea2000c1e1900 */
[----:B------:R-:W-:Y:S01]  /*1560*/  IMAD.MOV R24, RZ, RZ, -R11 ;  /* 0x000000ffff187224 */ /* 0x000fe200078e0a0b */
[----:B------:R-:W-:Y:S02]  /*1570*/  ISETP.NE.U32.AND P1, PT, RZ, UR4, PT ;  /* 0x00000004ff007c0c */ /* 0x000fe4000bf25070 */
[----:B------:R-:W-:Y:S02]  /*1580*/  MOV R119, R26 ;  /* 0x0000001a00777202 */ /* 0x000fe40000000f00 */
[----:B------:R-:W-:-:S02]  /*1590*/  VIMNMX R24, RZ, R24, !PT ;  /* 0x00000018ff187248 */ /* 0x000fc40007fe0100 */
[----:B------:R-:W-:-:S13]  /*15a0*/  ISETP.NE.AND.EX P1, PT, RZ, UR5, PT, P1 ;  /* 0x00000005ff007c0c */ /* 0x000fda000bf25310 */
[----:B------:R-:W-:-:S04]  /*15b0*/  @P1 IADD3 R6, P2, R28, UR4, RZ ;  /* 0x000000041c061c10 */ /* 0x000fc8000ff5e0ff */
[----:B------:R-:W-:-:S05]  /*15c0*/  @P1 IADD3.X R7, R30, UR5, RZ, P2, !PT ;  /* 0x000000051e071c10 */ /* 0x000fca00097fe4ff */
[----:B------:R0:W5:Y:S01]  /*15d0*/  @P1 LDG.E R119, desc[UR42][R6.64] ;  /* 0x0000002a06771981 */ /* 0x000162000c1e1900 */
[----:B--2---:R-:W-:-:S04]  /*15e0*/  @P0 IMAD.IADD R2, R9, 0x1, -R0 ;  /* 0x0000000109020824 */ /* 0x004fc800078e0a00 */
[----:B------:R-:W-:-:S05]  /*15f0*/  IMAD.IADD R129, R11, 0x1, R2 ;  /* 0x000000010b817824 */ /* 0x000fca00078e0202 */
[----:B------:R-:W-:-:S04]  /*1600*/  IADD3 R0, R129, 0x7f, RZ ;  /* 0x0000007f81007810 */ /* 0x000fc80007ffe0ff */
[----:B------:R-:W-:-:S04]  /*1610*/  SHF.R.S32.HI R3, RZ, 0x1f, R0 ;  /* 0x0000001fff037819 */ /* 0x000fc80000011400 */
[----:B------:R-:W-:-:S04]  /*1620*/  LEA.HI R3, R3, R0, RZ, 0x7 ;  /* 0x0000000003037211 */ /* 0x000fc800078f38ff */
[----:B------:R-:W-:Y:S02]  /*1630*/  LOP3.LUT R5, R3, 0xffffff80, RZ, 0xc0, !PT ;  /* 0xffffff8003057812 */ /* 0x000fe400078ec0ff */
[----:B------:R-:W-:Y:S02]  /*1640*/  SHF.R.S32.HI R153, RZ, 0x7, R3 ;  /* 0x00000007ff997819 */ /* 0x000fe40000011403 */
[----:B------:R-:W-:-:S04]  /*1650*/  VIADDMNMX R5, R5, -R11, R2, PT ;  /* 0x8000000b05057246 */ /* 0x000fc80003800102 */
[----:B------:R-:W-:Y:S02]  /*1660*/  ISETP.GT.AND P0, PT, R5, R24, PT ;  /* 0x000000180500720c */ /* 0x000fe40003f04270 */
[----:B------:R-:W-:-:S05]  /*1670*/  SHF.R.U32.HI R24, RZ, 0x7, R24 ;  /* 0x00000007ff187819 */ /* 0x000fca0000011618 */
[----:B------:R-:W-:-:S06]  /*1680*/  IMAD.MOV.U32 R25, RZ, RZ, R24 ;  /* 0x000000ffff197224 */ /* 0x000fcc00078e0018 */
[----:B------:R-:W-:-:S05]  /*1690*/  @P0 VIADD R0, R5, 0x7f ;  /* 0x0000007f05000836 */ /* 0x000fca0000000000 */
[----:B------:R-:W-:-:S04]  /*16a0*/  @P0 SHF.R.S32.HI R5, RZ, 0x1f, R0 ;  /* 0x0000001fff050819 */ /* 0x000fc80000011400 */
[----:B------:R-:W-:-:S04]  /*16b0*/  @P0 LEA.HI R5, R5, R0, RZ, 0x7 ;  /* 0x0000000005050211 */ /* 0x000fc800078f38ff */
[----:B------:R-:W-:Y:S02]  /*16c0*/  @P0 SHF.R.S32.HI R25, RZ, 0x7, R5 ;  /* 0x00000007ff190819 */ /* 0x000fe40000011405 */
[----:B------:R-:W-:Y:S02]  /*16d0*/  PLOP3.LUT P0, PT, PT, PT, PT, 0x80, 0x0 ;  /* 0x000000000000781c */ /* 0x000fe40003f0f070 */
[----:B------:R-:W-:-:S13]  /*16e0*/  ISETP.GT.AND P1, PT, R25, R24, PT ;  /* 0x000000181900720c */ /* 0x000fda0003f24270 */
[----:B0-----:R-:W-:Y:S05]  /*16f0*/  @!P1 BRA `(.L_x_293) ;  /* 0x000000a800589947 */ /* 0x001fea0003800000 */
[----:B------:R-:W-:Y:S01]  /*1700*/  IADD3 R0, R19, 0x28400, RZ ;  /* 0x0002840013007810 */ /* 0x000fe20007ffe0ff */
[----:B------:R-:W-:Y:S03]  /*1710*/  BSSY B6, `(.L_x_294) ;  /* 0x0000013000067945 */ /* 0x000fe60003800000 */
[----:B------:R-:W-:-:S13]  /*1720*/  LOP3.LUT P0, RZ, R0, 0x3ff, RZ, 0xc0, !PT ;  /* 0x000003ff00ff7812 */ /* 0x000fda000780c0ff */
[----:B------:R-:W-:Y:S05]  /*1730*/  @!P0 BRA `(.L_x_295) ;  /* 0x0000000000408947 */ /* 0x000fea0003800000 */
[----:B------:R-:W-:Y:S01]  /*1740*/  MOV R0, 0x0 ;  /* 0x0000000000007802 */ /* 0x000fe20000000f00 */
[----:B------:R-:W-:Y:S01]  /*1750*/  ULDC.64 UR4, c[0x4][0x198] ;  /* 0x0100660000047ab9 */ /* 0x000fe20000000a00 */
[----:B------:R-:W-:Y:S01]  /*1760*/  ULDC.64 UR6, c[0x4][0x100] ;  /* 0x0100400000067ab9 */ /* 0x000fe20000000a00 */
[----:B------:R-:W-:Y:S01]  /*1770*/  IMAD.U32 R4, RZ, RZ, UR4 ;  /* 0x00000004ff047e24 */ /* 0x000fe2000f8e00ff */
[----:B------:R0:W1:Y:S01]  /*1780*/  LDC.64 R14, c[0x4][R0] ;  /* 0x01000000000e7b82 */ /* 0x0000620000000a00 */
[----:B------:R-:W-:Y:S01]  /*1790*/  IMAD.U32 R5, RZ, RZ, UR5 ;  /* 0x00000005ff057e24 */ /* 0x000fe2000f8e00ff */
[----:B------:R-:W-:Y:S01]  /*17a0*/  ULDC.64 UR4, c[0x4][0x1a0] ;  /* 0x0100680000047ab9 */ /* 0x000fe20000000a00 */
[----:B------:R-:W-:Y:S01]  /*17b0*/  IMAD.U32 R10, RZ, RZ, UR6 ;  /* 0x00000006ff0a7e24 */ /* 0x000fe2000f8e00ff */
[----:B------:R-:W-:Y:S01]  /*17c0*/  MOV R7, UR5 ;  /* 0x0000000500077c02 */ /* 0x000fe20008000f00 */
[----:B------:R-:W-:Y:S01]  /*17d0*/  IMAD.U32 R6, RZ, RZ, UR4 ;  /* 0x00000004ff067e24 */ /* 0x000fe2000f8e00ff */
[----:B------:R-:W-:Y:S01]  /*17e0*/  MOV R12, 0x1 ;  /* 0x00000001000c7802 */ /* 0x000fe20000000f00 */
[----:B------:R-:W-:-:S02]  /*17f0*/  IMAD.U32 R11, RZ, RZ, UR7 ;  /* 0x00000007ff0b7e24 */ /* 0x000fc4000f8e00ff */
[----:B------:R-:W-:Y:S02]  /*1800*/  IMAD.MOV.U32 R8, RZ, RZ, 0x70 ;  /* 0x00000070ff087424 */ /* 0x000fe400078e00ff */
[----:B0-----:R-:W-:-:S07]  /*1810*/  IMAD.MOV.U32 R13, RZ, RZ, RZ ;  /* 0x000000ffff0d7224 */ /* 0x001fce00078e00ff */
[----:B------:R-:W-:-:S07]  /*1820*/  LEPC R20, `(.L_x_295) ;  /* 0x000000001014794e */ /* 0x000fce0000000000 */
[----:B-1---5:R-:W-:Y:S05]  /*1830*/  CALL.ABS.NOINC R14 ;  /* 0x000000000e007343 */ /* 0x022fea0003c00000 */
.L_x_295:
[----:B------:R-:W-:Y:S05]  /*1840*/  BSYNC B6 ;  /* 0x0000000000067941 */ /* 0x000fea0003800000 */
.L_x_294:
[----:B------:R-:W-:Y:S01]  /*1850*/  VIADD R0, R19, 0x10400 ;  /* 0x0001040013007836 */ /* 0x000fe20000000000 */
[----:B------:R-:W-:Y:S04]  /*1860*/  BSSY B6, `(.L_x_296) ;  /* 0x0000013000067945 */ /* 0x000fe80003800000 */
[----:B------:R-:W-:-:S13]  /*1870*/  LOP3.LUT P0, RZ, R0, 0x3ff, RZ, 0xc0, !PT ;  /* 0x000003ff00ff7812 */ /* 0x000fda000780c0ff */
[----:B------:R-:W-:Y:S05]  /*1880*/  @!P0 BRA `(.L_x_297) ;  /* 0x0000000000408947 */ /* 0x000fea0003800000 */
[----:B------:R-:W-:Y:S01]  /*1890*/  MOV R0, 0x0 ;  /* 0x0000000000007802 */ /* 0x000fe20000000f00 */
[----:B------:R-:W-:Y:S01]  /*18a0*/  ULDC.64 UR4, c[0x4][0x198] ;  /* 0x0100660000047ab9 */ /* 0x000fe20000000a00 */
[----:B------:R-:W-:Y:S01]  /*18b0*/  ULDC.64 UR6, c[0x4][0x100] ;  /* 0x0100400000067ab9 */ /* 0x000fe20000000a00 */
[----:B------:R-:W-:Y:S01]  /*18c0*/  IMAD.U32 R4, RZ, RZ, UR4 ;  /* 0x00000004ff047e24 */ /* 0x000fe2000f8e00ff */
[----:B------:R0:W1:Y:S01]  /*18d0*/  LDC.64 R14, c[0x4][R0] ;  /* 0x01000000000e7b82 */ /* 0x0000620000000a00 */
[----:B------:R-:W-:Y:S01]  /*18e0*/  MOV R5, UR5 ;  /* 0x0000000500057c02 */ /* 0x000fe20008000f00 */
[----:B------:R-:W-:Y:S01]  /*18f0*/  ULDC.64 UR4, c[0x4][0x1a0] ;  /* 0x0100680000047ab9 */ /* 0x000fe20000000a00 */
[----:B------:R-:W-:Y:S01]  /*1900*/  IMAD.U32 R10, RZ, RZ, UR6 ;  /* 0x00000006ff0a7e24 */ /* 0x000fe2000f8e00ff */
[----:B------:R-:W-:Y:S01]  /*1910*/  MOV R11, UR7 ;  /* 0x00000007000b7c02 */ /* 0x000fe20008000f00 */
[----:B------:R-:W-:Y:S02]  /*1920*/  IMAD.U32 R6, RZ, RZ, UR4 ;  /* 0x00000004ff067e24 */ /* 0x000fe4000f8e00ff */
[----:B------:R-:W-:-:S02]  /*1930*/  IMAD.U32 R7, RZ, RZ, UR5 ;  /* 0x00000005ff077e24 */ /* 0x000fc4000f8e00ff */
[----:B------:R-:W-:Y:S02]  /*1940*/  IMAD.MOV.U32 R8, RZ, RZ, 0x70 ;  /* 0x00000070ff087424 */ /* 0x000fe400078e00ff */
[----:B------:R-:W-:Y:S02]  /*1950*/  IMAD.MOV.U32 R12, RZ, RZ, 0x1 ;  /* 0x00000001ff0c7424 */ /* 0x000fe400078e00ff */
[----:B0-----:R-:W-:-:S07]  /*1960*/  IMAD.MOV.U32 R13, RZ, RZ, RZ ;  /* 0x000000ffff0d7224 */ /* 0x001fce00078e00ff */
[----:B------:R-:W-:-:S07]  /*1970*/  LEPC R20, `(.L_x_297) ;  /* 0x000000001014794e */ /* 0x000fce0000000000 */
[----:B-1---5:R-:W-:Y:S05]  /*1980*/  CALL.ABS.NOINC R14 ;  /* 0x000000000e007343 */ /* 0x022fea0003c00000 */
.L_x_297:
[----:B------:R-:W-:Y:S05]  /*1990*/  BSYNC B6 ;  /* 0x0000000000067941 */ /* 0x000fea0003800000 */
.L_x_296:
[----:B------:R-:W-:Y:S01]  /*19a0*/  ULDC.64 UR4, c[0x0][0x9f8] ;  /* 0x00027e0000047ab9 */ /* 0x000fe20000000a00 */
[----:B------:R-:W0:Y:S01]  /*19b0*/  S2R R20, SR_TID.X ;  /* 0x0000000000147919 */ /* 0x000e220000002100 */
[----:B------:R-:W-:Y:S01]  /*19c0*/  ISETP.NE.U32.AND P0, PT, RZ, UR4, PT ;  /* 0x00000004ff007c0c */ /* 0x000fe2000bf05070 */
[----:B------:R-:W1:Y:S08]  /*19d0*/  LDC R0, c[0x0][0x428] ;  /* 0x00010a00ff007b82 */ /* 0x000e700000000800 */
[----:B------:R-:W2:Y:S01]  /*19e0*/  LDC.64 R102, c[0x0][0x2f0] ;  /* 0x0000bc00ff667b82 */ /* 0x000ea20000000a00 */
[----:B------:R-:W-:Y:S01]  /*19f0*/  ISETP.NE.AND.EX P0, PT, RZ, UR5, PT, P0 ;  /* 0x00000005ff007c0c */ /* 0x000fe2000bf05300 */
[----:B------:R-:W3:Y:S01]  /*1a00*/  LDL R39, [R1+0x4] ;  /* 0x0000040001277983 */ /* 0x000ee20000100800 */
[----:B------:R-:W-:Y:S01]  /*1a10*/  IADD3 R45, R29, R26, RZ ;  /* 0x0000001a1d2d7210 */ /* 0x000fe20007ffe0ff */
[----:B------:R-:W-:-:S02]  /*1a20*/  ULDC.64 UR6, c[0x0][0xa08] ;  /* 0x0002820000067ab9 */ /* 0x000fc40000000a00 */
[----:B------:R-:W4:Y:S02]  /*1a30*/  LDL R14, [R1+0x18] ;  /* 0x00001800010e7983 */ /* 0x000f240000100800 */
[----:B------:R-:W2:Y:S02]  /*1a40*/  LDC R123, c[0x0][0x3d4] ;  /* 0x0000f500ff7b7b82 */ /* 0x000ea40000000800 */
[----:B------:R-:W3:Y:S04]  /*1a50*/  LDL R36, [R1+0xc] ;  /* 0x00000c0001247983 */ /* 0x000ee80000100800 */
[----:B------:R-:W-:Y:S01]  /*1a60*/  @P0 IADD3 R4, P1, R28, UR4, RZ ;  /* 0x000000041c040c10 */ /* 0x000fe2000ff3e0ff */
[----:B------:R-:W3:Y:S01]  /*1a70*/  LDL R38, [R1+0x14] ;  /* 0x0000140001267983 */ /* 0x000ee20000100800 */
[----:B------:R-:W2:Y:S02]  /*1a80*/  LDC.64 R112, c[0x0][0x3d8] ;  /* 0x0000f600ff707b82 */ /* 0x000ea40000000a00 */
[----:B------:R-:W-:Y:S01]  /*1a90*/  @P0 IADD3.X R5, R30, UR5, RZ, P1, !PT ;  /* 0x000000051e050c10 */ /* 0x000fe20008ffe4ff */
[----:B------:R-:W3:Y:S01]  /*1aa0*/  LDL R35, [R1+0x10] ;  /* 0x0000100001237983 */ /* 0x000ee20000100800 */
[----:B0-----:R-:W-:-:S03]  /*1ab0*/  SHF.R.U32.HI R32, RZ, 0x7, R20 ;  /* 0x00000007ff207819 */ /* 0x001fc60000011614 */
[----:B------:R0:W4:Y:S01]  /*1ac0*/  @P0 LDG.E R27, desc[UR42][R4.64] ;  /* 0x0000002a041b0981 */ /* 0x000122000c1e1900 */
[----:B-1----:R-:W-:Y:S01]  /*1ad0*/  ISETP.NE.AND P0, PT, R0, 0x1, PT ;  /* 0x000000010000780c */ /* 0x002fe20003f05270 */
[----:B------:R-:W-:Y:S01]  /*1ae0*/  ULDC.64 UR4, c[0x0][0x2f8] ;  /* 0x0000be0000047ab9 */ /* 0x000fe20000000a00 */
[----:B------:R-:W-:Y:S01]  /*1af0*/  SHF.R.S32.HI R33, RZ, 0x1f, R45 ;  /* 0x0000001fff217819 */ /* 0x000fe2000001142d */
[----:B------:R-:W3:Y:S04]  /*1b00*/  LDL R31, [R1+0x24] ;  /* 0x00002400011f7983 */ /* 0x000ee80000100800 */
[----:B------:R-:W3:Y:S01]  /*1b10*/  LDL R20, [R1+0x20] ;  /* 0x0000200001147983 */ /* 0x000ee20000100800 */
[-C--:B--2---:R-:W-:Y:S02]  /*1b20*/  IMAD R6, R33, R102.reuse, RZ ;  /* 0x0000006621067224 */ /* 0x084fe400078e02ff */
[----:B0-----:R-:W-:Y:S01]  /*1b30*/  IMAD.WIDE.U32 R4, R45, R102, RZ ;  /* 0x000000662d047225 */ /* 0x001fe200078e00ff */
[----:B------:R-:W2:Y:S02]  /*1b40*/  LDL R34, [R1+0x28] ;  /* 0x0000280001227983 */ /* 0x000ea40000100800 */
[----:B------:R-:W0:Y:S08]  /*1b50*/  @P0 LDC R3, c[0x0][0x42c] ;  /* 0x00010b00ff030b82 */ /* 0x000e300000000800 */
[----:B------:R-:W1:Y:S01]  /*1b60*/  @P0 LDC R7, c[0x0][0x430] ;  /* 0x00010c00ff070b82 */ /* 0x000e620000000800 */
[----:B0-----:R-:W-:-:S04]  /*1b70*/  @P0 IMAD.HI.U32 R0, R122, R3, RZ ;  /* 0x000000037a000227 */ /* 0x001fc800078e00ff */
[----:B------:R-:W-:Y:S01]  /*1b80*/  IMAD.MOV.U32 R3, RZ, RZ, R122 ;  /* 0x000000ffff037224 */ /* 0x000fe200078e007a */
[----:B-1----:R-:W-:Y:S01]  /*1b90*/  @P0 SHF.R.U32.HI R3, RZ, R7, R0 ;  /* 0x00000007ff030219 */ /* 0x002fe20000011600 */
[----:B------:R-:W-:Y:S01]  /*1ba0*/  IMAD R7, R45, R103, R6 ;  /* 0x000000672d077224 */ /* 0x000fe200078e0206 */
[----:B------:R-:W-:Y:S02]  /*1bb0*/  ISETP.NE.U32.AND P0, PT, RZ, UR6, PT ;  /* 0x00000006ff007c0c */ /* 0x000fe4000bf05070 */
[----:B------:R-:W-:Y:S01]  /*1bc0*/  SHF.R.S32.HI R8, RZ, 0x1f, R3 ;  /* 0x0000001fff087819 */ /* 0x000fe20000011403 */
[----:B------:R-:W-:Y:S01]  /*1bd0*/  IMAD.IADD R5, R5, 0x1, R7 ;  /* 0x0000000105057824 */ /* 0x000fe200078e0207 */
[----:B------:R-:W-:-:S03]  /*1be0*/  ISETP.NE.AND.EX P0, PT, RZ, UR7, PT, P0 ;  /* 0x00000007ff007c0c */ /* 0x000fc6000bf05300 */
[----:B------:R-:W-:Y:S02]  /*1bf0*/  IMAD R6, R8, UR4, RZ ;  /* 0x0000000408067c24 */ /* 0x000fe4000f8e02ff */
[----:B------:R-:W-:-:S04]  /*1c00*/  IMAD.WIDE.U32 R4, R3, UR4, R4 ;  /* 0x0000000403047c25 */ /* 0x000fc8000f8e0004 */
[----:B------:R-:W-:Y:S01]  /*1c10*/  IMAD R7, R3, UR5, R6 ;  /* 0x0000000503077c24 */ /* 0x000fe2000f8e0206 */
[----:B------:R-:W-:-:S03]  /*1c20*/  ULDC.64 UR4, c[0x0][0x300] ;  /* 0x0000c00000047ab9 */ /* 0x000fc60000000a00 */
[----:B------:R-:W-:Y:S01]  /*1c30*/  IMAD.IADD R5, R5, 0x1, R7 ;  /* 0x0000000105057824 */ /* 0x000fe200078e0207 */
[----:B------:R-:W-:Y:S02]  /*1c40*/  ISETP.NE.AND P6, PT, R32, 0x1, PT ;  /* 0x000000012000780c */ /* 0x000fe40003fc5270 */
[----:B------:R-:W-:Y:S01]  /*1c50*/  ISETP.GE.AND P2, PT, R16, R123, PT ;  /* 0x0000007b1000720c */ /* 0x000fe20003f46270 */
[----:B------:R-:W-:Y:S01]  /*1c60*/  IMAD.SHL.U32 R28, R233, 0x80, RZ ;  /* 0x00000080e91c7824 */ /* 0x000fe200078e00ff */
[----:B-----5:R-:W-:-:S04]  /*1c70*/  SHF.R.S32.HI R29, RZ, 0x1f, R119 ;  /* 0x0000001fff1d7819 */ /* 0x020fc80000011477 */
[----:B------:R-:W-:Y:S01]  /*1c80*/  LOP3.LUT R28, R28, 0x380, RZ, 0xc0, !PT ;  /* 0x000003801c1c7812 */ /* 0x000fe200078ec0ff */
[C---:B------:R-:W-:Y:S01]  /*1c90*/  IMAD.SHL.U32 R92, R102.reuse, 0x20, RZ ;  /* 0x00000020665c7824 */ /* 0x040fe200078e00ff */
[----:B------:R-:W-:Y:S02]  /*1ca0*/  SHF.L.U64.HI R93, R102, 0x5, R103 ;  /* 0x00000005665d7819 */ /* 0x000fe40000010267 */
[----:B------:R-:W-:Y:S01]  /*1cb0*/  SHF.R.U32.HI R21, RZ, 0x3, R28 ;  /* 0x00000003ff157819 */ /* 0x000fe2000001161c */
[----:B------:R-:W-:Y:S02]  /*1cc0*/  IMAD R30, R29, R112, RZ ;  /* 0x000000701d1e7224 */ /* 0x000fe400078e02ff */
[----:B------:R-:W-:-:S04]  /*1cd0*/  IMAD.WIDE.U32 R46, R22, R102, R92 ;  /* 0x00000066162e7225 */ /* 0x000fc800078e005c */
[----:B------:R-:W-:-:S04]  /*1ce0*/  IMAD.WIDE.U32 R42, R22, R102, R16 ;  /* 0x00000066162a7225 */ /* 0x000fc800078e0010 */
[----:B------:R-:W-:Y:S02]  /*1cf0*/  VIADD R131, R32, 0x8 ;  /* 0x0000000820837836 */ /* 0x000fe40000000000 */
[----:B------:R-:W-:Y:S01]  /*1d00*/  IMAD.SHL.U32 R134, R102, 0x80, RZ ;  /* 0x0000008066867824 */ /* 0x000fe200078e00ff */
[----:B----4-:R-:W-:Y:S02]  /*1d10*/  SEL R99, R27, RZ, !P0 ;  /* 0x000000ff1b637207 */ /* 0x010fe40004000000 */
[----:B------:R-:W-:-:S03]  /*1d20*/  SHF.R.S32.HI R0, RZ, 0x1f, R27 ;  /* 0x0000001fff007819 */ /* 0x000fc6000001141b */
[----:B------:R-:W-:Y:S01]  /*1d30*/  IMAD.WIDE.U32 R100, R99, UR4, R4 ;  /* 0x0000000463647c25 */ /* 0x000fe2000f8e0004 */
[----:B------:R-:W-:Y:S01]  /*1d40*/  SEL R10, R0, RZ, !P0 ;  /* 0x000000ff000a7207 */ /* 0x000fe20004000000 */
[----:B------:R-:W0:Y:S04]  /*1d50*/  LDC.64 R4, c[0x0][0x3e8] ;  /* 0x0000fa00ff047b82 */ /* 0x000e280000000a00 */
[----:B------:R-:W-:-:S04]  /*1d60*/  IMAD R0, R10, UR4, RZ ;  /* 0x000000040a007c24 */ /* 0x000fc8000f8e02ff */
[----:B------:R-:W-:Y:S01]  /*1d70*/  IMAD R37, R99, UR5, R0 ;  /* 0x0000000563257c24 */ /* 0x000fe2000f8e0200 */
[----:B------:R-:W-:Y:S05]  /*1d80*/  @!P6 WARPSYNC.ALL ;  /* 0x000000000000e948 */ /* 0x000fea0003800000 */
[----:B------:R-:W-:Y:S02]  /*1d90*/  ULDC.64 UR4, c[0x0][0x320] ;  /* 0x0000c80000047ab9 */ /* 0x000fe40000000a00 */
[----:B------:R-:W-:Y:S02]  /*1da0*/  IMAD R0, R8, UR4, RZ ;  /* 0x0000000408007c24 */ /* 0x000fe4000f8e02ff */
[----:B------:R-:W-:-:S04]  /*1db0*/  IMAD.WIDE.U32 R6, R3, UR4, R16 ;  /* 0x0000000403067c25 */ /* 0x000fc8000f8e0010 */
[----:B------:R-:W-:Y:S01]  /*1dc0*/  IMAD R9, R3, UR5, R0 ;  /* 0x0000000503097c24 */ /* 0x000fe2000f8e0200 */
[----:B------:R-:W-:Y:S01]  /*1dd0*/  ULDC.64 UR4, c[0x0][0x328] ;  /* 0x0000ca0000047ab9 */ /* 0x000fe20000000a00 */
[----:B0-----:R-:W-:Y:S02]  /*1de0*/  IMAD R3, R23, R4, RZ ;  /* 0x0000000417037224 */ /* 0x001fe400078e02ff */
[----:B------:R-:W-:Y:S01]  /*1df0*/  IMAD R0, R10, UR4, RZ ;  /* 0x000000040a007c24 */ /* 0x000fe2000f8e02ff */
[----:B------:R-:W-:Y:S01]  /*1e00*/  IADD3 R7, R7, R9, RZ ;  /* 0x0000000907077210 */ /* 0x000fe20007ffe0ff */
[----:B------:R-:W-:Y:S01]  /*1e10*/  IMAD R89, R22, R5, R3 ;  /* 0x0000000516597224 */ /* 0x000fe200078e0203 */
[--C-:B------:R-:W-:Y:S01]  /*1e20*/  SHF.R.S32.HI R9, RZ, 0x1f, R18.reuse ;  /* 0x0000001fff097819 */ /* 0x100fe20000011412 */
[----:B------:R-:W-:Y:S01]  /*1e30*/  IMAD.MOV.U32 R8, RZ, RZ, R18 ;  /* 0x000000ffff087224 */ /* 0x000fe200078e0012 */
[----:B------:R-:W-:Y:S01]  /*1e40*/  SEL R3, R123, RZ, P2 ;  /* 0x000000ff7b037207 */ /* 0x000fe20001000000 */
[----:B------:R-:W-:-:S02]  /*1e50*/  IMAD R53, R99, UR5, R0 ;  /* 0x0000000563357c24 */ /* 0x000fc4000f8e0200 */
[----:B------:R-:W-:Y:S01]  /*1e60*/  IMAD.WIDE.U32 R98, R99, UR4, R6 ;  /* 0x0000000463627c25 */ /* 0x000fe2000f8e0006 */
[----:B------:R-:W-:Y:S01]  /*1e70*/  SHF.R.U32.HI R27, RZ, 0x3, R14 ;  /* 0x00000003ff1b7819 */ /* 0x000fe2000001160e */
[----:B------:R-:W-:Y:S02]  /*1e80*/  ULDC UR4, c[0x0][0x2e4] ;  /* 0x0000b90000047ab9 */ /* 0x000fe40000000800 */
[----:B------:R-:W-:-:S04]  /*1e90*/  IMAD.WIDE.U32 R6, R22, R112, R8 ;  /* 0x0000007016067225 */ /* 0x000fc800078e0008 */
[----:B------:R-:W-:-:S04]  /*1ea0*/  IMAD.WIDE.U32 R8, R22, R4, R8 ;  /* 0x0000000416087225 */ /* 0x000fc800078e0008 */
[----:B------:R-:W-:Y:S02]  /*1eb0*/  IMAD.IADD R3, R16, 0x1, R3 ;  /* 0x0000000110037824 */ /* 0x000fe400078e0203 */
[----:B------:R-:W-:-:S03]  /*1ec0*/  IMAD.MOV.U32 R90, RZ, RZ, R8 ;  /* 0x000000ffff5a7224 */ /* 0x000fc600078e0008 */
[----:B------:R-:W-:-:S04]  /*1ed0*/  SHF.R.S32.HI R8, RZ, 0x1f, R3 ;  /* 0x0000001fff087819 */ /* 0x000fc80000011403 */
[CC--:B------:R-:W-:Y:S02]  /*1ee0*/  LEA.HI R49, R8.reuse, R3.reuse, RZ, 0x4 ;  /* 0x0000000308317211 */ /* 0x0c0fe400078f20ff */
[----:B------:R-:W-:Y:S01]  /*1ef0*/  LEA.HI R3, R8, R3, RZ, 0x7 ;  /* 0x0000000308037211 */ /* 0x000fe200078f38ff */
[----:B------:R-:W-:Y:S02]  /*1f00*/  IMAD R0, R23, R112, RZ ;  /* 0x0000007017007224 */ /* 0x000fe400078e02ff */
[----:B------:R-:W-:-:S04]  /*1f10*/  IMAD.WIDE.U32 R12, R22, R4, R16 ;  /* 0x00000004160c7225 */ /* 0x000fc800078e0010 */
[----:B------:R-:W-:Y:S01]  /*1f20*/  IMAD.SHL.U32 R8, R3, 0x80, RZ ;  /* 0x0000008003087824 */ /* 0x000fe200078e00ff */
[----:B---3--:R-:W-:Y:S01]  /*1f30*/  LOP3.LUT R3, R39, 0x70, R49, 0xf8, !PT ;  /* 0x0000007027037812 */ /* 0x008fe200078ef831 */
[----:B------:R-:W-:Y:S01]  /*1f40*/  IMAD R15, R22, R113, R0 ;  /* 0x00000071160f7224 */ /* 0x000fe200078e0200 */
[----:B------:R-:W-:Y:S01]  /*1f50*/  IADD3 R91, R9, R89, RZ ;  /* 0x00000059095b7210 */ /* 0x000fe20007ffe0ff */
[----:B------:R-:W-:Y:S01]  /*1f60*/  IMAD.IADD R89, R89, 0x1, R13 ;  /* 0x0000000159597824 */ /* 0x000fe200078e020d */
[----:B------:R-:W-:Y:S02]  /*1f70*/  LOP3.LUT R14, R14, 0x70, R49, 0xf8, !PT ;  /* 0x000000700e0e7812 */ /* 0x000fe400078ef831 */
[----:B------:R-:W-:Y:S02]  /*1f80*/  LOP3.LUT R8, R8, 0xffffc000, RZ, 0xc0, !PT ;  /* 0xffffc00008087812 */ /* 0x000fe400078ec0ff */
[----:B------:R-:W-:Y:S02]  /*1f90*/  LOP3.LUT R3, R3, R36, RZ, 0x3c, !PT ;  /* 0x0000002403037212 */ /* 0x000fe400078e3cff */
[----:B------:R-:W-:-:S02]  /*1fa0*/  SHF.R.U32.HI R26, RZ, 0x3, R38 ;  /* 0x00000003ff1a7819 */ /* 0x000fc40000011626 */
[----:B------:R-:W-:Y:S01]  /*1fb0*/  LOP3.LUT R13, R38, 0x70, R49, 0xf8, !PT ;  /* 0x00000070260d7812 */ /* 0x000fe200078ef831 */
[----:B------:R-:W-:Y:S01]  /*1fc0*/  IMAD.WIDE.U32 R10, R22, R112, R16 ;  /* 0x00000070160a7225 */ /* 0x000fe200078e0010 */
[----:B------:R-:W-:Y:S02]  /*1fd0*/  MOV R88, R12 ;  /* 0x0000000c00587202 */ /* 0x000fe40000000f00 */
[----:B------:R-:W-:Y:S01]  /*1fe0*/  LOP3.LUT R12, R28, 0x70, R49, 0xf8, !PT ;  /* 0x000000701c0c7812 */ /* 0x000fe200078ef831 */
[----:B------:R-:W-:Y:S01]  /*1ff0*/  IMAD.IADD R7, R7, 0x1, R15 ;  /* 0x0000000107077824 */ /* 0x000fe200078e020f */
[----:B------:R-:W-:Y:S02]  /*2000*/  LOP3.LUT R9, R14, R27, RZ, 0x3c, !PT ;  /* 0x0000001b0e097212 */ /* 0x000fe400078e3cff */
[----:B------:R-:W-:Y:S01]  /*2010*/  IADD3 R120, R3, R8, R35 ;  /* 0x0000000803787210 */ /* 0x000fe20007ffe023 */
[----:B------:R-:W-:Y:S01]  /*2020*/  IMAD R3, R23, R102, RZ ;  /* 0x0000006617037224 */ /* 0x000fe200078e02ff */
[----:B------:R-:W-:Y:S01]  /*2030*/  LOP3.LUT R13, R13, R26, RZ, 0x3c, !PT ;  /* 0x0000001a0d0d7212 */ /* 0x000fe200078e3cff */
[----:B------:R-:W-:Y:S01]  /*2040*/  IMAD.IADD R11, R15, 0x1, R11 ;  /* 0x000000010f0b7824 */ /* 0x000fe200078e020b */
[----:B------:R-:W-:Y:S01]  /*2050*/  LOP3.LUT R117, R12, R21, RZ, 0x3c, !PT ;  /* 0x000000150c757212 */ /* 0x000fe200078e3cff */
[----:B------:R-:W-:Y:S01]  /*2060*/  IMAD.WIDE.U32 R96, R119, R112, R6 ;  /* 0x0000007077607225 */ /* 0x000fe200078e0006 */
[----:B------:R-:W-:-:S02]  /*2070*/  IADD3 R116, R9, R8, R31 ;  /* 0x0000000809747210 */ /* 0x000fc40007ffe01f */
[----:B------:R-:W-:Y:S01]  /*2080*/  IADD3 R115, R13, R8, R20 ;  /* 0x000000080d737210 */ /* 0x000fe20007ffe014 */
[----:B------:R-:W-:Y:S02]  /*2090*/  IMAD R6, R29, R4, RZ ;  /* 0x000000041d067224 */ /* 0x000fe400078e02ff */
[----:B------:R-:W-:Y:S01]  /*20a0*/  IMAD R31, R22, R103, R3 ;  /* 0x00000067161f7224 */ /* 0x000fe200078e0203 */
[C-C-:B------:R-:W-:Y:S01]  /*20b0*/  SHF.L.U64.HI R20, R112.reuse, 0x5, R113.reuse ;  /* 0x0000000570147819 */ /* 0x140fe20000010271 */
[----:B------:R-:W-:Y:S01]  /*20c0*/  IMAD R35, R119, R113, R30 ;  /* 0x0000007177237224 */ /* 0x000fe200078e021e */
[C---:B------:R-:W-:Y:S01]  /*20d0*/  SHF.L.U64.HI R15, R112.reuse, 0x6, R113 ;  /* 0x00000006700f7819 */ /* 0x040fe20000010271 */
[C---:B------:R-:W-:Y:S01]  /*20e0*/  IMAD.SHL.U32 R14, R112.reuse, 0x20, RZ ;  /* 0x00000020700e7824 */ /* 0x040fe200078e00ff */
[----:B--2---:R-:W-:Y:S01]  /*20f0*/  IADD3 R117, R117, R8, R34 ;  /* 0x0000000875757210 */ /* 0x004fe20007ffe022 */
[----:B------:R-:W-:Y:S01]  /*2100*/  IMAD.WIDE.U32 R94, R119, R112, R10 ;  /* 0x00000070775e7225 */ /* 0x000fe200078e000a */
[----:B------:R-:W-:-:S02]  /*2110*/  SHF.L.U64.HI R113, R112, 0x7, R113 ;  /* 0x0000000770717819 */ /* 0x000fc40000010271 */
[C---:B------:R-:W-:Y:S01]  /*2120*/  SHF.L.U32 R13, R112.reuse, 0x6, RZ ;  /* 0x00000006700d7819 */ /* 0x040fe200000006ff */
[----:B------:R-:W-:Y:S01]  /*2130*/  IMAD.SHL.U32 R12, R112, 0x80, RZ ;  /* 0x00000080700c7824 */ /* 0x000fe200078e00ff */
[----:B------:R-:W-:Y:S01]  /*2140*/  IADD3 R44, P0, R22, R45, RZ ;  /* 0x0000002d162c7210 */ /* 0x000fe20007f1e0ff */
[C---:B------:R-:W-:Y:S01]  /*2150*/  IMAD R51, R119.reuse, R5, R6 ;  /* 0x0000000577337224 */ /* 0x040fe200078e0206 */
[C-C-:B------:R-:W-:Y:S01]  /*2160*/  SHF.L.U64.HI R11, R4.reuse, 0x5, R5.reuse ;  /* 0x00000005040b7819 */ /* 0x140fe20000010205 */
[C---:B------:R-:W-:Y:S01]  /*2170*/  IMAD.SHL.U32 R9, R4.reuse, 0x20, RZ ;  /* 0x0000002004097824 */ /* 0x040fe200078e00ff */
[C---:B------:R-:W-:Y:S01]  /*2180*/  SHF.L.U64.HI R10, R4.reuse, 0x6, R5 ;  /* 0x00000006040a7819 */ /* 0x040fe20000010205 */
[CC--:B------:R-:W-:Y:S01]  /*2190*/  IMAD.WIDE.U32 R90, R119.reuse, R4.reuse, R90 ;  /* 0x00000004775a7225 */ /* 0x0c0fe200078e005a */
[C---:B------:R-:W-:Y:S02]  /*21a0*/  SHF.L.U64.HI R112, R4.reuse, 0x7, R5 ;  /* 0x0000000704707819 */ /* 0x040fe40000010205 */
[----:B------:R-:W-:Y:S01]  /*21b0*/  SHF.L.U32 R8, R4, 0x6, RZ ;  /* 0x0000000604087819 */ /* 0x000fe200000006ff */
[----:B------:R-:W-:Y:S01]  /*21c0*/  IMAD.WIDE.U32 R88, R119, R4, R88 ;  /* 0x0000000477587225 */ /* 0x000fe200078e0058 */
[----:B------:R-:W-:-:S03]  /*21d0*/  IADD3 R5, R31, R47, RZ ;  /* 0x0000002f1f057210 */ /* 0x000fc60007ffe0ff */
[----:B------:R-:W-:Y:S01]  /*21e0*/  IMAD.SHL.U32 R7, R4, 0x80, RZ ;  /* 0x0000008004077824 */ /* 0x000fe200078e00ff */
[----:B------:R-:W-:Y:S01]  /*21f0*/  IADD3 R4, P1, R92, R46, RZ ;  /* 0x0000002e5c047210 */ /* 0x000fe20007f3e0ff */
[----:B------:R-:W-:Y:S01]  /*2200*/  IMAD.IADD R36, R101, 0x1, R37 ;  /* 0x0000000165247824 */ /* 0x000fe200078e0225 */
[----:B------:R-:W-:Y:S01]  /*2210*/  IADD3.X R45, R23, R33, RZ, P0, !PT ;  /* 0x00000021172d7210 */ /* 0x000fe200007fe4ff */
[----:B------:R-:W-:Y:S01]  /*2220*/  IMAD.IADD R31, R43, 0x1, R31 ;  /* 0x000000012b1f7824 */ /* 0x000fe200078e021f */
[----:B------:R-:W-:Y:S01]  /*2230*/  IADD3 R37, P0, R100, R42, RZ ;  /* 0x0000002a64257210 */ /* 0x000fe20007f1e0ff */
[----:B------:R-:W-:Y:S01]  /*2240*/  IMAD.X R29, R5, 0x1, R93, P1 ;  /* 0x00000001051d7824 */ /* 0x000fe200008e065d */
[----:B------:R-:W-:Y:S01]  /*2250*/  P2R R0, PR, RZ, 0x4 ;  /* 0x00000004ff007803 */ /* 0x000fe20000000000 */
[----:B------:R-:W-:Y:S01]  /*2260*/  VIADD R6, R16, 0x80 ;  /* 0x0000008010067836 */ /* 0x000fe20000000000 */
[----:B------:R-:W-:Y:S01]  /*2270*/  IADD3 R111, P1, R4, R92, RZ ;  /* 0x0000005c046f7210 */ /* 0x000fe20007f3e0ff */
[----:B------:R-:W-:Y:S01]  /*2280*/  IMAD.X R40, R31, 0x1, R36, P0 ;  /* 0x000000011f287824 */ /* 0x000fe200000e0624 */
[----:B------:R-:W-:-:S02]  /*2290*/  IADD3 R39, P3, R100, 0x80, RZ ;  /* 0x0000008064277810 */ /* 0x000fc40007f7e0ff */
[----:B------:R-:W-:Y:S02]  /*22a0*/  IADD3 R41, P2, R37, 0x80, RZ ;  /* 0x0000008025297810 */ /* 0x000fe40007f5e0ff */
[----:B------:R-:W-:Y:S01]  /*22b0*/  LOP3.LUT R38, R49, 0xfffffff0, RZ, 0xc0, !PT ;  /* 0xfffffff031267812 */ /* 0x000fe200078ec0ff */
[----:B------:R-:W-:Y:S01]  /*22c0*/  IMAD.X R32, R29, 0x1, R93, P1 ;  /* 0x000000011d207824 */ /* 0x000fe200008e065d */
[C---:B------:R-:W-:Y:S01]  /*22d0*/  SHF.L.U64.HI R3, R102.reuse, 0x7, R103 ;  /* 0x0000000766037819 */ /* 0x040fe20000010267 */
[----:B------:R-:W-:Y:S01]  /*22e0*/  IMAD.IADD R33, R97, 0x1, R35 ;  /* 0x0000000161217824 */ /* 0x000fe200078e0223 */
[----:B------:R-:W-:Y:S01]  /*22f0*/  SHF.L.U64.HI R30, R102, 0x6, R103 ;  /* 0x00000006661e7819 */ /* 0x000fe20000010267 */
[----:B------:R-:W-:Y:S01]  /*2300*/  IMAD.SHL.U32 R123, R123, 0x2, RZ ;  /* 0x000000027b7b7824 */ /* 0x000fe200078e00ff */
[----:B------:R-:W-:Y:S01]  /*2310*/  IADD3 R34, R35, R95, RZ ;  /* 0x0000005f23227210 */ /* 0x000fe20007ffe0ff */
[----:B------:R-:W-:Y:S01]  /*2320*/  IMAD.IADD R35, R91, 0x1, R51 ;  /* 0x000000015b237824 */ /* 0x000fe200078e0233 */
[----:B------:R-:W-:Y:S01]  /*2330*/  ISETP.GE.AND P0, PT, R16, UR4, PT ;  /* 0x0000000410007c0c */ /* 0x000fe2000bf06270 */
[----:B------:R-:W-:Y:S01]  /*2340*/  IMAD.X R106, RZ, RZ, R36, P3 ;  /* 0x000000ffff6a7224 */ /* 0x000fe200018e0624 */
[----:B------:R-:W-:Y:S01]  /*2350*/  @!P6 BAR.SYNC.DEFER_BLOCKING 0x9, 0x100 ;  /* 0x024400000000eb1d */ /* 0x000fe20000010000 */
[----:B------:R-:W-:Y:S01]  /*2360*/  ISETP.GE.AND P1, PT, R6, UR4, PT ;  /* 0x0000000406007c0c */ /* 0x000fe2000bf26270 */
[----:B------:R-:W-:Y:S01]  /*2370*/  IMAD.X R107, RZ, RZ, R40, P2 ;  /* 0x000000ffff6b7224 */ /* 0x000fe200010e0628 */
[----:B------:R-:W-:Y:S01]  /*2380*/  IADD3 R103, R51, R89, RZ ;  /* 0x0000005933677210 */ /* 0x000fe20007ffe0ff */
[----:B------:R-:W-:Y:S01]  /*2390*/  IMAD.IADD R108, R99, 0x1, R53 ;  /* 0x00000001636c7824 */ /* 0x000fe200078e0235 */
[----:B------:R-:W-:-:S02]  /*23a0*/  SHF.R.S32.HI R104, RZ, 0x4, R49 ;  /* 0x00000004ff687819 */ /* 0x000fc40000011431 */
[----:B------:R-:W-:-:S07]  /*23b0*/  SHF.R.S32.HI R105, RZ, 0x1f, R38 ;  /* 0x0000001fff697819 */ /* 0x000fce0000011426 */
.L_x_381:
[----:B------:R-:W2:Y:S01]  /*23c0*/  LDL R48, [R1+0x4] ;  /* 0x0000040001307983 */ /* 0x000ea20000100800 */
[----:B------:R-:W0:Y:S03]  /*23d0*/  LDC R126, c[0x0][0x3d4] ;  /* 0x0000f500ff7e7b82 */ /* 0x000e260000000800 */
[----:B------:R-:W3:Y:S04]  /*23e0*/  LDL R50, [R1+0xc] ;  /* 0x00000c0001327983 */ /* 0x000ee80000100800 */
[----:B------:R-:W3:Y:S01]  /*23f0*/  LDL R49, [R1+0x10] ;  /* 0x0000100001317983 */ /* 0x000ee20000100800 */
[----:B------:R-:W-:Y:S01]  /*2400*/  IADD3 R25, R25, -0x1, RZ ;  /* 0xffffffff19197810 */ /* 0x000fe20007ffe0ff */
[----:B------:R-:W-:Y:S05]  /*2410*/  YIELD ;  /* 0x0000000000007946 */ /* 0x000fea0003800000 */
[----:B------:R-:W-:Y:S01]  /*2420*/  ISETP.GT.AND P3, PT, R25, R24, PT ;  /* 0x000000181900720c */ /* 0x000fe20003f64270 */
[----:B------:R-:W-:Y:S03]  /*2430*/  BSSY B0, `(.L_x_298) ;  /* 0x0000948000007945 */ /* 0x000fe60003800000 */
[----:B------:R-:W-:-:S02]  /*2440*/  P2R R110, PR, RZ, 0x8 ;  /* 0x00000008ff6e7803 */ /* 0x000fc40000000000 */
[----:B0-----:R-:W-:Y:S02]  /*2450*/  ISETP.GE.AND P2, PT, R126, 0x1, PT ;  /* 0x000000017e00780c */ /* 0x001fe40003f46270 */
[----:B--2---:R-:W-:-:S04]  /*2460*/  LOP3.LUT R48, R48, 0x70, R16, 0xf8, !PT ;  /* 0x0000007030307812 */ /* 0x004fc800078ef810 */
[----:B---3--:R-:W-:-:S05]  /*2470*/  LOP3.LUT R49, R49, R48, R50, 0xf6, !PT ;  /* 0x0000003031317212 */ /* 0x008fca00078ef632 */
[----:B------:R-:W-:-:S04]  /*2480*/  IMAD R114, R232, 0x8000, R49 ;  /* 0x00008000e8727824 */ /* 0x000fc800078e0231 */
[----:B------:R-:W-:Y:S01]  /*2490*/  IMAD.IADD R114, R19, 0x1, R114 ;  /* 0x0000000113727824 */ /* 0x000fe200078e0272 */
[----:B------:R-:W-:Y:S06]  /*24a0*/  @!P2 BRA `(.L_x_299) ;  /* 0x0000008c00c0a947 */ /* 0x000fec0003800000 */
[----:B------:R-:W-:Y:S01]  /*24b0*/  ULDC.U8 UR4, c[0x0][0x3f0] ;  /* 0x0000fc0000047ab9 */ /* 0x000fe20000000000 */
[----:B------:R-:W-:Y:S01]  /*24c0*/  SHF.R.S32.HI R49, RZ, 0x1f, R25 ;  /* 0x0000001fff317819 */ /* 0x000fe20000011419 */
[-C--:B------:R-:W-:Y:S01]  /*24d0*/  IMAD R48, R3, R25.reuse, RZ ;  /* 0x0000001903307224 */ /* 0x080fe200078e02ff */
[----:B------:R-:W-:Y:S01]  /*24e0*/  ISETP.NE.AND P2, PT, RZ, UR4, PT ;  /* 0x00000004ff007c0c */ /* 0x000fe2000bf45270 */
[-C--:B------:R-:W-:Y:S02]  /*24f0*/  IMAD R50, R113, R25.reuse, RZ ;  /* 0x0000001971327224 */ /* 0x080fe400078e02ff */
[----:B------:R-:W-:Y:S02]  /*2500*/  IMAD R52, R112, R25, RZ ;  /* 0x0000001970347224 */ /* 0x000fe400078e02ff */
[C---:B------:R-:W-:Y:S02]  /*2510*/  IMAD R127, R49.reuse, R134, R48 ;  /* 0x00000086317f7224 */ /* 0x040fe400078e0230 */
[----:B------:R-:W-:-:S02]  /*2520*/  IMAD R53, R49, R12, R50 ;  /* 0x0000000c31357224 */ /* 0x000fc400078e0232 */
[----:B------:R-:W-:Y:S02]  /*2530*/  IMAD R55, R49, R7, R52 ;  /* 0x0000000731377224 */ /* 0x000fe400078e0234 */
[----:B------:R-:W-:Y:S02]  /*2540*/  IMAD R118, R25, -0x80, R2 ;  /* 0xffffff8019767824 */ /* 0x000fe400078e0202 */
[----:B------:R-:W-:-:S03]  /*2550*/  IMAD.WIDE.U32 R48, R12, R25, RZ ;  /* 0x000000190c307225 */ /* 0x000fc600078e00ff */
[----:B------:R-:W-:Y:S01]  /*2560*/  VIMNMX R118, R118, 0x80, PT ;  /* 0x0000008076767848 */ /* 0x000fe20003fe0100 */
[----:B------:R-:W-:Y:S01]  /*2570*/  IMAD.WIDE.U32 R124, R134, R25, RZ ;  /* 0x00000019867c7225 */ /* 0x000fe200078e00ff */
[----:B------:R-:W-:-:S03]  /*2580*/  IADD3 R109, R49, R53, RZ ;  /* 0x00000035316d7210 */ /* 0x000fc60007ffe0ff */
[----:B------:R-:W-:-:S04]  /*2590*/  IMAD.WIDE.U32 R50, R7, R25, RZ ;  /* 0x0000001907327225 */ /* 0x000fc800078e00ff */
[----:B------:R-:W-:Y:S02]  /*25a0*/  IMAD.IADD R127, R125, 0x1, R127 ;  /* 0x000000017d7f7824 */ /* 0x000fe400078e027f */
[----:B------:R-:W-:Y:S01]  /*25b0*/  IMAD.IADD R128, R51, 0x1, R55 ;  /* 0x0000000133807824 */ /* 0x000fe200078e0237 */
[----:B------:R-:W-:Y:S06]  /*25c0*/  @!P2 BRA `(.L_x_300) ;  /* 0x00000044005ca947 */ /* 0x000fec0003800000 */
[----:B------:R-:W-:Y:S01]  /*25d0*/  ISETP.GE.AND P2, PT, R22, R118, PT ;  /* 0x000000761600720c */ /* 0x000fe20003f46270 */
[----:B------:R-:W-:Y:S01]  /*25e0*/  BSSY B1, `(.L_x_301) ;  /* 0x0000017000017945 */ /* 0x000fe20003800000 */
[----:B------:R-:W-:Y:S02]  /*25f0*/  CS2R R68, SRZ ;  /* 0x0000000000447805 */ /* 0x000fe4000001ff00 */
[----:B------:R-:W-:Y:S02]  /*2600*/  CS2R R76, SRZ ;  /* 0x00000000004c7805 */ /* 0x000fe4000001ff00 */
[----:B------:R-:W-:Y:S02]  /*2610*/  CS2R R80, SRZ ;  /* 0x0000000000507805 */ /* 0x000fe4000001ff00 */
[----:B------:R-:W-:Y:S02]  /*2620*/  CS2R R78, SRZ ;  /* 0x00000000004e7805 */ /* 0x000fe4000001ff00 */
[----:B------:R-:W-:-:S03]  /*2630*/  CS2R R82, SRZ ;  /* 0x0000000000527805 */ /* 0x000fc6000001ff00 */
[----:B------:R-:W-:Y:S05]  /*2640*/  @P2 BRA `(.L_x_302) ;  /* 0x0000000000402947 */ /* 0x000fea0003800000 */
[----:B------:R-:W-:Y:S01]  /*2650*/  ULDC.64 UR4, c[0x0][0x3c8] ;  /* 0x0000f20000047ab9 */ /* 0x000fe20000000a00 */
[----:B------:R-:W-:Y:S02]  /*2660*/  CS2R R80, SRZ ;  /* 0x0000000000507805 */ /* 0x000fe4000001ff00 */
[----:B------:R-:W-:Y:S02]  /*2670*/  IADD3 R52, P3, P4, R96, UR4, R48 ;  /* 0x0000000460347c10 */ /* 0x000fe4000fc7e030 */
[----:B------:R-:W-:Y:S02]  /*2680*/  CS2R R82, SRZ ;  /* 0x0000000000527805 */ /* 0x000fe4000001ff00 */
[----:B------:R-:W-:Y:S01]  /*2690*/  IADD3.X R53, R33, UR5, R109, P3, P4 ;  /* 0x0000000521357c10 */ /* 0x000fe20009fe846d */
[----:B------:R-:W-:Y:S02]  /*26a0*/  ULDC.64 UR4, c[0x0][0x3e0] ;  /* 0x0000f80000047ab9 */ /* 0x000fe40000000a00 */
[----:B------:R-:W-:-:S04]  /*26b0*/  IADD3 R54, P3, P4, R90, UR4, R50 ;  /* 0x000000045a367c10 */ /* 0x000fc8000fc7e032 */
[----:B------:R-:W-:Y:S02]  /*26c0*/  IADD3.X R55, R35, UR5, R128, P3, P4 ;  /* 0x0000000523377c10 */ /* 0x000fe40009fe8480 */
[----:B------:R-:W-:Y:S02]  /*26d0*/  ISETP.GE.AND P3, PT, R18, R126, PT ;  /* 0x0000007e1200720c */ /* 0x000fe40003f66270 */
[----:B------:R-:W-:Y:S02]  /*26e0*/  CS2R R76, SRZ ;  /* 0x00000000004c7805 */ /* 0x000fe4000001ff00 */
[----:B------:R-:W-:-:S09]  /*26f0*/  CS2R R78, SRZ ;  /* 0x00000000004e7805 */ /* 0x000fd2000001ff00 */
[----:B------:R0:W5:Y:S04]  /*2700*/  @!P3 LDG.E.64 R80, desc[UR42][R52.64] ;  /* 0x0000002a3450b981 */ /* 0x000168000c1e1b00 */
[----:B------:R0:W5:Y:S01]  /*2710*/  @!P3 LDG.E.64 R82, desc[UR42][R54.64] ;  /* 0x0000002a3652b981 */ /* 0x000162000c1e1b00 */
[----:B------:R-:W-:-:S13]  /*2720*/  ISETP.GE.AND P3, PT, R236, R126, PT ;  /* 0x0000007eec00720c */ /* 0x000fda0003f66270 */
[----:B------:R0:W5:Y:S04]  /*2730*/  @!P3 LDG.E.64 R76, desc[UR42][R52.64+0x40] ;  /* 0x0000402a344cb981 */ /* 0x000168000c1e1b00 */
[----:B------:R0:W5:Y:S02]  /*2740*/  @!P3 LDG.E.64 R78, desc[UR42][R54.64+0x40] ;  /* 0x0000402a364eb981 */ /* 0x000164000c1e1b00 */
.L_x_302:
[----:B------:R-:W-:Y:S05]  /*2750*/  BSYNC B1 ;  /* 0x0000000000017941 */ /* 0x000fea0003800000 */
.L_x_301:
[----:B------:R-:W-:Y:S01]  /*2760*/  ISETP.GE.AND P3, PT, R233, R118, PT ;  /* 0x00000076e900720c */ /* 0x000fe20003f66270 */
[----:B------:R-:W-:Y:S01]  /*2770*/  BSSY B1, `(.L_x_303) ;  /* 0x0000023000017945 */ /* 0x000fe20003800000 */
[----:B------:R-:W-:Y:S02]  /*2780*/  CS2R R72, SRZ ;  /* 0x0000000000487805 */ /* 0x000fe4000001ff00 */
[----:B------:R-:W-:Y:S02]  /*2790*/  CS2R R70, SRZ ;  /* 0x0000000000467805 */ /* 0x000fe4000001ff00 */
[----:B0-----:R-:W-:Y:S02]  /*27a0*/  CS2R R52, SRZ ;  /* 0x0000000000347805 */ /* 0x001fe4000001ff00 */
[----:B------:R-:W-:Y:S02]  /*27b0*/  CS2R R60, SRZ ;  /* 0x00000000003c7805 */ /* 0x000fe4000001ff00 */
[----:B------:R-:W-:-:S02]  /*27c0*/  CS2R R64, SRZ ;  /* 0x0000000000407805 */ /* 0x000fc4000001ff00 */
[----:B------:R-:W-:Y:S02]  /*27d0*/  CS2R R62, SRZ ;  /* 0x00000000003e7805 */ /* 0x000fe4000001ff00 */
[----:B------:R-:W-:Y:S02]  /*27e0*/  CS2R R66, SRZ ;  /* 0x0000000000427805 */ /* 0x000fe4000001ff00 */
[----:B------:R-:W-:Y:S02]  /*27f0*/  CS2R R56, SRZ ;  /* 0x0000000000387805 */ /* 0x000fe4000001ff00 */
[----:B------:R-:W-:Y:S02]  /*2800*/  CS2R R54, SRZ ;  /* 0x0000000000367805 */ /* 0x000fe4000001ff00 */
[----:B------:R-:W-:Y:S01]  /*2810*/  CS2R R58, SRZ ;  /* 0x00000000003a7805 */ /* 0x000fe2000001ff00 */
[----:B-----5:R-:W-:Y:S01]  /*2820*/  IMAD.MOV.U32 R135, RZ, RZ, R76 ;  /* 0x000000ffff877224 */ /* 0x020fe200078e004c */
[----:B------:R-:W-:Y:S01]  /*2830*/  CS2R R74, SRZ ;  /* 0x00000000004a7805 */ /* 0x000fe2000001ff00 */
[----:B------:R-:W-:Y:S01]  /*2840*/  IMAD.MOV.U32 R145, RZ, RZ, R80 ;  /* 0x000000ffff917224 */ /* 0x000fe200078e0050 */
[----:B------:R-:W-:Y:S06]  /*2850*/  @P3 BRA `(.L_x_304) ;  /* 0x0000000000503947 */ /* 0x000fec0003800000 */
[----:B------:R-:W-:Y:S01]  /*2860*/  IADD3 R84, P4, P5, R96, R48, R14 ;  /* 0x0000003060547210 */ /* 0x000fe20007d9e00e */
[----:B------:R-:W-:Y:S01]  /*2870*/  ULDC.64 UR4, c[0x0][0x3c8] ;  /* 0x0000f20000047ab9 */ /* 0x000fe20000000a00 */
[----:B------:R-:W-:Y:S02]  /*2880*/  CS2R R72, SRZ ;  /* 0x0000000000487805 */ /* 0x000fe4000001ff00 */
[----:B------:R-:W-:Y:S02]  /*2890*/  CS2R R74, SRZ ;  /* 0x00000000004a7805 */ /* 0x000fe4000001ff00 */
[----:B------:R-:W-:Y:S02]  /*28a0*/  IADD3.X R69, R33, R109, R20, P4, P5 ;  /* 0x0000006d21457210 */ /* 0x000fe400027ea414 */
[----:B------:R-:W-:-:S04]  /*28b0*/  IADD3 R86, P4, P5, R90, R50, R9 ;  /* 0x000000325a567210 */ /* 0x000fc80007d9e009 */
[----:B------:R-:W-:Y:S02]  /*28c0*/  IADD3.X R68, R35, R128, R11, P4, P5 ;  /* 0x0000008023447210 */ /* 0x000fe400027ea40b */
[----:B------:R-:W-:-:S04]  /*28d0*/  IADD3 R84, P4, R84, UR4, RZ ;  /* 0x0000000454547c10 */ /* 0x000fc8000ff9e0ff */
[----:B------:R-:W-:Y:S01]  /*28e0*/  IADD3.X R85, R69, UR5, RZ, P4, !PT ;  /* 0x0000000545557c10 */ /* 0x000fe2000a7fe4ff */
[----:B------:R-:W-:Y:S02]  /*28f0*/  ULDC.64 UR4, c[0x0][0x3e0] ;  /* 0x0000f80000047ab9 */ /* 0x000fe40000000a00 */
[----:B------:R-:W-:-:S04]  /*2900*/  IADD3 R86, P4, R86, UR4, RZ ;  /* 0x0000000456567c10 */ /* 0x000fc8000ff9e0ff */
[----:B------:R-:W-:Y:S02]  /*2910*/  IADD3.X R87, R68, UR5, RZ, P4, !PT ;  /* 0x0000000544577c10 */ /* 0x000fe4000a7fe4ff */
        /* <DEDUP_REMOVED lines=8> */
.L_x_304:
[----:B------:R-:W-:Y:S05]  /*29a0*/  BSYNC B1 ;  /* 0x0000000000017941 */ /* 0x000fea0003800000 */
.L_x_303:
[----:B------:R-:W-:Y:S01]  /*29b0*/  ISETP.GE.AND P4, PT, R234, R118, PT ;  /* 0x00000076ea00720c */ /* 0x000fe20003f86270 */
[----:B------:R-:W-:Y:S03]  /*29c0*/  BSSY B1, `(.L_x_305) ;  /* 0x0000017000017945 */ /* 0x000fe60003800000 */
[----:B------:R-:W-:-:S09]  /*29d0*/  P2R R146, PR, RZ, 0x10 ;  /* 0x00000010ff927803 */ /* 0x000fd20000000000 */
[----:B------:R-:W-:Y:S05]  /*29e0*/  @P4 BRA `(.L_x_306) ;  /* 0x0000000000504947 */ /* 0x000fea0003800000 */
[----:B0-----:R-:W-:Y:S01]  /*29f0*/  IADD3 R84, P4, P5, R96, R13, R48 ;  /* 0x0000000d60547210 */ /* 0x001fe20007d9e030 */
        /* <DEDUP_REMOVED lines=19> */
.L_x_306:
[----:B------:R-:W-:Y:S05]  /*2b30*/  BSYNC B1 ;  /* 0x0000000000017941 */ /* 0x000fea0003800000 */
.L_x_305:
[----:B------:R-:W-:Y:S01]  /*2b40*/  ISETP.GE.AND P4, PT, R235, R118, PT ;  /* 0x00000076eb00720c */ /* 0x000fe20003f86270 */
[----:B------:R-:W-:-:S12]  /*2b50*/  BSSY B1, `(.L_x_307) ;  /* 0x000001c000017945 */ /* 0x000fd80003800000 */
[----:B------:R-:W-:Y:S05]  /*2b60*/  @P4 BRA `(.L_x_308) ;  /* 0x0000000000684947 */ /* 0x000fea0003800000 */
[----:B------:R-:W2:Y:S01]  /*2b70*/  LDC.64 R52, c[0x0][0x3d8] ;  /* 0x0000f600ff347b82 */ /* 0x000ea20000000a00 */
[----:B------:R-:W-:Y:S01]  /*2b80*/  MOV R49, R109 ;  /* 0x0000006d00317202 */ /* 0x000fe20000000f00 */
[----:B------:R-:W-:Y:S01]  /*2b90*/  ULDC.64 UR4, c[0x0][0x3c8] ;  /* 0x0000f20000047ab9 */ /* 0x000fe20000000a00 */
[----:B------:R-:W-:Y:S01]  /*2ba0*/  IMAD.MOV.U32 R51, RZ, RZ, R128 ;  /* 0x000000ffff337224 */ /* 0x000fe200078e0080 */
[----:B------:R-:W-:Y:S02]  /*2bb0*/  CS2R R56, SRZ ;  /* 0x0000000000387805 */ /* 0x000fe4000001ff00 */
[----:B------:R-:W-:Y:S01]  /*2bc0*/  CS2R R58, SRZ ;  /* 0x00000000003a7805 */ /* 0x000fe2000001ff00 */
[----:B--2---:R-:W-:-:S04]  /*2bd0*/  IMAD.WIDE.U32 R48, R52, 0x60, R48 ;  /* 0x0000006034307825 */ /* 0x004fc800078e0030 */
[----:B------:R-:W-:Y:S01]  /*2be0*/  IMAD R53, R53, 0x60, RZ ;  /* 0x0000006035357824 */ /* 0x000fe200078e02ff */
[----:B------:R-:W-:-:S03]  /*2bf0*/  IADD3 R48, P5, P6, R96, UR4, R48 ;  /* 0x0000000460307c10 */ /* 0x000fc6000febe030 */
[----:B------:R-:W-:-:S05]  /*2c00*/  IMAD.IADD R52, R49, 0x1, R53 ;  /* 0x0000000131347824 */ /* 0x000fca00078e0235 */
[----:B------:R-:W-:Y:S01]  /*2c10*/  IADD3.X R49, R33, UR5, R52, P5, P6 ;  /* 0x0000000521317c10 */ /* 0x000fe2000afec434 */
[----:B------:R-:W-:Y:S01]  /*2c20*/  ULDC.64 UR4, c[0x0][0x3e0] ;  /* 0x0000f80000047ab9 */ /* 0x000fe20000000a00 */
[----:B------:R-:W2:Y:S02]  /*2c30*/  LDC.64 R52, c[0x0][0x3e8] ;  /* 0x0000fa00ff347b82 */ /* 0x000ea40000000a00 */
[----:B--2---:R-:W-:-:S04]  /*2c40*/  IMAD.WIDE.U32 R50, R52, 0x60, R50 ;  /* 0x0000006034327825 */ /* 0x004fc800078e0032 */
[----:B------:R-:W-:Y:S01]  /*2c50*/  IMAD R53, R53, 0x60, RZ ;  /* 0x0000006035357824 */ /* 0x000fe200078e02ff */
[----:B------:R-:W-:-:S03]  /*2c60*/  IADD3 R50, P5, P6, R90, UR4, R50 ;  /* 0x000000045a327c10 */ /* 0x000fc6000febe032 */
[----:B------:R-:W-:-:S05]  /*2c70*/  IMAD.IADD R52, R51, 0x1, R53 ;  /* 0x0000000133347824 */ /* 0x000fca00078e0235 */
        /* <DEDUP_REMOVED lines=9> */
.L_x_308:
[----:B------:R-:W-:Y:S05]  /*2d10*/  BSYNC B1 ;  /* 0x0000000000017941 */ /* 0x000fea0003800000 */
.L_x_307:
[----:B------:R-:W-:Y:S01]  /*2d20*/  UISETP.NE.AND UP0, UPT, UR47, 0x3, UPT ;  /* 0x000000032f00788c */ /* 0x000fe2000bf05270 */
[----:B------:R-:W-:Y:S01]  /*2d30*/  MOV R144, R78 ;  /* 0x0000004e00907202 */ /* 0x000fe20000000f00 */
[----:B------:R-:W-:Y:S01]  /*2d40*/  IMAD.MOV.U32 R157, RZ, RZ, R82 ;  /* 0x000000ffff9d7224 */ /* 0x000fe200078e0052 */
[----:B-----5:R-:W-:Y:S01]  /*2d50*/  MOV R139, R70 ;  /* 0x00000046008b7202 */ /* 0x020fe20000000f00 */
[----:B------:R-:W-:Y:S01]  /*2d60*/  IMAD.MOV.U32 R138, RZ, RZ, R68 ;  /* 0x000000ffff8a7224 */ /* 0x000fe200078e0044 */
[----:B------:R-:W-:Y:S01]  /*2d70*/  MOV R133, R62 ;  /* 0x0000003e00857202 */ /* 0x000fe20000000f00 */
[----:B------:R-:W-:Y:S01]  /*2d80*/  IMAD.MOV.U32 R140, RZ, RZ, R72 ;  /* 0x000000ffff8c7224 */ /* 0x000fe200078e0048 */
[----:B------:R-:W-:Y:S01]  /*2d90*/  PLOP3.LUT P5, PT, PT, PT, UP0, 0x80, 0x0 ;  /* 0x000000000000781c */ /* 0x000fe20003faf008 */
[----:B------:R-:W-:Y:S01]  /*2da0*/  IMAD.MOV.U32 R141, RZ, RZ, R74 ;  /* 0x000000ffff8d7224 */ /* 0x000fe200078e004a */
[----:B01----:R-:W-:Y:S01]  /*2db0*/  MOV R85, R54 ;  /* 0x0000003600557202 */ /* 0x003fe20000000f00 */
[----:B------:R-:W-:-:S02]  /*2dc0*/  IMAD.MOV.U32 R132, RZ, RZ, R60 ;  /* 0x000000ffff847224 */ /* 0x000fc400078e003c */
[----:B------:R-:W-:Y:S02]  /*2dd0*/  IMAD.MOV.U32 R136, RZ, RZ, R64 ;  /* 0x000000ffff887224 */ /* 0x000fe400078e0040 */
[----:B------:R-:W-:Y:S02]  /*2de0*/  IMAD.MOV.U32 R137, RZ, RZ, R66 ;  /* 0x000000ffff897224 */ /* 0x000fe400078e0042 */
[----:B------:R-:W-:Y:S02]  /*2df0*/  IMAD.MOV.U32 R84, RZ, RZ, R52 ;  /* 0x000000ffff547224 */ /* 0x000fe400078e0034 */
[----:B------:R-:W-:Y:S02]  /*2e00*/  IMAD.MOV.U32 R86, RZ, RZ, R56 ;  /* 0x000000ffff567224 */ /* 0x000fe400078e0038 */
[----:B------:R-:W-:Y:S01]  /*2e10*/  IMAD.MOV.U32 R87, RZ, RZ, R58 ;  /* 0x000000ffff577224 */ /* 0x000fe200078e003a */
[----:B------:R-:W-:Y:S06]  /*2e20*/  @!P5 BRA `(.L_x_309) ;  /* 0x000000000004d947 */ /* 0x000fec0003800000 */
[----:B------:R-:W-:Y:S01]  /*2e30*/  BPT.TRAP 0x1 ;  /* 0x000000040000795c */ /* 0x000fe20000300000 */
.L_x_309:
[----:B------:R-:W-:Y:S01]  /*2e40*/  IMAD R109, R232, 0x8, R19 ;  /* 0x00000008e86d7824 */ /* 0x000fe200078e0213 */
[----:B------:R-:W-:Y:S01]  /*2e50*/  SHF.L.U32 R128, R237, 0x1f, RZ ;  /* 0x0000001fed807819 */ /* 0x000fe200000006ff */
[----:B------:R-:W-:Y:S03]  /*2e60*/  BSSY B1, `(.L_x_310) ;  /* 0x0000003000017945 */ /* 0x000fe60003800000 */
[----:B------:R-:W0:Y:S02]  /*2e70*/  SYNCS.PHASECHK.TRANS64.TRYWAIT P6, [R109+URZ+0x38890], R128 ;  /* 0x038890806d0075a7 */ /* 0x000e2400080c017f */
[----:B0-----:R-:W-:Y:S05]  /*2e80*/  @!P6 BRA `(.L_x_311) ;  /* 0x000002100094e947 */ /* 0x001fea0003800000 */
.L_x_597:
[----:B------:R-:W-:Y:S05]  /*2e90*/  BSYNC B1 ;  /* 0x0000000000017941 */ /* 0x000fea0003800000 */
.L_x_310:
[----:B------:R-:W-:Y:S04]  /*2ea0*/  BSSY B1, `(.L_x_312) ;  /* 0x00000f0000017945 */ /* 0x000fe80003800000 */
[----:B------:R-:W-:Y:S05]  /*2eb0*/  @P2 BRA `(.L_x_313) ;  /* 0x0000000c00b82947 */ /* 0x000fea0003800000 */
[----:B------:R-:W-:Y:S01]  /*2ec0*/  IADD3 R142, P2, R42, R124, RZ ;  /* 0x0000007c2a8e7210 */ /* 0x000fe20007f5e0ff */
[----:B------:R-:W-:Y:S04]  /*2ed0*/  BSSY B2, `(.L_x_314) ;  /* 0x0000077000027945 */ /* 0x000fe80003800000 */
[----:B------:R-:W-:Y:S01]  /*2ee0*/  IMAD.X R143, R127, 0x1, R31, P2 ;  /* 0x000000017f8f7824 */ /* 0x000fe200010e061f */
[----:B------:R-:W-:Y:S07]  /*2ef0*/  @P0 BRA `(.L_x_315) ;  /* 0x0000000400d00947 */ /* 0x000fee0003800000 */
[----:B--2---:R1:W2:Y:S01]  /*2f00*/  LDS.128 R48, [R114+0x28400] ;  /* 0x0284000072307984 */ /* 0x0042a20000000c00 */
[----:B------:R-:W-:Y:S01]  /*2f10*/  ISETP.GE.AND P2, PT, R18, R126, PT ;  /* 0x0000007e1200720c */ /* 0x000fe20003f46270 */
[----:B------:R-:W-:-:S12]  /*2f20*/  BSSY B3, `(.L_x_316) ;  /* 0x000006d000037945 */ /* 0x000fd80003800000 */
[----:B-1----:R-:W-:Y:S05]  /*2f30*/  @P2 BRA `(.L_x_317) ;  /* 0x0000000400ac2947 */ /* 0x002fea0003800000 */
[--C-:B------:R-:W-:Y:S02]  /*2f40*/  SHF.R.U32.HI R154, RZ, 0x10, R81.reuse ;  /* 0x00000010ff9a7819 */ /* 0x100fe40000011651 */
[--C-:B------:R-:W-:Y:S02]  /*2f50*/  SHF.R.U32.HI R150, RZ, 0x8, R81.reuse ;  /* 0x00000008ff967819 */ /* 0x100fe40000011651 */
[----:B------:R-:W-:Y:S02]  /*2f60*/  LOP3.LUT R80, R81, 0xff, RZ, 0xc0, !PT ;  /* 0x000000ff51507812 */ /* 0x000fe400078ec0ff */
[----:B------:R-:W-:Y:S02]  /*2f70*/  SHF.R.U32.HI R151, RZ, 0x18, R81 ;  /* 0x00000018ff977819 */ /* 0x000fe40000011651 */
[----:B------:R-:W-:Y:S02]  /*2f80*/  LOP3.LUT R81, R83, 0xff, RZ, 0xc0, !PT ;  /* 0x000000ff53517812 */ /* 0x000fe400078ec0ff */
[----:B------:R-:W-:-:S02]  /*2f90*/  SHF.R.U32.HI R148, RZ, 0x18, R83 ;  /* 0x00000018ff947819 */ /* 0x000fc40000011653 */
[----:B------:R-:W-:Y:S02]  /*2fa0*/  SHF.R.U32.HI R147, RZ, 0x8, R83 ;  /* 0x00000008ff937819 */ /* 0x000fe40000011653 */
[----:B------:R-:W-:Y:S02]  /*2fb0*/  PRMT R148, R148, 0x654, R81 ;  /* 0x0000065494947816 */ /* 0x000fe40000000051 */
[----:B------:R-:W-:Y:S01]  /*2fc0*/  SHF.R.U32.HI R149, RZ, 0x10, R83 ;  /* 0x00000010ff957819 */ /* 0x000fe20000011653 */
[----:B------:R-:W-:Y:S01]  /*2fd0*/  IMAD.SHL.U32 R83, R147, 0x100, RZ ;  /* 0x0000010093537824 */ /* 0x000fe200078e00ff */
[----:B------:R-:W-:Y:S01]  /*2fe0*/  PRMT R82, R151, 0x654, R80 ;  /* 0x0000065497527816 */ /* 0x000fe20000000050 */
[----:B--2---:R-:W-:Y:S01]  /*2ff0*/  IMAD.MOV.U32 R80, RZ, RZ, R48 ;  /* 0x000000ffff507224 */ /* 0x004fe200078e0030 */
[----:B------:R-:W-:Y:S02]  /*3000*/  SHF.L.U32 R81, R150, 0x8, RZ ;  /* 0x0000000896517819 */ /* 0x000fe400000006ff */
[----:B------:R-:W-:-:S02]  /*3010*/  LOP3.LUT R148, R148, 0xff00, R83, 0xf8, !PT ;  /* 0x0000ff0094947812 */ /* 0x000fc400078ef853 */
[----:B------:R-:W-:Y:S01]  /*3020*/  LOP3.LUT R82, R82, 0xff00, R81, 0xf8, !PT ;  /* 0x0000ff0052527812 */ /* 0x000fe200078ef851 */
[----:B------:R-:W-:Y:S01]  /*3030*/  IMAD.U32 R81, R154, 0x10000, RZ ;  /* 0x000100009a517824 */ /* 0x000fe200078e00ff */
[----:B------:R-:W-:Y:S02]  /*3040*/  SHF.L.U32 R147, R149, 0x10, RZ ;  /* 0x0000001095937819 */ /* 0x000fe400000006ff */
[----:B------:R-:W-:Y:S02]  /*3050*/  F2FP.F16.E4M3.UNPACK_B R48, R49 ;  /* 0x00000031ff30723e */ /* 0x000fe400020006ff */
[----:B------:R-:W-:Y:S02]  /*3060*/  F2FP.F16.E4M3.UNPACK_B R83, R157.H1 ;  /* 0x0000009dff53723e */ /* 0x000fe400030006ff */
[----:B------:R-:W-:Y:S01]  /*3070*/  LOP3.LUT R149, R82, 0xff0000, R81, 0xf8, !PT ;  /* 0x00ff000052957812 */ /* 0x000fe200078ef851 */
[--C-:B------:R-:W-:Y:S01]  /*3080*/  HADD2.F32 R81, -RZ, R48.reuse.H1_H1 ;  /* 0x30000030ff517230 */ /* 0x100fe20000004100 */
[----:B------:R-:W-:Y:S01]  /*3090*/  LOP3.LUT R154, R148, 0xff0000, R147, 0xf8, !PT ;  /* 0x00ff0000949a7812 */ /* 0x000fe200078ef893 */
[--C-:B------:R-:W-:Y:S01]  /*30a0*/  HADD2.F32 R150, -RZ, R83.reuse.H0_H0 ;  /* 0x20000053ff967230 */ /* 0x100fe20000004100 */
[----:B------:R-:W-:Y:S01]  /*30b0*/  F2FP.F16.E4M3.UNPACK_B R147, R145.H1 ;  /* 0x00000091ff93723e */ /* 0x000fe200030006ff */
[----:B------:R-:W-:Y:S01]  /*30c0*/  HADD2.F32 R48, -RZ, R48.H0_H0 ;  /* 0x20000030ff307230 */ /* 0x000fe20000004100 */
[----:B------:R-:W-:Y:S01]  /*30d0*/  F2FP.F16.E4M3.UNPACK_B R49, R49.H1 ;  /* 0x00000031ff31723e */ /* 0x000fe200030006ff */
[----:B------:R-:W-:-:S02]  /*30e0*/  HADD2.F32 R151, -RZ, R83.H1_H1 ;  /* 0x30000053ff977230 */ /* 0x000fc40000004100 */
[CC--:B------:R-:W-:Y:S01]  /*30f0*/  FMUL.FTZ R155, R81.reuse, R150.reuse ;  /* 0x00000096519b7220 */ /* 0x0c0fe20000410000 */
[----:B------:R-:W-:Y:S02]  /*3100*/  HADD2.F32 R148, -RZ, R147.H0_H0 ;  /* 0x20000093ff947230 */ /* 0x000fe40000004100 */
[C---:B------:R-:W-:Y:S01]  /*3110*/  FMUL.FTZ R156, R48.reuse, R150 ;  /* 0x00000096309c7220 */ /* 0x040fe20000410000 */
[--C-:B------:R-:W-:Y:S01]  /*3120*/  HADD2.F32 R83, -RZ, R49.reuse.H1_H1 ;  /* 0x30000031ff537230 */ /* 0x100fe20000004100 */
[----:B------:R-:W-:Y:S01]  /*3130*/  F2FP.F16.E4M3.UNPACK_B R150, R157 ;  /* 0x0000009dff96723e */ /* 0x000fe200020006ff */
[----:B------:R-:W-:Y:S02]  /*3140*/  HADD2.F32 R82, -RZ, R49.H0_H0 ;  /* 0x20000031ff527230 */ /* 0x000fe40000004100 */
[-C--:B------:R-:W-:Y:S01]  /*3150*/  FFMA.FTZ R48, R48, R148.reuse, -R155 ;  /* 0x0000009430307223 */ /* 0x080fe2000001089b */
[----:B------:R-:W-:Y:S02]  /*3160*/  HADD2.F32 R147, -RZ, R147.H1_H1 ;  /* 0x30000093ff937230 */ /* 0x000fe40000004100 */
[----:B------:R-:W-:Y:S01]  /*3170*/  FFMA.FTZ R49, R81, R148, R156 ;  /* 0x0000009451317223 */ /* 0x000fe2000001009c */
[CC--:B------:R-:W-:Y:S01]  /*3180*/  FMUL.FTZ R155, R83.reuse, R151.reuse ;  /* 0x00000097539b7220 */ /* 0x0c0fe20000410000 */
[C---:B------:R-:W-:Y:S01]  /*3190*/  FMUL.FTZ R158, R82.reuse, R151 ;  /* 0x00000097529e7220 */ /* 0x040fe20000410000 */
[-C--:B------:R-:W-:Y:S01]  /*31a0*/  F2FP.F16.E4M3.UNPACK_B R81, R80.reuse.H1 ;  /* 0x00000050ff51723e */ /* 0x080fe200030006ff */
[----:B------:R-:W-:Y:S01]  /*31b0*/  HADD2.F32 R148, -RZ, R150.H1_H1 ;  /* 0x30000096ff947230 */ /* 0x000fe20000004100 */
[----:B------:R-:W-:Y:S01]  /*31c0*/  F2FP.F16.E4M3.UNPACK_B R80, R80 ;  /* 0x00000050ff50723e */ /* 0x000fe200020006ff */
[-C--:B------:R-:W-:Y:S01]  /*31d0*/  FFMA.FTZ R157, R82, R147.reuse, -R155 ;  /* 0x00000093529d7223 */ /* 0x080fe2000001089b */
[----:B------:R-:W-:Y:S01]  /*31e0*/  FFMA.FTZ R158, R83, R147, R158 ;  /* 0x00000093539e7223 */ /* 0x000fe2000001009e */
[----:B------:R-:W-:Y:S01]  /*31f0*/  F2FP.F16.E4M3.UNPACK_B R145, R145 ;  /* 0x00000091ff91723e */ /* 0x000fe200020006ff */
[----:B------:R-:W-:-:S02]  /*3200*/  HADD2.F32 R82, -RZ, R81.H0_H0 ;  /* 0x20000051ff527230 */ /* 0x000fc40000004100 */
[----:B------:R-:W-:Y:S01]  /*3210*/  HADD2.F32 R83, -RZ, R81.H1_H1 ;  /* 0x30000051ff537230 */ /* 0x000fe20000004100 */
[----:B------:R-:W-:Y:S01]  /*3220*/  F2FP.SATFINITE.E4M3.F32.PACK_AB_MERGE_C R160, R158, R157, RZ ;  /* 0x0000009d9ea0723e */ /* 0x000fe200048070ff */
[----:B------:R-:W-:Y:S02]  /*3230*/  HADD2.F32 R81, -RZ, R80.H0_H0 ;  /* 0x20000050ff517230 */ /* 0x000fe40000004100 */
[-C--:B------:R-:W-:Y:S01]  /*3240*/  FMUL.FTZ R156, R82, R148.reuse ;  /* 0x00000094529c7220 */ /* 0x080fe20000410000 */
[----:B------:R-:W-:Y:S02]  /*3250*/  HADD2.F32 R150, -RZ, R150.H0_H0 ;  /* 0x20000096ff967230 */ /* 0x000fe40000004100 */
[----:B------:R-:W-:Y:S01]  /*3260*/  FMUL.FTZ R155, R83, R148 ;  /* 0x00000094539b7220 */ /* 0x000fe20000410000 */
[----:B------:R-:W-:Y:S01]  /*3270*/  HADD2.F32 R80, -RZ, R80.H1_H1 ;  /* 0x30000050ff507230 */ /* 0x000fe20000004100 */
[----:B------:R-:W-:Y:S01]  /*3280*/  F2FP.SATFINITE.E4M3.F32.PACK_AB_MERGE_C R49, R49, R48, R160 ;  /* 0x000000303131723e */ /* 0x000fe200048070a0 */
[----:B------:R-:W-:-:S02]  /*3290*/  HADD2.F32 R147, -RZ, R145.H1_H1 ;  /* 0x30000091ff937230 */ /* 0x000fc40000004100 */
[-C--:B------:R-:W-:Y:S01]  /*32a0*/  FMUL.FTZ R151, R81, R150.reuse ;  /* 0x0000009651977220 */ /* 0x080fe20000410000 */
[----:B------:R-:W-:Y:S02]  /*32b0*/  HADD2.F32 R145, -RZ, R145.H0_H0 ;  /* 0x20000091ff917230 */ /* 0x000fe40000004100 */
[----:B------:R-:W-:Y:S01]  /*32c0*/  FMUL.FTZ R148, R80, R150 ;  /* 0x0000009650947220 */ /* 0x000fe20000410000 */
[-C--:B------:R-:W-:Y:S01]  /*32d0*/  FFMA.FTZ R82, R82, R147.reuse, -R155 ;  /* 0x0000009352527223 */ /* 0x080fe2000001089b */
[----:B------:R-:W-:Y:S02]  /*32e0*/  FFMA.FTZ R83, R83, R147, R156 ;  /* 0x0000009353537223 */ /* 0x000fe4000001009c */
[----:B------:R-:W-:Y:S01]  /*32f0*/  FFMA.FTZ R155, R81, R145, -R148 ;  /* 0x00000091519b7223 */ /* 0x000fe20000010894 */
[----:B------:R-:W-:Y:S01]  /*3300*/  F2FP.F16.E4M3.UNPACK_B R81, R51.H1 ;  /* 0x00000033ff51723e */ /* 0x000fe200030006ff */
[----:B------:R-:W-:Y:S01]  /*3310*/  FFMA.FTZ R156, R80, R145, R151 ;  /* 0x00000091509c7223 */ /* 0x000fe20000010097 */
[----:B------:R-:W-:-:S02]  /*3320*/  F2FP.F16.E4M3.UNPACK_B R148, R154.H1 ;  /* 0x0000009aff94723e */ /* 0x000fc400030006ff */
[----:B------:R-:W-:Y:S01]  /*3330*/  F2FP.SATFINITE.E4M3.F32.PACK_AB_MERGE_C R159, R83, R82, RZ ;  /* 0x00000052539f723e */ /* 0x000fe200048070ff */
[--C-:B------:R-:W-:Y:S01]  /*3340*/  HADD2.F32 R83, -RZ, R81.reuse.H1_H1 ;  /* 0x30000051ff537230 */ /* 0x100fe20000004100 */
[-C--:B------:R-:W-:Y:S01]  /*3350*/  F2FP.F16.E4M3.UNPACK_B R145, R149.reuse.H1 ;  /* 0x00000095ff91723e */ /* 0x080fe200030006ff */
[----:B------:R-:W-:Y:S01]  /*3360*/  HADD2.F32 R151, -RZ, R148.H1_H1 ;  /* 0x30000094ff977230 */ /* 0x000fe20000004100 */
[----:B------:R-:W-:Y:S01]  /*3370*/  F2FP.F16.E4M3.UNPACK_B R80, R50.H1 ;  /* 0x00000032ff50723e */ /* 0x000fe200030006ff */
[----:B------:R-:W-:Y:S01]  /*3380*/  HADD2.F32 R82, -RZ, R81.H0_H0 ;  /* 0x20000051ff527230 */ /* 0x000fe20000004100 */
[----:B------:R-:W-:Y:S01]  /*3390*/  F2FP.F16.E4M3.UNPACK_B R154, R154 ;  /* 0x0000009aff9a723e */ /* 0x000fe200020006ff */
[----:B------:R-:W-:Y:S01]  /*33a0*/  HADD2.F32 R147, -RZ, R145.H1_H1 ;  /* 0x30000091ff937230 */ /* 0x000fe20000004100 */
[----:B------:R-:W-:Y:S01]  /*33b0*/  F2FP.F16.E4M3.UNPACK_B R149, R149 ;  /* 0x00000095ff95723e */ /* 0x000fe200020006ff */
[----:B------:R-:W-:Y:S02]  /*33c0*/  HADD2.F32 R81, -RZ, R80.H1_H1 ;  /* 0x30000050ff517230 */ /* 0x000fe40000004100 */
[----:B------:R-:W-:Y:S01]  /*33d0*/  FMUL.FTZ R157, R83, R151 ;  /* 0x00000097539d7220 */ /* 0x000fe20000410000 */
[----:B------:R-:W-:-:S02]  /*33e0*/  HADD2.F32 R150, -RZ, R154.H1_H1 ;  /* 0x3000009aff967230 */ /* 0x000fc40000004100 */
[C---:B------:R-:W-:Y:S01]  /*33f0*/  FMUL.FTZ R158, R82.reuse, R151 ;  /* 0x00000097529e7220 */ /* 0x040fe20000410000 */
[----:B------:R-:W-:Y:S02]  /*3400*/  HADD2.F32 R80, -RZ, R80.H0_H0 ;  /* 0x20000050ff507230 */ /* 0x000fe40000004100 */
[----:B------:R-:W-:Y:S01]  /*3410*/  FFMA.FTZ R157, R82, R147, -R157 ;  /* 0x00000093529d7223 */ /* 0x000fe2000001089d */
[----:B------:R-:W-:Y:S02]  /*3420*/  HADD2.F32 R82, -RZ, R149.H1_H1 ;  /* 0x30000095ff527230 */ /* 0x000fe40000004100 */
[-C--:B------:R-:W-:Y:S01]  /*3430*/  FMUL.FTZ R151, R81, R150.reuse ;  /* 0x0000009651977220 */ /* 0x080fe20000410000 */
[----:B------:R-:W-:Y:S01]  /*3440*/  F2FP.F16.E4M3.UNPACK_B R51, R51 ;  /* 0x00000033ff33723e */ /* 0x000fe200020006ff */
[C---:B------:R-:W-:Y:S01]  /*3450*/  FMUL.FTZ R150, R80.reuse, R150 ;  /* 0x0000009650967220 */ /* 0x040fe20000410000 */
[----:B------:R-:W-:Y:S01]  /*3460*/  F2FP.F16.E4M3.UNPACK_B R50, R50 ;  /* 0x00000032ff32723e */ /* 0x000fe200020006ff */
[----:B------:R-:W-:Y:S01]  /*3470*/  FFMA.FTZ R151, R80, R82, -R151 ;  /* 0x0000005250977223 */ /* 0x000fe20000010897 */
[----:B------:R-:W-:-:S02]  /*3480*/  HADD2.F32 R148, -RZ, R148.H0_H0 ;  /* 0x20000094ff947230 */ /* 0x000fc40000004100 */
[----:B------:R-:W-:Y:S01]  /*3490*/  FFMA.FTZ R150, R81, R82, R150 ;  /* 0x0000005251967223 */ /* 0x000fe20000010096 */
[--C-:B------:R-:W-:Y:S02]  /*34a0*/  HADD2.F32 R80, -RZ, R51.reuse.H0_H0 ;  /* 0x20000033ff507230 */ /* 0x100fe40000004100 */
[----:B------:R-:W-:Y:S01]  /*34b0*/  FFMA.FTZ R158, R83, R147, R158 ;  /* 0x00000093539e7223 */ /* 0x000fe2000001009e */
[----:B------:R-:W-:Y:S01]  /*34c0*/  HADD2.F32 R81, -RZ, R51.H1_H1 ;  /* 0x30000033ff517230 */ /* 0x000fe20000004100 */
[----:B------:R-:W-:Y:S01]  /*34d0*/  F2FP.SATFINITE.E4M3.F32.PACK_AB_MERGE_C R48, R156, R155, R159 ;  /* 0x0000009b9c30723e */ /* 0x000fe2000480709f */
[--C-:B------:R-:W-:Y:S01]  /*34e0*/  HADD2.F32 R51, -RZ, R50.reuse.H0_H0 ;  /* 0x20000032ff337230 */ /* 0x100fe20000004100 */
[----:B------:R-:W-:Y:S01]  /*34f0*/  F2FP.SATFINITE.E4M3.F32.PACK_AB_MERGE_C R150, R150, R151, RZ ;  /* 0x000000979696723e */ /* 0x000fe200048070ff */
[----:B------:R-:W-:Y:S02]  /*3500*/  HADD2.F32 R50, -RZ, R50.H1_H1 ;  /* 0x30000032ff327230 */ /* 0x000fe40000004100 */
[----:B------:R-:W-:Y:S01]  /*3510*/  FMUL.FTZ R147, R81, R148 ;  /* 0x0000009451937220 */ /* 0x000fe20000410000 */
[----:B------:R-:W-:-:S02]  /*3520*/  HADD2.F32 R154, -RZ, R154.H0_H0 ;  /* 0x2000009aff9a7230 */ /* 0x000fc40000004100 */
[----:B------:R-:W-:Y:S01]  /*3530*/  FMUL.FTZ R148, R80, R148 ;  /* 0x0000009450947220 */ /* 0x000fe20000410000 */
[----:B------:R-:W-:Y:S01]  /*3540*/  HADD2.F32 R145, -RZ, R145.H0_H0 ;  /* 0x20000091ff917230 */ /* 0x000fe20000004100 */
[----:B------:R-:W-:Y:S01]  /*3550*/  F2FP.SATFINITE.E4M3.F32.PACK_AB_MERGE_C R157, R158, R157, RZ ;  /* 0x0000009d9e9d723e */ /* 0x000fe200048070ff */
[----:B------:R-:W-:Y:S02]  /*3560*/  HADD2.F32 R149, -RZ, R149.H0_H0 ;  /* 0x20000095ff957230 */ /* 0x000fe40000004100 */
[-C--:B------:R-:W-:Y:S01]  /*3570*/  FMUL.FTZ R82, R50, R154.reuse ;  /* 0x0000009a32527220 */ /* 0x080fe20000410000 */
[----:B------:R-:W-:Y:S01]  /*3580*/  FMUL.FTZ R83, R51, R154 ;  /* 0x0000009a33537220 */ /* 0x000fe20000410000 */
[-C--:B------:R-:W-:Y:S01]  /*3590*/  FFMA.FTZ R147, R80, R145.reuse, -R147 ;  /* 0x0000009150937223 */ /* 0x080fe20000010893 */
[----:B------:R-:W-:Y:S01]  /*35a0*/  FFMA.FTZ R148, R81, R145, R148 ;  /* 0x0000009151947223 */ /* 0x000fe20000010094 */
[-C--:B------:R-:W-:Y:S01]  /*35b0*/  FFMA.FTZ R82, R51, R149.reuse, -R82 ;  /* 0x0000009533527223 */ /* 0x080fe20000010852 */
[----:B------:R-:W-:-:S03]  /*35c0*/  FFMA.FTZ R83, R50, R149, R83 ;  /* 0x0000009532537223 */ /* 0x000fc60000010053 */
[----:B------:R-:W-:Y:S02]  /*35d0*/  F2FP.SATFINITE.E4M3.F32.PACK_AB_MERGE_C R51, R148, R147, R157 ;  /* 0x000000939433723e */ /* 0x000fe4000480709d */
[----:B------:R-:W-:-:S07]  /*35e0*/  F2FP.SATFINITE.E4M3.F32.PACK_AB_MERGE_C R50, R83, R82, R150 ;  /* 0x000000525332723e */ /* 0x000fce0004807096 */
.L_x_317:
[----:B------:R-:W-:Y:S05]  /*35f0*/  BSYNC B3 ;  /* 0x0000000000037941 */ /* 0x000fea0003800000 */
.L_x_316:
[----:B------:R-:W-:Y:S02]  /*3600*/  ULDC.64 UR4, c[0x0][0x2d8] ;  /* 0x0000b60000047ab9 */ /* 0x000fe40000000a00 */
[----:B------:R-:W-:-:S04]  /*3610*/  IADD3 R80, P2, P6, R142, UR4, R100 ;  /* 0x000000048e507c10 */ /* 0x000fc8000fe5e064 */
[----:B------:R-:W-:-:S05]  /*3620*/  IADD3.X R81, R143, UR5, R36, P2, P6 ;  /* 0x000000058f517c10 */ /* 0x000fca00097ec424 */
[----:B--2---:R1:W-:Y:S04]  /*3630*/  STG.E.128 desc[UR42][R80.64], R48 ;  /* 0x0000003050007986 */ /* 0x0043e8000c101d2a */
.L_x_315:
[----:B------:R-:W-:Y:S05]  /*3640*/  BSYNC B2 ;  /* 0x0000000000027941 */ /* 0x000fea0003800000 */
.L_x_314:
[----:B------:R-:W-:Y:S05]  /*3650*/  @P1 BRA `(.L_x_313) ;  /* 0x0000000400d01947 */ /* 0x000fea0003800000 */
[----:B-12---:R1:W2:Y:S01]  /*3660*/  LDS.128 R48, [R114+0x2c400] ;  /* 0x02c4000072307984 */ /* 0x0062a20000000c00 */
[----:B------:R-:W-:Y:S01]  /*3670*/  ISETP.GE.AND P2, PT, R236, R126, PT ;  /* 0x0000007eec00720c */ /* 0x000fe20003f46270 */
[----:B------:R-:W-:-:S12]  /*3680*/  BSSY B2, `(.L_x_318) ;  /* 0x000006d000027945 */ /* 0x000fd80003800000 */
[----:B-1----:R-:W-:Y:S05]  /*3690*/  @P2 BRA `(.L_x_319) ;  /* 0x0000000400ac2947 */ /* 0x002fea0003800000 */
[----:B------:R-:W-:Y:S02]  /*36a0*/  SHF.R.U32.HI R145, RZ, 0x8, R77 ;  /* 0x00000008ff917819 */ /* 0x000fe4000001164d */
[--C-:B------:R-:W-:Y:S02]  /*36b0*/  SHF.R.U32.HI R83, RZ, 0x18, R79.reuse ;  /* 0x00000018ff537819 */ /* 0x100fe4000001164f */
[----:B------:R-:W-:Y:S02]  /*36c0*/  LOP3.LUT R78, R79, 0xff, RZ, 0xc0, !PT ;  /* 0x000000ff4f4e7812 */ /* 0x000fe400078ec0ff */
[----:B------:R-:W-:Y:S02]  /*36d0*/  SHF.R.U32.HI R80, RZ, 0x8, R79 ;  /* 0x00000008ff507819 */ /* 0x000fe4000001164f */
[----:B------:R-:W-:Y:S02]  /*36e0*/  SHF.R.U32.HI R147, RZ, 0x18, R77 ;  /* 0x00000018ff937819 */ /* 0x000fe4000001164d */
[----:B------:R-:W-:Y:S01]  /*36f0*/  LOP3.LUT R76, R77, 0xff, RZ, 0xc0, !PT ;  /* 0x000000ff4d4c7812 */ /* 0x000fe200078ec0ff */
[----:B------:R-:W-:Y:S01]  /*3700*/  IMAD.SHL.U32 R80, R80, 0x100, RZ ;  /* 0x0000010050507824 */ /* 0x000fe200078e00ff */
[----:B------:R-:W-:-:S02]  /*3710*/  SHF.R.U32.HI R81, RZ, 0x10, R79 ;  /* 0x00000010ff517819 */ /* 0x000fc4000001164f */
[----:B------:R-:W-:Y:S01]  /*3720*/  PRMT R79, R83, 0x654, R78 ;  /* 0x00000654534f7816 */ /* 0x000fe2000000004e */
[----:B------:R-:W-:Y:S01]  /*3730*/  IMAD.SHL.U32 R78, R145, 0x100, RZ ;  /* 0x00000100914e7824 */ /* 0x000fe200078e00ff */
[----:B------:R-:W-:Y:S01]  /*3740*/  SHF.R.U32.HI R82, RZ, 0x10, R77 ;  /* 0x00000010ff527819 */ /* 0x000fe2000001164d */
[----:B------:R-:W-:Y:S01]  /*3750*/  IMAD.U32 R81, R81, 0x10000, RZ ;  /* 0x0001000051517824 */ /* 0x000fe200078e00ff */
[----:B------:R-:W-:Y:S01]  /*3760*/  PRMT R77, R147, 0x654, R76 ;  /* 0x00000654934d7816 */ /* 0x000fe2000000004c */
[----:B--2---:R-:W-:Y:S01]  /*3770*/  IMAD.MOV.U32 R76, RZ, RZ, R48 ;  /* 0x000000ffff4c7224 */ /* 0x004fe200078e0030 */
[----:B------:R-:W-:Y:S02]  /*3780*/  LOP3.LUT R80, R79, 0xff00, R80, 0xf8, !PT ;  /* 0x0000ff004f507812 */ /* 0x000fe400078ef850 */
[----:B------:R-:W-:Y:S02]  /*3790*/  LOP3.LUT R77, R77, 0xff00, R78, 0xf8, !PT ;  /* 0x0000ff004d4d7812 */ /* 0x000fe400078ef84e */
[----:B------:R-:W-:-:S02]  /*37a0*/  SHF.L.U32 R78, R82, 0x10, RZ ;  /* 0x00000010524e7819 */ /* 0x000fc400000006ff */
        /* <DEDUP_REMOVED lines=11> */
[--C-:B------:R-:W-:Y:S02]  /*3860*/  HADD2.F32 R81, -RZ, R80.reuse.H0_H0 ;  /* 0x20000050ff517230 */ /* 0x100fe40000004100 */
[----:B------:R-:W-:Y:S01]  /*3870*/  FMUL.FTZ R148, R48, R83 ;  /* 0x0000005330947220 */ /* 0x000fe20000410000 */
[--C-:B------:R-:W-:Y:S01]  /*3880*/  HADD2.F32 R79, -RZ, R49.reuse.H1_H1 ;  /* 0x30000031ff4f7230 */ /* 0x100fe20000004100 */
[----:B------:R-:W-:Y:S01]  /*3890*/  F2FP.F16.E4M3.UNPACK_B R144, R144 ;  /* 0x00000090ff90723e */ /* 0x000fe200020006ff */
[----:B------:R-:W-:Y:S02]  /*38a0*/  HADD2.F32 R78, -RZ, R49.H0_H0 ;  /* 0x20000031ff4e7230 */ /* 0x000fe40000004100 */
[----:B------:R-:W-:Y:S01]  /*38b0*/  FFMA.FTZ R49, R77, R81, R148 ;  /* 0x000000514d317223 */ /* 0x000fe20000010094 */
[----:B------:R-:W-:Y:S02]  /*38c0*/  HADD2.F32 R80, -RZ, R80.H1_H1 ;  /* 0x30000050ff507230 */ /* 0x000fe40000004100 */
[CC--:B------:R-:W-:Y:S01]  /*38d0*/  FMUL.FTZ R83, R79.reuse, R145.reuse ;  /* 0x000000914f537220 */ /* 0x0c0fe20000410000 */
[----:B------:R-:W-:Y:S01]  /*38e0*/  F2FP.F16.E4M3.UNPACK_B R77, R76.H1 ;  /* 0x0000004cff4d723e */ /* 0x000fe200030006ff */
[----:B------:R-:W-:Y:S01]  /*38f0*/  FMUL.FTZ R150, R78, R145 ;  /* 0x000000914e967220 */ /* 0x000fe20000410000 */
[----:B------:R-:W-:Y:S01]  /*3900*/  FFMA.FTZ R48, R48, R81, -R149 ;  /* 0x0000005130307223 */ /* 0x000fe20000010895 */
[----:B------:R-:W-:Y:S01]  /*3910*/  FFMA.FTZ R149, R78, R80, -R83 ;  /* 0x000000504e957223 */ /* 0x000fe20000010853 */
[----:B------:R-:W-:Y:S01]  /*3920*/  F2FP.F16.E4M3.UNPACK_B R76, R76 ;  /* 0x0000004cff4c723e */ /* 0x000fe200020006ff */
[----:B------:R-:W-:Y:S01]  /*3930*/  FFMA.FTZ R154, R79, R80, R150 ;  /* 0x000000504f9a7223 */ /* 0x000fe20000010096 */
[----:B------:R-:W-:Y:S01]  /*3940*/  F2FP.F16.E4M3.UNPACK_B R135, R135 ;  /* 0x00000087ff87723e */ /* 0x000fe200020006ff */
[----:B------:R-:W-:-:S02]  /*3950*/  HADD2.F32 R81, -RZ, R144.H1_H1 ;  /* 0x30000090ff517230 */ /* 0x000fc40000004100 */
[--C-:B------:R-:W-:Y:S01]  /*3960*/  HADD2.F32 R78, -RZ, R77.reuse.H0_H0 ;  /* 0x2000004dff4e7230 */ /* 0x100fe20000004100 */
[----:B------:R-:W-:Y:S01]  /*3970*/  F2FP.SATFINITE.E4M3.F32.PACK_AB_MERGE_C R156, R154, R149, RZ ;  /* 0x000000959a9c723e */ /* 0x000fe200048070ff */
[----:B------:R-:W-:Y:S02]  /*3980*/  HADD2.F32 R79, -RZ, R77.H1_H1 ;  /* 0x3000004dff4f7230 */ /* 0x000fe40000004100 */
[----:B------:R-:W-:Y:S02]  /*3990*/  HADD2.F32 R77, -RZ, R76.H0_H0 ;  /* 0x2000004cff4d7230 */ /* 0x000fe40000004100 */
[-C--:B------:R-:W-:Y:S01]  /*39a0*/  FMUL.FTZ R150, R78, R81.reuse ;  /* 0x000000514e967220 */ /* 0x080fe20000410000 */
[----:B------:R-:W-:Y:S02]  /*39b0*/  HADD2.F32 R80, -RZ, R135.H1_H1 ;  /* 0x30000087ff507230 */ /* 0x000fe40000004100 */
[----:B------:R-:W-:Y:S01]  /*39c0*/  FMUL.FTZ R83, R79, R81 ;  /* 0x000000514f537220 */ /* 0x000fe20000410000 */
[----:B------:R-:W-:Y:S01]  /*39d0*/  HADD2.F32 R144, -RZ, R144.H0_H0 ;  /* 0x20000090ff907230 */ /* 0x000fe20000004100 */
[----:B------:R-:W-:Y:S01]  /*39e0*/  F2FP.SATFINITE.E4M3.F32.PACK_AB_MERGE_C R49, R49, R48, R156 ;  /* 0x000000303131723e */ /* 0x000fe2000480709c */
[----:B------:R-:W-:-:S02]  /*39f0*/  HADD2.F32 R76, -RZ, R76.H1_H1 ;  /* 0x3000004cff4c7230 */ /* 0x000fc40000004100 */
[-C--:B------:R-:W-:Y:S01]  /*3a00*/  FFMA.FTZ R83, R78, R80.reuse, -R83 ;  /* 0x000000504e537223 */ /* 0x080fe20000010853 */
[----:B------:R-:W-:Y:S02]  /*3a10*/  HADD2.F32 R135, -RZ, R135.H0_H0 ;  /* 0x20000087ff877230 */ /* 0x000fe40000004100 */
[----:B------:R-:W-:Y:S01]  /*3a20*/  FFMA.FTZ R150, R79, R80, R150 ;  /* 0x000000504f967223 */ /* 0x000fe20000010096 */
[CC--:B------:R-:W-:Y:S01]  /*3a30*/  FMUL.FTZ R81, R77.reuse, R144.reuse ;  /* 0x000000904d517220 */ /* 0x0c0fe20000410000 */
[----:B------:R-:W-:Y:S01]  /*3a40*/  FMUL.FTZ R148, R76, R144 ;  /* 0x000000904c947220 */ /* 0x000fe20000410000 */
[----:B------:R-:W-:Y:S02]  /*3a50*/  F2FP.F16.E4M3.UNPACK_B R80, R82.H1 ;  /* 0x00000052ff50723e */ /* 0x000fe400030006ff */
[----:B------:R-:W-:Y:S01]  /*3a60*/  F2FP.SATFINITE.E4M3.F32.PACK_AB_MERGE_C R155, R150, R83, RZ ;  /* 0x00000053969b723e */ /* 0x000fe200048070ff */
[----:B------:R-:W-:Y:S01]  /*3a70*/  FFMA.FTZ R148, R77, R135, -R148 ;  /* 0x000000874d947223 */ /* 0x000fe20000010894 */
[----:B------:R-:W-:Y:S01]  /*3a80*/  F2FP.F16.E4M3.UNPACK_B R77, R51.H1 ;  /* 0x00000033ff4d723e */ /* 0x000fe200030006ff */
[----:B------:R-:W-:Y:S01]  /*3a90*/  FFMA.FTZ R145, R76, R135, R81 ;  /* 0x000000874c917223 */ /* 0x000fe20000010051 */
[-C--:B------:R-:W-:Y:S01]  /*3aa0*/  F2FP.F16.E4M3.UNPACK_B R83, R147.reuse.H1 ;  /* 0x00000093ff53723e */ /* 0x080fe200030006ff */
[----:B------:R-:W-:Y:S01]  /*3ab0*/  HADD2.F32 R81, -RZ, R80.H1_H1 ;  /* 0x30000050ff517230 */ /* 0x000fe20000004100 */
[----:B------:R-:W-:Y:S01]  /*3ac0*/  F2FP.F16.E4M3.UNPACK_B R76, R50.H1 ;  /* 0x00000032ff4c723e */ /* 0x000fe200030006ff */
[----:B------:R-:W-:Y:S01]  /*3ad0*/  HADD2.F32 R79, -RZ, R77.H1_H1 ;  /* 0x3000004dff4f7230 */ /* 0x000fe20000004100 */
[----:B------:R-:W-:Y:S01]  /*3ae0*/  F2FP.F16.E4M3.UNPACK_B R147, R147 ;  /* 0x00000093ff93723e */ /* 0x000fe200020006ff */
[----:B------:R-:W-:Y:S01]  /*3af0*/  HADD2.F32 R144, -RZ, R83.H1_H1 ;  /* 0x30000053ff907230 */ /* 0x000fe20000004100 */
[----:B------:R-:W-:Y:S01]  /*3b00*/  F2FP.F16.E4M3.UNPACK_B R82, R82 ;  /* 0x00000052ff52723e */ /* 0x000fe200020006ff */
[----:B------:R-:W-:Y:S01]  /*3b10*/  HADD2.F32 R78, -RZ, R77.H0_H0 ;  /* 0x2000004dff4e7230 */ /* 0x000fe20000004100 */
[----:B------:R-:W-:Y:S01]  /*3b20*/  F2FP.F16.E4M3.UNPACK_B R51, R51 ;  /* 0x00000033ff33723e */ /* 0x000fe200020006ff */
[----:B------:R-:W-:-:S02]  /*3b30*/  HADD2.F32 R77, -RZ, R76.H1_H1 ;  /* 0x3000004cff4d7230 */ /* 0x000fc40000004100 */
[-C--:B------:R-:W-:Y:S01]  /*3b40*/  FMUL.FTZ R149, R79, R144.reuse ;  /* 0x000000904f957220 */ /* 0x080fe20000410000 */
[--C-:B------:R-:W-:Y:S02]  /*3b50*/  HADD2.F32 R135, -RZ, R147.reuse.H1_H1 ;  /* 0x30000093ff877230 */ /* 0x100fe40000004100 */
[C---:B------:R-:W-:Y:S01]  /*3b60*/  FMUL.FTZ R150, R78.reuse, R144 ;  /* 0x000000904e967220 */ /* 0x040fe20000410000 */
[----:B------:R-:W-:Y:S02]  /*3b70*/  HADD2.F32 R76, -RZ, R76.H0_H0 ;  /* 0x2000004cff4c7230 */ /* 0x000fe40000004100 */
[----:B------:R-:W-:Y:S01]  /*3b80*/  FFMA.FTZ R151, R78, R81, -R149 ;  /* 0x000000514e977223 */ /* 0x000fe20000010895 */
[----:B------:R-:W-:Y:S02]  /*3b90*/  HADD2.F32 R78, -RZ, R82.H1_H1 ;  /* 0x30000052ff4e7230 */ /* 0x000fe40000004100 */
[-C--:B------:R-:W-:Y:S01]  /*3ba0*/  FMUL.FTZ R149, R77, R135.reuse ;  /* 0x000000874d957220 */ /* 0x080fe20000410000 */
[----:B------:R-:W-:Y:S01]  /*3bb0*/  F2FP.F16.E4M3.UNPACK_B R50, R50 ;  /* 0x00000032ff32723e */ /* 0x000fe200020006ff */
[----:B------:R-:W-:Y:S01]  /*3bc0*/  FMUL.FTZ R144, R76, R135 ;  /* 0x000000874c907220 */ /* 0x000fe20000410000 */
[----:B------:R-:W-:-:S02]  /*3bd0*/  HADD2.F32 R147, -RZ, R147.H0_H0 ;  /* 0x20000093ff937230 */ /* 0x000fc40000004100 */
[-C--:B------:R-:W-:Y:S01]  /*3be0*/  FFMA.FTZ R149, R76, R78.reuse, -R149 ;  /* 0x0000004e4c957223 */ /* 0x080fe20000010895 */
[--C-:B------:R-:W-:Y:S02]  /*3bf0*/  HADD2.F32 R76, -RZ, R51.reuse.H0_H0 ;  /* 0x20000033ff4c7230 */ /* 0x100fe40000004100 */
[----:B------:R-:W-:Y:S01]  /*3c00*/  FFMA.FTZ R144, R77, R78, R144 ;  /* 0x0000004e4d907223 */ /* 0x000fe20000010090 */
[----:B------:R-:W-:Y:S02]  /*3c10*/  HADD2.F32 R77, -RZ, R51.H1_H1 ;  /* 0x30000033ff4d7230 */ /* 0x000fe40000004100 */
[----:B------:R-:W-:Y:S01]  /*3c20*/  FFMA.FTZ R154, R79, R81, R150 ;  /* 0x000000514f9a7223 */ /* 0x000fe20000010096 */
[--C-:B------:R-:W-:Y:S01]  /*3c30*/  HADD2.F32 R51, -RZ, R50.reuse.H0_H0 ;  /* 0x20000032ff337230 */ /* 0x100fe20000004100 */
[----:B------:R-:W-:Y:S01]  /*3c40*/  F2FP.SATFINITE.E4M3.F32.PACK_AB_MERGE_C R48, R145, R148, R155 ;  /* 0x000000949130723e */ /* 0x000fe2000480709b */
[----:B------:R-:W-:Y:S01]  /*3c50*/  HADD2.F32 R50, -RZ, R50.H1_H1 ;  /* 0x30000032ff327230 */ /* 0x000fe20000004100 */
[----:B------:R-:W-:Y:S01]  /*3c60*/  F2FP.SATFINITE.E4M3.F32.PACK_AB_MERGE_C R144, R144, R149, RZ ;  /* 0x000000959090723e */ /* 0x000fe200048070ff */
[----:B------:R-:W-:Y:S01]  /*3c70*/  HADD2.F32 R83, -RZ, R83.H0_H0 ;  /* 0x20000053ff537230 */ /* 0x000fe20000004100 */
[----:B------:R-:W-:Y:S01]  /*3c80*/  F2FP.SATFINITE.E4M3.F32.PACK_AB_MERGE_C R151, R154, R151, RZ ;  /* 0x000000979a97723e */ /* 0x000fe200048070ff */
[----:B------:R-:W-:-:S02]  /*3c90*/  HADD2.F32 R80, -RZ, R80.H0_H0 ;  /* 0x20000050ff507230 */ /* 0x000fc40000004100 */
[----:B------:R-:W-:Y:S01]  /*3ca0*/  FMUL.FTZ R78, R50, R147 ;  /* 0x00000093324e7220 */ /* 0x000fe20000410000 */
[----:B------:R-:W-:Y:S02]  /*3cb0*/  HADD2.F32 R82, -RZ, R82.H0_H0 ;  /* 0x20000052ff527230 */ /* 0x000fe40000004100 */
[-C--:B------:R-:W-:Y:S01]  /*3cc0*/  FMUL.FTZ R79, R77, R83.reuse ;  /* 0x000000534d4f7220 */ /* 0x080fe20000410000 */
[C---:B------:R-:W-:Y:S01]  /*3cd0*/  FMUL.FTZ R150, R76.reuse, R83 ;  /* 0x000000534c967220 */ /* 0x040fe20000410000 */
[----:B------:R-:W-:Y:S02]  /*3ce0*/  FMUL.FTZ R147, R51, R147 ;  /* 0x0000009333937220 */ /* 0x000fe40000410000 */
[-C--:B------:R-:W-:Y:S01]  /*3cf0*/  FFMA.FTZ R79, R76, R80.reuse, -R79 ;  /* 0x000000504c4f7223 */ /* 0x080fe2000001084f */
[----:B------:R-:W-:Y:S01]  /*3d00*/  FFMA.FTZ R150, R77, R80, R150 ;  /* 0x000000504d967223 */ /* 0x000fe20000010096 */
[-C--:B------:R-:W-:Y:S01]  /*3d10*/  FFMA.FTZ R78, R51, R82.reuse, -R78 ;  /* 0x00000052334e7223 */ /* 0x080fe2000001084e */
[----:B------:R-:W-:-:S03]  /*3d20*/  FFMA.FTZ R147, R50, R82, R147 ;  /* 0x0000005232937223 */ /* 0x000fc60000010093 */
[----:B------:R-:W-:Y:S02]  /*3d30*/  F2FP.SATFINITE.E4M3.F32.PACK_AB_MERGE_C R51, R150, R79, R151 ;  /* 0x0000004f9633723e */ /* 0x000fe40004807097 */
[----:B------:R-:W-:-:S07]  /*3d40*/  F2FP.SATFINITE.E4M3.F32.PACK_AB_MERGE_C R50, R147, R78, R144 ;  /* 0x0000004e9332723e */ /* 0x000fce0004807090 */
.L_x_319:
[----:B------:R-:W-:Y:S05]  /*3d50*/  BSYNC B2 ;  /* 0x0000000000027941 */ /* 0x000fea0003800000 */
.L_x_318:
[----:B------:R-:W-:Y:S02]  /*3d60*/  ULDC.64 UR4, c[0x0][0x2d8] ;  /* 0x0000b60000047ab9 */ /* 0x000fe40000000a00 */
[----:B------:R-:W-:-:S04]  /*3d70*/  IADD3 R76, P2, P6, R39, UR4, R142 ;  /* 0x00000004274c7c10 */ /* 0x000fc8000fe5e08e */
[----:B------:R-:W-:-:S05]  /*3d80*/  IADD3.X R77, R106, UR5, R143, P2, P6 ;  /* 0x000000056a4d7c10 */ /* 0x000fca00097ec48f */
[----:B--2---:R3:W-:Y:S04]  /*3d90*/  STG.E.128 desc[UR42][R76.64], R48 ;  /* 0x000000304c007986 */ /* 0x0047e8000c101d2a */
.L_x_313:
[----:B------:R-:W-:Y:S05]  /*3da0*/  BSYNC B1 ;  /* 0x0000000000017941 */ /* 0x000fea0003800000 */
.L_x_312:
[----:B------:R-:W-:Y:S04]  /*3db0*/  BSSY B1, `(.L_x_320) ;  /* 0x00000f0000017945 */ /* 0x000fe80003800000 */
[----:B------:R-:W-:Y:S05]  /*3dc0*/  @P3 BRA `(.L_x_321) ;  /* 0x0000000c00b83947 */ /* 0x000fea0003800000 */
[----:B---3--:R-:W-:Y:S01]  /*3dd0*/  IADD3 R76, P2, P3, R46, R124, R16 ;  /* 0x0000007c2e4c7210 */ /* 0x008fe20007b5e010 */
[----:B------:R-:W-:Y:S03]  /*3de0*/  BSSY B2, `(.L_x_322) ;  /* 0x0000077000027945 */ /* 0x000fe60003800000 */
[----:B------:R-:W-:Y:S01]  /*3df0*/  IADD3.X R77, R5, R127, R17, P2, P3 ;  /* 0x0000007f054d7210 */ /* 0x000fe200017e6411 */
[----:B------:R-:W-:Y:S08]  /*3e00*/  @P0 BRA `(.L_x_323) ;  /* 0x0000000400d00947 */ /* 0x000ff00003800000 */
        /* <DEDUP_REMOVED lines=16> */
[----:B------:R-:W-:Y:S02]  /*3f10*/  PRMT R73, R83, 0x654, R72 ;  /* 0x0000065453497816 */ /* 0x000fe40000000048 */
[----:B--2---:R-:W-:Y:S02]  /*3f20*/  MOV R72, R48 ;  /* 0x0000003000487202 */ /* 0x004fe40000000f00 */
[----:B------:R-:W-:Y:S01]  /*3f30*/  LOP3.LUT R73, R73, 0xff00, R74, 0xf8, !PT ;  /* 0x0000ff0049497812 */ /* 0x000fe200078ef84a */
[----:B------:R-:W-:Y:S01]  /*3f40*/  IMAD.U32 R74, R81, 0x10000, RZ ;  /* 0x00010000514a7824 */ /* 0x000fe200078e00ff */
[----:B------:R-:W-:-:S02]  /*3f50*/  LOP3.LUT R75, R75, 0xff00, R78, 0xf8, !PT ;  /* 0x0000ff004b4b7812 */ /* 0x000fc400078ef84e */
[----:B------:R-:W-:Y:S02]  /*3f60*/  F2FP.F16.E4M3.UNPACK_B R48, R49 ;  /* 0x00000031ff30723e */ /* 0x000fe400020006ff */
[----:B------:R-:W-:Y:S02]  /*3f70*/  F2FP.F16.E4M3.UNPACK_B R78, R141.H1 ;  /* 0x0000008dff4e723e */ /* 0x000fe400030006ff */
[----:B------:R-:W-:Y:S02]  /*3f80*/  F2FP.F16.E4M3.UNPACK_B R49, R49.H1 ;  /* 0x00000031ff31723e */ /* 0x000fe400030006ff */
[----:B------:R-:W-:Y:S01]  /*3f90*/  LOP3.LUT R82, R75, 0xff0000, R80, 0xf8, !PT ;  /* 0x00ff00004b527812 */ /* 0x000fe200078ef850 */
[--C-:B------:R-:W-:Y:S01]  /*3fa0*/  HADD2.F32 R81, -RZ, R78.reuse.H1_H1 ;  /* 0x3000004eff517230 */ /* 0x100fe20000004100 */
[-C--:B------:R-:W-:Y:S01]  /*3fb0*/  F2FP.F16.E4M3.UNPACK_B R75, R140.reuse.H1 ;  /* 0x0000008cff4b723e */ /* 0x080fe200030006ff */
[----:B------:R-:W-:Y:S01]  /*3fc0*/  HADD2.F32 R80, -RZ, R78.H0_H0 ;  /* 0x2000004eff507230 */ /* 0x000fe20000004100 */
[----:B------:R-:W-:Y:S01]  /*3fd0*/  LOP3.LUT R79, R73, 0xff0000, R74, 0xf8, !PT ;  /* 0x00ff0000494f7812 */ /* 0x000fe200078ef84a */
[----:B------:R-:W-:Y:S01]  /*3fe0*/  HADD2.F32 R74, -RZ, R49.H1_H1 ;  /* 0x30000031ff4a7230 */ /* 0x000fe20000004100 */
[----:B------:R-:W-:Y:S01]  /*3ff0*/  F2FP.F16.E4M3.UNPACK_B R141, R141 ;  /* 0x0000008dff8d723e */ /* 0x000fe200020006ff */
[----:B------:R-:W-:Y:S01]  /*4000*/  HADD2.F32 R78, -RZ, R75.H0_H0 ;  /* 0x2000004bff4e7230 */ /* 0x000fe20000004100 */
[----:B------:R-:W-:Y:S01]  /*4010*/  F2FP.F16.E4M3.UNPACK_B R140, R140 ;  /* 0x0000008cff8c723e */ /* 0x000fe200020006ff */
[----:B------:R-:W-:-:S02]  /*4020*/  HADD2.F32 R73, -RZ, R48.H1_H1 ;  /* 0x30000030ff497230 */ /* 0x000fc40000004100 */
[-C--:B------:R-:W-:Y:S01]  /*4030*/  FMUL.FTZ R142, R74, R81.reuse ;  /* 0x000000514a8e7220 */ /* 0x080fe20000410000 */
[----:B------:R-:W-:Y:S02]  /*4040*/  HADD2.F32 R49, -RZ, R49.H0_H0 ;  /* 0x20000031ff317230 */ /* 0x000fe40000004100 */
[----:B------:R-:W-:Y:S02]  /*4050*/  HADD2.F32 R75, -RZ, R75.H1_H1 ;  /* 0x3000004bff4b7230 */ /* 0x000fe40000004100 */
[----:B------:R-:W-:Y:S01]  /*4060*/  FMUL.FTZ R83, R73, R80 ;  /* 0x0000005049537220 */ /* 0x000fe20000410000 */
[----:B------:R-:W-:Y:S02]  /*4070*/  HADD2.F32 R48, -RZ, R48.H0_H0 ;  /* 0x20000030ff307230 */ /* 0x000fe40000004100 */
[C---:B------:R-:W-:Y:S01]  /*4080*/  FMUL.FTZ R81, R49.reuse, R81 ;  /* 0x0000005131517220 */ /* 0x040fe20000410000 */
[-C--:B------:R-:W-:Y:S01]  /*4090*/  FFMA.FTZ R142, R49, R75.reuse, -R142 ;  /* 0x0000004b318e7223 */ /* 0x080fe2000001088e */
[----:B------:R-:W-:Y:S01]  /*40a0*/  F2FP.F16.E4M3.UNPACK_B R49, R72.H1 ;  /* 0x00000048ff31723e */ /* 0x000fe200030006ff */
[C---:B------:R-:W-:Y:S01]  /*40b0*/  FMUL.FTZ R80, R48.reuse, R80 ;  /* 0x0000005030507220 */ /* 0x040fe20000410000 */
[----:B------:R-:W-:Y:S01]  /*40c0*/  FFMA.FTZ R48, R48, R78, -R83 ;  /* 0x0000004e30307223 */ /* 0x000fe20000010853 */
[----:B------:R-:W-:Y:S01]  /*40d0*/  F2FP.F16.E4M3.UNPACK_B R72, R72 ;  /* 0x00000048ff48723e */ /* 0x000fe200020006ff */
[----:B------:R-:W-:Y:S01]  /*40e0*/  FFMA.FTZ R83, R74, R75, R81 ;  /* 0x0000004b4a537223 */ /* 0x000fe20000010051 */
[----:B------:R-:W-:Y:S01]  /*40f0*/  FFMA.FTZ R143, R73, R78, R80 ;  /* 0x0000004e498f7223 */ /* 0x000fe20000010050 */
[----:B------:R-:W-:-:S02]  /*4100*/  HADD2.F32 R78, -RZ, R141.H1_H1 ;  /* 0x3000008dff4e7230 */ /* 0x000fc40000004100 */
[--C-:B------:R-:W-:Y:S01]  /*4110*/  HADD2.F32 R73, -RZ, R49.reuse.H0_H0 ;  /* 0x20000031ff497230 */ /* 0x100fe20000004100 */
[----:B------:R-:W-:Y:S01]  /*4120*/  F2FP.SATFINITE.E4M3.F32.PACK_AB_MERGE_C R145, R83, R142, RZ ;  /* 0x0000008e5391723e */ /* 0x000fe200048070ff */
[----:B------:R-:W-:Y:S02]  /*4130*/  HADD2.F32 R74, -RZ, R49.H1_H1 ;  /* 0x30000031ff4a7230 */ /* 0x000fe40000004100 */
[--C-:B------:R-:W-:Y:S02]  /*4140*/  HADD2.F32 R49, -RZ, R72.reuse.H0_H0 ;  /* 0x20000048ff317230 */ /* 0x100fe40000004100 */
[-C--:B------:R-:W-:Y:S01]  /*4150*/  FMUL.FTZ R81, R73, R78.reuse ;  /* 0x0000004e49517220 */ /* 0x080fe20000410000 */
[----:B------:R-:W-:Y:S02]  /*4160*/  HADD2.F32 R141, -RZ, R141.H0_H0 ;  /* 0x2000008dff8d7230 */ /* 0x000fe40000004100 */
[----:B------:R-:W-:Y:S01]  /*4170*/  FMUL.FTZ R80, R74, R78 ;  /* 0x0000004e4a507220 */ /* 0x000fe20000410000 */
[----:B------:R-:W-:-:S02]  /*4180*/  HADD2.F32 R72, -RZ, R72.H1_H1 ;  /* 0x30000048ff487230 */ /* 0x000fc40000004100 */
[--C-:B------:R-:W-:Y:S02]  /*4190*/  HADD2.F32 R75, -RZ, R140.reuse.H1_H1 ;  /* 0x3000008cff4b7230 */ /* 0x100fe40000004100 */
[----:B------:R-:W-:Y:S02]  /*41a0*/  HADD2.F32 R140, -RZ, R140.H0_H0 ;  /* 0x2000008cff8c7230 */ /* 0x000fe40000004100 */
[-C--:B------:R-:W-:Y:S01]  /*41b0*/  FMUL.FTZ R78, R72, R141.reuse ;  /* 0x0000008d484e7220 */ /* 0x080fe20000410000 */
[----:B------:R-:W-:Y:S01]  /*41c0*/  FMUL.FTZ R141, R49, R141 ;  /* 0x0000008d318d7220 */ /* 0x000fe20000410000 */
[-C--:B------:R-:W-:Y:S01]  /*41d0*/  FFMA.FTZ R80, R73, R75.reuse, -R80 ;  /* 0x0000004b49507223 */ /* 0x080fe20000010850 */
[----:B------:R-:W-:Y:S01]  /*41e0*/  FFMA.FTZ R81, R74, R75, R81 ;  /* 0x0000004b4a517223 */ /* 0x000fe20000010051 */
[-C--:B------:R-:W-:Y:S01]  /*41f0*/  FFMA.FTZ R135, R49, R140.reuse, -R78 ;  /* 0x0000008c31877223 */ /* 0x080fe2000001084e */
[----:B------:R-:W-:Y:S01]  /*4200*/  FFMA.FTZ R140, R72, R140, R141 ;  /* 0x0000008c488c7223 */ /* 0x000fe2000001008d */
[----:B------:R-:W-:-:S02]  /*4210*/  F2FP.F16.E4M3.UNPACK_B R72, R51.H1 ;  /* 0x00000033ff48723e */ /* 0x000fc400030006ff */
[----:B------:R-:W-:Y:S02]  /*4220*/  F2FP.SATFINITE.E4M3.F32.PACK_AB_MERGE_C R144, R81, R80, RZ ;  /* 0x000000505190723e */ /* 0x000fe400048070ff */
[----:B------:R-:W-:Y:S01]  /*4230*/  F2FP.F16.E4M3.UNPACK_B R80, R82.H1 ;  /* 0x00000052ff50723e */ /* 0x000fe200030006ff */
[--C-:B------:R-:W-:Y:S01]  /*4240*/  HADD2.F32 R74, -RZ, R72.reuse.H1_H1 ;  /* 0x30000048ff4a7230 */ /* 0x100fe20000004100 */
[-C--:B------:R-:W-:Y:S01]  /*4250*/  F2FP.F16.E4M3.UNPACK_B R75, R79.reuse.H1 ;  /* 0x0000004fff4b723e */ /* 0x080fe200030006ff */
[----:B------:R-:W-:Y:S01]  /*4260*/  HADD2.F32 R73, -RZ, R72.H0_H0 ;  /* 0x20000048ff497230 */ /* 0x000fe20000004100 */
[----:B------:R-:W-:Y:S01]  /*4270*/  F2FP.F16.E4M3.UNPACK_B R49, R50.H1 ;  /* 0x00000032ff31723e */ /* 0x000fe200030006ff */
[----:B------:R-:W-:Y:S01]  /*4280*/  HADD2.F32 R83, -RZ, R80.H1_H1 ;  /* 0x30000050ff537230 */ /* 0x000fe20000004100 */
[----:B------:R-:W-:Y:S01]  /*4290*/  F2FP.F16.E4M3.UNPACK_B R82, R82 ;  /* 0x00000052ff52723e */ /* 0x000fe200020006ff */
[----:B------:R-:W-:Y:S01]  /*42a0*/  HADD2.F32 R78, -RZ, R75.H1_H1 ;  /* 0x3000004bff4e7230 */ /* 0x000fe20000004100 */
[----:B------:R-:W-:Y:S01]  /*42b0*/  F2FP.F16.E4M3.UNPACK_B R79, R79 ;  /* 0x0000004fff4f723e */ /* 0x000fe200020006ff */
[----:B------:R-:W-:-:S02]  /*42c0*/  HADD2.F32 R72, -RZ, R49.H1_H1 ;  /* 0x30000031ff487230 */ /* 0x000fc40000004100 */
[-C--:B------:R-:W-:Y:S01]  /*42d0*/  FMUL.FTZ R142, R74, R83.reuse ;  /* 0x000000534a8e7220 */ /* 0x080fe20000410000 */
[----:B------:R-:W-:Y:S02]  /*42e0*/  HADD2.F32 R81, -RZ, R82.H1_H1 ;  /* 0x30000052ff517230 */ /* 0x000fe40000004100 */
[C---:B------:R-:W-:Y:S01]  /*42f0*/  FMUL.FTZ R83, R73.reuse, R83 ;  /* 0x0000005349537220 */ /* 0x040fe20000410000 */
[----:B------:R-:W-:Y:S02]  /*4300*/  HADD2.F32 R49, -RZ, R49.H0_H0 ;  /* 0x20000031ff317230 */ /* 0x000fe40000004100 */
[----:B------:R-:W-:Y:S01]  /*4310*/  FFMA.FTZ R141, R73, R78, -R142 ;  /* 0x0000004e498d7223 */ /* 0x000fe2000001088e */
[----:B------:R-:W-:Y:S02]  /*4320*/  HADD2.F32 R73, -RZ, R79.H1_H1 ;  /* 0x3000004fff497230 */ /* 0x000fe40000004100 */
[----:B------:R-:W-:Y:S01]  /*4330*/  FMUL.FTZ R142, R72, R81 ;  /* 0x00000051488e7220 */ /* 0x000fe20000410000 */
        /* <DEDUP_REMOVED lines=8> */
[----:B------:R-:W-:Y:S02]  /*43c0*/  HADD2.F32 R51, -RZ, R51.H1_H1 ;  /* 0x30000033ff337230 */ /* 0x000fe40000004100 */
        /* <DEDUP_REMOVED lines=14> */
[----:B------:R-:W-:Y:S01]  /*44b0*/  FFMA.FTZ R73, R50, R79, R73 ;  /* 0x0000004f32497223 */ /* 0x000fe20000010049 */
[----:B------:R-:W-:-:S02]  /*44c0*/  F2FP.SATFINITE.E4M3.F32.PACK_AB_MERGE_C R49, R143, R48, R145 ;  /* 0x000000308f31723e */ /* 0x000fc40004807091 */
[----:B------:R-:W-:Y:S02]  /*44d0*/  F2FP.SATFINITE.E4M3.F32.PACK_AB_MERGE_C R48, R140, R135, R144 ;  /* 0x000000878c30723e */ /* 0x000fe40004807090 */
[----:B------:R-:W-:Y:S02]  /*44e0*/  F2FP.SATFINITE.E4M3.F32.PACK_AB_MERGE_C R50, R73, R74, R81 ;  /* 0x0000004a4932723e */ /* 0x000fe40004807051 */
[----:B------:R-:W-:-:S07]  /*44f0*/  F2FP.SATFINITE.E4M3.F32.PACK_AB_MERGE_C R51, R80, R83, R78 ;  /* 0x000000535033723e */ /* 0x000fce000480704e */
.L_x_325:
[----:B------:R-:W-:Y:S05]  /*4500*/  BSYNC B3 ;  /* 0x0000000000037941 */ /* 0x000fea0003800000 */
.L_x_324:
[----:B------:R-:W-:Y:S02]  /*4510*/  ULDC.64 UR4, c[0x0][0x2d8] ;  /* 0x0000b60000047ab9 */ /* 0x000fe40000000a00 */
[----:B------:R-:W-:-:S04]  /*4520*/  IADD3 R72, P2, P3, R76, UR4, R100 ;  /* 0x000000044c487c10 */ /* 0x000fc8000fb5e064 */
[----:B------:R-:W-:-:S05]  /*4530*/  IADD3.X R73, R77, UR5, R36, P2, P3 ;  /* 0x000000054d497c10 */ /* 0x000fca00097e6424 */
[----:B--2---:R3:W-:Y:S04]  /*4540*/  STG.E.128 desc[UR42][R72.64], R48 ;  /* 0x0000003048007986 */ /* 0x0047e8000c101d2a */
.L_x_323:
[----:B------:R-:W-:Y:S05]  /*4550*/  BSYNC B2 ;  /* 0x0000000000027941 */ /* 0x000fea0003800000 */
.L_x_322:
[----:B------:R-:W-:Y:S05]  /*4560*/  @P1 BRA `(.L_x_321) ;  /* 0x0000000400d01947 */ /* 0x000fea0003800000 */
[----:B-123--:R1:W2:Y:S01]  /*4570*/  LDS.128 R48, [R114+0x2d400] ;  /* 0x02d4000072307984 */ /* 0x00e2a20000000c00 */
[----:B------:R-:W-:Y:S01]  /*4580*/  ISETP.GE.AND P2, PT, R236, R126, PT ;  /* 0x0000007eec00720c */ /* 0x000fe20003f46270 */
[----:B------:R-:W-:-:S12]  /*4590*/  BSSY B2, `(.L_x_326) ;  /* 0x000006d000027945 */ /* 0x000fd80003800000 */
[----:B-1----:R-:W-:Y:S05]  /*45a0*/  @P2 BRA `(.L_x_327) ;  /* 0x0000000400ac2947 */ /* 0x002fea0003800000 */
[----:B------:R-:W-:Y:S01]  /*45b0*/  SHF.R.U32.HI R73, RZ, 0x8, R71 ;  /* 0x00000008ff497819 */ /* 0x000fe20000011647 */
[----:B--2---:R-:W-:Y:S01]  /*45c0*/  IMAD.MOV.U32 R70, RZ, RZ, R51 ;  /* 0x000000ffff467224 */ /* 0x004fe200078e0033 */
[--C-:B------:R-:W-:Y:S02]  /*45d0*/  SHF.R.U32.HI R78, RZ, 0x10, R69.reuse ;  /* 0x00000010ff4e7819 */ /* 0x100fe40000011645 */
[--C-:B------:R-:W-:Y:S02]  /*45e0*/  SHF.R.U32.HI R74, RZ, 0x8, R69.reuse ;  /* 0x00000008ff4a7819 */ /* 0x100fe40000011645 */
[----:B------:R-:W-:Y:S02]  /*45f0*/  LOP3.LUT R68, R69, 0xff, RZ, 0xc0, !PT ;  /* 0x000000ff45447812 */ /* 0x000fe400078ec0ff */
[----:B------:R-:W-:Y:S02]  /*4600*/  SHF.R.U32.HI R79, RZ, 0x18, R69 ;  /* 0x00000018ff4f7819 */ /* 0x000fe40000011645 */
[----:B------:R-:W-:-:S02]  /*4610*/  LOP3.LUT R69, R71, 0xff, RZ, 0xc0, !PT ;  /* 0x000000ff47457812 */ /* 0x000fc400078ec0ff */
[--C-:B------:R-:W-:Y:S02]  /*4620*/  SHF.R.U32.HI R72, RZ, 0x18, R71.reuse ;  /* 0x00000018ff487819 */ /* 0x100fe40000011647 */
[----:B------:R-:W-:Y:S01]  /*4630*/  SHF.R.U32.HI R75, RZ, 0x10, R71 ;  /* 0x00000010ff4b7819 */ /* 0x000fe20000011647 */
[----:B------:R-:W-:Y:S01]  /*4640*/  IMAD.SHL.U32 R71, R73, 0x100, RZ ;  /* 0x0000010049477824 */ /* 0x000fe200078e00ff */
[----:B------:R-:W-:Y:S02]  /*4650*/  PRMT R68, R79, 0x654, R68 ;  /* 0x000006544f447816 */ /* 0x000fe40000000044 */
[----:B------:R-:W-:Y:S02]  /*4660*/  SHF.L.U32 R51, R74, 0x8, RZ ;  /* 0x000000084a337819 */ /* 0x000fe400000006ff */
[----:B------:R-:W-:Y:S02]  /*4670*/  PRMT R72, R72, 0x654, R69 ;  /* 0x0000065448487816 */ /* 0x000fe40000000045 */
[----:B------:R-:W-:Y:S01]  /*4680*/  LOP3.LUT R69, R68, 0xff00, R51, 0xf8, !PT ;  /* 0x0000ff0044457812 */ /* 0x000fe200078ef833 */
[----:B------:R-:W-:Y:S01]  /*4690*/  IMAD.U32 R68, R78, 0x10000, RZ ;  /* 0x000100004e447824 */ /* 0x000fe200078e00ff */
[----:B------:R-:W-:Y:S01]  /*46a0*/  LOP3.LUT R74, R72, 0xff00, R71, 0xf8, !PT ;  /* 0x0000ff00484a7812 */ /* 0x000fe200078ef847 */
[----:B------:R-:W-:Y:S01]  /*46b0*/  IMAD.U32 R71, R75, 0x10000, RZ ;  /* 0x000100004b477824 */ /* 0x000fe200078e00ff */
[----:B------:R-:W-:-:S02]  /*46c0*/  F2FP.F16.E4M3.UNPACK_B R51, R49 ;  /* 0x00000031ff33723e */ /* 0x000fc400020006ff */
[----:B------:R-:W-:Y:S02]  /*46d0*/  F2FP.F16.E4M3.UNPACK_B R72, R139.H1 ;  /* 0x0000008bff48723e */ /* 0x000fe400030006ff */
[----:B------:R-:W-:Y:S02]  /*46e0*/  F2FP.F16.E4M3.UNPACK_B R49, R49.H1 ;  /* 0x00000031ff31723e */ /* 0x000fe400030006ff */
[----:B------:R-:W-:Y:S01]  /*46f0*/  LOP3.LUT R73, R69, 0xff0000, R68, 0xf8, !PT ;  /* 0x00ff000045497812 */ /* 0x000fe200078ef844 */
[--C-:B------:R-:W-:Y:S01]  /*4700*/  HADD2.F32 R68, -RZ, R51.reuse.H1_H1 ;  /* 0x30000033ff447230 */ /* 0x100fe20000004100 */
[----:B------:R-:W-:Y:S01]  /*4710*/  LOP3.LUT R75, R74, 0xff0000, R71, 0xf8, !PT ;  /* 0x00ff00004a4b7812 */ /* 0x000fe200078ef847 */
[--C-:B------:R-:W-:Y:S01]  /*4720*/  HADD2.F32 R74, -RZ, R72.reuse.H0_H0 ;  /* 0x20000048ff4a7230 */ /* 0x100fe20000004100 */
[----:B------:R-:W-:Y:S01]  /*4730*/  F2FP.F16.E4M3.UNPACK_B R71, R138.H1 ;  /* 0x0000008aff47723e */ /* 0x000fe200030006ff */
[----:B------:R-:W-:Y:S01]  /*4740*/  HADD2.F32 R51, -RZ, R51.H0_H0 ;  /* 0x20000033ff337230 */ /* 0x000fe20000004100 */
[----:B------:R-:W-:Y:S01]  /*4750*/  F2FP.F16.E4M3.UNPACK_B R139, R139 ;  /* 0x0000008bff8b723e */ /* 0x000fe200020006ff */
[----:B------:R-:W-:-:S02]  /*4760*/  HADD2.F32 R78, -RZ, R72.H1_H1 ;  /* 0x30000048ff4e7230 */ /* 0x000fc40000004100 */
[-C--:B------:R-:W-:Y:S01]  /*4770*/  FMUL.FTZ R80, R68, R74.reuse ;  /* 0x0000004a44507220 */ /* 0x080fe20000410000 */
[--C-:B------:R-:W-:Y:S02]  /*4780*/  HADD2.F32 R69, -RZ, R49.reuse.H1_H1 ;  /* 0x30000031ff457230 */ /* 0x100fe40000004100 */
[----:B------:R-:W-:Y:S01]  /*4790*/  FMUL.FTZ R79, R51, R74 ;  /* 0x0000004a334f7220 */ /* 0x000fe20000410000 */
[----:B------:R-:W-:Y:S01]  /*47a0*/  HADD2.F32 R49, -RZ, R49.H0_H0 ;  /* 0x20000031ff317230 */ /* 0x000fe20000004100 */
[----:B------:R-:W-:Y:S01]  /*47b0*/  F2FP.F16.E4M3.UNPACK_B R138, R138 ;  /* 0x0000008aff8a723e */ /* 0x000fe200020006ff */
[--C-:B------:R-:W-:Y:S02]  /*47c0*/  HADD2.F32 R74, -RZ, R71.reuse.H1_H1 ;  /* 0x30000047ff4a7230 */ /* 0x100fe40000004100 */
[-C--:B------:R-:W-:Y:S01]  /*47d0*/  FMUL.FTZ R82, R69, R78.reuse ;  /* 0x0000004e45527220 */ /* 0x080fe20000410000 */
[----:B------:R-:W-:Y:S02]  /*47e0*/  HADD2.F32 R72, -RZ, R71.H0_H0 ;  /* 0x20000047ff487230 */ /* 0x000fe40000004100 */
[----:B------:R-:W-:Y:S01]  /*47f0*/  FMUL.FTZ R78, R49, R78 ;  /* 0x0000004e314e7220 */ /* 0x000fe20000410000 */
[----:B------:R-:W-:-:S02]  /*4800*/  HADD2.F32 R71, -RZ, R139.H1_H1 ;  /* 0x3000008bff477230 */ /* 0x000fc40000004100 */
[----:B------:R-:W-:Y:S01]  /*4810*/  FFMA.FTZ R82, R49, R74, -R82 ;  /* 0x0000004a31527223 */ /* 0x000fe20000010852 */
[----:B------:R-:W-:Y:S01]  /*4820*/  F2FP.F16.E4M3.UNPACK_B R49, R48.H1 ;  /* 0x00000030ff31723e */ /* 0x000fe200030006ff */
[----:B------:R-:W-:Y:S01]  /*4830*/  FFMA.FTZ R80, R51, R72, -R80 ;  /* 0x0000004833507223 */ /* 0x000fe20000010850 */
[----:B------:R-:W-:Y:S01]  /*4840*/  F2FP.F16.E4M3.UNPACK_B R48, R48 ;  /* 0x00000030ff30723e */ /* 0x000fe200020006ff */
[----:B------:R-:W-:Y:S01]  /*4850*/  FFMA.FTZ R81, R68, R72, R79 ;  /* 0x0000004844517223 */ /* 0x000fe2000001004f */
[----:B------:R-:W-:Y:S02]  /*4860*/  HADD2.F32 R139, -RZ, R139.H0_H0 ;  /* 0x2000008bff8b7230 */ /* 0x000fe40000004100 */
[----:B------:R-:W-:Y:S01]  /*4870*/  FFMA.FTZ R83, R69, R74, R78 ;  /* 0x0000004a45537223 */ /* 0x000fe2000001004e */
[--C-:B------:R-:W-:Y:S02]  /*4880*/  HADD2.F32 R51, -RZ, R49.reuse.H0_H0 ;  /* 0x20000031ff337230 */ /* 0x100fe40000004100 */
[----:B------:R-:W-:-:S02]  /*4890*/  HADD2.F32 R68, -RZ, R49.H1_H1 ;  /* 0x30000031ff447230 */ /* 0x000fc40000004100 */
[--C-:B------:R-:W-:Y:S01]  /*48a0*/  HADD2.F32 R49, -RZ, R48.reuse.H0_H0 ;  /* 0x20000030ff317230 */ /* 0x100fe20000004100 */
[----:B------:R-:W-:Y:S01]  /*48b0*/  F2FP.SATFINITE.E4M3.F32.PACK_AB_MERGE_C R140, R83, R82, RZ ;  /* 0x00000052538c723e */ /* 0x000fe200048070ff */
[----:B------:R-:W-:Y:S02]  /*48c0*/  HADD2.F32 R48, -RZ, R48.H1_H1 ;  /* 0x30000030ff307230 */ /* 0x000fe40000004100 */
[-C--:B------:R-:W-:Y:S01]  /*48d0*/  FMUL.FTZ R74, R68, R71.reuse ;  /* 0x00000047444a7220 */ /* 0x080fe20000410000 */
[--C-:B------:R-:W-:Y:S02]  /*48e0*/  HADD2.F32 R69, -RZ, R138.reuse.H1_H1 ;  /* 0x3000008aff457230 */ /* 0x100fe40000004100 */
[----:B------:R-:W-:Y:S01]  /*48f0*/  FMUL.FTZ R71, R51, R71 ;  /* 0x0000004733477220 */ /* 0x000fe20000410000 */
[----:B------:R-:W-:Y:S02]  /*4900*/  HADD2.F32 R138, -RZ, R138.H0_H0 ;  /* 0x2000008aff8a7230 */ /* 0x000fe40000004100 */
[-C--:B------:R-:W-:Y:S01]  /*4910*/  FMUL.FTZ R72, R48, R139.reuse ;  /* 0x0000008b30487220 */ /* 0x080fe20000410000 */
[----:B------:R-:W-:Y:S01]  /*4920*/  FMUL.FTZ R139, R49, R139 ;  /* 0x0000008b318b7220 */ /* 0x000fe20000410000 */
[-C--:B------:R-:W-:Y:S01]  /*4930*/  FFMA.FTZ R74, R51, R69.reuse, -R74 ;  /* 0x00000045334a7223 */ /* 0x080fe2000001084a */
[----:B------:R-:W-:Y:S01]  /*4940*/  FFMA.FTZ R71, R68, R69, R71 ;  /* 0x0000004544477223 */ /* 0x000fe20000010047 */
[----:B------:R-:W-:Y:S01]  /*4950*/  FFMA.FTZ R79, R49, R138, -R72 ;  /* 0x0000008a314f7223 */ /* 0x000fe20000010848 */
[----:B------:R-:W-:Y:S01]  /*4960*/  F2FP.F16.E4M3.UNPACK_B R49, R70.H1 ;  /* 0x00000046ff31723e */ /* 0x000fe200030006ff */
[----:B------:R-:W-:Y:S01]  /*4970*/  FFMA.FTZ R138, R48, R138, R139 ;  /* 0x0000008a308a7223 */ /* 0x000fe2000001008b */
[----:B------:R-:W-:-:S02]  /*4980*/  F2FP.F16.E4M3.UNPACK_B R72, R75.H1 ;  /* 0x0000004bff48723e */ /* 0x000fc400030006ff */
[----:B------:R-:W-:Y:S01]  /*4990*/  F2FP.F16.E4M3.UNPACK_B R69, R73.H1 ;  /* 0x00000049ff45723e */ /* 0x000fe200030006ff */
[--C-:B------:R-:W-:Y:S01]  /*49a0*/  HADD2.F32 R68, -RZ, R49.reuse.H1_H1 ;  /* 0x30000031ff447230 */ /* 0x100fe20000004100 */
[----:B------:R-:W-:Y:S01]  /*49b0*/  F2FP.F16.E4M3.UNPACK_B R48, R50.H1 ;  /* 0x00000032ff30723e */ /* 0x000fe200030006ff */
[----:B------:R-:W-:Y:S01]  /*49c0*/  HADD2.F32 R78, -RZ, R72.H1_H1 ;  /* 0x30000048ff4e7230 */ /* 0x000fe20000004100 */
[----:B------:R-:W-:Y:S01]  /*49d0*/  F2FP.F16.E4M3.UNPACK_B R75, R75 ;  /* 0x0000004bff4b723e */ /* 0x000fe200020006ff */
[----:B------:R-:W-:Y:S01]  /*49e0*/  HADD2.F32 R51, -RZ, R49.H0_H0 ;  /* 0x20000031ff337230 */ /* 0x000fe20000004100 */
[----:B------:R-:W-:Y:S01]  /*49f0*/  F2FP.SATFINITE.E4M3.F32.PACK_AB_MERGE_C R139, R71, R74, RZ ;  /* 0x0000004a478b723e */ /* 0x000fe200048070ff */
[----:B------:R-:W-:Y:S01]  /*4a00*/  HADD2.F32 R71, -RZ, R69.H1_H1 ;  /* 0x30000045ff477230 */ /* 0x000fe20000004100 */
[----:B------:R-:W-:Y:S01]  /*4a10*/  F2FP.F16.E4M3.UNPACK_B R73, R73 ;  /* 0x00000049ff49723e */ /* 0x000fe200020006ff */
[----:B------:R-:W-:Y:S01]  /*4a20*/  FMUL.FTZ R82, R68, R78 ;  /* 0x0000004e44527220 */ /* 0x000fe20000410000 */
[----:B------:R-:W-:-:S02]  /*4a30*/  HADD2.F32 R49, -RZ, R48.H1_H1 ;  /* 0x30000030ff317230 */ /* 0x000fc40000004100 */
[C---:B------:R-:W-:Y:S01]  /*4a40*/  FMUL.FTZ R135, R51.reuse, R78 ;  /* 0x0000004e33877220 */ /* 0x040fe20000410000 */
[----:B------:R-:W-:Y:S02]  /*4a50*/  HADD2.F32 R74, -RZ, R75.H1_H1 ;  /* 0x3000004bff4a7230 */ /* 0x000fe40000004100 */
[----:B------:R-:W-:Y:S01]  /*4a60*/  FFMA.FTZ R82, R51, R71, -R82 ;  /* 0x0000004733527223 */ /* 0x000fe20000010852 */
[----:B------:R-:W-:Y:S01]  /*4a70*/  HADD2.F32 R48, -RZ, R48.H0_H0 ;  /* 0x20000030ff307230 */ /* 0x000fe20000004100 */
[----:B------:R-:W-:Y:S01]  /*4a80*/  F2FP.F16.E4M3.UNPACK_B R50, R50 ;  /* 0x00000032ff32723e */ /* 0x000fe200020006ff */
[----:B------:R-:W-:Y:S02]  /*4a90*/  HADD2.F32 R51, -RZ, R73.H1_H1 ;  /* 0x30000049ff337230 */ /* 0x000fe40000004100 */
[----:B------:R-:W-:Y:S01]  /*4aa0*/  FMUL.FTZ R83, R49, R74 ;  /* 0x0000004a31537220 */ /* 0x000fe20000410000 */
        /* <DEDUP_REMOVED lines=8> */
[--C-:B------:R-:W-:Y:S02]  /*4b30*/  HADD2.F32 R49, -RZ, R70.reuse.H0_H0 ;  /* 0x20000046ff317230 */ /* 0x100fe40000004100 */
        /* <DEDUP_REMOVED lines=8> */
[C---:B------:R-:W-:Y:S01]  /*4bc0*/  FMUL.FTZ R71, R49.reuse, R72 ;  /* 0x0000004831477220 */ /* 0x040fe20000410000 */
[-C--:B------:R-:W-:Y:S01]  /*4bd0*/  FFMA.FTZ R51, R48, R73.reuse, -R51 ;  /* 0x0000004930337223 */ /* 0x080fe20000010833 */
[----:B------:R-:W-:Y:S01]  /*4be0*/  FFMA.FTZ R50, R50, R73, R75 ;  /* 0x0000004932327223 */ /* 0x000fe2000001004b */
[-C--:B------:R-:W-:Y:S01]  /*4bf0*/  FFMA.FTZ R68, R49, R69.reuse, -R68 ;  /* 0x0000004531447223 */ /* 0x080fe20000010844 */
[----:B------:R-:W-:Y:S01]  /*4c00*/  FFMA.FTZ R71, R70, R69, R71 ;  /* 0x0000004546477223 */ /* 0x000fe20000010047 */
[----:B------:R-:W-:-:S02]  /*4c10*/  F2FP.SATFINITE.E4M3.F32.PACK_AB_MERGE_C R82, R135, R82, RZ ;  /* 0x000000528752723e */ /* 0x000fc400048070ff */
[----:B------:R-:W-:Y:S02]  /*4c20*/  F2FP.SATFINITE.E4M3.F32.PACK_AB_MERGE_C R50, R50, R51, R74 ;  /* 0x000000333232723e */ /* 0x000fe4000480704a */
[----:B------:R-:W-:Y:S02]  /*4c30*/  F2FP.SATFINITE.E4M3.F32.PACK_AB_MERGE_C R49, R81, R80, R140 ;  /* 0x000000505131723e */ /* 0x000fe4000480708c */
[----:B------:R-:W-:Y:S02]  /*4c40*/  F2FP.SATFINITE.E4M3.F32.PACK_AB_MERGE_C R48, R138, R79, R139 ;  /* 0x0000004f8a30723e */ /* 0x000fe4000480708b */
[----:B------:R-:W-:-:S07]  /*4c50*/  F2FP.SATFINITE.E4M3.F32.PACK_AB_MERGE_C R51, R71, R68, R82 ;  /* 0x000000444733723e */ /* 0x000fce0004807052 */
.L_x_327:
[----:B------:R-:W-:Y:S05]  /*4c60*/  BSYNC B2 ;  /* 0x0000000000027941 */ /* 0x000fea0003800000 */
.L_x_326:
[----:B------:R-:W-:Y:S02]  /*4c70*/  ULDC.64 UR4, c[0x0][0x2d8] ;  /* 0x0000b60000047ab9 */ /* 0x000fe40000000a00 */
[----:B------:R-:W-:-:S04]  /*4c80*/  IADD3 R68, P2, P3, R39, UR4, R76 ;  /* 0x0000000427447c10 */ /* 0x000fc8000fb5e04c */
[----:B------:R-:W-:-:S05]  /*4c90*/  IADD3.X R69, R106, UR5, R77, P2, P3 ;  /* 0x000000056a457c10 */ /* 0x000fca00097e644d */
[----:B--2---:R4:W-:Y:S04]  /*4ca0*/  STG.E.128 desc[UR42][R68.64], R48 ;  /* 0x0000003044007986 */ /* 0x0049e8000c101d2a */
.L_x_321:
[----:B------:R-:W-:Y:S05]  /*4cb0*/  BSYNC B1 ;  /* 0x0000000000017941 */ /* 0x000fea0003800000 */
.L_x_320:
[----:B------:R-:W-:Y:S01]  /*4cc0*/  ISETP.NE.AND P2, PT, R146, RZ, PT ;  /* 0x000000ff9200720c */ /* 0x000fe20003f45270 */
[----:B------:R-:W-:-:S12]  /*4cd0*/  BSSY B1, `(.L_x_328) ;  /* 0x00000f4000017945 */ /* 0x000fd80003800000 */
[----:B------:R-:W-:Y:S05]  /*4ce0*/  @P2 BRA `(.L_x_329) ;  /* 0x0000000c00c82947 */ /* 0x000fea0003800000 */
[----:B----4-:R-:W-:Y:S01]  /*4cf0*/  IADD3 R68, P2, P3, R4, R124, R16 ;  /* 0x0000007c04447210 */ /* 0x010fe20007b5e010 */
[----:B------:R-:W-:Y:S03]  /*4d00*/  BSSY B2, `(.L_x_330) ;  /* 0x0000079000027945 */ /* 0x000fe60003800000 */
[----:B------:R-:W-:Y:S01]  /*4d10*/  IADD3.X R69, R29, R127, R17, P2, P3 ;  /* 0x0000007f1d457210 */ /* 0x000fe200017e6411 */
[----:B------:R-:W-:Y:S08]  /*4d20*/  @P0 BRA `(.L_x_331) ;  /* 0x0000000400d80947 */ /* 0x000ff00003800000 */
[----:B-123--:R1:W2:Y:S01]  /*4d30*/  LDS.128 R48, [R114+0x2a400] ;  /* 0x02a4000072307984 */ /* 0x00e2a20000000c00 */
[----:B------:R-:W-:Y:S01]  /*4d40*/  ISETP.GE.AND P2, PT, R18, R126, PT ;  /* 0x0000007e1200720c */ /* 0x000fe20003f46270 */
[----:B------:R-:W-:-:S12]  /*4d50*/  BSSY B3, `(.L_x_332) ;  /* 0x000006f000037945 */ /* 0x000fd80003800000 */
[----:B-1----:R-:W-:Y:S05]  /*4d60*/  @P2 BRA `(.L_x_333) ;  /* 0x0000000400b42947 */ /* 0x002fea0003800000 */
[--C-:B------:R-:W-:Y:S02]  /*4d70*/  SHF.R.U32.HI R73, RZ, 0x10, R67.reuse ;  /* 0x00000010ff497819 */ /* 0x100fe40000011643 */
[--C-:B------:R-:W-:Y:S02]  /*4d80*/  SHF.R.U32.HI R71, RZ, 0x8, R67.reuse ;  /* 0x00000008ff477819 */ /* 0x100fe40000011643 */
[----:B------:R-:W-:Y:S02]  /*4d90*/  LOP3.LUT R70, R67, 0xff, RZ, 0xc0, !PT ;  /* 0x000000ff43467812 */ /* 0x000fe400078ec0ff */
[----:B------:R-:W-:Y:S02]  /*4da0*/  SHF.R.U32.HI R67, RZ, 0x18, R67 ;  /* 0x00000018ff437819 */ /* 0x000fe40000011643 */
[----:B------:R-:W-:Y:S02]  /*4db0*/  SHF.R.U32.HI R72, RZ, 0x8, R65 ;  /* 0x00000008ff487819 */ /* 0x000fe40000011641 */
[----:B------:R-:W-:-:S02]  /*4dc0*/  LOP3.LUT R64, R65, 0xff, RZ, 0xc0, !PT ;  /* 0x000000ff41407812 */ /* 0x000fc400078ec0ff */
[--C-:B------:R-:W-:Y:S02]  /*4dd0*/  SHF.R.U32.HI R75, RZ, 0x18, R65.reuse ;  /* 0x00000018ff4b7819 */ /* 0x100fe40000011641 */
[----:B------:R-:W-:Y:S01]  /*4de0*/  PRMT R70, R67, 0x654, R70 ;  /* 0x0000065443467816 */ /* 0x000fe20000000046 */
[----:B------:R-:W-:Y:S01]  /*4df0*/  IMAD.SHL.U32 R67, R71, 0x100, RZ ;  /* 0x0000010047437824 */ /* 0x000fe200078e00ff */
[----:B------:R-:W-:Y:S01]  /*4e00*/  SHF.R.U32.HI R74, RZ, 0x10, R65 ;  /* 0x00000010ff4a7819 */ /* 0x000fe20000011641 */
[----:B--2---:R-:W-:Y:S01]  /*4e10*/  IMAD.MOV.U32 R65, RZ, RZ, R50 ;  /* 0x000000ffff417224 */ /* 0x004fe200078e0032 */
[----:B------:R-:W-:Y:S01]  /*4e20*/  MOV R66, R51 ;  /* 0x0000003300427202 */ /* 0x000fe20000000f00 */
[----:B------:R-:W-:Y:S01]  /*4e30*/  IMAD.SHL.U32 R50, R72, 0x100, RZ ;  /* 0x0000010048327824 */ /* 0x000fe200078e00ff */
[----:B------:R-:W-:Y:S02]  /*4e40*/  PRMT R51, R75, 0x654, R64 ;  /* 0x000006544b337816 */ /* 0x000fe40000000040 */
[----:B------:R-:W-:Y:S01]  /*4e50*/  LOP3.LUT R72, R70, 0xff00, R67, 0xf8, !PT ;  /* 0x0000ff0046487812 */ /* 0x000fe200078ef843 */
[----:B------:R-:W-:Y:S01]  /*4e60*/  IMAD.U32 R67, R73, 0x10000, RZ ;  /* 0x0001000049437824 */ /* 0x000fe200078e00ff */
[----:B------:R-:W-:-:S02]  /*4e70*/  LOP3.LUT R64, R51, 0xff00, R50, 0xf8, !PT ;  /* 0x0000ff0033407812 */ /* 0x000fc400078ef832 */
[----:B------:R-:W-:Y:S02]  /*4e80*/  SHF.L.U32 R51, R74, 0x10, RZ ;  /* 0x000000104a337819 */ /* 0x000fe400000006ff */
[----:B------:R-:W-:Y:S02]  /*4e90*/  F2FP.F16.E4M3.UNPACK_B R70, R137.H1 ;  /* 0x00000089ff46723e */ /* 0x000fe400030006ff */
[-C--:B------:R-:W-:Y:S02]  /*4ea0*/  F2FP.F16.E4M3.UNPACK_B R50, R49.reuse ;  /* 0x00000031ff32723e */ /* 0x080fe400020006ff */
[----:B------:R-:W-:Y:S01]  /*4eb0*/  LOP3.LUT R74, R72, 0xff0000, R67, 0xf8, !PT ;  /* 0x00ff0000484a7812 */ /* 0x000fe200078ef843 */
[----:B------:R-:W-:Y:S01]  /*4ec0*/  HADD2.F32 R72, -RZ, R70.H0_H0 ;  /* 0x20000046ff487230 */ /* 0x000fe20000004100 */
[----:B------:R-:W-:Y:S01]  /*4ed0*/  LOP3.LUT R71, R64, 0xff0000, R51, 0xf8, !PT ;  /* 0x00ff000040477812 */ /* 0x000fe200078ef833 */
[----:B------:R-:W-:Y:S01]  /*4ee0*/  HADD2.F32 R51, -RZ, R50.H1_H1 ;  /* 0x30000032ff337230 */ /* 0x000fe20000004100 */
[----:B------:R-:W-:Y:S01]  /*4ef0*/  F2FP.F16.E4M3.UNPACK_B R67, R136.H1 ;  /* 0x00000088ff43723e */ /* 0x000fe200030006ff */
[----:B------:R-:W-:Y:S01]  /*4f00*/  HADD2.F32 R73, -RZ, R70.H1_H1 ;  /* 0x30000046ff497230 */ /* 0x000fe20000004100 */
[----:B------:R-:W-:Y:S01]  /*4f10*/  F2FP.F16.E4M3.UNPACK_B R49, R49.H1 ;  /* 0x00000031ff31723e */ /* 0x000fe200030006ff */
[----:B------:R-:W-:-:S02]  /*4f20*/  HADD2.F32 R50, -RZ, R50.H0_H0 ;  /* 0x20000032ff327230 */ /* 0x000fc40000004100 */
[CC--:B------:R-:W-:Y:S01]  /*4f30*/  FMUL.FTZ R75, R51.reuse, R72.reuse ;  /* 0x00000048334b7220 */ /* 0x0c0fe20000410000 */
[----:B------:R-:W-:Y:S01]  /*4f40*/  HADD2.F32 R70, -RZ, R67.H0_H0 ;  /* 0x20000043ff467230 */ /* 0x000fe20000004100 */
[----:B------:R-:W-:Y:S01]  /*4f50*/  F2FP.F16.E4M3.UNPACK_B R137, R137 ;  /* 0x00000089ff89723e */ /* 0x000fe200020006ff */
[--C-:B------:R-:W-:Y:S02]  /*4f60*/  HADD2.F32 R64, -RZ, R49.reuse.H1_H1 ;  /* 0x30000031ff407230 */ /* 0x100fe40000004100 */
[C---:B------:R-:W-:Y:S01]  /*4f70*/  FMUL.FTZ R72, R50.reuse, R72 ;  /* 0x0000004832487220 */ /* 0x040fe20000410000 */
[----:B------:R-:W-:Y:S02]  /*4f80*/  HADD2.F32 R49, -RZ, R49.H0_H0 ;  /* 0x20000031ff317230 */ /* 0x000fe40000004100 */
[-C--:B------:R-:W-:Y:S01]  /*4f90*/  FFMA.FTZ R76, R50, R70.reuse, -R75 ;  /* 0x00000046324c7223 */ /* 0x080fe2000001084b */
[----:B------:R-:W-:Y:S02]  /*4fa0*/  HADD2.F32 R67, -RZ, R67.H1_H1 ;  /* 0x30000043ff437230 */ /* 0x000fe40000004100 */
[CC--:B------:R-:W-:Y:S01]  /*4fb0*/  FMUL.FTZ R50, R64.reuse, R73.reuse ;  /* 0x0000004940327220 */ /* 0x0c0fe20000410000 */
[----:B------:R-:W-:Y:S01]  /*4fc0*/  FFMA.FTZ R77, R51, R70, R72 ;  /* 0x00000046334d7223 */ /* 0x000fe20000010048 */
[C---:B------:R-:W-:Y:S01]  /*4fd0*/  FMUL.FTZ R73, R49.reuse, R73 ;  /* 0x0000004931497220 */ /* 0x040fe20000410000 */
[----:B------:R-:W-:Y:S01]  /*4fe0*/  F2FP.F16.E4M3.UNPACK_B R136, R136 ;  /* 0x00000088ff88723e */ /* 0x000fe200020006ff */
[-C--:B------:R-:W-:Y:S01]  /*4ff0*/  FFMA.FTZ R78, R49, R67.reuse, -R50 ;  /* 0x00000043314e7223 */ /* 0x080fe20000010832 */
[-C--:B------:R-:W-:Y:S01]  /*5000*/  F2FP.F16.E4M3.UNPACK_B R49, R48.reuse.H1 ;  /* 0x00000030ff31723e */ /* 0x080fe200030006ff */
[----:B------:R-:W-:Y:S01]  /*5010*/  FFMA.FTZ R79, R64, R67, R73 ;  /* 0x00000043404f7223 */ /* 0x000fe20000010049 */
[----:B------:R-:W-:Y:S01]  /*5020*/  F2FP.F16.E4M3.UNPACK_B R48, R48 ;  /* 0x00000030ff30723e */ /* 0x000fe200020006ff */
        /* <DEDUP_REMOVED lines=19> */
[----:B------:R-:W-:Y:S01]  /*5160*/  F2FP.SATFINITE.E4M3.F32.PACK_AB_MERGE_C R80, R72, R73, RZ ;  /* 0x000000494850723e */ /* 0x000fe200048070ff */
[--C-:B------:R-:W-:Y:S01]  /*5170*/  HADD2.F32 R51, -RZ, R49.reuse.H1_H1 ;  /* 0x30000031ff337230 */ /* 0x100fe20000004100 */
[----:B------:R-:W-:Y:S01]  /*5180*/  F2FP.F16.E4M3.UNPACK_B R64, R71.H1 ;  /* 0x00000047ff40723e */ /* 0x000fe200030006ff */
[----:B------:R-:W-:Y:S01]  /*5190*/  HADD2.F32 R73, -RZ, R70.H1_H1 ;  /* 0x30000046ff497230 */ /* 0x000fe20000004100 */
[----:B------:R-:W-:Y:S01]  /*51a0*/  F2FP.F16.E4M3.UNPACK_B R48, R65.H1 ;  /* 0x00000041ff30723e */ /* 0x000fe200030006ff */
[----:B------:R-:W-:Y:S01]  /*51b0*/  HADD2.F32 R50, -RZ, R49.H0_H0 ;  /* 0x20000031ff327230 */ /* 0x000fe20000004100 */
[----:B------:R-:W-:Y:S01]  /*51c0*/  F2FP.F16.E4M3.UNPACK_B R74, R74 ;  /* 0x0000004aff4a723e */ /* 0x000fe200020006ff */
        /* <DEDUP_REMOVED lines=33> */
[----:B------:R-:W-:-:S02]  /*53e0*/  F2FP.SATFINITE.E4M3.F32.PACK_AB_MERGE_C R78, R78, R79, RZ ;  /* 0x0000004f4e4e723e */ /* 0x000fc400048070ff */
[----:B------:R-:W-:Y:S02]  /*53f0*/  F2FP.SATFINITE.E4M3.F32.PACK_AB_MERGE_C R72, R74, R51, R72 ;  /* 0x000000334a48723e */ /* 0x000fe40004807048 */
[----:B------:R-:W-:Y:S02]  /*5400*/  F2FP.SATFINITE.E4M3.F32.PACK_AB_MERGE_C R51, R67, R50, R78 ;  /* 0x000000324333723e */ /* 0x000fe4000480704e */
[----:B------:R-:W-:Y:S01]  /*5410*/  F2FP.SATFINITE.E4M3.F32.PACK_AB_MERGE_C R49, R77, R76, R81 ;  /* 0x0000004c4d31723e */ /* 0x000fe20004807051 */
[----:B------:R-:W-:Y:S01]  /*5420*/  IMAD.MOV.U32 R50, RZ, RZ, R72 ;  /* 0x000000ffff327224 */ /* 0x000fe200078e0048 */
[----:B------:R-:W-:-:S07]  /*5430*/  F2FP.SATFINITE.E4M3.F32.PACK_AB_MERGE_C R48, R136, R75, R80 ;  /* 0x0000004b8830723e */ /* 0x000fce0004807050 */
.L_x_333:
[----:B------:R-:W-:Y:S05]  /*5440*/  BSYNC B3 ;  /* 0x0000000000037941 */ /* 0x000fea0003800000 */
.L_x_332:
[----:B------:R-:W-:Y:S02]  /*5450*/  ULDC.64 UR4, c[0x0][0x2d8] ;  /* 0x0000b60000047ab9 */ /* 0x000fe40000000a00 */
[----:B------:R-:W-:-:S04]  /*5460*/  IADD3 R64, P2, P3, R68, UR4, R100 ;  /* 0x0000000444407c10 */ /* 0x000fc8000fb5e064 */
[----:B------:R-:W-:-:S05]  /*5470*/  IADD3.X R65, R69, UR5, R36, P2, P3 ;  /* 0x0000000545417c10 */ /* 0x000fca00097e6424 */
[----:B--2---:R4:W-:Y:S04]  /*5480*/  STG.E.128 desc[UR42][R64.64], R48 ;  /* 0x0000003040007986 */ /* 0x0049e8000c101d2a */
.L_x_331:
[----:B------:R-:W-:Y:S05]  /*5490*/  BSYNC B2 ;  /* 0x0000000000027941 */ /* 0x000fea0003800000 */
.L_x_330:
[----:B------:R-:W-:Y:S05]  /*54a0*/  @P1 BRA `(.L_x_329) ;  /* 0x0000000400d81947 */ /* 0x000fea0003800000 */
[----:B-1234-:R1:W2:Y:S01]  /*54b0*/  LDS.128 R48, [R114+0x2e400] ;  /* 0x02e4000072307984 */ /* 0x01e2a20000000c00 */
[----:B------:R-:W-:Y:S01]  /*54c0*/  ISETP.GE.AND P2, PT, R236, R126, PT ;  /* 0x0000007eec00720c */ /* 0x000fe20003f46270 */
[----:B------:R-:W-:-:S12]  /*54d0*/  BSSY B2, `(.L_x_334) ;  /* 0x000006f000027945 */ /* 0x000fd80003800000 */
[----:B-1----:R-:W-:Y:S05]  /*54e0*/  @P2 BRA `(.L_x_335) ;  /* 0x0000000400b42947 */ /* 0x002fea0003800000 */
[----:B------:R-:W-:Y:S01]  /*54f0*/  SHF.R.U32.HI R71, RZ, 0x8, R61 ;  /* 0x00000008ff477819 */ /* 0x000fe2000001163d */
[----:B--2---:R-:W-:Y:S01]  /*5500*/  IMAD.MOV.U32 R62, RZ, RZ, R51 ;  /* 0x000000ffff3e7224 */ /* 0x004fe200078e0033 */
[----:B------:R-:W-:Y:S02]  /*5510*/  SHF.R.U32.HI R65, RZ, 0x8, R63 ;  /* 0x00000008ff417819 */ /* 0x000fe4000001163f */
[----:B------:R-:W-:Y:S01]  /*5520*/  SHF.R.U32.HI R73, RZ, 0x18, R61 ;  /* 0x00000018ff497819 */ /* 0x000fe2000001163d */
[----:B------:R-:W-:Y:S01]  /*5530*/  IMAD.SHL.U32 R51, R71, 0x100, RZ ;  /* 0x0000010047337824 */ /* 0x000fe200078e00ff */
[----:B------:R-:W-:Y:S02]  /*5540*/  LOP3.LUT R60, R61, 0xff, RZ, 0xc0, !PT ;  /* 0x000000ff3d3c7812 */ /* 0x000fe400078ec0ff */
[----:B------:R-:W-:Y:S02]  /*5550*/  SHF.R.U32.HI R67, RZ, 0x18, R63 ;  /* 0x00000018ff437819 */ /* 0x000fe4000001163f */
[----:B------:R-:W-:-:S02]  /*5560*/  LOP3.LUT R64, R63, 0xff, RZ, 0xc0, !PT ;  /* 0x000000ff3f407812 */ /* 0x000fc400078ec0ff */
[----:B------:R-:W-:Y:S01]  /*5570*/  SHF.R.U32.HI R66, RZ, 0x10, R63 ;  /* 0x00000010ff427819 */ /* 0x000fe2000001163f */
[----:B------:R-:W-:Y:S01]  /*5580*/  IMAD.SHL.U32 R63, R65, 0x100, RZ ;  /* 0x00000100413f7824 */ /* 0x000fe200078e00ff */
[----:B------:R-:W-:Y:S02]  /*5590*/  SHF.R.U32.HI R70, RZ, 0x10, R61 ;  /* 0x00000010ff467819 */ /* 0x000fe4000001163d */
[----:B------:R-:W-:Y:S02]  /*55a0*/  PRMT R60, R73, 0x654, R60 ;  /* 0x00000654493c7816 */ /* 0x000fe4000000003c */
[----:B------:R-:W-:Y:S02]  /*55b0*/  PRMT R64, R67, 0x654, R64 ;  /* 0x0000065443407816 */ /* 0x000fe40000000040 */
[----:B------:R-:W-:Y:S01]  /*55c0*/  LOP3.LUT R51, R60, 0xff00, R51, 0xf8, !PT ;  /* 0x0000ff003c337812 */ /* 0x000fe200078ef833 */
[----:B------:R-:W-:Y:S01]  /*55d0*/  IMAD.U32 R60, R70, 0x10000, RZ ;  /* 0x00010000463c7824 */ /* 0x000fe200078e00ff */
[----:B------:R-:W-:-:S02]  /*55e0*/  MOV R61, R50 ;  /* 0x00000032003d7202 */ /* 0x000fc40000000f00 */
[----:B------:R-:W-:Y:S02]  /*55f0*/  LOP3.LUT R63, R64, 0xff00, R63, 0xf8, !PT ;  /* 0x0000ff00403f7812 */ /* 0x000fe400078ef83f */
        /* <DEDUP_REMOVED lines=92> */
.L_x_335:
[----:B------:R-:W-:Y:S05]  /*5bc0*/  BSYNC B2 ;  /* 0x0000000000027941 */ /* 0x000fea0003800000 */
.L_x_334:
[----:B------:R-:W-:Y:S02]  /*5bd0*/  ULDC.64 UR4, c[0x0][0x2d8] ;  /* 0x0000b60000047ab9 */ /* 0x000fe40000000a00 */
[----:B------:R-:W-:-:S04]  /*5be0*/  IADD3 R60, P2, P3, R39, UR4, R68 ;  /* 0x00000004273c7c10 */ /* 0x000fc8000fb5e044 */
[----:B------:R-:W-:-:S05]  /*5bf0*/  IADD3.X R61, R106, UR5, R69, P2, P3 ;  /* 0x000000056a3d7c10 */ /* 0x000fca00097e6445 */
[----:B--2---:R1:W-:Y:S04]  /*5c00*/  STG.E.128 desc[UR42][R60.64], R48 ;  /* 0x000000303c007986 */ /* 0x0043e8000c101d2a */
.L_x_329:
[----:B------:R-:W-:Y:S05]  /*5c10*/  BSYNC B1 ;  /* 0x0000000000017941 */ /* 0x000fea0003800000 */
.L_x_328:
[----:B------:R-:W-:Y:S05]  /*5c20*/  @P4 BRA `(.L_x_336) ;  /* 0x0000005c00204947 */ /* 0x000fea0003800000 */
[----:B------:R-:W-:Y:S01]  /*5c30*/  IADD3 R124, P2, P3, R111, R124, R16 ;  /* 0x0000007c6f7c7210 */ /* 0x000fe20007b5e010 */
[----:B------:R-:W-:Y:S03]  /*5c40*/  BSSY B1, `(.L_x_337) ;  /* 0x0000079000017945 */ /* 0x000fe60003800000 */
[----:B------:R-:W-:Y:S01]  /*5c50*/  IADD3.X R127, R32, R127, R17, P2, P3 ;  /* 0x0000007f207f7210 */ /* 0x000fe200017e6411 */
[----:B------:R-:W-:Y:S08]  /*5c60*/  @P0 BRA `(.L_x_338) ;  /* 0x0000000400d80947 */ /* 0x000ff00003800000 */
[----:B-1234-:R1:W2:Y:S01]  /*5c70*/  LDS.128 R48, [R114+0x2b400] ;  /* 0x02b4000072307984 */ /* 0x01e2a20000000c00 */
[----:B------:R-:W-:Y:S01]  /*5c80*/  ISETP.GE.AND P2, PT, R18, R126, PT ;  /* 0x0000007e1200720c */ /* 0x000fe20003f46270 */
[----:B------:R-:W-:-:S12]  /*5c90*/  BSSY B2, `(.L_x_339) ;  /* 0x000006f000027945 */ /* 0x000fd80003800000 */
[----:B-1----:R-:W-:Y:S05]  /*5ca0*/  @P2 BRA `(.L_x_340) ;  /* 0x0000000400b42947 */ /* 0x002fea0003800000 */
[----:B------:R-:W-:Y:S01]  /*5cb0*/  SHF.R.U32.HI R61, RZ, 0x8, R59 ;  /* 0x00000008ff3d7819 */ /* 0x000fe2000001163b */
[----:B--2---:R-:W-:Y:S01]  /*5cc0*/  IMAD.MOV.U32 R58, RZ, RZ, R51 ;  /* 0x000000ffff3a7224 */ /* 0x004fe200078e0033 */
[--C-:B------:R-:W-:Y:S02]  /*5cd0*/  SHF.R.U32.HI R67, RZ, 0x18, R57.reuse ;  /* 0x00000018ff437819 */ /* 0x100fe40000011639 */
[----:B------:R-:W-:Y:S02]  /*5ce0*/  LOP3.LUT R56, R57, 0xff, RZ, 0xc0, !PT ;  /* 0x000000ff39387812 */ /* 0x000fe400078ec0ff */
[----:B------:R-:W-:Y:S02]  /*5cf0*/  SHF.R.U32.HI R65, RZ, 0x8, R57 ;  /* 0x00000008ff417819 */ /* 0x000fe40000011639 */
[----:B------:R-:W-:Y:S02]  /*5d00*/  SHF.R.U32.HI R63, RZ, 0x18, R59 ;  /* 0x00000018ff3f7819 */ /* 0x000fe4000001163b */
[----:B------:R-:W-:-:S02]  /*5d10*/  LOP3.LUT R60, R59, 0xff, RZ, 0xc0, !PT ;  /* 0x000000ff3b3c7812 */ /* 0x000fc400078ec0ff */
[----:B------:R-:W-:Y:S01]  /*5d20*/  SHF.R.U32.HI R62, RZ, 0x10, R59 ;  /* 0x00000010ff3e7819 */ /* 0x000fe2000001163b */
[----:B------:R-:W-:Y:S01]  /*5d30*/  IMAD.SHL.U32 R59, R61, 0x100, RZ ;  /* 0x000001003d3b7824 */ /* 0x000fe200078e00ff */
[----:B------:R-:W-:Y:S01]  /*5d40*/  SHF.R.U32.HI R64, RZ, 0x10, R57 ;  /* 0x00000010ff407819 */ /* 0x000fe20000011639 */
[----:B------:R-:W-:Y:S01]  /*5d50*/  IMAD.MOV.U32 R57, RZ, RZ, R50 ;  /* 0x000000ffff397224 */ /* 0x000fe200078e0032 */
[----:B------:R-:W-:Y:S01]  /*5d60*/  PRMT R56, R67, 0x654, R56 ;  /* 0x0000065443387816 */ /* 0x000fe20000000038 */
[----:B------:R-:W-:Y:S01]  /*5d70*/  IMAD.U32 R62, R62, 0x10000, RZ ;  /* 0x000100003e3e7824 */ /* 0x000fe200078e00ff */
[----:B------:R-:W-:Y:S02]  /*5d80*/  SHF.L.U32 R51, R65, 0x8, RZ ;  /* 0x0000000841337819 */ /* 0x000fe400000006ff */
[----:B------:R-:W-:Y:S02]  /*5d90*/  PRMT R60, R63, 0x654, R60 ;  /* 0x000006543f3c7816 */ /* 0x000fe4000000003c */
[----:B------:R-:W-:Y:S01]  /*5da0*/  LOP3.LUT R51, R56, 0xff00, R51, 0xf8, !PT ;  /* 0x0000ff0038337812 */ /* 0x000fe200078ef833 */
[----:B------:R-:W-:Y:S01]  /*5db0*/  IMAD.U32 R56, R64, 0x10000, RZ ;  /* 0x0001000040387824 */ /* 0x000fe200078e00ff */
[----:B------:R-:W-:-:S02]  /*5dc0*/  LOP3.LUT R59, R60, 0xff00, R59, 0xf8, !PT ;  /* 0x0000ff003c3b7812 */ /* 0x000fc400078ef83b */
        /* <DEDUP_REMOVED lines=89> */
[----:B------:R-:W-:Y:S02]  /*6360*/  F2FP.SATFINITE.E4M3.F32.PACK_AB_MERGE_C R48, R86, R65, R70 ;  /* 0x000000415630723e */ /* 0x000fe40004807046 */
[----:B------:R-:W-:-:S07]  /*6370*/  MOV R50, R62 ;  /* 0x0000003e00327202 */ /* 0x000fce0000000f00 */
.L_x_340:
[----:B------:R-:W-:Y:S05]  /*6380*/  BSYNC B2 ;  /* 0x0000000000027941 */ /* 0x000fea0003800000 */
.L_x_339:
[----:B------:R-:W-:Y:S02]  /*6390*/  ULDC.64 UR4, c[0x0][0x2d8] ;  /* 0x0000b60000047ab9 */ /* 0x000fe40000000a00 */
[----:B------:R-:W-:-:S04]  /*63a0*/  IADD3 R56, P2, P3, R124, UR4, R100 ;  /* 0x000000047c387c10 */ /* 0x000fc8000fb5e064 */
[----:B------:R-:W-:-:S05]  /*63b0*/  IADD3.X R57, R127, UR5, R36, P2, P3 ;  /* 0x000000057f397c10 */ /* 0x000fca00097e6424 */
[----:B--2---:R1:W-:Y:S04]  /*63c0*/  STG.E.128 desc[UR42][R56.64], R48 ;  /* 0x0000003038007986 */ /* 0x0043e8000c101d2a */
.L_x_338:
[----:B------:R-:W-:Y:S05]  /*63d0*/  BSYNC B1 ;  /* 0x0000000000017941 */ /* 0x000fea0003800000 */
.L_x_337:
        /* <DEDUP_REMOVED lines=8> */
[----:B------:R-:W-:Y:S02]  /*6460*/  LOP3.LUT R52, R53, 0xff, RZ, 0xc0, !PT ;  /* 0x000000ff35347812 */ /* 0x000fe400078ec0ff */
[--C-:B------:R-:W-:Y:S02]  /*6470*/  SHF.R.U32.HI R61, RZ, 0x18, R53.reuse ;  /* 0x00000018ff3d7819 */ /* 0x100fe40000011635 */
[----:B------:R-:W-:Y:S01]  /*6480*/  SHF.R.U32.HI R60, RZ, 0x10, R53 ;  /* 0x00000010ff3c7819 */ /* 0x000fe20000011635 */
[----:B------:R-:W-:Y:S01]  /*6490*/  IMAD.MOV.U32 R53, RZ, RZ, R50 ;  /* 0x000000ffff357224 */ /* 0x000fe200078e0032 */
[----:B------:R-:W-:Y:S01]  /*64a0*/  SHF.R.U32.HI R59, RZ, 0x10, R55 ;  /* 0x00000010ff3b7819 */ /* 0x000fe20000011637 */
[----:B------:R-:W-:Y:S01]  /*64b0*/  IMAD.SHL.U32 R50, R58, 0x100, RZ ;  /* 0x000001003a327824 */ /* 0x000fe200078e00ff */
[----:B------:R-:W-:-:S02]  /*64c0*/  LOP3.LUT R56, R55, 0xff0000ff, RZ, 0xc0, !PT ;  /* 0xff0000ff37387812 */ /* 0x000fc400078ec0ff */
[----:B------:R-:W-:Y:S02]  /*64d0*/  SHF.L.U32 R55, R57, 0x8, RZ ;  /* 0x0000000839377819 */ /* 0x000fe400000006ff */
[----:B------:R-:W-:Y:S02]  /*64e0*/  PRMT R51, R61, 0x654, R52 ;  /* 0x000006543d337816 */ /* 0x000fe40000000034 */
[----:B------:R-:W-:Y:S01]  /*64f0*/  LOP3.LUT R58, R56, 0xff00, R55, 0xf8, !PT ;  /* 0x0000ff00383a7812 */ /* 0x000fe200078ef837 */
[----:B------:R-:W-:Y:S01]  /*6500*/  IMAD.U32 R55, R59, 0x10000, RZ ;  /* 0x000100003b377824 */ /* 0x000fe200078e00ff */
[----:B------:R-:W-:Y:S01]  /*6510*/  LOP3.LUT R52, R51, 0xff00, R50, 0xf8, !PT ;  /* 0x0000ff0033347812 */ /* 0x000fe200078ef832 */
[----:B------:R-:W-:Y:S01]  /*6520*/  IMAD.U32 R51, R60, 0x10000, RZ ;  /* 0x000100003c337824 */ /* 0x000fe200078e00ff */
[----:B------:R-:W-:Y:S02]  /*6530*/  F2FP.F16.E4M3.UNPACK_B R56, R85.H1 ;  /* 0x00000055ff38723e */ /* 0x000fe400030006ff */
[----:B------:R-:W-:-:S02]  /*6540*/  F2FP.F16.E4M3.UNPACK_B R50, R49 ;  /* 0x00000031ff32723e */ /* 0x000fc400020006ff */
[----:B------:R-:W-:Y:S01]  /*6550*/  LOP3.LUT R60, R58, 0xff0000, R55, 0xf8, !PT ;  /* 0x00ff00003a3c7812 */ /* 0x000fe200078ef837 */
[----:B------:R-:W-:Y:S01]  /*6560*/  HADD2.F32 R58, -RZ, R56.H0_H0 ;  /* 0x20000038ff3a7230 */ /* 0x000fe20000004100 */
[----:B------:R-:W-:Y:S01]  /*6570*/  LOP3.LUT R57, R52, 0xff0000, R51, 0xf8, !PT ;  /* 0x00ff000034397812 */ /* 0x000fe200078ef833 */
[----:B------:R-:W-:Y:S01]  /*6580*/  HADD2.F32 R51, -RZ, R50.H1_H1 ;  /* 0x30000032ff337230 */ /* 0x000fe20000004100 */
[----:B------:R-:W-:Y:S01]  /*6590*/  F2FP.F16.E4M3.UNPACK_B R55, R84.H1 ;  /* 0x00000054ff37723e */ /* 0x000fe200030006ff */
[----:B------:R-:W-:Y:S01]  /*65a0*/  HADD2.F32 R59, -RZ, R56.H1_H1 ;  /* 0x30000038ff3b7230 */ /* 0x000fe20000004100 */
[----:B------:R-:W-:Y:S01]  /*65b0*/  F2FP.F16.E4M3.UNPACK_B R49, R49.H1 ;  /* 0x00000031ff31723e */ /* 0x000fe200030006ff */
[----:B------:R-:W-:Y:S02]  /*65c0*/  HADD2.F32 R50, -RZ, R50.H0_H0 ;  /* 0x20000032ff327230 */ /* 0x000fe40000004100 */
[----:B------:R-:W-:Y:S01]  /*65d0*/  FMUL.FTZ R61, R51, R58 ;  /* 0x0000003a333d7220 */ /* 0x000fe20000410000 */
[----:B------:R-:W-:Y:S01]  /*65e0*/  HADD2.F32 R56, -RZ, R55.H0_H0 ;  /* 0x20000037ff387230 */ /* 0x000fe20000004100 */
[----:B------:R-:W-:Y:S01]  /*65f0*/  F2FP.F16.E4M3.UNPACK_B R85, R85 ;  /* 0x00000055ff55723e */ /* 0x000fe200020006ff */
[----:B------:R-:W-:-:S02]  /*6600*/  HADD2.F32 R52, -RZ, R49.H1_H1 ;  /* 0x30000031ff347230 */ /* 0x000fc40000004100 */
        /* <DEDUP_REMOVED lines=77> */
.L_x_342:
[----:B------:R-:W-:Y:S05]  /*6ae0*/  BSYNC B1 ;  /* 0x0000000000017941 */ /* 0x000fea0003800000 */
.L_x_341:
[----:B------:R-:W-:Y:S02]  /*6af0*/  ULDC.64 UR4, c[0x0][0x2d8] ;  /* 0x0000b60000047ab9 */ /* 0x000fe40000000a00 */
[----:B------:R-:W-:-:S04]  /*6b00*/  IADD3 R124, P2, P3, R39, UR4, R124 ;  /* 0x00000004277c7c10 */ /* 0x000fc8000fb5e07c */
[----:B------:R-:W-:-:S05]  /*6b10*/  IADD3.X R125, R106, UR5, R127, P2, P3 ;  /* 0x000000056a7d7c10 */ /* 0x000fca00097e647f */
[----:B--2---:R1:W-:Y:S01]  /*6b20*/  STG.E.128 desc[UR42][R124.64], R48 ;  /* 0x000000307c007986 */ /* 0x0043e2000c101d2a */
[----:B------:R-:W-:Y:S05]  /*6b30*/  BRA `(.L_x_336) ;  /* 0x0000004c005c7947 */ /* 0x000fea0003800000 */
.L_x_300:
[----:B------:R-:W-:Y:S02]  /*6b40*/  ISETP.GE.AND P5, PT, R22, R118, PT ;  /* 0x000000761600720c */ /* 0x000fe40003fa6270 */
[----:B------:R-:W-:Y:S02]  /*6b50*/  P2R R61, PR, RZ, 0x1 ;  /* 0x00000001ff3d7803 */ /* 0x000fe40000000000 */
[----:B------:R-:W-:-:S13]  /*6b60*/  ISETP.GE.OR P5, PT, R16, R126, P5 ;  /* 0x0000007e1000720c */ /* 0x000fda0002fa6670 */
[----:B------:R-:W0:Y:S08]  /*6b70*/  @!P5 LDC.64 R56, c[0x0][0x3c8] ;  /* 0x0000f200ff38db82 */ /* 0x000e300000000a00 */
[----:B------:R-:W1:Y:S01]  /*6b80*/  @!P5 LDC.64 R58, c[0x0][0x3e0] ;  /* 0x0000f800ff3adb82 */ /* 0x000e620000000a00 */
[----:B0-----:R-:W-:-:S04]  /*6b90*/  @!P5 IADD3 R56, P2, P3, R94, R56, R48 ;  /* 0x000000385e38d210 */ /* 0x001fc80007b5e030 */
[----:B------:R-:W-:Y:S02]  /*6ba0*/  @!P5 IADD3.X R57, R34, R57, R109, P2, P3 ;  /* 0x000000392239d210 */ /* 0x000fe400017e646d */
[----:B------:R-:W-:-:S04]  /*6bb0*/  ISETP.GE.AND P2, PT, R235, R118, PT ;  /* 0x00000076eb00720c */ /* 0x000fc80003f46270 */
[----:B------:R-:W-:-:S13]  /*6bc0*/  ISETP.GE.OR P2, PT, R16, R126, P2 ;  /* 0x0000007e1000720c */ /* 0x000fda0001746670 */
[----:B------:R-:W0:Y:S01]  /*6bd0*/  @!P2 LDC.64 R54, c[0x0][0x3d8] ;  /* 0x0000f600ff36ab82 */ /* 0x000e220000000a00 */
[----:B------:R-:W-:Y:S01]  /*6be0*/  @!P2 MOV R49, R109 ;  /* 0x0000006d0031a202 */ /* 0x000fe20000000f00 */
[----:B------:R-:W-:-:S06]  /*6bf0*/  @!P2 IMAD.MOV.U32 R51, RZ, RZ, R128 ;  /* 0x000000ffff33a224 */ /* 0x000fcc00078e0080 */
[----:B------:R-:W2:Y:S08]  /*6c00*/  @!P2 LDC.64 R80, c[0x0][0x3c8] ;  /* 0x0000f200ff50ab82 */ /* 0x000eb00000000a00 */
[----:B------:R-:W3:Y:S01]  /*6c10*/  @!P2 LDC.64 R82, c[0x0][0x3e0] ;  /* 0x0000f800ff52ab82 */ /* 0x000ee20000000a00 */
[----:B0-----:R-:W-:-:S04]  /*6c20*/  @!P2 IMAD.WIDE.U32 R52, R54, 0x60, R48 ;  /* 0x000000603634a825 */ /* 0x001fc800078e0030 */
[----:B------:R-:W-:-:S04]  /*6c30*/  @!P2 IMAD R55, R55, 0x60, RZ ;  /* 0x000000603737a824 */ /* 0x000fc800078e02ff */
[----:B------:R-:W-:Y:S01]  /*6c40*/  @!P2 IMAD.IADD R55, R53, 0x1, R55 ;  /* 0x000000013537a824 */ /* 0x000fe200078e0237 */
[----:B--2---:R-:W-:-:S04]  /*6c50*/  @!P2 IADD3 R80, P3, P4, R94, R80, R52 ;  /* 0x000000505e50a210 */ /* 0x004fc80007c7e034 */
[----:B------:R-:W-:Y:S02]  /*6c60*/  @!P2 IADD3.X R81, R34, R81, R55, P3, P4 ;  /* 0x000000512251a210 */ /* 0x000fe40001fe8437 */
[----:B------:R-:W0:Y:S02]  /*6c70*/  @!P2 LDC.64 R54, c[0x0][0x3e8] ;  /* 0x0000fa00ff36ab82 */ /* 0x000e240000000a00 */
[----:B0-----:R-:W-:-:S04]  /*6c80*/  @!P2 IMAD.WIDE.U32 R52, R54, 0x60, R50 ;  /* 0x000000603634a825 */ /* 0x001fc800078e0032 */
[----:B------:R-:W-:Y:S01]  /*6c90*/  @!P2 IMAD R55, R55, 0x60, RZ ;  /* 0x000000603737a824 */ /* 0x000fe200078e02ff */
[----:B---3--:R-:W-:-:S03]  /*6ca0*/  @!P2 IADD3 R82, P3, P4, R88, R82, R52 ;  /* 0x000000525852a210 */ /* 0x008fc60007c7e034 */
[----:B------:R-:W-:-:S05]  /*6cb0*/  @!P2 IMAD.IADD R54, R53, 0x1, R55 ;  /* 0x000000013536a824 */ /* 0x000fca00078e0237 */
[----:B------:R-:W-:Y:S02]  /*6cc0*/  @!P2 IADD3.X R83, R103, R83, R54, P3, P4 ;  /* 0x000000536753a210 */ /* 0x000fe40001fe8436 */
[----:B-1----:R-:W-:-:S04]  /*6cd0*/  @!P5 IADD3 R58, P3, P4, R88, R58, R50 ;  /* 0x0000003a583ad210 */ /* 0x002fc80007c7e032 */
[----:B------:R-:W-:Y:S02]  /*6ce0*/  @!P5 IADD3.X R59, R103, R59, R128, P3, P4 ;  /* 0x0000003b673bd210 */ /* 0x000fe40001fe8480 */
[----:B------:R-:W-:-:S04]  /*6cf0*/  ISETP.GE.AND P4, PT, R233, R118, PT ;  /* 0x00000076e900720c */ /* 0x000fc80003f86270 */
[----:B------:R-:W-:-:S13]  /*6d00*/  ISETP.GE.OR P4, PT, R16, R126, P4 ;  /* 0x0000007e1000720c */ /* 0x000fda0002786670 */
[----:B------:R-:W-:Y:S01]  /*6d10*/  @!P4 IADD3 R55, P3, P6, R94, R48, R14 ;  /* 0x000000305e37c210 */ /* 0x000fe20007e7e00e */
[----:B------:R-:W0:Y:S03]  /*6d20*/  @!P4 LDC.64 R64, c[0x0][0x3c8] ;  /* 0x0000f200ff40cb82 */ /* 0x000e260000000a00 */
[----:B------:R-:W-:Y:S02]  /*6d30*/  @!P4 IADD3.X R60, R34, R109, R20, P3, P6 ;  /* 0x0000006d223cc210 */ /* 0x000fe40001fec414 */
[----:B------:R-:W-:-:S03]  /*6d40*/  ISETP.GE.AND P3, PT, R234, R118, PT ;  /* 0x00000076ea00720c */ /* 0x000fc60003f66270 */
[----:B------:R-:W1:Y:S01]  /*6d50*/  @!P4 LDC.64 R66, c[0x0][0x3e0] ;  /* 0x0000f800ff42cb82 */ /* 0x000e620000000a00 */
[----:B------:R-:W-:-:S13]  /*6d60*/  ISETP.GE.OR P3, PT, R16, R126, P3 ;  /* 0x0000007e1000720c */ /* 0x000fda0001f66670 */
[----:B------:R-:W-:Y:S01]  /*6d70*/  @!P3 IADD3 R49, P0, P6, R94, R13, R48 ;  /* 0x0000000d5e31b210 */ /* 0x000fe20007e1e030 */
[----:B------:R-:W2:Y:S03]  /*6d80*/  @!P3 LDC.64 R68, c[0x0][0x3c8] ;  /* 0x0000f200ff44bb82 */ /* 0x000ea60000000a00 */
[----:B------:R-:W-:Y:S02]  /*6d90*/  @!P3 IADD3.X R52, R34, R15, R109, P0, P6 ;  /* 0x0000000f2234b210 */ /* 0x000fe400007ec46d */
[----:B------:R-:W-:-:S03]  /*6da0*/  @!P4 IADD3 R53, P0, P6, R88, R50, R9 ;  /* 0x000000325835c210 */ /* 0x000fc60007e1e009 */
[----:B------:R-:W3:Y:S01]  /*6db0*/  @!P3 LDC.64 R84, c[0x0][0x3e0] ;  /* 0x0000f800ff54bb82 */ /* 0x000ee20000000a00 */
[----:B------:R-:W-:Y:S02]  /*6dc0*/  @!P4 IADD3.X R54, R103, R128, R11, P0, P6 ;  /* 0x000000806736c210 */ /* 0x000fe400007ec40b */
[----:B------:R-:W-:-:S04]  /*6dd0*/  @!P3 IADD3 R51, P0, P6, R88, R8, R50 ;  /* 0x000000085833b210 */ /* 0x000fc80007e1e032 */
[----:B------:R-:W-:Y:S02]  /*6de0*/  @!P3 IADD3.X R48, R103, R10, R128, P0, P6 ;  /* 0x0000000a6730b210 */ /* 0x000fe400007ec480 */
[----:B0-----:R-:W-:Y:S02]  /*6df0*/  @!P4 IADD3 R64, P6, R55, R64, RZ ;  /* 0x000000403740c210 */ /* 0x001fe40007fde0ff */
[----:B------:R-:W-:Y:S02]  /*6e00*/  CS2R R62, SRZ ;  /* 0x00000000003e7805 */ /* 0x000fe4000001ff00 */
[----:B------:R-:W-:Y:S02]  /*6e10*/  ISETP.NE.AND P0, PT, R61, RZ, PT ;  /* 0x000000ff3d00720c */ /* 0x000fe40003f05270 */
[----:B------:R-:W-:Y:S02]  /*6e20*/  @!P4 IADD3.X R65, R60, R65, RZ, P6, !PT ;  /* 0x000000413c41c210 */ /* 0x000fe400037fe4ff */
[----:B-1----:R-:W-:-:S05]  /*6e30*/  @!P4 IADD3 R66, P6, R53, R66, RZ ;  /* 0x000000423542c210 */ /* 0x002fca0007fde0ff */
[----:B------:R-:W-:Y:S01]  /*6e40*/  @!P4 IMAD.X R67, R54, 0x1, R67, P6 ;  /* 0x000000013643c824 */ /* 0x000fe200030e0643 */
[----:B--2---:R-:W-:Y:S02]  /*6e50*/  @!P3 IADD3 R68, P6, R49, R68, RZ ;  /* 0x000000443144b210 */ /* 0x004fe40007fde0ff */
[----:B------:R-:W-:-:S03]  /*6e60*/  CS2R R54, SRZ ;  /* 0x0000000000367805 */ /* 0x000fc6000001ff00 */
[----:B------:R-:W-:Y:S01]  /*6e70*/  @!P3 IMAD.X R69, R52, 0x1, R69, P6 ;  /* 0x000000013445b824 */ /* 0x000fe200030e0645 */
[----:B---3--:R-:W-:Y:S02]  /*6e80*/  @!P3 IADD3 R84, P6, R51, R84, RZ ;  /* 0x000000543354b210 */ /* 0x008fe40007fde0ff */
[----:B------:R-:W-:Y:S02]  /*6e90*/  CS2R R50, SRZ ;  /* 0x0000000000327805 */ /* 0x000fe4000001ff00 */
[----:B------:R-:W-:Y:S01]  /*6ea0*/  CS2R R52, SRZ ;  /* 0x0000000000347805 */ /* 0x000fe2000001ff00 */
[----:B------:R-:W-:Y:S01]  /*6eb0*/  @!P3 IMAD.X R85, R48, 0x1, R85, P6 ;  /* 0x000000013055b824 */ /* 0x000fe200030e0655 */
[----:B------:R-:W-:Y:S02]  /*6ec0*/  CS2R R48, SRZ ;  /* 0x0000000000307805 */ /* 0x000fe4000001ff00 */
[----:B------:R-:W-:Y:S02]  /*6ed0*/  CS2R R60, SRZ ;  /* 0x00000000003c7805 */ /* 0x000fe4000001ff00 */
[----:B------:R0:W2:Y:S04]  /*6ee0*/  @!P5 LDG.E.128 R52, desc[UR42][R58.64] ;  /* 0x0000002a3a34d981 */ /* 0x0000a8000c1e1d00 */
[----:B------:R1:W3:Y:S04]  /*6ef0*/  @!P5 LDG.E.128 R48, desc[UR42][R56.64] ;  /* 0x0000002a3830d981 */ /* 0x0002e8000c1e1d00 */
[----:B------:R4:W5:Y:S01]  /*6f00*/  @!P4 LDG.E.128 R60, desc[UR42][R66.64] ;  /* 0x0000002a423cc981 */ /* 0x000962000c1e1d00 */
[----:B0-----:R-:W-:-:S02]  /*6f10*/  CS2R R58, SRZ ;  /* 0x00000000003a7805 */ /* 0x001fc4000001ff00 */
[----:B-1----:R-:W-:Y:S02]  /*6f20*/  CS2R R56, SRZ ;  /* 0x0000000000387805 */ /* 0x002fe4000001ff00 */
[----:B----4-:R-:W-:-:S04]  /*6f30*/  CS2R R66, SRZ ;  /* 0x0000000000427805 */ /* 0x010fc8000001ff00 */
[----:B------:R0:W4:Y:S01]  /*6f40*/  @!P4 LDG.E.128 R56, desc[UR42][R64.64] ;  /* 0x0000002a4038c981 */ /* 0x000122000c1e1d00 */
[----:B------:R-:W-:Y:S02]  /*6f50*/  CS2R R70, SRZ ;  /* 0x0000000000467805 */ /* 0x000fe4000001ff00 */
[----:B------:R-:W-:Y:S02]  /*6f60*/  CS2R R74, SRZ ;  /* 0x00000000004a7805 */ /* 0x000fe4000001ff00 */
[----:B------:R-:W-:Y:S02]  /*6f70*/  CS2R R72, SRZ ;  /* 0x0000000000487805 */ /* 0x000fe4000001ff00 */
[----:B------:R-:W-:Y:S02]  /*6f80*/  CS2R R78, SRZ ;  /* 0x00000000004e7805 */ /* 0x000fe4000001ff00 */
[----:B------:R-:W-:Y:S02]  /*6f90*/  CS2R R76, SRZ ;  /* 0x00000000004c7805 */ /* 0x000fe4000001ff00 */
[----:B------:R-:W4:Y:S01]  /*6fa0*/  @!P2 LDG.E.128 R72, desc[UR42][R80.64] ;  /* 0x0000002a5048a981 */ /* 0x000f22000c1e1d00 */
[----:B0-----:R-:W-:-:S03]  /*6fb0*/  CS2R R64, SRZ ;  /* 0x0000000000407805 */ /* 0x001fc6000001ff00 */
[----:B------:R-:W4:Y:S04]  /*6fc0*/  @!P2 LDG.E.128 R76, desc[UR42][R82.64] ;  /* 0x0000002a524ca981 */ /* 0x000f28000c1e1d00 */
[----:B------:R0:W4:Y:S02]  /*6fd0*/  @!P3 LDG.E.128 R64, desc[UR42][R68.64] ;  /* 0x0000002a4440b981 */ /* 0x000124000c1e1d00 */
[----:B0-----:R-:W-:-:S06]  /*6fe0*/  CS2R R68, SRZ ;  /* 0x0000000000447805 */ /* 0x001fcc000001ff00 */
[----:B------:R-:W4:Y:S01]  /*6ff0*/  @!P3 LDG.E.128 R68, desc[UR42][R84.64] ;  /* 0x0000002a5444b981 */ /* 0x000f22000c1e1d00 */
[----:B------:R-:W-:-:S06]  /*7000*/  UISETP.NE.AND UP0, UPT, UR47, 0x3, UPT ;  /* 0x000000032f00788c */ /* 0x000fcc000bf05270 */
[----:B------:R-:W-:Y:S02]  /*7010*/  PLOP3.LUT P5, PT, PT, PT, UP0, 0x80, 0x0 ;  /* 0x000000000000781c */ /* 0x000fe40003faf008 */
[----:B------:R-:W-:Y:S01]  /*7020*/  ISETP.GE.AND P2, PT, R16, R126, PT ;  /* 0x0000007e1000720c */ /* 0x000fe20003f46270 */
[----:B--2---:R-:W-:Y:S02]  /*7030*/  IMAD.MOV.U32 R155, RZ, RZ, R54 ;  /* 0x000000ffff9b7224 */ /* 0x004fe400078e0036 */
[----:B------:R-:W-:Y:S01]  /*7040*/  IMAD.MOV.U32 R157, RZ, RZ, R52 ;  /* 0x000000ffff9d7224 */ /* 0x000fe200078e0034 */
[----:B---3--:R-:W-:Y:S01]  /*7050*/  MOV R154, R50 ;  /* 0x00000032009a7202 */ /* 0x008fe20000000f00 */
[----:B------:R-:W-:Y:S02]  /*7060*/  IMAD.MOV.U32 R156, RZ, RZ, R48 ;  /* 0x000000ffff9c7224 */ /* 0x000fe400078e0030 */
[----:B-----5:R-:W-:Y:S02]  /*7070*/  IMAD.MOV.U32 R146, RZ, RZ, R62 ;  /* 0x000000ffff927224 */ /* 0x020fe400078e003e */
[----:B------:R-:W-:Y:S01]  /*7080*/  IMAD.MOV.U32 R145, RZ, RZ, R60 ;  /* 0x000000ffff917224 */ /* 0x000fe200078e003c */
[----:B----4-:R-:W-:Y:S01]  /*7090*/  MOV R147, R58 ;  /* 0x0000003a00937202 */ /* 0x010fe20000000f00 */
[----:B------:R-:W-:Y:S01]  /*70a0*/  IMAD.MOV.U32 R148, RZ, RZ, R56 ;  /* 0x000000ffff947224 */ /* 0x000fe200078e0038 */
[----:B------:R-:W-:Y:S01]  /*70b0*/  MOV R135, R74 ;  /* 0x0000004a00877202 */ /* 0x000fe20000000f00 */
[----:B------:R-:W-:-:S02]  /*70c0*/  IMAD.MOV.U32 R136, RZ, RZ, R72 ;  /* 0x000000ffff887224 */ /* 0x000fc400078e0048 */
[----:B------:R-:W-:Y:S02]  /*70d0*/  IMAD.MOV.U32 R137, RZ, RZ, R78 ;  /* 0x000000ffff897224 */ /* 0x000fe400078e004e */
[----:B------:R-:W-:Y:S01]  /*70e0*/  IMAD.MOV.U32 R138, RZ, RZ, R76 ;  /* 0x000000ffff8a7224 */ /* 0x000fe200078e004c */
[----:B------:R-:W-:Y:S01]  /*70f0*/  MOV R139, R66 ;  /* 0x00000042008b7202 */ /* 0x000fe20000000f00 */
[----:B------:R-:W-:Y:S02]  /*7100*/  IMAD.MOV.U32 R141, RZ, RZ, R64 ;  /* 0x000000ffff8d7224 */ /* 0x000fe400078e0040 */
[----:B------:R-:W-:Y:S02]  /*7110*/  IMAD.MOV.U32 R143, RZ, RZ, R70 ;  /* 0x000000ffff8f7224 */ /* 0x000fe400078e0046 */
[----:B------:R-:W-:Y:S01]  /*7120*/  IMAD.MOV.U32 R144, RZ, RZ, R68 ;  /* 0x000000ffff907224 */ /* 0x000fe200078e0044 */
[----:B------:R-:W-:Y:S06]  /*7130*/  @!P5 BRA `(.L_x_343) ;  /* 0x000000000004d947 */ /* 0x000fec0003800000 */
[----:B------:R-:W-:Y:S01]  /*7140*/  BPT.TRAP 0x1 ;  /* 0x000000040000795c */ /* 0x000fe20000300000 */
.L_x_343:
[----:B------:R-:W-:Y:S01]  /*7150*/  LEA R109, R232, R19, 0x3 ;  /* 0x00000013e86d7211 */ /* 0x000fe200078e18ff */
[----:B------:R-:W0:Y:S01]  /*7160*/  LDC R140, c[0x0][0x2e4] ;  /* 0x0000b900ff8c7b82 */ /* 0x000e220000000800 */
[----:B------:R-:W-:Y:S01]  /*7170*/  SHF.L.U32 R128, R237, 0x1f, RZ ;  /* 0x0000001fed807819 */ /* 0x000fe200000006ff */
[----:B------:R-:W-:Y:S01]  /*7180*/  IMAD.MOV.U32 R125, RZ, RZ, R127 ;  /* 0x000000ffff7d7224 */ /* 0x000fe200078e007f */
[----:B------:R-:W-:Y:S02]  /*7190*/  BSSY B1, `(.L_x_344) ;  /* 0x0000005000017945 */ /* 0x000fe40003800000 */
[----:B------:R-:W1:Y:S03]  /*71a0*/  SYNCS.PHASECHK.TRANS64.TRYWAIT P3, [R109+URZ+0x38890], R128 ;  /* 0x038890806d0075a7 */ /* 0x000e66000806017f */
[----:B------:R-:W2:Y:S01]  /*71b0*/  LDC.64 R126, c[0x0][0x2f0] ;  /* 0x0000bc00ff7e7b82 */ /* 0x000ea20000000a00 */
[----:B0-----:R-:W-:Y:S01]  /*71c0*/  IMAD.IADD R142, R140, 0x1, -R123 ;  /* 0x000000018c8e7824 */ /* 0x001fe200078e0a7b */
[----:B-1----:R-:W-:Y:S06]  /*71d0*/  @!P3 BRA `(.L_x_345) ;  /* 0x000001cc00d4b947 */ /* 0x002fec0003800000 */
.L_x_598:
[----:B------:R-:W-:Y:S05]  /*71e0*/  BSYNC B1 ;  /* 0x0000000000017941 */ /* 0x000fea0003800000 */
.L_x_344:
[----:B------:R-:W-:Y:S01]  /*71f0*/  ISETP.GE.OR P3, PT, R22, R118, P0 ;  /* 0x000000761600720c */ /* 0x000fe20000766670 */
[----:B------:R-:W-:-:S12]  /*7200*/  BSSY B1, `(.L_x_346) ;  /* 0x0000100000017945 */ /* 0x000fd80003800000 */
[----:B------:R-:W-:Y:S05]  /*7210*/  @P3 BRA `(.L_x_347) ;  /* 0x0000000c00f83947 */ /* 0x000fea0003800000 */
[----:B------:R-:W3:Y:S04]  /*7220*/  LDL R84, [R1+0x4] ;  /* 0x0000040001547983 */ /* 0x000ee80000100800 */
[----:B------:R-:W4:Y:S04]  /*7230*/  LDL R83, [R1+0xc] ;  /* 0x00000c0001537983 */ /* 0x000f280000100800 */
[----:B------:R-:W5:Y:S01]  /*7240*/  LDL R82, [R1+0x10] ;  /* 0x0000100001527983 */ /* 0x000f620000100800 */
[-C--:B--2---:R-:W-:Y:S01]  /*7250*/  IMAD R80, R23, R126.reuse, RZ ;  /* 0x0000007e17507224 */ /* 0x084fe200078e02ff */
[----:B------:R-:W-:Y:S01]  /*7260*/  ISETP.NE.AND P6, PT, R0, RZ, PT ;  /* 0x000000ff0000720c */ /* 0x000fe20003fc5270 */
[C---:B------:R-:W-:Y:S01]  /*7270*/  IMAD.WIDE.U32 R132, R22.reuse, R126, R124 ;  /* 0x0000007e16847225 */ /* 0x040fe200078e007c */
[----:B------:R-:W-:Y:S03]  /*7280*/  BSSY B2, `(.L_x_348) ;  /* 0x00000ec000027945 */ /* 0x000fe60003800000 */
[----:B------:R-:W-:Y:S01]  /*7290*/  IMAD R149, R22, R127, R80 ;  /* 0x0000007f16957224 */ /* 0x000fe200078e0250 */
[----:B------:R-:W-:-:S02]  /*72a0*/  SEL R80, R123, R142, !P6 ;  /* 0x0000008e7b507207 */ /* 0x000fc40007000000 */
[----:B------:R-:W-:Y:S01]  /*72b0*/  IADD3 R150, P3, P4, R100, R132, R38 ;  /* 0x0000008464967210 */ /* 0x000fe20007c7e026 */
[----:B------:R-:W-:Y:S01]  /*72c0*/  IMAD.IADD R149, R149, 0x1, R133 ;  /* 0x0000000195957824 */ /* 0x000fe200078e0285 */
[----:B------:R-:W-:-:S04]  /*72d0*/  SHF.R.S32.HI R81, RZ, 0x1f, R80 ;  /* 0x0000001fff517819 */ /* 0x000fc80000011450 */
[----:B------:R-:W-:Y:S02]  /*72e0*/  LEA.HI R81, R81, R80, RZ, 0x5 ;  /* 0x0000005051517211 */ /* 0x000fe400078f28ff */
[----:B------:R-:W-:Y:S02]  /*72f0*/  IADD3.X R158, R36, R149, R105, P3, P4 ;  /* 0x00000095249e7210 */ /* 0x000fe40001fe8469 */
[----:B------:R-:W-:-:S04]  /*7300*/  LEA.HI.SX32 R81, R81, R104, 0x1b ;  /* 0x0000006851517211 */ /* 0x000fc800078fdaff */
[----:B------:R-:W-:Y:S02]  /*7310*/  SHF.R.S32.HI R80, RZ, 0x1f, R81 ;  /* 0x0000001fff507819 */ /* 0x000fe40000011451 */
[----:B------:R-:W-:Y:S02]  /*7320*/  SHF.L.U32 R151, R81, 0x4, RZ ;  /* 0x0000000451977819 */ /* 0x000fe400000006ff */
[----:B------:R-:W-:-:S05]  /*7330*/  LEA.HI R81, R80, R81, RZ, 0x3 ;  /* 0x0000005150517211 */ /* 0x000fca00078f18ff */
[----:B------:R-:W-:-:S05]  /*7340*/  IMAD.SHL.U32 R81, R81, 0x800, RZ ;  /* 0x0000080051517824 */ /* 0x000fca00078e00ff */
[----:B------:R-:W-:Y:S02]  /*7350*/  LOP3.LUT R81, R81, 0xffffc000, RZ, 0xc0, !PT ;  /* 0xffffc00051517812 */ /* 0x000fe400078ec0ff */
[----:B---3--:R-:W-:-:S04]  /*7360*/  LOP3.LUT R80, R84, 0x70, R151, 0xf8, !PT ;  /* 0x0000007054507812 */ /* 0x008fc800078ef897 */
[----:B----4-:R-:W-:-:S04]  /*7370*/  LOP3.LUT R80, R80, R83, RZ, 0x3c, !PT ;  /* 0x0000005350507212 */ /* 0x010fc800078e3cff */
[----:B-----5:R-:W-:Y:S01]  /*7380*/  IADD3 R81, R80, R81, R82 ;  /* 0x0000005150517210 */ /* 0x020fe20007ffe052 */
[----:B------:R-:W-:-:S04]  /*7390*/  IMAD R80, R232, 0x8000, R120 ;  /* 0x00008000e8507824 */ /* 0x000fc800078e0278 */
[----:B------:R-:W-:Y:S01]  /*73a0*/  IMAD R82, R232, 0x8000, R81 ;  /* 0x00008000e8527824 */ /* 0x000fe200078e0251 */
[----:B------:R-:W-:-:S03]  /*73b0*/  IADD3 R80, R19, R80, RZ ;  /* 0x0000005013507210 */ /* 0x000fc60007ffe0ff */
[----:B------:R-:W-:-:S03]  /*73c0*/  IMAD.IADD R84, R19, 0x1, R82 ;  /* 0x0000000113547824 */ /* 0x000fc600078e0252 */
[----:B------:R-:W1:Y:S04]  /*73d0*/  LDS.128 R80, [R80+0x28400] ;  /* 0x0284000050507984 */ /* 0x000e680000000c00 */
[----:B------:R-:W2:Y:S01]  /*73e0*/  LDS.128 R84, [R84+0x28400] ;  /* 0x0284000054547984 */ /* 0x000ea20000000c00 */
[----:B------:R-:W-:Y:S05]  /*73f0*/  @P2 BRA `(.L_x_349) ;  /* 0x0000000c00502947 */ /* 0x000fea0003800000 */
[--C-:B------:R-:W-:Y:S02]  /*7400*/  SHF.R.U32.HI R167, RZ, 0x8, R49.reuse ;  /* 0x00000008ffa77819 */ /* 0x100fe40000011631 */
[--C-:B------:R-:W-:Y:S02]  /*7410*/  SHF.R.U32.HI R169, RZ, 0x18, R49.reuse ;  /* 0x00000018ffa97819 */ /* 0x100fe40000011631 */
[----:B------:R-:W-:Y:S02]  /*7420*/  LOP3.LUT R48, R49, 0xff, RZ, 0xc0, !PT ;  /* 0x000000ff31307812 */ /* 0x000fe400078ec0ff */
[----:B------:R-:W-:Y:S01]  /*7430*/  SHF.R.U32.HI R165, RZ, 0x10, R49 ;  /* 0x00000010ffa57819 */ /* 0x000fe20000011631 */
[----:B------:R-:W-:Y:S01]  /*7440*/  IMAD.SHL.U32 R49, R167, 0x100, RZ ;  /* 0x00000100a7317824 */ /* 0x000fe200078e00ff */
[----:B------:R-:W-:Y:S02]  /*7450*/  SHF.R.U32.HI R163, RZ, 0x18, R51 ;  /* 0x00000018ffa37819 */ /* 0x000fe40000011633 */
[----:B------:R-:W-:-:S02]  /*7460*/  LOP3.LUT R50, R51, 0xff, RZ, 0xc0, !PT ;  /* 0x000000ff33327812 */ /* 0x000fc400078ec0ff */
[--C-:B------:R-:W-:Y:S02]  /*7470*/  SHF.R.U32.HI R161, RZ, 0x8, R51.reuse ;  /* 0x00000008ffa17819 */ /* 0x100fe40000011633 */
[----:B------:R-:W-:Y:S02]  /*7480*/  SHF.R.U32.HI R162, RZ, 0x10, R51 ;  /* 0x00000010ffa27819 */ /* 0x000fe40000011633 */
[----:B------:R-:W-:Y:S02]  /*7490*/  SHF.R.U32.HI R52, RZ, 0x18, R53 ;  /* 0x00000018ff347819 */ /* 0x000fe40000011635 */
[----:B------:R-:W-:Y:S02]  /*74a0*/  LOP3.LUT R51, R53, 0xff, RZ, 0xc0, !PT ;  /* 0x000000ff35337812 */ /* 0x000fe400078ec0ff */
[----:B------:R-:W-:Y:S02]  /*74b0*/  PRMT R48, R169, 0x654, R48 ;  /* 0x00000654a9307816 */ /* 0x000fe40000000030 */
[----:B------:R-:W-:-:S02]  /*74c0*/  SHF.R.U32.HI R159, RZ, 0x8, R55 ;  /* 0x00000008ff9f7819 */ /* 0x000fc40000011637 */
[--C-:B------:R-:W-:Y:S02]  /*74d0*/  SHF.R.U32.HI R160, RZ, 0x8, R53.reuse ;  /* 0x00000008ffa07819 */ /* 0x100fe40000011635 */
[----:B------:R-:W-:Y:S02]  /*74e0*/  SHF.R.U32.HI R164, RZ, 0x10, R53 ;  /* 0x00000010ffa47819 */ /* 0x000fe40000011635 */
[----:B------:R-:W-:Y:S02]  /*74f0*/  SHF.R.U32.HI R54, RZ, 0x18, R55 ;  /* 0x00000018ff367819 */ /* 0x000fe40000011637 */
[----:B------:R-:W-:Y:S02]  /*7500*/  LOP3.LUT R53, R55, 0xff, RZ, 0xc0, !PT ;  /* 0x000000ff37357812 */ /* 0x000fe400078ec0ff */
[----:B------:R-:W-:Y:S01]  /*7510*/  PRMT R52, R52, 0x654, R51 ;  /* 0x0000065434347816 */ /* 0x000fe20000000033 */
[----:B------:R-:W-:Y:S01]  /*7520*/  IMAD.SHL.U32 R51, R161, 0x100, RZ ;  /* 0x00000100a1337824 */ /* 0x000fe200078e00ff */
[----:B------:R-:W-:Y:S01]  /*7530*/  LOP3.LUT R48, R48, 0xff00, R49, 0xf8, !PT ;  /* 0x0000ff0030307812 */ /* 0x000fe200078ef831 */
[----:B------:R-:W-:Y:S01]  /*7540*/  IMAD.U32 R49, R165, 0x10000, RZ ;  /* 0x00010000a5317824 */ /* 0x000fe200078e00ff */
[----:B------:R-:W-:Y:S01]  /*7550*/  SHF.R.U32.HI R166, RZ, 0x10, R55 ;  /* 0x00000010ffa67819 */ /* 0x000fe20000011637 */
[----:B------:R-:W-:Y:S01]  /*7560*/  IMAD.SHL.U32 R55, R159, 0x100, RZ ;  /* 0x000001009f377824 */ /* 0x000fe200078e00ff */
[----:B------:R-:W-:-:S02]  /*7570*/  PRMT R50, R163, 0x654, R50 ;  /* 0x00000654a3327816 */ /* 0x000fc40000000032 */
[----:B------:R-:W-:Y:S01]  /*7580*/  PRMT R54, R54, 0x654, R53 ;  /* 0x0000065436367816 */ /* 0x000fe20000000035 */
[----:B------:R-:W-:Y:S01]  /*7590*/  IMAD.U32 R166, R166, 0x10000, RZ ;  /* 0x00010000a6a67824 */ /* 0x000fe200078e00ff */
[----:B------:R-:W-:Y:S02]  /*75a0*/  LOP3.LUT R51, R50, 0xff00, R51, 0xf8, !PT ;  /* 0x0000ff0032337812 */ /* 0x000fe400078ef833 */
[----:B------:R-:W-:Y:S01]  /*75b0*/  LOP3.LUT R50, R48, 0xff0000, R49, 0xf8, !PT ;  /* 0x00ff000030327812 */ /* 0x000fe200078ef831 */
[----:B------:R-:W-:Y:S01]  /*75c0*/  IMAD.U32 R48, R162, 0x10000, RZ ;  /* 0x00010000a2307824 */ /* 0x000fe200078e00ff */
[----:B------:R-:W-:Y:S02]  /*75d0*/  LOP3.LUT R163, R54, 0xff00, R55, 0xf8, !PT ;  /* 0x0000ff0036a37812 */ /* 0x000fe400078ef837 */
[----:B------:R-:W-:Y:S02]  /*75e0*/  SHF.L.U32 R53, R160, 0x8, RZ ;  /* 0x00000008a0357819 */ /* 0x000fe400000006ff */
[----:B------:R-:W-:-:S02]  /*75f0*/  F2FP.F16.E4M3.UNPACK_B R162, R157.H1 ;  /* 0x0000009dffa2723e */ /* 0x000fc400030006ff */
[----:B--2---:R-:W-:Y:S02]  /*7600*/  F2FP.F16.E4M3.UNPACK_B R55, R84.H1 ;  /* 0x00000054ff37723e */ /* 0x004fe400030006ff */
[----:B-1----:R-:W-:Y:S01]  /*7610*/  F2FP.F16.E4M3.UNPACK_B R54, R80.H1 ;  /* 0x00000050ff36723e */ /* 0x002fe200030006ff */
[----:B------:R-:W-:Y:S01]  /*7620*/  HADD2.F32 R49, -RZ, R162.H0_H0 ;  /* 0x200000a2ff317230 */ /* 0x000fe20000004100 */
[----:B------:R-:W-:Y:S01]  /*7630*/  LOP3.LUT R161, R52, 0xff00, R53, 0xf8, !PT ;  /* 0x0000ff0034a17812 */ /* 0x000fe200078ef835 */
[----:B------:R-:W-:Y:S01]  /*7640*/  HADD2.F32 R53, -RZ, R55.H0_H0 ;  /* 0x20000037ff357230 */ /* 0x000fe20000004100 */
[----:B------:R-:W-:Y:S01]  /*7650*/  F2FP.F16.E4M3.UNPACK_B R159, R156.H1 ;  /* 0x0000009cff9f723e */ /* 0x000fe200030006ff */
[--C-:B------:R-:W-:Y:S01]  /*7660*/  HADD2.F32 R52, -RZ, R54.reuse.H0_H0 ;  /* 0x20000036ff347230 */ /* 0x100fe20000004100 */
[----:B------:R-:W-:Y:S01]  /*7670*/  SHF.L.U32 R164, R164, 0x10, RZ ;  /* 0x00000010a4a47819 */ /* 0x000fe200000006ff */
[----:B------:R-:W-:Y:S02]  /*7680*/  HADD2.F32 R54, -RZ, R54.H1_H1 ;  /* 0x30000036ff367230 */ /* 0x000fe40000004100 */
[----:B------:R-:W-:Y:S01]  /*7690*/  FMUL.FTZ R165, R53, R49 ;  /* 0x0000003135a57220 */ /* 0x000fe20000410000 */
[----:B------:R-:W-:-:S02]  /*76a0*/  HADD2.F32 R160, -RZ, R159.H0_H0 ;  /* 0x2000009fffa07230 */ /* 0x000fc40000004100 */
[C---:B------:R-:W-:Y:S01]  /*76b0*/  FMUL.FTZ R168, R52.reuse, R49 ;  /* 0x0000003134a87220 */ /* 0x040fe20000410000 */
[----:B------:R-:W-:Y:S02]  /*76c0*/  LOP3.LUT R48, R51, 0xff0000, R48, 0xf8, !PT ;  /* 0x00ff000033307812 */ /* 0x000fe400078ef830 */
[----:B------:R-:W-:Y:S01]  /*76d0*/  LOP3.LUT R51, R161, 0xff0000, R164, 0xf8, !PT ;  /* 0x00ff0000a1337812 */ /* 0x000fe200078ef8a4 */
[----:B------:R-:W-:Y:S02]  /*76e0*/  HADD2.F32 R161, -RZ, R159.H1_H1 ;  /* 0x3000009fffa17230 */ /* 0x000fe40000004100 */
[-C--:B------:R-:W-:Y:S01]  /*76f0*/  FFMA.FTZ R52, R52, R160.reuse, -R165 ;  /* 0x000000a034347223 */ /* 0x080fe200000108a5 */
[----:B------:R-:W-:Y:S01]  /*7700*/  FFMA.FTZ R53, R53, R160, R168 ;  /* 0x000000a035357223 */ /* 0x000fe200000100a8 */
[----:B------:R-:W-:Y:S01]  /*7710*/  HADD2.F32 R164, -RZ, R162.H1_H1 ;  /* 0x300000a2ffa47230 */ /* 0x000fe20000004100 */
[----:B------:R-:W-:Y:S01]  /*7720*/  F2FP.F16.E4M3.UNPACK_B R160, R156 ;  /* 0x0000009cffa0723e */ /* 0x000fe200020006ff */
[----:B------:R-:W-:Y:S01]  /*7730*/  HADD2.F32 R159, -RZ, R55.H1_H1 ;  /* 0x30000037ff9f7230 */ /* 0x000fe20000004100 */
[----:B------:R-:W-:-:S02]  /*7740*/  F2FP.F16.E4M3.UNPACK_B R162, R157 ;  /* 0x0000009dffa2723e */ /* 0x000fc400020006ff */
[----:B------:R-:W-:Y:S02]  /*7750*/  F2FP.F16.E4M3.UNPACK_B R156, R80 ;  /* 0x00000050ff9c723e */ /* 0x000fe400020006ff */
[----:B------:R-:W-:Y:S01]  /*7760*/  F2FP.F16.E4M3.UNPACK_B R84, R84 ;  /* 0x00000054ff54723e */ /* 0x000fe200020006ff */
[-C--:B------:R-:W-:Y:S01]  /*7770*/  FMUL.FTZ R55, R159, R164.reuse ;  /* 0x000000a49f377220 */ /* 0x080fe20000410000 */
[----:B------:R-:W-:Y:S01]  /*7780*/  LOP3.LUT R49, R163, 0xff0000, R166, 0xf8, !PT ;  /* 0x00ff0000a3317812 */ /* 0x000fe200078ef8a6 */
[C---:B------:R-:W-:Y:S01]  /*7790*/  FMUL.FTZ R164, R54.reuse, R164 ;  /* 0x000000a436a47220 */ /* 0x040fe20000410000 */
[----:B------:R-:W-:Y:S02]  /*77a0*/  HADD2.F32 R163, -RZ, R162.H0_H0 ;  /* 0x200000a2ffa37230 */ /* 0x000fe40000004100 */
[-C--:B------:R-:W-:Y:S01]  /*77b0*/  FFMA.FTZ R55, R54, R161.reuse, -R55 ;  /* 0x000000a136377223 */ /* 0x080fe20000010837 */
[----:B------:R-:W-:Y:S02]  /*77c0*/  HADD2.F32 R80, -RZ, R156.H0_H0 ;  /* 0x2000009cff507230 */ /* 0x000fe40000004100 */
[----:B------:R-:W-:Y:S01]  /*77d0*/  FFMA.FTZ R54, R159, R161, R164 ;  /* 0x000000a19f367223 */ /* 0x000fe200000100a4 */
[----:B------:R-:W-:-:S02]  /*77e0*/  HADD2.F32 R157, -RZ, R84.H0_H0 ;  /* 0x20000054ff9d7230 */ /* 0x000fc40000004100 */
[----:B------:R-:W-:Y:S02]  /*77f0*/  HADD2.F32 R161, -RZ, R160.H0_H0 ;  /* 0x200000a0ffa17230 */ /* 0x000fe40000004100 */
[CC--:B------:R-:W-:Y:S01]  /*7800*/  FMUL.FTZ R164, R80.reuse, R163.reuse ;  /* 0x000000a350a47220 */ /* 0x0c0fe20000410000 */
[----:B------:R-:W-:Y:S02]  /*7810*/  HADD2.F32 R162, -RZ, R162.H1_H1 ;  /* 0x300000a2ffa27230 */ /* 0x000fe40000004100 */
[C---:B------:R-:W-:Y:S01]  /*7820*/  FMUL.FTZ R165, R157.reuse, R163 ;  /* 0x000000a39da57220 */ /* 0x040fe20000410000 */
[----:B------:R-:W-:Y:S02]  /*7830*/  HADD2.F32 R159, -RZ, R84.H1_H1 ;  /* 0x30000054ff9f7230 */ /* 0x000fe40000004100 */
[-C--:B------:R-:W-:Y:S01]  /*7840*/  FFMA.FTZ R84, R157, R161.reuse, R164 ;  /* 0x000000a19d547223 */ /* 0x080fe200000100a4 */
[----:B------:R-:W-:Y:S02]  /*7850*/  HADD2.F32 R156, -RZ, R156.H1_H1 ;  /* 0x3000009cff9c7230 */ /* 0x000fe40000004100 */
[----:B------:R-:W-:Y:S01]  /*7860*/  FFMA.FTZ R80, R80, R161, -R165 ;  /* 0x000000a150507223 */ /* 0x000fe200000108a5 */
[----:B------:R-:W-:-:S02]  /*7870*/  HADD2.F32 R157, -RZ, R160.H1_H1 ;  /* 0x300000a0ff9d7230 */ /* 0x000fc40000004100 */
[CC--:B------:R-:W-:Y:S01]  /*7880*/  FMUL.FTZ R161, R159.reuse, R162.reuse ;  /* 0x000000a29fa17220 */ /* 0x0c0fe20000410000 */
[----:B------:R-:W-:Y:S01]  /*7890*/  F2FP.F16.E4M3.UNPACK_B R163, R155.H1 ;  /* 0x0000009bffa3723e */ /* 0x000fe200030006ff */
[C---:B------:R-:W-:Y:S01]  /*78a0*/  FMUL.FTZ R164, R156.reuse, R162 ;  /* 0x000000a29ca47220 */ /* 0x040fe20000410000 */
[----:B------:R-:W-:Y:S01]  /*78b0*/  F2FP.F16.E4M3.UNPACK_B R160, R86.H1 ;  /* 0x00000056ffa0723e */ /* 0x000fe200030006ff */
[-C--:B------:R-:W-:Y:S01]  /*78c0*/  FFMA.FTZ R165, R156, R157.reuse, -R161 ;  /* 0x0000009d9ca57223 */ /* 0x080fe200000108a1 */
[----:B------:R-:W-:Y:S01]  /*78d0*/  F2FP.F16.E4M3.UNPACK_B R162, R154.H1 ;  /* 0x0000009affa2723e */ /* 0x000fe200030006ff */
[----:B------:R-:W-:Y:S01]  /*78e0*/  HADD2.F32 R166, -RZ, R163.H0_H0 ;  /* 0x200000a3ffa67230 */ /* 0x000fe20000004100 */
[----:B------:R-:W-:Y:S01]  /*78f0*/  F2FP.F16.E4M3.UNPACK_B R156, R82.H1 ;  /* 0x00000052ff9c723e */ /* 0x000fe200030006ff */
[----:B------:R-:W-:Y:S02]  /*7900*/  HADD2.F32 R161, -RZ, R160.H0_H0 ;  /* 0x200000a0ffa17230 */ /* 0x000fe40000004100 */
[----:B------:R-:W-:Y:S01]  /*7910*/  FFMA.FTZ R167, R159, R157, R164 ;  /* 0x0000009d9fa77223 */ /* 0x000fe200000100a4 */
[----:B------:R-:W-:Y:S01]  /*7920*/  HADD2.F32 R164, -RZ, R162.H0_H0 ;  /* 0x200000a2ffa47230 */ /* 0x000fe20000004100 */
[----:B------:R-:W-:Y:S01]  /*7930*/  F2FP.F16.E4M3.UNPACK_B R159, R155 ;  /* 0x0000009bff9f723e */ /* 0x000fe200020006ff */
[----:B------:R-:W-:-:S02]  /*7940*/  HADD2.F32 R157, -RZ, R156.H0_H0 ;  /* 0x2000009cff9d7230 */ /* 0x000fc40000004100 */
[----:B------:R-:W-:Y:S01]  /*7950*/  FMUL.FTZ R168, R161, R166 ;  /* 0x000000a6a1a87220 */ /* 0x000fe20000410000 */
[----:B------:R-:W-:Y:S01]  /*7960*/  HADD2.F32 R163, -RZ, R163.H1_H1 ;  /* 0x300000a3ffa37230 */ /* 0x000fe20000004100 */
[----:B------:R-:W-:Y:S01]  /*7970*/  F2FP.F16.E4M3.UNPACK_B R155, R86 ;  /* 0x00000056ff9b723e */ /* 0x000fe200020006ff */
[----:B------:R-:W-:Y:S02]  /*7980*/  HADD2.F32 R160, -RZ, R160.H1_H1 ;  /* 0x300000a0ffa07230 */ /* 0x000fe40000004100 */
[C---:B------:R-:W-:Y:S01]  /*7990*/  FMUL.FTZ R166, R157.reuse, R166 ;  /* 0x000000a69da67220 */ /* 0x040fe20000410000 */
[----:B------:R-:W-:Y:S01]  /*79a0*/  FFMA.FTZ R168, R157, R164, -R168 ;  /* 0x000000a49da87223 */ /* 0x000fe200000108a8 */
[----:B------:R-:W-:Y:S01]  /*79b0*/  HADD2.F32 R156, -RZ, R156.H1_H1 ;  /* 0x3000009cff9c7230 */ /* 0x000fe20000004100 */
[----:B------:R-:W-:Y:S01]  /*79c0*/  F2FP.F16.E4M3.UNPACK_B R82, R82 ;  /* 0x00000052ff52723e */ /* 0x000fe200020006ff */
[----:B------:R-:W-:Y:S02]  /*79d0*/  HADD2.F32 R157, -RZ, R162.H1_H1 ;  /* 0x300000a2ff9d7230 */ /* 0x000fe40000004100 */
[-C--:B------:R-:W-:Y:S01]  /*79e0*/  FMUL.FTZ R169, R160, R163.reuse ;  /* 0x000000a3a0a97220 */ /* 0x080fe20000410000 */
[----:B------:R-:W-:Y:S01]  /*79f0*/  FFMA.FTZ R166, R161, R164, R166 ;  /* 0x000000a4a1a67223 */ /* 0x000fe200000100a6 */
[----:B------:R-:W-:Y:S01]  /*7a00*/  FMUL.FTZ R163, R156, R163 ;  /* 0x000000a39ca37220 */ /* 0x000fe20000410000 */
[----:B------:R-:W-:-:S02]  /*7a10*/  HADD2.F32 R161, -RZ, R159.H0_H0 ;  /* 0x2000009fffa17230 */ /* 0x000fc40000004100 */
[-C--:B------:R-:W-:Y:S01]  /*7a20*/  FFMA.FTZ R171, R156, R157.reuse, -R169 ;  /* 0x0000009d9cab7223 */ /* 0x080fe200000108a9 */
[----:B------:R-:W-:Y:S01]  /*7a30*/  F2FP.F16.E4M3.UNPACK_B R156, R154 ;  /* 0x0000009aff9c723e */ /* 0x000fe200020006ff */
[----:B------:R-:W-:Y:S02]  /*7a40*/  HADD2.F32 R154, -RZ, R155.H0_H0 ;  /* 0x2000009bff9a7230 */ /* 0x000fe40000004100 */
[----:B------:R-:W-:Y:S01]  /*7a50*/  FFMA.FTZ R173, R160, R157, R163 ;  /* 0x0000009da0ad7223 */ /* 0x000fe200000100a3 */
[--C-:B------:R-:W-:Y:S01]  /*7a60*/  HADD2.F32 R86, -RZ, R82.reuse.H0_H0 ;  /* 0x20000052ff567230 */ /* 0x100fe20000004100 */
[----:B------:R-:W-:Y:S01]  /*7a70*/  F2FP.SATFINITE.E4M3.F32.PACK_AB_MERGE_C R53, R54, R53, RZ ;  /* 0x000000353635723e */ /* 0x000fe200048070ff */
[----:B------:R-:W-:Y:S02]  /*7a80*/  HADD2.F32 R159, -RZ, R159.H1_H1 ;  /* 0x3000009fff9f7230 */ /* 0x000fe40000004100 */
[----:B------:R-:W-:Y:S01]  /*7a90*/  FMUL.FTZ R163, R154, R161 ;  /* 0x000000a19aa37220 */ /* 0x000fe20000410000 */
[----:B------:R-:W-:-:S02]  /*7aa0*/  HADD2.F32 R82, -RZ, R82.H1_H1 ;  /* 0x30000052ff527230 */ /* 0x000fc40000004100 */
[----:B------:R-:W-:Y:S01]  /*7ab0*/  FMUL.FTZ R161, R86, R161 ;  /* 0x000000a156a17220 */ /* 0x000fe20000410000 */
[--C-:B------:R-:W-:Y:S01]  /*7ac0*/  HADD2.F32 R157, -RZ, R156.reuse.H0_H0 ;  /* 0x2000009cff9d7230 */ /* 0x100fe20000004100 */
[----:B------:R-:W-:Y:S01]  /*7ad0*/  F2FP.SATFINITE.E4M3.F32.PACK_AB_MERGE_C R52, R55, R52, RZ ;  /* 0x000000343734723e */ /* 0x000fe200048070ff */
[----:B------:R-:W-:Y:S02]  /*7ae0*/  HADD2.F32 R155, -RZ, R155.H1_H1 ;  /* 0x3000009bff9b7230 */ /* 0x000fe40000004100 */
[----:B------:R-:W-:Y:S01]  /*7af0*/  FMUL.FTZ R160, R82, R159 ;  /* 0x0000009f52a07220 */ /* 0x000fe20000410000 */
[----:B------:R-:W-:Y:S01]  /*7b00*/  HADD2.F32 R156, -RZ, R156.H1_H1 ;  /* 0x3000009cff9c7230 */ /* 0x000fe20000004100 */
[----:B------:R-:W-:Y:S01]  /*7b10*/  F2FP.F16.E4M3.UNPACK_B R54, R85 ;  /* 0x00000055ff36723e */ /* 0x000fe200020006ff */
[----:B------:R-:W-:Y:S01]  /*7b20*/  FFMA.FTZ R163, R86, R157, -R163 ;  /* 0x0000009d56a37223 */ /* 0x000fe200000108a3 */
[----:B------:R-:W-:Y:S01]  /*7b30*/  F2FP.F16.E4M3.UNPACK_B R55, R51 ;  /* 0x00000033ff37723e */ /* 0x000fe200020006ff */
[----:B------:R-:W-:Y:S01]  /*7b40*/  FFMA.FTZ R86, R154, R157, R161 ;  /* 0x0000009d9a567223 */ /* 0x000fe200000100a1 */
[----:B------:R-:W-:Y:S01]  /*7b50*/  F2FP.SATFINITE.E4M3.F32.PACK_AB_MERGE_C R84, R167, R84, R53 ;  /* 0x00000054a754723e */ /* 0x000fe20004807035 */
[C---:B------:R-:W-:Y:S01]  /*7b60*/  FMUL.FTZ R169, R155.reuse, R159 ;  /* 0x0000009f9ba97220 */ /* 0x040fe20000410000 */
[----:B------:R-:W-:Y:S01]  /*7b70*/  F2FP.F16.E4M3.UNPACK_B R53, R81 ;  /* 0x00000051ff35723e */ /* 0x000fe200020006ff */
[----:B------:R-:W-:Y:S01]  /*7b80*/  FFMA.FTZ R157, R155, R156, R160 ;  /* 0x0000009c9b9d7223 */ /* 0x000fe200000100a0 */
[----:B------:R-:W-:Y:S01]  /*7b90*/  F2FP.SATFINITE.E4M3.F32.PACK_AB_MERGE_C R166, R173, R166, RZ ;  /* 0x000000a6ada6723e */ /* 0x000fe200048070ff */
[----:B------:R-:W-:Y:S01]  /*7ba0*/  HADD2.F32 R154, -RZ, R54.H0_H0 ;  /* 0x20000036ff9a7230 */ /* 0x000fe20000004100 */
[----:B------:R-:W-:Y:S01]  /*7bb0*/  F2FP.SATFINITE.E4M3.F32.PACK_AB_MERGE_C R80, R165, R80, R52 ;  /* 0x00000050a550723e */ /* 0x000fe20004807034 */
[----:B------:R-:W-:Y:S01]  /*7bc0*/  HADD2.F32 R159, -RZ, R55.H0_H0 ;  /* 0x20000037ff9f7230 */ /* 0x000fe20000004100 */
[----:B------:R-:W-:Y:S01]  /*7bd0*/  F2FP.F16.E4M3.UNPACK_B R155, R50 ;  /* 0x00000032ff9b723e */ /* 0x000fe200020006ff */
[----:B------:R-:W-:-:S02]  /*7be0*/  HADD2.F32 R52, -RZ, R53.H0_H0 ;  /* 0x20000035ff347230 */ /* 0x000fc40000004100 */
[----:B------:R-:W-:Y:S01]  /*7bf0*/  FFMA.FTZ R82, R82, R156, -R169 ;  /* 0x0000009c52527223 */ /* 0x000fe200000108a9 */
[----:B------:R-:W-:Y:S01]  /*7c00*/  F2FP.SATFINITE.E4M3.F32.PACK_AB_MERGE_C R86, R157, R86, R166 ;  /* 0x000000569d56723e */ /* 0x000fe200048070a6 */
[-C--:B------:R-:W-:Y:S01]  /*7c10*/  FMUL.FTZ R161, R154, R159.reuse ;  /* 0x0000009f9aa17220 */ /* 0x080fe20000410000 */
[----:B------:R-:W-:Y:S02]  /*7c20*/  HADD2.F32 R157, -RZ, R155.H0_H0 ;  /* 0x2000009bff9d7230 */ /* 0x000fe40000004100 */
[C---:B------:R-:W-:Y:S01]  /*7c30*/  FMUL.FTZ R159, R52.reuse, R159 ;  /* 0x0000009f349f7220 */ /* 0x040fe20000410000 */
[----:B------:R-:W-:Y:S01]  /*7c40*/  HADD2.F32 R156, -RZ, R55.H1_H1 ;  /* 0x30000037ff9c7230 */ /* 0x000fe20000004100 */
[----:B------:R-:W-:Y:S01]  /*7c50*/  F2FP.F16.E4M3.UNPACK_B R85, R85.H1 ;  /* 0x00000055ff55723e */ /* 0x000fe200030006ff */
[----:B------:R-:W-:Y:S02]  /*7c60*/  HADD2.F32 R54, -RZ, R54.H1_H1 ;  /* 0x30000036ff367230 */ /* 0x000fe40000004100 */
[----:B------:R-:W-:Y:S01]  /*7c70*/  FFMA.FTZ R52, R52, R157, -R161 ;  /* 0x0000009d34347223 */ /* 0x000fe200000108a1 */
[----:B------:R-:W-:-:S02]  /*7c80*/  HADD2.F32 R55, -RZ, R53.H1_H1 ;  /* 0x30000035ff377230 */ /* 0x000fc40000004100 */
[----:B------:R-:W-:Y:S01]  /*7c90*/  FFMA.FTZ R53, R154, R157, R159 ;  /* 0x0000009d9a357223 */ /* 0x000fe2000001009f */
[----:B------:R-:W-:Y:S02]  /*7ca0*/  HADD2.F32 R155, -RZ, R155.H1_H1 ;  /* 0x3000009bff9b7230 */ /* 0x000fe40000004100 */
[CC--:B------:R-:W-:Y:S01]  /*7cb0*/  FMUL.FTZ R154, R54.reuse, R156.reuse ;  /* 0x0000009c369a7220 */ /* 0x0c0fe20000410000 */
[----:B------:R-:W-:Y:S01]  /*7cc0*/  F2FP.F16.E4M3.UNPACK_B R81, R81.H1 ;  /* 0x00000051ff51723e */ /* 0x000fe200030006ff */
[C---:B------:R-:W-:Y:S01]  /*7cd0*/  FMUL.FTZ R157, R55.reuse, R156 ;  /* 0x0000009c379d7220 */ /* 0x040fe20000410000 */
[----:B------:R-:W-:Y:S01]  /*7ce0*/  F2FP.F16.E4M3.UNPACK_B R156, R51.H1 ;  /* 0x00000033ff9c723e */ /* 0x000fe200030006ff */
[-C--:B------:R-:W-:Y:S01]  /*7cf0*/  FFMA.FTZ R55, R55, R155.reuse, -R154 ;  /* 0x0000009b37377223 */ /* 0x080fe2000001089a */
[----:B------:R-:W-:Y:S02]  /*7d00*/  HADD2.F32 R154, -RZ, R85.H0_H0 ;  /* 0x20000055ff9a7230 */ /* 0x000fe40000004100 */
[----:B------:R-:W-:Y:S01]  /*7d10*/  FFMA.FTZ R54, R54, R155, R157 ;  /* 0x0000009b36367223 */ /* 0x000fe2000001009d */
[----:B------:R-:W-:Y:S01]  /*7d20*/  F2FP.F16.E4M3.UNPACK_B R50, R50.H1 ;  /* 0x00000032ff32723e */ /* 0x000fe200030006ff */
[----:B------:R-:W-:Y:S01]  /*7d30*/  HADD2.F32 R157, -RZ, R156.H0_H0 ;  /* 0x2000009cff9d7230 */ /* 0x000fe20000004100 */
[----:B------:R-:W-:Y:S01]  /*7d40*/  F2FP.SATFINITE.E4M3.F32.PACK_AB_MERGE_C R168, R171, R168, RZ ;  /* 0x000000a8aba8723e */ /* 0x000fe200048070ff */
[----:B------:R-:W-:Y:S01]  /*7d50*/  HADD2.F32 R51, -RZ, R81.H0_H0 ;  /* 0x20000051ff337230 */ /* 0x000fe20000004100 */
[----:B------:R-:W-:Y:S01]  /*7d60*/  F2FP.F16.E4M3.UNPACK_B R159, R49 ;  /* 0x00000031ff9f723e */ /* 0x000fe200020006ff */
[----:B------:R-:W-:-:S02]  /*7d70*/  HADD2.F32 R85, -RZ, R85.H1_H1 ;  /* 0x30000055ff557230 */ /* 0x000fc40000004100 */
[-C--:B------:R-:W-:Y:S01]  /*7d80*/  FMUL.FTZ R162, R154, R157.reuse ;  /* 0x0000009d9aa27220 */ /* 0x080fe20000410000 */
[----:B------:R-:W-:Y:S02]  /*7d90*/  HADD2.F32 R160, -RZ, R156.H1_H1 ;  /* 0x3000009cffa07230 */ /* 0x000fe40000004100 */
[----:B------:R-:W-:Y:S01]  /*7da0*/  FMUL.FTZ R157, R51, R157 ;  /* 0x0000009d339d7220 */ /* 0x000fe20000410000 */
[----:B------:R-:W-:Y:S01]  /*7db0*/  HADD2.F32 R81, -RZ, R81.H1_H1 ;  /* 0x30000051ff517230 */ /* 0x000fe20000004100 */
[----:B------:R-:W-:Y:S01]  /*7dc0*/  F2FP.SATFINITE.E4M3.F32.PACK_AB_MERGE_C R82, R82, R163, R168 ;  /* 0x000000a35252723e */ /* 0x000fe200048070a8 */
[--C-:B------:R-:W-:Y:S02]  /*7dd0*/  HADD2.F32 R155, -RZ, R50.reuse.H0_H0 ;  /* 0x20000032ff9b7230 */ /* 0x100fe40000004100 */
[----:B------:R-:W-:Y:S02]  /*7de0*/  HADD2.F32 R156, -RZ, R50.H1_H1 ;  /* 0x30000032ff9c7230 */ /* 0x000fe40000004100 */
[-C--:B------:R-:W-:Y:S01]  /*7df0*/  FMUL.FTZ R50, R85, R160.reuse ;  /* 0x000000a055327220 */ /* 0x080fe20000410000 */
[C---:B------:R-:W-:Y:S01]  /*7e00*/  FMUL.FTZ R160, R81.reuse, R160 ;  /* 0x000000a051a07220 */ /* 0x040fe20000410000 */
[----:B------:R-:W-:Y:S01]  /*7e10*/  FFMA.FTZ R164, R154, R155, R157 ;  /* 0x0000009b9aa47223 */ /* 0x000fe2000001009d */
[----:B------:R-:W-:Y:S01]  /*7e20*/  F2FP.F16.E4M3.UNPACK_B R154, R87 ;  /* 0x00000057ff9a723e */ /* 0x000fe200020006ff */
[-C--:B------:R-:W-:Y:S01]  /*7e30*/  FFMA.FTZ R166, R81, R156.reuse, -R50 ;  /* 0x0000009c51a67223 */ /* 0x080fe20000010832 */
[----:B------:R-:W-:Y:S01]  /*7e40*/  FFMA.FTZ R165, R85, R156, R160 ;  /* 0x0000009c55a57223 */ /* 0x000fe200000100a0 */
[----:B------:R-:W-:Y:S01]  /*7e50*/  F2FP.F16.E4M3.UNPACK_B R50, R83 ;  /* 0x00000053ff32723e */ /* 0x000fe200020006ff */
[----:B------:R-:W-:Y:S01]  /*7e60*/  FFMA.FTZ R163, R51, R155, -R162 ;  /* 0x0000009b33a37223 */ /* 0x000fe200000108a2 */
[----:B------:R-:W-:Y:S01]  /*7e70*/  F2FP.F16.E4M3.UNPACK_B R87, R87.H1 ;  /* 0x00000057ff57723e */ /* 0x000fe200030006ff */
[----:B------:R-:W-:Y:S01]  /*7e80*/  HADD2.F32 R85, -RZ, R154.H0_H0 ;  /* 0x2000009aff557230 */ /* 0x000fe20000004100 */
[----:B------:R-:W-:Y:S01]  /*7e90*/  F2FP.F16.E4M3.UNPACK_B R160, R49.H1 ;  /* 0x00000031ffa0723e */ /* 0x000fe200030006ff */
[----:B------:R-:W-:Y:S01]  /*7ea0*/  HADD2.F32 R162, -RZ, R159.H0_H0 ;  /* 0x2000009fffa27230 */ /* 0x000fe20000004100 */
[----:B------:R-:W-:Y:S01]  /*7eb0*/  F2FP.F16.E4M3.UNPACK_B R83, R83.H1 ;  /* 0x00000053ff53723e */ /* 0x000fe200030006ff */
[----:B------:R-:W-:Y:S01]  /*7ec0*/  HADD2.F32 R51, -RZ, R50.H0_H0 ;  /* 0x20000032ff337230 */ /* 0x000fe20000004100 */
[-C--:B------:R-:W-:Y:S01]  /*7ed0*/  F2FP.F16.E4M3.UNPACK_B R49, R48.reuse ;  /* 0x00000030ff31723e */ /* 0x080fe200020006ff */
[----:B------:R-:W-:Y:S01]  /*7ee0*/  HADD2.F32 R161, -RZ, R160.H0_H0 ;  /* 0x200000a0ffa17230 */ /* 0x000fe20000004100 */
[----:B------:R-:W-:Y:S01]  /*7ef0*/  F2FP.F16.E4M3.UNPACK_B R155, R48.H1 ;  /* 0x00000030ff9b723e */ /* 0x000fe200030006ff */
[----:B------:R-:W-:-:S02]  /*7f00*/  HADD2.F32 R48, -RZ, R87.H0_H0 ;  /* 0x20000057ff307230 */ /* 0x000fc40000004100 */
[-C--:B------:R-:W-:Y:S01]  /*7f10*/  FMUL.FTZ R168, R85, R162.reuse ;  /* 0x000000a255a87220 */ /* 0x080fe20000410000 */
[----:B------:R-:W-:Y:S02]  /*7f20*/  HADD2.F32 R81, -RZ, R83.H0_H0 ;  /* 0x20000053ff517230 */ /* 0x000fe40000004100 */
[----:B------:R-:W-:Y:S01]  /*7f30*/  FMUL.FTZ R162, R51, R162 ;  /* 0x000000a233a27220 */ /* 0x000fe20000410000 */
[----:B------:R-:W-:Y:S02]  /*7f40*/  HADD2.F32 R156, -RZ, R49.H0_H0 ;  /* 0x20000031ff9c7230 */ /* 0x000fe40000004100 */
[-C--:B------:R-:W-:Y:S01]  /*7f50*/  FMUL.FTZ R170, R48, R161.reuse ;  /* 0x000000a130aa7220 */ /* 0x080fe20000410000 */
[----:B------:R-:W-:Y:S02]  /*7f60*/  HADD2.F32 R157, -RZ, R155.H0_H0 ;  /* 0x2000009bff9d7230 */ /* 0x000fe40000004100 */
[----:B------:R-:W-:Y:S01]  /*7f70*/  FMUL.FTZ R161, R81, R161 ;  /* 0x000000a151a17220 */ /* 0x000fe20000410000 */
[----:B------:R-:W-:-:S02]  /*7f80*/  HADD2.F32 R87, -RZ, R87.H1_H1 ;  /* 0x30000057ff577230 */ /* 0x000fc40000004100 */
[-C--:B------:R-:W-:Y:S01]  /*7f90*/  FFMA.FTZ R168, R51, R156.reuse, -R168 ;  /* 0x0000009c33a87223 */ /* 0x080fe200000108a8 */
[----:B------:R-:W-:Y:S02]  /*7fa0*/  HADD2.F32 R160, -RZ, R160.H1_H1 ;  /* 0x300000a0ffa07230 */ /* 0x000fe40000004100 */
[----:B------:R-:W-:Y:S01]  /*7fb0*/  FFMA.FTZ R162, R85, R156, R162 ;  /* 0x0000009c55a27223 */ /* 0x000fe200000100a2 */
[----:B------:R-:W-:Y:S02]  /*7fc0*/  HADD2.F32 R83, -RZ, R83.H1_H1 ;  /* 0x30000053ff537230 */ /* 0x000fe40000004100 */
[----:B------:R-:W-:Y:S01]  /*7fd0*/  FFMA.FTZ R161, R48, R157, R161 ;  /* 0x0000009d30a17223 */ /* 0x000fe200000100a1 */
[----:B------:R-:W-:Y:S02]  /*7fe0*/  HADD2.F32 R154, -RZ, R154.H1_H1 ;  /* 0x3000009aff9a7230 */ /* 0x000fe40000004100 */
[----:B------:R-:W-:Y:S01]  /*7ff0*/  FMUL.FTZ R156, R87, R160 ;  /* 0x000000a0579c7220 */ /* 0x000fe20000410000 */
[----:B------:R-:W-:-:S02]  /*8000*/  HADD2.F32 R159, -RZ, R159.H1_H1 ;  /* 0x3000009fff9f7230 */ /* 0x000fc40000004100 */
[----:B------:R-:W-:Y:S01]  /*8010*/  FMUL.FTZ R160, R83, R160 ;  /* 0x000000a053a07220 */ /* 0x000fe20000410000 */
[----:B------:R-:W-:Y:S02]  /*8020*/  HADD2.F32 R50, -RZ, R50.H1_H1 ;  /* 0x30000032ff327230 */ /* 0x000fe40000004100 */
[----:B------:R-:W-:Y:S01]  /*8030*/  FFMA.FTZ R170, R81, R157, -R170 ;  /* 0x0000009d51aa7223 */ /* 0x000fe200000108aa */
[----:B------:R-:W-:Y:S02]  /*8040*/  HADD2.F32 R48, -RZ, R155.H1_H1 ;  /* 0x3000009bff307230 */ /* 0x000fe40000004100 */
[-C--:B------:R-:W-:Y:S01]  /*8050*/  FMUL.FTZ R51, R154, R159.reuse ;  /* 0x0000009f9a337220 */ /* 0x080fe20000410000 */
[----:B------:R-:W-:Y:S02]  /*8060*/  HADD2.F32 R49, -RZ, R49.H1_H1 ;  /* 0x30000031ff317230 */ /* 0x000fe40000004100 */
[----:B------:R-:W-:Y:S01]  /*8070*/  FMUL.FTZ R159, R50, R159 ;  /* 0x0000009f329f7220 */ /* 0x000fe20000410000 */
[----:B------:R-:W-:Y:S01]  /*8080*/  F2FP.SATFINITE.E4M3.F32.PACK_AB_MERGE_C R163, R166, R163, RZ ;  /* 0x000000a3a6a3723e */ /* 0x000fe200048070ff */
[-C--:B------:R-:W-:Y:S01]  /*8090*/  FFMA.FTZ R83, R83, R48.reuse, -R156 ;  /* 0x0000003053537223 */ /* 0x080fe2000001089c */
[----:B------:R-:W-:Y:S01]  /*80a0*/  FFMA.FTZ R160, R87, R48, R160 ;  /* 0x0000003057a07223 */ /* 0x000fe200000100a0 */
[-C--:B------:R-:W-:Y:S01]  /*80b0*/  FFMA.FTZ R51, R50, R49.reuse, -R51 ;  /* 0x0000003132337223 */ /* 0x080fe20000010833 */
[----:B------:R-:W-:Y:S01]  /*80c0*/  FFMA.FTZ R159, R154, R49, R159 ;  /* 0x000000319a9f7223 */ /* 0x000fe2000001009f */
[----:B------:R-:W-:-:S02]  /*80d0*/  F2FP.SATFINITE.E4M3.F32.PACK_AB_MERGE_C R164, R165, R164, RZ ;  /* 0x000000a4a5a4723e */ /* 0x000fc400048070ff */
[----:B------:R-:W-:Y:S02]  /*80e0*/  F2FP.SATFINITE.E4M3.F32.PACK_AB_MERGE_C R83, R83, R170, RZ ;  /* 0x000000aa5353723e */ /* 0x000fe400048070ff */
[----:B------:R-:W-:Y:S02]  /*80f0*/  F2FP.SATFINITE.E4M3.F32.PACK_AB_MERGE_C R160, R160, R161, RZ ;  /* 0x000000a1a0a0723e */ /* 0x000fe400048070ff */
[----:B------:R-:W-:Y:S02]  /*8100*/  F2FP.SATFINITE.E4M3.F32.PACK_AB_MERGE_C R81, R55, R52, R163 ;  /* 0x000000343751723e */ /* 0x000fe400048070a3 */
[----:B------:R-:W-:Y:S02]  /*8110*/  F2FP.SATFINITE.E4M3.F32.PACK_AB_MERGE_C R83, R51, R168, R83 ;  /* 0x000000a83353723e */ /* 0x000fe40004807053 */
[----:B------:R-:W-:Y:S02]  /*8120*/  F2FP.SATFINITE.E4M3.F32.PACK_AB_MERGE_C R85, R54, R53, R164 ;  /* 0x000000353655723e */ /* 0x000fe400048070a4 */
[----:B------:R-:W-:-:S07]  /*8130*/  F2FP.SATFINITE.E4M3.F32.PACK_AB_MERGE_C R87, R159, R162, R160 ;  /* 0x000000a29f57723e */ /* 0x000fce00048070a0 */
.L_x_349:
[----:B------:R-:W-:Y:S05]  /*8140*/  BSYNC B2 ;  /* 0x0000000000027941 */ /* 0x000fea0003800000 */
.L_x_348:
[----:B------:R-:W-:Y:S01]  /*8150*/  ISETP.GE.AND P3, PT, R151, R140, PT ;  /* 0x0000008c9700720c */ /* 0x000fe20003f66270 */
[----:B------:R-:W-:-:S12]  /*8160*/  ULDC.64 UR4, c[0x0][0x2d8] ;  /* 0x0000b60000047ab9 */ /* 0x000fd80000000a00 */
[--C-:B------:R-:W-:Y:S02]  /*8170*/  @!P3 SHF.R.S32.HI R48, RZ, 0x1f, R151.reuse ;  /* 0x0000001fff30b819 */ /* 0x100fe40000011497 */
[----:B------:R-:W-:-:S04]  /*8180*/  @!P3 IADD3 R50, P4, P6, R100, R132, R151 ;  /* 0x000000846432b210 */ /* 0x000fc80007e9e097 */
[----:B------:R-:W-:Y:S02]  /*8190*/  @!P3 IADD3.X R149, R36, R149, R48, P4, P6 ;  /* 0x000000952495b210 */ /* 0x000fe400027ec430 */
[----:B------:R-:W-:-:S04]  /*81a0*/  IADD3 R48, P4, R150, UR4, RZ ;  /* 0x0000000496307c10 */ /* 0x000fc8000ff9e0ff */
[----:B------:R-:W-:Y:S02]  /*81b0*/  IADD3.X R49, R158, UR5, RZ, P4, !PT ;  /* 0x000000059e317c10 */ /* 0x000fe4000a7fe4ff */
[----:B------:R-:W-:-:S03]  /*81c0*/  @!P3 IADD3 R50, P4, R50, UR4, RZ ;  /* 0x000000043232bc10 */ /* 0x000fc6000ff9e0ff */
[----:B-1----:R1:W-:Y:S01]  /*81d0*/  STG.E.128 desc[UR42][R48.64], R80 ;  /* 0x0000005030007986 */ /* 0x0023e2000c101d2a */
[----:B------:R-:W-:-:S05]  /*81e0*/  @!P3 IADD3.X R51, R149, UR5, RZ, P4, !PT ;  /* 0x000000059533bc10 */ /* 0x000fca000a7fe4ff */
[----:B--2---:R1:W-:Y:S04]  /*81f0*/  @!P3 STG.E.128 desc[UR42][R50.64], R84 ;  /* 0x000000543200b986 */ /* 0x0043e8000c101d2a */
.L_x_347:
[----:B------:R-:W-:Y:S05]  /*8200*/  BSYNC B1 ;  /* 0x0000000000017941 */ /* 0x000fea0003800000 */
.L_x_346:
[----:B------:R-:W-:Y:S01]  /*8210*/  ISETP.GE.OR P3, PT, R233, R118, P0 ;  /* 0x00000076e900720c */ /* 0x000fe20000766670 */
[----:B------:R-:W-:-:S12]  /*8220*/  BSSY B1, `(.L_x_350) ;  /* 0x0000106000017945 */ /* 0x000fd80003800000 */
[----:B------:R-:W-:Y:S05]  /*8230*/  @P3 BRA `(.L_x_351) ;  /* 0x0000001000103947 */ /* 0x000fea0003800000 */
[----:B-1----:R-:W3:Y:S01]  /*8240*/  LDL R50, [R1+0x28] ;  /* 0x0000280001327983 */ /* 0x002ee20000100800 */
[----:B------:R-:W-:Y:S01]  /*8250*/  SHF.R.S32.HI R49, RZ, 0x1f, R233 ;  /* 0x0000001fff317819 */ /* 0x000fe200000114e9 */
[-C--:B--2---:R-:W-:Y:S01]  /*8260*/  IMAD.WIDE.U32 R80, R233, R126.reuse, R124 ;  /* 0x0000007ee9507225 */ /* 0x084fe200078e007c */
[----:B------:R-:W-:Y:S01]  /*8270*/  ISETP.NE.AND P6, PT, R0, RZ, PT ;  /* 0x000000ff0000720c */ /* 0x000fe20003fc5270 */
[----:B------:R-:W-:Y:S02]  /*8280*/  BSSY B2, `(.L_x_352) ;  /* 0x00000f4000027945 */ /* 0x000fe40003800000 */
[----:B------:R-:W-:Y:S01]  /*8290*/  IMAD R48, R49, R126, RZ ;  /* 0x0000007e31307224 */ /* 0x000fe200078e02ff */
[----:B------:R-:W-:-:S03]  /*82a0*/  IADD3 R82, P3, P4, R100, R80, R38 ;  /* 0x0000005064527210 */ /* 0x000fc60007c7e026 */
[----:B------:R-:W-:Y:S01]  /*82b0*/  IMAD R83, R233, R127, R48 ;  /* 0x0000007fe9537224 */ /* 0x000fe200078e0230 */
[----:B------:R-:W-:-:S03]  /*82c0*/  SEL R48, R123, R142, !P6 ;  /* 0x0000008e7b307207 */ /* 0x000fc60007000000 */
[----:B------:R-:W-:Y:S01]  /*82d0*/  IMAD.IADD R83, R81, 0x1, R83 ;  /* 0x0000000151537824 */ /* 0x000fe200078e0253 */
[----:B------:R-:W-:-:S04]  /*82e0*/  SHF.R.S32.HI R49, RZ, 0x1f, R48 ;  /* 0x0000001fff317819 */ /* 0x000fc80000011430 */
[----:B------:R-:W-:Y:S02]  /*82f0*/  LEA.HI R49, R49, R48, RZ, 0x5 ;  /* 0x0000003031317211 */ /* 0x000fe400078f28ff */
[----:B------:R-:W-:Y:S02]  /*8300*/  IADD3.X R87, R36, R83, R105, P3, P4 ;  /* 0x0000005324577210 */ /* 0x000fe40001fe8469 */
[----:B------:R-:W-:-:S04]  /*8310*/  LEA.HI.SX32 R49, R49, R104, 0x1b ;  /* 0x0000006831317211 */ /* 0x000fc800078fdaff */
[----:B------:R-:W-:Y:S01]  /*8320*/  SHF.R.S32.HI R48, RZ, 0x1f, R49 ;  /* 0x0000001fff307819 */ /* 0x000fe20000011431 */
[----:B------:R-:W-:-:S03]  /*8330*/  IMAD.SHL.U32 R85, R49, 0x10, RZ ;  /* 0x0000001031557824 */ /* 0x000fc600078e00ff */
[----:B------:R-:W-:Y:S02]  /*8340*/  LEA.HI R49, R48, R49, RZ, 0x3 ;  /* 0x0000003130317211 */ /* 0x000fe400078f18ff */
[----:B------:R-:W-:Y:S02]  /*8350*/  LOP3.LUT R48, R28, 0x70, R85, 0xf8, !PT ;  /* 0x000000701c307812 */ /* 0x000fe400078ef855 */
[----:B------:R-:W-:Y:S02]  /*8360*/  SHF.L.U32 R49, R49, 0xb, RZ ;  /* 0x0000000b31317819 */ /* 0x000fe400000006ff */
[----:B------:R-:W-:Y:S02]  /*8370*/  LOP3.LUT R48, R48, R21, RZ, 0x3c, !PT ;  /* 0x0000001530307212 */ /* 0x000fe400078e3cff */
[----:B------:R-:W-:-:S04]  /*8380*/  LOP3.LUT R49, R49, 0xffffc000, RZ, 0xc0, !PT ;  /* 0xffffc00031317812 */ /* 0x000fc800078ec0ff */
[----:B---3--:R-:W-:Y:S01]  /*8390*/  IADD3 R49, R48, R49, R50 ;  /* 0x0000003130317210 */ /* 0x008fe20007ffe032 */
[----:B------:R-:W-:-:S04]  /*83a0*/  IMAD R48, R232, 0x8000, R117 ;  /* 0x00008000e8307824 */ /* 0x000fc800078e0275 */
[----:B------:R-:W-:Y:S02]  /*83b0*/  IMAD R50, R232, 0x8000, R49 ;  /* 0x00008000e8327824 */ /* 0x000fe400078e0231 */
[----:B------:R-:W-:-:S03]  /*83c0*/  IMAD.IADD R48, R19, 0x1, R48 ;  /* 0x0000000113307824 */ /* 0x000fc600078e0230 */
[----:B------:R-:W-:-:S03]  /*83d0*/  IADD3 R52, R19, R50, RZ ;  /* 0x0000003213347210 */ /* 0x000fc60007ffe0ff */
[----:B------:R-:W1:Y:S04]  /*83e0*/  LDS.128 R48, [R48+0x28400] ;  /* 0x0284000030307984 */ /* 0x000e680000000c00 */
[----:B------:R-:W2:Y:S01]  /*83f0*/  LDS.128 R52, [R52+0x28400] ;  /* 0x0284000034347984 */ /* 0x000ea20000000c00 */
[----:B------:R-:W-:Y:S05]  /*8400*/  @P2 BRA `(.L_x_353) ;  /* 0x0000000c006c2947 */ /* 0x000fea0003800000 */
[----:B------:R-:W-:Y:S01]  /*8410*/  SHF.R.U32.HI R156, RZ, 0x8, R57 ;  /* 0x00000008ff9c7819 */ /* 0x000fe20000011639 */
[----:B-1----:R-:W-:Y:S01]  /*8420*/  IMAD.MOV.U32 R60, RZ, RZ, R48 ;  /* 0x000000ffff3c7224 */ /* 0x002fe200078e0030 */
[----:B------:R-:W-:Y:S01]  /*8430*/  LOP3.LUT R58, R57, 0xff, RZ, 0xc0, !PT ;  /* 0x000000ff393a7812 */ /* 0x000fe200078ec0ff */
[----:B------:R-:W-:Y:S01]  /*8440*/  IMAD.MOV.U32 R56, RZ, RZ, R49 ;  /* 0x000000ffff387224 */ /* 0x000fe200078e0031 */
[----:B------:R-:W-:Y:S01]  /*8450*/  SHF.R.U32.HI R157, RZ, 0x18, R57 ;  /* 0x00000018ff9d7819 */ /* 0x000fe20000011639 */
[----:B------:R-:W-:Y:S01]  /*8460*/  IMAD.SHL.U32 R48, R156, 0x100, RZ ;  /* 0x000001009c307824 */ /* 0x000fe200078e00ff */
[--C-:B------:R-:W-:Y:S02]  /*8470*/  SHF.R.U32.HI R150, RZ, 0x8, R59.reuse ;  /* 0x00000008ff967819 */ /* 0x100fe4000001163b */
[----:B------:R-:W-:Y:S02]  /*8480*/  PRMT R49, R157, 0x654, R58 ;  /* 0x000006549d317816 */ /* 0x000fe4000000003a */
[----:B------:R-:W-:-:S02]  /*8490*/  SHF.R.U32.HI R155, RZ, 0x10, R59 ;  /* 0x00000010ff9b7819 */ /* 0x000fc4000001163b */
[----:B------:R-:W-:Y:S02]  /*84a0*/  LOP3.LUT R62, R59, 0xff, RZ, 0xc0, !PT ;  /* 0x000000ff3b3e7812 */ /* 0x000fe400078ec0ff */
[----:B------:R-:W-:Y:S02]  /*84b0*/  SHF.R.U32.HI R133, RZ, 0x8, R61 ;  /* 0x00000008ff857819 */ /* 0x000fe4000001163d */
[----:B------:R-:W-:Y:S02]  /*84c0*/  SHF.R.U32.HI R59, RZ, 0x18, R59 ;  /* 0x00000018ff3b7819 */ /* 0x000fe4000001163b */
[--C-:B------:R-:W-:Y:S02]  /*84d0*/  SHF.R.U32.HI R154, RZ, 0x10, R61.reuse ;  /* 0x00000010ff9a7819 */ /* 0x100fe4000001163d */
[----:B------:R-:W-:Y:S02]  /*84e0*/  LOP3.LUT R84, R61, 0xff, RZ, 0xc0, !PT ;  /* 0x000000ff3d547812 */ /* 0x000fe400078ec0ff */
[----:B------:R-:W-:-:S02]  /*84f0*/  SHF.R.U32.HI R61, RZ, 0x18, R61 ;  /* 0x00000018ff3d7819 */ /* 0x000fc4000001163d */
[--C-:B------:R-:W-:Y:S02]  /*8500*/  SHF.R.U32.HI R151, RZ, 0x10, R63.reuse ;  /* 0x00000010ff977819 */ /* 0x100fe4000001163f */
[--C-:B------:R-:W-:Y:S02]  /*8510*/  SHF.R.U32.HI R132, RZ, 0x8, R63.reuse ;  /* 0x00000008ff847819 */ /* 0x100fe4000001163f */
[----:B------:R-:W-:Y:S02]  /*8520*/  LOP3.LUT R86, R63, 0xff, RZ, 0xc0, !PT ;  /* 0x000000ff3f567812 */ /* 0x000fe400078ec0ff */
[----:B------:R-:W-:Y:S01]  /*8530*/  SHF.R.U32.HI R149, RZ, 0x18, R63 ;  /* 0x00000018ff957819 */ /* 0x000fe2000001163f */
[----:B--2---:R-:W-:Y:S01]  /*8540*/  IMAD.MOV.U32 R63, RZ, RZ, R52 ;  /* 0x000000ffff3f7224 */ /* 0x004fe200078e0034 */
[----:B------:R-:W-:Y:S01]  /*8550*/  LOP3.LUT R49, R49, 0xff00, R48, 0xf8, !PT ;  /* 0x0000ff0031317812 */ /* 0x000fe200078ef830 */
[----:B------:R-:W-:Y:S01]  /*8560*/  IMAD.SHL.U32 R48, R150, 0x100, RZ ;  /* 0x0000010096307824 */ /* 0x000fe200078e00ff */
[----:B------:R-:W-:Y:S01]  /*8570*/  SHF.R.U32.HI R158, RZ, 0x10, R57 ;  /* 0x00000010ff9e7819 */ /* 0x000fe20000011639 */
[----:B------:R-:W-:Y:S01]  /*8580*/  IMAD.SHL.U32 R52, R133, 0x100, RZ ;  /* 0x0000010085347824 */ /* 0x000fe200078e00ff */
[----:B------:R-:W-:-:S02]  /*8590*/  PRMT R59, R59, 0x654, R62 ;  /* 0x000006543b3b7816 */ /* 0x000fc4000000003e */
[----:B------:R-:W-:Y:S02]  /*85a0*/  PRMT R61, R61, 0x654, R84 ;  /* 0x000006543d3d7816 */ /* 0x000fe40000000054 */
[----:B------:R-:W-:Y:S01]  /*85b0*/  MOV R57, R50 ;  /* 0x0000003200397202 */ /* 0x000fe20000000f00 */
[----:B------:R-:W-:Y:S01]  /*85c0*/  IMAD.U32 R50, R158, 0x10000, RZ ;  /* 0x000100009e327824 */ /* 0x000fe200078e00ff */
[----:B------:R-:W-:Y:S01]  /*85d0*/  LOP3.LUT R59, R59, 0xff00, R48, 0xf8, !PT ;  /* 0x0000ff003b3b7812 */ /* 0x000fe200078ef830 */
[----:B------:R-:W-:Y:S01]  /*85e0*/  IMAD.U32 R48, R155, 0x10000, RZ ;  /* 0x000100009b307824 */ /* 0x000fe200078e00ff */
[----:B------:R-:W-:Y:S02]  /*85f0*/  SHF.L.U32 R58, R132, 0x8, RZ ;  /* 0x00000008843a7819 */ /* 0x000fe400000006ff */
[----:B------:R-:W-:Y:S01]  /*8600*/  LOP3.LUT R133, R61, 0xff00, R52, 0xf8, !PT ;  /* 0x0000ff003d857812 */ /* 0x000fe200078ef834 */
[----:B------:R-:W-:Y:S01]  /*8610*/  IMAD.U32 R52, R154, 0x10000, RZ ;  /* 0x000100009a347824 */ /* 0x000fe200078e00ff */
[----:B------:R-:W-:-:S02]  /*8620*/  PRMT R149, R149, 0x654, R86 ;  /* 0x0000065495957816 */ /* 0x000fc40000000056 */
[----:B------:R-:W-:Y:S02]  /*8630*/  F2FP.F16.E4M3.UNPACK_B R132, R145.H1 ;  /* 0x00000091ff84723e */ /* 0x000fe400030006ff */
[----:B------:R-:W-:Y:S02]  /*8640*/  F2FP.F16.E4M3.UNPACK_B R84, R63.H1 ;  /* 0x0000003fff54723e */ /* 0x000fe400030006ff */
[----:B------:R-:W-:Y:S02]  /*8650*/  F2FP.F16.E4M3.UNPACK_B R61, R60.H1 ;  /* 0x0000003cff3d723e */ /* 0x000fe400030006ff */
[----:B------:R-:W-:Y:S02]  /*8660*/  LOP3.LUT R150, R149, 0xff00, R58, 0xf8, !PT ;  /* 0x0000ff0095967812 */ /* 0x000fe400078ef83a */
[----:B------:R-:W-:Y:S01]  /*8670*/  LOP3.LUT R50, R49, 0xff0000, R50, 0xf8, !PT ;  /* 0x00ff000031327812 */ /* 0x000fe200078ef832 */
[----:B------:R-:W-:Y:S01]  /*8680*/  HADD2.F32 R49, -RZ, R132.H0_H0 ;  /* 0x20000084ff317230 */ /* 0x000fe20000004100 */
[----:B------:R-:W-:Y:S01]  /*8690*/  LOP3.LUT R48, R59, 0xff0000, R48, 0xf8, !PT ;  /* 0x00ff00003b307812 */ /* 0x000fe200078ef830 */
[----:B------:R-:W-:Y:S01]  /*86a0*/  HADD2.F32 R59, -RZ, R84.H0_H0 ;  /* 0x20000054ff3b7230 */ /* 0x000fe20000004100 */
[----:B------:R-:W-:Y:S01]  /*86b0*/  F2FP.F16.E4M3.UNPACK_B R62, R148.H1 ;  /* 0x00000094ff3e723e */ /* 0x000fe200030006ff */
[----:B------:R-:W-:Y:S01]  /*86c0*/  HADD2.F32 R58, -RZ, R61.H0_H0 ;  /* 0x2000003dff3a7230 */ /* 0x000fe20000004100 */
[----:B------:R-:W-:-:S02]  /*86d0*/  SHF.L.U32 R149, R151, 0x10, RZ ;  /* 0x0000001097957819 */ /* 0x000fc400000006ff */
[-C--:B------:R-:W-:Y:S01]  /*86e0*/  FMUL.FTZ R151, R59, R49.reuse ;  /* 0x000000313b977220 */ /* 0x080fe20000410000 */
[--C-:B------:R-:W-:Y:S02]  /*86f0*/  HADD2.F32 R86, -RZ, R62.reuse.H0_H0 ;  /* 0x2000003eff567230 */ /* 0x100fe40000004100 */
[----:B------:R-:W-:Y:S01]  /*8700*/  FMUL.FTZ R154, R58, R49 ;  /* 0x000000313a9a7220 */ /* 0x000fe20000410000 */
[----:B------:R-:W-:Y:S01]  /*8710*/  LOP3.LUT R52, R133, 0xff0000, R52, 0xf8, !PT ;  /* 0x00ff000085347812 */ /* 0x000fe200078ef834 */
[----:B------:R-:W-:Y:S01]  /*8720*/  HADD2.F32 R133, -RZ, R62.H1_H1 ;  /* 0x3000003eff857230 */ /* 0x000fe20000004100 */
[----:B------:R-:W-:Y:S01]  /*8730*/  LOP3.LUT R49, R150, 0xff0000, R149, 0xf8, !PT ;  /* 0x00ff000096317812 */ /* 0x000fe200078ef895 */
[-C--:B------:R-:W-:Y:S01]  /*8740*/  FFMA.FTZ R58, R58, R86.reuse, -R151 ;  /* 0x000000563a3a7223 */ /* 0x080fe20000010897 */
[----:B------:R-:W-:Y:S01]  /*8750*/  FFMA.FTZ R59, R59, R86, R154 ;  /* 0x000000563b3b7223 */ /* 0x000fe2000001009a */
[----:B------:R-:W-:Y:S01]  /*8760*/  HADD2.F32 R149, -RZ, R132.H1_H1 ;  /* 0x30000084ff957230 */ /* 0x000fe20000004100 */
[----:B------:R-:W-:Y:S01]  /*8770*/  F2FP.F16.E4M3.UNPACK_B R145, R145 ;  /* 0x00000091ff91723e */ /* 0x000fe200020006ff */
[----:B------:R-:W-:Y:S01]  /*8780*/  HADD2.F32 R86, -RZ, R84.H1_H1 ;  /* 0x30000054ff567230 */ /* 0x000fe20000004100 */
[----:B------:R-:W-:Y:S01]  /*8790*/  F2FP.F16.E4M3.UNPACK_B R60, R60 ;  /* 0x0000003cff3c723e */ /* 0x000fe200020006ff */
[----:B------:R-:W-:Y:S01]  /*87a0*/  HADD2.F32 R62, -RZ, R61.H1_H1 ;  /* 0x3000003dff3e7230 */ /* 0x000fe20000004100 */
[----:B------:R-:W-:Y:S01]  /*87b0*/  F2FP.F16.E4M3.UNPACK_B R63, R63 ;  /* 0x0000003fff3f723e */ /* 0x000fe200020006ff */
[----:B------:R-:W-:Y:S01]  /*87c0*/  HADD2.F32 R132, -RZ, R145.H0_H0 ;  /* 0x20000091ff847230 */ /* 0x000fe20000004100 */
[----:B------:R-:W-:Y:S01]  /*87d0*/  F2FP.F16.E4M3.UNPACK_B R148, R148 ;  /* 0x00000094ff94723e */ /* 0x000fe200020006ff */
[-C--:B------:R-:W-:Y:S01]  /*87e0*/  FMUL.FTZ R151, R86, R149.reuse ;  /* 0x0000009556977220 */ /* 0x080fe20000410000 */
[----:B------:R-:W-:Y:S01]  /*87f0*/  FMUL.FTZ R149, R62, R149 ;  /* 0x000000953e957220 */ /* 0x000fe20000410000 */
[----:B------:R-:W-:-:S02]  /*8800*/  HADD2.F32 R61, -RZ, R60.H0_H0 ;  /* 0x2000003cff3d7230 */ /* 0x000fc40000004100 */
[----:B------:R-:W-:Y:S02]  /*8810*/  HADD2.F32 R84, -RZ, R63.H0_H0 ;  /* 0x2000003fff547230 */ /* 0x000fe40000004100 */
[-C--:B------:R-:W-:Y:S01]  /*8820*/  FFMA.FTZ R151, R62, R133.reuse, -R151 ;  /* 0x000000853e977223 */ /* 0x080fe20000010897 */
[----:B------:R-:W-:Y:S01]  /*8830*/  FFMA.FTZ R158, R86, R133, R149 ;  /* 0x00000085569e7223 */ /* 0x000fe20000010095 */
[----:B------:R-:W-:Y:S02]  /*8840*/  HADD2.F32 R62, -RZ, R148.H0_H0 ;  /* 0x20000094ff3e7230 */ /* 0x000fe40000004100 */
[-C--:B------:R-:W-:Y:S01]  /*8850*/  FMUL.FTZ R133, R61, R132.reuse ;  /* 0x000000843d857220 */ /* 0x080fe20000410000 */
[----:B------:R-:W-:Y:S02]  /*8860*/  HADD2.F32 R145, -RZ, R145.H1_H1 ;  /* 0x30000091ff917230 */ /* 0x000fe40000004100 */
[----:B------:R-:W-:Y:S01]  /*8870*/  FMUL.FTZ R86, R84, R132 ;  /* 0x0000008454567220 */ /* 0x000fe20000410000 */
[----:B------:R-:W-:-:S02]  /*8880*/  HADD2.F32 R63, -RZ, R63.H1_H1 ;  /* 0x3000003fff3f7230 */ /* 0x000fc40000004100 */
[-C--:B------:R-:W-:Y:S01]  /*8890*/  FFMA.FTZ R150, R84, R62.reuse, R133 ;  /* 0x0000003e54967223 */ /* 0x080fe20000010085 */
[----:B------:R-:W-:Y:S02]  /*88a0*/  HADD2.F32 R60, -RZ, R60.H1_H1 ;  /* 0x3000003cff3c7230 */ /* 0x000fe40000004100 */
[----:B------:R-:W-:Y:S01]  /*88b0*/  FFMA.FTZ R149, R61, R62, -R86 ;  /* 0x0000003e3d957223 */ /* 0x000fe20000010856 */
[----:B------:R-:W-:Y:S02]  /*88c0*/  HADD2.F32 R148, -RZ, R148.H1_H1 ;  /* 0x30000094ff947230 */ /* 0x000fe40000004100 */
[-C--:B------:R-:W-:Y:S01]  /*88d0*/  FMUL.FTZ R133, R63, R145.reuse ;  /* 0x000000913f857220 */ /* 0x080fe20000410000 */
[----:B------:R-:W-:Y:S01]  /*88e0*/  F2FP.F16.E4M3.UNPACK_B R61, R146.H1 ;  /* 0x00000092ff3d723e */ /* 0x000fe200030006ff */
[C---:B------:R-:W-:Y:S01]  /*88f0*/  FMUL.FTZ R156, R60.reuse, R145 ;  /* 0x000000913c9c7220 */ /* 0x040fe20000410000 */
[----:B------:R-:W-:Y:S01]  /*8900*/  F2FP.F16.E4M3.UNPACK_B R62, R54.H1 ;  /* 0x00000036ff3e723e */ /* 0x000fe200030006ff */
[----:B------:R-:W-:Y:S01]  /*8910*/  FFMA.FTZ R154, R60, R148, -R133 ;  /* 0x000000943c9a7223 */ /* 0x000fe20000010885 */
[----:B------:R-:W-:Y:S01]  /*8920*/  F2FP.F16.E4M3.UNPACK_B R86, R147.H1 ;  /* 0x00000093ff56723e */ /* 0x000fe200030006ff */
[----:B------:R-:W-:Y:S01]  /*8930*/  HADD2.F32 R132, -RZ, R61.H0_H0 ;  /* 0x2000003dff847230 */ /* 0x000fe20000004100 */
[----:B------:R-:W-:Y:S01]  /*8940*/  F2FP.F16.E4M3.UNPACK_B R60, R57.H1 ;  /* 0x00000039ff3c723e */ /* 0x000fe200030006ff */
[----:B------:R-:W-:-:S02]  /*8950*/  HADD2.F32 R84, -RZ, R62.H0_H0 ;  /* 0x2000003eff547230 */ /* 0x000fc40000004100 */
[----:B------:R-:W-:Y:S01]  /*8960*/  FFMA.FTZ R145, R63, R148, R156 ;  /* 0x000000943f917223 */ /* 0x000fe2000001009c */
[----:B------:R-:W-:Y:S01]  /*8970*/  HADD2.F32 R133, -RZ, R61.H1_H1 ;  /* 0x3000003dff857230 */ /* 0x000fe20000004100 */
[----:B------:R-:W-:Y:S01]  /*8980*/  F2FP.F16.E4M3.UNPACK_B R146, R146 ;  /* 0x00000092ff92723e */ /* 0x000fe200020006ff */
[----:B------:R-:W-:Y:S02]  /*8990*/  HADD2.F32 R61, -RZ, R60.H0_H0 ;  /* 0x2000003cff3d7230 */ /* 0x000fe40000004100 */
[-C--:B------:R-:W-:Y:S01]  /*89a0*/  FMUL.FTZ R148, R84, R132.reuse ;  /* 0x0000008454947220 */ /* 0x080fe20000410000 */
[----:B------:R-:W-:Y:S01]  /*89b0*/  HADD2.F32 R63, -RZ, R86.H0_H0 ;  /* 0x20000056ff3f7230 */ /* 0x000fe20000004100 */
[----:B------:R-:W-:Y:S01]  /*89c0*/  F2FP.F16.E4M3.UNPACK_B R57, R57 ;  /* 0x00000039ff39723e */ /* 0x000fe200020006ff */
[----:B------:R-:W-:Y:S02]  /*89d0*/  HADD2.F32 R62, -RZ, R62.H1_H1 ;  /* 0x3000003eff3e7230 */ /* 0x000fe40000004100 */
[----:B------:R-:W-:Y:S01]  /*89e0*/  FMUL.FTZ R155, R61, R132 ;  /* 0x000000843d9b7220 */ /* 0x000fe20000410000 */
[----:B------:R-:W-:-:S02]  /*89f0*/  HADD2.F32 R60, -RZ, R60.H1_H1 ;  /* 0x3000003cff3c7230 */ /* 0x000fc40000004100 */
[----:B------:R-:W-:Y:S01]  /*8a00*/  FFMA.FTZ R148, R61, R63, -R148 ;  /* 0x0000003f3d947223 */ /* 0x000fe20000010894 */
[----:B------:R-:W-:Y:S02]  /*8a10*/  HADD2.F32 R61, -RZ, R86.H1_H1 ;  /* 0x30000056ff3d7230 */ /* 0x000fe40000004100 */
[----:B------:R-:W-:Y:S01]  /*8a20*/  FMUL.FTZ R157, R62, R133 ;  /* 0x000000853e9d7220 */ /* 0x000fe20000410000 */
[----:B------:R-:W-:Y:S01]  /*8a30*/  FFMA.FTZ R155, R84, R63, R155 ;  /* 0x0000003f549b7223 */ /* 0x000fe2000001009b */
[C---:B------:R-:W-:Y:S01]  /*8a40*/  FMUL.FTZ R133, R60.reuse, R133 ;  /* 0x000000853c857220 */ /* 0x040fe20000410000 */
[----:B------:R-:W-:Y:S01]  /*8a50*/  F2FP.F16.E4M3.UNPACK_B R147, R147 ;  /* 0x00000093ff93723e */ /* 0x000fe200020006ff */
[-C--:B------:R-:W-:Y:S01]  /*8a60*/  FFMA.FTZ R157, R60, R61.reuse, -R157 ;  /* 0x0000003d3c9d7223 */ /* 0x080fe2000001089d */
[----:B------:R-:W-:Y:S01]  /*8a70*/  F2FP.F16.E4M3.UNPACK_B R60, R54 ;  /* 0x00000036ff3c723e */ /* 0x000fe200020006ff */
[----:B------:R-:W-:Y:S01]  /*8a80*/  FFMA.FTZ R132, R62, R61, R133 ;  /* 0x0000003d3e847223 */ /* 0x000fe20000010085 */
[----:B------:R-:W-:Y:S01]  /*8a90*/  HADD2.F32 R63, -RZ, R146.H0_H0 ;  /* 0x20000092ff3f7230 */ /* 0x000fe20000004100 */
[----:B------:R-:W-:Y:S01]  /*8aa0*/  F2FP.SATFINITE.E4M3.F32.PACK_AB_MERGE_C R58, R151, R58, RZ ;  /* 0x0000003a973a723e */ /* 0x000fe200048070ff */
[----:B------:R-:W-:Y:S01]  /*8ab0*/  HADD2.F32 R54, -RZ, R57.H0_H0 ;  /* 0x20000039ff367230 */ /* 0x000fe20000004100 */
[----:B------:R-:W-:Y:S01]  /*8ac0*/  F2FP.SATFINITE.E4M3.F32.PACK_AB_MERGE_C R158, R158, R59, RZ ;  /* 0x0000003b9e9e723e */ /* 0x000fe200048070ff */
[----:B------:R-:W-:Y:S01]  /*8ad0*/  HADD2.F32 R61, -RZ, R60.H0_H0 ;  /* 0x2000003cff3d7230 */ /* 0x000fe20000004100 */
[----:B------:R-:W-:Y:S01]  /*8ae0*/  F2FP.SATFINITE.E4M3.F32.PACK_AB_MERGE_C R148, R157, R148, RZ ;  /* 0x000000949d94723e */ /* 0x000fe200048070ff */
[----:B------:R-:W-:-:S02]  /*8af0*/  HADD2.F32 R146, -RZ, R146.H1_H1 ;  /* 0x30000092ff927230 */ /* 0x000fc40000004100 */
[-C--:B------:R-:W-:Y:S01]  /*8b00*/  FMUL.FTZ R84, R54, R63.reuse ;  /* 0x0000003f36547220 */ /* 0x080fe20000410000 */
[----:B------:R-:W-:Y:S02]  /*8b10*/  HADD2.F32 R60, -RZ, R60.H1_H1 ;  /* 0x3000003cff3c7230 */ /* 0x000fe40000004100 */
[----:B------:R-:W-:Y:S01]  /*8b20*/  FMUL.FTZ R133, R61, R63 ;  /* 0x0000003f3d857220 */ /* 0x000fe20000410000 */
[----:B------:R-:W-:Y:S01]  /*8b30*/  HADD2.F32 R57, -RZ, R57.H1_H1 ;  /* 0x30000039ff397230 */ /* 0x000fe20000004100 */
[----:B------:R-:W-:Y:S01]  /*8b40*/  F2FP.SATFINITE.E4M3.F32.PACK_AB_MERGE_C R59, R154, R149, R58 ;  /* 0x000000959a3b723e */ /* 0x000fe2000480703a */
[--C-:B------:R-:W-:Y:S02]  /*8b50*/  HADD2.F32 R62, -RZ, R147.reuse.H0_H0 ;  /* 0x20000093ff3e7230 */ /* 0x100fe40000004100 */
[-C--:B------:R-:W-:Y:S01]  /*8b60*/  FMUL.FTZ R86, R60, R146.reuse ;  /* 0x000000923c567220 */ /* 0x080fe20000410000 */
[----:B------:R-:W-:Y:S02]  /*8b70*/  HADD2.F32 R147, -RZ, R147.H1_H1 ;  /* 0x30000093ff937230 */ /* 0x000fe40000004100 */
[----:B------:R-:W-:Y:S01]  /*8b80*/  FMUL.FTZ R63, R57, R146 ;  /* 0x00000092393f7220 */ /* 0x000fe20000410000 */
[----:B------:R-:W-:Y:S01]  /*8b90*/  F2FP.SATFINITE.E4M3.F32.PACK_AB_MERGE_C R132, R132, R155, RZ ;  /* 0x0000009b8484723e */ /* 0x000fe200048070ff */
[-C--:B------:R-:W-:Y:S01]  /*8ba0*/  FFMA.FTZ R54, R54, R62.reuse, -R133 ;  /* 0x0000003e36367223 */ /* 0x080fe20000010885 */
[----:B------:R-:W-:Y:S01]  /*8bb0*/  FFMA.FTZ R84, R61, R62, R84 ;  /* 0x0000003e3d547223 */ /* 0x000fe20000010054 */
[----:B------:R-:W-:Y:S01]  /*8bc0*/  F2FP.F16.E4M3.UNPACK_B R133, R52 ;  /* 0x00000034ff85723e */ /* 0x000fe200020006ff */
[-C--:B------:R-:W-:Y:S01]  /*8bd0*/  FFMA.FTZ R57, R57, R147.reuse, -R86 ;  /* 0x0000009339397223 */ /* 0x080fe20000010856 */
[----:B------:R-:W-:Y:S01]  /*8be0*/  F2FP.F16.E4M3.UNPACK_B R61, R56 ;  /* 0x00000038ff3d723e */ /* 0x000fe200020006ff */
[----:B------:R-:W-:Y:S01]  /*8bf0*/  FFMA.FTZ R147, R60, R147, R63 ;  /* 0x000000933c937223 */ /* 0x000fe2000001003f */
[----:B------:R-:W-:-:S02]  /*8c00*/  F2FP.F16.E4M3.UNPACK_B R62, R53 ;  /* 0x00000035ff3e723e */ /* 0x000fc400020006ff */
[----:B------:R-:W-:Y:S01]  /*8c10*/  F2FP.SATFINITE.E4M3.F32.PACK_AB_MERGE_C R58, R145, R150, R158 ;  /* 0x00000096913a723e */ /* 0x000fe2000480709e */
[----:B------:R-:W-:Y:S01]  /*8c20*/  HADD2.F32 R145, -RZ, R133.H0_H0 ;  /* 0x20000085ff917230 */ /* 0x000fe20000004100 */
[----:B------:R-:W-:Y:S01]  /*8c30*/  F2FP.F16.E4M3.UNPACK_B R86, R50 ;  /* 0x00000032ff56723e */ /* 0x000fe200020006ff */
[----:B------:R-:W-:Y:S01]  /*8c40*/  HADD2.F32 R60, -RZ, R61.H0_H0 ;  /* 0x2000003dff3c7230 */ /* 0x000fe20000004100 */
[----:B------:R-:W-:Y:S01]  /*8c50*/  F2FP.SATFINITE.E4M3.F32.PACK_AB_MERGE_C R57, R57, R54, R148 ;  /* 0x000000363939723e */ /* 0x000fe20004807094 */
[----:B------:R-:W-:Y:S01]  /*8c60*/  HADD2.F32 R63, -RZ, R62.H0_H0 ;  /* 0x2000003eff3f7230 */ /* 0x000fe20000004100 */
[----:B------:R-:W-:Y:S01]  /*8c70*/  F2FP.SATFINITE.E4M3.F32.PACK_AB_MERGE_C R54, R147, R84, R132 ;  /* 0x000000549336723e */ /* 0x000fe20004807084 */
[----:B------:R-:W-:Y:S02]  /*8c80*/  HADD2.F32 R132, -RZ, R86.H0_H0 ;  /* 0x20000056ff847230 */ /* 0x000fe40000004100 */
[----:B------:R-:W-:Y:S01]  /*8c90*/  FMUL.FTZ R146, R60, R145 ;  /* 0x000000913c927220 */ /* 0x000fe20000410000 */
[----:B------:R-:W-:-:S02]  /*8ca0*/  HADD2.F32 R84, -RZ, R62.H1_H1 ;  /* 0x3000003eff547230 */ /* 0x000fc40000004100 */
[C---:B------:R-:W-:Y:S01]  /*8cb0*/  FMUL.FTZ R147, R63.reuse, R145 ;  /* 0x000000913f937220 */ /* 0x040fe20000410000 */
[----:B------:R-:W-:Y:S01]  /*8cc0*/  HADD2.F32 R133, -RZ, R133.H1_H1 ;  /* 0x30000085ff857230 */ /* 0x000fe20000004100 */
[----:B------:R-:W-:Y:S01]  /*8cd0*/  F2FP.F16.E4M3.UNPACK_B R53, R53.H1 ;  /* 0x00000035ff35723e */ /* 0x000fe200030006ff */
[----:B------:R-:W-:Y:S02]  /*8ce0*/  HADD2.F32 R62, -RZ, R61.H1_H1 ;  /* 0x3000003dff3e7230 */ /* 0x000fe40000004100 */
[----:B------:R-:W-:Y:S01]  /*8cf0*/  FFMA.FTZ R61, R63, R132, R146 ;  /* 0x000000843f3d7223 */ /* 0x000fe20000010092 */
[----:B------:R-:W-:Y:S02]  /*8d00*/  HADD2.F32 R63, -RZ, R86.H1_H1 ;  /* 0x30000056ff3f7230 */ /* 0x000fe40000004100 */
[-C--:B------:R-:W-:Y:S01]  /*8d10*/  FMUL.FTZ R145, R84, R133.reuse ;  /* 0x0000008554917220 */ /* 0x080fe20000410000 */
[----:B------:R-:W-:Y:S01]  /*8d20*/  F2FP.F16.E4M3.UNPACK_B R86, R52.H1 ;  /* 0x00000034ff56723e */ /* 0x000fe200030006ff */
[----:B------:R-:W-:Y:S01]  /*8d30*/  FMUL.FTZ R133, R62, R133 ;  /* 0x000000853e857220 */ /* 0x000fe20000410000 */
[----:B------:R-:W-:Y:S01]  /*8d40*/  F2FP.F16.E4M3.UNPACK_B R56, R56.H1 ;  /* 0x00000038ff38723e */ /* 0x000fe200030006ff */
[----:B------:R-:W-:Y:S01]  /*8d50*/  FFMA.FTZ R60, R60, R132, -R147 ;  /* 0x000000843c3c7223 */ /* 0x000fe20000010893 */
[-C--:B------:R-:W-:Y:S01]  /*8d60*/  FFMA.FTZ R147, R62, R63.reuse, -R145 ;  /* 0x0000003f3e937223 */ /* 0x080fe20000010891 */
[----:B------:R-:W-:Y:S01]  /*8d70*/  FFMA.FTZ R148, R84, R63, R133 ;  /* 0x0000003f54947223 */ /* 0x000fe20000010085 */
[--C-:B------:R-:W-:Y:S01]  /*8d80*/  HADD2.F32 R62, -RZ, R53.reuse.H0_H0 ;  /* 0x20000035ff3e7230 */ /* 0x100fe20000004100 */
[----:B------:R-:W-:Y:S01]  /*8d90*/  F2FP.F16.E4M3.UNPACK_B R50, R50.H1 ;  /* 0x00000032ff32723e */ /* 0x000fe200030006ff */
[----:B------:R-:W-:Y:S01]  /*8da0*/  HADD2.F32 R133, -RZ, R86.H0_H0 ;  /* 0x20000056ff857230 */ /* 0x000fe20000004100 */
[----:B------:R-:W-:Y:S01]  /*8db0*/  F2FP.F16.E4M3.UNPACK_B R132, R49.H1 ;  /* 0x00000031ff84723e */ /* 0x000fe200030006ff */
[----:B------:R-:W-:-:S02]  /*8dc0*/  HADD2.F32 R53, -RZ, R53.H1_H1 ;  /* 0x30000035ff357230 */ /* 0x000fc40000004100 */
[----:B------:R-:W-:Y:S02]  /*8dd0*/  HADD2.F32 R86, -RZ, R86.H1_H1 ;  /* 0x30000056ff567230 */ /* 0x000fe40000004100 */
[-C--:B------:R-:W-:Y:S01]  /*8de0*/  FMUL.FTZ R145, R62, R133.reuse ;  /* 0x000000853e917220 */ /* 0x080fe20000410000 */
[--C-:B------:R-:W-:Y:S02]  /*8df0*/  HADD2.F32 R52, -RZ, R56.reuse.H0_H0 ;  /* 0x20000038ff347230 */ /* 0x100fe40000004100 */
[----:B------:R-:W-:Y:S02]  /*8e00*/  HADD2.F32 R56, -RZ, R56.H1_H1 ;  /* 0x30000038ff387230 */ /* 0x000fe40000004100 */
[----:B------:R-:W-:Y:S01]  /*8e10*/  FMUL.FTZ R151, R53, R86 ;  /* 0x0000005635977220 */ /* 0x000fe20000410000 */
[--C-:B------:R-:W-:Y:S02]  /*8e20*/  HADD2.F32 R84, -RZ, R50.reuse.H1_H1 ;  /* 0x30000032ff547230 */ /* 0x100fe40000004100 */
[----:B------:R-:W-:Y:S01]  /*8e30*/  FMUL.FTZ R133, R52, R133 ;  /* 0x0000008534857220 */ /* 0x000fe20000410000 */
[----:B------:R-:W-:-:S02]  /*8e40*/  HADD2.F32 R63, -RZ, R50.H0_H0 ;  /* 0x20000032ff3f7230 */ /* 0x000fc40000004100 */
[C---:B------:R-:W-:Y:S01]  /*8e50*/  FMUL.FTZ R86, R56.reuse, R86 ;  /* 0x0000005638567220 */ /* 0x040fe20000410000 */
[----:B------:R-:W-:Y:S01]  /*8e60*/  F2FP.F16.E4M3.UNPACK_B R50, R51 ;  /* 0x00000033ff32723e */ /* 0x000fe200020006ff */
[-C--:B------:R-:W-:Y:S01]  /*8e70*/  FFMA.FTZ R154, R56, R84.reuse, -R151 ;  /* 0x00000054389a7223 */ /* 0x080fe20000010897 */
[----:B------:R-:W-:Y:S01]  /*8e80*/  F2FP.F16.E4M3.UNPACK_B R56, R55 ;  /* 0x00000037ff38723e */ /* 0x000fe200020006ff */
[----:B------:R-:W-:Y:S01]  /*8e90*/  FFMA.FTZ R151, R53, R84, R86 ;  /* 0x0000005435977223 */ /* 0x000fe20000010056 */
[----:B------:R-:W-:Y:S01]  /*8ea0*/  F2FP.F16.E4M3.UNPACK_B R51, R51.H1 ;  /* 0x00000033ff33723e */ /* 0x000fe200030006ff */
[----:B------:R-:W-:Y:S01]  /*8eb0*/  FFMA.FTZ R149, R52, R63, -R145 ;  /* 0x0000003f34957223 */ /* 0x000fe20000010891 */
[----:B------:R-:W-:Y:S01]  /*8ec0*/  F2FP.F16.E4M3.UNPACK_B R55, R55.H1 ;  /* 0x00000037ff37723e */ /* 0x000fe200030006ff */
[----:B------:R-:W-:Y:S01]  /*8ed0*/  FFMA.FTZ R150, R62, R63, R133 ;  /* 0x0000003f3e967223 */ /* 0x000fe20000010085 */
[----:B------:R-:W-:Y:S01]  /*8ee0*/  F2FP.F16.E4M3.UNPACK_B R86, R49 ;  /* 0x00000031ff56723e */ /* 0x000fe200020006ff */
[----:B------:R-:W-:Y:S01]  /*8ef0*/  HADD2.F32 R53, -RZ, R51.H0_H0 ;  /* 0x20000033ff357230 */ /* 0x000fe20000004100 */
[-C--:B------:R-:W-:Y:S01]  /*8f00*/  F2FP.F16.E4M3.UNPACK_B R49, R48.reuse ;  /* 0x00000030ff31723e */ /* 0x080fe200020006ff */
[----:B------:R-:W-:Y:S01]  /*8f10*/  HADD2.F32 R146, -RZ, R132.H0_H0 ;  /* 0x20000084ff927230 */ /* 0x000fe20000004100 */
[----:B------:R-:W-:Y:S01]  /*8f20*/  F2FP.F16.E4M3.UNPACK_B R63, R48.H1 ;  /* 0x00000030ff3f723e */ /* 0x000fe200030006ff */
[----:B------:R-:W-:Y:S01]  /*8f30*/  HADD2.F32 R48, -RZ, R55.H0_H0 ;  /* 0x20000037ff307230 */ /* 0x000fe20000004100 */
[----:B------:R-:W-:Y:S01]  /*8f40*/  F2FP.SATFINITE.E4M3.F32.PACK_AB_MERGE_C R149, R154, R149, RZ ;  /* 0x000000959a95723e */ /* 0x000fe200048070ff */
[----:B------:R-:W-:-:S02]  /*8f50*/  HADD2.F32 R62, -RZ, R56.H0_H0 ;  /* 0x20000038ff3e7230 */ /* 0x000fc40000004100 */
[-C--:B------:R-:W-:Y:S01]  /*8f60*/  FMUL.FTZ R157, R53, R146.reuse ;  /* 0x00000092359d7220 */ /* 0x080fe20000410000 */
[----:B------:R-:W-:Y:S02]  /*8f70*/  HADD2.F32 R145, -RZ, R86.H0_H0 ;  /* 0x20000056ff917230 */ /* 0x000fe40000004100 */
[----:B------:R-:W-:Y:S01]  /*8f80*/  FMUL.FTZ R156, R48, R146 ;  /* 0x00000092309c7220 */ /* 0x000fe20000410000 */
[----:B------:R-:W-:Y:S01]  /*8f90*/  HADD2.F32 R84, -RZ, R63.H0_H0 ;  /* 0x2000003fff547230 */ /* 0x000fe20000004100 */
[----:B------:R-:W-:Y:S01]  /*8fa0*/  F2FP.SATFINITE.E4M3.F32.PACK_AB_MERGE_C R150, R151, R150, RZ ;  /* 0x000000969796723e */ /* 0x000fe200048070ff */
[----:B------:R-:W-:Y:S02]  /*8fb0*/  HADD2.F32 R52, -RZ, R50.H0_H0 ;  /* 0x20000032ff347230 */ /* 0x000fe40000004100 */
[----:B------:R-:W-:Y:S01]  /*8fc0*/  FMUL.FTZ R155, R62, R145 ;  /* 0x000000913e9b7220 */ /* 0x000fe20000410000 */
[----:B------:R-:W-:Y:S02]  /*8fd0*/  HADD2.F32 R133, -RZ, R49.H0_H0 ;  /* 0x20000031ff857230 */ /* 0x000fe40000004100 */
[----:B------:R-:W-:Y:S01]  /*8fe0*/  FFMA.FTZ R156, R53, R84, -R156 ;  /* 0x00000054359c7223 */ /* 0x000fe2000001089c */
[----:B------:R-:W-:-:S02]  /*8ff0*/  HADD2.F32 R55, -RZ, R55.H1_H1 ;  /* 0x30000037ff377230 */ /* 0x000fc40000004100 */
[----:B------:R-:W-:Y:S01]  /*9000*/  FFMA.FTZ R157, R48, R84, R157 ;  /* 0x00000054309d7223 */ /* 0x000fe2000001009d */
[----:B------:R-:W-:Y:S02]  /*9010*/  HADD2.F32 R132, -RZ, R132.H1_H1 ;  /* 0x30000084ff847230 */ /* 0x000fe40000004100 */
[C---:B------:R-:W-:Y:S01]  /*9020*/  FMUL.FTZ R145, R52.reuse, R145 ;  /* 0x0000009134917220 */ /* 0x040fe20000410000 */
[----:B------:R-:W-:Y:S02]  /*9030*/  HADD2.F32 R51, -RZ, R51.H1_H1 ;  /* 0x30000033ff337230 */ /* 0x000fe40000004100 */
[----:B------:R-:W-:Y:S01]  /*9040*/  FFMA.FTZ R155, R52, R133, -R155 ;  /* 0x00000085349b7223 */ /* 0x000fe2000001089b */
[----:B------:R-:W-:Y:S02]  /*9050*/  HADD2.F32 R56, -RZ, R56.H1_H1 ;  /* 0x30000038ff387230 */ /* 0x000fe40000004100 */
[----:B------:R-:W-:Y:S01]  /*9060*/  FMUL.FTZ R52, R55, R132 ;  /* 0x0000008437347220 */ /* 0x000fe20000410000 */
[----:B------:R-:W-:-:S02]  /*9070*/  HADD2.F32 R53, -RZ, R86.H1_H1 ;  /* 0x30000056ff357230 */ /* 0x000fc40000004100 */
[C---:B------:R-:W-:Y:S01]  /*9080*/  FMUL.FTZ R132, R51.reuse, R132 ;  /* 0x0000008433847220 */ /* 0x040fe20000410000 */
[----:B------:R-:W-:Y:S02]  /*9090*/  HADD2.F32 R48, -RZ, R63.H1_H1 ;  /* 0x3000003fff307230 */ /* 0x000fe40000004100 */
[----:B------:R-:W-:Y:S01]  /*90a0*/  FFMA.FTZ R145, R62, R133, R145 ;  /* 0x000000853e917223 */ /* 0x000fe20000010091 */
[----:B------:R-:W-:Y:S02]  /*90b0*/  HADD2.F32 R50, -RZ, R50.H1_H1 ;  /* 0x30000032ff327230 */ /* 0x000fe40000004100 */
[-C--:B------:R-:W-:Y:S01]  /*90c0*/  FMUL.FTZ R63, R56, R53.reuse ;  /* 0x00000035383f7220 */ /* 0x080fe20000410000 */
[----:B------:R-:W-:Y:S02]  /*90d0*/  HADD2.F32 R49, -RZ, R49.H1_H1 ;  /* 0x30000031ff317230 */ /* 0x000fe40000004100 */
[-C--:B------:R-:W-:Y:S01]  /*90e0*/  FFMA.FTZ R51, R51, R48.reuse, -R52 ;  /* 0x0000003033337223 */ /* 0x080fe20000010834 */
[----:B------:R-:W-:Y:S01]  /*90f0*/  FFMA.FTZ R132, R55, R48, R132 ;  /* 0x0000003037847223 */ /* 0x000fe20000010084 */
[----:B------:R-:W-:Y:S01]  /*9100*/  FMUL.FTZ R53, R50, R53 ;  /* 0x0000003532357220 */ /* 0x000fe20000410000 */
[----:B------:R-:W-:-:S02]  /*9110*/  IMAD.MOV.U32 R48, RZ, RZ, R59 ;  /* 0x000000ffff307224 */ /* 0x000fc400078e003b */
[-C--:B------:R-:W-:Y:S01]  /*9120*/  FFMA.FTZ R50, R50, R49.reuse, -R63 ;  /* 0x0000003132327223 */ /* 0x080fe2000001083f */
[----:B------:R-:W-:Y:S01]  /*9130*/  F2FP.SATFINITE.E4M3.F32.PACK_AB_MERGE_C R51, R51, R156, RZ ;  /* 0x0000009c3333723e */ /* 0x000fe200048070ff */
[----:B------:R-:W-:Y:S01]  /*9140*/  FFMA.FTZ R56, R56, R49, R53 ;  /* 0x0000003138387223 */ /* 0x000fe20000010035 */
[----:B------:R-:W-:Y:S01]  /*9150*/  F2FP.SATFINITE.E4M3.F32.PACK_AB_MERGE_C R132, R132, R157, RZ ;  /* 0x0000009d8484723e */ /* 0x000fe200048070ff */
[----:B------:R-:W-:Y:S01]  /*9160*/  IMAD.MOV.U32 R52, RZ, RZ, R58 ;  /* 0x000000ffff347224 */ /* 0x000fe200078e003a */
[----:B------:R-:W-:Y:S01]  /*9170*/  F2FP.SATFINITE.E4M3.F32.PACK_AB_MERGE_C R51, R50, R155, R51 ;  /* 0x0000009b3233723e */ /* 0x000fe20004807033 */
[----:B------:R-:W-:Y:S01]  /*9180*/  IMAD.MOV.U32 R50, RZ, RZ, R57 ;  /* 0x000000ffff327224 */ /* 0x000fe200078e0039 */
[----:B------:R-:W-:Y:S02]  /*9190*/  F2FP.SATFINITE.E4M3.F32.PACK_AB_MERGE_C R49, R147, R60, R149 ;  /* 0x0000003c9331723e */ /* 0x000fe40004807095 */
[----:B------:R-:W-:Y:S02]  /*91a0*/  F2FP.SATFINITE.E4M3.F32.PACK_AB_MERGE_C R53, R148, R61, R150 ;  /* 0x0000003d9435723e */ /* 0x000fe40004807096 */
[----:B------:R-:W-:-:S07]  /*91b0*/  F2FP.SATFINITE.E4M3.F32.PACK_AB_MERGE_C R55, R56, R145, R132 ;  /* 0x000000913837723e */ /* 0x000fce0004807084 */
.L_x_353:
[----:B------:R-:W-:Y:S05]  /*91c0*/  BSYNC B2 ;  /* 0x0000000000027941 */ /* 0x000fea0003800000 */
.L_x_352:
        /* <DEDUP_REMOVED lines=11> */
.L_x_351:
[----:B------:R-:W-:Y:S05]  /*9280*/  BSYNC B1 ;  /* 0x0000000000017941 */ /* 0x000fea0003800000 */
.L_x_350:
[----:B------:R-:W-:Y:S01]  /*9290*/  ISETP.GE.OR P3, PT, R234, R118, P0 ;  /* 0x00000076ea00720c */ /* 0x000fe20000766670 */
[----:B------:R-:W-:-:S12]  /*92a0*/  BSSY B1, `(.L_x_354) ;  /* 0x0000108000017945 */ /* 0x000fd80003800000 */
[----:B------:R-:W-:Y:S05]  /*92b0*/  @P3 BRA `(.L_x_355) ;  /* 0x0000001000183947 */ /* 0x000fea0003800000 */
[----:B-1-3--:R-:W3:Y:S04]  /*92c0*/  LDL R51, [R1+0x18] ;  /* 0x0000180001337983 */ /* 0x00aee80000100800 */
[----:B------:R-:W4:Y:S01]  /*92d0*/  LDL R50, [R1+0x24] ;  /* 0x0000240001327983 */ /* 0x000f220000100800 */
[----:B------:R-:W-:Y:S01]  /*92e0*/  SHF.R.S32.HI R49, RZ, 0x1f, R234 ;  /* 0x0000001fff317819 */ /* 0x000fe200000114ea */
[-C--:B--2---:R-:W-:Y:S01]  /*92f0*/  IMAD.WIDE.U32 R56, R234, R126.reuse, R124 ;  /* 0x0000007eea387225 */ /* 0x084fe200078e007c */
[----:B------:R-:W-:Y:S01]  /*9300*/  ISETP.NE.AND P6, PT, R0, RZ, PT ;  /* 0x000000ff0000720c */ /* 0x000fe20003fc5270 */
[----:B------:R-:W-:Y:S02]  /*9310*/  BSSY B2, `(.L_x_356) ;  /* 0x00000f5000027945 */ /* 0x000fe40003800000 */
[----:B------:R-:W-:Y:S01]  /*9320*/  IMAD R48, R49, R126, RZ ;  /* 0x0000007e31307224 */ /* 0x000fe200078e02ff */
[----:B------:R-:W-:-:S03]  /*9330*/  IADD3 R58, P3, P4, R100, R56, R38 ;  /* 0x00000038643a7210 */ /* 0x000fc60007c7e026 */
[----:B------:R-:W-:Y:S01]  /*9340*/  IMAD R59, R234, R127, R48 ;  /* 0x0000007fea3b7224 */ /* 0x000fe200078e0230 */
[----:B------:R-:W-:-:S04]  /*9350*/  SEL R48, R123, R142, !P6 ;  /* 0x0000008e7b307207 */ /* 0x000fc80007000000 */
[----:B------:R-:W-:Y:S02]  /*9360*/  SHF.R.S32.HI R49, RZ, 0x1f, R48 ;  /* 0x0000001fff317819 */ /* 0x000fe40000011430 */
[----:B------:R-:W-:Y:S02]  /*9370*/  IADD3 R59, R57, R59, RZ ;  /* 0x0000003b393b7210 */ /* 0x000fe40007ffe0ff */
[----:B------:R-:W-:Y:S02]  /*9380*/  LEA.HI R49, R49, R48, RZ, 0x5 ;  /* 0x0000003031317211 */ /* 0x000fe400078f28ff */
[----:B------:R-:W-:Y:S02]  /*9390*/  IADD3.X R80, R36, R59, R105, P3, P4 ;  /* 0x0000003b24507210 */ /* 0x000fe40001fe8469 */
[----:B------:R-:W-:-:S04]  /*93a0*/  LEA.HI.SX32 R49, R49, R104, 0x1b ;  /* 0x0000006831317211 */ /* 0x000fc800078fdaff */
[----:B------:R-:W-:Y:S01]  /*93b0*/  SHF.R.S32.HI R48, RZ, 0x1f, R49 ;  /* 0x0000001fff307819 */ /* 0x000fe20000011431 */
[----:B------:R-:W-:-:S03]  /*93c0*/  IMAD.SHL.U32 R61, R49, 0x10, RZ ;  /* 0x00000010313d7824 */ /* 0x000fc600078e00ff */
[----:B------:R-:W-:-:S05]  /*93d0*/  LEA.HI R49, R48, R49, RZ, 0x3 ;  /* 0x0000003130317211 */ /* 0x000fca00078f18ff */
[----:B------:R-:W-:-:S05]  /*93e0*/  IMAD.SHL.U32 R49, R49, 0x800, RZ ;  /* 0x0000080031317824 */ /* 0x000fca00078e00ff */
[----:B------:R-:W-:Y:S02]  /*93f0*/  LOP3.LUT R49, R49, 0xffffc000, RZ, 0xc0, !PT ;  /* 0xffffc00031317812 */ /* 0x000fe400078ec0ff */
[----:B---3--:R-:W-:-:S04]  /*9400*/  LOP3.LUT R48, R51, 0x70, R61, 0xf8, !PT ;  /* 0x0000007033307812 */ /* 0x008fc800078ef83d */
[----:B------:R-:W-:-:S04]  /*9410*/  LOP3.LUT R48, R48, R27, RZ, 0x3c, !PT ;  /* 0x0000001b30307212 */ /* 0x000fc800078e3cff */
[----:B----4-:R-:W-:Y:S01]  /*9420*/  IADD3 R49, R48, R49, R50 ;  /* 0x0000003130317210 */ /* 0x010fe20007ffe032 */
[----:B------:R-:W-:-:S03]  /*9430*/  IMAD R48, R232, 0x8000, R116 ;  /* 0x00008000e8307824 */ /* 0x000fc600078e0274 */
[----:B------:R-:W-:Y:S01]  /*9440*/  LEA R50, R232, R49, 0xf ;  /* 0x00000031e8327211 */ /* 0x000fe200078e78ff */
[----:B------:R-:W-:-:S04]  /*9450*/  IMAD.IADD R48, R19, 0x1, R48 ;  /* 0x0000000113307824 */ /* 0x000fc800078e0230 */
[----:B------:R-:W-:Y:S02]  /*9460*/  IMAD.IADD R52, R19, 0x1, R50 ;  /* 0x0000000113347824 */ /* 0x000fe400078e0232 */
[----:B------:R-:W1:Y:S04]  /*9470*/  LDS.128 R48, [R48+0x28400] ;  /* 0x0284000030307984 */ /* 0x000e680000000c00 */
[----:B------:R-:W2:Y:S01]  /*9480*/  LDS.128 R52, [R52+0x28400] ;  /* 0x0284000034347984 */ /* 0x000ea20000000c00 */
[----:B------:R-:W-:Y:S05]  /*9490*/  @P2 BRA `(.L_x_357) ;  /* 0x0000000c00702947 */ /* 0x000fea0003800000 */
[--C-:B------:R-:W-:Y:S01]  /*94a0*/  SHF.R.U32.HI R145, RZ, 0x8, R65.reuse ;  /* 0x00000008ff917819 */ /* 0x100fe20000011641 */
[----:B-1----:R-:W-:Y:S01]  /*94b0*/  IMAD.MOV.U32 R60, RZ, RZ, R50 ;  /* 0x000000ffff3c7224 */ /* 0x002fe200078e0032 */
[--C-:B------:R-:W-:Y:S01]  /*94c0*/  SHF.R.U32.HI R147, RZ, 0x18, R65.reuse ;  /* 0x00000018ff937819 */ /* 0x100fe20000011641 */
[----:B------:R-:W-:Y:S01]  /*94d0*/  IMAD.MOV.U32 R63, RZ, RZ, R48 ;  /* 0x000000ffff3f7224 */ /* 0x000fe200078e0030 */
[----:B------:R-:W-:Y:S01]  /*94e0*/  LOP3.LUT R64, R65, 0xff, RZ, 0xc0, !PT ;  /* 0x000000ff41407812 */ /* 0x000fe200078ec0ff */
[----:B--2---:R-:W-:Y:S01]  /*94f0*/  IMAD.MOV.U32 R62, RZ, RZ, R54 ;  /* 0x000000ffff3e7224 */ /* 0x004fe200078e0036 */
[----:B------:R-:W-:Y:S01]  /*9500*/  SHF.R.U32.HI R132, RZ, 0x10, R65 ;  /* 0x00000010ff847819 */ /* 0x000fe20000011641 */
[----:B------:R-:W-:Y:S01]  /*9510*/  IMAD.SHL.U32 R65, R145, 0x100, RZ ;  /* 0x0000010091417824 */ /* 0x000fe200078e00ff */
[----:B------:R-:W-:Y:S02]  /*9520*/  SHF.R.U32.HI R133, RZ, 0x18, R67 ;  /* 0x00000018ff857819 */ /* 0x000fe40000011643 */
[----:B------:R-:W-:-:S02]  /*9530*/  LOP3.LUT R68, R67, 0xff, RZ, 0xc0, !PT ;  /* 0x000000ff43447812 */ /* 0x000fc400078ec0ff */
[--C-:B------:R-:W-:Y:S02]  /*9540*/  SHF.R.U32.HI R87, RZ, 0x8, R67.reuse ;  /* 0x00000008ff577819 */ /* 0x100fe40000011643 */
[----:B------:R-:W-:Y:S02]  /*9550*/  SHF.R.U32.HI R85, RZ, 0x10, R67 ;  /* 0x00000010ff557819 */ /* 0x000fe40000011643 */
[----:B------:R-:W-:Y:S02]  /*9560*/  SHF.R.U32.HI R81, RZ, 0x8, R71 ;  /* 0x00000008ff517819 */ /* 0x000fe40000011647 */
[----:B------:R-:W-:Y:S02]  /*9570*/  PRMT R64, R147, 0x654, R64 ;  /* 0x0000065493407816 */ /* 0x000fe40000000040 */
[----:B------:R-:W-:Y:S02]  /*9580*/  SHF.R.U32.HI R86, RZ, 0x18, R69 ;  /* 0x00000018ff567819 */ /* 0x000fe40000011645 */
[----:B------:R-:W-:-:S02]  /*9590*/  LOP3.LUT R67, R69, 0xff, RZ, 0xc0, !PT ;  /* 0x000000ff45437812 */ /* 0x000fc400078ec0ff */
[--C-:B------:R-:W-:Y:S02]  /*95a0*/  SHF.R.U32.HI R82, RZ, 0x8, R69.reuse ;  /* 0x00000008ff527819 */ /* 0x100fe40000011645 */
[----:B------:R-:W-:Y:S02]  /*95b0*/  SHF.R.U32.HI R84, RZ, 0x10, R69 ;  /* 0x00000010ff547819 */ /* 0x000fe40000011645 */
[--C-:B------:R-:W-:Y:S02]  /*95c0*/  SHF.R.U32.HI R70, RZ, 0x18, R71.reuse ;  /* 0x00000018ff467819 */ /* 0x100fe40000011647 */
[----:B------:R-:W-:Y:S02]  /*95d0*/  LOP3.LUT R69, R71, 0xff, RZ, 0xc0, !PT ;  /* 0x000000ff47457812 */ /* 0x000fe400078ec0ff */
[----:B------:R-:W-:Y:S02]  /*95e0*/  MOV R66, R52 ;  /* 0x0000003400427202 */ /* 0x000fe40000000f00 */
[----:B------:R-:W-:Y:S01]  /*95f0*/  SHF.R.U32.HI R83, RZ, 0x10, R71 ;  /* 0x00000010ff537819 */ /* 0x000fe20000011647 */
[----:B------:R-:W-:Y:S01]  /*9600*/  IMAD.SHL.U32 R71, R81, 0x100, RZ ;  /* 0x0000010051477824 */ /* 0x000fe200078e00ff */
[----:B------:R-:W-:Y:S01]  /*9610*/  LOP3.LUT R52, R64, 0xff00, R65, 0xf8, !PT ;  /* 0x0000ff0040347812 */ /* 0x000fe200078ef841 */
[----:B------:R-:W-:Y:S01]  /*9620*/  IMAD.U32 R65, R132, 0x10000, RZ ;  /* 0x0001000084417824 */ /* 0x000fe200078e00ff */
[----:B------:R-:W-:Y:S01]  /*9630*/  PRMT R50, R86, 0x654, R67 ;  /* 0x0000065456327816 */ /* 0x000fe20000000043 */
[----:B------:R-:W-:Y:S01]  /*9640*/  IMAD.U32 R81, R84, 0x10000, RZ ;  /* 0x0001000054517824 */ /* 0x000fe200078e00ff */
[----:B------:R-:W-:Y:S01]  /*9650*/  PRMT R70, R70, 0x654, R69 ;  /* 0x0000065446467816 */ /* 0x000fe20000000045 */
[----:B------:R-:W-:Y:S01]  /*9660*/  IMAD.SHL.U32 R69, R82, 0x100, RZ ;  /* 0x0000010052457824 */ /* 0x000fe200078e00ff */
[----:B------:R-:W-:Y:S01]  /*9670*/  PRMT R68, R133, 0x654, R68 ;  /* 0x0000065485447816 */ /* 0x000fe20000000044 */
[----:B------:R-:W-:Y:S01]  /*9680*/  IMAD.U32 R83, R83, 0x10000, RZ ;  /* 0x0001000053537824 */ /* 0x000fe200078e00ff */
[----:B------:R-:W-:-:S02]  /*9690*/  SHF.L.U32 R67, R87, 0x8, RZ ;  /* 0x0000000857437819 */ /* 0x000fc400000006ff */
[----:B------:R-:W-:Y:S02]  /*96a0*/  LOP3.LUT R82, R70, 0xff00, R71, 0xf8, !PT ;  /* 0x0000ff0046527812 */ /* 0x000fe400078ef847 */
[----:B------:R-:W-:Y:S02]  /*96b0*/  LOP3.LUT R52, R52, 0xff0000, R65, 0xf8, !PT ;  /* 0x00ff000034347812 */ /* 0x000fe400078ef841 */
[----:B------:R-:W-:Y:S02]  /*96c0*/  LOP3.LUT R48, R68, 0xff00, R67, 0xf8, !PT ;  /* 0x0000ff0044307812 */ /* 0x000fe400078ef843 */
[----:B------:R-:W-:Y:S02]  /*96d0*/  SHF.L.U32 R65, R85, 0x10, RZ ;  /* 0x0000001055417819 */ /* 0x000fe400000006ff */
[----:B------:R-:W-:Y:S02]  /*96e0*/  F2FP.F16.E4M3.UNPACK_B R71, R144.H1 ;  /* 0x00000090ff47723e */ /* 0x000fe400030006ff */
[----:B------:R-:W-:-:S02]  /*96f0*/  F2FP.F16.E4M3.UNPACK_B R64, R63.H1 ;  /* 0x0000003fff40723e */ /* 0x000fc400030006ff */
[----:B------:R-:W-:Y:S02]  /*9700*/  F2FP.F16.E4M3.UNPACK_B R67, R66.H1 ;  /* 0x00000042ff43723e */ /* 0x000fe400030006ff */
[----:B------:R-:W-:Y:S01]  /*9710*/  LOP3.LUT R54, R50, 0xff00, R69, 0xf8, !PT ;  /* 0x0000ff0032367812 */ /* 0x000fe200078ef845 */
[----:B------:R-:W-:Y:S01]  /*9720*/  HADD2.F32 R50, -RZ, R71.H0_H0 ;  /* 0x20000047ff327230 */ /* 0x000fe20000004100 */
[----:B------:R-:W-:Y:S01]  /*9730*/  LOP3.LUT R48, R48, 0xff0000, R65, 0xf8, !PT ;  /* 0x00ff000030307812 */ /* 0x000fe200078ef841 */
[----:B------:R-:W-:Y:S01]  /*9740*/  HADD2.F32 R65, -RZ, R64.H0_H0 ;  /* 0x20000040ff417230 */ /* 0x000fe20000004100 */
[----:B------:R-:W-:Y:S01]  /*9750*/  F2FP.F16.E4M3.UNPACK_B R69, R141.H1 ;  /* 0x0000008dff45723e */ /* 0x000fe200030006ff */
[----:B------:R-:W-:Y:S01]  /*9760*/  HADD2.F32 R68, -RZ, R67.H0_H0 ;  /* 0x20000043ff447230 */ /* 0x000fe20000004100 */
[----:B------:R-:W-:Y:S01]  /*9770*/  F2FP.F16.E4M3.UNPACK_B R144, R144 ;  /* 0x00000090ff90723e */ /* 0x000fe200020006ff */
[----:B------:R-:W-:Y:S02]  /*9780*/  HADD2.F32 R71, -RZ, R71.H1_H1 ;  /* 0x30000047ff477230 */ /* 0x000fe40000004100 */
[----:B------:R-:W-:Y:S01]  /*9790*/  FMUL.FTZ R87, R65, R50 ;  /* 0x0000003241577220 */ /* 0x000fe20000410000 */
[----:B------:R-:W-:-:S02]  /*97a0*/  HADD2.F32 R70, -RZ, R69.H0_H0 ;  /* 0x20000045ff467230 */ /* 0x000fc40000004100 */
[C---:B------:R-:W-:Y:S01]  /*97b0*/  FMUL.FTZ R84, R68.reuse, R50 ;  /* 0x0000003244547220 */ /* 0x040fe20000410000 */
[----:B------:R-:W-:Y:S01]  /*97c0*/  F2FP.F16.E4M3.UNPACK_B R66, R66 ;  /* 0x00000042ff42723e */ /* 0x000fe200020006ff */
[----:B------:R-:W-:Y:S01]  /*97d0*/  HADD2.F32 R69, -RZ, R69.H1_H1 ;  /* 0x30000045ff457230 */ /* 0x000fe20000004100 */
[----:B------:R-:W-:Y:S01]  /*97e0*/  F2FP.F16.E4M3.UNPACK_B R63, R63 ;  /* 0x0000003fff3f723e */ /* 0x000fe200020006ff */
[-C--:B------:R-:W-:Y:S01]  /*97f0*/  FFMA.FTZ R87, R68, R70.reuse, R87 ;  /* 0x0000004644577223 */ /* 0x080fe20000010057 */
[----:B------:R-:W-:Y:S01]  /*9800*/  FFMA.FTZ R85, R65, R70, -R84 ;  /* 0x0000004641557223 */ /* 0x000fe20000010854 */
[----:B------:R-:W-:Y:S01]  /*9810*/  HADD2.F32 R68, -RZ, R67.H1_H1 ;  /* 0x30000043ff447230 */ /* 0x000fe20000004100 */
[----:B------:R-:W-:Y:S01]  /*9820*/  LOP3.LUT R50, R82, 0xff0000, R83, 0xf8, !PT ;  /* 0x00ff000052327812 */ /* 0x000fe200078ef853 */
[----:B------:R-:W-:Y:S01]  /*9830*/  HADD2.F32 R65, -RZ, R64.H1_H1 ;  /* 0x30000040ff417230 */ /* 0x000fe20000004100 */
[----:B------:R-:W-:Y:S01]  /*9840*/  F2FP.F16.E4M3.UNPACK_B R141, R141 ;  /* 0x0000008dff8d723e */ /* 0x000fe200020006ff */
[----:B------:R-:W-:-:S02]  /*9850*/  HADD2.F32 R70, -RZ, R144.H0_H0 ;  /* 0x20000090ff467230 */ /* 0x000fc40000004100 */
[CC--:B------:R-:W-:Y:S01]  /*9860*/  FMUL.FTZ R82, R68.reuse, R71.reuse ;  /* 0x0000004744527220 */ /* 0x0c0fe20000410000 */
[----:B------:R-:W-:Y:S02]  /*9870*/  HADD2.F32 R67, -RZ, R66.H0_H0 ;  /* 0x20000042ff437230 */ /* 0x000fe40000004100 */
[C---:B------:R-:W-:Y:S01]  /*9880*/  FMUL.FTZ R71, R65.reuse, R71 ;  /* 0x0000004741477220 */ /* 0x040fe20000410000 */
[----:B------:R-:W-:Y:S02]  /*9890*/  HADD2.F32 R64, -RZ, R63.H0_H0 ;  /* 0x2000003fff407230 */ /* 0x000fe40000004100 */
[-C--:B------:R-:W-:Y:S01]  /*98a0*/  FFMA.FTZ R86, R65, R69.reuse, -R82 ;  /* 0x0000004541567223 */ /* 0x080fe20000010852 */
[----:B------:R-:W-:Y:S02]  /*98b0*/  HADD2.F32 R65, -RZ, R141.H0_H0 ;  /* 0x2000008dff417230 */ /* 0x000fe40000004100 */
[----:B------:R-:W-:Y:S01]  /*98c0*/  FFMA.FTZ R132, R68, R69, R71 ;  /* 0x0000004544847223 */ /* 0x000fe20000010047 */
[----:B------:R-:W-:Y:S01]  /*98d0*/  FMUL.FTZ R69, R67, R70 ;  /* 0x0000004643457220 */ /* 0x000fe20000410000 */
[----:B------:R-:W-:-:S02]  /*98e0*/  HADD2.F32 R144, -RZ, R144.H1_H1 ;  /* 0x30000090ff907230 */ /* 0x000fc40000004100 */
[----:B------:R-:W-:Y:S01]  /*98f0*/  FMUL.FTZ R70, R64, R70 ;  /* 0x0000004640467220 */ /* 0x000fe20000410000 */
[----:B------:R-:W-:Y:S01]  /*9900*/  HADD2.F32 R66, -RZ, R66.H1_H1 ;  /* 0x30000042ff427230 */ /* 0x000fe20000004100 */
[----:B------:R-:W-:Y:S01]  /*9910*/  LOP3.LUT R54, R54, 0xff0000, R81, 0xf8, !PT ;  /* 0x00ff000036367812 */ /* 0x000fe200078ef851 */
[----:B------:R-:W-:Y:S02]  /*9920*/  HADD2.F32 R63, -RZ, R63.H1_H1 ;  /* 0x3000003fff3f7230 */ /* 0x000fe40000004100 */
[-C--:B------:R-:W-:Y:S01]  /*9930*/  FFMA.FTZ R71, R64, R65.reuse, -R69 ;  /* 0x0000004140477223 */ /* 0x080fe20000010845 */
[----:B------:R-:W-:Y:S02]  /*9940*/  HADD2.F32 R141, -RZ, R141.H1_H1 ;  /* 0x3000008dff8d7230 */ /* 0x000fe40000004100 */
[----:B------:R-:W-:Y:S01]  /*9950*/  FFMA.FTZ R81, R67, R65, R70 ;  /* 0x0000004143517223 */ /* 0x000fe20000010046 */
        /* <DEDUP_REMOVED lines=25> */
[----:B------:R-:W-:Y:S01]  /*9af0*/  FFMA.FTZ R70, R63, R68, -R64 ;  /* 0x000000443f467223 */ /* 0x000fe20000010840 */
[----:B------:R-:W-:Y:S01]  /*9b00*/  F2FP.F16.E4M3.UNPACK_B R63, R62 ;  /* 0x0000003eff3f723e */ /* 0x000fe200020006ff */
[--C-:B------:R-:W-:Y:S02]  /*9b10*/  HADD2.F32 R67, -RZ, R143.reuse.H0_H0 ;  /* 0x2000008fff437230 */ /* 0x100fe40000004100 */
[----:B------:R-:W-:Y:S01]  /*9b20*/  FFMA.FTZ R145, R65, R68, R146 ;  /* 0x0000004441917223 */ /* 0x000fe20000010092 */
[----:B------:R-:W-:Y:S01]  /*9b30*/  HADD2.F32 R143, -RZ, R143.H1_H1 ;  /* 0x3000008fff8f7230 */ /* 0x000fe20000004100 */
[----:B------:R-:W-:Y:S01]  /*9b40*/  F2FP.SATFINITE.E4M3.F32.PACK_AB_MERGE_C R141, R70, R141, RZ ;  /* 0x0000008d468d723e */ /* 0x000fe200048070ff */
[--C-:B------:R-:W-:Y:S01]  /*9b50*/  HADD2.F32 R64, -RZ, R63.reuse.H0_H0 ;  /* 0x2000003fff407230 */ /* 0x100fe20000004100 */
[----:B------:R-:W-:Y:S01]  /*9b60*/  F2FP.F16.E4M3.UNPACK_B R70, R54 ;  /* 0x00000036ff46723e */ /* 0x000fe200020006ff */
[----:B------:R-:W-:Y:S01]  /*9b70*/  HADD2.F32 R62, -RZ, R60.H0_H0 ;  /* 0x2000003cff3e7230 */ /* 0x000fe20000004100 */
[----:B------:R-:W-:Y:S01]  /*9b80*/  F2FP.SATFINITE.E4M3.F32.PACK_AB_MERGE_C R144, R145, R144, RZ ;  /* 0x000000909190723e */ /* 0x000fe200048070ff */
[----:B------:R-:W-:-:S02]  /*9b90*/  HADD2.F32 R63, -RZ, R63.H1_H1 ;  /* 0x3000003fff3f7230 */ /* 0x000fc40000004100 */
[-C--:B------:R-:W-:Y:S01]  /*9ba0*/  FMUL.FTZ R69, R64, R67.reuse ;  /* 0x0000004340457220 */ /* 0x080fe20000410000 */
[----:B------:R-:W-:Y:S02]  /*9bb0*/  HADD2.F32 R60, -RZ, R60.H1_H1 ;  /* 0x3000003cff3c7230 */ /* 0x000fe40000004100 */
[----:B------:R-:W-:Y:S01]  /*9bc0*/  FMUL.FTZ R67, R62, R67 ;  /* 0x000000433e437220 */ /* 0x000fe20000410000 */
[--C-:B------:R-:W-:Y:S02]  /*9bd0*/  HADD2.F32 R65, -RZ, R139.reuse.H0_H0 ;  /* 0x2000008bff417230 */ /* 0x100fe40000004100 */
[CC--:B------:R-:W-:Y:S01]  /*9be0*/  FMUL.FTZ R133, R63.reuse, R143.reuse ;  /* 0x0000008f3f857220 */ /* 0x0c0fe20000410000 */
[----:B------:R-:W-:Y:S02]  /*9bf0*/  HADD2.F32 R139, -RZ, R139.H1_H1 ;  /* 0x3000008bff8b7230 */ /* 0x000fe40000004100 */
[----:B------:R-:W-:Y:S01]  /*9c00*/  FMUL.FTZ R66, R60, R143 ;  /* 0x0000008f3c427220 */ /* 0x000fe20000410000 */
[-C--:B------:R-:W-:Y:S01]  /*9c10*/  FFMA.FTZ R83, R64, R65.reuse, R67 ;  /* 0x0000004140537223 */ /* 0x080fe20000010043 */
[----:B------:R-:W-:Y:S01]  /*9c20*/  FFMA.FTZ R62, R62, R65, -R69 ;  /* 0x000000413e3e7223 */ /* 0x000fe20000010845 */
[-C--:B------:R-:W-:Y:S01]  /*9c30*/  FFMA.FTZ R133, R60, R139.reuse, -R133 ;  /* 0x0000008b3c857223 */ /* 0x080fe20000010885 */
[----:B------:R-:W-:Y:S01]  /*9c40*/  FFMA.FTZ R60, R63, R139, R66 ;  /* 0x0000008b3f3c7223 */ /* 0x000fe20000010042 */
[----:B------:R-:W-:-:S02]  /*9c50*/  F2FP.SATFINITE.E4M3.F32.PACK_AB_MERGE_C R63, R132, R87, RZ ;  /* 0x00000057843f723e */ /* 0x000fc400048070ff */
[----:B------:R-:W-:Y:S02]  /*9c60*/  F2FP.F16.E4M3.UNPACK_B R67, R53 ;  /* 0x00000035ff43723e */ /* 0x000fe400020006ff */
[----:B------:R-:W-:Y:S02]  /*9c70*/  F2FP.F16.E4M3.UNPACK_B R65, R49 ;  /* 0x00000031ff41723e */ /* 0x000fe400020006ff */
[----:B------:R-:W-:Y:S01]  /*9c80*/  F2FP.SATFINITE.E4M3.F32.PACK_AB_MERGE_C R63, R84, R81, R63 ;  /* 0x00000051543f723e */ /* 0x000fe2000480703f */
[----:B------:R-:W-:Y:S01]  /*9c90*/  HADD2.F32 R68, -RZ, R67.H0_H0 ;  /* 0x20000043ff447230 */ /* 0x000fe20000004100 */
[----:B------:R-:W-:Y:S01]  /*9ca0*/  F2FP.SATFINITE.E4M3.F32.PACK_AB_MERGE_C R64, R86, R85, RZ ;  /* 0x000000555640723e */ /* 0x000fe200048070ff */
[----:B------:R-:W-:Y:S01]  /*9cb0*/  HADD2.F32 R81, -RZ, R70.H0_H0 ;  /* 0x20000046ff517230 */ /* 0x000fe20000004100 */
[----:B------:R-:W-:Y:S01]  /*9cc0*/  F2FP.F16.E4M3.UNPACK_B R69, R52 ;  /* 0x00000034ff45723e */ /* 0x000fe200020006ff */
[----:B------:R-:W-:Y:S01]  /*9cd0*/  HADD2.F32 R66, -RZ, R65.H0_H0 ;  /* 0x20000041ff427230 */ /* 0x000fe20000004100 */
[----:B------:R-:W-:Y:S01]  /*9ce0*/  F2FP.SATFINITE.E4M3.F32.PACK_AB_MERGE_C R64, R82, R71, R64 ;  /* 0x000000475240723e */ /* 0x000fe20004807040 */
[----:B------:R-:W-:Y:S01]  /*9cf0*/  HADD2.F32 R67, -RZ, R67.H1_H1 ;  /* 0x30000043ff437230 */ /* 0x000fe20000004100 */
[----:B------:R-:W-:Y:S01]  /*9d00*/  F2FP.SATFINITE.E4M3.F32.PACK_AB_MERGE_C R60, R60, R83, R144 ;  /* 0x000000533c3c723e */ /* 0x000fe20004807090 */
[----:B------:R-:W-:-:S02]  /*9d10*/  HADD2.F32 R71, -RZ, R69.H0_H0 ;  /* 0x20000045ff477230 */ /* 0x000fc40000004100 */
[-C--:B------:R-:W-:Y:S01]  /*9d20*/  FMUL.FTZ R83, R68, R81.reuse ;  /* 0x0000005144537220 */ /* 0x080fe20000410000 */
[----:B------:R-:W-:Y:S01]  /*9d30*/  FMUL.FTZ R81, R66, R81 ;  /* 0x0000005142517220 */ /* 0x000fe20000410000 */
[----:B------:R-:W-:Y:S01]  /*9d40*/  HADD2.F32 R70, -RZ, R70.H1_H1 ;  /* 0x30000046ff467230 */ /* 0x000fe20000004100 */
[----:B------:R-:W-:Y:S01]  /*9d50*/  F2FP.F16.E4M3.UNPACK_B R49, R49.H1 ;  /* 0x00000031ff31723e */ /* 0x000fe200030006ff */
[----:B------:R-:W-:Y:S02]  /*9d60*/  HADD2.F32 R65, -RZ, R65.H1_H1 ;  /* 0x30000041ff417230 */ /* 0x000fe40000004100 */
[-C--:B------:R-:W-:Y:S01]  /*9d70*/  FFMA.FTZ R82, R68, R71.reuse, R81 ;  /* 0x0000004744527223 */ /* 0x080fe20000010051 */
[----:B------:R-:W-:Y:S02]  /*9d80*/  HADD2.F32 R68, -RZ, R69.H1_H1 ;  /* 0x30000045ff447230 */ /* 0x000fe40000004100 */
[-C--:B------:R-:W-:Y:S01]  /*9d90*/  FMUL.FTZ R84, R67, R70.reuse ;  /* 0x0000004643547220 */ /* 0x080fe20000410000 */
[----:B------:R-:W-:Y:S01]  /*9da0*/  FFMA.FTZ R83, R66, R71, -R83 ;  /* 0x0000004742537223 */ /* 0x000fe20000010853 */
[C---:B------:R-:W-:Y:S01]  /*9db0*/  FMUL.FTZ R70, R65.reuse, R70 ;  /* 0x0000004641467220 */ /* 0x040fe20000410000 */
[----:B------:R-:W-:Y:S01]  /*9dc0*/  F2FP.F16.E4M3.UNPACK_B R66, R53.H1 ;  /* 0x00000035ff42723e */ /* 0x000fe200030006ff */
[----:B------:R-:W-:Y:S01]  /*9dd0*/  FFMA.FTZ R84, R65, R68, -R84 ;  /* 0x0000004441547223 */ /* 0x000fe20000010854 */
[----:B------:R-:W-:Y:S01]  /*9de0*/  F2FP.F16.E4M3.UNPACK_B R65, R54.H1 ;  /* 0x00000036ff41723e */ /* 0x000fe200030006ff */
[----:B------:R-:W-:Y:S01]  /*9df0*/  FFMA.FTZ R85, R67, R68, R70 ;  /* 0x0000004443557223 */ /* 0x000fe20000010046 */
[----:B------:R-:W-:Y:S01]  /*9e00*/  F2FP.F16.E4M3.UNPACK_B R52, R52.H1 ;  /* 0x00000034ff34723e */ /* 0x000fe200030006ff */
[----:B------:R-:W-:Y:S01]  /*9e10*/  HADD2.F32 R54, -RZ, R66.H0_H0 ;  /* 0x20000042ff367230 */ /* 0x000fe20000004100 */
[----:B------:R-:W-:Y:S01]  /*9e20*/  F2FP.F16.E4M3.UNPACK_B R69, R50 ;  /* 0x00000032ff45723e */ /* 0x000fe200020006ff */
[----:B------:R-:W-:Y:S01]  /*9e30*/  HADD2.F32 R67, -RZ, R65.H0_H0 ;  /* 0x20000041ff437230 */ /* 0x000fe20000004100 */
[----:B------:R-:W-:Y:S01]  /*9e40*/  F2FP.SATFINITE.E4M3.F32.PACK_AB_MERGE_C R62, R133, R62, R141 ;  /* 0x0000003e853e723e */ /* 0x000fe2000480708d */
[----:B------:R-:W-:-:S02]  /*9e50*/  HADD2.F32 R53, -RZ, R49.H0_H0 ;  /* 0x20000031ff357230 */ /* 0x000fc40000004100 */
[----:B------:R-:W-:Y:S02]  /*9e60*/  HADD2.F32 R66, -RZ, R66.H1_H1 ;  /* 0x30000042ff427230 */ /* 0x000fe40000004100 */
[-C--:B------:R-:W-:Y:S01]  /*9e70*/  FMUL.FTZ R70, R54, R67.reuse ;  /* 0x0000004336467220 */ /* 0x080fe20000410000 */
[----:B------:R-:W-:Y:S02]  /*9e80*/  HADD2.F32 R68, -RZ, R65.H1_H1 ;  /* 0x30000041ff447230 */ /* 0x000fe40000004100 */
[----:B------:R-:W-:Y:S01]  /*9e90*/  FMUL.FTZ R67, R53, R67 ;  /* 0x0000004335437220 */ /* 0x000fe20000410000 */
[--C-:B------:R-:W-:Y:S02]  /*9ea0*/  HADD2.F32 R65, -RZ, R52.reuse.H0_H0 ;  /* 0x20000034ff417230 */ /* 0x100fe40000004100 */
[----:B------:R-:W-:Y:S02]  /*9eb0*/  HADD2.F32 R49, -RZ, R49.H1_H1 ;  /* 0x30000031ff317230 */ /* 0x000fe40000004100 */
[----:B------:R-:W-:Y:S01]  /*9ec0*/  FMUL.FTZ R132, R66, R68 ;  /* 0x0000004442847220 */ /* 0x000fe20000410000 */
[----:B------:R-:W-:-:S02]  /*9ed0*/  HADD2.F32 R52, -RZ, R52.H1_H1 ;  /* 0x30000034ff347230 */ /* 0x000fc40000004100 */
[----:B------:R-:W-:Y:S01]  /*9ee0*/  FFMA.FTZ R87, R54, R65, R67 ;  /* 0x0000004136577223 */ /* 0x000fe20000010043 */
[----:B------:R-:W-:Y:S01]  /*9ef0*/  F2FP.F16.E4M3.UNPACK_B R54, R55 ;  /* 0x00000037ff36723e */ /* 0x000fe200020006ff */
[----:B------:R-:W-:Y:S01]  /*9f00*/  FFMA.FTZ R86, R53, R65, -R70 ;  /* 0x0000004135567223 */ /* 0x000fe20000010846 */
[C---:B------:R-:W-:Y:S01]  /*9f10*/  FMUL.FTZ R53, R49.reuse, R68 ;  /* 0x0000004431357220 */ /* 0x040fe20000410000 */
[----:B------:R-:W-:Y:S01]  /*9f20*/  FFMA.FTZ R133, R49, R52, -R132 ;  /* 0x0000003431857223 */ /* 0x000fe20000010884 */
[----:B------:R-:W-:Y:S01]  /*9f30*/  F2FP.F16.E4M3.UNPACK_B R49, R51 ;  /* 0x00000033ff31723e */ /* 0x000fe200020006ff */
[----:B------:R-:W-:Y:S01]  /*9f40*/  HADD2.F32 R65, -RZ, R54.H0_H0 ;  /* 0x20000036ff417230 */ /* 0x000fe20000004100 */
[----:B------:R-:W-:Y:S01]  /*9f50*/  F2FP.F16.E4M3.UNPACK_B R55, R55.H1 ;  /* 0x00000037ff37723e */ /* 0x000fe200030006ff */
[----:B------:R-:W-:Y:S01]  /*9f60*/  HADD2.F32 R71, -RZ, R69.H0_H0 ;  /* 0x20000045ff477230 */ /* 0x000fe20000004100 */
[----:B------:R-:W-:Y:S01]  /*9f70*/  F2FP.F16.E4M3.UNPACK_B R70, R50.H1 ;  /* 0x00000032ff46723e */ /* 0x000fe200030006ff */
[----:B------:R-:W-:Y:S01]  /*9f80*/  FFMA.FTZ R132, R66, R52, R53 ;  /* 0x0000003442847223 */ /* 0x000fe20000010035 */
        /* <DEDUP_REMOVED lines=11> */
[----:B------:R-:W-:Y:S02]  /*a040*/  HADD2.F32 R55, -RZ, R55.H1_H1 ;  /* 0x30000037ff377230 */ /* 0x000fe40000004100 */
[----:B------:R-:W-:Y:S01]  /*a050*/  FMUL.FTZ R81, R53, R81 ;  /* 0x0000005135517220 */ /* 0x000fe20000410000 */
[----:B------:R-:W-:-:S02]  /*a060*/  HADD2.F32 R70, -RZ, R70.H1_H1 ;  /* 0x30000046ff467230 */ /* 0x000fc40000004100 */
[-C--:B------:R-:W-:Y:S01]  /*a070*/  FFMA.FTZ R139, R52, R67.reuse, -R139 ;  /* 0x00000043348b7223 */ /* 0x080fe2000001088b */
[----:B------:R-:W-:Y:S02]  /*a080*/  HADD2.F32 R51, -RZ, R51.H1_H1 ;  /* 0x30000033ff337230 */ /* 0x000fe40000004100 */
        /* <DEDUP_REMOVED lines=10> */
[CC--:B------:R-:W-:Y:S01]  /*a130*/  FMUL.FTZ R48, R54.reuse, R69.reuse ;  /* 0x0000004536307220 */ /* 0x0c0fe20000410000 */
[----:B------:R-:W-:Y:S02]  /*a140*/  HADD2.F32 R50, -RZ, R50.H1_H1 ;  /* 0x30000032ff327230 */ /* 0x000fe40000004100 */
[-C--:B------:R-:W-:Y:S01]  /*a150*/  FFMA.FTZ R51, R51, R66.reuse, -R52 ;  /* 0x0000004233337223 */ /* 0x080fe20000010834 */
[----:B------:R-:W-:Y:S01]  /*a160*/  FFMA.FTZ R70, R55, R66, R70 ;  /* 0x0000004237467223 */ /* 0x000fe20000010046 */
[----:B------:R-:W-:Y:S01]  /*a170*/  FMUL.FTZ R69, R49, R69 ;  /* 0x0000004531457220 */ /* 0x000fe20000410000 */
[----:B------:R-:W-:Y:S01]  /*a180*/  F2FP.SATFINITE.E4M3.F32.PACK_AB_MERGE_C R86, R133, R86, RZ ;  /* 0x000000568556723e */ /* 0x000fe200048070ff */
[----:B------:R-:W-:Y:S01]  /*a190*/  FFMA.FTZ R48, R49, R50, -R48 ;  /* 0x0000003231307223 */ /* 0x000fe20000010830 */
[----:B------:R-:W-:Y:S01]  /*a1a0*/  F2FP.SATFINITE.E4M3.F32.PACK_AB_MERGE_C R51, R51, R146, RZ ;  /* 0x000000923333723e */ /* 0x000fe200048070ff */
[----:B------:R-:W-:Y:S01]  /*a1b0*/  FFMA.FTZ R69, R54, R50, R69 ;  /* 0x0000003236457223 */ /* 0x000fe20000010045 */
[----:B------:R-:W-:Y:S01]  /*a1c0*/  F2FP.SATFINITE.E4M3.F32.PACK_AB_MERGE_C R87, R132, R87, RZ ;  /* 0x000000578457723e */ /* 0x000fe200048070ff */
[----:B------:R-:W-:Y:S01]  /*a1d0*/  IMAD.MOV.U32 R50, RZ, RZ, R62 ;  /* 0x000000ffff327224 */ /* 0x000fe200078e003e */
[----:B------:R-:W-:Y:S01]  /*a1e0*/  F2FP.SATFINITE.E4M3.F32.PACK_AB_MERGE_C R70, R70, R81, RZ ;  /* 0x000000514646723e */ /* 0x000fe200048070ff */
[----:B------:R-:W-:Y:S01]  /*a1f0*/  IMAD.MOV.U32 R54, RZ, RZ, R60 ;  /* 0x000000ffff367224 */ /* 0x000fe200078e003c */
[----:B------:R-:W-:Y:S01]  /*a200*/  F2FP.SATFINITE.E4M3.F32.PACK_AB_MERGE_C R51, R48, R139, R51 ;  /* 0x0000008b3033723e */ /* 0x000fe20004807033 */
[----:B------:R-:W-:Y:S01]  /*a210*/  IMAD.MOV.U32 R48, RZ, RZ, R64 ;  /* 0x000000ffff307224 */ /* 0x000fe200078e0040 */
[----:B------:R-:W-:-:S02]  /*a220*/  F2FP.SATFINITE.E4M3.F32.PACK_AB_MERGE_C R49, R84, R83, R86 ;  /* 0x000000535431723e */ /* 0x000fc40004807056 */
[----:B------:R-:W-:Y:S02]  /*a230*/  F2FP.SATFINITE.E4M3.F32.PACK_AB_MERGE_C R53, R85, R82, R87 ;  /* 0x000000525535723e */ /* 0x000fe40004807057 */
[----:B------:R-:W-:Y:S02]  /*a240*/  F2FP.SATFINITE.E4M3.F32.PACK_AB_MERGE_C R55, R69, R144, R70 ;  /* 0x000000904537723e */ /* 0x000fe40004807046 */
[----:B------:R-:W-:-:S07]  /*a250*/  MOV R52, R63 ;  /* 0x0000003f00347202 */ /* 0x000fce0000000f00 */
.L_x_357:
[----:B------:R-:W-:Y:S05]  /*a260*/  BSYNC B2 ;  /* 0x0000000000027941 */ /* 0x000fea0003800000 */
.L_x_356:
        /* <DEDUP_REMOVED lines=11> */
.L_x_355:
[----:B------:R-:W-:Y:S05]  /*a320*/  BSYNC B1 ;  /* 0x0000000000017941 */ /* 0x000fea0003800000 */
.L_x_354:
[C---:B------:R-:W-:Y:S01]  /*a330*/  ISETP.GE.OR P3, PT, R235.reuse, R118, P0 ;  /* 0x00000076eb00720c */ /* 0x040fe20000766670 */
[----:B--2---:R-:W-:Y:S01]  /*a340*/  IMAD.WIDE.U32 R124, R235, R126, R124 ;  /* 0x0000007eeb7c7225 */ /* 0x004fe200078e007c */
[----:B-1-34-:R-:W-:-:S05]  /*a350*/  SHF.R.S32.HI R49, RZ, 0x1f, R235 ;  /* 0x0000001fff317819 */ /* 0x01afca00000114eb */
[----:B------:R-:W-:-:S04]  /*a360*/  IMAD R48, R49, R126, RZ ;  /* 0x0000007e31307224 */ /* 0x000fc800078e02ff */
[----:B------:R-:W-:Y:S02]  /*a370*/  IMAD R61, R235, R127, R48 ;  /* 0x0000007feb3d7224 */ /* 0x000fe400078e0230 */
[----:B------:R-:W-:Y:S05]  /*a380*/  @P3 BRA `(.L_x_336) ;  /* 0x0000001400483947 */ /* 0x000fea0003800000 */
[----:B------:R-:W2:Y:S01]  /*a390*/  LDL R51, [R1+0x14] ;  /* 0x0000140001337983 */ /* 0x000ea20000100800 */
[----:B------:R-:W1:Y:S03]  /*a3a0*/  LDC.64 R56, c[0x0][0x2d8] ;  /* 0x0000b600ff387b82 */ /* 0x000e660000000a00 */
[----:B------:R-:W3:Y:S01]  /*a3b0*/  LDL R50, [R1+0x20] ;  /* 0x0000200001327983 */ /* 0x000ee20000100800 */
[----:B------:R-:W-:Y:S01]  /*a3c0*/  ISETP.NE.AND P6, PT, R0, RZ, PT ;  /* 0x000000ff0000720c */ /* 0x000fe20003fc5270 */
[----:B------:R-:W-:Y:S01]  /*a3d0*/  IMAD.IADD R61, R125, 0x1, R61 ;  /* 0x000000017d3d7824 */ /* 0x000fe200078e023d */
[----:B------:R-:W-:Y:S01]  /*a3e0*/  IADD3 R59, P3, P4, R100, R124, R38 ;  /* 0x0000007c643b7210 */ /* 0x000fe20007c7e026 */
[----:B------:R-:W-:Y:S01]  /*a3f0*/  BSSY B1, `(.L_x_358) ;  /* 0x00000f1000017945 */ /* 0x000fe20003800000 */
[----:B------:R-:W-:Y:S02]  /*a400*/  SEL R142, R123, R142, !P6 ;  /* 0x0000008e7b8e7207 */ /* 0x000fe40007000000 */
[----:B------:R-:W-:-:S02]  /*a410*/  IADD3.X R48, R36, R61, R105, P3, P4 ;  /* 0x0000003d24307210 */ /* 0x000fc40001fe8469 */
[----:B------:R-:W-:-:S04]  /*a420*/  SHF.R.S32.HI R49, RZ, 0x1f, R142 ;  /* 0x0000001fff317819 */ /* 0x000fc8000001148e */
[----:B------:R-:W-:-:S04]  /*a430*/  LEA.HI R49, R49, R142, RZ, 0x5 ;  /* 0x0000008e31317211 */ /* 0x000fc800078f28ff */
[----:B------:R-:W-:Y:S02]  /*a440*/  LEA.HI.SX32 R49, R49, R104, 0x1b ;  /* 0x0000006831317211 */ /* 0x000fe400078fdaff */
[----:B-1----:R-:W-:-:S03]  /*a450*/  IADD3 R58, P3, R59, R56, RZ ;  /* 0x000000383b3a7210 */ /* 0x002fc60007f7e0ff */
[----:B------:R-:W-:Y:S01]  /*a460*/  IMAD.SHL.U32 R63, R49, 0x10, RZ ;  /* 0x00000010313f7824 */ /* 0x000fe200078e00ff */
[----:B------:R-:W-:Y:S02]  /*a470*/  IADD3.X R59, R48, R57, RZ, P3, !PT ;  /* 0x00000039303b7210 */ /* 0x000fe40001ffe4ff */
[----:B------:R-:W-:-:S04]  /*a480*/  SHF.R.S32.HI R48, RZ, 0x1f, R49 ;  /* 0x0000001fff307819 */ /* 0x000fc80000011431 */
[----:B------:R-:W-:-:S05]  /*a490*/  LEA.HI R48, R48, R49, RZ, 0x3 ;  /* 0x0000003130307211 */ /* 0x000fca00078f18ff */
[----:B------:R-:W-:-:S05]  /*a4a0*/  IMAD.SHL.U32 R48, R48, 0x800, RZ ;  /* 0x0000080030307824 */ /* 0x000fca00078e00ff */
[----:B------:R-:W-:Y:S02]  /*a4b0*/  LOP3.LUT R48, R48, 0xffffc000, RZ, 0xc0, !PT ;  /* 0xffffc00030307812 */ /* 0x000fe400078ec0ff */
[----:B--2---:R-:W-:-:S04]  /*a4c0*/  LOP3.LUT R49, R51, 0x70, R63, 0xf8, !PT ;  /* 0x0000007033317812 */ /* 0x004fc800078ef83f */
[----:B------:R-:W-:-:S04]  /*a4d0*/  LOP3.LUT R49, R49, R26, RZ, 0x3c, !PT ;  /* 0x0000001a31317212 */ /* 0x000fc800078e3cff */
[----:B---3--:R-:W-:Y:S01]  /*a4e0*/  IADD3 R49, R49, R48, R50 ;  /* 0x0000003031317210 */ /* 0x008fe20007ffe032 */
        /* <DEDUP_REMOVED lines=9> */
[----:B------:R-:W-:Y:S01]  /*a580*/  LOP3.LUT R62, R73, 0xff, RZ, 0xc0, !PT ;  /* 0x000000ff493e7812 */ /* 0x000fe200078ec0ff */
[----:B------:R-:W-:Y:S01]  /*a590*/  IMAD.MOV.U32 R65, RZ, RZ, R50 ;  /* 0x000000ffff417224 */ /* 0x000fe200078e0032 */
[--C-:B------:R-:W-:Y:S01]  /*a5a0*/  SHF.R.U32.HI R67, RZ, 0x18, R73.reuse ;  /* 0x00000018ff437819 */ /* 0x100fe20000011649 */
[----:B------:R-:W-:Y:S01]  /*a5b0*/  IMAD.SHL.U32 R48, R69, 0x100, RZ ;  /* 0x0000010045307824 */ /* 0x000fe200078e00ff */
[----:B------:R-:W-:Y:S01]  /*a5c0*/  SHF.R.U32.HI R81, RZ, 0x10, R73 ;  /* 0x00000010ff517819 */ /* 0x000fe20000011649 */
[----:B--2---:R-:W-:Y:S01]  /*a5d0*/  IMAD.MOV.U32 R69, RZ, RZ, R54 ;  /* 0x000000ffff457224 */ /* 0x004fe200078e0036 */
[----:B------:R-:W-:Y:S02]  /*a5e0*/  PRMT R67, R67, 0x654, R62 ;  /* 0x0000065443437816 */ /* 0x000fe4000000003e */
[----:B------:R-:W-:Y:S01]  /*a5f0*/  MOV R66, R52 ;  /* 0x0000003400427202 */ /* 0x000fe20000000f00 */
[----:B------:R-:W-:Y:S01]  /*a600*/  IMAD.U32 R52, R81, 0x10000, RZ ;  /* 0x0001000051347824 */ /* 0x000fe200078e00ff */
[----:B------:R-:W-:-:S02]  /*a610*/  SHF.R.U32.HI R72, RZ, 0x8, R77 ;  /* 0x00000008ff487819 */ /* 0x000fc4000001164d */
[----:B------:R-:W-:Y:S02]  /*a620*/  LOP3.LUT R67, R67, 0xff00, R48, 0xf8, !PT ;  /* 0x0000ff0043437812 */ /* 0x000fe400078ef830 */
[--C-:B------:R-:W-:Y:S01]  /*a630*/  SHF.R.U32.HI R78, RZ, 0x8, R75.reuse ;  /* 0x00000008ff4e7819 */ /* 0x100fe2000001164b */
[----:B------:R-:W-:Y:S01]  /*a640*/  IMAD.SHL.U32 R50, R72, 0x100, RZ ;  /* 0x0000010048327824 */ /* 0x000fe200078e00ff */
[----:B------:R-:W-:Y:S02]  /*a650*/  LOP3.LUT R64, R75, 0xff, RZ, 0xc0, !PT ;  /* 0x000000ff4b407812 */ /* 0x000fe400078ec0ff */
[----:B------:R-:W-:Y:S02]  /*a660*/  SHF.R.U32.HI R71, RZ, 0x18, R75 ;  /* 0x00000018ff477819 */ /* 0x000fe4000001164b */
[----:B------:R-:W-:Y:S02]  /*a670*/  LOP3.LUT R68, R77, 0xff, RZ, 0xc0, !PT ;  /* 0x000000ff4d447812 */ /* 0x000fe400078ec0ff */
[----:B------:R-:W-:-:S02]  /*a680*/  SHF.R.U32.HI R73, RZ, 0x18, R77 ;  /* 0x00000018ff497819 */ /* 0x000fc4000001164d */
[----:B------:R-:W-:Y:S02]  /*a690*/  SHF.R.U32.HI R70, RZ, 0x8, R79 ;  /* 0x00000008ff467819 */ /* 0x000fe4000001164f */
[----:B------:R-:W-:Y:S02]  /*a6a0*/  LOP3.LUT R52, R67, 0xff0000, R52, 0xf8, !PT ;  /* 0x00ff000043347812 */ /* 0x000fe400078ef834 */
[----:B------:R-:W-:Y:S01]  /*a6b0*/  PRMT R71, R71, 0x654, R64 ;  /* 0x0000065447477816 */ /* 0x000fe20000000040 */
[----:B------:R-:W-:Y:S01]  /*a6c0*/  IMAD.SHL.U32 R54, R70, 0x100, RZ ;  /* 0x0000010046367824 */ /* 0x000fe200078e00ff */
[----:B------:R-:W-:Y:S02]  /*a6d0*/  PRMT R73, R73, 0x654, R68 ;  /* 0x0000065449497816 */ /* 0x000fe40000000044 */
[----:B------:R-:W-:Y:S02]  /*a6e0*/  SHF.L.U32 R48, R78, 0x8, RZ ;  /* 0x000000084e307819 */ /* 0x000fe400000006ff */
[----:B------:R-:W-:-:S02]  /*a6f0*/  F2FP.F16.E4M3.UNPACK_B R72, R138.H1 ;  /* 0x0000008aff48723e */ /* 0x000fc400030006ff */
[----:B------:R-:W-:Y:S02]  /*a700*/  F2FP.F16.E4M3.UNPACK_B R67, R66.H1 ;  /* 0x00000042ff43723e */ /* 0x000fe400030006ff */
[----:B------:R-:W-:Y:S02]  /*a710*/  SHF.R.U32.HI R80, RZ, 0x10, R75 ;  /* 0x00000010ff507819 */ /* 0x000fe4000001164b */
[----:B------:R-:W-:Y:S01]  /*a720*/  F2FP.F16.E4M3.UNPACK_B R62, R60.H1 ;  /* 0x0000003cff3e723e */ /* 0x000fe200030006ff */
[----:B------:R-:W-:Y:S01]  /*a730*/  HADD2.F32 R68, -RZ, R67.H0_H0 ;  /* 0x20000043ff447230 */ /* 0x000fe20000004100 */
[----:B------:R-:W-:Y:S02]  /*a740*/  LOP3.LUT R71, R71, 0xff00, R48, 0xf8, !PT ;  /* 0x0000ff0047477812 */ /* 0x000fe400078ef830 */
[----:B------:R-:W-:Y:S01]  /*a750*/  LOP3.LUT R75, R73, 0xff00, R50, 0xf8, !PT ;  /* 0x0000ff00494b7812 */ /* 0x000fe200078ef832 */
[----:B------:R-:W-:Y:S01]  /*a760*/  HADD2.F32 R73, -RZ, R72.H0_H0 ;  /* 0x20000048ff497230 */ /* 0x000fe20000004100 */
[----:B------:R-:W-:Y:S01]  /*a770*/  SHF.L.U32 R48, R80, 0x10, RZ ;  /* 0x0000001050307819 */ /* 0x000fe200000006ff */
[----:B------:R-:W-:Y:S01]  /*a780*/  HADD2.F32 R64, -RZ, R62.H0_H0 ;  /* 0x2000003eff407230 */ /* 0x000fe20000004100 */
[----:B------:R-:W-:-:S02]  /*a790*/  F2FP.F16.E4M3.UNPACK_B R70, R136.H1 ;  /* 0x00000088ff46723e */ /* 0x000fc400030006ff */
[----:B------:R-:W-:Y:S02]  /*a7a0*/  SHF.R.U32.HI R76, RZ, 0x10, R77 ;  /* 0x00000010ff4c7819 */ /* 0x000fe4000001164d */
[----:B------:R-:W-:Y:S02]  /*a7b0*/  SHF.R.U32.HI R74, RZ, 0x10, R79 ;  /* 0x00000010ff4a7819 */ /* 0x000fe4000001164f */
[----:B------:R-:W-:Y:S01]  /*a7c0*/  LOP3.LUT R77, R79, 0xff0000ff, RZ, 0xc0, !PT ;  /* 0xff0000ff4f4d7812 */ /* 0x000fe200078ec0ff */
[-C--:B------:R-:W-:Y:S01]  /*a7d0*/  FMUL.FTZ R79, R68, R73.reuse ;  /* 0x00000049444f7220 */ /* 0x080fe20000410000 */
[----:B------:R-:W-:Y:S01]  /*a7e0*/  LOP3.LUT R48, R71, 0xff0000, R48, 0xf8, !PT ;  /* 0x00ff000047307812 */ /* 0x000fe200078ef830 */
[----:B------:R-:W-:Y:S02]  /*a7f0*/  HADD2.F32 R71, -RZ, R70.H0_H0 ;  /* 0x20000046ff477230 */ /* 0x000fe40000004100 */
[----:B------:R-:W-:Y:S01]  /*a800*/  FMUL.FTZ R73, R64, R73 ;  /* 0x0000004940497220 */ /* 0x000fe20000410000 */
[----:B------:R-:W-:Y:S01]  /*a810*/  LOP3.LUT R77, R77, 0xff00, R54, 0xf8, !PT ;  /* 0x0000ff004d4d7812 */ /* 0x000fe200078ef836 */
[----:B------:R-:W-:Y:S01]  /*a820*/  IMAD.U32 R54, R76, 0x10000, RZ ;  /* 0x000100004c367824 */ /* 0x000fe200078e00ff */
[----:B------:R-:W-:Y:S01]  /*a830*/  F2FP.F16.E4M3.UNPACK_B R138, R138 ;  /* 0x0000008aff8a723e */ /* 0x000fe200020006ff */
[-C--:B------:R-:W-:Y:S01]  /*a840*/  FFMA.FTZ R76, R68, R71.reuse, R73 ;  /* 0x00000047444c7223 */ /* 0x080fe20000010049 */
[----:B------:R-:W-:Y:S01]  /*a850*/  FFMA.FTZ R79, R64, R71, -R79 ;  /* 0x00000047404f7223 */ /* 0x000fe2000001084f */
[----:B------:R-:W-:Y:S01]  /*a860*/  HADD2.F32 R73, -RZ, R72.H1_H1 ;  /* 0x30000048ff497230 */ /* 0x000fe20000004100 */
[----:B------:R-:W-:Y:S01]  /*a870*/  F2FP.F16.E4M3.UNPACK_B R66, R66 ;  /* 0x00000042ff42723e */ /* 0x000fe200020006ff */
[----:B------:R-:W-:Y:S01]  /*a880*/  HADD2.F32 R68, -RZ, R67.H1_H1 ;  /* 0x30000043ff447230 */ /* 0x000fe20000004100 */
[----:B------:R-:W-:Y:S01]  /*a890*/  F2FP.F16.E4M3.UNPACK_B R60, R60 ;  /* 0x0000003cff3c723e */ /* 0x000fe200020006ff */
[----:B------:R-:W-:Y:S01]  /*a8a0*/  HADD2.F32 R64, -RZ, R62.H1_H1 ;  /* 0x3000003eff407230 */ /* 0x000fe20000004100 */
[----:B------:R-:W-:Y:S01]  /*a8b0*/  LOP3.LUT R54, R75, 0xff0000, R54, 0xf8, !PT ;  /* 0x00ff00004b367812 */ /* 0x000fe200078ef836 */
[----:B------:R-:W-:Y:S01]  /*a8c0*/  HADD2.F32 R71, -RZ, R70.H1_H1 ;  /* 0x30000046ff477230 */ /* 0x000fe20000004100 */
[----:B------:R-:W-:Y:S01]  /*a8d0*/  F2FP.F16.E4M3.UNPACK_B R136, R136 ;  /* 0x00000088ff88723e */ /* 0x000fe200020006ff */
[----:B------:R-:W-:Y:S01]  /*a8e0*/  FMUL.FTZ R75, R68, R73 ;  /* 0x00000049444b7220 */ /* 0x000fe20000410000 */
[----:B------:R-:W-:-:S02]  /*a8f0*/  HADD2.F32 R70, -RZ, R138.H0_H0 ;  /* 0x2000008aff467230 */ /* 0x000fc40000004100 */
[C---:B------:R-:W-:Y:S01]  /*a900*/  FMUL.FTZ R73, R64.reuse, R73 ;  /* 0x0000004940497220 */ /* 0x040fe20000410000 */
[----:B------:R-:W-:Y:S02]  /*a910*/  HADD2.F32 R67, -RZ, R66.H0_H0 ;  /* 0x20000042ff437230 */ /* 0x000fe40000004100 */
[-C--:B------:R-:W-:Y:S01]  /*a920*/  FFMA.FTZ R78, R64, R71.reuse, -R75 ;  /* 0x00000047404e7223 */ /* 0x080fe2000001084b */
[----:B------:R-:W-:Y:S02]  /*a930*/  HADD2.F32 R62, -RZ, R60.H0_H0 ;  /* 0x2000003cff3e7230 */ /* 0x000fe40000004100 */
[----:B------:R-:W-:Y:S01]  /*a940*/  FFMA.FTZ R81, R68, R71, R73 ;  /* 0x0000004744517223 */ /* 0x000fe20000010049 */
[----:B------:R-:W-:Y:S02]  /*a950*/  HADD2.F32 R64, -RZ, R136.H0_H0 ;  /* 0x20000088ff407230 */ /* 0x000fe40000004100 */
[----:B------:R-:W-:Y:S01]  /*a960*/  FMUL.FTZ R71, R67, R70 ;  /* 0x0000004643477220 */ /* 0x000fe20000410000 */
[----:B------:R-:W-:-:S02]  /*a970*/  HADD2.F32 R73, -RZ, R138.H1_H1 ;  /* 0x3000008aff497230 */ /* 0x000fc40000004100 */
[C---:B------:R-:W-:Y:S01]  /*a980*/  FMUL.FTZ R70, R62.reuse, R70 ;  /* 0x000000463e467220 */ /* 0x040fe20000410000 */
[----:B------:R-:W-:Y:S02]  /*a990*/  HADD2.F32 R66, -RZ, R66.H1_H1 ;  /* 0x30000042ff427230 */ /* 0x000fe40000004100 */
[-C--:B------:R-:W-:Y:S01]  /*a9a0*/  FFMA.FTZ R72, R62, R64.reuse, -R71 ;  /* 0x000000403e487223 */ /* 0x080fe20000010847 */
[----:B------:R-:W-:Y:S02]  /*a9b0*/  IMAD.U32 R50, R74, 0x10000, RZ ;  /* 0x000100004a327824 */ /* 0x000fe400078e00ff */
[----:B------:R-:W-:Y:S01]  /*a9c0*/  FFMA.FTZ R74, R67, R64, R70 ;  /* 0x00000040434a7223 */ /* 0x000fe20000010046 */
[----:B------:R-:W-:Y:S02]  /*a9d0*/  HADD2.F32 R60, -RZ, R60.H1_H1 ;  /* 0x3000003cff3c7230 */ /* 0x000fe40000004100 */
[----:B------:R-:W-:Y:S01]  /*a9e0*/  FMUL.FTZ R67, R66, R73 ;  /* 0x0000004942437220 */ /* 0x000fe20000410000 */
[----:B------:R-:W-:Y:S01]  /*a9f0*/  HADD2.F32 R71, -RZ, R136.H1_H1 ;  /* 0x30000088ff477230 */ /* 0x000fe20000004100 */
[----:B------:R-:W-:-:S02]  /*aa00*/  F2FP.F16.E4M3.UNPACK_B R62, R137.H1 ;  /* 0x00000089ff3e723e */ /* 0x000fc400030006ff */
[----:B------:R-:W-:Y:S01]  /*aa10*/  F2FP.F16.E4M3.UNPACK_B R64, R69.H1 ;  /* 0x00000045ff40723e */ /* 0x000fe200030006ff */
[C---:B------:R-:W-:Y:S01]  /*aa20*/  FMUL.FTZ R73, R60.reuse, R73 ;  /* 0x000000493c497220 */ /* 0x040fe20000410000 */
[----:B------:R-:W-:Y:S01]  /*aa30*/  FFMA.FTZ R75, R60, R71, -R67 ;  /* 0x000000473c4b7223 */ /* 0x000fe20000010843 */
[----:B------:R-:W-:Y:S01]  /*aa40*/  F2FP.F16.E4M3.UNPACK_B R68, R135.H1 ;  /* 0x00000087ff44723e */ /* 0x000fe200030006ff */
[----:B------:R-:W-:Y:S01]  /*aa50*/  HADD2.F32 R70, -RZ, R62.H0_H0 ;  /* 0x2000003eff467230 */ /* 0x000fe20000004100 */
[----:B------:R-:W-:Y:S01]  /*aa60*/  F2FP.F16.E4M3.UNPACK_B R60, R65.H1 ;  /* 0x00000041ff3c723e */ /* 0x000fe200030006ff */
[----:B------:R-:W-:Y:S01]  /*aa70*/  HADD2.F32 R67, -RZ, R64.H0_H0 ;  /* 0x20000040ff437230 */ /* 0x000fe20000004100 */
[----:B------:R-:W-:Y:S01]  /*aa80*/  LOP3.LUT R50, R77, 0xff0000, R50, 0xf8, !PT ;  /* 0x00ff00004d327812 */ /* 0x000fe200078ef832 */
[----:B------:R-:W-:Y:S01]  /*aa90*/  FFMA.FTZ R77, R66, R71, R73 ;  /* 0x00000047424d7223 */ /* 0x000fe20000010049 */
[----:B------:R-:W-:Y:S01]  /*aaa0*/  HADD2.F32 R73, -RZ, R62.H1_H1 ;  /* 0x3000003eff497230 */ /* 0x000fe20000004100 */
[----:B------:R-:W-:Y:S01]  /*aab0*/  F2FP.F16.E4M3.UNPACK_B R137, R137 ;  /* 0x00000089ff89723e */ /* 0x000fe200020006ff */
[----:B------:R-:W-:-:S02]  /*aac0*/  HADD2.F32 R62, -RZ, R60.H0_H0 ;  /* 0x2000003cff3e7230 */ /* 0x000fc40000004100 */
[CC--:B------:R-:W-:Y:S01]  /*aad0*/  FMUL.FTZ R71, R67.reuse, R70.reuse ;  /* 0x0000004643477220 */ /* 0x0c0fe20000410000 */
[----:B------:R-:W-:Y:S01]  /*aae0*/  HADD2.F32 R66, -RZ, R68.H0_H0 ;  /* 0x20000044ff427230 */ /* 0x000fe20000004100 */
[----:B------:R-:W-:Y:S01]  /*aaf0*/  F2FP.F16.E4M3.UNPACK_B R69, R69 ;  /* 0x00000045ff45723e */ /* 0x000fe200020006ff */
[----:B------:R-:W-:Y:S02]  /*ab00*/  HADD2.F32 R64, -RZ, R64.H1_H1 ;  /* 0x30000040ff407230 */ /* 0x000fe40000004100 */
[C---:B------:R-:W-:Y:S01]  /*ab10*/  FMUL.FTZ R70, R62.reuse, R70 ;  /* 0x000000463e467220 */ /* 0x040fe20000410000 */
[----:B------:R-:W-:Y:S02]  /*ab20*/  HADD2.F32 R60, -RZ, R60.H1_H1 ;  /* 0x3000003cff3c7230 */ /* 0x000fe40000004100 */
[-C--:B------:R-:W-:Y:S01]  /*ab30*/  FFMA.FTZ R80, R62, R66.reuse, -R71 ;  /* 0x000000423e507223 */ /* 0x080fe20000010847 */
[----:B------:R-:W-:Y:S02]  /*ab40*/  HADD2.F32 R71, -RZ, R68.H1_H1 ;  /* 0x30000044ff477230 */ /* 0x000fe40000004100 */
[----:B------:R-:W-:Y:S01]  /*ab50*/  FMUL.FTZ R83, R64, R73 ;  /* 0x0000004940537220 */ /* 0x000fe20000410000 */
[----:B------:R-:W-:Y:S01]  /*ab60*/  F2FP.F16.E4M3.UNPACK_B R65, R65 ;  /* 0x00000041ff41723e */ /* 0x000fe200020006ff */
[C---:B------:R-:W-:Y:S01]  /*ab70*/  FMUL.FTZ R73, R60.reuse, R73 ;  /* 0x000000493c497220 */ /* 0x040fe20000410000 */
[----:B------:R-:W-:Y:S01]  /*ab80*/  FFMA.FTZ R82, R67, R66, R70 ;  /* 0x0000004243527223 */ /* 0x000fe20000010046 */
[----:B------:R-:W-:Y:S01]  /*ab90*/  FFMA.FTZ R83, R60, R71, -R83 ;  /* 0x000000473c537223 */ /* 0x000fe20000010853 */
[----:B------:R-:W-:Y:S01]  /*aba0*/  F2FP.F16.E4M3.UNPACK_B R135, R135 ;  /* 0x00000087ff87723e */ /* 0x000fe200020006ff */
[----:B------:R-:W-:Y:S01]  /*abb0*/  FFMA.FTZ R85, R64, R71, R73 ;  /* 0x0000004740557223 */ /* 0x000fe20000010049 */
[----:B------:R-:W-:Y:S01]  /*abc0*/  HADD2.F32 R71, -RZ, R137.H0_H0 ;  /* 0x20000089ff477230 */ /* 0x000fe20000004100 */
[----:B------:R-:W-:Y:S01]  /*abd0*/  F2FP.SATFINITE.E4M3.F32.PACK_AB_MERGE_C R78, R78, R79, RZ ;  /* 0x0000004f4e4e723e */ /* 0x000fe200048070ff */
[----:B------:R-:W-:Y:S01]  /*abe0*/  HADD2.F32 R62, -RZ, R69.H0_H0 ;  /* 0x20000045ff3e7230 */ /* 0x000fe20000004100 */
[----:B------:R-:W-:Y:S01]  /*abf0*/  F2FP.SATFINITE.E4M3.F32.PACK_AB_MERGE_C R83, R83, R80, RZ ;  /* 0x000000505353723e */ /* 0x000fe200048070ff */
[----:B------:R-:W-:Y:S01]  /*ac00*/  HADD2.F32 R66, -RZ, R137.H1_H1 ;  /* 0x30000089ff427230 */ /* 0x000fe20000004100 */
[----:B------:R-:W-:Y:S01]  /*ac10*/  F2FP.SATFINITE.E4M3.F32.PACK_AB_MERGE_C R85, R85, R82, RZ ;  /* 0x000000525555723e */ /* 0x000fe200048070ff */
[----:B------:R-:W-:-:S02]  /*ac20*/  HADD2.F32 R60, -RZ, R65.H0_H0 ;  /* 0x20000041ff3c7230 */ /* 0x000fc40000004100 */
[-C--:B------:R-:W-:Y:S01]  /*ac30*/  FMUL.FTZ R73, R62, R71.reuse ;  /* 0x000000473e497220 */ /* 0x080fe20000410000 */
[----:B------:R-:W-:Y:S01]  /*ac40*/  HADD2.F32 R69, -RZ, R69.H1_H1 ;  /* 0x30000045ff457230 */ /* 0x000fe20000004100 */
[----:B------:R-:W-:Y:S01]  /*ac50*/  F2FP.SATFINITE.E4M3.F32.PACK_AB_MERGE_C R80, R75, R72, R78 ;  /* 0x000000484b50723e */ /* 0x000fe2000480704e */
[----:B------:R-:W-:Y:S02]  /*ac60*/  HADD2.F32 R65, -RZ, R65.H1_H1 ;  /* 0x30000041ff417230 */ /* 0x000fe40000004100 */
[----:B------:R-:W-:Y:S01]  /*ac70*/  FMUL.FTZ R71, R60, R71 ;  /* 0x000000473c477220 */ /* 0x000fe20000410000 */
[--C-:B------:R-:W-:Y:S02]  /*ac80*/  HADD2.F32 R67, -RZ, R135.reuse.H0_H0 ;  /* 0x20000087ff437230 */ /* 0x100fe40000004100 */
[-C--:B------:R-:W-:Y:S01]  /*ac90*/  FMUL.FTZ R68, R69, R66.reuse ;  /* 0x0000004245447220 */ /* 0x080fe20000410000 */
[----:B------:R-:W-:Y:S02]  /*aca0*/  HADD2.F32 R64, -RZ, R135.H1_H1 ;  /* 0x30000087ff407230 */ /* 0x000fe40000004100 */
[----:B------:R-:W-:Y:S01]  /*acb0*/  FMUL.FTZ R66, R65, R66 ;  /* 0x0000004241427220 */ /* 0x000fe20000410000 */
[----:B------:R-:W-:Y:S01]  /*acc0*/  F2FP.SATFINITE.E4M3.F32.PACK_AB_MERGE_C R76, R81, R76, RZ ;  /* 0x0000004c514c723e */ /* 0x000fe200048070ff */
[-C--:B------:R-:W-:Y:S01]  /*acd0*/  FFMA.FTZ R71, R62, R67.reuse, R71 ;  /* 0x000000433e477223 */ /* 0x080fe20000010047 */
[----:B------:R-:W-:Y:S01]  /*ace0*/  FFMA.FTZ R73, R60, R67, -R73 ;  /* 0x000000433c497223 */ /* 0x000fe20000010849 */
[-C--:B------:R-:W-:Y:S01]  /*acf0*/  FFMA.FTZ R62, R65, R64.reuse, -R68 ;  /* 0x00000040413e7223 */ /* 0x080fe20000010844 */
[----:B------:R-:W-:Y:S01]  /*ad00*/  FFMA.FTZ R70, R69, R64, R66 ;  /* 0x0000004045467223 */ /* 0x000fe20000010042 */
[----:B------:R-:W-:-:S02]  /*ad10*/  F2FP.F16.E4M3.UNPACK_B R64, R53 ;  /* 0x00000035ff40723e */ /* 0x000fc400020006ff */
[----:B------:R-:W-:Y:S02]  /*ad20*/  F2FP.F16.E4M3.UNPACK_B R68, R54 ;  /* 0x00000036ff44723e */ /* 0x000fe400020006ff */
[----:B------:R-:W-:Y:S01]  /*ad30*/  F2FP.F16.E4M3.UNPACK_B R60, R49 ;  /* 0x00000031ff3c723e */ /* 0x000fe200020006ff */
        /* <DEDUP_REMOVED lines=10> */
[----:B------:R-:W-:Y:S02]  /*ade0*/  HADD2.F32 R69, -RZ, R68.H1_H1 ;  /* 0x30000044ff457230 */ /* 0x000fe40000004100 */
[-C--:B------:R-:W-:Y:S01]  /*adf0*/  FFMA.FTZ R71, R62, R67.reuse, -R71 ;  /* 0x000000433e477223 */ /* 0x080fe20000010847 */
[----:B------:R-:W-:Y:S02]  /*ae00*/  HADD2.F32 R60, -RZ, R60.H1_H1 ;  /* 0x3000003cff3c7230 */ /* 0x000fe40000004100 */
[----:B------:R-:W-:Y:S01]  /*ae10*/  FFMA.FTZ R70, R65, R67, R70 ;  /* 0x0000004341467223 */ /* 0x000fe20000010046 */
[----:B------:R-:W-:Y:S02]  /*ae20*/  HADD2.F32 R65, -RZ, R66.H1_H1 ;  /* 0x30000042ff417230 */ /* 0x000fe40000004100 */
[----:B------:R-:W-:Y:S01]  /*ae30*/  FMUL.FTZ R67, R64, R69 ;  /* 0x0000004540437220 */ /* 0x000fe20000410000 */
[----:B------:R-:W-:Y:S01]  /*ae40*/  F2FP.F16.E4M3.UNPACK_B R49, R49.H1 ;  /* 0x00000031ff31723e */ /* 0x000fe200030006ff */
[C---:B------:R-:W-:Y:S01]  /*ae50*/  FMUL.FTZ R69, R60.reuse, R69 ;  /* 0x000000453c457220 */ /* 0x040fe20000410000 */
[----:B------:R-:W-:Y:S01]  /*ae60*/  F2FP.F16.E4M3.UNPACK_B R62, R53.H1 ;  /* 0x00000035ff3e723e */ /* 0x000fe200030006ff */
[-C--:B------:R-:W-:Y:S01]  /*ae70*/  FFMA.FTZ R72, R60, R65.reuse, -R67 ;  /* 0x000000413c487223 */ /* 0x080fe20000010843 */
[----:B------:R-:W-:Y:S01]  /*ae80*/  F2FP.F16.E4M3.UNPACK_B R60, R54.H1 ;  /* 0x00000036ff3c723e */ /* 0x000fe200030006ff */
[----:B------:R-:W-:Y:S01]  /*ae90*/  FFMA.FTZ R73, R64, R65, R69 ;  /* 0x0000004140497223 */ /* 0x000fe20000010045 */
[----:B------:R-:W-:Y:S01]  /*aea0*/  F2FP.F16.E4M3.UNPACK_B R52, R52.H1 ;  /* 0x00000034ff34723e */ /* 0x000fe200030006ff */
[----:B------:R-:W-:Y:S01]  /*aeb0*/  HADD2.F32 R53, -RZ, R49.H0_H0 ;  /* 0x20000031ff357230 */ /* 0x000fe20000004100 */
[----:B------:R-:W-:Y:S01]  /*aec0*/  F2FP.SATFINITE.E4M3.F32.PACK_AB_MERGE_C R82, R77, R74, R76 ;  /* 0x0000004a4d52723e */ /* 0x000fe2000480704c */
[----:B------:R-:W-:-:S02]  /*aed0*/  HADD2.F32 R54, -RZ, R62.H0_H0 ;  /* 0x2000003eff367230 */ /* 0x000fc40000004100 */
[----:B------:R-:W-:Y:S02]  /*aee0*/  HADD2.F32 R64, -RZ, R60.H0_H0 ;  /* 0x2000003cff407230 */ /* 0x000fe40000004100 */
[----:B------:R-:W-:Y:S02]  /*aef0*/  HADD2.F32 R62, -RZ, R62.H1_H1 ;  /* 0x3000003eff3e7230 */ /* 0x000fe40000004100 */
[----:B------:R-:W-:Y:S02]  /*af00*/  HADD2.F32 R65, -RZ, R60.H1_H1 ;  /* 0x3000003cff417230 */ /* 0x000fe40000004100 */
[-C--:B------:R-:W-:Y:S01]  /*af10*/  FMUL.FTZ R66, R54, R64.reuse ;  /* 0x0000004036427220 */ /* 0x080fe20000410000 */
[----:B------:R-:W-:Y:S02]  /*af20*/  HADD2.F32 R60, -RZ, R52.H0_H0 ;  /* 0x20000034ff3c7230 */ /* 0x000fe40000004100 */
[----:B------:R-:W-:Y:S01]  /*af30*/  FMUL.FTZ R67, R53, R64 ;  /* 0x0000004035437220 */ /* 0x000fe20000410000 */
[----:B------:R-:W-:-:S02]  /*af40*/  HADD2.F32 R49, -RZ, R49.H1_H1 ;  /* 0x30000031ff317230 */ /* 0x000fc40000004100 */
[-C--:B------:R-:W-:Y:S01]  /*af50*/  FMUL.FTZ R64, R62, R65.reuse ;  /* 0x000000413e407220 */ /* 0x080fe20000410000 */
[----:B------:R-:W-:Y:S02]  /*af60*/  HADD2.F32 R52, -RZ, R52.H1_H1 ;  /* 0x30000034ff347230 */ /* 0x000fe40000004100 */
[----:B------:R-:W-:Y:S01]  /*af70*/  FFMA.FTZ R75, R54, R60, R67 ;  /* 0x0000003c364b7223 */ /* 0x000fe20000010043 */
[----:B------:R-:W-:Y:S01]  /*af80*/  F2FP.F16.E4M3.UNPACK_B R67, R50.H1 ;  /* 0x00000032ff43723e */ /* 0x000fe200030006ff */
[----:B------:R-:W-:Y:S01]  /*af90*/  FMUL.FTZ R65, R49, R65 ;  /* 0x0000004131417220 */ /* 0x000fe20000410000 */
[----:B------:R-:W-:Y:S01]  /*afa0*/  FFMA.FTZ R74, R53, R60, -R66 ;  /* 0x0000003c354a7223 */ /* 0x000fe20000010842 */
[-C--:B------:R-:W-:Y:S01]  /*afb0*/  FFMA.FTZ R77, R49, R52.reuse, -R64 ;  /* 0x00000034314d7223 */ /* 0x080fe20000010840 */
[-C--:B------:R-:W-:Y:S01]  /*afc0*/  F2FP.F16.E4M3.UNPACK_B R49, R51.reuse ;  /* 0x00000033ff31723e */ /* 0x080fe200020006ff */
[----:B------:R-:W-:Y:S01]  /*afd0*/  FFMA.FTZ R76, R62, R52, R65 ;  /* 0x000000343e4c7223 */ /* 0x000fe20000010041 */
[----:B------:R-:W-:Y:S01]  /*afe0*/  F2FP.F16.E4M3.UNPACK_B R51, R51.H1 ;  /* 0x00000033ff33723e */ /* 0x000fe200030006ff */
[----:B------:R-:W-:Y:S01]  /*aff0*/  HADD2.F32 R68, -RZ, R67.H0_H0 ;  /* 0x20000043ff447230 */ /* 0x000fe20000004100 */
[-C--:B------:R-:W-:Y:S01]  /*b000*/  F2FP.F16.E4M3.UNPACK_B R54, R55.reuse ;  /* 0x00000037ff36723e */ /* 0x080fe200020006ff */
[----:B------:R-:W-:Y:S01]  /*b010*/  HADD2.F32 R52, -RZ, R49.H0_H0 ;  /* 0x20000031ff347230 */ /* 0x000fe20000004100 */
[----:B------:R-:W-:Y:S01]  /*b020*/  F2FP.F16.E4M3.UNPACK_B R55, R55.H1 ;  /* 0x00000037ff37723e */ /* 0x000fe200030006ff */
[--C-:B------:R-:W-:Y:S01]  /*b030*/  HADD2.F32 R53, -RZ, R51.reuse.H0_H0 ;  /* 0x20000033ff357230 */ /* 0x100fe20000004100 */
[----:B------:R-:W-:Y:S01]  /*b040*/  F2FP.F16.E4M3.UNPACK_B R66, R50 ;  /* 0x00000032ff42723e */ /* 0x000fe200020006ff */
[----:B------:R-:W-:Y:S01]  /*b050*/  HADD2.F32 R60, -RZ, R54.H0_H0 ;  /* 0x20000036ff3c7230 */ /* 0x000fe20000004100 */
[-C--:B------:R-:W-:Y:S01]  /*b060*/  F2FP.F16.E4M3.UNPACK_B R62, R48.reuse.H1 ;  /* 0x00000030ff3e723e */ /* 0x080fe200030006ff */
[----:B------:R-:W-:Y:S01]  /*b070*/  HADD2.F32 R51, -RZ, R51.H1_H1 ;  /* 0x30000033ff337230 */ /* 0x000fe20000004100 */
[----:B------:R-:W-:Y:S01]  /*b080*/  F2FP.F16.E4M3.UNPACK_B R50, R48 ;  /* 0x00000030ff32723e */ /* 0x000fe200020006ff */
[----:B------:R-:W-:-:S02]  /*b090*/  HADD2.F32 R69, -RZ, R66.H0_H0 ;  /* 0x20000042ff457230 */ /* 0x000fc40000004100 */
[----:B------:R-:W-:Y:S01]  /*b0a0*/  FMUL.FTZ R81, R53, R68 ;  /* 0x0000004435517220 */ /* 0x000fe20000410000 */
[--C-:B------:R-:W-:Y:S01]  /*b0b0*/  HADD2.F32 R48, -RZ, R55.reuse.H0_H0 ;  /* 0x20000037ff307230 */ /* 0x100fe20000004100 */
[----:B------:R-:W-:Y:S01]  /*b0c0*/  F2FP.SATFINITE.E4M3.F32.PACK_AB_MERGE_C R74, R77, R74, RZ ;  /* 0x0000004a4d4a723e */ /* 0x000fe200048070ff */
[----:B------:R-:W-:Y:S02]  /*b0d0*/  HADD2.F32 R64, -RZ, R62.H0_H0 ;  /* 0x2000003eff407230 */ /* 0x000fe40000004100 */
[-C--:B------:R-:W-:Y:S01]  /*b0e0*/  FMUL.FTZ R79, R60, R69.reuse ;  /* 0x000000453c4f7220 */ /* 0x080fe20000410000 */
[----:B------:R-:W-:Y:S02]  /*b0f0*/  HADD2.F32 R65, -RZ, R50.H0_H0 ;  /* 0x20000032ff417230 */ /* 0x000fe40000004100 */
[----:B------:R-:W-:Y:S01]  /*b100*/  FMUL.FTZ R78, R48, R68 ;  /* 0x00000044304e7220 */ /* 0x000fe20000410000 */
[----:B------:R-:W-:Y:S01]  /*b110*/  FMUL.FTZ R69, R52, R69 ;  /* 0x0000004534457220 */ /* 0x000fe20000410000 */
[----:B------:R-:W-:Y:S01]  /*b120*/  FFMA.FTZ R81, R48, R64, R81 ;  /* 0x0000004030517223 */ /* 0x000fe20000010051 */
[----:B------:R-:W-:-:S02]  /*b130*/  HADD2.F32 R55, -RZ, R55.H1_H1 ;  /* 0x30000037ff377230 */ /* 0x000fc40000004100 */
[-C--:B------:R-:W-:Y:S01]  /*b140*/  FFMA.FTZ R79, R52, R65.reuse, -R79 ;  /* 0x00000041344f7223 */ /* 0x080fe2000001084f */
[----:B------:R-:W-:Y:S02]  /*b150*/  HADD2.F32 R48, -RZ, R67.H1_H1 ;  /* 0x30000043ff307230 */ /* 0x000fe40000004100 */
[----:B------:R-:W-:Y:S01]  /*b160*/  FFMA.FTZ R69, R60, R65, R69 ;  /* 0x000000413c457223 */ /* 0x000fe20000010045 */
[----:B------:R-:W-:Y:S02]  /*b170*/  HADD2.F32 R54, -RZ, R54.H1_H1 ;  /* 0x30000036ff367230 */ /* 0x000fe40000004100 */
[----:B------:R-:W-:Y:S01]  /*b180*/  FFMA.FTZ R78, R53, R64, -R78 ;  /* 0x00000040354e7223 */ /* 0x000fe2000001084e */
[----:B------:R-:W-:Y:S02]  /*b190*/  HADD2.F32 R66, -RZ, R66.H1_H1 ;  /* 0x30000042ff427230 */ /* 0x000fe40000004100 */
[----:B------:R-:W-:Y:S01]  /*b1a0*/  FMUL.FTZ R52, R55, R48 ;  /* 0x0000003037347220 */ /* 0x000fe20000410000 */
[----:B------:R-:W-:-:S02]  /*b1b0*/  HADD2.F32 R49, -RZ, R49.H1_H1 ;  /* 0x30000031ff317230 */ /* 0x000fc40000004100 */
[----:B------:R-:W-:Y:S01]  /*b1c0*/  FMUL.FTZ R60, R51, R48 ;  /* 0x00000030333c7220 */ /* 0x000fe20000410000 */
        /* <DEDUP_REMOVED lines=9> */
[----:B------:R-:W-:Y:S01]  /*b260*/  F2FP.SATFINITE.E4M3.F32.PACK_AB_MERGE_C R49, R72, R71, R74 ;  /* 0x000000474831723e */ /* 0x000fe2000480704a */
[----:B------:R-:W-:Y:S01]  /*b270*/  IMAD.MOV.U32 R54, RZ, RZ, R85 ;  /* 0x000000ffff367224 */ /* 0x000fe200078e0055 */
[----:B------:R-:W-:-:S02]  /*b280*/  F2FP.SATFINITE.E4M3.F32.PACK_AB_MERGE_C R51, R51, R78, RZ ;  /* 0x0000004e3333723e */ /* 0x000fc400048070ff */
[----:B------:R-:W-:Y:S02]  /*b290*/  F2FP.SATFINITE.E4M3.F32.PACK_AB_MERGE_C R60, R60, R81, RZ ;  /* 0x000000513c3c723e */ /* 0x000fe400048070ff */
[----:B------:R-:W-:Y:S01]  /*b2a0*/  F2FP.SATFINITE.E4M3.F32.PACK_AB_MERGE_C R51, R48, R79, R51 ;  /* 0x0000004f3033723e */ /* 0x000fe20004807033 */
[----:B------:R-:W-:Y:S01]  /*b2b0*/  IMAD.MOV.U32 R48, RZ, RZ, R80 ;  /* 0x000000ffff307224 */ /* 0x000fe200078e0050 */
[----:B------:R-:W-:Y:S01]  /*b2c0*/  F2FP.SATFINITE.E4M3.F32.PACK_AB_MERGE_C R55, R50, R69, R60 ;  /* 0x000000453237723e */ /* 0x000fe2000480703c */
[----:B------:R-:W-:Y:S01]  /*b2d0*/  IMAD.MOV.U32 R50, RZ, RZ, R83 ;  /* 0x000000ffff327224 */ /* 0x000fe200078e0053 */
[----:B------:R-:W-:Y:S02]  /*b2e0*/  F2FP.SATFINITE.E4M3.F32.PACK_AB_MERGE_C R53, R73, R70, R75 ;  /* 0x000000464935723e */ /* 0x000fe4000480704b */
[----:B------:R-:W-:-:S07]  /*b2f0*/  MOV R52, R82 ;  /* 0x0000005200347202 */ /* 0x000fce0000000f00 */
.L_x_359:
[----:B------:R-:W-:Y:S05]  /*b300*/  BSYNC B1 ;  /* 0x0000000000017941 */ /* 0x000fea0003800000 */
.L_x_358:
[----:B-1----:R1:W-:Y:S01]  /*b310*/  STG.E.128 desc[UR42][R58.64], R48 ;  /* 0x000000303a007986 */ /* 0x0023e2000c101d2a */
[----:B------:R-:W-:-:S13]  /*b320*/  ISETP.GE.AND P2, PT, R63, R140, PT ;  /* 0x0000008c3f00720c */ /* 0x000fda0003f46270 */
[----:B------:R-:W-:Y:S05]  /*b330*/  @P2 BRA `(.L_x_336) ;  /* 0x00000004005c2947 */ /* 0x000fea0003800000 */
[--C-:B-1----:R-:W-:Y:S02]  /*b340*/  SHF.R.S32.HI R48, RZ, 0x1f, R63.reuse ;  /* 0x0000001fff307819 */ /* 0x102fe4000001143f */
[----:B------:R-:W-:-:S04]  /*b350*/  IADD3 R63, P2, P3, R100, R124, R63 ;  /* 0x0000007c643f7210 */ /* 0x000fc80007b5e03f */
[----:B------:R-:W-:Y:S02]  /*b360*/  IADD3.X R48, R36, R61, R48, P2, P3 ;  /* 0x0000003d24307210 */ /* 0x000fe400017e6430 */
[----:B------:R-:W-:-:S05]  /*b370*/  IADD3 R56, P2, R63, R56, RZ ;  /* 0x000000383f387210 */ /* 0x000fca0007f5e0ff */
[----:B------:R-:W-:-:S05]  /*b380*/  IMAD.X R57, R48, 0x1, R57, P2 ;  /* 0x0000000130397824 */ /* 0x000fca00010e0639 */
[----:B--2---:R1:W-:Y:S01]  /*b390*/  STG.E.128 desc[UR42][R56.64], R52 ;  /* 0x0000003438007986 */ /* 0x0043e2000c101d2a */
[----:B------:R-:W-:Y:S05]  /*b3a0*/  BRA `(.L_x_336) ;  /* 0x0000000400407947 */ /* 0x000fea0003800000 */
.L_x_299:
[----:B------:R-:W-:-:S06]  /*b3b0*/  UISETP.NE.AND UP0, UPT, UR47, 0x3, UPT ;  /* 0x000000032f00788c */ /* 0x000fcc000bf05270 */
[----:B------:R-:W-:-:S13]  /*b3c0*/  PLOP3.LUT P5, PT, PT, PT, UP0, 0x80, 0x0 ;  /* 0x000000000000781c */ /* 0x000fda0003faf008 */
[----:B------:R-:W-:Y:S05]  /*b3d0*/  @!P5 BRA `(.L_x_360) ;  /* 0x000000000004d947 */ /* 0x000fea0003800000 */
[----:B------:R-:W-:Y:S01]  /*b3e0*/  BPT.TRAP 0x1 ;  /* 0x000000040000795c */ /* 0x000fe20000300000 */
.L_x_360:
[----:B------:R-:W-:Y:S01]  /*b3f0*/  LEA R109, R232, R19, 0x3 ;  /* 0x00000013e86d7211 */ /* 0x000fe200078e18ff */
[----:B------:R-:W-:Y:S01]  /*b400*/  IMAD R118, R25, -0x80, R2 ;  /* 0xffffff8019767824 */ /* 0x000fe200078e0202 */
[----:B------:R-:W-:Y:S01]  /*b410*/  SHF.L.U32 R128, R237, 0x1f, RZ ;  /* 0x0000001fed807819 */ /* 0x000fe200000006ff */
[----:B------:R-:W-:Y:S01]  /*b420*/  BSSY B1, `(.L_x_361) ;  /* 0x0000006000017945 */ /* 0x000fe20003800000 */
[----:B------:R-:W-:Y:S01]  /*b430*/  SHF.R.S32.HI R49, RZ, 0x1f, R25 ;  /* 0x0000001fff317819 */ /* 0x000fe20000011419 */
[----:B------:R-:W-:Y:S01]  /*b440*/  IMAD R48, R3, R25, RZ ;  /* 0x0000001903307224 */ /* 0x000fe200078e02ff */
[----:B------:R-:W0:Y:S01]  /*b450*/  SYNCS.PHASECHK.TRANS64.TRYWAIT P2, [R109+URZ+0x38890], R128 ;  /* 0x038890806d0075a7 */ /* 0x000e22000804017f */
[----:B------:R-:W-:Y:S01]  /*b460*/  VIMNMX R118, R118, 0x80, PT ;  /* 0x0000008076767848 */ /* 0x000fe20003fe0100 */
[----:B0-----:R-:W-:Y:S06]  /*b470*/  @!P2 BRA `(.L_x_362) ;  /* 0x0000018c0040a947 */ /* 0x001fec0003800000 */
.L_x_599:
[----:B------:R-:W-:Y:S05]  /*b480*/  BSYNC B1 ;  /* 0x0000000000017941 */ /* 0x000fea0003800000 */
.L_x_361:
[----:B------:R-:W-:Y:S01]  /*b490*/  ISETP.GE.AND P2, PT, R22, R118, PT ;  /* 0x000000761600720c */ /* 0x000fe20003f46270 */
[----:B------:R-:W-:Y:S01]  /*b4a0*/  IMAD R49, R49, R134, R48 ;  /* 0x0000008631317224 */ /* 0x000fe200078e0230 */
[----:B------:R-:W-:Y:S01]  /*b4b0*/  BSSY B1, `(.L_x_363) ;  /* 0x000000e000017945 */ /* 0x000fe20003800000 */
[----:B------:R-:W-:-:S04]  /*b4c0*/  IMAD.WIDE.U32 R56, R134, R25, RZ ;  /* 0x0000001986387225 */ /* 0x000fc800078e00ff */
[----:B------:R-:W-:-:S06]  /*b4d0*/  IMAD.IADD R63, R49, 0x1, R57 ;  /* 0x00000001313f7824 */ /* 0x000fcc00078e0239 */
[----:B------:R-:W-:Y:S05]  /*b4e0*/  @P2 BRA `(.L_x_364) ;  /* 0x0000000000282947 */ /* 0x000fea0003800000 */
[----:B------:R-:W1:Y:S01]  /*b4f0*/  @!P0 LDS.128 R48, [R114+0x28400] ;  /* 0x0284000072308984 */ /* 0x000e620000000c00 */
[----:B------:R-:W2:Y:S03]  /*b500*/  @!P0 LDC.64 R58, c[0x0][0x2d8] ;  /* 0x0000b600ff3a8b82 */ /* 0x000ea60000000a00 */
[----:B------:R-:W3:Y:S05]  /*b510*/  @!P1 LDS.128 R52, [R114+0x2c400] ;  /* 0x02c4000072349984 */ /* 0x000eea0000000c00 */
[----:B------:R-:W4:Y:S01]  /*b520*/  @!P1 LDC.64 R60, c[0x0][0x2d8] ;  /* 0x0000b600ff3c9b82 */ /* 0x000f220000000a00 */
[----:B--2---:R-:W-:-:S04]  /*b530*/  @!P0 IADD3 R58, P2, P3, R56, R58, R37 ;  /* 0x0000003a383a8210 */ /* 0x004fc80007b5e025 */
[----:B------:R-:W-:Y:S02]  /*b540*/  @!P0 IADD3.X R59, R63, R59, R40, P2, P3 ;  /* 0x0000003b3f3b8210 */ /* 0x000fe400017e6428 */
[----:B----4-:R-:W-:-:S04]  /*b550*/  @!P1 IADD3 R60, P2, P3, R41, R60, R56 ;  /* 0x0000003c293c9210 */ /* 0x010fc80007b5e038 */
[----:B------:R-:W-:Y:S01]  /*b560*/  @!P1 IADD3.X R61, R107, R61, R63, P2, P3 ;  /* 0x0000003d6b3d9210 */ /* 0x000fe200017e643f */
[----:B-1----:R1:W-:Y:S04]  /*b570*/  @!P0 STG.E.128 desc[UR42][R58.64], R48 ;  /* 0x000000303a008986 */ /* 0x0023e8000c101d2a */
[----:B---3--:R1:W-:Y:S04]  /*b580*/  @!P1 STG.E.128 desc[UR42][R60.64], R52 ;  /* 0x000000343c009986 */ /* 0x0083e8000c101d2a */
.L_x_364:
[----:B------:R-:W-:Y:S05]  /*b590*/  BSYNC B1 ;  /* 0x0000000000017941 */ /* 0x000fea0003800000 */
.L_x_363:
[----:B------:R-:W-:Y:S01]  /*b5a0*/  ISETP.GE.AND P2, PT, R233, R118, PT ;  /* 0x00000076e900720c */ /* 0x000fe20003f46270 */
[----:B------:R-:W-:-:S12]  /*b5b0*/  BSSY B1, `(.L_x_365) ;  /* 0x000000e000017945 */ /* 0x000fd80003800000 */
[----:B------:R-:W-:Y:S05]  /*b5c0*/  @P2 BRA `(.L_x_366) ;  /* 0x0000000000302947 */ /* 0x000fea0003800000 */
[----:B-1----:R-:W1:Y:S01]  /*b5d0*/  @!P0 LDC.64 R58, c[0x0][0x2d8] ;  /* 0x0000b600ff3a8b82 */ /* 0x002e620000000a00 */
[----:B------:R-:W-:Y:S01]  /*b5e0*/  IADD3 R60, P2, R92, R56, RZ ;  /* 0x000000385c3c7210 */ /* 0x000fe20007f5e0ff */
[----:B------:R-:W-:Y:S04]  /*b5f0*/  @!P1 LDS.128 R52, [R114+0x2d400] ;  /* 0x02d4000072349984 */ /* 0x000fe80000000c00 */
[----:B------:R-:W-:Y:S02]  /*b600*/  IMAD.X R48, R63, 0x1, R93, P2 ;  /* 0x000000013f307824 */ /* 0x000fe400010e065d */
[----:B------:R-:W2:Y:S01]  /*b610*/  @!P1 LDC.64 R50, c[0x0][0x2d8] ;  /* 0x0000b600ff329b82 */ /* 0x000ea20000000a00 */
[----:B-1----:R-:W-:-:S04]  /*b620*/  @!P0 IADD3 R58, P2, P3, R60, R58, R37 ;  /* 0x0000003a3c3a8210 */ /* 0x002fc80007b5e025 */
[----:B------:R-:W-:Y:S02]  /*b630*/  @!P0 IADD3.X R59, R48, R59, R40, P2, P3 ;  /* 0x0000003b303b8210 */ /* 0x000fe400017e6428 */
[----:B--2---:R-:W-:-:S04]  /*b640*/  @!P1 IADD3 R60, P2, P3, R41, R50, R60 ;  /* 0x00000032293c9210 */ /* 0x004fc80007b5e03c */
[----:B------:R-:W-:Y:S02]  /*b650*/  @!P1 IADD3.X R61, R107, R51, R48, P2, P3 ;  /* 0x000000336b3d9210 */ /* 0x000fe400017e6430 */
[----:B------:R-:W1:Y:S04]  /*b660*/  @!P0 LDS.128 R48, [R114+0x29400] ;  /* 0x0294000072308984 */ /* 0x000e680000000c00 */
[----:B-1----:R2:W-:Y:S04]  /*b670*/  @!P0 STG.E.128 desc[UR42][R58.64], R48 ;  /* 0x000000303a008986 */ /* 0x0025e8000c101d2a */
[----:B------:R2:W-:Y:S02]  /*b680*/  @!P1 STG.E.128 desc[UR42][R60.64], R52 ;  /* 0x000000343c009986 */ /* 0x0005e4000c101d2a */
.L_x_366:
[----:B------:R-:W-:Y:S05]  /*b690*/  BSYNC B1 ;  /* 0x0000000000017941 */ /* 0x000fea0003800000 */
.L_x_365:
[----:B------:R-:W-:Y:S01]  /*b6a0*/  ISETP.GE.AND P2, PT, R234, R118, PT ;  /* 0x00000076ea00720c */ /* 0x000fe20003f46270 */
[----:B------:R-:W-:-:S12]  /*b6b0*/  BSSY B1, `(.L_x_367) ;  /* 0x000000e000017945 */ /* 0x000fd80003800000 */
[----:B------:R-:W-:Y:S05]  /*b6c0*/  @P2 BRA `(.L_x_368) ;  /* 0x0000000000302947 */ /* 0x000fea0003800000 */
[----:B-12---:R-:W1:Y:S01]  /*b6d0*/  @!P0 LDC.64 R58, c[0x0][0x2d8] ;  /* 0x0000b600ff3a8b82 */ /* 0x006e620000000a00 */
[----:B------:R-:W-:Y:S01]  /*b6e0*/  LEA R60, P2, R102, R56, 0x6 ;  /* 0x00000038663c7211 */ /* 0x000fe200078430ff */
        /* <DEDUP_REMOVED lines=10> */
.L_x_368:
[----:B------:R-:W-:Y:S05]  /*b790*/  BSYNC B1 ;  /* 0x0000000000017941 */ /* 0x000fea0003800000 */
.L_x_367:
[----:B------:R-:W-:-:S13]  /*b7a0*/  ISETP.GE.AND P2, PT, R235, R118, PT ;  /* 0x00000076eb00720c */ /* 0x000fda0003f46270 */
[----:B------:R-:W-:Y:S05]  /*b7b0*/  @P2 BRA `(.L_x_336) ;  /* 0x00000000003c2947 */ /* 0x000fea0003800000 */
[----:B-123--:R-:W1:Y:S01]  /*b7c0*/  LDC.64 R48, c[0x0][0x2f0] ;  /* 0x0000bc00ff307b82 */ /* 0x00ee620000000a00 */
[----:B------:R-:W-:Y:S01]  /*b7d0*/  MOV R57, R63 ;  /* 0x0000003f00397202 */ /* 0x000fe20000000f00 */
[----:B------:R-:W-:Y:S06]  /*b7e0*/  @!P1 LDS.128 R52, [R114+0x2f400] ;  /* 0x02f4000072349984 */ /* 0x000fec0000000c00 */
[----:B------:R-:W2:Y:S01]  /*b7f0*/  @!P0 LDC.64 R50, c[0x0][0x2d8] ;  /* 0x0000b600ff328b82 */ /* 0x000ea20000000a00 */
[----:B-1----:R-:W-:-:S04]  /*b800*/  IMAD.WIDE.U32 R58, R48, 0x60, R56 ;  /* 0x00000060303a7825 */ /* 0x002fc800078e0038 */
[----:B------:R-:W-:-:S04]  /*b810*/  IMAD R49, R49, 0x60, RZ ;  /* 0x0000006031317824 */ /* 0x000fc800078e02ff */
[----:B------:R-:W-:Y:S01]  /*b820*/  IMAD.IADD R48, R59, 0x1, R49 ;  /* 0x000000013b307824 */ /* 0x000fe200078e0231 */
[----:B--2---:R-:W-:-:S04]  /*b830*/  @!P0 IADD3 R56, P2, P3, R58, R50, R37 ;  /* 0x000000323a388210 */ /* 0x004fc80007b5e025 */
[----:B------:R-:W-:Y:S02]  /*b840*/  @!P0 IADD3.X R57, R48, R51, R40, P2, P3 ;  /* 0x0000003330398210 */ /* 0x000fe400017e6428 */
[----:B------:R-:W1:Y:S02]  /*b850*/  @!P1 LDC.64 R50, c[0x0][0x2d8] ;  /* 0x0000b600ff329b82 */ /* 0x000e640000000a00 */
[----:B-1----:R-:W-:-:S04]  /*b860*/  @!P1 IADD3 R58, P2, P3, R41, R50, R58 ;  /* 0x00000032293a9210 */ /* 0x002fc80007b5e03a */
[----:B------:R-:W-:Y:S02]  /*b870*/  @!P1 IADD3.X R59, R107, R51, R48, P2, P3 ;  /* 0x000000336b3b9210 */ /* 0x000fe400017e6430 */
[----:B------:R-:W1:Y:S04]  /*b880*/  @!P0 LDS.128 R48, [R114+0x2b400] ;  /* 0x02b4000072308984 */ /* 0x000e680000000c00 */
[----:B-1----:R4:W-:Y:S04]  /*b890*/  @!P0 STG.E.128 desc[UR42][R56.64], R48 ;  /* 0x0000003038008986 */ /* 0x0029e8000c101d2a */
[----:B------:R4:W-:Y:S02]  /*b8a0*/  @!P1 STG.E.128 desc[UR42][R58.64], R52 ;  /* 0x000000343a009986 */ /* 0x0009e4000c101d2a */
.L_x_336:
[----:B------:R-:W-:Y:S05]  /*b8b0*/  BSYNC B0 ;  /* 0x0000000000007941 */ /* 0x000fea0003800000 */
.L_x_298:
[----:B-1234-:R-:W1:Y:S01]  /*b8c0*/  S2R R48, SR_TID.X ;  /* 0x0000000000307919 */ /* 0x01ee620000002100 */
[----:B------:R-:W-:Y:S01]  /*b8d0*/  @!PT LDS RZ, [RZ] ;  /* 0x00000000fffff984 */ /* 0x000fe20000000800 */
[----:B------:R-:W-:Y:S01]  /*b8e0*/  @!PT LDS RZ, [RZ] ;  /* 0x00000000fffff984 */ /* 0x000fe20000000800 */
[----:B------:R-:W-:Y:S01]  /*b8f0*/  @!PT LDS RZ, [RZ] ;  /* 0x00000000fffff984 */ /* 0x000fe20000000800 */
[----:B------:R-:W-:Y:S01]  /*b900*/  @!PT LDS RZ, [RZ] ;  /* 0x00000000fffff984 */ /* 0x000fe20000000800 */
[----:B------:R2:W-:Y:S06]  /*b910*/  MEMBAR.ALL.CTA ;  /* 0x0000000000007992 */ /* 0x0005ec0000008000 */
[----:B--2---:R-:W2:Y:S01]  /*b920*/  FENCE.VIEW.ASYNC.S ;  /* 0x00000000000073c6 */ /* 0x004ea20000000000 */
[----:B------:R-:W-:Y:S05]  /*b930*/  WARPSYNC.ALL ;  /* 0x0000000000007948 */ /* 0x000fea0003800000 */
[----:B------:R-:W-:Y:S01]  /*b940*/  BSSY B0, `(.L_x_369) ;  /* 0x0000009000007945 */ /* 0x000fe20003800000 */
[----:B-1----:R-:W-:Y:S01]  /*b950*/  LOP3.LUT R48, R48, 0x7f, RZ, 0xc0, !PT ;  /* 0x0000007f30307812 */ /* 0x002fe200078ec0ff */
[----:B--2---:R1:W-:Y:S03]  /*b960*/  BAR.SYNC.DEFER_BLOCKING R131, 0x80 ;  /* 0x000200830000751d */ /* 0x0043e60000010000 */
[----:B------:R-:W-:-:S13]  /*b970*/  ISETP.NE.AND P2, PT, R48, RZ, PT ;  /* 0x000000ff3000720c */ /* 0x000fda0003f45270 */
[----:B------:R-:W-:-:S05]  /*b980*/  @!P2 VIADD R48, R109, 0x388a0 ;  /* 0x000388a06d30a836 */ /* 0x000fca0000000000 */
[----:B------:R-:W-:-:S04]  /*b990*/  @!P2 PRMT R48, RZ, 0x654, R48 ;  /* 0x00000654ff30a816 */ /* 0x000fc80000000030 */
[----:B------:R1:W-:Y:S01]  /*b9a0*/  @!P2 SYNCS.ARRIVE.TRANS64.RED.A1T0 RZ, [R48+URZ], RZ ;  /* 0x000000ff30ffa9a7 */ /* 0x0003e2000810043f */
[----:B------:R-:W-:Y:S05]  /*b9b0*/  @!P5 BRA `(.L_x_370) ;  /* 0x000000000004d947 */ /* 0x000fea0003800000 */
[----:B------:R-:W-:Y:S01]  /*b9c0*/  BPT.TRAP 0x1 ;  /* 0x000000040000795c */ /* 0x000fe20000300000 */
.L_x_370:
[----:B------:R-:W-:Y:S05]  /*b9d0*/  BSYNC B0 ;  /* 0x0000000000007941 */ /* 0x000fea0003800000 */
.L_x_369:
[----:B------:R-:W2:Y:S01]  /*b9e0*/  SYNCS.PHASECHK.TRANS64.TRYWAIT P3, [R109+URZ+0x388b0], R128 ;  /* 0x0388b0806d0075a7 */ /* 0x000ea2000806017f */
[----:B------:R-:W-:Y:S01]  /*b9f0*/  ULDC UR41, c[0x0][0x2e4] ;  /* 0x0000b90000297ab9 */ /* 0x000fe20000000800 */
[----:B------:R-:W-:Y:S01]  /*ba00*/  ULDC.64 UR36, c[0x0][0x318] ;  /* 0x0000c60000247ab9 */ /* 0x000fe20000000a00 */
[----:B------:R-:W-:Y:S01]  /*ba10*/  ULDC.64 UR38, c[0x0][0x308] ;  /* 0x0000c20000267ab9 */ /* 0x000fe20000000a00 */
[----:B------:R-:W-:Y:S04]  /*ba20*/  BSSY B0, `(.L_x_371) ;  /* 0x0000002000007945 */ /* 0x000fe80003800000 */
[----:B--2---:R-:W-:Y:S05]  /*ba30*/  @!P3 BRA `(.L_x_372) ;  /* 0x0000018400e4b947 */ /* 0x004fea0003800000 */
.L_x_600:
[----:B------:R-:W-:Y:S05]  /*ba40*/  BSYNC B0 ;  /* 0x0000000000007941 */ /* 0x000fea0003800000 */
.L_x_371:
[----:B------:R-:W-:Y:S01]  /*ba50*/  ISETP.GE.AND P3, PT, R22, R118, PT ;  /* 0x000000761600720c */ /* 0x000fe20003f66270 */
[----:B------:R-:W-:Y:S01]  /*ba60*/  BSSY B0, `(.L_x_373) ;  /* 0x0000010000007945 */ /* 0x000fe20003800000 */
[----:B------:R-:W-:-:S11]  /*ba70*/  IMAD.WIDE R52, R25, 0x80, R44 ;  /* 0x0000008019347825 */ /* 0x000fd600078e022c */
[----:B------:R-:W-:Y:S05]  /*ba80*/  @P3 BRA `(.L_x_374) ;  /* 0x0000000000343947 */ /* 0x000fea0003800000 */
[----:B------:R-:W-:Y:S01]  /*ba90*/  MOV R49, R108 ;  /* 0x0000006c00317202 */ /* 0x000fe20000000f00 */
[----:B-1----:R-:W-:Y:S02]  /*baa0*/  IMAD.MOV.U32 R48, RZ, RZ, R98 ;  /* 0x000000ffff307224 */ /* 0x002fe400078e0062 */
[----:B------:R-:W-:Y:S02]  /*bab0*/  IMAD R51, R53, UR36, RZ ;  /* 0x0000002435337c24 */ /* 0x000fe4000f8e02ff */
[----:B------:R-:W-:-:S04]  /*bac0*/  IMAD.WIDE.U32 R48, R52, UR36, R48 ;  /* 0x0000002434307c25 */ /* 0x000fc8000f8e0030 */
[----:B------:R-:W-:Y:S01]  /*bad0*/  IMAD R51, R52, UR37, R51 ;  /* 0x0000002534337c24 */ /* 0x000fe2000f8e0233 */
[----:B------:R-:W-:-:S04]  /*bae0*/  IADD3 R54, P3, R48, UR38, RZ ;  /* 0x0000002630367c10 */ /* 0x000fc8000ff7e0ff */
[----:B------:R-:W-:Y:S02]  /*baf0*/  IADD3.X R55, R49, UR39, R51, P3, !PT ;  /* 0x0000002731377c10 */ /* 0x000fe40009ffe433 */
[----:B------:R-:W-:-:S13]  /*bb00*/  ISETP.GE.AND P3, PT, R16, UR41, PT ;  /* 0x0000002910007c0c */ /* 0x000fda000bf66270 */
[----:B------:R-:W1:Y:S04]  /*bb10*/  @!P3 LDS.128 R48, [R114+0x10400] ;  /* 0x010400007230b984 */ /* 0x000e680000000c00 */
[----:B-1----:R-:W-:Y:S01]  /*bb20*/  @!P3 STG.E.128 desc[UR42][R54.64], R48 ;  /* 0x000000303600b986 */ /* 0x002fe2000c101d2a */
[----:B------:R-:W-:-:S13]  /*bb30*/  ISETP.GE.AND P3, PT, R6, UR41, PT ;  /* 0x0000002906007c0c */ /* 0x000fda000bf66270 */
[----:B------:R-:W1:Y:S04]  /*bb40*/  @!P3 LDS.128 R48, [R114+0x14400] ;  /* 0x014400007230b984 */ /* 0x000e680000000c00 */
[----:B-1----:R3:W-:Y:S02]  /*bb50*/  @!P3 STG.E.128 desc[UR42][R54.64+0x80], R48 ;  /* 0x000080303600b986 */ /* 0x0027e4000c101d2a */
.L_x_374:
[----:B------:R-:W-:Y:S05]  /*bb60*/  BSYNC B0 ;  /* 0x0000000000007941 */ /* 0x000fea0003800000 */
.L_x_373:
[----:B------:R-:W-:Y:S01]  /*bb70*/  ISETP.GE.AND P3, PT, R233, R118, PT ;  /* 0x00000076e900720c */ /* 0x000fe20003f66270 */
[----:B------:R-:W-:-:S12]  /*bb80*/  BSSY B0, `(.L_x_375) ;  /* 0x0000011000007945 */ /* 0x000fd80003800000 */
[----:B------:R-:W-:Y:S05]  /*bb90*/  @P3 BRA `(.L_x_376) ;  /* 0x00000000003c3947 */ /* 0x000fea0003800000 */
[----:B---3--:R-:W-:Y:S01]  /*bba0*/  IADD3 R51, P3, R52, 0x20, RZ ;  /* 0x0000002034337810 */ /* 0x008fe20007f7e0ff */
[----:B-1----:R-:W-:Y:S02]  /*bbb0*/  IMAD.MOV.U32 R48, RZ, RZ, R98 ;  /* 0x000000ffff307224 */ /* 0x002fe400078e0062 */
[----:B------:R-:W-:Y:S02]  /*bbc0*/  IMAD.MOV.U32 R49, RZ, RZ, R108 ;  /* 0x000000ffff317224 */ /* 0x000fe400078e006c */
[----:B------:R-:W-:Y:S02]  /*bbd0*/  IMAD.X R50, RZ, RZ, R53, P3 ;  /* 0x000000ffff327224 */ /* 0x000fe400018e0635 */
[----:B------:R-:W-:-:S04]  /*bbe0*/  IMAD.WIDE.U32 R48, R51, UR36, R48 ;  /* 0x0000002433307c25 */ /* 0x000fc8000f8e0030 */
[----:B------:R-:W-:Y:S01]  /*bbf0*/  IMAD R50, R50, UR36, RZ ;  /* 0x0000002432327c24 */ /* 0x000fe2000f8e02ff */
[----:B------:R-:W-:-:S03]  /*bc00*/  IADD3 R54, P3, R48, UR38, RZ ;  /* 0x0000002630367c10 */ /* 0x000fc6000ff7e0ff */
[----:B------:R-:W-:-:S05]  /*bc10*/  IMAD R51, R51, UR37, R50 ;  /* 0x0000002533337c24 */ /* 0x000fca000f8e0232 */
[----:B------:R-:W-:Y:S02]  /*bc20*/  IADD3.X R55, R49, UR39, R51, P3, !PT ;  /* 0x0000002731377c10 */ /* 0x000fe40009ffe433 */
[----:B------:R-:W-:-:S13]  /*bc30*/  ISETP.GE.AND P3, PT, R16, UR41, PT ;  /* 0x0000002910007c0c */ /* 0x000fda000bf66270 */
[----:B------:R-:W1:Y:S04]  /*bc40*/  @!P3 LDS.128 R48, [R114+0x11400] ;  /* 0x011400007230b984 */ /* 0x000e680000000c00 */
[----:B-1----:R-:W-:Y:S01]  /*bc50*/  @!P3 STG.E.128 desc[UR42][R54.64], R48 ;  /* 0x000000303600b986 */ /* 0x002fe2000c101d2a */
[----:B------:R-:W-:-:S13]  /*bc60*/  ISETP.GE.AND P3, PT, R6, UR41, PT ;  /* 0x0000002906007c0c */ /* 0x000fda000bf66270 */
[----:B------:R-:W1:Y:S04]  /*bc70*/  @!P3 LDS.128 R48, [R114+0x15400] ;  /* 0x015400007230b984 */ /* 0x000e680000000c00 */
[----:B-1----:R4:W-:Y:S02]  /*bc80*/  @!P3 STG.E.128 desc[UR42][R54.64+0x80], R48 ;  /* 0x000080303600b986 */ /* 0x0029e4000c101d2a */
.L_x_376:
[----:B------:R-:W-:Y:S05]  /*bc90*/  BSYNC B0 ;  /* 0x0000000000007941 */ /* 0x000fea0003800000 */
.L_x_375:
[----:B------:R-:W-:Y:S01]  /*bca0*/  ISETP.GE.AND P3, PT, R234, R118, PT ;  /* 0x00000076ea00720c */ /* 0x000fe20003f66270 */
[----:B------:R-:W-:-:S12]  /*bcb0*/  BSSY B0, `(.L_x_377) ;  /* 0x0000011000007945 */ /* 0x000fd80003800000 */
[----:B------:R-:W-:Y:S05]  /*bcc0*/  @P3 BRA `(.L_x_378) ;  /* 0x00000000003c3947 */ /* 0x000fea0003800000 */
[----:B---34-:R-:W-:Y:S01]  /*bcd0*/  IADD3 R51, P3, R52, 0x40, RZ ;  /* 0x0000004034337810 */ /* 0x018fe20007f7e0ff */
[----:B-1----:R-:W-:Y:S02]  /*bce0*/  IMAD.MOV.U32 R48, RZ, RZ, R98 ;  /* 0x000000ffff307224 */ /* 0x002fe400078e0062 */
[----:B------:R-:W-:Y:S01]  /*bcf0*/  IMAD.MOV.U32 R49, RZ, RZ, R108 ;  /* 0x000000ffff317224 */ /* 0x000fe200078e006c */
[----:B------:R-:W-:Y:S01]  /*bd00*/  IADD3.X R50, RZ, R53, RZ, P3, !PT ;  /* 0x00000035ff327210 */ /* 0x000fe20001ffe4ff */
        /* <DEDUP_REMOVED lines=11> */
.L_x_378:
[----:B------:R-:W-:Y:S05]  /*bdc0*/  BSYNC B0 ;  /* 0x0000000000007941 */ /* 0x000fea0003800000 */
.L_x_377:
[----:B------:R-:W-:Y:S01]  /*bdd0*/  ISETP.GE.AND P3, PT, R235, R118, PT ;  /* 0x00000076eb00720c */ /* 0x000fe20003f66270 */
[----:B------:R-:W-:-:S12]  /*bde0*/  BSSY B0, `(.L_x_379) ;  /* 0x0000011000007945 */ /* 0x000fd80003800000 */
[----:B------:R-:W-:Y:S05]  /*bdf0*/  @P3 BRA `(.L_x_380) ;  /* 0x00000000003c3947 */ /* 0x000fea0003800000 */
[----:B-1-34-:R-:W-:Y:S01]  /*be00*/  IADD3 R51, P3, R52, 0x60, RZ ;  /* 0x0000006034337810 */ /* 0x01afe20007f7e0ff */
[----:B------:R-:W-:Y:S01]  /*be10*/  IMAD.MOV.U32 R49, RZ, RZ, R108 ;  /* 0x000000ffff317224 */ /* 0x000fe200078e006c */
[----:B------:R-:W-:-:S03]  /*be20*/  MOV R48, R98 ;  /* 0x0000006200307202 */ /* 0x000fc60000000f00 */
[----:B------:R-:W-:Y:S02]  /*be30*/  IMAD.X R52, RZ, RZ, R53, P3 ;  /* 0x000000ffff347224 */ /* 0x000fe400018e0635 */
[----:B------:R-:W-:-:S04]  /*be40*/  IMAD.WIDE.U32 R48, R51, UR36, R48 ;  /* 0x0000002433307c25 */ /* 0x000fc8000f8e0030 */
[----:B------:R-:W-:-:S04]  /*be50*/  IMAD R52, R52, UR36, RZ ;  /* 0x0000002434347c24 */ /* 0x000fc8000f8e02ff */
        /* <DEDUP_REMOVED lines=9> */
.L_x_380:
[----:B------:R-:W-:Y:S05]  /*bef0*/  BSYNC B0 ;  /* 0x0000000000007941 */ /* 0x000fea0003800000 */
.L_x_379:
[----:B------:R-:W-:Y:S01]  /*bf00*/  @!PT LDS RZ, [RZ] ;  /* 0x00000000fffff984 */ /* 0x000fe20000000800 */
[----:B------:R-:W-:Y:S01]  /*bf10*/  @!PT LDS RZ, [RZ] ;  /* 0x00000000fffff984 */ /* 0x000fe20000000800 */
[----:B------:R-:W-:Y:S01]  /*bf20*/  @!PT LDS RZ, [RZ] ;  /* 0x00000000fffff984 */ /* 0x000fe20000000800 */
[----:B------:R-:W-:Y:S01]  /*bf30*/  @!PT LDS RZ, [RZ] ;  /* 0x00000000fffff984 */ /* 0x000fe20000000800 */
[----:B------:R5:W-:Y:S06]  /*bf40*/  MEMBAR.ALL.CTA ;  /* 0x0000000000007992 */ /* 0x000bec0000008000 */
[----:B-----5:R-:W5:Y:S01]  /*bf50*/  FENCE.VIEW.ASYNC.S ;  /* 0x00000000000073c6 */ /* 0x020f620000000000 */
[----:B0-2---:R-:W-:Y:S01]  /*bf60*/  @!P2 VIADD R109, R109, 0x388c0 ;  /* 0x000388c06d6da836 */ /* 0x005fe20000000000 */
[----:B-----5:R0:W-:Y:S01]  /*bf70*/  BAR.SYNC.DEFER_BLOCKING R131, 0x80 ;  /* 0x000200830000751d */ /* 0x0201e20000010000 */
[----:B------:R-:W-:Y:S01]  /*bf80*/  ISETP.NE.AND P3, PT, R110, RZ, PT ;  /* 0x000000ff6e00720c */ /* 0x000fe20003f65270 */
[----:B------:R-:W-:-:S02]  /*bf90*/  VIADD R232, R232, 0x1 ;  /* 0x00000001e8e87836 */ /* 0x000fc40000000000 */
[----:B------:R-:W-:-:S04]  /*bfa0*/  @!P2 PRMT R109, RZ, 0x654, R109 ;  /* 0x00000654ff6da816 */ /* 0x000fc8000000006d */
[----:B------:R0:W-:Y:S01]  /*bfb0*/  @!P2 SYNCS.ARRIVE.TRANS64.RED.A1T0 RZ, [R109+URZ], RZ ;  /* 0x000000ff6dffa9a7 */ /* 0x0001e2000810043f */
[----:B------:R-:W-:-:S04]  /*bfc0*/  ISETP.NE.AND P2, PT, R232, 0x2, PT ;  /* 0x00000002e800780c */ /* 0x000fc80003f45270 */
[----:B-1-34-:R-:W-:Y:S02]  /*bfd0*/  SEL R48, RZ, 0x1, P2 ;  /* 0x00000001ff307807 */ /* 0x01afe40001000000 */
[----:B------:R-:W-:Y:S02]  /*bfe0*/  SEL R232, R232, RZ, P2 ;  /* 0x000000ffe8e87207 */ /* 0x000fe40001000000 */
[----:B------:R-:W-:Y:S01]  /*bff0*/  LOP3.LUT R237, R237, R48, RZ, 0x3c, !PT ;  /* 0x00000030eded7212 */ /* 0x000fe200078e3cff */
[----:B0-----:R-:W-:Y:S06]  /*c000*/  @P3 BRA `(.L_x_381) ;  /* 0xffffff6000ec3947 */ /* 0x001fec000383ffff */
[----:B------:R-:W0:Y:S01]  /*c010*/  S2R R49, SR_TID.X ;  /* 0x0000000000317919 */ /* 0x000e220000002100 */
[----:B------:R-:W-:Y:S02]  /*c020*/  PLOP3.LUT P0, PT, PT, PT, PT, 0x8, 0x0 ;  /* 0x000000000000781c */ /* 0x000fe40003f0e170 */
[----:B0-----:R-:W-:-:S04]  /*c030*/  SHF.R.U32.HI R49, RZ, 0x7, R49 ;  /* 0x00000007ff317819 */ /* 0x001fc80000011631 */
[----:B------:R-:W-:-:S13]  /*c040*/  ISETP.NE.AND P3, PT, R49, 0x1, PT ;  /* 0x000000013100780c */ /* 0x000fda0003f65270 */
[----:B------:R-:W-:Y:S06]  /*c050*/  @!P3 BAR.ARV 0x9, 0x100 ;  /* 0x024400000000bb1d */ /* 0x000fec0000002000 */
.L_x_293:
[----:B------:R-:W0:Y:S01]  /*c060*/  LDC R0, c[0x0][0x428] ;  /* 0x00010a00ff007b82 */ /* 0x000e220000000800 */
[----:B------:R-:W-:Y:S05]  /*c070*/  @P0 BRA `(.L_x_382) ;  /* 0x00000000000c0947 */ /* 0x000fea0003800000 */
[----:B------:R-:W1:Y:S01]  /*c080*/  FENCE.VIEW.ASYNC.G ;  /* 0x00000000000073c6 */ /* 0x000e620000000100 */
[----:B------:R-:W-:Y:S05]  /*c090*/  WARPSYNC.ALL ;  /* 0x0000000000007948 */ /* 0x000fea0003800000 */
[----:B-1----:R-:W-:Y:S06]  /*c0a0*/  BAR.ARV 0xc, 0x180 ;  /* 0x0306000000007b1d */ /* 0x002fec0000002000 */
.L_x_382:
[----:B------:R-:W2:Y:S01]  /*c0b0*/  LDL R4, [R1+0x34] ;  /* 0x0000340001047983 */ /* 0x000ea20000100800 */
[----:B------:R-:W-:-:S03]  /*c0c0*/  ULDC.64 UR4, c[0x0][0x990] ;  /* 0x0002640000047ab9 */ /* 0x000fc60000000a00 */
[----:B------:R-:W3:Y:S01]  /*c0d0*/  LDL R5, [R1+0x1c] ;  /* 0x00001c0001057983 */ /* 0x000ee20000100800 */
[----:B------:R-:W-:Y:S01]  /*c0e0*/  ISETP.NE.U32.AND P0, PT, RZ, UR4, PT ;  /* 0x00000004ff007c0c */ /* 0x000fe2000bf05070 */
[----:B------:R-:W-:Y:S01]  /*c0f0*/  ULDC.64 UR6, c[0x0][0x998] ;  /* 0x0002660000067ab9 */ /* 0x000fe20000000a00 */
[----:B0-----:R-:W-:Y:S02]  /*c100*/  ISETP.NE.AND P2, PT, R0, 0x1, PT ;  /* 0x000000010000780c */ /* 0x001fe40003f45270 */
[----:B------:R-:W-:Y:S02]  /*c110*/  ISETP.NE.AND.EX P0, PT, RZ, UR5, PT, P0 ;  /* 0x00000005ff007c0c */ /* 0x000fe4000bf05300 */
[----:B------:R-:W-:Y:S02]  /*c120*/  ISETP.NE.U32.AND P1, PT, RZ, UR6, PT ;  /* 0x00000006ff007c0c */ /* 0x000fe4000bf25070 */
[----:B------:R-:W-:Y:S02]  /*c130*/  MOV R7, R122 ;  /* 0x0000007a00077202 */ /* 0x000fe40000000f00 */
[----:B------:R-:W-:-:S05]  /*c140*/  ISETP.NE.AND.EX P1, PT, RZ, UR7, PT, P1 ;  /* 0x00000007ff007c0c */ /* 0x000fca000bf25310 */
[----:B------:R-:W0:Y:S08]  /*c150*/  @P2 LDC R3, c[0x0][0x42c] ;  /* 0x00010b00ff032b82 */ /* 0x000e300000000800 */
[----:B------:R-:W2:Y:S08]  /*c160*/  @P0 LDC.64 R10, c[0x0][0x9a8] ;  /* 0x00026a00ff0a0b82 */ /* 0x000eb00000000a00 */
[----:B------:R-:W1:Y:S08]  /*c170*/  @P2 LDC R2, c[0x0][0x430] ;  /* 0x00010c00ff022b82 */ /* 0x000e700000000800 */
[----:B------:R-:W4:Y:S01]  /*c180*/  @P1 LDC.64 R12, c[0x0][0x9b8] ;  /* 0x00026e00ff0c1b82 */ /* 0x000f220000000a00 */
[----:B0-----:R-:W-:-:S07]  /*c190*/  @P2 IMAD.HI.U32 R3, R122, R3, RZ ;  /* 0x000000037a032227 */ /* 0x001fce00078e00ff */
[----:B------:R-:W0:Y:S08]  /*c1a0*/  @P0 LDC.64 R14, c[0x0][0x9b0] ;  /* 0x00026c00ff0e0b82 */ /* 0x000e300000000a00 */
[----:B------:R-:W0:Y:S01]  /*c1b0*/  @P1 LDC.64 R20, c[0x0][0x9c0] ;  /* 0x00027000ff141b82 */ /* 0x000e220000000a00 */
[----:B-1----:R-:W-:-:S04]  /*c1c0*/  @P2 SHF.R.U32.HI R7, RZ, R2, R3 ;  /* 0x00000002ff072219 */ /* 0x002fc80000011603 */
[----:B------:R-:W-:Y:S01]  /*c1d0*/  @P0 SHF.R.S32.HI R9, RZ, 0x1f, R7 ;  /* 0x0000001fff090819 */ /* 0x000fe20000011407 */
[C---:B--2---:R-:W-:Y:S02]  /*c1e0*/  @P0 IMAD R0, R4.reuse, R10, RZ ;  /* 0x0000000a04000224 */ /* 0x044fe400078e02ff */
[----:B----4-:R-:W-:Y:S02]  /*c1f0*/  @P1 IMAD R4, R4, R12, RZ ;  /* 0x0000000c04041224 */ /* 0x010fe400078e02ff */
[C---:B---3--:R-:W-:Y:S02]  /*c200*/  @P0 IMAD R11, R5.reuse, R11, R0 ;  /* 0x0000000b050b0224 */ /* 0x048fe400078e0200 */
[----:B------:R-:W-:-:S04]  /*c210*/  @P0 IMAD.WIDE.U32 R2, R5, R10, RZ ;  /* 0x0000000a05020225 */ /* 0x000fc800078e00ff */
[----:B------:R-:W-:Y:S01]  /*c220*/  @P0 IMAD.IADD R3, R3, 0x1, R11 ;  /* 0x0000000103030824 */ /* 0x000fe200078e020b */
[----:B------:R-:W-:Y:S01]  /*c230*/  @P1 SHF.R.S32.HI R11, RZ, 0x1f, R7 ;  /* 0x0000001fff0b1819 */ /* 0x000fe20000011407 */
[C---:B------:R-:W-:Y:S02]  /*c240*/  @P1 IMAD R13, R5.reuse, R13, R4 ;  /* 0x0000000d050d1224 */ /* 0x040fe400078e0204 */
[----:B------:R-:W-:-:S04]  /*c250*/  @P1 IMAD.WIDE.U32 R4, R5, R12, RZ ;  /* 0x0000000c05041225 */ /* 0x000fc800078e00ff */
[----:B0-----:R-:W-:Y:S02]  /*c260*/  @P0 IMAD R0, R9, R14, RZ ;  /* 0x0000000e09000224 */ /* 0x001fe400078e02ff */
[----:B------:R-:W-:Y:S02]  /*c270*/  @P1 IMAD R6, R11, R20, RZ ;  /* 0x000000140b061224 */ /* 0x000fe400078e02ff */
[----:B------:R-:W-:Y:S02]  /*c280*/  @P1 IMAD.IADD R5, R5, 0x1, R13 ;  /* 0x0000000105051824 */ /* 0x000fe400078e020d */
[C---:B------:R-:W-:Y:S02]  /*c290*/  @P0 IMAD R9, R7.reuse, R15, R0 ;  /* 0x0000000f07090224 */ /* 0x040fe400078e0200 */
[----:B------:R-:W-:-:S04]  /*c2a0*/  @P0 IMAD.WIDE.U32 R2, R7, R14, R2 ;  /* 0x0000000e07020225 */ /* 0x000fc800078e0002 */
[C---:B------:R-:W-:Y:S02]  /*c2b0*/  @P1 IMAD R11, R7.reuse, R21, R6 ;  /* 0x00000015070b1224 */ /* 0x040fe400078e0206 */
[----:B------:R-:W-:Y:S01]  /*c2c0*/  @P1 IMAD.WIDE.U32 R6, R7, R20, R4 ;  /* 0x0000001407061225 */ /* 0x000fe200078e0004 */
[----:B------:R-:W-:Y:S01]  /*c2d0*/  @P0 LEA R4, P3, R2, UR4, 0x2 ;  /* 0x0000000402040c11 */ /* 0x000fe2000f8610ff */
[----:B------:R-:W-:Y:S02]  /*c2e0*/  ULDC UR4, c[0x0][0x988] ;  /* 0x0002620000047ab9 */ /* 0x000fe40000000800 */
[----:B------:R-:W-:Y:S01]  /*c2f0*/  @P0 IMAD.IADD R5, R3, 0x1, R9 ;  /* 0x0000000103050824 */ /* 0x000fe200078e0209 */
[----:B------:R-:W-:Y:S01]  /*c300*/  @P1 IADD3 R3, R7, R11, RZ ;  /* 0x0000000b07031210 */ /* 0x000fe20007ffe0ff */
[----:B------:R-:W-:Y:S01]  /*c310*/  IMAD.MOV.U32 R0, RZ, RZ, 0x3f800000 ;  /* 0x3f800000ff007424 */ /* 0x000fe200078e00ff */
[----:B------:R-:W-:Y:S01]  /*c320*/  @P1 LEA R8, P4, R6, UR6, 0x2 ;  /* 0x0000000606081c11 */ /* 0x000fe2000f8810ff */
[----:B------:R-:W0:Y:S01]  /*c330*/  @P2 LDC R7, c[0x0][0x42c] ;  /* 0x00010b00ff072b82 */ /* 0x000e220000000800 */
[----:B------:R-:W-:-:S02]  /*c340*/  @P0 LEA.HI.X R5, R2, UR5, R5, 0x2, P3 ;  /* 0x0000000502050c11 */ /* 0x000fc400098f1405 */
[----:B------:R-:W-:Y:S01]  /*c350*/  @P1 LEA.HI.X R9, R6, UR7, R3, 0x2, P4 ;  /* 0x0000000706091c11 */ /* 0x000fe2000a0f1403 */
[----:B------:R-:W-:-:S04]  /*c360*/  IMAD.MOV.U32 R3, RZ, RZ, 0x3f800000 ;  /* 0x3f800000ff037424 */ /* 0x000fc800078e00ff */
[----:B------:R1:W2:Y:S01]  /*c370*/  @P1 LDG.E R0, desc[UR42][R8.64] ;  /* 0x0000002a08001981 */ /* 0x0002a2000c1e1900 */
[----:B------:R-:W3:Y:S03]  /*c380*/  @P2 LDC R2, c[0x0][0x430] ;  /* 0x00010c00ff022b82 */ /* 0x000ee60000000800 */
[----:B------:R4:W2:Y:S01]  /*c390*/  @P0 LDG.E R3, desc[UR42][R4.64] ;  /* 0x0000002a04030981 */ /* 0x0008a2000c1e1900 */
[----:B------:R-:W-:Y:S01]  /*c3a0*/  ISETP.GE.AND P1, PT, R129, 0x1, PT ;  /* 0x000000018100780c */ /* 0x000fe20003f26270 */
[----:B------:R-:W-:Y:S02]  /*c3b0*/  IMAD.MOV.U32 R10, RZ, RZ, R122 ;  /* 0x000000ffff0a7224 */ /* 0x000fe400078e007a */
[----:B0-----:R-:W-:Y:S01]  /*c3c0*/  @P2 IMAD.HI.U32 R7, R122, R7, RZ ;  /* 0x000000077a072227 */ /* 0x001fe200078e00ff */
[----:B------:R-:W-:-:S04]  /*c3d0*/  PLOP3.LUT P0, PT, PT, PT, PT, 0x80, 0x0 ;  /* 0x000000000000781c */ /* 0x000fc80003f0f070 */
[----:B---3--:R-:W-:Y:S02]  /*c3e0*/  @P2 SHF.R.U32.HI R10, RZ, R2, R7 ;  /* 0x00000002ff0a2219 */ /* 0x008fe40000011607 */
[----:B------:R-:W-:Y:S02]  /*c3f0*/  CS2R R154, SRZ ;  /* 0x00000000009a7805 */ /* 0x000fe4000001ff00 */
[----:B------:R-:W-:Y:S02]  /*c400*/  MOV R146, RZ ;  /* 0x000000ff00927202 */ /* 0x000fe40000000f00 */
[----:B------:R-:W-:Y:S02]  /*c410*/  CS2R R138, SRZ ;  /* 0x00000000008a7805 */ /* 0x000fe4000001ff00 */
[----:B------:R-:W-:Y:S01]  /*c420*/  CS2R R116, SRZ ;  /* 0x0000000000747805 */ /* 0x000fe2000001ff00 */
[----:B------:R0:W-:Y:S01]  /*c430*/  STL [R1+0x38], R10 ;  /* 0x0000380a01007387 */ /* 0x0001e20000100800 */
[----:B------:R-:W-:-:S02]  /*c440*/  CS2R R112, SRZ ;  /* 0x0000000000707805 */ /* 0x000fc4000001ff00 */
[----:B------:R-:W-:Y:S02]  /*c450*/  CS2R R142, SRZ ;  /* 0x00000000008e7805 */ /* 0x000fe4000001ff00 */
[----:B------:R-:W-:Y:S02]  /*c460*/  CS2R R134, SRZ ;  /* 0x0000000000867805 */ /* 0x000fe4000001ff00 */
[----:B------:R-:W-:Y:S02]  /*c470*/  CS2R R108, SRZ ;  /* 0x00000000006c7805 */ /* 0x000fe4000001ff00 */
[----:B------:R-:W-:Y:S02]  /*c480*/  CS2R R104, SRZ ;  /* 0x0000000000687805 */ /* 0x000fe4000001ff00 */
[----:B------:R-:W-:Y:S01]  /*c490*/  CS2R R158, SRZ ;  /* 0x00000000009e7805 */ /* 0x000fe2000001ff00 */
[----:B------:R-:W-:Y:S01]  /*c4a0*/  IMAD.MOV.U32 R131, RZ, RZ, RZ ;  /* 0x000000ffff837224 */ /* 0x000fe200078e00ff */
[----:B------:R-:W-:-:S02]  /*c4b0*/  CS2R R100, SRZ ;  /* 0x0000000000647805 */ /* 0x000fc4000001ff00 */
[----:B------:R-:W-:Y:S02]  /*c4c0*/  CS2R R96, SRZ ;  /* 0x0000000000607805 */ /* 0x000fe4000001ff00 */
        /* <DEDUP_REMOVED lines=9> */
[----:B------:R-:W-:Y:S01]  /*c560*/  CS2R R102, SRZ ;  /* 0x0000000000667805 */ /* 0x000fe2000001ff00 */
[----:B------:R-:W-:Y:S01]  /*c570*/  IMAD.MOV.U32 R110, RZ, RZ, RZ ;  /* 0x000000ffff6e7224 */ /* 0x000fe200078e00ff */
        /* <DEDUP_REMOVED lines=8> */
[----:B------:R-:W-:-:S02]  /*c600*/  MOV R79, RZ ;  /* 0x000000ff004f7202 */ /* 0x000fc40000000f00 */
        /* <DEDUP_REMOVED lines=9> */
[----:B------:R-:W-:Y:S02]  /*c6a0*/  CS2R R44, SRZ ;  /* 0x00000000002c7805 */ /* 0x000fe4000001ff00 */
[----:B------:R-:W-:Y:S01]  /*c6b0*/  CS2R R36, SRZ ;  /* 0x0000000000247805 */ /* 0x000fe2000001ff00 */
[----:B------:R-:W-:Y:S01]  /*c6c0*/  IMAD.MOV.U32 R63, RZ, RZ, RZ ;  /* 0x000000ffff3f7224 */ /* 0x000fe200078e00ff */
[----:B------:R-:W-:Y:S01]  /*c6d0*/  CS2R R38, SRZ ;  /* 0x0000000000267805 */ /* 0x000fe2000001ff00 */
[----:B------:R-:W-:Y:S01]  /*c6e0*/  IMAD.MOV.U32 R54, RZ, RZ, RZ ;  /* 0x000000ffff367224 */ /* 0x000fe200078e00ff */
        /* <DEDUP_REMOVED lines=15> */
[----:B-1----:R-:W-:Y:S02]  /*c7e0*/  CS2R R8, SRZ ;  /* 0x0000000000087805 */ /* 0x002fe4000001ff00 */
[----:B------:R-:W-:Y:S01]  /*c7f0*/  CS2R R144, SRZ ;  /* 0x0000000000907805 */ /* 0x000fe2000001ff00 */
[----:B------:R-:W-:Y:S01]  /*c800*/  IMAD.MOV.U32 R128, RZ, RZ, RZ ;  /* 0x000000ffff807224 */ /* 0x000fe200078e00ff */
[----:B0-----:R-:W-:Y:S02]  /*c810*/  CS2R R10, SRZ ;  /* 0x00000000000a7805 */ /* 0x001fe4000001ff00 */
[----:B------:R-:W-:-:S02]  /*c820*/  CS2R R6, SRZ ;  /* 0x0000000000067805 */ /* 0x000fc4000001ff00 */
[----:B------:R-:W-:Y:S02]  /*c830*/  CS2R R124, SRZ ;  /* 0x00000000007c7805 */ /* 0x000fe4000001ff00 */
[----:B----4-:R-:W-:Y:S01]  /*c840*/  CS2R R4, SRZ ;  /* 0x0000000000047805 */ /* 0x010fe2000001ff00 */
[----:B--2---:R-:W-:Y:S01]  /*c850*/  FMUL.FTZ R2, R3, R0 ;  /* 0x0000000003027220 */ /* 0x004fe20000410000 */
[----:B------:R-:W-:-:S03]  /*c860*/  IMAD.MOV.U32 R3, RZ, RZ, RZ ;  /* 0x000000ffff037224 */ /* 0x000fc600078e00ff */
[----:B------:R-:W-:Y:S01]  /*c870*/  FMUL.FTZ R2, R2, UR4 ;  /* 0x0000000402027c20 */ /* 0x000fe20008410000 */
[----:B------:R-:W-:Y:S01]  /*c880*/  IMAD.MOV.U32 R0, RZ, RZ, RZ ;  /* 0x000000ffff007224 */ /* 0x000fe200078e00ff */
[----:B------:R-:W-:Y:S06]  /*c890*/  @!P1 BRA `(.L_x_383) ;  /* 0x000000d000e89947 */ /* 0x000fec0003800000 */
[----:B------:R-:W0:Y:S01]  /*c8a0*/  S2R R26, SR_TID.X ;  /* 0x00000000001a7919 */ /* 0x000e220000002100 */
[----:B------:R-:W-:Y:S01]  /*c8b0*/  UMOV UR4, 0xffffffff ;  /* 0xffffffff00047882 */ /* 0x000fe20000000000 */
[----:B0-----:R-:W-:-:S04]  /*c8c0*/  IADD3 R30, R26, -0x80, RZ ;  /* 0xffffff801a1e7810 */ /* 0x001fc80007ffe0ff */
[----:B------:R-:W-:-:S04]  /*c8d0*/  SHF.R.S32.HI R33, RZ, 0x1f, R30 ;  /* 0x0000001fff217819 */ /* 0x000fc8000001141e */
[----:B------:R-:W-:-:S04]  /*c8e0*/  LEA.HI R31, R33, R30, RZ, 0x7 ;  /* 0x0000001e211f7211 */ /* 0x000fc800078f38ff */
[----:B------:R-:W-:Y:S01]  /*c8f0*/  SHF.R.S32.HI R13, RZ, 0x7, R31 ;  /* 0x00000007ff0d7819 */ /* 0x000fe2000001141f */
[----:B------:R-:W-:Y:S06]  /*c900*/  BRA.DIV UR4, `(.L_x_384) ;  /* 0x0000017a04447947 */ /* 0x000fec000b800000 */
[----:B------:R-:W0:Y:S04]  /*c910*/  SHFL.IDX PT, R0, R13, RZ, 0x1f ;  /* 0x00001fff0d007589 */ /* 0x000e2800000e0000 */
[----:B0-----:R0:W-:Y:S02]  /*c920*/  STL [R1+0x8], R0 ;  /* 0x0000080001007387 */ /* 0x0011e40000100800 */
.L_x_603:
[----:B------:R-:W0:Y:S02]  /*c930*/  LDL R3, [R1+0x8] ;  /* 0x0000080001037983 */ /* 0x000e240000100800 */
[----:B0-----:R-:W-:-:S04]  /*c940*/  LEA.HI R0, R3, R3, RZ, 0x1 ;  /* 0x0000000303007211 */ /* 0x001fc800078f08ff */
[----:B------:R-:W-:-:S05]  /*c950*/  LOP3.LUT R0, R0, 0x1e, RZ, 0xc0, !PT ;  /* 0x0000001e00007812 */ /* 0x000fca00078ec0ff */
[----:B------:R-:W-:Y:S02]  /*c960*/  IMAD.IADD R0, R3, 0x1, -R0 ;  /* 0x0000000103007824 */ /* 0x000fe400078e0a00 */
[----:B------:R-:W-:-:S03]  /*c970*/  IMAD.U32 R3, RZ, RZ, UR46 ;  /* 0x0000002eff037e24 */ /* 0x000fc6000f8e00ff */
[----:B------:R-:W-:Y:S02]  /*c980*/  LEA R0, R0, UR46, 0xd ;  /* 0x0000002e00007c11 */ /* 0x000fe4000f8e68ff */
[----:B------:R-:W-:Y:S02]  /*c990*/  LOP3.LUT P0, RZ, R3, 0x3ff, RZ, 0xc0, !PT ;  /* 0x000003ff03ff7812 */ /* 0x000fe4000780c0ff */
[----:B------:R-:W-:Y:S02]  /*c9a0*/  SHF.R.U32.HI R0, RZ, 0x4, R0 ;  /* 0x00000004ff007819 */ /* 0x000fe40000011600 */
[----:B------:R-:W-:Y:S02]  /*c9b0*/  P2R R24, PR, RZ, 0x1 ;  /* 0x00000001ff187803 */ /* 0x000fe40000000000 */
[----:B------:R-:W-:-:S07]  /*c9c0*/  LOP3.LUT R32, R0, 0x3fff, RZ, 0xc0, !PT ;  /* 0x00003fff00207812 */ /* 0x000fce00078ec0ff */
[----:B------:R-:W-:Y:S05]  /*c9d0*/  @!P0 BRA `(.L_x_385) ;  /* 0x0000000000408947 */ /* 0x000fea0003800000 */
[----:B------:R-:W-:Y:S01]  /*c9e0*/  MOV R0, 0x0 ;  /* 0x0000000000007802 */ /* 0x000fe20000000f00 */
[----:B------:R-:W-:Y:S01]  /*c9f0*/  ULDC.64 UR4, c[0x4][0x198] ;  /* 0x0100660000047ab9 */ /* 0x000fe20000000a00 */
[----:B------:R-:W-:Y:S01]  /*ca00*/  ULDC.64 UR6, c[0x4][0x1a0] ;  /* 0x0100680000067ab9 */ /* 0x000fe20000000a00 */
[----:B------:R-:W-:Y:S01]  /*ca10*/  IMAD.U32 R4, RZ, RZ, UR4 ;  /* 0x00000004ff047e24 */ /* 0x000fe2000f8e00ff */
[----:B-1----:R0:W1:Y:S01]  /*ca20*/  LDC.64 R14, c[0x4][R0] ;  /* 0x01000000000e7b82 */ /* 0x0020620000000a00 */
        /* <DEDUP_REMOVED lines=11> */
.L_x_385:
[----:B------:R-:W-:Y:S02]  /*cae0*/  ULDC UR4, c[0x0][0x3d4] ;  /* 0x0000f50000047ab9 */ /* 0x000fe40000000800 */
[----:B------:R-:W-:-:S13]  /*caf0*/  ISETP.LT.AND P0, PT, RZ, UR4, PT ;  /* 0x00000004ff007c0c */ /* 0x000fda000bf01270 */
[----:B------:R-:W-:Y:S05]  /*cb00*/  @P0 BRA `(.L_x_386) ;  /* 0x0000000000400947 */ /* 0x000fea0003800000 */
[----:B------:R-:W-:-:S04]  /*cb10*/  ULEA.HI UR4, UR45, UR45, URZ, 0x1 ;  /* 0x0000002d2d047291 */ /* 0x000fc8000f8f083f */
[----:B------:R-:W-:-:S04]  /*cb20*/  ULOP3.LUT UR4, UR4, 0xfffffffe, URZ, 0xc0, !UPT ;  /* 0xfffffffe04047892 */ /* 0x000fc8000f8ec03f */
[----:B------:R-:W-:-:S06]  /*cb30*/  UIADD3 UR4, UR45, -UR4, URZ ;  /* 0x800000042d047290 */ /* 0x000fcc000fffe03f */
[----:B------:R-:W-:-:S04]  /*cb40*/  MOV R0, UR4 ;  /* 0x0000000400007c02 */ /* 0x000fc80008000f00 */
[----:B------:R-:W-:-:S04]  /*cb50*/  SHF.L.U32 R0, R0, 0x1f, RZ ;  /* 0x0000001f00007819 */ /* 0x000fc800000006ff */
[----:B------:R0:W2:Y:S03]  /*cb60*/  SYNCS.PHASECHK.TRANS64.TRYWAIT P0, [R19+URZ+0x38800], R0 ;  /* 0x03880000130075a7 */ /* 0x0000a6000800017f */
[----:B--2---:R-:W-:Y:S05]  /*cb70*/  @!P0 NANOSLEEP.SYNCS 0x989680 ;  /* 0x009896800000895d */ /* 0x004fea0003900000 */
[----:B------:R-:W2:Y:S01]  /*cb80*/  @!P0 SYNCS.PHASECHK.TRANS64 P0, [R19+URZ+0x38800], R0 ;  /* 0x03880000130085a7 */ /* 0x000ea2000800007f */
[----:B------:R-:W-:Y:S04]  /*cb90*/  BSSY B0, `(.L_x_387) ;  /* 0x0000006000007945 */ /* 0x000fe80003800000 */
[----:B--2---:R-:W-:Y:S05]  /*cba0*/  @P0 BRA `(.L_x_388) ;  /* 0x0000000000100947 */ /* 0x004fea0003800000 */
.L_x_389:
[----:B--2---:R2:W3:Y:S02]  /*cbb0*/  SYNCS.PHASECHK.TRANS64.TRYWAIT P0, [R19+URZ+0x38800], R0 ;  /* 0x03880000130075a7 */ /* 0x0044e4000800017f */
[----:B---3--:R-:W-:Y:S05]  /*cbc0*/  @!P0 NANOSLEEP.SYNCS 0x989680 ;  /* 0x009896800000895d */ /* 0x008fea0003900000 */
[----:B------:R-:W3:Y:S02]  /*cbd0*/  @!P0 SYNCS.PHASECHK.TRANS64 P0, [R19+URZ+0x38800], R0 ;  /* 0x03880000130085a7 */ /* 0x000ee4000800007f */
[----:B---3--:R-:W-:Y:S05]  /*cbe0*/  @!P0 BRA `(.L_x_389) ;  /* 0xfffffffc00f08947 */ /* 0x008fea000383ffff */
.L_x_388:
[----:B------:R-:W-:Y:S05]  /*cbf0*/  BSYNC B0 ;  /* 0x0000000000007941 */ /* 0x000fea0003800000 */
.L_x_387:
[----:B------:R-:W-:Y:S05]  /*cc00*/  BRA `(.L_x_390) ;  /* 0x0000007000147947 */ /* 0x000fea0003800000 */
.L_x_386:
[----:B------:R-:W-:Y:S01]  /*cc10*/  ISETP.NE.AND P3, PT, R24, RZ, PT ;  /* 0x000000ff1800720c */ /* 0x000fe20003f65270 */
[----:B------:R-:W0:Y:S01]  /*cc20*/  LDC.64 R28, c[0x0][0x3e0] ;  /* 0x0000f800ff1c7b82 */ /* 0x000e220000000a00 */
[----:B-----5:R-:W-:Y:S01]  /*cc30*/  SHF.R.S32.HI R0, RZ, 0x1f, R119 ;  /* 0x0000001fff007819 */ /* 0x020fe20000011477 */
[----:B------:R-:W-:Y:S01]  /*cc40*/  IMAD.MOV.U32 R8, RZ, RZ, R16 ;  /* 0x000000ffff087224 */ /* 0x000fe200078e0010 */
[----:B------:R-:W-:Y:S01]  /*cc50*/  ULDC.64 UR4, c[0x0][0x3d8] ;  /* 0x0000f60000047ab9 */ /* 0x000fe20000000a00 */
[----:B------:R-:W-:Y:S01]  /*cc60*/  IMAD.MOV.U32 R9, RZ, RZ, R17 ;  /* 0x000000ffff097224 */ /* 0x000fe200078e0011 */
[----:B------:R-:W-:Y:S01]  /*cc70*/  ULDC.64 UR8, c[0x0][0x3c8] ;  /* 0x0000f20000087ab9 */ /* 0x000fe20000000a00 */
[----:B------:R-:W-:Y:S01]  /*cc80*/  IMAD R6, R0, UR4, RZ ;  /* 0x0000000400067c24 */ /* 0x000fe2000f8e02ff */
[----:B------:R-:W-:Y:S01]  /*cc90*/  SHF.R.S32.HI R7, RZ, 0x1f, R18 ;  /* 0x0000001fff077819 */ /* 0x000fe20000011412 */
[----:B------:R-:W2:Y:S01]  /*cca0*/  LDC.64 R24, c[0x0][0x3c8] ;  /* 0x0000f200ff187b82 */ /* 0x000ea20000000a00 */
[----:B------:R-:W-:Y:S01]  /*ccb0*/  IMAD.WIDE.U32 R4, R119, UR4, R8 ;  /* 0x0000000477047c25 */ /* 0x000fe2000f8e0008 */
[----:B------:R-:W-:-:S03]  /*ccc0*/  ULDC.64 UR6, c[0x0][0x3e8] ;  /* 0x0000fa0000067ab9 */ /* 0x000fc60000000a00 */
[----:B------:R-:W-:Y:S01]  /*ccd0*/  IMAD R3, R119, UR5, R6 ;  /* 0x0000000577037c24 */ /* 0x000fe2000f8e0206 */
[----:B------:R-:W-:Y:S01]  /*cce0*/  IADD3 R34, P0, R4, UR8, RZ ;  /* 0x0000000804227c10 */ /* 0x000fe2000ff1e0ff */
[----:B------:R-:W-:Y:S02]  /*ccf0*/  IMAD.MOV.U32 R6, RZ, RZ, R18 ;  /* 0x000000ffff067224 */ /* 0x000fe400078e0012 */
[----:B------:R-:W-:Y:S01]  /*cd00*/  IMAD R0, R0, UR6, RZ ;  /* 0x0000000600007c24 */ /* 0x000fe2000f8e02ff */
[----:B------:R-:W-:Y:S01]  /*cd10*/  IADD3.X R35, R3, UR9, R5, P0, !PT ;  /* 0x0000000903237c10 */ /* 0x000fe200087fe405 */
[----:B------:R-:W-:-:S04]  /*cd20*/  IMAD.WIDE.U32 R4, R119, UR4, R6 ;  /* 0x0000000477047c25 */ /* 0x000fc8000f8e0006 */
[----:B------:R-:W-:Y:S01]  /*cd30*/  IMAD.WIDE.U32 R6, R119, UR6, R6 ;  /* 0x0000000677067c25 */ /* 0x000fe2000f8e0006 */
[----:B------:R-:W-:-:S03]  /*cd40*/  IADD3 R36, P0, R4, UR8, RZ ;  /* 0x0000000804247c10 */ /* 0x000fc6000ff1e0ff */
[----:B------:R-:W-:Y:S01]  /*cd50*/  IMAD.WIDE.U32 R8, R119, UR6, R8 ;  /* 0x0000000677087c25 */ /* 0x000fe2000f8e0008 */
[----:B------:R-:W-:-:S03]  /*cd60*/  IADD3.X R37, R3, UR9, R5, P0, !PT ;  /* 0x0000000903257c10 */ /* 0x000fc600087fe405 */
[C---:B------:R-:W-:Y:S02]  /*cd70*/  IMAD R27, R119.reuse, UR7, R0 ;  /* 0x00000007771b7c24 */ /* 0x040fe4000f8e0200 */
[C---:B--2---:R-:W-:Y:S01]  /*cd80*/  IMAD.WIDE.U32 R24, R119.reuse, UR4, R24 ;  /* 0x0000000477187c25 */ /* 0x044fe2000f8e0018 */
[----:B------:R-:W-:Y:S02]  /*cd90*/  ULDC.64 UR4, c[0x0][0x3e0] ;  /* 0x0000f80000047ab9 */ /* 0x000fe40000000a00 */
[----:B------:R-:W-:Y:S01]  /*cda0*/  IADD3 R38, P1, R6, UR4, RZ ;  /* 0x0000000406267c10 */ /* 0x000fe2000ff3e0ff */
[----:B0-----:R-:W-:Y:S01]  /*cdb0*/  IMAD.WIDE.U32 R28, R119, UR6, R28 ;  /* 0x00000006771c7c25 */ /* 0x001fe2000f8e001c */
[----:B------:R-:W-:Y:S02]  /*cdc0*/  IADD3 R40, P2, R8, UR4, RZ ;  /* 0x0000000408287c10 */ /* 0x000fe4000ff5e0ff */
[C---:B------:R-:W-:Y:S02]  /*cdd0*/  IADD3.X R39, R27.reuse, UR5, R7, P1, !PT ;  /* 0x000000051b277c10 */ /* 0x040fe40008ffe407 */
[C---:B------:R-:W-:Y:S01]  /*cde0*/  IADD3.X R41, R27.reuse, UR5, R9, P2, !PT ;  /* 0x000000051b297c10 */ /* 0x040fe200097fe409 */
[----:B------:R-:W-:Y:S01]  /*cdf0*/  IMAD.IADD R27, R27, 0x1, R29 ;  /* 0x000000011b1b7824 */ /* 0x000fe200078e021d */
[----:B------:R-:W-:Y:S01]  /*ce00*/  IADD3 R26, R3, R25, RZ ;  /* 0x00000019031a7210 */ /* 0x000fe20007ffe0ff */
[----:B------:R-:W-:Y:S06]  /*ce10*/  @!P3 BRA `(.L_x_391) ;  /* 0x000000000040b947 */ /* 0x000fec0003800000 */
[----:B------:R-:W-:Y:S01]  /*ce20*/  MOV R0, 0x0 ;  /* 0x0000000000007802 */ /* 0x000fe20000000f00 */
[----:B------:R-:W-:Y:S01]  /*ce30*/  ULDC.64 UR4, c[0x4][0x198] ;  /* 0x0100660000047ab9 */ /* 0x000fe20000000a00 */
[----:B------:R-:W-:Y:S01]  /*ce40*/  ULDC.64 UR6, c[0x4][0x1a0] ;  /* 0x0100680000067ab9 */ /* 0x000fe20000000a00 */
[----:B------:R-:W-:Y:S01]  /*ce50*/  IMAD.U32 R4, RZ, RZ, UR4 ;  /* 0x00000004ff047e24 */ /* 0x000fe2000f8e00ff */
[----:B-1----:R0:W1:Y:S01]  /*ce60*/  LDC.64 R14, c[0x4][R0] ;  /* 0x01000000000e7b82 */ /* 0x0020620000000a00 */
[----:B------:R-:W-:Y:S01]  /*ce70*/  IMAD.U32 R5, RZ, RZ, UR5 ;  /* 0x00000005ff057e24 */ /* 0x000fe2000f8e00ff */
[----:B------:R-:W-:Y:S01]  /*ce80*/  ULDC.64 UR4, c[0x4][0x108] ;  /* 0x0100420000047ab9 */ /* 0x000fe20000000a00 */
[----:B------:R-:W-:Y:S01]  /*ce90*/  MOV R6, UR6 ;  /* 0x0000000600067c02 */ /* 0x000fe20008000f00 */
[----:B------:R-:W-:Y:S01]  /*cea0*/  IMAD.U32 R7, RZ, RZ, UR7 ;  /* 0x00000007ff077e24 */ /* 0x000fe2000f8e00ff */
[----:B------:R-:W-:Y:S01]  /*ceb0*/  MOV R8, 0x70 ;  /* 0x0000007000087802 */ /* 0x000fe20000000f00 */
[----:B------:R-:W-:-:S02]  /*cec0*/  IMAD.U32 R10, RZ, RZ, UR4 ;  /* 0x00000004ff0a7e24 */ /* 0x000fc4000f8e00ff */
[----:B------:R-:W-:Y:S02]  /*ced0*/  IMAD.U32 R11, RZ, RZ, UR5 ;  /* 0x00000005ff0b7e24 */ /* 0x000fe4000f8e00ff */
[----:B------:R-:W-:Y:S02]  /*cee0*/  IMAD.MOV.U32 R12, RZ, RZ, 0x1 ;  /* 0x00000001ff0c7424 */ /* 0x000fe400078e00ff */
[----:B0-----:R-:W-:-:S07]  /*cef0*/  IMAD.MOV.U32 R13, RZ, RZ, RZ ;  /* 0x000000ffff0d7224 */ /* 0x001fce00078e00ff */
[----:B------:R-:W-:-:S07]  /*cf00*/  LEPC R20, `(.L_x_391) ;  /* 0x000000001014794e */ /* 0x000fce0000000000 */
[----:B-1----:R-:W-:Y:S05]  /*cf10*/  CALL.ABS.NOINC R14 ;  /* 0x000000000e007343 */ /* 0x002fea0003c00000 */
.L_x_391:
[----:B------:R-:W-:Y:S01]  /*cf20*/  ULDC.U8 UR4, c[0x0][0x3f0] ;  /* 0x0000fc0000047ab9 */ /* 0x000fe20000000000 */
[----:B------:R-:W-:Y:S01]  /*cf30*/  IMAD R3, R121, -0x80, R130 ;  /* 0xffffff8079037824 */ /* 0x000fe200078e0282 */
[----:B------:R-:W-:Y:S01]  /*cf40*/  ISETP.NE.AND P0, PT, RZ, UR4, PT ;  /* 0x00000004ff007c0c */ /* 0x000fe2000bf05270 */
[----:B------:R-:W-:Y:S03]  /*cf50*/  BSSY B0, `(.L_x_392) ;  /* 0x00006c8000007945 */ /* 0x000fe60003800000 */
[----:B------:R-:W-:-:S09]  /*cf60*/  VIMNMX R3, R3, 0x80, PT ;  /* 0x0000008003037848 */ /* 0x000fd20003fe0100 */
[----:B------:R-:W-:Y:S05]  /*cf70*/  @!P0 BRA `(.L_x_393) ;  /* 0x0000003400608947 */ /* 0x000fea0003800000 */
[----:B------:R-:W-:Y:S01]  /*cf80*/  ISETP.GE.AND P1, PT, R22, R3, PT ;  /* 0x000000031600720c */ /* 0x000fe20003f26270 */
[----:B------:R-:W-:Y:S01]  /*cf90*/  BSSY B1, `(.L_x_394) ;  /* 0x000000f000017945 */ /* 0x000fe20003800000 */
[----:B------:R-:W-:Y:S02]  /*cfa0*/  CS2R R4, SRZ ;  /* 0x0000000000047805 */ /* 0x000fe4000001ff00 */
[----:B------:R-:W-:Y:S02]  /*cfb0*/  CS2R R6, SRZ ;  /* 0x0000000000067805 */ /* 0x000fe4000001ff00 */
[----:B------:R-:W-:Y:S02]  /*cfc0*/  CS2R R20, SRZ ;  /* 0x0000000000147805 */ /* 0x000fe4000001ff00 */
[----:B------:R-:W-:-:S05]  /*cfd0*/  CS2R R34, SRZ ;  /* 0x0000000000227805 */ /* 0x000fca000001ff00 */
[----:B------:R-:W-:Y:S05]  /*cfe0*/  @P1 BRA `(.L_x_395) ;  /* 0x0000000000241947 */ /* 0x000fea0003800000 */
[----:B------:R-:W-:Y:S01]  /*cff0*/  ULDC UR4, c[0x0][0x3d4] ;  /* 0x0000f50000047ab9 */ /* 0x000fe20000000800 */
[----:B------:R-:W-:Y:S02]  /*d000*/  CS2R R4, SRZ ;  /* 0x0000000000047805 */ /* 0x000fe4000001ff00 */
[----:B------:R-:W-:Y:S02]  /*d010*/  ISETP.GE.AND P0, PT, R18, UR4, PT ;  /* 0x0000000412007c0c */ /* 0x000fe4000bf06270 */
[----:B------:R-:W-:Y:S02]  /*d020*/  CS2R R20, SRZ ;  /* 0x0000000000147805 */ /* 0x000fe4000001ff00 */
[----:B------:R-:W-:-:S09]  /*d030*/  ISETP.GE.AND P2, PT, R236, UR4, PT ;  /* 0x00000004ec007c0c */ /* 0x000fd2000bf46270 */
[----:B------:R0:W5:Y:S04]  /*d040*/  @!P0 LDG.E.64 R6, desc[UR42][R36.64] ;  /* 0x0000002a24068981 */ /* 0x000168000c1e1b00 */
[----:B------:R0:W5:Y:S04]  /*d050*/  @!P2 LDG.E.64 R4, desc[UR42][R36.64+0x40] ;  /* 0x0000402a2404a981 */ /* 0x000168000c1e1b00 */
[----:B------:R0:W5:Y:S04]  /*d060*/  @!P0 LDG.E.64 R34, desc[UR42][R38.64] ;  /* 0x0000002a26228981 */ /* 0x000168000c1e1b00 */
[----:B------:R0:W5:Y:S02]  /*d070*/  @!P2 LDG.E.64 R20, desc[UR42][R38.64+0x40] ;  /* 0x0000402a2614a981 */ /* 0x000164000c1e1b00 */
.L_x_395:
[----:B------:R-:W-:Y:S05]  /*d080*/  BSYNC B1 ;  /* 0x0000000000017941 */ /* 0x000fea0003800000 */
.L_x_394:
[----:B------:R-:W-:Y:S01]  /*d090*/  UMOV UR4, 0xffffffff ;  /* 0xffffffff00047882 */ /* 0x000fe20000000000 */
[----:B-----5:R-:W-:Y:S02]  /*d0a0*/  SHF.R.U32.HI R33, RZ, 0x8, R7 ;  /* 0x00000008ff217819 */ /* 0x020fe40000011607 */
[----:B------:R-:W-:Y:S02]  /*d0b0*/  SHF.R.U32.HI R0, RZ, 0x8, R6 ;  /* 0x00000008ff007819 */ /* 0x000fe40000011606 */
[----:B------:R-:W-:Y:S01]  /*d0c0*/  LOP3.LUT R33, R33, 0xff, RZ, 0xc0, !PT ;  /* 0x000000ff21217812 */ /* 0x000fe200078ec0ff */
[----:B------:R-:W-:Y:S06]  /*d0d0*/  BRA.DIV UR4, `(.L_x_396) ;  /* 0x0000017204787947 */ /* 0x000fec000b800000 */
.L_x_606:
[----:B------:R-:W-:-:S03]  /*d0e0*/  UMOV UR4, 0xffffffff ;  /* 0xffffffff00047882 */ /* 0x000fc60000000000 */
[----:B------:R-:W-:Y:S05]  /*d0f0*/  BRA.DIV UR4, `(.L_x_397) ;  /* 0x0000017204987947 */ /* 0x000fea000b800000 */
.L_x_609:
[----:B------:R-:W-:-:S03]  /*d100*/  UMOV UR4, 0xffffffff ;  /* 0xffffffff00047882 */ /* 0x000fc60000000000 */
[----:B------:R-:W-:Y:S05]  /*d110*/  BRA.DIV UR4, `(.L_x_398) ;  /* 0x0000017204b87947 */ /* 0x000fea000b800000 */
.L_x_612:
[----:B------:R-:W-:-:S03]  /*d120*/  UMOV UR4, 0xffffffff ;  /* 0xffffffff00047882 */ /* 0x000fc60000000000 */
[----:B------:R-:W-:Y:S05]  /*d130*/  BRA.DIV UR4, `(.L_x_399) ;  /* 0x0000017204d87947 */ /* 0x000fea000b800000 */
.L_x_615:
[----:B------:R-:W-:Y:S01]  /*d140*/  ULEA.HI UR4, UR45, UR45, URZ, 0x1 ;  /* 0x0000002d2d047291 */ /* 0x000fe2000f8f083f */
[----:B------:R-:W-:Y:S01]  /*d150*/  LOP3.LUT R8, R7, 0xff, RZ, 0xc0, !PT ;  /* 0x000000ff07087812 */ /* 0x000fe200078ec0ff */
[----:B------:R-:W-:Y:S01]  /*d160*/  BSSY B1, `(.L_x_400) ;  /* 0x0000039000017945 */ /* 0x000fe20003800000 */
[----:B------:R-:W-:Y:S01]  /*d170*/  LOP3.LUT R9, R0, 0xff, RZ, 0xc0, !PT ;  /* 0x000000ff00097812 */ /* 0x000fe200078ec0ff */
[----:B------:R-:W-:Y:S01]  /*d180*/  ULOP3.LUT UR4, UR4, 0xfffffffe, URZ, 0xc0, !UPT ;  /* 0xfffffffe04047892 */ /* 0x000fe2000f8ec03f */
[----:B------:R-:W-:Y:S02]  /*d190*/  PRMT R33, R33, 0x7604, R8 ;  /* 0x0000760421217816 */ /* 0x000fe40000000008 */
[----:B------:R-:W-:Y:S01]  /*d1a0*/  LOP3.LUT R8, R6, 0xff, RZ, 0xc0, !PT ;  /* 0x000000ff06087812 */ /* 0x000fe200078ec0ff */
[----:B------:R-:W-:Y:S01]  /*d1b0*/  UIADD3 UR4, UR45, -UR4, URZ ;  /* 0x800000042d047290 */ /* 0x000fe2000fffe03f */
[----:B------:R-:W-:Y:S02]  /*d1c0*/  SHF.R.U32.HI R13, RZ, 0x8, R5 ;  /* 0x00000008ff0d7819 */ /* 0x000fe40000011605 */
[----:B------:R-:W-:-:S02]  /*d1d0*/  PRMT R9, R9, 0x7604, R8 ;  /* 0x0000760409097816 */ /* 0x000fc40000000008 */
[----:B------:R-:W-:Y:S01]  /*d1e0*/  LOP3.LUT R13, R13, 0xff, RZ, 0xc0, !PT ;  /* 0x000000ff0d0d7812 */ /* 0x000fe200078ec0ff */
[----:B-1----:R-:W-:Y:S01]  /*d1f0*/  IMAD.U32 R14, RZ, RZ, UR4 ;  /* 0x00000004ff0e7e24 */ /* 0x002fe2000f8e00ff */
[----:B------:R-:W-:Y:S02]  /*d200*/  LOP3.LUT R8, R5, 0xff, RZ, 0xc0, !PT ;  /* 0x000000ff05087812 */ /* 0x000fe400078ec0ff */
[----:B------:R-:W-:Y:S02]  /*d210*/  SHF.R.U32.HI R15, RZ, 0x8, R35 ;  /* 0x00000008ff0f7819 */ /* 0x000fe40000011623 */
[----:B------:R-:W-:Y:S02]  /*d220*/  SHF.L.U32 R14, R14, 0x1f, RZ ;  /* 0x0000001f0e0e7819 */ /* 0x000fe400000006ff */
[----:B------:R-:W-:Y:S02]  /*d230*/  SHF.R.U32.HI R0, RZ, 0x8, R4 ;  /* 0x00000008ff007819 */ /* 0x000fe40000011604 */
[----:B------:R-:W1:Y:S01]  /*d240*/  SYNCS.PHASECHK.TRANS64.TRYWAIT P0, [R19+URZ+0x38800], R14 ;  /* 0x0388000e130075a7 */ /* 0x000e62000800017f */
[----:B------:R-:W-:-:S02]  /*d250*/  PRMT R13, R13, 0x7604, R8 ;  /* 0x000076040d0d7816 */ /* 0x000fc40000000008 */
[----:B------:R-:W-:Y:S02]  /*d260*/  LOP3.LUT R15, R15, 0xff, RZ, 0xc0, !PT ;  /* 0x000000ff0f0f7812 */ /* 0x000fe400078ec0ff */
[----:B------:R-:W-:Y:S02]  /*d270*/  LOP3.LUT R8, R35, 0xff, RZ, 0xc0, !PT ;  /* 0x000000ff23087812 */ /* 0x000fe400078ec0ff */
[----:B------:R-:W-:Y:S02]  /*d280*/  LOP3.LUT R11, R0, 0xff, RZ, 0xc0, !PT ;  /* 0x000000ff000b7812 */ /* 0x000fe400078ec0ff */
[----:B------:R-:W-:Y:S02]  /*d290*/  LOP3.LUT R0, R4, 0xff, RZ, 0xc0, !PT ;  /* 0x000000ff04007812 */ /* 0x000fe400078ec0ff */
[----:B------:R-:W-:Y:S02]  /*d2a0*/  PRMT R10, R15, 0x7604, R8 ;  /* 0x000076040f0a7816 */ /* 0x000fe40000000008 */
[----:B------:R-:W-:-:S02]  /*d2b0*/  SHF.R.U32.HI R27, RZ, 0x8, R21 ;  /* 0x00000008ff1b7819 */ /* 0x000fc40000011615 */
[----:B------:R-:W-:Y:S02]  /*d2c0*/  SHF.R.U32.HI R8, RZ, 0x8, R20 ;  /* 0x00000008ff087819 */ /* 0x000fe40000011614 */
[----:B------:R-:W-:Y:S02]  /*d2d0*/  PRMT R11, R11, 0x7604, R0 ;  /* 0x000076040b0b7816 */ /* 0x000fe40000000000 */
[----:B------:R-:W-:Y:S02]  /*d2e0*/  SHF.R.U32.HI R0, RZ, 0x8, R34 ;  /* 0x00000008ff007819 */ /* 0x000fe40000011622 */
[----:B------:R-:W-:Y:S02]  /*d2f0*/  LOP3.LUT R27, R27, 0xff, RZ, 0xc0, !PT ;  /* 0x000000ff1b1b7812 */ /* 0x000fe400078ec0ff */
[----:B------:R-:W-:Y:S02]  /*d300*/  LOP3.LUT R12, R21, 0xff, RZ, 0xc0, !PT ;  /* 0x000000ff150c7812 */ /* 0x000fe400078ec0ff */
[----:B------:R-:W-:-:S02]  /*d310*/  LOP3.LUT R25, R8, 0xff, RZ, 0xc0, !PT ;  /* 0x000000ff08197812 */ /* 0x000fc400078ec0ff */
[----:B------:R-:W-:Y:S02]  /*d320*/  LOP3.LUT R8, R20, 0xff, RZ, 0xc0, !PT ;  /* 0x000000ff14087812 */ /* 0x000fe400078ec0ff */
[----:B------:R-:W-:Y:S02]  /*d330*/  LOP3.LUT R15, R0, 0xff, RZ, 0xc0, !PT ;  /* 0x000000ff000f7812 */ /* 0x000fe400078ec0ff */
[----:B------:R-:W-:Y:S02]  /*d340*/  LOP3.LUT R0, R34, 0xff, RZ, 0xc0, !PT ;  /* 0x000000ff22007812 */ /* 0x000fe400078ec0ff */
[----:B------:R-:W-:Y:S02]  /*d350*/  PRMT R12, R27, 0x7604, R12 ;  /* 0x000076041b0c7816 */ /* 0x000fe4000000000c */
[----:B------:R-:W-:Y:S02]  /*d360*/  PRMT R27, R25, 0x7604, R8 ;  /* 0x00007604191b7816 */ /* 0x000fe40000000008 */
[----:B------:R-:W-:-:S02]  /*d370*/  SHF.R.U32.HI R8, RZ, 0x10, R5 ;  /* 0x00000010ff087819 */ /* 0x000fc40000011605 */
[----:B------:R-:W-:Y:S02]  /*d380*/  SHF.R.U32.HI R25, RZ, 0x10, R35 ;  /* 0x00000010ff197819 */ /* 0x000fe40000011623 */
[----:B------:R-:W-:Y:S01]  /*d390*/  PRMT R15, R15, 0x7604, R0 ;  /* 0x000076040f0f7816 */ /* 0x000fe20000000000 */
[----:B------:R-:W-:Y:S01]  /*d3a0*/  IMAD.U32 R8, R8, 0x10000, RZ ;  /* 0x0001000008087824 */ /* 0x000fe200078e00ff */
[----:B------:R-:W-:Y:S01]  /*d3b0*/  SHF.R.U32.HI R0, RZ, 0x10, R7 ;  /* 0x00000010ff007819 */ /* 0x000fe20000011607 */
[----:B------:R-:W-:Y:S01]  /*d3c0*/  IMAD.U32 R25, R25, 0x10000, RZ ;  /* 0x0001000019197824 */ /* 0x000fe200078e00ff */
[----:B------:R-:W-:Y:S02]  /*d3d0*/  SHF.R.U32.HI R29, RZ, 0x10, R21 ;  /* 0x00000010ff1d7819 */ /* 0x000fe40000011615 */
[----:B------:R-:W-:Y:S02]  /*d3e0*/  SHF.L.U32 R0, R0, 0x10, RZ ;  /* 0x0000001000007819 */ /* 0x000fe400000006ff */
[----:B------:R-:W-:Y:S01]  /*d3f0*/  LOP3.LUT R13, R13, 0xff0000, R8, 0xf8, !PT ;  /* 0x00ff00000d0d7812 */ /* 0x000fe200078ef808 */
[----:B------:R-:W-:Y:S01]  /*d400*/  IMAD.U32 R29, R29, 0x10000, RZ ;  /* 0x000100001d1d7824 */ /* 0x000fe200078e00ff */
[----:B------:R-:W-:-:S02]  /*d410*/  LOP3.LUT R9, R9, 0xff0000, R6, 0xf8, !PT ;  /* 0x00ff000009097812 */ /* 0x000fc400078ef806 */
[----:B------:R-:W-:Y:S02]  /*d420*/  LOP3.LUT R11, R11, 0xff0000, R4, 0xf8, !PT ;  /* 0x00ff00000b0b7812 */ /* 0x000fe400078ef804 */
[----:B------:R-:W-:Y:S02]  /*d430*/  LOP3.LUT R33, R33, 0xff0000, R0, 0xf8, !PT ;  /* 0x00ff000021217812 */ /* 0x000fe400078ef800 */
[----:B------:R-:W-:Y:S02]  /*d440*/  LOP3.LUT R25, R10, 0xff0000, R25, 0xf8, !PT ;  /* 0x00ff00000a197812 */ /* 0x000fe400078ef819 */
[----:B------:R-:W-:Y:S02]  /*d450*/  LOP3.LUT R15, R15, 0xff0000, R34, 0xf8, !PT ;  /* 0x00ff00000f0f7812 */ /* 0x000fe400078ef822 */
[----:B------:R-:W-:Y:S02]  /*d460*/  LOP3.LUT R0, R9, 0xff000000, R6, 0xf8, !PT ;  /* 0xff00000009007812 */ /* 0x000fe400078ef806 */
[----:B------:R-:W-:-:S02]  /*d470*/  LOP3.LUT R8, R11, 0xff000000, R4, 0xf8, !PT ;  /* 0xff0000000b087812 */ /* 0x000fc400078ef804 */
[----:B------:R-:W-:Y:S02]  /*d480*/  LOP3.LUT R10, R13, 0xff000000, R5, 0xf8, !PT ;  /* 0xff0000000d0a7812 */ /* 0x000fe400078ef805 */
[----:B------:R-:W-:Y:S02]  /*d490*/  LOP3.LUT R29, R12, 0xff0000, R29, 0xf8, !PT ;  /* 0x00ff00000c1d7812 */ /* 0x000fe400078ef81d */
[----:B------:R-:W-:Y:S02]  /*d4a0*/  LOP3.LUT R9, R33, 0xff000000, R7, 0xf8, !PT ;  /* 0xff00000021097812 */ /* 0x000fe400078ef807 */
[----:B------:R-:W-:Y:S02]  /*d4b0*/  LOP3.LUT R11, R15, 0xff000000, R34, 0xf8, !PT ;  /* 0xff0000000f0b7812 */ /* 0x000fe400078ef822 */
[----:B------:R-:W-:Y:S02]  /*d4c0*/  LOP3.LUT R13, R25, 0xff000000, R35, 0xf8, !PT ;  /* 0xff000000190d7812 */ /* 0x000fe400078ef823 */
[----:B------:R-:W-:Y:S01]  /*d4d0*/  LOP3.LUT R27, R27, 0xff0000, R20, 0xf8, !PT ;  /* 0x00ff00001b1b7812 */ /* 0x000fe200078ef814 */
[----:B-1----:R-:W-:Y:S06]  /*d4e0*/  @!P0 BRA `(.L_x_401) ;  /* 0x0000017000148947 */ /* 0x002fec0003800000 */
.L_x_616:
[----:B------:R-:W-:Y:S05]  /*d4f0*/  BSYNC B1 ;  /* 0x0000000000017941 */ /* 0x000fea0003800000 */
.L_x_400:
[----:B------:R-:W-:Y:S01]  /*d500*/  BSSY B1, `(.L_x_402) ;  /* 0x00000c0000017945 */ /* 0x000fe20003800000 */
[----:B------:R-:W-:Y:S02]  /*d510*/  LOP3.LUT R12, R27, 0xff000000, R20, 0xf8, !PT ;  /* 0xff0000001b0c7812 */ /* 0x000fe400078ef814 */
[----:B-1----:R-:W-:Y:S01]  /*d520*/  LOP3.LUT R14, R29, 0xff000000, R21, 0xf8, !PT ;  /* 0xff0000001d0e7812 */ /* 0x002fe200078ef815 */
[----:B------:R-:W-:Y:S06]  /*d530*/  @P1 BRA `(.L_x_403) ;  /* 0x0000000800f01947 */ /* 0x000fec0003800000 */
[----:B------:R1:W5:Y:S01]  /*d540*/  LDL R41, [R1+0x2c] ;  /* 0x00002c0001297983 */ /* 0x0003620000100800 */
[----:B------:R-:W2:Y:S01]  /*d550*/  LDC R5, c[0x0][0x3d4] ;  /* 0x0000f500ff057b82 */ /* 0x000ea20000000800 */
[----:B------:R-:W-:Y:S01]  /*d560*/  BSSY B2, `(.L_x_404) ;  /* 0x000005e000027945 */ /* 0x000fe20003800000 */
[-C--:B--2---:R-:W-:Y:S02]  /*d570*/  ISETP.GE.AND P0, PT, R18, R5.reuse, PT ;  /* 0x000000051200720c */ /* 0x084fe40003f06270 */
[----:B------:R-:W-:-:S11]  /*d580*/  ISETP.GE.AND P1, PT, R236, R5, PT ;  /* 0x00000005ec00720c */ /* 0x000fd60003f26270 */
[----:B-1----:R-:W-:Y:S05]  /*d590*/  @P0 BRA `(.L_x_405) ;  /* 0x0000000400680947 */ /* 0x002fea0003800000 */
[----:B-----5:R-:W1:Y:S01]  /*d5a0*/  LDS.128 R4, [R41+0x20400] ;  /* 0x0204000029047984 */ /* 0x020e620000000c00 */
[----:B------:R-:W-:Y:S02]  /*d5b0*/  F2FP.F16.E4M3.UNPACK_B R28, R11 ;  /* 0x0000000bff1c723e */ /* 0x000fe400020006ff */
[----:B------:R-:W-:-:S03]  /*d5c0*/  F2FP.F16.E4M3.UNPACK_B R26, R0 ;  /* 0x00000000ff1a723e */ /* 0x000fc600020006ff */
[----:B------:R-:W-:Y:S02]  /*d5d0*/  HADD2.F32 R29, -RZ, R28.H1_H1 ;  /* 0x3000001cff1d7230 */ /* 0x000fe40000004100 */
[----:B------:R-:W-:Y:S02]  /*d5e0*/  HADD2.F32 R27, -RZ, R26.H1_H1 ;  /* 0x3000001aff1b7230 */ /* 0x000fe40000004100 */
[----:B------:R-:W-:Y:S02]  /*d5f0*/  HADD2.F32 R28, -RZ, R28.H0_H0 ;  /* 0x2000001cff1c7230 */ /* 0x000fe40000004100 */
[----:B------:R-:W-:Y:S01]  /*d600*/  HADD2.F32 R26, -RZ, R26.H0_H0 ;  /* 0x2000001aff1a7230 */ /* 0x000fe20000004100 */
[-C--:B-1----:R-:W-:Y:S02]  /*d610*/  F2FP.F16.E4M3.UNPACK_B R15, R4.reuse.H1 ;  /* 0x00000004ff0f723e */ /* 0x082fe400030006ff */
[-C--:B------:R-:W-:Y:S02]  /*d620*/  F2FP.F16.E4M3.UNPACK_B R21, R5.reuse ;  /* 0x00000005ff15723e */ /* 0x080fe400020006ff */
[----:B------:R-:W-:Y:S01]  /*d630*/  F2FP.F16.E4M3.UNPACK_B R24, R5.H1 ;  /* 0x00000005ff18723e */ /* 0x000fe200030006ff */
[--C-:B------:R-:W-:Y:S01]  /*d640*/  HADD2.F32 R20, -RZ, R15.reuse.H0_H0 ;  /* 0x2000000fff147230 */ /* 0x100fe20000004100 */
[----:B------:R-:W-:Y:S01]  /*d650*/  F2FP.F16.E4M3.UNPACK_B R4, R4 ;  /* 0x00000004ff04723e */ /* 0x000fe200020006ff */
[----:B------:R-:W-:Y:S01]  /*d660*/  HADD2.F32 R15, -RZ, R15.H1_H1 ;  /* 0x3000000fff0f7230 */ /* 0x000fe20000004100 */
[----:B------:R-:W-:-:S02]  /*d670*/  F2FP.F16.E4M3.UNPACK_B R25, R6 ;  /* 0x00000006ff19723e */ /* 0x000fc400020006ff */
[----:B------:R-:W-:Y:S02]  /*d680*/  F2FP.F16.E4M3.UNPACK_B R6, R6.H1 ;  /* 0x00000006ff06723e */ /* 0x000fe400030006ff */
[C---:B------:R-:W-:Y:S01]  /*d690*/  FMUL.FTZ R5, R15.reuse, R29 ;  /* 0x0000001d0f057220 */ /* 0x040fe20000410000 */
[----:B------:R-:W-:Y:S01]  /*d6a0*/  FMUL.FTZ R34, R15, R27 ;  /* 0x0000001b0f227220 */ /* 0x000fe20000410000 */
[----:B------:R-:W-:Y:S02]  /*d6b0*/  F2FP.F16.E4M3.UNPACK_B R15, R7 ;  /* 0x00000007ff0f723e */ /* 0x000fe400020006ff */
[C---:B0-----:R-:W-:Y:S01]  /*d6c0*/  FFMA.FTZ R36, R20.reuse, R27, -R5 ;  /* 0x0000001b14247223 */ /* 0x041fe20000010805 */
[--C-:B------:R-:W-:Y:S01]  /*d6d0*/  HADD2.F32 R5, -RZ, R4.reuse.H1_H1 ;  /* 0x30000004ff057230 */ /* 0x100fe20000004100 */
[----:B------:R-:W-:Y:S01]  /*d6e0*/  F2FP.F16.E4M3.UNPACK_B R27, R11.H1 ;  /* 0x0000000bff1b723e */ /* 0x000fe200030006ff */
[----:B------:R-:W-:Y:S01]  /*d6f0*/  FFMA.FTZ R37, R20, R29, R34 ;  /* 0x0000001d14257223 */ /* 0x000fe20000010022 */
[----:B------:R-:W-:Y:S01]  /*d700*/  HADD2.F32 R4, -RZ, R4.H0_H0 ;  /* 0x20000004ff047230 */ /* 0x000fe20000004100 */
[----:B------:R-:W-:Y:S01]  /*d710*/  F2FP.F16.E4M3.UNPACK_B R20, R0.H1 ;  /* 0x00000000ff14723e */ /* 0x000fe200030006ff */
[C---:B------:R-:W-:Y:S01]  /*d720*/  FMUL.FTZ R33, R5.reuse, R28 ;  /* 0x0000001c05217220 */ /* 0x040fe20000410000 */
[----:B------:R-:W-:Y:S01]  /*d730*/  FMUL.FTZ R35, R5, R26 ;  /* 0x0000001a05237220 */ /* 0x000fe20000410000 */
[----:B------:R-:W-:Y:S01]  /*d740*/  HADD2.F32 R29, -RZ, R27.H1_H1 ;  /* 0x3000001bff1d7230 */ /* 0x000fe20000004100 */
[----:B------:R-:W-:Y:S01]  /*d750*/  F2FP.F16.E4M3.UNPACK_B R7, R7.H1 ;  /* 0x00000007ff07723e */ /* 0x000fe200030006ff */
[----:B------:R-:W-:-:S02]  /*d760*/  HADD2.F32 R5, -RZ, R24.H1_H1 ;  /* 0x30000018ff057230 */ /* 0x000fc40000004100 */
[C---:B------:R-:W-:Y:S01]  /*d770*/  FFMA.FTZ R33, R4.reuse, R26, -R33 ;  /* 0x0000001a04217223 */ /* 0x040fe20000010821 */
[----:B------:R-:W-:Y:S01]  /*d780*/  FFMA.FTZ R34, R4, R28, R35 ;  /* 0x0000001c04227223 */ /* 0x000fe20000010023 */
[----:B------:R-:W-:Y:S02]  /*d790*/  HADD2.F32 R26, -RZ, R20.H1_H1 ;  /* 0x30000014ff1a7230 */ /* 0x000fe40000004100 */
[----:B------:R-:W-:Y:S02]  /*d7a0*/  HADD2.F32 R24, -RZ, R24.H0_H0 ;  /* 0x20000018ff187230 */ /* 0x000fe40000004100 */
[C---:B------:R-:W-:Y:S01]  /*d7b0*/  FMUL.FTZ R35, R5.reuse, R29 ;  /* 0x0000001d05237220 */ /* 0x040fe20000410000 */
[----:B------:R-:W-:Y:S02]  /*d7c0*/  HADD2.F32 R27, -RZ, R27.H0_H0 ;  /* 0x2000001bff1b7230 */ /* 0x000fe40000004100 */
[----:B------:R-:W-:Y:S01]  /*d7d0*/  FMUL.FTZ R5, R5, R26 ;  /* 0x0000001a05057220 */ /* 0x000fe20000410000 */
[----:B------:R-:W-:-:S02]  /*d7e0*/  HADD2.F32 R4, -RZ, R21.H1_H1 ;  /* 0x30000015ff047230 */ /* 0x000fc40000004100 */
[----:B------:R-:W-:Y:S01]  /*d7f0*/  FFMA.FTZ R35, R24, R26, -R35 ;  /* 0x0000001a18237223 */ /* 0x000fe20000010823 */
[----:B------:R-:W-:Y:S01]  /*d800*/  HADD2.F32 R20, -RZ, R20.H0_H0 ;  /* 0x20000014ff147230 */ /* 0x000fe20000004100 */
[----:B------:R-:W-:Y:S01]  /*d810*/  F2FP.F16.E4M3.UNPACK_B R26, R13 ;  /* 0x0000000dff1a723e */ /* 0x000fe200020006ff */
[----:B------:R-:W-:Y:S02]  /*d820*/  HADD2.F32 R21, -RZ, R21.H0_H0 ;  /* 0x20000015ff157230 */ /* 0x000fe40000004100 */
[----:B------:R-:W-:Y:S01]  /*d830*/  FMUL.FTZ R28, R4, R27 ;  /* 0x0000001b041c7220 */ /* 0x000fe20000410000 */
[----:B------:R-:W-:Y:S01]  /*d840*/  FFMA.FTZ R40, R24, R29, R5 ;  /* 0x0000001d18287223 */ /* 0x000fe20000010005 */
[----:B------:R-:W-:Y:S01]  /*d850*/  F2FP.F16.E4M3.UNPACK_B R24, R9 ;  /* 0x00000009ff18723e */ /* 0x000fe200020006ff */
[-C--:B------:R-:W-:Y:S01]  /*d860*/  FMUL.FTZ R4, R4, R20.reuse ;  /* 0x0000001404047220 */ /* 0x080fe20000410000 */
[----:B------:R-:W-:Y:S01]  /*d870*/  FFMA.FTZ R29, R21, R20, -R28 ;  /* 0x00000014151d7223 */ /* 0x000fe2000001081c */
[----:B------:R-:W-:Y:S01]  /*d880*/  HADD2.F32 R28, -RZ, R26.H1_H1 ;  /* 0x3000001aff1c7230 */ /* 0x000fe20000004100 */
[----:B------:R-:W-:Y:S01]  /*d890*/  F2FP.SATFINITE.E4M3.F32.PACK_AB_MERGE_C R35, R40, R35, RZ ;  /* 0x000000232823723e */ /* 0x000fe200048070ff */
[----:B------:R-:W-:-:S02]  /*d8a0*/  HADD2.F32 R5, -RZ, R6.H1_H1 ;  /* 0x30000006ff057230 */ /* 0x000fc40000004100 */
[----:B------:R-:W-:Y:S01]  /*d8b0*/  FFMA.FTZ R38, R21, R27, R4 ;  /* 0x0000001b15267223 */ /* 0x000fe20000010004 */
[----:B------:R-:W-:Y:S02]  /*d8c0*/  HADD2.F32 R20, -RZ, R24.H1_H1 ;  /* 0x30000018ff147230 */ /* 0x000fe40000004100 */
[----:B------:R-:W-:Y:S02]  /*d8d0*/  HADD2.F32 R6, -RZ, R6.H0_H0 ;  /* 0x20000006ff067230 */ /* 0x000fe40000004100 */
[C---:B------:R-:W-:Y:S01]  /*d8e0*/  FMUL.FTZ R21, R5.reuse, R28 ;  /* 0x0000001c05157220 */ /* 0x040fe20000410000 */
[----:B------:R-:W-:Y:S02]  /*d8f0*/  HADD2.F32 R24, -RZ, R24.H0_H0 ;  /* 0x20000018ff187230 */ /* 0x000fe40000004100 */
[-C--:B------:R-:W-:Y:S01]  /*d900*/  FMUL.FTZ R27, R5, R20.reuse ;  /* 0x00000014051b7220 */ /* 0x080fe20000410000 */
[----:B------:R-:W-:Y:S02]  /*d910*/  HADD2.F32 R26, -RZ, R26.H0_H0 ;  /* 0x2000001aff1a7230 */ /* 0x000fe40000004100 */
[----:B------:R-:W-:Y:S01]  /*d920*/  FFMA.FTZ R39, R6, R20, -R21 ;  /* 0x0000001406277223 */ /* 0x000fe20000010815 */
[--C-:B------:R-:W-:Y:S01]  /*d930*/  HADD2.F32 R4, -RZ, R25.reuse.H1_H1 ;  /* 0x30000019ff047230 */ /* 0x100fe20000004100 */
[----:B------:R-:W-:Y:S01]  /*d940*/  F2FP.F16.E4M3.UNPACK_B R5, R9.H1 ;  /* 0x00000009ff05723e */ /* 0x000fe200030006ff */
[----:B------:R-:W-:-:S02]  /*d950*/  HADD2.F32 R25, -RZ, R25.H0_H0 ;  /* 0x20000019ff197230 */ /* 0x000fc40000004100 */
[----:B------:R-:W-:Y:S01]  /*d960*/  FFMA.FTZ R28, R6, R28, R27 ;  /* 0x0000001c061c7223 */ /* 0x000fe2000001001b */
[C---:B------:R-:W-:Y:S01]  /*d970*/  FMUL.FTZ R20, R4.reuse, R26 ;  /* 0x0000001a04147220 */ /* 0x040fe20000410000 */
[-C--:B------:R-:W-:Y:S01]  /*d980*/  FMUL.FTZ R21, R4, R24.reuse ;  /* 0x0000001804157220 */ /* 0x080fe20000410000 */
[----:B------:R-:W-:Y:S01]  /*d990*/  F2FP.F16.E4M3.UNPACK_B R4, R13.H1 ;  /* 0x0000000dff04723e */ /* 0x000fe200030006ff */
[--C-:B------:R-:W-:Y:S02]  /*d9a0*/  HADD2.F32 R6, -RZ, R5.reuse.H0_H0 ;  /* 0x20000005ff067230 */ /* 0x100fe40000004100 */
[C---:B------:R-:W-:Y:S01]  /*d9b0*/  FFMA.FTZ R27, R25.reuse, R24, -R20 ;  /* 0x00000018191b7223 */ /* 0x040fe20000010814 */
[----:B------:R-:W-:Y:S02]  /*d9c0*/  HADD2.F32 R20, -RZ, R5.H1_H1 ;  /* 0x30000005ff147230 */ /* 0x000fe40000004100 */
[----:B------:R-:W-:Y:S01]  /*d9d0*/  FFMA.FTZ R26, R25, R26, R21 ;  /* 0x0000001a191a7223 */ /* 0x000fe20000010015 */
[----:B------:R-:W-:-:S02]  /*d9e0*/  HADD2.F32 R24, -RZ, R4.H1_H1 ;  /* 0x30000004ff187230 */ /* 0x000fc40000004100 */
[----:B------:R-:W-:Y:S02]  /*d9f0*/  HADD2.F32 R5, -RZ, R7.H1_H1 ;  /* 0x30000007ff057230 */ /* 0x000fe40000004100 */
[----:B------:R-:W-:Y:S02]  /*da00*/  HADD2.F32 R21, -RZ, R4.H0_H0 ;  /* 0x20000004ff157230 */ /* 0x000fe40000004100 */
[----:B------:R-:W-:Y:S02]  /*da10*/  HADD2.F32 R4, -RZ, R15.H1_H1 ;  /* 0x3000000fff047230 */ /* 0x000fe40000004100 */
[C---:B------:R-:W-:Y:S01]  /*da20*/  FMUL.FTZ R44, R5.reuse, R24 ;  /* 0x00000018052c7220 */ /* 0x040fe20000410000 */
[----:B------:R-:W-:Y:S02]  /*da30*/  HADD2.F32 R7, -RZ, R7.H0_H0 ;  /* 0x20000007ff077230 */ /* 0x000fe40000004100 */
[----:B------:R-:W-:Y:S01]  /*da40*/  FMUL.FTZ R5, R5, R20 ;  /* 0x0000001405057220 */ /* 0x000fe20000410000 */
[----:B------:R-:W-:-:S02]  /*da50*/  HADD2.F32 R15, -RZ, R15.H0_H0 ;  /* 0x2000000fff0f7230 */ /* 0x000fc40000004100 */
[CC--:B------:R-:W-:Y:S01]  /*da60*/  FMUL.FTZ R42, R4.reuse, R21.reuse ;  /* 0x00000015042a7220 */ /* 0x0c0fe20000410000 */
[----:B------:R-:W-:Y:S01]  /*da70*/  FMUL.FTZ R4, R4, R6 ;  /* 0x0000000604047220 */ /* 0x000fe20000410000 */
[C---:B------:R-:W-:Y:S01]  /*da80*/  FFMA.FTZ R44, R7.reuse, R20, -R44 ;  /* 0x00000014072c7223 */ /* 0x040fe2000001082c */
[----:B------:R-:W-:Y:S01]  /*da90*/  FFMA.FTZ R5, R7, R24, R5 ;  /* 0x0000001807057223 */ /* 0x000fe20000010005 */
[C---:B------:R-:W-:Y:S01]  /*daa0*/  FFMA.FTZ R7, R15.reuse, R6, -R42 ;  /* 0x000000060f077223 */ /* 0x040fe2000001082a */
[----:B------:R-:W-:Y:S01]  /*dab0*/  FFMA.FTZ R20, R15, R21, R4 ;  /* 0x000000150f147223 */ /* 0x000fe20000010004 */
[----:B------:R-:W-:Y:S02]  /*dac0*/  F2FP.SATFINITE.E4M3.F32.PACK_AB_MERGE_C R4, R37, R36, RZ ;  /* 0x000000242504723e */ /* 0x000fe400048070ff */
[----:B------:R-:W-:Y:S02]  /*dad0*/  F2FP.SATFINITE.E4M3.F32.PACK_AB_MERGE_C R6, R28, R39, RZ ;  /* 0x000000271c06723e */ /* 0x000fe400048070ff */
[----:B------:R-:W-:-:S02]  /*dae0*/  F2FP.SATFINITE.E4M3.F32.PACK_AB_MERGE_C R44, R5, R44, RZ ;  /* 0x0000002c052c723e */ /* 0x000fc400048070ff */
[----:B------:R-:W-:Y:S02]  /*daf0*/  F2FP.SATFINITE.E4M3.F32.PACK_AB_MERGE_C R4, R34, R33, R4 ;  /* 0x000000212204723e */ /* 0x000fe40004807004 */
[----:B------:R-:W-:Y:S02]  /*db00*/  F2FP.SATFINITE.E4M3.F32.PACK_AB_MERGE_C R5, R38, R29, R35 ;  /* 0x0000001d2605723e */ /* 0x000fe40004807023 */
[----:B------:R-:W-:Y:S02]  /*db10*/  F2FP.SATFINITE.E4M3.F32.PACK_AB_MERGE_C R6, R26, R27, R6 ;  /* 0x0000001b1a06723e */ /* 0x000fe40004807006 */
[----:B------:R-:W-:-:S05]  /*db20*/  F2FP.SATFINITE.E4M3.F32.PACK_AB_MERGE_C R7, R20, R7, R44 ;  /* 0x000000071407723e */ /* 0x000fca000480702c */
[----:B------:R1:W-:Y:S02]  /*db30*/  STS.128 [R41+0x20400], R4 ;  /* 0x0204000429007388 */ /* 0x0003e40000000c00 */
.L_x_405:
[----:B------:R-:W-:Y:S05]  /*db40*/  BSYNC B2 ;  /* 0x0000000000027941 */ /* 0x000fea0003800000 */
.L_x_404:
[----:B------:R-:W-:Y:S05]  /*db50*/  @P1 BRA `(.L_x_403) ;  /* 0x0000000400681947 */ /* 0x000fea0003800000 */
[----:B-1---5:R-:W1:Y:S01]  /*db60*/  LDS.128 R4, [R41+0x24400] ;  /* 0x0244000029047984 */ /* 0x022e620000000c00 */
        /* <DEDUP_REMOVED lines=61> */
[----:B------:R-:W-:Y:S01]  /*df40*/  FMUL.FTZ R21, R4, R24 ;  /* 0x0000001804157220 */ /* 0x000fe20000410000 */
        /* <DEDUP_REMOVED lines=27> */
.L_x_403:
[----:B------:R-:W-:Y:S05]  /*e100*/  BSYNC B1 ;  /* 0x0000000000017941 */ /* 0x000fea0003800000 */
.L_x_402:
[----:B------:R-:W-:Y:S01]  /*e110*/  ISETP.GE.AND P0, PT, R233, R3, PT ;  /* 0x00000003e900720c */ /* 0x000fe20003f06270 */
[----:B------:R-:W-:-:S12]  /*e120*/  BSSY B1, `(.L_x_406) ;  /* 0x00000be000017945 */ /* 0x000fd80003800000 */
[----:B------:R-:W-:Y:S05]  /*e130*/  @P0 BRA `(.L_x_407) ;  /* 0x0000000800f00947 */ /* 0x000fea0003800000 */
[----:B------:R3:W5:Y:S01]  /*e140*/  LDL R42, [R1+0x2c] ;  /* 0x00002c00012a7983 */ /* 0x0007620000100800 */
[----:B-12---:R-:W1:Y:S01]  /*e150*/  LDC R5, c[0x0][0x3d4] ;  /* 0x0000f500ff057b82 */ /* 0x006e620000000800 */
[----:B------:R-:W-:Y:S01]  /*e160*/  BSSY B2, `(.L_x_408) ;  /* 0x000005e000027945 */ /* 0x000fe20003800000 */
[-C--:B-1----:R-:W-:Y:S02]  /*e170*/  ISETP.GE.AND P0, PT, R18, R5.reuse, PT ;  /* 0x000000051200720c */ /* 0x082fe40003f06270 */
[----:B------:R-:W-:-:S11]  /*e180*/  ISETP.GE.AND P1, PT, R236, R5, PT ;  /* 0x00000005ec00720c */ /* 0x000fd60003f26270 */
[----:B---3--:R-:W-:Y:S05]  /*e190*/  @P0 BRA `(.L_x_409) ;  /* 0x0000000400680947 */ /* 0x008fea0003800000 */
[----:B-----5:R-:W1:Y:S01]  /*e1a0*/  LDS.128 R4, [R42+0x21400] ;  /* 0x021400002a047984 */ /* 0x020e620000000c00 */
[----:B------:R-:W-:Y:S02]  /*e1b0*/  F2FP.F16.E4M3.UNPACK_B R28, R0 ;  /* 0x00000000ff1c723e */ /* 0x000fe400020006ff */
[-C--:B------:R-:W-:Y:S02]  /*e1c0*/  F2FP.F16.E4M3.UNPACK_B R29, R11.reuse ;  /* 0x0000000bff1d723e */ /* 0x080fe400020006ff */
[----:B------:R-:W-:Y:S01]  /*e1d0*/  F2FP.F16.E4M3.UNPACK_B R35, R11.H1 ;  /* 0x0000000bff23723e */ /* 0x000fe200030006ff */
[----:B------:R-:W-:Y:S01]  /*e1e0*/  HADD2.F32 R26, -RZ, R28.H1_H1 ;  /* 0x3000001cff1a7230 */ /* 0x000fe20000004100 */
[----:B0-----:R-:W-:Y:S01]  /*e1f0*/  F2FP.F16.E4M3.UNPACK_B R38, R13 ;  /* 0x0000000dff26723e */ /* 0x001fe200020006ff */
[----:B------:R-:W-:Y:S02]  /*e200*/  HADD2.F32 R34, -RZ, R29.H1_H1 ;  /* 0x3000001dff227230 */ /* 0x000fe40000004100 */
[----:B------:R-:W-:-:S02]  /*e210*/  HADD2.F32 R36, -RZ, R35.H1_H1 ;  /* 0x30000023ff247230 */ /* 0x000fc40000004100 */
[----:B------:R-:W-:Y:S02]  /*e220*/  HADD2.F32 R37, -RZ, R35.H0_H0 ;  /* 0x20000023ff257230 */ /* 0x000fe40000004100 */
[--C-:B------:R-:W-:Y:S02]  /*e230*/  HADD2.F32 R40, -RZ, R38.reuse.H1_H1 ;  /* 0x30000026ff287230 */ /* 0x100fe40000004100 */
[----:B------:R-:W-:Y:S01]  /*e240*/  HADD2.F32 R41, -RZ, R38.H0_H0 ;  /* 0x20000026ff297230 */ /* 0x000fe20000004100 */
[----:B------:R-:W-:-:S05]  /*e250*/  F2FP.F16.E4M3.UNPACK_B R38, R13.H1 ;  /* 0x0000000dff26723e */ /* 0x000fca00030006ff */
[----:B------:R-:W-:Y:S01]  /*e260*/  HADD2.F32 R43, -RZ, R38.H1_H1 ;  /* 0x30000026ff2b7230 */ /* 0x000fe20000004100 */
[-C--:B-1----:R-:W-:Y:S02]  /*e270*/  F2FP.F16.E4M3.UNPACK_B R15, R4.reuse.H1 ;  /* 0x00000004ff0f723e */ /* 0x082fe400030006ff */
[-C--:B------:R-:W-:Y:S02]  /*e280*/  F2FP.F16.E4M3.UNPACK_B R21, R5.reuse ;  /* 0x00000005ff15723e */ /* 0x080fe400020006ff */
[----:B------:R-:W-:Y:S01]  /*e290*/  F2FP.F16.E4M3.UNPACK_B R24, R5.H1 ;  /* 0x00000005ff18723e */ /* 0x000fe200030006ff */
[--C-:B------:R-:W-:Y:S01]  /*e2a0*/  HADD2.F32 R20, -RZ, R15.reuse.H0_H0 ;  /* 0x2000000fff147230 */ /* 0x100fe20000004100 */
[----:B------:R-:W-:Y:S01]  /*e2b0*/  F2FP.F16.E4M3.UNPACK_B R4, R4 ;  /* 0x00000004ff04723e */ /* 0x000fe200020006ff */
[----:B------:R-:W-:Y:S01]  /*e2c0*/  HADD2.F32 R15, -RZ, R15.H1_H1 ;  /* 0x3000000fff0f7230 */ /* 0x000fe20000004100 */
[-C--:B------:R-:W-:Y:S02]  /*e2d0*/  F2FP.F16.E4M3.UNPACK_B R25, R6.reuse ;  /* 0x00000006ff19723e */ /* 0x080fe400020006ff */
[----:B------:R-:W-:-:S02]  /*e2e0*/  F2FP.F16.E4M3.UNPACK_B R6, R6.H1 ;  /* 0x00000006ff06723e */ /* 0x000fc400030006ff */
[-C--:B------:R-:W-:Y:S01]  /*e2f0*/  FMUL.FTZ R5, R34, R15.reuse ;  /* 0x0000000f22057220 */ /* 0x080fe20000410000 */
[C---:B------:R-:W-:Y:S01]  /*e300*/  FMUL.FTZ R27, R26.reuse, R15 ;  /* 0x0000000f1a1b7220 */ /* 0x040fe20000410000 */
[-C--:B------:R-:W-:Y:S02]  /*e310*/  F2FP.F16.E4M3.UNPACK_B R15, R7.reuse ;  /* 0x00000007ff0f723e */ /* 0x080fe400020006ff */
[-C--:B------:R-:W-:Y:S01]  /*e320*/  FFMA.FTZ R26, R26, R20.reuse, -R5 ;  /* 0x000000141a1a7223 */ /* 0x080fe20000010805 */
[----:B------:R-:W-:Y:S01]  /*e330*/  FFMA.FTZ R33, R34, R20, R27 ;  /* 0x0000001422217223 */ /* 0x000fe2000001001b */
[----:B------:R-:W-:Y:S01]  /*e340*/  HADD2.F32 R34, -RZ, R29.H0_H0 ;  /* 0x2000001dff227230 */ /* 0x000fe20000004100 */
[----:B------:R-:W-:Y:S01]  /*e350*/  F2FP.F16.E4M3.UNPACK_B R7, R7.H1 ;  /* 0x00000007ff07723e */ /* 0x000fe200030006ff */
[----:B------:R-:W-:Y:S02]  /*e360*/  HADD2.F32 R5, -RZ, R4.H1_H1 ;  /* 0x30000004ff057230 */ /* 0x000fe40000004100 */
[----:B------:R-:W-:Y:S01]  /*e370*/  HADD2.F32 R20, -RZ, R28.H0_H0 ;  /* 0x2000001cff147230 */ /* 0x000fe20000004100 */
[----:B------:R-:W-:Y:S01]  /*e380*/  F2FP.F16.E4M3.UNPACK_B R28, R0.H1 ;  /* 0x00000000ff1c723e */ /* 0x000fe200030006ff */
[----:B------:R-:W-:-:S02]  /*e390*/  HADD2.F32 R4, -RZ, R4.H0_H0 ;  /* 0x20000004ff047230 */ /* 0x000fc40000004100 */
[-C--:B------:R-:W-:Y:S01]  /*e3a0*/  FMUL.FTZ R27, R34, R5.reuse ;  /* 0x00000005221b7220 */ /* 0x080fe20000410000 */
[C---:B------:R-:W-:Y:S01]  /*e3b0*/  FMUL.FTZ R29, R20.reuse, R5 ;  /* 0x00000005141d7220 */ /* 0x040fe20000410000 */
[--C-:B------:R-:W-:Y:S02]  /*e3c0*/  HADD2.F32 R5, -RZ, R24.reuse.H1_H1 ;  /* 0x30000018ff057230 */ /* 0x100fe40000004100 */
[-C--:B------:R-:W-:Y:S01]  /*e3d0*/  FFMA.FTZ R27, R20, R4.reuse, -R27 ;  /* 0x00000004141b7223 */ /* 0x080fe2000001081b */
[----:B------:R-:W-:Y:S02]  /*e3e0*/  HADD2.F32 R24, -RZ, R24.H0_H0 ;  /* 0x20000018ff187230 */ /* 0x000fe40000004100 */
[----:B------:R-:W-:Y:S01]  /*e3f0*/  FFMA.FTZ R20, R34, R4, R29 ;  /* 0x0000000422147223 */ /* 0x000fe2000001001d */
[----:B------:R-:W-:Y:S02]  /*e400*/  HADD2.F32 R34, -RZ, R28.H1_H1 ;  /* 0x3000001cff227230 */ /* 0x000fe40000004100 */
[----:B------:R-:W-:Y:S01]  /*e410*/  FMUL.FTZ R29, R36, R5 ;  /* 0x00000005241d7220 */ /* 0x000fe20000410000 */
[----:B------:R-:W-:-:S02]  /*e420*/  HADD2.F32 R4, -RZ, R21.H1_H1 ;  /* 0x30000015ff047230 */ /* 0x000fc40000004100 */
[----:B------:R-:W-:Y:S02]  /*e430*/  HADD2.F32 R35, -RZ, R28.H0_H0 ;  /* 0x2000001cff237230 */ /* 0x000fe40000004100 */
[C---:B------:R-:W-:Y:S01]  /*e440*/  FMUL.FTZ R5, R34.reuse, R5 ;  /* 0x0000000522057220 */ /* 0x040fe20000410000 */
[----:B------:R-:W-:Y:S01]  /*e450*/  FFMA.FTZ R29, R34, R24, -R29 ;  /* 0x00000018221d7223 */ /* 0x000fe2000001081d */
[----:B------:R-:W-:Y:S02]  /*e460*/  HADD2.F32 R21, -RZ, R21.H0_H0 ;  /* 0x20000015ff157230 */ /* 0x000fe40000004100 */
[-C--:B------:R-:W-:Y:S01]  /*e470*/  FMUL.FTZ R28, R37, R4.reuse ;  /* 0x00000004251c7220 */ /* 0x080fe20000410000 */
[----:B------:R-:W-:Y:S01]  /*e480*/  F2FP.F16.E4M3.UNPACK_B R34, R9 ;  /* 0x00000009ff22723e */ /* 0x000fe200020006ff */
[C---:B------:R-:W-:Y:S01]  /*e490*/  FMUL.FTZ R4, R35.reuse, R4 ;  /* 0x0000000423047220 */ /* 0x040fe20000410000 */
[----:B------:R-:W-:Y:S01]  /*e4a0*/  FFMA.FTZ R24, R36, R24, R5 ;  /* 0x0000001824187223 */ /* 0x000fe20000010005 */
[----:B------:R-:W-:Y:S01]  /*e4b0*/  FFMA.FTZ R28, R35, R21, -R28 ;  /* 0x00000015231c7223 */ /* 0x000fe2000001081c */
[----:B------:R-:W-:-:S02]  /*e4c0*/  HADD2.F32 R5, -RZ, R6.H1_H1 ;  /* 0x30000006ff057230 */ /* 0x000fc40000004100 */
[----:B------:R-:W-:Y:S01]  /*e4d0*/  FFMA.FTZ R21, R37, R21, R4 ;  /* 0x0000001525157223 */ /* 0x000fe20000010004 */
[----:B------:R-:W-:Y:S01]  /*e4e0*/  HADD2.F32 R36, -RZ, R34.H1_H1 ;  /* 0x30000022ff247230 */ /* 0x000fe20000004100 */
[----:B------:R-:W-:Y:S01]  /*e4f0*/  F2FP.F16.E4M3.UNPACK_B R37, R9.H1 ;  /* 0x00000009ff25723e */ /* 0x000fe200030006ff */
[--C-:B------:R-:W-:Y:S02]  /*e500*/  HADD2.F32 R4, -RZ, R25.reuse.H1_H1 ;  /* 0x30000019ff047230 */ /* 0x100fe40000004100 */
[-C--:B------:R-:W-:Y:S01]  /*e510*/  FMUL.FTZ R35, R40, R5.reuse ;  /* 0x0000000528237220 */ /* 0x080fe20000410000 */
[----:B------:R-:W-:Y:S02]  /*e520*/  HADD2.F32 R6, -RZ, R6.H0_H0 ;  /* 0x20000006ff067230 */ /* 0x000fe40000004100 */
[----:B------:R-:W-:Y:S01]  /*e530*/  FMUL.FTZ R5, R36, R5 ;  /* 0x0000000524057220 */ /* 0x000fe20000410000 */
[----:B------:R-:W-:Y:S02]  /*e540*/  HADD2.F32 R39, -RZ, R34.H0_H0 ;  /* 0x20000022ff277230 */ /* 0x000fe40000004100 */
[----:B------:R-:W-:Y:S01]  /*e550*/  FMUL.FTZ R34, R41, R4 ;  /* 0x0000000429227220 */ /* 0x000fe20000410000 */
[----:B------:R-:W-:-:S02]  /*e560*/  HADD2.F32 R25, -RZ, R25.H0_H0 ;  /* 0x20000019ff197230 */ /* 0x000fc40000004100 */
[-C--:B------:R-:W-:Y:S01]  /*e570*/  FFMA.FTZ R35, R36, R6.reuse, -R35 ;  /* 0x0000000624237223 */ /* 0x080fe20000010823 */
[----:B------:R-:W-:Y:S01]  /*e580*/  FFMA.FTZ R36, R40, R6, R5 ;  /* 0x0000000628247223 */ /* 0x000fe20000010005 */
[C---:B------:R-:W-:Y:S01]  /*e590*/  FMUL.FTZ R4, R39.reuse, R4 ;  /* 0x0000000427047220 */ /* 0x040fe20000410000 */
[----:B------:R-:W-:Y:S02]  /*e5a0*/  HADD2.F32 R5, -RZ, R7.H1_H1 ;  /* 0x30000007ff057230 */ /* 0x000fe40000004100 */
[-C--:B------:R-:W-:Y:S01]  /*e5b0*/  FFMA.FTZ R6, R39, R25.reuse, -R34 ;  /* 0x0000001927067223 */ /* 0x080fe20000010822 */
[----:B------:R-:W-:Y:S02]  /*e5c0*/  HADD2.F32 R39, -RZ, R37.H1_H1 ;  /* 0x30000025ff277230 */ /* 0x000fe40000004100 */
[----:B------:R-:W-:Y:S01]  /*e5d0*/  FFMA.FTZ R25, R41, R25, R4 ;  /* 0x0000001929197223 */ /* 0x000fe20000010004 */
[----:B------:R-:W-:Y:S02]  /*e5e0*/  HADD2.F32 R41, -RZ, R38.H0_H0 ;  /* 0x20000026ff297230 */ /* 0x000fe40000004100 */
[----:B------:R-:W-:Y:S01]  /*e5f0*/  FMUL.FTZ R38, R43, R5 ;  /* 0x000000052b267220 */ /* 0x000fe20000410000 */
[----:B------:R-:W-:-:S02]  /*e600*/  HADD2.F32 R4, -RZ, R15.H1_H1 ;  /* 0x3000000fff047230 */ /* 0x000fc40000004100 */
[----:B------:R-:W-:Y:S01]  /*e610*/  FMUL.FTZ R40, R39, R5 ;  /* 0x0000000527287220 */ /* 0x000fe20000410000 */
[----:B------:R-:W-:Y:S01]  /*e620*/  HADD2.F32 R37, -RZ, R37.H0_H0 ;  /* 0x20000025ff257230 */ /* 0x000fe20000004100 */
[----:B------:R-:W-:Y:S01]  /*e630*/  F2FP.SATFINITE.E4M3.F32.PACK_AB_MERGE_C R24, R24, R29, RZ ;  /* 0x0000001d1818723e */ /* 0x000fe200048070ff */
[----:B------:R-:W-:Y:S02]  /*e640*/  HADD2.F32 R7, -RZ, R7.H0_H0 ;  /* 0x20000007ff077230 */ /* 0x000fe40000004100 */
[-C--:B------:R-:W-:Y:S01]  /*e650*/  FMUL.FTZ R34, R41, R4.reuse ;  /* 0x0000000429227220 */ /* 0x080fe20000410000 */
[----:B------:R-:W-:Y:S02]  /*e660*/  HADD2.F32 R15, -RZ, R15.H0_H0 ;  /* 0x2000000fff0f7230 */ /* 0x000fe40000004100 */
        /* <DEDUP_REMOVED lines=8> */
[----:B------:R-:W-:Y:S02]  /*e6f0*/  F2FP.SATFINITE.E4M3.F32.PACK_AB_MERGE_C R4, R20, R27, R4 ;  /* 0x0000001b1404723e */ /* 0x000fe40004807004 */
[----:B------:R-:W-:Y:S02]  /*e700*/  F2FP.SATFINITE.E4M3.F32.PACK_AB_MERGE_C R5, R21, R28, R24 ;  /* 0x0000001c1505723e */ /* 0x000fe40004807018 */
[----:B------:R-:W-:Y:S02]  /*e710*/  F2FP.SATFINITE.E4M3.F32.PACK_AB_MERGE_C R6, R25, R6, R35 ;  /* 0x000000061906723e */ /* 0x000fe40004807023 */
[----:B------:R-:W-:-:S05]  /*e720*/  F2FP.SATFINITE.E4M3.F32.PACK_AB_MERGE_C R7, R34, R7, R38 ;  /* 0x000000072207723e */ /* 0x000fca0004807026 */
[----:B------:R1:W-:Y:S02]  /*e730*/  STS.128 [R42+0x21400], R4 ;  /* 0x021400042a007388 */ /* 0x0003e40000000c00 */
.L_x_409:
[----:B------:R-:W-:Y:S05]  /*e740*/  BSYNC B2 ;  /* 0x0000000000027941 */ /* 0x000fea0003800000 */
.L_x_408:
[----:B------:R-:W-:Y:S05]  /*e750*/  @P1 BRA `(.L_x_407) ;  /* 0x0000000400681947 */ /* 0x000fea0003800000 */
[----:B-1---5:R-:W1:Y:S01]  /*e760*/  LDS.128 R4, [R42+0x25400] ;  /* 0x025400002a047984 */ /* 0x022e620000000c00 */
        /* <DEDUP_REMOVED lines=44> */
[----:B------:R-:W-:Y:S01]  /*ea30*/  FMUL.FTZ R28, R37, R4 ;  /* 0x00000004251c7220 */ /* 0x000fe20000410000 */
        /* <DEDUP_REMOVED lines=44> */
.L_x_407:
[----:B------:R-:W-:Y:S05]  /*ed00*/  BSYNC B1 ;  /* 0x0000000000017941 */ /* 0x000fea0003800000 */
.L_x_406:
[----:B------:R-:W-:Y:S01]  /*ed10*/  ISETP.GE.AND P0, PT, R234, R3, PT ;  /* 0x00000003ea00720c */ /* 0x000fe20003f06270 */
[----:B------:R-:W-:-:S12]  /*ed20*/  BSSY B1, `(.L_x_410) ;  /* 0x00000be000017945 */ /* 0x000fd80003800000 */
[----:B------:R-:W-:Y:S05]  /*ed30*/  @P0 BRA `(.L_x_411) ;  /* 0x0000000800f00947 */ /* 0x000fea0003800000 */
[----:B-1-3-5:R1:W5:Y:S01]  /*ed40*/  LDL R42, [R1+0x2c] ;  /* 0x00002c00012a7983 */ /* 0x02a3620000100800 */
[----:B--2---:R-:W2:Y:S01]  /*ed50*/  LDC R5, c[0x0][0x3d4] ;  /* 0x0000f500ff057b82 */ /* 0x004ea20000000800 */
[----:B------:R-:W-:Y:S01]  /*ed60*/  BSSY B2, `(.L_x_412) ;  /* 0x000005e000027945 */ /* 0x000fe20003800000 */
[-C--:B--2---:R-:W-:Y:S02]  /*ed70*/  ISETP.GE.AND P0, PT, R18, R5.reuse, PT ;  /* 0x000000051200720c */ /* 0x084fe40003f06270 */
[----:B------:R-:W-:-:S11]  /*ed80*/  ISETP.GE.AND P1, PT, R236, R5, PT ;  /* 0x00000005ec00720c */ /* 0x000fd60003f26270 */
[----:B-1----:R-:W-:Y:S05]  /*ed90*/  @P0 BRA `(.L_x_413) ;  /* 0x0000000400680947 */ /* 0x002fea0003800000 */
        /* <DEDUP_REMOVED lines=90> */
.L_x_413:
[----:B------:R-:W-:Y:S05]  /*f340*/  BSYNC B2 ;  /* 0x0000000000027941 */ /* 0x000fea0003800000 */
.L_x_412:
        /* <DEDUP_REMOVED lines=91> */
.L_x_411:
[----:B------:R-:W-:Y:S05]  /*f900*/  BSYNC B1 ;  /* 0x0000000000017941 */ /* 0x000fea0003800000 */
.L_x_410:
[----:B------:R-:W-:-:S13]  /*f910*/  ISETP.GE.AND P0, PT, R235, R3, PT ;  /* 0x00000003eb00720c */ /* 0x000fda0003f06270 */
[----:B------:R-:W-:Y:S05]  /*f920*/  @P0 BRA `(.L_x_414) ;  /* 0x0000004000a80947 */ /* 0x000fea0003800000 */
[----:B0-----:R0:W5:Y:S01]  /*f930*/  LDL R37, [R1+0x2c] ;  /* 0x00002c0001257983 */ /* 0x0011620000100800 */
[----:B------:R-:W1:Y:S01]  /*f940*/  LDC R3, c[0x0][0x3d4] ;  /* 0x0000f500ff037b82 */ /* 0x000e620000000800 */
[----:B------:R-:W-:Y:S01]  /*f950*/  BSSY B1, `(.L_x_415) ;  /* 0x000005e000017945 */ /* 0x000fe20003800000 */
[-C--:B-1----:R-:W-:Y:S02]  /*f960*/  ISETP.GE.AND P0, PT, R18, R3.reuse, PT ;  /* 0x000000031200720c */ /* 0x082fe40003f06270 */
[----:B------:R-:W-:-:S11]  /*f970*/  ISETP.GE.AND P1, PT, R236, R3, PT ;  /* 0x00000003ec00720c */ /* 0x000fd60003f26270 */
[----:B0-----:R-:W-:Y:S05]  /*f980*/  @P0 BRA `(.L_x_416) ;  /* 0x0000000400680947 */ /* 0x001fea0003800000 */
[----:B--2345:R-:W0:Y:S01]  /*f990*/  LDS.128 R4, [R37+0x23400] ;  /* 0x0234000025047984 */ /* 0x03ce220000000c00 */
[----:B------:R-:W-:Y:S02]  /*f9a0*/  F2FP.F16.E4M3.UNPACK_B R29, R11 ;  /* 0x0000000bff1d723e */ /* 0x000fe400020006ff */
[----:B------:R-:W-:Y:S02]  /*f9b0*/  F2FP.F16.E4M3.UNPACK_B R27, R0 ;  /* 0x00000000ff1b723e */ /* 0x000fe400020006ff */
[----:B------:R-:W-:Y:S01]  /*f9c0*/  F2FP.F16.E4M3.UNPACK_B R35, R13 ;  /* 0x0000000dff23723e */ /* 0x000fe200020006ff */
[----:B------:R-:W-:Y:S02]  /*f9d0*/  HADD2.F32 R33, -RZ, R29.H1_H1 ;  /* 0x3000001dff217230 */ /* 0x000fe40000004100 */
[----:B------:R-:W-:Y:S02]  /*f9e0*/  HADD2.F32 R25, -RZ, R27.H1_H1 ;  /* 0x3000001bff197230 */ /* 0x000fe40000004100 */
[----:B------:R-:W-:Y:S01]  /*f9f0*/  HADD2.F32 R34, -RZ, R29.H0_H0 ;  /* 0x2000001dff227230 */ /* 0x000fe20000004100 */
[----:B------:R-:W-:-:S05]  /*fa00*/  F2FP.F16.E4M3.UNPACK_B R29, R11.H1 ;  /* 0x0000000bff1d723e */ /* 0x000fca00030006ff */
[----:B------:R-:W-:Y:S01]  /*fa10*/  HADD2.F32 R38, -RZ, R29.H0_H0 ;  /* 0x2000001dff267230 */ /* 0x000fe20000004100 */
[-C--:B0-----:R-:W-:Y:S02]  /*fa20*/  F2FP.F16.E4M3.UNPACK_B R3, R4.reuse.H1 ;  /* 0x00000004ff03723e */ /* 0x081fe400030006ff */
[----:B------:R-:W-:Y:S02]  /*fa30*/  F2FP.F16.E4M3.UNPACK_B R4, R4 ;  /* 0x00000004ff04723e */ /* 0x000fe400020006ff */
[-C--:B------:R-:W-:Y:S01]  /*fa40*/  F2FP.F16.E4M3.UNPACK_B R20, R5.reuse ;  /* 0x00000005ff14723e */ /* 0x080fe200020006ff */
[--C-:B------:R-:W-:Y:S01]  /*fa50*/  HADD2.F32 R15, -RZ, R3.reuse.H0_H0 ;  /* 0x20000003ff0f7230 */ /* 0x100fe20000004100 */
[----:B------:R-:W-:Y:S01]  /*fa60*/  F2FP.F16.E4M3.UNPACK_B R5, R5.H1 ;  /* 0x00000005ff05723e */ /* 0x000fe200030006ff */
[----:B------:R-:W-:Y:S01]  /*fa70*/  HADD2.F32 R3, -RZ, R3.H1_H1 ;  /* 0x30000003ff037230 */ /* 0x000fe20000004100 */
[-C--:B------:R-:W-:Y:S02]  /*fa80*/  F2FP.F16.E4M3.UNPACK_B R21, R6.reuse ;  /* 0x00000006ff15723e */ /* 0x080fe400020006ff */
[----:B------:R-:W-:-:S02]  /*fa90*/  F2FP.F16.E4M3.UNPACK_B R6, R6.H1 ;  /* 0x00000006ff06723e */ /* 0x000fc400030006ff */
[-C--:B------:R-:W-:Y:S01]  /*faa0*/  FMUL.FTZ R26, R33, R3.reuse ;  /* 0x00000003211a7220 */ /* 0x080fe20000410000 */
[C---:B------:R-:W-:Y:S01]  /*fab0*/  FMUL.FTZ R28, R25.reuse, R3 ;  /* 0x00000003191c7220 */ /* 0x040fe20000410000 */
[--C-:B------:R-:W-:Y:S01]  /*fac0*/  HADD2.F32 R3, -RZ, R4.reuse.H1_H1 ;  /* 0x30000004ff037230 */ /* 0x100fe20000004100 */
[----:B------:R-:W-:Y:S01]  /*fad0*/  F2FP.F16.E4M3.UNPACK_B R24, R7 ;  /* 0x00000007ff18723e */ /* 0x000fe200020006ff */
[-C--:B------:R-:W-:Y:S01]  /*fae0*/  FFMA.FTZ R26, R25, R15.reuse, -R26 ;  /* 0x0000000f191a7223 */ /* 0x080fe2000001081a */
[----:B------:R-:W-:Y:S01]  /*faf0*/  FFMA.FTZ R25, R33, R15, R28 ;  /* 0x0000000f21197223 */ /* 0x000fe2000001001c */
[----:B------:R-:W-:Y:S02]  /*fb00*/  HADD2.F32 R28, -RZ, R27.H0_H0 ;  /* 0x2000001bff1c7230 */ /* 0x000fe40000004100 */
[----:B------:R-:W-:Y:S01]  /*fb10*/  FMUL.FTZ R11, R34, R3 ;  /* 0x00000003220b7220 */ /* 0x000fe20000410000 */
[----:B------:R-:W-:Y:S01]  /*fb20*/  HADD2.F32 R4, -RZ, R4.H0_H0 ;  /* 0x20000004ff047230 */ /* 0x000fe20000004100 */
[----:B------:R-:W-:Y:S01]  /*fb30*/  F2FP.F16.E4M3.UNPACK_B R27, R0.H1 ;  /* 0x00000000ff1b723e */ /* 0x000fe200030006ff */
        /* <DEDUP_REMOVED lines=8> */
[----:B------:R-:W-:Y:S01]  /*fbc0*/  HADD2.F32 R5, -RZ, R5.H0_H0 ;  /* 0x20000005ff057230 */ /* 0x000fe20000004100 */
[----:B------:R-:W-:Y:S01]  /*fbd0*/  F2FP.F16.E4M3.UNPACK_B R29, R9 ;  /* 0x00000009ff1d723e */ /* 0x000fe200020006ff */
[----:B------:R-:W-:-:S02]  /*fbe0*/  HADD2.F32 R36, -RZ, R27.H0_H0 ;  /* 0x2000001bff247230 */ /* 0x000fc40000004100 */
[C---:B------:R-:W-:Y:S01]  /*fbf0*/  FMUL.FTZ R34, R15.reuse, R3 ;  /* 0x000000030f227220 */ /* 0x040fe20000410000 */
[----:B------:R-:W-:Y:S02]  /*fc00*/  HADD2.F32 R20, -RZ, R20.H0_H0 ;  /* 0x20000014ff147230 */ /* 0x000fe40000004100 */
[-C--:B------:R-:W-:Y:S01]  /*fc10*/  FMUL.FTZ R3, R38, R0.reuse ;  /* 0x0000000026037220 */ /* 0x080fe20000410000 */
[-C--:B------:R-:W-:Y:S01]  /*fc20*/  FFMA.FTZ R28, R15, R5.reuse, -R28 ;  /* 0x000000050f1c7223 */ /* 0x080fe2000001081c */
[----:B------:R-:W-:Y:S01]  /*fc30*/  FFMA.FTZ R27, R33, R5, R34 ;  /* 0x00000005211b7223 */ /* 0x000fe20000010022 */
[C---:B------:R-:W-:Y:S01]  /*fc40*/  FMUL.FTZ R15, R36.reuse, R0 ;  /* 0x00000000240f7220 */ /* 0x040fe20000410000 */
[----:B------:R-:W-:Y:S01]  /*fc50*/  FFMA.FTZ R5, R36, R20, -R3 ;  /* 0x0000001424057223 */ /* 0x000fe20000010803 */
[----:B------:R-:W-:Y:S01]  /*fc60*/  HADD2.F32 R36, -RZ, R35.H1_H1 ;  /* 0x30000023ff247230 */ /* 0x000fe20000004100 */
[----:B------:R-:W-:Y:S01]  /*fc70*/  F2FP.F16.E4M3.UNPACK_B R7, R7.H1 ;  /* 0x00000007ff07723e */ /* 0x000fe200030006ff */
[----:B------:R-:W-:-:S02]  /*fc80*/  HADD2.F32 R3, -RZ, R6.H1_H1 ;  /* 0x30000006ff037230 */ /* 0x000fc40000004100 */
[----:B------:R-:W-:Y:S01]  /*fc90*/  FFMA.FTZ R20, R38, R20, R15 ;  /* 0x0000001426147223 */ /* 0x000fe2000001000f */
[----:B------:R-:W-:Y:S01]  /*fca0*/  HADD2.F32 R34, -RZ, R29.H1_H1 ;  /* 0x3000001dff227230 */ /* 0x000fe20000004100 */
[----:B------:R-:W-:Y:S01]  /*fcb0*/  F2FP.F16.E4M3.UNPACK_B R33, R13.H1 ;  /* 0x0000000dff21723e */ /* 0x000fe200030006ff */
[----:B------:R-:W-:Y:S02]  /*fcc0*/  HADD2.F32 R6, -RZ, R6.H0_H0 ;  /* 0x20000006ff067230 */ /* 0x000fe40000004100 */
[-C--:B------:R-:W-:Y:S01]  /*fcd0*/  FMUL.FTZ R15, R36, R3.reuse ;  /* 0x00000003240f7220 */ /* 0x080fe20000410000 */
[----:B------:R-:W-:Y:S02]  /*fce0*/  HADD2.F32 R35, -RZ, R35.H0_H0 ;  /* 0x20000023ff237230 */ /* 0x000fe40000004100 */
[C---:B------:R-:W-:Y:S01]  /*fcf0*/  FMUL.FTZ R3, R34.reuse, R3 ;  /* 0x0000000322037220 */ /* 0x040fe20000410000 */
[----:B------:R-:W-:Y:S02]  /*fd00*/  HADD2.F32 R0, -RZ, R21.H1_H1 ;  /* 0x30000015ff007230 */ /* 0x000fe40000004100 */
[----:B------:R-:W-:Y:S01]  /*fd10*/  FFMA.FTZ R15, R34, R6, -R15 ;  /* 0x00000006220f7223 */ /* 0x000fe2000001080f */
[----:B------:R-:W-:Y:S01]  /*fd20*/  HADD2.F32 R29, -RZ, R29.H0_H0 ;  /* 0x2000001dff1d7230 */ /* 0x000fe20000004100 */
[----:B------:R-:W-:Y:S01]  /*fd30*/  F2FP.F16.E4M3.UNPACK_B R9, R9.H1 ;  /* 0x00000009ff09723e */ /* 0x000fe200030006ff */
[----:B------:R-:W-:-:S02]  /*fd40*/  HADD2.F32 R21, -RZ, R21.H0_H0 ;  /* 0x20000015ff157230 */ /* 0x000fc40000004100 */
[----:B------:R-:W-:Y:S01]  /*fd50*/  FMUL.FTZ R34, R35, R0 ;  /* 0x0000000023227220 */ /* 0x000fe20000410000 */
[----:B------:R-:W-:Y:S01]  /*fd60*/  FFMA.FTZ R6, R36, R6, R3 ;  /* 0x0000000624067223 */ /* 0x000fe20000010003 */
[C---:B------:R-:W-:Y:S01]  /*fd70*/  FMUL.FTZ R0, R29.reuse, R0 ;  /* 0x000000001d007220 */ /* 0x040fe20000410000 */
[----:B------:R-:W-:Y:S02]  /*fd80*/  HADD2.F32 R3, -RZ, R7.H1_H1 ;  /* 0x30000007ff037230 */ /* 0x000fe40000004100 */
[-C--:B------:R-:W-:Y:S01]  /*fd90*/  FFMA.FTZ R34, R29, R21.reuse, -R34 ;  /* 0x000000151d227223 */ /* 0x080fe20000010822 */
[----:B------:R-:W-:Y:S02]  /*fda0*/  HADD2.F32 R29, -RZ, R33.H1_H1 ;  /* 0x30000021ff1d7230 */ /* 0x000fe40000004100 */
[----:B------:R-:W-:Y:S01]  /*fdb0*/  FFMA.FTZ R21, R35, R21, R0 ;  /* 0x0000001523157223 */ /* 0x000fe20000010000 */
[----:B------:R-:W-:Y:S01]  /*fdc0*/  HADD2.F32 R13, -RZ, R9.H1_H1 ;  /* 0x30000009ff0d7230 */ /* 0x000fe20000004100 */
[----:B------:R-:W-:Y:S01]  /*fdd0*/  F2FP.SATFINITE.E4M3.F32.PACK_AB_MERGE_C R25, R25, R26, RZ ;  /* 0x0000001a1919723e */ /* 0x000fe200048070ff */
[----:B------:R-:W-:-:S02]  /*fde0*/  HADD2.F32 R42, -RZ, R33.H0_H0 ;  /* 0x20000021ff2a7230 */ /* 0x000fc40000004100 */
[-C--:B------:R-:W-:Y:S01]  /*fdf0*/  FMUL.FTZ R36, R29, R3.reuse ;  /* 0x000000031d247220 */ /* 0x080fe20000410000 */
[--C-:B------:R-:W-:Y:S02]  /*fe00*/  HADD2.F32 R0, -RZ, R24.reuse.H1_H1 ;  /* 0x30000018ff007230 */ /* 0x100fe40000004100 */
[----:B------:R-:W-:Y:S01]  /*fe10*/  FMUL.FTZ R38, R13, R3 ;  /* 0x000000030d267220 */ /* 0x000fe20000410000 */
[----:B------:R-:W-:Y:S01]  /*fe20*/  HADD2.F32 R7, -RZ, R7.H0_H0 ;  /* 0x20000007ff077230 */ /* 0x000fe20000004100 */
[----:B------:R-:W-:Y:S01]  /*fe30*/  F2FP.SATFINITE.E4M3.F32.PACK_AB_MERGE_C R27, R27, R28, RZ ;  /* 0x0000001c1b1b723e */ /* 0x000fe200048070ff */
[----:B------:R-:W-:Y:S02]  /*fe40*/  HADD2.F32 R40, -RZ, R9.H0_H0 ;  /* 0x20000009ff287230 */ /* 0x000fe40000004100 */
[-C--:B------:R-:W-:Y:S01]  /*fe50*/  FMUL.FTZ R3, R42, R0.reuse ;  /* 0x000000002a037220 */ /* 0x080fe20000410000 */
[----:B------:R-:W-:Y:S02]  /*fe60*/  HADD2.F32 R24, -RZ, R24.H0_H0 ;  /* 0x20000018ff187230 */ /* 0x000fe40000004100 */
[-C--:B------:R-:W-:Y:S01]  /*fe70*/  FFMA.FTZ R36, R13, R7.reuse, -R36 ;  /* 0x000000070d247223 */ /* 0x080fe20000010824 */
[----:B------:R-:W-:Y:S01]  /*fe80*/  FFMA.FTZ R7, R29, R7, R38 ;  /* 0x000000071d077223 */ /* 0x000fe20000010026 */
[----:B------:R-:W-:Y:S01]  /*fe90*/  FMUL.FTZ R9, R40, R0 ;  /* 0x0000000028097220 */ /* 0x000fe20000410000 */
[----:B------:R-:W-:Y:S01]  /*fea0*/  F2FP.SATFINITE.E4M3.F32.PACK_AB_MERGE_C R6, R6, R15, RZ ;  /* 0x0000000f0606723e */ /* 0x000fe200048070ff */
[-C--:B------:R-:W-:Y:S01]  /*feb0*/  FFMA.FTZ R3, R40, R24.reuse, -R3 ;  /* 0x0000001828037223 */ /* 0x080fe20000010803 */
[----:B------:R-:W-:Y:S01]  /*fec0*/  F2FP.SATFINITE.E4M3.F32.PACK_AB_MERGE_C R4, R4, R11, R25 ;  /* 0x0000000b0404723e */ /* 0x000fe20004807019 */
[----:B------:R-:W-:Y:S01]  /*fed0*/  FFMA.FTZ R24, R42, R24, R9 ;  /* 0x000000182a187223 */ /* 0x000fe20000010009 */
[----:B------:R-:W-:-:S02]  /*fee0*/  F2FP.SATFINITE.E4M3.F32.PACK_AB_MERGE_C R7, R7, R36, RZ ;  /* 0x000000240707723e */ /* 0x000fc400048070ff */
[----:B------:R-:W-:Y:S02]  /*fef0*/  F2FP.SATFINITE.E4M3.F32.PACK_AB_MERGE_C R5, R20, R5, R27 ;  /* 0x000000051405723e */ /* 0x000fe4000480701b */
[----:B------:R-:W-:Y:S02]  /*ff00*/  F2FP.SATFINITE.E4M3.F32.PACK_AB_MERGE_C R6, R21, R34, R6 ;  /* 0x000000221506723e */ /* 0x000fe40004807006 */
[----:B------:R-:W-:-:S05]  /*ff10*/  F2FP.SATFINITE.E4M3.F32.PACK_AB_MERGE_C R7, R24, R3, R7 ;  /* 0x000000031807723e */ /* 0x000fca0004807007 */
[----:B------:R0:W-:Y:S02]  /*ff20*/  STS.128 [R37+0x23400], R4 ;  /* 0x0234000425007388 */ /* 0x0001e40000000c00 */
.L_x_416:
[----:B------:R-:W-:Y:S05]  /*ff30*/  BSYNC B1 ;  /* 0x0000000000017941 */ /* 0x000fea0003800000 */
.L_x_415:
[----:B------:R-:W-:Y:S05]  /*ff40*/  @P1 BRA `(.L_x_414) ;  /* 0x0000003c00201947 */ /* 0x000fea0003800000 */
[----:B0-2345:R-:W0:Y:S01]  /*ff50*/  LDS.128 R4, [R37+0x27400] ;  /* 0x0274000025047984 */ /* 0x03de220000000c00 */
[----:B------:R-:W-:Y:S02]  /*ff60*/  F2FP.F16.E4M3.UNPACK_B R24, R12 ;  /* 0x0000000cff18723e */ /* 0x000fe400020006ff */
[----:B------:R-:W-:Y:S02]  /*ff70*/  F2FP.F16.E4M3.UNPACK_B R15, R8 ;  /* 0x00000008ff0f723e */ /* 0x000fe400020006ff */
[----:B------:R-:W-:Y:S01]  /*ff80*/  F2FP.F16.E4M3.UNPACK_B R12, R12.H1 ;  /* 0x0000000cff0c723e */ /* 0x000fe200030006ff */
[--C-:B------:R-:W-:Y:S01]  /*ff90*/  HADD2.F32 R25, -RZ, R24.reuse.H1_H1 ;  /* 0x30000018ff197230 */ /* 0x100fe20000004100 */
[----:B------:R-:W-:Y:S01]  /*ffa0*/  F2FP.F16.E4M3.UNPACK_B R26, R8.H1 ;  /* 0x00000008ff1a723e */ /* 0x000fe200030006ff */
[----:B------:R-:W-:Y:S02]  /*ffb0*/  HADD2.F32 R21, -RZ, R15.H1_H1 ;  /* 0x3000000fff157230 */ /* 0x000fe40000004100 */
[----:B------:R-:W-:-:S02]  /*ffc0*/  HADD2.F32 R28, -RZ, R24.H0_H0 ;  /* 0x20000018ff1c7230 */ /* 0x000fc40000004100 */
[----:B------:R-:W-:Y:S02]  /*ffd0*/  HADD2.F32 R24, -RZ, R15.H0_H0 ;  /* 0x2000000fff187230 */ /* 0x000fe40000004100 */
[--C-:B------:R-:W-:Y:S02]  /*ffe0*/  HADD2.F32 R29, -RZ, R12.reuse.H1_H1 ;  /* 0x3000000cff1d7230 */ /* 0x100fe40000004100 */
[----:B------:R-:W-:Y:S01]  /*fff0*/  HADD2.F32 R27, -RZ, R12.H0_H0 ;  /* 0x2000000cff1b7230 */ /* 0x000fe20000004100 */
[-C--:B0-----:R-:W-:Y:S02]  /*10000*/  F2FP.F16.E4M3.UNPACK_B R0, R4.reuse.H1 ;  /* 0x00000004ff00723e */ /* 0x081fe400030006ff */
[----:B------:R-:W-:Y:S02]  /*10010*/  F2FP.F16.E4M3.UNPACK_B R4, R4 ;  /* 0x00000004ff04723e */ /* 0x000fe400020006ff */
[-C--:B------:R-:W-:Y:S01]  /*10020*/  F2FP.F16.E4M3.UNPACK_B R9, R5.reuse ;  /* 0x00000005ff09723e */ /* 0x080fe200020006ff */
[--C-:B------:R-:W-:Y:S01]  /*10030*/  HADD2.F32 R3, -RZ, R0.reuse.H0_H0 ;  /* 0x20000000ff037230 */ /* 0x100fe20000004100 */
[----:B------:R-:W-:Y:S01]  /*10040*/  F2FP.F16.E4M3.UNPACK_B R5, R5.H1 ;  /* 0x00000005ff05723e */ /* 0x000fe200030006ff */
[----:B------:R-:W-:Y:S01]  /*10050*/  HADD2.F32 R0, -RZ, R0.H1_H1 ;  /* 0x30000000ff007230 */ /* 0x000fe20000004100 */
[----:B------:R-:W-:-:S02]  /*10060*/  F2FP.F16.E4M3.UNPACK_B R11, R6 ;  /* 0x00000006ff0b723e */ /* 0x000fc400020006ff */
[----:B------:R-:W-:Y:S02]  /*10070*/  F2FP.F16.E4M3.UNPACK_B R6, R6.H1 ;  /* 0x00000006ff06723e */ /* 0x000fe400030006ff */
[-C--:B------:R-:W-:Y:S01]  /*10080*/  FMUL.FTZ R20, R25, R0.reuse ;  /* 0x0000000019147220 */ /* 0x080fe20000410000 */
[C---:B------:R-:W-:Y:S01]  /*10090*/  FMUL.FTZ R0, R21.reuse, R0 ;  /* 0x0000000015007220 */ /* 0x040fe20000410000 */
[----:B------:R-:W-:Y:S02]  /*100a0*/  F2FP.F16.E4M3.UNPACK_B R13, R7 ;  /* 0x00000007ff0d723e */ /* 0x000fe400020006ff */
[-C--:B------:R-:W-:Y:S01]  /*100b0*/  FFMA.FTZ R20, R21, R3.reuse, -R20 ;  /* 0x0000000315147223 */ /* 0x080fe20000010814 */
[----:B------:R-:W-:Y:S01]  /*100c0*/  FFMA.FTZ R25, R25, R3, R0 ;  /* 0x0000000319197223 */ /* 0x000fe20000010000 */
[--C-:B------:R-:W-:Y:S01]  /*100d0*/  HADD2.F32 R0, -RZ, R4.reuse.H1_H1 ;  /* 0x30000004ff007230 */ /* 0x100fe20000004100 */
[----:B------:R-:W-:Y:S01]  /*100e0*/  F2FP.F16.E4M3.UNPACK_B R7, R7.H1 ;  /* 0x00000007ff07723e */ /* 0x000fe200030006ff */
[----:B------:R-:W-:-:S02]  /*100f0*/  HADD2.F32 R4, -RZ, R4.H0_H0 ;  /* 0x20000004ff047230 */ /* 0x000fc40000004100 */
[--C-:B------:R-:W-:Y:S02]  /*10100*/  HADD2.F32 R3, -RZ, R5.reuse.H1_H1 ;  /* 0x30000005ff037230 */ /* 0x100fe40000004100 */
[-C--:B------:R-:W-:Y:S01]  /*10110*/  FMUL.FTZ R15, R28, R0.reuse ;  /* 0x000000001c0f7220 */ /* 0x080fe20000410000 */
[C---:B------:R-:W-:Y:S01]  /*10120*/  FMUL.FTZ R21, R24.reuse, R0 ;  /* 0x0000000018157220 */ /* 0x040fe20000410000 */
[----:B------:R-:W-:Y:S01]  /*10130*/  HADD2.F32 R5, -RZ, R5.H0_H0 ;  /* 0x20000005ff057230 */ /* 0x000fe20000004100 */
[----:B------:R-:W-:Y:S01]  /*10140*/  F2FP.SATFINITE.E4M3.F32.PACK_AB_MERGE_C R20, R25, R20, RZ ;  /* 0x000000141914723e */ /* 0x000fe200048070ff */
[-C--:B------:R-:W-:Y:S01]  /*10150*/  FFMA.FTZ R15, R24, R4.reuse, -R15 ;  /* 0x00000004180f7223 */ /* 0x080fe2000001080f */
[----:B------:R-:W-:Y:S01]  /*10160*/  FFMA.FTZ R4, R28, R4, R21 ;  /* 0x000000041c047223 */ /* 0x000fe20000010015 */
[----:B------:R-:W-:Y:S02]  /*10170*/  HADD2.F32 R21, -RZ, R26.H1_H1 ;  /* 0x3000001aff157230 */ /* 0x000fe40000004100 */
[----:B------:R-:W-:Y:S01]  /*10180*/  FMUL.FTZ R8, R29, R3 ;  /* 0x000000031d087220 */ /* 0x000fe20000410000 */
[----:B------:R-:W-:-:S02]  /*10190*/  HADD2.F32 R0, -RZ, R9.H1_H1 ;  /* 0x30000009ff007230 */ /* 0x000fc40000004100 */
[----:B------:R-:W-:Y:S02]  /*101a0*/  HADD2.F32 R9, -RZ, R9.H0_H0 ;  /* 0x20000009ff097230 */ /* 0x000fe40000004100 */
[C---:B------:R-:W-:Y:S01]  /*101b0*/  FMUL.FTZ R24, R21.reuse, R3 ;  /* 0x0000000315187220 */ /* 0x040fe20000410000 */
[-C--:B------:R-:W-:Y:S01]  /*101c0*/  FFMA.FTZ R12, R21, R5.reuse, -R8 ;  /* 0x00000005150c7223 */ /* 0x080fe20000010808 */
[----:B------:R-:W-:Y:S01]  /*101d0*/  HADD2.F32 R3, -RZ, R26.H0_H0 ;  /* 0x2000001aff037230 */ /* 0x000fe20000004100 */
[----:B------:R-:W-:Y:S01]  /*101e0*/  F2FP.F16.E4M3.UNPACK_B R26, R14 ;  /* 0x0000000eff1a723e */ /* 0x000fe200020006ff */
[----:B------:R-:W-:Y:S01]  /*101f0*/  FMUL.FTZ R8, R27, R0 ;  /* 0x000000001b087220 */ /* 0x000fe20000410000 */
[----:B------:R-:W-:Y:S01]  /*10200*/  F2FP.F16.E4M3.UNPACK_B R21, R10 ;  /* 0x0000000aff15723e */ /* 0x000fe200020006ff */
[----:B------:R-:W-:Y:S01]  /*10210*/  FFMA.FTZ R5, R29, R5, R24 ;  /* 0x000000051d057223 */ /* 0x000fe20000010018 */
[C---:B------:R-:W-:Y:S01]  /*10220*/  FMUL.FTZ R0, R3.reuse, R0 ;  /* 0x0000000003007220 */ /* 0x040fe20000410000 */
[----:B------:R-:W-:Y:S01]  /*10230*/  FFMA.FTZ R8, R3, R9, -R8 ;  /* 0x0000000903087223 */ /* 0x000fe20000010808 */
[----:B------:R-:W-:Y:S01]  /*10240*/  HADD2.F32 R28, -RZ, R26.H1_H1 ;  /* 0x3000001aff1c7230 */ /* 0x000fe20000004100 */
[----:B------:R-:W-:Y:S01]  /*10250*/  F2FP.F16.E4M3.UNPACK_B R14, R14.H1 ;  /* 0x0000000eff0e723e */ /* 0x000fe200030006ff */
[----:B------:R-:W-:-:S02]  /*10260*/  HADD2.F32 R3, -RZ, R6.H1_H1 ;  /* 0x30000006ff037230 */ /* 0x000fc40000004100 */
[----:B------:R-:W-:Y:S01]  /*10270*/  FFMA.FTZ R9, R27, R9, R0 ;  /* 0x000000091b097223 */ /* 0x000fe20000010000 */
[--C-:B------:R-:W-:Y:S01]  /*10280*/  HADD2.F32 R24, -RZ, R21.reuse.H1_H1 ;  /* 0x30000015ff187230 */ /* 0x100fe20000004100 */
[----:B------:R-:W-:Y:S01]  /*10290*/  F2FP.SATFINITE.E4M3.F32.PACK_AB_MERGE_C R5, R5, R12, RZ ;  /* 0x0000000c0505723e */ /* 0x000fe200048070ff */
[----:B------:R-:W-:Y:S02]  /*102a0*/  HADD2.F32 R27, -RZ, R21.H0_H0 ;  /* 0x20000015ff1b7230 */ /* 0x000fe40000004100 */
[-C--:B------:R-:W-:Y:S01]  /*102b0*/  FMUL.FTZ R21, R28, R3.reuse ;  /* 0x000000031c157220 */ /* 0x080fe20000410000 */
[----:B------:R-:W-:Y:S02]  /*102c0*/  HADD2.F32 R6, -RZ, R6.H0_H0 ;  /* 0x20000006ff067230 */ /* 0x000fe40000004100 */
[----:B------:R-:W-:Y:S01]  /*102d0*/  FMUL.FTZ R3, R24, R3 ;  /* 0x0000000318037220 */ /* 0x000fe20000410000 */
[----:B------:R-:W-:Y:S01]  /*102e0*/  HADD2.F32 R29, -RZ, R26.H0_H0 ;  /* 0x2000001aff1d7230 */ /* 0x000fe20000004100 */
[----:B------:R-:W-:Y:S01]  /*102f0*/  F2FP.SATFINITE.E4M3.F32.PACK_AB_MERGE_C R4, R4, R15, R20 ;  /* 0x0000000f0404723e */ /* 0x000fe20004807014 */
[----:B------:R-:W-:-:S02]  /*10300*/  HADD2.F32 R0, -RZ, R11.H1_H1 ;  /* 0x3000000bff007230 */ /* 0x000fc40000004100 */
[----:B------:R-:W-:Y:S01]  /*10310*/  FFMA.FTZ R21, R24, R6, -R21 ;  /* 0x0000000618157223 */ /* 0x000fe20000010815 */
[----:B------:R-:W-:Y:S01]  /*10320*/  HADD2.F32 R11, -RZ, R11.H0_H0 ;  /* 0x2000000bff0b7230 */ /* 0x000fe20000004100 */
[----:B------:R-:W-:Y:S01]  /*10330*/  F2FP.F16.E4M3.UNPACK_B R24, R10.H1 ;  /* 0x0000000aff18723e */ /* 0x000fe200030006ff */
[----:B------:R-:W-:Y:S01]  /*10340*/  FFMA.FTZ R6, R28, R6, R3 ;  /* 0x000000061c067223 */ /* 0x000fe20000010003 */
[-C--:B------:R-:W-:Y:S01]  /*10350*/  FMUL.FTZ R10, R29, R0.reuse ;  /* 0x000000001d0a7220 */ /* 0x080fe20000410000 */
[----:B------:R-:W-:Y:S01]  /*10360*/  FMUL.FTZ R0, R27, R0 ;  /* 0x000000001b007220 */ /* 0x000fe20000410000 */
[----:B------:R-:W-:Y:S01]  /*10370*/  HADD2.F32 R35, -RZ, R14.H1_H1 ;  /* 0x3000000eff237230 */ /* 0x000fe20000004100 */
[----:B------:R-:W-:Y:S01]  /*10380*/  F2FP.SATFINITE.E4M3.F32.PACK_AB_MERGE_C R5, R9, R8, R5 ;  /* 0x000000080905723e */ /* 0x000fe20004807005 */
[-C--:B------:R-:W-:Y:S01]  /*10390*/  FFMA.FTZ R10, R27, R11.reuse, -R10 ;  /* 0x0000000b1b0a7223 */ /* 0x080fe2000001080a */
[----:B------:R-:W-:Y:S01]  /*103a0*/  FFMA.FTZ R11, R29, R11, R0 ;  /* 0x0000000b1d0b7223 */ /* 0x000fe20000010000 */
[----:B------:R-:W-:Y:S01]  /*103b0*/  HADD2.F32 R3, -RZ, R7.H1_H1 ;  /* 0x30000007ff037230 */ /* 0x000fe20000004100 */
[----:B------:R-:W-:Y:S01]  /*103c0*/  F2FP.SATFINITE.E4M3.F32.PACK_AB_MERGE_C R6, R6, R21, RZ ;  /* 0x000000150606723e */ /* 0x000fe200048070ff */
[----:B------:R-:W-:-:S02]  /*103d0*/  HADD2.F32 R29, -RZ, R24.H1_H1 ;  /* 0x30000018ff1d7230 */ /* 0x000fc40000004100 */
[----:B------:R-:W-:Y:S02]  /*103e0*/  HADD2.F32 R27, -RZ, R24.H0_H0 ;  /* 0x20000018ff1b7230 */ /* 0x000fe40000004100 */
[-C--:B------:R-:W-:Y:S01]  /*103f0*/  FMUL.FTZ R24, R35, R3.reuse ;  /* 0x0000000323187220 */ /* 0x080fe20000410000 */
[----:B------:R-:W-:Y:S02]  /*10400*/  HADD2.F32 R33, -RZ, R14.H0_H0 ;  /* 0x2000000eff217230 */ /* 0x000fe40000004100 */
[----:B------:R-:W-:Y:S01]  /*10410*/  FMUL.FTZ R26, R29, R3 ;  /* 0x000000031d1a7220 */ /* 0x000fe20000410000 */
[----:B------:R-:W-:Y:S01]  /*10420*/  HADD2.F32 R0, -RZ, R13.H1_H1 ;  /* 0x3000000dff007230 */ /* 0x000fe20000004100 */
[----:B------:R-:W-:Y:S01]  /*10430*/  F2FP.SATFINITE.E4M3.F32.PACK_AB_MERGE_C R6, R11, R10, R6 ;  /* 0x0000000a0b06723e */ /* 0x000fe20004807006 */
[----:B------:R-:W-:Y:S02]  /*10440*/  HADD2.F32 R7, -RZ, R7.H0_H0 ;  /* 0x20000007ff077230 */ /* 0x000fe40000004100 */
[----:B------:R-:W-:-:S02]  /*10450*/  HADD2.F32 R13, -RZ, R13.H0_H0 ;  /* 0x2000000dff0d7230 */ /* 0x000fc40000004100 */
[-C--:B------:R-:W-:Y:S01]  /*10460*/  FMUL.FTZ R14, R33, R0.reuse ;  /* 0x00000000210e7220 */ /* 0x080fe20000410000 */
[----:B------:R-:W-:Y:S01]  /*10470*/  FMUL.FTZ R0, R27, R0 ;  /* 0x000000001b007220 */ /* 0x000fe20000410000 */
[-C--:B------:R-:W-:Y:S01]  /*10480*/  FFMA.FTZ R24, R29, R7.reuse, -R24 ;  /* 0x000000071d187223 */ /* 0x080fe20000010818 */
[----:B------:R-:W-:Y:S01]  /*10490*/  FFMA.FTZ R7, R35, R7, R26 ;  /* 0x0000000723077223 */ /* 0x000fe2000001001a */
[-C--:B------:R-:W-:Y:S01]  /*104a0*/  FFMA.FTZ R14, R27, R13.reuse, -R14 ;  /* 0x0000000d1b0e7223 */ /* 0x080fe2000001080e */
[----:B------:R-:W-:-:S03]  /*104b0*/  FFMA.FTZ R13, R33, R13, R0 ;  /* 0x0000000d210d7223 */ /* 0x000fc60000010000 */
[----:B------:R-:W-:-:S04]  /*104c0*/  F2FP.SATFINITE.E4M3.F32.PACK_AB_MERGE_C R7, R7, R24, RZ ;  /* 0x000000180707723e */ /* 0x000fc800048070ff */
[----:B------:R-:W-:-:S05]  /*104d0*/  F2FP.SATFINITE.E4M3.F32.PACK_AB_MERGE_C R7, R13, R14, R7 ;  /* 0x0000000e0d07723e */ /* 0x000fca0004807007 */
[----:B------:R0:W-:Y:S01]  /*104e0*/  STS.128 [R37+0x27400], R4 ;  /* 0x0274000425007388 */ /* 0x0001e20000000c00 */
[----:B------:R-:W-:Y:S05]  /*104f0*/  BRA `(.L_x_414) ;  /* 0x0000003400b47947 */ /* 0x000fea0003800000 */
.L_x_393:
[----:B------:R-:W0:Y:S01]  /*10500*/  LDC R21, c[0x0][0x3d4] ;  /* 0x0000f500ff157b82 */ /* 0x000e220000000800 */
[----:B------:R-:W-:Y:S02]  /*10510*/  ISETP.GE.AND P0, PT, R22, R3, PT ;  /* 0x000000031600720c */ /* 0x000fe40003f06270 */
[----:B------:R-:W-:Y:S02]  /*10520*/  CS2R R36, SRZ ;  /* 0x0000000000247805 */ /* 0x000fe4000001ff00 */
[----:B------:R-:W-:Y:S02]  /*10530*/  CS2R R38, SRZ ;  /* 0x0000000000267805 */ /* 0x000fe4000001ff00 */
[----:B------:R-:W-:Y:S02]  /*10540*/  CS2R R4, SRZ ;  /* 0x0000000000047805 */ /* 0x000fe4000001ff00 */
[----:B------:R-:W-:Y:S01]  /*10550*/  CS2R R6, SRZ ;  /* 0x0000000000067805 */ /* 0x000fe2000001ff00 */
[----:B------:R-:W-:Y:S01]  /*10560*/  UMOV UR4, 0xffffffff ;  /* 0xffffffff00047882 */ /* 0x000fe20000000000 */
[----:B0-----:R-:W-:-:S13]  /*10570*/  ISETP.GE.OR P0, PT, R16, R21, P0 ;  /* 0x000000151000720c */ /* 0x001fda0000706670 */
[----:B------:R0:W5:Y:S04]  /*10580*/  @!P0 LDG.E.128 R36, desc[UR42][R34.64] ;  /* 0x0000002a22248981 */ /* 0x000168000c1e1d00 */
[----:B------:R0:W5:Y:S01]  /*10590*/  @!P0 LDG.E.128 R4, desc[UR42][R40.64] ;  /* 0x0000002a28048981 */ /* 0x000162000c1e1d00 */
[----:B------:R-:W-:Y:S01]  /*105a0*/  ISETP.GE.AND P0, PT, R16, R21, PT ;  /* 0x000000151000720c */ /* 0x000fe20003f06270 */
[----:B------:R-:W-:-:S12]  /*105b0*/  BRA.DIV UR4, `(.L_x_417) ;  /* 0x0000013e04f47947 */ /* 0x000fd8000b800000 */
.L_x_619:
[----:B------:R-:W-:-:S03]  /*105c0*/  UMOV UR4, 0xffffffff ;  /* 0xffffffff00047882 */ /* 0x000fc60000000000 */
[----:B------:R-:W-:Y:S05]  /*105d0*/  BRA.DIV UR4, `(.L_x_418) ;  /* 0x0000014204147947 */ /* 0x000fea000b800000 */
.L_x_622:
[----:B------:R-:W-:-:S03]  /*105e0*/  UMOV UR4, 0xffffffff ;  /* 0xffffffff00047882 */ /* 0x000fc60000000000 */
[----:B------:R-:W-:Y:S05]  /*105f0*/  BRA.DIV UR4, `(.L_x_419) ;  /* 0x0000014204347947 */ /* 0x000fea000b800000 */
.L_x_625:
[----:B------:R-:W-:-:S03]  /*10600*/  UMOV UR4, 0xffffffff ;  /* 0xffffffff00047882 */ /* 0x000fc60000000000 */
[----:B------:R-:W-:Y:S05]  /*10610*/  BRA.DIV UR4, `(.L_x_420) ;  /* 0x0000014204547947 */ /* 0x000fea000b800000 */
.L_x_628:
[----:B------:R-:W-:Y:S01]  /*10620*/  ULEA.HI UR4, UR45, UR45, URZ, 0x1 ;  /* 0x0000002d2d047291 */ /* 0x000fe2000f8f083f */
[----:B-----5:R-:W-:Y:S01]  /*10630*/  SHF.R.U32.HI R11, RZ, 0x8, R37 ;  /* 0x00000008ff0b7819 */ /* 0x020fe20000011625 */
[----:B------:R-:W-:Y:S01]  /*10640*/  BSSY B1, `(.L_x_421) ;  /* 0x0000044000017945 */ /* 0x000fe20003800000 */
[----:B------:R-:W-:Y:S01]  /*10650*/  SHF.R.U32.HI R0, RZ, 0x8, R36 ;  /* 0x00000008ff007819 */ /* 0x000fe20000011624 */
[----:B------:R-:W-:Y:S01]  /*10660*/  ULOP3.LUT UR4, UR4, 0xfffffffe, URZ, 0xc0, !UPT ;  /* 0xfffffffe04047892 */ /* 0x000fe2000f8ec03f */
[----:B------:R-:W-:Y:S02]  /*10670*/  LOP3.LUT R10, R37, 0xff, RZ, 0xc0, !PT ;  /* 0x000000ff250a7812 */ /* 0x000fe400078ec0ff */
[----:B------:R-:W-:Y:S01]  /*10680*/  LOP3.LUT R11, R11, 0xff, RZ, 0xc0, !PT ;  /* 0x000000ff0b0b7812 */ /* 0x000fe200078ec0ff */
[----:B------:R-:W-:Y:S01]  /*10690*/  UIADD3 UR4, UR45, -UR4, URZ ;  /* 0x800000042d047290 */ /* 0x000fe2000fffe03f */
[----:B------:R-:W-:Y:S02]  /*106a0*/  LOP3.LUT R8, R36, 0xff, RZ, 0xc0, !PT ;  /* 0x000000ff24087812 */ /* 0x000fe400078ec0ff */
[----:B------:R-:W-:-:S02]  /*106b0*/  LOP3.LUT R9, R0, 0xff, RZ, 0xc0, !PT ;  /* 0x000000ff00097812 */ /* 0x000fc400078ec0ff */
[----:B------:R-:W-:Y:S02]  /*106c0*/  PRMT R10, R11, 0x7604, R10 ;  /* 0x000076040b0a7816 */ /* 0x000fe4000000000a */
[----:B------:R-:W-:Y:S02]  /*106d0*/  MOV R20, UR4 ;  /* 0x0000000400147c02 */ /* 0x000fe40008000f00 */
[----:B------:R-:W-:Y:S02]  /*106e0*/  SHF.R.U32.HI R11, RZ, 0x8, R39 ;  /* 0x00000008ff0b7819 */ /* 0x000fe40000011627 */
[----:B------:R-:W-:Y:S02]  /*106f0*/  SHF.L.U32 R20, R20, 0x1f, RZ ;  /* 0x0000001f14147819 */ /* 0x000fe400000006ff */
[----:B------:R-:W-:Y:S02]  /*10700*/  SHF.R.U32.HI R0, RZ, 0x8, R38 ;  /* 0x00000008ff007819 */ /* 0x000fe40000011626 */
[-C--:B------:R-:W-:Y:S01]  /*10710*/  ISETP.GE.OR P1, PT, R22, R3.reuse, P0 ;  /* 0x000000031600720c */ /* 0x080fe20000726670 */
[----:B------:R-:W2:Y:S01]  /*10720*/  SYNCS.PHASECHK.TRANS64.TRYWAIT P4, [R19+URZ+0x38800], R20 ;  /* 0x03880014130075a7 */ /* 0x000ea2000808017f */
[----:B------:R-:W-:-:S02]  /*10730*/  ISETP.GE.OR P2, PT, R233, R3, P0 ;  /* 0x00000003e900720c */ /* 0x000fc40000746670 */
[-C--:B------:R-:W-:Y:S02]  /*10740*/  ISETP.GE.OR P3, PT, R234, R3.reuse, P0 ;  /* 0x00000003ea00720c */ /* 0x080fe40000766670 */
[----:B------:R-:W-:Y:S02]  /*10750*/  PRMT R9, R9, 0x7604, R8 ;  /* 0x0000760409097816 */ /* 0x000fe40000000008 */
[----:B------:R-:W-:Y:S02]  /*10760*/  ISETP.GE.OR P0, PT, R235, R3, P0 ;  /* 0x00000003eb00720c */ /* 0x000fe40000706670 */
[----:B------:R-:W-:Y:S02]  /*10770*/  LOP3.LUT R8, R39, 0xff, RZ, 0xc0, !PT ;  /* 0x000000ff27087812 */ /* 0x000fe400078ec0ff */
[----:B------:R-:W-:Y:S02]  /*10780*/  LOP3.LUT R11, R11, 0xff, RZ, 0xc0, !PT ;  /* 0x000000ff0b0b7812 */ /* 0x000fe400078ec0ff */
[----:B------:R-:W-:-:S02]  /*10790*/  LOP3.LUT R3, R38, 0xff, RZ, 0xc0, !PT ;  /* 0x000000ff26037812 */ /* 0x000fc400078ec0ff */
[----:B------:R-:W-:Y:S02]  /*107a0*/  LOP3.LUT R0, R0, 0xff, RZ, 0xc0, !PT ;  /* 0x000000ff00007812 */ /* 0x000fe400078ec0ff */
[----:B------:R-:W-:Y:S02]  /*107b0*/  SHF.R.U32.HI R12, RZ, 0x10, R37 ;  /* 0x00000010ff0c7819 */ /* 0x000fe40000011625 */
[----:B------:R-:W-:Y:S02]  /*107c0*/  PRMT R8, R11, 0x7604, R8 ;  /* 0x000076040b087816 */ /* 0x000fe40000000008 */
[----:B------:R-:W-:Y:S01]  /*107d0*/  PRMT R11, R0, 0x7604, R3 ;  /* 0x00007604000b7816 */ /* 0x000fe20000000003 */
[----:B------:R-:W-:Y:S01]  /*107e0*/  IMAD.U32 R3, R12, 0x10000, RZ ;  /* 0x000100000c037824 */ /* 0x000fe200078e00ff */
[----:B------:R-:W-:Y:S02]  /*107f0*/  SHF.R.U32.HI R13, RZ, 0x10, R39 ;  /* 0x00000010ff0d7819 */ /* 0x000fe40000011627 */
[----:B------:R-:W-:-:S02]  /*10800*/  LOP3.LUT R9, R9, 0xff0000, R36, 0xf8, !PT ;  /* 0x00ff000009097812 */ /* 0x000fc400078ef824 */
[----:B------:R-:W-:Y:S01]  /*10810*/  LOP3.LUT R3, R10, 0xff0000, R3, 0xf8, !PT ;  /* 0x00ff00000a037812 */ /* 0x000fe200078ef803 */
[----:B------:R-:W-:Y:S01]  /*10820*/  IMAD.U32 R13, R13, 0x10000, RZ ;  /* 0x000100000d0d7824 */ /* 0x000fe200078e00ff */
[----:B------:R-:W-:Y:S02]  /*10830*/  LOP3.LUT R0, R9, 0xff000000, R36, 0xf8, !PT ;  /* 0xff00000009007812 */ /* 0x000fe400078ef824 */
[----:B------:R-:W-:Y:S02]  /*10840*/  SHF.R.U32.HI R15, RZ, 0x8, R5 ;  /* 0x00000008ff0f7819 */ /* 0x000fe40000011605 */
[----:B------:R-:W-:Y:S02]  /*10850*/  LOP3.LUT R36, R3, 0xff000000, R37, 0xf8, !PT ;  /* 0xff00000003247812 */ /* 0x000fe400078ef825 */
[----:B------:R-:W-:Y:S02]  /*10860*/  SHF.R.U32.HI R3, RZ, 0x8, R4 ;  /* 0x00000008ff037819 */ /* 0x000fe40000011604 */
[----:B------:R-:W-:-:S02]  /*10870*/  LOP3.LUT R10, R5, 0xff, RZ, 0xc0, !PT ;  /* 0x000000ff050a7812 */ /* 0x000fc400078ec0ff */
[----:B------:R-:W-:Y:S02]  /*10880*/  LOP3.LUT R15, R15, 0xff, RZ, 0xc0, !PT ;  /* 0x000000ff0f0f7812 */ /* 0x000fe400078ec0ff */
[----:B------:R-:W-:Y:S02]  /*10890*/  LOP3.LUT R13, R8, 0xff0000, R13, 0xf8, !PT ;  /* 0x00ff0000080d7812 */ /* 0x000fe400078ef80d */
[----:B------:R-:W-:Y:S02]  /*108a0*/  LOP3.LUT R8, R4, 0xff, RZ, 0xc0, !PT ;  /* 0x000000ff04087812 */ /* 0x000fe400078ec0ff */
[----:B------:R-:W-:Y:S02]  /*108b0*/  LOP3.LUT R9, R3, 0xff, RZ, 0xc0, !PT ;  /* 0x000000ff03097812 */ /* 0x000fe400078ec0ff */
[----:B------:R-:W-:Y:S02]  /*108c0*/  PRMT R10, R15, 0x7604, R10 ;  /* 0x000076040f0a7816 */ /* 0x000fe4000000000a */
[----:B------:R-:W-:-:S02]  /*108d0*/  LOP3.LUT R11, R11, 0xff0000, R38, 0xf8, !PT ;  /* 0x00ff00000b0b7812 */ /* 0x000fc400078ef826 */
[----:B------:R-:W-:Y:S02]  /*108e0*/  SHF.R.U32.HI R15, RZ, 0x8, R7 ;  /* 0x00000008ff0f7819 */ /* 0x000fe40000011607 */
[----:B------:R-:W-:Y:S02]  /*108f0*/  PRMT R9, R9, 0x7604, R8 ;  /* 0x0000760409097816 */ /* 0x000fe40000000008 */
[----:B------:R-:W-:Y:S02]  /*10900*/  SHF.R.U32.HI R8, RZ, 0x8, R6 ;  /* 0x00000008ff087819 */ /* 0x000fe40000011606 */
[----:B------:R-:W-:Y:S02]  /*10910*/  LOP3.LUT R3, R11, 0xff000000, R38, 0xf8, !PT ;  /* 0xff0000000b037812 */ /* 0x000fe400078ef826 */
[----:B-1----:R-:W-:Y:S02]  /*10920*/  LOP3.LUT R14, R7, 0xff, RZ, 0xc0, !PT ;  /* 0x000000ff070e7812 */ /* 0x002fe400078ec0ff */
[----:B------:R-:W-:-:S02]  /*10930*/  LOP3.LUT R15, R15, 0xff, RZ, 0xc0, !PT ;  /* 0x000000ff0f0f7812 */ /* 0x000fc400078ec0ff */
[----:B------:R-:W-:Y:S02]  /*10940*/  LOP3.LUT R38, R13, 0xff000000, R39, 0xf8, !PT ;  /* 0xff0000000d267812 */ /* 0x000fe400078ef827 */
[----:B------:R-:W-:Y:S02]  /*10950*/  SHF.R.U32.HI R24, RZ, 0x10, R7 ;  /* 0x00000010ff187819 */ /* 0x000fe40000011607 */
[----:B------:R-:W-:Y:S02]  /*10960*/  SHF.R.U32.HI R11, RZ, 0x10, R5 ;  /* 0x00000010ff0b7819 */ /* 0x000fe40000011605 */
[----:B------:R-:W-:Y:S02]  /*10970*/  LOP3.LUT R12, R6, 0xff, RZ, 0xc0, !PT ;  /* 0x000000ff060c7812 */ /* 0x000fe400078ec0ff */
[----:B------:R-:W-:Y:S01]  /*10980*/  LOP3.LUT R13, R8, 0xff, RZ, 0xc0, !PT ;  /* 0x000000ff080d7812 */ /* 0x000fe200078ec0ff */
[----:B------:R-:W-:Y:S01]  /*10990*/  IMAD.U32 R11, R11, 0x10000, RZ ;  /* 0x000100000b0b7824 */ /* 0x000fe200078e00ff */
[----:B------:R-:W-:-:S02]  /*109a0*/  PRMT R14, R15, 0x7604, R14 ;  /* 0x000076040f0e7816 */ /* 0x000fc4000000000e */
[----:B------:R-:W-:Y:S02]  /*109b0*/  SHF.L.U32 R15, R24, 0x10, RZ ;  /* 0x00000010180f7819 */ /* 0x000fe400000006ff */
[----:B------:R-:W-:Y:S02]  /*109c0*/  PRMT R13, R13, 0x7604, R12 ;  /* 0x000076040d0d7816 */ /* 0x000fe4000000000c */
[----:B------:R-:W-:Y:S02]  /*109d0*/  LOP3.LUT R25, R14, 0xff0000, R15, 0xf8, !PT ;  /* 0x00ff00000e197812 */ /* 0x000fe400078ef80f */
[----:B------:R-:W-:Y:S02]  /*109e0*/  LOP3.LUT R15, R13, 0xff0000, R6, 0xf8, !PT ;  /* 0x00ff00000d0f7812 */ /* 0x000fe400078ef806 */
[----:B------:R-:W-:Y:S02]  /*109f0*/  LOP3.LUT R11, R10, 0xff0000, R11, 0xf8, !PT ;  /* 0x00ff00000a0b7812 */ /* 0x000fe400078ef80b */
[----:B------:R-:W-:-:S02]  /*10a00*/  LOP3.LUT R9, R9, 0xff0000, R4, 0xf8, !PT ;  /* 0x00ff000009097812 */ /* 0x000fc400078ef804 */
[----:B------:R-:W-:Y:S02]  /*10a10*/  LEA.HI R33, R33, R30, RZ, 0x3 ;  /* 0x0000001e21217211 */ /* 0x000fe400078f18ff */
[----:B------:R-:W-:Y:S02]  /*10a20*/  LOP3.LUT R14, R15, 0xff000000, R6, 0xf8, !PT ;  /* 0xff0000000f0e7812 */ /* 0x000fe400078ef806 */
[----:B------:R-:W-:Y:S02]  /*10a30*/  LOP3.LUT R12, R9, 0xff000000, R4, 0xf8, !PT ;  /* 0xff000000090c7812 */ /* 0x000fe400078ef804 */
[----:B------:R-:W-:Y:S02]  /*10a40*/  LOP3.LUT R13, R11, 0xff000000, R5, 0xf8, !PT ;  /* 0xff0000000b0d7812 */ /* 0x000fe400078ef805 */
[----:B------:R-:W-:Y:S02]  /*10a50*/  LOP3.LUT R15, R25, 0xff000000, R7, 0xf8, !PT ;  /* 0xff000000190f7812 */ /* 0x000fe400078ef807 */
[----:B------:R-:W-:Y:S01]  /*10a60*/  LOP3.LUT R33, R33, 0xfffffff8, RZ, 0xc0, !PT ;  /* 0xfffffff821217812 */ /* 0x000fe200078ec0ff */
[----:B--2---:R-:W-:Y:S06]  /*10a70*/  @!P4 BRA `(.L_x_422) ;  /* 0x0000013c0064c947 */ /* 0x004fec0003800000 */
.L_x_629:
[----:B------:R-:W-:Y:S05]  /*10a80*/  BSYNC B1 ;  /* 0x0000000000017941 */ /* 0x000fea0003800000 */
.L_x_421:
[----:B------:R-:W-:Y:S01]  /*10a90*/  BSSY B1, `(.L_x_423) ;  /* 0x00000c5000017945 */ /* 0x000fe20003800000 */
[----:B-1----:R-:W-:-:S03]  /*10aa0*/  IMAD.IADD R20, R30, 0x1, -R33 ;  /* 0x000000011e147824 */ /* 0x002fc600078e0a21 */
[----:B------:R-:W-:Y:S05]  /*10ab0*/  @P1 BRA `(.L_x_424) ;  /* 0x0000000c00081947 */ /* 0x000fea0003800000 */
[----:B------:R-:W2:Y:S04]  /*10ac0*/  LDL R9, [R1+0x4] ;  /* 0x0000040001097983 */ /* 0x000ea80000100800 */
[----:B------:R-:W3:Y:S04]  /*10ad0*/  LDL R8, [R1+0xc] ;  /* 0x00000c0001087983 */ /* 0x000ee80000100800 */
[----:B------:R-:W4:Y:S04]  /*10ae0*/  LDL R6, [R1+0x10] ;  /* 0x0000100001067983 */ /* 0x000f280000100800 */
[----:B------:R-:W5:Y:S01]  /*10af0*/  LDL R59, [R1+0x2c] ;  /* 0x00002c00013b7983 */ /* 0x000f620000100800 */
[----:B------:R-:W-:-:S02]  /*10b00*/  LEA.HI R4, R21, R20, RZ, 0x1c ;  /* 0x0000001415047211 */ /* 0x000fc400078fe0ff */
[----:B0-----:R-:W-:Y:S02]  /*10b10*/  F2FP.F16.E4M3.UNPACK_B R40, R0.H1 ;  /* 0x00000000ff28723e */ /* 0x001fe400030006ff */
[----:B------:R-:W-:Y:S01]  /*10b20*/  SHF.R.S32.HI R7, RZ, 0x1f, R4 ;  /* 0x0000001fff077819 */ /* 0x000fe20000011404 */
[----:B------:R-:W-:Y:S01]  /*10b30*/  IMAD.SHL.U32 R5, R4, 0x10, RZ ;  /* 0x0000001004057824 */ /* 0x000fe200078e00ff */
[----:B------:R-:W-:Y:S01]  /*10b40*/  F2FP.F16.E4M3.UNPACK_B R44, R12.H1 ;  /* 0x0000000cff2c723e */ /* 0x000fe200030006ff */
[----:B------:R-:W-:Y:S01]  /*10b50*/  HADD2.F32 R41, -RZ, R40.H0_H0 ;  /* 0x20000028ff297230 */ /* 0x000fe20000004100 */
[----:B------:R-:W-:Y:S02]  /*10b60*/  LEA.HI R7, R7, R4, RZ, 0x3 ;  /* 0x0000000407077211 */ /* 0x000fe400078f18ff */
[----:B------:R-:W-:Y:S01]  /*10b70*/  F2FP.F16.E4M3.UNPACK_B R43, R12 ;  /* 0x0000000cff2b723e */ /* 0x000fe200020006ff */
[----:B------:R-:W-:Y:S02]  /*10b80*/  HADD2.F32 R42, -RZ, R44.H0_H0 ;  /* 0x2000002cff2a7230 */ /* 0x000fe40000004100 */
[----:B------:R-:W-:-:S05]  /*10b90*/  IMAD.SHL.U32 R7, R7, 0x800, RZ ;  /* 0x0000080007077824 */ /* 0x000fca00078e00ff */
[----:B------:R-:W-:Y:S02]  /*10ba0*/  LOP3.LUT R7, R7, 0xffffc000, RZ, 0xc0, !PT ;  /* 0xffffc00007077812 */ /* 0x000fe400078ec0ff */
[----:B--2---:R-:W-:-:S04]  /*10bb0*/  LOP3.LUT R5, R9, 0x70, R5, 0xf8, !PT ;  /* 0x0000007009057812 */ /* 0x004fc800078ef805 */
[----:B---3--:R-:W-:-:S04]  /*10bc0*/  LOP3.LUT R4, R5, R8, RZ, 0x3c, !PT ;  /* 0x0000000805047212 */ /* 0x008fc800078e3cff */
[----:B----4-:R-:W-:-:S04]  /*10bd0*/  IADD3 R8, R4, R7, R6 ;  /* 0x0000000704087210 */ /* 0x010fc80007ffe006 */
[----:B------:R-:W-:Y:S01]  /*10be0*/  IADD3 R24, R19, R8, RZ ;  /* 0x0000000813187210 */ /* 0x000fe20007ffe0ff */
[----:B-----5:R-:W0:Y:S04]  /*10bf0*/  LDS.128 R4, [R59+0x20400] ;  /* 0x020400003b047984 */ /* 0x020e280000000c00 */
[----:B------:R-:W1:Y:S01]  /*10c00*/  LDS.128 R8, [R24+0x20400] ;  /* 0x0204000018087984 */ /* 0x000e620000000c00 */
[-C--:B0-----:R-:W-:Y:S02]  /*10c10*/  F2FP.F16.E4M3.UNPACK_B R25, R4.reuse ;  /* 0x00000004ff19723e */ /* 0x081fe400020006ff */
[----:B------:R-:W-:Y:S02]  /*10c20*/  F2FP.F16.E4M3.UNPACK_B R4, R4.H1 ;  /* 0x00000004ff04723e */ /* 0x000fe400030006ff */
[----:B-1----:R-:W-:-:S02]  /*10c30*/  F2FP.F16.E4M3.UNPACK_B R33, R8.H1 ;  /* 0x00000008ff21723e */ /* 0x002fc400030006ff */
[-C--:B------:R-:W-:Y:S02]  /*10c40*/  F2FP.F16.E4M3.UNPACK_B R26, R5.reuse ;  /* 0x00000005ff1a723e */ /* 0x080fe400020006ff */
[----:B------:R-:W-:Y:S01]  /*10c50*/  F2FP.F16.E4M3.UNPACK_B R27, R5.H1 ;  /* 0x00000005ff1b723e */ /* 0x000fe200030006ff */
[--C-:B------:R-:W-:Y:S01]  /*10c60*/  HADD2.F32 R34, -RZ, R33.reuse.H0_H0 ;  /* 0x20000021ff227230 */ /* 0x100fe20000004100 */
[-C--:B------:R-:W-:Y:S01]  /*10c70*/  F2FP.F16.E4M3.UNPACK_B R35, R9.reuse ;  /* 0x00000009ff23723e */ /* 0x080fe200020006ff */
[----:B------:R-:W-:Y:S01]  /*10c80*/  HADD2.F32 R5, -RZ, R4.H0_H0 ;  /* 0x20000004ff057230 */ /* 0x000fe20000004100 */
[----:B------:R-:W-:Y:S01]  /*10c90*/  F2FP.F16.E4M3.UNPACK_B R37, R9.H1 ;  /* 0x00000009ff25723e */ /* 0x000fe200030006ff */
[----:B------:R-:W-:Y:S02]  /*10ca0*/  HADD2.F32 R33, -RZ, R33.H1_H1 ;  /* 0x30000021ff217230 */ /* 0x000fe40000004100 */
[C---:B------:R-:W-:Y:S01]  /*10cb0*/  FMUL.FTZ R9, R34.reuse, R41 ;  /* 0x0000002922097220 */ /* 0x040fe20000410000 */
[----:B------:R-:W-:Y:S01]  /*10cc0*/  FMUL.FTZ R46, R34, R42 ;  /* 0x0000002a222e7220 */ /* 0x000fe20000410000 */
[----:B------:R-:W-:-:S02]  /*10cd0*/  F2FP.F16.E4M3.UNPACK_B R8, R8 ;  /* 0x00000008ff08723e */ /* 0x000fc400020006ff */
[C---:B------:R-:W-:Y:S01]  /*10ce0*/  FFMA.FTZ R48, R5.reuse, R42, R9 ;  /* 0x0000002a05307223 */ /* 0x040fe20000010009 */
[----:B------:R-:W-:Y:S01]  /*10cf0*/  HADD2.F32 R42, -RZ, R40.H1_H1 ;  /* 0x30000028ff2a7230 */ /* 0x000fe20000004100 */
[----:B------:R-:W-:Y:S01]  /*10d00*/  F2FP.F16.E4M3.UNPACK_B R40, R0 ;  /* 0x00000000ff28723e */ /* 0x000fe200020006ff */
[----:B------:R-:W-:Y:S01]  /*10d10*/  FFMA.FTZ R47, R5, R41, -R46 ;  /* 0x00000029052f7223 */ /* 0x000fe2000001082e */
[----:B------:R-:W-:Y:S01]  /*10d20*/  HADD2.F32 R46, -RZ, R44.H1_H1 ;  /* 0x3000002cff2e7230 */ /* 0x000fe20000004100 */
[----:B------:R-:W-:Y:S01]  /*10d30*/  F2FP.F16.E4M3.UNPACK_B R39, R10 ;  /* 0x0000000aff27723e */ /* 0x000fe200020006ff */
[----:B------:R-:W-:Y:S02]  /*10d40*/  HADD2.F32 R44, -RZ, R43.H0_H0 ;  /* 0x2000002bff2c7230 */ /* 0x000fe40000004100 */
[C---:B------:R-:W-:Y:S01]  /*10d50*/  FMUL.FTZ R45, R33.reuse, R42 ;  /* 0x0000002a212d7220 */ /* 0x040fe20000410000 */
[----:B------:R-:W-:Y:S02]  /*10d60*/  HADD2.F32 R9, -RZ, R8.H0_H0 ;  /* 0x20000008ff097230 */ /* 0x000fe40000004100 */
[----:B------:R-:W-:Y:S01]  /*10d70*/  FMUL.FTZ R50, R33, R46 ;  /* 0x0000002e21327220 */ /* 0x000fe20000410000 */
[----:B------:R-:W-:Y:S01]  /*10d80*/  HADD2.F32 R41, -RZ, R40.H0_H0 ;  /* 0x20000028ff297230 */ /* 0x000fe20000004100 */
[----:B------:R-:W-:Y:S01]  /*10d90*/  F2FP.F16.E4M3.UNPACK_B R10, R10.H1 ;  /* 0x0000000aff0a723e */ /* 0x000fe200030006ff */
[----:B------:R-:W-:-:S02]  /*10da0*/  HADD2.F32 R5, -RZ, R4.H1_H1 ;  /* 0x30000004ff057230 */ /* 0x000fc40000004100 */
[C---:B------:R-:W-:Y:S01]  /*10db0*/  FMUL.FTZ R33, R9.reuse, R44 ;  /* 0x0000002c09217220 */ /* 0x040fe20000410000 */
[----:B------:R-:W-:Y:S02]  /*10dc0*/  HADD2.F32 R4, -RZ, R25.H0_H0 ;  /* 0x20000019ff047230 */ /* 0x000fe40000004100 */
[-C--:B------:R-:W-:Y:S01]  /*10dd0*/  FMUL.FTZ R9, R9, R41.reuse ;  /* 0x0000002909097220 */ /* 0x080fe20000410000 */
[----:B------:R-:W-:Y:S02]  /*10de0*/  HADD2.F32 R43, -RZ, R43.H1_H1 ;  /* 0x3000002bff2b7230 */ /* 0x000fe40000004100 */
[C---:B------:R-:W-:Y:S01]  /*10df0*/  FFMA.FTZ R49, R5.reuse, R46, R45 ;  /* 0x0000002e05317223 */ /* 0x040fe2000001002d */
[----:B------:R-:W-:Y:S02]  /*10e00*/  HADD2.F32 R8, -RZ, R8.H1_H1 ;  /* 0x30000008ff087230 */ /* 0x000fe40000004100 */
[C---:B------:R-:W-:Y:S01]  /*10e10*/  FFMA.FTZ R45, R4.reuse, R41, -R33 ;  /* 0x00000029042d7223 */ /* 0x040fe20000010821 */
[----:B------:R-:W-:Y:S01]  /*10e20*/  FFMA.FTZ R44, R4, R44, R9 ;  /* 0x0000002c042c7223 */ /* 0x000fe20000010009 */
[----:B------:R-:W-:Y:S01]  /*10e30*/  F2FP.F16.E4M3.UNPACK_B R41, R13.H1 ;  /* 0x0000000dff29723e */ /* 0x000fe200030006ff */
[----:B------:R-:W-:Y:S01]  /*10e40*/  HADD2.F32 R40, -RZ, R40.H1_H1 ;  /* 0x30000028ff287230 */ /* 0x000fe20000004100 */
[----:B------:R-:W-:Y:S01]  /*10e50*/  F2FP.F16.E4M3.UNPACK_B R9, R36.H1 ;  /* 0x00000024ff09723e */ /* 0x000fe200030006ff */
[----:B------:R-:W-:Y:S01]  /*10e60*/  FFMA.FTZ R50, R5, R42, -R50 ;  /* 0x0000002a05327223 */ /* 0x000fe20000010832 */
[----:B------:R-:W-:-:S02]  /*10e70*/  HADD2.F32 R25, -RZ, R25.H1_H1 ;  /* 0x30000019ff197230 */ /* 0x000fc40000004100 */
[CC--:B------:R-:W-:Y:S01]  /*10e80*/  FMUL.FTZ R46, R8.reuse, R43.reuse ;  /* 0x0000002b082e7220 */ /* 0x0c0fe20000410000 */
[----:B------:R-:W-:Y:S02]  /*10e90*/  HADD2.F32 R42, -RZ, R41.H0_H0 ;  /* 0x20000029ff2a7230 */ /* 0x000fe40000004100 */
[-C--:B------:R-:W-:Y:S01]  /*10ea0*/  FMUL.FTZ R8, R8, R40.reuse ;  /* 0x0000002808087220 */ /* 0x080fe20000410000 */
[----:B------:R-:W-:Y:S02]  /*10eb0*/  HADD2.F32 R5, -RZ, R37.H0_H0 ;  /* 0x20000025ff057230 */ /* 0x000fe40000004100 */
[C---:B------:R-:W-:Y:S01]  /*10ec0*/  FFMA.FTZ R46, R25.reuse, R40, -R46 ;  /* 0x00000028192e7223 */ /* 0x040fe2000001082e */
[----:B------:R-:W-:Y:S02]  /*10ed0*/  HADD2.F32 R33, -RZ, R9.H0_H0 ;  /* 0x20000009ff217230 */ /* 0x000fe40000004100 */
[----:B------:R-:W-:Y:S01]  /*10ee0*/  FFMA.FTZ R43, R25, R43, R8 ;  /* 0x0000002b192b7223 */ /* 0x000fe20000010008 */
[----:B------:R-:W-:-:S02]  /*10ef0*/  HADD2.F32 R4, -RZ, R27.H0_H0 ;  /* 0x2000001bff047230 */ /* 0x000fc40000004100 */
[C---:B------:R-:W-:Y:S01]  /*10f00*/  FMUL.FTZ R51, R5.reuse, R42 ;  /* 0x0000002a05337220 */ /* 0x040fe20000410000 */
[----:B------:R-:W-:Y:S01]  /*10f10*/  F2FP.F16.E4M3.UNPACK_B R8, R36 ;  /* 0x00000024ff08723e */ /* 0x000fe200020006ff */
[----:B------:R-:W-:Y:S01]  /*10f20*/  FMUL.FTZ R5, R5, R33 ;  /* 0x0000002105057220 */ /* 0x000fe20000410000 */
[----:B------:R-:W-:Y:S01]  /*10f30*/  F2FP.F16.E4M3.UNPACK_B R25, R13 ;  /* 0x0000000dff19723e */ /* 0x000fe200020006ff */
[----:B------:R-:W-:Y:S02]  /*10f40*/  HADD2.F32 R40, -RZ, R9.H1_H1 ;  /* 0x30000009ff287230 */ /* 0x000fe40000004100 */
[C---:B------:R-:W-:Y:S01]  /*10f50*/  FFMA.FTZ R51, R4.reuse, R33, -R51 ;  /* 0x0000002104337223 */ /* 0x040fe20000010833 */
[----:B------:R-:W-:Y:S01]  /*10f60*/  FFMA.FTZ R53, R4, R42, R5 ;  /* 0x0000002a04357223 */ /* 0x000fe20000010005 */
[----:B------:R-:W-:Y:S01]  /*10f70*/  HADD2.F32 R5, -RZ, R35.H0_H0 ;  /* 0x20000023ff057230 */ /* 0x000fe20000004100 */
[-C--:B------:R-:W-:Y:S01]  /*10f80*/  F2FP.F16.E4M3.UNPACK_B R28, R6.reuse ;  /* 0x00000006ff1c723e */ /* 0x080fe200020006ff */
[----:B------:R-:W-:Y:S01]  /*10f90*/  HADD2.F32 R9, -RZ, R8.H0_H0 ;  /* 0x20000008ff097230 */ /* 0x000fe20000004100 */
[----:B------:R-:W-:Y:S01]  /*10fa0*/  F2FP.F16.E4M3.UNPACK_B R6, R6.H1 ;  /* 0x00000006ff06723e */ /* 0x000fe200030006ff */
[----:B------:R-:W-:Y:S01]  /*10fb0*/  HADD2.F32 R42, -RZ, R41.H1_H1 ;  /* 0x30000029ff2a7230 */ /* 0x000fe20000004100 */
[----:B------:R-:W-:Y:S01]  /*10fc0*/  F2FP.F16.E4M3.UNPACK_B R34, R11 ;  /* 0x0000000bff22723e */ /* 0x000fe200020006ff */
[----:B------:R-:W-:-:S02]  /*10fd0*/  HADD2.F32 R37, -RZ, R37.H1_H1 ;  /* 0x30000025ff257230 */ /* 0x000fc40000004100 */
[----:B------:R-:W-:Y:S01]  /*10fe0*/  FMUL.FTZ R52, R5, R9 ;  /* 0x0000000905347220 */ /* 0x000fe20000410000 */
[----:B------:R-:W-:Y:S01]  /*10ff0*/  HADD2.F32 R33, -RZ, R25.H0_H0 ;  /* 0x20000019ff217230 */ /* 0x000fe20000004100 */
[----:B------:R-:W-:Y:S01]  /*11000*/  F2FP.F16.E4M3.UNPACK_B R11, R11.H1 ;  /* 0x0000000bff0b723e */ /* 0x000fe200030006ff */
[----:B------:R-:W-:Y:S02]  /*11010*/  HADD2.F32 R4, -RZ, R26.H0_H0 ;  /* 0x2000001aff047230 */ /* 0x000fe40000004100 */
[C---:B------:R-:W-:Y:S01]  /*11020*/  FMUL.FTZ R54, R37.reuse, R42 ;  /* 0x0000002a25367220 */ /* 0x040fe20000410000 */
[----:B------:R-:W-:Y:S02]  /*11030*/  HADD2.F32 R27, -RZ, R27.H1_H1 ;  /* 0x3000001bff1b7230 */ /* 0x000fe40000004100 */
[----:B------:R-:W-:Y:S01]  /*11040*/  FMUL.FTZ R41, R37, R40 ;  /* 0x0000002825297220 */ /* 0x000fe20000410000 */
[-C--:B------:R-:W-:Y:S01]  /*11050*/  FMUL.FTZ R37, R5, R33.reuse ;  /* 0x0000002105257220 */ /* 0x080fe20000410000 */
[C---:B------:R-:W-:Y:S01]  /*11060*/  FFMA.FTZ R52, R4.reuse, R33, R52 ;  /* 0x0000002104347223 */ /* 0x040fe20000010034 */
[----:B------:R-:W-:Y:S01]  /*11070*/  F2FP.F16.E4M3.UNPACK_B R33, R14.H1 ;  /* 0x0000000eff21723e */ /* 0x000fe200030006ff */
[C---:B------:R-:W-:Y:S01]  /*11080*/  FFMA.FTZ R54, R27.reuse, R40, -R54 ;  /* 0x000000281b367223 */ /* 0x040fe20000010836 */
[----:B------:R-:W-:Y:S01]  /*11090*/  FFMA.FTZ R40, R4, R9, -R37 ;  /* 0x0000000904287223 */ /* 0x000fe20000010825 */
[----:B------:R-:W-:Y:S01]  /*110a0*/  F2FP.F16.E4M3.UNPACK_B R9, R3.H1 ;  /* 0x00000003ff09723e */ /* 0x000fe200030006ff */
[----:B------:R-:W-:Y:S01]  /*110b0*/  FFMA.FTZ R56, R27, R42, R41 ;  /* 0x0000002a1b387223 */ /* 0x000fe20000010029 */
[----:B------:R-:W-:Y:S01]  /*110c0*/  HADD2.F32 R8, -RZ, R8.H1_H1 ;  /* 0x30000008ff087230 */ /* 0x000fe20000004100 */
[-C--:B------:R-:W-:Y:S01]  /*110d0*/  F2FP.F16.E4M3.UNPACK_B R29, R7.reuse ;  /* 0x00000007ff1d723e */ /* 0x080fe200020006ff */
[----:B------:R-:W-:Y:S01]  /*110e0*/  HADD2.F32 R27, -RZ, R25.H1_H1 ;  /* 0x30000019ff1b7230 */ /* 0x000fe20000004100 */
[----:B------:R-:W-:Y:S01]  /*110f0*/  F2FP.F16.E4M3.UNPACK_B R7, R7.H1 ;  /* 0x00000007ff07723e */ /* 0x000fe200030006ff */
[----:B------:R-:W-:-:S02]  /*11100*/  HADD2.F32 R35, -RZ, R35.H1_H1 ;  /* 0x30000023ff237230 */ /* 0x000fc40000004100 */
[----:B------:R-:W-:Y:S02]  /*11110*/  HADD2.F32 R37, -RZ, R33.H0_H0 ;  /* 0x20000021ff257230 */ /* 0x000fe40000004100 */
[----:B------:R-:W-:Y:S02]  /*11120*/  HADD2.F32 R5, -RZ, R10.H0_H0 ;  /* 0x2000000aff057230 */ /* 0x000fe40000004100 */
[C---:B------:R-:W-:Y:S01]  /*11130*/  FMUL.FTZ R41, R35.reuse, R27 ;  /* 0x0000001b23297220 */ /* 0x040fe20000410000 */
[----:B------:R-:W-:Y:S02]  /*11140*/  HADD2.F32 R25, -RZ, R9.H0_H0 ;  /* 0x20000009ff197230 */ /* 0x000fe40000004100 */
[----:B------:R-:W-:Y:S01]  /*11150*/  FMUL.FTZ R42, R35, R8 ;  /* 0x00000008232a7220 */ /* 0x000fe20000410000 */
[----:B------:R-:W-:Y:S02]  /*11160*/  HADD2.F32 R4, -RZ, R6.H0_H0 ;  /* 0x20000006ff047230 */ /* 0x000fe40000004100 */
[----:B------:R-:W-:Y:S01]  /*11170*/  FMUL.FTZ R35, R5, R37 ;  /* 0x0000002505237220 */ /* 0x000fe20000410000 */
[----:B------:R-:W-:-:S02]  /*11180*/  HADD2.F32 R26, -RZ, R26.H1_H1 ;  /* 0x3000001aff1a7230 */ /* 0x000fc40000004100 */
[-C--:B------:R-:W-:Y:S01]  /*11190*/  FMUL.FTZ R58, R5, R25.reuse ;  /* 0x00000019053a7220 */ /* 0x080fe20000410000 */
[----:B------:R-:W-:Y:S02]  /*111a0*/  HADD2.F32 R33, -RZ, R33.H1_H1 ;  /* 0x30000021ff217230 */ /* 0x000fe40000004100 */
[----:B------:R-:W-:Y:S01]  /*111b0*/  FFMA.FTZ R55, R4, R25, -R35 ;  /* 0x0000001904377223 */ /* 0x000fe20000010823 */
[----:B------:R-:W-:Y:S01]  /*111c0*/  HADD2.F32 R10, -RZ, R10.H1_H1 ;  /* 0x3000000aff0a7230 */ /* 0x000fe20000004100 */
[----:B------:R-:W-:Y:S01]  /*111d0*/  F2FP.F16.E4M3.UNPACK_B R25, R14 ;  /* 0x0000000eff19723e */ /* 0x000fe200020006ff */
[----:B------:R-:W-:Y:S02]  /*111e0*/  HADD2.F32 R9, -RZ, R9.H1_H1 ;  /* 0x30000009ff097230 */ /* 0x000fe40000004100 */
[----:B------:R-:W-:Y:S01]  /*111f0*/  FFMA.FTZ R41, R26, R8, -R41 ;  /* 0x000000081a297223 */ /* 0x000fe20000010829 */
[----:B------:R-:W-:Y:S01]  /*11200*/  FFMA.FTZ R58, R4, R37, R58 ;  /* 0x00000025043a7223 */ /* 0x000fe2000001003a */
[----:B------:R-:W-:Y:S01]  /*11210*/  HADD2.F32 R6, -RZ, R6.H1_H1 ;  /* 0x30000006ff067230 */ /* 0x000fe20000004100 */
[----:B------:R-:W-:Y:S01]  /*11220*/  F2FP.F16.E4M3.UNPACK_B R8, R3 ;  /* 0x00000003ff08723e */ /* 0x000fe200020006ff */
[C---:B------:R-:W-:Y:S01]  /*11230*/  FMUL.FTZ R35, R10.reuse, R33 ;  /* 0x000000210a237220 */ /* 0x040fe20000410000 */
[----:B------:R-:W-:Y:S01]  /*11240*/  FMUL.FTZ R4, R10, R9 ;  /* 0x000000090a047220 */ /* 0x000fe20000410000 */
[----:B------:R-:W-:-:S02]  /*11250*/  HADD2.F32 R10, -RZ, R25.H0_H0 ;  /* 0x20000019ff0a7230 */ /* 0x000fc40000004100 */
[----:B------:R-:W-:Y:S01]  /*11260*/  FFMA.FTZ R27, R26, R27, R42 ;  /* 0x0000001b1a1b7223 */ /* 0x000fe2000001002a */
[----:B------:R-:W-:Y:S02]  /*11270*/  HADD2.F32 R5, -RZ, R39.H0_H0 ;  /* 0x20000027ff057230 */ /* 0x000fe40000004100 */
[C---:B------:R-:W-:Y:S01]  /*11280*/  FFMA.FTZ R60, R6.reuse, R9, -R35 ;  /* 0x00000009063c7223 */ /* 0x040fe20000010823 */
[----:B------:R-:W-:Y:S01]  /*11290*/  FFMA.FTZ R57, R6, R33, R4 ;  /* 0x0000002106397223 */ /* 0x000fe20000010004 */
[----:B------:R-:W-:Y:S02]  /*112a0*/  HADD2.F32 R6, -RZ, R8.H0_H0 ;  /* 0x20000008ff067230 */ /* 0x000fe40000004100 */
[----:B------:R-:W-:Y:S02]  /*112b0*/  HADD2.F32 R4, -RZ, R28.H0_H0 ;  /* 0x2000001cff047230 */ /* 0x000fe40000004100 */
[----:B------:R-:W-:Y:S01]  /*112c0*/  FMUL.FTZ R9, R5, R10 ;  /* 0x0000000a05097220 */ /* 0x000fe20000410000 */
[----:B------:R-:W-:-:S02]  /*112d0*/  HADD2.F32 R25, -RZ, R25.H1_H1 ;  /* 0x30000019ff197230 */ /* 0x000fc40000004100 */
[-C--:B------:R-:W-:Y:S01]  /*112e0*/  FMUL.FTZ R5, R5, R6.reuse ;  /* 0x0000000605057220 */ /* 0x080fe20000410000 */
[----:B------:R-:W-:Y:S02]  /*112f0*/  HADD2.F32 R39, -RZ, R39.H1_H1 ;  /* 0x30000027ff277230 */ /* 0x000fe40000004100 */
[C---:B------:R-:W-:Y:S01]  /*11300*/  FFMA.FTZ R33, R4.reuse, R6, -R9 ;  /* 0x0000000604217223 */ /* 0x040fe20000010809 */
[----:B------:R-:W-:Y:S01]  /*11310*/  HADD2.F32 R8, -RZ, R8.H1_H1 ;  /* 0x30000008ff087230 */ /* 0x000fe20000004100 */
[----:B------:R-:W-:Y:S01]  /*11320*/  F2FP.F16.E4M3.UNPACK_B R9, R15.H1 ;  /* 0x0000000fff09723e */ /* 0x000fe200030006ff */
[----:B------:R-:W-:Y:S02]  /*11330*/  HADD2.F32 R28, -RZ, R28.H1_H1 ;  /* 0x3000001cff1c7230 */ /* 0x000fe40000004100 */
[C---:B------:R-:W-:Y:S01]  /*11340*/  FMUL.FTZ R37, R39.reuse, R25 ;  /* 0x0000001927257220 */ /* 0x040fe20000410000 */
[----:B------:R-:W-:Y:S01]  /*11350*/  FFMA.FTZ R35, R4, R10, R5 ;  /* 0x0000000a04237223 */ /* 0x000fe20000010005 */
[----:B------:R-:W-:Y:S01]  /*11360*/  F2FP.F16.E4M3.UNPACK_B R4, R38.H1 ;  /* 0x00000026ff04723e */ /* 0x000fe200030006ff */
[-C--:B------:R-:W-:Y:S01]  /*11370*/  FMUL.FTZ R6, R39, R8.reuse ;  /* 0x0000000827067220 */ /* 0x080fe20000410000 */
[----:B------:R-:W-:Y:S01]  /*11380*/  FFMA.FTZ R42, R28, R8, -R37 ;  /* 0x000000081c2a7223 */ /* 0x000fe20000010825 */
[----:B------:R-:W-:-:S02]  /*11390*/  HADD2.F32 R10, -RZ, R9.H0_H0 ;  /* 0x20000009ff0a7230 */ /* 0x000fc40000004100 */
[----:B------:R-:W-:Y:S02]  /*113a0*/  HADD2.F32 R5, -RZ, R11.H0_H0 ;  /* 0x2000000bff057230 */ /* 0x000fe40000004100 */
[----:B------:R-:W-:Y:S01]  /*113b0*/  FFMA.FTZ R28, R28, R25, R6 ;  /* 0x000000191c1c7223 */ /* 0x000fe20000010006 */
[--C-:B------:R-:W-:Y:S02]  /*113c0*/  HADD2.F32 R6, -RZ, R4.reuse.H0_H0 ;  /* 0x20000004ff067230 */ /* 0x100fe40000004100 */
[----:B------:R-:W-:Y:S02]  /*113d0*/  HADD2.F32 R8, -RZ, R4.H1_H1 ;  /* 0x30000004ff087230 */ /* 0x000fe40000004100 */
[----:B------:R-:W-:Y:S01]  /*113e0*/  FMUL.FTZ R25, R5, R10 ;  /* 0x0000000a05197220 */ /* 0x000fe20000410000 */
[----:B------:R-:W-:Y:S02]  /*113f0*/  HADD2.F32 R4, -RZ, R7.H0_H0 ;  /* 0x20000007ff047230 */ /* 0x000fe40000004100 */
[----:B------:R-:W-:-:S02]  /*11400*/  HADD2.F32 R26, -RZ, R9.H1_H1 ;  /* 0x30000009ff1a7230 */ /* 0x000fc40000004100 */
[-C--:B------:R-:W-:Y:S01]  /*11410*/  FMUL.FTZ R9, R5, R6.reuse ;  /* 0x0000000605097220 */ /* 0x080fe20000410000 */
[----:B------:R-:W-:Y:S02]  /*11420*/  HADD2.F32 R11, -RZ, R11.H1_H1 ;  /* 0x3000000bff0b7230 */ /* 0x000fe40000004100 */
[C---:B------:R-:W-:Y:S01]  /*11430*/  FFMA.FTZ R37, R4.reuse, R6, -R25 ;  /* 0x0000000604257223 */ /* 0x040fe20000010819 */
[----:B------:R-:W-:Y:S01]  /*11440*/  HADD2.F32 R7, -RZ, R7.H1_H1 ;  /* 0x30000007ff077230 */ /* 0x000fe20000004100 */
[----:B------:R-:W-:Y:S01]  /*11450*/  F2FP.F16.E4M3.UNPACK_B R5, R38 ;  /* 0x00000026ff05723e */ /* 0x000fe200020006ff */
[----:B------:R-:W-:Y:S01]  /*11460*/  FFMA.FTZ R39, R4, R10, R9 ;  /* 0x0000000a04277223 */ /* 0x000fe20000010009 */
[C---:B------:R-:W-:Y:S01]  /*11470*/  FMUL.FTZ R6, R11.reuse, R26 ;  /* 0x0000001a0b067220 */ /* 0x040fe20000410000 */
[-C--:B------:R-:W-:Y:S01]  /*11480*/  FMUL.FTZ R11, R11, R8.reuse ;  /* 0x000000080b0b7220 */ /* 0x080fe20000410000 */
[----:B------:R-:W-:Y:S02]  /*11490*/  F2FP.F16.E4M3.UNPACK_B R4, R15 ;  /* 0x0000000fff04723e */ /* 0x000fe400020006ff */
[C---:B------:R-:W-:Y:S01]  /*114a0*/  FFMA.FTZ R62, R7.reuse, R8, -R6 ;  /* 0x00000008073e7223 */ /* 0x040fe20000010806 */
[----:B------:R-:W-:Y:S01]  /*114b0*/  FFMA.FTZ R64, R7, R26, R11 ;  /* 0x0000001a07407223 */ /* 0x000fe2000001000b */
[----:B------:R-:W-:-:S02]  /*114c0*/  HADD2.F32 R6, -RZ, R5.H0_H0 ;  /* 0x20000005ff067230 */ /* 0x000fc40000004100 */
[----:B------:R-:W-:Y:S02]  /*114d0*/  HADD2.F32 R7, -RZ, R5.H1_H1 ;  /* 0x30000005ff077230 */ /* 0x000fe40000004100 */
[----:B------:R-:W-:Y:S01]  /*114e0*/  HADD2.F32 R8, -RZ, R4.H0_H0 ;  /* 0x20000004ff087230 */ /* 0x000fe20000004100 */
[----:B------:R-:W-:Y:S01]  /*114f0*/  F2FP.SATFINITE.E4M3.F32.PACK_AB_MERGE_C R39, R64, R39, RZ ;  /* 0x000000274027723e */ /* 0x000fe200048070ff */
[----:B------:R-:W-:Y:S02]  /*11500*/  HADD2.F32 R5, -RZ, R34.H0_H0 ;  /* 0x20000022ff057230 */ /* 0x000fe40000004100 */
[----:B------:R-:W-:Y:S02]  /*11510*/  HADD2.F32 R9, -RZ, R4.H1_H1 ;  /* 0x30000004ff097230 */ /* 0x000fe40000004100 */
[----:B------:R-:W-:Y:S02]  /*11520*/  HADD2.F32 R34, -RZ, R34.H1_H1 ;  /* 0x30000022ff227230 */ /* 0x000fe40000004100 */
[----:B------:R-:W-:Y:S01]  /*11530*/  FMUL.FTZ R11, R5, R8 ;  /* 0x00000008050b7220 */ /* 0x000fe20000410000 */
[----:B------:R-:W-:-:S02]  /*11540*/  HADD2.F32 R4, -RZ, R29.H0_H0 ;  /* 0x2000001dff047230 */ /* 0x000fc40000004100 */
[-C--:B------:R-:W-:Y:S01]  /*11550*/  FMUL.FTZ R5, R5, R6.reuse ;  /* 0x0000000605057220 */ /* 0x080fe20000410000 */
[----:B------:R-:W-:Y:S02]  /*11560*/  HADD2.F32 R29, -RZ, R29.H1_H1 ;  /* 0x3000001dff1d7230 */ /* 0x000fe40000004100 */
[C---:B------:R-:W-:Y:S01]  /*11570*/  FMUL.FTZ R10, R34.reuse, R9 ;  /* 0x00000009220a7220 */ /* 0x040fe20000410000 */
[-C--:B------:R-:W-:Y:S01]  /*11580*/  FMUL.FTZ R34, R34, R7.reuse ;  /* 0x0000000722227220 */ /* 0x080fe20000410000 */
[C---:B------:R-:W-:Y:S01]  /*11590*/  FFMA.FTZ R11, R4.reuse, R6, -R11 ;  /* 0x00000006040b7223 */ /* 0x040fe2000001080b */
[----:B------:R-:W-:Y:S01]  /*115a0*/  FFMA.FTZ R25, R4, R8, R5 ;  /* 0x0000000804197223 */ /* 0x000fe20000010005 */
[C---:B------:R-:W-:Y:S01]  /*115b0*/  FFMA.FTZ R26, R29.reuse, R7, -R10 ;  /* 0x000000071d1a7223 */ /* 0x040fe2000001080a */
[----:B------:R-:W-:Y:S01]  /*115c0*/  FFMA.FTZ R34, R29, R9, R34 ;  /* 0x000000091d227223 */ /* 0x000fe20000010022 */
[----:B------:R-:W-:Y:S02]  /*115d0*/  F2FP.SATFINITE.E4M3.F32.PACK_AB_MERGE_C R4, R50, R47, RZ ;  /* 0x0000002f3204723e */ /* 0x000fe400048070ff */
[----:B------:R-:W-:-:S02]  /*115e0*/  F2FP.SATFINITE.E4M3.F32.PACK_AB_MERGE_C R5, R54, R51, RZ ;  /* 0x000000333605723e */ /* 0x000fc400048070ff */
[----:B------:R-:W-:Y:S02]  /*115f0*/  F2FP.SATFINITE.E4M3.F32.PACK_AB_MERGE_C R6, R60, R55, RZ ;  /* 0x000000373c06723e */ /* 0x000fe400048070ff */
[----:B------:R-:W-:Y:S02]  /*11600*/  F2FP.SATFINITE.E4M3.F32.PACK_AB_MERGE_C R7, R62, R37, RZ ;  /* 0x000000253e07723e */ /* 0x000fe400048070ff */
[----:B------:R-:W-:Y:S02]  /*11610*/  F2FP.SATFINITE.E4M3.F32.PACK_AB_MERGE_C R8, R49, R48, RZ ;  /* 0x000000303108723e */ /* 0x000fe400048070ff */
[----:B------:R-:W-:Y:S02]  /*11620*/  F2FP.SATFINITE.E4M3.F32.PACK_AB_MERGE_C R9, R56, R53, RZ ;  /* 0x000000353809723e */ /* 0x000fe400048070ff */
[----:B------:R-:W-:Y:S02]  /*11630*/  F2FP.SATFINITE.E4M3.F32.PACK_AB_MERGE_C R10, R57, R58, RZ ;  /* 0x0000003a390a723e */ /* 0x000fe400048070ff */
[----:B------:R-:W-:-:S02]  /*11640*/  F2FP.SATFINITE.E4M3.F32.PACK_AB_MERGE_C R4, R46, R45, R4 ;  /* 0x0000002d2e04723e */ /* 0x000fc40004807004 */
[----:B------:R-:W-:Y:S02]  /*11650*/  F2FP.SATFINITE.E4M3.F32.PACK_AB_MERGE_C R5, R41, R40, R5 ;  /* 0x000000282905723e */ /* 0x000fe40004807005 */
[----:B------:R-:W-:Y:S02]  /*11660*/  F2FP.SATFINITE.E4M3.F32.PACK_AB_MERGE_C R6, R42, R33, R6 ;  /* 0x000000212a06723e */ /* 0x000fe40004807006 */
[----:B------:R-:W-:Y:S02]  /*11670*/  F2FP.SATFINITE.E4M3.F32.PACK_AB_MERGE_C R7, R26, R11, R7 ;  /* 0x0000000b1a07723e */ /* 0x000fe40004807007 */
[----:B------:R-:W-:Y:S02]  /*11680*/  F2FP.SATFINITE.E4M3.F32.PACK_AB_MERGE_C R8, R43, R44, R8 ;  /* 0x0000002c2b08723e */ /* 0x000fe40004807008 */
[----:B------:R-:W-:Y:S01]  /*11690*/  F2FP.SATFINITE.E4M3.F32.PACK_AB_MERGE_C R9, R27, R52, R9 ;  /* 0x000000341b09723e */ /* 0x000fe20004807009 */
[----:B------:R1:W-:Y:S01]  /*116a0*/  STS.128 [R59+0x20400], R4 ;  /* 0x020400043b007388 */ /* 0x0003e20000000c00 */
[----:B------:R-:W-:-:S02]  /*116b0*/  F2FP.SATFINITE.E4M3.F32.PACK_AB_MERGE_C R10, R28, R35, R10 ;  /* 0x000000231c0a723e */ /* 0x000fc4000480700a */
[----:B------:R-:W-:-:S05]  /*116c0*/  F2FP.SATFINITE.E4M3.F32.PACK_AB_MERGE_C R11, R34, R25, R39 ;  /* 0x00000019220b723e */ /* 0x000fca0004807027 */
[----:B------:R1:W-:Y:S02]  /*116d0*/  STS.128 [R24+0x20400], R8 ;  /* 0x0204000818007388 */ /* 0x0003e40000000c00 */
.L_x_424:
[----:B------:R-:W-:Y:S05]  /*116e0*/  BSYNC B1 ;  /* 0x0000000000017941 */ /* 0x000fea0003800000 */
.L_x_423:
[----:B------:R-:W-:Y:S04]  /*116f0*/  BSSY B1, `(.L_x_425) ;  /* 0x00000c5000017945 */ /* 0x000fe80003800000 */
[----:B------:R-:W-:Y:S05]  /*11700*/  @P2 BRA `(.L_x_426) ;  /* 0x0000000c000c2947 */ /* 0x000fea0003800000 */
[----:B-1----:R-:W2:Y:S04]  /*11710*/  LDL R8, [R1+0x28] ;  /* 0x0000280001087983 */ /* 0x002ea80000100800 */
[----:B------:R-:W3:Y:S01]  /*11720*/  LDL R61, [R1+0x4c] ;  /* 0x00004c00013d7983 */ /* 0x000ee20000100800 */
[----:B------:R-:W-:Y:S01]  /*11730*/  LEA.HI R4, R21, R20, RZ, 0x1c ;  /* 0x0000001415047211 */ /* 0x000fe200078fe0ff */
[----:B------:R-:W-:Y:S01]  /*11740*/  IMAD.SHL.U32 R5, R233, 0x80, RZ ;  /* 0x00000080e9057824 */ /* 0x000fe200078e00ff */
[----:B------:R-:W-:Y:S02]  /*11750*/  F2FP.F16.E4M3.UNPACK_B R43, R0.H1 ;  /* 0x00000000ff2b723e */ /* 0x000fe400030006ff */
[----:B------:R-:W-:Y:S02]  /*11760*/  SHF.R.S32.HI R7, RZ, 0x1f, R4 ;  /* 0x0000001fff077819 */ /* 0x000fe40000011404 */
[----:B------:R-:W-:Y:S01]  /*11770*/  LOP3.LUT R6, R5, 0x380, RZ, 0xc0, !PT ;  /* 0x0000038005067812 */ /* 0x000fe200078ec0ff */
[----:B------:R-:W-:Y:S01]  /*11780*/  IMAD.SHL.U32 R5, R4, 0x10, RZ ;  /* 0x0000001004057824 */ /* 0x000fe200078e00ff */
[----:B------:R-:W-:Y:S01]  /*11790*/  LEA.HI R7, R7, R4, RZ, 0x3 ;  /* 0x0000000407077211 */ /* 0x000fe200078f18ff */
[--C-:B0-----:R-:W-:Y:S01]  /*117a0*/  HADD2.F32 R41, -RZ, R43.reuse.H0_H0 ;  /* 0x2000002bff297230 */ /* 0x101fe20000004100 */
[-C--:B------:R-:W-:Y:S01]  /*117b0*/  F2FP.F16.E4M3.UNPACK_B R44, R12.reuse.H1 ;  /* 0x0000000cff2c723e */ /* 0x080fe200030006ff */
[----:B------:R-:W-:Y:S01]  /*117c0*/  HADD2.F32 R43, -RZ, R43.H1_H1 ;  /* 0x3000002bff2b7230 */ /* 0x000fe20000004100 */
[----:B------:R-:W-:Y:S01]  /*117d0*/  LOP3.LUT R4, R6, 0x70, R5, 0xf8, !PT ;  /* 0x0000007006047812 */ /* 0x000fe200078ef805 */
[----:B------:R-:W-:Y:S01]  /*117e0*/  IMAD.SHL.U32 R7, R7, 0x800, RZ ;  /* 0x0000080007077824 */ /* 0x000fe200078e00ff */
[----:B------:R-:W-:Y:S01]  /*117f0*/  SHF.R.U32.HI R5, RZ, 0x3, R6 ;  /* 0x00000003ff057819 */ /* 0x000fe20000011606 */
[--C-:B------:R-:W-:Y:S01]  /*11800*/  HADD2.F32 R45, -RZ, R44.reuse.H0_H0 ;  /* 0x2000002cff2d7230 */ /* 0x100fe20000004100 */
[----:B------:R-:W-:Y:S01]  /*11810*/  F2FP.F16.E4M3.UNPACK_B R49, R12 ;  /* 0x0000000cff31723e */ /* 0x000fe200020006ff */
[----:B------:R-:W-:Y:S01]  /*11820*/  HADD2.F32 R47, -RZ, R44.H1_H1 ;  /* 0x3000002cff2f7230 */ /* 0x000fe20000004100 */
[----:B------:R-:W-:-:S02]  /*11830*/  LOP3.LUT R4, R4, R5, RZ, 0x3c, !PT ;  /* 0x0000000504047212 */ /* 0x000fc400078e3cff */
[----:B------:R-:W-:Y:S01]  /*11840*/  LOP3.LUT R7, R7, 0xffffc000, RZ, 0xc0, !PT ;  /* 0xffffc00007077812 */ /* 0x000fe200078ec0ff */
[--C-:B------:R-:W-:Y:S01]  /*11850*/  HADD2.F32 R50, -RZ, R49.reuse.H0_H0 ;  /* 0x20000031ff327230 */ /* 0x100fe20000004100 */
[----:B------:R-:W-:Y:S01]  /*11860*/  F2FP.F16.E4M3.UNPACK_B R53, R13 ;  /* 0x0000000dff35723e */ /* 0x000fe200020006ff */
[----:B------:R-:W-:-:S04]  /*11870*/  HADD2.F32 R49, -RZ, R49.H1_H1 ;  /* 0x30000031ff317230 */ /* 0x000fc80000004100 */
[----:B------:R-:W-:Y:S01]  /*11880*/  HADD2.F32 R54, -RZ, R53.H0_H0 ;  /* 0x20000035ff367230 */ /* 0x000fe20000004100 */
[----:B--2---:R-:W-:-:S04]  /*11890*/  IADD3 R8, R4, R7, R8 ;  /* 0x0000000704087210 */ /* 0x004fc80007ffe008 */
[----:B------:R-:W-:Y:S01]  /*118a0*/  IADD3 R24, R19, R8, RZ ;  /* 0x0000000813187210 */ /* 0x000fe20007ffe0ff */
[----:B---3--:R-:W0:Y:S04]  /*118b0*/  LDS.128 R4, [R61+0x20400] ;  /* 0x020400003d047984 */ /* 0x008e280000000c00 */
[----:B------:R-:W1:Y:S01]  /*118c0*/  LDS.128 R8, [R24+0x20400] ;  /* 0x0204000018087984 */ /* 0x000e620000000c00 */
[-C--:B0-----:R-:W-:Y:S02]  /*118d0*/  F2FP.F16.E4M3.UNPACK_B R25, R4.reuse ;  /* 0x00000004ff19723e */ /* 0x081fe400020006ff */
[----:B------:R-:W-:Y:S02]  /*118e0*/  F2FP.F16.E4M3.UNPACK_B R4, R4.H1 ;  /* 0x00000004ff04723e */ /* 0x000fe400030006ff */
[----:B-1----:R-:W-:-:S02]  /*118f0*/  F2FP.F16.E4M3.UNPACK_B R33, R8.H1 ;  /* 0x00000008ff21723e */ /* 0x002fc400030006ff */
[-C--:B------:R-:W-:Y:S02]  /*11900*/  F2FP.F16.E4M3.UNPACK_B R26, R5.reuse ;  /* 0x00000005ff1a723e */ /* 0x080fe400020006ff */
[----:B------:R-:W-:Y:S01]  /*11910*/  F2FP.F16.E4M3.UNPACK_B R27, R5.H1 ;  /* 0x00000005ff1b723e */ /* 0x000fe200030006ff */
[--C-:B------:R-:W-:Y:S01]  /*11920*/  HADD2.F32 R34, -RZ, R33.reuse.H0_H0 ;  /* 0x20000021ff227230 */ /* 0x100fe20000004100 */
[----:B------:R-:W-:Y:S01]  /*11930*/  F2FP.F16.E4M3.UNPACK_B R8, R8 ;  /* 0x00000008ff08723e */ /* 0x000fe200020006ff */
[----:B------:R-:W-:Y:S01]  /*11940*/  HADD2.F32 R5, -RZ, R4.H0_H0 ;  /* 0x20000004ff057230 */ /* 0x000fe20000004100 */
[-C--:B------:R-:W-:Y:S01]  /*11950*/  F2FP.F16.E4M3.UNPACK_B R35, R9.reuse ;  /* 0x00000009ff23723e */ /* 0x080fe200020006ff */
[----:B------:R-:W-:Y:S02]  /*11960*/  HADD2.F32 R33, -RZ, R33.H1_H1 ;  /* 0x30000021ff217230 */ /* 0x000fe40000004100 */
[-C--:B------:R-:W-:Y:S01]  /*11970*/  FMUL.FTZ R42, R41, R34.reuse ;  /* 0x00000022292a7220 */ /* 0x080fe20000410000 */
[----:B------:R-:W-:Y:S01]  /*11980*/  FMUL.FTZ R40, R45, R34 ;  /* 0x000000222d287220 */ /* 0x000fe20000410000 */
[----:B------:R-:W-:Y:S01]  /*11990*/  F2FP.F16.E4M3.UNPACK_B R37, R9.H1 ;  /* 0x00000009ff25723e */ /* 0x000fe200030006ff */
[----:B------:R-:W-:-:S02]  /*119a0*/  HADD2.F32 R9, -RZ, R8.H0_H0 ;  /* 0x20000008ff097230 */ /* 0x000fc40000004100 */
[-C--:B------:R-:W-:Y:S01]  /*119b0*/  FFMA.FTZ R42, R45, R5.reuse, R42 ;  /* 0x000000052d2a7223 */ /* 0x080fe2000001002a */
[----:B------:R-:W-:Y:S01]  /*119c0*/  F2FP.F16.E4M3.UNPACK_B R45, R0 ;  /* 0x00000000ff2d723e */ /* 0x000fe200020006ff */
[----:B------:R-:W-:Y:S01]  /*119d0*/  FFMA.FTZ R41, R41, R5, -R40 ;  /* 0x0000000529297223 */ /* 0x000fe20000010828 */
[----:B------:R-:W-:Y:S02]  /*119e0*/  HADD2.F32 R5, -RZ, R4.H1_H1 ;  /* 0x30000004ff057230 */ /* 0x000fe40000004100 */
[-C--:B------:R-:W-:Y:S01]  /*119f0*/  FMUL.FTZ R40, R47, R33.reuse ;  /* 0x000000212f287220 */ /* 0x080fe20000410000 */
[----:B------:R-:W-:Y:S01]  /*11a00*/  FMUL.FTZ R46, R43, R33 ;  /* 0x000000212b2e7220 */ /* 0x000fe20000410000 */
[----:B------:R-:W-:Y:S02]  /*11a10*/  HADD2.F32 R48, -RZ, R45.H0_H0 ;  /* 0x2000002dff307230 */ /* 0x000fe40000004100 */
[----:B------:R-:W-:Y:S01]  /*11a20*/  FMUL.FTZ R33, R50, R9 ;  /* 0x0000000932217220 */ /* 0x000fe20000410000 */
[----:B------:R-:W-:-:S02]  /*11a30*/  HADD2.F32 R4, -RZ, R25.H0_H0 ;  /* 0x20000019ff047230 */ /* 0x000fc40000004100 */
[-C--:B------:R-:W-:Y:S01]  /*11a40*/  FFMA.FTZ R44, R43, R5.reuse, -R40 ;  /* 0x000000052b2c7223 */ /* 0x080fe20000010828 */
[----:B------:R-:W-:Y:S01]  /*11a50*/  FFMA.FTZ R43, R47, R5, R46 ;  /* 0x000000052f2b7223 */ /* 0x000fe2000001002e */
[C---:B------:R-:W-:Y:S01]  /*11a60*/  FMUL.FTZ R9, R48.reuse, R9 ;  /* 0x0000000930097220 */ /* 0x040fe20000410000 */
[----:B------:R-:W-:Y:S01]  /*11a70*/  F2FP.F16.E4M3.UNPACK_B R46, R36.H1 ;  /* 0x00000024ff2e723e */ /* 0x000fe200030006ff */
[----:B------:R-:W-:Y:S02]  /*11a80*/  HADD2.F32 R8, -RZ, R8.H1_H1 ;  /* 0x30000008ff087230 */ /* 0x000fe40000004100 */
[-C--:B------:R-:W-:Y:S01]  /*11a90*/  FFMA.FTZ R33, R48, R4.reuse, -R33 ;  /* 0x0000000430217223 */ /* 0x080fe20000010821 */
[----:B------:R-:W-:Y:S01]  /*11aa0*/  FFMA.FTZ R9, R50, R4, R9 ;  /* 0x0000000432097223 */ /* 0x000fe20000010009 */
[----:B------:R-:W-:Y:S01]  /*11ab0*/  F2FP.F16.E4M3.UNPACK_B R50, R13.H1 ;  /* 0x0000000dff32723e */ /* 0x000fe200030006ff */
[----:B------:R-:W-:Y:S02]  /*11ac0*/  HADD2.F32 R47, -RZ, R45.H1_H1 ;  /* 0x3000002dff2f7230 */ /* 0x000fe40000004100 */
[----:B------:R-:W-:Y:S01]  /*11ad0*/  FMUL.FTZ R40, R49, R8 ;  /* 0x0000000831287220 */ /* 0x000fe20000410000 */
[----:B------:R-:W-:Y:S01]  /*11ae0*/  HADD2.F32 R5, -RZ, R37.H0_H0 ;  /* 0x20000025ff057230 */ /* 0x000fe20000004100 */
[----:B------:R-:W-:Y:S01]  /*11af0*/  F2FP.F16.E4M3.UNPACK_B R39, R10 ;  /* 0x0000000aff27723e */ /* 0x000fe200020006ff */
[----:B------:R-:W-:-:S02]  /*11b00*/  HADD2.F32 R52, -RZ, R50.H0_H0 ;  /* 0x20000032ff347230 */ /* 0x000fc40000004100 */
[----:B------:R-:W-:Y:S01]  /*11b10*/  FMUL.FTZ R8, R47, R8 ;  /* 0x000000082f087220 */ /* 0x000fe20000410000 */
[----:B------:R-:W-:Y:S01]  /*11b20*/  HADD2.F32 R25, -RZ, R25.H1_H1 ;  /* 0x30000019ff197230 */ /* 0x000fe20000004100 */
[----:B------:R-:W-:Y:S01]  /*11b30*/  F2FP.F16.E4M3.UNPACK_B R10, R10.H1 ;  /* 0x0000000aff0a723e */ /* 0x000fe200030006ff */
[--C-:B------:R-:W-:Y:S02]  /*11b40*/  HADD2.F32 R48, -RZ, R46.reuse.H0_H0 ;  /* 0x2000002eff307230 */ /* 0x100fe40000004100 */
[----:B------:R-:W-:Y:S01]  /*11b50*/  FMUL.FTZ R45, R52, R5 ;  /* 0x00000005342d7220 */ /* 0x000fe20000410000 */
[----:B------:R-:W-:Y:S02]  /*11b60*/  HADD2.F32 R4, -RZ, R27.H0_H0 ;  /* 0x2000001bff047230 */ /* 0x000fe40000004100 */
[----:B------:R-:W-:Y:S01]  /*11b70*/  FFMA.FTZ R8, R49, R25, R8 ;  /* 0x0000001931087223 */ /* 0x000fe20000010008 */
[----:B------:R-:W-:Y:S01]  /*11b80*/  F2FP.F16.E4M3.UNPACK_B R49, R36 ;  /* 0x00000024ff31723e */ /* 0x000fe200020006ff */
[----:B------:R-:W-:Y:S01]  /*11b90*/  FMUL.FTZ R5, R48, R5 ;  /* 0x0000000530057220 */ /* 0x000fe20000410000 */
[----:B------:R-:W-:-:S02]  /*11ba0*/  HADD2.F32 R51, -RZ, R46.H1_H1 ;  /* 0x3000002eff337230 */ /* 0x000fc40000004100 */
[----:B------:R-:W-:Y:S01]  /*11bb0*/  FFMA.FTZ R40, R47, R25, -R40 ;  /* 0x000000192f287223 */ /* 0x000fe20000010828 */
[----:B------:R-:W-:Y:S02]  /*11bc0*/  HADD2.F32 R37, -RZ, R37.H1_H1 ;  /* 0x30000025ff257230 */ /* 0x000fe40000004100 */
[-C--:B------:R-:W-:Y:S01]  /*11bd0*/  FFMA.FTZ R47, R52, R4.reuse, R5 ;  /* 0x00000004342f7223 */ /* 0x080fe20000010005 */
[----:B------:R-:W-:Y:S02]  /*11be0*/  HADD2.F32 R55, -RZ, R50.H1_H1 ;  /* 0x30000032ff377230 */ /* 0x000fe40000004100 */
[----:B------:R-:W-:Y:S01]  /*11bf0*/  FFMA.FTZ R45, R48, R4, -R45 ;  /* 0x00000004302d7223 */ /* 0x000fe2000001082d */
[----:B------:R-:W-:Y:S02]  /*11c00*/  HADD2.F32 R5, -RZ, R35.H0_H0 ;  /* 0x20000023ff057230 */ /* 0x000fe40000004100 */
[----:B------:R-:W-:Y:S01]  /*11c10*/  FMUL.FTZ R50, R51, R37 ;  /* 0x0000002533327220 */ /* 0x000fe20000410000 */
[----:B------:R-:W-:-:S02]  /*11c20*/  HADD2.F32 R27, -RZ, R27.H1_H1 ;  /* 0x3000001bff1b7230 */ /* 0x000fc40000004100 */
[C---:B------:R-:W-:Y:S01]  /*11c30*/  FMUL.FTZ R46, R55.reuse, R37 ;  /* 0x00000025372e7220 */ /* 0x040fe20000410000 */
[----:B------:R-:W-:Y:S02]  /*11c40*/  HADD2.F32 R52, -RZ, R49.H0_H0 ;  /* 0x20000031ff347230 */ /* 0x000fe40000004100 */
[----:B------:R-:W-:Y:S01]  /*11c50*/  FMUL.FTZ R25, R54, R5 ;  /* 0x0000000536197220 */ /* 0x000fe20000410000 */
[----:B------:R-:W-:Y:S02]  /*11c60*/  HADD2.F32 R4, -RZ, R26.H0_H0 ;  /* 0x2000001aff047230 */ /* 0x000fe40000004100 */
[----:B------:R-:W-:Y:S01]  /*11c70*/  FFMA.FTZ R50, R55, R27, R50 ;  /* 0x0000001b37327223 */ /* 0x000fe20000010032 */
[----:B------:R-:W-:Y:S01]  /*11c80*/  F2FP.F16.E4M3.UNPACK_B R55, R14.H1 ;  /* 0x0000000eff37723e */ /* 0x000fe200030006ff */
[----:B------:R-:W-:Y:S01]  /*11c90*/  FMUL.FTZ R5, R52, R5 ;  /* 0x0000000534057220 */ /* 0x000fe20000410000 */
[----:B------:R-:W-:Y:S01]  /*11ca0*/  FFMA.FTZ R48, R51, R27, -R46 ;  /* 0x0000001b33307223 */ /* 0x000fe2000001082e */
[----:B------:R-:W-:Y:S01]  /*11cb0*/  F2FP.F16.E4M3.UNPACK_B R28, R6 ;  /* 0x00000006ff1c723e */ /* 0x000fe200020006ff */
[----:B------:R-:W-:-:S02]  /*11cc0*/  HADD2.F32 R35, -RZ, R35.H1_H1 ;  /* 0x30000023ff237230 */ /* 0x000fc40000004100 */
[----:B------:R-:W-:Y:S01]  /*11cd0*/  FFMA.FTZ R27, R54, R4, R5 ;  /* 0x00000004361b7223 */ /* 0x000fe20000010005 */
[----:B------:R-:W-:Y:S01]  /*11ce0*/  F2FP.F16.E4M3.UNPACK_B R6, R6.H1 ;  /* 0x00000006ff06723e */ /* 0x000fe200030006ff */
[----:B------:R-:W-:Y:S01]  /*11cf0*/  HADD2.F32 R54, -RZ, R53.H1_H1 ;  /* 0x30000035ff367230 */ /* 0x000fe20000004100 */
[----:B------:R-:W-:Y:S01]  /*11d00*/  F2FP.F16.E4M3.UNPACK_B R51, R3.H1 ;  /* 0x00000003ff33723e */ /* 0x000fe200030006ff */
[----:B------:R-:W-:Y:S02]  /*11d10*/  HADD2.F32 R46, -RZ, R49.H1_H1 ;  /* 0x30000031ff2e7230 */ /* 0x000fe40000004100 */
[----:B------:R-:W-:Y:S01]  /*11d20*/  FFMA.FTZ R25, R52, R4, -R25 ;  /* 0x0000000434197223 */ /* 0x000fe20000010819 */
[----:B------:R-:W-:Y:S02]  /*11d30*/  HADD2.F32 R56, -RZ, R55.H0_H0 ;  /* 0x20000037ff387230 */ /* 0x000fe40000004100 */
[----:B------:R-:W-:Y:S01]  /*11d40*/  FMUL.FTZ R37, R54, R35 ;  /* 0x0000002336257220 */ /* 0x000fe20000410000 */
[----:B------:R-:W-:-:S02]  /*11d50*/  HADD2.F32 R5, -RZ, R10.H0_H0 ;  /* 0x2000000aff057230 */ /* 0x000fc40000004100 */
[----:B------:R-:W-:Y:S01]  /*11d60*/  FMUL.FTZ R35, R46, R35 ;  /* 0x000000232e237220 */ /* 0x000fe20000410000 */
[----:B------:R-:W-:Y:S01]  /*11d70*/  HADD2.F32 R26, -RZ, R26.H1_H1 ;  /* 0x3000001aff1a7230 */ /* 0x000fe20000004100 */
[----:B------:R-:W-:Y:S01]  /*11d80*/  F2FP.F16.E4M3.UNPACK_B R53, R3 ;  /* 0x00000003ff35723e */ /* 0x000fe200020006ff */
[----:B------:R-:W-:Y:S02]  /*11d90*/  HADD2.F32 R52, -RZ, R51.H0_H0 ;  /* 0x20000033ff347230 */ /* 0x000fe40000004100 */
[-C--:B------:R-:W-:Y:S01]  /*11da0*/  FMUL.FTZ R49, R56, R5.reuse ;  /* 0x0000000538317220 */ /* 0x080fe20000410000 */
[----:B------:R-:W-:Y:S02]  /*11db0*/  HADD2.F32 R4, -RZ, R6.H0_H0 ;  /* 0x20000006ff047230 */ /* 0x000fe40000004100 */
[-C--:B------:R-:W-:Y:S01]  /*11dc0*/  FFMA.FTZ R46, R46, R26.reuse, -R37 ;  /* 0x0000001a2e2e7223 */ /* 0x080fe20000010825 */
[----:B------:R-:W-:Y:S01]  /*11dd0*/  FFMA.FTZ R26, R54, R26, R35 ;  /* 0x0000001a361a7223 */ /* 0x000fe20000010023 */
[----:B------:R-:W-:Y:S01]  /*11de0*/  FMUL.FTZ R5, R52, R5 ;  /* 0x0000000534057220 */ /* 0x000fe20000410000 */
[----:B------:R-:W-:-:S02]  /*11df0*/  HADD2.F32 R54, -RZ, R55.H1_H1 ;  /* 0x30000037ff367230 */ /* 0x000fc40000004100 */
[----:B------:R-:W-:Y:S01]  /*11e00*/  FFMA.FTZ R49, R52, R4, -R49 ;  /* 0x0000000434317223 */ /* 0x000fe20000010831 */
[----:B------:R-:W-:Y:S01]  /*11e10*/  HADD2.F32 R10, -RZ, R10.H1_H1 ;  /* 0x3000000aff0a7230 */ /* 0x000fe20000004100 */
[----:B------:R-:W-:Y:S01]  /*11e20*/  F2FP.F16.E4M3.UNPACK_B R55, R14 ;  /* 0x0000000eff37723e */ /* 0x000fe200020006ff */
[----:B------:R-:W-:Y:S02]  /*11e30*/  HADD2.F32 R52, -RZ, R51.H1_H1 ;  /* 0x30000033ff347230 */ /* 0x000fe40000004100 */
[----:B------:R-:W-:Y:S01]  /*11e40*/  FFMA.FTZ R37, R56, R4, R5 ;  /* 0x0000000438257223 */ /* 0x000fe20000010005 */
[----:B------:R-:W-:Y:S02]  /*11e50*/  HADD2.F32 R6, -RZ, R6.H1_H1 ;  /* 0x30000006ff067230 */ /* 0x000fe40000004100 */
[-C--:B------:R-:W-:Y:S01]  /*11e60*/  FMUL.FTZ R35, R54, R10.reuse ;  /* 0x0000000a36237220 */ /* 0x080fe20000410000 */
[----:B------:R-:W-:Y:S02]  /*11e70*/  HADD2.F32 R5, -RZ, R39.H0_H0 ;  /* 0x20000027ff057230 */ /* 0x000fe40000004100 */
[----:B------:R-:W-:Y:S01]  /*11e80*/  FMUL.FTZ R51, R52, R10 ;  /* 0x0000000a34337220 */ /* 0x000fe20000410000 */
[----:B------:R-:W-:-:S02]  /*11e90*/  HADD2.F32 R10, -RZ, R55.H0_H0 ;  /* 0x20000037ff0a7230 */ /* 0x000fc40000004100 */
[-C--:B------:R-:W-:Y:S01]  /*11ea0*/  FFMA.FTZ R52, R52, R6.reuse, -R35 ;  /* 0x0000000634347223 */ /* 0x080fe20000010823 */
[----:B------:R-:W-:Y:S02]  /*11eb0*/  HADD2.F32 R4, -RZ, R28.H0_H0 ;  /* 0x2000001cff047230 */ /* 0x000fe40000004100 */
[----:B------:R-:W-:Y:S01]  /*11ec0*/  FFMA.FTZ R54, R54, R6, R51 ;  /* 0x0000000636367223 */ /* 0x000fe20000010033 */
[----:B------:R-:W-:Y:S02]  /*11ed0*/  HADD2.F32 R6, -RZ, R53.H0_H0 ;  /* 0x20000035ff067230 */ /* 0x000fe40000004100 */
[----:B------:R-:W-:Y:S01]  /*11ee0*/  FMUL.FTZ R35, R10, R5 ;  /* 0x000000050a237220 */ /* 0x000fe20000410000 */
[----:B------:R-:W-:Y:S01]  /*11ef0*/  HADD2.F32 R58, -RZ, R55.H1_H1 ;  /* 0x30000037ff3a7230 */ /* 0x000fe20000004100 */
[----:B------:R-:W-:Y:S01]  /*11f00*/  F2FP.F16.E4M3.UNPACK_B R34, R11 ;  /* 0x0000000bff22723e */ /* 0x000fe200020006ff */
[----:B------:R-:W-:Y:S02]  /*11f10*/  HADD2.F32 R39, -RZ, R39.H1_H1 ;  /* 0x30000027ff277230 */ /* 0x000fe40000004100 */
[----:B------:R-:W-:Y:S01]  /*11f20*/  FMUL.FTZ R5, R6, R5 ;  /* 0x0000000506057220 */ /* 0x000fe20000410000 */
[----:B------:R-:W-:-:S02]  /*11f30*/  HADD2.F32 R56, -RZ, R53.H1_H1 ;  /* 0x30000035ff387230 */ /* 0x000fc40000004100 */
[-C--:B------:R-:W-:Y:S01]  /*11f40*/  FFMA.FTZ R6, R6, R4.reuse, -R35 ;  /* 0x0000000406067223 */ /* 0x080fe20000010823 */
[----:B------:R-:W-:Y:S01]  /*11f50*/  HADD2.F32 R28, -RZ, R28.H1_H1 ;  /* 0x3000001cff1c7230 */ /* 0x000fe20000004100 */
[----:B------:R-:W-:Y:S01]  /*11f60*/  F2FP.F16.E4M3.UNPACK_B R11, R11.H1 ;  /* 0x0000000bff0b723e */ /* 0x000fe200030006ff */
[----:B------:R-:W-:Y:S01]  /*11f70*/  FMUL.FTZ R35, R58, R39 ;  /* 0x000000273a237220 */ /* 0x000fe20000410000 */
[----:B------:R-:W-:Y:S01]  /*11f80*/  F2FP.F16.E4M3.UNPACK_B R53, R15.H1 ;  /* 0x0000000fff35723e */ /* 0x000fe200030006ff */
[----:B------:R-:W-:Y:S01]  /*11f90*/  FFMA.FTZ R10, R10, R4, R5 ;  /* 0x000000040a0a7223 */ /* 0x000fe20000010005 */
[----:B------:R-:W-:Y:S01]  /*11fa0*/  F2FP.F16.E4M3.UNPACK_B R4, R38.H1 ;  /* 0x00000026ff04723e */ /* 0x000fe200030006ff */
[C---:B------:R-:W-:Y:S01]  /*11fb0*/  FMUL.FTZ R39, R56.reuse, R39 ;  /* 0x0000002738277220 */ /* 0x040fe20000410000 */
[-C--:B------:R-:W-:Y:S01]  /*11fc0*/  F2FP.F16.E4M3.UNPACK_B R29, R7.reuse ;  /* 0x00000007ff1d723e */ /* 0x080fe200020006ff */
[----:B------:R-:W-:Y:S01]  /*11fd0*/  FFMA.FTZ R35, R56, R28, -R35 ;  /* 0x0000001c38237223 */ /* 0x000fe20000010823 */
[----:B------:R-:W-:Y:S01]  /*11fe0*/  F2FP.F16.E4M3.UNPACK_B R7, R7.H1 ;  /* 0x00000007ff07723e */ /* 0x000fe200030006ff */
[----:B------:R-:W-:-:S02]  /*11ff0*/  HADD2.F32 R56, -RZ, R53.H0_H0 ;  /* 0x20000035ff387230 */ /* 0x000fc40000004100 */
[----:B------:R-:W-:Y:S01]  /*12000*/  FFMA.FTZ R39, R58, R28, R39 ;  /* 0x0000001c3a277223 */ /* 0x000fe20000010027 */
[----:B------:R-:W-:Y:S01]  /*12010*/  HADD2.F32 R5, -RZ, R11.H0_H0 ;  /* 0x2000000bff057230 */ /* 0x000fe20000004100 */
[----:B------:R-:W-:Y:S01]  /*12020*/  F2FP.F16.E4M3.UNPACK_B R55, R38 ;  /* 0x00000026ff37723e */ /* 0x000fe200020006ff */
[--C-:B------:R-:W-:Y:S01]  /*12030*/  HADD2.F32 R28, -RZ, R4.reuse.H0_H0 ;  /* 0x20000004ff1c7230 */ /* 0x100fe20000004100 */
[----:B------:R-:W-:Y:S01]  /*12040*/  F2FP.SATFINITE.E4M3.F32.PACK_AB_MERGE_C R42, R43, R42, RZ ;  /* 0x0000002a2b2a723e */ /* 0x000fe200048070ff */
[----:B------:R-:W-:Y:S02]  /*12050*/  HADD2.F32 R57, -RZ, R4.H1_H1 ;  /* 0x30000004ff397230 */ /* 0x000fe40000004100 */
[-C--:B------:R-:W-:Y:S01]  /*12060*/  FMUL.FTZ R51, R56, R5.reuse ;  /* 0x0000000538337220 */ /* 0x080fe20000410000 */
[----:B------:R-:W-:Y:S02]  /*12070*/  HADD2.F32 R4, -RZ, R7.H0_H0 ;  /* 0x20000007ff047230 */ /* 0x000fe40000004100 */
[----:B------:R-:W-:Y:S01]  /*12080*/  FMUL.FTZ R5, R28, R5 ;  /* 0x000000051c057220 */ /* 0x000fe20000410000 */
[----:B------:R-:W-:Y:S01]  /*12090*/  HADD2.F32 R59, -RZ, R53.H1_H1 ;  /* 0x30000035ff3b7230 */ /* 0x000fe20000004100 */
[----:B------:R-:W-:Y:S01]  /*120a0*/  F2FP.SATFINITE.E4M3.F32.PACK_AB_MERGE_C R49, R52, R49, RZ ;  /* 0x000000313431723e */ /* 0x000fe200048070ff */
[----:B------:R-:W-:-:S02]  /*120b0*/  HADD2.F32 R11, -RZ, R11.H1_H1 ;  /* 0x3000000bff0b7230 */ /* 0x000fc40000004100 */
[-C--:B------:R-:W-:Y:S01]  /*120c0*/  FFMA.FTZ R51, R28, R4.reuse, -R51 ;  /* 0x000000041c337223 */ /* 0x080fe20000010833 */
[----:B------:R-:W-:Y:S01]  /*120d0*/  FFMA.FTZ R53, R56, R4, R5 ;  /* 0x0000000438357223 */ /* 0x000fe20000010005 */
[----:B------:R-:W-:Y:S01]  /*120e0*/  HADD2.F32 R7, -RZ, R7.H1_H1 ;  /* 0x30000007ff077230 */ /* 0x000fe20000004100 */
[----:B------:R-:W-:Y:S01]  /*120f0*/  F2FP.F16.E4M3.UNPACK_B R4, R15 ;  /* 0x0000000fff04723e */ /* 0x000fe200020006ff */
[-C--:B------:R-:W-:Y:S01]  /*12100*/  FMUL.FTZ R28, R59, R11.reuse ;  /* 0x0000000b3b1c7220 */ /* 0x080fe20000410000 */
[C---:B------:R-:W-:Y:S01]  /*12110*/  FMUL.FTZ R58, R57.reuse, R11 ;  /* 0x0000000b393a7220 */ /* 0x040fe20000410000 */
[----:B------:R-:W-:Y:S01]  /*12120*/  HADD2.F32 R5, -RZ, R34.H0_H0 ;  /* 0x20000022ff057230 */ /* 0x000fe20000004100 */
[----:B------:R-:W-:Y:S01]  /*12130*/  F2FP.SATFINITE.E4M3.F32.PACK_AB_MERGE_C R47, R50, R47, RZ ;  /* 0x0000002f322f723e */ /* 0x000fe200048070ff */
[-C--:B------:R-:W-:Y:S01]  /*12140*/  FFMA.FTZ R56, R57, R7.reuse, -R28 ;  /* 0x0000000739387223 */ /* 0x080fe2000001081c */
[--C-:B------:R-:W-:Y:S02]  /*12150*/  HADD2.F32 R62, -RZ, R4.reuse.H0_H0 ;  /* 0x20000004ff3e7230 */ /* 0x100fe40000004100 */
[----:B------:R-:W-:Y:S01]  /*12160*/  FFMA.FTZ R58, R59, R7, R58 ;  /* 0x000000073b3a7223 */ /* 0x000fe2000001003a */
[----:B------:R-:W-:Y:S01]  /*12170*/  HADD2.F32 R60, -RZ, R55.H0_H0 ;  /* 0x20000037ff3c7230 */ /* 0x000fe20000004100 */
[----:B------:R-:W-:Y:S01]  /*12180*/  F2FP.SATFINITE.E4M3.F32.PACK_AB_MERGE_C R37, R54, R37, RZ ;  /* 0x000000253625723e */ /* 0x000fe200048070ff */
[----:B------:R-:W-:-:S02]  /*12190*/  HADD2.F32 R57, -RZ, R4.H1_H1 ;  /* 0x30000004ff397230 */ /* 0x000fc40000004100 */
[-C--:B------:R-:W-:Y:S01]  /*121a0*/  FMUL.FTZ R7, R62, R5.reuse ;  /* 0x000000053e077220 */ /* 0x080fe20000410000 */
[----:B------:R-:W-:Y:S02]  /*121b0*/  HADD2.F32 R34, -RZ, R34.H1_H1 ;  /* 0x30000022ff227230 */ /* 0x000fe40000004100 */
[----:B------:R-:W-:Y:S01]  /*121c0*/  FMUL.FTZ R5, R60, R5 ;  /* 0x000000053c057220 */ /* 0x000fe20000410000 */
[----:B------:R-:W-:Y:S01]  /*121d0*/  HADD2.F32 R55, -RZ, R55.H1_H1 ;  /* 0x30000037ff377230 */ /* 0x000fe20000004100 */
[----:B------:R-:W-:Y:S01]  /*121e0*/  F2FP.SATFINITE.E4M3.F32.PACK_AB_MERGE_C R51, R56, R51, RZ ;  /* 0x000000333833723e */ /* 0x000fe200048070ff */
[--C-:B------:R-:W-:Y:S02]  /*121f0*/  HADD2.F32 R4, -RZ, R29.reuse.H0_H0 ;  /* 0x2000001dff047230 */ /* 0x100fe40000004100 */
[-C--:B------:R-:W-:Y:S01]  /*12200*/  FMUL.FTZ R28, R57, R34.reuse ;  /* 0x00000022391c7220 */ /* 0x080fe20000410000 */
[----:B------:R-:W-:Y:S02]  /*12210*/  HADD2.F32 R29, -RZ, R29.H1_H1 ;  /* 0x3000001dff1d7230 */ /* 0x000fe40000004100 */
[C---:B------:R-:W-:Y:S01]  /*12220*/  FMUL.FTZ R34, R55.reuse, R34 ;  /* 0x0000002237227220 */ /* 0x040fe20000410000 */
        /* <DEDUP_REMOVED lines=10> */
[----:B------:R-:W-:Y:S02]  /*122d0*/  F2FP.SATFINITE.E4M3.F32.PACK_AB_MERGE_C R6, R35, R6, R49 ;  /* 0x000000062306723e */ /* 0x000fe40004807031 */
[----:B------:R-:W-:-:S02]  /*122e0*/  F2FP.SATFINITE.E4M3.F32.PACK_AB_MERGE_C R7, R28, R7, R51 ;  /* 0x000000071c07723e */ /* 0x000fc40004807033 */
[----:B------:R-:W-:Y:S02]  /*122f0*/  F2FP.SATFINITE.E4M3.F32.PACK_AB_MERGE_C R9, R26, R27, R47 ;  /* 0x0000001b1a09723e */ /* 0x000fe4000480702f */
[----:B------:R-:W-:Y:S01]  /*12300*/  F2FP.SATFINITE.E4M3.F32.PACK_AB_MERGE_C R10, R39, R10, R37 ;  /* 0x0000000a270a723e */ /* 0x000fe20004807025 */
[----:B------:R2:W-:Y:S01]  /*12310*/  STS.128 [R61+0x20400], R4 ;  /* 0x020400043d007388 */ /* 0x0005e20000000c00 */
[----:B------:R-:W-:-:S05]  /*12320*/  F2FP.SATFINITE.E4M3.F32.PACK_AB_MERGE_C R11, R34, R11, R53 ;  /* 0x0000000b220b723e */ /* 0x000fca0004807035 */
[----:B------:R2:W-:Y:S02]  /*12330*/  STS.128 [R24+0x20400], R8 ;  /* 0x0204000818007388 */ /* 0x0005e40000000c00 */
.L_x_426:
[----:B------:R-:W-:Y:S05]  /*12340*/  BSYNC B1 ;  /* 0x0000000000017941 */ /* 0x000fea0003800000 */
.L_x_425:
[----:B------:R-:W-:Y:S04]  /*12350*/  BSSY B1, `(.L_x_427) ;  /* 0x00000c4000017945 */ /* 0x000fe80003800000 */
[----:B------:R-:W-:Y:S05]  /*12360*/  @P3 BRA `(.L_x_428) ;  /* 0x0000000c00083947 */ /* 0x000fea0003800000 */
[----:B-12---:R-:W2:Y:S04]  /*12370*/  LDL R8, [R1+0x18] ;  /* 0x0000180001087983 */ /* 0x006ea80000100800 */
[----:B------:R-:W3:Y:S04]  /*12380*/  LDL R6, [R1+0x24] ;  /* 0x0000240001067983 */ /* 0x000ee80000100800 */
[----:B------:R-:W4:Y:S01]  /*12390*/  LDL R61, [R1+0x48] ;  /* 0x00004800013d7983 */ /* 0x000f220000100800 */
[----:B------:R-:W-:Y:S02]  /*123a0*/  LEA.HI R4, R21, R20, RZ, 0x1c ;  /* 0x0000001415047211 */ /* 0x000fe400078fe0ff */
[----:B------:R-:W-:-:S02]  /*123b0*/  F2FP.F16.E4M3.UNPACK_B R43, R0.H1 ;  /* 0x00000000ff2b723e */ /* 0x000fc400030006ff */
[----:B------:R-:W-:Y:S01]  /*123c0*/  SHF.R.S32.HI R7, RZ, 0x1f, R4 ;  /* 0x0000001fff077819 */ /* 0x000fe20000011404 */
[----:B------:R-:W-:Y:S01]  /*123d0*/  IMAD.SHL.U32 R5, R4, 0x10, RZ ;  /* 0x0000001004057824 */ /* 0x000fe200078e00ff */
[----:B------:R-:W-:Y:S01]  /*123e0*/  F2FP.F16.E4M3.UNPACK_B R44, R12.H1 ;  /* 0x0000000cff2c723e */ /* 0x000fe200030006ff */
[--C-:B0-----:R-:W-:Y:S01]  /*123f0*/  HADD2.F32 R41, -RZ, R43.reuse.H0_H0 ;  /* 0x2000002bff297230 */ /* 0x101fe20000004100 */
[----:B------:R-:W-:Y:S01]  /*12400*/  LEA.HI R7, R7, R4, RZ, 0x3 ;  /* 0x0000000407077211 */ /* 0x000fe200078f18ff */
[----:B------:R-:W-:Y:S01]  /*12410*/  HADD2.F32 R43, -RZ, R43.H1_H1 ;  /* 0x3000002bff2b7230 */ /* 0x000fe20000004100 */
[----:B------:R-:W-:Y:S01]  /*12420*/  F2FP.F16.E4M3.UNPACK_B R49, R12 ;  /* 0x0000000cff31723e */ /* 0x000fe200020006ff */
[--C-:B------:R-:W-:Y:S01]  /*12430*/  HADD2.F32 R45, -RZ, R44.reuse.H0_H0 ;  /* 0x2000002cff2d7230 */ /* 0x100fe20000004100 */
[----:B------:R-:W-:Y:S01]  /*12440*/  F2FP.F16.E4M3.UNPACK_B R53, R13 ;  /* 0x0000000dff35723e */ /* 0x000fe200020006ff */
[----:B------:R-:W-:Y:S02]  /*12450*/  IMAD.SHL.U32 R7, R7, 0x800, RZ ;  /* 0x0000080007077824 */ /* 0x000fe400078e00ff */
[----:B------:R-:W-:-:S02]  /*12460*/  HADD2.F32 R47, -RZ, R44.H1_H1 ;  /* 0x3000002cff2f7230 */ /* 0x000fc40000004100 */
[--C-:B------:R-:W-:Y:S01]  /*12470*/  HADD2.F32 R50, -RZ, R49.reuse.H0_H0 ;  /* 0x20000031ff327230 */ /* 0x100fe20000004100 */
[----:B------:R-:W-:Y:S01]  /*12480*/  LOP3.LUT R7, R7, 0xffffc000, RZ, 0xc0, !PT ;  /* 0xffffc00007077812 */ /* 0x000fe200078ec0ff */
[----:B------:R-:W-:Y:S02]  /*12490*/  HADD2.F32 R49, -RZ, R49.H1_H1 ;  /* 0x30000031ff317230 */ /* 0x000fe40000004100 */
[----:B------:R-:W-:Y:S01]  /*124a0*/  HADD2.F32 R54, -RZ, R53.H0_H0 ;  /* 0x20000035ff367230 */ /* 0x000fe20000004100 */
[----:B--2---:R-:W-:Y:S02]  /*124b0*/  SHF.R.U32.HI R9, RZ, 0x3, R8 ;  /* 0x00000003ff097819 */ /* 0x004fe40000011608 */
[----:B------:R-:W-:-:S04]  /*124c0*/  LOP3.LUT R4, R8, 0x70, R5, 0xf8, !PT ;  /* 0x0000007008047812 */ /* 0x000fc800078ef805 */
[----:B------:R-:W-:-:S04]  /*124d0*/  LOP3.LUT R4, R4, R9, RZ, 0x3c, !PT ;  /* 0x0000000904047212 */ /* 0x000fc800078e3cff */
[----:B---3--:R-:W-:Y:S02]  /*124e0*/  IADD3 R8, R4, R7, R6 ;  /* 0x0000000704087210 */ /* 0x008fe40007ffe006 */
[----:B----4-:R-:W0:Y:S03]  /*124f0*/  LDS.128 R4, [R61+0x20400] ;  /* 0x020400003d047984 */ /* 0x010e260000000c00 */
[----:B------:R-:W-:-:S05]  /*12500*/  IMAD.IADD R24, R19, 0x1, R8 ;  /* 0x0000000113187824 */ /* 0x000fca00078e0208 */
[----:B------:R-:W1:Y:S01]  /*12510*/  LDS.128 R8, [R24+0x20400] ;  /* 0x0204000018087984 */ /* 0x000e620000000c00 */
[-C--:B0-----:R-:W-:Y:S02]  /*12520*/  F2FP.F16.E4M3.UNPACK_B R25, R4.reuse ;  /* 0x00000004ff19723e */ /* 0x081fe400020006ff */
[----:B------:R-:W-:Y:S02]  /*12530*/  F2FP.F16.E4M3.UNPACK_B R4, R4.H1 ;  /* 0x00000004ff04723e */ /* 0x000fe400030006ff */
[-C--:B------:R-:W-:Y:S02]  /*12540*/  F2FP.F16.E4M3.UNPACK_B R26, R5.reuse ;  /* 0x00000005ff1a723e */ /* 0x080fe400020006ff */
[----:B------:R-:W-:Y:S01]  /*12550*/  F2FP.F16.E4M3.UNPACK_B R27, R5.H1 ;  /* 0x00000005ff1b723e */ /* 0x000fe200030006ff */
[----:B------:R-:W-:Y:S01]  /*12560*/  HADD2.F32 R5, -RZ, R4.H0_H0 ;  /* 0x20000004ff057230 */ /* 0x000fe20000004100 */
[-C--:B-1----:R-:W-:Y:S02]  /*12570*/  F2FP.F16.E4M3.UNPACK_B R33, R8.reuse.H1 ;  /* 0x00000008ff21723e */ /* 0x082fe400030006ff */
[----:B------:R-:W-:-:S02]  /*12580*/  F2FP.F16.E4M3.UNPACK_B R8, R8 ;  /* 0x00000008ff08723e */ /* 0x000fc400020006ff */
[-C--:B------:R-:W-:Y:S01]  /*12590*/  F2FP.F16.E4M3.UNPACK_B R35, R9.reuse ;  /* 0x00000009ff23723e */ /* 0x080fe200020006ff */
[--C-:B------:R-:W-:Y:S01]  /*125a0*/  HADD2.F32 R34, -RZ, R33.reuse.H0_H0 ;  /* 0x20000021ff227230 */ /* 0x100fe20000004100 */
[----:B------:R-:W-:Y:S01]  /*125b0*/  F2FP.F16.E4M3.UNPACK_B R37, R9.H1 ;  /* 0x00000009ff25723e */ /* 0x000fe200030006ff */
[----:B------:R-:W-:Y:S01]  /*125c0*/  HADD2.F32 R33, -RZ, R33.H1_H1 ;  /* 0x30000021ff217230 */ /* 0x000fe20000004100 */
[----:B------:R-:W-:Y:S01]  /*125d0*/  F2FP.F16.E4M3.UNPACK_B R39, R10 ;  /* 0x0000000aff27723e */ /* 0x000fe200020006ff */
[--C-:B------:R-:W-:Y:S02]  /*125e0*/  HADD2.F32 R9, -RZ, R8.reuse.H0_H0 ;  /* 0x20000008ff097230 */ /* 0x100fe40000004100 */
[-C--:B------:R-:W-:Y:S01]  /*125f0*/  FMUL.FTZ R42, R41, R34.reuse ;  /* 0x00000022292a7220 */ /* 0x080fe20000410000 */
[----:B------:R-:W-:Y:S01]  /*12600*/  FMUL.FTZ R40, R45, R34 ;  /* 0x000000222d287220 */ /* 0x000fe20000410000 */
[----:B------:R-:W-:Y:S01]  /*12610*/  FMUL.FTZ R46, R43, R33 ;  /* 0x000000212b2e7220 */ /* 0x000fe20000410000 */
[----:B------:R-:W-:-:S02]  /*12620*/  HADD2.F32 R8, -RZ, R8.H1_H1 ;  /* 0x30000008ff087230 */ /* 0x000fc40000004100 */
[-C--:B------:R-:W-:Y:S01]  /*12630*/  FFMA.FTZ R42, R45, R5.reuse, R42 ;  /* 0x000000052d2a7223 */ /* 0x080fe2000001002a */
[----:B------:R-:W-:Y:S01]  /*12640*/  F2FP.F16.E4M3.UNPACK_B R45, R0 ;  /* 0x00000000ff2d723e */ /* 0x000fe200020006ff */
[----:B------:R-:W-:Y:S01]  /*12650*/  FFMA.FTZ R41, R41, R5, -R40 ;  /* 0x0000000529297223 */ /* 0x000fe20000010828 */
[----:B------:R-:W-:Y:S02]  /*12660*/  HADD2.F32 R5, -RZ, R4.H1_H1 ;  /* 0x30000004ff057230 */ /* 0x000fe40000004100 */
[----:B------:R-:W-:Y:S01]  /*12670*/  FMUL.FTZ R40, R47, R33 ;  /* 0x000000212f287220 */ /* 0x000fe20000410000 */
[----:B------:R-:W-:Y:S02]  /*12680*/  HADD2.F32 R4, -RZ, R25.H0_H0 ;  /* 0x20000019ff047230 */ /* 0x000fe40000004100 */
[----:B------:R-:W-:Y:S01]  /*12690*/  FMUL.FTZ R33, R50, R9 ;  /* 0x0000000932217220 */ /* 0x000fe20000410000 */
[--C-:B------:R-:W-:Y:S02]  /*126a0*/  HADD2.F32 R48, -RZ, R45.reuse.H0_H0 ;  /* 0x2000002dff307230 */ /* 0x100fe40000004100 */
[-C--:B------:R-:W-:Y:S01]  /*126b0*/  FFMA.FTZ R44, R43, R5.reuse, -R40 ;  /* 0x000000052b2c7223 */ /* 0x080fe20000010828 */
[----:B------:R-:W-:Y:S01]  /*126c0*/  FFMA.FTZ R43, R47, R5, R46 ;  /* 0x000000052f2b7223 */ /* 0x000fe2000001002e */
[----:B------:R-:W-:Y:S01]  /*126d0*/  F2FP.F16.E4M3.UNPACK_B R46, R36.H1 ;  /* 0x00000024ff2e723e */ /* 0x000fe200030006ff */
[----:B------:R-:W-:-:S02]  /*126e0*/  HADD2.F32 R47, -RZ, R45.H1_H1 ;  /* 0x3000002dff2f7230 */ /* 0x000fc40000004100 */
[C---:B------:R-:W-:Y:S01]  /*126f0*/  FMUL.FTZ R9, R48.reuse, R9 ;  /* 0x0000000930097220 */ /* 0x040fe20000410000 */
[----:B------:R-:W-:Y:S01]  /*12700*/  FFMA.FTZ R33, R48, R4, -R33 ;  /* 0x0000000430217223 */ /* 0x000fe20000010821 */
[----:B------:R-:W-:Y:S02]  /*12710*/  HADD2.F32 R5, -RZ, R37.H0_H0 ;  /* 0x20000025ff057230 */ /* 0x000fe40000004100 */
[----:B------:R-:W-:Y:S01]  /*12720*/  FMUL.FTZ R40, R49, R8 ;  /* 0x0000000831287220 */ /* 0x000fe20000410000 */
[----:B------:R-:W-:Y:S01]  /*12730*/  FFMA.FTZ R9, R50, R4, R9 ;  /* 0x0000000432097223 */ /* 0x000fe20000010009 */
[----:B------:R-:W-:Y:S01]  /*12740*/  F2FP.F16.E4M3.UNPACK_B R50, R13.H1 ;  /* 0x0000000dff32723e */ /* 0x000fe200030006ff */
[----:B------:R-:W-:Y:S02]  /*12750*/  HADD2.F32 R25, -RZ, R25.H1_H1 ;  /* 0x30000019ff197230 */ /* 0x000fe40000004100 */
[----:B------:R-:W-:Y:S01]  /*12760*/  FMUL.FTZ R8, R47, R8 ;  /* 0x000000082f087220 */ /* 0x000fe20000410000 */
[----:B------:R-:W-:Y:S01]  /*12770*/  HADD2.F32 R48, -RZ, R46.H0_H0 ;  /* 0x2000002eff307230 */ /* 0x000fe20000004100 */
[----:B------:R-:W-:Y:S01]  /*12780*/  F2FP.F16.E4M3.UNPACK_B R10, R10.H1 ;  /* 0x0000000aff0a723e */ /* 0x000fe200030006ff */
[----:B------:R-:W-:-:S02]  /*12790*/  HADD2.F32 R52, -RZ, R50.H0_H0 ;  /* 0x20000032ff347230 */ /* 0x000fc40000004100 */
[----:B------:R-:W-:Y:S01]  /*127a0*/  FFMA.FTZ R8, R49, R25, R8 ;  /* 0x0000001931087223 */ /* 0x000fe20000010008 */
[----:B------:R-:W-:Y:S01]  /*127b0*/  HADD2.F32 R4, -RZ, R27.H0_H0 ;  /* 0x2000001bff047230 */ /* 0x000fe20000004100 */
[----:B------:R-:W-:Y:S01]  /*127c0*/  F2FP.F16.E4M3.UNPACK_B R49, R36 ;  /* 0x00000024ff31723e */ /* 0x000fe200020006ff */
[----:B------:R-:W-:Y:S02]  /*127d0*/  HADD2.F32 R51, -RZ, R46.H1_H1 ;  /* 0x3000002eff337230 */ /* 0x000fe40000004100 */
[-C--:B------:R-:W-:Y:S01]  /*127e0*/  FMUL.FTZ R45, R52, R5.reuse ;  /* 0x00000005342d7220 */ /* 0x080fe20000410000 */
[----:B------:R-:W-:Y:S01]  /*127f0*/  FMUL.FTZ R5, R48, R5 ;  /* 0x0000000530057220 */ /* 0x000fe20000410000 */
[----:B------:R-:W-:Y:S02]  /*12800*/  HADD2.F32 R37, -RZ, R37.H1_H1 ;  /* 0x30000025ff257230 */ /* 0x000fe40000004100 */
[----:B------:R-:W-:Y:S01]  /*12810*/  FFMA.FTZ R40, R47, R25, -R40 ;  /* 0x000000192f287223 */ /* 0x000fe20000010828 */
[----:B------:R-:W-:-:S02]  /*12820*/  HADD2.F32 R55, -RZ, R50.H1_H1 ;  /* 0x30000032ff377230 */ /* 0x000fc40000004100 */
[-C--:B------:R-:W-:Y:S01]  /*12830*/  FFMA.FTZ R47, R52, R4.reuse, R5 ;  /* 0x00000004342f7223 */ /* 0x080fe20000010005 */
[----:B------:R-:W-:Y:S02]  /*12840*/  HADD2.F32 R5, -RZ, R35.H0_H0 ;  /* 0x20000023ff057230 */ /* 0x000fe40000004100 */
[-C--:B------:R-:W-:Y:S01]  /*12850*/  FMUL.FTZ R50, R51, R37.reuse ;  /* 0x0000002533327220 */ /* 0x080fe20000410000 */
[----:B------:R-:W-:Y:S02]  /*12860*/  HADD2.F32 R27, -RZ, R27.H1_H1 ;  /* 0x3000001bff1b7230 */ /* 0x000fe40000004100 */
[----:B------:R-:W-:Y:S01]  /*12870*/  FFMA.FTZ R45, R48, R4, -R45 ;  /* 0x00000004302d7223 */ /* 0x000fe2000001082d */
[----:B------:R-:W-:Y:S02]  /*12880*/  HADD2.F32 R52, -RZ, R49.H0_H0 ;  /* 0x20000031ff347230 */ /* 0x000fe40000004100 */
[----:B------:R-:W-:Y:S01]  /*12890*/  FMUL.FTZ R46, R55, R37 ;  /* 0x00000025372e7220 */ /* 0x000fe20000410000 */
[----:B------:R-:W-:-:S02]  /*128a0*/  HADD2.F32 R4, -RZ, R26.H0_H0 ;  /* 0x2000001aff047230 */ /* 0x000fc40000004100 */
[----:B------:R-:W-:Y:S01]  /*128b0*/  FMUL.FTZ R25, R54, R5 ;  /* 0x0000000536197220 */ /* 0x000fe20000410000 */
[----:B------:R-:W-:Y:S01]  /*128c0*/  FFMA.FTZ R50, R55, R27, R50 ;  /* 0x0000001b37327223 */ /* 0x000fe20000010032 */
[----:B------:R-:W-:Y:S01]  /*128d0*/  FMUL.FTZ R5, R52, R5 ;  /* 0x0000000534057220 */ /* 0x000fe20000410000 */
[----:B------:R-:W-:Y:S01]  /*128e0*/  F2FP.F16.E4M3.UNPACK_B R55, R14.H1 ;  /* 0x0000000eff37723e */ /* 0x000fe200030006ff */
[----:B------:R-:W-:Y:S01]  /*128f0*/  FFMA.FTZ R48, R51, R27, -R46 ;  /* 0x0000001b33307223 */ /* 0x000fe2000001082e */
[----:B------:R-:W-:Y:S01]  /*12900*/  F2FP.F16.E4M3.UNPACK_B R28, R6 ;  /* 0x00000006ff1c723e */ /* 0x000fe200020006ff */
[----:B------:R-:W-:Y:S01]  /*12910*/  FFMA.FTZ R27, R54, R4, R5 ;  /* 0x00000004361b7223 */ /* 0x000fe20000010005 */
[----:B------:R-:W-:Y:S01]  /*12920*/  F2FP.F16.E4M3.UNPACK_B R6, R6.H1 ;  /* 0x00000006ff06723e */ /* 0x000fe200030006ff */
[----:B------:R-:W-:Y:S01]  /*12930*/  HADD2.F32 R54, -RZ, R53.H1_H1 ;  /* 0x30000035ff367230 */ /* 0x000fe20000004100 */
[----:B------:R-:W-:Y:S01]  /*12940*/  F2FP.F16.E4M3.UNPACK_B R51, R3.H1 ;  /* 0x00000003ff33723e */ /* 0x000fe200030006ff */
[----:B------:R-:W-:-:S02]  /*12950*/  HADD2.F32 R35, -RZ, R35.H1_H1 ;  /* 0x30000023ff237230 */ /* 0x000fc40000004100 */
[----:B------:R-:W-:Y:S01]  /*12960*/  FFMA.FTZ R25, R52, R4, -R25 ;  /* 0x0000000434197223 */ /* 0x000fe20000010819 */
[----:B------:R-:W-:Y:S01]  /*12970*/  HADD2.F32 R46, -RZ, R49.H1_H1 ;  /* 0x30000031ff2e7230 */ /* 0x000fe20000004100 */
[----:B------:R-:W-:Y:S01]  /*12980*/  F2FP.F16.E4M3.UNPACK_B R53, R3 ;  /* 0x00000003ff35723e */ /* 0x000fe200020006ff */
[----:B------:R-:W-:Y:S02]  /*12990*/  HADD2.F32 R56, -RZ, R55.H0_H0 ;  /* 0x20000037ff387230 */ /* 0x000fe40000004100 */
[-C--:B------:R-:W-:Y:S01]  /*129a0*/  FMUL.FTZ R37, R54, R35.reuse ;  /* 0x0000002336257220 */ /* 0x080fe20000410000 */
[----:B------:R-:W-:Y:S02]  /*129b0*/  HADD2.F32 R5, -RZ, R10.H0_H0 ;  /* 0x2000000aff057230 */ /* 0x000fe40000004100 */
[----:B------:R-:W-:Y:S01]  /*129c0*/  FMUL.FTZ R35, R46, R35 ;  /* 0x000000232e237220 */ /* 0x000fe20000410000 */
[----:B------:R-:W-:Y:S01]  /*129d0*/  HADD2.F32 R26, -RZ, R26.H1_H1 ;  /* 0x3000001aff1a7230 */ /* 0x000fe20000004100 */
[----:B------:R-:W-:Y:S01]  /*129e0*/  F2FP.F16.E4M3.UNPACK_B R34, R11 ;  /* 0x0000000bff22723e */ /* 0x000fe200020006ff */
[----:B------:R-:W-:-:S02]  /*129f0*/  HADD2.F32 R52, -RZ, R51.H0_H0 ;  /* 0x20000033ff347230 */ /* 0x000fc40000004100 */
[-C--:B------:R-:W-:Y:S01]  /*12a00*/  FMUL.FTZ R49, R56, R5.reuse ;  /* 0x0000000538317220 */ /* 0x080fe20000410000 */
[----:B------:R-:W-:Y:S02]  /*12a10*/  HADD2.F32 R4, -RZ, R6.H0_H0 ;  /* 0x20000006ff047230 */ /* 0x000fe40000004100 */
[-C--:B------:R-:W-:Y:S01]  /*12a20*/  FFMA.FTZ R46, R46, R26.reuse, -R37 ;  /* 0x0000001a2e2e7223 */ /* 0x080fe20000010825 */
[----:B------:R-:W-:Y:S01]  /*12a30*/  FFMA.FTZ R26, R54, R26, R35 ;  /* 0x0000001a361a7223 */ /* 0x000fe20000010023 */
[C---:B------:R-:W-:Y:S01]  /*12a40*/  FMUL.FTZ R5, R52.reuse, R5 ;  /* 0x0000000534057220 */ /* 0x040fe20000410000 */
[----:B------:R-:W-:Y:S02]  /*12a50*/  HADD2.F32 R54, -RZ, R55.H1_H1 ;  /* 0x30000037ff367230 */ /* 0x000fe40000004100 */
[----:B------:R-:W-:Y:S01]  /*12a60*/  FFMA.FTZ R49, R52, R4, -R49 ;  /* 0x0000000434317223 */ /* 0x000fe20000010831 */
[----:B------:R-:W-:Y:S01]  /*12a70*/  HADD2.F32 R10, -RZ, R10.H1_H1 ;  /* 0x3000000aff0a7230 */ /* 0x000fe20000004100 */
[----:B------:R-:W-:Y:S01]  /*12a80*/  F2FP.F16.E4M3.UNPACK_B R55, R14 ;  /* 0x0000000eff37723e */ /* 0x000fe200020006ff */
[----:B------:R-:W-:-:S02]  /*12a90*/  HADD2.F32 R52, -RZ, R51.H1_H1 ;  /* 0x30000033ff347230 */ /* 0x000fc40000004100 */
[----:B------:R-:W-:Y:S01]  /*12aa0*/  FFMA.FTZ R37, R56, R4, R5 ;  /* 0x0000000438257223 */ /* 0x000fe20000010005 */
[----:B------:R-:W-:Y:S02]  /*12ab0*/  HADD2.F32 R6, -RZ, R6.H1_H1 ;  /* 0x30000006ff067230 */ /* 0x000fe40000004100 */
[-C--:B------:R-:W-:Y:S01]  /*12ac0*/  FMUL.FTZ R35, R54, R10.reuse ;  /* 0x0000000a36237220 */ /* 0x080fe20000410000 */
[----:B------:R-:W-:Y:S02]  /*12ad0*/  HADD2.F32 R5, -RZ, R39.H0_H0 ;  /* 0x20000027ff057230 */ /* 0x000fe40000004100 */
[C---:B------:R-:W-:Y:S01]  /*12ae0*/  FMUL.FTZ R51, R52.reuse, R10 ;  /* 0x0000000a34337220 */ /* 0x040fe20000410000 */
[----:B------:R-:W-:Y:S02]  /*12af0*/  HADD2.F32 R10, -RZ, R55.H0_H0 ;  /* 0x20000037ff0a7230 */ /* 0x000fe40000004100 */
[----:B------:R-:W-:Y:S01]  /*12b00*/  FFMA.FTZ R52, R52, R6, -R35 ;  /* 0x0000000634347223 */ /* 0x000fe20000010823 */
[----:B------:R-:W-:-:S02]  /*12b10*/  HADD2.F32 R4, -RZ, R28.H0_H0 ;  /* 0x2000001cff047230 */ /* 0x000fc40000004100 */
[----:B------:R-:W-:Y:S01]  /*12b20*/  FFMA.FTZ R54, R54, R6, R51 ;  /* 0x0000000636367223 */ /* 0x000fe20000010033 */
[----:B------:R-:W-:Y:S02]  /*12b30*/  HADD2.F32 R6, -RZ, R53.H0_H0 ;  /* 0x20000035ff067230 */ /* 0x000fe40000004100 */
[----:B------:R-:W-:Y:S01]  /*12b40*/  FMUL.FTZ R35, R10, R5 ;  /* 0x000000050a237220 */ /* 0x000fe20000410000 */
[----:B------:R-:W-:Y:S01]  /*12b50*/  HADD2.F32 R58, -RZ, R55.H1_H1 ;  /* 0x30000037ff3a7230 */ /* 0x000fe20000004100 */
[----:B------:R-:W-:Y:S01]  /*12b60*/  F2FP.F16.E4M3.UNPACK_B R11, R11.H1 ;  /* 0x0000000bff0b723e */ /* 0x000fe200030006ff */
[----:B------:R-:W-:Y:S02]  /*12b70*/  HADD2.F32 R39, -RZ, R39.H1_H1 ;  /* 0x30000027ff277230 */ /* 0x000fe40000004100 */
[C---:B------:R-:W-:Y:S01]  /*12b80*/  FMUL.FTZ R5, R6.reuse, R5 ;  /* 0x0000000506057220 */ /* 0x040fe20000410000 */
[----:B------:R-:W-:Y:S02]  /*12b90*/  HADD2.F32 R56, -RZ, R53.H1_H1 ;  /* 0x30000035ff387230 */ /* 0x000fe40000004100 */
[-C--:B------:R-:W-:Y:S01]  /*12ba0*/  FFMA.FTZ R6, R6, R4.reuse, -R35 ;  /* 0x0000000406067223 */ /* 0x080fe20000010823 */
[----:B------:R-:W-:Y:S01]  /*12bb0*/  HADD2.F32 R28, -RZ, R28.H1_H1 ;  /* 0x3000001cff1c7230 */ /* 0x000fe20000004100 */
[----:B------:R-:W-:Y:S01]  /*12bc0*/  F2FP.F16.E4M3.UNPACK_B R53, R15.H1 ;  /* 0x0000000fff35723e */ /* 0x000fe200030006ff */
[-C--:B------:R-:W-:Y:S01]  /*12bd0*/  FMUL.FTZ R35, R58, R39.reuse ;  /* 0x000000273a237220 */ /* 0x080fe20000410000 */
        /* <DEDUP_REMOVED lines=59> */
.L_x_428:
[----:B------:R-:W-:Y:S05]  /*12f90*/  BSYNC B1 ;  /* 0x0000000000017941 */ /* 0x000fea0003800000 */
.L_x_427:
[----:B------:R-:W-:Y:S05]  /*12fa0*/  @P0 BRA `(.L_x_414) ;  /* 0x0000000c00080947 */ /* 0x000fea0003800000 */
[----:B-123--:R-:W2:Y:S04]  /*12fb0*/  LDL R8, [R1+0x14] ;  /* 0x0000140001087983 */ /* 0x00eea80000100800 */
[----:B------:R-:W3:Y:S04]  /*12fc0*/  LDL R6, [R1+0x20] ;  /* 0x0000200001067983 */ /* 0x000ee80000100800 */
[----:B------:R-:W4:Y:S01]  /*12fd0*/  LDL R53, [R1+0x44] ;  /* 0x0000440001357983 */ /* 0x000f220000100800 */
[----:B------:R-:W-:Y:S02]  /*12fe0*/  LEA.HI R20, R21, R20, RZ, 0x1c ;  /* 0x0000001415147211 */ /* 0x000fe400078fe0ff */
[----:B0-----:R-:W-:-:S02]  /*12ff0*/  F2FP.F16.E4M3.UNPACK_B R35, R0.H1 ;  /* 0x00000000ff23723e */ /* 0x001fc400030006ff */
[----:B------:R-:W-:Y:S02]  /*13000*/  SHF.R.S32.HI R5, RZ, 0x1f, R20 ;  /* 0x0000001fff057819 */ /* 0x000fe40000011414 */
[----:B------:R-:W-:Y:S01]  /*13010*/  SHF.L.U32 R4, R20, 0x4, RZ ;  /* 0x0000000414047819 */ /* 0x000fe200000006ff */
[--C-:B------:R-:W-:Y:S01]  /*13020*/  HADD2.F32 R37, -RZ, R35.reuse.H0_H0 ;  /* 0x20000023ff257230 */ /* 0x100fe20000004100 */
[----:B------:R-:W-:Y:S01]  /*13030*/  LEA.HI R5, R5, R20, RZ, 0x3 ;  /* 0x0000001405057211 */ /* 0x000fe200078f18ff */
[----:B------:R-:W-:Y:S01]  /*13040*/  HADD2.F32 R46, -RZ, R35.H1_H1 ;  /* 0x30000023ff2e7230 */ /* 0x000fe20000004100 */
[----:B------:R-:W-:-:S03]  /*13050*/  F2FP.F16.E4M3.UNPACK_B R39, R12.H1 ;  /* 0x0000000cff27723e */ /* 0x000fc600030006ff */
[----:B------:R-:W-:Y:S02]  /*13060*/  IMAD.SHL.U32 R5, R5, 0x800, RZ ;  /* 0x0000080005057824 */ /* 0x000fe400078e00ff */
[--C-:B------:R-:W-:Y:S02]  /*13070*/  HADD2.F32 R41, -RZ, R39.reuse.H0_H0 ;  /* 0x20000027ff297230 */ /* 0x100fe40000004100 */
[----:B------:R-:W-:Y:S01]  /*13080*/  HADD2.F32 R50, -RZ, R39.H1_H1 ;  /* 0x30000027ff327230 */ /* 0x000fe20000004100 */
[----:B------:R-:W-:Y:S02]  /*13090*/  LOP3.LUT R5, R5, 0xffffc000, RZ, 0xc0, !PT ;  /* 0xffffc00005057812 */ /* 0x000fe400078ec0ff */
        /* <DEDUP_REMOVED lines=11> */
[--C-:B------:R-:W-:Y:S01]  /*13150*/  HADD2.F32 R5, -RZ, R4.reuse.H0_H0 ;  /* 0x20000004ff057230 */ /* 0x100fe20000004100 */
[-C--:B-1----:R-:W-:Y:S01]  /*13160*/  F2FP.F16.E4M3.UNPACK_B R28, R8.reuse.H1 ;  /* 0x00000008ff1c723e */ /* 0x082fe200030006ff */
[----:B------:R-:W-:Y:S01]  /*13170*/  HADD2.F32 R4, -RZ, R4.H1_H1 ;  /* 0x30000004ff047230 */ /* 0x000fe20000004100 */
[----:B------:R-:W-:-:S02]  /*13180*/  F2FP.F16.E4M3.UNPACK_B R8, R8 ;  /* 0x00000008ff08723e */ /* 0x000fc400020006ff */
[-C--:B------:R-:W-:Y:S01]  /*13190*/  F2FP.F16.E4M3.UNPACK_B R33, R9.reuse ;  /* 0x00000009ff21723e */ /* 0x080fe200020006ff */
[--C-:B------:R-:W-:Y:S01]  /*131a0*/  HADD2.F32 R29, -RZ, R28.reuse.H0_H0 ;  /* 0x2000001cff1d7230 */ /* 0x100fe20000004100 */
[----:B------:R-:W-:Y:S01]  /*131b0*/  F2FP.F16.E4M3.UNPACK_B R9, R9.H1 ;  /* 0x00000009ff09723e */ /* 0x000fe200030006ff */
[----:B------:R-:W-:Y:S01]  /*131c0*/  HADD2.F32 R28, -RZ, R28.H1_H1 ;  /* 0x3000001cff1c7230 */ /* 0x000fe20000004100 */
[----:B------:R-:W-:Y:S02]  /*131d0*/  F2FP.F16.E4M3.UNPACK_B R34, R10 ;  /* 0x0000000aff22723e */ /* 0x000fe400020006ff */
[-C--:B------:R-:W-:Y:S01]  /*131e0*/  FMUL.FTZ R42, R37, R29.reuse ;  /* 0x0000001d252a7220 */ /* 0x080fe20000410000 */
[C---:B------:R-:W-:Y:S01]  /*131f0*/  FMUL.FTZ R40, R41.reuse, R29 ;  /* 0x0000001d29287220 */ /* 0x040fe20000410000 */
[----:B------:R-:W-:Y:S01]  /*13200*/  FMUL.FTZ R39, R46, R28 ;  /* 0x0000001c2e277220 */ /* 0x000fe20000410000 */
[----:B------:R-:W-:Y:S01]  /*13210*/  F2FP.F16.E4M3.UNPACK_B R10, R10.H1 ;  /* 0x0000000aff0a723e */ /* 0x000fe200030006ff */
[-C--:B------:R-:W-:Y:S01]  /*13220*/  FFMA.FTZ R42, R41, R5.reuse, R42 ;  /* 0x00000005292a7223 */ /* 0x080fe2000001002a */
[----:B------:R-:W-:Y:S01]  /*13230*/  F2FP.F16.E4M3.UNPACK_B R41, R12 ;  /* 0x0000000cff29723e */ /* 0x000fe200020006ff */
[----:B------:R-:W-:Y:S01]  /*13240*/  FFMA.FTZ R40, R37, R5, -R40 ;  /* 0x0000000525287223 */ /* 0x000fe20000010828 */
[----:B------:R-:W-:Y:S01]  /*13250*/  F2FP.F16.E4M3.UNPACK_B R12, R0 ;  /* 0x00000000ff0c723e */ /* 0x000fe200020006ff */
[----:B------:R-:W-:-:S02]  /*13260*/  HADD2.F32 R5, -RZ, R8.H0_H0 ;  /* 0x20000008ff057230 */ /* 0x000fc40000004100 */
[----:B------:R-:W-:Y:S01]  /*13270*/  FMUL.FTZ R37, R50, R28 ;  /* 0x0000001c32257220 */ /* 0x000fe20000410000 */
[----:B------:R-:W-:Y:S01]  /*13280*/  HADD2.F32 R48, -RZ, R41.H0_H0 ;  /* 0x20000029ff307230 */ /* 0x000fe20000004100 */
[----:B------:R-:W-:Y:S01]  /*13290*/  F2FP.F16.E4M3.UNPACK_B R28, R36.H1 ;  /* 0x00000024ff1c723e */ /* 0x000fe200030006ff */
[----:B------:R-:W-:Y:S02]  /*132a0*/  HADD2.F32 R44, -RZ, R12.H0_H0 ;  /* 0x2000000cff2c7230 */ /* 0x000fe40000004100 */
[----:B------:R-:W-:Y:S01]  /*132b0*/  FFMA.FTZ R37, R46, R4, -R37 ;  /* 0x000000042e257223 */ /* 0x000fe20000010825 */
[----:B------:R-:W-:Y:S02]  /*132c0*/  HADD2.F32 R0, -RZ, R21.H0_H0 ;  /* 0x20000015ff007230 */ /* 0x000fe40000004100 */
[-C--:B------:R-:W-:Y:S01]  /*132d0*/  FMUL.FTZ R35, R48, R5.reuse ;  /* 0x0000000530237220 */ /* 0x080fe20000410000 */
[----:B------:R-:W-:Y:S02]  /*132e0*/  HADD2.F32 R47, -RZ, R41.H1_H1 ;  /* 0x30000029ff2f7230 */ /* 0x000fe40000004100 */
[----:B------:R-:W-:Y:S01]  /*132f0*/  FMUL.FTZ R5, R44, R5 ;  /* 0x000000052c057220 */ /* 0x000fe20000410000 */
[----:B------:R-:W-:-:S02]  /*13300*/  HADD2.F32 R8, -RZ, R8.H1_H1 ;  /* 0x30000008ff087230 */ /* 0x000fc40000004100 */
[----:B------:R-:W-:Y:S01]  /*13310*/  FFMA.FTZ R39, R50, R4, R39 ;  /* 0x0000000432277223 */ /* 0x000fe20000010027 */
[----:B------:R-:W-:Y:S02]  /*13320*/  HADD2.F32 R45, -RZ, R12.H1_H1 ;  /* 0x3000000cff2d7230 */ /* 0x000fe40000004100 */
[----:B------:R-:W-:Y:S01]  /*13330*/  FFMA.FTZ R35, R44, R0, -R35 ;  /* 0x000000002c237223 */ /* 0x000fe20000010823 */
[----:B------:R-:W-:Y:S01]  /*13340*/  F2FP.F16.E4M3.UNPACK_B R46, R13.H1 ;  /* 0x0000000dff2e723e */ /* 0x000fe200030006ff */
[----:B------:R-:W-:Y:S02]  /*13350*/  HADD2.F32 R21, -RZ, R21.H1_H1 ;  /* 0x30000015ff157230 */ /* 0x000fe40000004100 */
[-C--:B------:R-:W-:Y:S01]  /*13360*/  FMUL.FTZ R12, R47, R8.reuse ;  /* 0x000000082f0c7220 */ /* 0x080fe20000410000 */
[----:B------:R-:W-:Y:S02]  /*13370*/  HADD2.F32 R4, -RZ, R9.H0_H0 ;  /* 0x20000009ff047230 */ /* 0x000fe40000004100 */
[----:B------:R-:W-:Y:S01]  /*13380*/  FMUL.FTZ R8, R45, R8 ;  /* 0x000000082d087220 */ /* 0x000fe20000410000 */
[----:B------:R-:W-:-:S02]  /*13390*/  HADD2.F32 R44, -RZ, R28.H0_H0 ;  /* 0x2000001cff2c7230 */ /* 0x000fc40000004100 */
[----:B------:R-:W-:Y:S01]  /*133a0*/  FFMA.FTZ R5, R48, R0, R5 ;  /* 0x0000000030057223 */ /* 0x000fe20000010005 */
[----:B------:R-:W-:Y:S02]  /*133b0*/  HADD2.F32 R48, -RZ, R46.H0_H0 ;  /* 0x2000002eff307230 */ /* 0x000fe40000004100 */
[----:B------:R-:W-:Y:S01]  /*133c0*/  FFMA.FTZ R8, R47, R21, R8 ;  /* 0x000000152f087223 */ /* 0x000fe20000010008 */
[----:B------:R-:W-:Y:S02]  /*133d0*/  HADD2.F32 R0, -RZ, R25.H0_H0 ;  /* 0x20000019ff007230 */ /* 0x000fe40000004100 */
[-C--:B------:R-:W-:Y:S01]  /*133e0*/  FMUL.FTZ R43, R44, R4.reuse ;  /* 0x000000042c2b7220 */ /* 0x080fe20000410000 */
[----:B------:R-:W-:Y:S01]  /*133f0*/  F2FP.F16.E4M3.UNPACK_B R47, R13 ;  /* 0x0000000dff2f723e */ /* 0x000fe200020006ff */
[----:B------:R-:W-:Y:S01]  /*13400*/  FFMA.FTZ R12, R45, R21, -R12 ;  /* 0x000000152d0c7223 */ /* 0x000fe2000001080c */
[C---:B------:R-:W-:Y:S01]  /*13410*/  FMUL.FTZ R41, R48.reuse, R4 ;  /* 0x0000000430297220 */ /* 0x040fe20000410000 */
[----:B------:R-:W-:Y:S01]  /*13420*/  FFMA.FTZ R43, R48, R0, R43 ;  /* 0x00000000302b7223 */ /* 0x000fe2000001002b */
[----:B------:R-:W-:Y:S01]  /*13430*/  HADD2.F32 R45, -RZ, R28.H1_H1 ;  /* 0x3000001cff2d7230 */ /* 0x000fe20000004100 */
[----:B------:R-:W-:Y:S01]  /*13440*/  F2FP.F16.E4M3.UNPACK_B R21, R36 ;  /* 0x00000024ff15723e */ /* 0x000fe200020006ff */
[----:B------:R-:W-:-:S02]  /*13450*/  HADD2.F32 R49, -RZ, R46.H1_H1 ;  /* 0x3000002eff317230 */ /* 0x000fc40000004100 */
[----:B------:R-:W-:Y:S01]  /*13460*/  FFMA.FTZ R41, R44, R0, -R41 ;  /* 0x000000002c297223 */ /* 0x000fe20000010829 */
[----:B------:R-:W-:Y:S01]  /*13470*/  HADD2.F32 R9, -RZ, R9.H1_H1 ;  /* 0x30000009ff097230 */ /* 0x000fe20000004100 */
[-C--:B------:R-:W-:Y:S01]  /*13480*/  F2FP.F16.E4M3.UNPACK_B R26, R6.reuse ;  /* 0x00000006ff1a723e */ /* 0x080fe200020006ff */
[----:B------:R-:W-:Y:S01]  /*13490*/  HADD2.F32 R48, -RZ, R47.H0_H0 ;  /* 0x2000002fff307230 */ /* 0x000fe20000004100 */
[----:B------:R-:W-:Y:S01]  /*134a0*/  F2FP.F16.E4M3.UNPACK_B R6, R6.H1 ;  /* 0x00000006ff06723e */ /* 0x000fe200030006ff */
[----:B------:R-:W-:Y:S02]  /*134b0*/  HADD2.F32 R4, -RZ, R33.H0_H0 ;  /* 0x20000021ff047230 */ /* 0x000fe40000004100 */
[-C--:B------:R-:W-:Y:S01]  /*134c0*/  FMUL.FTZ R28, R49, R9.reuse ;  /* 0x00000009311c7220 */ /* 0x080fe20000410000 */
[----:B------:R-:W-:Y:S02]  /*134d0*/  HADD2.F32 R25, -RZ, R25.H1_H1 ;  /* 0x30000019ff197230 */ /* 0x000fe40000004100 */
[----:B------:R-:W-:Y:S01]  /*134e0*/  FMUL.FTZ R44, R45, R9 ;  /* 0x000000092d2c7220 */ /* 0x000fe20000410000 */
[----:B------:R-:W-:-:S02]  /*134f0*/  HADD2.F32 R46, -RZ, R21.H0_H0 ;  /* 0x20000015ff2e7230 */ /* 0x000fc40000004100 */
[----:B------:R-:W-:Y:S01]  /*13500*/  FMUL.FTZ R9, R48, R4 ;  /* 0x0000000430097220 */ /* 0x000fe20000410000 */
[----:B------:R-:W-:Y:S02]  /*13510*/  HADD2.F32 R0, -RZ, R24.H0_H0 ;  /* 0x20000018ff007230 */ /* 0x000fe40000004100 */
[----:B------:R-:W-:Y:S01]  /*13520*/  FFMA.FTZ R44, R49, R25, R44 ;  /* 0x00000019312c7223 */ /* 0x000fe2000001002c */
[----:B------:R-:W-:Y:S01]  /*13530*/  F2FP.F16.E4M3.UNPACK_B R49, R14.H1 ;  /* 0x0000000eff31723e */ /* 0x000fe200030006ff */
[C---:B------:R-:W-:Y:S01]  /*13540*/  FMUL.FTZ R13, R46.reuse, R4 ;  /* 0x000000042e0d7220 */ /* 0x040fe20000410000 */
[----:B------:R-:W-:Y:S02]  /*13550*/  HADD2.F32 R4, -RZ, R10.H0_H0 ;  /* 0x2000000aff047230 */ /* 0x000fe40000004100 */
[-C--:B------:R-:W-:Y:S01]  /*13560*/  FFMA.FTZ R9, R46, R0.reuse, -R9 ;  /* 0x000000002e097223 */ /* 0x080fe20000010809 */
[----:B------:R-:W-:Y:S01]  /*13570*/  F2FP.F16.E4M3.UNPACK_B R46, R3.H1 ;  /* 0x00000003ff2e723e */ /* 0x000fe200030006ff */
[----:B------:R-:W-:Y:S01]  /*13580*/  FFMA.FTZ R13, R48, R0, R13 ;  /* 0x00000000300d7223 */ /* 0x000fe2000001000d */
[----:B------:R-:W-:-:S02]  /*13590*/  HADD2.F32 R52, -RZ, R49.H0_H0 ;  /* 0x20000031ff347230 */ /* 0x000fc40000004100 */
[----:B------:R-:W-:Y:S01]  /*135a0*/  FFMA.FTZ R36, R45, R25, -R28 ;  /* 0x000000192d247223 */ /* 0x000fe2000001081c */
[----:B------:R-:W-:Y:S01]  /*135b0*/  HADD2.F32 R0, -RZ, R6.H0_H0 ;  /* 0x20000006ff007230 */ /* 0x000fe20000004100 */
[----:B------:R-:W-:Y:S01]  /*135c0*/  F2FP.F16.E4M3.UNPACK_B R29, R11 ;  /* 0x0000000bff1d723e */ /* 0x000fe200020006ff */
        /* <DEDUP_REMOVED lines=8> */
[----:B------:R-:W-:Y:S02]  /*13650*/  HADD2.F32 R24, -RZ, R24.H1_H1 ;  /* 0x30000018ff187230 */ /* 0x000fe40000004100 */
[----:B------:R-:W-:Y:S01]  /*13660*/  FFMA.FTZ R45, R52, R0, R45 ;  /* 0x00000000342d7223 */ /* 0x000fe2000001002d */
[-C--:B------:R-:W-:Y:S01]  /*13670*/  FMUL.FTZ R21, R50, R33.reuse ;  /* 0x0000002132157220 */ /* 0x080fe20000410000 */
[----:B------:R-:W-:Y:S02]  /*13680*/  HADD2.F32 R48, -RZ, R49.H1_H1 ;  /* 0x30000031ff307230 */ /* 0x000fe40000004100 */
[C---:B------:R-:W-:Y:S01]  /*13690*/  FMUL.FTZ R33, R28.reuse, R33 ;  /* 0x000000211c217220 */ /* 0x040fe20000410000 */
[----:B------:R-:W-:Y:S02]  /*136a0*/  HADD2.F32 R10, -RZ, R10.H1_H1 ;  /* 0x3000000aff0a7230 */ /* 0x000fe40000004100 */
[----:B------:R-:W-:Y:S01]  /*136b0*/  FFMA.FTZ R28, R28, R24, -R21 ;  /* 0x000000181c1c7223 */ /* 0x000fe20000010815 */
[----:B------:R-:W-:Y:S01]  /*136c0*/  HADD2.F32 R0, -RZ, R46.H1_H1 ;  /* 0x3000002eff007230 */ /* 0x000fe20000004100 */
[----:B------:R-:W-:Y:S01]  /*136d0*/  F2FP.F16.E4M3.UNPACK_B R46, R3 ;  /* 0x00000003ff2e723e */ /* 0x000fe200020006ff */
[----:B------:R-:W-:-:S02]  /*136e0*/  HADD2.F32 R6, -RZ, R6.H1_H1 ;  /* 0x30000006ff067230 */ /* 0x000fc40000004100 */
[----:B------:R-:W-:Y:S01]  /*136f0*/  FMUL.FTZ R21, R48, R10 ;  /* 0x0000000a30157220 */ /* 0x000fe20000410000 */
[----:B------:R-:W-:Y:S01]  /*13700*/  FFMA.FTZ R24, R50, R24, R33 ;  /* 0x0000001832187223 */ /* 0x000fe20000010021 */
[C---:B------:R-:W-:Y:S01]  /*13710*/  FMUL.FTZ R25, R0.reuse, R10 ;  /* 0x0000000a00197220 */ /* 0x040fe20000410000 */
[----:B------:R-:W-:Y:S02]  /*13720*/  HADD2.F32 R10, -RZ, R47.H0_H0 ;  /* 0x2000002fff0a7230 */ /* 0x000fe40000004100 */
[-C--:B------:R-:W-:Y:S01]  /*13730*/  FFMA.FTZ R33, R0, R6.reuse, -R21 ;  /* 0x0000000600217223 */ /* 0x080fe20000010815 */
[----:B------:R-:W-:Y:S02]  /*13740*/  HADD2.F32 R3, -RZ, R34.H0_H0 ;  /* 0x20000022ff037230 */ /* 0x000fe40000004100 */
[----:B------:R-:W-:Y:S01]  /*13750*/  FFMA.FTZ R14, R48, R6, R25 ;  /* 0x00000006300e7223 */ /* 0x000fe20000010019 */
[----:B------:R-:W-:Y:S01]  /*13760*/  HADD2.F32 R6, -RZ, R46.H0_H0 ;  /* 0x2000002eff067230 */ /* 0x000fe20000004100 */
[----:B------:R-:W-:Y:S01]  /*13770*/  F2FP.F16.E4M3.UNPACK_B R11, R11.H1 ;  /* 0x0000000bff0b723e */ /* 0x000fe200030006ff */
[----:B------:R-:W-:-:S02]  /*13780*/  HADD2.F32 R0, -RZ, R26.H0_H0 ;  /* 0x2000001aff007230 */ /* 0x000fc40000004100 */
[-C--:B------:R-:W-:Y:S01]  /*13790*/  FMUL.FTZ R21, R10, R3.reuse ;  /* 0x000000030a157220 */ /* 0x080fe20000410000 */
[----:B------:R-:W-:Y:S02]  /*137a0*/  HADD2.F32 R48, -RZ, R47.H1_H1 ;  /* 0x3000002fff307230 */ /* 0x000fe40000004100 */
[C---:B------:R-:W-:Y:S01]  /*137b0*/  FMUL.FTZ R3, R6.reuse, R3 ;  /* 0x0000000306037220 */ /* 0x040fe20000410000 */
[----:B------:R-:W-:Y:S02]  /*137c0*/  HADD2.F32 R34, -RZ, R34.H1_H1 ;  /* 0x30000022ff227230 */ /* 0x000fe40000004100 */
[----:B------:R-:W-:Y:S01]  /*137d0*/  FFMA.FTZ R6, R6, R0, -R21 ;  /* 0x0000000006067223 */ /* 0x000fe20000010815 */
[----:B------:R-:W-:Y:S01]  /*137e0*/  HADD2.F32 R46, -RZ, R46.H1_H1 ;  /* 0x3000002eff2e7230 */ /* 0x000fe20000004100 */
[----:B------:R-:W-:Y:S01]  /*137f0*/  F2FP.F16.E4M3.UNPACK_B R50, R15.H1 ;  /* 0x0000000fff32723e */ /* 0x000fe200030006ff */
[----:B------:R-:W-:Y:S02]  /*13800*/  HADD2.F32 R26, -RZ, R26.H1_H1 ;  /* 0x3000001aff1a7230 */ /* 0x000fe40000004100 */
[----:B------:R-:W-:Y:S01]  /*13810*/  FMUL.FTZ R21, R48, R34 ;  /* 0x0000002230157220 */ /* 0x000fe20000410000 */
        /* <DEDUP_REMOVED lines=20> */
[----:B------:R-:W-:Y:S01]  /*13960*/  HADD2.F32 R7, -RZ, R7.H1_H1 ;  /* 0x30000007ff077230 */ /* 0x000fe20000004100 */
[----:B------:R-:W-:Y:S01]  /*13970*/  F2FP.SATFINITE.E4M3.F32.PACK_AB_MERGE_C R36, R36, R41, RZ ;  /* 0x000000292424723e */ /* 0x000fe200048070ff */
[--C-:B------:R-:W-:Y:S02]  /*13980*/  HADD2.F32 R50, -RZ, R48.reuse.H0_H0 ;  /* 0x20000030ff327230 */ /* 0x100fe40000004100 */
[-C--:B------:R-:W-:Y:S01]  /*13990*/  FMUL.FTZ R26, R51, R11.reuse ;  /* 0x0000000b331a7220 */ /* 0x080fe20000410000 */
[C---:B------:R-:W-:Y:S01]  /*139a0*/  FMUL.FTZ R34, R49.reuse, R11 ;  /* 0x0000000b31227220 */ /* 0x040fe20000410000 */
[----:B------:R-:W-:Y:S01]  /*139b0*/  FFMA.FTZ R11, R46, R0, R3 ;  /* 0x000000002e0b7223 */ /* 0x000fe20000010003 */
[----:B------:R-:W-:Y:S01]  /*139c0*/  F2FP.F16.E4M3.UNPACK_B R0, R15 ;  /* 0x0000000fff00723e */ /* 0x000fe200020006ff */
[----:B------:R-:W-:Y:S01]  /*139d0*/  FFMA.FTZ R38, R49, R7, -R26 ;  /* 0x0000000731267223 */ /* 0x000fe2000001081a */
[----:B------:R-:W-:-:S02]  /*139e0*/  HADD2.F32 R15, -RZ, R48.H1_H1 ;  /* 0x30000030ff0f7230 */ /* 0x000fc40000004100 */
[----:B------:R-:W-:Y:S01]  /*139f0*/  FFMA.FTZ R46, R51, R7, R34 ;  /* 0x00000007332e7223 */ /* 0x000fe20000010022 */
[--C-:B------:R-:W-:Y:S01]  /*13a00*/  HADD2.F32 R3, -RZ, R29.reuse.H0_H0 ;  /* 0x2000001dff037230 */ /* 0x100fe20000004100 */
[----:B------:R-:W-:Y:S01]  /*13a10*/  F2FP.SATFINITE.E4M3.F32.PACK_AB_MERGE_C R33, R33, R4, RZ ;  /* 0x000000042121723e */ /* 0x000fe200048070ff */
[--C-:B------:R-:W-:Y:S01]  /*13a20*/  HADD2.F32 R48, -RZ, R0.reuse.H0_H0 ;  /* 0x20000000ff307230 */ /* 0x100fe20000004100 */
[----:B------:R-:W-:Y:S01]  /*13a30*/  F2FP.SATFINITE.E4M3.F32.PACK_AB_MERGE_C R38, R38, R47, RZ ;  /* 0x0000002f2626723e */ /* 0x000fe200048070ff */
[----:B------:R-:W-:Y:S01]  /*13a40*/  HADD2.F32 R49, -RZ, R0.H1_H1 ;  /* 0x30000000ff317230 */ /* 0x000fe20000004100 */
[----:B------:R-:W-:Y:S01]  /*13a50*/  F2FP.SATFINITE.E4M3.F32.PACK_AB_MERGE_C R43, R44, R43, RZ ;  /* 0x0000002b2c2b723e */ /* 0x000fe200048070ff */
[----:B------:R-:W-:Y:S02]  /*13a60*/  HADD2.F32 R29, -RZ, R29.H1_H1 ;  /* 0x3000001dff1d7230 */ /* 0x000fe40000004100 */
[----:B------:R-:W-:Y:S01]  /*13a70*/  FMUL.FTZ R7, R48, R3 ;  /* 0x0000000330077220 */ /* 0x000fe20000410000 */
[----:B------:R-:W-:-:S02]  /*13a80*/  HADD2.F32 R0, -RZ, R27.H0_H0 ;  /* 0x2000001bff007230 */ /* 0x000fc40000004100 */
[C---:B------:R-:W-:Y:S01]  /*13a90*/  FMUL.FTZ R3, R50.reuse, R3 ;  /* 0x0000000332037220 */ /* 0x040fe20000410000 */
[----:B------:R-:W-:Y:S02]  /*13aa0*/  HADD2.F32 R27, -RZ, R27.H1_H1 ;  /* 0x3000001bff1b7230 */ /* 0x000fe40000004100 */
[-C--:B------:R-:W-:Y:S01]  /*13ab0*/  FMUL.FTZ R26, R49, R29.reuse ;  /* 0x0000001d311a7220 */ /* 0x080fe20000410000 */
[C---:B------:R-:W-:Y:S01]  /*13ac0*/  FMUL.FTZ R34, R15.reuse, R29 ;  /* 0x0000001d0f227220 */ /* 0x040fe20000410000 */
[-C--:B------:R-:W-:Y:S01]  /*13ad0*/  FFMA.FTZ R7, R50, R0.reuse, -R7 ;  /* 0x0000000032077223 */ /* 0x080fe20000010807 */
[----:B------:R-:W-:Y:S01]  /*13ae0*/  FFMA.FTZ R3, R48, R0, R3 ;  /* 0x0000000030037223 */ /* 0x000fe20000010003 */
[-C--:B------:R-:W-:Y:S01]  /*13af0*/  FFMA.FTZ R26, R15, R27.reuse, -R26 ;  /* 0x0000001b0f1a7223 */ /* 0x080fe2000001081a */
[----:B------:R-:W-:Y:S01]  /*13b00*/  FFMA.FTZ R34, R49, R27, R34 ;  /* 0x0000001b31227223 */ /* 0x000fe20000010022 */
[----:B------:R-:W-:Y:S02]  /*13b10*/  F2FP.SATFINITE.E4M3.F32.PACK_AB_MERGE_C R14, R14, R45, RZ ;  /* 0x0000002d0e0e723e */ /* 0x000fe400048070ff */
[----:B------:R-:W-:-:S02]  /*13b20*/  F2FP.SATFINITE.E4M3.F32.PACK_AB_MERGE_C R11, R46, R11, RZ ;  /* 0x0000000b2e0b723e */ /* 0x000fc400048070ff */
[----:B------:R-:W-:Y:S02]  /*13b30*/  F2FP.SATFINITE.E4M3.F32.PACK_AB_MERGE_C R8, R8, R5, R39 ;  /* 0x000000050808723e */ /* 0x000fe40004807027 */
[----:B------:R-:W-:Y:S02]  /*13b40*/  F2FP.SATFINITE.E4M3.F32.PACK_AB_MERGE_C R4, R12, R35, R37 ;  /* 0x000000230c04723e */ /* 0x000fe40004807025 */
[----:B------:R-:W-:Y:S02]  /*13b50*/  F2FP.SATFINITE.E4M3.F32.PACK_AB_MERGE_C R5, R28, R9, R36 ;  /* 0x000000091c05723e */ /* 0x000fe40004807024 */
[----:B------:R-:W-:Y:S02]  /*13b60*/  F2FP.SATFINITE.E4M3.F32.PACK_AB_MERGE_C R6, R21, R6, R33 ;  /* 0x000000061506723e */ /* 0x000fe40004807021 */
[----:B------:R-:W-:Y:S02]  /*13b70*/  F2FP.SATFINITE.E4M3.F32.PACK_AB_MERGE_C R7, R26, R7, R38 ;  /* 0x000000071a07723e */ /* 0x000fe40004807026 */
[----:B------:R-:W-:-:S02]  /*13b80*/  F2FP.SATFINITE.E4M3.F32.PACK_AB_MERGE_C R9, R24, R13, R43 ;  /* 0x0000000d1809723e */ /* 0x000fc4000480702b */
[----:B------:R-:W-:Y:S01]  /*13b90*/  F2FP.SATFINITE.E4M3.F32.PACK_AB_MERGE_C R10, R25, R10, R14 ;  /* 0x0000000a190a723e */ /* 0x000fe2000480700e */
[----:B------:R4:W-:Y:S01]  /*13ba0*/  STS.128 [R53+0x20400], R4 ;  /* 0x0204000435007388 */ /* 0x0009e20000000c00 */
[----:B------:R-:W-:-:S05]  /*13bb0*/  F2FP.SATFINITE.E4M3.F32.PACK_AB_MERGE_C R11, R34, R3, R11 ;  /* 0x00000003220b723e */ /* 0x000fca000480700b */
[----:B------:R4:W-:Y:S02]  /*13bc0*/  STS.128 [R20+0x20400], R8 ;  /* 0x0204000814007388 */ /* 0x0009e40000000c00 */
.L_x_414:
[----:B------:R-:W-:Y:S05]  /*13bd0*/  BSYNC B0 ;  /* 0x0000000000007941 */ /* 0x000fea0003800000 */
.L_x_392:
[----:B------:R-:W-:Y:S01]  /*13be0*/  @!PT LDS RZ, [RZ] ;  /* 0x00000000fffff984 */ /* 0x000fe20000000800 */
[----:B------:R-:W-:Y:S01]  /*13bf0*/  @!PT LDS RZ, [RZ] ;  /* 0x00000000fffff984 */ /* 0x000fe20000000800 */
[----:B------:R-:W-:Y:S01]  /*13c00*/  @!PT LDS RZ, [RZ] ;  /* 0x00000000fffff984 */ /* 0x000fe20000000800 */
[----:B------:R-:W-:Y:S01]  /*13c10*/  @!PT LDS RZ, [RZ] ;  /* 0x00000000fffff984 */ /* 0x000fe20000000800 */
[----:B------:R1:W-:Y:S06]  /*13c20*/  MEMBAR.ALL.CTA ;  /* 0x0000000000007992 */ /* 0x0003ec0000008000 */
[----:B-1----:R-:W1:Y:S01]  /*13c30*/  FENCE.VIEW.ASYNC.S ;  /* 0x00000000000073c6 */ /* 0x002e620000000000 */
[----:B------:R-:W-:Y:S05]  /*13c40*/  WARPSYNC.ALL ;  /* 0x0000000000007948 */ /* 0x000fea0003800000 */
[----:B-1----:R-:W-:Y:S06]  /*13c50*/  BAR.SYNC.DEFER_BLOCKING 0xd, 0x100 ;  /* 0x0344000000007b1d */ /* 0x002fec0000010000 */
.L_x_390:
[----:B0-2---:R-:W-:-:S05]  /*13c60*/  IMAD.U32 R0, RZ, RZ, UR47 ;  /* 0x0000002fff007e24 */ /* 0x005fca000f8e00ff */
[----:B------:R-:W-:-:S13]  /*13c70*/  ISETP.NE.AND P0, PT, R0, 0x3, PT ;  /* 0x000000030000780c */ /* 0x000fda0003f05270 */
[----:B------:R-:W-:Y:S05]  /*13c80*/  @!P0 BRA `(.L_x_429) ;  /* 0x0000000000048947 */ /* 0x000fea0003800000 */
[----:B------:R-:W-:Y:S01]  /*13c90*/  BPT.TRAP 0x1 ;  /* 0x000000040000795c */ /* 0x000fe20000300000 */
.L_x_429:
[----:B------:R-:W2:Y:S01]  /*13ca0*/  LDL R0, [R1] ;  /* 0x0000000001007983 */ /* 0x000ea20000100800 */
[----:B------:R-:W-:Y:S02]  /*13cb0*/  LEA R3, R152, R19, 0x3 ;  /* 0x0000001398037211 */ /* 0x000fe400078e18ff */
[----:B--2---:R-:W-:-:S04]  /*13cc0*/  SHF.L.U32 R0, R0, 0x1f, RZ ;  /* 0x0000001f00007819 */ /* 0x004fc800000006ff */
[----:B------:R0:W2:Y:S01]  /*13cd0*/  SYNCS.PHASECHK.TRANS64.TRYWAIT P1, [R3+URZ+0x38830], R0 ;  /* 0x03883000030075a7 */ /* 0x0000a2000802017f */
[----:B------:R-:W-:Y:S05]  /*13ce0*/  @!P0 BRA `(.L_x_430) ;  /* 0x0000000000048947 */ /* 0x000fea0003800000 */
[----:B------:R-:W-:Y:S01]  /*13cf0*/  BPT.TRAP 0x1 ;  /* 0x000000040000795c */ /* 0x000fe20000300000 */
.L_x_430:
[----:B------:R-:W-:Y:S01]  /*13d00*/  LOP3.LUT R31, R31, 0xffffff80, RZ, 0xc0, !PT ;  /* 0xffffff801f1f7812 */ /* 0x000fe200078ec0ff */
[----:B---34-:R-:W-:-:S04]  /*13d10*/  IMAD.MOV.U32 R5, RZ, RZ, -0x2 ;  /* 0xfffffffeff057424 */ /* 0x018fc800078e00ff */
[----:B------:R-:W-:-:S05]  /*13d20*/  IMAD.IADD R31, R30, 0x1, -R31 ;  /* 0x000000011e1f7824 */ /* 0x000fca00078e0a1f */
[----:B------:R-:W-:-:S04]  /*13d30*/  SHF.R.S32.HI R4, RZ, 0x1f, R31 ;  /* 0x0000001fff047819 */ /* 0x000fc8000001141f */
[----:B------:R-:W-:-:S04]  /*13d40*/  LEA.HI R4, R4, R31, RZ, 0x2 ;  /* 0x0000001f04047211 */ /* 0x000fc800078f10ff */
[----:B------:R-:W-:-:S05]  /*13d50*/  LOP3.LUT R4, R4, 0x7ffffffc, RZ, 0xc0, !PT ;  /* 0x7ffffffc04047812 */ /* 0x000fca00078ec0ff */
[----:B------:R-:W-:Y:S01]  /*13d60*/  IMAD.IADD R4, R31, 0x1, -R4 ;  /* 0x000000011f047824 */ /* 0x000fe200078e0a04 */
[----:B--2---:R-:W-:Y:S06]  /*13d70*/  @P1 BRA `(.L_x_431) ;  /* 0x0000000000081947 */ /* 0x004fec0003800000 */
[----:B------:R-:W2:Y:S02]  /*13d80*/  SYNCS.PHASECHK.TRANS64.TRYWAIT P1, [R3+URZ+0x38830], R0 ;  /* 0x03883000030075a7 */ /* 0x000ea4000802017f */
[----:B--2---:R-:W-:Y:S05]  /*13d90*/  @!P1 BRA `(.L_x_432) ;  /* 0x0000010800b09947 */ /* 0x004fea0003800000 */
.L_x_431:
[----:B------:R-:W3:Y:S01]  /*13da0*/  S2R R6, SR_TID.X ;  /* 0x0000000000067919 */ /* 0x000ee20000002100 */
[----:B------:R-:W-:Y:S05]  /*13db0*/  WARPSYNC.ALL ;  /* 0x0000000000007948 */ /* 0x000fea0003800000 */
[----:B------:R-:W-:Y:S02]  /*13dc0*/  MOV R151, RZ ;  /* 0x000000ff00977202 */ /* 0x000fe40000000f00 */
[----:B---3--:R-:W-:-:S04]  /*13dd0*/  LOP3.LUT R6, R6, 0x7f, RZ, 0xc0, !PT ;  /* 0x0000007f06067812 */ /* 0x008fc800078ec0ff */
[----:B------:R-:W-:Y:S01]  /*13de0*/  ISETP.NE.AND P1, PT, R6, RZ, PT ;  /* 0x000000ff0600720c */ /* 0x000fe20003f25270 */
[----:B------:R-:W-:Y:S02]  /*13df0*/  IMAD R6, R4, R5, 0x80 ;  /* 0x0000008004067424 */ /* 0x000fe400078e0205 */
[----:B0-2---:R-:W-:Y:S01]  /*13e00*/  VIADD R0, R19, 0x28400 ;  /* 0x0002840013007836 */ /* 0x005fe20000000000 */
[----:B------:R-:W-:Y:S01]  /*13e10*/  R2UR UR12, R32 ;  /* 0x00000000200c72ca */ /* 0x000fe200000e0000 */
[----:B------:R-:W-:Y:S01]  /*13e20*/  IMAD.MOV.U32 R5, RZ, RZ, 0x40000040 ;  /* 0x40000040ff057424 */ /* 0x000fe200078e00ff */
[----:B-----5:R-:W-:Y:S01]  /*13e30*/  WARPGROUP.ARRIVE ;  /* 0x00000000000079c5 */ /* 0x020fe20000000000 */
[----:B------:R-:W-:Y:S01]  /*13e40*/  UMOV UR13, 0x40000040 ;  /* 0x40000040000d7882 */ /* 0x000fe20000000000 */
[----:B------:R-:W-:Y:S01]  /*13e50*/  SHF.R.U32.HI R0, RZ, 0x4, R0 ;  /* 0x00000004ff007819 */ /* 0x000fe20000011600 */
[----:B------:R-:W-:Y:S01]  /*13e60*/  IMAD.MOV.U32 R9, RZ, RZ, 0x40000040 ;  /* 0x40000040ff097424 */ /* 0x000fe200078e00ff */
[----:B------:R-:W-:Y:S01]  /*13e70*/  R2UR UR15, R5 ;  /* 0x00000000050f72ca */ /* 0x000fe200000e0000 */
[----:B------:R-:W-:Y:S01]  /*13e80*/  UMOV UR9, 0x40000040 ;  /* 0x4000004000097882 */ /* 0x000fe20000000000 */
[----:B------:R-:W-:Y:S01]  /*13e90*/  LOP3.LUT R0, R0, 0x3fff, RZ, 0xc0, !PT ;  /* 0x00003fff00007812 */ /* 0x000fe200078ec0ff */
[----:B------:R-:W-:Y:S01]  /*13ea0*/  UMOV UR5, 0x40000040 ;  /* 0x4000004000057882 */ /* 0x000fe20000000000 */
[----:B------:R-:W-:Y:S01]  /*13eb0*/  R2UR UR11, R9 ;  /* 0x00000000090b72ca */ /* 0x000fe200000e0000 */
[----:B------:R-:W-:Y:S01]  /*13ec0*/  IMAD.MOV.U32 R9, RZ, RZ, 0x40000040 ;  /* 0x40000040ff097424 */ /* 0x000fe200078e00ff */
[----:B-1----:R-:W-:Y:S01]  /*13ed0*/  LOP3.LUT R14, R0, 0x10000, RZ, 0xfc, !PT ;  /* 0x00010000000e7812 */ /* 0x002fe200078efcff */
[----:B------:R-:W-:Y:S01]  /*13ee0*/  ULOP3.LUT UR12, UR12, 0x10000, URZ, 0xfc, !UPT ;  /* 0x000100000c0c7892 */ /* 0x000fe2000f8efc3f */
[----:B------:R-:W-:Y:S01]  /*13ef0*/  IMAD.MOV.U32 R5, RZ, RZ, 0x40000040 ;  /* 0x40000040ff057424 */ /* 0x000fe200078e00ff */
[----:B------:R-:W-:Y:S01]  /*13f00*/  UMOV UR17, 0x40000040 ;  /* 0x4000004000117882 */ /* 0x000fe20000000000 */
[----:B------:R-:W-:Y:S01]  /*13f10*/  R2UR UR7, R9 ;  /* 0x00000000090772ca */ /* 0x000fe200000e0000 */
[----:B------:R-:W-:Y:S01]  /*13f20*/  IMAD R4, R152, 0x800, R14 ;  /* 0x0000080098047824 */ /* 0x000fe200078e020e */
[----:B------:R-:W-:Y:S01]  /*13f30*/  UIADD3 UR8, UR12, 0x2, URZ ;  /* 0x000000020c087890 */ /* 0x000fe2000fffe03f */
[----:B------:R-:W-:Y:S01]  /*13f40*/  IMAD.MOV.U32 R9, RZ, RZ, 0x40000040 ;  /* 0x40000040ff097424 */ /* 0x000fe200078e00ff */
[----:B------:R-:W-:Y:S01]  /*13f50*/  UIADD3 UR4, UR12, 0x4, URZ ;  /* 0x000000040c047890 */ /* 0x000fe2000fffe03f */
[----:B------:R-:W-:Y:S01]  /*13f60*/  R2UR UR35, R5 ;  /* 0x00000000052372ca */ /* 0x000fe200000e0000 */
[----:B------:R-:W-:Y:S01]  /*13f70*/  UIADD3 UR16, UR12, 0x6, URZ ;  /* 0x000000060c107890 */ /* 0x000fe2000fffe03f */
[C---:B------:R-:W-:Y:S01]  /*13f80*/  R2UR UR14, R4.reuse ;  /* 0x00000000040e72ca */ /* 0x040fe200000e0000 */
[----:B------:R-:W-:Y:S01]  /*13f90*/  UIADD3 UR20, UR12, 0x400, URZ ;  /* 0x000004000c147890 */ /* 0x000fe2000fffe03f */
[----:B------:R-:W-:Y:S01]  /*13fa0*/  IADD3 R8, R4, 0x2, RZ ;  /* 0x0000000204087810 */ /* 0x000fe20007ffe0ff */
[----:B------:R-:W-:Y:S01]  /*13fb0*/  UMOV UR21, 0x40000040 ;  /* 0x4000004000157882 */ /* 0x000fe20000000000 */
[----:B------:R-:W-:Y:S01]  /*13fc0*/  R2UR UR19, R9 ;  /* 0x00000000091372ca */ /* 0x000fe200000e0000 */
[----:B------:R-:W-:Y:S01]  /*13fd0*/  IMAD.MOV.U32 R9, RZ, RZ, 0x40000040 ;  /* 0x40000040ff097424 */ /* 0x000fe200078e00ff */
[----:B------:R-:W-:Y:S01]  /*13fe0*/  R2UR UR10, R8 ;  /* 0x00000000080a72ca */ /* 0x000fe200000e0000 */
[----:B------:R-:W-:Y:S01]  /*13ff0*/  VIADD R8, R4, 0x4 ;  /* 0x0000000404087836 */ /* 0x000fe20000000000 */
[----:B------:R-:W-:Y:S01]  /*14000*/  UIADD3 UR24, UR12, 0x402, URZ ;  /* 0x000004020c187890 */ /* 0x000fe2000fffe03f */
[----:B------:R-:W-:Y:S01]  /*14010*/  IMAD.IADD R0, R6, 0x1, R129 ;  /* 0x0000000106007824 */ /* 0x000fe200078e0281 */
[----:B------:R-:W-:Y:S01]  /*14020*/  R2UR UR23, R9 ;  /* 0x00000000091772ca */ /* 0x000fe200000e0000 */
[----:B------:R-:W-:Y:S01]  /*14030*/  IMAD.MOV.U32 R9, RZ, RZ, 0x40000040 ;  /* 0x40000040ff097424 */ /* 0x000fe200078e00ff */
[----:B------:R-:W-:Y:S01]  /*14040*/  R2UR UR6, R8 ;  /* 0x00000000080672ca */ /* 0x000fe200000e0000 */
[----:B------:R-:W-:Y:S01]  /*14050*/  QGMMA.64x128x32.F32.E4M3.E4M3 R24, gdesc[UR12], RZ, !UPT, gsb0 ;  /* 0x01e000000c1879f3 */ /* 0x000fe2000c0008ff */
[----:B------:R-:W-:Y:S01]  /*14060*/  IADD3 R8, R4, 0x6, RZ ;  /* 0x0000000604087810 */ /* 0x000fe20007ffe0ff */
[----:B------:R-:W-:Y:S01]  /*14070*/  UMOV UR25, 0x40000040 ;  /* 0x4000004000197882 */ /* 0x000fe20000000000 */
[----:B------:R-:W-:Y:S01]  /*14080*/  R2UR UR27, R9 ;  /* 0x00000000091b72ca */ /* 0x000fe200000e0000 */
[----:B------:R-:W-:Y:S01]  /*14090*/  IMAD.MOV.U32 R9, RZ, RZ, 0x40000040 ;  /* 0x40000040ff097424 */ /* 0x000fe200078e00ff */
[----:B------:R-:W-:Y:S01]  /*140a0*/  R2UR UR18, R8 ;  /* 0x00000000081272ca */ /* 0x000fe200000e0000 */
[----:B------:R-:W-:Y:S01]  /*140b0*/  VIADD R8, R4, 0x400 ;  /* 0x0000040004087836 */ /* 0x000fe20000000000 */
[----:B------:R-:W-:Y:S01]  /*140c0*/  UIADD3 UR28, UR12, 0x404, URZ ;  /* 0x000004040c1c7890 */ /* 0x000fe2000fffe03f */
[----:B------:R-:W-:Y:S01]  /*140d0*/  P2R R88, PR, RZ, 0x2 ;  /* 0x00000002ff587803 */ /* 0x000fe20000000000 */
[----:B------:R-:W-:Y:S01]  /*140e0*/  UMOV UR29, 0x40000040 ;  /* 0x40000040001d7882 */ /* 0x000fe20000000000 */
[----:B------:R-:W-:Y:S01]  /*140f0*/  R2UR UR31, R9 ;  /* 0x00000000091f72ca */ /* 0x000fe200000e0000 */
[----:B------:R-:W-:Y:S01]  /*14100*/  UIADD3 UR32, UR12, 0x406, URZ ;  /* 0x000004060c207890 */ /* 0x000fe2000fffe03f */
[----:B------:R-:W-:Y:S01]  /*14110*/  R2UR UR22, R8 ;  /* 0x00000000081672ca */ /* 0x000fe200000e0000 */
[----:B------:R-:W-:Y:S01]  /*14120*/  UMOV UR33, 0x40000040 ;  /* 0x4000004000217882 */ /* 0x000fe20000000000 */
[----:B------:R-:W-:Y:S01]  /*14130*/  IADD3 R8, R4, 0x402, RZ ;  /* 0x0000040204087810 */ /* 0x000fe20007ffe0ff */
[--C-:B------:R-:W-:Y:S01]  /*14140*/  IMAD.MOV.U32 R148, RZ, RZ, R151.reuse ;  /* 0x000000ffff947224 */ /* 0x100fe200078e0097 */
[----:B------:R-:W-:Y:S01]  /*14150*/  P2R R90, PR, RZ, 0x1 ;  /* 0x00000001ff5a7803 */ /* 0x000fe20000000000 */
[--C-:B------:R-:W-:Y:S01]  /*14160*/  IMAD.MOV.U32 R144, RZ, RZ, R151.reuse ;  /* 0x000000ffff907224 */ /* 0x100fe200078e0097 */
[----:B------:R-:W-:Y:S01]  /*14170*/  R2UR UR26, R8 ;  /* 0x00000000081a72ca */ /* 0x000fe200000e0000 */
[C---:B------:R-:W-:Y:S01]  /*14180*/  VIADD R8, R4.reuse, 0x404 ;  /* 0x0000040404087836 */ /* 0x040fe20000000000 */
[----:B------:R-:W-:Y:S01]  /*14190*/  IADD3 R4, R4, 0x406, RZ ;  /* 0x0000040604047810 */ /* 0x000fe20007ffe0ff */
[--C-:B------:R-:W-:Y:S01]  /*141a0*/  IMAD.MOV.U32 R140, RZ, RZ, R151.reuse ;  /* 0x000000ffff8c7224 */ /* 0x100fe200078e0097 */
[-C--:B------:R-:W-:Y:S01]  /*141b0*/  MOV R150, R151.reuse ;  /* 0x0000009700967202 */ /* 0x080fe20000000f00 */
[--C-:B------:R-:W-:Y:S01]  /*141c0*/  IMAD.MOV.U32 R136, RZ, RZ, R151.reuse ;  /* 0x000000ffff887224 */ /* 0x100fe200078e0097 */
[----:B------:R-:W-:Y:S01]  /*141d0*/  R2UR UR30, R8 ;  /* 0x00000000081e72ca */ /* 0x000fe200000e0000 */
[--C-:B------:R-:W-:Y:S01]  /*141e0*/  IMAD.MOV.U32 R132, RZ, RZ, R151.reuse ;  /* 0x000000ffff847224 */ /* 0x100fe200078e0097 */
[----:B------:R-:W-:Y:S01]  /*141f0*/  R2UR UR34, R4 ;  /* 0x00000000042272ca */ /* 0x000fe200000e0000 */
[----:B------:R-:W-:Y:S01]  /*14200*/  IMAD R4, R153, -0x80, R0 ;  /* 0xffffff8099047824 */ /* 0x000fe200078e0200 */
[-C--:B------:R-:W-:Y:S01]  /*14210*/  MOV R146, R151.reuse ;  /* 0x0000009700927202 */ /* 0x080fe20000000f00 */
[--C-:B------:R-:W-:Y:S01]  /*14220*/  IMAD.MOV.U32 R128, RZ, RZ, R151.reuse ;  /* 0x000000ffff807224 */ /* 0x100fe200078e0097 */
[----:B------:R-:W-:Y:S01]  /*14230*/  MOV R142, R151 ;  /* 0x00000097008e7202 */ /* 0x000fe20000000f00 */
[--C-:B------:R-:W-:Y:S01]  /*14240*/  IMAD.MOV.U32 R124, RZ, RZ, R151.reuse ;  /* 0x000000ffff7c7224 */ /* 0x100fe200078e0097 */
[C---:B------:R-:W-:Y:S01]  /*14250*/  ISETP.GT.AND P5, PT, R4.reuse, RZ, PT ;  /* 0x000000ff0400720c */ /* 0x040fe20003fa4270 */
[--C-:B------:R-:W-:Y:S01]  /*14260*/  IMAD.MOV.U32 R120, RZ, RZ, R151.reuse ;  /* 0x000000ffff787224 */ /* 0x100fe200078e0097 */
[C---:B------:R-:W-:Y:S01]  /*14270*/  ISETP.GT.AND P4, PT, R4.reuse, 0x1, PT ;  /* 0x000000010400780c */ /* 0x040fe20003f84270 */
        /* <DEDUP_REMOVED lines=9> */
[----:B------:R-:W-:Y:S01]  /*14310*/  ISETP.GT.AND P0, PT, R4, 0x68, PT ;  /* 0x000000680400780c */ /* 0x000fe20003f04270 */
[--C-:B------:R-:W-:Y:S01]  /*14320*/  IMAD.MOV.U32 R96, RZ, RZ, R151.reuse ;  /* 0x000000ffff607224 */ /* 0x100fe200078e0097 */
[----:B------:R-:W-:Y:S01]  /*14330*/  P2R R20, PR, RZ, 0x2 ;  /* 0x00000002ff147803 */ /* 0x000fe20000000000 */
[----:B------:R-:W-:Y:S01]  /*14340*/  IMAD.MOV.U32 R92, RZ, RZ, R151 ;  /* 0x000000ffff5c7224 */ /* 0x000fe200078e0097 */
[----:B------:R-:W-:-:S02]  /*14350*/  P2R R12, PR, RZ, 0x1 ;  /* 0x00000001ff0c7803 */ /* 0x000fc40000000000 */
[-C--:B------:R-:W-:Y:S02]  /*14360*/  MOV R138, R151.reuse ;  /* 0x00000097008a7202 */ /* 0x080fe40000000f00 */
[-C--:B------:R-:W-:Y:S02]  /*14370*/  MOV R134, R151.reuse ;  /* 0x0000009700867202 */ /* 0x080fe40000000f00 */
[-C--:B------:R-:W-:Y:S02]  /*14380*/  MOV R130, R151.reuse ;  /* 0x0000009700827202 */ /* 0x080fe40000000f00 */
[-C--:B------:R-:W-:Y:S02]  /*14390*/  MOV R126, R151.reuse ;  /* 0x00000097007e7202 */ /* 0x080fe40000000f00 */
[-C--:B------:R-:W-:Y:S02]  /*143a0*/  MOV R122, R151.reuse ;  /* 0x00000097007a7202 */ /* 0x080fe40000000f00 */
[----:B------:R-:W-:-:S02]  /*143b0*/  MOV R118, R151 ;  /* 0x0000009700767202 */ /* 0x000fc40000000f00 */
[-C--:B------:R-:W-:Y:S02]  /*143c0*/  MOV R114, R151.reuse ;  /* 0x0000009700727202 */ /* 0x080fe40000000f00 */
[-C--:B------:R-:W-:Y:S02]  /*143d0*/  MOV R110, R151.reuse ;  /* 0x00000097006e7202 */ /* 0x080fe40000000f00 */
[-C--:B------:R-:W-:Y:S02]  /*143e0*/  MOV R106, R151.reuse ;  /* 0x00000097006a7202 */ /* 0x080fe40000000f00 */
[-C--:B------:R-:W-:Y:S02]  /*143f0*/  MOV R102, R151.reuse ;  /* 0x0000009700667202 */ /* 0x080fe40000000f00 */
[-C--:B------:R-:W-:Y:S02]  /*14400*/  MOV R98, R151.reuse ;  /* 0x0000009700627202 */ /* 0x080fe40000000f00 */
[----:B------:R-:W-:Y:S01]  /*14410*/  MOV R94, R151 ;  /* 0x00000097005e7202 */ /* 0x000fe20000000f00 */
[----:B------:R-:W-:-:S02]  /*14420*/  WARPGROUP.DEPBAR.LE gsb0, 0x0 ;  /* 0x00008000000079c5 */ /* 0x000fc40000010000 */
        /* <DEDUP_REMOVED lines=26> */
[C---:B------:R-:W-:Y:S02]  /*145d0*/  ISETP.GT.AND P5, PT, R4.reuse, 0x10, PT ;  /* 0x000000100400780c */ /* 0x040fe40003fa4270 */
        /* <DEDUP_REMOVED lines=82> */
[----:B------:R-:W-:Y:S02]  /*14b00*/  FSEL R139, R73, -INF , P1 ;  /* 0xff800000498b7808 */ /* 0x000fe40000800000 */
[----:B------:R-:W-:Y:S02]  /*14b10*/  FMNMX.FTZ R0, R137, R0, !PT ;  /* 0x0000000089007209 */ /* 0x000fe40007810000 */
[----:B------:R-:W-:Y:S02]  /*14b20*/  FSEL R71, R71, -INF , P2 ;  /* 0xff80000047477808 */ /* 0x000fe40001000000 */
[----:B------:R-:W-:Y:S02]  /*14b30*/  ISETP.GT.AND P2, PT, R4, 0x69, PT ;  /* 0x000000690400780c */ /* 0x000fe40003f44270 */
[----:B------:R-:W-:Y:S01]  /*14b40*/  FSEL R141, R76, -INF , P0 ;  /* 0xff8000004c8d7808 */ /* 0x000fe20000000000 */
[----:B------:R-:W-:Y:S01]  /*14b50*/  IMAD.MOV.U32 R76, RZ, RZ, R151 ;  /* 0x000000ffff4c7224 */ /* 0x000fe200078e0097 */
[----:B------:R-:W-:-:S02]  /*14b60*/  FMNMX.FTZ R0, R139, R0, !PT ;  /* 0x000000008b007209 */ /* 0x000fc40007810000 */
[----:B------:R-:W-:Y:S02]  /*14b70*/  FSEL R41, R70, -INF , P3 ;  /* 0xff80000046297808 */ /* 0x000fe40001800000 */
[----:B------:R-:W-:Y:S02]  /*14b80*/  FSEL R143, R77, -INF , P2 ;  /* 0xff8000004d8f7808 */ /* 0x000fe40001000000 */
[----:B------:R-:W-:Y:S02]  /*14b90*/  FMNMX.FTZ R0, R141, R0, !PT ;  /* 0x000000008d007209 */ /* 0x000fe40007810000 */
[----:B------:R-:W-:Y:S02]  /*14ba0*/  ISETP.GT.AND P3, PT, R4, 0x70, PT ;  /* 0x000000700400780c */ /* 0x000fe40003f64270 */
[----:B------:R-:W-:Y:S02]  /*14bb0*/  FSEL R67, R67, -INF , P4 ;  /* 0xff80000043437808 */ /* 0x000fe40002000000 */
[----:B------:R-:W-:Y:S01]  /*14bc0*/  FSEL R145, R80, -INF , P3 ;  /* 0xff80000050917808 */ /* 0x000fe20001800000 */
[----:B------:R-:W-:Y:S01]  /*14bd0*/  IMAD.MOV.U32 R80, RZ, RZ, R151 ;  /* 0x000000ffff507224 */ /* 0x000fe200078e0097 */
[----:B------:R-:W-:-:S02]  /*14be0*/  FMNMX.FTZ R0, R143, R0, !PT ;  /* 0x000000008f007209 */ /* 0x000fc40007810000 */
[----:B------:R-:W-:Y:S02]  /*14bf0*/  ISETP.GT.AND P4, PT, R4, 0x71, PT ;  /* 0x000000710400780c */ /* 0x000fe40003f84270 */
[----:B------:R-:W-:Y:S02]  /*14c00*/  FSEL R37, R66, -INF , P5 ;  /* 0xff80000042257808 */ /* 0x000fe40002800000 */
[----:B------:R-:W-:Y:S02]  /*14c10*/  FSEL R147, R81, -INF , P4 ;  /* 0xff80000051937808 */ /* 0x000fe40002000000 */
[----:B------:R-:W-:Y:S02]  /*14c20*/  FMNMX.FTZ R0, R145, R0, !PT ;  /* 0x0000000091007209 */ /* 0x000fe40007810000 */
[----:B------:R-:W-:Y:S02]  /*14c30*/  ISETP.GT.AND P5, PT, R4, 0x78, PT ;  /* 0x000000780400780c */ /* 0x000fe40003fa4270 */
[----:B------:R-:W-:-:S02]  /*14c40*/  FMNMX.FTZ R0, R147, R0, !PT ;  /* 0x0000000093007209 */ /* 0x000fc40007810000 */
[----:B------:R-:W-:Y:S01]  /*14c50*/  FSEL R149, R84, -INF , P5 ;  /* 0xff80000054957808 */ /* 0x000fe20002800000 */
[----:B------:R-:W-:Y:S01]  /*14c60*/  IMAD.MOV.U32 R84, RZ, RZ, R151 ;  /* 0x000000ffff547224 */ /* 0x000fe200078e0097 */
[C---:B------:R-:W-:Y:S02]  /*14c70*/  ISETP.GT.AND P6, PT, R4.reuse, 0x79, PT ;  /* 0x000000790400780c */ /* 0x040fe40003fc4270 */
[----:B------:R-:W-:Y:S02]  /*14c80*/  FMNMX.FTZ R0, R149, R0, !PT ;  /* 0x0000000095007209 */ /* 0x000fe40007810000 */
[----:B------:R-:W-:Y:S02]  /*14c90*/  FSEL R155, R85, -INF , P6 ;  /* 0xff800000559b7808 */ /* 0x000fe40003000000 */
[----:B------:R-:W-:Y:S02]  /*14ca0*/  ISETP.GT.AND P1, PT, R4, 0x60, PT ;  /* 0x000000600400780c */ /* 0x000fe40003f24270 */
[----:B------:R-:W-:-:S02]  /*14cb0*/  FMNMX.FTZ R6, R155, R0, !PT ;  /* 0x000000009b067209 */ /* 0x000fc40007810000 */
[----:B------:R-:W-:-:S03]  /*14cc0*/  FSEL R79, R79, -INF , P2 ;  /* 0xff8000004f4f7808 */ /* 0x000fc60001000000 */
[----:B------:R-:W0:Y:S02]  /*14cd0*/  SHFL.BFLY PT, R45, R6, 0x2, 0x1f ;  /* 0x0c401f00062d7f89 */ /* 0x000e2400000e0000 */
[----:B0-----:R-:W-:-:S05]  /*14ce0*/  FMNMX.FTZ R10, R6, R45, !PT ;  /* 0x0000002d060a7209 */ /* 0x001fca0007810000 */
[----:B------:R-:W0:Y:S02]  /*14cf0*/  SHFL.BFLY PT, R45, R10, 0x1, 0x1f ;  /* 0x0c201f000a2d7f89 */ /* 0x000e2400000e0000 */
[----:B0-----:R-:W-:Y:S02]  /*14d00*/  FMNMX.FTZ R0, R10, R45, !PT ;  /* 0x0000002d0a007209 */ /* 0x001fe40007810000 */
[----:B------:R-:W-:Y:S02]  /*14d10*/  FSEL R45, R74, -INF , P1 ;  /* 0xff8000004a2d7808 */ /* 0x000fe40000800000 */
[----:B------:R-:W-:Y:S01]  /*14d20*/  FSETP.NEU.FTZ.AND P0, PT, R0, -INF , PT ;  /* 0xff8000000000780b */ /* 0x000fe20003f1d000 */
[----:B------:R-:W-:-:S01]  /*14d30*/  FFMA.FTZ R4, R2, R0, -8 ;  /* 0xc100000002047423 */ /* 0x000fc20000010000 */
[----:B------:R-:W-:-:S04]  /*14d40*/  ISETP.NE.AND P1, PT, R20, RZ, PT ;  /* 0x000000ff1400720c */ /* 0x000fc80003f25270 */
[----:B------:R-:W-:Y:S02]  /*14d50*/  FSEL R157, R4, RZ, P0 ;  /* 0x000000ff049d7208 */ /* 0x000fe40000000000 */
[----:B------:R-:W-:Y:S02]  /*14d60*/  FMNMX.FTZ R4, R5, R27, !PT ;  /* 0x0000001b05047209 */ /* 0x000fe40007810000 */
[----:B------:R-:W-:Y:S01]  /*14d70*/  ISETP.NE.AND P0, PT, R12, RZ, PT ;  /* 0x000000ff0c00720c */ /* 0x000fe20003f05270 */
[----:B------:R-:W-:-:S01]  /*14d80*/  FFMA.FTZ R12, R2, R99, -R157 ;  /* 0x00000063020c7223 */ /* 0x000fc2000001089d */
[----:B------:R-:W-:Y:S01]  /*14d90*/  FMNMX.FTZ R4, R7, R4, !PT ;  /* 0x0000000407047209 */ /* 0x000fe20007810000 */
[----:B------:R-:W-:-:S01]  /*14da0*/  FFMA.FTZ R65, R2, R101, -R157 ;  /* 0x0000006502417223 */ /* 0x000fc2000001089d */
[----:B------:R-:W-:Y:S01]  /*14db0*/  FSEL R75, R75, -INF , P1 ;  /* 0xff8000004b4b7808 */ /* 0x000fe20000800000 */
        /* <DEDUP_REMOVED lines=12> */
[----:B------:R-:W-:Y:S01]  /*14e80*/  MUFU.EX2 R53, R53 ;  /* 0x0000003500357308 */ /* 0x000fe20000000800 */
[----:B------:R-:W-:Y:S01]  /*14e90*/  FMNMX.FTZ R4, R11, R4, !PT ;  /* 0x000000040b047209 */ /* 0x000fe20007810000 */
[--C-:B------:R-:W-:Y:S01]  /*14ea0*/  FFMA.FTZ R57, R2, R93, -R157.reuse ;  /* 0x0000005d02397223 */ /* 0x100fe2000001089d */
[----:B------:R-:W-:Y:S01]  /*14eb0*/  FSEL R103, R86, -INF , P5 ;  /* 0xff80000056677808 */ /* 0x000fe20002800000 */
[C-C-:B------:R-:W-:Y:S01]  /*14ec0*/  FFMA.FTZ R61, R2.reuse, R97, -R157.reuse ;  /* 0x00000061023d7223 */ /* 0x140fe2000001089d */
[----:B------:R-:W-:Y:S01]  /*14ed0*/  FMNMX.FTZ R4, R39, R4, !PT ;  /* 0x0000000427047209 */ /* 0x000fe20007810000 */
[C-C-:B------:R-:W-:Y:S01]  /*14ee0*/  FFMA.FTZ R24, R2.reuse, R107, -R157.reuse ;  /* 0x0000006b02187223 */ /* 0x140fe2000001089d */
[----:B------:R-:W-:Y:S01]  /*14ef0*/  FSEL R105, R87, -INF , P6 ;  /* 0xff80000057697808 */ /* 0x000fe20003000000 */
[----:B------:R-:W-:Y:S01]  /*14f00*/  MUFU.EX2 R6, R6 ;  /* 0x0000000600067308 */ /* 0x000fe20000000800 */
[----:B------:R-:W-:Y:S01]  /*14f10*/  FMNMX.FTZ R4, R13, R4, !PT ;  /* 0x000000040d047209 */ /* 0x000fe20007810000 */
[--C-:B------:R-:W-:Y:S01]  /*14f20*/  FFMA.FTZ R73, R2, R109, -R157.reuse ;  /* 0x0000006d02497223 */ /* 0x100fe2000001089d */
[----:B------:R-:W-:Y:S01]  /*14f30*/  ISETP.NE.AND P1, PT, R88, RZ, PT ;  /* 0x000000ff5800720c */ /* 0x000fe20003f25270 */
[C-C-:B------:R-:W-:Y:S01]  /*14f40*/  FFMA.FTZ R26, R2.reuse, R111, -R157.reuse ;  /* 0x0000006f021a7223 */ /* 0x140fe2000001089d */
[----:B------:R-:W-:Y:S01]  /*14f50*/  FMNMX.FTZ R4, R43, R4, !PT ;  /* 0x000000042b047209 */ /* 0x000fe20007810000 */
[C-C-:B------:R-:W-:Y:S01]  /*14f60*/  FFMA.FTZ R77, R2.reuse, R113, -R157.reuse ;  /* 0x00000071024d7223 */ /* 0x140fe2000001089d */
[----:B------:R-:W-:-:S01]  /*14f70*/  FFMA.FTZ R28, R2, R115, -R157 ;  /* 0x00000073021c7223 */ /* 0x000fc2000001089d */
[----:B------:R-:W-:Y:S01]  /*14f80*/  MUFU.EX2 R8, R8 ;  /* 0x0000000800087308 */ /* 0x000fe20000000800 */
[----:B------:R-:W-:Y:S01]  /*14f90*/  FMNMX.FTZ R4, R15, R4, !PT ;  /* 0x000000040f047209 */ /* 0x000fe20007810000 */
[C-C-:B------:R-:W-:Y:S01]  /*14fa0*/  FFMA.FTZ R81, R2.reuse, R117, -R157.reuse ;  /* 0x0000007502517223 */ /* 0x140fe2000001089d */
[----:B------:R-:W-:-:S01]  /*14fb0*/  FFMA.FTZ R30, R2, R119, -R157 ;  /* 0x00000077021e7223 */ /* 0x000fc2000001089d */
[C-C-:B------:R-:W-:Y:S01]  /*14fc0*/  FFMA.FTZ R83, R2.reuse, R121, -R157.reuse ;  /* 0x0000007902537223 */ /* 0x140fe2000001089d */
[----:B------:R-:W-:Y:S01]  /*14fd0*/  FMNMX.FTZ R4, R47, R4, !PT ;  /* 0x000000042f047209 */ /* 0x000fe20007810000 */
[C-C-:B------:R-:W-:Y:S01]  /*14fe0*/  FFMA.FTZ R34, R2.reuse, R123, -R157.reuse ;  /* 0x0000007b02227223 */ /* 0x140fe2000001089d */
[----:B------:R-:W-:-:S01]  /*14ff0*/  FFMA.FTZ R87, R2, R125, -R157 ;  /* 0x0000007d02577223 */ /* 0x000fc2000001089d */
[----:B------:R-:W0:Y:S01]  /*15000*/  MUFU.EX2 R57, R57 ;  /* 0x0000003900397308 */ /* 0x000e220000000800 */
[----:B------:R-:W-:Y:S01]  /*15010*/  FMNMX.FTZ R4, R21, R4, !PT ;  /* 0x0000000415047209 */ /* 0x000fe20007810000 */
[----:B------:R-:W-:-:S02]  /*15020*/  @!P1 VIADD R3, R3, 0x38840 ;  /* 0x0003884003039836 */ /* 0x000fc40000000000 */
[----:B------:R-:W-:-:S01]  /*15030*/  FFMA.FTZ R32, R2, R127, -R157 ;  /* 0x0000007f02207223 */ /* 0x000fc2000001089d */
[C-C-:B------:R-:W-:Y:S01]  /*15040*/  FFMA.FTZ R85, R2.reuse, R131, -R157.reuse ;  /* 0x0000008302557223 */ /* 0x140fe2000001089d */
[----:B------:R-:W-:Y:S01]  /*15050*/  FMNMX.FTZ R4, R51, R4, !PT ;  /* 0x0000000433047209 */ /* 0x000fe20007810000 */
[C---:B------:R-:W-:Y:S01]  /*15060*/  FFMA.FTZ R36, R2.reuse, R133, -R157 ;  /* 0x0000008502247223 */ /* 0x040fe2000001089d */
[----:B------:R-:W-:Y:S01]  /*15070*/  @!P1 PRMT R3, RZ, 0x654, R3 ;  /* 0x00000654ff039816 */ /* 0x000fe20000000003 */
[----:B------:R-:W-:Y:S01]  /*15080*/  MUFU.EX2 R10, R10 ;  /* 0x0000000a000a7308 */ /* 0x000fe20000000800 */
[----:B------:R-:W-:Y:S01]  /*15090*/  FMNMX.FTZ R4, R25, R4, !PT ;  /* 0x0000000419047209 */ /* 0x000fe20007810000 */
[C-C-:B------:R-:W-:Y:S01]  /*150a0*/  FFMA.FTZ R89, R2.reuse, R135, -R157.reuse ;  /* 0x0000008702597223 */ /* 0x140fe2000001089d */
[----:B------:R1:W-:Y:S01]  /*150b0*/  @!P1 SYNCS.ARRIVE.TRANS64.RED.A1T0 RZ, [R3+URZ], RZ ;  /* 0x000000ff03ff99a7 */ /* 0x0003e2000810043f */
[----:B------:R-:W-:-:S01]  /*150c0*/  FFMA.FTZ R40, R2, R141, -R157 ;  /* 0x0000008d02287223 */ /* 0x000fc2000001089d */
[----:B------:R-:W-:Y:S01]  /*150d0*/  FMNMX.FTZ R4, R55, R4, !PT ;  /* 0x0000000437047209 */ /* 0x000fe20007810000 */
[----:B------:R-:W-:-:S01]  /*150e0*/  FFMA.FTZ R93, R2, R143, -R157 ;  /* 0x0000008f025d7223 */ /* 0x000fc2000001089d */
[C-C-:B------:R-:W-:Y:S01]  /*150f0*/  FFMA.FTZ R38, R2.reuse, R137, -R157.reuse ;  /* 0x0000008902267223 */ /* 0x140fe2000001089d */
[----:B------:R-:W-:Y:S01]  /*15100*/  MUFU.EX2 R61, R61 ;  /* 0x0000003d003d7308 */ /* 0x000fe20000000800 */
[----:B------:R-:W-:Y:S01]  /*15110*/  FMNMX.FTZ R4, R29, R4, !PT ;  /* 0x000000041d047209 */ /* 0x000fe20007810000 */
[C-C-:B------:R-:W-:Y:S01]  /*15120*/  FFMA.FTZ R97, R2.reuse, R155, -R157.reuse ;  /* 0x0000009b02617223 */ /* 0x140fe2000001089d */
[----:B0-----:R-:W-:Y:S01]  /*15130*/  F2FP.SATFINITE.E4M3.F32.PACK_AB_MERGE_C R228, R57, R8, RZ ;  /* 0x0000000839e4723e */ /* 0x001fe200048070ff */
[C-C-:B------:R-:W-:Y:S01]  /*15140*/  FFMA.FTZ R42, R2.reuse, R145, -R157.reuse ;  /* 0x00000091022a7223 */ /* 0x140fe2000001089d */
[----:B------:R-:W-:Y:S01]  /*15150*/  FMNMX.FTZ R4, R59, R4, !PT ;  /* 0x000000043b047209 */ /* 0x000fe20007810000 */
[----:B------:R-:W-:Y:S01]  /*15160*/  FFMA.FTZ R147, R2, R147, -R157 ;  /* 0x0000009302937223 */ /* 0x000fe2000001089d */
[----:B------:R-:W-:Y:S01]  /*15170*/  F2FP.SATFINITE.E4M3.F32.PACK_AB_MERGE_C R228, R53, R6, R228 ;  /* 0x0000000635e4723e */ /* 0x000fe200048070e4 */
[----:B------:R-:W-:Y:S01]  /*15180*/  MUFU.EX2 R12, R12 ;  /* 0x0000000c000c7308 */ /* 0x000fe20000000800 */
[----:B------:R-:W-:Y:S01]  /*15190*/  FMNMX.FTZ R4, R33, R4, !PT ;  /* 0x0000000421047209 */ /* 0x000fe20007810000 */
[--C-:B------:R-:W-:Y:S01]  /*151a0*/  IMAD.MOV.U32 R145, RZ, RZ, R151.reuse ;  /* 0x000000ffff917224 */ /* 0x100fe200078e0097 */
[----:B------:R-:W-:Y:S01]  /*151b0*/  ISETP.NE.AND P0, PT, R90, RZ, PT ;  /* 0x000000ff5a00720c */ /* 0x000fe20003f05270 */
[--C-:B------:R-:W-:Y:S01]  /*151c0*/  IMAD.MOV.U32 R143, RZ, RZ, R151.reuse ;  /* 0x000000ffff8f7224 */ /* 0x100fe200078e0097 */
[----:B------:R-:W-:Y:S01]  /*151d0*/  FMNMX.FTZ R4, R63, R4, !PT ;  /* 0x000000043f047209 */ /* 0x000fe20007810000 */
[--C-:B------:R-:W-:Y:S01]  /*151e0*/  IMAD.MOV.U32 R141, RZ, RZ, R151.reuse ;  /* 0x000000ffff8d7224 */ /* 0x100fe200078e0097 */
[-C--:B------:R-:W-:Y:S01]  /*151f0*/  MOV R90, R151.reuse ;  /* 0x00000097005a7202 */ /* 0x080fe20000000f00 */
[----:B------:R-:W0:Y:S01]  /*15200*/  MUFU.EX2 R65, R65 ;  /* 0x0000004100417308 */ /* 0x000e220000000800 */
[----:B------:R-:W-:Y:S01]  /*15210*/  FMNMX.FTZ R4, R37, R4, !PT ;  /* 0x0000000425047209 */ /* 0x000fe20007810000 */
[--C-:B------:R-:W-:Y:S01]  /*15220*/  IMAD.MOV.U32 R137, RZ, RZ, R151.reuse ;  /* 0x000000ffff897224 */ /* 0x100fe200078e0097 */
[-C--:B------:R-:W-:Y:S01]  /*15230*/  MOV R86, R151.reuse ;  /* 0x0000009700567202 */ /* 0x080fe20000000f00 */
[--C-:B------:R-:W-:Y:S01]  /*15240*/  IMAD.MOV.U32 R135, RZ, RZ, R151.reuse ;  /* 0x000000ffff877224 */ /* 0x100fe200078e0097 */
[----:B------:R-:W-:Y:S01]  /*15250*/  FMNMX.FTZ R4, R67, R4, !PT ;  /* 0x0000000443047209 */ /* 0x000fe20007810000 */
[--C-:B------:R-:W-:Y:S01]  /*15260*/  IMAD.MOV.U32 R133, RZ, RZ, R151.reuse ;  /* 0x000000ffff857224 */ /* 0x100fe200078e0097 */
[-C--:B------:R-:W-:Y:S01]  /*15270*/  MOV R82, R151.reuse ;  /* 0x0000009700527202 */ /* 0x080fe20000000f00 */
[----:B------:R-:W-:Y:S01]  /*15280*/  MUFU.EX2 R20, R20 ;  /* 0x0000001400147308 */ /* 0x000fe20000000800 */
[----:B------:R-:W-:Y:S01]  /*15290*/  FMNMX.FTZ R4, R41, R4, !PT ;  /* 0x0000000429047209 */ /* 0x000fe20007810000 */
[--C-:B------:R-:W-:Y:S01]  /*152a0*/  IMAD.MOV.U32 R131, RZ, RZ, R151.reuse ;  /* 0x000000ffff837224 */ /* 0x100fe200078e0097 */
[----:B------:R-:W-:Y:S01]  /*152b0*/  MOV R78, R151 ;  /* 0x00000097004e7202 */ /* 0x000fe20000000f00 */
[--C-:B------:R-:W-:Y:S01]  /*152c0*/  IMAD.MOV.U32 R127, RZ, RZ, R151.reuse ;  /* 0x000000ffff7f7224 */ /* 0x100fe200078e0097 */
[----:B------:R-:W-:Y:S01]  /*152d0*/  FMNMX.FTZ R4, R71, R4, !PT ;  /* 0x0000000447047209 */ /* 0x000fe20007810000 */
[----:B------:R-:W-:-:S02]  /*152e0*/  IMAD.MOV.U32 R125, RZ, RZ, R151 ;  /* 0x000000ffff7d7224 */ /* 0x000fc400078e0097 */
[----:B------:R-:W-:Y:S01]  /*152f0*/  MUFU.EX2 R69, R69 ;  /* 0x0000004500457308 */ /* 0x000fe20000000800 */
[----:B------:R-:W-:Y:S01]  /*15300*/  FMNMX.FTZ R4, R45, R4, !PT ;  /* 0x000000042d047209 */ /* 0x000fe20007810000 */
[--C-:B------:R-:W-:Y:S01]  /*15310*/  IMAD.MOV.U32 R123, RZ, RZ, R151.reuse ;  /* 0x000000ffff7b7224 */ /* 0x100fe200078e0097 */
        /* <DEDUP_REMOVED lines=8> */
[--C-:B------:R-:W-:Y:S01]  /*153a0*/  IMAD.MOV.U32 R115, RZ, RZ, R151.reuse ;  /* 0x000000ffff737224 */ /* 0x100fe200078e0097 */
[----:B------:R-:W-:Y:S01]  /*153b0*/  FMNMX.FTZ R4, R79, R4, !PT ;  /* 0x000000044f047209 */ /* 0x000fe20007810000 */
[--C-:B------:R-:W-:Y:S02]  /*153c0*/  IMAD.MOV.U32 R113, RZ, RZ, R151.reuse ;  /* 0x000000ffff717224 */ /* 0x100fe400078e0097 */
[----:B------:R-:W0:Y:S01]  /*153d0*/  MUFU.EX2 R73, R73 ;  /* 0x0000004900497308 */ /* 0x000e220000000800 */
[----:B------:R-:W-:Y:S01]  /*153e0*/  FMNMX.FTZ R4, R99, R4, !PT ;  /* 0x0000000463047209 */ /* 0x000fe20007810000 */
[--C-:B------:R-:W-:Y:S02]  /*153f0*/  IMAD.MOV.U32 R111, RZ, RZ, R151.reuse ;  /* 0x000000ffff6f7224 */ /* 0x100fe400078e0097 */
[--C-:B------:R-:W-:Y:S01]  /*15400*/  IMAD.MOV.U32 R109, RZ, RZ, R151.reuse ;  /* 0x000000ffff6d7224 */ /* 0x100fe200078e0097 */
[----:B------:R-:W-:Y:S01]  /*15410*/  FMNMX.FTZ R4, R101, R4, !PT ;  /* 0x0000000465047209 */ /* 0x000fe20007810000 */
[----:B------:R-:W-:-:S02]  /*15420*/  IMAD.MOV.U32 R107, RZ, RZ, R151 ;  /* 0x000000ffff6b7224 */ /* 0x000fc400078e0097 */
[----:B------:R-:W-:Y:S01]  /*15430*/  MUFU.EX2 R26, R26 ;  /* 0x0000001a001a7308 */ /* 0x000fe20000000800 */
[----:B------:R-:W-:Y:S01]  /*15440*/  FMNMX.FTZ R4, R103, R4, !PT ;  /* 0x0000000467047209 */ /* 0x000fe20007810000 */
[----:B------:R-:W-:-:S03]  /*15450*/  IMAD.MOV.U32 R88, RZ, RZ, R151 ;  /* 0x000000ffff587224 */ /* 0x000fc600078e0097 */
[----:B------:R-:W-:-:S03]  /*15460*/  FMNMX.FTZ R4, R105, R4, !PT ;  /* 0x0000000469047209 */ /* 0x000fc60007810000 */
[----:B------:R-:W-:Y:S01]  /*15470*/  MUFU.EX2 R77, R77 ;  /* 0x0000004d004d7308 */ /* 0x000fe20000000800 */
[----:B0-----:R-:W-:Y:S01]  /*15480*/  F2FP.SATFINITE.E4M3.F32.PACK_AB_MERGE_C R224, R73, R24, RZ ;  /* 0x0000001849e0723e */ /* 0x001fe200048070ff */
[----:B------:R-:W0:Y:S03]  /*15490*/  SHFL.BFLY PT, R91, R4, 0x2, 0x1f ;  /* 0x0c401f00045b7f89 */ /* 0x000e2600000e0000 */
[----:B------:R-:W-:-:S03]  /*154a0*/  F2FP.SATFINITE.E4M3.F32.PACK_AB_MERGE_C R224, R69, R20, R224 ;  /* 0x0000001445e0723e */ /* 0x000fc600048070e0 */
[----:B------:R-:W-:Y:S08]  /*154b0*/  MUFU.EX2 R28, R28 ;  /* 0x0000001c001c7308 */ /* 0x000ff00000000800 */
[----:B------:R-:W2:Y:S08]  /*154c0*/  MUFU.EX2 R81, R81 ;  /* 0x0000005100517308 */ /* 0x000eb00000000800 */
[----:B------:R-:W-:Y:S01]  /*154d0*/  MUFU.EX2 R30, R30 ;  /* 0x0000001e001e7308 */ /* 0x000fe20000000800 */
[----:B0-----:R-:W-:Y:S01]  /*154e0*/  FMNMX.FTZ R44, R4, R91, !PT ;  /* 0x0000005b042c7209 */ /* 0x001fe20007810000 */
[----:B------:R-:W-:Y:S01]  /*154f0*/  FFMA.FTZ R91, R2, R139, -R157 ;  /* 0x0000008b025b7223 */ /* 0x000fe2000001089d */
[----:B------:R-:W-:-:S03]  /*15500*/  IMAD.MOV.U32 R139, RZ, RZ, R151 ;  /* 0x000000ffff8b7224 */ /* 0x000fc600078e0097 */
[----:B------:R-:W0:Y:S02]  /*15510*/  SHFL.BFLY PT, R95, R44, 0x1, 0x1f ;  /* 0x0c201f002c5f7f89 */ /* 0x000e2400000e0000 */
[----:B------:R-:W-:Y:S01]  /*15520*/  MUFU.EX2 R83, R83 ;  /* 0x0000005300537308 */ /* 0x000fe20000000800 */
[----:B--2---:R-:W-:-:S04]  /*15530*/  F2FP.SATFINITE.E4M3.F32.PACK_AB_MERGE_C R226, R81, R28, RZ ;  /* 0x0000001c51e2723e */ /* 0x004fc800048070ff */
[----:B------:R-:W-:-:S03]  /*15540*/  F2FP.SATFINITE.E4M3.F32.PACK_AB_MERGE_C R226, R77, R26, R226 ;  /* 0x0000001a4de2723e */ /* 0x000fc600048070e2 */
[----:B------:R-:W-:Y:S08]  /*15550*/  MUFU.EX2 R34, R34 ;  /* 0x0000002200227308 */ /* 0x000ff00000000800 */
[----:B------:R-:W2:Y:S01]  /*15560*/  MUFU.EX2 R87, R87 ;  /* 0x0000005700577308 */ /* 0x000ea20000000800 */
[----:B0-----:R-:W-:-:S07]  /*15570*/  FMNMX.FTZ R4, R44, R95, !PT ;  /* 0x0000005f2c047209 */ /* 0x001fce0007810000 */
[----:B------:R-:W-:Y:S01]  /*15580*/  MUFU.EX2 R32, R32 ;  /* 0x0000002000207308 */ /* 0x000fe20000000800 */
[----:B------:R-:W-:-:S01]  /*15590*/  FFMA.FTZ R44, R2, R149, -R157 ;  /* 0x00000095022c7223 */ /* 0x000fc2000001089d */
[----:B------:R-:W-:Y:S01]  /*155a0*/  IMAD.MOV.U32 R149, RZ, RZ, R151 ;  /* 0x000000ffff957224 */ /* 0x000fe200078e0097 */
[----:B------:R-:W-:Y:S01]  /*155b0*/  FSETP.NEU.FTZ.AND P2, PT, R4, -INF , PT ;  /* 0xff8000000400780b */ /* 0x000fe20003f5d000 */
[----:B------:R-:W-:-:S04]  /*155c0*/  FFMA.FTZ R46, R2, R4, -8 ;  /* 0xc1000000022e7423 */ /* 0x000fc80000010004 */
[----:B------:R-:W-:Y:S01]  /*155d0*/  MUFU.EX2 R85, R85 ;  /* 0x0000005500557308 */ /* 0x000fe20000000800 */
[----:B------:R-:W-:Y:S02]  /*155e0*/  FSEL R48, R46, RZ, P2 ;  /* 0x000000ff2e307208 */ /* 0x000fe40001000000 */
[----:B--2---:R-:W-:Y:S02]  /*155f0*/  F2FP.SATFINITE.E4M3.F32.PACK_AB_MERGE_C R216, R87, R34, RZ ;  /* 0x0000002257d8723e */ /* 0x004fe400048070ff */
[----:B------:R-:W-:Y:S01]  /*15600*/  ISETP.GE.AND P2, PT, R129, 0x81, PT ;  /* 0x000000818100780c */ /* 0x000fe20003f46270 */
[C-C-:B------:R-:W-:Y:S01]  /*15610*/  FFMA.FTZ R5, R2.reuse, R5, -R48.reuse ;  /* 0x0000000502057223 */ /* 0x140fe20000010830 */
[----:B------:R-:W-:-:S01]  /*15620*/  FFMA.FTZ R46, R2, R27, -R48 ;  /* 0x0000001b022e7223 */ /* 0x000fc20000010830 */
[C-C-:B------:R-:W-:Y:S01]  /*15630*/  FFMA.FTZ R7, R2.reuse, R7, -R48.reuse ;  /* 0x0000000702077223 */ /* 0x140fe20000010830 */
[----:B------:R-:W-:-:S01]  /*15640*/  FFMA.FTZ R31, R2, R31, -R48 ;  /* 0x0000001f021f7223 */ /* 0x000fc20000010830 */
[C-C-:B------:R-:W-:Y:S01]  /*15650*/  FFMA.FTZ R9, R2.reuse, R9, -R48.reuse ;  /* 0x0000000902097223 */ /* 0x140fe20000010830 */
[----:B------:R-:W-:-:S01]  /*15660*/  FFMA.FTZ R35, R2, R35, -R48 ;  /* 0x0000002302237223 */ /* 0x000fc20000010830 */
[----:B------:R-:W-:Y:S01]  /*15670*/  MUFU.EX2 R5, R5 ;  /* 0x0000000500057308 */ /* 0x000fe20000000800 */
[----:B------:R-:W-:-:S01]  /*15680*/  FFMA.FTZ R11, R2, R11, -R48 ;  /* 0x0000000b020b7223 */ /* 0x000fc20000010830 */
[----:B------:R-:W-:Y:S01]  /*15690*/  FADD.FTZ R27, R6, R53 ;  /* 0x00000035061b7221 */ /* 0x000fe20000010000 */
[----:B------:R-:W-:-:S01]  /*156a0*/  FFMA.FTZ R39, R2, R39, -R48 ;  /* 0x0000002702277223 */ /* 0x000fc20000010830 */
[C-C-:B------:R-:W-:Y:S01]  /*156b0*/  FFMA.FTZ R13, R2.reuse, R13, -R48.reuse ;  /* 0x0000000d020d7223 */ /* 0x140fe20000010830 */
[----:B------:R-:W-:-:S01]  /*156c0*/  FFMA.FTZ R43, R2, R43, -R48 ;  /* 0x0000002b022b7223 */ /* 0x000fc20000010830 */
[----:B------:R-:W-:Y:S01]  /*156d0*/  FADD.FTZ R70, R8, R27 ;  /* 0x0000001b08467221 */ /* 0x000fe20000010000 */
[----:B------:R-:W-:-:S01]  /*156e0*/  FFMA.FTZ R15, R2, R15, -R48 ;  /* 0x0000000f020f7223 */ /* 0x000fc20000010830 */
[----:B------:R-:W0:Y:S01]  /*156f0*/  MUFU.EX2 R46, R46 ;  /* 0x0000002e002e7308 */ /* 0x000e220000000800 */
[----:B------:R-:W-:-:S01]  /*15700*/  FFMA.FTZ R47, R2, R47, -R48 ;  /* 0x0000002f022f7223 */ /* 0x000fc20000010830 */
[C-C-:B------:R-:W-:Y:S01]  /*15710*/  FFMA.FTZ R21, R2.reuse, R21, -R48.reuse ;  /* 0x0000001502157223 */ /* 0x140fe20000010830 */
[----:B------:R-:W-:-:S01]  /*15720*/  FFMA.FTZ R51, R2, R51, -R48 ;  /* 0x0000003302337223 */ /* 0x000fc20000010830 */
[C-C-:B------:R-:W-:Y:S01]  /*15730*/  FFMA.FTZ R25, R2.reuse, R25, -R48.reuse ;  /* 0x0000001902197223 */ /* 0x140fe20000010830 */
[----:B------:R-:W-:-:S01]  /*15740*/  FFMA.FTZ R55, R2, R55, -R48 ;  /* 0x0000003702377223 */ /* 0x000fc20000010830 */
[C-C-:B------:R-:W-:Y:S01]  /*15750*/  FFMA.FTZ R29, R2.reuse, R29, -R48.reuse ;  /* 0x0000001d021d7223 */ /* 0x140fe20000010830 */
[----:B------:R-:W-:-:S01]  /*15760*/  FFMA.FTZ R59, R2, R59, -R48 ;  /* 0x0000003b023b7223 */ /* 0x000fc20000010830 */
[----:B------:R-:W2:Y:S01]  /*15770*/  MUFU.EX2 R7, R7 ;  /* 0x0000000700077308 */ /* 0x000ea20000000800 */
[----:B------:R-:W-:-:S01]  /*15780*/  FFMA.FTZ R33, R2, R33, -R48 ;  /* 0x0000002102217223 */ /* 0x000fc20000010830 */
[C-C-:B------:R-:W-:Y:S01]  /*15790*/  FFMA.FTZ R63, R2.reuse, R63, -R48.reuse ;  /* 0x0000003f023f7223 */ /* 0x140fe20000010830 */
[----:B------:R-:W-:-:S01]  /*157a0*/  FFMA.FTZ R37, R2, R37, -R48 ;  /* 0x0000002502257223 */ /* 0x000fc20000010830 */
[C-C-:B------:R-:W-:Y:S01]  /*157b0*/  FFMA.FTZ R67, R2.reuse, R67, -R48.reuse ;  /* 0x0000004302437223 */ /* 0x140fe20000010830 */
[----:B------:R-:W-:-:S01]  /*157c0*/  FFMA.FTZ R41, R2, R41, -R48 ;  /* 0x0000002902297223 */ /* 0x000fc20000010830 */
[C-C-:B------:R-:W-:Y:S01]  /*157d0*/  FFMA.FTZ R71, R2.reuse, R71, -R48.reuse ;  /* 0x0000004702477223 */ /* 0x140fe20000010830 */
[----:B------:R-:W-:-:S01]  /*157e0*/  FFMA.FTZ R45, R2, R45, -R48 ;  /* 0x0000002d022d7223 */ /* 0x000fc20000010830 */
[----:B------:R3:W4:Y:S01]  /*157f0*/  MUFU.EX2 R50, R31 ;  /* 0x0000001f00327308 */ /* 0x0007220000000800 */
[----:B0-----:R-:W-:-:S01]  /*15800*/  FADD.FTZ R68, R5, R46 ;  /* 0x0000002e05447221 */ /* 0x001fc20000010000 */
[C-C-:B------:R-:W-:Y:S01]  /*15810*/  FFMA.FTZ R75, R2.reuse, R75, -R48.reuse ;  /* 0x0000004b024b7223 */ /* 0x140fe20000010830 */
[----:B------:R-:W-:-:S01]  /*15820*/  FFMA.FTZ R49, R2, R49, -R48 ;  /* 0x0000003102317223 */ /* 0x000fc20000010830 */
[C-C-:B------:R-:W-:Y:S01]  /*15830*/  FFMA.FTZ R79, R2.reuse, R79, -R48.reuse ;  /* 0x0000004f024f7223 */ /* 0x140fe20000010830 */
[----:B------:R-:W-:-:S01]  /*15840*/  FFMA.FTZ R99, R2, R99, -R48 ;  /* 0x0000006302637223 */ /* 0x000fc20000010830 */
[C-C-:B------:R-:W-:Y:S01]  /*15850*/  FFMA.FTZ R101, R2.reuse, R101, -R48.reuse ;  /* 0x0000006502657223 */ /* 0x140fe20000010830 */
[----:B------:R-:W-:-:S01]  /*15860*/  FFMA.FTZ R103, R2, R103, -R48 ;  /* 0x0000006702677223 */ /* 0x000fc20000010830 */
[----:B------:R-:W0:Y:S01]  /*15870*/  MUFU.EX2 R9, R9 ;  /* 0x0000000900097308 */ /* 0x000e220000000800 */
[----:B--2---:R-:W-:-:S01]  /*15880*/  FADD.FTZ R27, R7, R68 ;  /* 0x00000044071b7221 */ /* 0x004fc20000010000 */
[----:B---3--:R-:W-:Y:S01]  /*15890*/  FADD.FTZ R31, R57, R70 ;  /* 0x00000046391f7221 */ /* 0x008fe20000010000 */
[----:B------:R-:W-:-:S01]  /*158a0*/  FFMA.FTZ R48, R2, R105, -R48 ;  /* 0x0000006902307223 */ /* 0x000fc20000010830 */
[----:B------:R-:W-:Y:S01]  /*158b0*/  F2FP.SATFINITE.E4M3.F32.PACK_AB_MERGE_C R216, R83, R30, R216 ;  /* 0x0000001e53d8723e */ /* 0x000fe200048070d8 */
[----:B------:R-:W-:-:S02]  /*158c0*/  IMAD.MOV.U32 R129, RZ, RZ, R151 ;  /* 0x000000ffff817224 */ /* 0x000fc400078e0097 */
[----:B------:R-:W-:Y:S01]  /*158d0*/  FADD.FTZ R70, R10, R31 ;  /* 0x0000001f0a467221 */ /* 0x000fe20000010000 */
[----:B------:R-:W-:Y:S01]  /*158e0*/  IMAD.MOV.U32 R105, RZ, RZ, R151 ;  /* 0x000000ffff697224 */ /* 0x000fe200078e0097 */
[----:B------:R2:W3:Y:S01]  /*158f0*/  MUFU.EX2 R52, R35 ;  /* 0x0000002300347308 */ /* 0x0004e20000000800 */
[----:B----4-:R-:W-:-:S01]  /*15900*/  FADD.FTZ R68, R50, R27 ;  /* 0x0000001b32447221 */ /* 0x010fc20000010000 */
[----:B------:R-:W-:Y:S01]  /*15910*/  FADD.FTZ R31, R61, R70 ;  /* 0x000000463d1f7221 */ /* 0x000fe20000010000 */
[----:B------:R-:W-:Y:S01]  /*15920*/  F2FP.SATFINITE.E4M3.F32.PACK_AB_MERGE_C R229, R50, R7, RZ ;  /* 0x0000000732e5723e */ /* 0x000fe200048070ff */
[----:B------:R-:W-:Y:S01]  /*15930*/  IMAD.MOV.U32 R61, RZ, RZ, R151 ;  /* 0x000000ffff3d7224 */ /* 0x000fe200078e0097 */
[----:B------:R-:W-:Y:S01]  /*15940*/  MOV R50, R151 ;  /* 0x0000009700327202 */ /* 0x000fe20000000f00 */
[----:B------:R-:W-:Y:S01]  /*15950*/  FADD.FTZ R72, R12, R31 ;  /* 0x0000001f0c487221 */ /* 0x000fe20000010000 */
[----:B------:R-:W-:Y:S01]  /*15960*/  F2FP.SATFINITE.E4M3.F32.PACK_AB_MERGE_C R229, R46, R5, R229 ;  /* 0x000000052ee5723e */ /* 0x000fe200048070e5 */
[----:B------:R-:W1:Y:S01]  /*15970*/  MUFU.EX2 R11, R11 ;  /* 0x0000000b000b7308 */ /* 0x000e620000000800 */
[----:B0-----:R-:W-:-:S01]  /*15980*/  FADD.FTZ R27, R9, R68 ;  /* 0x00000044091b7221 */ /* 0x001fc20000010000 */
[--C-:B------:R-:W-:Y:S01]  /*15990*/  IMAD.MOV.U32 R57, RZ, RZ, R151.reuse ;  /* 0x000000ffff397224 */ /* 0x100fe200078e0097 */
[----:B------:R-:W-:Y:S01]  /*159a0*/  MOV R46, R151 ;  /* 0x00000097002e7202 */ /* 0x000fe20000000f00 */
[----:B------:R-:W-:-:S02]  /*159b0*/  IMAD.MOV.U32 R53, RZ, RZ, R151 ;  /* 0x000000ffff357224 */ /* 0x000fc400078e0097 */
[----:B--2---:R-:W-:Y:S02]  /*159c0*/  IMAD.MOV.U32 R35, RZ, RZ, R151 ;  /* 0x000000ffff237224 */ /* 0x004fe400078e0097 */
[----:B------:R0:W2:Y:S01]  /*159d0*/  MUFU.EX2 R54, R39 ;  /* 0x0000002700367308 */ /* 0x0000a20000000800 */
[----:B---3--:R-:W-:-:S01]  /*159e0*/  FADD.FTZ R70, R52, R27 ;  /* 0x0000001b34467221 */ /* 0x008fc20000010000 */
[----:B------:R-:W-:Y:S01]  /*159f0*/  FADD.FTZ R27, R65, R72 ;  /* 0x00000048411b7221 */ /* 0x000fe20000010000 */
[--C-:B------:R-:W-:Y:S02]  /*15a00*/  IMAD.MOV.U32 R65, RZ, RZ, R151.reuse ;  /* 0x000000ffff417224 */ /* 0x100fe400078e0097 */
[----:B------:R-:W-:Y:S02]  /*15a10*/  IMAD.MOV.U32 R31, RZ, RZ, R151 ;  /* 0x000000ffff1f7224 */ /* 0x000fe400078e0097 */
[----:B------:R-:W-:-:S01]  /*15a20*/  FADD.FTZ R72, R20, R27 ;  /* 0x0000001b14487221 */ /* 0x000fc20000010000 */
[----:B------:R-:W3:Y:S01]  /*15a30*/  MUFU.EX2 R13, R13 ;  /* 0x0000000d000d7308 */ /* 0x000ee20000000800 */
[----:B-1----:R-:W-:-:S02]  /*15a40*/  FADD.FTZ R3, R11, R70 ;  /* 0x000000460b037221 */ /* 0x002fc40000010000 */
[----:B------:R-:W-:Y:S01]  /*15a50*/  FADD.FTZ R27, R69, R72 ;  /* 0x00000048451b7221 */ /* 0x000fe20000010000 */
[--C-:B------:R-:W-:Y:S02]  /*15a60*/  IMAD.MOV.U32 R69, RZ, RZ, R151.reuse ;  /* 0x000000ffff457224 */ /* 0x100fe400078e0097 */
[----:B0-----:R-:W-:Y:S02]  /*15a70*/  IMAD.MOV.U32 R39, RZ, RZ, R151 ;  /* 0x000000ffff277224 */ /* 0x001fe400078e0097 */
[----:B------:R-:W-:-:S01]  /*15a80*/  FADD.FTZ R74, R24, R27 ;  /* 0x0000001b184a7221 */ /* 0x000fc20000010000 */
[----:B------:R0:W1:Y:S01]  /*15a90*/  MUFU.EX2 R56, R43 ;  /* 0x0000002b00387308 */ /* 0x0000620000000800 */
[----:B--2---:R-:W-:-:S02]  /*15aa0*/  FADD.FTZ R70, R54, R3 ;  /* 0x0000000336467221 */ /* 0x004fc40000010000 */
[----:B------:R-:W-:Y:S01]  /*15ab0*/  FADD.FTZ R27, R73, R74 ;  /* 0x0000004a491b7221 */ /* 0x000fe20000010000 */
[----:B------:R-:W-:Y:S01]  /*15ac0*/  F2FP.SATFINITE.E4M3.F32.PACK_AB_MERGE_C R11, R54, R11, RZ ;  /* 0x0000000b360b723e */ /* 0x000fe200048070ff */
[----:B------:R-:W-:Y:S01]  /*15ad0*/  IMAD.MOV.U32 R73, RZ, RZ, R151 ;  /* 0x000000ffff497224 */ /* 0x000fe200078e0097 */
[----:B------:R-:W-:Y:S01]  /*15ae0*/  MOV R54, R151 ;  /* 0x0000009700367202 */ /* 0x000fe20000000f00 */
[----:B------:R-:W-:Y:S01]  /*15af0*/  FADD.FTZ R74, R26, R27 ;  /* 0x0000001b1a4a7221 */ /* 0x000fe20000010000 */
[----:B------:R-:W-:Y:S01]  /*15b00*/  F2FP.SATFINITE.E4M3.F32.PACK_AB_MERGE_C R231, R52, R9, R11 ;  /* 0x0000000934e7723e */ /* 0x000fe2000480700b */
[----:B------:R-:W2:Y:S01]  /*15b10*/  MUFU.EX2 R15, R15 ;  /* 0x0000000f000f7308 */ /* 0x000ea20000000800 */
[----:B---3--:R-:W-:-:S01]  /*15b20*/  FADD.FTZ R3, R13, R70 ;  /* 0x000000460d037221 */ /* 0x008fc20000010000 */
[----:B------:R-:W-:Y:S01]  /*15b30*/  FADD.FTZ R27, R77, R74 ;  /* 0x0000004a4d1b7221 */ /* 0x000fe20000010000 */
[--C-:B------:R-:W-:Y:S01]  /*15b40*/  IMAD.MOV.U32 R77, RZ, RZ, R151.reuse ;  /* 0x000000ffff4d7224 */ /* 0x100fe200078e0097 */
[-C--:B------:R-:W-:Y:S01]  /*15b50*/  MOV R74, R151.reuse ;  /* 0x00000097004a7202 */ /* 0x080fe20000000f00 */
[--C-:B------:R-:W-:Y:S01]  /*15b60*/  IMAD.MOV.U32 R52, RZ, RZ, R151.reuse ;  /* 0x000000ffff347224 */ /* 0x100fe200078e0097 */
[----:B------:R-:W-:Y:S01]  /*15b70*/  MOV R26, R151 ;  /* 0x00000097001a7202 */ /* 0x000fe20000000f00 */
[----:B0-----:R-:W-:Y:S01]  /*15b80*/  IMAD.MOV.U32 R43, RZ, RZ, R151 ;  /* 0x000000ffff2b7224 */ /* 0x001fe200078e0097 */
[----:B------:R0:W3:Y:S01]  /*15b90*/  MUFU.EX2 R58, R47 ;  /* 0x0000002f003a7308 */ /* 0x0000e20000000800 */
[----:B-1----:R-:W-:-:S07]  /*15ba0*/  FADD.FTZ R72, R56, R3 ;  /* 0x0000000338487221 */ /* 0x002fce0000010000 */
[----:B------:R-:W1:Y:S01]  /*15bb0*/  MUFU.EX2 R21, R21 ;  /* 0x0000001500157308 */ /* 0x000e620000000800 */
[----:B--2---:R-:W-:-:S01]  /*15bc0*/  FADD.FTZ R3, R15, R72 ;  /* 0x000000480f037221 */ /* 0x004fc20000010000 */
[----:B0-----:R-:W-:-:S06]  /*15bd0*/  IMAD.MOV.U32 R47, RZ, RZ, R151 ;  /* 0x000000ffff2f7224 */ /* 0x001fcc00078e0097 */
[----:B------:R0:W2:Y:S01]  /*15be0*/  MUFU.EX2 R60, R51 ;  /* 0x00000033003c7308 */ /* 0x0000a20000000800 */
[----:B---3--:R-:W-:-:S01]  /*15bf0*/  FADD.FTZ R72, R58, R3 ;  /* 0x000000033a487221 */ /* 0x008fc20000010000 */
[----:B------:R-:W-:Y:S02]  /*15c00*/  F2FP.SATFINITE.E4M3.F32.PACK_AB_MERGE_C R15, R58, R15, RZ ;  /* 0x0000000f3a0f723e */ /* 0x000fe400048070ff */
[----:B------:R-:W-:Y:S02]  /*15c10*/  MOV R58, R151 ;  /* 0x00000097003a7202 */ /* 0x000fe40000000f00 */
[----:B------:R-:W-:Y:S01]  /*15c20*/  F2FP.SATFINITE.E4M3.F32.PACK_AB_MERGE_C R225, R56, R13, R15 ;  /* 0x0000000d38e1723e */ /* 0x000fe2000480700f */
[----:B------:R-:W-:Y:S01]  /*15c30*/  IMAD.MOV.U32 R56, RZ, RZ, R151 ;  /* 0x000000ffff387224 */ /* 0x000fe200078e0097 */
[----:B------:R-:W3:Y:S01]  /*15c40*/  MUFU.EX2 R25, R25 ;  /* 0x0000001900197308 */ /* 0x000ee20000000800 */
[----:B-1----:R-:W-:-:S01]  /*15c50*/  FADD.FTZ R3, R21, R72 ;  /* 0x0000004815037221 */ /* 0x002fc20000010000 */
[----:B------:R-:W-:Y:S01]  /*15c60*/  FADD.FTZ R72, R28, R27 ;  /* 0x0000001b1c487221 */ /* 0x000fe20000010000 */
[----:B0-----:R-:W-:-:S02]  /*15c70*/  IMAD.MOV.U32 R51, RZ, RZ, R151 ;  /* 0x000000ffff337224 */ /* 0x001fc400078e0097 */
[----:B------:R-:W-:Y:S02]  /*15c80*/  IMAD.MOV.U32 R27, RZ, RZ, R151 ;  /* 0x000000ffff1b7224 */ /* 0x000fe400078e0097 */
[----:B------:R-:W-:-:S01]  /*15c90*/  FADD.FTZ R81, R81, R72 ;  /* 0x0000004851517221 */ /* 0x000fc20000010000 */
[----:B------:R-:W-:Y:S01]  /*15ca0*/  IMAD.MOV.U32 R72, RZ, RZ, R151 ;  /* 0x000000ffff487224 */ /* 0x000fe200078e0097 */
[----:B------:R0:W1:Y:S01]  /*15cb0*/  MUFU.EX2 R62, R55 ;  /* 0x00000037003e7308 */ /* 0x0000620000000800 */
[----:B--2---:R-:W-:-:S01]  /*15cc0*/  FADD.FTZ R12, R60, R3 ;  /* 0x000000033c0c7221 */ /* 0x004fc20000010000 */
[----:B------:R-:W-:Y:S01]  /*15cd0*/  FADD.FTZ R24, R30, R81 ;  /* 0x000000511e187221 */ /* 0x000fe20000010000 */
[----:B------:R-:W-:Y:S01]  /*15ce0*/  IMAD.MOV.U32 R81, RZ, RZ, R151 ;  /* 0x000000ffff517224 */ /* 0x000fe200078e0097 */
[----:B------:R-:W-:Y:S02]  /*15cf0*/  MOV R30, R151 ;  /* 0x00000097001e7202 */ /* 0x000fe40000000f00 */
[----:B------:R-:W-:-:S01]  /*15d00*/  FADD.FTZ R7, R83, R24 ;  /* 0x0000001853077221 */ /* 0x000fc20000010000 */
[----:B------:R-:W-:Y:S01]  /*15d10*/  IMAD.MOV.U32 R83, RZ, RZ, R151 ;  /* 0x000000ffff537224 */ /* 0x000fe200078e0097 */
[----:B------:R-:W2:Y:S01]  /*15d20*/  MUFU.EX2 R29, R29 ;  /* 0x0000001d001d7308 */ /* 0x000ea20000000800 */
[----:B---3--:R-:W-:-:S01]  /*15d30*/  FADD.FTZ R3, R25, R12 ;  /* 0x0000000c19037221 */ /* 0x008fc20000010000 */
[----:B------:R-:W-:Y:S01]  /*15d40*/  FADD.FTZ R28, R34, R7 ;  /* 0x00000007221c7221 */ /* 0x000fe20000010000 */
[----:B0-----:R-:W-:Y:S01]  /*15d50*/  IMAD.MOV.U32 R55, RZ, RZ, R151 ;  /* 0x000000ffff377224 */ /* 0x001fe200078e0097 */
[----:B------:R-:W-:-:S02]  /*15d60*/  MOV R34, R151 ;  /* 0x0000009700227202 */ /* 0x000fc40000000f00 */
[----:B------:R-:W-:-:S01]  /*15d70*/  FADD.FTZ R87, R87, R28 ;  /* 0x0000001c57577221 */ /* 0x000fc20000010000 */
[----:B------:R-:W-:Y:S01]  /*15d80*/  IMAD.MOV.U32 R28, RZ, RZ, R151 ;  /* 0x000000ffff1c7224 */ /* 0x000fe200078e0097 */
[----:B------:R0:W3:Y:S01]  /*15d90*/  MUFU.EX2 R64, R59 ;  /* 0x0000003b00407308 */ /* 0x0000e20000000800 */
[----:B-1----:R-:W-:-:S01]  /*15da0*/  FADD.FTZ R12, R62, R3 ;  /* 0x000000033e0c7221 */ /* 0x002fc20000010000 */
[----:B------:R-:W-:Y:S01]  /*15db0*/  FADD.FTZ R6, R32, R87 ;  /* 0x0000005720067221 */ /* 0x000fe20000010000 */
[----:B------:R-:W-:Y:S01]  /*15dc0*/  F2FP.SATFINITE.E4M3.F32.PACK_AB_MERGE_C R25, R62, R25, RZ ;  /* 0x000000193e19723e */ /* 0x000fe200048070ff */
[----:B------:R-:W-:Y:S01]  /*15dd0*/  IMAD.MOV.U32 R87, RZ, RZ, R151 ;  /* 0x000000ffff577224 */ /* 0x000fe200078e0097 */
[----:B------:R-:W-:Y:S01]  /*15de0*/  MOV R62, R151 ;  /* 0x00000097003e7202 */ /* 0x000fe20000000f00 */
[----:B------:R-:W-:Y:S01]  /*15df0*/  FADD.FTZ R7, R85, R6 ;  /* 0x0000000655077221 */ /* 0x000fe20000010000 */
[----:B------:R-:W-:Y:S01]  /*15e00*/  F2FP.SATFINITE.E4M3.F32.PACK_AB_MERGE_C R227, R60, R21, R25 ;  /* 0x000000153ce3723e */ /* 0x000fe20004807019 */
[----:B------:R-:W1:Y:S01]  /*15e10*/  MUFU.EX2 R33, R33 ;  /* 0x0000002100217308 */ /* 0x000e620000000800 */
[----:B--2---:R-:W-:-:S01]  /*15e20*/  FADD.FTZ R3, R29, R12 ;  /* 0x0000000c1d037221 */ /* 0x004fc20000010000 */
[----:B------:R-:W-:-:S02]  /*15e30*/  IMAD.MOV.U32 R60, RZ, RZ, R151 ;  /* 0x000000ffff3c7224 */ /* 0x000fc400078e0097 */
[--C-:B0-----:R-:W-:Y:S02]  /*15e40*/  IMAD.MOV.U32 R59, RZ, RZ, R151.reuse ;  /* 0x000000ffff3b7224 */ /* 0x101fe400078e0097 */
[----:B------:R-:W-:Y:S02]  /*15e50*/  IMAD.MOV.U32 R25, RZ, RZ, R151 ;  /* 0x000000ffff197224 */ /* 0x000fe400078e0097 */
[----:B------:R0:W2:Y:S01]  /*15e60*/  MUFU.EX2 R66, R63 ;  /* 0x0000003f00427308 */ /* 0x0000a20000000800 */
[----:B---3--:R-:W-:-:S07]  /*15e70*/  FADD.FTZ R24, R64, R3 ;  /* 0x0000000340187221 */ /* 0x008fce0000010000 */
[----:B------:R-:W3:Y:S01]  /*15e80*/  MUFU.EX2 R37, R37 ;  /* 0x0000002500257308 */ /* 0x000ee20000000800 */
[----:B-1----:R-:W-:-:S01]  /*15e90*/  FADD.FTZ R3, R33, R24 ;  /* 0x0000001821037221 */ /* 0x002fc20000010000 */
[--C-:B0-----:R-:W-:Y:S02]  /*15ea0*/  IMAD.MOV.U32 R63, RZ, RZ, R151.reuse ;  /* 0x000000ffff3f7224 */ /* 0x101fe400078e0097 */
[----:B------:R-:W-:-:S04]  /*15eb0*/  IMAD.MOV.U32 R24, RZ, RZ, R151 ;  /* 0x000000ffff187224 */ /* 0x000fc800078e0097 */
[----:B------:R0:W1:Y:S01]  /*15ec0*/  MUFU.EX2 R68, R67 ;  /* 0x0000004300447308 */ /* 0x0000620000000800 */
[C---:B--2---:R-:W-:Y:S01]  /*15ed0*/  F2FP.SATFINITE.E4M3.F32.PACK_AB_MERGE_C R33, R66.reuse, R33, RZ ;  /* 0x000000214221723e */ /* 0x044fe200048070ff */
[----:B------:R-:W-:-:S03]  /*15ee0*/  FADD.FTZ R66, R66, R3 ;  /* 0x0000000342427221 */ /* 0x000fc60000010000 */
[----:B------:R-:W-:Y:S01]  /*15ef0*/  F2FP.SATFINITE.E4M3.F32.PACK_AB_MERGE_C R217, R64, R29, R33 ;  /* 0x0000001d40d9723e */ /* 0x000fe20004807021 */
[----:B------:R-:W-:Y:S02]  /*15f00*/  IMAD.MOV.U32 R64, RZ, RZ, R151 ;  /* 0x000000ffff407224 */ /* 0x000fe400078e0097 */
[----:B------:R-:W2:Y:S01]  /*15f10*/  MUFU.EX2 R36, R36 ;  /* 0x0000002400247308 */ /* 0x000ea20000000800 */
[----:B---3--:R-:W-:-:S01]  /*15f20*/  FADD.FTZ R3, R37, R66 ;  /* 0x0000004225037221 */ /* 0x008fc20000010000 */
[--C-:B0-----:R-:W-:Y:S01]  /*15f30*/  IMAD.MOV.U32 R67, RZ, RZ, R151.reuse ;  /* 0x000000ffff437224 */ /* 0x101fe200078e0097 */
[----:B------:R-:W-:Y:S01]  /*15f40*/  MOV R66, R151 ;  /* 0x0000009700427202 */ /* 0x000fe20000000f00 */
[--C-:B------:R-:W-:Y:S02]  /*15f50*/  IMAD.MOV.U32 R33, RZ, RZ, R151.reuse ;  /* 0x000000ffff217224 */ /* 0x100fe400078e0097 */
[----:B------:R-:W-:Y:S02]  /*15f60*/  IMAD.MOV.U32 R29, RZ, RZ, R151 ;  /* 0x000000ffff1d7224 */ /* 0x000fe400078e0097 */
[----:B------:R-:W0:Y:S01]  /*15f70*/  MUFU.EX2 R41, R41 ;  /* 0x0000002900297308 */ /* 0x000e220000000800 */
[----:B-1----:R-:W-:-:S07]  /*15f80*/  FADD.FTZ R10, R68, R3 ;  /* 0x00000003440a7221 */ /* 0x002fce0000010000 */
[----:B------:R-:W1:Y:S01]  /*15f90*/  MUFU.EX2 R89, R89 ;  /* 0x0000005900597308 */ /* 0x000e620000000800 */
[----:B--2---:R-:W-:-:S07]  /*15fa0*/  FADD.FTZ R20, R36, R7 ;  /* 0x0000000724147221 */ /* 0x004fce0000010000 */
[----:B------:R2:W3:Y:S01]  /*15fb0*/  MUFU.EX2 R70, R71 ;  /* 0x0000004700467308 */ /* 0x0004e20000000800 */
[----:B0-----:R-:W-:-:S07]  /*15fc0*/  FADD.FTZ R3, R41, R10 ;  /* 0x0000000a29037221 */ /* 0x001fce0000010000 */
[----:B------:R-:W-:Y:S01]  /*15fd0*/  MUFU.EX2 R40, R40 ;  /* 0x0000002800287308 */ /* 0x000fe20000000800 */
[C---:B-1----:R-:W-:Y:S01]  /*15fe0*/  F2FP.SATFINITE.E4M3.F32.PACK_AB_MERGE_C R218, R89.reuse, R36, RZ ;  /* 0x0000002459da723e */ /* 0x042fe200048070ff */
[----:B------:R-:W-:Y:S01]  /*15ff0*/  FADD.FTZ R89, R89, R20 ;  /* 0x0000001459597221 */ /* 0x000fe20000010000 */
[--C-:B--2---:R-:W-:Y:S02]  /*16000*/  IMAD.MOV.U32 R71, RZ, RZ, R151.reuse ;  /* 0x000000ffff477224 */ /* 0x104fe400078e0097 */
[----:B------:R-:W-:Y:S01]  /*16010*/  F2FP.SATFINITE.E4M3.F32.PACK_AB_MERGE_C R218, R85, R32, R218 ;  /* 0x0000002055da723e */ /* 0x000fe200048070da */
[----:B------:R-:W-:Y:S02]  /*16020*/  IMAD.MOV.U32 R85, RZ, RZ, R151 ;  /* 0x000000ffff557224 */ /* 0x000fe400078e0097 */
[----:B------:R-:W0:Y:S01]  /*16030*/  MUFU.EX2 R93, R93 ;  /* 0x0000005d005d7308 */ /* 0x000e220000000800 */
[C---:B---3--:R-:W-:Y:S01]  /*16040*/  F2FP.SATFINITE.E4M3.F32.PACK_AB_MERGE_C R41, R70.reuse, R41, RZ ;  /* 0x000000294629723e */ /* 0x048fe200048070ff */
[----:B------:R-:W-:Y:S01]  /*16050*/  FADD.FTZ R70, R70, R3 ;  /* 0x0000000346467221 */ /* 0x000fe20000010000 */
[----:B------:R-:W-:-:S02]  /*16060*/  IMAD.MOV.U32 R36, RZ, RZ, R151 ;  /* 0x000000ffff247224 */ /* 0x000fc400078e0097 */
[----:B------:R-:W-:Y:S01]  /*16070*/  F2FP.SATFINITE.E4M3.F32.PACK_AB_MERGE_C R219, R68, R37, R41 ;  /* 0x0000002544db723e */ /* 0x000fe20004807029 */
[--C-:B------:R-:W-:Y:S02]  /*16080*/  IMAD.MOV.U32 R68, RZ, RZ, R151.reuse ;  /* 0x000000ffff447224 */ /* 0x100fe400078e0097 */
[----:B------:R-:W1:Y:S01]  /*16090*/  MUFU.EX2 R38, R38 ;  /* 0x0000002600267308 */ /* 0x000e620000000800 */
[--C-:B------:R-:W-:Y:S02]  /*160a0*/  IMAD.MOV.U32 R41, RZ, RZ, R151.reuse ;  /* 0x000000ffff297224 */ /* 0x100fe400078e0097 */
[--C-:B------:R-:W-:Y:S02]  /*160b0*/  IMAD.MOV.U32 R37, RZ, RZ, R151.reuse ;  /* 0x000000ffff257224 */ /* 0x100fe400078e0097 */
[----:B------:R-:W-:-:S03]  /*160c0*/  IMAD.MOV.U32 R32, RZ, RZ, R151 ;  /* 0x000000ffff207224 */ /* 0x000fc600078e0097 */
[----:B------:R-:W2:Y:S01]  /*160d0*/  MUFU.EX2 R45, R45 ;  /* 0x0000002d002d7308 */ /* 0x000ea20000000800 */
[----:B0-----:R-:W-:-:S07]  /*160e0*/  F2FP.SATFINITE.E4M3.F32.PACK_AB_MERGE_C R220, R93, R40, RZ ;  /* 0x000000285ddc723e */ /* 0x001fce00048070ff */
[----:B------:R-:W0:Y:S01]  /*160f0*/  MUFU.EX2 R91, R91 ;  /* 0x0000005b005b7308 */ /* 0x000e220000000800 */
[----:B-1----:R-:W-:-:S01]  /*16100*/  FADD.FTZ R10, R38, R89 ;  /* 0x00000059260a7221 */ /* 0x002fc20000010000 */
[----:B------:R-:W-:-:S06]  /*16110*/  IMAD.MOV.U32 R89, RZ, RZ, R151 ;  /* 0x000000ffff597224 */ /* 0x000fcc00078e0097 */
[----:B------:R1:W3:Y:S01]  /*16120*/  MUFU.EX2 R8, R75 ;  /* 0x0000004b00087308 */ /* 0x0002e20000000800 */
[----:B--2---:R-:W-:-:S01]  /*16130*/  FADD.FTZ R3, R45, R70 ;  /* 0x000000462d037221 */ /* 0x004fc20000010000 */
[----:B------:R-:W-:-:S06]  /*16140*/  MOV R70, R151 ;  /* 0x0000009700467202 */ /* 0x000fcc0000000f00 */
[----:B------:R-:W2:Y:S01]  /*16150*/  MUFU.EX2 R49, R49 ;  /* 0x0000003100317308 */ /* 0x000ea20000000800 */
[C---:B0-----:R-:W-:Y:S01]  /*16160*/  F2FP.SATFINITE.E4M3.F32.PACK_AB_MERGE_C R220, R91.reuse, R38, R220 ;  /* 0x000000265bdc723e */ /* 0x041fe200048070dc */
[----:B------:R-:W-:Y:S01]  /*16170*/  FADD.FTZ R91, R91, R10 ;  /* 0x0000000a5b5b7221 */ /* 0x000fe20000010000 */
[----:B-1----:R-:W-:Y:S01]  /*16180*/  IMAD.MOV.U32 R75, RZ, RZ, R151 ;  /* 0x000000ffff4b7224 */ /* 0x002fe200078e0097 */
[----:B------:R-:W-:Y:S02]  /*16190*/  MOV R38, R151 ;  /* 0x0000009700267202 */ /* 0x000fe40000000f00 */
[----:B------:R-:W-:-:S01]  /*161a0*/  FADD.FTZ R40, R40, R91 ;  /* 0x0000005b28287221 */ /* 0x000fc20000010000 */
[----:B------:R-:W-:Y:S01]  /*161b0*/  IMAD.MOV.U32 R91, RZ, RZ, R151 ;  /* 0x000000ffff5b7224 */ /* 0x000fe200078e0097 */
[----:B------:R0:W1:Y:S01]  /*161c0*/  MUFU.EX2 R12, R79 ;  /* 0x0000004f000c7308 */ /* 0x0000620000000800 */
[----:B---3--:R-:W-:-:S01]  /*161d0*/  FADD.FTZ R10, R8, R3 ;  /* 0x00000003080a7221 */ /* 0x008fc20000010000 */
[----:B------:R-:W-:Y:S01]  /*161e0*/  FADD.FTZ R93, R93, R40 ;  /* 0x000000285d5d7221 */ /* 0x000fe20000010000 */
[----:B------:R-:W-:-:S05]  /*161f0*/  IMAD.MOV.U32 R40, RZ, RZ, R151 ;  /* 0x000000ffff287224 */ /* 0x000fca00078e0097 */
[----:B------:R-:W-:Y:S01]  /*16200*/  MUFU.EX2 R44, R44 ;  /* 0x0000002c002c7308 */ /* 0x000fe20000000800 */
[----:B--2---:R-:W-:-:S01]  /*16210*/  FADD.FTZ R3, R49, R10 ;  /* 0x0000000a31037221 */ /* 0x004fc20000010000 */
[----:B0-----:R-:W-:-:S06]  /*16220*/  IMAD.MOV.U32 R79, RZ, RZ, R151 ;  /* 0x000000ffff4f7224 */ /* 0x001fcc00078e0097 */
[----:B------:R-:W0:Y:S01]  /*16230*/  MUFU.EX2 R97, R97 ;  /* 0x0000006100617308 */ /* 0x000e220000000800 */
[C---:B-1----:R-:W-:Y:S01]  /*16240*/  F2FP.SATFINITE.E4M3.F32.PACK_AB_MERGE_C R49, R12.reuse, R49, RZ ;  /* 0x000000310c31723e */ /* 0x042fe200048070ff */
[----:B------:R-:W-:-:S03]  /*16250*/  FADD.FTZ R12, R12, R3 ;  /* 0x000000030c0c7221 */ /* 0x000fc60000010000 */
[----:B------:R-:W-:Y:S01]  /*16260*/  F2FP.SATFINITE.E4M3.F32.PACK_AB_MERGE_C R221, R8, R45, R49 ;  /* 0x0000002d08dd723e */ /* 0x000fe20004807031 */
[--C-:B------:R-:W-:Y:S02]  /*16270*/  IMAD.MOV.U32 R49, RZ, RZ, R151.reuse ;  /* 0x000000ffff317224 */ /* 0x100fe400078e0097 */
[----:B------:R-:W1:Y:S01]  /*16280*/  MUFU.EX2 R42, R42 ;  /* 0x0000002a002a7308 */ /* 0x000e620000000800 */
[----:B------:R-:W-:-:S07]  /*16290*/  IMAD.MOV.U32 R45, RZ, RZ, R151 ;  /* 0x000000ffff2d7224 */ /* 0x000fce00078e0097 */
[----:B------:R-:W2:Y:S01]  /*162a0*/  MUFU.EX2 R99, R99 ;  /* 0x0000006300637308 */ /* 0x000ea20000000800 */
[----:B0-----:R-:W-:-:S07]  /*162b0*/  F2FP.SATFINITE.E4M3.F32.PACK_AB_MERGE_C R5, R97, R44, RZ ;  /* 0x0000002c6105723e */ /* 0x001fce00048070ff */
[----:B------:R0:W3:Y:S01]  /*162c0*/  MUFU.EX2 R95, R147 ;  /* 0x00000093005f7308 */ /* 0x0000e20000000800 */
[----:B-1----:R-:W-:-:S01]  /*162d0*/  FADD.FTZ R10, R42, R93 ;  /* 0x0000005d2a0a7221 */ /* 0x002fc20000010000 */
[----:B------:R-:W-:-:S06]  /*162e0*/  IMAD.MOV.U32 R93, RZ, RZ, R151 ;  /* 0x000000ffff5d7224 */ /* 0x000fcc00078e0097 */
[----:B------:R1:W4:Y:S01]  /*162f0*/  MUFU.EX2 R6, R101 ;  /* 0x0000006500067308 */ /* 0x0003220000000800 */
[----:B--2---:R-:W-:-:S01]  /*16300*/  FADD.FTZ R3, R99, R12 ;  /* 0x0000000c63037221 */ /* 0x004fc20000010000 */
[----:B0-----:R-:W-:-:S06]  /*16310*/  IMAD.MOV.U32 R147, RZ, RZ, R151 ;  /* 0x000000ffff937224 */ /* 0x001fcc00078e0097 */
[----:B------:R-:W0:Y:S01]  /*16320*/  MUFU.EX2 R103, R103 ;  /* 0x0000006700677308 */ /* 0x000e220000000800 */
[C---:B---3--:R-:W-:Y:S01]  /*16330*/  F2FP.SATFINITE.E4M3.F32.PACK_AB_MERGE_C R222, R95.reuse, R42, R5 ;  /* 0x0000002a5fde723e */ /* 0x048fe20004807005 */
[----:B------:R-:W-:Y:S01]  /*16340*/  FADD.FTZ R95, R95, R10 ;  /* 0x0000000a5f5f7221 */ /* 0x000fe20000010000 */
[----:B-1----:R-:W-:Y:S01]  /*16350*/  IMAD.MOV.U32 R101, RZ, RZ, R151 ;  /* 0x000000ffff657224 */ /* 0x002fe200078e0097 */
[----:B------:R-:W-:Y:S02]  /*16360*/  MOV R42, R151 ;  /* 0x00000097002a7202 */ /* 0x000fe40000000f00 */
[----:B------:R-:W-:-:S01]  /*16370*/  FADD.FTZ R44, R44, R95 ;  /* 0x0000005f2c2c7221 */ /* 0x000fc20000010000 */
[----:B------:R-:W-:Y:S01]  /*16380*/  IMAD.MOV.U32 R95, RZ, RZ, R151 ;  /* 0x000000ffff5f7224 */ /* 0x000fe200078e0097 */
[----:B------:R-:W1:Y:S01]  /*16390*/  MUFU.EX2 R48, R48 ;  /* 0x0000003000307308 */ /* 0x000e620000000800 */
[----:B----4-:R-:W-:-:S04]  /*163a0*/  FADD.FTZ R10, R6, R3 ;  /* 0x00000003060a7221 */ /* 0x010fc80000010000 */
[----:B0-----:R-:W-:Y:S01]  /*163b0*/  FADD.FTZ R7, R103, R10 ;  /* 0x0000000a67077221 */ /* 0x001fe20000010000 */
[----:B-1----:R-:W-:-:S03]  /*163c0*/  F2FP.SATFINITE.E4M3.F32.PACK_AB_MERGE_C R3, R48, R103, RZ ;  /* 0x000000673003723e */ /* 0x002fc600048070ff */
[----:B------:R-:W-:Y:S01]  /*163d0*/  FADD.FTZ R7, R48, R7 ;  /* 0x0000000730077221 */ /* 0x000fe20000010000 */
[----:B------:R-:W-:Y:S01]  /*163e0*/  IMAD.MOV.U32 R103, RZ, RZ, R151 ;  /* 0x000000ffff677224 */ /* 0x000fe200078e0097 */
[----:B------:R-:W-:Y:S01]  /*163f0*/  F2FP.SATFINITE.E4M3.F32.PACK_AB_MERGE_C R223, R6, R99, R3 ;  /* 0x0000006306df723e */ /* 0x000fe20004807003 */
[----:B------:R-:W-:-:S01]  /*16400*/  FADD.FTZ R6, R97, R44 ;  /* 0x0000002c61067221 */ /* 0x000fc20000010000 */
[--C-:B------:R-:W-:Y:S02]  /*16410*/  IMAD.MOV.U32 R99, RZ, RZ, R151.reuse ;  /* 0x000000ffff637224 */ /* 0x100fe400078e0097 */
[--C-:B------:R-:W-:Y:S02]  /*16420*/  IMAD.MOV.U32 R97, RZ, RZ, R151.reuse ;  /* 0x000000ffff617224 */ /* 0x100fe400078e0097 */
[--C-:B------:R-:W-:Y:S02]  /*16430*/  IMAD.MOV.U32 R48, RZ, RZ, R151.reuse ;  /* 0x000000ffff307224 */ /* 0x100fe400078e0097 */
[----:B------:R-:W-:Y:S01]  /*16440*/  IMAD.MOV.U32 R44, RZ, RZ, R151 ;  /* 0x000000ffff2c7224 */ /* 0x000fe200078e0097 */
[----:B------:R-:W-:Y:S06]  /*16450*/  @!P2 BRA `(.L_x_433) ;  /* 0x000000280038a947 */ /* 0x000fec0003800000 */
[----:B------:R0:W5:Y:S01]  /*16460*/  LDL.LU R5, [R1] ;  /* 0x0000000001057983 */ /* 0x0001620000300800 */
[----:B------:R-:W-:Y:S01]  /*16470*/  VIADD R10, R153, 0xfffffffe ;  /* 0xfffffffe990a7836 */ /* 0x000fe20000000000 */
[----:B------:R-:W-:Y:S01]  /*16480*/  MOV R13, R4 ;  /* 0x00000004000d7202 */ /* 0x000fe20000000f00 */
[----:B------:R-:W-:Y:S01]  /*16490*/  IMAD.MOV.U32 R3, RZ, RZ, R0 ;  /* 0x000000ffff037224 */ /* 0x000fe200078e0000 */
[----:B------:R-:W-:Y:S01]  /*164a0*/  CS2R R150, SRZ ;  /* 0x0000000000967805 */ /* 0x000fe2000001ff00 */
[----:B------:R-:W-:Y:S01]  /*164b0*/  IMAD.MOV.U32 R11, RZ, RZ, R152 ;  /* 0x000000ffff0b7224 */ /* 0x000fe200078e0098 */
        /* <DEDUP_REMOVED lines=62> */
[----:B0-----:R-:W-:-:S07]  /*168a0*/  CS2R R24, SRZ ;  /* 0x0000000000187805 */ /* 0x001fce000001ff00 */
.L_x_444:
[----:B------:R-:W2:Y:S01]  /*168b0*/  LDL R4, [R1+0x8] ;  /* 0x0000080001047983 */ /* 0x000ea20000100800 */
[----:B------:R-:W-:Y:S01]  /*168c0*/  ISETP.NE.AND P1, PT, R11, 0x1, PT ;  /* 0x000000010b00780c */ /* 0x000fe20003f25270 */
[----:B------:R-:W-:Y:S05]  /*168d0*/  YIELD ;  /* 0x0000000000007946 */ /* 0x000fea0003800000 */
[----:B------:R-:W-:Y:S02]  /*168e0*/  SEL R0, RZ, 0x1, P1 ;  /* 0x00000001ff007807 */ /* 0x000fe40000800000 */
[----:B--2---:R-:W-:Y:S02]  /*168f0*/  ISETP.NE.AND P1, PT, R4, RZ, PT ;  /* 0x000000ff0400720c */ /* 0x004fe40003f25270 */
[----:B-----5:R-:W-:-:S05]  /*16900*/  LOP3.LUT R4, R5, R0, RZ, 0x3c, !PT ;  /* 0x0000000005047212 */ /* 0x020fca00078e3cff */
[----:B------:R0:W-:Y:S06]  /*16910*/  STL [R1], R4 ;  /* 0x0000000401007387 */ /* 0x0001ec0000100800 */
[----:B------:R-:W-:Y:S05]  /*16920*/  @P1 BRA `(.L_x_434) ;  /* 0x00000000003c1947 */ /* 0x000fea0003800000 */
[----:B------:R-:W-:Y:S05]  /*16930*/  @!P0 BRA `(.L_x_435) ;  /* 0x0000000000048947 */ /* 0x000fea0003800000 */
[----:B------:R-:W-:Y:S01]  /*16940*/  BPT.TRAP 0x1 ;  /* 0x000000040000795c */ /* 0x000fe20000300000 */
.L_x_435:
[----:B------:R-:W-:Y:S01]  /*16950*/  VIADD R0, R11, 0x1 ;  /* 0x000000010b007836 */ /* 0x000fe20000000000 */
[----:B------:R-:W-:-:S04]  /*16960*/  SHF.L.U32 R9, R4, 0x1f, RZ ;  /* 0x0000001f04097819 */ /* 0x000fc800000006ff */
[----:B------:R-:W-:-:S04]  /*16970*/  ISETP.NE.AND P2, PT, R0, 0x2, PT ;  /* 0x000000020000780c */ /* 0x000fc80003f45270 */
[----:B------:R-:W-:-:S04]  /*16980*/  SEL R0, R0, RZ, P2 ;  /* 0x000000ff00007207 */ /* 0x000fc80001000000 */
[----:B------:R-:W-:-:S04]  /*16990*/  LEA R0, R0, R19, 0x3 ;  /* 0x0000001300007211 */ /* 0x000fc800078e18ff */
[----:B------:R1:W2:Y:S01]  /*169a0*/  SYNCS.PHASECHK.TRANS64.TRYWAIT P2, [R0+URZ+0x38830], R9 ;  /* 0x03883009000075a7 */ /* 0x0002a2000804017f */
[----:B------:R-:W-:Y:S05]  /*169b0*/  @!P0 BRA `(.L_x_436) ;  /* 0x0000000000048947 */ /* 0x000fea0003800000 */
[----:B------:R-:W-:Y:S01]  /*169c0*/  BPT.TRAP 0x1 ;  /* 0x000000040000795c */ /* 0x000fe20000300000 */
.L_x_436:
[----:B------:R-:W-:Y:S04]  /*169d0*/  BSSY B0, `(.L_x_434) ;  /* 0x0000004000007945 */ /* 0x000fe80003800000 */
[----:B--2---:R-:W-:Y:S05]  /*169e0*/  @P2 BRA `(.L_x_437) ;  /* 0x0000000000082947 */ /* 0x004fea0003800000 */
[----:B------:R-:W2:Y:S02]  /*169f0*/  SYNCS.PHASECHK.TRANS64.TRYWAIT P2, [R0+URZ+0x38830], R9 ;  /* 0x03883009000075a7 */ /* 0x000ea4000804017f */
[----:B--2---:R-:W-:Y:S05]  /*16a00*/  @!P2 BRA `(.L_x_438) ;  /* 0x000000dc00a8a947 */ /* 0x004fea0003800000 */
.L_x_437:
[----:B------:R-:W-:Y:S05]  /*16a10*/  BSYNC B0 ;  /* 0x0000000000007941 */ /* 0x000fea0003800000 */
.L_x_434:
[----:B-12---:R-:W1:Y:S01]  /*16a20*/  S2R R0, SR_TID.X ;  /* 0x0000000000007919 */ /* 0x006e620000002100 */
[----:B------:R-:W-:Y:S01]  /*16a30*/  VIADD R12, R11, 0x1 ;  /* 0x000000010b0c7836 */ /* 0x000fe20000000000 */
[----:B------:R-:W-:Y:S05]  /*16a40*/  WARPSYNC.ALL ;  /* 0x0000000000007948 */ /* 0x000fea0003800000 */
[C---:B------:R-:W-:Y:S01]  /*16a50*/  ISETP.NE.AND P2, PT, R12.reuse, 0x2, PT ;  /* 0x000000020c00780c */ /* 0x040fe20003f45270 */
[----:B------:R-:W-:Y:S01]  /*16a60*/  IMAD.MOV.U32 R9, RZ, RZ, 0x40000040 ;  /* 0x40000040ff097424 */ /* 0x000fe200078e00ff */
[----:B------:R-:W-:Y:S01]  /*16a70*/  MOV R153, 0x40000040 ;  /* 0x4000004000997802 */ /* 0x000fe20000000f00 */
[----:B------:R-:W-:Y:S01]  /*16a80*/  IMAD.MOV.U32 R155, RZ, RZ, 0x40000040 ;  /* 0x40000040ff9b7424 */ /* 0x000fe200078e00ff */
[----:B------:R-:W-:Y:S01]  /*16a90*/  SEL R12, R12, RZ, P2 ;  /* 0x000000ff0c0c7207 */ /* 0x000fe20001000000 */
[----:B------:R-:W-:Y:S01]  /*16aa0*/  IMAD.MOV.U32 R21, RZ, RZ, 0x40000040 ;  /* 0x40000040ff157424 */ /* 0x000fe200078e00ff */
[----:B------:R-:W-:-:S02]  /*16ab0*/  R2UR UR15, R9 ;  /* 0x00000000090f72ca */ /* 0x000fc400000e0000 */
[----:B------:R-:W-:Y:S01]  /*16ac0*/  R2UR UR11, R153 ;  /* 0x00000000990b72ca */ /* 0x000fe200000e0000 */
[----:B------:R-:W-:Y:S01]  /*16ad0*/  IMAD R8, R12, 0x800, R14 ;  /* 0x000008000c087824 */ /* 0x000fe200078e020e */
[----:B------:R-:W-:Y:S02]  /*16ae0*/  R2UR UR7, R155 ;  /* 0x000000009b0772ca */ /* 0x000fe400000e0000 */
[----:B------:R-:W-:Y:S01]  /*16af0*/  R2UR UR23, R153 ;  /* 0x00000000991772ca */ /* 0x000fe200000e0000 */
[C---:B------:R-:W-:Y:S01]  /*16b00*/  VIADD R154, R8.reuse, 0x4 ;  /* 0x00000004089a7836 */ /* 0x040fe20000000000 */
[C---:B------:R-:W-:Y:S01]  /*16b10*/  IADD3 R152, R8.reuse, 0x2, RZ ;  /* 0x0000000208987810 */ /* 0x040fe20007ffe0ff */
[C---:B------:R-:W-:Y:S01]  /*16b20*/  VIADD R20, R8.reuse, 0x6 ;  /* 0x0000000608147836 */ /* 0x040fe20000000000 */
[----:B------:R-:W-:Y:S02]  /*16b30*/  R2UR UR14, R8 ;  /* 0x00000000080e72ca */ /* 0x000fe400000e0000 */
[----:B------:R-:W-:Y:S01]  /*16b40*/  R2UR UR10, R152 ;  /* 0x00000000980a72ca */ /* 0x000fe200000e0000 */
[----:B------:R-:W-:Y:S01]  /*16b50*/  VIADD R152, R8, 0x400 ;  /* 0x0000040008987836 */ /* 0x000fe20000000000 */
[----:B------:R-:W-:Y:S01]  /*16b60*/  R2UR UR6, R154 ;  /* 0x000000009a0672ca */ /* 0x000fe200000e0000 */
[----:B------:R-:W-:Y:S01]  /*16b70*/  VIADD R154, R8, 0x404 ;  /* 0x00000404089a7836 */ /* 0x000fe20000000000 */
[----:B------:R-:W-:-:S02]  /*16b80*/  R2UR UR31, R155 ;  /* 0x000000009b1f72ca */ /* 0x000fc400000e0000 */
[----:B------:R-:W-:Y:S02]  /*16b90*/  R2UR UR22, R152 ;  /* 0x00000000981672ca */ /* 0x000fe400000e0000 */
[----:B-1----:R-:W-:Y:S02]  /*16ba0*/  SHF.R.U32.HI R0, RZ, 0x7, R0 ;  /* 0x00000007ff007819 */ /* 0x002fe40000011600 */
[----:B------:R-:W-:Y:S02]  /*16bb0*/  R2UR UR30, R154 ;  /* 0x000000009a1e72ca */ /* 0x000fe400000e0000 */
[----:B------:R-:W-:Y:S01]  /*16bc0*/  R2UR UR18, R20 ;  /* 0x00000000141272ca */ /* 0x000fe200000e0000 */
[----:B------:R-:W-:Y:S01]  /*16bd0*/  VIADD R0, R0, 0x8 ;  /* 0x0000000800007836 */ /* 0x000fe20000000000 */
[C---:B------:R-:W-:Y:S02]  /*16be0*/  R2UR UR19, R21.reuse ;  /* 0x00000000151372ca */ /* 0x040fe400000e0000 */
[C---:B------:R-:W-:Y:S01]  /*16bf0*/  IADD3 R20, R8.reuse, 0x402, RZ ;  /* 0x0000040208147810 */ /* 0x040fe20007ffe0ff */
[----:B------:R-:W-:Y:S01]  /*16c00*/  VIADD R8, R8, 0x406 ;  /* 0x0000040608087836 */ /* 0x000fe20000000000 */
[----:B------:R1:W-:Y:S01]  /*16c10*/  BAR.SYNC.DEFER_BLOCKING R0, 0x100 ;  /* 0x000400000000751d */ /* 0x0003e20000010000 */
[----:B------:R-:W-:-:S02]  /*16c20*/  R2UR UR27, R21 ;  /* 0x00000000151b72ca */ /* 0x000fc400000e0000 */
[----:B------:R-:W-:Y:S02]  /*16c30*/  R2UR UR26, R20 ;  /* 0x00000000141a72ca */ /* 0x000fe400000e0000 */
[----:B------:R-:W-:Y:S02]  /*16c40*/  R2UR UR34, R8 ;  /* 0x00000000082272ca */ /* 0x000fe400000e0000 */
[----:B------:R-:W-:Y:S01]  /*16c50*/  R2UR UR35, R9 ;  /* 0x00000000092372ca */ /* 0x000fe200000e0000 */
[----:B------:R-:W-:-:S06]  /*16c60*/  WARPGROUP.ARRIVE ;  /* 0x00000000000079c5 */ /* 0x000fcc0000000000 */
        /* <DEDUP_REMOVED lines=26> */
.L_x_440:
[----:B------:R-:W-:Y:S01]  /*16e10*/  SHF.L.U32 R0, R5, 0x1f, RZ ;  /* 0x0000001f05007819 */ /* 0x000fe200000006ff */
[----:B0-----:R-:W-:-:S04]  /*16e20*/  IMAD R4, R11, 0x8, R19 ;  /* 0x000000080b047824 */ /* 0x001fc800078e0213 */
[----:B------:R0:W1:Y:S01]  /*16e30*/  SYNCS.PHASECHK.TRANS64.TRYWAIT P1, [R4+URZ+0x38850], R0 ;  /* 0x03885000040075a7 */ /* 0x000062000802017f */
[----:B------:R-:W-:Y:S05]  /*16e40*/  @!P0 BRA `(.L_x_441) ;  /* 0x0000000000048947 */ /* 0x000fea0003800000 */
[----:B------:R-:W-:Y:S01]  /*16e50*/  BPT.TRAP 0x1 ;  /* 0x000000040000795c */ /* 0x000fe20000300000 */
.L_x_441:
[----:B-1----:R-:W-:Y:S05]  /*16e60*/  @P1 BRA `(.L_x_439) ;  /* 0x0000000000081947 */ /* 0x002fea0003800000 */
[----:B------:R-:W1:Y:S02]  /*16e70*/  SYNCS.PHASECHK.TRANS64.TRYWAIT P1, [R4+URZ+0x38850], R0 ;  /* 0x03885000040075a7 */ /* 0x000e64000802017f */
[----:B-1----:R-:W-:Y:S05]  /*16e80*/  @!P1 BRA `(.L_x_442) ;  /* 0x000000d8009c9947 */ /* 0x002fea0003800000 */
.L_x_439:
[----:B01----:R-:W-:Y:S01]  /*16e90*/  IADD3 R0, R19, 0x400, RZ ;  /* 0x0000040013007810 */ /* 0x003fe20007ffe0ff */
[----:B------:R-:W-:Y:S01]  /*16ea0*/  IMAD.MOV.U32 R5, RZ, RZ, 0x40000040 ;  /* 0x40000040ff057424 */ /* 0x000fe200078e00ff */
[----:B------:R-:W-:Y:S05]  /*16eb0*/  WARPSYNC.ALL ;  /* 0x0000000000007948 */ /* 0x000fea0003800000 */
[----:B------:R-:W-:Y:S01]  /*16ec0*/  SHF.R.U32.HI R0, RZ, 0x4, R0 ;  /* 0x00000004ff007819 */ /* 0x000fe20000011600 */
[----:B------:R-:W-:Y:S01]  /*16ed0*/  WARPGROUP.ARRIVE ;  /* 0x00000000000079c5 */ /* 0x000fe20000000000 */
[----:B------:R-:W-:Y:S02]  /*16ee0*/  R2UR UR7, R5 ;  /* 0x00000000050772ca */ /* 0x000fe400000e0000 */
[----:B------:R-:W-:-:S02]  /*16ef0*/  LOP3.LUT R0, R0, 0x3fff, RZ, 0xc0, !PT ;  /* 0x00003fff00007812 */ /* 0x000fc400078ec0ff */
[----:B------:R-:W-:Y:S02]  /*16f00*/  MOV R9, 0x40000040 ;  /* 0x4000004000097802 */ /* 0x000fe40000000f00 */
[----:B------:R-:W-:-:S05]  /*16f10*/  LOP3.LUT R0, R0, 0x10000, RZ, 0xfc, !PT ;  /* 0x0001000000007812 */ /* 0x000fca00078efcff */
[----:B------:R-:W-:Y:S01]  /*16f20*/  IMAD R4, R11, 0x800, R0 ;  /* 0x000008000b047824 */ /* 0x000fe200078e0200 */
[----:B------:R-:W-:-:S03]  /*16f30*/  FMNMX.FTZ R0, R152, R3, !PT ;  /* 0x0000000398007209 */ /* 0x000fc60007810000 */
[C---:B------:R-:W-:Y:S01]  /*16f40*/  VIADD R8, R4.reuse, 0x2 ;  /* 0x0000000204087836 */ /* 0x040fe20000000000 */
[----:B------:R-:W-:Y:S02]  /*16f50*/  R2UR UR6, R4 ;  /* 0x00000000040672ca */ /* 0x000fe400000e0000 */
[----:B------:R-:W-:-:S04]  /*16f60*/  FMNMX.FTZ R0, R153, R0, !PT ;  /* 0x0000000099007209 */ /* 0x000fc80007810000 */
[----:B------:R-:W-:-:S04]  /*16f70*/  FMNMX.FTZ R0, R156, R0, !PT ;  /* 0x000000009c007209 */ /* 0x000fc80007810000 */
[----:B------:R-:W-:-:S03]  /*16f80*/  FMNMX.FTZ R0, R157, R0, !PT ;  /* 0x000000009d007209 */ /* 0x000fc60007810000 */
[----:B------:R-:W-:Y:S01]  /*16f90*/  QGMMA.64x256x32.F32.E4M3.E4M3 R24, R228, gdesc[UR4], R24, gsb0 ;  /* 0x03e00004e4187df3 */ /* 0x000fe20008000818 */
[----:B------:R-:W-:Y:S01]  /*16fa0*/  R2UR UR6, R8 ;  /* 0x00000000080672ca */ /* 0x000fe200000e0000 */
[----:B------:R-:W-:Y:S01]  /*16fb0*/  VIADD R8, R4, 0x4 ;  /* 0x0000000404087836 */ /* 0x000fe20000000000 */
[----:B------:R-:W-:Y:S01]  /*16fc0*/  R2UR UR7, R9 ;  /* 0x00000000090772ca */ /* 0x000fe200000e0000 */
[----:B------:R-:W-:Y:S01]  /*16fd0*/  IMAD.MOV.U32 R9, RZ, RZ, 0x40000040 ;  /* 0x40000040ff097424 */ /* 0x000fe200078e00ff */
[----:B------:R-:W-:Y:S01]  /*16fe0*/  FMNMX.FTZ R0, R160, R0, !PT ;  /* 0x00000000a0007209 */ /* 0x000fe20007810000 */
[----:B------:R-:W-:-:S03]  /*16ff0*/  VIADD R4, R4, 0x6 ;  /* 0x0000000604047836 */ /* 0x000fc60000000000 */
[----:B------:R-:W-:-:S04]  /*17000*/  FMNMX.FTZ R0, R161, R0, !PT ;  /* 0x00000000a1007209 */ /* 0x000fc80007810000 */
        /* <DEDUP_REMOVED lines=25> */
[----:B------:R-:W-:-:S05]  /*171a0*/  FMNMX.FTZ R0, R213, R0, !PT ;  /* 0x00000000d5007209 */ /* 0x000fca0007810000 */
[----:B------:R-:W0:Y:S02]  /*171b0*/  SHFL.BFLY PT, R5, R0, 0x2, 0x1f ;  /* 0x0c401f0000057f89 */ /* 0x000e2400000e0000 */
[----:B0-----:R-:W-:Y:S02]  /*171c0*/  FMNMX.FTZ R0, R0, R5, !PT ;  /* 0x0000000500007209 */ /* 0x001fe40007810000 */
[----:B------:R-:W-:Y:S01]  /*171d0*/  MOV R5, 0x40000040 ;  /* 0x4000004000057802 */ /* 0x000fe20000000f00 */
[----:B------:R-:W-:Y:S02]  /*171e0*/  WARPGROUP.DEPBAR.LE gsb0, 0x0 ;  /* 0x00008000000079c5 */ /* 0x000fe40000010000 */
[----:B------:R-:W-:-:S06]  /*171f0*/  WARPGROUP.ARRIVE ;  /* 0x00000000000079c5 */ /* 0x000fcc0000000000 */
[----:B------:R-:W0:Y:S01]  /*17200*/  S2R R231, SR_TID.X ;  /* 0x0000000000e77919 */ /* 0x000e220000002100 */
[----:B------:R-:W-:Y:S01]  /*17210*/  QGMMA.64x256x32.F32.E4M3.E4M3 R24, R224, gdesc[UR4], R24, gsb0 ;  /* 0x03e00004e0187df3 */ /* 0x000fe20008000818 */
[----:B------:R-:W-:Y:S02]  /*17220*/  R2UR UR6, R8 ;  /* 0x00000000080672ca */ /* 0x000fe400000e0000 */
[----:B------:R-:W-:Y:S02]  /*17230*/  R2UR UR7, R9 ;  /* 0x00000000090772ca */ /* 0x000fe400000e0000 */
[----:B------:R-:W-:-:S04]  /*17240*/  FMNMX.FTZ R8, R154, R13, !PT ;  /* 0x0000000d9a087209 */ /* 0x000fc80007810000 */
[----:B------:R-:W-:-:S04]  /*17250*/  FMNMX.FTZ R8, R155, R8, !PT ;  /* 0x000000089b087209 */ /* 0x000fc80007810000 */
[----:B------:R-:W-:-:S04]  /*17260*/  FMNMX.FTZ R8, R158, R8, !PT ;  /* 0x000000089e087209 */ /* 0x000fc80007810000 */
[----:B------:R-:W-:-:S04]  /*17270*/  FMNMX.FTZ R8, R159, R8, !PT ;  /* 0x000000089f087209 */ /* 0x000fc80007810000 */
[----:B------:R-:W-:-:S04]  /*17280*/  FMNMX.FTZ R8, R162, R8, !PT ;  /* 0x00000008a2087209 */ /* 0x000fc80007810000 */
[----:B------:R-:W-:Y:S02]  /*17290*/  FMNMX.FTZ R8, R163, R8, !PT ;  /* 0x00000008a3087209 */ /* 0x000fe40007810000 */
[----:B0-----:R-:W-:Y:S02]  /*172a0*/  LOP3.LUT R231, R231, 0x7f, RZ, 0xc0, !PT ;  /* 0x0000007fe7e77812 */ /* 0x001fe400078ec0ff */
[----:B------:R-:W-:Y:S02]  /*172b0*/  FMNMX.FTZ R8, R166, R8, !PT ;  /* 0x00000008a6087209 */ /* 0x000fe40007810000 */
[----:B------:R-:W-:Y:S02]  /*172c0*/  ISETP.NE.AND P1, PT, R231, RZ, PT ;  /* 0x000000ffe700720c */ /* 0x000fe40003f25270 */
[----:B------:R-:W-:Y:S01]  /*172d0*/  FMNMX.FTZ R8, R167, R8, !PT ;  /* 0x00000008a7087209 */ /* 0x000fe20007810000 */
[----:B------:R-:W0:Y:S03]  /*172e0*/  S2R R231, SR_TID.X ;  /* 0x0000000000e77919 */ /* 0x000e260000002100 */
[----:B------:R-:W-:-:S04]  /*172f0*/  FMNMX.FTZ R8, R170, R8, !PT ;  /* 0x00000008aa087209 */ /* 0x000fc80007810000 */
[----:B------:R-:W-:-:S04]  /*17300*/  FMNMX.FTZ R8, R171, R8, !PT ;  /* 0x00000008ab087209 */ /* 0x000fc80007810000 */
[----:B------:R-:W-:-:S04]  /*17310*/  FMNMX.FTZ R8, R174, R8, !PT ;  /* 0x00000008ae087209 */ /* 0x000fc80007810000 */
[----:B------:R-:W-:-:S04]  /*17320*/  FMNMX.FTZ R8, R175, R8, !PT ;  /* 0x00000008af087209 */ /* 0x000fc80007810000 */
[----:B------:R-:W-:-:S04]  /*17330*/  FMNMX.FTZ R8, R178, R8, !PT ;  /* 0x00000008b2087209 */ /* 0x000fc80007810000 */
[----:B------:R-:W-:-:S04]  /*17340*/  FMNMX.FTZ R8, R179, R8, !PT ;  /* 0x00000008b3087209 */ /* 0x000fc80007810000 */
[----:B------:R-:W-:-:S04]  /*17350*/  FMNMX.FTZ R8, R182, R8, !PT ;  /* 0x00000008b6087209 */ /* 0x000fc80007810000 */
[----:B------:R-:W-:Y:S02]  /*17360*/  FMNMX.FTZ R8, R183, R8, !PT ;  /* 0x00000008b7087209 */ /* 0x000fe40007810000 */
[----:B0-----:R-:W-:Y:S02]  /*17370*/  SHF.R.U32.HI R231, RZ, 0x7, R231 ;  /* 0x00000007ffe77819 */ /* 0x001fe400000116e7 */
        /* <DEDUP_REMOVED lines=17> */
[----:B0-----:R-:W-:Y:S01]  /*17490*/  FMNMX.FTZ R9, R8, R9, !PT ;  /* 0x0000000908097209 */ /* 0x001fe20007810000 */
[----:B------:R-:W-:Y:S02]  /*174a0*/  WARPGROUP.DEPBAR.LE gsb0, 0x0 ;  /* 0x00008000000079c5 */ /* 0x000fe40000010000 */
[----:B------:R-:W-:-:S06]  /*174b0*/  WARPGROUP.ARRIVE ;  /* 0x00000000000079c5 */ /* 0x000fcc0000000000 */
[----:B------:R-:W-:Y:S01]  /*174c0*/  QGMMA.64x256x32.F32.E4M3.E4M3 R24, R216, gdesc[UR4], R24, gsb0 ;  /* 0x03e00004d8187df3 */ /* 0x000fe20008000818 */
[----:B------:R-:W-:Y:S02]  /*174d0*/  R2UR UR7, R5 ;  /* 0x00000000050772ca */ /* 0x000fe400000e0000 */
[----:B------:R-:W-:Y:S01]  /*174e0*/  R2UR UR6, R4 ;  /* 0x00000000040672ca */ /* 0x000fe200000e0000 */
[----:B------:R-:W0:Y:S04]  /*174f0*/  SHFL.BFLY PT, R5, R0, 0x1, 0x1f ;  /* 0x0c201f0000057f89 */ /* 0x000e2800000e0000 */
[----:B------:R-:W1:Y:S01]  /*17500*/  SHFL.BFLY PT, R4, R9, 0x1, 0x1f ;  /* 0x0c201f0009047f89 */ /* 0x000e6200000e0000 */
[----:B0-----:R-:W-:Y:S02]  /*17510*/  FMNMX.FTZ R0, R0, R5, !PT ;  /* 0x0000000500007209 */ /* 0x001fe40007810000 */
[----:B-1----:R-:W-:-:S03]  /*17520*/  FMNMX.FTZ R4, R9, R4, !PT ;  /* 0x0000000409047209 */ /* 0x002fc60007810000 */
[----:B------:R-:W-:Y:S02]  /*17530*/  FADD.FTZ R5, -R0, R3 ;  /* 0x0000000300057221 */ /* 0x000fe40000010100 */
[----:B------:R-:W-:-:S01]  /*17540*/  FADD.FTZ R3, -R4, R13 ;  /* 0x0000000d04037221 */ /* 0x000fc20000010100 */
[C---:B------:R-:W-:Y:S01]  /*17550*/  FFMA.FTZ R13, R2.reuse, R0, -8 ;  /* 0xc1000000020d7423 */ /* 0x040fe20000010000 */
[C---:B------:R-:W-:Y:S02]  /*17560*/  FMUL.FTZ R5, R2.reuse, R5 ;  /* 0x0000000502057220 */ /* 0x040fe40000410000 */
[C---:B------:R-:W-:Y:S01]  /*17570*/  FMUL.FTZ R3, R2.reuse, R3 ;  /* 0x0000000302037220 */ /* 0x040fe20000410000 */
[----:B------:R-:W-:-:S01]  /*17580*/  FFMA.FTZ R15, R2, R156, -R13 ;  /* 0x0000009c020f7223 */ /* 0x000fc2000001080d */
[C-C-:B------:R-:W-:Y:S01]  /*17590*/  FFMA.FTZ R156, R2.reuse, R165, -R13.reuse ;  /* 0x000000a5029c7223 */ /* 0x140fe2000001080d */
[----:B------:R-:W-:-:S01]  /*175a0*/  FFMA.FTZ R165, R2, R176, -R13 ;  /* 0x000000b002a57223 */ /* 0x000fc2000001080d */
[C-C-:B------:R-:W-:Y:S01]  /*175b0*/  FFMA.FTZ R176, R2.reuse, R185, -R13.reuse ;  /* 0x000000b902b07223 */ /* 0x140fe2000001080d */
[----:B------:R-:W-:-:S01]  /*175c0*/  FFMA.FTZ R185, R2, R196, -R13 ;  /* 0x000000c402b97223 */ /* 0x000fc2000001080d */
[C---:B------:R-:W-:Y:S01]  /*175d0*/  FFMA.FTZ R196, R2.reuse, R205, -R13 ;  /* 0x000000cd02c47223 */ /* 0x040fe2000001080d */
[----:B------:R-:W-:-:S01]  /*175e0*/  FFMA.FTZ R205, R2, R4, -8 ;  /* 0xc100000002cd7423 */ /* 0x000fc20000010004 */
[C-C-:B------:R-:W-:Y:S01]  /*175f0*/  FFMA.FTZ R8, R2.reuse, R152, -R13.reuse ;  /* 0x0000009802087223 */ /* 0x140fe2000001080d */
[----:B------:R-:W-:-:S01]  /*17600*/  FFMA.FTZ R9, R2, R153, -R13 ;  /* 0x0000009902097223 */ /* 0x000fc2000001080d */
[----:B------:R-:W-:Y:S01]  /*17610*/  MUFU.EX2 R5, R5 ;  /* 0x0000000500057308 */ /* 0x000fe20000000800 */
[----:B------:R-:W-:-:S01]  /*17620*/  FFMA.FTZ R154, R2, R154, -R205 ;  /* 0x0000009a029a7223 */ /* 0x000fc200000108cd */
[C-C-:B------:R-:W-:Y:S01]  /*17630*/  FFMA.FTZ R155, R2.reuse, R155, -R205.reuse ;  /* 0x0000009b029b7223 */ /* 0x140fe200000108cd */
[----:B------:R-:W-:-:S01]  /*17640*/  FFMA.FTZ R158, R2, R158, -R205 ;  /* 0x0000009e029e7223 */ /* 0x000fc200000108cd */
[C---:B------:R-:W-:Y:S01]  /*17650*/  FFMA.FTZ R20, R2.reuse, R157, -R13 ;  /* 0x0000009d02147223 */ /* 0x040fe2000001080d */
[----:B------:R-:W-:-:S01]  /*17660*/  FFMA.FTZ R159, R2, R159, -R205 ;  /* 0x0000009f029f7223 */ /* 0x000fc200000108cd */
[C---:B------:R-:W-:Y:S01]  /*17670*/  FFMA.FTZ R21, R2.reuse, R160, -R13 ;  /* 0x000000a002157223 */ /* 0x040fe2000001080d */
[----:B------:R-:W-:-:S01]  /*17680*/  FFMA.FTZ R162, R2, R162, -R205 ;  /* 0x000000a202a27223 */ /* 0x000fc200000108cd */
[----:B------:R-:W-:Y:S01]  /*17690*/  MUFU.EX2 R3, R3 ;  /* 0x0000000300037308 */ /* 0x000fe20000000800 */
[----:B------:R-:W-:-:S01]  /*176a0*/  FFMA.FTZ R152, R2, R161, -R13 ;  /* 0x000000a102987223 */ /* 0x000fc2000001080d */
[C---:B------:R-:W-:Y:S01]  /*176b0*/  FFMA.FTZ R163, R2.reuse, R163, -R205 ;  /* 0x000000a302a37223 */ /* 0x040fe200000108cd */
[----:B------:R-:W-:-:S01]  /*176c0*/  FFMA.FTZ R153, R2, R164, -R13 ;  /* 0x000000a402997223 */ /* 0x000fc2000001080d */
[C-C-:B------:R-:W-:Y:S01]  /*176d0*/  FFMA.FTZ R166, R2.reuse, R166, -R205.reuse ;  /* 0x000000a602a67223 */ /* 0x140fe200000108cd */
[----:B------:R-:W-:-:S01]  /*176e0*/  FFMA.FTZ R167, R2, R167, -R205 ;  /* 0x000000a702a77223 */ /* 0x000fc200000108cd */
[C---:B------:R-:W-:Y:S01]  /*176f0*/  FFMA.FTZ R157, R2.reuse, R168, -R13 ;  /* 0x000000a8029d7223 */ /* 0x040fe2000001080d */
[----:B------:R-:W-:-:S01]  /*17700*/  FFMA.FTZ R170, R2, R170, -R205 ;  /* 0x000000aa02aa7223 */ /* 0x000fc200000108cd */
[----:B------:R-:W0:Y:S01]  /*17710*/  MUFU.EX2 R8, R8 ;  /* 0x0000000800087308 */ /* 0x000e220000000800 */
[----:B------:R-:W-:-:S01]  /*17720*/  FFMA.FTZ R160, R2, R169, -R13 ;  /* 0x000000a902a07223 */ /* 0x000fc2000001080d */
[C---:B------:R-:W-:Y:S01]  /*17730*/  FFMA.FTZ R171, R2.reuse, R171, -R205 ;  /* 0x000000ab02ab7223 */ /* 0x040fe200000108cd */
[----:B------:R-:W-:-:S01]  /*17740*/  FFMA.FTZ R161, R2, R172, -R13 ;  /* 0x000000ac02a17223 */ /* 0x000fc2000001080d */
[C---:B------:R-:W-:Y:S01]  /*17750*/  FFMA.FTZ R174, R2.reuse, R174, -R205 ;  /* 0x000000ae02ae7223 */ /* 0x040fe200000108cd */
[----:B------:R-:W-:-:S01]  /*17760*/  FFMA.FTZ R164, R2, R173, -R13 ;  /* 0x000000ad02a47223 */ /* 0x000fc2000001080d */
[C-C-:B------:R-:W-:Y:S01]  /*17770*/  FFMA.FTZ R175, R2.reuse, R175, -R205.reuse ;  /* 0x000000af02af7223 */ /* 0x140fe200000108cd */
[----:B------:R-:W-:-:S01]  /*17780*/  FFMA.FTZ R178, R2, R178, -R205 ;  /* 0x000000b202b27223 */ /* 0x000fc200000108cd */
[----:B------:R-:W1:Y:S01]  /*17790*/  MUFU.EX2 R154, R154 ;  /* 0x0000009a009a7308 */ /* 0x000e620000000800 */
[----:B------:R-:W-:-:S01]  /*177a0*/  FFMA.FTZ R168, R2, R177, -R13 ;  /* 0x000000b102a87223 */ /* 0x000fc2000001080d */
[C---:B------:R-:W-:Y:S01]  /*177b0*/  FFMA.FTZ R179, R2.reuse, R179, -R205 ;  /* 0x000000b302b37223 */ /* 0x040fe200000108cd */
[----:B------:R-:W-:-:S01]  /*177c0*/  FFMA.FTZ R169, R2, R180, -R13 ;  /* 0x000000b402a97223 */ /* 0x000fc2000001080d */
[C---:B------:R-:W-:Y:S01]  /*177d0*/  FFMA.FTZ R182, R2.reuse, R182, -R205 ;  /* 0x000000b602b67223 */ /* 0x040fe200000108cd */
[----:B------:R-:W-:-:S01]  /*177e0*/  FFMA.FTZ R172, R2, R181, -R13 ;  /* 0x000000b502ac7223 */ /* 0x000fc2000001080d */
[C---:B------:R-:W-:Y:S01]  /*177f0*/  FFMA.FTZ R183, R2.reuse, R183, -R205 ;  /* 0x000000b702b77223 */ /* 0x040fe200000108cd */
[----:B------:R-:W-:-:S01]  /*17800*/  FFMA.FTZ R173, R2, R184, -R13 ;  /* 0x000000b802ad7223 */ /* 0x000fc2000001080d */
[----:B------:R-:W2:Y:S01]  /*17810*/  MUFU.EX2 R9, R9 ;  /* 0x0000000900097308 */ /* 0x000ea20000000800 */
[----:B0-----:R-:W-:-:S01]  /*17820*/  FFMA.FTZ R6, R5, R6, R8 ;  /* 0x0000000605067223 */ /* 0x001fc20000010008 */
[C-C-:B------:R-:W-:Y:S01]  /*17830*/  FFMA.FTZ R186, R2.reuse, R186, -R205.reuse ;  /* 0x000000ba02ba7223 */ /* 0x140fe200000108cd */
[----:B------:R-:W-:-:S01]  /*17840*/  FFMA.FTZ R187, R2, R187, -R205 ;  /* 0x000000bb02bb7223 */ /* 0x000fc200000108cd */
[C---:B------:R-:W-:Y:S01]  /*17850*/  FFMA.FTZ R177, R2.reuse, R188, -R13 ;  /* 0x000000bc02b17223 */ /* 0x040fe2000001080d */
[----:B------:R-:W-:-:S01]  /*17860*/  FFMA.FTZ R190, R2, R190, -R205 ;  /* 0x000000be02be7223 */ /* 0x000fc200000108cd */
[C---:B------:R-:W-:Y:S01]  /*17870*/  FFMA.FTZ R180, R2.reuse, R189, -R13 ;  /* 0x000000bd02b47223 */ /* 0x040fe2000001080d */
[----:B------:R-:W-:-:S01]  /*17880*/  FFMA.FTZ R191, R2, R191, -R205 ;  /* 0x000000bf02bf7223 */ /* 0x000fc200000108cd */
[----:B------:R-:W0:Y:S01]  /*17890*/  MUFU.EX2 R155, R155 ;  /* 0x0000009b009b7308 */ /* 0x000e220000000800 */
[----:B-1----:R-:W-:-:S01]  /*178a0*/  FFMA.FTZ R7, R3, R7, R154 ;  /* 0x0000000703077223 */ /* 0x002fc2000001009a */
[C---:B------:R-:W-:Y:S01]  /*178b0*/  FFMA.FTZ R181, R2.reuse, R192, -R13 ;  /* 0x000000c002b57223 */ /* 0x040fe2000001080d */
[----:B------:R-:W-:-:S01]  /*178c0*/  FFMA.FTZ R194, R2, R194, -R205 ;  /* 0x000000c202c27223 */ /* 0x000fc200000108cd */
[C---:B------:R-:W-:Y:S01]  /*178d0*/  FFMA.FTZ R184, R2.reuse, R193, -R13 ;  /* 0x000000c102b87223 */ /* 0x040fe2000001080d */
[----:B------:R-:W-:-:S01]  /*178e0*/  FFMA.FTZ R195, R2, R195, -R205 ;  /* 0x000000c302c37223 */ /* 0x000fc200000108cd */
[C---:B------:R-:W-:Y:S01]  /*178f0*/  FFMA.FTZ R198, R2.reuse, R198, -R205 ;  /* 0x000000c602c67223 */ /* 0x040fe200000108cd */
[----:B------:R-:W-:-:S01]  /*17900*/  FFMA.FTZ R188, R2, R197, -R13 ;  /* 0x000000c502bc7223 */ /* 0x000fc2000001080d */
[----:B------:R-:W1:Y:S01]  /*17910*/  MUFU.EX2 R15, R15 ;  /* 0x0000000f000f7308 */ /* 0x000e620000000800 */
[----:B--2---:R-:W-:-:S01]  /*17920*/  FADD.FTZ R6, R9, R6 ;  /* 0x0000000609067221 */ /* 0x004fc20000010000 */
[C---:B------:R-:W-:Y:S01]  /*17930*/  FFMA.FTZ R199, R2.reuse, R199, -R205 ;  /* 0x000000c702c77223 */ /* 0x040fe200000108cd */
[----:B------:R-:W-:-:S01]  /*17940*/  FFMA.FTZ R189, R2, R200, -R13 ;  /* 0x000000c802bd7223 */ /* 0x000fc2000001080d */
[C---:B------:R-:W-:Y:S01]  /*17950*/  FFMA.FTZ R202, R2.reuse, R202, -R205 ;  /* 0x000000ca02ca7223 */ /* 0x040fe200000108cd */
[----:B------:R-:W-:-:S01]  /*17960*/  FFMA.FTZ R192, R2, R201, -R13 ;  /* 0x000000c902c07223 */ /* 0x000fc2000001080d */
[C---:B------:R-:W-:Y:S01]  /*17970*/  FFMA.FTZ R203, R2.reuse, R203, -R205 ;  /* 0x000000cb02cb7223 */ /* 0x040fe200000108cd */
[----:B------:R-:W-:-:S01]  /*17980*/  FFMA.FTZ R193, R2, R204, -R13 ;  /* 0x000000cc02c17223 */ /* 0x000fc2000001080d */
[----:B------:R-:W2:Y:S01]  /*17990*/  MUFU.EX2 R158, R158 ;  /* 0x0000009e009e7308 */ /* 0x000ea20000000800 */
[----:B0-----:R-:W-:-:S01]  /*179a0*/  FADD.FTZ R7, R155, R7 ;  /* 0x000000079b077221 */ /* 0x001fc20000010000 */
[C-C-:B------:R-:W-:Y:S01]  /*179b0*/  FFMA.FTZ R206, R2.reuse, R206, -R205.reuse ;  /* 0x000000ce02ce7223 */ /* 0x140fe200000108cd */
[----:B------:R-:W-:-:S01]  /*179c0*/  FFMA.FTZ R207, R2, R207, -R205 ;  /* 0x000000cf02cf7223 */ /* 0x000fc200000108cd */
[C---:B------:R-:W-:Y:S01]  /*179d0*/  FFMA.FTZ R197, R2.reuse, R208, -R13 ;  /* 0x000000d002c57223 */ /* 0x040fe2000001080d */
[----:B------:R-:W-:-:S01]  /*179e0*/  FFMA.FTZ R210, R2, R210, -R205 ;  /* 0x000000d202d27223 */ /* 0x000fc200000108cd */
[C---:B------:R-:W-:Y:S01]  /*179f0*/  FFMA.FTZ R200, R2.reuse, R209, -R13 ;  /* 0x000000d102c87223 */ /* 0x040fe2000001080d */
[----:B------:R-:W-:-:S01]  /*17a00*/  FFMA.FTZ R211, R2, R211, -R205 ;  /* 0x000000d302d37223 */ /* 0x000fc200000108cd */
[----:B------:R-:W0:Y:S01]  /*17a10*/  MUFU.EX2 R20, R20 ;  /* 0x0000001400147308 */ /* 0x000e220000000800 */
[----:B-1----:R-:W-:-:S01]  /*17a20*/  FADD.FTZ R6, R15, R6 ;  /* 0x000000060f067221 */ /* 0x002fc20000010000 */
[C---:B------:R-:W-:Y:S01]  /*17a30*/  FFMA.FTZ R201, R2.reuse, R212, -R13 ;  /* 0x000000d402c97223 */ /* 0x040fe2000001080d */
[----:B------:R-:W-:-:S01]  /*17a40*/  FFMA.FTZ R214, R2, R214, -R205 ;  /* 0x000000d602d67223 */ /* 0x000fc200000108cd */
[C---:B------:R-:W-:Y:S01]  /*17a50*/  FFMA.FTZ R13, R2.reuse, R213, -R13 ;  /* 0x000000d5020d7223 */ /* 0x040fe2000001080d */
[----:B------:R-:W-:-:S01]  /*17a60*/  FFMA.FTZ R205, R2, R215, -R205 ;  /* 0x000000d702cd7223 */ /* 0x000fc200000108cd */
[----:B------:R-:W-:Y:S01]  /*17a70*/  @!P1 IMAD R204, R12, 0x8, R19 ;  /* 0x000000080ccc9824 */ /* 0x000fe200078e0213 */
[----:B------:R-:W-:Y:S01]  /*17a80*/  IADD3 R208, -R231, 0xb, RZ ;  /* 0x0000000be7d07810 */ /* 0x000fe20007ffe1ff */
[----:B------:R-:W1:Y:S01]  /*17a90*/  MUFU.EX2 R159, R159 ;  /* 0x0000009f009f7308 */ /* 0x000e620000000800 */
[----:B--2---:R-:W-:-:S01]  /*17aa0*/  FADD.FTZ R7, R158, R7 ;  /* 0x000000079e077221 */ /* 0x004fc20000010000 */
[----:B------:R-:W-:-:S05]  /*17ab0*/  @!P1 VIADD R204, R204, 0x38840 ;  /* 0x00038840cccc9836 */ /* 0x000fca0000000000 */
[----:B------:R-:W-:Y:S01]  /*17ac0*/  @!P1 PRMT R204, RZ, 0x654, R204 ;  /* 0x00000654ffcc9816 */ /* 0x000fe200000000cc */
[----:B------:R-:W2:Y:S01]  /*17ad0*/  MUFU.EX2 R21, R21 ;  /* 0x0000001500157308 */ /* 0x000ea20000000800 */
[----:B0-----:R-:W-:-:S07]  /*17ae0*/  FADD.FTZ R6, R20, R6 ;  /* 0x0000000614067221 */ /* 0x001fce0000010000 */
[----:B------:R-:W0:Y:S01]  /*17af0*/  MUFU.EX2 R162, R162 ;  /* 0x000000a200a27308 */ /* 0x000e220000000800 */
[----:B-1----:R-:W-:-:S07]  /*17b00*/  FADD.FTZ R7, R159, R7 ;  /* 0x000000079f077221 */ /* 0x002fce0000010000 */
[----:B------:R-:W1:Y:S01]  /*17b10*/  MUFU.EX2 R152, R152 ;  /* 0x0000009800987308 */ /* 0x000e620000000800 */
[----:B--2---:R-:W-:-:S07]  /*17b20*/  FADD.FTZ R6, R21, R6 ;  /* 0x0000000615067221 */ /* 0x004fce0000010000 */
        /* <DEDUP_REMOVED lines=29> */
[----:B--2---:R-:W-:-:S01]  /*17d00*/  FADD.FTZ R7, R175, R7 ;  /* 0x00000007af077221 */ /* 0x004fc20000010000 */
[----:B------:R-:W-:Y:S02]  /*17d10*/  WARPGROUP.DEPBAR.LE gsb0, 0x0 ;  /* 0x00008000000079c5 */ /* 0x000fe40000010000 */
[----:B------:R-:W-:-:S04]  /*17d20*/  WARPGROUP.ARRIVE ;  /* 0x00000000000079c5 */ /* 0x000fc80000000000 */
[----:B------:R-:W2:Y:S01]  /*17d30*/  MUFU.EX2 R168, R168 ;  /* 0x000000a800a87308 */ /* 0x000ea20000000800 */
[----:B0-----:R-:W-:-:S01]  /*17d40*/  FADD.FTZ R6, R165, R6 ;  /* 0x00000006a5067221 */ /* 0x001fc20000010000 */
[----:B------:R-:W-:Y:S06]  /*17d50*/  QGMMA.64x256x32.F32.E4M3.E4M3 R24, R220, gdesc[UR4], R24, gsb0 ;  /* 0x03e00004dc187df3 */ /* 0x000fec0008000818 */
        /* <DEDUP_REMOVED lines=67> */
[----:B-1----:R-:W-:-:S01]  /*18190*/  FADD.FTZ R6, R200, R6 ;  /* 0x00000006c8067221 */ /* 0x002fc20000010000 */
[----:B------:R-:W-:Y:S02]  /*181a0*/  WARPGROUP.DEPBAR.LE gsb0, 0x0 ;  /* 0x00008000000079c5 */ /* 0x000fe40000010000 */
[----:B------:R1:W-:Y:S06]  /*181b0*/  BAR.ARV R208, 0x100 ;  /* 0x000400d00000751d */ /* 0x0003ec0000002000 */
[----:B------:R-:W3:Y:S01]  /*181c0*/  MUFU.EX2 R214, R214 ;  /* 0x000000d600d67308 */ /* 0x000ee20000000800 */
[----:B--2---:R-:W-:-:S01]  /*181d0*/  FADD.FTZ R7, R211, R7 ;  /* 0x00000007d3077221 */ /* 0x004fc20000010000 */
[----:B------:R1:W-:Y:S01]  /*181e0*/  @!P1 SYNCS.ARRIVE.TRANS64.RED.A1T0 RZ, [R204+URZ], RZ ;  /* 0x000000ffccff99a7 */ /* 0x0003e2000810043f */
[----:B0-----:R-:W-:-:S05]  /*181f0*/  FADD.FTZ R6, R201, R6 ;  /* 0x00000006c9067221 */ /* 0x001fca0000010000 */
[----:B------:R-:W0:Y:S08]  /*18200*/  MUFU.EX2 R13, R13 ;  /* 0x0000000d000d7308 */ /* 0x000e300000000800 */
[----:B------:R-:W2:Y:S01]  /*18210*/  MUFU.EX2 R205, R205 ;  /* 0x000000cd00cd7308 */ /* 0x000ea20000000800 */
[----:B---3--:R-:W-:-:S01]  /*18220*/  FADD.FTZ R7, R214, R7 ;  /* 0x00000007d6077221 */ /* 0x008fc20000010000 */
[----:B0-----:R-:W-:-:S03]  /*18230*/  FADD.FTZ R6, R13, R6 ;  /* 0x000000060d067221 */ /* 0x001fc60000010000 */
[----:B--2---:R-:W-:Y:S01]  /*18240*/  FADD.FTZ R7, R205, R7 ;  /* 0x00000007cd077221 */ /* 0x004fe20000010000 */
[----:B-1----:R-:W-:Y:S06]  /*18250*/  @!P0 BRA `(.L_x_443) ;  /* 0x0000000000048947 */ /* 0x002fec0003800000 */
[----:B------:R-:W-:Y:S01]  /*18260*/  BPT.TRAP 0x1 ;  /* 0x000000040000795c */ /* 0x000fe20000300000 */
.L_x_443:
        /* <DEDUP_REMOVED lines=64> */
[----:B------:R-:W-:Y:S01]  /*18670*/  IMAD R11, R11, 0x8, R19 ;  /* 0x000000080b0b7824 */ /* 0x000fe200078e0213 */
[----:B------:R0:W5:Y:S01]  /*18680*/  LDL R5, [R1] ;  /* 0x0000000001057983 */ /* 0x0001620000100800 */
[----:B------:R-:W-:Y:S01]  /*18690*/  ISETP.GT.AND P1, PT, R10, RZ, PT ;  /* 0x000000ff0a00720c */ /* 0x000fe20003f24270 */
[----:B------:R-:W-:Y:S01]  /*186a0*/  IMAD.U32 R204, RZ, RZ, UR44 ;  /* 0x0000002cffcc7e24 */ /* 0x000fe2000f8e00ff */
[----:B------:R-:W-:Y:S01]  /*186b0*/  F2FP.SATFINITE.E4M3.F32.PACK_AB_MERGE_C R13, R13, R201, RZ ;  /* 0x000000c90d0d723e */ /* 0x000fe200048070ff */
[-C--:B------:R-:W-:Y:S01]  /*186c0*/  FMUL.FTZ R26, R26, R3.reuse ;  /* 0x000000031a1a7220 */ /* 0x080fe20000410000 */
[----:B------:R-:W-:Y:S01]  /*186d0*/  IADD3 R11, R11, 0x38860, RZ ;  /* 0x000388600b0b7810 */ /* 0x000fe20007ffe0ff */
[----:B------:R-:W-:Y:S01]  /*186e0*/  FMUL.FTZ R27, R27, R3 ;  /* 0x000000031b1b7220 */ /* 0x000fe20000410000 */
[----:B------:R-:W-:Y:S01]  /*186f0*/  F2FP.SATFINITE.E4M3.F32.PACK_AB_MERGE_C R15, R20, R15, RZ ;  /* 0x0000000f140f723e */ /* 0x000fe200048070ff */
[-C--:B------:R-:W-:Y:S01]  /*18700*/  FMUL.FTZ R30, R30, R3.reuse ;  /* 0x000000031e1e7220 */ /* 0x080fe20000410000 */
[----:B------:R-:W-:Y:S01]  /*18710*/  PRMT R11, R204, 0x654, R11 ;  /* 0x00000654cc0b7816 */ /* 0x000fe2000000000b */
[-C--:B------:R-:W-:Y:S01]  /*18720*/  FMUL.FTZ R31, R31, R3.reuse ;  /* 0x000000031f1f7220 */ /* 0x080fe20000410000 */
[----:B------:R-:W-:Y:S01]  /*18730*/  F2FP.SATFINITE.E4M3.F32.PACK_AB_MERGE_C R158, R159, R158, RZ ;  /* 0x0000009e9f9e723e */ /* 0x000fe200048070ff */
[----:B------:R-:W-:Y:S01]  /*18740*/  FMUL.FTZ R34, R34, R3 ;  /* 0x0000000322227220 */ /* 0x000fe20000410000 */
[----:B------:R-:W-:Y:S01]  /*18750*/  F2FP.SATFINITE.E4M3.F32.PACK_AB_MERGE_C R153, R156, R153, RZ ;  /* 0x000000999c99723e */ /* 0x000fe200048070ff */
[----:B------:R1:W-:Y:S01]  /*18760*/  SYNCS.ARRIVE.TRANS64.RED.A1T0 RZ, [R11+URZ], RZ ;  /* 0x000000ff0bff79a7 */ /* 0x0003e2000810043f */
[----:B------:R-:W-:Y:S01]  /*18770*/  F2FP.SATFINITE.E4M3.F32.PACK_AB_MERGE_C R166, R167, R166, RZ ;  /* 0x000000a6a7a6723e */ /* 0x000fe200048070ff */
[----:B------:R-:W-:Y:S01]  /*18780*/  FMUL.FTZ R35, R35, R3 ;  /* 0x0000000323237220 */ /* 0x000fe20000410000 */
[----:B------:R-:W-:Y:S01]  /*18790*/  F2FP.SATFINITE.E4M3.F32.PACK_AB_MERGE_C R161, R164, R161, RZ ;  /* 0x000000a1a4a1723e */ /* 0x000fe200048070ff */
[-C--:B------:R-:W-:Y:S01]  /*187a0*/  FMUL.FTZ R38, R38, R3.reuse ;  /* 0x0000000326267220 */ /* 0x080fe20000410000 */
        /* <DEDUP_REMOVED lines=17> */
[-C--:B------:R-:W-:Y:S01]  /*188c0*/  FMUL.FTZ R55, R55, R3.reuse ;  /* 0x0000000337377220 */ /* 0x080fe20000410000 */
[----:B------:R-:W-:Y:S01]  /*188d0*/  F2FP.SATFINITE.E4M3.F32.PACK_AB_MERGE_C R205, R205, R214, RZ ;  /* 0x000000d6cdcd723e */ /* 0x000fe200048070ff */
        /* <DEDUP_REMOVED lines=50> */
[----:B------:R-:W-:Y:S01]  /*18c00*/  VIADD R10, R10, 0xffffffff ;  /* 0xffffffff0a0a7836 */ /* 0x000fe20000000000 */
[----:B------:R-:W-:Y:S01]  /*18c10*/  F2FP.SATFINITE.E4M3.F32.PACK_AB_MERGE_C R229, R155, R154, R158 ;  /* 0x0000009a9be5723e */ /* 0x000fe2000480709e */
[----:B------:R-:W-:Y:S01]  /*18c20*/  IMAD.MOV.U32 R13, RZ, RZ, R4 ;  /* 0x000000ffff0d7224 */ /* 0x000fe200078e0004 */
[----:B------:R-:W-:Y:S01]  /*18c30*/  F2FP.SATFINITE.E4M3.F32.PACK_AB_MERGE_C R230, R152, R21, R153 ;  /* 0x0000001598e6723e */ /* 0x000fe20004807099 */
[----:B-1----:R-:W-:Y:S01]  /*18c40*/  IMAD.MOV.U32 R11, RZ, RZ, R12 ;  /* 0x000000ffff0b7224 */ /* 0x002fe200078e000c */
        /* <DEDUP_REMOVED lines=12> */
[----:B------:R-:W-:Y:S01]  /*18d10*/  MOV R3, R0 ;  /* 0x0000000000037202 */ /* 0x000fe20000000f00 */
[----:B0-----:R-:W-:Y:S06]  /*18d20*/  @P1 BRA `(.L_x_444) ;  /* 0xffffffd800e01947 */ /* 0x001fec000383ffff */
[----:B------:R-:W-:-:S07]  /*18d30*/  IMAD.MOV.U32 R152, RZ, RZ, R12 ;  /* 0x000000ffff987224 */ /* 0x000fce00078e000c */
.L_x_433:
[----:B------:R-:W-:Y:S05]  /*18d40*/  WARPSYNC.ALL ;  /* 0x0000000000007948 */ /* 0x000fea0003800000 */
[----:B------:R-:W-:Y:S06]  /*18d50*/  BAR.ARV 0x8, 0x120 ;  /* 0x0204800000007b1d */ /* 0x000fec0000002000 */
[----:B------:R-:W-:Y:S05]  /*18d60*/  @!P0 BRA `(.L_x_445) ;  /* 0x0000000000048947 */ /* 0x000fea0003800000 */
[----:B------:R-:W-:Y:S01]  /*18d70*/  BPT.TRAP 0x1 ;  /* 0x000000040000795c */ /* 0x000fe20000300000 */
.L_x_445:
[----:B-----5:R-:W2:Y:S01]  /*18d80*/  LDL R5, [R1] ;  /* 0x0000000001057983 */ /* 0x020ea20000100800 */
[----:B------:R-:W-:Y:S01]  /*18d90*/  IMAD R3, R152, 0x8, R19 ;  /* 0x0000000898037824 */ /* 0x000fe200078e0213 */
[----:B--2---:R-:W-:-:S04]  /*18da0*/  SHF.L.U32 R8, R5, 0x1f, RZ ;  /* 0x0000001f05087819 */ /* 0x004fc800000006ff */
[----:B------:R0:W1:Y:S01]  /*18db0*/  SYNCS.PHASECHK.TRANS64.TRYWAIT P1, [R3+URZ+0x38850], R8 ;  /* 0x03885008030075a7 */ /* 0x000062000802017f */
[----:B------:R-:W-:Y:S05]  /*18dc0*/  @!P0 BRA `(.L_x_446) ;  /* 0x0000000000048947 */ /* 0x000fea0003800000 */
[----:B------:R-:W-:Y:S01]  /*18dd0*/  BPT.TRAP 0x1 ;  /* 0x000000040000795c */ /* 0x000fe20000300000 */
.L_x_446:
[----:B------:R-:W-:-:S04]  /*18de0*/  IADD3 R19, R19, 0x400, RZ ;  /* 0x0000040013137810 */ /* 0x000fc80007ffe0ff */
[----:B------:R-:W-:-:S04]  /*18df0*/  SHF.R.U32.HI R19, RZ, 0x4, R19 ;  /* 0x00000004ff137819 */ /* 0x000fc80000011613 */
[----:B------:R-:W-:-:S04]  /*18e00*/  LOP3.LUT R19, R19, 0x3fff, RZ, 0xc0, !PT ;  /* 0x00003fff13137812 */ /* 0x000fc800078ec0ff */
[----:B------:R-:W-:Y:S01]  /*18e10*/  LOP3.LUT R19, R19, 0x10000, RZ, 0xfc, !PT ;  /* 0x0001000013137812 */ /* 0x000fe200078efcff */
[----:B-1----:R-:W-:Y:S06]  /*18e20*/  @P1 BRA `(.L_x_447) ;  /* 0x0000000000081947 */ /* 0x002fec0003800000 */
[----:B------:R-:W1:Y:S02]  /*18e30*/  SYNCS.PHASECHK.TRANS64.TRYWAIT P1, [R3+URZ+0x38850], R8 ;  /* 0x03885008030075a7 */ /* 0x000e64000802017f */
[----:B-1----:R-:W-:Y:S05]  /*18e40*/  @!P1 BRA `(.L_x_448) ;  /* 0x000000b800c09947 */ /* 0x002fea0003800000 */
.L_x_447:
[----:B01----:R-:W-:Y:S01]  /*18e50*/  IMAD R8, R152, 0x800, R19 ;  /* 0x0000080098087824 */ /* 0x003fe200078e0213 */
[----:B------:R-:W2:Y:S01]  /*18e60*/  LDL R5, [R1+0x34] ;  /* 0x0000340001057983 */ /* 0x000ea20000100800 */
[----:B------:R-:W-:Y:S01]  /*18e70*/  IMAD.MOV.U32 R9, RZ, RZ, 0x40000040 ;  /* 0x40000040ff097424 */ /* 0x000fe200078e00ff */
[----:B------:R-:W-:Y:S05]  /*18e80*/  WARPSYNC.ALL ;  /* 0x0000000000007948 */ /* 0x000fea0003800000 */
[C---:B------:R-:W-:Y:S01]  /*18e90*/  R2UR UR6, R8.reuse ;  /* 0x00000000080672ca */ /* 0x040fe200000e0000 */
[----:B------:R-:W3:Y:S01]  /*18ea0*/  LDL R154, [R1+0x1c] ;  /* 0x00001c00019a7983 */ /* 0x000ee20000100800 */
[----:B------:R-:W-:Y:S01]  /*18eb0*/  R2UR UR7, R9 ;  /* 0x00000000090772ca */ /* 0x000fe200000e0000 */
[----:B------:R-:W-:Y:S01]  /*18ec0*/  WARPGROUP.ARRIVE ;  /* 0x00000000000079c5 */ /* 0x000fe20000000000 */
[C---:B------:R-:W-:Y:S01]  /*18ed0*/  VIADD R10, R8.reuse, 0x2 ;  /* 0x00000002080a7836 */ /* 0x040fe20000000000 */
[----:B------:R-:W4:Y:S01]  /*18ee0*/  LDL.LU R153, [R1+0x38] ;  /* 0x0000380001997983 */ /* 0x000f220000300800 */
[----:B------:R-:W-:Y:S01]  /*18ef0*/  MOV R11, 0x40000040 ;  /* 0x40000040000b7802 */ /* 0x000fe20000000f00 */
[----:B------:R-:W-:Y:S01]  /*18f00*/  ULDC.64 UR4, c[0x0][0x9a0] ;  /* 0x0002680000047ab9 */ /* 0x000fe20000000a00 */
[----:B------:R-:W-:Y:S01]  /*18f10*/  VIADD R20, R8, 0x4 ;  /* 0x0000000408147836 */ /* 0x000fe20000000000 */
[----:B------:R-:W-:Y:S01]  /*18f20*/  ISETP.NE.U32.AND P1, PT, RZ, UR4, PT ;  /* 0x00000004ff007c0c */ /* 0x000fe2000bf25070 */
[----:B------:R-:W-:-:S03]  /*18f30*/  IMAD.MOV.U32 R21, RZ, RZ, 0x40000040 ;  /* 0x40000040ff157424 */ /* 0x000fc600078e00ff */
[----:B------:R-:W-:Y:S02]  /*18f40*/  ISETP.NE.AND.EX P1, PT, RZ, UR5, PT, P1 ;  /* 0x00000005ff007c0c */ /* 0x000fe4000bf25310 */
[----:B------:R-:W-:Y:S01]  /*18f50*/  QGMMA.64x256x32.F32.E4M3.E4M3 R24, R228, gdesc[UR4], R24, gsb0 ;  /* 0x03e00004e4187df3 */ /* 0x000fe20008000818 */
[----:B------:R-:W-:Y:S02]  /*18f60*/  R2UR UR6, R10 ;  /* 0x000000000a0672ca */ /* 0x000fe400000e0000 */
[----:B------:R-:W-:-:S08]  /*18f70*/  R2UR UR7, R11 ;  /* 0x000000000b0772ca */ /* 0x000fd000000e0000 */
[----:B------:R-:W2:Y:S08]  /*18f80*/  @P1 LDC.64 R12, c[0x0][0x9c8] ;  /* 0x00027200ff0c1b82 */ /* 0x000eb00000000a00 */
[----:B------:R-:W0:Y:S01]  /*18f90*/  @P1 LDC.64 R14, c[0x0][0x9d0] ;  /* 0x00027400ff0e1b82 */ /* 0x000e220000000a00 */
[----:B------:R-:W-:Y:S02]  /*18fa0*/  WARPGROUP.DEPBAR.LE gsb0, 0x0 ;  /* 0x00008000000079c5 */ /* 0x000fe40000010000 */
[----:B------:R-:W-:-:S06]  /*18fb0*/  WARPGROUP.ARRIVE ;  /* 0x00000000000079c5 */ /* 0x000fcc0000000000 */
[----:B------:R-:W-:Y:S01]  /*18fc0*/  QGMMA.64x256x32.F32.E4M3.E4M3 R24, R224, gdesc[UR4], R24, gsb0 ;  /* 0x03e00004e0187df3 */ /* 0x000fe20008000818 */
[----:B------:R-:W-:Y:S01]  /*18fd0*/  R2UR UR6, R20 ;  /* 0x00000000140672ca */ /* 0x000fe200000e0000 */
[----:B--2---:R-:W-:Y:S01]  /*18fe0*/  @P1 IMAD R10, R5, R12, RZ ;  /* 0x0000000c050a1224 */ /* 0x004fe200078e02ff */
[----:B------:R-:W-:-:S03]  /*18ff0*/  R2UR UR7, R21 ;  /* 0x00000000150772ca */ /* 0x000fc600000e0000 */
[C---:B---3--:R-:W-:Y:S02]  /*19000*/  @P1 IMAD R9, R154.reuse, R13, R10 ;  /* 0x0000000d9a091224 */ /* 0x048fe400078e020a */
[----:B------:R-:W-:Y:S01]  /*19010*/  @P1 IMAD.WIDE.U32 R10, R154, R12, RZ ;  /* 0x0000000c9a0a1225 */ /* 0x000fe200078e00ff */
[----:B----4-:R-:W-:-:S03]  /*19020*/  @P1 SHF.R.S32.HI R5, RZ, 0x1f, R153 ;  /* 0x0000001fff051819 */ /* 0x010fc60000011499 */
[----:B------:R-:W-:Y:S02]  /*19030*/  @P1 IMAD.IADD R11, R11, 0x1, R9 ;  /* 0x000000010b0b1824 */ /* 0x000fe400078e0209 */
[-C--:B0-----:R-:W-:Y:S02]  /*19040*/  @P1 IMAD R12, R5, R14.reuse, RZ ;  /* 0x0000000e050c1224 */ /* 0x081fe400078e02ff */
[----:B------:R-:W-:-:S04]  /*19050*/  @P1 IMAD.WIDE.U32 R10, R153, R14, R10 ;  /* 0x0000000e990a1225 */ /* 0x000fc800078e000a */
[----:B------:R-:W-:Y:S01]  /*19060*/  @P1 IMAD R5, R153, R15, R12 ;  /* 0x0000000f99051224 */ /* 0x000fe200078e020c */
[----:B------:R-:W-:-:S04]  /*19070*/  @P1 LEA R12, P2, R10, UR4, 0x2 ;  /* 0x000000040a0c1c11 */ /* 0x000fc8000f8410ff */
[----:B------:R-:W-:-:S04]  /*19080*/  @P1 IADD3 R5, R11, R5, RZ ;  /* 0x000000050b051210 */ /* 0x000fc80007ffe0ff */
[----:B------:R-:W-:Y:S01]  /*19090*/  @P1 LEA.HI.X R13, R10, UR5, R5, 0x2, P2 ;  /* 0x000000050a0d1c11 */ /* 0x000fe200090f1405 */
[----:B------:R-:W-:-:S06]  /*190a0*/  IMAD.MOV.U32 R5, RZ, RZ, 0x3f800000 ;  /* 0x3f800000ff057424 */ /* 0x000fcc00078e00ff */
[----:B------:R0:W2:Y:S01]  /*190b0*/  @P1 LDG.E R5, desc[UR42][R12.64] ;  /* 0x0000002a0c051981 */ /* 0x0000a2000c1e1900 */
[----:B------:R-:W-:Y:S02]  /*190c0*/  VIADD R8, R8, 0x6 ;  /* 0x0000000608087836 */ /* 0x000fe40000000000 */
[----:B------:R-:W-:Y:S01]  /*190d0*/  IMAD.MOV.U32 R9, RZ, RZ, 0x40000040 ;  /* 0x40000040ff097424 */ /* 0x000fe200078e00ff */
[----:B------:R-:W-:Y:S02]  /*190e0*/  WARPGROUP.DEPBAR.LE gsb0, 0x0 ;  /* 0x00008000000079c5 */ /* 0x000fe40000010000 */
[----:B------:R-:W-:-:S06]  /*190f0*/  WARPGROUP.ARRIVE ;  /* 0x00000000000079c5 */ /* 0x000fcc0000000000 */
[----:B------:R-:W-:Y:S01]  /*19100*/  QGMMA.64x256x32.F32.E4M3.E4M3 R24, R216, gdesc[UR4], R24, gsb0 ;  /* 0x03e00004d8187df3 */ /* 0x000fe20008000818 */
[----:B------:R-:W-:Y:S02]  /*19110*/  R2UR UR6, R8 ;  /* 0x00000000080672ca */ /* 0x000fe400000e0000 */
[----:B------:R-:W-:Y:S02]  /*19120*/  R2UR UR7, R9 ;  /* 0x00000000090772ca */ /* 0x000fe400000e0000 */
[----:B------:R-:W1:Y:S04]  /*19130*/  SHFL.BFLY PT, R9, R6, 0x2, 0x1f ;  /* 0x0c401f0006097f89 */ /* 0x000e6800000e0000 */
[----:B------:R-:W3:Y:S01]  /*19140*/  SHFL.BFLY PT, R10, R7, 0x2, 0x1f ;  /* 0x0c401f00070a7f89 */ /* 0x000ee200000e0000 */
[----:B-1----:R-:W-:-:S01]  /*19150*/  FADD.FTZ R9, R9, R6 ;  /* 0x0000000609097221 */ /* 0x002fc20000010000 */
[----:B---3--:R-:W-:-:S04]  /*19160*/  FADD.FTZ R10, R10, R7 ;  /* 0x000000070a0a7221 */ /* 0x008fc80000010000 */
[----:B------:R-:W0:Y:S04]  /*19170*/  SHFL.BFLY PT, R8, R9, 0x1, 0x1f ;  /* 0x0c201f0009087f89 */ /* 0x000e2800000e0000 */
[----:B------:R-:W1:Y:S01]  /*19180*/  SHFL.BFLY PT, R11, R10, 0x1, 0x1f ;  /* 0x0c201f000a0b7f89 */ /* 0x000e6200000e0000 */
[----:B------:R-:W-:Y:S01]  /*19190*/  MOV R6, RZ ;  /* 0x000000ff00067202 */ /* 0x000fe20000000f00 */
[----:B0-----:R-:W-:Y:S01]  /*191a0*/  FADD.FTZ R12, R9, R8 ;  /* 0x00000008090c7221 */ /* 0x001fe20000010000 */
[----:B-1----:R-:W-:-:S04]  /*191b0*/  FADD.FTZ R11, R10, R11 ;  /* 0x0000000b0a0b7221 */ /* 0x002fc80000010000 */
        /* <DEDUP_REMOVED lines=8> */
[----:B------:R-:W0:Y:S08]  /*19240*/  @P3 MUFU.LG2 R9, R14 ;  /* 0x0000000e00093308 */ /* 0x000e300000000c00 */
[----:B------:R-:W1:Y:S08]  /*19250*/  @P2 MUFU.LG2 R8, R13 ;  /* 0x0000000d00082308 */ /* 0x000e700000000c00 */
[----:B------:R-:W3:Y:S01]  /*19260*/  @P1 MUFU.RCP R10, R11 ;  /* 0x0000000b000a1308 */ /* 0x000ee20000001000 */
[C---:B------:R-:W-:Y:S01]  /*19270*/  @P2 FMUL.FTZ R7, R2.reuse, 0.69314718246459960938 ;  /* 0x3f31721802072820 */ /* 0x040fe20000410000 */
[----:B------:R-:W-:Y:S01]  /*19280*/  @P3 FMUL.FTZ R2, R2, 0.69314718246459960938 ;  /* 0x3f31721802023820 */ /* 0x000fe20000410000 */
[----:B0-----:R-:W-:Y:S01]  /*19290*/  @P3 FMUL.FTZ R9, R9, 0.69314718246459960938 ;  /* 0x3f31721809093820 */ /* 0x001fe20000410000 */
[----:B------:R-:W-:-:S02]  /*192a0*/  WARPGROUP.DEPBAR.LE gsb0, 0x0 ;  /* 0x00008000000079c5 */ /* 0x000fc40000010000 */
[----:B------:R-:W-:-:S06]  /*192b0*/  WARPGROUP.ARRIVE ;  /* 0x00000000000079c5 */ /* 0x000fcc0000000000 */
[----:B------:R-:W-:Y:S01]  /*192c0*/  QGMMA.64x256x32.F32.E4M3.E4M3 R24, R220, gdesc[UR4], R24, gsb0 ;  /* 0x03e00004dc187df3 */ /* 0x000fe20008000818 */
[----:B-1----:R-:W-:Y:S01]  /*192d0*/  @P2 FMUL.FTZ R8, R8, 0.69314718246459960938 ;  /* 0x3f31721808082820 */ /* 0x002fe20000410000 */
[----:B------:R-:W-:Y:S02]  /*192e0*/  IMAD.MOV.U32 R155, RZ, RZ, -0x800000 ;  /* 0xff800000ff9b7424 */ /* 0x000fe400078e00ff */
[----:B------:R-:W-:-:S01]  /*192f0*/  @P3 FFMA.FTZ R155, R2, R4, R9 ;  /* 0x00000004029b3223 */ /* 0x000fc20000010009 */
[----:B------:R-:W-:Y:S02]  /*19300*/  IMAD.MOV.U32 R154, RZ, RZ, -0x800000 ;  /* 0xff800000ff9a7424 */ /* 0x000fe400078e00ff */
[----:B------:R-:W-:-:S01]  /*19310*/  @P2 FFMA.FTZ R154, R7, R0, R8 ;  /* 0x00000000079a2223 */ /* 0x000fc20000010008 */
[-C--:B--2---:R-:W-:Y:S01]  /*19320*/  FMUL.FTZ R153, R6, R5.reuse ;  /* 0x0000000506997220 */ /* 0x084fe20000410000 */
[----:B---3--:R-:W-:Y:S01]  /*19330*/  FMUL.FTZ R2, R10, R5 ;  /* 0x000000050a027220 */ /* 0x008fe20000410000 */
[----:B------:R-:W-:-:S02]  /*19340*/  WARPGROUP.DEPBAR.LE gsb0, 0x0 ;  /* 0x00008000000079c5 */ /* 0x000fc40000010000 */
[----:B------:R-:W-:Y:S05]  /*19350*/  @!P0 BRA `(.L_x_449) ;  /* 0x0000000000048947 */ /* 0x000fea0003800000 */
[----:B------:R-:W-:Y:S01]  /*19360*/  BPT.TRAP 0x1 ;  /* 0x000000040000795c */ /* 0x000fe20000300000 */
.L_x_449:
[----:B------:R-:W2:Y:S01]  /*19370*/  LDL.LU R160, [R1] ;  /* 0x0000000001a07983 */ /* 0x000ea20000300800 */
[----:B------:R-:W-:Y:S01]  /*19380*/  IMAD.U32 R19, RZ, RZ, UR44 ;  /* 0x0000002cff137e24 */ /* 0x000fe2000f8e00ff */
[----:B------:R-:W-:Y:S01]  /*19390*/  IADD3 R4, R3, 0x38860, RZ ;  /* 0x0003886003047810 */ /* 0x000fe20007ffe0ff */
[----:B------:R-:W-:Y:S02]  /*193a0*/  VIADD R152, R152, 0x1 ;  /* 0x0000000198987836 */ /* 0x000fe40000000000 */
[-C--:B------:R-:W-:Y:S01]  /*193b0*/  FMUL.FTZ R9, R40, R153.reuse ;  /* 0x0000009928097220 */ /* 0x080fe20000410000 */
[-C--:B------:R-:W-:Y:S01]  /*193c0*/  FMUL.FTZ R8, R41, R153.reuse ;  /* 0x0000009929087220 */ /* 0x080fe20000410000 */
[----:B------:R-:W-:Y:S01]  /*193d0*/  PRMT R19, R19, 0x654, R4 ;  /* 0x0000065413137816 */ /* 0x000fe20000000004 */
[-C--:B------:R-:W-:Y:S01]  /*193e0*/  FMUL.FTZ R20, R52, R153.reuse ;  /* 0x0000009934147220 */ /* 0x080fe20000410000 */
[----:B------:R-:W-:Y:S01]  /*193f0*/  ISETP.NE.AND P1, PT, R152, 0x2, PT ;  /* 0x000000029800780c */ /* 0x000fe20003f25270 */
        /* <DEDUP_REMOVED lines=9> */
[----:B0-----:R-:W-:Y:S01]  /*19490*/  SEL R19, RZ, 0x1, P1 ;  /* 0x00000001ff137807 */ /* 0x001fe20000800000 */
        /* <DEDUP_REMOVED lines=114> */
[----:B------:R-:W-:Y:S01]  /*19bc0*/  PLOP3.LUT P0, PT, PT, PT, PT, 0x8, 0x0 ;  /* 0x000000000000781c */ /* 0x000fe20003f0e170 */
[-C--:B------:R-:W-:Y:S01]  /*19bd0*/  FMUL.FTZ R139, R147, R2.reuse ;  /* 0x00000002938b7220 */ /* 0x080fe20000410000 */
[-C--:B------:R-:W-:Y:S01]  /*19be0*/  FMUL.FTZ R143, R150, R2.reuse ;  /* 0x00000002968f7220 */ /* 0x080fe20000410000 */
[----:B------:R-:W-:Y:S01]  /*19bf0*/  FMUL.FTZ R146, R151, R2 ;  /* 0x0000000297927220 */ /* 0x000fe20000410000 */
[----:B------:R-:W-:Y:S01]  /*19c00*/  SEL R152, R152, RZ, P1 ;  /* 0x000000ff98987207 */ /* 0x000fe20000800000 */
[----:B------:R-:W-:Y:S01]  /*19c10*/  UIADD3 UR45, UR45, 0x1, URZ ;  /* 0x000000012d2d7890 */ /* 0x000fe2000fffe03f */
[----:B--2---:R-:W-:-:S05]  /*19c20*/  LOP3.LUT R160, R160, R19, RZ, 0x3c, !PT ;  /* 0x00000013a0a07212 */ /* 0x004fca00078e3cff */
[----:B------:R0:W-:Y:S06]  /*19c30*/  STL [R1], R160 ;  /* 0x000000a001007387 */ /* 0x0001ec0000100800 */
.L_x_383:
[----:B------:R-:W-:Y:S05]  /*19c40*/  WARPSYNC.ALL ;  /* 0x0000000000007948 */ /* 0x000fea0003800000 */
[----:B------:R-:W1:Y:S08]  /*19c50*/  S2UR UR44, SR_CgaCtaId ;  /* 0x00000000002c79c3 */ /* 0x000e700000008800 */
[----:B------:R-:W-:Y:S06]  /*19c60*/  BAR.SYNC.DEFER_BLOCKING 0x5, 0x180 ;  /* 0x0146000000007b1d */ /* 0x000fec0000010000 */
[----:B------:R-:W-:Y:S01]  /*19c70*/  UMOV UR4, 0x400 ;  /* 0x0000040000047882 */ /* 0x000fe20000000000 */
[----:B------:R-:W-:Y:S01]  /*19c80*/  BSSY B0, `(.L_x_450) ;  /* 0x000036d000007945 */ /* 0x000fe20003800000 */
[----:B-1----:R-:W-:-:S06]  /*19c90*/  ULEA UR4, UR44, UR4, 0x18 ;  /* 0x000000042c047291 */ /* 0x002fcc000f8ec03f */
[----:B------:R-:W-:-:S05]  /*19ca0*/  IMAD.U32 R19, RZ, RZ, UR4 ;  /* 0x00000004ff137e24 */ /* 0x000fca000f8e00ff */
[----:B------:R1:W2:Y:S01]  /*19cb0*/  LDS.128 R120, [R19+0x388d0] ;  /* 0x0388d00013787984 */ /* 0x0002a20000000c00 */
[----:B------:R-:W-:Y:S06]  /*19cc0*/  BAR.ARV 0x4, 0x180 ;  /* 0x0106000000007b1d */ /* 0x000fec0000002000 */
[----:B------:R-:W-:Y:S05]  /*19cd0*/  @P0 BRA `(.L_x_451) ;  /* 0x0000002800c00947 */ /* 0x000fea0003800000 */
[----:B--2---:R-:W2:Y:S01]  /*19ce0*/  LDL R120, [R1+0x50] ;  /* 0x0000500001787983 */ /* 0x004ea20000100800 */
[----:B------:R-:W-:-:S03]  /*19cf0*/  ULDC.64 UR4, c[0x4][0x110] ;  /* 0x0100440000047ab9 */ /* 0x000fc60000000a00 */
[----:B------:R-:W3:Y:S04]  /*19d00*/  LDL R147, [R1+0x34] ;  /* 0x0000340001937983 */ /* 0x000ee80000100800 */
[----:B------:R-:W4:Y:S01]  /*19d10*/  LDL R130, [R1+0x1c] ;  /* 0x00001c0001827983 */ /* 0x000f220000100800 */
[----:B------:R-:W0:Y:S02]  /*19d20*/  S2R R150, SR_TID.X ;  /* 0x0000000000967919 */ /* 0x000e240000002100 */
[----:B0-----:R-:W-:-:S04]  /*19d30*/  SHF.L.U32 R2, R150, 0x2, RZ ;  /* 0x0000000296027819 */ /* 0x001fc800000006ff */
[----:B------:R-:W-:-:S04]  /*19d40*/  LOP3.LUT R2, R2, 0xc, RZ, 0xc0, !PT ;  /* 0x0000000c02027812 */ /* 0x000fc800078ec0ff */
[----:B------:R-:W-:-:S05]  /*19d50*/  IADD3 R26, P0, R2, UR4, RZ ;  /* 0x00000004021a7c10 */ /* 0x000fca000ff1e0ff */
[----:B------:R-:W-:-:S05]  /*19d60*/  IMAD.X R27, RZ, RZ, UR5, P0 ;  /* 0x00000005ff1b7e24 */ /* 0x000fca00080e06ff */
[----:B------:R0:W5:Y:S02]  /*19d70*/  LDG.E.CONSTANT R2, desc[UR42][R26.64] ;  /* 0x0000002a1a027981 */ /* 0x000164000c1e9900 */
[----:B0-----:R-:W-:Y:S02]  /*19d80*/  F2FP.BF16.F32.PACK_AB R27, R15, R8 ;  /* 0x000000080f1b723e */ /* 0x001fe400000010ff */
[----:B------:R-:W0:Y:S01]  /*19d90*/  S2R R8, SR_SWINHI ;  /* 0x0000000000087919 */ /* 0x000e220000002f00 */
        /* <DEDUP_REMOVED lines=12> */
[----:B------:R-:W-:Y:S02]  /*19e60*/  MOV R56, R19 ;  /* 0x0000001300387202 */ /* 0x000fe40000000f00 */
[----:B0-----:R-:W-:Y:S02]  /*19e70*/  MOV R57, R8 ;  /* 0x0000000800397202 */ /* 0x001fe40000000f00 */
[----:B------:R-:W-:Y:S02]  /*19e80*/  F2FP.BF16.F32.PACK_AB R125, R76, R73 ;  /* 0x000000494c7d723e */ /* 0x000fe400000010ff */
[----:B------:R-:W-:-:S02]  /*19e90*/  F2FP.BF16.F32.PACK_AB R129, R84, R81 ;  /* 0x000000515481723e */ /* 0x000fc400000010ff */
[----:B-----5:R-:W-:Y:S02]  /*19ea0*/  F2FP.BF16.F32.PACK_AB R119, R68, R65 ;  /* 0x000000414477723e */ /* 0x020fe400000010ff */
        /* <DEDUP_REMOVED lines=9> */
[----:B------:R-:W-:Y:S02]  /*19f40*/  LOP3.LUT P0, R8, R150, 0x3, RZ, 0xc0, !PT ;  /* 0x0000000396087812 */ /* 0x000fe4000780c0ff */
        /* <DEDUP_REMOVED lines=9> */
[----:B------:R-:W-:Y:S02]  /*19fe0*/  ISETP.EQ.OR P0, PT, R8, 0x3, !P0 ;  /* 0x000000030800780c */ /* 0x000fe40004702670 */
[----:B------:R-:W-:Y:S02]  /*19ff0*/  F2FP.BF16.F32.PACK_AB R14, R14, R9 ;  /* 0x000000090e0e723e */ /* 0x000fe400000010ff */
[----:B------:R-:W-:Y:S02]  /*1a000*/  F2FP.BF16.F32.PACK_AB R9, R133, R34 ;  /* 0x000000228509723e */ /* 0x000fe400000010ff */
[----:B------:R-:W-:-:S02]  /*1a010*/  F2FP.BF16.F32.PACK_AB R34, R20, R13 ;  /* 0x0000000d1422723e */ /* 0x000fc400000010ff */
[----:B------:R-:W-:Y:S02]  /*1a020*/  F2FP.BF16.F32.PACK_AB R45, R45, R36 ;  /* 0x000000242d2d723e */ /* 0x000fe400000010ff */
[----:B------:R-:W-:Y:S02]  /*1a030*/  F2FP.BF16.F32.PACK_AB R33, R40, R33 ;  /* 0x000000212821723e */ /* 0x000fe400000010ff */
[----:B------:R-:W-:Y:S02]  /*1a040*/  SEL R13, R5, R4, P0 ;  /* 0x00000004050d7207 */ /* 0x000fe40000000000 */
[----:B------:R-:W-:Y:S01]  /*1a050*/  SEL R4, R4, R5, P0 ;  /* 0x0000000504047207 */ /* 0x000fe20000000000 */
[----:B------:R-:W-:Y:S01]  /*1a060*/  UMOV UR4, 0xffffffff ;  /* 0xffffffff00047882 */ /* 0x000fe20000000000 */
        /* <DEDUP_REMOVED lines=24> */
[----:B------:R-:W-:Y:S01]  /*1a1f0*/  F2FP.BF16.F32.PACK_AB R146, R146, R139 ;  /* 0x0000008b9292723e */ /* 0x000fe200000010ff */
[----:B--2---:R-:W-:-:S03]  /*1a200*/  IMAD.WIDE R52, R120, 0x2, R56 ;  /* 0x0000000278347825 */ /* 0x004fc600078e0238 */
[C---:B------:R-:W-:Y:S02]  /*1a210*/  IADD3 R81, P2, R52.reuse, 0xc040, RZ ;  /* 0x0000c04034517810 */ /* 0x040fe40007f5e0ff */
[C---:B------:R-:W-:Y:S02]  /*1a220*/  IADD3 R73, P1, R52.reuse, 0xc020, RZ ;  /* 0x0000c02034497810 */ /* 0x040fe40007f3e0ff */
[C---:B------:R-:W-:Y:S02]  /*1a230*/  IADD3 R69, P5, R52.reuse, 0xc000, RZ ;  /* 0x0000c00034457810 */ /* 0x040fe40007fbe0ff */
[C---:B------:R-:W-:Y:S02]  /*1a240*/  IADD3 R85, P3, R52.reuse, 0xc060, RZ ;  /* 0x0000c06034557810 */ /* 0x040fe40007f7e0ff */
[----:B------:R-:W-:Y:S02]  /*1a250*/  IADD3 R65, P4, R52, 0x8060, RZ ;  /* 0x0000806034417810 */ /* 0x000fe40007f9e0ff */
[----:B------:R-:W-:-:S02]  /*1a260*/  LOP3.LUT R80, R81, 0x380, RZ, 0xc0, !PT ;  /* 0x0000038051507812 */ /* 0x000fc400078ec0ff */
[----:B------:R-:W-:Y:S02]  /*1a270*/  LOP3.LUT R72, R73, 0x380, RZ, 0xc0, !PT ;  /* 0x0000038049487812 */ /* 0x000fe400078ec0ff */
[----:B------:R-:W-:Y:S02]  /*1a280*/  LOP3.LUT R68, R69, 0x380, RZ, 0xc0, !PT ;  /* 0x0000038045447812 */ /* 0x000fe400078ec0ff */
[----:B------:R-:W-:Y:S02]  /*1a290*/  LOP3.LUT R84, R85, 0x380, RZ, 0xc0, !PT ;  /* 0x0000038055547812 */ /* 0x000fe400078ec0ff */
[----:B------:R-:W-:Y:S02]  /*1a2a0*/  LOP3.LUT R64, R65, 0x380, RZ, 0xc0, !PT ;  /* 0x0000038041407812 */ /* 0x000fe400078ec0ff */
[----:B------:R-:W-:Y:S02]  /*1a2b0*/  SHF.R.U64 R80, R80, 0x3, RZ ;  /* 0x0000000350507819 */ /* 0x000fe400000012ff */
[----:B------:R-:W-:-:S02]  /*1a2c0*/  SHF.R.U64 R72, R72, 0x3, RZ ;  /* 0x0000000348487819 */ /* 0x000fc400000012ff */
[----:B------:R-:W-:Y:S02]  /*1a2d0*/  SHF.R.U64 R68, R68, 0x3, RZ ;  /* 0x0000000344447819 */ /* 0x000fe400000012ff */
[----:B------:R-:W-:Y:S02]  /*1a2e0*/  SHF.R.U64 R84, R84, 0x3, RZ ;  /* 0x0000000354547819 */ /* 0x000fe400000012ff */
[----:B------:R-:W-:Y:S02]  /*1a2f0*/  SHF.R.U64 R64, R64, 0x3, RZ ;  /* 0x0000000340407819 */ /* 0x000fe400000012ff */
[----:B------:R-:W-:Y:S01]  /*1a300*/  LOP3.LUT R80, R80, R81, RZ, 0x3c, !PT ;  /* 0x0000005150507212 */ /* 0x000fe200078e3cff */
[--C-:B------:R-:W-:Y:S01]  /*1a310*/  IMAD.X R81, RZ, RZ, R53.reuse, P2 ;  /* 0x000000ffff517224 */ /* 0x100fe200010e0635 */
[----:B------:R-:W-:Y:S02]  /*1a320*/  LOP3.LUT R72, R72, R73, RZ, 0x3c, !PT ;  /* 0x0000004948487212 */ /* 0x000fe400078e3cff */
[----:B------:R-:W-:Y:S01]  /*1a330*/  LOP3.LUT R68, R68, R69, RZ, 0x3c, !PT ;  /* 0x0000004544447212 */ /* 0x000fe200078e3cff */
[--C-:B------:R-:W-:Y:S01]  /*1a340*/  IMAD.X R69, RZ, RZ, R53.reuse, P5 ;  /* 0x000000ffff457224 */ /* 0x100fe200028e0635 */
[----:B------:R-:W-:Y:S01]  /*1a350*/  LOP3.LUT R84, R84, R85, RZ, 0x3c, !PT ;  /* 0x0000005554547212 */ /* 0x000fe200078e3cff */
[--C-:B------:R-:W-:Y:S01]  /*1a360*/  IMAD.X R85, RZ, RZ, R53.reuse, P3 ;  /* 0x000000ffff557224 */ /* 0x100fe200018e0635 */
[----:B------:R-:W-:Y:S01]  /*1a370*/  LOP3.LUT R64, R64, R65, RZ, 0x3c, !PT ;  /* 0x0000004140407212 */ /* 0x000fe200078e3cff */
[----:B------:R-:W-:Y:S01]  /*1a380*/  IMAD.X R65, RZ, RZ, R53, P4 ;  /* 0x000000ffff417224 */ /* 0x000fe200020e0635 */
[----:B------:R-:W-:-:S02]  /*1a390*/  IADD3.X R73, RZ, R53, RZ, P1, !PT ;  /* 0x00000035ff497210 */ /* 0x000fc40000ffe4ff */
        /* <DEDUP_REMOVED lines=23> */
[----:B------:R-:W-:Y:S01]  /*1a510*/  LOP3.LUT R42, R42, R43, RZ, 0x3c, !PT ;  /* 0x0000002b2a2a7212 */ /* 0x000fe200078e3cff */
[----:B------:R-:W-:Y:S01]  /*1a520*/  IMAD.X R43, RZ, RZ, R53, P4 ;  /* 0x000000ffff2b7224 */ /* 0x000fe200020e0635 */
[C---:B------:R-:W-:Y:S02]  /*1a530*/  IADD3 R37, P2, R52.reuse, 0x4000, RZ ;  /* 0x0000400034257810 */ /* 0x040fe40007f5e0ff */
[C---:B------:R-:W-:Y:S02]  /*1a540*/  IADD3 R29, P1, R52.reuse, 0x60, RZ ;  /* 0x00000060341d7810 */ /* 0x040fe40007f3e0ff */
[C---:B------:R-:W-:Y:S02]  /*1a550*/  IADD3 R25, P5, R52.reuse, 0x40, RZ ;  /* 0x0000004034197810 */ /* 0x040fe40007fbe0ff */
[C---:B------:R-:W-:Y:S02]  /*1a560*/  IADD3 R41, P3, R52.reuse, 0x4020, RZ ;  /* 0x0000402034297810 */ /* 0x040fe40007f7e0ff */
[----:B------:R-:W-:-:S02]  /*1a570*/  IADD3 R21, P4, R52, 0x20, RZ ;  /* 0x0000002034157810 */ /* 0x000fc40007f9e0ff */
[----:B------:R-:W-:Y:S02]  /*1a580*/  LOP3.LUT R36, R37, 0x380, RZ, 0xc0, !PT ;  /* 0x0000038025247812 */ /* 0x000fe400078ec0ff */
[----:B------:R-:W-:Y:S02]  /*1a590*/  LOP3.LUT R28, R29, 0x380, RZ, 0xc0, !PT ;  /* 0x000003801d1c7812 */ /* 0x000fe400078ec0ff */
[----:B------:R-:W-:Y:S02]  /*1a5a0*/  LOP3.LUT R24, R25, 0x380, RZ, 0xc0, !PT ;  /* 0x0000038019187812 */ /* 0x000fe400078ec0ff */
[----:B------:R-:W-:Y:S02]  /*1a5b0*/  LOP3.LUT R40, R41, 0x380, RZ, 0xc0, !PT ;  /* 0x0000038029287812 */ /* 0x000fe400078ec0ff */
[----:B------:R-:W-:Y:S02]  /*1a5c0*/  LOP3.LUT R20, R21, 0x380, RZ, 0xc0, !PT ;  /* 0x0000038015147812 */ /* 0x000fe400078ec0ff */
[----:B------:R-:W-:-:S02]  /*1a5d0*/  LOP3.LUT R5, R52, 0x380, RZ, 0xc0, !PT ;  /* 0x0000038034057812 */ /* 0x000fc400078ec0ff */
[----:B------:R-:W-:Y:S02]  /*1a5e0*/  SHF.R.U64 R36, R36, 0x3, RZ ;  /* 0x0000000324247819 */ /* 0x000fe400000012ff */
[----:B------:R-:W-:Y:S02]  /*1a5f0*/  SHF.R.U64 R28, R28, 0x3, RZ ;  /* 0x000000031c1c7819 */ /* 0x000fe400000012ff */
[----:B------:R-:W-:Y:S02]  /*1a600*/  SHF.R.U64 R24, R24, 0x3, RZ ;  /* 0x0000000318187819 */ /* 0x000fe400000012ff */
[----:B------:R-:W-:Y:S02]  /*1a610*/  SHF.R.U64 R40, R40, 0x3, RZ ;  /* 0x0000000328287819 */ /* 0x000fe400000012ff */
[----:B------:R-:W-:Y:S02]  /*1a620*/  SHF.R.U64 R20, R20, 0x3, RZ ;  /* 0x0000000314147819 */ /* 0x000fe400000012ff */
[----:B------:R-:W-:-:S02]  /*1a630*/  SHF.R.U64 R5, R5, 0x3, RZ ;  /* 0x0000000305057819 */ /* 0x000fc400000012ff */
[----:B------:R-:W-:Y:S01]  /*1a640*/  LOP3.LUT R36, R36, R37, RZ, 0x3c, !PT ;  /* 0x0000002524247212 */ /* 0x000fe200078e3cff */
[--C-:B------:R-:W-:Y:S01]  /*1a650*/  IMAD.X R37, RZ, RZ, R53.reuse, P2 ;  /* 0x000000ffff257224 */ /* 0x100fe200010e0635 */
[----:B------:R-:W-:Y:S01]  /*1a660*/  LOP3.LUT R28, R28, R29, RZ, 0x3c, !PT ;  /* 0x0000001d1c1c7212 */ /* 0x000fe200078e3cff */
[--C-:B------:R-:W-:Y:S01]  /*1a670*/  IMAD.X R29, RZ, RZ, R53.reuse, P1 ;  /* 0x000000ffff1d7224 */ /* 0x100fe200008e0635 */
[----:B------:R-:W-:Y:S01]  /*1a680*/  LOP3.LUT R24, R24, R25, RZ, 0x3c, !PT ;  /* 0x0000001918187212 */ /* 0x000fe200078e3cff */
[----:B------:R-:W-:Y:S01]  /*1a690*/  IMAD.X R25, RZ, RZ, R53, P5 ;  /* 0x000000ffff197224 */ /* 0x000fe200028e0635 */
[----:B------:R-:W-:Y:S02]  /*1a6a0*/  LOP3.LUT R40, R40, R41, RZ, 0x3c, !PT ;  /* 0x0000002928287212 */ /* 0x000fe400078e3cff */
[----:B------:R-:W-:Y:S02]  /*1a6b0*/  LOP3.LUT R20, R20, R21, RZ, 0x3c, !PT ;  /* 0x0000001514147212 */ /* 0x000fe400078e3cff */
[----:B------:R-:W-:-:S02]  /*1a6c0*/  IADD3.X R41, RZ, R53, RZ, P3, !PT ;  /* 0x00000035ff297210 */ /* 0x000fc40001ffe4ff */
[----:B------:R-:W-:Y:S02]  /*1a6d0*/  LOP3.LUT R52, R5, R52, RZ, 0x3c, !PT ;  /* 0x0000003405347212 */ /* 0x000fe400078e3cff */
[----:B------:R-:W-:Y:S01]  /*1a6e0*/  IADD3.X R21, RZ, R53, RZ, P4, !PT ;  /* 0x00000035ff157210 */ /* 0x000fe200027fe4ff */
[----:B----4-:R-:W-:Y:S01]  /*1a6f0*/  IMAD.SHL.U32 R93, R130, 0x4, RZ ;  /* 0x00000004825d7824 */ /* 0x010fe200078e00ff */
[----:B------:R-:W-:Y:S02]  /*1a700*/  MOV R91, R84 ;  /* 0x00000054005b7202 */ /* 0x000fe40000000f00 */
[----:B------:R-:W-:Y:S02]  /*1a710*/  MOV R89, R80 ;  /* 0x0000005000597202 */ /* 0x000fe40000000f00 */
[----:B------:R-:W-:Y:S02]  /*1a720*/  MOV R108, R52 ;  /* 0x00000034006c7202 */ /* 0x000fe40000000f00 */
[----:B------:R-:W-:-:S02]  /*1a730*/  MOV R87, R72 ;  /* 0x0000004800577202 */ /* 0x000fc40000000f00 */
[----:B------:R-:W-:Y:S02]  /*1a740*/  MOV R85, R68 ;  /* 0x0000004400557202 */ /* 0x000fe40000000f00 */
[----:B------:R-:W-:Y:S02]  /*1a750*/  MOV R107, R64 ;  /* 0x00000040006b7202 */ /* 0x000fe40000000f00 */
        /* <DEDUP_REMOVED lines=10> */
[----:B---3--:R-:W-:Y:S01]  /*1a800*/  SHF.L.U64.HI R106, R130, 0x2, R147 ;  /* 0x00000002826a7819 */ /* 0x008fe20000010293 */
[----:B------:R-:W-:Y:S06]  /*1a810*/  BRA.DIV UR4, `(.L_x_452) ;  /* 0x000000a204607947 */ /* 0x000fec000b800000 */
[----:B------:R-:W-:Y:S02]  /*1a820*/  SEL R29, R12, R31, P0 ;  /* 0x0000001f0c1d7207 */ /* 0x000fe40000000000 */
[----:B------:R-:W-:Y:S02]  /*1a830*/  SEL R28, R31, R12, P0 ;  /* 0x0000000c1f1c7207 */ /* 0x000fe40000000000 */
[----:B------:R-:W-:Y:S02]  /*1a840*/  SEL R31, R32, R33, P0 ;  /* 0x00000021201f7207 */ /* 0x000fe40000000000 */
[----:B------:R-:W-:Y:S02]  /*1a850*/  SEL R53, R62, R55, P0 ;  /* 0x000000373e357207 */ /* 0x000fe40000000000 */
[----:B------:R-:W-:Y:S02]  /*1a860*/  SEL R25, R14, R27, P0 ;  /* 0x0000001b0e197207 */ /* 0x000fe40000000000 */
[----:B------:R-:W-:-:S02]  /*1a870*/  SEL R20, R27, R14, P0 ;  /* 0x0000000e1b147207 */ /* 0x000fc40000000000 */
[----:B------:R-:W-:Y:S01]  /*1a880*/  SEL R32, R33, R32, P0 ;  /* 0x0000002021207207 */ /* 0x000fe20000000000 */
[----:B------:R-:W-:Y:S01]  /*1a890*/  SHFL.IDX PT, R53, R53, R2, 0x1c1f ;  /* 0x001c1f0235357589 */ /* 0x000fe200000e0000 */
[----:B------:R-:W-:Y:S02]  /*1a8a0*/  SEL R43, R76, R129, P0 ;  /* 0x000000814c2b7207 */ /* 0x000fe40000000000 */
[----:B------:R-:W-:Y:S02]  /*1a8b0*/  SEL R50, R129, R76, P0 ;  /* 0x0000004c81327207 */ /* 0x000fe40000000000 */
[----:B------:R-:W-:Y:S02]  /*1a8c0*/  SEL R62, R55, R62, P0 ;  /* 0x0000003e373e7207 */ /* 0x000fe40000000000 */
[----:B------:R-:W-:Y:S01]  /*1a8d0*/  SEL R27, R34, R35, P0 ;  /* 0x00000023221b7207 */ /* 0x000fe20000000000 */
[----:B------:R-:W-:Y:S01]  /*1a8e0*/  SHFL.IDX PT, R43, R43, R2, 0x1c1f ;  /* 0x001c1f022b2b7589 */ /* 0x000fe200000e0000 */
[----:B------:R-:W-:-:S02]  /*1a8f0*/  SEL R24, R35, R34, P0 ;  /* 0x0000002223187207 */ /* 0x000fc40000000000 */
[----:B------:R-:W-:Y:S01]  /*1a900*/  SEL R33, R44, R45, P0 ;  /* 0x0000002d2c217207 */ /* 0x000fe20000000000 */
[----:B------:R-:W-:Y:S01]  /*1a910*/  SHFL.IDX PT, R34, R29, R2, 0x1c1f ;  /* 0x001c1f021d227589 */ /* 0x000fe200000e0000 */
[----:B------:R-:W-:Y:S02]  /*1a920*/  SEL R55, R0, R7, P0 ;  /* 0x0000000700377207 */ /* 0x000fe40000000000 */
[----:B------:R-:W-:Y:S02]  /*1a930*/  SEL R64, R7, R0, P0 ;  /* 0x0000000007407207 */ /* 0x000fe40000000000 */
[----:B------:R-:W-:Y:S01]  /*1a940*/  SEL R65, R10, R67, P0 ;  /* 0x000000430a417207 */ /* 0x000fe20000000000 */
[----:B------:R-:W-:Y:S01]  /*1a950*/  SHFL.IDX PT, R33, R33, R2, 0x1c1f ;  /* 0x001c1f0221217589 */ /* 0x000fe200000e0000 */
[----:B------:R-:W-:Y:S02]  /*1a960*/  SEL R76, R67, R10, P0 ;  /* 0x0000000a434c7207 */ /* 0x000fe40000000000 */
[----:B------:R-:W-:Y:S01]  /*1a970*/  SEL R36, R45, R44, P0 ;  /* 0x0000002c2d247207 */ /* 0x000fe20000000000 */
[----:B------:R-:W-:Y:S01]  /*1a980*/  SHFL.IDX PT, R55, R55, R2, 0x1c1f ;  /* 0x001c1f0237377589 */ /* 0x000fe200000e0000 */
[----:B------:R-:W-:-:S02]  /*1a990*/  SEL R35, R39, R54, P0 ;  /* 0x0000003627237207 */ /* 0x000fc40000000000 */
[----:B------:R-:W-:Y:S01]  /*1a9a0*/  SEL R42, R54, R39, P0 ;  /* 0x00000027362a7207 */ /* 0x000fe20000000000 */
[----:B------:R-:W-:Y:S01]  /*1a9b0*/  SHFL.IDX PT, R65, R65, R2, 0x1c1f ;  /* 0x001c1f0241417589 */ /* 0x000fe200000e0000 */
[----:B------:R-:W-:Y:S02]  /*1a9c0*/  SEL R41, R90, R125, P0 ;  /* 0x0000007d5a297207 */ /* 0x000fe40000000000 */
[----:B------:R-:W-:Y:S01]  /*1a9d0*/  SEL R48, R125, R90, P0 ;  /* 0x0000005a7d307207 */ /* 0x000fe20000000000 */
[----:B------:R-:W-:Y:S01]  /*1a9e0*/  SHFL.IDX PT, R35, R35, R2, 0x1c1f ;  /* 0x001c1f0223237589 */ /* 0x000fe200000e0000 */
[----:B------:R-:W-:Y:S02]  /*1a9f0*/  SEL R67, R78, R71, P0 ;  /* 0x000000474e437207 */ /* 0x000fe40000000000 */
[----:B------:R-:W-:Y:S01]  /*1aa00*/  LOP3.LUT R7, R2, 0x2, RZ, 0x3c, !PT ;  /* 0x0000000202077812 */ /* 0x000fe200078e3cff */
[----:B------:R-:W-:Y:S01]  /*1aa10*/  SHFL.IDX PT, R41, R41, R2, 0x1c1f ;  /* 0x001c1f0229297589 */ /* 0x000fe200000e0000 */
[----:B------:R-:W-:-:S02]  /*1aa20*/  SEL R37, R63, R74, P0 ;  /* 0x0000004a3f257207 */ /* 0x000fc40000000000 */
[----:B------:R-:W-:Y:S01]  /*1aa30*/  SEL R44, R74, R63, P0 ;  /* 0x0000003f4a2c7207 */ /* 0x000fe20000000000 */
[----:B------:R-:W0:Y:S01]  /*1aa40*/  SHFL.IDX PT, R40, R36, R7, 0x1c1f ;  /* 0x001c1f0724287589 */ /* 0x000e2200000e0000 */
[----:B------:R-:W-:Y:S02]  /*1aa50*/  SEL R78, R71, R78, P0 ;  /* 0x0000004e474e7207 */ /* 0x000fe40000000000 */
[----:B------:R-:W-:Y:S01]  /*1aa60*/  SEL R69, R26, R75, P0 ;  /* 0x0000004b1a457207 */ /* 0x000fe20000000000 */
[----:B------:R-:W2:Y:S01]  /*1aa70*/  SHFL.IDX PT, R29, R28, R7, 0x1c1f ;  /* 0x001c1f071c1d7589 */ /* 0x000ea200000e0000 */
[----:B------:R-:W-:Y:S02]  /*1aa80*/  SEL R80, R75, R26, P0 ;  /* 0x0000001a4b507207 */ /* 0x000fe40000000000 */
[----:B------:R-:W-:Y:S01]  /*1aa90*/  SEL R21, R58, R59, P0 ;  /* 0x0000003b3a157207 */ /* 0x000fe20000000000 */
[----:B------:R-:W3:Y:S01]  /*1aaa0*/  SHFL.IDX PT, R42, R42, R7, 0x1c1f ;  /* 0x001c1f072a2a7589 */ /* 0x000ee200000e0000 */
[----:B------:R-:W-:-:S02]  /*1aab0*/  SEL R8, R59, R58, P0 ;  /* 0x0000003a3b087207 */ /* 0x000fc40000000000 */
[----:B------:R-:W-:Y:S01]  /*1aac0*/  SEL R39, R86, R119, P0 ;  /* 0x0000007756277207 */ /* 0x000fe20000000000 */
[----:B------:R-:W-:Y:S01]  /*1aad0*/  SHFL.IDX PT, R48, R48, R7, 0x1c1f ;  /* 0x001c1f0730307589 */ /* 0x000fe200000e0000 */
        /* <DEDUP_REMOVED lines=38> */
[----:B------:R2:W4:Y:S01]  /*1ad40*/  SHFL.IDX PT, R31, R32, R7, 0x1c1f ;  /* 0x001c1f07201f7589 */ /* 0x00052200000e0000 */
[----:B------:R-:W-:Y:S02]  /*1ad50*/  SEL R111, R134, R135, P0 ;  /* 0x00000087866f7207 */ /* 0x000fe40000000000 */
[----:B------:R-:W-:Y:S01]  /*1ad60*/  SEL R116, R135, R134, P0 ;  /* 0x0000008687747207 */ /* 0x000fe20000000000 */
[----:B------:R-:W-:Y:S01]  /*1ad70*/  SHFL.IDX PT, R46, R46, R7, 0x1c1f ;  /* 0x001c1f072e2e7589 */ /* 0x000fe200000e0000 */
[----:B------:R-:W-:-:S02]  /*1ad80*/  SEL R66, R9, R66, P0 ;  /* 0x0000004209427207 */ /* 0x000fc40000000000 */
[----:B------:R-:W-:Y:S01]  /*1ad90*/  SEL R5, R3, R146, P0 ;  /* 0x0000009203057207 */ /* 0x000fe20000000000 */
[----:B------:R-:W5:Y:S01]  /*1ada0*/  SHFL.IDX PT, R9, R4, R7, 0x1c1f ;  /* 0x001c1f0704097589 */ /* 0x000f6200000e0000 */
[----:B------:R-:W-:Y:S02]  /*1adb0*/  SEL R3, R146, R3, P0 ;  /* 0x0000000392037207 */ /* 0x000fe40000000000 */
[----:B0-----:R-:W-:Y:S01]  /*1adc0*/  SEL R12, R33, R40, P0 ;  /* 0x00000028210c7207 */ /* 0x001fe20000000000 */
[----:B------:R-:W0:Y:S01]  /*1add0*/  SHFL.IDX PT, R52, R52, R7, 0x1c1f ;  /* 0x001c1f0734347589 */ /* 0x000e2200000e0000 */
[----:B------:R-:W-:Y:S02]  /*1ade0*/  SEL R14, R40, R33, P0 ;  /* 0x00000021280e7207 */ /* 0x000fe40000000000 */
[----:B--2---:R-:W-:Y:S01]  /*1adf0*/  SEL R32, R34, R29, P0 ;  /* 0x0000001d22207207 */ /* 0x004fe20000000000 */
[----:B------:R0:W2:Y:S01]  /*1ae00*/  SHFL.IDX PT, R86, R68, R7, 0x1c1f ;  /* 0x001c1f0744567589 */ /* 0x0000a200000e0000 */
[----:B---3--:R-:W-:-:S02]  /*1ae10*/  SEL R40, R35, R42, P0 ;  /* 0x0000002a23287207 */ /* 0x008fc40000000000 */
[----:B------:R-:W-:Y:S01]  /*1ae20*/  SEL R34, R29, R34, P0 ;  /* 0x000000221d227207 */ /* 0x000fe20000000000 */
[----:B------:R3:W1:Y:S01]  /*1ae30*/  SHFL.IDX PT, R88, R70, R7, 0x1c1f ;  /* 0x001c1f0746587589 */ /* 0x00066200000e0000 */
[----:B------:R-:W-:-:S03]  /*1ae40*/  SEL R42, R42, R35, P0 ;  /* 0x000000232a2a7207 */ /* 0x000fc60000000000 */
[----:B------:R-:W-:Y:S01]  /*1ae50*/  SHFL.IDX PT, R10, R21, R2, 0x1c1f ;  /* 0x001c1f02150a7589 */ /* 0x000fe200000e0000 */
[----:B----4-:R-:W-:Y:S02]  /*1ae60*/  SEL R36, R38, R31, P0 ;  /* 0x0000001f26247207 */ /* 0x010fe40000000000 */
[----:B------:R-:W-:Y:S01]  /*1ae70*/  SEL R38, R31, R38, P0 ;  /* 0x000000261f267207 */ /* 0x000fe20000000000 */
[----:B------:R-:W-:Y:S04]  /*1ae80*/  SHFL.IDX PT, R47, R47, R2, 0x1c1f ;  /* 0x001c1f022f2f7589 */ /* 0x000fe800000e0000 */
[----:B------:R-:W-:Y:S01]  /*1ae90*/  SHFL.IDX PT, R49, R49, R2, 0x1c1f ;  /* 0x001c1f0231317589 */ /* 0x000fe200000e0000 */
[----:B-----5:R-:W-:Y:S02]  /*1aea0*/  SEL R4, R6, R9, P0 ;  /* 0x0000000906047207 */ /* 0x020fe40000000000 */
[----:B------:R-:W-:Y:S01]  /*1aeb0*/  SEL R6, R9, R6, P0 ;  /* 0x0000000609067207 */ /* 0x000fe20000000000 */
[----:B------:R-:W-:Y:S01]  /*1aec0*/  SHFL.IDX PT, R51, R51, R2, 0x1c1f ;  /* 0x001c1f0233337589 */ /* 0x000fe200000e0000 */
[----:B0-----:R-:W-:-:S02]  /*1aed0*/  SEL R68, R45, R52, P0 ;  /* 0x000000342d447207 */ /* 0x001fc40000000000 */
[----:B---3--:R-:W-:Y:S01]  /*1aee0*/  SEL R70, R52, R45, P0 ;  /* 0x0000002d34467207 */ /* 0x008fe20000000000 */
[----:B------:R-:W-:Y:S01]  /*1aef0*/  SHFL.IDX PT, R69, R69, R2, 0x1c1f ;  /* 0x001c1f0245457589 */ /* 0x000fe200000e0000 */
[----:B--2---:R-:W-:Y:S02]  /*1af00*/  SEL R29, R61, R86, P0 ;  /* 0x000000563d1d7207 */ /* 0x004fe40000000000 */
[----:B------:R-:W-:Y:S01]  /*1af10*/  SEL R31, R86, R61, P0 ;  /* 0x0000003d561f7207 */ /* 0x000fe20000000000 */
[----:B------:R-:W-:Y:S01]  /*1af20*/  SHFL.IDX PT, R71, R71, R2, 0x1c1f ;  /* 0x001c1f0247477589 */ /* 0x000fe200000e0000 */
[----:B-1----:R-:W-:Y:S02]  /*1af30*/  SEL R33, R63, R88, P0 ;  /* 0x000000583f217207 */ /* 0x002fe40000000000 */
[----:B------:R-:W-:Y:S01]  /*1af40*/  SEL R35, R88, R63, P0 ;  /* 0x0000003f58237207 */ /* 0x000fe20000000000 */
[----:B------:R0:W1:Y:S04]  /*1af50*/  SHFL.IDX PT, R27, R24, R7, 0x1c1f ;  /* 0x001c1f07181b7589 */ /* 0x00006800000e0000 */
[----:B------:R-:W2:Y:S04]  /*1af60*/  SHFL.IDX PT, R54, R54, R7, 0x1c1f ;  /* 0x001c1f0736367589 */ /* 0x000ea800000e0000 */
[----:B------:R-:W-:Y:S01]  /*1af70*/  SHFL.IDX PT, R58, R58, R7, 0x1c1f ;  /* 0x001c1f073a3a7589 */ /* 0x000fe200000e0000 */
[----:B0-----:R-:W-:-:S03]  /*1af80*/  SEL R24, R26, R25, P0 ;  /* 0x000000191a187207 */ /* 0x001fc60000000000 */
[----:B------:R0:W3:Y:S01]  /*1af90*/  SHFL.IDX PT, R20, R60, R7, 0x1c1f ;  /* 0x001c1f073c147589 */ /* 0x0000e200000e0000 */
[----:B------:R-:W-:-:S03]  /*1afa0*/  SEL R26, R25, R26, P0 ;  /* 0x0000001a191a7207 */ /* 0x000fc60000000000 */
[----:B------:R3:W-:Y:S04]  /*1afb0*/  SHFL.IDX PT, R94, R80, R7, 0x1c1f ;  /* 0x001c1f07505e7589 */ /* 0x0007e800000e0000 */
[----:B------:R4:W5:Y:S01]  /*1afc0*/  SHFL.IDX PT, R96, R82, R7, 0x1c1f ;  /* 0x001c1f0752607589 */ /* 0x00096200000e0000 */
[----:B0-----:R-:W-:-:S03]  /*1afd0*/  SEL R60, R37, R44, P0 ;  /* 0x0000002c253c7207 */ /* 0x001fc60000000000 */
[----:B------:R-:W-:Y:S01]  /*1afe0*/  SHFL.IDX PT, R67, R67, R2, 0x1c1f ;  /* 0x001c1f0243437589 */ /* 0x000fe200000e0000 */
[----:B-1----:R-:W-:Y:S02]  /*1aff0*/  SEL R28, R30, R27, P0 ;  /* 0x0000001b1e1c7207 */ /* 0x002fe40000000000 */
[----:B------:R-:W-:Y:S01]  /*1b000*/  SEL R30, R27, R30, P0 ;  /* 0x0000001e1b1e7207 */ /* 0x000fe20000000000 */
[----:B------:R-:W-:Y:S01]  /*1b010*/  SHFL.IDX PT, R77, R77, R2, 0x1c1f ;  /* 0x001c1f024d4d7589 */ /* 0x000fe200000e0000 */
[----:B--2---:R-:W-:Y:S02]  /*1b020*/  SEL R52, R47, R54, P0 ;  /* 0x000000362f347207 */ /* 0x004fe40000000000 */
[----:B------:R-:W-:Y:S01]  /*1b030*/  SEL R54, R54, R47, P0 ;  /* 0x0000002f36367207 */ /* 0x000fe20000000000 */
[----:B------:R-:W-:Y:S04]  /*1b040*/  SHFL.IDX PT, R79, R79, R2, 0x1c1f ;  /* 0x001c1f024f4f7589 */ /* 0x000fe800000e0000 */
[----:B------:R-:W0:Y:S01]  /*1b050*/  SHFL.IDX PT, R21, R8, R7, 0x1c1f ;  /* 0x001c1f0708157589 */ /* 0x000e2200000e0000 */
[----:B---3--:R-:W-:-:S02]  /*1b060*/  SEL R80, R51, R20, P0 ;  /* 0x0000001433507207 */ /* 0x008fc40000000000 */
[----:B----4-:R-:W-:Y:S01]  /*1b070*/  SEL R82, R20, R51, P0 ;  /* 0x0000003314527207 */ /* 0x010fe20000000000 */
[----:B------:R1:W-:Y:S04]  /*1b080*/  SHFL.IDX PT, R72, R62, R7, 0x1c1f ;  /* 0x001c1f073e487589 */ /* 0x0003e800000e0000 */
[----:B------:R2:W3:Y:S01]  /*1b090*/  SHFL.IDX PT, R74, R64, R7, 0x1c1f ;  /* 0x001c1f07404a7589 */ /* 0x0004e200000e0000 */
[----:B-----5:R-:W-:Y:S02]  /*1b0a0*/  SEL R61, R71, R96, P0 ;  /* 0x00000060473d7207 */ /* 0x020fe40000000000 */
[----:B------:R-:W-:Y:S01]  /*1b0b0*/  SEL R63, R96, R71, P0 ;  /* 0x00000047603f7207 */ /* 0x000fe20000000000 */
[----:B------:R4:W5:Y:S01]  /*1b0c0*/  SHFL.IDX PT, R90, R76, R7, 0x1c1f ;  /* 0x001c1f074c5a7589 */ /* 0x00096200000e0000 */
[----:B-1----:R-:W-:-:S03]  /*1b0d0*/  SEL R62, R44, R37, P0 ;  /* 0x000000252c3e7207 */ /* 0x002fc60000000000 */
[----:B------:R1:W5:Y:S01]  /*1b0e0*/  SHFL.IDX PT, R92, R78, R7, 0x1c1f ;  /* 0x001c1f074e5c7589 */ /* 0x00036200000e0000 */
[----:B------:R-:W-:Y:S02]  /*1b0f0*/  SEL R44, R39, R46, P0 ;  /* 0x0000002e272c7207 */ /* 0x000fe40000000000 */
[----:B--2---:R-:W-:Y:S01]  /*1b100*/  SEL R64, R41, R48, P0 ;  /* 0x0000003029407207 */ /* 0x004fe20000000000 */
[----:B------:R-:W2:Y:S01]  /*1b110*/  SHFL.IDX PT, R110, R110, R7, 0x1c1f ;  /* 0x001c1f076e6e7589 */ /* 0x000ea200000e0000 */
[----:B------:R-:W-:Y:S02]  /*1b120*/  SEL R46, R46, R39, P0 ;  /* 0x000000272e2e7207 */ /* 0x000fe40000000000 */
[----:B----4-:R-:W-:Y:S01]  /*1b130*/  SEL R76, R49, R58, P0 ;  /* 0x0000003a314c7207 */ /* 0x010fe20000000000 */
[----:B------:R-:W4:Y:S01]  /*1b140*/  SHFL.IDX PT, R112, R112, R7, 0x1c1f ;  /* 0x001c1f0770707589 */ /* 0x000f2200000e0000 */
[----:B0-----:R-:W-:Y:S02]  /*1b150*/  SEL R8, R10, R21, P0 ;  /* 0x000000150a087207 */ /* 0x001fe40000000000 */
[----:B-1----:R-:W-:Y:S01]  /*1b160*/  SEL R78, R58, R49, P0 ;  /* 0x000000313a4e7207 */ /* 0x002fe20000000000 */
[----:B------:R-:W-:Y:S01]  /*1b170*/  SHFL.IDX PT, R59, R59, R2, 0x1c1f ;  /* 0x001c1f023b3b7589 */ /* 0x000fe200000e0000 */
[----:B------:R-:W-:-:S03]  /*1b180*/  SEL R10, R21, R10, P0 ;  /* 0x0000000a150a7207 */ /* 0x000fc60000000000 */
[----:B------:R-:W-:Y:S01]  /*1b190*/  SHFL.IDX PT, R73, R73, R2, 0x1c1f ;  /* 0x001c1f0249497589 */ /* 0x000fe200000e0000 */
[----:B---3--:R-:W-:Y:S02]  /*1b1a0*/  SEL R9, R55, R74, P0 ;  /* 0x0000004a37097207 */ /* 0x008fe40000000000 */
[----:B------:R-:W-:Y:S01]  /*1b1b0*/  SEL R11, R74, R55, P0 ;  /* 0x000000374a0b7207 */ /* 0x000fe20000000000 */
[----:B------:R-:W-:Y:S01]  /*1b1c0*/  SHFL.IDX PT, R75, R75, R2, 0x1c1f ;  /* 0x001c1f024b4b7589 */ /* 0x000fe200000e0000 */
[----:B-----5:R-:W-:Y:S02]  /*1b1d0*/  SEL R37, R65, R90, P0 ;  /* 0x0000005a41257207 */ /* 0x020fe40000000000 */
[----:B------:R-:W-:Y:S01]  /*1b1e0*/  SEL R39, R90, R65, P0 ;  /* 0x000000415a277207 */ /* 0x000fe20000000000 */
[----:B------:R-:W-:Y:S01]  /*1b1f0*/  SHFL.IDX PT, R109, R109, R2, 0x1c1f ;  /* 0x001c1f026d6d7589 */ /* 0x000fe200000e0000 */
[----:B------:R-:W-:Y:S02]  /*1b200*/  SEL R13, R67, R92, P0 ;  /* 0x0000005c430d7207 */ /* 0x000fe40000000000 */
[----:B------:R-:W-:Y:S01]  /*1b210*/  SEL R15, R92, R67, P0 ;  /* 0x000000435c0f7207 */ /* 0x000fe20000000000 */
[----:B------:R-:W-:Y:S01]  /*1b220*/  SHFL.IDX PT, R111, R111, R2, 0x1c1f ;  /* 0x001c1f026f6f7589 */ /* 0x000fe200000e0000 */
[----:B--2---:R-:W-:-:S02]  /*1b230*/  SEL R49, R77, R110, P0 ;  /* 0x0000006e4d317207 */ /* 0x004fc40000000000 */
[----:B------:R-:W-:Y:S01]  /*1b240*/  SEL R51, R110, R77, P0 ;  /* 0x0000004d6e337207 */ /* 0x000fe20000000000 */
[----:B------:R0:W1:Y:S01]  /*1b250*/  SHFL.IDX PT, R84, R66, R7, 0x1c1f ;  /* 0x001c1f0742547589 */ /* 0x00006200000e0000 */
[----:B----4-:R-:W-:-:S03]  /*1b260*/  SEL R71, R112, R79, P0 ;  /* 0x0000004f70477207 */ /* 0x010fc60000000000 */
[----:B------:R-:W2:Y:S04]  /*1b270*/  SHFL.IDX PT, R98, R98, R7, 0x1c1f ;  /* 0x001c1f0762627589 */ /* 0x000ea800000e0000 */
[----:B------:R-:W3:Y:S01]  /*1b280*/  SHFL.IDX PT, R100, R100, R7, 0x1c1f ;  /* 0x001c1f0764647589 */ /* 0x000ee200000e0000 */
[----:B0-----:R-:W-:-:S03]  /*1b290*/  SEL R66, R48, R41, P0 ;  /* 0x0000002930427207 */ /* 0x001fc60000000000 */
[----:B------:R-:W0:Y:S01]  /*1b2a0*/  SHFL.IDX PT, R114, R114, R7, 0x1c1f ;  /* 0x001c1f0772727589 */ /* 0x000e2200000e0000 */
[----:B------:R-:W-:Y:S02]  /*1b2b0*/  SEL R48, R43, R50, P0 ;  /* 0x000000322b307207 */ /* 0x000fe40000000000 */
[----:B------:R-:W-:Y:S01]  /*1b2c0*/  SEL R50, R50, R43, P0 ;  /* 0x0000002b32327207 */ /* 0x000fe20000000000 */
[----:B------:R-:W4:Y:S01]  /*1b2d0*/  SHFL.IDX PT, R116, R116, R7, 0x1c1f ;  /* 0x001c1f0774747589 */ /* 0x000f2200000e0000 */
[----:B------:R-:W-:Y:S02]  /*1b2e0*/  SEL R41, R69, R94, P0 ;  /* 0x0000005e45297207 */ /* 0x000fe40000000000 */
[----:B------:R-:W-:Y:S01]  /*1b2f0*/  SEL R43, R94, R69, P0 ;  /* 0x000000455e2b7207 */ /* 0x000fe20000000000 */
[----:B------:R5:W4:Y:S01]  /*1b300*/  SHFL.IDX PT, R0, R5, R2, 0x1c1f ;  /* 0x001c1f0205007589 */ /* 0x000b2200000e0000 */
[----:B------:R-:W-:-:S03]  /*1b310*/  SEL R69, R79, R112, P0 ;  /* 0x000000704f457207 */ /* 0x000fc60000000000 */
[----:B------:R3:W4:Y:S01]  /*1b320*/  SHFL.IDX PT, R3, R3, R7, 0x1c1f ;  /* 0x001c1f0703037589 */ /* 0x00072200000e0000 */
[----:B-1----:R-:W-:Y:S02]  /*1b330*/  SEL R25, R59, R84, P0 ;  /* 0x000000543b197207 */ /* 0x002fe40000000000 */
[----:B------:R-:W-:Y:S02]  /*1b340*/  SEL R27, R84, R59, P0 ;  /* 0x0000003b541b7207 */ /* 0x000fe40000000000 */
[----:B--2---:R-:W-:Y:S01]  /*1b350*/  SEL R45, R73, R98, P0 ;  /* 0x00000062492d7207 */ /* 0x004fe20000000000 */
[----:B-----5:R-:W-:Y:S01]  /*1b360*/  IMAD.MOV.U32 R2, RZ, RZ, RZ ;  /* 0x000000ffff027224 */ /* 0x020fe200078e00ff */
[----:B------:R-:W-:Y:S02]  /*1b370*/  SEL R5, R53, R72, P0 ;  /* 0x0000004835057207 */ /* 0x000fe40000000000 */
[----:B------:R-:W-:Y:S02]  /*1b380*/  SEL R47, R98, R73, P0 ;  /* 0x00000049622f7207 */ /* 0x000fe40000000000 */
[----:B---3--:R-:W-:-:S02]  /*1b390*/  SEL R7, R72, R53, P0 ;  /* 0x0000003548077207 */ /* 0x008fc40000000000 */
[----:B------:R-:W-:Y:S02]  /*1b3a0*/  SEL R65, R75, R100, P0 ;  /* 0x000000644b417207 */ /* 0x000fe40000000000 */
[----:B------:R-:W-:Y:S02]  /*1b3b0*/  SEL R67, R100, R75, P0 ;  /* 0x0000004b64437207 */ /* 0x000fe40000000000 */
[----:B0-----:R-:W-:Y:S02]  /*1b3c0*/  SEL R53, R109, R114, P0 ;  /* 0x000000726d357207 */ /* 0x001fe40000000000 */
[----:B------:R-:W-:Y:S02]  /*1b3d0*/  SEL R55, R114, R109, P0 ;  /* 0x0000006d72377207 */ /* 0x000fe40000000000 */
[----:B----4-:R-:W-:Y:S02]  /*1b3e0*/  SEL R77, R111, R116, P0 ;  /* 0x000000746f4d7207 */ /* 0x010fe40000000000 */
[----:B------:R-:W-:-:S07]  /*1b3f0*/  SEL R79, R116, R111, P0 ;  /* 0x0000006f744f7207 */ /* 0x000fce0000000000 */
.L_x_694:
[----:B------:R-:W-:Y:S05]  /*1b400*/  WARPSYNC.ALL ;  /* 0x0000000000007948 */ /* 0x000fea0003800000 */
[----:B------:R-:W-:Y:S06]  /*1b410*/  BAR.SYNC.DEFER_BLOCKING 0x1, 0x100 ;  /* 0x0044000000007b1d */ /* 0x000fec0000010000 */
[----:B------:R-:W-:-:S02]  /*1b420*/  ULDC.64 UR4, c[0x0][0xbd8] ;  /* 0x0002f60000047ab9 */ /* 0x000fc40000000a00 */
[----:B------:R-:W-:Y:S02]  /*1b430*/  ISETP.NE.U32.AND P1, PT, RZ, UR4, PT ;  /* 0x00000004ff007c0c */ /* 0x000fe4000bf25070 */
[----:B------:R-:W-:Y:S02]  /*1b440*/  IADD3 R20, P2, R93, UR4, RZ ;  /* 0x000000045d147c10 */ /* 0x000fe4000ff5e0ff */
[----:B------:R-:W-:Y:S02]  /*1b450*/  ISETP.NE.AND.EX P1, PT, RZ, UR5, PT, P1 ;  /* 0x00000005ff007c0c */ /* 0x000fe4000bf25310 */
[----:B------:R-:W-:Y:S01]  /*1b460*/  IADD3.X R21, R106, UR5, RZ, P2, !PT ;  /* 0x000000056a157c10 */ /* 0x000fe200097fe4ff */
[----:B------:R-:W-:Y:S01]  /*1b470*/  ULDC.64 UR4, c[0x0][0xbe0] ;  /* 0x0002f80000047ab9 */ /* 0x000fe20000000a00 */
[----:B------:R-:W-:Y:S04]  /*1b480*/  STSM.16.M88.4 [R108], R4 ;  /* 0x000000046c007844 */ /* 0x000fe80000000200 */
[----:B------:R0:W-:Y:S04]  /*1b490*/  STSM.16.M88.4 [R81], R8 ;  /* 0x0000000851007844 */ /* 0x0001e80000000200 */
[----:B------:R1:W-:Y:S04]  /*1b4a0*/  STSM.16.M88.4 [R83], R24 ;  /* 0x0000001853007844 */ /* 0x0003e80000000200 */
[----:B------:R2:W-:Y:S04]  /*1b4b0*/  STSM.16.M88.4 [R95], R28 ;  /* 0x0000001c5f007844 */ /* 0x0005e80000000200 */
[----:B------:R2:W-:Y:S04]  /*1b4c0*/  STSM.16.M88.4 [R97], R32 ;  /* 0x0000002061007844 */ /* 0x0005e80000000200 */
[----:B------:R2:W-:Y:S01]  /*1b4d0*/  STSM.16.M88.4 [R99], R36 ;  /* 0x0000002463007844 */ /* 0x0005e20000000200 */
[----:B0-----:R-:W-:-:S03]  /*1b4e0*/  SEL R81, R0, R3, P0 ;  /* 0x0000000300517207 */ /* 0x001fc60000000000 */
[----:B------:R2:W-:Y:S01]  /*1b4f0*/  STSM.16.M88.4 [R101], R12 ;  /* 0x0000000c65007844 */ /* 0x0005e20000000200 */
[----:B-1----:R-:W-:-:S03]  /*1b500*/  SEL R83, R3, R0, P0 ;  /* 0x0000000003537207 */ /* 0x002fc60000000000 */
[----:B------:R2:W-:Y:S04]  /*1b510*/  STSM.16.M88.4 [R102], R40 ;  /* 0x0000002866007844 */ /* 0x0005e80000000200 */
[----:B------:R2:W-:Y:S04]  /*1b520*/  STSM.16.M88.4 [R103], R60 ;  /* 0x0000003c67007844 */ /* 0x0005e80000000200 */
[----:B------:R2:W-:Y:S04]  /*1b530*/  STSM.16.M88.4 [R104], R44 ;  /* 0x0000002c68007844 */ /* 0x0005e80000000200 */
[----:B------:R2:W-:Y:S01]  /*1b540*/  STSM.16.M88.4 [R105], R64 ;  /* 0x0000004069007844 */ /* 0x0005e20000000200 */
[----:B------:R-:W-:-:S03]  /*1b550*/  ISETP.NE.U32.AND P0, PT, RZ, UR4, PT ;  /* 0x00000004ff007c0c */ /* 0x000fc6000bf05070 */
[----:B------:R2:W-:Y:S04]  /*1b560*/  STSM.16.M88.4 [R107], R48 ;  /* 0x000000306b007844 */ /* 0x0005e80000000200 */
[----:B------:R2:W-:Y:S01]  /*1b570*/  STSM.16.M88.4 [R85], R68 ;  /* 0x0000004455007844 */ /* 0x0005e20000000200 */
[----:B------:R-:W-:-:S03]  /*1b580*/  VIADD R0, R150, 0xffffff80 ;  /* 0xffffff8096007836 */ /* 0x000fc60000000000 */
[----:B------:R2:W-:Y:S04]  /*1b590*/  STSM.16.M88.4 [R87], R52 ;  /* 0x0000003457007844 */ /* 0x0005e80000000200 */
[----:B------:R2:W-:Y:S01]  /*1b5a0*/  STSM.16.M88.4 [R89], R76 ;  /* 0x0000004c59007844 */ /* 0x0005e20000000200 */
[----:B------:R-:W-:-:S03]  /*1b5b0*/  ISETP.NE.AND.EX P0, PT, RZ, UR5, PT, P0 ;  /* 0x00000005ff007c0c */ /* 0x000fc6000bf05300 */
[----:B------:R2:W-:Y:S01]  /*1b5c0*/  STSM.16.M88.4 [R91], R80 ;  /* 0x000000505b007844 */ /* 0x0005e20000000200 */
[----:B------:R-:W-:Y:S01]  /*1b5d0*/  BAR.SYNC.DEFER_BLOCKING 0x1, 0x100 ;  /* 0x0044000000007b1d */ /* 0x000fe20000010000 */
[----:B------:R-:W-:-:S04]  /*1b5e0*/  SHF.R.S32.HI R3, RZ, 0x1f, R0 ;  /* 0x0000001fff037819 */ /* 0x000fc80000011400 */
[----:B------:R-:W-:-:S04]  /*1b5f0*/  LEA.HI R6, R3, R0, RZ, 0x7 ;  /* 0x0000000003067211 */ /* 0x000fc800078f38ff */
[----:B------:R-:W-:Y:S02]  /*1b600*/  @P0 IADD3 R4, P2, R93, UR4, RZ ;  /* 0x000000045d040c10 */ /* 0x000fe4000ff5e0ff */
[----:B------:R-:W-:Y:S01]  /*1b610*/  LOP3.LUT R3, R6, 0xffffff80, RZ, 0xc0, !PT ;  /* 0xffffff8006037812 */ /* 0x000fe200078ec0ff */
[----:B------:R-:W-:Y:S01]  /*1b620*/  ULDC UR4, c[0x0][0xa88] ;  /* 0x0002a20000047ab9 */ /* 0x000fe20000000800 */
[----:B------:R-:W-:Y:S02]  /*1b630*/  @P0 IADD3.X R5, R106, UR5, RZ, P2, !PT ;  /* 0x000000056a050c10 */ /* 0x000fe400097fe4ff */
[----:B------:R-:W-:Y:S01]  /*1b640*/  IADD3 R10, R0, -R3, RZ ;  /* 0x80000003000a7210 */ /* 0x000fe20007ffe0ff */
[----:B------:R-:W-:Y:S01]  /*1b650*/  IMAD.U32 R0, RZ, RZ, UR4 ;  /* 0x00000004ff007e24 */ /* 0x000fe2000f8e00ff */
[----:B------:R2:W5:Y:S02]  /*1b660*/  @P1 LDG.E R2, desc[UR42][R20.64] ;  /* 0x0000002a14021981 */ /* 0x000564000c1e1900 */
[----:B------:R-:W-:-:S03]  /*1b670*/  SHF.R.S32.HI R7, RZ, 0x1f, R10 ;  /* 0x0000001fff077819 */ /* 0x000fc6000001140a */
[----:B------:R2:W5:Y:S01]  /*1b680*/  @P0 LDG.E R0, desc[UR42][R4.64] ;  /* 0x0000002a04000981 */ /* 0x000562000c1e1900 */
[----:B------:R-:W-:-:S04]  /*1b690*/  LEA.HI R3, R7, R10, RZ, 0x2 ;  /* 0x0000000a07037211 */ /* 0x000fc800078f10ff */
[--C-:B------:R-:W-:Y:S02]  /*1b6a0*/  SHF.R.S32.HI R8, RZ, 0x2, R3.reuse ;  /* 0x00000002ff087819 */ /* 0x100fe40000011403 */
[----:B------:R-:W-:-:S04]  /*1b6b0*/  SHF.R.S32.HI R3, RZ, 0x1f, R3 ;  /* 0x0000001fff037819 */ /* 0x000fc80000011403 */
[----:B------:R-:W-:Y:S01]  /*1b6c0*/  LEA.HI R9, R3, R8, RZ, 0x3 ;  /* 0x0000000803097211 */ /* 0x000fe200078f18ff */
[----:B--2---:R-:W-:Y:S06]  /*1b6d0*/  @P0 BRA `(.L_x_453) ;  /* 0x0000000000100947 */ /* 0x004fec0003800000 */
[----:B------:R-:W-:Y:S05]  /*1b6e0*/  @!P1 BRA `(.L_x_453) ;  /* 0x00000000000c9947 */ /* 0x000fea0003800000 */
[----:B------:R-:W2:Y:S04]  /*1b6f0*/  LDG.E R3, desc[UR42][R20.64] ;  /* 0x0000002a14037981 */ /* 0x000ea8000c1e1900 */
[----:B-----5:R-:W2:Y:S02]  /*1b700*/  LDG.E R0, desc[UR42][R20.64+0x4] ;  /* 0x0000042a14007981 */ /* 0x020ea4000c1e1900 */
[----:B--2---:R-:W-:-:S07]  /*1b710*/  IMAD.IADD R0, R0, 0x1, -R3 ;  /* 0x0000000100007824 */ /* 0x004fce00078e0a03 */
.L_x_453:
[----:B------:R-:W2:Y:S01]  /*1b720*/  LDL.LU R79, [R1+0x30] ;  /* 0x00003000014f7983 */ /* 0x000ea20000300800 */
[----:B------:R-:W-:Y:S01]  /*1b730*/  SHF.R.S32.HI R11, RZ, 0x7, R6 ;  /* 0x00000007ff0b7819 */ /* 0x000fe20000011406 */
[----:B------:R-:W-:Y:S02]  /*1b740*/  ULDC.64 UR4, c[0x0][0xb70] ;  /* 0x0002dc0000047ab9 */ /* 0x000fe40000000a00 */
[----:B------:R-:W3:Y:S01]  /*1b750*/  LDL.LU R80, [R1+0x3c] ;  /* 0x00003c0001507983 */ /* 0x000ee20000300800 */
[----:B------:R-:W-:Y:S02]  /*1b760*/  LOP3.LUT R9, R9, 0xfffffff8, RZ, 0xc0, !PT ;  /* 0xfffffff809097812 */ /* 0x000fe400078ec0ff */
[----:B------:R-:W-:Y:S02]  /*1b770*/  LEA.HI R6, R6, R11, RZ, 0x1 ;  /* 0x0000000b06067211 */ /* 0x000fe400078f08ff */
[----:B------:R-:W-:Y:S01]  /*1b780*/  LEA.HI R7, R7, R10, RZ, 0x5 ;  /* 0x0000000a07077211 */ /* 0x000fe200078f28ff */
[----:B------:R-:W-:Y:S01]  /*1b790*/  IMAD.IADD R13, R8, 0x1, -R9 ;  /* 0x00000001080d7824 */ /* 0x000fe200078e0a09 */
[----:B------:R-:W-:-:S02]  /*1b7a0*/  LOP3.LUT R6, R6, 0x3fffffe, RZ, 0xc0, !PT ;  /* 0x03fffffe06067812 */ /* 0x000fc400078ec0ff */
[----:B------:R-:W-:Y:S02]  /*1b7b0*/  SHF.R.S32.HI R8, RZ, 0x5, R7 ;  /* 0x00000005ff087819 */ /* 0x000fe40000011407 */
[----:B-----5:R-:W-:Y:S01]  /*1b7c0*/  SHF.R.S32.HI R3, RZ, 0x1f, R2 ;  /* 0x0000001fff037819 */ /* 0x020fe20000011402 */
[----:B------:R-:W-:Y:S01]  /*1b7d0*/  IMAD.IADD R6, R11, 0x1, -R6 ;  /* 0x000000010b067824 */ /* 0x000fe200078e0a06 */
[----:B------:R-:W-:Y:S01]  /*1b7e0*/  LEA R7, R22, R18, 0x6 ;  /* 0x0000001216077211 */ /* 0x000fe200078e30ff */
[----:B------:R-:W-:Y:S01]  /*1b7f0*/  IMAD R13, R8, 0x10, R13 ;  /* 0x00000010080d7824 */ /* 0x000fe200078e020d */
[----:B------:R-:W-:Y:S02]  /*1b800*/  SEL R78, R147, RZ, !P1 ;  /* 0x000000ff934e7207 */ /* 0x000fe40004800000 */
[----:B------:R-:W-:Y:S01]  /*1b810*/  SEL R81, R130, RZ, !P1 ;  /* 0x000000ff82517207 */ /* 0x000fe20004800000 */
[----:B------:R-:W-:Y:S01]  /*1b820*/  IMAD.WIDE R56, R7, 0x2, R56 ;  /* 0x0000000207387825 */ /* 0x000fe200078e0238 */
[----:B------:R-:W-:-:S02]  /*1b830*/  LEA R11, R6, R13, 0x6 ;  /* 0x0000000d060b7211 */ /* 0x000fc400078e30ff */
[C---:B------:R-:W-:Y:S02]  /*1b840*/  IADD3 R13, P5, R56.reuse, 0x2000, RZ ;  /* 0x00002000380d7810 */ /* 0x040fe40007fbe0ff */
[C---:B------:R-:W-:Y:S02]  /*1b850*/  IADD3 R25, P4, R56.reuse, 0x3000, RZ ;  /* 0x0000300038197810 */ /* 0x040fe40007f9e0ff */
[----:B------:R-:W-:Y:S02]  /*1b860*/  IADD3 R29, P3, R56, 0x4000, RZ ;  /* 0x00004000381d7810 */ /* 0x000fe40007f7e0ff */
[----:B------:R-:W-:Y:S02]  /*1b870*/  LOP3.LUT R12, R13, 0x380, RZ, 0xc0, !PT ;  /* 0x000003800d0c7812 */ /* 0x000fe400078ec0ff */
[----:B------:R-:W-:Y:S02]  /*1b880*/  LOP3.LUT R24, R25, 0x380, RZ, 0xc0, !PT ;  /* 0x0000038019187812 */ /* 0x000fe400078ec0ff */
[----:B------:R-:W-:-:S02]  /*1b890*/  LOP3.LUT R28, R29, 0x380, RZ, 0xc0, !PT ;  /* 0x000003801d1c7812 */ /* 0x000fc400078ec0ff */
[----:B------:R-:W-:Y:S02]  /*1b8a0*/  SHF.R.U64 R12, R12, 0x3, RZ ;  /* 0x000000030c0c7819 */ /* 0x000fe400000012ff */
[----:B------:R-:W-:Y:S02]  /*1b8b0*/  SHF.R.U64 R24, R24, 0x3, RZ ;  /* 0x0000000318187819 */ /* 0x000fe400000012ff */
[----:B------:R-:W-:Y:S02]  /*1b8c0*/  SHF.R.U64 R28, R28, 0x3, RZ ;  /* 0x000000031c1c7819 */ /* 0x000fe400000012ff */
[----:B------:R-:W-:Y:S01]  /*1b8d0*/  LOP3.LUT R12, R12, R13, RZ, 0x3c, !PT ;  /* 0x0000000d0c0c7212 */ /* 0x000fe200078e3cff */
[--C-:B------:R-:W-:Y:S01]  /*1b8e0*/  IMAD.X R13, RZ, RZ, R57.reuse, P5 ;  /* 0x000000ffff0d7224 */ /* 0x100fe200028e0639 */
[----:B------:R-:W-:Y:S02]  /*1b8f0*/  LOP3.LUT R24, R24, R25, RZ, 0x3c, !PT ;  /* 0x0000001918187212 */ /* 0x000fe400078e3cff */
[----:B------:R-:W-:Y:S01]  /*1b900*/  LOP3.LUT R28, R28, R29, RZ, 0x3c, !PT ;  /* 0x0000001d1c1c7212 */ /* 0x000fe200078e3cff */
[----:B------:R-:W-:Y:S01]  /*1b910*/  IMAD.X R29, RZ, RZ, R57, P3 ;  /* 0x000000ffff1d7224 */ /* 0x000fe200018e0639 */
[----:B------:R-:W-:-:S02]  /*1b920*/  IADD3.X R25, RZ, R57, RZ, P4, !PT ;  /* 0x00000039ff197210 */ /* 0x000fc400027fe4ff */
        /* <DEDUP_REMOVED lines=9> */
[----:B------:R-:W-:Y:S02]  /*1b9c0*/  LOP3.LUT R40, R40, R41, RZ, 0x3c, !PT ;  /* 0x0000002928287212 */ /* 0x000fe400078e3cff */
[----:B------:R-:W-:Y:S01]  /*1b9d0*/  LOP3.LUT R44, R44, R45, RZ, 0x3c, !PT ;  /* 0x0000002d2c2c7212 */ /* 0x000fe200078e3cff */
[--C-:B------:R-:W-:Y:S01]  /*1b9e0*/  IMAD.X R45, RZ, RZ, R57.reuse, P4 ;  /* 0x000000ffff2d7224 */ /* 0x100fe200020e0639 */
        /* <DEDUP_REMOVED lines=14> */
[----:B------:R-:W-:Y:S01]  /*1bad0*/  LOP3.LUT R64, R64, R65, RZ, 0x3c, !PT ;  /* 0x0000004140407212 */ /* 0x000fe200078e3cff */
[----:B------:R-:W-:Y:S01]  /*1bae0*/  IMAD.X R65, RZ, RZ, R57, P4 ;  /* 0x000000ffff417224 */ /* 0x000fe200020e0639 */
[----:B------:R-:W-:-:S02]  /*1baf0*/  LOP3.LUT R68, R68, R69, RZ, 0x3c, !PT ;  /* 0x0000004544447212 */ /* 0x000fc400078e3cff */
[----:B------:R-:W-:Y:S01]  /*1bb00*/  IADD3.X R69, RZ, R57, RZ, P3, !PT ;  /* 0x00000039ff457210 */ /* 0x000fe20001ffe4ff */
[----:B------:R-:W-:Y:S01]  /*1bb10*/  BSSY B1, `(.L_x_454) ;  /* 0x000007e000017945 */ /* 0x000fe20003800000 */
[----:B--2---:R-:W-:Y:S01]  /*1bb20*/  SHF.R.S32.HI R76, RZ, 0x1f, R79 ;  /* 0x0000001fff4c7819 */ /* 0x004fe2000001144f */
[----:B---3--:R-:W-:-:S04]  /*1bb30*/  IMAD R11, R80, 0x80, R11 ;  /* 0x00000080500b7824 */ /* 0x008fc800078e020b */
[----:B------:R-:W-:Y:S01]  /*1bb40*/  IMAD R4, R76, UR4, RZ ;  /* 0x000000044c047c24 */ /* 0x000fe2000f8e02ff */
[----:B------:R-:W-:-:S03]  /*1bb50*/  SHF.R.S32.HI R7, RZ, 0x1f, R11 ;  /* 0x0000001fff077819 */ /* 0x000fc6000001140b */
[C---:B------:R-:W-:Y:S02]  /*1bb60*/  IMAD R9, R79.reuse, UR5, R4 ;  /* 0x000000054f097c24 */ /* 0x040fe4000f8e0204 */
[----:B------:R-:W-:Y:S01]  /*1bb70*/  IMAD.WIDE.U32 R4, R79, UR4, R2 ;  /* 0x000000044f047c25 */ /* 0x000fe2000f8e0002 */
[----:B------:R-:W-:-:S03]  /*1bb80*/  ULDC.64 UR4, c[0x0][0xb78] ;  /* 0x0002de0000047ab9 */ /* 0x000fc60000000a00 */
[----:B------:R-:W-:Y:S01]  /*1bb90*/  IMAD.IADD R5, R5, 0x1, R9 ;  /* 0x0000000105057824 */ /* 0x000fe200078e0209 */
[----:B------:R-:W-:Y:S01]  /*1bba0*/  IADD3 R9, P2, R56, 0x1000, RZ ;  /* 0x0000100038097810 */ /* 0x000fe20007f5e0ff */
[----:B------:R-:W-:Y:S02]  /*1bbb0*/  IMAD R6, R78, UR4, RZ ;  /* 0x000000044e067c24 */ /* 0x000fe4000f8e02ff */
[----:B------:R-:W-:Y:S01]  /*1bbc0*/  IMAD.WIDE.U32 R4, R81, UR4, R4 ;  /* 0x0000000451047c25 */ /* 0x000fe2000f8e0004 */
[----:B------:R-:W-:-:S03]  /*1bbd0*/  LOP3.LUT R8, R9, 0x380, RZ, 0xc0, !PT ;  /* 0x0000038009087812 */ /* 0x000fc600078ec0ff */
[----:B------:R-:W-:Y:S01]  /*1bbe0*/  IMAD R6, R81, UR5, R6 ;  /* 0x0000000551067c24 */ /* 0x000fe2000f8e0206 */
[----:B------:R-:W-:Y:S01]  /*1bbf0*/  IADD3 R4, P0, R11, R4, RZ ;  /* 0x000000040b047210 */ /* 0x000fe20007f1e0ff */
[----:B------:R-:W-:Y:S01]  /*1bc00*/  ULDC.64 UR4, c[0x0][0xb40] ;  /* 0x0002d00000047ab9 */ /* 0x000fe20000000a00 */
[----:B------:R-:W-:Y:S02]  /*1bc10*/  SHF.R.U64 R8, R8, 0x3, RZ ;  /* 0x0000000308087819 */ /* 0x000fe400000012ff */
[----:B------:R-:W-:Y:S02]  /*1bc20*/  IADD3.X R7, R7, R5, R6, P0, !PT ;  /* 0x0000000507077210 */ /* 0x000fe400007fe406 */
[----:B------:R-:W-:Y:S02]  /*1bc30*/  LEA R20, P1, R4, UR4, 0x2 ;  /* 0x0000000404147c11 */ /* 0x000fe4000f8210ff */
[----:B------:R-:W-:Y:S01]  /*1bc40*/  LOP3.LUT R8, R8, R9, RZ, 0x3c, !PT ;  /* 0x0000000908087212 */ /* 0x000fe200078e3cff */
[----:B------:R-:W-:Y:S01]  /*1bc50*/  IMAD.X R9, RZ, RZ, R57, P2 ;  /* 0x000000ffff097224 */ /* 0x000fe200010e0639 */
[----:B------:R-:W-:Y:S01]  /*1bc60*/  LEA.HI.X R21, R4, UR5, R7, 0x2, P1 ;  /* 0x0000000504157c11 */ /* 0x000fe200088f1407 */
[----:B------:R-:W-:Y:S01]  /*1bc70*/  ULDC.64 UR4, c[0x0][0xaa0] ;  /* 0x0002a80000047ab9 */ /* 0x000fe20000000a00 */
[----:B------:R-:W-:-:S02]  /*1bc80*/  IADD3 R37, P2, R56, 0x6000, RZ ;  /* 0x0000600038257810 */ /* 0x000fc40007f5e0ff */
[----:B------:R-:W-:Y:S02]  /*1bc90*/  IADD3 R33, P1, R56, 0x5000, RZ ;  /* 0x0000500038217810 */ /* 0x000fe40007f3e0ff */
[----:B------:R-:W-:Y:S02]  /*1bca0*/  LOP3.LUT R36, R37, 0x380, RZ, 0xc0, !PT ;  /* 0x0000038025247812 */ /* 0x000fe400078ec0ff */
[----:B------:R-:W-:Y:S02]  /*1bcb0*/  LOP3.LUT R32, R33, 0x380, RZ, 0xc0, !PT ;  /* 0x0000038021207812 */ /* 0x000fe400078ec0ff */
[----:B------:R-:W-:Y:S02]  /*1bcc0*/  SHF.R.U64 R36, R36, 0x3, RZ ;  /* 0x0000000324247819 */ /* 0x000fe400000012ff */
[----:B------:R-:W-:Y:S02]  /*1bcd0*/  SHF.R.U64 R32, R32, 0x3, RZ ;  /* 0x0000000320207819 */ /* 0x000fe400000012ff */
[----:B------:R-:W-:Y:S01]  /*1bce0*/  LOP3.LUT R36, R36, R37, RZ, 0x3c, !PT ;  /* 0x0000002524247212 */ /* 0x000fe200078e3cff */
[--C-:B------:R-:W-:Y:S01]  /*1bcf0*/  IMAD.X R37, RZ, RZ, R57.reuse, P2 ;  /* 0x000000ffff257224 */ /* 0x100fe200010e0639 */
[----:B------:R-:W-:Y:S01]  /*1bd00*/  LOP3.LUT R32, R32, R33, RZ, 0x3c, !PT ;  /* 0x0000002120207212 */ /* 0x000fe200078e3cff */
[----:B------:R-:W-:Y:S01]  /*1bd10*/  IMAD.X R33, RZ, RZ, R57, P1 ;  /* 0x000000ffff217224 */ /* 0x000fe200008e0639 */
[----:B------:R-:W-:-:S02]  /*1bd20*/  IADD3 R59, P2, R56, 0xb000, RZ ;  /* 0x0000b000383b7810 */ /* 0x000fc40007f5e0ff */
[----:B------:R-:W-:Y:S02]  /*1bd30*/  IADD3 R53, P1, R56, 0xa000, RZ ;  /* 0x0000a00038357810 */ /* 0x000fe40007f3e0ff */
[----:B------:R-:W-:Y:S02]  /*1bd40*/  LOP3.LUT R58, R59, 0x380, RZ, 0xc0, !PT ;  /* 0x000003803b3a7812 */ /* 0x000fe400078ec0ff */
[----:B------:R-:W-:Y:S02]  /*1bd50*/  LOP3.LUT R52, R53, 0x380, RZ, 0xc0, !PT ;  /* 0x0000038035347812 */ /* 0x000fe400078ec0ff */
[----:B------:R-:W-:Y:S02]  /*1bd60*/  SHF.R.U64 R58, R58, 0x3, RZ ;  /* 0x000000033a3a7819 */ /* 0x000fe400000012ff */
[----:B------:R-:W-:Y:S02]  /*1bd70*/  SHF.R.U64 R52, R52, 0x3, RZ ;  /* 0x0000000334347819 */ /* 0x000fe400000012ff */
[----:B------:R-:W-:-:S02]  /*1bd80*/  LOP3.LUT P0, RZ, R10, 0x3, RZ, 0xc0, !PT ;  /* 0x000000030aff7812 */ /* 0x000fc4000780c0ff */
[----:B------:R-:W-:Y:S01]  /*1bd90*/  LOP3.LUT R58, R58, R59, RZ, 0x3c, !PT ;  /* 0x0000003b3a3a7212 */ /* 0x000fe200078e3cff */
[--C-:B------:R-:W-:Y:S01]  /*1bda0*/  IMAD.X R59, RZ, RZ, R57.reuse, P2 ;  /* 0x000000ffff3b7224 */ /* 0x100fe200010e0639 */
[C---:B------:R-:W-:Y:S02]  /*1bdb0*/  IADD3 R5, R11.reuse, 0x8, RZ ;  /* 0x000000080b057810 */ /* 0x040fe40007ffe0ff */
[----:B------:R-:W-:Y:S01]  /*1bdc0*/  LOP3.LUT R52, R52, R53, RZ, 0x3c, !PT ;  /* 0x0000003534347212 */ /* 0x000fe200078e3cff */
[----:B------:R-:W-:Y:S01]  /*1bdd0*/  IMAD.X R53, RZ, RZ, R57, P1 ;  /* 0x000000ffff357224 */ /* 0x000fe200008e0639 */
[C---:B------:R-:W-:Y:S02]  /*1bde0*/  LOP3.LUT R4, R56.reuse, 0x380, RZ, 0xc0, !PT ;  /* 0x0000038038047812 */ /* 0x040fe400078ec0ff */
[----:B------:R-:W-:Y:S02]  /*1bdf0*/  IADD3 R7, P2, R56, 0xf000, RZ ;  /* 0x0000f00038077810 */ /* 0x000fe40007f5e0ff */
[----:B------:R-:W-:-:S02]  /*1be00*/  ISETP.GE.OR P1, PT, R11, R0, P0 ;  /* 0x000000000b00720c */ /* 0x000fc40000726670 */
[----:B------:R-:W-:Y:S01]  /*1be10*/  ISETP.GE.OR P0, PT, R5, R0, P0 ;  /* 0x000000000500720c */ /* 0x000fe20000706670 */
[----:B------:R-:W-:Y:S01]  /*1be20*/  IMAD.X R73, RZ, RZ, R57, P2 ;  /* 0x000000ffff497224 */ /* 0x000fe200010e0639 */
[----:B------:R-:W-:Y:S02]  /*1be30*/  SHF.R.U64 R5, R4, 0x3, RZ ;  /* 0x0000000304057819 */ /* 0x000fe400000012ff */
[----:B------:R-:W-:Y:S02]  /*1be40*/  LOP3.LUT R4, R7, 0x380, RZ, 0xc0, !PT ;  /* 0x0000038007047812 */ /* 0x000fe400078ec0ff */
[----:B------:R-:W-:Y:S02]  /*1be50*/  LOP3.LUT R56, R5, R56, RZ, 0x3c, !PT ;  /* 0x0000003805387212 */ /* 0x000fe400078e3cff */
[----:B------:R-:W-:-:S03]  /*1be60*/  SHF.R.U64 R4, R4, 0x3, RZ ;  /* 0x0000000304047819 */ /* 0x000fc600000012ff */
[----:B------:R-:W-:Y:S01]  /*1be70*/  @!P1 STG.E desc[UR42][R20.64], R154 ;  /* 0x0000009a14009986 */ /* 0x000fe2000c10192a */
[----:B------:R-:W-:-:S03]  /*1be80*/  LOP3.LUT R72, R4, R7, RZ, 0x3c, !PT ;  /* 0x0000000704487212 */ /* 0x000fc600078e3cff */
[----:B------:R0:W-:Y:S01]  /*1be90*/  @!P0 STG.E desc[UR42][R20.64+0x20], R155 ;  /* 0x0000209b14008986 */ /* 0x0001e2000c10192a */
[----:B------:R-:W-:-:S03]  /*1bea0*/  IMAD R3, R3, UR4, RZ ;  /* 0x0000000403037c24 */ /* 0x000fc6000f8e02ff */
[----:B------:R1:W5:Y:S04]  /*1beb0*/  LD.E.128 R4, desc[UR42][R56.64] ;  /* 0x0000002a38047980 */ /* 0x000368000c101d00 */
[----:B------:R-:W5:Y:S04]  /*1bec0*/  LD.E.128 R8, desc[UR42][R8.64] ;  /* 0x0000002a08087980 */ /* 0x000f68000c101d00 */
[----:B------:R-:W5:Y:S01]  /*1bed0*/  LD.E.128 R12, desc[UR42][R12.64] ;  /* 0x0000002a0c0c7980 */ /* 0x000f62000c101d00 */
[--C-:B0-----:R-:W-:Y:S01]  /*1bee0*/  SHF.R.S32.HI R21, RZ, 0x1f, R18.reuse ;  /* 0x0000001fff157819 */ /* 0x101fe20000011412 */
[----:B------:R-:W-:-:S02]  /*1bef0*/  IMAD.MOV.U32 R20, RZ, RZ, R18 ;  /* 0x000000ffff147224 */ /* 0x000fc400078e0012 */
[----:B------:R-:W5:Y:S04]  /*1bf00*/  LD.E.128 R24, desc[UR42][R24.64] ;  /* 0x0000002a18187980 */ /* 0x000f68000c101d00 */
        /* <DEDUP_REMOVED lines=11> */
[----:B------:R-:W5:Y:S01]  /*1bfc0*/  LD.E.128 R72, desc[UR42][R72.64] ;  /* 0x0000002a48487980 */ /* 0x000f62000c101d00 */
[C---:B------:R-:W-:Y:S01]  /*1bfd0*/  IMAD.WIDE.U32 R20, R2.reuse, UR4, R20 ;  /* 0x0000000402147c25 */ /* 0x040fe2000f8e0014 */
[----:B------:R-:W-:Y:S01]  /*1bfe0*/  @!PT LDS RZ, [RZ] ;  /* 0x00000000fffff984 */ /* 0x000fe20000000800 */
[----:B------:R-:W-:Y:S01]  /*1bff0*/  @!PT LDS RZ, [RZ] ;  /* 0x00000000fffff984 */ /* 0x000fe20000000800 */
[----:B------:R-:W-:Y:S01]  /*1c000*/  @!PT LDS RZ, [RZ] ;  /* 0x00000000fffff984 */ /* 0x000fe20000000800 */
[----:B------:R-:W-:Y:S01]  /*1c010*/  @!PT LDS RZ, [RZ] ;  /* 0x00000000fffff984 */ /* 0x000fe20000000800 */
[----:B------:R0:W-:Y:S06]  /*1c020*/  MEMBAR.ALL.CTA ;  /* 0x0000000000007992 */ /* 0x0001ec0000008000 */
[----:B0-----:R-:W0:Y:S01]  /*1c030*/  FENCE.VIEW.ASYNC.S ;  /* 0x00000000000073c6 */ /* 0x001e220000000000 */
[----:B------:R-:W-:Y:S01]  /*1c040*/  IMAD R3, R2, UR5, R3 ;  /* 0x0000000502037c24 */ /* 0x000fe2000f8e0203 */
[----:B------:R-:W-:Y:S01]  /*1c050*/  ULDC.64 UR4, c[0x0][0xae0] ;  /* 0x0002b80000047ab9 */ /* 0x000fe20000000a00 */
[----:B------:R-:W-:-:S02]  /*1c060*/  IMAD R0, R80, -0x80, R0 ;  /* 0xffffff8050007824 */ /* 0x000fc400078e0200 */
[----:B------:R-:W-:Y:S02]  /*1c070*/  IMAD R2, R76, UR4, RZ ;  /* 0x000000044c027c24 */ /* 0x000fe4000f8e02ff */
[----:B------:R-:W-:Y:S01]  /*1c080*/  IMAD.IADD R21, R21, 0x1, R3 ;  /* 0x0000000115157824 */ /* 0x000fe200078e0203 */
[-C--:B------:R-:W-:Y:S01]  /*1c090*/  ISETP.GE.AND P3, PT, R22, R0.reuse, PT ;  /* 0x000000001600720c */ /* 0x080fe20003f66270 */
[----:B------:R-:W-:Y:S01]  /*1c0a0*/  IMAD R77, R79, UR5, R2 ;  /* 0x000000054f4d7c24 */ /* 0x000fe2000f8e0202 */
[-C--:B------:R-:W-:Y:S01]  /*1c0b0*/  ISETP.GE.AND P2, PT, R233, R0.reuse, PT ;  /* 0x00000000e900720c */ /* 0x080fe20003f46270 */
[----:B------:R-:W-:Y:S01]  /*1c0c0*/  IMAD.WIDE.U32 R2, R79, UR4, R20 ;  /* 0x000000044f027c25 */ /* 0x000fe2000f8e0014 */
[-C--:B------:R-:W-:Y:S01]  /*1c0d0*/  ISETP.GE.AND P0, PT, R234, R0.reuse, PT ;  /* 0x00000000ea00720c */ /* 0x080fe20003f06270 */
[----:B------:R-:W-:Y:S01]  /*1c0e0*/  ULDC.64 UR4, c[0x0][0xae8] ;  /* 0x0002ba0000047ab9 */ /* 0x000fe20000000a00 */
[----:B------:R-:W-:Y:S01]  /*1c0f0*/  ISETP.GE.AND P1, PT, R235, R0, PT ;  /* 0x00000000eb00720c */ /* 0x000fe20003f26270 */
[----:B------:R-:W-:Y:S01]  /*1c100*/  VIADD R0, R19, 0x38820 ;  /* 0x0003882013007836 */ /* 0x000fe20000000000 */
[----:B------:R-:W-:Y:S01]  /*1c110*/  IADD3 R3, R3, R77, RZ ;  /* 0x0000004d03037210 */ /* 0x000fe20007ffe0ff */
[----:B------:R-:W-:-:S03]  /*1c120*/  IMAD R20, R78, UR4, RZ ;  /* 0x000000044e147c24 */ /* 0x000fc6000f8e02ff */
[----:B------:R-:W-:Y:S01]  /*1c130*/  PRMT R0, RZ, 0x654, R0 ;  /* 0x00000654ff007816 */ /* 0x000fe20000000000 */
[C---:B------:R-:W-:Y:S02]  /*1c140*/  IMAD R79, R81.reuse, UR5, R20 ;  /* 0x00000005514f7c24 */ /* 0x040fe4000f8e0214 */
[----:B------:R-:W-:Y:S01]  /*1c150*/  IMAD.WIDE.U32 R76, R81, UR4, R2 ;  /* 0x00000004514c7c25 */ /* 0x000fe2000f8e0002 */
[----:B0-----:R1:W-:Y:S03]  /*1c160*/  SYNCS.ARRIVE.TRANS64.RED.A1T0 RZ, [R0+URZ], RZ ;  /* 0x000000ff00ff79a7 */ /* 0x0013e6000810043f */
[----:B------:R-:W-:-:S04]  /*1c170*/  IMAD.WIDE R20, R80, 0x80, R22 ;  /* 0x0000008050147825 */ /* 0x000fc800078e0216 */
[----:B------:R-:W-:Y:S01]  /*1c180*/  IMAD.IADD R81, R77, 0x1, R79 ;  /* 0x000000014d517824 */ /* 0x000fe200078e024f */
[----:B-1----:R-:W-:Y:S06]  /*1c190*/  @P3 BRA `(.L_x_455) ;  /* 0x0000000000543947 */ /* 0x002fec0003800000 */
[----:B------:R-:W-:Y:S01]  /*1c1a0*/  ULDC.64 UR6, c[0x0][0xad8] ;  /* 0x0002b60000067ab9 */ /* 0x000fe20000000a00 */
[----:B------:R-:W-:Y:S01]  /*1c1b0*/  MOV R3, R81 ;  /* 0x0000005100037202 */ /* 0x000fe20000000f00 */
[----:B------:R-:W-:Y:S01]  /*1c1c0*/  IMAD R79, R21, UR6, RZ ;  /* 0x00000006154f7c24 */ /* 0x000fe2000f8e02ff */
[----:B------:R-:W-:Y:S01]  /*1c1d0*/  ULDC UR4, c[0x0][0xa8c] ;  /* 0x0002a30000047ab9 */ /* 0x000fe20000000800 */
[----:B------:R-:W-:Y:S01]  /*1c1e0*/  IMAD.MOV.U32 R2, RZ, RZ, R76 ;  /* 0x000000ffff027224 */ /* 0x000fe200078e004c */
[----:B------:R-:W-:Y:S01]  /*1c1f0*/  ISETP.GE.AND P5, PT, R18, UR4, PT ;  /* 0x0000000412007c0c */ /* 0x000fe2000bfa6270 */
[----:B------:R-:W-:Y:S01]  /*1c200*/  IMAD R79, R20, UR7, R79 ;  /* 0x00000007144f7c24 */ /* 0x000fe2000f8e024f */
[----:B------:R-:W-:Y:S01]  /*1c210*/  ISETP.GE.AND P4, PT, R236, UR4, PT ;  /* 0x00000004ec007c0c */ /* 0x000fe2000bf86270 */
[----:B------:R-:W-:Y:S01]  /*1c220*/  IMAD.WIDE.U32 R2, R20, UR6, R2 ;  /* 0x0000000614027c25 */ /* 0x000fe2000f8e0002 */
[----:B------:R-:W-:-:S03]  /*1c230*/  ULDC.64 UR6, c[0x0][0xa80] ;  /* 0x0002a00000067ab9 */ /* 0x000fc60000000a00 */
[----:B------:R-:W-:Y:S01]  /*1c240*/  IMAD.IADD R3, R3, 0x1, R79 ;  /* 0x0000000103037824 */ /* 0x000fe200078e024f */
[----:B------:R-:W-:Y:S01]  /*1c250*/  LEA R78, P3, R2, UR6, 0x1 ;  /* 0x00000006024e7c11 */ /* 0x000fe2000f8608ff */
[----:B------:R-:W-:-:S03]  /*1c260*/  VIADD R0, R18, 0x80 ;  /* 0x0000008012007836 */ /* 0x000fc60000000000 */
[----:B------:R-:W-:Y:S02]  /*1c270*/  LEA.HI.X R79, R2, UR7, R3, 0x1, P3 ;  /* 0x00000007024f7c11 */ /* 0x000fe400098f0c03 */
[----:B------:R-:W-:Y:S01]  /*1c280*/  ISETP.GE.AND P3, PT, R0, UR4, PT ;  /* 0x0000000400007c0c */ /* 0x000fe2000bf66270 */
[----:B------:R-:W-:Y:S02]  /*1c290*/  VIADD R0, R18, 0xc0 ;  /* 0x000000c012007836 */ /* 0x000fe40000000000 */
[----:B-----5:R0:W-:Y:S03]  /*1c2a0*/  @!P5 STG.E.128 desc[UR42][R78.64], R4 ;  /* 0x000000044e00d986 */ /* 0x0201e6000c101d2a */
[----:B------:R-:W-:Y:S01]  /*1c2b0*/  ISETP.GE.AND P5, PT, R0, UR4, PT ;  /* 0x0000000400007c0c */ /* 0x000fe2000bfa6270 */
[----:B------:R0:W-:Y:S06]  /*1c2c0*/  @!P4 STG.E.128 desc[UR42][R78.64+0x80], R28 ;  /* 0x0000801c4e00c986 */ /* 0x0001ec000c101d2a */
[----:B------:R0:W-:Y:S06]  /*1c2d0*/  @!P3 STG.E.128 desc[UR42][R78.64+0x100], R44 ;  /* 0x0001002c4e00b986 */ /* 0x0001ec000c101d2a */
[----:B------:R0:W-:Y:S02]  /*1c2e0*/  @!P5 STG.E.128 desc[UR42][R78.64+0x180], R60 ;  /* 0x0001803c4e00d986 */ /* 0x0001e4000c101d2a */
.L_x_455:
[----:B------:R-:W-:Y:S05]  /*1c2f0*/  BSYNC B1 ;  /* 0x0000000000017941 */ /* 0x000fea0003800000 */
.L_x_454:
[----:B------:R-:W-:Y:S04]  /*1c300*/  BSSY B1, `(.L_x_456) ;  /* 0x0000019000017945 */ /* 0x000fe80003800000 */
[----:B------:R-:W-:Y:S05]  /*1c310*/  @P2 BRA `(.L_x_457) ;  /* 0x00000000005c2947 */ /* 0x000fea0003800000 */
[----:B0----5:R-:W-:Y:S01]  /*1c320*/  IADD3 R5, P2, R20, 0x20, RZ ;  /* 0x0000002014057810 */ /* 0x021fe20007f5e0ff */
[----:B------:R-:W-:Y:S01]  /*1c330*/  ULDC.64 UR4, c[0x0][0xad8] ;  /* 0x0002b60000047ab9 */ /* 0x000fe20000000a00 */
[----:B------:R-:W-:Y:S01]  /*1c340*/  IMAD.MOV.U32 R2, RZ, RZ, R76 ;  /* 0x000000ffff027224 */ /* 0x000fe200078e004c */
[----:B------:R-:W-:Y:S01]  /*1c350*/  ULDC.64 UR6, c[0x0][0xa80] ;  /* 0x0002a00000067ab9 */ /* 0x000fe20000000a00 */
[----:B------:R-:W-:Y:S01]  /*1c360*/  IADD3.X R0, RZ, R21, RZ, P2, !PT ;  /* 0x00000015ff007210 */ /* 0x000fe200017fe4ff */
[----:B------:R-:W-:Y:S02]  /*1c370*/  IMAD.MOV.U32 R3, RZ, RZ, R81 ;  /* 0x000000ffff037224 */ /* 0x000fe400078e0051 */
[----:B------:R-:W-:Y:S02]  /*1c380*/  VIADD R4, R18, 0x80 ;  /* 0x0000008012047836 */ /* 0x000fe40000000000 */
[----:B------:R-:W-:Y:S02]  /*1c390*/  IMAD R0, R0, UR4, RZ ;  /* 0x0000000400007c24 */ /* 0x000fe4000f8e02ff */
[----:B------:R-:W-:Y:S01]  /*1c3a0*/  IMAD.WIDE.U32 R2, R5, UR4, R2 ;  /* 0x0000000405027c25 */ /* 0x000fe2000f8e0002 */
[----:B------:R-:W-:-:S02]  /*1c3b0*/  ULDC UR4, c[0x0][0xa8c] ;  /* 0x0002a30000047ab9 */ /* 0x000fc40000000800 */
[----:B------:R-:W-:Y:S01]  /*1c3c0*/  ISETP.GE.AND P2, PT, R4, UR4, PT ;  /* 0x0000000404007c0c */ /* 0x000fe2000bf46270 */
[----:B------:R-:W-:Y:S01]  /*1c3d0*/  IMAD R5, R5, UR5, R0 ;  /* 0x0000000505057c24 */ /* 0x000fe2000f8e0200 */
[----:B------:R-:W-:Y:S01]  /*1c3e0*/  LEA R4, P5, R2, UR6, 0x1 ;  /* 0x0000000602047c11 */ /* 0x000fe2000f8a08ff */
[C---:B------:R-:W-:Y:S01]  /*1c3f0*/  VIADD R0, R18.reuse, 0xc0 ;  /* 0x000000c012007836 */ /* 0x040fe20000000000 */
[----:B------:R-:W-:Y:S02]  /*1c400*/  ISETP.GE.AND P4, PT, R18, UR4, PT ;  /* 0x0000000412007c0c */ /* 0x000fe4000bf86270 */
[----:B------:R-:W-:Y:S02]  /*1c410*/  IADD3 R3, R3, R5, RZ ;  /* 0x0000000503037210 */ /* 0x000fe40007ffe0ff */
[----:B------:R-:W-:Y:S02]  /*1c420*/  ISETP.GE.AND P3, PT, R236, UR4, PT ;  /* 0x00000004ec007c0c */ /* 0x000fe4000bf66270 */
[----:B------:R-:W-:-:S02]  /*1c430*/  LEA.HI.X R5, R2, UR7, R3, 0x1, P5 ;  /* 0x0000000702057c11 */ /* 0x000fc4000a8f0c03 */
[----:B------:R-:W-:-:S03]  /*1c440*/  ISETP.GE.AND P5, PT, R0, UR4, PT ;  /* 0x0000000400007c0c */ /* 0x000fc6000bfa6270 */
[----:B------:R1:W-:Y:S04]  /*1c450*/  @!P2 STG.E.128 desc[UR42][R4.64+0x100], R48 ;  /* 0x000100300400a986 */ /* 0x0003e8000c101d2a */
[----:B------:R1:W-:Y:S04]  /*1c460*/  @!P4 STG.E.128 desc[UR42][R4.64], R8 ;  /* 0x000000080400c986 */ /* 0x0003e8000c101d2a */
[----:B------:R1:W-:Y:S04]  /*1c470*/  @!P3 STG.E.128 desc[UR42][R4.64+0x80], R32 ;  /* 0x000080200400b986 */ /* 0x0003e8000c101d2a */
[----:B------:R1:W-:Y:S02]  /*1c480*/  @!P5 STG.E.128 desc[UR42][R4.64+0x180], R64 ;  /* 0x000180400400d986 */ /* 0x0003e4000c101d2a */
.L_x_457:
[----:B------:R-:W-:Y:S05]  /*1c490*/  BSYNC B1 ;  /* 0x0000000000017941 */ /* 0x000fea0003800000 */
.L_x_456:
[----:B------:R-:W-:Y:S04]  /*1c4a0*/  BSSY B1, `(.L_x_458) ;  /* 0x0000019000017945 */ /* 0x000fe80003800000 */
[----:B------:R-:W-:Y:S05]  /*1c4b0*/  @P0 BRA `(.L_x_459) ;  /* 0x00000000005c0947 */ /* 0x000fea0003800000 */
[----:B01---5:R-:W-:Y:S01]  /*1c4c0*/  IADD3 R5, P0, R20, 0x40, RZ ;  /* 0x0000004014057810 */ /* 0x023fe20007f1e0ff */
[C---:B------:R-:W-:Y:S01]  /*1c4d0*/  VIADD R2, R18.reuse, 0x80 ;  /* 0x0000008012027836 */ /* 0x040fe20000000000 */
[----:B------:R-:W-:Y:S01]  /*1c4e0*/  IADD3 R3, R18, 0xc0, RZ ;  /* 0x000000c012037810 */ /* 0x000fe20007ffe0ff */
[----:B------:R-:W-:Y:S01]  /*1c4f0*/  ULDC UR4, c[0x0][0xa8c] ;  /* 0x0002a30000047ab9 */ /* 0x000fe20000000800 */
[----:B------:R-:W-:Y:S01]  /*1c500*/  ULDC.64 UR6, c[0x0][0xad8] ;  /* 0x0002b60000067ab9 */ /* 0x000fe20000000a00 */
[----:B------:R-:W-:Y:S01]  /*1c510*/  IMAD.X R0, RZ, RZ, R21, P0 ;  /* 0x000000ffff007224 */ /* 0x000fe200000e0615 */
[----:B------:R-:W-:Y:S01]  /*1c520*/  ISETP.GE.AND P4, PT, R2, UR4, PT ;  /* 0x0000000402007c0c */ /* 0x000fe2000bf86270 */
[----:B------:R-:W-:Y:S01]  /*1c530*/  IMAD.MOV.U32 R2, RZ, RZ, R76 ;  /* 0x000000ffff027224 */ /* 0x000fe200078e004c */
[----:B------:R-:W-:Y:S01]  /*1c540*/  ISETP.GE.AND P5, PT, R3, UR4, PT ;  /* 0x0000000403007c0c */ /* 0x000fe2000bfa6270 */
[----:B------:R-:W-:Y:S01]  /*1c550*/  IMAD.MOV.U32 R3, RZ, RZ, R81 ;  /* 0x000000ffff037224 */ /* 0x000fe200078e0051 */
[----:B------:R-:W-:Y:S01]  /*1c560*/  ISETP.GE.AND P2, PT, R18, UR4, PT ;  /* 0x0000000412007c0c */ /* 0x000fe2000bf46270 */
[----:B------:R-:W-:Y:S01]  /*1c570*/  IMAD R0, R0, UR6, RZ ;  /* 0x0000000600007c24 */ /* 0x000fe2000f8e02ff */
[----:B------:R-:W-:Y:S01]  /*1c580*/  ISETP.GE.AND P3, PT, R236, UR4, PT ;  /* 0x00000004ec007c0c */ /* 0x000fe2000bf66270 */
[----:B------:R-:W-:-:S04]  /*1c590*/  IMAD.WIDE.U32 R2, R5, UR6, R2 ;  /* 0x0000000605027c25 */ /* 0x000fc8000f8e0002 */
        /* <DEDUP_REMOVED lines=9> */
.L_x_459:
[----:B------:R-:W-:Y:S05]  /*1c630*/  BSYNC B1 ;  /* 0x0000000000017941 */ /* 0x000fea0003800000 */
.L_x_458:
[----:B------:R-:W-:Y:S05]  /*1c640*/  @P1 BRA `(.L_x_460) ;  /* 0x0000000c00401947 */ /* 0x000fea0003800000 */
[----:B012--5:R-:W-:Y:S01]  /*1c650*/  IADD3 R5, P0, R20, 0x60, RZ ;  /* 0x0000006014057810 */ /* 0x027fe20007f1e0ff */
[----:B------:R-:W-:Y:S01]  /*1c660*/  ULDC.64 UR6, c[0x0][0xad8] ;  /* 0x0002b60000067ab9 */ /* 0x000fe20000000a00 */
[----:B------:R-:W-:Y:S01]  /*1c670*/  IMAD.MOV.U32 R2, RZ, RZ, R76 ;  /* 0x000000ffff027224 */ /* 0x000fe200078e004c */
[----:B------:R-:W-:Y:S01]  /*1c680*/  ULDC UR4, c[0x0][0xa8c] ;  /* 0x0002a30000047ab9 */ /* 0x000fe20000000800 */
[----:B------:R-:W-:Y:S01]  /*1c690*/  IADD3.X R20, RZ, R21, RZ, P0, !PT ;  /* 0x00000015ff147210 */ /* 0x000fe200007fe4ff */
[----:B------:R-:W-:Y:S01]  /*1c6a0*/  IMAD.MOV.U32 R3, RZ, RZ, R81 ;  /* 0x000000ffff037224 */ /* 0x000fe200078e0051 */
[C---:B------:R-:W-:Y:S01]  /*1c6b0*/  ISETP.GE.AND P1, PT, R18.reuse, UR4, PT ;  /* 0x0000000412007c0c */ /* 0x040fe2000bf26270 */
[----:B------:R-:W-:Y:S01]  /*1c6c0*/  VIADD R0, R18, 0x80 ;  /* 0x0000008012007836 */ /* 0x000fe20000000000 */
[----:B------:R-:W-:Y:S01]  /*1c6d0*/  ISETP.GE.AND P2, PT, R236, UR4, PT ;  /* 0x00000004ec007c0c */ /* 0x000fe2000bf46270 */
[----:B------:R-:W-:Y:S02]  /*1c6e0*/  IMAD R20, R20, UR6, RZ ;  /* 0x0000000614147c24 */ /* 0x000fe4000f8e02ff */
[----:B------:R-:W-:Y:S01]  /*1c6f0*/  IMAD.WIDE.U32 R2, R5, UR6, R2 ;  /* 0x0000000605027c25 */ /* 0x000fe2000f8e0002 */
[----:B------:R-:W-:-:S03]  /*1c700*/  ISETP.GE.AND P3, PT, R0, UR4, PT ;  /* 0x0000000400007c0c */ /* 0x000fc6000bf66270 */
[----:B------:R-:W-:Y:S01]  /*1c710*/  IMAD R5, R5, UR7, R20 ;  /* 0x0000000705057c24 */ /* 0x000fe2000f8e0214 */
[----:B------:R-:W-:Y:S01]  /*1c720*/  ULDC.64 UR6, c[0x0][0xa80] ;  /* 0x0002a00000067ab9 */ /* 0x000fe20000000a00 */
[----:B------:R-:W-:Y:S01]  /*1c730*/  VIADD R0, R18, 0xc0 ;  /* 0x000000c012007836 */ /* 0x000fe20000000000 */
[----:B------:R-:W-:Y:S02]  /*1c740*/  LEA R4, P0, R2, UR6, 0x1 ;  /* 0x0000000602047c11 */ /* 0x000fe4000f8008ff */
[----:B------:R-:W-:-:S04]  /*1c750*/  IADD3 R3, R3, R5, RZ ;  /* 0x0000000503037210 */ /* 0x000fc80007ffe0ff */
        /* <DEDUP_REMOVED lines=8> */
.L_x_451:
[----:B------:R-:W3:Y:S01]  /*1c7e0*/  LDL R11, [R1+0x1c] ;  /* 0x00001c00010b7983 */ /* 0x000ee20000100800 */
[----:B------:R-:W-:-:S03]  /*1c7f0*/  ULDC.64 UR4, c[0x0][0xbd8] ;  /* 0x0002f60000047ab9 */ /* 0x000fc60000000a00 */
[----:B------:R-:W4:Y:S01]  /*1c800*/  LDL R9, [R1+0x34] ;  /* 0x0000340001097983 */ /* 0x000f220000100800 */
[----:B------:R-:W-:Y:S01]  /*1c810*/  ISETP.NE.U32.AND P0, PT, RZ, UR4, PT ;  /* 0x00000004ff007c0c */ /* 0x000fe2000bf05070 */
[----:B------:R-:W-:-:S03]  /*1c820*/  IMAD.MOV.U32 R7, RZ, RZ, RZ ;  /* 0x000000ffff077224 */ /* 0x000fc600078e00ff */
[----:B------:R-:W-:Y:S01]  /*1c830*/  ISETP.NE.AND.EX P0, PT, RZ, UR5, PT, P0 ;  /* 0x00000005ff007c0c */ /* 0x000fe2000bf05300 */
[C---:B---3--:R-:W-:Y:S01]  /*1c840*/  IMAD.SHL.U32 R4, R11.reuse, 0x4, RZ ;  /* 0x000000040b047824 */ /* 0x048fe200078e00ff */
[----:B----4-:R-:W-:-:S04]  /*1c850*/  SHF.L.U64.HI R0, R11, 0x2, R9 ;  /* 0x000000020b007819 */ /* 0x010fc80000010209 */
[----:B------:R-:W-:-:S04]  /*1c860*/  IADD3 R2, P1, R4, UR4, RZ ;  /* 0x0000000404027c10 */ /* 0x000fc8000ff3e0ff */
[----:B------:R-:W-:Y:S01]  /*1c870*/  IADD3.X R3, R0, UR5, RZ, P1, !PT ;  /* 0x0000000500037c10 */ /* 0x000fe20008ffe4ff */
[----:B------:R-:W-:Y:S02]  /*1c880*/  ULDC.64 UR4, c[0x0][0xbe0] ;  /* 0x0002f80000047ab9 */ /* 0x000fe40000000a00 */
[----:B------:R-:W-:Y:S02]  /*1c890*/  ISETP.NE.U32.AND P1, PT, RZ, UR4, PT ;  /* 0x00000004ff007c0c */ /* 0x000fe4000bf25070 */
[----:B------:R3:W5:Y:S02]  /*1c8a0*/  @P0 LDG.E R7, desc[UR42][R2.64] ;  /* 0x0000002a02070981 */ /* 0x000764000c1e1900 */
[----:B------:R-:W-:Y:S01]  /*1c8b0*/  ISETP.NE.AND.EX P1, PT, RZ, UR5, PT, P1 ;  /* 0x00000005ff007c0c */ /* 0x000fe2000bf25310 */
[----:B------:R-:W4:-:S12]  /*1c8c0*/  S2R R14, SR_TID.X ;  /* 0x00000000000e7919 */ /* 0x000f180000002100 */
[----:B------:R-:W-:Y:S01]  /*1c8d0*/  @P1 IADD3 R4, P2, R4, UR4, RZ ;  /* 0x0000000404041c10 */ /* 0x000fe2000ff5e0ff */
[----:B------:R-:W-:-:S03]  /*1c8e0*/  ULDC UR4, c[0x0][0xa88] ;  /* 0x0002a20000047ab9 */ /* 0x000fc60000000800 */
[----:B------:R-:W-:Y:S02]  /*1c8f0*/  @P1 IADD3.X R5, R0, UR5, RZ, P2, !PT ;  /* 0x0000000500051c10 */ /* 0x000fe400097fe4ff */
[----:B------:R-:W-:-:S06]  /*1c900*/  MOV R0, UR4 ;  /* 0x0000000400007c02 */ /* 0x000fcc0008000f00 */
[----:B------:R3:W5:Y:S01]  /*1c910*/  @P1 LDG.E R0, desc[UR42][R4.64] ;  /* 0x0000002a04001981 */ /* 0x000762000c1e1900 */
[----:B----4-:R-:W-:-:S05]  /*1c920*/  VIADD R6, R14, 0xffffff80 ;  /* 0xffffff800e067836 */ /* 0x010fca0000000000 */
[----:B------:R-:W-:Y:S01]  /*1c930*/  ISETP.GE.AND P2, PT, R6, 0x80, PT ;  /* 0x000000800600780c */ /* 0x000fe20003f46270 */
[----:B---3--:R-:W-:-:S12]  /*1c940*/  @P1 BRA `(.L_x_461) ;  /* 0x0000000000101947 */ /* 0x008fd80003800000 */
[----:B------:R-:W-:Y:S05]  /*1c950*/  @!P0 BRA `(.L_x_461) ;  /* 0x00000000000c8947 */ /* 0x000fea0003800000 */
[----:B------:R-:W3:Y:S04]  /*1c960*/  LDG.E R5, desc[UR42][R2.64] ;  /* 0x0000002a02057981 */ /* 0x000ee8000c1e1900 */
[----:B-----5:R-:W3:Y:S02]  /*1c970*/  LDG.E R0, desc[UR42][R2.64+0x4] ;  /* 0x0000042a02007981 */ /* 0x020ee4000c1e1900 */
[----:B---3--:R-:W-:-:S07]  /*1c980*/  IMAD.IADD R0, R0, 0x1, -R5 ;  /* 0x0000000100007824 */ /* 0x008fce00078e0a05 */
.L_x_461:
[----:B------:R-:W3:Y:S04]  /*1c990*/  LDL R12, [R1+0x30] ;  /* 0x00003000010c7983 */ /* 0x000ee80000100800 */
[----:B------:R4:W5:Y:S01]  /*1c9a0*/  LDL R10, [R1+0x3c] ;  /* 0x00003c00010a7983 */ /* 0x0009620000100800 */
[----:B------:R-:W-:Y:S01]  /*1c9b0*/  BSSY B1, `(.L_x_462) ;  /* 0x000001c000017945 */ /* 0x000fe20003800000 */
[----:B------:R-:W-:Y:S02]  /*1c9c0*/  SHF.R.S32.HI R13, RZ, 0x1f, R18 ;  /* 0x0000001fff0d7819 */ /* 0x000fe40000011412 */
[----:B------:R-:W-:Y:S02]  /*1c9d0*/  SEL R11, R11, RZ, !P0 ;  /* 0x000000ff0b0b7207 */ /* 0x000fe40004000000 */
[----:B------:R-:W-:-:S02]  /*1c9e0*/  SEL R9, R9, RZ, !P0 ;  /* 0x000000ff09097207 */ /* 0x000fc40004000000 */
[----:B-----5:R-:W-:Y:S02]  /*1c9f0*/  SHF.R.S32.HI R6, RZ, 0x1f, R7 ;  /* 0x0000001fff067819 */ /* 0x020fe40000011407 */
[----:B---3--:R-:W-:Y:S01]  /*1ca00*/  SHF.R.S32.HI R8, RZ, 0x1f, R12 ;  /* 0x0000001fff087819 */ /* 0x008fe2000001140c */
[----:B----4-:R-:W-:Y:S06]  /*1ca10*/  @P2 BRA `(.L_x_463) ;  /* 0x0000000000542947 */ /* 0x010fec0003800000 */
[----:B------:R-:W-:-:S05]  /*1ca20*/  IMAD R2, R10, 0x80, R14 ;  /* 0x000000800a027824 */ /* 0x000fca00078e020e */
[----:B------:R-:W-:-:S04]  /*1ca30*/  IADD3 R3, R2, -0x80, RZ ;  /* 0xffffff8002037810 */ /* 0x000fc80007ffe0ff */
[----:B------:R-:W-:-:S13]  /*1ca40*/  ISETP.GE.AND P0, PT, R3, R0, PT ;  /* 0x000000000300720c */ /* 0x000fda0003f06270 */
[----:B------:R-:W-:Y:S05]  /*1ca50*/  @P0 BRA `(.L_x_463) ;  /* 0x0000000000440947 */ /* 0x000fea0003800000 */
[C---:B------:R-:W-:Y:S01]  /*1ca60*/  IADD3 R2, P0, R3.reuse, R7, RZ ;  /* 0x0000000703027210 */ /* 0x040fe20007f1e0ff */
[----:B------:R-:W-:Y:S02]  /*1ca70*/  ULDC.64 UR4, c[0x0][0xb70] ;  /* 0x0002dc0000047ab9 */ /* 0x000fe40000000a00 */
[----:B------:R-:W-:Y:S01]  /*1ca80*/  IMAD R4, R8, UR4, RZ ;  /* 0x0000000408047c24 */ /* 0x000fe2000f8e02ff */
[----:B------:R-:W-:-:S03]  /*1ca90*/  LEA.HI.X.SX32 R3, R3, R6, 0x1, P0 ;  /* 0x0000000603037211 */ /* 0x000fc600000f0eff */
[C---:B------:R-:W-:Y:S02]  /*1caa0*/  IMAD R5, R12.reuse, UR5, R4 ;  /* 0x000000050c057c24 */ /* 0x040fe4000f8e0204 */
[----:B------:R-:W-:Y:S01]  /*1cab0*/  IMAD.WIDE.U32 R2, R12, UR4, R2 ;  /* 0x000000040c027c25 */ /* 0x000fe2000f8e0002 */
[----:B------:R-:W-:-:S03]  /*1cac0*/  ULDC.64 UR4, c[0x0][0xb78] ;  /* 0x0002de0000047ab9 */ /* 0x000fc60000000a00 */
[----:B------:R-:W-:Y:S02]  /*1cad0*/  IMAD R4, R9, UR4, RZ ;  /* 0x0000000409047c24 */ /* 0x000fe4000f8e02ff */
[----:B------:R-:W-:Y:S02]  /*1cae0*/  IMAD.IADD R3, R3, 0x1, R5 ;  /* 0x0000000103037824 */ /* 0x000fe400078e0205 */
[C---:B------:R-:W-:Y:S02]  /*1caf0*/  IMAD R5, R11.reuse, UR5, R4 ;  /* 0x000000050b057c24 */ /* 0x040fe4000f8e0204 */
[----:B------:R-:W-:Y:S01]  /*1cb00*/  IMAD.WIDE.U32 R2, R11, UR4, R2 ;  /* 0x000000040b027c25 */ /* 0x000fe2000f8e0002 */
[----:B------:R-:W-:-:S03]  /*1cb10*/  ULDC.64 UR4, c[0x0][0xb40] ;  /* 0x0002d00000047ab9 */ /* 0x000fc60000000a00 */
[----:B------:R-:W-:Y:S01]  /*1cb20*/  IMAD.IADD R3, R3, 0x1, R5 ;  /* 0x0000000103037824 */ /* 0x000fe200078e0205 */
[----:B------:R-:W-:-:S04]  /*1cb30*/  LEA R4, P0, R2, UR4, 0x2 ;  /* 0x0000000402047c11 */ /* 0x000fc8000f8010ff */
[----:B------:R-:W-:Y:S01]  /*1cb40*/  LEA.HI.X R5, R2, UR5, R3, 0x2, P0 ;  /* 0x0000000502057c11 */ /* 0x000fe200080f1403 */
[----:B------:R-:W-:-:S05]  /*1cb50*/  IMAD.MOV.U32 R3, RZ, RZ, -0x800000 ;  /* 0xff800000ff037424 */ /* 0x000fca00078e00ff */
[----:B------:R3:W-:Y:S03]  /*1cb60*/  STG.E desc[UR42][R4.64], R3 ;  /* 0x0000000304007986 */ /* 0x0007e6000c10192a */
.L_x_463:
[----:B------:R-:W-:Y:S05]  /*1cb70*/  BSYNC B1 ;  /* 0x0000000000017941 */ /* 0x000fea0003800000 */
.L_x_462:
[----:B------:R-:W-:Y:S01]  /*1cb80*/  ULDC.64 UR4, c[0x0][0xaa0] ;  /* 0x0002a80000047ab9 */ /* 0x000fe20000000a00 */
[----:B------:R-:W-:Y:S01]  /*1cb90*/  MOV R2, R18 ;  /* 0x0000001200027202 */ /* 0x000fe20000000f00 */
[----:B---3--:R-:W-:Y:S01]  /*1cba0*/  IMAD.MOV.U32 R3, RZ, RZ, R13 ;  /* 0x000000ffff037224 */ /* 0x008fe200078e000d */
[----:B------:R-:W-:Y:S01]  /*1cbb0*/  BSSY B1, `(.L_x_464) ;  /* 0x000002b000017945 */ /* 0x000fe20003800000 */
[----:B------:R-:W-:Y:S02]  /*1cbc0*/  IMAD R4, R6, UR4, RZ ;  /* 0x0000000406047c24 */ /* 0x000fe4000f8e02ff */
[----:B------:R-:W-:-:S04]  /*1cbd0*/  IMAD.WIDE.U32 R2, R7, UR4, R2 ;  /* 0x0000000407027c25 */ /* 0x000fc8000f8e0002 */
[----:B------:R-:W-:Y:S01]  /*1cbe0*/  IMAD R7, R7, UR5, R4 ;  /* 0x0000000507077c24 */ /* 0x000fe2000f8e0204 */
[----:B------:R-:W-:Y:S02]  /*1cbf0*/  ULDC.64 UR4, c[0x0][0xae0] ;  /* 0x0002b80000047ab9 */ /* 0x000fe40000000a00 */
[----:B------:R-:W-:Y:S02]  /*1cc00*/  IMAD R4, R8, UR4, RZ ;  /* 0x0000000408047c24 */ /* 0x000fe4000f8e02ff */
[----:B------:R-:W-:Y:S02]  /*1cc10*/  IMAD R8, R10, -0x80, R0 ;  /* 0xffffff800a087824 */ /* 0x000fe400078e0200 */
[----:B------:R-:W-:Y:S02]  /*1cc20*/  IMAD.IADD R3, R3, 0x1, R7 ;  /* 0x0000000103037824 */ /* 0x000fe400078e0207 */
[----:B------:R-:W-:Y:S01]  /*1cc30*/  IMAD R5, R12, UR5, R4 ;  /* 0x000000050c057c24 */ /* 0x000fe2000f8e0204 */
[-C--:B------:R-:W-:Y:S01]  /*1cc40*/  ISETP.GE.AND P1, PT, R22, R8.reuse, PT ;  /* 0x000000081600720c */ /* 0x080fe20003f26270 */
[----:B------:R-:W-:Y:S01]  /*1cc50*/  IMAD.WIDE.U32 R2, R12, UR4, R2 ;  /* 0x000000040c027c25 */ /* 0x000fe2000f8e0002 */
[----:B------:R-:W-:Y:S01]  /*1cc60*/  ULDC.64 UR4, c[0x0][0xae8] ;  /* 0x0002ba0000047ab9 */ /* 0x000fe20000000a00 */
[----:B------:R-:W-:-:S02]  /*1cc70*/  ISETP.GE.AND P0, PT, R233, R8, PT ;  /* 0x00000008e900720c */ /* 0x000fc40003f06270 */
[----:B------:R-:W-:Y:S02]  /*1cc80*/  IMAD.IADD R3, R3, 0x1, R5 ;  /* 0x0000000103037824 */ /* 0x000fe400078e0205 */
[----:B------:R-:W-:Y:S02]  /*1cc90*/  IMAD R0, R9, UR4, RZ ;  /* 0x0000000409007c24 */ /* 0x000fe4000f8e02ff */
[----:B------:R-:W-:Y:S01]  /*1cca0*/  IMAD.WIDE.U32 R4, R11, UR4, R2 ;  /* 0x000000040b047c25 */ /* 0x000fe2000f8e0002 */
[----:B------:R-:W-:-:S03]  /*1ccb0*/  MOV R2, R22 ;  /* 0x0000001600027202 */ /* 0x000fc60000000f00 */
[----:B------:R-:W-:Y:S02]  /*1ccc0*/  IMAD R9, R11, UR5, R0 ;  /* 0x000000050b097c24 */ /* 0x000fe4000f8e0200 */
[----:B------:R-:W-:Y:S02]  /*1ccd0*/  IMAD.MOV.U32 R3, RZ, RZ, R23 ;  /* 0x000000ffff037224 */ /* 0x000fe400078e0017 */
[----:B------:R-:W-:Y:S02]  /*1cce0*/  IMAD.IADD R11, R5, 0x1, R9 ;  /* 0x00000001050b7824 */ /* 0x000fe400078e0209 */
[----:B------:R-:W-:Y:S01]  /*1ccf0*/  IMAD.WIDE R6, R10, 0x80, R2 ;  /* 0x000000800a067825 */ /* 0x000fe200078e0202 */
[----:B------:R-:W-:Y:S06]  /*1cd00*/  @P1 BRA `(.L_x_465) ;  /* 0x0000000000541947 */ /* 0x000fec0003800000 */
[C---:B------:R-:W-:Y:S01]  /*1cd10*/  IADD3 R2, R18.reuse, 0xc0, RZ ;  /* 0x000000c012027810 */ /* 0x040fe20007ffe0ff */
[----:B------:R-:W-:Y:S01]  /*1cd20*/  ULDC UR4, c[0x0][0xa8c] ;  /* 0x0002a30000047ab9 */ /* 0x000fe20000000800 */
        /* <DEDUP_REMOVED lines=19> */
.L_x_465:
[----:B------:R-:W-:Y:S05]  /*1ce60*/  BSYNC B1 ;  /* 0x0000000000017941 */ /* 0x000fea0003800000 */
.L_x_464:
[----:B------:R-:W-:Y:S01]  /*1ce70*/  BSSY B1, `(.L_x_466) ;  /* 0x000001a000017945 */ /* 0x000fe20003800000 */
[----:B------:R-:W-:-:S03]  /*1ce80*/  ISETP.GE.AND P1, PT, R234, R8, PT ;  /* 0x00000008ea00720c */ /* 0x000fc60003f26270 */
[----:B------:R-:W-:Y:S10]  /*1ce90*/  @P0 BRA `(.L_x_467) ;  /* 0x00000000005c0947 */ /* 0x000ff40003800000 */
[----:B------:R-:W-:Y:S01]  /*1cea0*/  IADD3 R9, P0, R6, 0x20, RZ ;  /* 0x0000002006097810 */ /* 0x000fe20007f1e0ff */
[C---:B------:R-:W-:Y:S01]  /*1ceb0*/  VIADD R3, R18.reuse, 0xc0 ;  /* 0x000000c012037836 */ /* 0x040fe20000000000 */
[----:B------:R-:W-:Y:S01]  /*1cec0*/  IADD3 R2, R18, 0x80, RZ ;  /* 0x0000008012027810 */ /* 0x000fe20007ffe0ff */
[----:B------:R-:W-:Y:S01]  /*1ced0*/  ULDC UR4, c[0x0][0xa8c] ;  /* 0x0002a30000047ab9 */ /* 0x000fe20000000800 */
[----:B------:R-:W-:Y:S01]  /*1cee0*/  ULDC.64 UR6, c[0x0][0xad8] ;  /* 0x0002b60000067ab9 */ /* 0x000fe20000000a00 */
[----:B------:R-:W-:Y:S01]  /*1cef0*/  IMAD.X R0, RZ, RZ, R7, P0 ;  /* 0x000000ffff007224 */ /* 0x000fe200000e0607 */
[----:B------:R-:W-:Y:S02]  /*1cf00*/  ISETP.GE.AND P5, PT, R3, UR4, PT ;  /* 0x0000000403007c0c */ /* 0x000fe4000bfa6270 */
[----:B------:R-:W-:Y:S01]  /*1cf10*/  ISETP.GE.AND P4, PT, R2, UR4, PT ;  /* 0x0000000402007c0c */ /* 0x000fe2000bf86270 */
[----:B------:R-:W-:Y:S01]  /*1cf20*/  IMAD.MOV.U32 R2, RZ, RZ, R4 ;  /* 0x000000ffff027224 */ /* 0x000fe200078e0004 */
[----:B------:R-:W-:Y:S01]  /*1cf30*/  MOV R3, R11 ;  /* 0x0000000b00037202 */ /* 0x000fe20000000f00 */
[----:B------:R-:W-:Y:S01]  /*1cf40*/  IMAD R0, R0, UR6, RZ ;  /* 0x0000000600007c24 */ /* 0x000fe2000f8e02ff */
[----:B------:R-:W-:-:S02]  /*1cf50*/  ISETP.GE.AND P2, PT, R18, UR4, PT ;  /* 0x0000000412007c0c */ /* 0x000fc4000bf46270 */
[----:B------:R-:W-:Y:S01]  /*1cf60*/  ISETP.GE.AND P3, PT, R236, UR4, PT ;  /* 0x00000004ec007c0c */ /* 0x000fe2000bf66270 */
[----:B------:R-:W-:-:S04]  /*1cf70*/  IMAD.WIDE.U32 R2, R9, UR6, R2 ;  /* 0x0000000609027c25 */ /* 0x000fc8000f8e0002 */
[----:B------:R-:W-:Y:S01]  /*1cf80*/  IMAD R9, R9, UR7, R0 ;  /* 0x0000000709097c24 */ /* 0x000fe2000f8e0200 */
[----:B------:R-:W-:Y:S02]  /*1cf90*/  ULDC.64 UR6, c[0x0][0xa80] ;  /* 0x0002a00000067ab9 */ /* 0x000fe40000000a00 */
[----:B---3--:R-:W-:Y:S01]  /*1cfa0*/  LEA R12, P0, R2, UR6, 0x1 ;  /* 0x00000006020c7c11 */ /* 0x008fe2000f8008ff */
[----:B------:R-:W-:-:S05]  /*1cfb0*/  IMAD.IADD R3, R3, 0x1, R9 ;  /* 0x0000000103037824 */ /* 0x000fca00078e0209 */
[----:B------:R-:W-:-:S05]  /*1cfc0*/  LEA.HI.X R13, R2, UR7, R3, 0x1, P0 ;  /* 0x00000007020d7c11 */ /* 0x000fca00080f0c03 */
[----:B------:R4:W-:Y:S04]  /*1cfd0*/  @!P2 STG.E.128 desc[UR42][R12.64], RZ ;  /* 0x000000ff0c00a986 */ /* 0x0009e8000c101d2a */
[----:B------:R4:W-:Y:S04]  /*1cfe0*/  @!P3 STG.E.128 desc[UR42][R12.64+0x80], RZ ;  /* 0x000080ff0c00b986 */ /* 0x0009e8000c101d2a */
[----:B------:R4:W-:Y:S04]  /*1cff0*/  @!P4 STG.E.128 desc[UR42][R12.64+0x100], RZ ;  /* 0x000100ff0c00c986 */ /* 0x0009e8000c101d2a */
[----:B------:R4:W-:Y:S02]  /*1d000*/  @!P5 STG.E.128 desc[UR42][R12.64+0x180], RZ ;  /* 0x000180ff0c00d986 */ /* 0x0009e4000c101d2a */
.L_x_467:
[----:B------:R-:W-:Y:S05]  /*1d010*/  BSYNC B1 ;  /* 0x0000000000017941 */ /* 0x000fea0003800000 */
.L_x_466:
        /* <DEDUP_REMOVED lines=26> */
.L_x_469:
[----:B------:R-:W-:Y:S05]  /*1d1c0*/  BSYNC B1 ;  /* 0x0000000000017941 */ /* 0x000fea0003800000 */
.L_x_468:
[----:B------:R-:W-:Y:S05]  /*1d1d0*/  @P0 BRA `(.L_x_460) ;  /* 0x00000000005c0947 */ /* 0x000fea0003800000 */
[----:B------:R-:W-:Y:S01]  /*1d1e0*/  IADD3 R5, P0, R6, 0x60, RZ ;  /* 0x0000006006057810 */ /* 0x000fe20007f1e0ff */
[----:B------:R-:W-:Y:S01]  /*1d1f0*/  ULDC.64 UR6, c[0x0][0xad8] ;  /* 0x0002b60000067ab9 */ /* 0x000fe20000000a00 */
[----:B------:R-:W-:Y:S01]  /*1d200*/  MOV R2, R4 ;  /* 0x0000000400027202 */ /* 0x000fe20000000f00 */
[----:B------:R-:W-:Y:S01]  /*1d210*/  IMAD.MOV.U32 R3, RZ, RZ, R11 ;  /* 0x000000ffff037224 */ /* 0x000fe200078e000b */
[C---:B------:R-:W-:Y:S01]  /*1d220*/  IADD3 R4, R18.reuse, 0xc0, RZ ;  /* 0x000000c012047810 */ /* 0x040fe20007ffe0ff */
[----:B------:R-:W-:Y:S01]  /*1d230*/  IMAD.X R6, RZ, RZ, R7, P0 ;  /* 0x000000ffff067224 */ /* 0x000fe200000e0607 */
[----:B------:R-:W-:Y:S01]  /*1d240*/  ULDC UR4, c[0x0][0xa8c] ;  /* 0x0002a30000047ab9 */ /* 0x000fe20000000800 */
[----:B------:R-:W-:Y:S01]  /*1d250*/  VIADD R0, R18, 0x80 ;  /* 0x0000008012007836 */ /* 0x000fe20000000000 */
[----:B------:R-:W-:Y:S01]  /*1d260*/  ISETP.GE.AND P4, PT, R4, UR4, PT ;  /* 0x0000000404007c0c */ /* 0x000fe2000bf86270 */
[----:B------:R-:W-:Y:S01]  /*1d270*/  IMAD R6, R6, UR6, RZ ;  /* 0x0000000606067c24 */ /* 0x000fe2000f8e02ff */
[----:B------:R-:W-:Y:S01]  /*1d280*/  ISETP.GE.AND P1, PT, R18, UR4, PT ;  /* 0x0000000412007c0c */ /* 0x000fe2000bf26270 */
[----:B------:R-:W-:Y:S01]  /*1d290*/  IMAD.WIDE.U32 R2, R5, UR6, R2 ;  /* 0x0000000605027c25 */ /* 0x000fe2000f8e0002 */
[----:B------:R-:W-:-:S02]  /*1d2a0*/  ISETP.GE.AND P3, PT, R0, UR4, PT ;  /* 0x0000000400007c0c */ /* 0x000fc4000bf66270 */
        /* <DEDUP_REMOVED lines=10> */
.L_x_460:
[----:B------:R-:W-:Y:S05]  /*1d350*/  BSYNC B0 ;  /* 0x0000000000007941 */ /* 0x000fea0003800000 */
.L_x_450:
[----:B------:R-:W-:Y:S02]  /*1d360*/  ULDC UR4, c[0x0][0xc14] ;  /* 0x0003050000047ab9 */ /* 0x000fe40000000800 */
[----:B--2---:R-:W-:-:S13]  /*1d370*/  ISETP.GE.AND P0, PT, R123, UR4, PT ;  /* 0x000000047b007c0c */ /* 0x004fda000bf06270 */
[----:B------:R-:W-:Y:S05]  /*1d380*/  @!P0 BRA `(.L_x_470) ;  /* 0xfffffe3c00488947 */ /* 0x000fea000383ffff */
[----:B------:R-:W-:Y:S05]  /*1d390*/  BRA `(.L_x_289) ;  /* 0x0000006c00487947 */ /* 0x000fea0003800000 */
.L_x_287:
        /* <DEDUP_REMOVED lines=16> */
[----:B-1----:R1:W-:Y:S04]  /*1d4a0*/  STL.64 [R1], R4 ;  /* 0x0000000401007387 */ /* 0x0023e80000100a00 */
[----:B------:R1:W-:Y:S01]  /*1d4b0*/  STL.64 [R1+0x8], R6 ;  /* 0x0000080601007387 */ /* 0x0003e20000100a00 */
[----:B------:R-:W-:Y:S06]  /*1d4c0*/  BAR.ARV 0x4, 0x180 ;  /* 0x0106000000007b1d */ /* 0x000fec0000002000 */
[----:B------:R-:W-:Y:S05]  /*1d4d0*/  BRA `(.L_x_472) ;  /* 0x0000000800207947 */ /* 0x000fea0003800000 */
.L_x_471:
[----:B0-----:R-:W0:Y:S01]  /*1d4e0*/  S2R R2, SR_TID.X ;  /* 0x0000000000027919 */ /* 0x001e220000002100 */
[----:B------:R-:W-:Y:S01]  /*1d4f0*/  ULDC UR4, c[0x0][0xc14] ;  /* 0x0003050000047ab9 */ /* 0x000fe20000000800 */
[----:B------:R-:W1:Y:S01]  /*1d500*/  S2UR UR6, SR_CTAID.X ;  /* 0x00000000000679c3 */ /* 0x000e620000002500 */
[----:B------:R-:W-:Y:S01]  /*1d510*/  ULDC UR5, c[0x0][0xc10] ;  /* 0x0003040000057ab9 */ /* 0x000fe20000000800 */
        /* <DEDUP_REMOVED lines=16> */
[----:B0-----:R-:W-:-:S04]  /*1d620*/  SEL R4, R4, RZ, P2 ;  /* 0x000000ff04047207 */ /* 0x001fc80001000000 */
[----:B------:R-:W-:-:S05]  /*1d630*/  IADD3 R4, R7, R4, RZ ;  /* 0x0000000407047210 */ /* 0x000fca0007ffe0ff */
[----:B------:R-:W0:Y:S02]  /*1d640*/  SHFL.UP PT, R6, R4, 0x4, RZ ;  /* 0x0480000004067989 */ /* 0x000e2400000e00ff */
[----:B0-----:R-:W-:-:S05]  /*1d650*/  SEL R3, R6, RZ, P3 ;  /* 0x000000ff06037207 */ /* 0x001fca0001800000 */
[----:B------:R-:W-:Y:S01]  /*1d660*/  IMAD.IADD R3, R4, 0x1, R3 ;  /* 0x0000000104037824 */ /* 0x000fe200078e0203 */
[----:B------:R-:W-:-:S04]  /*1d670*/  MOV R4, RZ ;  /* 0x000000ff00047202 */ /* 0x000fc80000000f00 */
[----:B------:R-:W0:Y:S02]  /*1d680*/  SHFL.UP PT, R2, R3, 0x8, RZ ;  /* 0x0500000003027989 */ /* 0x000e2400000e00ff */
[----:B0-----:R-:W-:-:S05]  /*1d690*/  SEL R2, R2, RZ, P4 ;  /* 0x000000ff02027207 */ /* 0x001fca0002000000 */
[----:B------:R-:W-:-:S05]  /*1d6a0*/  IMAD.IADD R7, R3, 0x1, R2 ;  /* 0x0000000103077824 */ /* 0x000fca00078e0202 */
[----:B------:R-:W0:Y:S02]  /*1d6b0*/  SHFL.UP PT, R2, R7, 0x10, RZ ;  /* 0x0600000007027989 */ /* 0x000e2400000e00ff */
[----:B0-----:R-:W-:-:S05]  /*1d6c0*/  SEL R2, R2, RZ, P5 ;  /* 0x000000ff02027207 */ /* 0x001fca0002800000 */
[----:B------:R-:W-:-:S05]  /*1d6d0*/  IMAD.IADD R2, R7, 0x1, R2 ;  /* 0x0000000107027824 */ /* 0x000fca00078e0202 */
[----:B------:R-:W0:Y:S02]  /*1d6e0*/  SHFL.IDX PT, R6, R2, 0x1f, 0x1f ;  /* 0x03e01f0002067f89 */ /* 0x000e2400000e0000 */
[----:B0-----:R-:W-:-:S04]  /*1d6f0*/  IMAD R6, R6, UR5, RZ ;  /* 0x0000000506067c24 */ /* 0x001fc8000f8e02ff */
[----:B------:R-:W-:Y:S01]  /*1d700*/  IMAD.MOV.U32 R9, RZ, RZ, R6 ;  /* 0x000000ffff097224 */ /* 0x000fe200078e0006 */
[----:B-1----:R-:W-:-:S13]  /*1d710*/  ISETP.GT.AND P6, PT, R6, UR6, PT ;  /* 0x0000000606007c0c */ /* 0x002fda000bfc4270 */
[----:B------:R-:W-:Y:S05]  /*1d720*/  @P6 BRA `(.L_x_473) ;  /* 0x0000000000a46947 */ /* 0x000fea0003800000 */
[----:B------:R-:W0:Y:S01]  /*1d730*/  LDC R7, c[0x0][0xc14] ;  /* 0x00030500ff077b82 */ /* 0x000e220000000800 */
[----:B------:R-:W-:Y:S01]  /*1d740*/  IMAD.MOV.U32 R6, RZ, RZ, R9 ;  /* 0x000000ffff067224 */ /* 0x000fe200078e0009 */
[----:B------:R-:W-:Y:S01]  /*1d750*/  UMOV UR4, URZ ;  /* 0x0000003f00047c82 */ /* 0x000fe20008000000 */
[----:B------:R-:W-:Y:S01]  /*1d760*/  ULDC UR7, c[0x0][0xc14] ;  /* 0x0003050000077ab9 */ /* 0x000fe20000000800 */
[----:B------:R-:W-:-:S05]  /*1d770*/  ULDC UR5, c[0x0][0xc10] ;  /* 0x0003040000057ab9 */ /* 0x000fca0000000800 */
.L_x_477:
[----:B------:R-:W-:Y:S01]  /*1d780*/  IMAD.U32 R0, RZ, RZ, UR7 ;  /* 0x00000007ff007e24 */ /* 0x000fe2000f8e00ff */
[----:B------:R-:W-:-:S04]  /*1d790*/  UIADD3 UR4, UR4, 0x1f, URZ ;  /* 0x0000001f04047890 */ /* 0x000fc8000fffe03f */
[----:B------:R1:W-:Y:S02]  /*1d7a0*/  STL [R1+0xc], R0 ;  /* 0x00000c0001007387 */ /* 0x0003e40000100800 */
[----:B0-----:R-:W-:-:S13]  /*1d7b0*/  ISETP.LE.AND P6, PT, R7, UR4, PT ;  /* 0x0000000407007c0c */ /* 0x001fda000bfc3270 */
[----:B-1----:R-:W-:Y:S05]  /*1d7c0*/  @P6 BRA `(.L_x_474) ;  /* 0x00000004002c6947 */ /* 0x002fea0003800000 */
[----:B------:R-:W-:Y:S01]  /*1d7d0*/  IADD3 R8, R5, UR4, RZ ;  /* 0x0000000405087c10 */ /* 0x000fe2000fffe0ff */
[----:B------:R-:W-:Y:S01]  /*1d7e0*/  BSSY B0, `(.L_x_475) ;  /* 0x0000007000007945 */ /* 0x000fe20003800000 */
[----:B------:R-:W-:Y:S02]  /*1d7f0*/  IMAD.MOV.U32 R0, RZ, RZ, RZ ;  /* 0x000000ffff007224 */ /* 0x000fe400078e00ff */
[----:B------:R-:W-:-:S13]  /*1d800*/  ISETP.GE.OR P6, PT, R8, R7, !P0 ;  /* 0x000000070800720c */ /* 0x000fda00047c6670 */
[----:B------:R-:W-:Y:S05]  /*1d810*/  @P6 BRA `(.L_x_476) ;  /* 0x00000000000c6947 */ /* 0x000fea0003800000 */
[----:B------:R-:W0:Y:S02]  /*1d820*/  LDC.64 R2, c[0x0][0xc58] ;  /* 0x00031600ff027b82 */ /* 0x000e240000000a00 */
[----:B0-----:R-:W-:-:S05]  /*1d830*/  IMAD.WIDE R2, R8, 0x4, R2 ;  /* 0x0000000408027825 */ /* 0x001fca00078e0202 */
[----:B------:R0:W5:Y:S02]  /*1d840*/  LDG.E R0, desc[UR42][R2.64] ;  /* 0x0000002a02007981 */ /* 0x000164000c1e1900 */
.L_x_476:
[----:B------:R-:W-:Y:S05]  /*1d850*/  BSYNC B0 ;  /* 0x0000000000007941 */ /* 0x000fea0003800000 */
.L_x_475:
[----:B0----5:R-:W0:Y:S02]  /*1d860*/  SHFL.UP PT, R2, R0, 0x1, RZ ;  /* 0x0420000000027989 */ /* 0x021e2400000e00ff */
[----:B0-----:R-:W-:-:S05]  /*1d870*/  SEL R3, R2, RZ, P1 ;  /* 0x000000ff02037207 */ /* 0x001fca0000800000 */
[----:B------:R-:W-:-:S05]  /*1d880*/  IMAD.IADD R3, R0, 0x1, R3 ;  /* 0x0000000100037824 */ /* 0x000fca00078e0203 */
[----:B------:R-:W0:Y:S02]  /*1d890*/  SHFL.UP PT, R2, R3, 0x2, RZ ;  /* 0x0440000003027989 */ /* 0x000e2400000e00ff */
[----:B0-----:R-:W-:-:S05]  /*1d8a0*/  SEL R2, R2, RZ, P2 ;  /* 0x000000ff02027207 */ /* 0x001fca0001000000 */
[----:B------:R-:W-:-:S05]  /*1d8b0*/  IMAD.IADD R2, R3, 0x1, R2 ;  /* 0x0000000103027824 */ /* 0x000fca00078e0202 */
[----:B------:R-:W0:Y:S02]  /*1d8c0*/  SHFL.UP PT, R8, R2, 0x4, RZ ;  /* 0x0480000002087989 */ /* 0x000e2400000e00ff */
[----:B0-----:R-:W-:-:S04]  /*1d8d0*/  SEL R9, R8, RZ, P3 ;  /* 0x000000ff08097207 */ /* 0x001fc80001800000 */
[----:B------:R-:W-:-:S05]  /*1d8e0*/  IADD3 R9, R2, R9, RZ ;  /* 0x0000000902097210 */ /* 0x000fca0007ffe0ff */
        /* <DEDUP_REMOVED lines=8> */
[----:B------:R-:W-:-:S05]  /*1d970*/  IMAD.IADD R6, R3, 0x1, R6 ;  /* 0x0000000103067824 */ /* 0x000fca00078e0206 */
[----:B------:R-:W-:-:S13]  /*1d980*/  ISETP.GT.AND P6, PT, R6, UR6, PT ;  /* 0x0000000606007c0c */ /* 0x000fda000bfc4270 */
[----:B------:R-:W-:Y:S05]  /*1d990*/  @!P6 BRA `(.L_x_477) ;  /* 0xfffffffc0078e947 */ /* 0x000fea000383ffff */
[----:B------:R-:W-:Y:S01]  /*1d9a0*/  MOV R2, R11 ;  /* 0x0000000b00027202 */ /* 0x000fe20000000f00 */
[----:B------:R-:W-:-:S07]  /*1d9b0*/  IMAD.MOV.U32 R9, RZ, RZ, R3 ;  /* 0x000000ffff097224 */ /* 0x000fce00078e0003 */
.L_x_473:
[----:B------:R-:W-:-:S04]  /*1d9c0*/  IMAD.IADD R9, R6, 0x1, -R9 ;  /* 0x0000000106097824 */ /* 0x000fc800078e0a09 */
[----:B------:R-:W-:-:S05]  /*1d9d0*/  IMAD R3, R2, UR5, R9 ;  /* 0x0000000502037c24 */ /* 0x000fca000f8e0209 */
[----:B------:R-:W-:-:S13]  /*1d9e0*/  ISETP.GT.AND P0, PT, R3, UR6, PT ;  /* 0x0000000603007c0c */ /* 0x000fda000bf04270 */
[----:B------:R-:W-:-:S04]  /*1d9f0*/  VOTE.ANY R8, PT, !P0 ;  /* 0x0000000000087806 */ /* 0x000fc800040e0100 */
[----:B------:R-:W0:Y:S01]  /*1da00*/  POPC R7, R8 ;  /* 0x0000000800077309 */ /* 0x000e220000000000 */
[----:B------:R-:W-:Y:S01]  /*1da10*/  ISETP.NE.AND P0, PT, R8, RZ, PT ;  /* 0x000000ff0800720c */ /* 0x000fe20003f05270 */
[----:B0-----:R-:W0:Y:S02]  /*1da20*/  SHFL.IDX PT, R0, R0, R7, 0x1f ;  /* 0x00001f0700007589 */ /* 0x001e2400000e0000 */
[----:B0-----:R-:W-:-:S04]  /*1da30*/  IABS R6, R0 ;  /* 0x0000000000067213 */ /* 0x001fc80000000000 */
[----:B------:R-:W0:Y:S08]  /*1da40*/  I2F.RP R10, R6 ;  /* 0x00000006000a7306 */ /* 0x000e300000209400 */
[----:B0-----:R-:W0:Y:S02]  /*1da50*/  MUFU.RCP R10, R10 ;  /* 0x0000000a000a7308 */ /* 0x001e240000001000 */
[----:B0-----:R-:W-:-:S06]  /*1da60*/  VIADD R3, R10, 0xffffffe ;  /* 0x0ffffffe0a037836 */ /* 0x001fcc0000000000 */
[----:B------:R-:W0:Y:S02]  /*1da70*/  F2I.FTZ.U32.TRUNC.NTZ R3, R3 ;  /* 0x0000000300037305 */ /* 0x000e24000021f000 */
[----:B0-----:R-:W-:Y:S01]  /*1da80*/  IADD3 R13, RZ, -R3, RZ ;  /* 0x80000003ff0d7210 */ /* 0x001fe20007ffe0ff */
[----:B------:R-:W-:Y:S06]  /*1da90*/  @!P0 BRA `(.L_x_478) ;  /* 0x0000000000088947 */ /* 0x000fec0003800000 */
[----:B------:R-:W-:-:S05]  /*1daa0*/  VIADD R11, R7, 0xffffffff ;  /* 0xffffffff070b7836 */ /* 0x000fca0000000000 */
[----:B------:R0:W1:Y:S02]  /*1dab0*/  SHFL.IDX PT, R4, R2, R11, 0x1f ;  /* 0x00001f0b02047589 */ /* 0x00006400000e0000 */
.L_x_478:
[----:B-1----:R-:W-:Y:S02]  /*1dac0*/  IMAD R4, R4, UR5, R9 ;  /* 0x0000000504047c24 */ /* 0x002fe4000f8e0209 */
[----:B------:R-:W-:Y:S02]  /*1dad0*/  IMAD R9, R13, R6, RZ ;  /* 0x000000060d097224 */ /* 0x000fe400078e02ff */
[----:B0-----:R-:W-:Y:S01]  /*1dae0*/  IMAD.MOV.U32 R2, RZ, RZ, RZ ;  /* 0x000000ffff027224 */ /* 0x001fe200078e00ff */
[----:B------:R0:W-:Y:S03]  /*1daf0*/  STL [R1], R4 ;  /* 0x0000000401007387 */ /* 0x0001e60000100800 */
[----:B------:R-:W-:Y:S01]  /*1db00*/  IMAD.HI.U32 R2, R3, R9, R2 ;  /* 0x0000000903027227 */ /* 0x000fe200078e0002 */
[----:B------:R-:W-:-:S04]  /*1db10*/  IADD3 R9, -R4, UR6, RZ ;  /* 0x0000000604097c10 */ /* 0x000fc8000fffe1ff */
[----:B------:R-:W-:Y:S02]  /*1db20*/  IABS R3, R9 ;  /* 0x0000000900037213 */ /* 0x000fe40000000000 */
[----:B0-----:R-:W-:-:S03]  /*1db30*/  IABS R4, R0 ;  /* 0x0000000000047213 */ /* 0x001fc60000000000 */
[----:B------:R-:W-:-:S04]  /*1db40*/  IMAD.HI.U32 R2, R2, R3, RZ ;  /* 0x0000000302027227 */ /* 0x000fc800078e00ff */
[----:B------:R-:W-:-:S04]  /*1db50*/  IMAD.MOV R4, RZ, RZ, -R4 ;  /* 0x000000ffff047224 */ /* 0x000fc800078e0a04 */
[----:B------:R-:W-:-:S05]  /*1db60*/  IMAD R3, R2, R4, R3 ;  /* 0x0000000402037224 */ /* 0x000fca00078e0203 */
[----:B------:R-:W-:-:S13]  /*1db70*/  ISETP.GT.U32.AND P1, PT, R6, R3, PT ;  /* 0x000000030600720c */ /* 0x000fda0003f24070 */
[-C--:B------:R-:W-:Y:S01]  /*1db80*/  @!P1 IADD3 R3, R3, -R6.reuse, RZ ;  /* 0x8000000603039210 */ /* 0x080fe20007ffe0ff */
        /* <DEDUP_REMOVED lines=8> */
[----:B------:R-:W-:-:S05]  /*1dc10*/  IADD3 R3, -R2, RZ, RZ ;  /* 0x000000ff02037210 */ /* 0x000fca0007ffe1ff */
[----:B------:R-:W-:Y:S02]  /*1dc20*/  IMAD R3, R0, R3, R9 ;  /* 0x0000000300037224 */ /* 0x000fe400078e0209 */
[----:B------:R-:W-:-:S03]  /*1dc30*/  VIADD R0, R7, UR4 ;  /* 0x0000000407007c36 */ /* 0x000fc60008000000 */
[----:B------:R1:W-:Y:S04]  /*1dc40*/  STL [R1+0x4], R3 ;  /* 0x0000040301007387 */ /* 0x0003e80000100800 */
[----:B------:R1:W-:Y:S04]  /*1dc50*/  STL [R1+0x8], R2 ;  /* 0x0000080201007387 */ /* 0x0003e80000100800 */
[----:B------:R1:W-:Y:S01]  /*1dc60*/  STL [R1+0xc], R0 ;  /* 0x00000c0001007387 */ /* 0x0003e20000100800 */
[----:B------:R-:W-:Y:S05]  /*1dc70*/  BRA `(.L_x_479) ;  /* 0x0000000000107947 */ /* 0x000fea0003800000 */
.L_x_474:
[----:B------:R-:W-:Y:S01]  /*1dc80*/  IMAD.U32 R0, RZ, RZ, UR6 ;  /* 0x00000006ff007e24 */ /* 0x000fe2000f8e00ff */
[----:B------:R0:W-:Y:S04]  /*1dc90*/  STL [R1+0x4], RZ ;  /* 0x000004ff01007387 */ /* 0x0001e80000100800 */
[----:B------:R0:W-:Y:S04]  /*1dca0*/  STL [R1+0x8], RZ ;  /* 0x000008ff01007387 */ /* 0x0001e80000100800 */
[----:B------:R0:W-:Y:S02]  /*1dcb0*/  STL [R1], R0 ;  /* 0x0000000001007387 */ /* 0x0001e40000100800 */
.L_x_479:
[----:B------:R-:W2:Y:S04]  /*1dcc0*/  LDL R8, [R1] ;  /* 0x0000000001087983 */ /* 0x000ea80000100800 */
[----:B------:R-:W2:Y:S04]  /*1dcd0*/  LDL R9, [R1+0x4] ;  /* 0x0000040001097983 */ /* 0x000ea80000100800 */
[----:B------:R-:W2:Y:S04]  /*1dce0*/  LDL R10, [R1+0x8] ;  /* 0x00000800010a7983 */ /* 0x000ea80000100800 */
[----:B------:R-:W2:Y:S01]  /*1dcf0*/  LDL R11, [R1+0xc] ;  /* 0x00000c00010b7983 */ /* 0x000ea20000100800 */
[----:B------:R-:W-:-:S13]  /*1dd00*/  ISETP.NE.AND P0, PT, R5, RZ, PT ;  /* 0x000000ff0500720c */ /* 0x000fda0003f05270 */
[----:B-1----:R-:W1:Y:S01]  /*1dd10*/  @!P0 S2R R3, SR_CgaCtaId ;  /* 0x0000000000038919 */ /* 0x002e620000008800 */
[----:B0-----:R-:W-:-:S04]  /*1dd20*/  @!P0 MOV R0, 0x400 ;  /* 0x0000040000008802 */ /* 0x001fc80000000f00 */
[----:B-1----:R-:W-:-:S05]  /*1dd30*/  @!P0 LEA R0, R3, R0, 0x18 ;  /* 0x0000000003008211 */ /* 0x002fca00078ec0ff */
[----:B--2---:R0:W-:Y:S01]  /*1dd40*/  @!P0 STS.128 [R0+0x388d0], R8 ;  /* 0x0388d00800008388 */ /* 0x0041e20000000c00 */
[----:B------:R-:W-:Y:S06]  /*1dd50*/  BAR.ARV 0x5, 0x180 ;  /* 0x0146000000007b1d */ /* 0x000fec0000002000 */
.L_x_472:
[----:B0-----:R-:W2:Y:S01]  /*1dd60*/  LDL R0, [R1+0xc] ;  /* 0x00000c0001007983 */ /* 0x001ea20000100800 */
[----:B------:R-:W-:-:S03]  /*1dd70*/  ULDC UR4, c[0x0][0xc14] ;  /* 0x0003050000047ab9 */ /* 0x000fc60000000800 */
[----:B------:R0:W-:Y:S01]  /*1dd80*/  STL [R1+0x18], RZ ;  /* 0x000018ff01007387 */ /* 0x0001e20000100800 */
[----:B--2---:R-:W-:Y:S01]  /*1dd90*/  ISETP.GE.AND P0, PT, R0, UR4, PT ;  /* 0x0000000400007c0c */ /* 0x004fe2000bf06270 */
[----:B------:R-:W-:-:S05]  /*1dda0*/  IMAD.MOV.U32 R0, RZ, RZ, 0x1 ;  /* 0x00000001ff007424 */ /* 0x000fca00078e00ff */
[----:B------:R0:W-:Y:S04]  /*1ddb0*/  STL [R1+0x24], R0 ;  /* 0x0000240001007387 */ /* 0x0001e80000100800 */
[----:B------:R0:W-:Y:S03]  /*1ddc0*/  STL [R1+0x58], RZ ;  /* 0x000058ff01007387 */ /* 0x0001e60000100800 */
[----:B------:R-:W-:Y:S05]  /*1ddd0*/  @P0 BRA `(.L_x_480) ;  /* 0x0000005c00b40947 */ /* 0x000fea0003800000 */
[----:B------:R-:W2:Y:S01]  /*1dde0*/  S2R R9, SR_TID.X ;  /* 0x0000000000097919 */ /* 0x000ea20000002100 */
[----:B------:R-:W-:Y:S01]  /*1ddf0*/  BSSY B7, `(.L_x_480) ;  /* 0x00005eb000077945 */ /* 0x000fe20003800000 */
[----:B------:R-:W-:Y:S01]  /*1de00*/  ULDC UR37, c[0x0][0xc] ;  /* 0x0000030000257ab9 */ /* 0x000fe20000000800 */
[----:B------:R-:W-:Y:S01]  /*1de10*/  ULOP3.LUT UR36, UR40, 0x1, URZ, 0xfc, !UPT ;  /* 0x0000000128247892 */ /* 0x000fe2000f8efc3f */
[----:B------:R-:W1:Y:S01]  /*1de20*/  S2R R3, SR_TID.X ;  /* 0x0000000000037919 */ /* 0x000e620000002100 */
[----:B------:R-:W-:Y:S01]  /*1de30*/  ULOP3.LUT UR38, UR40, 0x2, URZ, 0xfc, !UPT ;  /* 0x0000000228267892 */ /* 0x000fe2000f8efc3f */
[----:B------:R-:W-:Y:S01]  /*1de40*/  ULDC.64 UR44, c[0x0][0x198] ;  /* 0x00006600002c7ab9 */ /* 0x000fe20000000a00 */
[C---:B--2---:R-:W-:Y:S01]  /*1de50*/  SHF.L.U32 R2, R9.reuse, 0x4, RZ ;  /* 0x0000000409027819 */ /* 0x044fe200000006ff */
[C---:B0-----:R-:W-:Y:S01]  /*1de60*/  IMAD.SHL.U32 R0, R9.reuse, 0x80, RZ ;  /* 0x0000008009007824 */ /* 0x041fe200078e00ff */
[----:B------:R-:W-:Y:S02]  /*1de70*/  R2P PR, R9, 0x6 ;  /* 0x0000000609007804 */ /* 0x000fe40000000000 */
[----:B-1----:R-:W-:-:S02]  /*1de80*/  LOP3.LUT R5, R3, 0x7f, RZ, 0xc0, !PT ;  /* 0x0000007f03057812 */ /* 0x002fc400078ec0ff */
[----:B------:R-:W-:Y:S02]  /*1de90*/  LOP3.LUT R4, R2, 0x70, RZ, 0xc0, !PT ;  /* 0x0000007002047812 */ /* 0x000fe400078ec0ff */
[----:B------:R-:W-:Y:S01]  /*1dea0*/  SHF.R.U32.HI R3, RZ, 0x1, R9 ;  /* 0x00000001ff037819 */ /* 0x000fe20000011609 */
[----:B------:R-:W-:Y:S01]  /*1deb0*/  IMAD.SHL.U32 R6, R5, 0x40, RZ ;  /* 0x0000004005067824 */ /* 0x000fe200078e00ff */
[C---:B------:R-:W-:Y:S02]  /*1dec0*/  LOP3.LUT R2, R0.reuse, 0x380, RZ, 0xc0, !PT ;  /* 0x0000038000027812 */ /* 0x040fe400078ec0ff */
[----:B------:R-:W-:Y:S02]  /*1ded0*/  LOP3.LUT R5, R0, 0x400, RZ, 0xc0, !PT ;  /* 0x0000040000057812 */ /* 0x000fe400078ec0ff */
[----:B------:R-:W-:Y:S02]  /*1dee0*/  LOP3.LUT R3, R2, 0x30, R3, 0xf8, !PT ;  /* 0x0000003002037812 */ /* 0x000fe400078ef803 */
[----:B------:R-:W-:-:S02]  /*1def0*/  LOP3.LUT R6, R5, 0x1800, R6, 0xf8, !PT ;  /* 0x0000180005067812 */ /* 0x000fc400078ef806 */
[----:B------:R-:W-:Y:S02]  /*1df00*/  LOP3.LUT R3, R3, R4, RZ, 0x3c, !PT ;  /* 0x0000000403037212 */ /* 0x000fe400078e3cff */
[----:B------:R-:W-:Y:S02]  /*1df10*/  LOP3.LUT R5, R2, 0x10, R9, 0xf8, !PT ;  /* 0x0000001002057812 */ /* 0x000fe400078ef809 */
[----:B------:R-:W-:Y:S01]  /*1df20*/  LOP3.LUT R7, R3, 0xc00, R0, 0xf8, !PT ;  /* 0x00000c0003077812 */ /* 0x000fe200078ef800 */
[----:B------:R-:W-:Y:S01]  /*1df30*/  IMAD.MOV.U32 R0, RZ, RZ, 0x40 ;  /* 0x00000040ff007424 */ /* 0x000fe200078e00ff */
[----:B------:R-:W-:Y:S02]  /*1df40*/  LOP3.LUT R8, R6, R5, R4, 0xf6, !PT ;  /* 0x0000000506087212 */ /* 0x000fe400078ef604 */
[----:B------:R-:W-:Y:S02]  /*1df50*/  MOV R2, 0x20 ;  /* 0x0000002000027802 */ /* 0x000fe40000000f00 */
[----:B------:R-:W-:Y:S01]  /*1df60*/  SEL R3, R0, 0xffffffc0, !P2 ;  /* 0xffffffc000037807 */ /* 0x000fe20005000000 */
[----:B------:R-:W-:Y:S01]  /*1df70*/  IMAD.MOV.U32 R0, RZ, RZ, 0x1 ;  /* 0x00000001ff007424 */ /* 0x000fe200078e00ff */
[----:B------:R-:W-:Y:S01]  /*1df80*/  STL [R1+0x14], R8 ;  /* 0x0000140801007387 */ /* 0x000fe20000100800 */
[----:B------:R-:W-:-:S02]  /*1df90*/  SEL R4, R2, 0xffffffe0, !P1 ;  /* 0xffffffe002047807 */ /* 0x000fc40004800000 */
[----:B------:R-:W-:Y:S01]  /*1dfa0*/  LOP3.LUT R2, R8, 0x2000, RZ, 0xfc, !PT ;  /* 0x0000200008027812 */ /* 0x000fe200078efcff */
[----:B------:R-:W-:Y:S04]  /*1dfb0*/  STL [R1+0x10], R7 ;  /* 0x0000100701007387 */ /* 0x000fe80000100800 */
[----:B------:R-:W-:Y:S04]  /*1dfc0*/  STL [R1+0x40], R3 ;  /* 0x0000400301007387 */ /* 0x000fe80000100800 */
[----:B------:R-:W-:Y:S04]  /*1dfd0*/  STL [R1+0x28], R0 ;  /* 0x0000280001007387 */ /* 0x000fe80000100800 */
[----:B------:R-:W-:Y:S04]  /*1dfe0*/  STL [R1+0x58], RZ ;  /* 0x000058ff01007387 */ /* 0x000fe80000100800 */
[----:B------:R0:W-:Y:S04]  /*1dff0*/  STL [R1+0x44], R4 ;  /* 0x0000440401007387 */ /* 0x0001e80000100800 */
[----:B------:R-:W-:Y:S04]  /*1e000*/  STL [R1+0x1c], RZ ;  /* 0x00001cff01007387 */ /* 0x000fe80000100800 */
[----:B------:R-:W-:Y:S01]  /*1e010*/  STL [R1+0x18], RZ ;  /* 0x000018ff01007387 */ /* 0x000fe20000100800 */
[----:B0-----:R-:W-:-:S03]  /*1e020*/  IMAD.IADD R4, R3, 0x1, R4 ;  /* 0x0000000103047824 */ /* 0x001fc600078e0204 */
[----:B------:R0:W-:Y:S04]  /*1e030*/  STL [R1+0x24], R0 ;  /* 0x0000240001007387 */ /* 0x0001e80000100800 */
[----:B------:R1:W-:Y:S04]  /*1e040*/  STL [R1+0x48], R4 ;  /* 0x0000480401007387 */ /* 0x0003e80000100800 */
[----:B------:R1:W-:Y:S01]  /*1e050*/  STL [R1+0x2c], R2 ;  /* 0x00002c0201007387 */ /* 0x0003e20000100800 */
[----:B0-----:R-:W-:-:S05]  /*1e060*/  IMAD.IADD R0, R3, 0x1, R7 ;  /* 0x0000000103007824 */ /* 0x001fca00078e0207 */
[----:B------:R1:W-:Y:S02]  /*1e070*/  STL [R1+0x4c], R0 ;  /* 0x00004c0001007387 */ /* 0x0003e40000100800 */
.L_x_582:
[----:B-1----:R-:W2:Y:S01]  /*1e080*/  LDL R0, [R1+0xc] ;  /* 0x00000c0001007983 */ /* 0x002ea20000100800 */
[----:B------:R-:W2:Y:S01]  /*1e090*/  LDC.64 R16, c[0x0][0xc60] ;  /* 0x00031800ff107b82 */ /* 0x000ea20000000a00 */
[----:B------:R-:W-:Y:S05]  /*1e0a0*/  YIELD ;  /* 0x0000000000007946 */ /* 0x000fea0003800000 */
[----:B------:R-:W-:Y:S01]  /*1e0b0*/  ULDC.64 UR4, c[0x0][0xa28] ;  /* 0x00028a0000047ab9 */ /* 0x000fe20000000a00 */
[----:B------:R-:W-:Y:S01]  /*1e0c0*/  ULDC.64 UR6, c[0x0][0xa00] ;  /* 0x0002800000067ab9 */ /* 0x000fe20000000a00 */
[----:B------:R-:W-:Y:S01]  /*1e0d0*/  ISETP.NE.U32.AND P0, PT, RZ, UR4, PT ;  /* 0x00000004ff007c0c */ /* 0x000fe2000bf05070 */
[----:B--2---:R-:W-:-:S06]  /*1e0e0*/  IMAD.WIDE R16, R0, 0x4, R16 ;  /* 0x0000000400107825 */ /* 0x004fcc00078e0210 */
[----:B------:R-:W2:Y:S01]  /*1e0f0*/  LDG.E R16, desc[UR42][R16.64] ;  /* 0x0000002a10107981 */ /* 0x000ea2000c1e1900 */
[----:B------:R-:W-:Y:S02]  /*1e100*/  ISETP.NE.AND.EX P0, PT, RZ, UR5, PT, P0 ;  /* 0x00000005ff007c0c */ /* 0x000fe4000bf05300 */
[----:B------:R-:W-:Y:S02]  /*1e110*/  ISETP.NE.U32.AND P1, PT, RZ, UR6, PT ;  /* 0x00000006ff007c0c */ /* 0x000fe4000bf25070 */
[----:B0-----:R-:W-:Y:S02]  /*1e120*/  MOV R5, RZ ;  /* 0x000000ff00057202 */ /* 0x001fe40000000f00 */
[----:B------:R-:W-:Y:S01]  /*1e130*/  ISETP.NE.AND.EX P1, PT, RZ, UR7, PT, P1 ;  /* 0x00000007ff007c0c */ /* 0x000fe2000bf25310 */
[----:B------:R-:W-:Y:S02]  /*1e140*/  IMAD.MOV.U32 R0, RZ, RZ, RZ ;  /* 0x000000ffff007224 */ /* 0x000fe400078e00ff */
[----:B------:R-:W-:Y:S01]  /*1e150*/  IMAD.MOV.U32 R10, RZ, RZ, RZ ;  /* 0x000000ffff0a7224 */ /* 0x000fe200078e00ff */
[----:B------:R-:W-:-:S02]  /*1e160*/  MOV R9, RZ ;  /* 0x000000ff00097202 */ /* 0x000fc40000000f00 */
[----:B--2---:R-:W-:Y:S02]  /*1e170*/  SHF.R.S32.HI R18, RZ, 0x1f, R16 ;  /* 0x0000001fff127819 */ /* 0x004fe40000011410 */
[----:B------:R-:W-:-:S04]  /*1e180*/  @P0 LEA R2, P2, R16, UR4, 0x2 ;  /* 0x0000000410020c11 */ /* 0x000fc8000f8410ff */
[C---:B------:R-:W-:Y:S01]  /*1e190*/  @P0 LEA.HI.X R3, R16.reuse, UR5, R18, 0x2, P2 ;  /* 0x0000000510030c11 */ /* 0x040fe200090f1412 */
[----:B------:R-:W-:Y:S01]  /*1e1a0*/  IMAD.SHL.U32 R17, R16, 0x4, RZ ;  /* 0x0000000410117824 */ /* 0x000fe200078e00ff */
[----:B------:R-:W-:-:S03]  /*1e1b0*/  ULDC.64 UR4, c[0x0][0xa08] ;  /* 0x0002820000047ab9 */ /* 0x000fc60000000a00 */
[----:B------:R0:W5:Y:S02]  /*1e1c0*/  @P0 LDG.E R5, desc[UR42][R2.64] ;  /* 0x0000002a02050981 */ /* 0x000164000c1e1900 */
[----:B0-----:R-:W-:-:S04]  /*1e1d0*/  @P1 LEA R2, P0, R16, UR6, 0x2 ;  /* 0x0000000610021c11 */ /* 0x001fc8000f8010ff */
[----:B------:R-:W-:Y:S01]  /*1e1e0*/  @P1 LEA.HI.X R3, R16, UR7, R18, 0x2, P0 ;  /* 0x0000000710031c11 */ /* 0x000fe200080f1412 */
[----:B------:R-:W-:-:S04]  /*1e1f0*/  ULDC.64 UR6, c[0x0][0xa10] ;  /* 0x0002840000067ab9 */ /* 0x000fc80000000a00 */
[----:B------:R0:W2:Y:S01]  /*1e200*/  @P1 LDG.E R0, desc[UR42][R2.64] ;  /* 0x0000002a02001981 */ /* 0x0000a2000c1e1900 */
[----:B------:R-:W-:Y:S02]  /*1e210*/  ISETP.NE.U32.AND P1, PT, RZ, UR6, PT ;  /* 0x00000006ff007c0c */ /* 0x000fe4000bf25070 */
[----:B------:R-:W-:Y:S02]  /*1e220*/  SHF.L.U64.HI R18, R16, 0x2, R18 ;  /* 0x0000000210127819 */ /* 0x000fe40000010212 */
[----:B------:R-:W-:Y:S02]  /*1e230*/  ISETP.NE.AND.EX P1, PT, RZ, UR7, PT, P1 ;  /* 0x00000007ff007c0c */ /* 0x000fe4000bf25310 */
[----:B0-----:R-:W-:-:S04]  /*1e240*/  IADD3 R2, P0, R17, UR6, RZ ;  /* 0x0000000611027c10 */ /* 0x001fc8000ff1e0ff */
[----:B------:R-:W-:Y:S01]  /*1e250*/  IADD3.X R3, R18, UR7, RZ, P0, !PT ;  /* 0x0000000712037c10 */ /* 0x000fe200087fe4ff */
[----:B------:R-:W-:Y:S01]  /*1e260*/  ULDC.64 UR6, c[0x0][0xa20] ;  /* 0x0002880000067ab9 */ /* 0x000fe20000000a00 */
[----:B------:R-:W-:-:S05]  /*1e270*/  ISETP.NE.U32.AND P0, PT, RZ, UR4, PT ;  /* 0x00000004ff007c0c */ /* 0x000fca000bf05070 */
[----:B------:R-:W5:Y:S04]  /*1e280*/  @P1 LDG.E R10, desc[UR42][R2.64] ;  /* 0x0000002a020a1981 */ /* 0x000f68000c1e1900 */
[----:B------:R-:W5:Y:S04]  /*1e290*/  @P1 LDG.E R11, desc[UR42][R2.64] ;  /* 0x0000002a020b1981 */ /* 0x000f68000c1e1900 */
[----:B------:R0:W5:Y:S01]  /*1e2a0*/  @P1 LDG.E R8, desc[UR42][R2.64+0x4] ;  /* 0x0000042a02081981 */ /* 0x000162000c1e1900 */
[----:B------:R-:W-:Y:S02]  /*1e2b0*/  ISETP.NE.AND.EX P0, PT, RZ, UR5, PT, P0 ;  /* 0x00000005ff007c0c */ /* 0x000fe4000bf05300 */
[----:B0-----:R-:W-:-:S04]  /*1e2c0*/  IADD3 R2, P2, R17, UR4, RZ ;  /* 0x0000000411027c10 */ /* 0x001fc8000ff5e0ff */
[----:B------:R-:W-:Y:S01]  /*1e2d0*/  IADD3.X R3, R18, UR5, RZ, P2, !PT ;  /* 0x0000000512037c10 */ /* 0x000fe200097fe4ff */
[----:B------:R-:W-:Y:S01]  /*1e2e0*/  ULDC.64 UR4, c[0x0][0x3f8] ;  /* 0x0000fe0000047ab9 */ /* 0x000fe20000000a00 */
[----:B------:R-:W-:Y:S01]  /*1e2f0*/  ISETP.NE.U32.AND P2, PT, RZ, UR6, PT ;  /* 0x00000006ff007c0c */ /* 0x000fe2000bf45070 */
[----:B------:R-:W-:-:S04]  /*1e300*/  UISETP.NE.U32.AND UP0, UPT, UR4, URZ, UPT ;  /* 0x0000003f0400728c */ /* 0x000fc8000bf05070 */
[----:B------:R0:W5:Y:S01]  /*1e310*/  @P0 LDG.E R9, desc[UR42][R2.64] ;  /* 0x0000002a02090981 */ /* 0x000162000c1e1900 */
[----:B------:R-:W-:Y:S01]  /*1e320*/  ISETP.NE.AND.EX P2, PT, RZ, UR7, PT, P2 ;  /* 0x00000007ff007c0c */ /* 0x000fe2000bf45320 */
[----:B------:R-:W-:Y:S01]  /*1e330*/  UISETP.NE.AND.EX UP0, UPT, UR5, URZ, UPT, UP0 ;  /* 0x0000003f0500728c */ /* 0x000fe2000bf05300 */
[----:B------:R-:W-:Y:S02]  /*1e340*/  ULDC UR4, c[0x0][0x404] ;  /* 0x0001010000047ab9 */ /* 0x000fe40000000800 */
[----:B------:R-:W-:Y:S01]  /*1e350*/  ULDC UR5, c[0x0][0x2e0] ;  /* 0x0000b80000057ab9 */ /* 0x000fe20000000800 */
[----:B------:R-:W-:-:S04]  /*1e360*/  USEL UR4, UR4, 0x1, UP0 ;  /* 0x0000000104047887 */ /* 0x000fc80008000000 */
[----:B------:R-:W-:-:S04]  /*1e370*/  UIMAD UR4, UR4, UR5, URZ ;  /* 0x00000005040472a4 */ /* 0x000fc8000f8e023f */
[----:B------:R-:W-:Y:S02]  /*1e380*/  @P2 IADD3 R6, P3, R17, UR6, RZ ;  /* 0x0000000611062c10 */ /* 0x000fe4000ff7e0ff */
[----:B------:R-:W-:Y:S02]  /*1e390*/  IMAD.U32 R4, RZ, RZ, UR4 ;  /* 0x00000004ff047e24 */ /* 0x000fe4000f8e00ff */
[----:B------:R-:W-:-:S05]  /*1e3a0*/  @P2 IADD3.X R7, R18, UR7, RZ, P3, !PT ;  /* 0x0000000712072c10 */ /* 0x000fca0009ffe4ff */
[----:B------:R0:W5:Y:S01]  /*1e3b0*/  @P2 LDG.E R4, desc[UR42][R6.64] ;  /* 0x0000002a06042981 */ /* 0x000162000c1e1900 */
[----:B------:R-:W-:-:S03]  /*1e3c0*/  ULDC UR4, c[0x0][0x338] ;  /* 0x0000ce0000047ab9 */ /* 0x000fc60000000800 */
[----:B--2---:R1:W-:Y:S02]  /*1e3d0*/  STL [R1+0x38], R0 ;  /* 0x0000380001007387 */ /* 0x0043e40000100800 */
[----:B-1----:R-:W-:Y:S01]  /*1e3e0*/  IMAD.U32 R0, RZ, RZ, UR4 ;  /* 0x00000004ff007e24 */ /* 0x002fe2000f8e00ff */
[----:B0-----:R-:W-:Y:S06]  /*1e3f0*/  @P2 BRA `(.L_x_481) ;  /* 0x0000000000102947 */ /* 0x001fec0003800000 */
[----:B------:R-:W-:Y:S05]  /*1e400*/  @!P0 BRA `(.L_x_481) ;  /* 0x00000000000c8947 */ /* 0x000fea0003800000 */
[----:B-----5:R-:W2:Y:S04]  /*1e410*/  LDG.E R4, desc[UR42][R2.64] ;  /* 0x0000002a02047981 */ /* 0x020ea8000c1e1900 */
[----:B------:R-:W2:Y:S02]  /*1e420*/  LDG.E R2, desc[UR42][R2.64+0x4] ;  /* 0x0000042a02027981 */ /* 0x000ea4000c1e1900 */
[----:B--2---:R-:W-:-:S07]  /*1e430*/  IMAD.IADD R4, R2, 0x1, -R4 ;  /* 0x0000000102047824 */ /* 0x004fce00078e0a04 */
.L_x_481:
[----:B-----5:R-:W-:Y:S01]  /*1e440*/  @P1 IADD3 R0, -R11, R8, RZ ;  /* 0x000000080b001210 */ /* 0x020fe20007ffe1ff */
[----:B------:R-:W-:Y:S01]  /*1e450*/  IMAD.IADD R4, R4, 0x1, -R5 ;  /* 0x0000000104047824 */ /* 0x000fe200078e0a05 */
[----:B------:R-:W-:Y:S03]  /*1e460*/  BSSY B0, `(.L_x_482) ;  /* 0x0000134000007945 */ /* 0x000fe60003800000 */
[----:B------:R-:W-:-:S04]  /*1e470*/  IMAD.IADD R19, R4, 0x1, R0 ;  /* 0x0000000104137824 */ /* 0x000fc800078e0200 */
[----:B------:R-:W-:-:S05]  /*1e480*/  VIADD R2, R19, 0x7f ;  /* 0x0000007f13027836 */ /* 0x000fca0000000000 */
[----:B------:R-:W-:-:S04]  /*1e490*/  SHF.R.S32.HI R3, RZ, 0x1f, R2 ;  /* 0x0000001fff037819 */ /* 0x000fc80000011402 */
[----:B------:R-:W-:Y:S02]  /*1e4a0*/  LEA.HI R6, R3, R2, RZ, 0x7 ;  /* 0x0000000203067211 */ /* 0x000fe400078f38ff */
[----:B------:R-:W-:Y:S02]  /*1e4b0*/  IADD3 R3, -R4, RZ, RZ ;  /* 0x000000ff04037210 */ /* 0x000fe40007ffe1ff */
[----:B------:R-:W-:Y:S01]  /*1e4c0*/  LOP3.LUT R2, R6, 0xffffff80, RZ, 0xc0, !PT ;  /* 0xffffff8006027812 */ /* 0x000fe200078ec0ff */
[----:B------:R0:W-:Y:S01]  /*1e4d0*/  STL [R1+0x20], R6 ;  /* 0x0000200601007387 */ /* 0x0001e20000100800 */
[----:B------:R-:W-:Y:S02]  /*1e4e0*/  VIMNMX R3, RZ, R3, !PT ;  /* 0x00000003ff037248 */ /* 0x000fe40007fe0100 */
[----:B------:R-:W-:-:S04]  /*1e4f0*/  VIADDMNMX R0, R2, -R4, R0, PT ;  /* 0x8000000402007246 */ /* 0x000fc80003800100 */
[----:B------:R-:W-:Y:S02]  /*1e500*/  ISETP.GT.AND P0, PT, R0, R3, PT ;  /* 0x000000030000720c */ /* 0x000fe40003f04270 */
[----:B------:R-:W-:-:S05]  /*1e510*/  SHF.R.U32.HI R3, RZ, 0x7, R3 ;  /* 0x00000007ff037819 */ /* 0x000fca0000011603 */
[----:B------:R-:W-:-:S06]  /*1e520*/  IMAD.MOV.U32 R8, RZ, RZ, R3 ;  /* 0x000000ffff087224 */ /* 0x000fcc00078e0003 */
[----:B------:R-:W-:-:S05]  /*1e530*/  @P0 VIADD R0, R0, 0x7f ;  /* 0x0000007f00000836 */ /* 0x000fca0000000000 */
[----:B------:R-:W-:-:S04]  /*1e540*/  @P0 SHF.R.S32.HI R2, RZ, 0x1f, R0 ;  /* 0x0000001fff020819 */ /* 0x000fc80000011400 */
[----:B------:R-:W-:-:S04]  /*1e550*/  @P0 LEA.HI R0, R2, R0, RZ, 0x7 ;  /* 0x0000000002000211 */ /* 0x000fc800078f38ff */
[----:B------:R-:W-:Y:S01]  /*1e560*/  @P0 SHF.R.S32.HI R8, RZ, 0x7, R0 ;  /* 0x00000007ff080819 */ /* 0x000fe20000011400 */
[----:B------:R-:W-:Y:S01]  /*1e570*/  IMAD.IADD R0, R9, 0x1, R5 ;  /* 0x0000000109007824 */ /* 0x000fe200078e0205 */
[----:B------:R-:W-:Y:S02]  /*1e580*/  PLOP3.LUT P0, PT, PT, PT, PT, 0x80, 0x0 ;  /* 0x000000000000781c */ /* 0x000fe40003f0f070 */
[----:B------:R-:W-:Y:S02]  /*1e590*/  ISETP.GT.AND P2, PT, R8, R3, PT ;  /* 0x000000030800720c */ /* 0x000fe40003f44270 */
[----:B------:R0:W-:Y:S11]  /*1e5a0*/  STL [R1+0x3c], R0 ;  /* 0x00003c0001007387 */ /* 0x0001f60000100800 */
[----:B0-----:R-:W-:Y:S05]  /*1e5b0*/  @!P2 BRA `(.L_x_483) ;  /* 0x000000100078a947 */ /* 0x001fea0003800000 */
[----:B------:R-:W2:Y:S01]  /*1e5c0*/  LDL R6, [R1+0x8] ;  /* 0x0000080001067983 */ /* 0x000ea20000100800 */
[----:B------:R-:W0:Y:S01]  /*1e5d0*/  LDC R0, c[0x0][0x428] ;  /* 0x00010a00ff007b82 */ /* 0x000e220000000800 */
[----:B------:R-:W-:Y:S01]  /*1e5e0*/  UMOV UR4, 0xffffffff ;  /* 0xffffffff00047882 */ /* 0x000fe20000000000 */
[----:B0-----:R-:W-:-:S13]  /*1e5f0*/  ISETP.NE.AND P0, PT, R0, 0x1, PT ;  /* 0x000000010000780c */ /* 0x001fda0003f05270 */
[----:B------:R-:W2:Y:S08]  /*1e600*/  @P0 LDC R0, c[0x0][0x42c] ;  /* 0x00010b00ff000b82 */ /* 0x000eb00000000800 */
[----:B------:R-:W0:Y:S01]  /*1e610*/  @P0 LDC R4, c[0x0][0x430] ;  /* 0x00010c00ff040b82 */ /* 0x000e220000000800 */
[----:B--2---:R-:W-:Y:S01]  /*1e620*/  @P0 IMAD.HI.U32 R0, R6, R0, RZ ;  /* 0x0000000006000227 */ /* 0x004fe200078e00ff */
[----:B------:R-:W-:-:S04]  /*1e630*/  MOV R2, R6 ;  /* 0x0000000600027202 */ /* 0x000fc80000000f00 */
[----:B0-----:R-:W-:Y:S02]  /*1e640*/  @P0 SHF.R.U32.HI R2, RZ, R4, R0 ;  /* 0x00000004ff020219 */ /* 0x001fe40000011600 */
[----:B------:R-:W-:Y:S01]  /*1e650*/  SEL R0, R16, RZ, !P1 ;  /* 0x000000ff10007207 */ /* 0x000fe20004800000 */
[----:B------:R-:W-:Y:S06]  /*1e660*/  BRA.DIV UR4, `(.L_x_484) ;  /* 0x0000008204cc7947 */ /* 0x000fec000b800000 */
[----:B------:R-:W0:Y:S02]  /*1e670*/  S2R R4, SR_TID.X ;  /* 0x0000000000047919 */ /* 0x000e240000002100 */
[----:B0-----:R-:W-:-:S04]  /*1e680*/  SHF.R.U32.HI R4, RZ, 0x5, R4 ;  /* 0x00000005ff047819 */ /* 0x001fc80000011604 */
[----:B------:R-:W-:-:S05]  /*1e690*/  LOP3.LUT R4, R4, 0x3, RZ, 0xc0, !PT ;  /* 0x0000000304047812 */ /* 0x000fca00078ec0ff */
[----:B------:R0:W1:Y:S02]  /*1e6a0*/  SHFL.IDX PT, R14, R4, RZ, 0x1f ;  /* 0x00001fff040e7589 */ /* 0x00006400000e0000 */
.L_x_697:
[----:B-1----:R-:W-:Y:S02]  /*1e6b0*/  ISETP.NE.AND P0, PT, R14, RZ, PT ;  /* 0x000000ff0e00720c */ /* 0x002fe40003f05270 */
[----:B------:R-:W-:-:S11]  /*1e6c0*/  PLOP3.LUT P6, PT, PT, PT, PT, 0x8, 0x0 ;  /* 0x000000000000781c */ /* 0x000fd60003fce170 */
[----:B------:R-:W-:Y:S05]  /*1e6d0*/  @P0 BRA `(.L_x_485) ;  /* 0x00000000000c0947 */ /* 0x000fea0003800000 */
[----:B------:R-:W-:-:S03]  /*1e6e0*/  UMOV UR4, 0xffffffff ;  /* 0xffffffff00047882 */ /* 0x000fc60000000000 */
[----:B------:R-:W-:Y:S05]  /*1e6f0*/  BRA.DIV UR4, `(.L_x_486) ;  /* 0x0000008204dc7947 */ /* 0x000fea000b800000 */
[----:B------:R-:W-:-:S13]  /*1e700*/  ELECT P6, URZ, PT ;  /* 0x00000000003f782f */ /* 0x000fda00038c0000 */
.L_x_485:
[----:B0-----:R-:W2:Y:S01]  /*1e710*/  LDL R4, [R1+0x58] ;  /* 0x0000580001047983 */ /* 0x001ea20000100800 */
[----:B------:R-:W-:Y:S01]  /*1e720*/  BSSY B1, `(.L_x_487) ;  /* 0x000000b000017945 */ /* 0x000fe20003800000 */
[----:B------:R-:W0:Y:S01]  /*1e730*/  S2R R11, SR_CgaCtaId ;  /* 0x00000000000b7919 */ /* 0x000e220000008800 */
[----:B--2---:R-:W-:-:S05]  /*1e740*/  VIADD R4, R4, 0x1 ;  /* 0x0000000104047836 */ /* 0x004fca0000000000 */
[----:B------:R-:W-:-:S04]  /*1e750*/  LEA.HI R5, R4, R4, RZ, 0x1 ;  /* 0x0000000404057211 */ /* 0x000fc800078f08ff */
[----:B------:R-:W-:-:S05]  /*1e760*/  LOP3.LUT R5, R5, 0xfffffffe, RZ, 0xc0, !PT ;  /* 0xfffffffe05057812 */ /* 0x000fca00078ec0ff */
[----:B------:R-:W-:Y:S01]  /*1e770*/  IMAD.IADD R4, R4, 0x1, -R5 ;  /* 0x0000000104047824 */ /* 0x000fe200078e0a05 */
[----:B------:R-:W-:-:S04]  /*1e780*/  MOV R5, 0x400 ;  /* 0x0000040000057802 */ /* 0x000fc80000000f00 */
[----:B0-----:R-:W-:Y:S02]  /*1e790*/  LEA R11, R11, R5, 0x18 ;  /* 0x000000050b0b7211 */ /* 0x001fe400078ec0ff */
[----:B------:R-:W-:-:S04]  /*1e7a0*/  SHF.L.U32 R4, R4, 0x1f, RZ ;  /* 0x0000001f04047819 */ /* 0x000fc800000006ff */
[----:B------:R-:W0:Y:S02]  /*1e7b0*/  SYNCS.PHASECHK.TRANS64.TRYWAIT P0, [R11+URZ+0x38820], R4 ;  /* 0x038820040b0075a7 */ /* 0x000e24000800017f */
[----:B0-----:R-:W-:Y:S05]  /*1e7c0*/  @!P0 BRA `(.L_x_488) ;  /* 0x0000008000c88947 */ /* 0x001fea0003800000 */
.L_x_700:
[----:B------:R-:W-:Y:S05]  /*1e7d0*/  BSYNC B1 ;  /* 0x0000000000017941 */ /* 0x000fea0003800000 */
.L_x_487:
[----:B------:R-:W-:Y:S04]  /*1e7e0*/  BSSY B1, `(.L_x_489) ;  /* 0x000006f000017945 */ /* 0x000fe80003800000 */
[----:B------:R-:W-:Y:S05]  /*1e7f0*/  @!P6 BRA `(.L_x_490) ;  /* 0x0000000400b4e947 */ /* 0x000fea0003800000 */
[----:B------:R-:W2:Y:S04]  /*1e800*/  LDL R7, [R1+0x1c] ;  /* 0x00001c0001077983 */ /* 0x000ea80000100800 */
[----:B------:R-:W3:Y:S01]  /*1e810*/  LDL R6, [R1+0x28] ;  /* 0x0000280001067983 */ /* 0x000ee20000100800 */
[----:B------:R-:W1:Y:S01]  /*1e820*/  S2R R5, SR_TID.X ;  /* 0x0000000000057919 */ /* 0x000e620000002100 */
[----:B------:R-:W-:Y:S01]  /*1e830*/  BSSY B2, `(.L_x_491) ;  /* 0x0000007000027945 */ /* 0x000fe20003800000 */
[----:B-1----:R-:W-:-:S04]  /*1e840*/  LOP3.LUT R5, R5, 0x7f, RZ, 0xc0, !PT ;  /* 0x0000007f05057812 */ /* 0x002fc800078ec0ff */
[----:B------:R-:W-:Y:S01]  /*1e850*/  ISETP.NE.AND P1, PT, R5, RZ, PT ;  /* 0x000000ff0500720c */ /* 0x000fe20003f25270 */
[----:B--2---:R-:W-:Y:S01]  /*1e860*/  IMAD R7, R7, 0x8, R11 ;  /* 0x0000000807077824 */ /* 0x004fe200078e020b */
[----:B---3--:R-:W-:-:S04]  /*1e870*/  SHF.L.U32 R12, R6, 0x1f, RZ ;  /* 0x0000001f060c7819 */ /* 0x008fc800000006ff */
[----:B------:R-:W1:Y:S02]  /*1e880*/  SYNCS.PHASECHK.TRANS64.TRYWAIT P0, [R7+URZ+0x388a0], R12 ;  /* 0x0388a00c070075a7 */ /* 0x000e64000800017f */
[----:B-1----:R-:W-:Y:S05]  /*1e890*/  @!P0 BRA `(.L_x_492) ;  /* 0x0000008000a88947 */ /* 0x002fea0003800000 */
.L_x_701:
[----:B------:R-:W-:Y:S05]  /*1e8a0*/  BSYNC B2 ;  /* 0x0000000000027941 */ /* 0x000fea0003800000 */
.L_x_491:
[----:B------:R-:W-:Y:S04]  /*1e8b0*/  BSSY B2, `(.L_x_493) ;  /* 0x0000009000027945 */ /* 0x000fe80003800000 */
[----:B------:R-:W-:Y:S05]  /*1e8c0*/  @P1 BRA `(.L_x_494) ;  /* 0x00000000001c1947 */ /* 0x000fea0003800000 */
[----:B0-----:R-:W0:Y:S02]  /*1e8d0*/  S2R R4, SR_TID.X ;  /* 0x0000000000047919 */ /* 0x001e240000002100 */
[----:B0-----:R-:W-:Y:S02]  /*1e8e0*/  LOP3.LUT R5, R4, 0x1f, RZ, 0xc0, !PT ;  /* 0x0000001f04057812 */ /* 0x001fe400078ec0ff */
[----:B------:R-:W-:Y:S02]  /*1e8f0*/  MOV R4, 0x8000 ;  /* 0x0000800000047802 */ /* 0x000fe40000000f00 */
[----:B------:R-:W-:Y:S02]  /*1e900*/  ISETP.NE.AND P0, PT, R5, RZ, PT ;  /* 0x000000ff0500720c */ /* 0x000fe40003f05270 */
[----:B------:R2:W-:Y:S11]  /*1e910*/  SYNCS.ARRIVE.TRANS64 RZ, [R7+URZ+0x38890], R4 ;  /* 0x0388900407ff79a7 */ /* 0x0005f6000800003f */
[----:B--2---:R-:W-:Y:S05]  /*1e920*/  @!P0 BRA `(.L_x_494) ;  /* 0x0000000000048947 */ /* 0x004fea0003800000 */
[----:B------:R-:W-:Y:S01]  /*1e930*/  BPT.TRAP 0x1 ;  /* 0x000000040000795c */ /* 0x000fe20000300000 */
.L_x_494:
[----:B------:R-:W-:Y:S05]  /*1e940*/  BSYNC B2 ;  /* 0x0000000000027941 */ /* 0x000fea0003800000 */
.L_x_493:
[----:B0-----:R-:W2:Y:S01]  /*1e950*/  LDL R4, [R1+0x1c] ;  /* 0x00001c0001047983 */ /* 0x001ea20000100800 */
[----:B------:R-:W-:Y:S01]  /*1e960*/  IMAD.MOV.U32 R15, RZ, RZ, RZ ;  /* 0x000000ffff0f7224 */ /* 0x000fe200078e00ff */
[----:B------:R-:W-:Y:S01]  /*1e970*/  UIADD3 UR4, UP0, UR44, 0x570, URZ ;  /* 0x000005702c047890 */ /* 0x000fe2000ff1e03f */
[----:B------:R-:W-:Y:S01]  /*1e980*/  IMAD R5, R8, 0x80, R10 ;  /* 0x0000008008057824 */ /* 0x000fe200078e020a */
[----:B------:R-:W-:Y:S01]  /*1e990*/  PLOP3.LUT P0, PT, PT, PT, PT, 0x80, 0x0 ;  /* 0x000000000000781c */ /* 0x000fe20003f0f070 */
[----:B------:R-:W-:Y:S01]  /*1e9a0*/  UMOV UR6, 0x0 ;  /* 0x0000000000067882 */ /* 0x000fe20000000000 */
[----:B------:R-:W-:Y:S01]  /*1e9b0*/  R2UR UR10, R15 ;  /* 0x000000000f0a72ca */ /* 0x000fe200000e0000 */
[----:B------:R-:W-:Y:S01]  /*1e9c0*/  UIADD3.X UR5, URZ, UR45, URZ, UP0, !UPT ;  /* 0x0000002d3f057290 */ /* 0x000fe200087fe43f */
[----:B------:R-:W-:Y:S01]  /*1e9d0*/  IADD3 R5, R5, -0x80, RZ ;  /* 0xffffff8005057810 */ /* 0x000fe20007ffe0ff */
[----:B------:R-:W-:Y:S01]  /*1e9e0*/  UMOV UR7, 0x12f00000 ;  /* 0x12f0000000077882 */ /* 0x000fe20000000000 */
[----:B--2---:R-:W-:-:S02]  /*1e9f0*/  IMAD R9, R4, 0x8000, R11 ;  /* 0x0000800004097824 */ /* 0x004fc400078e020b */
[----:B------:R-:W-:Y:S02]  /*1ea00*/  VIADD R4, R7, 0x38890 ;  /* 0x0003889007047836 */ /* 0x000fe40000000000 */
[----:B------:R-:W-:-:S07]  /*1ea10*/  VIADD R6, R9, 0x28400 ;  /* 0x0002840009067836 */ /* 0x000fce0000000000 */
.L_x_495:
[----:B------:R-:W-:-:S13]  /*1ea20*/  @P0 ELECT P2, URZ, PT ;  /* 0x00000000003f082f */ /* 0x000fda0003840000 */
[----:B------:R-:W-:Y:S02]  /*1ea30*/  @P2 R2UR UR13, R0 ;  /* 0x00000000000d22ca */ /* 0x000fe400000e0000 */
[----:B------:R-:W-:Y:S02]  /*1ea40*/  @P2 R2UR UR12, R2 ;  /* 0x00000000020c22ca */ /* 0x000fe400000e0000 */
[----:B------:R-:W-:Y:S02]  /*1ea50*/  @P2 R2UR UR11, R5 ;  /* 0x00000000050b22ca */ /* 0x000fe400000e0000 */
[----:B------:R-:W-:Y:S02]  /*1ea60*/  @P2 R2UR UR9, R4 ;  /* 0x00000000040922ca */ /* 0x000fe400000e0000 */
[----:B------:R-:W-:Y:S02]  /*1ea70*/  @P2 R2UR UR8, R6 ;  /* 0x00000000060822ca */ /* 0x000fe400000e0000 */
[----:B------:R-:W-:-:S02]  /*1ea80*/  @P2 PLOP3.LUT P0, PT, P2, PT, PT, 0x8, 0x0 ;  /* 0x000000000000281c */ /* 0x000fc4000170e170 */
[----:B------:R-:W-:-:S09]  /*1ea90*/  PLOP3.LUT P2, PT, PT, PT, PT, 0x8, 0x0 ;  /* 0x000000000000781c */ /* 0x000fd20003f4e170 */
[----:B------:R0:W-:Y:S02]  /*1eaa0*/  UTMALDG.4D [UR8], [UR4], desc[UR6] ;  /* 0x00000608040075b4 */ /* 0x0001e40008019000 */
[----:B0-----:R-:W-:Y:S05]  /*1eab0*/  @P0 BRA.U.ANY `(.L_x_495) ;  /* 0xfffffffd00d80947 */ /* 0x001fea000393ffff */
[----:B------:R-:W-:Y:S01]  /*1eac0*/  IMAD.MOV.U32 R14, RZ, RZ, 0x80 ;  /* 0x00000080ff0e7424 */ /* 0x000fe200078e00ff */
[----:B------:R-:W-:Y:S01]  /*1ead0*/  PLOP3.LUT P0, PT, PT, PT, PT, 0x80, 0x0 ;  /* 0x000000000000781c */ /* 0x000fe20003f0f070 */
[----:B------:R-:W-:Y:S01]  /*1eae0*/  UMOV UR6, 0x0 ;  /* 0x0000000000067882 */ /* 0x000fe20000000000 */
[----:B------:R-:W-:Y:S01]  /*1eaf0*/  IADD3 R6, R9, 0x2c400, RZ ;  /* 0x0002c40009067810 */ /* 0x000fe20007ffe0ff */
[----:B------:R-:W-:Y:S01]  /*1eb00*/  UMOV UR7, 0x12f00000 ;  /* 0x12f0000000077882 */ /* 0x000fe20000000000 */
[----:B------:R-:W-:-:S15]  /*1eb10*/  R2UR UR10, R14 ;  /* 0x000000000e0a72ca */ /* 0x000fde00000e0000 */
.L_x_496:
        /* <DEDUP_REMOVED lines=10> */
[----:B------:R-:W0:Y:S01]  /*1ebc0*/  SYNCS.PHASECHK.TRANS64.TRYWAIT P0, [R7+URZ+0x388c0], R12 ;  /* 0x0388c00c070075a7 */ /* 0x000e22000800017f */
[----:B------:R-:W-:Y:S04]  /*1ebd0*/  BSSY B2, `(.L_x_497) ;  /* 0x0000002000027945 */ /* 0x000fe80003800000 */
[----:B0-----:R-:W-:Y:S05]  /*1ebe0*/  @!P0 BRA `(.L_x_498) ;  /* 0x0000007c00e88947 */ /* 0x001fea0003800000 */
.L_x_702:
[----:B------:R-:W-:Y:S05]  /*1ebf0*/  BSYNC B2 ;  /* 0x0000000000027941 */ /* 0x000fea0003800000 */
.L_x_497:
[----:B------:R-:W-:Y:S01]  /*1ec00*/  BSSY B2, `(.L_x_499) ;  /* 0x000000b000027945 */ /* 0x000fe20003800000 */
[----:B01----:R-:W-:Y:S02]  /*1ec10*/  IMAD.MOV.U32 R12, RZ, RZ, 0x0 ;  /* 0x00000000ff0c7424 */ /* 0x003fe400078e00ff */
[----:B------:R-:W-:Y:S01]  /*1ec20*/  IMAD.MOV.U32 R13, RZ, RZ, 0x12f00000 ;  /* 0x12f00000ff0d7424 */ /* 0x000fe200078e00ff */
[----:B------:R-:W-:Y:S06]  /*1ec30*/  @P1 BRA `(.L_x_500) ;  /* 0x00000000001c1947 */ /* 0x000fec0003800000 */
[----:B------:R-:W0:Y:S02]  /*1ec40*/  S2R R4, SR_TID.X ;  /* 0x0000000000047919 */ /* 0x000e240000002100 */
[----:B0-----:R-:W-:Y:S01]  /*1ec50*/  LOP3.LUT R6, R4, 0x1f, RZ, 0xc0, !PT ;  /* 0x0000001f04067812 */ /* 0x001fe200078ec0ff */
[----:B------:R-:W-:-:S03]  /*1ec60*/  IMAD.MOV.U32 R4, RZ, RZ, 0x8000 ;  /* 0x00008000ff047424 */ /* 0x000fc600078e00ff */
[----:B------:R-:W-:Y:S01]  /*1ec70*/  ISETP.NE.AND P0, PT, R6, RZ, PT ;  /* 0x000000ff0600720c */ /* 0x000fe20003f05270 */
[----:B------:R0:W-:-:S12]  /*1ec80*/  SYNCS.ARRIVE.TRANS64 RZ, [R7+URZ+0x388b0], R4 ;  /* 0x0388b00407ff79a7 */ /* 0x0001d8000800003f */
[----:B0-----:R-:W-:Y:S05]  /*1ec90*/  @!P0 BRA `(.L_x_500) ;  /* 0x0000000000048947 */ /* 0x001fea0003800000 */
[----:B------:R-:W-:Y:S01]  /*1eca0*/  BPT.TRAP 0x1 ;  /* 0x000000040000795c */ /* 0x000fe20000300000 */
.L_x_500:
[----:B------:R-:W-:Y:S05]  /*1ecb0*/  BSYNC B2 ;  /* 0x0000000000027941 */ /* 0x000fea0003800000 */
.L_x_499:
[----:B------:R-:W-:Y:S01]  /*1ecc0*/  R2UR UR10, R15 ;  /* 0x000000000f0a72ca */ /* 0x000fe200000e0000 */
[----:B------:R-:W-:Y:S01]  /*1ecd0*/  UIADD3 UR4, UP0, UR44, 0x670, URZ ;  /* 0x000006702c047890 */ /* 0x000fe2000ff1e03f */
[----:B------:R-:W-:Y:S01]  /*1ece0*/  R2UR UR6, R12 ;  /* 0x000000000c0672ca */ /* 0x000fe200000e0000 */
[----:B------:R-:W-:Y:S01]  /*1ecf0*/  VIADD R6, R9, 0x10400 ;  /* 0x0001040009067836 */ /* 0x000fe20000000000 */
[----:B------:R-:W-:Y:S01]  /*1ed00*/  R2UR UR7, R13 ;  /* 0x000000000d0772ca */ /* 0x000fe200000e0000 */
[----:B------:R-:W-:Y:S01]  /*1ed10*/  UIADD3.X UR5, URZ, UR45, URZ, UP0, !UPT ;  /* 0x0000002d3f057290 */ /* 0x000fe200087fe43f */
[----:B------:R-:W-:Y:S02]  /*1ed20*/  PLOP3.LUT P0, PT, PT, PT, PT, 0x80, 0x0 ;  /* 0x000000000000781c */ /* 0x000fe40003f0f070 */
[----:B------:R-:W-:-:S11]  /*1ed30*/  IADD3 R4, R7, 0x388b0, RZ ;  /* 0x000388b007047810 */ /* 0x000fd60007ffe0ff */
.L_x_501:
        /* <DEDUP_REMOVED lines=10> */
[----:B------:R-:W-:Y:S01]  /*1ede0*/  R2UR UR10, R14 ;  /* 0x000000000e0a72ca */ /* 0x000fe200000e0000 */
[----:B------:R-:W-:Y:S01]  /*1edf0*/  VIADD R6, R9, 0x14400 ;  /* 0x0001440009067836 */ /* 0x000fe20000000000 */
[----:B------:R-:W-:Y:S02]  /*1ee00*/  R2UR UR6, R12 ;  /* 0x000000000c0672ca */ /* 0x000fe400000e0000 */
[----:B------:R-:W-:Y:S02]  /*1ee10*/  R2UR UR7, R13 ;  /* 0x000000000d0772ca */ /* 0x000fe400000e0000 */
[----:B------:R-:W-:-:S13]  /*1ee20*/  PLOP3.LUT P0, PT, PT, PT, PT, 0x80, 0x0 ;  /* 0x000000000000781c */ /* 0x000fda0003f0f070 */
.L_x_502:
        /* <DEDUP_REMOVED lines=9> */
[----:B-1----:R-:W-:Y:S05]  /*1eec0*/  @P0 BRA.U.ANY `(.L_x_502) ;  /* 0xfffffffd00d80947 */ /* 0x002fea000393ffff */
.L_x_490:
[----:B------:R-:W-:Y:S05]  /*1eed0*/  BSYNC B1 ;  /* 0x0000000000017941 */ /* 0x000fea0003800000 */
.L_x_489:
[----:B------:R-:W0:Y:S04]  /*1eee0*/  LDL.LU R9, [R1+0x1c] ;  /* 0x00001c0001097983 */ /* 0x000e280000300800 */
[----:B------:R-:W2:Y:S01]  /*1eef0*/  LDL.LU R7, [R1+0x28] ;  /* 0x0000280001077983 */ /* 0x000ea20000300800 */
[----:B------:R-:W-:Y:S01]  /*1ef00*/  PLOP3.LUT P0, PT, PT, PT, PT, 0x8, 0x0 ;  /* 0x000000000000781c */ /* 0x000fe20003f0e170 */
[----:B0-----:R-:W-:-:S05]  /*1ef10*/  VIADD R4, R9, 0x1 ;  /* 0x0000000109047836 */ /* 0x001fca0000000000 */
[----:B------:R-:W-:-:S04]  /*1ef20*/  ISETP.NE.AND P1, PT, R4, 0x2, PT ;  /* 0x000000020400780c */ /* 0x000fc80003f25270 */
[----:B------:R-:W-:Y:S02]  /*1ef30*/  SEL R5, RZ, 0x1, P1 ;  /* 0x00000001ff057807 */ /* 0x000fe40000800000 */
[----:B------:R-:W-:Y:S02]  /*1ef40*/  SEL R4, R4, RZ, P1 ;  /* 0x000000ff04047207 */ /* 0x000fe40000800000 */
[----:B--2---:R-:W-:Y:S02]  /*1ef50*/  LOP3.LUT R7, R7, R5, RZ, 0x3c, !PT ;  /* 0x0000000507077212 */ /* 0x004fe400078e3cff */
[----:B------:R-:W-:-:S03]  /*1ef60*/  IADD3 R5, R8, -0x2, RZ ;  /* 0xfffffffe08057810 */ /* 0x000fc60007ffe0ff */
[----:B------:R0:W-:Y:S01]  /*1ef70*/  STL [R1+0x28], R7 ;  /* 0x0000280701007387 */ /* 0x0001e20000100800 */
[----:B------:R-:W-:-:S03]  /*1ef80*/  ISETP.GE.AND P2, PT, R5, R3, PT ;  /* 0x000000030500720c */ /* 0x000fc60003f46270 */
[----:B------:R0:W-:Y:S10]  /*1ef90*/  STL [R1+0x1c], R4 ;  /* 0x00001c0401007387 */ /* 0x0001f40000100800 */
[----:B0-----:R-:W-:Y:S05]  /*1efa0*/  @!P2 BRA `(.L_x_483) ;  /* 0x0000000400fca947 */ /* 0x001fea0003800000 */
[C---:B------:R-:W-:Y:S02]  /*1efb0*/  IMAD R10, R8.reuse, 0x80, R10 ;  /* 0x00000080080a7824 */ /* 0x040fe400078e020a */
[----:B------:R-:W-:Y:S02]  /*1efc0*/  VIADD R9, R8, 0xffffffff ;  /* 0xffffffff08097836 */ /* 0x000fe40000000000 */
[----:B------:R-:W-:-:S07]  /*1efd0*/  VIADD R8, R10, 0xffffff00 ;  /* 0xffffff000a087836 */ /* 0x000fce0000000000 */
.L_x_517:
[----:B------:R-:W-:Y:S05]  /*1efe0*/  YIELD ;  /* 0x0000000000007946 */ /* 0x000fea0003800000 */
[----:B------:R-:W-:Y:S04]  /*1eff0*/  BSSY B1, `(.L_x_503) ;  /* 0x000006d000017945 */ /* 0x000fe80003800000 */
[----:B0-----:R-:W-:Y:S05]  /*1f000*/  @!P6 BRA `(.L_x_504) ;  /* 0x0000000400ace947 */ /* 0x001fea0003800000 */
[----:B------:R-:W2:Y:S04]  /*1f010*/  LDL R6, [R1+0x1c] ;  /* 0x00001c0001067983 */ /* 0x000ea80000100800 */
[----:B------:R-:W3:Y:S01]  /*1f020*/  LDL R5, [R1+0x28] ;  /* 0x0000280001057983 */ /* 0x000ee20000100800 */
[----:B------:R-:W0:Y:S01]  /*1f030*/  S2R R4, SR_TID.X ;  /* 0x0000000000047919 */ /* 0x000e220000002100 */
[----:B------:R-:W-:Y:S01]  /*1f040*/  BSSY B2, `(.L_x_505) ;  /* 0x0000007000027945 */ /* 0x000fe20003800000 */
[----:B0-----:R-:W-:-:S04]  /*1f050*/  LOP3.LUT R4, R4, 0x7f, RZ, 0xc0, !PT ;  /* 0x0000007f04047812 */ /* 0x001fc800078ec0ff */
[----:B------:R-:W-:Y:S02]  /*1f060*/  ISETP.NE.AND P2, PT, R4, RZ, PT ;  /* 0x000000ff0400720c */ /* 0x000fe40003f45270 */
[----:B--2---:R-:W-:Y:S02]  /*1f070*/  LEA R7, R6, R11, 0x3 ;  /* 0x0000000b06077211 */ /* 0x004fe400078e18ff */
[----:B---3--:R-:W-:-:S04]  /*1f080*/  SHF.L.U32 R6, R5, 0x1f, RZ ;  /* 0x0000001f05067819 */ /* 0x008fc800000006ff */
[----:B------:R-:W0:Y:S02]  /*1f090*/  SYNCS.PHASECHK.TRANS64.TRYWAIT P1, [R7+URZ+0x388a0], R6 ;  /* 0x0388a006070075a7 */ /* 0x000e24000802017f */
[----:B0-----:R-:W-:Y:S05]  /*1f0a0*/  @!P1 BRA `(.L_x_506) ;  /* 0x0000007800cc9947 */ /* 0x001fea0003800000 */
.L_x_703:
[----:B------:R-:W-:Y:S05]  /*1f0b0*/  BSYNC B2 ;  /* 0x0000000000027941 */ /* 0x000fea0003800000 */
.L_x_505:
[----:B------:R-:W-:Y:S04]  /*1f0c0*/  BSSY B2, `(.L_x_507) ;  /* 0x0000009000027945 */ /* 0x000fe80003800000 */
[----:B------:R-:W-:Y:S05]  /*1f0d0*/  @P2 BRA `(.L_x_508) ;  /* 0x00000000001c2947 */ /* 0x000fea0003800000 */
[----:B------:R-:W1:Y:S02]  /*1f0e0*/  S2R R4, SR_TID.X ;  /* 0x0000000000047919 */ /* 0x000e640000002100 */
[----:B-1----:R-:W-:Y:S01]  /*1f0f0*/  LOP3.LUT R5, R4, 0x1f, RZ, 0xc0, !PT ;  /* 0x0000001f04057812 */ /* 0x002fe200078ec0ff */
[----:B------:R-:W-:-:S03]  /*1f100*/  IMAD.MOV.U32 R4, RZ, RZ, 0x8000 ;  /* 0x00008000ff047424 */ /* 0x000fc600078e00ff */
[----:B------:R-:W-:Y:S01]  /*1f110*/  ISETP.NE.AND P1, PT, R5, RZ, PT ;  /* 0x000000ff0500720c */ /* 0x000fe20003f25270 */
[----:B------:R1:W-:-:S12]  /*1f120*/  SYNCS.ARRIVE.TRANS64 RZ, [R7+URZ+0x38890], R4 ;  /* 0x0388900407ff79a7 */ /* 0x0003d8000800003f */
[----:B-1----:R-:W-:Y:S05]  /*1f130*/  @!P1 BRA `(.L_x_508) ;  /* 0x0000000000049947 */ /* 0x002fea0003800000 */
[----:B------:R-:W-:Y:S01]  /*1f140*/  BPT.TRAP 0x1 ;  /* 0x000000040000795c */ /* 0x000fe20000300000 */
.L_x_508:
[----:B------:R-:W-:Y:S05]  /*1f150*/  BSYNC B2 ;  /* 0x0000000000027941 */ /* 0x000fea0003800000 */
.L_x_507:
[----:B------:R-:W2:Y:S01]  /*1f160*/  LDL R4, [R1+0x1c] ;  /* 0x00001c0001047983 */ /* 0x000ea20000100800 */
[----:B------:R-:W-:Y:S01]  /*1f170*/  IMAD.MOV.U32 R14, RZ, RZ, RZ ;  /* 0x000000ffff0e7224 */ /* 0x000fe200078e00ff */
[----:B------:R-:W-:Y:S01]  /*1f180*/  UIADD3 UR4, UP0, UR44, 0x570, URZ ;  /* 0x000005702c047890 */ /* 0x000fe2000ff1e03f */
[----:B------:R-:W-:Y:S01]  /*1f190*/  PLOP3.LUT P1, PT, PT, PT, PT, 0x80, 0x0 ;  /* 0x000000000000781c */ /* 0x000fe20003f2f070 */
[----:B------:R-:W-:Y:S01]  /*1f1a0*/  UMOV UR6, 0x0 ;  /* 0x0000000000067882 */ /* 0x000fe20000000000 */
[----:B------:R-:W-:Y:S01]  /*1f1b0*/  UMOV UR7, 0x12f00000 ;  /* 0x12f0000000077882 */ /* 0x000fe20000000000 */
[----:B------:R-:W-:Y:S01]  /*1f1c0*/  R2UR UR10, R14 ;  /* 0x000000000e0a72ca */ /* 0x000fe200000e0000 */
[----:B------:R-:W-:Y:S01]  /*1f1d0*/  UIADD3.X UR5, URZ, UR45, URZ, UP0, !UPT ;  /* 0x0000002d3f057290 */ /* 0x000fe200087fe43f */
[----:B--2---:R-:W-:Y:S01]  /*1f1e0*/  IMAD R5, R4, 0x8000, R11 ;  /* 0x0000800004057824 */ /* 0x004fe200078e020b */
[----:B------:R-:W-:-:S03]  /*1f1f0*/  IADD3 R4, R7, 0x38890, RZ ;  /* 0x0003889007047810 */ /* 0x000fc60007ffe0ff */
[----:B------:R-:W-:-:S09]  /*1f200*/  VIADD R10, R5, 0x28400 ;  /* 0x00028400050a7836 */ /* 0x000fd20000000000 */
.L_x_509:
        /* <DEDUP_REMOVED lines=10> */
[----:B------:R-:W-:Y:S01]  /*1f2b0*/  IMAD.MOV.U32 R15, RZ, RZ, 0x80 ;  /* 0x00000080ff0f7424 */ /* 0x000fe200078e00ff */
[----:B------:R-:W-:Y:S01]  /*1f2c0*/  PLOP3.LUT P1, PT, PT, PT, PT, 0x80, 0x0 ;  /* 0x000000000000781c */ /* 0x000fe20003f2f070 */
[----:B------:R-:W-:Y:S01]  /*1f2d0*/  VIADD R10, R5, 0x2c400 ;  /* 0x0002c400050a7836 */ /* 0x000fe20000000000 */
[----:B------:R-:W-:Y:S01]  /*1f2e0*/  UMOV UR6, 0x0 ;  /* 0x0000000000067882 */ /* 0x000fe20000000000 */
[----:B------:R-:W-:Y:S01]  /*1f2f0*/  UMOV UR7, 0x12f00000 ;  /* 0x12f0000000077882 */ /* 0x000fe20000000000 */
[----:B------:R-:W-:-:S15]  /*1f300*/  R2UR UR10, R15 ;  /* 0x000000000f0a72ca */ /* 0x000fde00000e0000 */
.L_x_510:
        /* <DEDUP_REMOVED lines=10> */
[----:B------:R-:W1:Y:S01]  /*1f3b0*/  SYNCS.PHASECHK.TRANS64.TRYWAIT P1, [R7+URZ+0x388c0], R6 ;  /* 0x0388c006070075a7 */ /* 0x000e62000802017f */
[----:B------:R-:W-:Y:S04]  /*1f3c0*/  BSSY B2, `(.L_x_511) ;  /* 0x0000002000027945 */ /* 0x000fe80003800000 */
[----:B-1----:R-:W-:Y:S05]  /*1f3d0*/  @!P1 BRA `(.L_x_512) ;  /* 0x0000007800149947 */ /* 0x002fea0003800000 */
.L_x_704:
[----:B------:R-:W-:Y:S05]  /*1f3e0*/  BSYNC B2 ;  /* 0x0000000000027941 */ /* 0x000fea0003800000 */
.L_x_511:
[----:B------:R-:W-:Y:S01]  /*1f3f0*/  BSSY B2, `(.L_x_513) ;  /* 0x000000b000027945 */ /* 0x000fe20003800000 */
[----:B------:R-:W-:Y:S01]  /*1f400*/  MOV R12, 0x0 ;  /* 0x00000000000c7802 */ /* 0x000fe20000000f00 */
[----:B------:R-:W-:Y:S02]  /*1f410*/  IMAD.MOV.U32 R13, RZ, RZ, 0x12f00000 ;  /* 0x12f00000ff0d7424 */ /* 0x000fe400078e00ff */
[----:B------:R-:W-:Y:S05]  /*1f420*/  @P2 BRA `(.L_x_514) ;  /* 0x00000000001c2947 */ /* 0x000fea0003800000 */
[----:B------:R-:W2:Y:S02]  /*1f430*/  S2R R4, SR_TID.X ;  /* 0x0000000000047919 */ /* 0x000ea40000002100 */
[----:B--2---:R-:W-:Y:S01]  /*1f440*/  LOP3.LUT R10, R4, 0x1f, RZ, 0xc0, !PT ;  /* 0x0000001f040a7812 */ /* 0x004fe200078ec0ff */
[----:B------:R-:W-:-:S03]  /*1f450*/  IMAD.MOV.U32 R4, RZ, RZ, 0x8000 ;  /* 0x00008000ff047424 */ /* 0x000fc600078e00ff */
[----:B------:R-:W-:Y:S01]  /*1f460*/  ISETP.NE.AND P1, PT, R10, RZ, PT ;  /* 0x000000ff0a00720c */ /* 0x000fe20003f25270 */
[----:B------:R2:W-:-:S12]  /*1f470*/  SYNCS.ARRIVE.TRANS64 RZ, [R7+URZ+0x388b0], R4 ;  /* 0x0388b00407ff79a7 */ /* 0x0005d8000800003f */
[----:B--2---:R-:W-:Y:S05]  /*1f480*/  @!P1 BRA `(.L_x_514) ;  /* 0x0000000000049947 */ /* 0x004fea0003800000 */
[----:B------:R-:W-:Y:S01]  /*1f490*/  BPT.TRAP 0x1 ;  /* 0x000000040000795c */ /* 0x000fe20000300000 */
.L_x_514:
[----:B------:R-:W-:Y:S05]  /*1f4a0*/  BSYNC B2 ;  /* 0x0000000000027941 */ /* 0x000fea0003800000 */
.L_x_513:
[----:B------:R-:W-:Y:S01]  /*1f4b0*/  R2UR UR10, R14 ;  /* 0x000000000e0a72ca */ /* 0x000fe200000e0000 */
[----:B------:R-:W-:Y:S01]  /*1f4c0*/  UIADD3 UR4, UP0, UR44, 0x670, URZ ;  /* 0x000006702c047890 */ /* 0x000fe2000ff1e03f */
[----:B------:R-:W-:Y:S01]  /*1f4d0*/  R2UR UR6, R12 ;  /* 0x000000000c0672ca */ /* 0x000fe200000e0000 */
[----:B01----:R-:W-:Y:S01]  /*1f4e0*/  VIADD R7, R7, 0x388b0 ;  /* 0x000388b007077836 */ /* 0x003fe20000000000 */
[----:B------:R-:W-:Y:S01]  /*1f4f0*/  R2UR UR7, R13 ;  /* 0x000000000d0772ca */ /* 0x000fe200000e0000 */
[----:B------:R-:W-:Y:S01]  /*1f500*/  UIADD3.X UR5, URZ, UR45, URZ, UP0, !UPT ;  /* 0x0000002d3f057290 */ /* 0x000fe200087fe43f */
[----:B------:R-:W-:Y:S02]  /*1f510*/  PLOP3.LUT P1, PT, PT, PT, PT, 0x80, 0x0 ;  /* 0x000000000000781c */ /* 0x000fe40003f2f070 */
[----:B------:R-:W-:-:S11]  /*1f520*/  IADD3 R4, R5, 0x10400, RZ ;  /* 0x0001040005047810 */ /* 0x000fd60007ffe0ff */
.L_x_515:
        /* <DEDUP_REMOVED lines=15> */
.L_x_516:
        /* <DEDUP_REMOVED lines=10> */
.L_x_504:
[----:B------:R-:W-:Y:S05]  /*1f6c0*/  BSYNC B1 ;  /* 0x0000000000017941 */ /* 0x000fea0003800000 */
.L_x_503:
[----:B------:R-:W2:Y:S04]  /*1f6d0*/  LDL.LU R4, [R1+0x1c] ;  /* 0x00001c0001047983 */ /* 0x000ea80000300800 */
[----:B------:R-:W3:Y:S01]  /*1f6e0*/  LDL.LU R6, [R1+0x28] ;  /* 0x0000280001067983 */ /* 0x000ee20000300800 */
[----:B------:R-:W-:Y:S01]  /*1f6f0*/  VIADD R9, R9, 0xffffffff ;  /* 0xffffffff09097836 */ /* 0x000fe20000000000 */
[----:B------:R-:W-:-:S04]  /*1f700*/  IADD3 R8, R8, -0x80, RZ ;  /* 0xffffff8008087810 */ /* 0x000fc80007ffe0ff */
[----:B------:R-:W-:Y:S01]  /*1f710*/  ISETP.GT.AND P2, PT, R9, R3, PT ;  /* 0x000000030900720c */ /* 0x000fe20003f44270 */
[----:B--2---:R-:W-:-:S05]  /*1f720*/  VIADD R4, R4, 0x1 ;  /* 0x0000000104047836 */ /* 0x004fca0000000000 */
[----:B------:R-:W-:-:S04]  /*1f730*/  ISETP.NE.AND P1, PT, R4, 0x2, PT ;  /* 0x000000020400780c */ /* 0x000fc80003f25270 */
[----:B------:R-:W-:Y:S02]  /*1f740*/  SEL R5, RZ, 0x1, P1 ;  /* 0x00000001ff057807 */ /* 0x000fe40000800000 */
[----:B------:R-:W-:Y:S02]  /*1f750*/  SEL R4, R4, RZ, P1 ;  /* 0x000000ff04047207 */ /* 0x000fe40000800000 */
[----:B---3--:R-:W-:-:S03]  /*1f760*/  LOP3.LUT R6, R6, R5, RZ, 0x3c, !PT ;  /* 0x0000000506067212 */ /* 0x008fc600078e3cff */
[----:B------:R0:W-:Y:S04]  /*1f770*/  STL [R1+0x1c], R4 ;  /* 0x00001c0401007387 */ /* 0x0001e80000100800 */
[----:B------:R0:W-:Y:S01]  /*1f780*/  STL [R1+0x28], R6 ;  /* 0x0000280601007387 */ /* 0x0001e20000100800 */
[----:B------:R-:W-:Y:S05]  /*1f790*/  @P2 BRA `(.L_x_517) ;  /* 0xfffffff800102947 */ /* 0x000fea000383ffff */
.L_x_483:
[----:B------:R-:W-:Y:S05]  /*1f7a0*/  BSYNC B0 ;  /* 0x0000000000007941 */ /* 0x000fea0003800000 */
.L_x_482:
[----:B------:R-:W-:Y:S05]  /*1f7b0*/  @!P0 WARPSYNC.ALL ;  /* 0x0000000000008948 */ /* 0x000fea0003800000 */
[----:B------:R-:W-:Y:S01]  /*1f7c0*/  @!P0 BAR.SYNC.DEFER_BLOCKING 0xc, 0x180 ;  /* 0x0306000000008b1d */ /* 0x000fe20000010000 */
[----:B------:R-:W-:-:S05]  /*1f7d0*/  ISETP.GT.AND P0, PT, R19, RZ, PT ;  /* 0x000000ff1300720c */ /* 0x000fca0003f04270 */
[----:B------:R-:W-:Y:S08]  /*1f7e0*/  BSSY B6, `(.L_x_518) ;  /* 0x0000398000067945 */ /* 0x000ff00003800000 */
[----:B------:R-:W-:Y:S05]  /*1f7f0*/  @P0 BRA `(.L_x_519) ;  /* 0x0000000000480947 */ /* 0x000fea0003800000 */
[----:B0-----:R-:W0:Y:S02]  /*1f800*/  S2R R4, SR_TID.X ;  /* 0x0000000000047919 */ /* 0x001e240000002100 */
[----:B0-----:R-:W-:-:S04]  /*1f810*/  LOP3.LUT R4, R4, 0x7f, RZ, 0xc0, !PT ;  /* 0x0000007f04047812 */ /* 0x001fc800078ec0ff */
[----:B------:R-:W-:-:S13]  /*1f820*/  ISETP.NE.AND P0, PT, R4, RZ, PT ;  /* 0x000000ff0400720c */ /* 0x000fda0003f05270 */
[----:B------:R-:W-:Y:S05]  /*1f830*/  @P0 BRA `(.L_x_520) ;  /* 0x0000003800480947 */ /* 0x000fea0003800000 */
[----:B------:R-:W0:Y:S01]  /*1f840*/  S2R R3, SR_LANEID ;  /* 0x0000000000037919 */ /* 0x000e220000000000 */
[----:B------:R-:W-:Y:S02]  /*1f850*/  VOTEU.ANY UR4, UPT, PT ;  /* 0x0000000000047886 */ /* 0x000fe400038e0100 */
[----:B------:R-:W0:Y:S08]  /*1f860*/  FLO.U32 R0, UR4 ;  /* 0x0000000400007d00 */ /* 0x000e3000080e0000 */
[----:B------:R-:W1:Y:S01]  /*1f870*/  POPC R5, UR4 ;  /* 0x0000000400057d09 */ /* 0x000e620008000000 */
[----:B0-----:R-:W-:-:S02]  /*1f880*/  ISETP.EQ.U32.AND P0, PT, R0, R3, PT ;  /* 0x000000030000720c */ /* 0x001fc40003f02070 */
[----:B------:R-:W1:Y:S11]  /*1f890*/  LDC.64 R2, c[0x0][0xc38] ;  /* 0x00030e00ff027b82 */ /* 0x000e760000000a00 */
[----:B-1----:R-:W2:Y:S01]  /*1f8a0*/  @P0 ATOMG.E.ADD.STRONG.GPU PT, R3, desc[UR42][R2.64], R5 ;  /* 0x00000005020309a8 */ /* 0x002ea200081ee1ea */
[----:B------:R-:W0:Y:S02]  /*1f8b0*/  S2R R4, SR_LTMASK ;  /* 0x0000000000047919 */ /* 0x000e240000003900 */
[----:B0-----:R-:W-:-:S04]  /*1f8c0*/  LOP3.LUT R4, R4, UR4, RZ, 0xc0, !PT ;  /* 0x0000000404047c12 */ /* 0x001fc8000f8ec0ff */
[----:B------:R-:W0:Y:S01]  /*1f8d0*/  POPC R7, R4 ;  /* 0x0000000400077309 */ /* 0x000e220000000000 */
[----:B--2---:R-:W0:Y:S02]  /*1f8e0*/  SHFL.IDX PT, R0, R3, R0, 0x1f ;  /* 0x00001f0003007589 */ /* 0x004e2400000e0000 */
[----:B0-----:R-:W-:-:S05]  /*1f8f0*/  IADD3 R0, R0, UR37, R7 ;  /* 0x0000002500007c10 */ /* 0x001fca000fffe007 */
[----:B------:R0:W-:Y:S01]  /*1f900*/  STL [R1], R0 ;  /* 0x0000000001007387 */ /* 0x0001e20000100800 */
[----:B------:R-:W-:Y:S05]  /*1f910*/  BRA `(.L_x_520) ;  /* 0x0000003800107947 */ /* 0x000fea0003800000 */
.L_x_519:
[----:B------:R-:W1:Y:S01]  /*1f920*/  S2R R0, SR_CgaCtaId ;  /* 0x0000000000007919 */ /* 0x000e620000008800 */
[----:B------:R-:W-:-:S04]  /*1f930*/  MOV R2, 0x400 ;  /* 0x0000040000027802 */ /* 0x000fc80000000f00 */
[----:B-1----:R-:W-:-:S05]  /*1f940*/  LEA R3, R0, R2, 0x18 ;  /* 0x0000000200037211 */ /* 0x002fca00078ec0ff */
[----:B------:R1:W-:Y:S01]  /*1f950*/  STL [R1+0x30], R3 ;  /* 0x0000300301007387 */ /* 0x0003e20000100800 */
[----:B------:R-:W-:-:S05]  /*1f960*/  VIADD R0, R3, 0x28400 ;  /* 0x0002840003007836 */ /* 0x000fca0000000000 */
[----:B------:R-:W-:-:S13]  /*1f970*/  LOP3.LUT P0, RZ, R0, 0x3ff, RZ, 0xc0, !PT ;  /* 0x000003ff00ff7812 */ /* 0x000fda000780c0ff */
[----:B-1----:R-:W-:Y:S05]  /*1f980*/  @!P0 BRA `(.L_x_521) ;  /* 0x0000000000408947 */ /* 0x002fea0003800000 */
[----:B------:R-:W-:Y:S01]  /*1f990*/  MOV R2, 0x0 ;  /* 0x0000000000027802 */ /* 0x000fe20000000f00 */
[----:B------:R-:W-:Y:S01]  /*1f9a0*/  ULDC.64 UR6, c[0x4][0x198] ;  /* 0x0100660000067ab9 */ /* 0x000fe20000000a00 */
[----:B------:R-:W-:Y:S01]  /*1f9b0*/  ULDC.64 UR8, c[0x4][0x1a0] ;  /* 0x0100680000087ab9 */ /* 0x000fe20000000a00 */
[----:B------:R-:W-:Y:S01]  /*1f9c0*/  ULDC.64 UR4, c[0x4][0xe8] ;  /* 0x01003a0000047ab9 */ /* 0x000fe20000000a00 */
[----:B0-----:R-:W-:Y:S01]  /*1f9d0*/  IMAD.U32 R4, RZ, RZ, UR6 ;  /* 0x00000006ff047e24 */ /* 0x001fe2000f8e00ff */
[----:B------:R-:W-:Y:S01]  /*1f9e0*/  MOV R6, UR8 ;  /* 0x0000000800067c02 */ /* 0x000fe20008000f00 */
[----:B------:R-:W0:Y:S01]  /*1f9f0*/  LDC.64 R2, c[0x4][R2] ;  /* 0x0100000002027b82 */ /* 0x000e220000000a00 */
[----:B------:R-:W-:Y:S01]  /*1fa00*/  IMAD.U32 R5, RZ, RZ, UR7 ;  /* 0x00000007ff057e24 */ /* 0x000fe2000f8e00ff */
[----:B------:R-:W-:Y:S01]  /*1fa10*/  MOV R8, 0x70 ;  /* 0x0000007000087802 */ /* 0x000fe20000000f00 */
[----:B------:R-:W-:Y:S02]  /*1fa20*/  IMAD.U32 R7, RZ, RZ, UR9 ;  /* 0x00000009ff077e24 */ /* 0x000fe4000f8e00ff */
[----:B------:R-:W-:-:S02]  /*1fa30*/  IMAD.U32 R10, RZ, RZ, UR4 ;  /* 0x00000004ff0a7e24 */ /* 0x000fc4000f8e00ff */
[----:B------:R-:W-:Y:S02]  /*1fa40*/  IMAD.U32 R11, RZ, RZ, UR5 ;  /* 0x00000005ff0b7e24 */ /* 0x000fe4000f8e00ff */
[----:B------:R-:W-:Y:S02]  /*1fa50*/  IMAD.MOV.U32 R12, RZ, RZ, 0x1 ;  /* 0x00000001ff0c7424 */ /* 0x000fe400078e00ff */
[----:B------:R-:W-:-:S07]  /*1fa60*/  IMAD.MOV.U32 R13, RZ, RZ, RZ ;  /* 0x000000ffff0d7224 */ /* 0x000fce00078e00ff */
[----:B------:R-:W-:-:S07]  /*1fa70*/  LEPC R20, `(.L_x_521) ;  /* 0x000000001014794e */ /* 0x000fce0000000000 */
[----:B0-----:R-:W-:Y:S05]  /*1fa80*/  CALL.ABS.NOINC R2 ;  /* 0x0000000002007343 */ /* 0x001fea0003c00000 */
.L_x_521:
[----:B------:R-:W2:Y:S01]  /*1fa90*/  LDL.LU R2, [R1+0x54] ;  /* 0x0000540001027983 */ /* 0x000ea20000300800 */
[----:B------:R-:W-:Y:S01]  /*1faa0*/  MOV R0, 0x400 ;  /* 0x0000040000007802 */ /* 0x000fe20000000f00 */
[----:B------:R-:W1:Y:S03]  /*1fab0*/  S2R R15, SR_CgaCtaId ;  /* 0x00000000000f7919 */ /* 0x000e660000008800 */
[----:B-1----:R-:W-:-:S05]  /*1fac0*/  LEA R0, R15, R0, 0x18 ;  /* 0x000000000f007211 */ /* 0x002fca00078ec0ff */
[----:B------:R-:W-:-:S05]  /*1fad0*/  VIADD R0, R0, 0x10400 ;  /* 0x0001040000007836 */ /* 0x000fca0000000000 */
[----:B------:R-:W-:Y:S01]  /*1fae0*/  LOP3.LUT P0, RZ, R0, 0x3ff, RZ, 0xc0, !PT ;  /* 0x000003ff00ff7812 */ /* 0x000fe2000780c0ff */
[----:B------:R1:W-:Y:S01]  /*1faf0*/  STL [R1+0x34], R0 ;  /* 0x0000340001007387 */ /* 0x0003e20000100800 */
[----:B--2---:R-:W-:-:S11]  /*1fb00*/  LOP3.LUT R2, R2, 0xfffffffe, RZ, 0xc0, !PT ;  /* 0xfffffffe02027812 */ /* 0x004fd600078ec0ff */
[----:B------:R-:W-:-:S05]  /*1fb10*/  @P0 LOP3.LUT R2, R2, 0x1, RZ, 0xfc, !PT ;  /* 0x0000000102020812 */ /* 0x000fca00078efcff */
[----:B------:R1:W-:Y:S01]  /*1fb20*/  STL [R1+0x54], R2 ;  /* 0x0000540201007387 */ /* 0x0003e20000100800 */
[----:B------:R-:W-:Y:S05]  /*1fb30*/  @!P0 BRA `(.L_x_522) ;  /* 0x0000000000408947 */ /* 0x000fea0003800000 */
[----:B-1----:R-:W-:Y:S01]  /*1fb40*/  MOV R2, 0x0 ;  /* 0x0000000000027802 */ /* 0x002fe20000000f00 */
[----:B------:R-:W-:Y:S01]  /*1fb50*/  ULDC.64 UR6, c[0x4][0x198] ;  /* 0x0100660000067ab9 */ /* 0x000fe20000000a00 */
[----:B------:R-:W-:Y:S01]  /*1fb60*/  ULDC.64 UR8, c[0x4][0x1a0] ;  /* 0x0100680000087ab9 */ /* 0x000fe20000000a00 */
[----:B------:R-:W-:Y:S01]  /*1fb70*/  ULDC.64 UR4, c[0x4][0xf0] ;  /* 0x01003c0000047ab9 */ /* 0x000fe20000000a00 */
[----:B0-----:R-:W-:Y:S01]  /*1fb80*/  MOV R4, UR6 ;  /* 0x0000000600047c02 */ /* 0x001fe20008000f00 */
[----:B------:R-:W-:Y:S01]  /*1fb90*/  IMAD.U32 R5, RZ, RZ, UR7 ;  /* 0x00000007ff057e24 */ /* 0x000fe2000f8e00ff */
[----:B------:R-:W0:Y:S01]  /*1fba0*/  LDC.64 R2, c[0x4][R2] ;  /* 0x0100000002027b82 */ /* 0x000e220000000a00 */
[----:B------:R-:W-:Y:S01]  /*1fbb0*/  IMAD.U32 R6, RZ, RZ, UR8 ;  /* 0x00000008ff067e24 */ /* 0x000fe2000f8e00ff */
[----:B------:R-:W-:Y:S01]  /*1fbc0*/  MOV R10, UR4 ;  /* 0x00000004000a7c02 */ /* 0x000fe20008000f00 */
[----:B------:R-:W-:Y:S01]  /*1fbd0*/  IMAD.U32 R7, RZ, RZ, UR9 ;  /* 0x00000009ff077e24 */ /* 0x000fe2000f8e00ff */
[----:B------:R-:W-:Y:S01]  /*1fbe0*/  MOV R13, RZ ;  /* 0x000000ff000d7202 */ /* 0x000fe20000000f00 */
[----:B------:R-:W-:-:S02]  /*1fbf0*/  IMAD.U32 R11, RZ, RZ, UR5 ;  /* 0x00000005ff0b7e24 */ /* 0x000fc4000f8e00ff */
[----:B------:R-:W-:Y:S02]  /*1fc00*/  IMAD.MOV.U32 R8, RZ, RZ, 0x70 ;  /* 0x00000070ff087424 */ /* 0x000fe400078e00ff */
[----:B------:R-:W-:-:S07]  /*1fc10*/  IMAD.MOV.U32 R12, RZ, RZ, 0x1 ;  /* 0x00000001ff0c7424 */ /* 0x000fce00078e00ff */
[----:B------:R-:W-:-:S07]  /*1fc20*/  LEPC R20, `(.L_x_522) ;  /* 0x000000001014794e */ /* 0x000fce0000000000 */
[----:B0-----:R-:W-:Y:S05]  /*1fc30*/  CALL.ABS.NOINC R2 ;  /* 0x0000000002007343 */ /* 0x001fea0003c00000 */
.L_x_522:
[----:B-1----:R-:W2:Y:S02]  /*1fc40*/  LDL R2, [R1+0x30] ;  /* 0x0000300001027983 */ /* 0x002ea40000100800 */
[----:B--2---:R-:W-:-:S05]  /*1fc50*/  VIADD R0, R2, 0x400 ;  /* 0x0000040002007836 */ /* 0x004fca0000000000 */
[----:B------:R1:W-:Y:S01]  /*1fc60*/  STL [R1+0x50], R0 ;  /* 0x0000500001007387 */ /* 0x0003e20000100800 */
        /* <DEDUP_REMOVED lines=18> */
.L_x_523:
[----:B------:R-:W2:Y:S02]  /*1fd90*/  LDL.LU R2, [R1+0x34] ;  /* 0x0000340001027983 */ /* 0x000ea40000300800 */
[----:B--2---:R-:W-:-:S13]  /*1fda0*/  LOP3.LUT P6, RZ, R2, 0x3ff, RZ, 0xc0, !PT ;  /* 0x000003ff02ff7812 */ /* 0x004fda00078cc0ff */
[----:B------:R-:W-:Y:S05]  /*1fdb0*/  @!P6 BRA `(.L_x_524) ;  /* 0x000000000040e947 */ /* 0x000fea0003800000 */
        /* <DEDUP_REMOVED lines=8> */
[----:B------:R-:W-:Y:S01]  /*1fe40*/  MOV R11, UR9 ;  /* 0x00000009000b7c02 */ /* 0x000fe20008000f00 */
[----:B------:R-:W-:Y:S02]  /*1fe50*/  IMAD.U32 R7, RZ, RZ, UR7 ;  /* 0x00000007ff077e24 */ /* 0x000fe4000f8e00ff */
[----:B------:R-:W-:-:S02]  /*1fe60*/  IMAD.U32 R10, RZ, RZ, UR8 ;  /* 0x00000008ff0a7e24 */ /* 0x000fc4000f8e00ff */
[----:B------:R-:W-:Y:S02]  /*1fe70*/  IMAD.MOV.U32 R8, RZ, RZ, 0x70 ;  /* 0x00000070ff087424 */ /* 0x000fe400078e00ff */
[----:B------:R-:W-:Y:S02]  /*1fe80*/  IMAD.MOV.U32 R12, RZ, RZ, 0x1 ;  /* 0x00000001ff0c7424 */ /* 0x000fe400078e00ff */
[----:B------:R-:W-:-:S07]  /*1fe90*/  IMAD.MOV.U32 R13, RZ, RZ, RZ ;  /* 0x000000ffff0d7224 */ /* 0x000fce00078e00ff */
[----:B------:R-:W-:-:S07]  /*1fea0*/  LEPC R20, `(.L_x_524) ;  /* 0x000000001014794e */ /* 0x000fce0000000000 */
[----:B0-----:R-:W-:Y:S05]  /*1feb0*/  CALL.ABS.NOINC R2 ;  /* 0x0000000002007343 */ /* 0x001fea0003c00000 */
.L_x_524:
[----:B------:R-:W-:Y:S01]  /*1fec0*/  ULDC.64 UR4, c[0x0][0x9f8] ;  /* 0x00027e0000047ab9 */ /* 0x000fe20000000a00 */
[----:B0-----:R-:W2:Y:S01]  /*1fed0*/  LDL.LU R4, [R1+0x38] ;  /* 0x0000380001047983 */ /* 0x001ea20000300800 */
[----:B------:R-:W-:-:S03]  /*1fee0*/  ISETP.NE.U32.AND P0, PT, RZ, UR4, PT ;  /* 0x00000004ff007c0c */ /* 0x000fc6000bf05070 */
[----:B------:R-:W2:Y:S01]  /*1fef0*/  LDL.LU R0, [R1+0x4] ;  /* 0x0000040001007983 */ /* 0x000ea20000300800 */
[----:B------:R-:W-:Y:S02]  /*1ff00*/  ISETP.NE.AND.EX P0, PT, RZ, UR5, PT, P0 ;  /* 0x00000005ff007c0c */ /* 0x000fe4000bf05300 */
[----:B------:R-:W-:Y:S01]  /*1ff10*/  MOV R5, R16 ;  /* 0x0000001000057202 */ /* 0x000fe20000000f00 */
[----:B------:R-:W3:Y:S10]  /*1ff20*/  LDL R6, [R1+0x8] ;  /* 0x0000080001067983 */ /* 0x000ef40000100800 */
[----:B------:R-:W-:-:S04]  /*1ff30*/  @P0 IADD3 R2, P1, R17, UR4, RZ ;  /* 0x0000000411020c10 */ /* 0x000fc8000ff3e0ff */
[----:B------:R-:W-:Y:S01]  /*1ff40*/  @P0 IADD3.X R3, R18, UR5, RZ, P1, !PT ;  /* 0x0000000512030c10 */ /* 0x000fe20008ffe4ff */
[----:B------:R-:W-:-:S04]  /*1ff50*/  ULDC.64 UR4, c[0x0][0xa00] ;  /* 0x0002800000047ab9 */ /* 0x000fc80000000a00 */
[----:B------:R-:W4:Y:S01]  /*1ff60*/  @P0 LDG.E R5, desc[UR42][R2.64] ;  /* 0x0000002a02050981 */ /* 0x000f22000c1e1900 */
[----:B--2---:R-:W-:Y:S02]  /*1ff70*/  IMAD R4, R0, 0x80, R4 ;  /* 0x0000008000047824 */ /* 0x004fe400078e0204 */
[----:B------:R-:W0:Y:S01]  /*1ff80*/  LDC R0, c[0x0][0x428] ;  /* 0x00010a00ff007b82 */ /* 0x000e220000000800 */
[----:B----4-:R1:W-:Y:S01]  /*1ff90*/  STL [R1+0x34], R5 ;  /* 0x0000340501007387 */ /* 0x0103e20000100800 */
[----:B0-----:R-:W-:Y:S01]  /*1ffa0*/  ISETP.NE.AND P0, PT, R0, 0x1, PT ;  /* 0x000000010000780c */ /* 0x001fe20003f05270 */
[----:B---3--:R-:W-:Y:S01]  /*1ffb0*/  IMAD.MOV.U32 R0, RZ, RZ, R6 ;  /* 0x000000ffff007224 */ /* 0x008fe200078e0006 */
[----:B-1----:R-:W0:Y:S11]  /*1ffc0*/  S2R R5, SR_TID.X ;  /* 0x0000000000057919 */ /* 0x002e360000002100 */
[----:B------:R-:W1:Y:S08]  /*1ffd0*/  @P0 LDC R2, c[0x0][0x42c] ;  /* 0x00010b00ff020b82 */ /* 0x000e700000000800 */
[----:B------:R-:W2:Y:S01]  /*1ffe0*/  @P0 LDC R3, c[0x0][0x430] ;  /* 0x00010c00ff030b82 */ /* 0x000ea20000000800 */
[----:B-1----:R-:W-:Y:S01]  /*1fff0*/  @P0 IMAD.HI.U32 R2, R6, R2, RZ ;  /* 0x0000000206020227 */ /* 0x002fe200078e00ff */
[----:B0-----:R-:W-:-:S04]  /*20000*/  LOP3.LUT R5, R5, 0x7f, RZ, 0xc0, !PT ;  /* 0x0000007f05057812 */ /* 0x001fc800078ec0ff */
[----:B------:R-:W-:Y:S02]  /*20010*/  ISETP.NE.AND P1, PT, R5, RZ, PT ;  /* 0x000000ff0500720c */ /* 0x000fe40003f25270 */
[----:B--2---:R-:W-:Y:S02]  /*20020*/  @P0 SHF.R.U32.HI R0, RZ, R3, R2 ;  /* 0x00000003ff000219 */ /* 0x004fe40000011602 */
[----:B------:R-:W-:Y:S02]  /*20030*/  ISETP.NE.U32.AND P0, PT, RZ, UR4, PT ;  /* 0x00000004ff007c0c */ /* 0x000fe4000bf05070 */
[----:B------:R-:W-:Y:S02]  /*20040*/  PLOP3.LUT P3, PT, P1, PT, PT, 0x8, 0x0 ;  /* 0x000000000000781c */ /* 0x000fe40000f6e170 */
[----:B------:R-:W-:-:S04]  /*20050*/  ISETP.NE.AND.EX P2, PT, RZ, UR5, PT, P0 ;  /* 0x00000005ff007c0c */ /* 0x000fc8000bf45300 */
[----:B------:R-:W-:Y:S01]  /*20060*/  SEL R3, R16, RZ, !P2 ;  /* 0x000000ff10037207 */ /* 0x000fe20005000000 */
[----:B------:R-:W-:-:S05]  /*20070*/  VOTEU.ALL UP1, P1 ;  /* 0x00000000003f7886 */ /* 0x000fca0000820000 */
[----:B------:R-:W-:-:S04]  /*20080*/  @!UP1 UIADD3 UR8, UP0, UR44, 0x270, URZ ;  /* 0x000002702c089890 */ /* 0x000fc8000ff1e03f */
[----:B------:R-:W-:-:S03]  /*20090*/  @!UP1 UIADD3.X UR9, URZ, UR45, URZ, UP0, !UPT ;  /* 0x0000002d3f099290 */ /* 0x000fc600087fe43f */
[----:B------:R-:W-:-:S09]  /*200a0*/  VOTEU.ALL UP0, P1 ;  /* 0x00000000003f7886 */ /* 0x000fd20000800000 */
.L_x_525:
[----:B------:R-:W2:Y:S01]  /*200b0*/  LDL R2, [R1+0x8] ;  /* 0x0000080001027983 */ /* 0x000ea20000100800 */
[----:B------:R-:W-:Y:S02]  /*200c0*/  PLOP3.LUT P0, PT, P0, P3, PT, 0xa2, 0x0 ;  /* 0x000000000000781c */ /* 0x000fe40000707472 */
[----:B------:R-:W-:Y:S01]  /*200d0*/  @P3 R2UR P0, UR7, R3 ;  /* 0x00000000030732ca */ /* 0x000fe20000000000 */
[----:B------:R-:W-:-:S07]  /*200e0*/  UMOV UR4, URZ ;  /* 0x0000003f00047c82 */ /* 0x000fce0008000000 */
[----:B------:R-:W-:Y:S02]  /*200f0*/  PLOP3.LUT P0, PT, P0, P3, PT, 0xa2, 0x0 ;  /* 0x000000000000781c */ /* 0x000fe40000707472 */
[----:B--2---:R-:W-:-:S08]  /*20100*/  @P3 R2UR.OR P0, UR6, R2 ;  /* 0x00000000020632ca */ /* 0x004fd00000100000 */
[----:B------:R-:W-:Y:S02]  /*20110*/  PLOP3.LUT P0, PT, P0, P3, PT, 0xa2, 0x0 ;  /* 0x000000000000781c */ /* 0x000fe40000707472 */
[----:B------:R-:W-:-:S08]  /*20120*/  @P3 R2UR.OR P0, UR5, R4 ;  /* 0x00000000040532ca */ /* 0x000fd00000100000 */
[----:B------:R-:W-:-:S05]  /*20130*/  @P3 PLOP3.LUT P3, PT, P0, PT, PT, 0x80, 0x0 ;  /* 0x000000000000381c */ /* 0x000fca000076f070 */
[----:B------:R0:W-:Y:S08]  /*20140*/  @!UP0 UTMAPF.L2.4D [UR4], [UR8] ;  /* 0x00000004080085b8 */ /* 0x0001f00008018000 */
[----:B0-----:R-:W-:Y:S05]  /*20150*/  @P3 BRA.U.ANY `(.L_x_525) ;  /* 0xfffffffd00d43947 */ /* 0x001fea000393ffff */
[----:B------:R-:W-:Y:S01]  /*20160*/  PLOP3.LUT P2, PT, P1, PT, PT, 0x8, 0x0 ;  /* 0x000000000000781c */ /* 0x000fe20000f4e170 */
[----:B------:R-:W-:Y:S01]  /*20170*/  VOTEU.ALL UP0, P1 ;  /* 0x00000000003f7886 */ /* 0x000fe20000800000 */
[----:B------:R-:W-:-:S11]  /*20180*/  UMOV UR4, 0x80 ;  /* 0x0000008000047882 */ /* 0x000fd60000000000 */
.L_x_526:
[----:B------:R-:W2:Y:S01]  /*20190*/  LDL R2, [R1+0x8] ;  /* 0x0000080001027983 */ /* 0x000ea20000100800 */
[----:B------:R-:W-:Y:S02]  /*201a0*/  PLOP3.LUT P0, PT, P0, P2, PT, 0xa2, 0x0 ;  /* 0x000000000000781c */ /* 0x000fe40000705472 */
[----:B------:R-:W-:-:S08]  /*201b0*/  @P2 R2UR P0, UR7, R3 ;  /* 0x00000000030722ca */ /* 0x000fd00000000000 */
[----:B------:R-:W-:Y:S02]  /*201c0*/  PLOP3.LUT P0, PT, P0, P2, PT, 0xa2, 0x0 ;  /* 0x000000000000781c */ /* 0x000fe40000705472 */
[----:B--2---:R-:W-:-:S08]  /*201d0*/  @P2 R2UR.OR P0, UR6, R2 ;  /* 0x00000000020622ca */ /* 0x004fd00000100000 */
[----:B------:R-:W-:Y:S02]  /*201e0*/  PLOP3.LUT P0, PT, P0, P2, PT, 0xa2, 0x0 ;  /* 0x000000000000781c */ /* 0x000fe40000705472 */
[----:B------:R-:W-:-:S08]  /*201f0*/  @P2 R2UR.OR P0, UR5, R4 ;  /* 0x00000000040522ca */ /* 0x000fd00000100000 */
[----:B------:R-:W-:-:S05]  /*20200*/  @P2 PLOP3.LUT P2, PT, P0, PT, PT, 0x80, 0x0 ;  /* 0x000000000000281c */ /* 0x000fca000074f070 */
[----:B------:R0:W-:Y:S08]  /*20210*/  @!UP0 UTMAPF.L2.4D [UR4], [UR8] ;  /* 0x00000004080085b8 */ /* 0x0001f00008018000 */
[----:B0-----:R-:W-:Y:S05]  /*20220*/  @P2 BRA.U.ANY `(.L_x_526) ;  /* 0xfffffffd00d82947 */ /* 0x001fea000393ffff */
[----:B------:R-:W2:Y:S01]  /*20230*/  LDL R16, [R1+0x34] ;  /* 0x0000340001107983 */ /* 0x000ea20000100800 */
[----:B------:R-:W0:Y:S01]  /*20240*/  LDC.64 R6, c[0x0][0x3f8] ;  /* 0x0000fe00ff067b82 */ /* 0x000e220000000a00 */
[----:B------:R-:W-:Y:S02]  /*20250*/  ULDC.64 UR4, c[0x0][0xa08] ;  /* 0x0002820000047ab9 */ /* 0x000fe40000000a00 */
[----:B0-----:R-:W-:Y:S01]  /*20260*/  LOP3.LUT P0, RZ, R6, UR4, RZ, 0xfc, !PT ;  /* 0x0000000406ff7c12 */ /* 0x001fe2000f80fcff */
[----:B------:R-:W-:-:S03]  /*20270*/  UMOV UR4, 0xffffffff ;  /* 0xffffffff00047882 */ /* 0x000fc60000000000 */
[----:B------:R-:W-:Y:S02]  /*20280*/  LOP3.LUT P0, RZ, R7, UR5, RZ, 0xfc, P0 ;  /* 0x0000000507ff7c12 */ /* 0x000fe4000800fcff */
[----:B--2---:R-:W-:Y:S02]  /*20290*/  SHF.R.S32.HI R17, RZ, 0x1f, R16 ;  /* 0x0000001fff117819 */ /* 0x004fe40000011410 */
[----:B------:R-:W-:-:S03]  /*202a0*/  SEL R2, R16, RZ, !P0 ;  /* 0x000000ff10027207 */ /* 0x000fc60004000000 */
[----:B------:R0:W-:Y:S01]  /*202b0*/  STL [R1+0x38], R17 ;  /* 0x0000381101007387 */ /* 0x0001e20000100800 */
[----:B------:R-:W-:Y:S05]  /*202c0*/  BRA.DIV UR4, `(.L_x_527) ;  /* 0x0000006a046c7947 */ /* 0x000fea000b800000 */
[----:B------:R-:W1:Y:S02]  /*202d0*/  S2R R5, SR_TID.X ;  /* 0x0000000000057919 */ /* 0x000e640000002100 */
[----:B-1----:R-:W-:-:S04]  /*202e0*/  SHF.R.U32.HI R5, RZ, 0x5, R5 ;  /* 0x00000005ff057819 */ /* 0x002fc80000011605 */
[----:B------:R-:W-:-:S05]  /*202f0*/  LOP3.LUT R5, R5, 0x3, RZ, 0xc0, !PT ;  /* 0x0000000305057812 */ /* 0x000fca00078ec0ff */
[----:B------:R1:W2:Y:S02]  /*20300*/  SHFL.IDX PT, R14, R5, RZ, 0x1f ;  /* 0x00001fff050e7589 */ /* 0x0002a400000e0000 */
.L_x_707:
[----:B--2---:R-:W-:Y:S02]  /*20310*/  ISETP.NE.AND P0, PT, R14, RZ, PT ;  /* 0x000000ff0e00720c */ /* 0x004fe40003f05270 */
[----:B------:R-:W-:-:S11]  /*20320*/  PLOP3.LUT P6, PT, PT, PT, PT, 0x8, 0x0 ;  /* 0x000000000000781c */ /* 0x000fd60003fce170 */
[----:B------:R-:W-:Y:S05]  /*20330*/  @P0 BRA `(.L_x_528) ;  /* 0x0000000800100947 */ /* 0x000fea0003800000 */
[----:B------:R-:W-:-:S03]  /*20340*/  UMOV UR4, 0xffffffff ;  /* 0xffffffff00047882 */ /* 0x000fc60000000000 */
[----:B------:R-:W-:Y:S05]  /*20350*/  BRA.DIV UR4, `(.L_x_529) ;  /* 0x0000006a047c7947 */ /* 0x000fea000b800000 */
[----:B------:R-:W-:-:S13]  /*20360*/  ELECT P6, URZ, PT ;  /* 0x00000000003f782f */ /* 0x000fda00038c0000 */
.L_x_710:
[----:B------:R-:W-:Y:S05]  /*20370*/  @!P6 BRA `(.L_x_530) ;  /* 0x000000040084e947 */ /* 0x000fea0003800000 */
[----:B-1----:R-:W2:Y:S01]  /*20380*/  LDL R5, [R1+0x20] ;  /* 0x0000200001057983 */ /* 0x002ea20000100800 */
[----:B------:R-:W-:-:S04]  /*20390*/  ISETP.NE.U32.AND P0, PT, R6, RZ, PT ;  /* 0x000000ff0600720c */ /* 0x000fc80003f05070 */
[----:B------:R-:W-:Y:S02]  /*203a0*/  ISETP.NE.AND.EX P0, PT, R7, RZ, PT, P0 ;  /* 0x000000ff0700720c */ /* 0x000fe40003f05300 */
[----:B--2---:R-:W-:-:S11]  /*203b0*/  LEA.HI.SX32 R8, R5, 0xffffffff, 0x19 ;  /* 0xffffffff05087811 */ /* 0x004fd600078fcaff */
[----:B------:R-:W-:Y:S05]  /*203c0*/  @!P0 BRA `(.L_x_531) ;  /* 0x0000000000488947 */ /* 0x000fea0003800000 */
[----:B------:R-:W1:Y:S01]  /*203d0*/  LDC R9, c[0x0][0x41c] ;  /* 0x00010700ff097b82 */ /* 0x000e620000000800 */
[----:B------:R-:W-:Y:S01]  /*203e0*/  IMAD.MOV.U32 R2, RZ, RZ, R8 ;  /* 0x000000ffff027224 */ /* 0x000fe200078e0008 */
[----:B------:R-:W-:Y:S01]  /*203f0*/  ULDC.64 UR4, c[0x0][0x408] ;  /* 0x0001020000047ab9 */ /* 0x000fe20000000a00 */
[----:B-1----:R-:W-:-:S13]  /*20400*/  ISETP.NE.AND P0, PT, R9, 0x1, PT ;  /* 0x000000010900780c */ /* 0x002fda0003f05270 */
[----:B------:R-:W1:Y:S02]  /*20410*/  @P0 LDC.64 R10, c[0x0][0x420] ;  /* 0x00010800ff0a0b82 */ /* 0x000e640000000a00 */
[----:B-1----:R-:W-:-:S05]  /*20420*/  @P0 IMAD.HI.U32 R10, R8, R10, RZ ;  /* 0x0000000a080a0227 */ /* 0x002fca00078e00ff */
[----:B------:R-:W-:-:S04]  /*20430*/  @P0 SHF.R.U32.HI R2, RZ, R11, R10 ;  /* 0x0000000bff020219 */ /* 0x000fc8000001160a */
[----:B------:R-:W-:Y:S01]  /*20440*/  IADD3 R5, -R2, RZ, RZ ;  /* 0x000000ff02057210 */ /* 0x000fe20007ffe1ff */
[--C-:B------:R-:W-:Y:S01]  /*20450*/  IMAD.MOV.U32 R10, RZ, RZ, R2.reuse ;  /* 0x000000ffff0a7224 */ /* 0x100fe200078e0002 */
[----:B------:R-:W-:-:S03]  /*20460*/  SHF.R.S32.HI R11, RZ, 0x1f, R2 ;  /* 0x0000001fff0b7819 */ /* 0x000fc60000011402 */
        /* <DEDUP_REMOVED lines=8> */
.L_x_531:
[----:B------:R-:W2:Y:S01]  /*204f0*/  LDL R5, [R1+0x18] ;  /* 0x0000180001057983 */ /* 0x000ea20000100800 */
[----:B------:R-:W-:-:S03]  /*20500*/  MOV R9, 0x400 ;  /* 0x0000040000097802 */ /* 0x000fc60000000f00 */
[----:B-1----:R-:W3:Y:S01]  /*20510*/  LDL R7, [R1+0x24] ;  /* 0x0000240001077983 */ /* 0x002ee20000100800 */
[----:B------:R-:W1:Y:S01]  /*20520*/  S2R R10, SR_CgaCtaId ;  /* 0x00000000000a7919 */ /* 0x000e620000008800 */
[----:B------:R-:W4:Y:S01]  /*20530*/  S2R R6, SR_TID.X ;  /* 0x0000000000067919 */ /* 0x000f220000002100 */
[----:B-1----:R-:W-:Y:S02]  /*20540*/  LEA R9, R10, R9, 0x18 ;  /* 0x000000090a097211 */ /* 0x002fe400078ec0ff */
[----:B----4-:R-:W-:-:S04]  /*20550*/  LOP3.LUT R6, R6, 0x7f, RZ, 0xc0, !PT ;  /* 0x0000007f06067812 */ /* 0x010fc800078ec0ff */
[----:B------:R-:W-:Y:S01]  /*20560*/  ISETP.NE.AND P0, PT, R6, RZ, PT ;  /* 0x000000ff0600720c */ /* 0x000fe20003f05270 */
[----:B--2---:R-:W-:Y:S01]  /*20570*/  IMAD R5, R5, 0x8, R9 ;  /* 0x0000000805057824 */ /* 0x004fe200078e0209 */
[----:B---3--:R-:W-:-:S04]  /*20580*/  SHF.L.U32 R7, R7, 0x1f, RZ ;  /* 0x0000001f07077819 */ /* 0x008fc800000006ff */
[----:B------:R-:W1:Y:S02]  /*20590*/  SYNCS.PHASECHK.TRANS64.TRYWAIT P2, [R5+URZ+0x38880], R7 ;  /* 0x03888007050075a7 */ /* 0x000e64000804017f */
[----:B-1----:R-:W-:Y:S05]  /*205a0*/  @!P2 BRA `(.L_x_532) ;  /* 0x000000680008a947 */ /* 0x002fea0003800000 */
.L_x_711:
[----:B------:R-:W-:Y:S05]  /*205b0*/  @P0 BRA `(.L_x_533) ;  /* 0x00000000001c0947 */ /* 0x000fea0003800000 */
[----:B------:R-:W2:Y:S02]  /*205c0*/  S2R R6, SR_TID.X ;  /* 0x0000000000067919 */ /* 0x000ea40000002100 */
[----:B--2---:R-:W-:Y:S02]  /*205d0*/  LOP3.LUT R9, R6, 0x1f, RZ, 0xc0, !PT ;  /* 0x0000001f06097812 */ /* 0x004fe400078ec0ff */
[----:B------:R-:W-:Y:S02]  /*205e0*/  MOV R6, 0x8000 ;  /* 0x0000800000067802 */ /* 0x000fe40000000f00 */
[----:B------:R-:W-:Y:S02]  /*205f0*/  ISETP.NE.AND P2, PT, R9, RZ, PT ;  /* 0x000000ff0900720c */ /* 0x000fe40003f45270 */
[----:B------:R2:W-:Y:S11]  /*20600*/  SYNCS.ARRIVE.TRANS64 RZ, [R5+URZ+0x38870], R6 ;  /* 0x0388700605ff79a7 */ /* 0x0005f6000800003f */
[----:B--2---:R-:W-:Y:S05]  /*20610*/  @!P2 BRA `(.L_x_533) ;  /* 0x000000000004a947 */ /* 0x004fea0003800000 */
[----:B------:R-:W-:Y:S01]  /*20620*/  BPT.TRAP 0x1 ;  /* 0x000000040000795c */ /* 0x000fe20000300000 */
.L_x_533:
[----:B------:R-:W2:Y:S01]  /*20630*/  LDL R6, [R1+0x18] ;  /* 0x0000180001067983 */ /* 0x000ea20000100800 */
[----:B------:R-:W-:-:S03]  /*20640*/  MOV R10, 0x400 ;  /* 0x00000400000a7802 */ /* 0x000fc60000000f00 */
[----:B------:R-:W3:Y:S01]  /*20650*/  LDL R9, [R1+0x3c] ;  /* 0x00003c0001097983 */ /* 0x000ee20000100800 */
[----:B------:R-:W4:Y:S01]  /*20660*/  S2R R11, SR_CgaCtaId ;  /* 0x00000000000b7919 */ /* 0x000f220000008800 */
[----:B------:R-:W-:Y:S01]  /*20670*/  R2UR UR9, R5 ;  /* 0x00000000050972ca */ /* 0x000fe200000e0000 */
[----:B------:R-:W-:Y:S01]  /*20680*/  UIADD3 UR4, UP0, UR44, 0x470, URZ ;  /* 0x000004702c047890 */ /* 0x000fe2000ff1e03f */
[----:B------:R-:W-:Y:S02]  /*20690*/  R2UR UR12, R0 ;  /* 0x00000000000c72ca */ /* 0x000fe400000e0000 */
[----:B-----5:R-:W-:Y:S01]  /*206a0*/  R2UR UR13, R2 ;  /* 0x00000000020d72ca */ /* 0x020fe200000e0000 */
[----:B------:R-:W-:Y:S01]  /*206b0*/  UIADD3.X UR5, URZ, UR45, URZ, UP0, !UPT ;  /* 0x0000002d3f057290 */ /* 0x000fe200087fe43f */
[----:B----4-:R-:W-:-:S07]  /*206c0*/  LEA R10, R11, R10, 0x18 ;  /* 0x0000000a0b0a7211 */ /* 0x010fce00078ec0ff */
[----:B------:R-:W-:Y:S01]  /*206d0*/  UIADD3 UR9, UR9, 0x38870, URZ ;  /* 0x0003887009097890 */ /* 0x000fe2000fffe03f */
[----:B------:R-:W-:Y:S01]  /*206e0*/  UMOV UR10, URZ ;  /* 0x0000003f000a7c82 */ /* 0x000fe20008000000 */
[----:B------:R-:W-:Y:S01]  /*206f0*/  UMOV UR6, 0x0 ;  /* 0x0000000000067882 */ /* 0x000fe20000000000 */
[----:B------:R-:W-:Y:S01]  /*20700*/  UMOV UR7, 0x14f00000 ;  /* 0x14f0000000077882 */ /* 0x000fe20000000000 */
[----:B------:R-:W-:Y:S01]  /*20710*/  UMOV UR15, 0x80 ;  /* 0x00000080000f7882 */ /* 0x000fe20000000000 */
[----:B--2---:R-:W-:-:S05]  /*20720*/  IMAD R6, R6, 0x8000, R10 ;  /* 0x0000800006067824 */ /* 0x004fca00078e020a */
[----:B------:R-:W-:Y:S01]  /*20730*/  R2UR UR14, R6 ;  /* 0x00000000060e72ca */ /* 0x000fe200000e0000 */
[----:B---3--:R-:W-:-:S05]  /*20740*/  IMAD R8, R8, 0x80, R9 ;  /* 0x0000008008087824 */ /* 0x008fca00078e0209 */
[----:B------:R-:W-:-:S07]  /*20750*/  R2UR UR11, R8 ;  /* 0x00000000080b72ca */ /* 0x000fce00000e0000 */
        /* <DEDUP_REMOVED lines=8> */
.L_x_712:
        /* <DEDUP_REMOVED lines=8> */
.L_x_535:
        /* <DEDUP_REMOVED lines=8> */
[----:B------:R-:W-:Y:S01]  /*208e0*/  R2UR UR13, R2 ;  /* 0x00000000020d72ca */ /* 0x000fe200000e0000 */
[----:B------:R-:W-:Y:S01]  /*208f0*/  UMOV UR7, 0x14f00000 ;  /* 0x14f0000000077882 */ /* 0x000fe20000000000 */
[----:B------:R-:W-:-:S03]  /*20900*/  UMOV UR15, 0x80 ;  /* 0x00000080000f7882 */ /* 0x000fc60000000000 */
[----:B------:R-:W-:Y:S02]  /*20910*/  UIADD3 UR8, UR14, 0x28400, URZ ;  /* 0x000284000e087890 */ /* 0x000fe4000fffe03f */
[----:B------:R-:W-:Y:S02]  /*20920*/  UIADD3 UR9, UR9, 0x38830, URZ ;  /* 0x0003883009097890 */ /* 0x000fe4000fffe03f */
[----:B------:R-:W-:-:S07]  /*20930*/  UIADD3 UR14, UR14, 0x2c400, URZ ;  /* 0x0002c4000e0e7890 */ /* 0x000fce000fffe03f */
[----:B------:R3:W-:Y:S02]  /*20940*/  UTMALDG.4D [UR8], [UR4], desc[UR6] ;  /* 0x00000608040075b4 */ /* 0x0007e40008019000 */
[----:B---3--:R-:W-:Y:S01]  /*20950*/  UMOV UR8, UR14 ;  /* 0x0000000e00087c82 */ /* 0x008fe20008000000 */
[----:B------:R-:W-:Y:S02]  /*20960*/  UMOV UR10, UR15 ;  /* 0x0000000f000a7c82 */ /* 0x000fe40008000000 */
[----:B------:R3:W-:Y:S02]  /*20970*/  UTMALDG.4D [UR8], [UR4], desc[UR6] ;  /* 0x00000608040075b4 */ /* 0x0007e40008019000 */
[----:B---3--:R-:W-:Y:S01]  /*20980*/  NOP ;  /* 0x0000000000007918 */ /* 0x008fe20000000000 */
.L_x_530:
[----:B------:R-:W3:Y:S01]  /*20990*/  LDL.LU R6, [R1+0x8] ;  /* 0x0000080001067983 */ /* 0x000ee20000300800 */
[----:B-12---:R-:W-:Y:S01]  /*209a0*/  MOV R7, 0x400 ;  /* 0x0000040000077802 */ /* 0x006fe20000000f00 */
[----:B------:R-:W1:Y:S01]  /*209b0*/  S2R R8, SR_CgaCtaId ;  /* 0x0000000000087919 */ /* 0x000e620000008800 */
[----:B------:R-:W-:Y:S05]  /*209c0*/  WARPSYNC.ALL ;  /* 0x0000000000007948 */ /* 0x000fea0003800000 */
[----:B------:R-:W-:-:S13]  /*209d0*/  ELECT P0, URZ, PT ;  /* 0x00000000003f782f */ /* 0x000fda0003800000 */
[C---:B------:R-:W-:Y:S01]  /*209e0*/  @P0 R2UR UR13, R3.reuse ;  /* 0x00000000030d02ca */ /* 0x040fe200000e0000 */
[----:B------:R-:W-:Y:S01]  /*209f0*/  UIADD3 UR4, UP0, UR44, 0x270, URZ ;  /* 0x000002702c047890 */ /* 0x000fe2000ff1e03f */
[C---:B------:R-:W-:Y:S02]  /*20a00*/  @P0 R2UR UR11, R4.reuse ;  /* 0x00000000040b02ca */ /* 0x040fe400000e0000 */
[----:B------:R-:W-:Y:S02]  /*20a10*/  @P0 R2UR UR21, R3 ;  /* 0x00000000031502ca */ /* 0x000fe400000e0000 */
[----:B------:R-:W-:Y:S01]  /*20a20*/  @P0 R2UR UR19, R4 ;  /* 0x00000000041302ca */ /* 0x000fe200000e0000 */
[----:B------:R-:W-:Y:S01]  /*20a30*/  UIADD3.X UR5, URZ, UR45, URZ, UP0, !UPT ;  /* 0x0000002d3f057290 */ /* 0x000fe200087fe43f */
[----:B-1----:R-:W-:-:S04]  /*20a40*/  LEA R7, R8, R7, 0x18 ;  /* 0x0000000708077211 */ /* 0x002fc800078ec0ff */
[----:B------:R-:W-:Y:S02]  /*20a50*/  R2UR UR16, R7 ;  /* 0x00000000071072ca */ /* 0x000fe400000e0000 */
[----:B------:R-:W-:Y:S01]  /*20a60*/  @P0 MOV R5, 0x8000 ;  /* 0x0000800000050802 */ /* 0x000fe20000000f00 */
[----:B------:R-:W-:Y:S10]  /*20a70*/  BAR.SYNC.DEFER_BLOCKING 0x8, 0x120 ;  /* 0x0204800000007b1d */ /* 0x000ff40000010000 */
[----:B------:R-:W-:-:S02]  /*20a80*/  UIADD3 UR8, UR16, 0x20400, URZ ;  /* 0x0002040010087890 */ /* 0x000fc4000fffe03f */
[----:B------:R-:W-:Y:S02]  /*20a90*/  UIADD3 UR9, UR16, 0x38800, URZ ;  /* 0x0003880010097890 */ /* 0x000fe4000fffe03f */
[----:B------:R-:W-:Y:S01]  /*20aa0*/  UIADD3 UR16, UR16, 0x24400, URZ ;  /* 0x0002440010107890 */ /* 0x000fe2000fffe03f */
[----:B------:R-:W-:Y:S01]  /*20ab0*/  UMOV UR6, 0x0 ;  /* 0x0000000000067882 */ /* 0x000fe20000000000 */
[----:B------:R-:W-:Y:S01]  /*20ac0*/  UMOV UR7, 0x12f00000 ;  /* 0x12f0000000077882 */ /* 0x000fe20000000000 */
[----:B------:R-:W-:Y:S01]  /*20ad0*/  UMOV UR10, URZ ;  /* 0x0000003f000a7c82 */ /* 0x000fe20008000000 */
[----:B------:R-:W-:Y:S01]  /*20ae0*/  UMOV UR14, 0x0 ;  /* 0x00000000000e7882 */ /* 0x000fe20000000000 */
[----:B------:R-:W-:Y:S01]  /*20af0*/  UMOV UR15, 0x12f00000 ;  /* 0x12f00000000f7882 */ /* 0x000fe20000000000 */
[----:B------:R-:W-:Y:S01]  /*20b00*/  UMOV UR18, 0x80 ;  /* 0x0000008000127882 */ /* 0x000fe20000000000 */
[----:B------:R-:W-:Y:S01]  /*20b10*/  UMOV UR17, UR9 ;  /* 0x0000000900117c82 */ /* 0x000fe20008000000 */
[----:B------:R2:W-:Y:S01]  /*20b20*/  @P0 SYNCS.ARRIVE.TRANS64 RZ, [R7+URZ+0x38800], R5 ;  /* 0x0388000507ff09a7 */ /* 0x0005e2000800003f */
[----:B---3--:R-:W-:-:S02]  /*20b30*/  @P0 R2UR UR12, R6 ;  /* 0x00000000060c02ca */ /* 0x008fc400000e0000 */
[----:B------:R-:W-:-:S11]  /*20b40*/  @P0 R2UR UR20, R6 ;  /* 0x00000000061402ca */ /* 0x000fd600000e0000 */
[----:B------:R2:W-:Y:S02]  /*20b50*/  UTMALDG.4D [UR8], [UR4], desc[UR6] ;  /* 0x00000608040075b4 */ /* 0x0005e40008019000 */
[----:B------:R2:W-:Y:S02]  /*20b60*/  UTMALDG.4D [UR16], [UR4], desc[UR14] ;  /* 0x00000e10040075b4 */ /* 0x0005e40008019000 */
[----:B--2---:R-:W-:Y:S01]  /*20b70*/  NOP ;  /* 0x0000000000007918 */ /* 0x004fe20000000000 */
.L_x_528:
[----:B------:R-:W2:Y:S01]  /*20b80*/  LDL.LU R6, [R1+0x58] ;  /* 0x0000580001067983 */ /* 0x000ea20000300800 */
[----:B------:R-:W-:Y:S01]  /*20b90*/  MOV R4, 0x400 ;  /* 0x0000040000047802 */ /* 0x000fe20000000f00 */
[----:B------:R-:W-:Y:S01]  /*20ba0*/  BSSY B0, `(.L_x_536) ;  /* 0x000000b000007945 */ /* 0x000fe20003800000 */
[----:B-1----:R-:W1:Y:S02]  /*20bb0*/  S2R R5, SR_CgaCtaId ;  /* 0x0000000000057919 */ /* 0x002e640000008800 */
[----:B-1----:R-:W-:Y:S01]  /*20bc0*/  LEA R4, R5, R4, 0x18 ;  /* 0x0000000405047211 */ /* 0x002fe200078ec0ff */
[----:B--2---:R-:W-:-:S05]  /*20bd0*/  VIADD R6, R6, 0x1 ;  /* 0x0000000106067836 */ /* 0x004fca0000000000 */
[----:B------:R-:W-:Y:S01]  /*20be0*/  LEA.HI R3, R6, R6, RZ, 0x1 ;  /* 0x0000000606037211 */ /* 0x000fe200078f08ff */
[----:B------:R1:W-:Y:S03]  /*20bf0*/  STL [R1+0x58], R6 ;  /* 0x0000580601007387 */ /* 0x0003e60000100800 */
[----:B------:R-:W-:-:S05]  /*20c00*/  LOP3.LUT R3, R3, 0xfffffffe, RZ, 0xc0, !PT ;  /* 0xfffffffe03037812 */ /* 0x000fca00078ec0ff */
[----:B------:R-:W-:-:S05]  /*20c10*/  IMAD.IADD R3, R6, 0x1, -R3 ;  /* 0x0000000106037824 */ /* 0x000fca00078e0a03 */
[----:B------:R-:W-:-:S04]  /*20c20*/  SHF.L.U32 R3, R3, 0x1f, RZ ;  /* 0x0000001f03037819 */ /* 0x000fc800000006ff */
[----:B------:R-:W2:Y:S02]  /*20c30*/  SYNCS.PHASECHK.TRANS64.TRYWAIT P0, [R4+URZ+0x38820], R3 ;  /* 0x03882003040075a7 */ /* 0x000ea4000800017f */
[----:B-12---:R-:W-:Y:S05]  /*20c40*/  @!P0 BRA `(.L_x_537) ;  /* 0x0000006000888947 */ /* 0x006fea0003800000 */
.L_x_713:
[----:B------:R-:W-:Y:S05]  /*20c50*/  BSYNC B0 ;  /* 0x0000000000007941 */ /* 0x000fea0003800000 */
.L_x_536:
[----:B------:R-:W-:-:S13]  /*20c60*/  ISETP.GE.AND P0, PT, R19, 0x81, PT ;  /* 0x000000811300780c */ /* 0x000fda0003f06270 */
[----:B------:R-:W-:Y:S05]  /*20c70*/  @!P0 BRA `(.L_x_538) ;  /* 0x0000001400a88947 */ /* 0x000fea0003800000 */
[----:B-1----:R-:W2:Y:S04]  /*20c80*/  LDL.LU R4, [R1+0x20] ;  /* 0x0000200001047983 */ /* 0x002ea80000300800 */
[----:B------:R1:W5:Y:S04]  /*20c90*/  LDL.LU R6, [R1+0x18] ;  /* 0x0000180001067983 */ /* 0x0003680000300800 */
[----:B------:R1:W5:Y:S02]  /*20ca0*/  LDL.LU R7, [R1+0x24] ;  /* 0x0000240001077983 */ /* 0x0003640000300800 */
[----:B-12---:R-:W-:-:S07]  /*20cb0*/  LEA.HI.SX32 R20, R4, 0xfffffffe, 0x19 ;  /* 0xfffffffe04147811 */ /* 0x006fce00078fcaff */
.L_x_560:
[----:B-----5:R-:W-:Y:S01]  /*20cc0*/  VIADD R4, R6, 0x1 ;  /* 0x0000000106047836 */ /* 0x020fe20000000000 */
[----:B------:R-:W-:Y:S05]  /*20cd0*/  YIELD ;  /* 0x0000000000007946 */ /* 0x000fea0003800000 */
[----:B------:R-:W-:Y:S01]  /*20ce0*/  ISETP.NE.AND P0, PT, R4, 0x2, PT ;  /* 0x000000020400780c */ /* 0x000fe20003f05270 */
[----:B------:R-:W-:Y:S03]  /*20cf0*/  BSSY B0, `(.L_x_539) ;  /* 0x0000090000007945 */ /* 0x000fe60003800000 */
[----:B--2---:R-:W-:-:S02]  /*20d00*/  SEL R3, RZ, 0x1, P0 ;  /* 0x00000001ff037807 */ /* 0x004fc40000000000 */
[----:B------:R-:W-:Y:S02]  /*20d10*/  SEL R10, R4, RZ, P0 ;  /* 0x000000ff040a7207 */ /* 0x000fe40000000000 */
[----:B------:R-:W-:-:S05]  /*20d20*/  LOP3.LUT R9, R7, R3, RZ, 0x3c, !PT ;  /* 0x0000000307097212 */ /* 0x000fca00078e3cff */
[----:B------:R1:W-:Y:S04]  /*20d30*/  STL [R1+0x24], R9 ;  /* 0x0000240901007387 */ /* 0x0003e80000100800 */
[----:B------:R1:W-:Y:S01]  /*20d40*/  STL [R1+0x18], R10 ;  /* 0x0000180a01007387 */ /* 0x0003e20000100800 */
[----:B------:R-:W-:Y:S05]  /*20d50*/  @!P6 BRA `(.L_x_540) ;  /* 0x000000080024e947 */ /* 0x000fea0003800000 */
[----:B------:R-:W-:Y:S01]  /*20d60*/  ULDC.64 UR4, c[0x0][0x3f8] ;  /* 0x0000fe0000047ab9 */ /* 0x000fe20000000a00 */
[----:B------:R-:W-:Y:S02]  /*20d70*/  MOV R8, R20 ;  /* 0x0000001400087202 */ /* 0x000fe40000000f00 */
[----:B------:R-:W-:-:S04]  /*20d80*/  ISETP.NE.U32.AND P0, PT, RZ, UR4, PT ;  /* 0x00000004ff007c0c */ /* 0x000fc8000bf05070 */
[----:B------:R-:W-:-:S13]  /*20d90*/  ISETP.NE.AND.EX P0, PT, RZ, UR5, PT, P0 ;  /* 0x00000005ff007c0c */ /* 0x000fda000bf05300 */
[----:B------:R-:W-:Y:S05]  /*20da0*/  @!P0 BRA `(.L_x_541) ;  /* 0x00000000004c8947 */ /* 0x000fea0003800000 */
[----:B------:R-:W2:Y:S01]  /*20db0*/  LDL R12, [R1+0x38] ;  /* 0x00003800010c7983 */ /* 0x000ea20000100800 */
[----:B------:R-:W3:Y:S01]  /*20dc0*/  LDC R5, c[0x0][0x41c] ;  /* 0x00010700ff057b82 */ /* 0x000ee20000000800 */
[----:B------:R-:W-:Y:S02]  /*20dd0*/  ULDC.64 UR6, c[0x0][0x408] ;  /* 0x0001020000067ab9 */ /* 0x000fe40000000a00 */
[----:B------:R-:W4:Y:S01]  /*20de0*/  LDL R11, [R1+0x34] ;  /* 0x00003400010b7983 */ /* 0x000f220000100800 */
[----:B---3--:R-:W-:-:S13]  /*20df0*/  ISETP.NE.AND P0, PT, R5, 0x1, PT ;  /* 0x000000010500780c */ /* 0x008fda0003f05270 */
[----:B------:R-:W3:Y:S02]  /*20e00*/  @P0 LDC.64 R2, c[0x0][0x420] ;  /* 0x00010800ff020b82 */ /* 0x000ee40000000a00 */
[----:B---3--:R-:W-:-:S04]  /*20e10*/  @P0 IMAD.HI.U32 R4, R20, R2, RZ ;  /* 0x0000000214040227 */ /* 0x008fc800078e00ff */
[----:B------:R-:W-:Y:S01]  /*20e20*/  IMAD.MOV.U32 R2, RZ, RZ, R20 ;  /* 0x000000ffff027224 */ /* 0x000fe200078e0014 */
[----:B------:R-:W-:-:S04]  /*20e30*/  @P0 SHF.R.U32.HI R2, RZ, R3, R4 ;  /* 0x00000003ff020219 */ /* 0x000fc80000011604 */
[--C-:B------:R-:W-:Y:S01]  /*20e40*/  SHF.R.S32.HI R3, RZ, 0x1f, R2.reuse ;  /* 0x0000001fff037819 */ /* 0x100fe20000011402 */
[----:B------:R-:W-:-:S04]  /*20e50*/  IMAD.MOV R8, RZ, RZ, -R2 ;  /* 0x000000ffff087224 */ /* 0x000fc800078e0a02 */
[----:B------:R-:W-:Y:S02]  /*20e60*/  IMAD R8, R5, R8, R20 ;  /* 0x0000000805087224 */ /* 0x000fe400078e0214 */
[----:B--2---:R-:W-:-:S04]  /*20e70*/  IMAD R4, R12, UR6, RZ ;  /* 0x000000060c047c24 */ /* 0x004fc8000f8e02ff */
[C---:B----4-:R-:W-:Y:S02]  /*20e80*/  IMAD R4, R11.reuse, UR7, R4 ;  /* 0x000000070b047c24 */ /* 0x050fe4000f8e0204 */
[----:B------:R-:W-:-:S04]  /*20e90*/  IMAD.WIDE.U32 R2, R11, UR6, R2 ;  /* 0x000000060b027c25 */ /* 0x000fc8000f8e0002 */
[----:B------:R-:W-:Y:S01]  /*20ea0*/  IMAD.IADD R3, R4, 0x1, R3 ;  /* 0x0000000104037824 */ /* 0x000fe200078e0203 */
[----:B------:R-:W-:-:S04]  /*20eb0*/  LEA R4, P0, R2, UR4, 0x2 ;  /* 0x0000000402047c11 */ /* 0x000fc8000f8010ff */
[----:B------:R-:W-:-:S05]  /*20ec0*/  LEA.HI.X R5, R2, UR5, R3, 0x2, P0 ;  /* 0x0000000502057c11 */ /* 0x000fca00080f1403 */
[----:B------:R2:W5:Y:S04]  /*20ed0*/  LDG.E R2, desc[UR42][R4.64] ;  /* 0x0000002a04027981 */ /* 0x000568000c1e1900 */
.L_x_541:
[----:B--2---:R-:W2:Y:S01]  /*20ee0*/  S2R R5, SR_CgaCtaId ;  /* 0x0000000000057919 */ /* 0x004ea20000008800 */
[----:B------:R-:W-:Y:S01]  /*20ef0*/  MOV R4, 0x400 ;  /* 0x0000040000047802 */ /* 0x000fe20000000f00 */
[----:B------:R-:W-:Y:S01]  /*20f00*/  BSSY B1, `(.L_x_542) ;  /* 0x0000009000017945 */ /* 0x000fe20003800000 */
[----:B------:R-:W3:Y:S02]  /*20f10*/  S2R R3, SR_TID.X ;  /* 0x0000000000037919 */ /* 0x000ee40000002100 */
[----:B--2---:R-:W-:-:S04]  /*20f20*/  LEA R4, R5, R4, 0x18 ;  /* 0x0000000405047211 */ /* 0x004fc800078ec0ff */
[----:B------:R-:W-:Y:S02]  /*20f30*/  LEA R5, R10, R4, 0x3 ;  /* 0x000000040a057211 */ /* 0x000fe400078e18ff */
[----:B------:R-:W-:Y:S02]  /*20f40*/  SHF.L.U32 R4, R9, 0x1f, RZ ;  /* 0x0000001f09047819 */ /* 0x000fe400000006ff */
[----:B---3--:R-:W-:Y:S02]  /*20f50*/  LOP3.LUT R3, R3, 0x7f, RZ, 0xc0, !PT ;  /* 0x0000007f03037812 */ /* 0x008fe400078ec0ff */
[----:B------:R-:W2:Y:S02]  /*20f60*/  SYNCS.PHASECHK.TRANS64.TRYWAIT P0, [R5+URZ+0x38880], R4 ;  /* 0x03888004050075a7 */ /* 0x000ea4000800017f */
[----:B------:R-:W-:Y:S01]  /*20f70*/  ISETP.NE.AND P2, PT, R3, RZ, PT ;  /* 0x000000ff0300720c */ /* 0x000fe20003f45270 */
[----:B--2---:R-:W-:-:S12]  /*20f80*/  @!P0 BRA `(.L_x_543) ;  /* 0x0000005c00d88947 */ /* 0x004fd80003800000 */
.L_x_714:
[----:B------:R-:W-:Y:S05]  /*20f90*/  BSYNC B1 ;  /* 0x0000000000017941 */ /* 0x000fea0003800000 */
.L_x_542:
[----:B------:R-:W-:Y:S04]  /*20fa0*/  BSSY B1, `(.L_x_544) ;  /* 0x0000009000017945 */ /* 0x000fe80003800000 */
[----:B------:R-:W-:Y:S05]  /*20fb0*/  @P2 BRA `(.L_x_545) ;  /* 0x00000000001c2947 */ /* 0x000fea0003800000 */
[----:B------:R-:W1:Y:S02]  /*20fc0*/  S2R R3, SR_TID.X ;  /* 0x0000000000037919 */ /* 0x000e640000002100 */
[----:B-1----:R-:W-:Y:S01]  /*20fd0*/  LOP3.LUT R9, R3, 0x1f, RZ, 0xc0, !PT ;  /* 0x0000001f03097812 */ /* 0x002fe200078ec0ff */
[----:B------:R-:W-:-:S03]  /*20fe0*/  IMAD.MOV.U32 R3, RZ, RZ, 0x8000 ;  /* 0x00008000ff037424 */ /* 0x000fc600078e00ff */
[----:B------:R-:W-:Y:S01]  /*20ff0*/  ISETP.NE.AND P0, PT, R9, RZ, PT ;  /* 0x000000ff0900720c */ /* 0x000fe20003f05270 */
[----:B------:R3:W-:-:S12]  /*21000*/  SYNCS.ARRIVE.TRANS64 RZ, [R5+URZ+0x38870], R3 ;  /* 0x0388700305ff79a7 */ /* 0x0007d8000800003f */
[----:B---3--:R-:W-:Y:S05]  /*21010*/  @!P0 BRA `(.L_x_545) ;  /* 0x0000000000048947 */ /* 0x008fea0003800000 */
[----:B------:R-:W-:Y:S01]  /*21020*/  BPT.TRAP 0x1 ;  /* 0x000000040000795c */ /* 0x000fe20000300000 */
.L_x_545:
[----:B------:R-:W-:Y:S05]  /*21030*/  BSYNC B1 ;  /* 0x0000000000017941 */ /* 0x000fea0003800000 */
.L_x_544:
[----:B------:R-:W3:Y:S04]  /*21040*/  LDL R3, [R1+0x18] ;  /* 0x0000180001037983 */ /* 0x000ee80000100800 */
[----:B-1----:R-:W4:Y:S01]  /*21050*/  LDL R9, [R1+0x3c] ;  /* 0x00003c0001097983 */ /* 0x002f220000100800 */
[----:B------:R-:W-:Y:S01]  /*21060*/  IMAD.MOV.U32 R13, RZ, RZ, RZ ;  /* 0x000000ffff0d7224 */ /* 0x000fe200078e00ff */
[----:B------:R-:W-:Y:S01]  /*21070*/  MOV R10, 0x400 ;  /* 0x00000400000a7802 */ /* 0x000fe20000000f00 */
[----:B------:R-:W-:Y:S01]  /*21080*/  UIADD3 UR4, UP0, UR44, 0x470, URZ ;  /* 0x000004702c047890 */ /* 0x000fe2000ff1e03f */
[----:B------:R-:W1:Y:S01]  /*21090*/  S2R R11, SR_CgaCtaId ;  /* 0x00000000000b7919 */ /* 0x000e620000008800 */
[----:B------:R-:W-:Y:S01]  /*210a0*/  PLOP3.LUT P0, PT, PT, PT, PT, 0x80, 0x0 ;  /* 0x000000000000781c */ /* 0x000fe20003f0f070 */
[----:B------:R-:W-:Y:S01]  /*210b0*/  UMOV UR6, 0x0 ;  /* 0x0000000000067882 */ /* 0x000fe20000000000 */
[----:B------:R-:W-:Y:S01]  /*210c0*/  R2UR UR10, R13 ;  /* 0x000000000d0a72ca */ /* 0x000fe200000e0000 */
[----:B------:R-:W-:Y:S01]  /*210d0*/  UIADD3.X UR5, URZ, UR45, URZ, UP0, !UPT ;  /* 0x0000002d3f057290 */ /* 0x000fe200087fe43f */
[----:B------:R-:W-:Y:S01]  /*210e0*/  UMOV UR7, 0x14f00000 ;  /* 0x14f0000000077882 */ /* 0x000fe20000000000 */
[----:B-1----:R-:W-:-:S05]  /*210f0*/  LEA R10, R11, R10, 0x18 ;  /* 0x0000000a0b0a7211 */ /* 0x002fca00078ec0ff */
[----:B---3--:R-:W-:Y:S01]  /*21100*/  IMAD R3, R3, 0x8000, R10 ;  /* 0x0000800003037824 */ /* 0x008fe200078e020a */
[----:B----4-:R-:W-:Y:S01]  /*21110*/  LEA R9, R8, R9, 0x7 ;  /* 0x0000000908097211 */ /* 0x010fe200078e38ff */
[----:B------:R-:W-:Y:S02]  /*21120*/  VIADD R8, R5, 0x38870 ;  /* 0x0003887005087836 */ /* 0x000fe40000000000 */
[----:B------:R-:W-:-:S07]  /*21130*/  VIADD R10, R3, 0x10400 ;  /* 0x00010400030a7836 */ /* 0x000fce0000000000 */
.L_x_546:
[----:B------:R-:W-:-:S13]  /*21140*/  @P0 ELECT P3, URZ, PT ;  /* 0x00000000003f082f */ /* 0x000fda0003860000 */
[----:B-----5:R-:W-:Y:S02]  /*21150*/  @P3 R2UR UR13, R2 ;  /* 0x00000000020d32ca */ /* 0x020fe400000e0000 */
        /* <DEDUP_REMOVED lines=10> */
[----:B------:R-:W-:Y:S01]  /*21200*/  UMOV UR6, 0x0 ;  /* 0x0000000000067882 */ /* 0x000fe20000000000 */
[----:B------:R-:W-:Y:S01]  /*21210*/  IADD3 R10, R3, 0x14400, RZ ;  /* 0x00014400030a7810 */ /* 0x000fe20007ffe0ff */
[----:B------:R-:W-:Y:S01]  /*21220*/  UMOV UR7, 0x14f00000 ;  /* 0x14f0000000077882 */ /* 0x000fe20000000000 */
[----:B------:R-:W-:-:S15]  /*21230*/  R2UR UR10, R12 ;  /* 0x000000000c0a72ca */ /* 0x000fde00000e0000 */
.L_x_547:
        /* <DEDUP_REMOVED lines=13> */
.L_x_715:
[----:B------:R-:W-:Y:S05]  /*21310*/  BSYNC B1 ;  /* 0x0000000000017941 */ /* 0x000fea0003800000 */
.L_x_548:
        /* <DEDUP_REMOVED lines=11> */
.L_x_551:
[----:B------:R-:W-:Y:S05]  /*213d0*/  BSYNC B1 ;  /* 0x0000000000017941 */ /* 0x000fea0003800000 */
.L_x_550:
[----:B------:R-:W-:Y:S01]  /*213e0*/  R2UR UR10, R13 ;  /* 0x000000000d0a72ca */ /* 0x000fe200000e0000 */
[----:B------:R-:W-:Y:S01]  /*213f0*/  UIADD3 UR4, UP0, UR44, 0x370, URZ ;  /* 0x000003702c047890 */ /* 0x000fe2000ff1e03f */
[----:B------:R-:W-:Y:S01]  /*21400*/  R2UR UR6, R10 ;  /* 0x000000000a0672ca */ /* 0x000fe200000e0000 */
[----:B-12---:R-:W-:Y:S01]  /*21410*/  VIADD R4, R3, 0x28400 ;  /* 0x0002840003047836 */ /* 0x006fe20000000000 */
[----:B------:R-:W-:Y:S01]  /*21420*/  R2UR UR7, R11 ;  /* 0x000000000b0772ca */ /* 0x000fe200000e0000 */
[----:B------:R-:W-:Y:S01]  /*21430*/  UIADD3.X UR5, URZ, UR45, URZ, UP0, !UPT ;  /* 0x0000002d3f057290 */ /* 0x000fe200087fe43f */
[----:B------:R-:W-:Y:S02]  /*21440*/  PLOP3.LUT P0, PT, PT, PT, PT, 0x80, 0x0 ;  /* 0x000000000000781c */ /* 0x000fe40003f0f070 */
[----:B------:R-:W-:-:S11]  /*21450*/  IADD3 R5, R5, 0x38830, RZ ;  /* 0x0003883005057810 */ /* 0x000fd60007ffe0ff */
.L_x_552:
        /* <DEDUP_REMOVED lines=10> */
[----:B------:R-:W-:Y:S01]  /*21500*/  R2UR UR10, R12 ;  /* 0x000000000c0a72ca */ /* 0x000fe200000e0000 */
[----:B------:R-:W-:Y:S01]  /*21510*/  VIADD R3, R3, 0x2c400 ;  /* 0x0002c40003037836 */ /* 0x000fe20000000000 */
[----:B------:R-:W-:Y:S02]  /*21520*/  R2UR UR6, R10 ;  /* 0x000000000a0672ca */ /* 0x000fe400000e0000 */
[----:B------:R-:W-:Y:S02]  /*21530*/  R2UR UR7, R11 ;  /* 0x000000000b0772ca */ /* 0x000fe400000e0000 */
[----:B------:R-:W-:-:S13]  /*21540*/  PLOP3.LUT P0, PT, PT, PT, PT, 0x80, 0x0 ;  /* 0x000000000000781c */ /* 0x000fda0003f0f070 */
.L_x_553:
        /* <DEDUP_REMOVED lines=9> */
[----:B--2---:R-:W-:Y:S05]  /*215e0*/  @P0 BRA.U.ANY `(.L_x_553) ;  /* 0xfffffffd00d80947 */ /* 0x004fea000393ffff */
.L_x_540:
[----:B------:R-:W-:Y:S05]  /*215f0*/  BSYNC B0 ;  /* 0x0000000000007941 */ /* 0x000fea0003800000 */
.L_x_539:
[----:B------:R-:W-:-:S06]  /*21600*/  UISETP.NE.AND UP0, UPT, UR36, 0x3, UPT ;  /* 0x000000032400788c */ /* 0x000fcc000bf05270 */
[----:B------:R-:W-:-:S13]  /*21610*/  PLOP3.LUT P0, PT, PT, PT, UP0, 0x80, 0x0 ;  /* 0x000000000000781c */ /* 0x000fda0003f0f008 */
[----:B------:R-:W-:Y:S05]  /*21620*/  @!P0 BRA `(.L_x_554) ;  /* 0x0000000000048947 */ /* 0x000fea0003800000 */
[----:B------:R-:W-:Y:S01]  /*21630*/  BPT.TRAP 0x1 ;  /* 0x000000040000795c */ /* 0x000fe20000300000 */
.L_x_554:
[----:B------:R-:W2:Y:S01]  /*21640*/  S2R R5, SR_CgaCtaId ;  /* 0x0000000000057919 */ /* 0x000ea20000008800 */
[----:B------:R-:W-:Y:S01]  /*21650*/  IMAD.U32 R3, RZ, RZ, UR38 ;  /* 0x00000026ff037e24 */ /* 0x000fe2000f8e00ff */
[----:B------:R-:W-:Y:S01]  /*21660*/  MOV R4, 0x400 ;  /* 0x0000040000047802 */ /* 0x000fe20000000f00 */
[----:B------:R-:W-:Y:S03]  /*21670*/  BSSY B0, `(.L_x_555) ;  /* 0x0000009000007945 */ /* 0x000fe60003800000 */
[----:B------:R-:W-:Y:S02]  /*21680*/  ISETP.NE.AND P0, PT, R3, 0x3, PT ;  /* 0x000000030300780c */ /* 0x000fe40003f05270 */
[----:B------:R-:W-:-:S04]  /*21690*/  LOP3.LUT R3, R7, 0x1, RZ, 0x3c, !PT ;  /* 0x0000000107037812 */ /* 0x000fc800078e3cff */
[----:B------:R-:W-:Y:S02]  /*216a0*/  SHF.L.U32 R3, R3, 0x1f, RZ ;  /* 0x0000001f03037819 */ /* 0x000fe400000006ff */
[----:B--2---:R-:W-:-:S04]  /*216b0*/  LEA R4, R5, R4, 0x18 ;  /* 0x0000000405047211 */ /* 0x004fc800078ec0ff */
[----:B------:R-:W-:-:S04]  /*216c0*/  LEA R4, R6, R4, 0x3 ;  /* 0x0000000406047211 */ /* 0x000fc800078e18ff */
[----:B------:R-:W2:Y:S01]  /*216d0*/  SYNCS.PHASECHK.TRANS64.TRYWAIT P2, [R4+URZ+0x38870], R3 ;  /* 0x03887003040075a7 */ /* 0x000ea2000804017f */
[----:B------:R3:W-:Y:S02]  /*216e0*/  STL [R1+0x4], R4 ;  /* 0x0000040401007387 */ /* 0x0007e40000100800 */
[----:B--23--:R-:W-:Y:S05]  /*216f0*/  @!P2 BRA `(.L_x_556) ;  /* 0x000000580024a947 */ /* 0x00cfea0003800000 */
.L_x_716:
[----:B------:R-:W-:Y:S05]  /*21700*/  BSYNC B0 ;  /* 0x0000000000007941 */ /* 0x000fea0003800000 */
.L_x_555:
[----:B------:R-:W-:Y:S05]  /*21710*/  @!P0 BRA `(.L_x_557) ;  /* 0x0000000000048947 */ /* 0x000fea0003800000 */
[----:B------:R-:W-:Y:S01]  /*21720*/  BPT.TRAP 0x1 ;  /* 0x000000040000795c */ /* 0x000fe20000300000 */
.L_x_557:
[----:B--2---:R-:W2:Y:S01]  /*21730*/  LDL R3, [R1+0x4] ;  /* 0x0000040001037983 */ /* 0x004ea20000100800 */
[----:B------:R-:W-:-:S04]  /*21740*/  SHF.L.U32 R4, R7, 0x1f, RZ ;  /* 0x0000001f07047819 */ /* 0x000fc800000006ff */
[----:B--2---:R2:W3:Y:S02]  /*21750*/  SYNCS.PHASECHK.TRANS64.TRYWAIT P2, [R3+URZ+0x38860], R4 ;  /* 0x03886004030075a7 */ /* 0x0044e4000804017f */
[----:B--2---:R-:W-:Y:S01]  /*21760*/  IMAD.SHL.U32 R3, R6, 0x8000, RZ ;  /* 0x0000800006037824 */ /* 0x004fe200078e00ff */
[----:B---3--:R-:W-:Y:S06]  /*21770*/  @!P2 BRA `(.L_x_558) ;  /* 0x00000058001ca947 */ /* 0x008fec0003800000 */
.L_x_717:
[----:B--2---:R-:W2:Y:S04]  /*21780*/  LDL R5, [R1+0x4c] ;  /* 0x00004c0001057983 */ /* 0x004ea80000100800 */
[----:B------:R-:W3:Y:S04]  /*21790*/  LDL R18, [R1+0x14] ;  /* 0x0000140001127983 */ /* 0x000ee80000100800 */
[----:B0-----:R-:W4:Y:S04]  /*217a0*/  LDL R17, [R1+0x50] ;  /* 0x0000500001117983 */ /* 0x001f280000100800 */
[----:B------:R-:W2:Y:S04]  /*217b0*/  LDL R19, [R1+0x30] ;  /* 0x0000300001137983 */ /* 0x000ea80000100800 */
[----:B------:R0:W-:Y:S04]  /*217c0*/  STL [R1+0x60], R2 ;  /* 0x0000600201007387 */ /* 0x0001e80000100800 */
[----:B------:R1:W-:Y:S04]  /*217d0*/  STL [R1+0x5c], R0 ;  /* 0x00005c0001007387 */ /* 0x0003e80000100800 */
[----:B------:R-:W4:Y:S04]  /*217e0*/  LDL R16, [R1+0x44] ;  /* 0x0000440001107983 */ /* 0x000f280000100800 */
[----:B0-----:R-:W4:Y:S04]  /*217f0*/  LDL R2, [R1+0x2c] ;  /* 0x00002c0001027983 */ /* 0x001f280000100800 */
[----:B-1----:R-:W3:Y:S01]  /*21800*/  LDL R0, [R1+0x10] ;  /* 0x0000100001007983 */ /* 0x002ee20000100800 */
[----:B------:R-:W-:Y:S05]  /*21810*/  WARPSYNC.ALL ;  /* 0x0000000000007948 */ /* 0x000fea0003800000 */
[----:B--2---:R-:W-:-:S02]  /*21820*/  IADD3 R21, R19, R5, R3 ;  /* 0x0000000513157210 */ /* 0x004fc40007ffe003 */
[----:B---3--:R-:W-:-:S05]  /*21830*/  LOP3.LUT R4, R3, R0, RZ, 0xfc, !PT ;  /* 0x0000000003047212 */ /* 0x008fca00078efcff */
[----:B------:R-:W-:-:S05]  /*21840*/  IMAD.IADD R4, R19, 0x1, R4 ;  /* 0x0000000113047824 */ /* 0x000fca00078e0204 */
[----:B------:R-:W0:Y:S04]  /*21850*/  LDSM.16.MT88.4 R8, [R4+0x10400] ;  /* 0x010400000408783b */ /* 0x000e280000004200 */
[----:B------:R-:W1:Y:S01]  /*21860*/  LDSM.16.MT88.4 R4, [R21+0x10400] ;  /* 0x010400001504783b */ /* 0x000e620000004200 */
[C-C-:B0-----:R-:W-:Y:S02]  /*21870*/  PRMT R12, R8.reuse, 0x6420, R9.reuse ;  /* 0x00006420080c7816 */ /* 0x141fe40000000009 */
[----:B------:R-:W-:Y:S02]  /*21880*/  PRMT R13, R8, 0x7531, R9 ;  /* 0x00007531080d7816 */ /* 0x000fe40000000009 */
[----:B------:R-:W-:Y:S02]  /*21890*/  LOP3.LUT R8, R3, R18, RZ, 0xfc, !PT ;  /* 0x0000001203087212 */ /* 0x000fe400078efcff */
[----:B------:R-:W-:-:S02]  /*218a0*/  PRMT R14, R10, 0x6420, R11 ;  /* 0x000064200a0e7816 */ /* 0x000fc4000000000b */
[----:B------:R-:W-:Y:S01]  /*218b0*/  PRMT R15, R10, 0x7531, R11 ;  /* 0x000075310a0f7816 */ /* 0x000fe2000000000b */
[----:B----4-:R-:W-:-:S05]  /*218c0*/  IMAD.IADD R8, R17, 0x1, R8 ;  /* 0x0000000111087824 */ /* 0x010fca00078e0208 */
[----:B------:R0:W-:Y:S01]  /*218d0*/  STSM.16.M88.4 [R8], R12 ;  /* 0x0000000c08007844 */ /* 0x0001e20000000200 */
[----:B-1----:R-:W-:Y:S02]  /*218e0*/  PRMT R9, R4, 0x7531, R5 ;  /* 0x0000753104097816 */ /* 0x002fe40000000005 */
[C-C-:B------:R-:W-:Y:S02]  /*218f0*/  PRMT R10, R6.reuse, 0x6420, R7.reuse ;  /* 0x00006420060a7816 */ /* 0x140fe40000000007 */
[----:B------:R-:W-:Y:S02]  /*21900*/  PRMT R11, R6, 0x7531, R7 ;  /* 0x00007531060b7816 */ /* 0x000fe40000000007 */
[----:B0-----:R-:W-:Y:S01]  /*21910*/  MOV R15, R18 ;  /* 0x00000012000f7202 */ /* 0x001fe20000000f00 */
[----:B------:R-:W-:Y:S01]  /*21920*/  VIADD R18, R3, 0x2000 ;  /* 0x0000200003127836 */ /* 0x000fe20000000000 */
[----:B------:R-:W-:-:S04]  /*21930*/  PRMT R8, R4, 0x6420, R5 ;  /* 0x0000642004087816 */ /* 0x000fc80000000005 */
[----:B------:R-:W-:-:S05]  /*21940*/  LOP3.LUT R4, R18, R15, RZ, 0xfc, !PT ;  /* 0x0000000f12047212 */ /* 0x000fca00078efcff */
[----:B------:R-:W-:-:S05]  /*21950*/  IMAD.IADD R4, R17, 0x1, R4 ;  /* 0x0000000111047824 */ /* 0x000fca00078e0204 */
[----:B------:R0:W-:Y:S02]  /*21960*/  STSM.16.M88.4 [R4], R8 ;  /* 0x0000000804007844 */ /* 0x0001e40000000200 */
[----:B0-----:R-:W-:-:S04]  /*21970*/  IADD3 R8, R3, 0x4000, RZ ;  /* 0x0000400003087810 */ /* 0x001fc80007ffe0ff */
[----:B------:R-:W-:-:S05]  /*21980*/  LOP3.LUT R4, R8, R0, RZ, 0xfc, !PT ;  /* 0x0000000008047212 */ /* 0x000fca00078efcff */
[----:B------:R-:W-:-:S06]  /*21990*/  IMAD.IADD R4, R19, 0x1, R4 ;  /* 0x0000000113047824 */ /* 0x000fcc00078e0204 */
[----:B------:R-:W0:Y:S01]  /*219a0*/  LDSM.16.MT88.4 R4, [R4+0x10400] ;  /* 0x010400000404783b */ /* 0x000e220000004200 */
[----:B------:R-:W-:-:S05]  /*219b0*/  IMAD.MOV.U32 R11, RZ, RZ, R15 ;  /* 0x000000ffff0b7224 */ /* 0x000fca00078e000f */
[----:B------:R-:W-:Y:S02]  /*219c0*/  LOP3.LUT R8, R8, R11, RZ, 0xfc, !PT ;  /* 0x0000000b08087212 */ /* 0x000fe400078efcff */
[C-C-:B0-----:R-:W-:Y:S02]  /*219d0*/  PRMT R12, R4.reuse, 0x6420, R5.reuse ;  /* 0x00006420040c7816 */ /* 0x141fe40000000005 */
[----:B------:R-:W-:Y:S02]  /*219e0*/  PRMT R13, R4, 0x7531, R5 ;  /* 0x00007531040d7816 */ /* 0x000fe40000000005 */
[C-C-:B------:R-:W-:Y:S02]  /*219f0*/  PRMT R14, R6.reuse, 0x6420, R7.reuse ;  /* 0x00006420060e7816 */ /* 0x140fe40000000007 */
[----:B------:R-:W-:Y:S02]  /*21a00*/  PRMT R15, R6, 0x7531, R7 ;  /* 0x00007531060f7816 */ /* 0x000fe40000000007 */
[----:B------:R-:W0:Y:S01]  /*21a10*/  LDSM.16.MT88.4 R4, [R21+0x14400] ;  /* 0x014400001504783b */ /* 0x000e220000004200 */
[----:B------:R-:W-:-:S05]  /*21a20*/  IMAD.IADD R8, R17, 0x1, R8 ;  /* 0x0000000111087824 */ /* 0x000fca00078e0208 */
[----:B------:R1:W-:Y:S02]  /*21a30*/  STSM.16.M88.4 [R8], R12 ;  /* 0x0000000c08007844 */ /* 0x0003e40000000200 */
[----:B-1----:R-:W-:Y:S01]  /*21a40*/  IMAD.MOV.U32 R15, RZ, RZ, R11 ;  /* 0x000000ffff0f7224 */ /* 0x002fe200078e000b */
[----:B------:R-:W-:Y:S02]  /*21a50*/  IADD3 R12, R3, 0x6000, RZ ;  /* 0x00006000030c7810 */ /* 0x000fe40007ffe0ff */
[C-C-:B0-----:R-:W-:Y:S02]  /*21a60*/  PRMT R8, R4.reuse, 0x6420, R5.reuse ;  /* 0x0000642004087816 */ /* 0x141fe40000000005 */
[----:B------:R-:W-:Y:S02]  /*21a70*/  PRMT R9, R4, 0x7531, R5 ;  /* 0x0000753104097816 */ /* 0x000fe40000000005 */
[----:B------:R-:W-:Y:S02]  /*21a80*/  LOP3.LUT R4, R12, R15, RZ, 0xfc, !PT ;  /* 0x0000000f0c047212 */ /* 0x000fe400078efcff */
[----:B------:R-:W-:-:S02]  /*21a90*/  PRMT R10, R6, 0x6420, R7 ;  /* 0x00006420060a7816 */ /* 0x000fc40000000007 */
[----:B------:R-:W-:Y:S01]  /*21aa0*/  PRMT R11, R6, 0x7531, R7 ;  /* 0x00007531060b7816 */ /* 0x000fe20000000007 */
[----:B------:R-:W-:-:S05]  /*21ab0*/  IMAD.IADD R4, R17, 0x1, R4 ;  /* 0x0000000111047824 */ /* 0x000fca00078e0204 */
[----:B------:R0:W-:Y:S02]  /*21ac0*/  STSM.16.M88.4 [R4], R8 ;  /* 0x0000000804007844 */ /* 0x0001e40000000200 */
[----:B0-----:R-:W-:-:S04]  /*21ad0*/  IADD3 R4, R3, 0x1000, RZ ;  /* 0x0000100003047810 */ /* 0x001fc80007ffe0ff */
[----:B------:R-:W-:-:S05]  /*21ae0*/  LOP3.LUT R4, R4, R0, RZ, 0xfc, !PT ;  /* 0x0000000004047212 */ /* 0x000fca00078efcff */
[----:B------:R-:W-:-:S06]  /*21af0*/  IMAD.IADD R4, R19, 0x1, R4 ;  /* 0x0000000113047824 */ /* 0x000fcc00078e0204 */
[----:B------:R-:W0:Y:S01]  /*21b00*/  LDSM.16.MT88.4 R4, [R4+0x10400] ;  /* 0x010400000404783b */ /* 0x000e220000004200 */
[----:B------:R-:W-:Y:S02]  /*21b10*/  IMAD.MOV.U32 R10, RZ, RZ, R15 ;  /* 0x000000ffff0a7224 */ /* 0x000fe400078e000f */
[----:B------:R-:W-:Y:S01]  /*21b20*/  IMAD.MOV.U32 R11, RZ, RZ, R17 ;  /* 0x000000ffff0b7224 */ /* 0x000fe200078e0011 */
[C-C-:B0-----:R-:W-:Y:S02]  /*21b30*/  PRMT R12, R4.reuse, 0x6420, R5.reuse ;  /* 0x00006420040c7816 */ /* 0x141fe40000000005 */
[----:B------:R-:W-:Y:S02]  /*21b40*/  PRMT R13, R4, 0x7531, R5 ;  /* 0x00007531040d7816 */ /* 0x000fe40000000005 */
[C-C-:B------:R-:W-:Y:S02]  /*21b50*/  PRMT R14, R6.reuse, 0x6420, R7.reuse ;  /* 0x00006420060e7816 */ /* 0x140fe40000000007 */
[----:B------:R-:W-:-:S02]  /*21b60*/  PRMT R15, R6, 0x7531, R7 ;  /* 0x00007531060f7816 */ /* 0x000fc40000000007 */
[----:B------:R-:W0:Y:S01]  /*21b70*/  LDSM.16.MT88.4 R4, [R21+0x11400] ;  /* 0x011400001504783b */ /* 0x000e220000004200 */
[----:B------:R-:W-:-:S05]  /*21b80*/  IMAD.IADD R16, R16, 0x1, R3 ;  /* 0x0000000110107824 */ /* 0x000fca00078e0203 */
[----:B------:R-:W-:-:S05]  /*21b90*/  IADD3 R17, R11, R16, R10 ;  /* 0x000000100b117210 */ /* 0x000fca0007ffe00a */
[----:B------:R1:W-:Y:S02]  /*21ba0*/  STSM.16.M88.4 [R17], R12 ;  /* 0x0000000c11007844 */ /* 0x0003e40000000200 */
[----:B-1----:R-:W-:Y:S01]  /*21bb0*/  MOV R15, R11 ;  /* 0x0000000b000f7202 */ /* 0x002fe20000000f00 */
[----:B------:R-:W-:Y:S01]  /*21bc0*/  IMAD.MOV.U32 R14, RZ, RZ, R10 ;  /* 0x000000ffff0e7224 */ /* 0x000fe200078e000a */
[C-C-:B0-----:R-:W-:Y:S02]  /*21bd0*/  PRMT R8, R4.reuse, 0x6420, R5.reuse ;  /* 0x0000642004087816 */ /* 0x141fe40000000005 */
[----:B------:R-:W-:Y:S01]  /*21be0*/  PRMT R9, R4, 0x7531, R5 ;  /* 0x0000753104097816 */ /* 0x000fe20000000005 */
[----:B------:R-:W-:Y:S01]  /*21bf0*/  VIADD R4, R3, 0x5000 ;  /* 0x0000500003047836 */ /* 0x000fe20000000000 */
[----:B------:R-:W-:-:S04]  /*21c00*/  PRMT R10, R6, 0x6420, R7 ;  /* 0x00006420060a7816 */ /* 0x000fc80000000007 */
[----:B------:R-:W-:Y:S02]  /*21c10*/  LOP3.LUT R4, R4, R0, RZ, 0xfc, !PT ;  /* 0x0000000004047212 */ /* 0x000fe400078efcff */
[----:B------:R-:W-:Y:S02]  /*21c20*/  PRMT R11, R6, 0x7531, R7 ;  /* 0x00007531060b7816 */ /* 0x000fe40000000007 */
[----:B------:R-:W-:Y:S02]  /*21c30*/  IADD3 R16, R15, R2, R16 ;  /* 0x000000020f107210 */ /* 0x000fe40007ffe010 */
[----:B------:R-:W-:-:S03]  /*21c40*/  IADD3 R4, R19, R4, RZ ;  /* 0x0000000413047210 */ /* 0x000fc60007ffe0ff */
[----:B------:R0:W-:Y:S04]  /*21c50*/  STSM.16.M88.4 [R16], R8 ;  /* 0x0000000810007844 */ /* 0x0001e80000000200 */
[----:B------:R-:W1:Y:S01]  /*21c60*/  LDSM.16.MT88.4 R4, [R4+0x10400] ;  /* 0x010400000404783b */ /* 0x000e620000004200 */
[----:B0-----:R-:W-:Y:S02]  /*21c70*/  IMAD.MOV.U32 R10, RZ, RZ, R14 ;  /* 0x000000ffff0a7224 */ /* 0x001fe400078e000e */
[----:B------:R-:W-:Y:S01]  /*21c80*/  IMAD.MOV.U32 R11, RZ, RZ, R15 ;  /* 0x000000ffff0b7224 */ /* 0x000fe200078e000f */
[C-C-:B-1----:R-:W-:Y:S02]  /*21c90*/  PRMT R12, R4.reuse, 0x6420, R5.reuse ;  /* 0x00006420040c7816 */ /* 0x142fe40000000005 */
[----:B------:R-:W-:-:S02]  /*21ca0*/  PRMT R13, R4, 0x7531, R5 ;  /* 0x00007531040d7816 */ /* 0x000fc40000000005 */
[C-C-:B------:R-:W-:Y:S02]  /*21cb0*/  PRMT R14, R6.reuse, 0x6420, R7.reuse ;  /* 0x00006420060e7816 */ /* 0x140fe40000000007 */
[----:B------:R-:W-:Y:S02]  /*21cc0*/  PRMT R15, R6, 0x7531, R7 ;  /* 0x00007531060f7816 */ /* 0x000fe40000000007 */
[----:B------:R-:W0:Y:S04]  /*21cd0*/  LDSM.16.MT88.4 R4, [R21+0x15400] ;  /* 0x015400001504783b */ /* 0x000e280000004200 */
[----:B------:R1:W-:Y:S04]  /*21ce0*/  STSM.16.M88.4 [R17+0x4000], R12 ;  /* 0x0040000c11007844 */ /* 0x0003e80000000200 */
[----:B-1----:R-:W2:Y:S01]  /*21cf0*/  LDL R13, [R1+0x40] ;  /* 0x00004000010d7983 */ /* 0x002ea20000100800 */
[----:B------:R-:W-:Y:S01]  /*21d00*/  LOP3.LUT R18, R18, R0, RZ, 0xfc, !PT ;  /* 0x0000000012127212 */ /* 0x000fe200078efcff */
[----:B------:R-:W-:-:S02]  /*21d10*/  IMAD.MOV.U32 R14, RZ, RZ, R10 ;  /* 0x000000ffff0e7224 */ /* 0x000fc400078e000a */
[----:B------:R-:W-:Y:S01]  /*21d20*/  IMAD.MOV.U32 R15, RZ, RZ, R11 ;  /* 0x000000ffff0f7224 */ /* 0x000fe200078e000b */
[C-C-:B0-----:R-:W-:Y:S02]  /*21d30*/  PRMT R8, R4.reuse, 0x6420, R5.reuse ;  /* 0x0000642004087816 */ /* 0x141fe40000000005 */
[----:B------:R-:W-:Y:S01]  /*21d40*/  PRMT R9, R4, 0x7531, R5 ;  /* 0x0000753104097816 */ /* 0x000fe20000000005 */
[----:B------:R-:W-:Y:S01]  /*21d50*/  IMAD.IADD R4, R19, 0x1, R18 ;  /* 0x0000000113047824 */ /* 0x000fe200078e0212 */
[C-C-:B------:R-:W-:Y:S02]  /*21d60*/  PRMT R10, R6.reuse, 0x6420, R7.reuse ;  /* 0x00006420060a7816 */ /* 0x140fe40000000007 */
[----:B------:R-:W-:-:S05]  /*21d70*/  PRMT R11, R6, 0x7531, R7 ;  /* 0x00007531060b7816 */ /* 0x000fca0000000007 */
[----:B------:R-:W-:Y:S04]  /*21d80*/  STSM.16.M88.4 [R16+0x4000], R8 ;  /* 0x0040000810007844 */ /* 0x000fe80000000200 */
[----:B------:R-:W0:Y:S02]  /*21d90*/  LDSM.16.MT88.4 R4, [R4+0x10400] ;  /* 0x010400000404783b */ /* 0x000e240000004200 */
[C-C-:B0-----:R-:W-:Y:S02]  /*21da0*/  PRMT R16, R4.reuse, 0x6420, R5.reuse ;  /* 0x0000642004107816 */ /* 0x141fe40000000005 */
[----:B------:R-:W-:Y:S02]  /*21db0*/  PRMT R17, R4, 0x7531, R5 ;  /* 0x0000753104117816 */ /* 0x000fe40000000005 */
[----:B------:R-:W-:-:S02]  /*21dc0*/  PRMT R18, R6, 0x6420, R7 ;  /* 0x0000642006127816 */ /* 0x000fc40000000007 */
[----:B------:R-:W-:Y:S02]  /*21dd0*/  PRMT R19, R6, 0x7531, R7 ;  /* 0x0000753106137816 */ /* 0x000fe40000000007 */
[----:B------:R-:W0:Y:S01]  /*21de0*/  LDSM.16.MT88.4 R4, [R21+0x12400] ;  /* 0x012400001504783b */ /* 0x000e220000004200 */
[----:B--2---:R-:W-:-:S04]  /*21df0*/  IADD3 R12, R13, R3, RZ ;  /* 0x000000030d0c7210 */ /* 0x004fc80007ffe0ff */
[----:B------:R-:W-:-:S05]  /*21e00*/  IADD3 R13, R15, R12, R14 ;  /* 0x0000000c0f0d7210 */ /* 0x000fca0007ffe00e */
[----:B------:R1:W-:Y:S04]  /*21e10*/  STSM.16.M88.4 [R13], R16 ;  /* 0x000000100d007844 */ /* 0x0003e80000000200 */
[----:B-1----:R-:W2:Y:S04]  /*21e20*/  LDL R18, [R1+0x50] ;  /* 0x0000500001127983 */ /* 0x002ea80000100800 */
[----:B------:R-:W3:Y:S01]  /*21e30*/  LDL R19, [R1+0x30] ;  /* 0x0000300001137983 */ /* 0x000ee20000100800 */
[----:B------:R-:W-:Y:S01]  /*21e40*/  VIADD R15, R3, 0x6000 ;  /* 0x00006000030f7836 */ /* 0x000fe20000000000 */
[----:B0-----:R-:W-:-:S02]  /*21e50*/  PRMT R8, R4, 0x6420, R5 ;  /* 0x0000642004087816 */ /* 0x001fc40000000005 */
[----:B------:R-:W-:Y:S01]  /*21e60*/  PRMT R9, R4, 0x7531, R5 ;  /* 0x0000753104097816 */ /* 0x000fe20000000005 */
[----:B------:R-:W4:Y:S01]  /*21e70*/  LDL R17, [R1+0x14] ;  /* 0x0000140001117983 */ /* 0x000f220000100800 */
[----:B------:R-:W-:Y:S02]  /*21e80*/  LOP3.LUT R4, R15, R0, RZ, 0xfc, !PT ;  /* 0x000000000f047212 */ /* 0x000fe400078efcff */
[C-C-:B------:R-:W-:Y:S02]  /*21e90*/  PRMT R10, R6.reuse, 0x6420, R7.reuse ;  /* 0x00006420060a7816 */ /* 0x140fe40000000007 */
[----:B------:R-:W-:Y:S02]  /*21ea0*/  PRMT R11, R6, 0x7531, R7 ;  /* 0x00007531060b7816 */ /* 0x000fe40000000007 */
[----:B--2---:R-:W-:Y:S01]  /*21eb0*/  IADD3 R16, R18, R2, R12 ;  /* 0x0000000212107210 */ /* 0x004fe20007ffe00c */
[----:B---3--:R-:W-:-:S04]  /*21ec0*/  IMAD.IADD R4, R19, 0x1, R4 ;  /* 0x0000000113047824 */ /* 0x008fc800078e0204 */
[----:B------:R0:W-:Y:S04]  /*21ed0*/  STSM.16.M88.4 [R16], R8 ;  /* 0x0000000810007844 */ /* 0x0001e80000000200 */
[----:B------:R-:W1:Y:S01]  /*21ee0*/  LDSM.16.MT88.4 R4, [R4+0x10400] ;  /* 0x010400000404783b */ /* 0x000e620000004200 */
[----:B0-----:R-:W-:Y:S01]  /*21ef0*/  IMAD.MOV.U32 R11, RZ, RZ, R13 ;  /* 0x000000ffff0b7224 */ /* 0x001fe200078e000d */
[C-C-:B-1----:R-:W-:Y:S02]  /*21f00*/  PRMT R12, R4.reuse, 0x6420, R5.reuse ;  /* 0x00006420040c7816 */ /* 0x142fe40000000005 */
[----:B------:R-:W-:Y:S02]  /*21f10*/  PRMT R13, R4, 0x7531, R5 ;  /* 0x00007531040d7816 */ /* 0x000fe40000000005 */
[----:B------:R-:W-:-:S02]  /*21f20*/  PRMT R14, R6, 0x6420, R7 ;  /* 0x00006420060e7816 */ /* 0x000fc40000000007 */
[----:B------:R-:W-:Y:S02]  /*21f30*/  PRMT R15, R6, 0x7531, R7 ;  /* 0x00007531060f7816 */ /* 0x000fe40000000007 */
[----:B------:R-:W0:Y:S04]  /*21f40*/  LDSM.16.MT88.4 R4, [R21+0x16400] ;  /* 0x016400001504783b */ /* 0x000e280000004200 */
[----:B------:R1:W-:Y:S01]  /*21f50*/  STSM.16.M88.4 [R11+0x4000], R12 ;  /* 0x0040000c0b007844 */ /* 0x0003e20000000200 */
[C-C-:B0-----:R-:W-:Y:S02]  /*21f60*/  PRMT R8, R4.reuse, 0x6420, R5.reuse ;  /* 0x0000642004087816 */ /* 0x141fe40000000005 */
[----:B------:R-:W-:Y:S02]  /*21f70*/  PRMT R9, R4, 0x7531, R5 ;  /* 0x0000753104097816 */ /* 0x000fe40000000005 */
[----:B------:R-:W-:-:S02]  /*21f80*/  PRMT R10, R6, 0x6420, R7 ;  /* 0x00006420060a7816 */ /* 0x000fc40000000007 */
[----:B-1----:R-:W-:-:S05]  /*21f90*/  PRMT R11, R6, 0x7531, R7 ;  /* 0x00007531060b7816 */ /* 0x002fca0000000007 */
[----:B------:R0:W-:Y:S01]  /*21fa0*/  STSM.16.M88.4 [R16+0x4000], R8 ;  /* 0x0040000810007844 */ /* 0x0001e20000000200 */
[----:B------:R-:W-:-:S03]  /*21fb0*/  IADD3 R4, R3, 0x3000, RZ ;  /* 0x0000300003047810 */ /* 0x000fc60007ffe0ff */
[----:B------:R-:W-:Y:S04]  /*21fc0*/  LDSM.16.MT88.4 R8, [R21+0x13400] ;  /* 0x013400001508783b */ /* 0x000fe80000004200 */
[----:B0-----:R-:W2:Y:S01]  /*21fd0*/  LDL R16, [R1+0x48] ;  /* 0x0000480001107983 */ /* 0x001ea20000100800 */
[----:B------:R-:W-:-:S05]  /*21fe0*/  LOP3.LUT R4, R4, R0, RZ, 0xfc, !PT ;  /* 0x0000000004047212 */ /* 0x000fca00078efcff */
[----:B------:R-:W-:-:S06]  /*21ff0*/  IMAD.IADD R4, R19, 0x1, R4 ;  /* 0x0000000113047824 */ /* 0x000fcc00078e0204 */
[----:B------:R-:W0:Y:S02]  /*22000*/  LDSM.16.MT88.4 R4, [R4+0x10400] ;  /* 0x010400000404783b */ /* 0x000e240000004200 */
[----:B0-----:R-:W-:Y:S01]  /*22010*/  PRMT R12, R4, 0x6420, R5 ;  /* 0x00006420040c7816 */ /* 0x001fe20000000005 */
[----:B--2---:R-:W-:Y:S02]  /*22020*/  IMAD.IADD R16, R16, 0x1, R3 ;  /* 0x0000000110107824 */ /* 0x004fe400078e0203 */
[----:B------:R-:W-:-:S03]  /*22030*/  VIADD R3, R3, 0x7000 ;  /* 0x0000700003037836 */ /* 0x000fc60000000000 */
[C---:B----4-:R-:W-:Y:S02]  /*22040*/  IADD3 R17, R18.reuse, R16, R17 ;  /* 0x0000001012117210 */ /* 0x050fe40007ffe011 */
[----:B------:R-:W-:Y:S02]  /*22050*/  IADD3 R16, R18, R2, R16 ;  /* 0x0000000212107210 */ /* 0x000fe40007ffe010 */
[----:B------:R0:W5:Y:S01]  /*22060*/  LDL.LU R2, [R1+0x60] ;  /* 0x0000600001027983 */ /* 0x0001620000300800 */
[----:B------:R-:W-:-:S03]  /*22070*/  LOP3.LUT R3, R3, R0, RZ, 0xfc, !PT ;  /* 0x0000000003037212 */ /* 0x000fc600078efcff */
[----:B------:R0:W5:Y:S01]  /*22080*/  LDL.LU R0, [R1+0x5c] ;  /* 0x00005c0001007983 */ /* 0x0001620000300800 */
[----:B------:R-:W-:Y:S02]  /*22090*/  PRMT R13, R4, 0x7531, R5 ;  /* 0x00007531040d7816 */ /* 0x000fe40000000005 */
[C-C-:B------:R-:W-:Y:S02]  /*220a0*/  PRMT R14, R6.reuse, 0x6420, R7.reuse ;  /* 0x00006420060e7816 */ /* 0x140fe40000000007 */
[----:B------:R-:W-:Y:S02]  /*220b0*/  PRMT R15, R6, 0x7531, R7 ;  /* 0x00007531060f7816 */ /* 0x000fe40000000007 */
[C-C-:B------:R-:W-:Y:S02]  /*220c0*/  PRMT R4, R8.reuse, 0x6420, R9.reuse ;  /* 0x0000642008047816 */ /* 0x140fe40000000009 */
[----:B------:R-:W-:Y:S02]  /*220d0*/  PRMT R5, R8, 0x7531, R9 ;  /* 0x0000753108057816 */ /* 0x000fe40000000009 */
[----:B------:R-:W-:-:S02]  /*220e0*/  PRMT R6, R10, 0x6420, R11 ;  /* 0x000064200a067816 */ /* 0x000fc4000000000b */
[----:B------:R-:W-:Y:S02]  /*220f0*/  PRMT R7, R10, 0x7531, R11 ;  /* 0x000075310a077816 */ /* 0x000fe4000000000b */
[----:B------:R-:W-:Y:S01]  /*22100*/  IADD3 R3, R19, R3, RZ ;  /* 0x0000000313037210 */ /* 0x000fe20007ffe0ff */
[----:B------:R-:W-:Y:S04]  /*22110*/  STSM.16.M88.4 [R17], R12 ;  /* 0x0000000c11007844 */ /* 0x000fe80000000200 */
[----:B------:R-:W-:Y:S04]  /*22120*/  STSM.16.M88.4 [R16], R4 ;  /* 0x0000000410007844 */ /* 0x000fe80000000200 */
[----:B------:R-:W1:Y:S04]  /*22130*/  LDSM.16.MT88.4 R4, [R3+0x10400] ;  /* 0x010400000304783b */ /* 0x000e680000004200 */
[----:B------:R-:W2:Y:S01]  /*22140*/  LDSM.16.MT88.4 R8, [R21+0x17400] ;  /* 0x017400001508783b */ /* 0x000ea20000004200 */
[----:B-1----:R-:W-:-:S02]  /*22150*/  PRMT R12, R4, 0x6420, R5 ;  /* 0x00006420040c7816 */ /* 0x002fc40000000005 */
[----:B------:R-:W-:Y:S02]  /*22160*/  PRMT R13, R4, 0x7531, R5 ;  /* 0x00007531040d7816 */ /* 0x000fe40000000005 */
[C-C-:B------:R-:W-:Y:S02]  /*22170*/  PRMT R14, R6.reuse, 0x6420, R7.reuse ;  /* 0x00006420060e7816 */ /* 0x140fe40000000007 */
[----:B------:R-:W-:Y:S02]  /*22180*/  PRMT R15, R6, 0x7531, R7 ;  /* 0x00007531060f7816 */ /* 0x000fe40000000007 */
[C-C-:B--2---:R-:W-:Y:S02]  /*22190*/  PRMT R4, R8.reuse, 0x6420, R9.reuse ;  /* 0x0000642008047816 */ /* 0x144fe40000000009 */
[----:B------:R-:W-:Y:S02]  /*221a0*/  PRMT R5, R8, 0x7531, R9 ;  /* 0x0000753108057816 */ /* 0x000fe40000000009 */
[----:B------:R-:W-:-:S02]  /*221b0*/  PRMT R6, R10, 0x6420, R11 ;  /* 0x000064200a067816 */ /* 0x000fc4000000000b */
[----:B------:R-:W-:Y:S01]  /*221c0*/  PRMT R7, R10, 0x7531, R11 ;  /* 0x000075310a077816 */ /* 0x000fe2000000000b */
[----:B------:R0:W-:Y:S04]  /*221d0*/  STSM.16.M88.4 [R17+0x4000], R12 ;  /* 0x0040000c11007844 */ /* 0x0001e80000000200 */
        /* <DEDUP_REMOVED lines=9> */
.L_x_559:
[----:B------:R-:W1:Y:S01]  /*22270*/  LDL.LU R3, [R1+0x4] ;  /* 0x0000040001037983 */ /* 0x000e620000300800 */
[C---:B------:R-:W-:Y:S01]  /*22280*/  ISETP.GT.AND P0, PT, R20.reuse, RZ, PT ;  /* 0x000000ff1400720c */ /* 0x040fe20003f04270 */
[----:B------:R-:W-:Y:S02]  /*22290*/  VIADD R20, R20, 0xffffffff ;  /* 0xffffffff14147836 */ /* 0x000fe40000000000 */
[----:B0-----:R2:W5:Y:S04]  /*222a0*/  LDL R6, [R1+0x18] ;  /* 0x0000180001067983 */ /* 0x0015680000100800 */
[----:B------:R2:W5:Y:S01]  /*222b0*/  LDL R7, [R1+0x24] ;  /* 0x0000240001077983 */ /* 0x0005620000100800 */
[----:B-1----:R0:W-:Y:S02]  /*222c0*/  SYNCS.ARRIVE.TRANS64.A1T0 RZ, [R3+URZ+0x38850], RZ ;  /* 0x038850ff03ff79a7 */ /* 0x0021e4000810003f */
[----:B0-----:R-:W-:-:S05]  /*222d0*/  @!P1 VIADD R3, R3, 0x38880 ;  /* 0x0003888003039836 */ /* 0x001fca0000000000 */
[----:B------:R-:W-:Y:S01]  /*222e0*/  @!P1 PRMT R3, RZ, 0x654, R3 ;  /* 0x00000654ff039816 */ /* 0x000fe20000000003 */
[----:B------:R-:W-:Y:S06]  /*222f0*/  BAR.SYNC.DEFER_BLOCKING 0x2, 0x80 ;  /* 0x0082000000007b1d */ /* 0x000fec0000010000 */
[----:B------:R2:W-:Y:S01]  /*22300*/  @!P1 SYNCS.ARRIVE.TRANS64.RED.A1T0 RZ, [R3+URZ], RZ ;  /* 0x000000ff03ff99a7 */ /* 0x0005e2000810043f */
[----:B------:R-:W-:Y:S05]  /*22310*/  @P0 BRA `(.L_x_560) ;  /* 0xffffffe800680947 */ /* 0x000fea000383ffff */
.L_x_538:
[----:B------:R-:W-:Y:S04]  /*22320*/  BSSY B0, `(.L_x_561) ;  /* 0x000000f000007945 */ /* 0x000fe80003800000 */
[----:B------:R-:W-:Y:S05]  /*22330*/  @P1 BRA `(.L_x_562) ;  /* 0x0000000000341947 */ /* 0x000fea0003800000 */
[----:B-12---:R-:W1:Y:S01]  /*22340*/  S2R R3, SR_LANEID ;  /* 0x0000000000037919 */ /* 0x006e620000000000 */
[----:B------:R-:W-:Y:S01]  /*22350*/  VOTEU.ANY UR4, UPT, PT ;  /* 0x0000000000047886 */ /* 0x000fe200038e0100 */
[----:B------:R-:W2:Y:S01]  /*22360*/  LDC.64 R4, c[0x0][0xc38] ;  /* 0x00030e00ff047b82 */ /* 0x000ea20000000a00 */
[----:B-----5:R-:W1:Y:S08]  /*22370*/  FLO.U32 R0, UR4 ;  /* 0x0000000400007d00 */ /* 0x020e7000080e0000 */
[----:B------:R-:W2:Y:S01]  /*22380*/  POPC R2, UR4 ;  /* 0x0000000400027d09 */ /* 0x000ea20008000000 */
[----:B-1----:R-:W-:-:S13]  /*22390*/  ISETP.EQ.U32.AND P0, PT, R0, R3, PT ;  /* 0x000000030000720c */ /* 0x002fda0003f02070 */
[----:B--2---:R-:W2:Y:S01]  /*223a0*/  @P0 ATOMG.E.ADD.STRONG.GPU PT, R5, desc[UR42][R4.64], R2 ;  /* 0x00000002040509a8 */ /* 0x004ea200081ee1ea */
[----:B------:R-:W1:Y:S02]  /*223b0*/  S2R R3, SR_LTMASK ;  /* 0x0000000000037919 */ /* 0x000e640000003900 */
[----:B-1----:R-:W-:-:S06]  /*223c0*/  LOP3.LUT R3, R3, UR4, RZ, 0xc0, !PT ;  /* 0x0000000403037c12 */ /* 0x002fcc000f8ec0ff */
[----:B------:R-:W1:Y:S01]  /*223d0*/  POPC R3, R3 ;  /* 0x0000000300037309 */ /* 0x000e620000000000 */
[----:B--2---:R-:W1:Y:S02]  /*223e0*/  SHFL.IDX PT, R0, R5, R0, 0x1f ;  /* 0x00001f0005007589 */ /* 0x004e6400000e0000 */
[----:B-1----:R-:W-:-:S05]  /*223f0*/  IADD3 R0, R0, UR37, R3 ;  /* 0x0000002500007c10 */ /* 0x002fca000fffe003 */
[----:B------:R3:W-:Y:S02]  /*22400*/  STL [R1], R0 ;  /* 0x0000000001007387 */ /* 0x0007e40000100800 */
.L_x_562:
[----:B------:R-:W-:Y:S05]  /*22410*/  BSYNC B0 ;  /* 0x0000000000007941 */ /* 0x000fea0003800000 */
.L_x_561:
[----:B------:R-:W-:-:S06]  /*22420*/  UISETP.NE.AND UP0, UPT, UR36, 0x3, UPT ;  /* 0x000000032400788c */ /* 0x000fcc000bf05270 */
[----:B------:R-:W-:-:S13]  /*22430*/  PLOP3.LUT P0, PT, PT, PT, UP0, 0x80, 0x0 ;  /* 0x000000000000781c */ /* 0x000fda0003f0f008 */
[----:B------:R-:W-:Y:S05]  /*22440*/  @!P0 BRA `(.L_x_563) ;  /* 0x0000000000048947 */ /* 0x000fea0003800000 */
[----:B------:R-:W-:Y:S01]  /*22450*/  BPT.TRAP 0x1 ;  /* 0x000000040000795c */ /* 0x000fe20000300000 */
.L_x_563:
[----:B------:R-:W4:Y:S04]  /*22460*/  LDL R5, [R1+0x24] ;  /* 0x0000240001057983 */ /* 0x000f280000100800 */
[----:B-----5:R-:W4:Y:S01]  /*22470*/  LDL R2, [R1+0x18] ;  /* 0x0000180001027983 */ /* 0x020f220000100800 */
[----:B---3--:R-:W-:Y:S01]  /*22480*/  IMAD.U32 R0, RZ, RZ, UR38 ;  /* 0x00000026ff007e24 */ /* 0x008fe2000f8e00ff */
[----:B-12---:R-:W-:Y:S01]  /*22490*/  MOV R3, 0x400 ;  /* 0x0000040000037802 */ /* 0x006fe20000000f00 */
[----:B------:R-:W-:Y:S01]  /*224a0*/  BSSY B0, `(.L_x_564) ;  /* 0x0000009000007945 */ /* 0x000fe20003800000 */
[----:B------:R-:W1:Y:S02]  /*224b0*/  S2R R4, SR_CgaCtaId ;  /* 0x0000000000047919 */ /* 0x000e640000008800 */
[----:B------:R-:W-:-:S02]  /*224c0*/  ISETP.NE.AND P2, PT, R0, 0x3, PT ;  /* 0x000000030000780c */ /* 0x000fc40003f45270 */
[----:B-1----:R-:W-:Y:S02]  /*224d0*/  LEA R3, R4, R3, 0x18 ;  /* 0x0000000304037211 */ /* 0x002fe400078ec0ff */
[----:B----4-:R-:W-:-:S04]  /*224e0*/  LOP3.LUT R0, R5, 0x1, RZ, 0x3c, !PT ;  /* 0x0000000105007812 */ /* 0x010fc800078e3cff */
[----:B------:R-:W-:Y:S02]  /*224f0*/  SHF.L.U32 R0, R0, 0x1f, RZ ;  /* 0x0000001f00007819 */ /* 0x000fe400000006ff */
[----:B------:R-:W-:-:S04]  /*22500*/  LEA R2, R2, R3, 0x3 ;  /* 0x0000000302027211 */ /* 0x000fc800078e18ff */
[----:B------:R-:W1:Y:S02]  /*22510*/  SYNCS.PHASECHK.TRANS64.TRYWAIT P0, [R2+URZ+0x38870], R0 ;  /* 0x03887000020075a7 */ /* 0x000e64000800017f */
[----:B-1----:R-:W-:Y:S05]  /*22520*/  @!P0 BRA `(.L_x_565) ;  /* 0x0000004800c88947 */ /* 0x002fea0003800000 */
.L_x_718:
[----:B------:R-:W-:Y:S05]  /*22530*/  BSYNC B0 ;  /* 0x0000000000007941 */ /* 0x000fea0003800000 */
.L_x_564:
[----:B------:R-:W-:Y:S05]  /*22540*/  @!P2 BRA `(.L_x_566) ;  /* 0x000000000004a947 */ /* 0x000fea0003800000 */
[----:B------:R-:W-:Y:S01]  /*22550*/  BPT.TRAP 0x1 ;  /* 0x000000040000795c */ /* 0x000fe20000300000 */
.L_x_566:
[----:B-1----:R-:W2:Y:S02]  /*22560*/  LDL R0, [R1+0x24] ;  /* 0x0000240001007983 */ /* 0x002ea40000100800 */
[----:B--2---:R-:W-:-:S04]  /*22570*/  SHF.L.U32 R0, R0, 0x1f, RZ ;  /* 0x0000001f00007819 */ /* 0x004fc800000006ff */
[----:B------:R-:W1:Y:S02]  /*22580*/  SYNCS.PHASECHK.TRANS64.TRYWAIT P0, [R2+URZ+0x38860], R0 ;  /* 0x03886000020075a7 */ /* 0x000e64000800017f */
[----:B-1----:R-:W-:Y:S05]  /*22590*/  @!P0 BRA `(.L_x_567) ;  /* 0x0000004800c08947 */ /* 0x002fea0003800000 */
.L_x_719:
[----:B------:R-:W2:Y:S04]  /*225a0*/  LDL R4, [R1+0x18] ;  /* 0x0000180001047983 */ /* 0x000ea80000100800 */
[----:B------:R-:W3:Y:S04]  /*225b0*/  LDL R3, [R1+0x4c] ;  /* 0x00004c0001037983 */ /* 0x000ee80000100800 */
[----:B0-----:R-:W4:Y:S01]  /*225c0*/  LDL R17, [R1+0x50] ;  /* 0x0000500001117983 */ /* 0x001f220000100800 */
[----:B------:R-:W-:-:S03]  /*225d0*/  MOV R18, 0x400 ;  /* 0x0000040000127802 */ /* 0x000fc60000000f00 */
[----:B------:R1:W-:Y:S01]  /*225e0*/  STL [R1+0x5c], R2 ;  /* 0x00005c0201007387 */ /* 0x0003e20000100800 */
[----:B------:R-:W0:Y:S03]  /*225f0*/  S2R R19, SR_CgaCtaId ;  /* 0x0000000000137919 */ /* 0x000e260000008800 */
[----:B------:R-:W4:Y:S04]  /*22600*/  LDL R16, [R1+0x44] ;  /* 0x0000440001107983 */ /* 0x000f280000100800 */
[----:B-1----:R-:W3:Y:S01]  /*22610*/  LDL R2, [R1+0x10] ;  /* 0x0000100001027983 */ /* 0x002ee20000100800 */
[----:B0-----:R-:W-:-:S03]  /*22620*/  LEA R18, R19, R18, 0x18 ;  /* 0x0000001213127211 */ /* 0x001fc600078ec0ff */
[----:B------:R-:W4:Y:S01]  /*22630*/  LDL R19, [R1+0x14] ;  /* 0x0000140001137983 */ /* 0x000f220000100800 */
[----:B------:R-:W-:Y:S05]  /*22640*/  WARPSYNC.ALL ;  /* 0x0000000000007948 */ /* 0x000fea0003800000 */
[----:B--2---:R-:W-:-:S05]  /*22650*/  IMAD.SHL.U32 R21, R4, 0x8000, RZ ;  /* 0x0000800004157824 */ /* 0x004fca00078e00ff */
[----:B---3--:R-:W-:-:S05]  /*22660*/  LOP3.LUT R0, R21, R2, RZ, 0xfc, !PT ;  /* 0x0000000215007212 */ /* 0x008fca00078efcff */
[----:B------:R-:W-:-:S05]  /*22670*/  IMAD.IADD R0, R18, 0x1, R0 ;  /* 0x0000000112007824 */ /* 0x000fca00078e0200 */
[----:B------:R0:W1:Y:S02]  /*22680*/  LDSM.16.MT88.4 R8, [R0+0x10400] ;  /* 0x010400000008783b */ /* 0x0000640000004200 */
[----:B0-----:R-:W-:-:S05]  /*22690*/  IADD3 R0, R18, R3, R21 ;  /* 0x0000000312007210 */ /* 0x001fca0007ffe015 */
[----:B------:R-:W0:Y:S01]  /*226a0*/  LDSM.16.MT88.4 R4, [R0+0x10400] ;  /* 0x010400000004783b */ /* 0x000e220000004200 */
[----:B----4-:R-:W-:-:S05]  /*226b0*/  LOP3.LUT R3, R21, R19, RZ, 0xfc, !PT ;  /* 0x0000001315037212 */ /* 0x010fca00078efcff */
[----:B------:R-:W-:Y:S01]  /*226c0*/  IMAD.IADD R3, R17, 0x1, R3 ;  /* 0x0000000111037824 */ /* 0x000fe200078e0203 */
[C-C-:B-1----:R-:W-:Y:S02]  /*226d0*/  PRMT R12, R8.reuse, 0x6420, R9.reuse ;  /* 0x00006420080c7816 */ /* 0x142fe40000000009 */
[----:B------:R-:W-:Y:S02]  /*226e0*/  PRMT R13, R8, 0x7531, R9 ;  /* 0x00007531080d7816 */ /* 0x000fe40000000009 */
[C-C-:B------:R-:W-:Y:S02]  /*226f0*/  PRMT R14, R10.reuse, 0x6420, R11.reuse ;  /* 0x000064200a0e7816 */ /* 0x140fe4000000000b */
[----:B------:R-:W-:-:S05]  /*22700*/  PRMT R15, R10, 0x7531, R11 ;  /* 0x000075310a0f7816 */ /* 0x000fca000000000b */
[----:B------:R1:W-:Y:S01]  /*22710*/  STSM.16.M88.4 [R3], R12 ;  /* 0x0000000c03007844 */ /* 0x0003e20000000200 */
[C-C-:B0-----:R-:W-:Y:S02]  /*22720*/  PRMT R8, R4.reuse, 0x6420, R5.reuse ;  /* 0x0000642004087816 */ /* 0x141fe40000000005 */
[----:B------:R-:W-:Y:S02]  /*22730*/  PRMT R9, R4, 0x7531, R5 ;  /* 0x0000753104097816 */ /* 0x000fe40000000005 */
[----:B-1----:R-:W-:Y:S01]  /*22740*/  MOV R15, R17 ;  /* 0x00000011000f7202 */ /* 0x002fe20000000f00 */
[----:B------:R-:W-:-:S05]  /*22750*/  VIADD R17, R21, 0x2000 ;  /* 0x0000200015117836 */ /* 0x000fca0000000000 */
[----:B------:R-:W-:Y:S02]  /*22760*/  LOP3.LUT R3, R17, R19, RZ, 0xfc, !PT ;  /* 0x0000001311037212 */ /* 0x000fe400078efcff */
[C-C-:B------:R-:W-:Y:S02]  /*22770*/  PRMT R10, R6.reuse, 0x6420, R7.reuse ;  /* 0x00006420060a7816 */ /* 0x140fe40000000007 */
[----:B------:R-:W-:Y:S01]  /*22780*/  PRMT R11, R6, 0x7531, R7 ;  /* 0x00007531060b7816 */ /* 0x000fe20000000007 */
[----:B------:R-:W-:-:S05]  /*22790*/  IMAD.IADD R3, R15, 0x1, R3 ;  /* 0x000000010f037824 */ /* 0x000fca00078e0203 */
[----:B------:R0:W-:Y:S02]  /*227a0*/  STSM.16.M88.4 [R3], R8 ;  /* 0x0000000803007844 */ /* 0x0001e40000000200 */
[----:B0-----:R-:W-:-:S04]  /*227b0*/  IADD3 R8, R21, 0x4000, RZ ;  /* 0x0000400015087810 */ /* 0x001fc80007ffe0ff */
[----:B------:R-:W-:-:S05]  /*227c0*/  LOP3.LUT R3, R8, R2, RZ, 0xfc, !PT ;  /* 0x0000000208037212 */ /* 0x000fca00078efcff */
[----:B------:R-:W-:-:S05]  /*227d0*/  IMAD.IADD R3, R18, 0x1, R3 ;  /* 0x0000000112037824 */ /* 0x000fca00078e0203 */
[----:B------:R0:W1:Y:S01]  /*227e0*/  LDSM.16.MT88.4 R4, [R3+0x10400] ;  /* 0x010400000304783b */ /* 0x0000620000004200 */
[----:B------:R-:W-:Y:S01]  /*227f0*/  IMAD.MOV.U32 R11, RZ, RZ, R15 ;  /* 0x000000ffff0b7224 */ /* 0x000fe200078e000f */
[----:B0-----:R-:W-:-:S05]  /*22800*/  LOP3.LUT R3, R8, R19, RZ, 0xfc, !PT ;  /* 0x0000001308037212 */ /* 0x001fca00078efcff */
[----:B------:R-:W-:Y:S01]  /*22810*/  IMAD.IADD R3, R11, 0x1, R3 ;  /* 0x000000010b037824 */ /* 0x000fe200078e0203 */
[C-C-:B-1----:R-:W-:Y:S02]  /*22820*/  PRMT R12, R4.reuse, 0x6420, R5.reuse ;  /* 0x00006420040c7816 */ /* 0x142fe40000000005 */
[----:B------:R-:W-:Y:S02]  /*22830*/  PRMT R13, R4, 0x7531, R5 ;  /* 0x00007531040d7816 */ /* 0x000fe40000000005 */
[C-C-:B------:R-:W-:Y:S02]  /*22840*/  PRMT R14, R6.reuse, 0x6420, R7.reuse ;  /* 0x00006420060e7816 */ /* 0x140fe40000000007 */
[----:B------:R-:W-:Y:S02]  /*22850*/  PRMT R15, R6, 0x7531, R7 ;  /* 0x00007531060f7816 */ /* 0x000fe40000000007 */
[----:B------:R-:W0:Y:S04]  /*22860*/  LDSM.16.MT88.4 R4, [R0+0x14400] ;  /* 0x014400000004783b */ /* 0x000e280000004200 */
[----:B------:R1:W-:Y:S02]  /*22870*/  STSM.16.M88.4 [R3], R12 ;  /* 0x0000000c03007844 */ /* 0x0003e40000000200 */
[----:B-1----:R-:W-:Y:S01]  /*22880*/  IADD3 R3, R21, 0x6000, RZ ;  /* 0x0000600015037810 */ /* 0x002fe20007ffe0ff */
[----:B------:R-:W-:-:S03]  /*22890*/  IMAD.MOV.U32 R15, RZ, RZ, R11 ;  /* 0x000000ffff0f7224 */ /* 0x000fc600078e000b */
[----:B------:R-:W-:-:S05]  /*228a0*/  LOP3.LUT R3, R3, R19, RZ, 0xfc, !PT ;  /* 0x0000001303037212 */ /* 0x000fca00078efcff */
[----:B------:R-:W-:Y:S01]  /*228b0*/  IMAD.IADD R3, R15, 0x1, R3 ;  /* 0x000000010f037824 */ /* 0x000fe200078e0203 */
[C-C-:B0-----:R-:W-:Y:S02]  /*228c0*/  PRMT R8, R4.reuse, 0x6420, R5.reuse ;  /* 0x0000642004087816 */ /* 0x141fe40000000005 */
[----:B------:R-:W-:Y:S02]  /*228d0*/  PRMT R9, R4, 0x7531, R5 ;  /* 0x0000753104097816 */ /* 0x000fe40000000005 */
[C-C-:B------:R-:W-:Y:S02]  /*228e0*/  PRMT R10, R6.reuse, 0x6420, R7.reuse ;  /* 0x00006420060a7816 */ /* 0x140fe40000000007 */
[----:B------:R-:W-:-:S05]  /*228f0*/  PRMT R11, R6, 0x7531, R7 ;  /* 0x00007531060b7816 */ /* 0x000fca0000000007 */
[----:B------:R0:W-:Y:S02]  /*22900*/  STSM.16.M88.4 [R3], R8 ;  /* 0x0000000803007844 */ /* 0x0001e40000000200 */
[----:B0-----:R-:W-:-:S05]  /*22910*/  VIADD R3, R21, 0x1000 ;  /* 0x0000100015037836 */ /* 0x001fca0000000000 */
[----:B------:R-:W-:-:S04]  /*22920*/  LOP3.LUT R3, R3, R2, RZ, 0xfc, !PT ;  /* 0x0000000203037212 */ /* 0x000fc800078efcff */
[----:B------:R-:W-:-:S05]  /*22930*/  IADD3 R3, R18, R3, RZ ;  /* 0x0000000312037210 */ /* 0x000fca0007ffe0ff */
[----:B------:R0:W1:Y:S01]  /*22940*/  LDSM.16.MT88.4 R4, [R3+0x10400] ;  /* 0x010400000304783b */ /* 0x0000620000004200 */
[----:B------:R-:W-:Y:S02]  /*22950*/  IMAD.MOV.U32 R11, RZ, RZ, R15 ;  /* 0x000000ffff0b7224 */ /* 0x000fe400078e000f */
[----:B0-----:R-:W-:-:S05]  /*22960*/  IMAD.IADD R3, R16, 0x1, R21 ;  /* 0x0000000110037824 */ /* 0x001fca00078e0215 */
[----:B------:R-:W-:Y:S02]  /*22970*/  IADD3 R16, R11, R3, R19 ;  /* 0x000000030b107210 */ /* 0x000fe40007ffe013 */
[C-C-:B-1----:R-:W-:Y:S02]  /*22980*/  PRMT R12, R4.reuse, 0x6420, R5.reuse ;  /* 0x00006420040c7816 */ /* 0x142fe40000000005 */
[----:B------:R-:W-:Y:S02]  /*22990*/  PRMT R13, R4, 0x7531, R5 ;  /* 0x00007531040d7816 */ /* 0x000fe40000000005 */
[C-C-:B------:R-:W-:Y:S02]  /*229a0*/  PRMT R14, R6.reuse, 0x6420, R7.reuse ;  /* 0x00006420060e7816 */ /* 0x140fe40000000007 */
[----:B------:R-:W-:Y:S02]  /*229b0*/  PRMT R15, R6, 0x7531, R7 ;  /* 0x00007531060f7816 */ /* 0x000fe40000000007 */
[----:B------:R-:W0:Y:S04]  /*229c0*/  LDSM.16.MT88.4 R4, [R0+0x11400] ;  /* 0x011400000004783b */ /* 0x000e280000004200 */
[----:B------:R1:W-:Y:S04]  /*229d0*/  STSM.16.M88.4 [R16], R12 ;  /* 0x0000000c10007844 */ /* 0x0003e80000000200 */
[----:B-1----:R-:W2:Y:S01]  /*229e0*/  LDL R14, [R1+0x2c] ;  /* 0x00002c00010e7983 */ /* 0x002ea20000100800 */
[----:B------:R-:W-:Y:S01]  /*229f0*/  IMAD.MOV.U32 R15, RZ, RZ, R11 ;  /* 0x000000ffff0f7224 */ /* 0x000fe200078e000b */
[----:B0-----:R-:W-:-:S02]  /*22a00*/  PRMT R8, R4, 0x6420, R5 ;  /* 0x0000642004087816 */ /* 0x001fc40000000005 */
[----:B------:R-:W-:Y:S02]  /*22a10*/  PRMT R9, R4, 0x7531, R5 ;  /* 0x0000753104097816 */ /* 0x000fe40000000005 */
[----:B------:R-:W-:-:S04]  /*22a20*/  IADD3 R4, R21, 0x5000, RZ ;  /* 0x0000500015047810 */ /* 0x000fc80007ffe0ff */
[----:B------:R-:W-:Y:S02]  /*22a30*/  LOP3.LUT R4, R4, R2, RZ, 0xfc, !PT ;  /* 0x0000000204047212 */ /* 0x000fe400078efcff */
[C-C-:B------:R-:W-:Y:S02]  /*22a40*/  PRMT R10, R6.reuse, 0x6420, R7.reuse ;  /* 0x00006420060a7816 */ /* 0x140fe40000000007 */
[----:B------:R-:W-:Y:S01]  /*22a50*/  PRMT R11, R6, 0x7531, R7 ;  /* 0x00007531060b7816 */ /* 0x000fe20000000007 */
[----:B------:R-:W-:Y:S01]  /*22a60*/  IMAD.IADD R4, R18, 0x1, R4 ;  /* 0x0000000112047824 */ /* 0x000fe200078e0204 */
[----:B--2---:R-:W-:-:S05]  /*22a70*/  IADD3 R3, R15, R14, R3 ;  /* 0x0000000e0f037210 */ /* 0x004fca0007ffe003 */
        /* <DEDUP_REMOVED lines=8> */
[----:B------:R1:W-:Y:S04]  /*22b00*/  STSM.16.M88.4 [R16+0x4000], R12 ;  /* 0x0040000c10007844 */ /* 0x0003e80000000200 */
[----:B-1----:R-:W2:Y:S01]  /*22b10*/  LDL R13, [R1+0x40] ;  /* 0x00004000010d7983 */ /* 0x002ea20000100800 */
[----:B------:R-:W-:Y:S01]  /*22b20*/  IMAD.MOV.U32 R14, RZ, RZ, R11 ;  /* 0x000000ffff0e7224 */ /* 0x000fe200078e000b */
[----:B0-----:R-:W-:-:S02]  /*22b30*/  PRMT R8, R4, 0x6420, R5 ;  /* 0x0000642004087816 */ /* 0x001fc40000000005 */
[----:B------:R-:W-:Y:S02]  /*22b40*/  PRMT R9, R4, 0x7531, R5 ;  /* 0x0000753104097816 */ /* 0x000fe40000000005 */
[C-C-:B------:R-:W-:Y:S02]  /*22b50*/  PRMT R10, R6.reuse, 0x6420, R7.reuse ;  /* 0x00006420060a7816 */ /* 0x140fe40000000007 */
[----:B------:R-:W-:-:S05]  /*22b60*/  PRMT R11, R6, 0x7531, R7 ;  /* 0x00007531060b7816 */ /* 0x000fca0000000007 */
[----:B------:R0:W-:Y:S02]  /*22b70*/  STSM.16.M88.4 [R3+0x4000], R8 ;  /* 0x0040000803007844 */ /* 0x0001e40000000200 */
[----:B0-----:R-:W-:-:S04]  /*22b80*/  LOP3.LUT R3, R17, R2, RZ, 0xfc, !PT ;  /* 0x0000000211037212 */ /* 0x001fc800078efcff */
[----:B------:R-:W-:-:S05]  /*22b90*/  IADD3 R3, R18, R3, RZ ;  /* 0x0000000312037210 */ /* 0x000fca0007ffe0ff */
[----:B------:R-:W0:Y:S01]  /*22ba0*/  LDSM.16.MT88.4 R4, [R3+0x10400] ;  /* 0x010400000304783b */ /* 0x000e220000004200 */
[----:B------:R-:W-:Y:S01]  /*22bb0*/  IMAD.MOV.U32 R15, RZ, RZ, R19 ;  /* 0x000000ffff0f7224 */ /* 0x000fe200078e0013 */
[C-C-:B0-----:R-:W-:Y:S02]  /*22bc0*/  PRMT R16, R4.reuse, 0x6420, R5.reuse ;  /* 0x0000642004107816 */ /* 0x141fe40000000005 */
[----:B------:R-:W-:Y:S02]  /*22bd0*/  PRMT R17, R4, 0x7531, R5 ;  /* 0x0000753104117816 */ /* 0x000fe40000000005 */
[C-C-:B------:R-:W-:Y:S02]  /*22be0*/  PRMT R18, R6.reuse, 0x6420, R7.reuse ;  /* 0x0000642006127816 */ /* 0x140fe40000000007 */
[----:B------:R-:W-:Y:S02]  /*22bf0*/  PRMT R19, R6, 0x7531, R7 ;  /* 0x0000753106137816 */ /* 0x000fe40000000007 */
[----:B------:R-:W0:Y:S01]  /*22c00*/  LDSM.16.MT88.4 R4, [R0+0x12400] ;  /* 0x012400000004783b */ /* 0x000e220000004200 */
[----:B--2---:R-:W-:-:S05]  /*22c10*/  IMAD.IADD R3, R13, 0x1, R21 ;  /* 0x000000010d037824 */ /* 0x004fca00078e0215 */
[----:B------:R-:W-:-:S05]  /*22c20*/  IADD3 R20, R14, R3, R15 ;  /* 0x000000030e147210 */ /* 0x000fca0007ffe00f */
[----:B------:R1:W-:Y:S04]  /*22c30*/  STSM.16.M88.4 [R20], R16 ;  /* 0x0000001014007844 */ /* 0x0003e80000000200 */
[----:B-1----:R-:W2:Y:S04]  /*22c40*/  LDL R17, [R1+0x2c] ;  /* 0x00002c0001117983 */ /* 0x002ea80000100800 */
[----:B------:R-:W2:Y:S04]  /*22c50*/  LDL.LU R18, [R1+0x50] ;  /* 0x0000500001127983 */ /* 0x000ea80000300800 */
[----:B------:R-:W3:Y:S01]  /*22c60*/  LDL.LU R19, [R1+0x30] ;  /* 0x0000300001137983 */ /* 0x000ee20000300800 */
[----:B------:R-:W-:-:S02]  /*22c70*/  IMAD.MOV.U32 R16, RZ, RZ, R15 ;  /* 0x000000ffff107224 */ /* 0x000fc400078e000f */
[----:B------:R-:W-:Y:S01]  /*22c80*/  VIADD R15, R21, 0x6000 ;  /* 0x00006000150f7836 */ /* 0x000fe20000000000 */
[C-C-:B0-----:R-:W-:Y:S02]  /*22c90*/  PRMT R8, R4.reuse, 0x6420, R5.reuse ;  /* 0x0000642004087816 */ /* 0x141fe40000000005 */
[----:B------:R-:W-:Y:S02]  /*22ca0*/  PRMT R9, R4, 0x7531, R5 ;  /* 0x0000753104097816 */ /* 0x000fe40000000005 */
[----:B------:R-:W-:Y:S02]  /*22cb0*/  LOP3.LUT R4, R15, R2, RZ, 0xfc, !PT ;  /* 0x000000020f047212 */ /* 0x000fe400078efcff */
[C-C-:B------:R-:W-:Y:S02]  /*22cc0*/  PRMT R10, R6.reuse, 0x6420, R7.reuse ;  /* 0x00006420060a7816 */ /* 0x140fe40000000007 */
[----:B------:R-:W-:Y:S02]  /*22cd0*/  PRMT R11, R6, 0x7531, R7 ;  /* 0x00007531060b7816 */ /* 0x000fe40000000007 */
[----:B--2---:R-:W-:-:S02]  /*22ce0*/  IADD3 R3, R18, R17, R3 ;  /* 0x0000001112037210 */ /* 0x004fc40007ffe003 */
[----:B---3--:R-:W-:-:S03]  /*22cf0*/  IADD3 R4, R19, R4, RZ ;  /* 0x0000000413047210 */ /* 0x008fc60007ffe0ff */
[----:B------:R-:W-:Y:S04]  /*22d00*/  STSM.16.M88.4 [R3], R8 ;  /* 0x0000000803007844 */ /* 0x000fe80000000200 */
[----:B------:R-:W0:Y:S02]  /*22d10*/  LDSM.16.MT88.4 R4, [R4+0x10400] ;  /* 0x010400000404783b */ /* 0x000e240000004200 */
[C-C-:B0-----:R-:W-:Y:S02]  /*22d20*/  PRMT R12, R4.reuse, 0x6420, R5.reuse ;  /* 0x00006420040c7816 */ /* 0x141fe40000000005 */
[----:B------:R-:W-:Y:S02]  /*22d30*/  PRMT R13, R4, 0x7531, R5 ;  /* 0x00007531040d7816 */ /* 0x000fe40000000005 */
[----:B------:R-:W-:-:S02]  /*22d40*/  PRMT R14, R6, 0x6420, R7 ;  /* 0x00006420060e7816 */ /* 0x000fc40000000007 */
[----:B------:R-:W-:Y:S02]  /*22d50*/  PRMT R15, R6, 0x7531, R7 ;  /* 0x00007531060f7816 */ /* 0x000fe40000000007 */
[----:B------:R-:W0:Y:S04]  /*22d60*/  LDSM.16.MT88.4 R4, [R0+0x16400] ;  /* 0x016400000004783b */ /* 0x000e280000004200 */
[----:B------:R1:W-:Y:S04]  /*22d70*/  STSM.16.M88.4 [R20+0x4000], R12 ;  /* 0x0040000c14007844 */ /* 0x0003e80000000200 */
[----:B-1----:R-:W2:Y:S01]  /*22d80*/  LDL R15, [R1+0x48] ;  /* 0x00004800010f7983 */ /* 0x002ea20000100800 */
[----:B0-----:R-:W-:-:S02]  /*22d90*/  PRMT R8, R4, 0x6420, R5 ;  /* 0x0000642004087816 */ /* 0x001fc40000000005 */
[----:B------:R-:W-:Y:S02]  /*22da0*/  PRMT R9, R4, 0x7531, R5 ;  /* 0x0000753104097816 */ /* 0x000fe40000000005 */
[C-C-:B------:R-:W-:Y:S02]  /*22db0*/  PRMT R10, R6.reuse, 0x6420, R7.reuse ;  /* 0x00006420060a7816 */ /* 0x140fe40000000007 */
[----:B------:R-:W-:-:S05]  /*22dc0*/  PRMT R11, R6, 0x7531, R7 ;  /* 0x00007531060b7816 */ /* 0x000fca0000000007 */
[----:B------:R0:W-:Y:S02]  /*22dd0*/  STSM.16.M88.4 [R3+0x4000], R8 ;  /* 0x0040000803007844 */ /* 0x0001e40000000200 */
[----:B0-----:R-:W-:-:S05]  /*22de0*/  VIADD R3, R21, 0x3000 ;  /* 0x0000300015037836 */ /* 0x001fca0000000000 */
[----:B------:R-:W-:-:S05]  /*22df0*/  LOP3.LUT R3, R3, R2, RZ, 0xfc, !PT ;  /* 0x0000000203037212 */ /* 0x000fca00078efcff */
[----:B------:R-:W-:-:S05]  /*22e00*/  IMAD.IADD R3, R19, 0x1, R3 ;  /* 0x0000000113037824 */ /* 0x000fca00078e0203 */
[----:B------:R-:W0:Y:S02]  /*22e10*/  LDSM.16.MT88.4 R4, [R3+0x10400] ;  /* 0x010400000304783b */ /* 0x000e240000004200 */
[C-C-:B0-----:R-:W-:Y:S02]  /*22e20*/  PRMT R12, R4.reuse, 0x6420, R5.reuse ;  /* 0x00006420040c7816 */ /* 0x141fe40000000005 */
[----:B------:R-:W-:Y:S02]  /*22e30*/  PRMT R13, R4, 0x7531, R5 ;  /* 0x00007531040d7816 */ /* 0x000fe40000000005 */
[C---:B------:R-:W-:Y:S01]  /*22e40*/  PRMT R14, R6.reuse, 0x6420, R7 ;  /* 0x00006420060e7816 */ /* 0x040fe20000000007 */
[----:B--2---:R-:W-:Y:S01]  /*22e50*/  IMAD.IADD R3, R15, 0x1, R21 ;  /* 0x000000010f037824 */ /* 0x004fe200078e0215 */
[----:B------:R-:W-:Y:S02]  /*22e60*/  PRMT R15, R6, 0x7531, R7 ;  /* 0x00007531060f7816 */ /* 0x000fe40000000007 */
[----:B------:R-:W0:Y:S02]  /*22e70*/  LDSM.16.MT88.4 R4, [R0+0x13400] ;  /* 0x013400000004783b */ /* 0x000e240000004200 */
[----:B0-----:R-:W-:-:S02]  /*22e80*/  PRMT R8, R4, 0x6420, R5 ;  /* 0x0000642004087816 */ /* 0x001fc40000000005 */
[----:B------:R-:W-:Y:S02]  /*22e90*/  PRMT R9, R4, 0x7531, R5 ;  /* 0x0000753104097816 */ /* 0x000fe40000000005 */
[----:B------:R-:W-:-:S04]  /*22ea0*/  IADD3 R4, R21, 0x7000, RZ ;  /* 0x0000700015047810 */ /* 0x000fc80007ffe0ff */
[----:B------:R-:W-:Y:S02]  /*22eb0*/  LOP3.LUT R4, R4, R2, RZ, 0xfc, !PT ;  /* 0x0000000204047212 */ /* 0x000fe400078efcff */
[----:B------:R0:W5:Y:S01]  /*22ec0*/  LDL.LU R2, [R1+0x5c] ;  /* 0x00005c0001027983 */ /* 0x0001620000300800 */
[C---:B------:R-:W-:Y:S02]  /*22ed0*/  IADD3 R16, R18.reuse, R3, R16 ;  /* 0x0000000312107210 */ /* 0x040fe40007ffe010 */
[----:B------:R-:W-:Y:S01]  /*22ee0*/  IADD3 R3, R18, R17, R3 ;  /* 0x0000001112037210 */ /* 0x000fe20007ffe003 */
[----:B------:R-:W-:Y:S01]  /*22ef0*/  IMAD.IADD R4, R19, 0x1, R4 ;  /* 0x0000000113047824 */ /* 0x000fe200078e0204 */
[C-C-:B------:R-:W-:Y:S02]  /*22f00*/  PRMT R10, R6.reuse, 0x6420, R7.reuse ;  /* 0x00006420060a7816 */ /* 0x140fe40000000007 */
[----:B------:R-:W-:Y:S01]  /*22f10*/  PRMT R11, R6, 0x7531, R7 ;  /* 0x00007531060b7816 */ /* 0x000fe20000000007 */
        /* <DEDUP_REMOVED lines=22> */
.L_x_568:
[----:B------:R-:W2:Y:S01]  /*23080*/  LDL.LU R0, [R1+0x18] ;  /* 0x0000180001007983 */ /* 0x000ea20000300800 */
[----:B-1---5:R1:W-:Y:S03]  /*23090*/  SYNCS.ARRIVE.TRANS64.A1T0 RZ, [R2+URZ+0x38850], RZ ;  /* 0x038850ff02ff79a7 */ /* 0x0223e6000810003f */
[----:B0-----:R-:W3:Y:S01]  /*230a0*/  LDL.LU R3, [R1+0x24] ;  /* 0x0000240001037983 */ /* 0x001ee20000300800 */
[----:B-1----:R-:W-:-:S05]  /*230b0*/  @!P1 VIADD R2, R2, 0x38880 ;  /* 0x0003888002029836 */ /* 0x002fca0000000000 */
[----:B------:R-:W-:Y:S01]  /*230c0*/  @!P1 PRMT R2, RZ, 0x654, R2 ;  /* 0x00000654ff029816 */ /* 0x000fe20000000002 */
[----:B------:R-:W-:Y:S06]  /*230d0*/  BAR.SYNC.DEFER_BLOCKING 0x2, 0x80 ;  /* 0x0082000000007b1d */ /* 0x000fec0000010000 */
[----:B------:R0:W-:Y:S01]  /*230e0*/  @!P1 SYNCS.ARRIVE.TRANS64.RED.A1T0 RZ, [R2+URZ], RZ ;  /* 0x000000ff02ff99a7 */ /* 0x0001e2000810043f */
[----:B--2---:R-:W-:-:S05]  /*230f0*/  VIADD R0, R0, 0x1 ;  /* 0x0000000100007836 */ /* 0x004fca0000000000 */
[----:B------:R-:W-:-:S04]  /*23100*/  ISETP.NE.AND P0, PT, R0, 0x2, PT ;  /* 0x000000020000780c */ /* 0x000fc80003f05270 */
[----:B0-----:R-:W-:Y:S02]  /*23110*/  SEL R2, RZ, 0x1, P0 ;  /* 0x00000001ff027807 */ /* 0x001fe40000000000 */
[----:B------:R-:W-:Y:S02]  /*23120*/  SEL R0, R0, RZ, P0 ;  /* 0x000000ff00007207 */ /* 0x000fe40000000000 */
[----:B---3--:R-:W-:-:S03]  /*23130*/  LOP3.LUT R3, R3, R2, RZ, 0x3c, !PT ;  /* 0x0000000203037212 */ /* 0x008fc600078e3cff */
[----:B------:R1:W-:Y:S04]  /*23140*/  STL [R1+0x18], R0 ;  /* 0x0000180001007387 */ /* 0x0003e80000100800 */
[----:B------:R1:W-:Y:S02]  /*23150*/  STL [R1+0x24], R3 ;  /* 0x0000240301007387 */ /* 0x0003e40000100800 */
.L_x_520:
[----:B------:R-:W-:Y:S05]  /*23160*/  BSYNC B6 ;  /* 0x0000000000067941 */ /* 0x000fea0003800000 */
.L_x_518:
[----:B01----:R-:W2:Y:S02]  /*23170*/  LDL R0, [R1+0x54] ;  /* 0x0000540001007983 */ /* 0x003ea40000100800 */
[----:B--2---:R-:W-:-:S13]  /*23180*/  LOP3.LUT P0, RZ, R0, 0x2, RZ, 0xc0, !PT ;  /* 0x0000000200ff7812 */ /* 0x004fda000780c0ff */
[----:B------:R-:W-:Y:S05]  /*23190*/  @!P0 BRA `(.L_x_569) ;  /* 0x0000000000288947 */ /* 0x000fea0003800000 */
[----:B------:R-:W-:Y:S05]  /*231a0*/  WARPSYNC.ALL ;  /* 0x0000000000007948 */ /* 0x000fea0003800000 */
[----:B------:R-:W0:Y:S08]  /*231b0*/  S2UR UR5, SR_CgaCtaId ;  /* 0x00000000000579c3 */ /* 0x000e300000008800 */
[----:B------:R-:W-:Y:S06]  /*231c0*/  BAR.SYNC.DEFER_BLOCKING 0x5, 0x180 ;  /* 0x0146000000007b1d */ /* 0x000fec0000010000 */
[----:B------:R-:W-:-:S02]  /*231d0*/  UMOV UR4, 0x400 ;  /* 0x0000040000047882 */ /* 0x000fc40000000000 */
[----:B0-----:R-:W-:-:S09]  /*231e0*/  ULEA UR4, UR5, UR4, 0x18 ;  /* 0x0000000405047291 */ /* 0x001fd2000f8ec03f */
[----:B------:R-:W0:Y:S04]  /*231f0*/  LDS.128 R4, [UR4+0x388d0] ;  /* 0x0388d004ff047984 */ /* 0x000e280008000c00 */
[----:B0-----:R0:W-:Y:S04]  /*23200*/  STL.64 [R1], R4 ;  /* 0x0000000401007387 */ /* 0x0011e80000100a00 */
[----:B------:R0:W-:Y:S01]  /*23210*/  STL.64 [R1+0x8], R6 ;  /* 0x0000080601007387 */ /* 0x0001e20000100a00 */
[----:B------:R-:W-:Y:S06]  /*23220*/  BAR.ARV 0x4, 0x180 ;  /* 0x0106000000007b1d */ /* 0x000fec0000002000 */
[----:B------:R-:W-:Y:S05]  /*23230*/  BRA `(.L_x_570) ;  /* 0x0000000800887947 */ /* 0x000fea0003800000 */
.L_x_569:
[----:B------:R-:W0:Y:S01]  /*23240*/  S2R R0, SR_TID.X ;  /* 0x0000000000007919 */ /* 0x000e220000002100 */
[----:B------:R-:W-:Y:S01]  /*23250*/  UMOV UR4, 0xffffffff ;  /* 0xffffffff00047882 */ /* 0x000fe20000000000 */
[----:B0-----:R-:W-:-:S04]  /*23260*/  LOP3.LUT R8, R0, 0x1f, RZ, 0xc0, !PT ;  /* 0x0000001f00087812 */ /* 0x001fc800078ec0ff */
[----:B------:R-:W-:Y:S01]  /*23270*/  ISETP.NE.AND P0, PT, R8, 0x1f, PT ;  /* 0x0000001f0800780c */ /* 0x000fe20003f05270 */
[----:B------:R-:W-:-:S12]  /*23280*/  BRA.DIV UR4, `(.L_x_571) ;  /* 0x0000003e04987947 */ /* 0x000fd8000b800000 */
[----:B------:R-:W2:Y:S01]  /*23290*/  LDL.LU R6, [R1] ;  /* 0x0000000001067983 */ /* 0x000ea20000300800 */
[----:B------:R-:W-:-:S03]  /*232a0*/  ULDC UR4, c[0x0][0xc14] ;  /* 0x0003050000047ab9 */ /* 0x000fc60000000800 */
[----:B------:R-:W3:Y:S02]  /*232b0*/  LDL R3, [R1+0xc] ;  /* 0x00000c0001037983 */ /* 0x000ee40000100800 */
[----:B---3--:R-:W-:-:S04]  /*232c0*/  IADD3 R5, R3, R8, RZ ;  /* 0x0000000803057210 */ /* 0x008fc80007ffe0ff */
[----:B------:R-:W-:-:S13]  /*232d0*/  ISETP.GE.OR P1, PT, R5, UR4, !P0 ;  /* 0x0000000405007c0c */ /* 0x000fda000c726670 */
[----:B------:R-:W0:Y:S02]  /*232e0*/  @!P1 LDC.64 R2, c[0x0][0xc58] ;  /* 0x00031600ff029b82 */ /* 0x000e240000000a00 */
[----:B0-----:R-:W-:-:S06]  /*232f0*/  @!P1 IMAD.WIDE R2, R5, 0x4, R2 ;  /* 0x0000000405029825 */ /* 0x001fcc00078e0202 */
[----:B------:R0:W3:Y:S01]  /*23300*/  @!P1 LDG.E R3, desc[UR42][R2.64] ;  /* 0x0000002a02039981 */ /* 0x0000e2000c1e1900 */
[C---:B------:R-:W-:Y:S02]  /*23310*/  ISETP.GE.U32.AND P2, PT, R8.reuse, 0x2, PT ;  /* 0x000000020800780c */ /* 0x040fe40003f46070 */
[C---:B------:R-:W-:Y:S01]  /*23320*/  ISETP.GE.U32.AND P3, PT, R8.reuse, 0x4, PT ;  /* 0x000000040800780c */ /* 0x040fe20003f66070 */
[----:B--2---:R-:W-:Y:S01]  /*23330*/  SHFL.IDX PT, R4, R6, 0x1, 0x1f ;  /* 0x00201f0006047f89 */ /* 0x004fe200000e0000 */
[C---:B------:R-:W-:Y:S02]  /*23340*/  ISETP.GE.U32.AND P4, PT, R8.reuse, 0x8, PT ;  /* 0x000000080800780c */ /* 0x040fe40003f86070 */
[C---:B------:R-:W-:Y:S01]  /*23350*/  ISETP.GE.U32.AND P5, PT, R8.reuse, 0x10, PT ;  /* 0x000000100800780c */ /* 0x040fe20003fa6070 */
[----:B0-----:R-:W-:Y:S02]  /*23360*/  IMAD.MOV.U32 R2, RZ, RZ, RZ ;  /* 0x000000ffff027224 */ /* 0x001fe400078e00ff */
[----:B---3--:R-:W-:Y:S01]  /*23370*/  @!P1 IMAD.MOV.U32 R2, RZ, RZ, R3 ;  /* 0x000000ffff029224 */ /* 0x008fe200078e0003 */
[----:B------:R-:W-:-:S04]  /*23380*/  ISETP.NE.AND P1, PT, R8, RZ, PT ;  /* 0x000000ff0800720c */ /* 0x000fc80003f25270 */
        /* <DEDUP_REMOVED lines=15> */
[----:B------:R0:W1:Y:S04]  /*23480*/  SHFL.IDX PT, R0, R6, RZ, 0x1f ;  /* 0x00001fff06007589 */ /* 0x00006800000e0000 */
[----:B------:R0:W2:Y:S02]  /*23490*/  SHFL.IDX PT, R7, R5, 0x1f, 0x1f ;  /* 0x03e01f0005077f89 */ /* 0x0000a400000e0000 */
.L_x_729:
[----:B------:R-:W-:Y:S01]  /*234a0*/  ULDC UR4, c[0x0][0xc10] ;  /* 0x0003040000047ab9 */ /* 0x000fe20000000800 */
[----:B0-----:R-:W-:Y:S01]  /*234b0*/  IMAD.MOV.U32 R6, RZ, RZ, R5 ;  /* 0x000000ffff067224 */ /* 0x001fe200078e0005 */
[----:B------:R-:W-:-:S05]  /*234c0*/  MOV R3, UR4 ;  /* 0x0000000400037c02 */ /* 0x000fca0008000f00 */
[----:B--2---:R-:W-:-:S04]  /*234d0*/  IMAD R7, R7, R3, RZ ;  /* 0x0000000307077224 */ /* 0x004fc800078e02ff */
[----:B------:R-:W-:-:S05]  /*234e0*/  IMAD.IADD R4, R4, 0x1, R7 ;  /* 0x0000000104047824 */ /* 0x000fca00078e0207 */
[----:B-1----:R-:W-:-:S13]  /*234f0*/  ISETP.GT.AND P6, PT, R4, R0, PT ;  /* 0x000000000400720c */ /* 0x002fda0003fc4270 */
[----:B------:R-:W-:Y:S05]  /*23500*/  @P6 BRA `(.L_x_572) ;  /* 0x0000000000a46947 */ /* 0x000fea0003800000 */
.L_x_577:
[----:B------:R-:W2:Y:S01]  /*23510*/  LDL.LU R3, [R1+0xc] ;  /* 0x00000c0001037983 */ /* 0x000ea20000300800 */
[----:B0-----:R-:W0:Y:S01]  /*23520*/  LDC R2, c[0x0][0xc14] ;  /* 0x00030500ff027b82 */ /* 0x001e220000000800 */
[----:B--2---:R-:W-:-:S05]  /*23530*/  VIADD R3, R3, 0x1f ;  /* 0x0000001f03037836 */ /* 0x004fca0000000000 */
[----:B0-----:R-:W-:-:S13]  /*23540*/  ISETP.GE.AND P6, PT, R3, R2, PT ;  /* 0x000000020300720c */ /* 0x001fda0003fc6270 */
[----:B------:R-:W-:Y:S05]  /*23550*/  @P6 BRA `(.L_x_573) ;  /* 0x0000000400586947 */ /* 0x000fea0003800000 */
[----:B------:R-:W0:Y:S01]  /*23560*/  S2R R5, SR_TID.X ;  /* 0x0000000000057919 */ /* 0x000e220000002100 */
[----:B------:R-:W-:Y:S01]  /*23570*/  BSSY B0, `(.L_x_574) ;  /* 0x000000a000007945 */ /* 0x000fe20003800000 */
[----:B------:R1:W-:Y:S01]  /*23580*/  STL [R1+0xc], R3 ;  /* 0x00000c0301007387 */ /* 0x0003e20000100800 */
[----:B0-----:R-:W-:-:S04]  /*23590*/  LOP3.LUT R5, R5, 0x1f, RZ, 0xc0, !PT ;  /* 0x0000001f05057812 */ /* 0x001fc800078ec0ff */
[----:B-1----:R-:W-:-:S04]  /*235a0*/  IADD3 R3, R3, R5, RZ ;  /* 0x0000000503037210 */ /* 0x002fc80007ffe0ff */
[----:B------:R-:W-:Y:S01]  /*235b0*/  ISETP.GE.OR P6, PT, R3, R2, !P0 ;  /* 0x000000020300720c */ /* 0x000fe200047c6670 */
[----:B------:R-:W-:-:S12]  /*235c0*/  IMAD.MOV.U32 R2, RZ, RZ, RZ ;  /* 0x000000ffff027224 */ /* 0x000fd800078e00ff */
[----:B------:R-:W-:Y:S05]  /*235d0*/  @P6 BRA `(.L_x_575) ;  /* 0x00000000000c6947 */ /* 0x000fea0003800000 */
[----:B------:R-:W0:Y:S02]  /*235e0*/  LDC.64 R6, c[0x0][0xc58] ;  /* 0x00031600ff067b82 */ /* 0x000e240000000a00 */
[----:B0-----:R-:W-:-:S06]  /*235f0*/  IMAD.WIDE R2, R3, 0x4, R6 ;  /* 0x0000000403027825 */ /* 0x001fcc00078e0206 */
[----:B------:R0:W5:Y:S02]  /*23600*/  LDG.E R2, desc[UR42][R2.64] ;  /* 0x0000002a02027981 */ /* 0x000164000c1e1900 */
.L_x_575:
[----:B------:R-:W-:Y:S05]  /*23610*/  BSYNC B0 ;  /* 0x0000000000007941 */ /* 0x000fea0003800000 */
.L_x_574:
[----:B------:R-:W-:-:S03]  /*23620*/  UMOV UR4, 0xffffffff ;  /* 0xffffffff00047882 */ /* 0x000fc60000000000 */
[----:B------:R-:W-:Y:S05]  /*23630*/  BRA.DIV UR4, `(.L_x_576) ;  /* 0x0000003e04f07947 */ /* 0x000fea000b800000 */
[----:B-----5:R-:W0:Y:S02]  /*23640*/  SHFL.UP PT, R14, R2, 0x1, RZ ;  /* 0x04200000020e7989 */ /* 0x020e2400000e00ff */
        /* <DEDUP_REMOVED lines=14> */
[----:B------:R0:W1:Y:S02]  /*23730*/  SHFL.IDX PT, R7, R6, 0x1f, 0x1f ;  /* 0x03e01f0006077f89 */ /* 0x00006400000e0000 */
.L_x_737:
[----:B------:R-:W-:Y:S02]  /*23740*/  ULDC UR4, c[0x0][0xc10] ;  /* 0x0003040000047ab9 */ /* 0x000fe40000000800 */
[----:B------:R-:W-:-:S04]  /*23750*/  IMAD.U32 R3, RZ, RZ, UR4 ;  /* 0x00000004ff037e24 */ /* 0x000fc8000f8e00ff */
[----:B-1----:R-:W-:-:S05]  /*23760*/  IMAD R7, R7, R3, RZ ;  /* 0x0000000307077224 */ /* 0x002fca00078e02ff */
[----:B------:R-:W-:-:S04]  /*23770*/  IADD3 R4, R7, R4, RZ ;  /* 0x0000000407047210 */ /* 0x000fc80007ffe0ff */
[----:B------:R-:W-:-:S13]  /*23780*/  ISETP.GT.AND P6, PT, R4, R0, PT ;  /* 0x000000000400720c */ /* 0x000fda0003fc4270 */
[----:B------:R-:W-:Y:S05]  /*23790*/  @!P6 BRA `(.L_x_577) ;  /* 0xfffffffc005ce947 */ /* 0x000fea000383ffff */
.L_x_572:
[----:B------:R-:W-:Y:S01]  /*237a0*/  IMAD.IADD R7, R4, 0x1, -R7 ;  /* 0x0000000104077824 */ /* 0x000fe200078e0a07 */
[----:B------:R-:W-:-:S03]  /*237b0*/  UMOV UR4, 0xffffffff ;  /* 0xffffffff00047882 */ /* 0x000fc60000000000 */
[----:B------:R-:W-:-:S05]  /*237c0*/  IMAD R4, R6, R3, R7 ;  /* 0x0000000306047224 */ /* 0x000fca00078e0207 */
[----:B------:R-:W-:Y:S01]  /*237d0*/  ISETP.GT.AND P6, PT, R4, R0, PT ;  /* 0x000000000400720c */ /* 0x000fe20003fc4270 */
[----:B------:R-:W-:-:S12]  /*237e0*/  BRA.DIV UR4, `(.L_x_578) ;  /* 0x0000004204587947 */ /* 0x000fd8000b800000 */
[----:B------:R-:W-:-:S04]  /*237f0*/  VOTE.ANY R5, PT, !P6 ;  /* 0x0000000000057806 */ /* 0x000fc800070e0100 */
[----:B------:R-:W1:Y:S02]  /*23800*/  POPC R4, R5 ;  /* 0x0000000500047309 */ /* 0x000e640000000000 */
[----:B-1----:R1:W2:Y:S02]  /*23810*/  SHFL.IDX PT, R2, R2, R4, 0x1f ;  /* 0x00001f0402027589 */ /* 0x0022a400000e0000 */
.L_x_741:
[----:B------:R-:W-:Y:S01]  /*23820*/  ISETP.NE.AND P0, PT, R5, RZ, PT ;  /* 0x000000ff0500720c */ /* 0x000fe20003f05270 */
[----:B------:R-:W-:-:S12]  /*23830*/  IMAD.MOV.U32 R5, RZ, RZ, RZ ;  /* 0x000000ffff057224 */ /* 0x000fd800078e00ff */
[----:B------:R-:W-:Y:S05]  /*23840*/  @!P0 BRA `(.L_x_579) ;  /* 0x0000000000108947 */ /* 0x000fea0003800000 */
[----:B------:R-:W-:Y:S01]  /*23850*/  UMOV UR4, 0xffffffff ;  /* 0xffffffff00047882 */ /* 0x000fe20000000000 */
[----:B------:R-:W-:Y:S02]  /*23860*/  VIADD R12, R4, 0xffffffff ;  /* 0xffffffff040c7836 */ /* 0x000fe40000000000 */
[----:B------:R-:W-:Y:S05]  /*23870*/  BRA.DIV UR4, `(.L_x_580) ;  /* 0x00000042047c7947 */ /* 0x000fea000b800000 */
[----:B------:R3:W4:Y:S02]  /*23880*/  SHFL.IDX PT, R5, R6, R12, 0x1f ;  /* 0x00001f0c06057589 */ /* 0x00072400000e0000 */
.L_x_579:
[----:B------:R-:W5:Y:S01]  /*23890*/  LDL.LU R8, [R1+0xc] ;  /* 0x00000c0001087983 */ /* 0x000f620000300800 */
[----:B----4-:R-:W-:Y:S01]  /*238a0*/  IMAD R9, R5, R3, R7 ;  /* 0x0000000305097224 */ /* 0x010fe200078e0207 */
[----:B--2---:R-:W-:Y:S01]  /*238b0*/  IABS R3, R2 ;  /* 0x0000000200037213 */ /* 0x004fe20000000000 */
[----:B0--3--:R-:W-:Y:S02]  /*238c0*/  IMAD.MOV.U32 R6, RZ, RZ, RZ ;  /* 0x000000ffff067224 */ /* 0x009fe400078e00ff */
[----:B------:R-:W-:Y:S01]  /*238d0*/  IMAD.IADD R0, R0, 0x1, -R9 ;  /* 0x0000000100007824 */ /* 0x000fe200078e0a09 */
[----:B------:R-:W0:Y:S01]  /*238e0*/  I2F.RP R5, R3 ;  /* 0x0000000300057306 */ /* 0x000e220000209400 */
[----:B------:R2:W-:Y:S07]  /*238f0*/  STL [R1], R9 ;  /* 0x0000000901007387 */ /* 0x0005ee0000100800 */
[----:B0-----:R-:W0:Y:S02]  /*23900*/  MUFU.RCP R5, R5 ;  /* 0x0000000500057308 */ /* 0x001e240000001000 */
[----:B0-----:R-:W-:-:S06]  /*23910*/  IADD3 R5, R5, 0xffffffe, RZ ;  /* 0x0ffffffe05057810 */ /* 0x001fcc0007ffe0ff */
[----:B------:R-:W0:Y:S02]  /*23920*/  F2I.FTZ.U32.TRUNC.NTZ R7, R5 ;  /* 0x0000000500077305 */ /* 0x000e24000021f000 */
[----:B0-----:R-:W-:-:S04]  /*23930*/  IMAD.MOV R5, RZ, RZ, -R7 ;  /* 0x000000ffff057224 */ /* 0x001fc800078e0a07 */
[----:B------:R-:W-:-:S04]  /*23940*/  IMAD R5, R5, R3, RZ ;  /* 0x0000000305057224 */ /* 0x000fc800078e02ff */
[----:B------:R-:W-:Y:S01]  /*23950*/  IMAD.HI.U32 R6, R7, R5, R6 ;  /* 0x0000000507067227 */ /* 0x000fe200078e0006 */
[----:B------:R-:W-:Y:S02]  /*23960*/  IABS R7, R2 ;  /* 0x0000000200077213 */ /* 0x000fe40000000000 */
[----:B------:R-:W-:Y:S02]  /*23970*/  IABS R5, R0 ;  /* 0x0000000000057213 */ /* 0x000fe40000000000 */
[----:B------:R-:W-:-:S03]  /*23980*/  IADD3 R7, RZ, -R7, RZ ;  /* 0x80000007ff077210 */ /* 0x000fc60007ffe0ff */
        /* <DEDUP_REMOVED lines=10> */
[----:B------:R-:W-:Y:S02]  /*23a30*/  @!P2 IADD3 R6, -R6, RZ, RZ ;  /* 0x000000ff0606a210 */ /* 0x000fe40007ffe1ff */
[----:B------:R-:W-:-:S05]  /*23a40*/  @!P1 LOP3.LUT R6, RZ, R2, RZ, 0x33, !PT ;  /* 0x00000002ff069212 */ /* 0x000fca00078e33ff */
[----:B------:R-:W-:-:S04]  /*23a50*/  IMAD.MOV R3, RZ, RZ, -R6 ;  /* 0x000000ffff037224 */ /* 0x000fc800078e0a06 */
[----:B------:R-:W-:-:S05]  /*23a60*/  IMAD R0, R2, R3, R0 ;  /* 0x0000000302007224 */ /* 0x000fca00078e0200 */
[----:B------:R2:W-:Y:S04]  /*23a70*/  STL [R1+0x4], R0 ;  /* 0x0000040001007387 */ /* 0x0005e80000100800 */
[----:B------:R2:W-:Y:S01]  /*23a80*/  STL [R1+0x8], R6 ;  /* 0x0000080601007387 */ /* 0x0005e20000100800 */
[----:B-----5:R-:W-:-:S05]  /*23a90*/  IMAD.IADD R8, R4, 0x1, R8 ;  /* 0x0000000104087824 */ /* 0x020fca00078e0208 */
[----:B------:R2:W-:Y:S01]  /*23aa0*/  STL [R1+0xc], R8 ;  /* 0x00000c0801007387 */ /* 0x0005e20000100800 */
[----:B------:R-:W-:Y:S05]  /*23ab0*/  BRA `(.L_x_581) ;  /* 0x0000000000287947 */ /* 0x000fea0003800000 */
.L_x_573:
[----:B------:R-:W-:Y:S01]  /*23ac0*/  UMOV UR4, URZ ;  /* 0x0000003f00047c82 */ /* 0x000fe20008000000 */
[----:B------:R-:W-:Y:S01]  /*23ad0*/  ULDC UR6, c[0x0][0xc14] ;  /* 0x0003050000067ab9 */ /* 0x000fe20000000800 */
[----:B------:R-:W-:Y:S01]  /*23ae0*/  UMOV UR5, URZ ;  /* 0x0000003f00057c82 */ /* 0x000fe20008000000 */
[----:B------:R0:W-:Y:S01]  /*23af0*/  STL [R1], R0 ;  /* 0x0000000001007387 */ /* 0x0001e20000100800 */
[----:B------:R-:W-:Y:S01]  /*23b00*/  IMAD.U32 R3, RZ, RZ, UR4 ;  /* 0x00000004ff037e24 */ /* 0x000fe2000f8e00ff */
[----:B------:R-:W-:-:S04]  /*23b10*/  MOV R2, UR5 ;  /* 0x0000000500027c02 */ /* 0x000fc80008000f00 */
[----:B------:R1:W-:Y:S01]  /*23b20*/  STL [R1+0x4], R3 ;  /* 0x0000040301007387 */ /* 0x0003e20000100800 */
[----:B0-----:R-:W-:-:S05]  /*23b30*/  IMAD.U32 R0, RZ, RZ, UR6 ;  /* 0x00000006ff007e24 */ /* 0x001fca000f8e00ff */
[----:B------:R1:W-:Y:S04]  /*23b40*/  STL [R1+0xc], R0 ;  /* 0x00000c0001007387 */ /* 0x0003e80000100800 */
[----:B------:R1:W-:Y:S02]  /*23b50*/  STL [R1+0x8], R2 ;  /* 0x0000080201007387 */ /* 0x0003e40000100800 */
.L_x_581:
[----:B-1----:R-:W3:Y:S04]  /*23b60*/  LDL R2, [R1+0xc] ;  /* 0x00000c0001027983 */ /* 0x002ee80000100800 */
[----:B------:R-:W4:Y:S04]  /*23b70*/  LDL R3, [R1+0x8] ;  /* 0x0000080001037983 */ /* 0x000f280000100800 */
[----:B------:R-:W5:Y:S04]  /*23b80*/  LDL R4, [R1] ;  /* 0x0000000001047983 */ /* 0x000f680000100800 */
[----:B------:R-:W5:Y:S01]  /*23b90*/  LDL R5, [R1+0x4] ;  /* 0x0000040001057983 */ /* 0x000f620000100800 */
[----:B--2---:R-:W0:Y:S01]  /*23ba0*/  S2R R0, SR_TID.X ;  /* 0x0000000000007919 */ /* 0x004e220000002100 */
[----:B------:R-:W-:Y:S05]  /*23bb0*/  WARPSYNC.ALL ;  /* 0x0000000000007948 */ /* 0x000fea0003800000 */
[----:B0-----:R-:W-:Y:S01]  /*23bc0*/  LOP3.LUT R0, R0, 0x1f, RZ, 0xc0, !PT ;  /* 0x0000001f00007812 */ /* 0x001fe200078ec0ff */
[----:B------:R-:W-:Y:S03]  /*23bd0*/  BAR.SYNC.DEFER_BLOCKING 0x4, 0x180 ;  /* 0x0106000000007b1d */ /* 0x000fe60000010000 */
[----:B------:R-:W-:-:S13]  /*23be0*/  ISETP.NE.AND P0, PT, R0, RZ, PT ;  /* 0x000000ff0000720c */ /* 0x000fda0003f05270 */
[----:B------:R-:W0:Y:S01]  /*23bf0*/  @!P0 S2R R0, SR_CgaCtaId ;  /* 0x0000000000008919 */ /* 0x000e220000008800 */
[----:B---3--:R-:W-:Y:S01]  /*23c00*/  IMAD.MOV.U32 R7, RZ, RZ, R2 ;  /* 0x000000ffff077224 */ /* 0x008fe200078e0002 */
[----:B------:R-:W-:Y:S01]  /*23c10*/  @!P0 MOV R2, 0x400 ;  /* 0x0000040000028802 */ /* 0x000fe20000000f00 */
[----:B----4-:R-:W-:-:S03]  /*23c20*/  IMAD.MOV.U32 R6, RZ, RZ, R3 ;  /* 0x000000ffff067224 */ /* 0x010fc600078e0003 */
[----:B0-----:R-:W-:-:S05]  /*23c30*/  @!P0 LEA R0, R0, R2, 0x18 ;  /* 0x0000000200008211 */ /* 0x001fca00078ec0ff */
[----:B-----5:R1:W-:Y:S01]  /*23c40*/  @!P0 STS.128 [R0+0x388d0], R4 ;  /* 0x0388d00400008388 */ /* 0x0203e20000000c00 */
[----:B------:R-:W-:Y:S06]  /*23c50*/  BAR.ARV 0x5, 0x180 ;  /* 0x0146000000007b1d */ /* 0x000fec0000002000 */
.L_x_570:
[----:B-1----:R-:W2:Y:S01]  /*23c60*/  LDL R0, [R1+0xc] ;  /* 0x00000c0001007983 */ /* 0x002ea20000100800 */
[----:B------:R-:W-:Y:S02]  /*23c70*/  ULDC UR4, c[0x0][0xc14] ;  /* 0x0003050000047ab9 */ /* 0x000fe40000000800 */
[----:B--2---:R-:W-:-:S13]  /*23c80*/  ISETP.GE.AND P0, PT, R0, UR4, PT ;  /* 0x0000000400007c0c */ /* 0x004fda000bf06270 */
[----:B------:R-:W-:Y:S05]  /*23c90*/  @!P0 BRA `(.L_x_582) ;  /* 0xffffffa000f88947 */ /* 0x000fea000383ffff */
[----:B------:R-:W-:Y:S05]  /*23ca0*/  BSYNC B7 ;  /* 0x0000000000077941 */ /* 0x000fea0003800000 */
.L_x_480:
[----:B0-----:R-:W2:Y:S01]  /*23cb0*/  LDL.LU R0, [R1+0x58] ;  /* 0x0000580001007983 */ /* 0x001ea20000300800 */
[----:B------:R-:W-:Y:S01]  /*23cc0*/  BSSY B0, `(.L_x_583) ;  /* 0x000000b000007945 */ /* 0x000fe20003800000 */
[----:B-1----:R-:W0:Y:S01]  /*23cd0*/  S2R R5, SR_CgaCtaId ;  /* 0x0000000000057919 */ /* 0x002e220000008800 */
[----:B--2---:R-:W-:-:S04]  /*23ce0*/  IADD3 R0, R0, 0x1, RZ ;  /* 0x0000000100007810 */ /* 0x004fc80007ffe0ff */
        /* <DEDUP_REMOVED lines=8> */
.L_x_744:
[----:B------:R-:W-:Y:S05]  /*23d70*/  BSYNC B0 ;  /* 0x0000000000007941 */ /* 0x000fea0003800000 */
.L_x_583:
[----:B------:R-:W-:-:S03]  /*23d80*/  UMOV UR4, 0xffffffff ;  /* 0xffffffff00047882 */ /* 0x000fc60000000000 */
[----:B------:R-:W-:Y:S05]  /*23d90*/  BRA.DIV UR4, `(.L_x_585) ;  /* 0x0000003e04707947 */ /* 0x000fea000b800000 */
[----:B------:R-:W1:Y:S02]  /*23da0*/  S2R R2, SR_TID.X ;  /* 0x0000000000027919 */ /* 0x000e640000002100 */
[----:B-1----:R-:W-:-:S04]  /*23db0*/  SHF.R.U32.HI R2, RZ, 0x5, R2 ;  /* 0x00000005ff027819 */ /* 0x002fc80000011602 */
[----:B------:R-:W-:-:S05]  /*23dc0*/  LOP3.LUT R2, R2, 0x3, RZ, 0xc0, !PT ;  /* 0x0000000302027812 */ /* 0x000fca00078ec0ff */
[----:B------:R1:W2:Y:S02]  /*23dd0*/  SHFL.IDX PT, R14, R2, RZ, 0x1f ;  /* 0x00001fff020e7589 */ /* 0x0002a400000e0000 */
.L_x_747:
[----:B--2---:R-:W-:-:S13]  /*23de0*/  ISETP.NE.AND P0, PT, R14, RZ, PT ;  /* 0x000000ff0e00720c */ /* 0x004fda0003f05270 */
[----:B------:R-:W-:Y:S05]  /*23df0*/  @P0 BRA `(.L_x_289) ;  /* 0x0000000000b00947 */ /* 0x000fea0003800000 */
[----:B------:R-:W-:-:S03]  /*23e00*/  UMOV UR4, 0xffffffff ;  /* 0xffffffff00047882 */ /* 0x000fc60000000000 */
[----:B------:R-:W-:Y:S05]  /*23e10*/  BRA.DIV UR4, `(.L_x_586) ;  /* 0x0000003e04847947 */ /* 0x000fea000b800000 */
[----:B------:R-:W-:-:S13]  /*23e20*/  ELECT P6, URZ, PT ;  /* 0x00000000003f782f */ /* 0x000fda00038c0000 */
.L_x_750:
[----:B------:R-:W-:Y:S05]  /*23e30*/  @!P6 BRA `(.L_x_289) ;  /* 0x0000000000a0e947 */ /* 0x000fea0003800000 */
[----:B------:R-:W-:-:S06]  /*23e40*/  ULOP3.LUT UR4, UR40, 0x2, URZ, 0xfc, !UPT ;  /* 0x0000000228047892 */ /* 0x000fcc000f8efc3f */
[----:B-1----:R-:W-:-:S05]  /*23e50*/  IMAD.U32 R2, RZ, RZ, UR4 ;  /* 0x00000004ff027e24 */ /* 0x002fca000f8e00ff */
[----:B------:R-:W-:-:S13]  /*23e60*/  ISETP.NE.AND P0, PT, R2, 0x3, PT ;  /* 0x000000030200780c */ /* 0x000fda0003f05270 */
[----:B------:R-:W-:Y:S05]  /*23e70*/  @!P0 BRA `(.L_x_587) ;  /* 0x0000000000048947 */ /* 0x000fea0003800000 */
[----:B------:R-:W-:Y:S01]  /*23e80*/  BPT.TRAP 0x1 ;  /* 0x000000040000795c */ /* 0x000fe20000300000 */
.L_x_587:
[----:B0-----:R-:W2:Y:S04]  /*23e90*/  LDL R3, [R1+0x18] ;  /* 0x0000180001037983 */ /* 0x001ea80000100800 */
[----:B------:R-:W3:Y:S01]  /*23ea0*/  LDL.LU R7, [R1+0x24] ;  /* 0x0000240001077983 */ /* 0x000ee20000300800 */
[----:B------:R-:W-:-:S05]  /*23eb0*/  VIADD R2, R0, 0x38840 ;  /* 0x0003884000027836 */ /* 0x000fca0000000000 */
[C---:B--2---:R-:W-:Y:S01]  /*23ec0*/  LEA R6, R3.reuse, R2, 0x3 ;  /* 0x0000000203067211 */ /* 0x044fe200078e18ff */
        /* <DEDUP_REMOVED lines=10> */
.L_x_751:
[----:B------:R-:W1:Y:S02]  /*23f70*/  SYNCS.PHASECHK.TRANS64.TRYWAIT P1, [R7+URZ], R2 ;  /* 0x00000002070075a7 */ /* 0x000e64000802017f */
[----:B-1----:R-:W-:Y:S05]  /*23f80*/  @!P1 BRA `(.L_x_589) ;  /* 0x0000003c005c9947 */ /* 0x002fea0003800000 */
.L_x_752:
[----:B------:R-:W-:Y:S05]  /*23f90*/  @!P0 BRA `(.L_x_590) ;  /* 0x0000000000048947 */ /* 0x000fea0003800000 */
[----:B------:R-:W-:Y:S01]  /*23fa0*/  BPT.TRAP 0x1 ;  /* 0x000000040000795c */ /* 0x000fe20000300000 */
.L_x_590:
[----:B------:R-:W2:Y:S02]  /*23fb0*/  LDL.LU R4, [R1+0x18] ;  /* 0x0000180001047983 */ /* 0x000ea40000300800 */
[----:B--2---:R-:W-:-:S04]  /*23fc0*/  IMAD R4, R4, 0x8, R0 ;  /* 0x0000000804047824 */ /* 0x004fc800078e0200 */
[----:B------:R-:W2:Y:S02]  /*23fd0*/  SYNCS.PHASECHK.TRANS64.TRYWAIT P1, [R4+URZ+0x38860], R5 ;  /* 0x03886005040075a7 */ /* 0x000ea4000802017f */
[----:B--2---:R-:W-:Y:S05]  /*23fe0*/  @!P1 BRA `(.L_x_591) ;  /* 0x0000003c00589947 */ /* 0x004fea0003800000 */
.L_x_753:
[----:B------:R-:W-:Y:S05]  /*23ff0*/  @!P0 BRA `(.L_x_592) ;  /* 0x0000000000048947 */ /* 0x000fea0003800000 */
[----:B------:R-:W-:Y:S01]  /*24000*/  BPT.TRAP 0x1 ;  /* 0x000000040000795c */ /* 0x000fe20000300000 */
.L_x_592:
[----:B------:R-:W-:-:S04]  /*24010*/  LEA R3, R3, R0, 0x3 ;  /* 0x0000000003037211 */ /* 0x000fc800078e18ff */
[----:B------:R-:W3:Y:S02]  /*24020*/  SYNCS.PHASECHK.TRANS64.TRYWAIT P1, [R3+URZ+0x38860], R2 ;  /* 0x03886002030075a7 */ /* 0x000ee4000802017f */
[----:B---3--:R-:W-:Y:S05]  /*24030*/  @!P1 BRA `(.L_x_593) ;  /* 0x0000003c00589947 */ /* 0x008fea0003800000 */
.L_x_754:
[----:B------:R-:W-:Y:S05]  /*24040*/  @!P0 BRA `(.L_x_594) ;  /* 0x0000000000048947 */ /* 0x000fea0003800000 */
[----:B------:R-:W-:Y:S01]  /*24050*/  BPT.TRAP 0x1 ;  /* 0x000000040000795c */ /* 0x000fe20000300000 */
.L_x_594:
[----:B------:R-:W4:Y:S02]  /*24060*/  SYNCS.PHASECHK.TRANS64.TRYWAIT P0, [R4+URZ+0x38880], R5 ;  /* 0x03888005040075a7 */ /* 0x000f24000800017f */
[----:B----4-:R-:W-:Y:S05]  /*24070*/  @!P0 BRA `(.L_x_595) ;  /* 0x0000003c005c8947 */ /* 0x010fea0003800000 */
.L_x_596:
[----:B------:R0:W0:Y:S02]  /*24080*/  SYNCS.PHASECHK.TRANS64.TRYWAIT P0, [R3+URZ+0x38880], R2 ;  /* 0x03888002030075a7 */ /* 0x000024000800017f */
[----:B0-----:R-:W-:Y:S05]  /*24090*/  @!P0 NANOSLEEP.SYNCS 0x989680 ;  /* 0x009896800000895d */ /* 0x001fea0003900000 */
[----:B------:R-:W0:Y:S02]  /*240a0*/  @!P0 SYNCS.PHASECHK.TRANS64 P0, [R3+URZ+0x38880], R2 ;  /* 0x03888002030085a7 */ /* 0x000e24000800007f */
[----:B0-----:R-:W-:Y:S05]  /*240b0*/  @!P0 BRA `(.L_x_596) ;  /* 0xfffffffc00f08947 */ /* 0x001fea000383ffff */
.L_x_289:
[----:B------:R-:W-:Y:S05]  /*240c0*/  BSYNC B8 ;  /* 0x0000000000087941 */ /* 0x000fea0003800000 */
.L_x_286:
[----:B------:R-:W-:Y:S05]  /*240d0*/  EXIT ;  /* 0x000000000000794d */ /* 0x000fea0003800000 */
.L_x_311:
[----:B0-----:R0:W1:Y:S02]  /*240e0*/  SYNCS.PHASECHK.TRANS64.TRYWAIT P6, [R109+URZ+0x38890], R128 ;  /* 0x038890806d0075a7 */ /* 0x00106400080c017f */
[----:B-1----:R-:W-:Y:S05]  /*240f0*/  @!P6 NANOSLEEP.SYNCS 0x989680 ;  /* 0x009896800000e95d */ /* 0x002fea0003900000 */
[----:B------:R-:W1:Y:S02]  /*24100*/  @!P6 SYNCS.PHASECHK.TRANS64 P6, [R109+URZ+0x38890], R128 ;  /* 0x038890806d00e5a7 */ /* 0x000e6400080c007f */
[----:B-1----:R-:W-:Y:S05]  /*24110*/  @!P6 BRA `(.L_x_311) ;  /* 0xfffffffc00f0e947 */ /* 0x002fea000383ffff */
[----:B------:R-:W-:Y:S05]  /*24120*/  BRA `(.L_x_597) ;  /* 0xfffffdec00587947 */ /* 0x000fea000383ffff */
.L_x_345:
[----:B0-----:R0:W1:Y:S02]  /*24130*/  SYNCS.PHASECHK.TRANS64.TRYWAIT P3, [R109+URZ+0x38890], R128 ;  /* 0x038890806d0075a7 */ /* 0x001064000806017f */
[----:B-1----:R-:W-:Y:S05]  /*24140*/  @!P3 NANOSLEEP.SYNCS 0x989680 ;  /* 0x009896800000b95d */ /* 0x002fea0003900000 */
[----:B------:R-:W1:Y:S02]  /*24150*/  @!P3 SYNCS.PHASECHK.TRANS64 P3, [R109+URZ+0x38890], R128 ;  /* 0x038890806d00b5a7 */ /* 0x000e64000806007f */
[----:B-1----:R-:W-:Y:S05]  /*24160*/  @!P3 BRA `(.L_x_345) ;  /* 0xfffffffc00f0b947 */ /* 0x002fea000383ffff */
[----:B------:R-:W-:Y:S05]  /*24170*/  BRA `(.L_x_598) ;  /* 0xfffffe3000187947 */ /* 0x000fea000383ffff */
.L_x_362:
[----:B0-----:R0:W1:Y:S02]  /*24180*/  SYNCS.PHASECHK.TRANS64.TRYWAIT P2, [R109+URZ+0x38890], R128 ;  /* 0x038890806d0075a7 */ /* 0x001064000804017f */
[----:B-1----:R-:W-:Y:S05]  /*24190*/  @!P2 NANOSLEEP.SYNCS 0x989680 ;  /* 0x009896800000a95d */ /* 0x002fea0003900000 */
[----:B------:R-:W1:Y:S02]  /*241a0*/  @!P2 SYNCS.PHASECHK.TRANS64 P2, [R109+URZ+0x38890], R128 ;  /* 0x038890806d00a5a7 */ /* 0x000e64000804007f */
[----:B-1----:R-:W-:Y:S05]  /*241b0*/  @!P2 BRA `(.L_x_362) ;  /* 0xfffffffc00f0a947 */ /* 0x002fea000383ffff */
[----:B------:R-:W-:Y:S05]  /*241c0*/  BRA `(.L_x_599) ;  /* 0xfffffe7000ac7947 */ /* 0x000fea000383ffff */
.L_x_372:
[----:B--2---:R2:W3:Y:S02]  /*241d0*/  SYNCS.PHASECHK.TRANS64.TRYWAIT P3, [R109+URZ+0x388b0], R128 ;  /* 0x0388b0806d0075a7 */ /* 0x0044e4000806017f */
[----:B---3--:R-:W-:Y:S05]  /*241e0*/  @!P3 NANOSLEEP.SYNCS 0x989680 ;  /* 0x009896800000b95d */ /* 0x008fea0003900000 */
[----:B------:R-:W3:Y:S02]  /*241f0*/  @!P3 SYNCS.PHASECHK.TRANS64 P3, [R109+URZ+0x388b0], R128 ;  /* 0x0388b0806d00b5a7 */ /* 0x000ee4000806007f */
[----:B---3--:R-:W-:Y:S05]  /*24200*/  @!P3 BRA `(.L_x_372) ;  /* 0xfffffffc00f0b947 */ /* 0x008fea000383ffff */
[----:B------:R-:W-:Y:S05]  /*24210*/  BRA `(.L_x_600) ;  /* 0xfffffe7800087947 */ /* 0x000fea000383ffff */
.L_x_384:
[----:B------:R-:W-:Y:S01]  /*24220*/  BSSY B0, `(.L_x_601) ;  /* 0x0000007000007945 */ /* 0x000fe20003800000 */
[----:B------:R-:W-:Y:S02]  /*24230*/  IMAD.MOV.U32 R12, RZ, RZ, RZ ;  /* 0x000000ffff0c7224 */ /* 0x000fe400078e00ff */
[----:B------:R-:W-:Y:S02]  /*24240*/  IMAD.MOV.U32 R11, RZ, RZ, 0x1f ;  /* 0x0000001fff0b7424 */ /* 0x000fe400078e00ff */
[----:B------:R-:W-:-:S07]  /*24250*/  IMAD.MOV.U32 R15, RZ, RZ, -0x1 ;  /* 0xffffffffff0f7424 */ /* 0x000fce00078e00ff */
[----:B-----5:R-:W-:Y:S05]  /*24260*/  WARPSYNC.COLLECTIVE R15, `(.L_x_602) ;  /* 0x000000000f087348 */ /* 0x020fea0003c00000 */
[----:B------:R0:W1:Y:S02]  /*24270*/  SHFL.IDX P6, R14, R13, R12, R11 ;  /* 0x0000000c0d0e7389 */ /* 0x00006400000c000b */
[----:B01---5:R-:W-:Y:S01]  /*24280*/  ENDCOLLECTIVE ;  /* 0x000000000000791b */ /* 0x023fe20003800000 */
.L_x_602:
[----:B------:R-:W-:Y:S05]  /*24290*/  BSYNC B0 ;  /* 0x0000000000007941 */ /* 0x000fea0003800000 */
.L_x_601:
[----:B------:R1:W-:Y:S01]  /*242a0*/  STL [R1+0x8], R14 ;  /* 0x0000080e01007387 */ /* 0x0003e20000100800 */
[----:B------:R-:W-:Y:S05]  /*242b0*/  BRA `(.L_x_603) ;  /* 0xfffffe84009c7947 */ /* 0x000fea000383ffff */
.L_x_396:
[----:B------:R-:W-:Y:S01]  /*242c0*/  BSSY B1, `(.L_x_604) ;  /* 0x0000008000017945 */ /* 0x000fe20003800000 */
[----:B------:R-:W-:Y:S01]  /*242d0*/  MOV R13, R26 ;  /* 0x0000001a000d7202 */ /* 0x000fe20000000f00 */
[----:B------:R-:W-:Y:S02]  /*242e0*/  IMAD.MOV.U32 R12, RZ, RZ, RZ ;  /* 0x000000ffff0c7224 */ /* 0x000fe400078e00ff */
[----:B------:R-:W-:Y:S02]  /*242f0*/  IMAD.MOV.U32 R11, RZ, RZ, 0x181f ;  /* 0x0000181fff0b7424 */ /* 0x000fe400078e00ff */
[----:B------:R-:W-:-:S07]  /*24300*/  IMAD.MOV.U32 R15, RZ, RZ, -0x1 ;  /* 0xffffffffff0f7424 */ /* 0x000fce00078e00ff */
[----:B01----:R-:W-:Y:S05]  /*24310*/  WARPSYNC.COLLECTIVE R15, `(.L_x_605) ;  /* 0x000000000f087348 */ /* 0x003fea0003c00000 */
[----:B-1----:R1:W2:Y:S02]  /*24320*/  SHFL.IDX P6, R14, R13, R12, R11 ;  /* 0x0000000c0d0e7389 */ /* 0x0022a400000c000b */
[----:B012---:R-:W-:Y:S01]  /*24330*/  ENDCOLLECTIVE ;  /* 0x000000000000791b */ /* 0x007fe20003800000 */
.L_x_605:
[----:B------:R-:W-:Y:S05]  /*24340*/  BSYNC B1 ;  /* 0x0000000000017941 */ /* 0x000fea0003800000 */
.L_x_604:
[----:B------:R-:W-:Y:S05]  /*24350*/  BRA `(.L_x_606) ;  /* 0xfffffe8c00607947 */ /* 0x000fea000383ffff */
.L_x_397:
        /* <DEDUP_REMOVED lines=8> */
.L_x_608:
[----:B------:R-:W-:Y:S05]  /*243e0*/  BSYNC B1 ;  /* 0x0000000000017941 */ /* 0x000fea0003800000 */
.L_x_607:
[----:B------:R-:W-:Y:S05]  /*243f0*/  BRA `(.L_x_609) ;  /* 0xfffffe8c00407947 */ /* 0x000fea000383ffff */
.L_x_398:
        /* <DEDUP_REMOVED lines=8> */
.L_x_611:
[----:B------:R-:W-:Y:S05]  /*24480*/  BSYNC B1 ;  /* 0x0000000000017941 */ /* 0x000fea0003800000 */
.L_x_610:
[----:B------:R-:W-:Y:S05]  /*24490*/  BRA `(.L_x_612) ;  /* 0xfffffe8c00207947 */ /* 0x000fea000383ffff */
.L_x_399:
        /* <DEDUP_REMOVED lines=8> */
.L_x_614:
[----:B------:R-:W-:Y:S05]  /*24520*/  BSYNC B1 ;  /* 0x0000000000017941 */ /* 0x000fea0003800000 */
.L_x_613:
[----:B------:R-:W-:Y:S05]  /*24530*/  BRA `(.L_x_615) ;  /* 0xfffffe8c00007947 */ /* 0x000fea000383ffff */
.L_x_401:
[----:B-1----:R1:W2:Y:S02]  /*24540*/  SYNCS.PHASECHK.TRANS64.TRYWAIT P0, [R19+URZ+0x38800], R14 ;  /* 0x0388000e130075a7 */ /* 0x0022a4000800017f */
[----:B--2---:R-:W-:Y:S05]  /*24550*/  @!P0 NANOSLEEP.SYNCS 0x989680 ;  /* 0x009896800000895d */ /* 0x004fea0003900000 */
[----:B------:R-:W2:Y:S02]  /*24560*/  @!P0 SYNCS.PHASECHK.TRANS64 P0, [R19+URZ+0x38800], R14 ;  /* 0x0388000e130085a7 */ /* 0x000ea4000800007f */
[----:B--2---:R-:W-:Y:S05]  /*24570*/  @!P0 BRA `(.L_x_401) ;  /* 0xfffffffc00f08947 */ /* 0x004fea000383ffff */
[----:B------:R-:W-:Y:S05]  /*24580*/  BRA `(.L_x_616) ;  /* 0xfffffe8c00d87947 */ /* 0x000fea000383ffff */
.L_x_417:
[----:B------:R-:W-:Y:S01]  /*24590*/  BSSY B1, `(.L_x_617) ;  /* 0x0000008000017945 */ /* 0x000fe20003800000 */
[----:B------:R-:W-:Y:S01]  /*245a0*/  MOV R13, R26 ;  /* 0x0000001a000d7202 */ /* 0x000fe20000000f00 */
[----:B------:R-:W-:Y:S02]  /*245b0*/  IMAD.MOV.U32 R12, RZ, RZ, RZ ;  /* 0x000000ffff0c7224 */ /* 0x000fe400078e00ff */
[----:B------:R-:W-:Y:S02]  /*245c0*/  IMAD.MOV.U32 R11, RZ, RZ, 0x181f ;  /* 0x0000181fff0b7424 */ /* 0x000fe400078e00ff */
[----:B------:R-:W-:-:S07]  /*245d0*/  IMAD.MOV.U32 R15, RZ, RZ, -0x1 ;  /* 0xffffffffff0f7424 */ /* 0x000fce00078e00ff */
[----:B01---5:R-:W-:Y:S05]  /*245e0*/  WARPSYNC.COLLECTIVE R15, `(.L_x_618) ;  /* 0x000000000f087348 */ /* 0x023fea0003c00000 */
[----:B-1----:R1:W2:Y:S02]  /*245f0*/  SHFL.IDX P6, R14, R13, R12, R11 ;  /* 0x0000000c0d0e7389 */ /* 0x0022a400000c000b */
[----:B012--5:R-:W-:Y:S01]  /*24600*/  ENDCOLLECTIVE ;  /* 0x000000000000791b */ /* 0x027fe20003800000 */
.L_x_618:
[----:B------:R-:W-:Y:S05]  /*24610*/  BSYNC B1 ;  /* 0x0000000000017941 */ /* 0x000fea0003800000 */
.L_x_617:
[----:B------:R-:W-:Y:S05]  /*24620*/  BRA `(.L_x_619) ;  /* 0xfffffebc00e47947 */ /* 0x000fea000383ffff */
.L_x_418:
        /* <DEDUP_REMOVED lines=8> */
.L_x_621:
[----:B------:R-:W-:Y:S05]  /*246b0*/  BSYNC B1 ;  /* 0x0000000000017941 */ /* 0x000fea0003800000 */
.L_x_620:
[----:B------:R-:W-:Y:S05]  /*246c0*/  BRA `(.L_x_622) ;  /* 0xfffffebc00c47947 */ /* 0x000fea000383ffff */
.L_x_419:
        /* <DEDUP_REMOVED lines=8> */
.L_x_624:
[----:B------:R-:W-:Y:S05]  /*24750*/  BSYNC B1 ;  /* 0x0000000000017941 */ /* 0x000fea0003800000 */
.L_x_623:
[----:B------:R-:W-:Y:S05]  /*24760*/  BRA `(.L_x_625) ;  /* 0xfffffebc00a47947 */ /* 0x000fea000383ffff */
.L_x_420:
        /* <DEDUP_REMOVED lines=8> */
.L_x_627:
[----:B------:R-:W-:Y:S05]  /*247f0*/  BSYNC B1 ;  /* 0x0000000000017941 */ /* 0x000fea0003800000 */
.L_x_626:
[----:B------:R-:W-:Y:S05]  /*24800*/  BRA `(.L_x_628) ;  /* 0xfffffebc00847947 */ /* 0x000fea000383ffff */
.L_x_422:
[----:B-1----:R1:W2:Y:S02]  /*24810*/  SYNCS.PHASECHK.TRANS64.TRYWAIT P4, [R19+URZ+0x38800], R20 ;  /* 0x03880014130075a7 */ /* 0x0022a4000808017f */
[----:B--2---:R-:W-:Y:S05]  /*24820*/  @!P4 NANOSLEEP.SYNCS 0x989680 ;  /* 0x009896800000c95d */ /* 0x004fea0003900000 */
[----:B------:R-:W2:Y:S02]  /*24830*/  @!P4 SYNCS.PHASECHK.TRANS64 P4, [R19+URZ+0x38800], R20 ;  /* 0x038800141300c5a7 */ /* 0x000ea4000808007f */
[----:B--2---:R-:W-:Y:S05]  /*24840*/  @!P4 BRA `(.L_x_422) ;  /* 0xfffffffc00f0c947 */ /* 0x004fea000383ffff */
[----:B------:R-:W-:Y:S05]  /*24850*/  BRA `(.L_x_629) ;  /* 0xfffffec000887947 */ /* 0x000fea000383ffff */
.L_x_432:
[----:B--2---:R2:W3:Y:S02]  /*24860*/  SYNCS.PHASECHK.TRANS64.TRYWAIT P1, [R3+URZ+0x38830], R0 ;  /* 0x03883000030075a7 */ /* 0x0044e4000802017f */
[----:B---3--:R-:W-:Y:S05]  /*24870*/  @!P1 NANOSLEEP.SYNCS 0x989680 ;  /* 0x009896800000995d */ /* 0x008fea0003900000 */
[----:B------:R-:W3:Y:S02]  /*24880*/  @!P1 SYNCS.PHASECHK.TRANS64 P1, [R3+URZ+0x38830], R0 ;  /* 0x03883000030095a7 */ /* 0x000ee4000802007f */
[----:B---3--:R-:W-:Y:S05]  /*24890*/  @!P1 BRA `(.L_x_432) ;  /* 0xfffffffc00f09947 */ /* 0x008fea000383ffff */
[----:B------:R-:W-:Y:S05]  /*248a0*/  BRA `(.L_x_431) ;  /* 0xfffffef4003c7947 */ /* 0x000fea000383ffff */
.L_x_438:
[----:B--2---:R2:W3:Y:S02]  /*248b0*/  SYNCS.PHASECHK.TRANS64.TRYWAIT P2, [R0+URZ+0x38830], R9 ;  /* 0x03883009000075a7 */ /* 0x0044e4000804017f */
[----:B---3--:R-:W-:Y:S05]  /*248c0*/  @!P2 NANOSLEEP.SYNCS 0x989680 ;  /* 0x009896800000a95d */ /* 0x008fea0003900000 */
[----:B------:R-:W3:Y:S02]  /*248d0*/  @!P2 SYNCS.PHASECHK.TRANS64 P2, [R0+URZ+0x38830], R9 ;  /* 0x038830090000a5a7 */ /* 0x000ee4000804007f */
[----:B---3--:R-:W-:Y:S05]  /*248e0*/  @!P2 BRA `(.L_x_438) ;  /* 0xfffffffc00f0a947 */ /* 0x008fea000383ffff */
[----:B------:R-:W-:Y:S05]  /*248f0*/  BRA `(.L_x_437) ;  /* 0xffffff2000447947 */ /* 0x000fea000383ffff */
.L_x_442:
[----:B-1----:R1:W2:Y:S02]  /*24900*/  SYNCS.PHASECHK.TRANS64.TRYWAIT P1, [R4+URZ+0x38850], R0 ;  /* 0x03885000040075a7 */ /* 0x0022a4000802017f */
[----:B--2---:R-:W-:Y:S05]  /*24910*/  @!P1 NANOSLEEP.SYNCS 0x989680 ;  /* 0x009896800000995d */ /* 0x004fea0003900000 */
[----:B------:R-:W2:Y:S02]  /*24920*/  @!P1 SYNCS.PHASECHK.TRANS64 P1, [R4+URZ+0x38850], R0 ;  /* 0x03885000040095a7 */ /* 0x000ea4000802007f */
[----:B--2---:R-:W-:Y:S05]  /*24930*/  @!P1 BRA `(.L_x_442) ;  /* 0xfffffffc00f09947 */ /* 0x004fea000383ffff */
[----:B------:R-:W-:Y:S05]  /*24940*/  BRA `(.L_x_439) ;  /* 0xffffff2400507947 */ /* 0x000fea000383ffff */
.L_x_448:
[----:B-1----:R1:W2:Y:S02]  /*24950*/  SYNCS.PHASECHK.TRANS64.TRYWAIT P1, [R3+URZ+0x38850], R8 ;  /* 0x03885008030075a7 */ /* 0x0022a4000802017f */
[----:B--2---:R-:W-:Y:S05]  /*24960*/  @!P1 NANOSLEEP.SYNCS 0x989680 ;  /* 0x009896800000995d */ /* 0x004fea0003900000 */
[----:B------:R-:W2:Y:S02]  /*24970*/  @!P1 SYNCS.PHASECHK.TRANS64 P1, [R3+URZ+0x38850], R8 ;  /* 0x03885008030095a7 */ /* 0x000ea4000802007f */
[----:B--2---:R-:W-:Y:S05]  /*24980*/  @!P1 BRA `(.L_x_448) ;  /* 0xfffffffc00f09947 */ /* 0x004fea000383ffff */
[----:B------:R-:W-:Y:S05]  /*24990*/  BRA `(.L_x_447) ;  /* 0xffffff44002c7947 */ /* 0x000fea000383ffff */
.L_x_452:
        /* <DEDUP_REMOVED lines=8> */
[----:B------:R-:W-:Y:S02]  /*24a20*/  SEL R63, R70, R15, P0 ;  /* 0x0000000f463f7207 */ /* 0x000fe40000000000 */
[----:B------:R-:W-:Y:S02]  /*24a30*/  SEL R61, R6, R11, P0 ;  /* 0x0000000b063d7207 */ /* 0x000fe40000000000 */
[----:B------:R-:W-:Y:S01]  /*24a40*/  SEL R68, R11, R6, P0 ;  /* 0x000000060b447207 */ /* 0x000fe20000000000 */
[----:B------:R-:W-:Y:S01]  /*24a50*/  IMAD.MOV.U32 R11, RZ, RZ, 0x1c1f ;  /* 0x00001c1fff0b7424 */ /* 0x000fe200078e00ff */
[----:B------:R-:W-:Y:S01]  /*24a60*/  SEL R70, R15, R70, P0 ;  /* 0x000000460f467207 */ /* 0x000fe20000000000 */
[----:B------:R-:W-:Y:S01]  /*24a70*/  IMAD.MOV.U32 R15, RZ, RZ, -0x1 ;  /* 0xffffffffff0f7424 */ /* 0x000fe200078e00ff */
[----:B------:R-:W-:-:S02]  /*24a80*/  MOV R12, R2 ;  /* 0x00000002000c7202 */ /* 0x000fc40000000f00 */
[----:B------:R-:W-:Y:S02]  /*24a90*/  SEL R25, R14, R27, P0 ;  /* 0x0000001b0e197207 */ /* 0x000fe40000000000 */
[----:B------:R-:W-:-:S07]  /*24aa0*/  SEL R20, R27, R14, P0 ;  /* 0x0000000e1b147207 */ /* 0x000fce0000000000 */
[----:B-1----:R-:W-:Y:S05]  /*24ab0*/  WARPSYNC.COLLECTIVE R15, `(.L_x_630) ;  /* 0x000000000f087348 */ /* 0x002fea0003c00000 */
[----:B------:R0:W2:Y:S02]  /*24ac0*/  SHFL.IDX P6, R14, R13, R12, R11 ;  /* 0x0000000c0d0e7389 */ /* 0x0000a400000c000b */
[----:B012---:R-:W-:Y:S01]  /*24ad0*/  ENDCOLLECTIVE ;  /* 0x000000000000791b */ /* 0x007fe20003800000 */
.L_x_630:
[----:B------:R-:W-:Y:S02]  /*24ae0*/  SEL R53, R62, R55, P0 ;  /* 0x000000373e357207 */ /* 0x000fe40000000000 */
[----:B------:R-:W-:Y:S02]  /*24af0*/  SEL R62, R55, R62, P0 ;  /* 0x0000003e373e7207 */ /* 0x000fe40000000000 */
[----:B------:R-:W-:Y:S02]  /*24b00*/  SEL R55, R0, R7, P0 ;  /* 0x0000000700377207 */ /* 0x000fe40000000000 */
[----:B------:R-:W-:Y:S02]  /*24b10*/  SEL R64, R7, R0, P0 ;  /* 0x0000000007407207 */ /* 0x000fe40000000000 */
[----:B------:R-:W-:Y:S02]  /*24b20*/  LOP3.LUT R7, R2, 0x2, RZ, 0x3c, !PT ;  /* 0x0000000202077812 */ /* 0x000fe400078e3cff */
[----:B------:R-:W-:-:S02]  /*24b30*/  SEL R21, R58, R59, P0 ;  /* 0x0000003b3a157207 */ /* 0x000fc40000000000 */
[----:B------:R-:W-:Y:S01]  /*24b40*/  SEL R8, R59, R58, P0 ;  /* 0x0000003a3b087207 */ /* 0x000fe20000000000 */
[----:B------:R-:W-:Y:S01]  /*24b50*/  IMAD.MOV.U32 R12, RZ, RZ, R7 ;  /* 0x000000ffff0c7224 */ /* 0x000fe200078e0007 */
[----:B------:R-:W-:Y:S02]  /*24b60*/  MOV R13, R4 ;  /* 0x00000004000d7202 */ /* 0x000fe40000000f00 */
[----:B------:R-:W-:Y:S02]  /*24b70*/  SEL R59, R66, R9, P0 ;  /* 0x00000009423b7207 */ /* 0x000fe40000000000 */
[----:B------:R-:W-:Y:S02]  /*24b80*/  SEL R66, R9, R66, P0 ;  /* 0x0000004209427207 */ /* 0x000fe40000000000 */
[----:B------:R-:W-:Y:S02]  /*24b90*/  SEL R43, R76, R129, P0 ;  /* 0x000000814c2b7207 */ /* 0x000fe40000000000 */
[----:B------:R-:W-:Y:S01]  /*24ba0*/  SEL R50, R129, R76, P0 ;  /* 0x0000004c81327207 */ /* 0x000fe20000000000 */
[----:B------:R-:W-:Y:S01]  /*24bb0*/  IMAD.MOV.U32 R6, RZ, RZ, R14 ;  /* 0x000000ffff067224 */ /* 0x000fe200078e000e */
[----:B------:R-:W-:-:S07]  /*24bc0*/  SEL R65, R10, R67, P0 ;  /* 0x000000430a417207 */ /* 0x000fce0000000000 */
[----:B------:R-:W-:Y:S05]  /*24bd0*/  WARPSYNC.COLLECTIVE R15, `(.L_x_631) ;  /* 0x000000000f087348 */ /* 0x000fea0003c00000 */
[----:B------:R0:W1:Y:S02]  /*24be0*/  SHFL.IDX P6, R14, R13, R12, R11 ;  /* 0x0000000c0d0e7389 */ /* 0x00006400000c000b */
[----:B01----:R-:W-:Y:S01]  /*24bf0*/  ENDCOLLECTIVE ;  /* 0x000000000000791b */ /* 0x003fe20003800000 */
.L_x_631:
[----:B------:R-:W-:Y:S02]  /*24c00*/  SEL R76, R67, R10, P0 ;  /* 0x0000000a434c7207 */ /* 0x000fe40000000000 */
[----:B------:R-:W-:Y:S02]  /*24c10*/  SEL R69, R26, R75, P0 ;  /* 0x0000004b1a457207 */ /* 0x000fe40000000000 */
[----:B------:R-:W-:Y:S02]  /*24c20*/  SEL R80, R75, R26, P0 ;  /* 0x0000001a4b507207 */ /* 0x000fe40000000000 */
[----:B------:R-:W-:Y:S02]  /*24c30*/  SEL R27, R34, R35, P0 ;  /* 0x00000023221b7207 */ /* 0x000fe40000000000 */
[----:B------:R-:W-:Y:S02]  /*24c40*/  SEL R24, R35, R34, P0 ;  /* 0x0000002223187207 */ /* 0x000fe40000000000 */
        /* <DEDUP_REMOVED lines=13> */
.L_x_632:
        /* <DEDUP_REMOVED lines=8> */
[----:B------:R-:W-:Y:S01]  /*24da0*/  SEL R41, R90, R125, P0 ;  /* 0x0000007d5a297207 */ /* 0x000fe20000000000 */
[----:B------:R-:W-:Y:S01]  /*24db0*/  IMAD.MOV.U32 R12, RZ, RZ, R7 ;  /* 0x000000ffff0c7224 */ /* 0x000fe200078e0007 */
        /* <DEDUP_REMOVED lines=9> */
.L_x_633:
        /* <DEDUP_REMOVED lines=13> */
[----:B------:R-:W-:-:S02]  /*24f20*/  SEL R3, R146, R3, P0 ;  /* 0x0000000392037207 */ /* 0x000fc40000000000 */
[----:B------:R-:W-:-:S07]  /*24f30*/  MOV R21, R14 ;  /* 0x0000000e00157202 */ /* 0x000fce0000000f00 */
[----:B------:R-:W-:Y:S05]  /*24f40*/  WARPSYNC.COLLECTIVE R15, `(.L_x_634) ;  /* 0x000000000f087348 */ /* 0x000fea0003c00000 */
[----:B------:R0:W1:Y:S02]  /*24f50*/  SHFL.IDX P6, R14, R13, R12, R11 ;  /* 0x0000000c0d0e7389 */ /* 0x00006400000c000b */
[----:B01----:R-:W-:Y:S01]  /*24f60*/  ENDCOLLECTIVE ;  /* 0x000000000000791b */ /* 0x003fe20003800000 */
.L_x_634:
[----:B------:R-:W-:Y:S02]  /*24f70*/  SEL R4, R6, R9, P0 ;  /* 0x0000000906047207 */ /* 0x000fe40000000000 */
[----:B------:R-:W-:Y:S02]  /*24f80*/  SEL R6, R9, R6, P0 ;  /* 0x0000000609067207 */ /* 0x000fe40000000000 */
[----:B------:R-:W-:Y:S02]  /*24f90*/  SEL R8, R10, R21, P0 ;  /* 0x000000150a087207 */ /* 0x000fe40000000000 */
[----:B------:R-:W-:Y:S02]  /*24fa0*/  SEL R10, R21, R10, P0 ;  /* 0x0000000a150a7207 */ /* 0x000fe40000000000 */
[----:B------:R-:W-:Y:S01]  /*24fb0*/  MOV R13, R20 ;  /* 0x00000014000d7202 */ /* 0x000fe20000000f00 */
[----:B------:R-:W-:Y:S02]  /*24fc0*/  IMAD.MOV.U32 R12, RZ, RZ, R7 ;  /* 0x000000ffff0c7224 */ /* 0x000fe400078e0007 */
[----:B------:R-:W-:-:S07]  /*24fd0*/  IMAD.MOV.U32 R26, RZ, RZ, R14 ;  /* 0x000000ffff1a7224 */ /* 0x000fce00078e000e */
[----:B------:R-:W-:Y:S05]  /*24fe0*/  WARPSYNC.COLLECTIVE R15, `(.L_x_635) ;  /* 0x000000000f087348 */ /* 0x000fea0003c00000 */
[----:B------:R0:W1:Y:S02]  /*24ff0*/  SHFL.IDX P6, R14, R13, R12, R11 ;  /* 0x0000000c0d0e7389 */ /* 0x00006400000c000b */
[----:B01----:R-:W-:Y:S01]  /*25000*/  ENDCOLLECTIVE ;  /* 0x000000000000791b */ /* 0x003fe20003800000 */
.L_x_635:
[----:B------:R-:W-:Y:S01]  /*25010*/  IMAD.MOV.U32 R13, RZ, RZ, R27 ;  /* 0x000000ffff0d7224 */ /* 0x000fe200078e001b */
[----:B------:R-:W-:Y:S01]  /*25020*/  MOV R12, R2 ;  /* 0x00000002000c7202 */ /* 0x000fe20000000f00 */
[----:B------:R-:W-:-:S07]  /*25030*/  IMAD.MOV.U32 R25, RZ, RZ, R14 ;  /* 0x000000ffff197224 */ /* 0x000fce00078e000e */
[----:B------:R-:W-:Y:S05]  /*25040*/  WARPSYNC.COLLECTIVE R15, `(.L_x_636) ;  /* 0x000000000f087348 */ /* 0x000fea0003c00000 */
[----:B------:R0:W1:Y:S02]  /*25050*/  SHFL.IDX P6, R14, R13, R12, R11 ;  /* 0x0000000c0d0e7389 */ /* 0x00006400000c000b */
[----:B01----:R-:W-:Y:S01]  /*25060*/  ENDCOLLECTIVE ;  /* 0x000000000000791b */ /* 0x003fe20003800000 */
.L_x_636:
[----:B------:R-:W-:Y:S01]  /*25070*/  IMAD.MOV.U32 R13, RZ, RZ, R24 ;  /* 0x000000ffff0d7224 */ /* 0x000fe200078e0018 */
[----:B------:R-:W-:Y:S01]  /*25080*/  SEL R24, R26, R25, P0 ;  /* 0x000000191a187207 */ /* 0x000fe20000000000 */
[----:B------:R-:W-:Y:S01]  /*25090*/  IMAD.MOV.U32 R12, RZ, RZ, R7 ;  /* 0x000000ffff0c7224 */ /* 0x000fe200078e0007 */
[----:B------:R-:W-:Y:S01]  /*250a0*/  SEL R26, R25, R26, P0 ;  /* 0x0000001a191a7207 */ /* 0x000fe20000000000 */
[----:B------:R-:W-:-:S07]  /*250b0*/  IMAD.MOV.U32 R30, RZ, RZ, R14 ;  /* 0x000000ffff1e7224 */ /* 0x000fce00078e000e */
[----:B------:R-:W-:Y:S05]  /*250c0*/  WARPSYNC.COLLECTIVE R15, `(.L_x_637) ;  /* 0x000000000f087348 */ /* 0x000fea0003c00000 */
[----:B------:R0:W1:Y:S02]  /*250d0*/  SHFL.IDX P6, R14, R13, R12, R11 ;  /* 0x0000000c0d0e7389 */ /* 0x00006400000c000b */
[----:B01----:R-:W-:Y:S01]  /*250e0*/  ENDCOLLECTIVE ;  /* 0x000000000000791b */ /* 0x003fe20003800000 */
.L_x_637:
[----:B------:R-:W-:Y:S02]  /*250f0*/  IMAD.MOV.U32 R13, RZ, RZ, R29 ;  /* 0x000000ffff0d7224 */ /* 0x000fe400078e001d */
[----:B------:R-:W-:Y:S01]  /*25100*/  IMAD.MOV.U32 R12, RZ, RZ, R2 ;  /* 0x000000ffff0c7224 */ /* 0x000fe200078e0002 */
[----:B------:R-:W-:-:S07]  /*25110*/  MOV R27, R14 ;  /* 0x0000000e001b7202 */ /* 0x000fce0000000f00 */
[----:B------:R-:W-:Y:S05]  /*25120*/  WARPSYNC.COLLECTIVE R15, `(.L_x_638) ;  /* 0x000000000f087348 */ /* 0x000fea0003c00000 */
[----:B------:R0:W1:Y:S02]  /*25130*/  SHFL.IDX P6, R14, R13, R12, R11 ;  /* 0x0000000c0d0e7389 */ /* 0x00006400000c000b */
[----:B01----:R-:W-:Y:S01]  /*25140*/  ENDCOLLECTIVE ;  /* 0x000000000000791b */ /* 0x003fe20003800000 */
.L_x_638:
[----:B------:R-:W-:Y:S01]  /*25150*/  MOV R13, R28 ;  /* 0x0000001c000d7202 */ /* 0x000fe20000000f00 */
[----:B------:R-:W-:Y:S01]  /*25160*/  IMAD.MOV.U32 R12, RZ, RZ, R7 ;  /* 0x000000ffff0c7224 */ /* 0x000fe200078e0007 */
[----:B------:R-:W-:Y:S02]  /*25170*/  SEL R28, R30, R27, P0 ;  /* 0x0000001b1e1c7207 */ /* 0x000fe40000000000 */
[----:B------:R-:W-:Y:S01]  /*25180*/  SEL R30, R27, R30, P0 ;  /* 0x0000001e1b1e7207 */ /* 0x000fe20000000000 */
[----:B------:R-:W-:-:S07]  /*25190*/  IMAD.MOV.U32 R34, RZ, RZ, R14 ;  /* 0x000000ffff227224 */ /* 0x000fce00078e000e */
[----:B------:R-:W-:Y:S05]  /*251a0*/  WARPSYNC.COLLECTIVE R15, `(.L_x_639) ;  /* 0x000000000f087348 */ /* 0x000fea0003c00000 */
[----:B------:R0:W1:Y:S02]  /*251b0*/  SHFL.IDX P6, R14, R13, R12, R11 ;  /* 0x0000000c0d0e7389 */ /* 0x00006400000c000b */
[----:B01----:R-:W-:Y:S01]  /*251c0*/  ENDCOLLECTIVE ;  /* 0x000000000000791b */ /* 0x003fe20003800000 */
.L_x_639:
[----:B------:R-:W-:Y:S01]  /*251d0*/  IMAD.MOV.U32 R13, RZ, RZ, R31 ;  /* 0x000000ffff0d7224 */ /* 0x000fe200078e001f */
[----:B------:R-:W-:Y:S01]  /*251e0*/  MOV R12, R2 ;  /* 0x00000002000c7202 */ /* 0x000fe20000000f00 */
[----:B------:R-:W-:-:S07]  /*251f0*/  IMAD.MOV.U32 R29, RZ, RZ, R14 ;  /* 0x000000ffff1d7224 */ /* 0x000fce00078e000e */
[----:B------:R-:W-:Y:S05]  /*25200*/  WARPSYNC.COLLECTIVE R15, `(.L_x_640) ;  /* 0x000000000f087348 */ /* 0x000fea0003c00000 */
[----:B------:R0:W1:Y:S02]  /*25210*/  SHFL.IDX P6, R14, R13, R12, R11 ;  /* 0x0000000c0d0e7389 */ /* 0x00006400000c000b */
[----:B01----:R-:W-:Y:S01]  /*25220*/  ENDCOLLECTIVE ;  /* 0x000000000000791b */ /* 0x003fe20003800000 */
.L_x_640:
        /* <DEDUP_REMOVED lines=8> */
.L_x_641:
[----:B------:R-:W-:Y:S02]  /*252b0*/  IMAD.MOV.U32 R13, RZ, RZ, R33 ;  /* 0x000000ffff0d7224 */ /* 0x000fe400078e0021 */
[----:B------:R-:W-:Y:S01]  /*252c0*/  IMAD.MOV.U32 R12, RZ, RZ, R2 ;  /* 0x000000ffff0c7224 */ /* 0x000fe200078e0002 */
[----:B------:R-:W-:-:S07]  /*252d0*/  MOV R31, R14 ;  /* 0x0000000e001f7202 */ /* 0x000fce0000000f00 */
[----:B------:R-:W-:Y:S05]  /*252e0*/  WARPSYNC.COLLECTIVE R15, `(.L_x_642) ;  /* 0x000000000f087348 */ /* 0x000fea0003c00000 */
[----:B------:R0:W1:Y:S02]  /*252f0*/  SHFL.IDX P6, R14, R13, R12, R11 ;  /* 0x0000000c0d0e7389 */ /* 0x00006400000c000b */
[----:B01----:R-:W-:Y:S01]  /*25300*/  ENDCOLLECTIVE ;  /* 0x000000000000791b */ /* 0x003fe20003800000 */
.L_x_642:
        /* <DEDUP_REMOVED lines=8> */
.L_x_643:
[----:B------:R-:W-:Y:S01]  /*25390*/  IMAD.MOV.U32 R13, RZ, RZ, R35 ;  /* 0x000000ffff0d7224 */ /* 0x000fe200078e0023 */
[----:B------:R-:W-:Y:S01]  /*253a0*/  MOV R12, R2 ;  /* 0x00000002000c7202 */ /* 0x000fe20000000f00 */
[----:B------:R-:W-:-:S07]  /*253b0*/  IMAD.MOV.U32 R40, RZ, RZ, R14 ;  /* 0x000000ffff287224 */ /* 0x000fce00078e000e */
[----:B------:R-:W-:Y:S05]  /*253c0*/  WARPSYNC.COLLECTIVE R15, `(.L_x_644) ;  /* 0x000000000f087348 */ /* 0x000fea0003c00000 */
[----:B------:R0:W1:Y:S02]  /*253d0*/  SHFL.IDX P6, R14, R13, R12, R11 ;  /* 0x0000000c0d0e7389 */ /* 0x00006400000c000b */
[----:B01----:R-:W-:Y:S01]  /*253e0*/  ENDCOLLECTIVE ;  /* 0x000000000000791b */ /* 0x003fe20003800000 */
.L_x_644:
[----:B------:R-:W-:Y:S02]  /*253f0*/  IMAD.MOV.U32 R13, RZ, RZ, R42 ;  /* 0x000000ffff0d7224 */ /* 0x000fe400078e002a */
[----:B------:R-:W-:Y:S02]  /*25400*/  IMAD.MOV.U32 R12, RZ, RZ, R7 ;  /* 0x000000ffff0c7224 */ /* 0x000fe400078e0007 */
[----:B------:R-:W-:-:S07]  /*25410*/  IMAD.MOV.U32 R35, RZ, RZ, R14 ;  /* 0x000000ffff237224 */ /* 0x000fce00078e000e */
[----:B------:R-:W-:Y:S05]  /*25420*/  WARPSYNC.COLLECTIVE R15, `(.L_x_645) ;  /* 0x000000000f087348 */ /* 0x000fea0003c00000 */
[----:B------:R0:W1:Y:S02]  /*25430*/  SHFL.IDX P6, R14, R13, R12, R11 ;  /* 0x0000000c0d0e7389 */ /* 0x00006400000c000b */
[----:B01----:R-:W-:Y:S01]  /*25440*/  ENDCOLLECTIVE ;  /* 0x000000000000791b */ /* 0x003fe20003800000 */
.L_x_645:
[----:B------:R-:W-:Y:S02]  /*25450*/  IMAD.MOV.U32 R13, RZ, RZ, R37 ;  /* 0x000000ffff0d7224 */ /* 0x000fe400078e0025 */
[----:B------:R-:W-:Y:S01]  /*25460*/  IMAD.MOV.U32 R12, RZ, RZ, R2 ;  /* 0x000000ffff0c7224 */ /* 0x000fe200078e0002 */
[----:B------:R-:W-:-:S07]  /*25470*/  MOV R42, R14 ;  /* 0x0000000e002a7202 */ /* 0x000fce0000000f00 */
[----:B------:R-:W-:Y:S05]  /*25480*/  WARPSYNC.COLLECTIVE R15, `(.L_x_646) ;  /* 0x000000000f087348 */ /* 0x000fea0003c00000 */
[----:B------:R0:W1:Y:S02]  /*25490*/  SHFL.IDX P6, R14, R13, R12, R11 ;  /* 0x0000000c0d0e7389 */ /* 0x00006400000c000b */
[----:B01----:R-:W-:Y:S01]  /*254a0*/  ENDCOLLECTIVE ;  /* 0x000000000000791b */ /* 0x003fe20003800000 */
.L_x_646:
[----:B------:R-:W-:Y:S01]  /*254b0*/  MOV R13, R44 ;  /* 0x0000002c000d7202 */ /* 0x000fe20000000f00 */
[----:B------:R-:W-:Y:S02]  /*254c0*/  IMAD.MOV.U32 R12, RZ, RZ, R7 ;  /* 0x000000ffff0c7224 */ /* 0x000fe400078e0007 */
[----:B------:R-:W-:-:S07]  /*254d0*/  IMAD.MOV.U32 R37, RZ, RZ, R14 ;  /* 0x000000ffff257224 */ /* 0x000fce00078e000e */
[----:B------:R-:W-:Y:S05]  /*254e0*/  WARPSYNC.COLLECTIVE R15, `(.L_x_647) ;  /* 0x000000000f087348 */ /* 0x000fea0003c00000 */
[----:B------:R0:W1:Y:S02]  /*254f0*/  SHFL.IDX P6, R14, R13, R12, R11 ;  /* 0x0000000c0d0e7389 */ /* 0x00006400000c000b */
[----:B01----:R-:W-:Y:S01]  /*25500*/  ENDCOLLECTIVE ;  /* 0x000000000000791b */ /* 0x003fe20003800000 */
.L_x_647:
[----:B------:R-:W-:Y:S01]  /*25510*/  IMAD.MOV.U32 R13, RZ, RZ, R39 ;  /* 0x000000ffff0d7224 */ /* 0x000fe200078e0027 */
[----:B------:R-:W-:Y:S01]  /*25520*/  MOV R12, R2 ;  /* 0x00000002000c7202 */ /* 0x000fe20000000f00 */
[----:B------:R-:W-:-:S07]  /*25530*/  IMAD.MOV.U32 R44, RZ, RZ, R14 ;  /* 0x000000ffff2c7224 */ /* 0x000fce00078e000e */
[----:B------:R-:W-:Y:S05]  /*25540*/  WARPSYNC.COLLECTIVE R15, `(.L_x_648) ;  /* 0x000000000f087348 */ /* 0x000fea0003c00000 */
[----:B------:R0:W1:Y:S02]  /*25550*/  SHFL.IDX P6, R14, R13, R12, R11 ;  /* 0x0000000c0d0e7389 */ /* 0x00006400000c000b */
[----:B01----:R-:W-:Y:S01]  /*25560*/  ENDCOLLECTIVE ;  /* 0x000000000000791b */ /* 0x003fe20003800000 */
.L_x_648:
[----:B------:R-:W-:Y:S02]  /*25570*/  IMAD.MOV.U32 R13, RZ, RZ, R46 ;  /* 0x000000ffff0d7224 */ /* 0x000fe400078e002e */
[----:B------:R-:W-:Y:S02]  /*25580*/  IMAD.MOV.U32 R12, RZ, RZ, R7 ;  /* 0x000000ffff0c7224 */ /* 0x000fe400078e0007 */
[----:B------:R-:W-:-:S07]  /*25590*/  IMAD.MOV.U32 R39, RZ, RZ, R14 ;  /* 0x000000ffff277224 */ /* 0x000fce00078e000e */
[----:B------:R-:W-:Y:S05]  /*255a0*/  WARPSYNC.COLLECTIVE R15, `(.L_x_649) ;  /* 0x000000000f087348 */ /* 0x000fea0003c00000 */
[----:B------:R0:W1:Y:S02]  /*255b0*/  SHFL.IDX P6, R14, R13, R12, R11 ;  /* 0x0000000c0d0e7389 */ /* 0x00006400000c000b */
[----:B01----:R-:W-:Y:S01]  /*255c0*/  ENDCOLLECTIVE ;  /* 0x000000000000791b */ /* 0x003fe20003800000 */
.L_x_649:
[----:B------:R-:W-:Y:S02]  /*255d0*/  IMAD.MOV.U32 R13, RZ, RZ, R41 ;  /* 0x000000ffff0d7224 */ /* 0x000fe400078e0029 */
[----:B------:R-:W-:Y:S01]  /*255e0*/  IMAD.MOV.U32 R12, RZ, RZ, R2 ;  /* 0x000000ffff0c7224 */ /* 0x000fe200078e0002 */
[----:B------:R-:W-:-:S07]  /*255f0*/  MOV R46, R14 ;  /* 0x0000000e002e7202 */ /* 0x000fce0000000f00 */
[----:B------:R-:W-:Y:S05]  /*25600*/  WARPSYNC.COLLECTIVE R15, `(.L_x_650) ;  /* 0x000000000f087348 */ /* 0x000fea0003c00000 */
[----:B------:R0:W1:Y:S02]  /*25610*/  SHFL.IDX P6, R14, R13, R12, R11 ;  /* 0x0000000c0d0e7389 */ /* 0x00006400000c000b */
[----:B01----:R-:W-:Y:S01]  /*25620*/  ENDCOLLECTIVE ;  /* 0x000000000000791b */ /* 0x003fe20003800000 */
.L_x_650:
[----:B------:R-:W-:Y:S01]  /*25630*/  MOV R13, R48 ;  /* 0x00000030000d7202 */ /* 0x000fe20000000f00 */
[----:B------:R-:W-:Y:S02]  /*25640*/  IMAD.MOV.U32 R12, RZ, RZ, R7 ;  /* 0x000000ffff0c7224 */ /* 0x000fe400078e0007 */
[----:B------:R-:W-:-:S07]  /*25650*/  IMAD.MOV.U32 R41, RZ, RZ, R14 ;  /* 0x000000ffff297224 */ /* 0x000fce00078e000e */
[----:B------:R-:W-:Y:S05]  /*25660*/  WARPSYNC.COLLECTIVE R15, `(.L_x_651) ;  /* 0x000000000f087348 */ /* 0x000fea0003c00000 */
[----:B------:R0:W1:Y:S02]  /*25670*/  SHFL.IDX P6, R14, R13, R12, R11 ;  /* 0x0000000c0d0e7389 */ /* 0x00006400000c000b */
[----:B01----:R-:W-:Y:S01]  /*25680*/  ENDCOLLECTIVE ;  /* 0x000000000000791b */ /* 0x003fe20003800000 */
.L_x_651:
[----:B------:R-:W-:Y:S01]  /*25690*/  IMAD.MOV.U32 R13, RZ, RZ, R43 ;  /* 0x000000ffff0d7224 */ /* 0x000fe200078e002b */
[----:B------:R-:W-:Y:S01]  /*256a0*/  MOV R12, R2 ;  /* 0x00000002000c7202 */ /* 0x000fe20000000f00 */
[----:B------:R-:W-:-:S07]  /*256b0*/  IMAD.MOV.U32 R48, RZ, RZ, R14 ;  /* 0x000000ffff307224 */ /* 0x000fce00078e000e */
[----:B------:R-:W-:Y:S05]  /*256c0*/  WARPSYNC.COLLECTIVE R15, `(.L_x_652) ;  /* 0x000000000f087348 */ /* 0x000fea0003c00000 */
[----:B------:R0:W1:Y:S02]  /*256d0*/  SHFL.IDX P6, R14, R13, R12, R11 ;  /* 0x0000000c0d0e7389 */ /* 0x00006400000c000b */
[----:B01----:R-:W-:Y:S01]  /*256e0*/  ENDCOLLECTIVE ;  /* 0x000000000000791b */ /* 0x003fe20003800000 */
.L_x_652:
[----:B------:R-:W-:Y:S02]  /*256f0*/  IMAD.MOV.U32 R13, RZ, RZ, R50 ;  /* 0x000000ffff0d7224 */ /* 0x000fe400078e0032 */
[----:B------:R-:W-:Y:S02]  /*25700*/  IMAD.MOV.U32 R12, RZ, RZ, R7 ;  /* 0x000000ffff0c7224 */ /* 0x000fe400078e0007 */
[----:B------:R-:W-:-:S07]  /*25710*/  IMAD.MOV.U32 R43, RZ, RZ, R14 ;  /* 0x000000ffff2b7224 */ /* 0x000fce00078e000e */
[----:B------:R-:W-:Y:S05]  /*25720*/  WARPSYNC.COLLECTIVE R15, `(.L_x_653) ;  /* 0x000000000f087348 */ /* 0x000fea0003c00000 */
[----:B------:R0:W1:Y:S02]  /*25730*/  SHFL.IDX P6, R14, R13, R12, R11 ;  /* 0x0000000c0d0e7389 */ /* 0x00006400000c000b */
[----:B01----:R-:W-:Y:S01]  /*25740*/  ENDCOLLECTIVE ;  /* 0x000000000000791b */ /* 0x003fe20003800000 */
.L_x_653:
[----:B------:R-:W-:Y:S02]  /*25750*/  IMAD.MOV.U32 R13, RZ, RZ, R45 ;  /* 0x000000ffff0d7224 */ /* 0x000fe400078e002d */
[----:B------:R-:W-:Y:S01]  /*25760*/  IMAD.MOV.U32 R12, RZ, RZ, R2 ;  /* 0x000000ffff0c7224 */ /* 0x000fe200078e0002 */
[----:B------:R-:W-:-:S07]  /*25770*/  MOV R50, R14 ;  /* 0x0000000e00327202 */ /* 0x000fce0000000f00 */
[----:B------:R-:W-:Y:S05]  /*25780*/  WARPSYNC.COLLECTIVE R15, `(.L_x_654) ;  /* 0x000000000f087348 */ /* 0x000fea0003c00000 */
[----:B------:R0:W1:Y:S02]  /*25790*/  SHFL.IDX P6, R14, R13, R12, R11 ;  /* 0x0000000c0d0e7389 */ /* 0x00006400000c000b */
[----:B01----:R-:W-:Y:S01]  /*257a0*/  ENDCOLLECTIVE ;  /* 0x000000000000791b */ /* 0x003fe20003800000 */
.L_x_654:
[----:B------:R-:W-:Y:S01]  /*257b0*/  MOV R13, R52 ;  /* 0x00000034000d7202 */ /* 0x000fe20000000f00 */
[----:B------:R-:W-:Y:S02]  /*257c0*/  IMAD.MOV.U32 R12, RZ, RZ, R7 ;  /* 0x000000ffff0c7224 */ /* 0x000fe400078e0007 */
[----:B------:R-:W-:-:S07]  /*257d0*/  IMAD.MOV.U32 R45, RZ, RZ, R14 ;  /* 0x000000ffff2d7224 */ /* 0x000fce00078e000e */
[----:B------:R-:W-:Y:S05]  /*257e0*/  WARPSYNC.COLLECTIVE R15, `(.L_x_655) ;  /* 0x000000000f087348 */ /* 0x000fea0003c00000 */
[----:B------:R0:W1:Y:S02]  /*257f0*/  SHFL.IDX P6, R14, R13, R12, R11 ;  /* 0x0000000c0d0e7389 */ /* 0x00006400000c000b */
[----:B01----:R-:W-:Y:S01]  /*25800*/  ENDCOLLECTIVE ;  /* 0x000000000000791b */ /* 0x003fe20003800000 */
.L_x_655:
[----:B------:R-:W-:Y:S01]  /*25810*/  IMAD.MOV.U32 R13, RZ, RZ, R47 ;  /* 0x000000ffff0d7224 */ /* 0x000fe200078e002f */
[----:B------:R-:W-:Y:S01]  /*25820*/  MOV R12, R2 ;  /* 0x00000002000c7202 */ /* 0x000fe20000000f00 */
[----:B------:R-:W-:-:S07]  /*25830*/  IMAD.MOV.U32 R52, RZ, RZ, R14 ;  /* 0x000000ffff347224 */ /* 0x000fce00078e000e */
[----:B------:R-:W-:Y:S05]  /*25840*/  WARPSYNC.COLLECTIVE R15, `(.L_x_656) ;  /* 0x000000000f087348 */ /* 0x000fea0003c00000 */
[----:B------:R0:W1:Y:S02]  /*25850*/  SHFL.IDX P6, R14, R13, R12, R11 ;  /* 0x0000000c0d0e7389 */ /* 0x00006400000c000b */
[----:B01----:R-:W-:Y:S01]  /*25860*/  ENDCOLLECTIVE ;  /* 0x000000000000791b */ /* 0x003fe20003800000 */
.L_x_656:
[----:B------:R-:W-:Y:S02]  /*25870*/  IMAD.MOV.U32 R13, RZ, RZ, R54 ;  /* 0x000000ffff0d7224 */ /* 0x000fe400078e0036 */
[----:B------:R-:W-:Y:S02]  /*25880*/  IMAD.MOV.U32 R12, RZ, RZ, R7 ;  /* 0x000000ffff0c7224 */ /* 0x000fe400078e0007 */
[----:B------:R-:W-:-:S07]  /*25890*/  IMAD.MOV.U32 R47, RZ, RZ, R14 ;  /* 0x000000ffff2f7224 */ /* 0x000fce00078e000e */
[----:B------:R-:W-:Y:S05]  /*258a0*/  WARPSYNC.COLLECTIVE R15, `(.L_x_657) ;  /* 0x000000000f087348 */ /* 0x000fea0003c00000 */
[----:B------:R0:W1:Y:S02]  /*258b0*/  SHFL.IDX P6, R14, R13, R12, R11 ;  /* 0x0000000c0d0e7389 */ /* 0x00006400000c000b */
[----:B01----:R-:W-:Y:S01]  /*258c0*/  ENDCOLLECTIVE ;  /* 0x000000000000791b */ /* 0x003fe20003800000 */
.L_x_657:
[----:B------:R-:W-:Y:S02]  /*258d0*/  IMAD.MOV.U32 R13, RZ, RZ, R49 ;  /* 0x000000ffff0d7224 */ /* 0x000fe400078e0031 */
[----:B------:R-:W-:Y:S01]  /*258e0*/  IMAD.MOV.U32 R12, RZ, RZ, R2 ;  /* 0x000000ffff0c7224 */ /* 0x000fe200078e0002 */
[----:B------:R-:W-:-:S07]  /*258f0*/  MOV R54, R14 ;  /* 0x0000000e00367202 */ /* 0x000fce0000000f00 */
[----:B------:R-:W-:Y:S05]  /*25900*/  WARPSYNC.COLLECTIVE R15, `(.L_x_658) ;  /* 0x000000000f087348 */ /* 0x000fea0003c00000 */
[----:B------:R0:W1:Y:S02]  /*25910*/  SHFL.IDX P6, R14, R13, R12, R11 ;  /* 0x0000000c0d0e7389 */ /* 0x00006400000c000b */
[----:B01----:R-:W-:Y:S01]  /*25920*/  ENDCOLLECTIVE ;  /* 0x000000000000791b */ /* 0x003fe20003800000 */
.L_x_658:
[----:B------:R-:W-:Y:S01]  /*25930*/  MOV R13, R58 ;  /* 0x0000003a000d7202 */ /* 0x000fe20000000f00 */
[----:B------:R-:W-:Y:S02]  /*25940*/  IMAD.MOV.U32 R12, RZ, RZ, R7 ;  /* 0x000000ffff0c7224 */ /* 0x000fe400078e0007 */
[----:B------:R-:W-:-:S07]  /*25950*/  IMAD.MOV.U32 R49, RZ, RZ, R14 ;  /* 0x000000ffff317224 */ /* 0x000fce00078e000e */
[----:B------:R-:W-:Y:S05]  /*25960*/  WARPSYNC.COLLECTIVE R15, `(.L_x_659) ;  /* 0x000000000f087348 */ /* 0x000fea0003c00000 */
[----:B------:R0:W1:Y:S02]  /*25970*/  SHFL.IDX P6, R14, R13, R12, R11 ;  /* 0x0000000c0d0e7389 */ /* 0x00006400000c000b */
[----:B01----:R-:W-:Y:S01]  /*25980*/  ENDCOLLECTIVE ;  /* 0x000000000000791b */ /* 0x003fe20003800000 */
.L_x_659:
[----:B------:R-:W-:Y:S01]  /*25990*/  IMAD.MOV.U32 R13, RZ, RZ, R51 ;  /* 0x000000ffff0d7224 */ /* 0x000fe200078e0033 */
[----:B------:R-:W-:Y:S01]  /*259a0*/  MOV R12, R2 ;  /* 0x00000002000c7202 */ /* 0x000fe20000000f00 */
[----:B------:R-:W-:-:S07]  /*259b0*/  IMAD.MOV.U32 R58, RZ, RZ, R14 ;  /* 0x000000ffff3a7224 */ /* 0x000fce00078e000e */
[----:B------:R-:W-:Y:S05]  /*259c0*/  WARPSYNC.COLLECTIVE R15, `(.L_x_660) ;  /* 0x000000000f087348 */ /* 0x000fea0003c00000 */
[----:B------:R0:W1:Y:S02]  /*259d0*/  SHFL.IDX P6, R14, R13, R12, R11 ;  /* 0x0000000c0d0e7389 */ /* 0x00006400000c000b */
[----:B01----:R-:W-:Y:S01]  /*259e0*/  ENDCOLLECTIVE ;  /* 0x000000000000791b */ /* 0x003fe20003800000 */
.L_x_660:
[----:B------:R-:W-:Y:S01]  /*259f0*/  IMAD.MOV.U32 R13, RZ, RZ, R60 ;  /* 0x000000ffff0d7224 */ /* 0x000fe200078e003c */
[----:B------:R-:W-:Y:S01]  /*25a00*/  SEL R60, R37, R44, P0 ;  /* 0x0000002c253c7207 */ /* 0x000fe20000000000 */
[----:B------:R-:W-:Y:S02]  /*25a10*/  IMAD.MOV.U32 R12, RZ, RZ, R7 ;  /* 0x000000ffff0c7224 */ /* 0x000fe400078e0007 */
[----:B------:R-:W-:-:S07]  /*25a20*/  IMAD.MOV.U32 R51, RZ, RZ, R14 ;  /* 0x000000ffff337224 */ /* 0x000fce00078e000e */
[----:B------:R-:W-:Y:S05]  /*25a30*/  WARPSYNC.COLLECTIVE R15, `(.L_x_661) ;  /* 0x000000000f087348 */ /* 0x000fea0003c00000 */
[----:B------:R0:W1:Y:S02]  /*25a40*/  SHFL.IDX P6, R14, R13, R12, R11 ;  /* 0x0000000c0d0e7389 */ /* 0x00006400000c000b */
[----:B01----:R-:W-:Y:S01]  /*25a50*/  ENDCOLLECTIVE ;  /* 0x000000000000791b */ /* 0x003fe20003800000 */
.L_x_661:
[----:B------:R-:W-:Y:S02]  /*25a60*/  IMAD.MOV.U32 R13, RZ, RZ, R53 ;  /* 0x000000ffff0d7224 */ /* 0x000fe400078e0035 */
[----:B------:R-:W-:Y:S01]  /*25a70*/  IMAD.MOV.U32 R12, RZ, RZ, R2 ;  /* 0x000000ffff0c7224 */ /* 0x000fe200078e0002 */
[----:B------:R-:W-:-:S07]  /*25a80*/  MOV R20, R14 ;  /* 0x0000000e00147202 */ /* 0x000fce0000000f00 */
[----:B------:R-:W-:Y:S05]  /*25a90*/  WARPSYNC.COLLECTIVE R15, `(.L_x_662) ;  /* 0x000000000f087348 */ /* 0x000fea0003c00000 */
[----:B------:R0:W1:Y:S02]  /*25aa0*/  SHFL.IDX P6, R14, R13, R12, R11 ;  /* 0x0000000c0d0e7389 */ /* 0x00006400000c000b */
[----:B01----:R-:W-:Y:S01]  /*25ab0*/  ENDCOLLECTIVE ;  /* 0x000000000000791b */ /* 0x003fe20003800000 */
.L_x_662:
[----:B------:R-:W-:Y:S01]  /*25ac0*/  MOV R13, R62 ;  /* 0x0000003e000d7202 */ /* 0x000fe20000000f00 */
[----:B------:R-:W-:Y:S01]  /*25ad0*/  IMAD.MOV.U32 R12, RZ, RZ, R7 ;  /* 0x000000ffff0c7224 */ /* 0x000fe200078e0007 */
[----:B------:R-:W-:Y:S02]  /*25ae0*/  SEL R62, R44, R37, P0 ;  /* 0x000000252c3e7207 */ /* 0x000fe40000000000 */
[----:B------:R-:W-:Y:S02]  /*25af0*/  SEL R44, R39, R46, P0 ;  /* 0x0000002e272c7207 */ /* 0x000fe40000000000 */
[----:B------:R-:W-:Y:S01]  /*25b00*/  SEL R46, R46, R39, P0 ;  /* 0x000000272e2e7207 */ /* 0x000fe20000000000 */
[----:B------:R-:W-:-:S07]  /*25b10*/  IMAD.MOV.U32 R53, RZ, RZ, R14 ;  /* 0x000000ffff357224 */ /* 0x000fce00078e000e */
[----:B------:R-:W-:Y:S05]  /*25b20*/  WARPSYNC.COLLECTIVE R15, `(.L_x_663) ;  /* 0x000000000f087348 */ /* 0x000fea0003c00000 */
[----:B------:R0:W1:Y:S02]  /*25b30*/  SHFL.IDX P6, R14, R13, R12, R11 ;  /* 0x0000000c0d0e7389 */ /* 0x00006400000c000b */
[----:B01----:R-:W-:Y:S01]  /*25b40*/  ENDCOLLECTIVE ;  /* 0x000000000000791b */ /* 0x003fe20003800000 */
.L_x_663:
[----:B------:R-:W-:Y:S01]  /*25b50*/  IMAD.MOV.U32 R13, RZ, RZ, R55 ;  /* 0x000000ffff0d7224 */ /* 0x000fe200078e0037 */
[----:B------:R-:W-:Y:S01]  /*25b60*/  MOV R12, R2 ;  /* 0x00000002000c7202 */ /* 0x000fe20000000f00 */
[----:B------:R-:W-:-:S07]  /*25b70*/  IMAD.MOV.U32 R72, RZ, RZ, R14 ;  /* 0x000000ffff487224 */ /* 0x000fce00078e000e */
[----:B------:R-:W-:Y:S05]  /*25b80*/  WARPSYNC.COLLECTIVE R15, `(.L_x_664) ;  /* 0x000000000f087348 */ /* 0x000fea0003c00000 */
[----:B------:R0:W1:Y:S02]  /*25b90*/  SHFL.IDX P6, R14, R13, R12, R11 ;  /* 0x0000000c0d0e7389 */ /* 0x00006400000c000b */
[----:B01----:R-:W-:Y:S01]  /*25ba0*/  ENDCOLLECTIVE ;  /* 0x000000000000791b */ /* 0x003fe20003800000 */
.L_x_664:
[----:B------:R-:W-:Y:S01]  /*25bb0*/  IMAD.MOV.U32 R13, RZ, RZ, R64 ;  /* 0x000000ffff0d7224 */ /* 0x000fe200078e0040 */
[----:B------:R-:W-:Y:S01]  /*25bc0*/  SEL R64, R41, R48, P0 ;  /* 0x0000003029407207 */ /* 0x000fe20000000000 */
[----:B------:R-:W-:Y:S02]  /*25bd0*/  IMAD.MOV.U32 R12, RZ, RZ, R7 ;  /* 0x000000ffff0c7224 */ /* 0x000fe400078e0007 */
[----:B------:R-:W-:-:S07]  /*25be0*/  IMAD.MOV.U32 R55, RZ, RZ, R14 ;  /* 0x000000ffff377224 */ /* 0x000fce00078e000e */
[----:B------:R-:W-:Y:S05]  /*25bf0*/  WARPSYNC.COLLECTIVE R15, `(.L_x_665) ;  /* 0x000000000f087348 */ /* 0x000fea0003c00000 */
[----:B------:R0:W1:Y:S02]  /*25c00*/  SHFL.IDX P6, R14, R13, R12, R11 ;  /* 0x0000000c0d0e7389 */ /* 0x00006400000c000b */
[----:B01----:R-:W-:Y:S01]  /*25c10*/  ENDCOLLECTIVE ;  /* 0x000000000000791b */ /* 0x003fe20003800000 */
.L_x_665:
[----:B------:R-:W-:Y:S02]  /*25c20*/  IMAD.MOV.U32 R13, RZ, RZ, R59 ;  /* 0x000000ffff0d7224 */ /* 0x000fe400078e003b */
[----:B------:R-:W-:Y:S01]  /*25c30*/  IMAD.MOV.U32 R12, RZ, RZ, R2 ;  /* 0x000000ffff0c7224 */ /* 0x000fe200078e0002 */
[----:B------:R-:W-:-:S07]  /*25c40*/  MOV R74, R14 ;  /* 0x0000000e004a7202 */ /* 0x000fce0000000f00 */
[----:B------:R-:W-:Y:S05]  /*25c50*/  WARPSYNC.COLLECTIVE R15, `(.L_x_666) ;  /* 0x000000000f087348 */ /* 0x000fea0003c00000 */
[----:B------:R0:W1:Y:S02]  /*25c60*/  SHFL.IDX P6, R14, R13, R12, R11 ;  /* 0x0000000c0d0e7389 */ /* 0x00006400000c000b */
[----:B01----:R-:W-:Y:S01]  /*25c70*/  ENDCOLLECTIVE ;  /* 0x000000000000791b */ /* 0x003fe20003800000 */
.L_x_666:
[----:B------:R-:W-:Y:S02]  /*25c80*/  SEL R9, R55, R74, P0 ;  /* 0x0000004a37097207 */ /* 0x000fe40000000000 */
        /* <DEDUP_REMOVED lines=9> */
.L_x_667:
[----:B------:R-:W-:Y:S01]  /*25d20*/  IMAD.MOV.U32 R13, RZ, RZ, R61 ;  /* 0x000000ffff0d7224 */ /* 0x000fe200078e003d */
[----:B------:R-:W-:Y:S01]  /*25d30*/  MOV R12, R2 ;  /* 0x00000002000c7202 */ /* 0x000fe20000000f00 */
[----:B------:R-:W-:-:S07]  /*25d40*/  IMAD.MOV.U32 R84, RZ, RZ, R14 ;  /* 0x000000ffff547224 */ /* 0x000fce00078e000e */
[----:B------:R-:W-:Y:S05]  /*25d50*/  WARPSYNC.COLLECTIVE R15, `(.L_x_668) ;  /* 0x000000000f087348 */ /* 0x000fea0003c00000 */
[----:B------:R0:W1:Y:S02]  /*25d60*/  SHFL.IDX P6, R14, R13, R12, R11 ;  /* 0x0000000c0d0e7389 */ /* 0x00006400000c000b */
[----:B01----:R-:W-:Y:S01]  /*25d70*/  ENDCOLLECTIVE ;  /* 0x000000000000791b */ /* 0x003fe20003800000 */
.L_x_668:
[----:B------:R-:W-:Y:S02]  /*25d80*/  SEL R25, R59, R84, P0 ;  /* 0x000000543b197207 */ /* 0x000fe40000000000 */
[----:B------:R-:W-:Y:S01]  /*25d90*/  SEL R27, R84, R59, P0 ;  /* 0x0000003b541b7207 */ /* 0x000fe20000000000 */
[----:B------:R-:W-:Y:S01]  /*25da0*/  IMAD.MOV.U32 R13, RZ, RZ, R68 ;  /* 0x000000ffff0d7224 */ /* 0x000fe200078e0044 */
[----:B------:R-:W-:Y:S01]  /*25db0*/  SEL R68, R45, R52, P0 ;  /* 0x000000342d447207 */ /* 0x000fe20000000000 */
[----:B------:R-:W-:Y:S02]  /*25dc0*/  IMAD.MOV.U32 R12, RZ, RZ, R7 ;  /* 0x000000ffff0c7224 */ /* 0x000fe400078e0007 */
[----:B------:R-:W-:-:S07]  /*25dd0*/  IMAD.MOV.U32 R61, RZ, RZ, R14 ;  /* 0x000000ffff3d7224 */ /* 0x000fce00078e000e */
[----:B------:R-:W-:Y:S05]  /*25de0*/  WARPSYNC.COLLECTIVE R15, `(.L_x_669) ;  /* 0x000000000f087348 */ /* 0x000fea0003c00000 */
[----:B------:R0:W1:Y:S02]  /*25df0*/  SHFL.IDX P6, R14, R13, R12, R11 ;  /* 0x0000000c0d0e7389 */ /* 0x00006400000c000b */
[----:B01----:R-:W-:Y:S01]  /*25e00*/  ENDCOLLECTIVE ;  /* 0x000000000000791b */ /* 0x003fe20003800000 */
.L_x_669:
[----:B------:R-:W-:Y:S02]  /*25e10*/  IMAD.MOV.U32 R13, RZ, RZ, R63 ;  /* 0x000000ffff0d7224 */ /* 0x000fe400078e003f */
[----:B------:R-:W-:Y:S01]  /*25e20*/  IMAD.MOV.U32 R12, RZ, RZ, R2 ;  /* 0x000000ffff0c7224 */ /* 0x000fe200078e0002 */
[----:B------:R-:W-:-:S07]  /*25e30*/  MOV R86, R14 ;  /* 0x0000000e00567202 */ /* 0x000fce0000000f00 */
[----:B------:R-:W-:Y:S05]  /*25e40*/  WARPSYNC.COLLECTIVE R15, `(.L_x_670) ;  /* 0x000000000f087348 */ /* 0x000fea0003c00000 */
[----:B------:R0:W1:Y:S02]  /*25e50*/  SHFL.IDX P6, R14, R13, R12, R11 ;  /* 0x0000000c0d0e7389 */ /* 0x00006400000c000b */
[----:B01----:R-:W-:Y:S01]  /*25e60*/  ENDCOLLECTIVE ;  /* 0x000000000000791b */ /* 0x003fe20003800000 */
.L_x_670:
[----:B------:R-:W-:Y:S02]  /*25e70*/  SEL R29, R61, R86, P0 ;  /* 0x000000563d1d7207 */ /* 0x000fe40000000000 */
        /* <DEDUP_REMOVED lines=10> */
.L_x_671:
[----:B------:R-:W-:Y:S01]  /*25f20*/  IMAD.MOV.U32 R13, RZ, RZ, R65 ;  /* 0x000000ffff0d7224 */ /* 0x000fe200078e0041 */
[----:B------:R-:W-:Y:S01]  /*25f30*/  MOV R12, R2 ;  /* 0x00000002000c7202 */ /* 0x000fe20000000f00 */
[----:B------:R-:W-:-:S07]  /*25f40*/  IMAD.MOV.U32 R88, RZ, RZ, R14 ;  /* 0x000000ffff587224 */ /* 0x000fce00078e000e */
[----:B------:R-:W-:Y:S05]  /*25f50*/  WARPSYNC.COLLECTIVE R15, `(.L_x_672) ;  /* 0x000000000f087348 */ /* 0x000fea0003c00000 */
[----:B------:R0:W1:Y:S02]  /*25f60*/  SHFL.IDX P6, R14, R13, R12, R11 ;  /* 0x0000000c0d0e7389 */ /* 0x00006400000c000b */
[----:B01----:R-:W-:Y:S01]  /*25f70*/  ENDCOLLECTIVE ;  /* 0x000000000000791b */ /* 0x003fe20003800000 */
.L_x_672:
[----:B------:R-:W-:Y:S01]  /*25f80*/  IMAD.MOV.U32 R13, RZ, RZ, R76 ;  /* 0x000000ffff0d7224 */ /* 0x000fe200078e004c */
[----:B------:R-:W-:Y:S01]  /*25f90*/  SEL R76, R49, R58, P0 ;  /* 0x0000003a314c7207 */ /* 0x000fe20000000000 */
[----:B------:R-:W-:Y:S02]  /*25fa0*/  IMAD.MOV.U32 R12, RZ, RZ, R7 ;  /* 0x000000ffff0c7224 */ /* 0x000fe400078e0007 */
[----:B------:R-:W-:-:S07]  /*25fb0*/  IMAD.MOV.U32 R65, RZ, RZ, R14 ;  /* 0x000000ffff417224 */ /* 0x000fce00078e000e */
[----:B------:R-:W-:Y:S05]  /*25fc0*/  WARPSYNC.COLLECTIVE R15, `(.L_x_673) ;  /* 0x000000000f087348 */ /* 0x000fea0003c00000 */
[----:B------:R0:W1:Y:S02]  /*25fd0*/  SHFL.IDX P6, R14, R13, R12, R11 ;  /* 0x0000000c0d0e7389 */ /* 0x00006400000c000b */
[----:B01----:R-:W-:Y:S01]  /*25fe0*/  ENDCOLLECTIVE ;  /* 0x000000000000791b */ /* 0x003fe20003800000 */
.L_x_673:
[----:B------:R-:W-:Y:S02]  /*25ff0*/  IMAD.MOV.U32 R13, RZ, RZ, R67 ;  /* 0x000000ffff0d7224 */ /* 0x000fe400078e0043 */
[----:B------:R-:W-:Y:S01]  /*26000*/  IMAD.MOV.U32 R12, RZ, RZ, R2 ;  /* 0x000000ffff0c7224 */ /* 0x000fe200078e0002 */
[----:B------:R-:W-:-:S07]  /*26010*/  MOV R90, R14 ;  /* 0x0000000e005a7202 */ /* 0x000fce0000000f00 */
[----:B------:R-:W-:Y:S05]  /*26020*/  WARPSYNC.COLLECTIVE R15, `(.L_x_674) ;  /* 0x000000000f087348 */ /* 0x000fea0003c00000 */
[----:B------:R0:W1:Y:S02]  /*26030*/  SHFL.IDX P6, R14, R13, R12, R11 ;  /* 0x0000000c0d0e7389 */ /* 0x00006400000c000b */
[----:B01----:R-:W-:Y:S01]  /*26040*/  ENDCOLLECTIVE ;  /* 0x000000000000791b */ /* 0x003fe20003800000 */
.L_x_674:
[----:B------:R-:W-:Y:S02]  /*26050*/  SEL R37, R65, R90, P0 ;  /* 0x0000005a41257207 */ /* 0x000fe40000000000 */
[----:B------:R-:W-:Y:S02]  /*26060*/  SEL R39, R90, R65, P0 ;  /* 0x000000415a277207 */ /* 0x000fe40000000000 */
[----:B------:R-:W-:Y:S01]  /*26070*/  MOV R13, R78 ;  /* 0x0000004e000d7202 */ /* 0x000fe20000000f00 */
[----:B------:R-:W-:Y:S01]  /*26080*/  IMAD.MOV.U32 R12, RZ, RZ, R7 ;  /* 0x000000ffff0c7224 */ /* 0x000fe200078e0007 */
[----:B------:R-:W-:Y:S01]  /*26090*/  SEL R78, R58, R49, P0 ;  /* 0x000000313a4e7207 */ /* 0x000fe20000000000 */
[----:B------:R-:W-:-:S07]  /*260a0*/  IMAD.MOV.U32 R67, RZ, RZ, R14 ;  /* 0x000000ffff437224 */ /* 0x000fce00078e000e */
[----:B------:R-:W-:Y:S05]  /*260b0*/  WARPSYNC.COLLECTIVE R15, `(.L_x_675) ;  /* 0x000000000f087348 */ /* 0x000fea0003c00000 */
[----:B------:R0:W1:Y:S02]  /*260c0*/  SHFL.IDX P6, R14, R13, R12, R11 ;  /* 0x0000000c0d0e7389 */ /* 0x00006400000c000b */
[----:B01----:R-:W-:Y:S01]  /*260d0*/  ENDCOLLECTIVE ;  /* 0x000000000000791b */ /* 0x003fe20003800000 */
.L_x_675:
[----:B------:R-:W-:Y:S01]  /*260e0*/  IMAD.MOV.U32 R13, RZ, RZ, R69 ;  /* 0x000000ffff0d7224 */ /* 0x000fe200078e0045 */
[----:B------:R-:W-:Y:S01]  /*260f0*/  MOV R12, R2 ;  /* 0x00000002000c7202 */ /* 0x000fe20000000f00 */
[----:B------:R-:W-:-:S07]  /*26100*/  IMAD.MOV.U32 R92, RZ, RZ, R14 ;  /* 0x000000ffff5c7224 */ /* 0x000fce00078e000e */
[----:B------:R-:W-:Y:S05]  /*26110*/  WARPSYNC.COLLECTIVE R15, `(.L_x_676) ;  /* 0x000000000f087348 */ /* 0x000fea0003c00000 */
[----:B------:R0:W1:Y:S02]  /*26120*/  SHFL.IDX P6, R14, R13, R12, R11 ;  /* 0x0000000c0d0e7389 */ /* 0x00006400000c000b */
[----:B01----:R-:W-:Y:S01]  /*26130*/  ENDCOLLECTIVE ;  /* 0x000000000000791b */ /* 0x003fe20003800000 */
.L_x_676:
[----:B------:R-:W-:Y:S01]  /*26140*/  IMAD.MOV.U32 R13, RZ, RZ, R80 ;  /* 0x000000ffff0d7224 */ /* 0x000fe200078e0050 */
[----:B------:R-:W-:Y:S01]  /*26150*/  SEL R80, R51, R20, P0 ;  /* 0x0000001433507207 */ /* 0x000fe20000000000 */
[----:B------:R-:W-:Y:S02]  /*26160*/  IMAD.MOV.U32 R12, RZ, RZ, R7 ;  /* 0x000000ffff0c7224 */ /* 0x000fe400078e0007 */
[----:B------:R-:W-:-:S07]  /*26170*/  IMAD.MOV.U32 R69, RZ, RZ, R14 ;  /* 0x000000ffff457224 */ /* 0x000fce00078e000e */
[----:B------:R-:W-:Y:S05]  /*26180*/  WARPSYNC.COLLECTIVE R15, `(.L_x_677) ;  /* 0x000000000f087348 */ /* 0x000fea0003c00000 */
[----:B------:R0:W1:Y:S02]  /*26190*/  SHFL.IDX P6, R14, R13, R12, R11 ;  /* 0x0000000c0d0e7389 */ /* 0x00006400000c000b */
[----:B01----:R-:W-:Y:S01]  /*261a0*/  ENDCOLLECTIVE ;  /* 0x000000000000791b */ /* 0x003fe20003800000 */
.L_x_677:
[----:B------:R-:W-:Y:S02]  /*261b0*/  IMAD.MOV.U32 R13, RZ, RZ, R71 ;  /* 0x000000ffff0d7224 */ /* 0x000fe400078e0047 */
[----:B------:R-:W-:Y:S01]  /*261c0*/  IMAD.MOV.U32 R12, RZ, RZ, R2 ;  /* 0x000000ffff0c7224 */ /* 0x000fe200078e0002 */
[----:B------:R-:W-:-:S07]  /*261d0*/  MOV R94, R14 ;  /* 0x0000000e005e7202 */ /* 0x000fce0000000f00 */
[----:B------:R-:W-:Y:S05]  /*261e0*/  WARPSYNC.COLLECTIVE R15, `(.L_x_678) ;  /* 0x000000000f087348 */ /* 0x000fea0003c00000 */
[----:B------:R0:W1:Y:S02]  /*261f0*/  SHFL.IDX P6, R14, R13, R12, R11 ;  /* 0x0000000c0d0e7389 */ /* 0x00006400000c000b */
[----:B01----:R-:W-:Y:S01]  /*26200*/  ENDCOLLECTIVE ;  /* 0x000000000000791b */ /* 0x003fe20003800000 */
.L_x_678:
        /* <DEDUP_REMOVED lines=9> */
.L_x_679:
[----:B------:R-:W-:Y:S01]  /*262a0*/  IMAD.MOV.U32 R13, RZ, RZ, R73 ;  /* 0x000000ffff0d7224 */ /* 0x000fe200078e0049 */
[----:B------:R-:W-:Y:S01]  /*262b0*/  MOV R12, R2 ;  /* 0x00000002000c7202 */ /* 0x000fe20000000f00 */
[----:B------:R-:W-:-:S07]  /*262c0*/  IMAD.MOV.U32 R96, RZ, RZ, R14 ;  /* 0x000000ffff607224 */ /* 0x000fce00078e000e */
[----:B------:R-:W-:Y:S05]  /*262d0*/  WARPSYNC.COLLECTIVE R15, `(.L_x_680) ;  /* 0x000000000f087348 */ /* 0x000fea0003c00000 */
[----:B------:R0:W1:Y:S02]  /*262e0*/  SHFL.IDX P6, R14, R13, R12, R11 ;  /* 0x0000000c0d0e7389 */ /* 0x00006400000c000b */
[----:B01----:R-:W-:Y:S01]  /*262f0*/  ENDCOLLECTIVE ;  /* 0x000000000000791b */ /* 0x003fe20003800000 */
.L_x_680:
[----:B------:R-:W-:Y:S01]  /*26300*/  SEL R61, R71, R96, P0 ;  /* 0x00000060473d7207 */ /* 0x000fe20000000000 */
[----:B------:R-:W-:Y:S02]  /*26310*/  IMAD.MOV.U32 R13, RZ, RZ, R98 ;  /* 0x000000ffff0d7224 */ /* 0x000fe400078e0062 */
[----:B------:R-:W-:Y:S02]  /*26320*/  IMAD.MOV.U32 R12, RZ, RZ, R7 ;  /* 0x000000ffff0c7224 */ /* 0x000fe400078e0007 */
[----:B------:R-:W-:-:S07]  /*26330*/  IMAD.MOV.U32 R73, RZ, RZ, R14 ;  /* 0x000000ffff497224 */ /* 0x000fce00078e000e */
[----:B------:R-:W-:Y:S05]  /*26340*/  WARPSYNC.COLLECTIVE R15, `(.L_x_681) ;  /* 0x000000000f087348 */ /* 0x000fea0003c00000 */
[----:B------:R0:W1:Y:S02]  /*26350*/  SHFL.IDX P6, R14, R13, R12, R11 ;  /* 0x0000000c0d0e7389 */ /* 0x00006400000c000b */
[----:B01----:R-:W-:Y:S01]  /*26360*/  ENDCOLLECTIVE ;  /* 0x000000000000791b */ /* 0x003fe20003800000 */
.L_x_681:
[----:B------:R-:W-:Y:S02]  /*26370*/  IMAD.MOV.U32 R13, RZ, RZ, R75 ;  /* 0x000000ffff0d7224 */ /* 0x000fe400078e004b */
[----:B------:R-:W-:Y:S01]  /*26380*/  IMAD.MOV.U32 R12, RZ, RZ, R2 ;  /* 0x000000ffff0c7224 */ /* 0x000fe200078e0002 */
[----:B------:R-:W-:-:S07]  /*26390*/  MOV R98, R14 ;  /* 0x0000000e00627202 */ /* 0x000fce0000000f00 */
[----:B------:R-:W-:Y:S05]  /*263a0*/  WARPSYNC.COLLECTIVE R15, `(.L_x_682) ;  /* 0x000000000f087348 */ /* 0x000fea0003c00000 */
[----:B------:R0:W1:Y:S02]  /*263b0*/  SHFL.IDX P6, R14, R13, R12, R11 ;  /* 0x0000000c0d0e7389 */ /* 0x00006400000c000b */
[----:B01----:R-:W-:Y:S01]  /*263c0*/  ENDCOLLECTIVE ;  /* 0x000000000000791b */ /* 0x003fe20003800000 */
.L_x_682:
        /* <DEDUP_REMOVED lines=8> */
.L_x_683:
[----:B------:R-:W-:Y:S01]  /*26450*/  IMAD.MOV.U32 R13, RZ, RZ, R77 ;  /* 0x000000ffff0d7224 */ /* 0x000fe200078e004d */
[----:B------:R-:W-:Y:S01]  /*26460*/  MOV R12, R2 ;  /* 0x00000002000c7202 */ /* 0x000fe20000000f00 */
[----:B------:R-:W-:-:S07]  /*26470*/  IMAD.MOV.U32 R100, RZ, RZ, R14 ;  /* 0x000000ffff647224 */ /* 0x000fce00078e000e */
[----:B------:R-:W-:Y:S05]  /*26480*/  WARPSYNC.COLLECTIVE R15, `(.L_x_684) ;  /* 0x000000000f087348 */ /* 0x000fea0003c00000 */
[----:B------:R0:W1:Y:S02]  /*26490*/  SHFL.IDX P6, R14, R13, R12, R11 ;  /* 0x0000000c0d0e7389 */ /* 0x00006400000c000b */
[----:B01----:R-:W-:Y:S01]  /*264a0*/  ENDCOLLECTIVE ;  /* 0x000000000000791b */ /* 0x003fe20003800000 */
.L_x_684:
[----:B------:R-:W-:Y:S01]  /*264b0*/  SEL R65, R75, R100, P0 ;  /* 0x000000644b417207 */ /* 0x000fe20000000000 */
[----:B------:R-:W-:Y:S02]  /*264c0*/  IMAD.MOV.U32 R13, RZ, RZ, R110 ;  /* 0x000000ffff0d7224 */ /* 0x000fe400078e006e */
[----:B------:R-:W-:Y:S02]  /*264d0*/  IMAD.MOV.U32 R12, RZ, RZ, R7 ;  /* 0x000000ffff0c7224 */ /* 0x000fe400078e0007 */
[----:B------:R-:W-:-:S07]  /*264e0*/  IMAD.MOV.U32 R77, RZ, RZ, R14 ;  /* 0x000000ffff4d7224 */ /* 0x000fce00078e000e */
[----:B------:R-:W-:Y:S05]  /*264f0*/  WARPSYNC.COLLECTIVE R15, `(.L_x_685) ;  /* 0x000000000f087348 */ /* 0x000fea0003c00000 */
[----:B------:R0:W1:Y:S02]  /*26500*/  SHFL.IDX P6, R14, R13, R12, R11 ;  /* 0x0000000c0d0e7389 */ /* 0x00006400000c000b */
[----:B01----:R-:W-:Y:S01]  /*26510*/  ENDCOLLECTIVE ;  /* 0x000000000000791b */ /* 0x003fe20003800000 */
.L_x_685:
[----:B------:R-:W-:Y:S02]  /*26520*/  IMAD.MOV.U32 R13, RZ, RZ, R79 ;  /* 0x000000ffff0d7224 */ /* 0x000fe400078e004f */
[----:B------:R-:W-:Y:S01]  /*26530*/  IMAD.MOV.U32 R12, RZ, RZ, R2 ;  /* 0x000000ffff0c7224 */ /* 0x000fe200078e0002 */
[----:B------:R-:W-:-:S07]  /*26540*/  MOV R110, R14 ;  /* 0x0000000e006e7202 */ /* 0x000fce0000000f00 */
[----:B------:R-:W-:Y:S05]  /*26550*/  WARPSYNC.COLLECTIVE R15, `(.L_x_686) ;  /* 0x000000000f087348 */ /* 0x000fea0003c00000 */
[----:B------:R0:W1:Y:S02]  /*26560*/  SHFL.IDX P6, R14, R13, R12, R11 ;  /* 0x0000000c0d0e7389 */ /* 0x00006400000c000b */
[----:B01----:R-:W-:Y:S01]  /*26570*/  ENDCOLLECTIVE ;  /* 0x000000000000791b */ /* 0x003fe20003800000 */
.L_x_686:
        /* <DEDUP_REMOVED lines=8> */
.L_x_687:
[----:B------:R-:W-:Y:S01]  /*26600*/  IMAD.MOV.U32 R13, RZ, RZ, R109 ;  /* 0x000000ffff0d7224 */ /* 0x000fe200078e006d */
[----:B------:R-:W-:Y:S01]  /*26610*/  MOV R12, R2 ;  /* 0x00000002000c7202 */ /* 0x000fe20000000f00 */
[----:B------:R-:W-:-:S07]  /*26620*/  IMAD.MOV.U32 R112, RZ, RZ, R14 ;  /* 0x000000ffff707224 */ /* 0x000fce00078e000e */
[----:B------:R-:W-:Y:S05]  /*26630*/  WARPSYNC.COLLECTIVE R15, `(.L_x_688) ;  /* 0x000000000f087348 */ /* 0x000fea0003c00000 */
[----:B------:R0:W1:Y:S02]  /*26640*/  SHFL.IDX P6, R14, R13, R12, R11 ;  /* 0x0000000c0d0e7389 */ /* 0x00006400000c000b */
[----:B01----:R-:W-:Y:S01]  /*26650*/  ENDCOLLECTIVE ;  /* 0x000000000000791b */ /* 0x003fe20003800000 */
.L_x_688:
[----:B------:R-:W-:Y:S01]  /*26660*/  SEL R69, R79, R112, P0 ;  /* 0x000000704f457207 */ /* 0x000fe20000000000 */
[----:B------:R-:W-:Y:S02]  /*26670*/  IMAD.MOV.U32 R13, RZ, RZ, R114 ;  /* 0x000000ffff0d7224 */ /* 0x000fe400078e0072 */
[----:B------:R-:W-:Y:S02]  /*26680*/  IMAD.MOV.U32 R12, RZ, RZ, R7 ;  /* 0x000000ffff0c7224 */ /* 0x000fe400078e0007 */
[----:B------:R-:W-:-:S07]  /*26690*/  IMAD.MOV.U32 R109, RZ, RZ, R14 ;  /* 0x000000ffff6d7224 */ /* 0x000fce00078e000e */
[----:B------:R-:W-:Y:S05]  /*266a0*/  WARPSYNC.COLLECTIVE R15, `(.L_x_689) ;  /* 0x000000000f087348 */ /* 0x000fea0003c00000 */
[----:B------:R0:W1:Y:S02]  /*266b0*/  SHFL.IDX P6, R14, R13, R12, R11 ;  /* 0x0000000c0d0e7389 */ /* 0x00006400000c000b */
[----:B01----:R-:W-:Y:S01]  /*266c0*/  ENDCOLLECTIVE ;  /* 0x000000000000791b */ /* 0x003fe20003800000 */
.L_x_689:
[----:B------:R-:W-:Y:S02]  /*266d0*/  IMAD.MOV.U32 R13, RZ, RZ, R111 ;  /* 0x000000ffff0d7224 */ /* 0x000fe400078e006f */
[----:B------:R-:W-:Y:S01]  /*266e0*/  IMAD.MOV.U32 R12, RZ, RZ, R2 ;  /* 0x000000ffff0c7224 */ /* 0x000fe200078e0002 */
[----:B------:R-:W-:-:S07]  /*266f0*/  MOV R114, R14 ;  /* 0x0000000e00727202 */ /* 0x000fce0000000f00 */
[----:B------:R-:W-:Y:S05]  /*26700*/  WARPSYNC.COLLECTIVE R15, `(.L_x_690) ;  /* 0x000000000f087348 */ /* 0x000fea0003c00000 */
[----:B------:R0:W1:Y:S02]  /*26710*/  SHFL.IDX P6, R14, R13, R12, R11 ;  /* 0x0000000c0d0e7389 */ /* 0x00006400000c000b */
[----:B01----:R-:W-:Y:S01]  /*26720*/  ENDCOLLECTIVE ;  /* 0x000000000000791b */ /* 0x003fe20003800000 */
.L_x_690:
[----:B------:R-:W-:Y:S01]  /*26730*/  MOV R13, R116 ;  /* 0x00000074000d7202 */ /* 0x000fe20000000f00 */
[----:B------:R-:W-:Y:S02]  /*26740*/  IMAD.MOV.U32 R12, RZ, RZ, R7 ;  /* 0x000000ffff0c7224 */ /* 0x000fe400078e0007 */
[----:B------:R-:W-:-:S07]  /*26750*/  IMAD.MOV.U32 R111, RZ, RZ, R14 ;  /* 0x000000ffff6f7224 */ /* 0x000fce00078e000e */
[----:B------:R-:W-:Y:S05]  /*26760*/  WARPSYNC.COLLECTIVE R15, `(.L_x_691) ;  /* 0x000000000f087348 */ /* 0x000fea0003c00000 */
[----:B------:R0:W1:Y:S02]  /*26770*/  SHFL.IDX P6, R14, R13, R12, R11 ;  /* 0x0000000c0d0e7389 */ /* 0x00006400000c000b */
[----:B01----:R-:W-:Y:S01]  /*26780*/  ENDCOLLECTIVE ;  /* 0x000000000000791b */ /* 0x003fe20003800000 */
.L_x_691:
[----:B------:R-:W-:Y:S01]  /*26790*/  IMAD.MOV.U32 R13, RZ, RZ, R5 ;  /* 0x000000ffff0d7224 */ /* 0x000fe200078e0005 */
[----:B------:R-:W-:Y:S01]  /*267a0*/  MOV R12, R2 ;  /* 0x00000002000c7202 */ /* 0x000fe20000000f00 */
[----:B------:R-:W-:Y:S01]  /*267b0*/  IMAD.MOV.U32 R2, RZ, RZ, RZ ;  /* 0x000000ffff027224 */ /* 0x000fe200078e00ff */
[----:B------:R-:W-:Y:S01]  /*267c0*/  SEL R5, R53, R72, P0 ;  /* 0x0000004835057207 */ /* 0x000fe20000000000 */
[----:B------:R-:W-:-:S07]  /*267d0*/  IMAD.MOV.U32 R116, RZ, RZ, R14 ;  /* 0x000000ffff747224 */ /* 0x000fce00078e000e */
[----:B------:R-:W-:Y:S05]  /*267e0*/  WARPSYNC.COLLECTIVE R15, `(.L_x_692) ;  /* 0x000000000f087348 */ /* 0x000fea0003c00000 */
[----:B------:R0:W1:Y:S02]  /*267f0*/  SHFL.IDX P6, R14, R13, R12, R11 ;  /* 0x0000000c0d0e7389 */ /* 0x00006400000c000b */
[----:B01----:R-:W-:Y:S01]  /*26800*/  ENDCOLLECTIVE ;  /* 0x000000000000791b */ /* 0x003fe20003800000 */
.L_x_692:
[----:B------:R-:W-:Y:S01]  /*26810*/  SEL R77, R111, R116, P0 ;  /* 0x000000746f4d7207 */ /* 0x000fe20000000000 */
[----:B------:R-:W-:Y:S02]  /*26820*/  IMAD.MOV.U32 R13, RZ, RZ, R3 ;  /* 0x000000ffff0d7224 */ /* 0x000fe400078e0003 */
[----:B------:R-:W-:Y:S01]  /*26830*/  IMAD.MOV.U32 R12, RZ, RZ, R7 ;  /* 0x000000ffff0c7224 */ /* 0x000fe200078e0007 */
[----:B------:R-:W-:Y:S02]  /*26840*/  SEL R7, R72, R53, P0 ;  /* 0x0000003548077207 */ /* 0x000fe40000000000 */
[----:B------:R-:W-:Y:S01]  /*26850*/  SEL R53, R109, R114, P0 ;  /* 0x000000726d357207 */ /* 0x000fe20000000000 */
[----:B------:R-:W-:-:S07]  /*26860*/  IMAD.MOV.U32 R0, RZ, RZ, R14 ;  /* 0x000000ffff007224 */ /* 0x000fce00078e000e */
[----:B------:R-:W-:Y:S05]  /*26870*/  WARPSYNC.COLLECTIVE R15, `(.L_x_693) ;  /* 0x000000000f087348 */ /* 0x000fea0003c00000 */
[----:B------:R0:W1:Y:S02]  /*26880*/  SHFL.IDX P6, R14, R13, R12, R11 ;  /* 0x0000000c0d0e7389 */ /* 0x00006400000c000b */
[----:B01----:R-:W-:Y:S01]  /*26890*/  ENDCOLLECTIVE ;  /* 0x000000000000791b */ /* 0x003fe20003800000 */
.L_x_693:
[----:B------:R-:W-:Y:S02]  /*268a0*/  SEL R12, R33, R40, P0 ;  /* 0x00000028210c7207 */ /* 0x000fe40000000000 */
[----:B------:R-:W-:Y:S02]  /*268b0*/  SEL R11, R74, R55, P0 ;  /* 0x000000374a0b7207 */ /* 0x000fe40000000000 */
[----:B------:R-:W-:Y:S02]  /*268c0*/  SEL R13, R67, R92, P0 ;  /* 0x0000005c430d7207 */ /* 0x000fe40000000000 */
[----:B------:R-:W-:Y:S02]  /*268d0*/  SEL R15, R92, R67, P0 ;  /* 0x000000435c0f7207 */ /* 0x000fe40000000000 */
[----:B------:R-:W-:Y:S02]  /*268e0*/  SEL R67, R100, R75, P0 ;  /* 0x0000004b64437207 */ /* 0x000fe40000000000 */
[----:B------:R-:W-:-:S02]  /*268f0*/  MOV R3, R14 ;  /* 0x0000000e00037202 */ /* 0x000fc40000000f00 */
        /* <DEDUP_REMOVED lines=8> */
[----:B------:R-:W-:Y:S01]  /*26980*/  SEL R79, R116, R111, P0 ;  /* 0x0000006f744f7207 */ /* 0x000fe20000000000 */
[----:B------:R-:W-:Y:S06]  /*26990*/  BRA `(.L_x_694) ;  /* 0xffffff4800987947 */ /* 0x000fec000383ffff */
.L_x_484:
[----:B------:R-:W0:Y:S01]  /*269a0*/  S2R R6, SR_TID.X ;  /* 0x0000000000067919 */ /* 0x000e220000002100 */
[----:B------:R-:W-:Y:S01]  /*269b0*/  BSSY B1, `(.L_x_695) ;  /* 0x000000a000017945 */ /* 0x000fe20003800000 */
[----:B------:R-:W-:Y:S01]  /*269c0*/  IMAD.MOV.U32 R12, RZ, RZ, RZ ;  /* 0x000000ffff0c7224 */ /* 0x000fe200078e00ff */
[----:B------:R-:W-:Y:S01]  /*269d0*/  MOV R11, 0x1f ;  /* 0x0000001f000b7802 */ /* 0x000fe20000000f00 */
[----:B------:R-:W-:Y:S01]  /*269e0*/  IMAD.MOV.U32 R15, RZ, RZ, -0x1 ;  /* 0xffffffffff0f7424 */ /* 0x000fe200078e00ff */
[----:B0-----:R-:W-:-:S04]  /*269f0*/  SHF.R.U32.HI R6, RZ, 0x5, R6 ;  /* 0x00000005ff067819 */ /* 0x001fc80000011606 */
[----:B------:R-:W-:-:S05]  /*26a00*/  LOP3.LUT R6, R6, 0x3, RZ, 0xc0, !PT ;  /* 0x0000000306067812 */ /* 0x000fca00078ec0ff */
[----:B------:R-:W-:-:S07]  /*26a10*/  IMAD.MOV.U32 R13, RZ, RZ, R6 ;  /* 0x000000ffff0d7224 */ /* 0x000fce00078e0006 */
[----:B------:R-:W-:Y:S05]  /*26a20*/  WARPSYNC.COLLECTIVE R15, `(.L_x_696) ;  /* 0x000000000f087348 */ /* 0x000fea0003c00000 */
[----:B------:R0:W1:Y:S02]  /*26a30*/  SHFL.IDX P6, R14, R13, R12, R11 ;  /* 0x0000000c0d0e7389 */ /* 0x00006400000c000b */
[----:B01----:R-:W-:Y:S01]  /*26a40*/  ENDCOLLECTIVE ;  /* 0x000000000000791b */ /* 0x003fe20003800000 */
.L_x_696:
[----:B------:R-:W-:Y:S05]  /*26a50*/  BSYNC B1 ;  /* 0x0000000000017941 */ /* 0x000fea0003800000 */
.L_x_695:
[----:B------:R-:W-:Y:S05]  /*26a60*/  BRA `(.L_x_697) ;  /* 0xffffff7c00107947 */ /* 0x000fea000383ffff */
.L_x_486:
[----:B------:R-:W-:Y:S01]  /*26a70*/  BSSY B1, `(.L_x_698) ;  /* 0x0000006000017945 */ /* 0x000fe20003800000 */
[----:B------:R-:W-:-:S07]  /*26a80*/  IMAD.MOV.U32 R15, RZ, RZ, -0x1 ;  /* 0xffffffffff0f7424 */ /* 0x000fce00078e00ff */
[----:B0-----:R-:W-:Y:S05]  /*26a90*/  WARPSYNC.COLLECTIVE R15, `(.L_x_699) ;  /* 0x000000000f0c7348 */ /* 0x001fea0003c00000 */
[----:B------:R-:W-:Y:S02]  /*26aa0*/  ELECT P6, UR62, PT ;  /* 0x00000000003e782f */ /* 0x000fe400038c0000 */
[----:B------:R-:W-:Y:S01]  /*26ab0*/  MOV R14, UR62 ;  /* 0x0000003e000e7c02 */ /* 0x000fe20008000f00 */
[----:B0-----:R-:W-:Y:S10]  /*26ac0*/  ENDCOLLECTIVE ;  /* 0x000000000000791b */ /* 0x001ff40003800000 */
.L_x_699:
[----:B------:R-:W-:Y:S05]  /*26ad0*/  BSYNC B1 ;  /* 0x0000000000017941 */ /* 0x000fea0003800000 */
.L_x_698:
[----:B------:R-:W-:Y:S05]  /*26ae0*/  BRA `(.L_x_485) ;  /* 0xffffff7c00087947 */ /* 0x000fea000383ffff */
.L_x_488:
[----:B0-----:R0:W1:Y:S02]  /*26af0*/  SYNCS.PHASECHK.TRANS64.TRYWAIT P0, [R11+URZ+0x38820], R4 ;  /* 0x038820040b0075a7 */ /* 0x001064000800017f */
[----:B-1----:R-:W-:Y:S05]  /*26b00*/  @!P0 NANOSLEEP.SYNCS 0x989680 ;  /* 0x009896800000895d */ /* 0x002fea0003900000 */
[----:B------:R-:W1:Y:S02]  /*26b10*/  @!P0 SYNCS.PHASECHK.TRANS64 P0, [R11+URZ+0x38820], R4 ;  /* 0x038820040b0085a7 */ /* 0x000e64000800007f */
[----:B-1----:R-:W-:Y:S05]  /*26b20*/  @!P0 BRA `(.L_x_488) ;  /* 0xfffffffc00f08947 */ /* 0x002fea000383ffff */
[----:B------:R-:W-:Y:S05]  /*26b30*/  BRA `(.L_x_700) ;  /* 0xffffff7c00247947 */ /* 0x000fea000383ffff */
.L_x_492:
[----:B-1----:R1:W2:Y:S02]  /*26b40*/  SYNCS.PHASECHK.TRANS64.TRYWAIT P0, [R7+URZ+0x388a0], R12 ;  /* 0x0388a00c070075a7 */ /* 0x0022a4000800017f */
[----:B--2---:R-:W-:Y:S05]  /*26b50*/  @!P0 NANOSLEEP.SYNCS 0x989680 ;  /* 0x009896800000895d */ /* 0x004fea0003900000 */
[----:B------:R-:W2:Y:S02]  /*26b60*/  @!P0 SYNCS.PHASECHK.TRANS64 P0, [R7+URZ+0x388a0], R12 ;  /* 0x0388a00c070085a7 */ /* 0x000ea4000800007f */
[----:B--2---:R-:W-:Y:S05]  /*26b70*/  @!P0 BRA `(.L_x_492) ;  /* 0xfffffffc00f08947 */ /* 0x004fea000383ffff */
[----:B------:R-:W-:Y:S05]  /*26b80*/  BRA `(.L_x_701) ;  /* 0xffffff7c00447947 */ /* 0x000fea000383ffff */
.L_x_498:
[----:B0-----:R0:W2:Y:S02]  /*26b90*/  SYNCS.PHASECHK.TRANS64.TRYWAIT P0, [R7+URZ+0x388c0], R12 ;  /* 0x0388c00c070075a7 */ /* 0x0010a4000800017f */
[----:B--2---:R-:W-:Y:S05]  /*26ba0*/  @!P0 NANOSLEEP.SYNCS 0x989680 ;  /* 0x009896800000895d */ /* 0x004fea0003900000 */
[----:B------:R-:W2:Y:S02]  /*26bb0*/  @!P0 SYNCS.PHASECHK.TRANS64 P0, [R7+URZ+0x388c0], R12 ;  /* 0x0388c00c070085a7 */ /* 0x000ea4000800007f */
[----:B--2---:R-:W-:Y:S05]  /*26bc0*/  @!P0 BRA `(.L_x_498) ;  /* 0xfffffffc00f08947 */ /* 0x004fea000383ffff */
[----:B------:R-:W-:Y:S05]  /*26bd0*/  BRA `(.L_x_702) ;  /* 0xffffff8000047947 */ /* 0x000fea000383ffff */
.L_x_506:
[----:B0-----:R0:W1:Y:S02]  /*26be0*/  SYNCS.PHASECHK.TRANS64.TRYWAIT P1, [R7+URZ+0x388a0], R6 ;  /* 0x0388a006070075a7 */ /* 0x001064000802017f */
[----:B-1----:R-:W-:Y:S05]  /*26bf0*/  @!P1 NANOSLEEP.SYNCS 0x989680 ;  /* 0x009896800000995d */ /* 0x002fea0003900000 */
[----:B------:R-:W1:Y:S02]  /*26c00*/  @!P1 SYNCS.PHASECHK.TRANS64 P1, [R7+URZ+0x388a0], R6 ;  /* 0x0388a006070095a7 */ /* 0x000e64000802007f */
[----:B-1----:R-:W-:Y:S05]  /*26c10*/  @!P1 BRA `(.L_x_506) ;  /* 0xfffffffc00f09947 */ /* 0x002fea000383ffff */
[----:B------:R-:W-:Y:S05]  /*26c20*/  BRA `(.L_x_703) ;  /* 0xffffff8400207947 */ /* 0x000fea000383ffff */
.L_x_512:
[----:B-1----:R1:W2:Y:S02]  /*26c30*/  SYNCS.PHASECHK.TRANS64.TRYWAIT P1, [R7+URZ+0x388c0], R6 ;  /* 0x0388c006070075a7 */ /* 0x0022a4000802017f */
[----:B--2---:R-:W-:Y:S05]  /*26c40*/  @!P1 NANOSLEEP.SYNCS 0x989680 ;  /* 0x009896800000995d */ /* 0x004fea0003900000 */
[----:B------:R-:W2:Y:S02]  /*26c50*/  @!P1 SYNCS.PHASECHK.TRANS64 P1, [R7+URZ+0x388c0], R6 ;  /* 0x0388c006070095a7 */ /* 0x000ea4000802007f */
[----:B--2---:R-:W-:Y:S05]  /*26c60*/  @!P1 BRA `(.L_x_512) ;  /* 0xfffffffc00f09947 */ /* 0x004fea000383ffff */
[----:B------:R-:W-:Y:S05]  /*26c70*/  BRA `(.L_x_704) ;  /* 0xffffff8400d87947 */ /* 0x000fea000383ffff */
.L_x_527:
[----:B------:R-:W1:Y:S01]  /*26c80*/  S2R R5, SR_TID.X ;  /* 0x0000000000057919 */ /* 0x000e620000002100 */
[----:B------:R-:W-:Y:S01]  /*26c90*/  BSSY B0, `(.L_x_705) ;  /* 0x000000a000007945 */ /* 0x000fe20003800000 */
[----:B------:R-:W-:Y:S01]  /*26ca0*/  MOV R12, RZ ;  /* 0x000000ff000c7202 */ /* 0x000fe20000000f00 */
        /* <DEDUP_REMOVED lines=8> */
.L_x_706:
[----:B------:R-:W-:Y:S05]  /*26d30*/  BSYNC B0 ;  /* 0x0000000000007941 */ /* 0x000fea0003800000 */
.L_x_705:
[----:B------:R-:W-:Y:S05]  /*26d40*/  BRA `(.L_x_707) ;  /* 0xffffff9400707947 */ /* 0x000fea000383ffff */
.L_x_529:
[----:B------:R-:W-:Y:S01]  /*26d50*/  BSSY B0, `(.L_x_708) ;  /* 0x0000006000007945 */ /* 0x000fe20003800000 */
[----:B------:R-:W-:-:S07]  /*26d60*/  IMAD.MOV.U32 R15, RZ, RZ, -0x1 ;  /* 0xffffffffff0f7424 */ /* 0x000fce00078e00ff */
[----:B01----:R-:W-:Y:S05]  /*26d70*/  WARPSYNC.COLLECTIVE R15, `(.L_x_709) ;  /* 0x000000000f0c7348 */ /* 0x003fea0003c00000 */
[----:B------:R-:W-:Y:S02]  /*26d80*/  ELECT P6, UR62, PT ;  /* 0x00000000003e782f */ /* 0x000fe400038c0000 */
[----:B------:R-:W-:Y:S01]  /*26d90*/  MOV R14, UR62 ;  /* 0x0000003e000e7c02 */ /* 0x000fe20008000f00 */
[----:B01----:R-:W-:Y:S10]  /*26da0*/  ENDCOLLECTIVE ;  /* 0x000000000000791b */ /* 0x003ff40003800000 */
.L_x_709:
[----:B------:R-:W-:Y:S05]  /*26db0*/  BSYNC B0 ;  /* 0x0000000000007941 */ /* 0x000fea0003800000 */
.L_x_708:
[----:B------:R-:W-:Y:S05]  /*26dc0*/  BRA `(.L_x_710) ;  /* 0xffffff9400687947 */ /* 0x000fea000383ffff */
.L_x_532:
[----:B-1----:R1:W2:Y:S02]  /*26dd0*/  SYNCS.PHASECHK.TRANS64.TRYWAIT P2, [R5+URZ+0x38880], R7 ;  /* 0x03888007050075a7 */ /* 0x0022a4000804017f */
[----:B--2---:R-:W-:Y:S05]  /*26de0*/  @!P2 NANOSLEEP.SYNCS 0x989680 ;  /* 0x009896800000a95d */ /* 0x004fea0003900000 */
[----:B------:R-:W2:Y:S02]  /*26df0*/  @!P2 SYNCS.PHASECHK.TRANS64 P2, [R5+URZ+0x38880], R7 ;  /* 0x038880070500a5a7 */ /* 0x000ea4000804007f */
[----:B--2---:R-:W-:Y:S05]  /*26e00*/  @!P2 BRA `(.L_x_532) ;  /* 0xfffffffc00f0a947 */ /* 0x004fea000383ffff */
[----:B------:R-:W-:Y:S05]  /*26e10*/  BRA `(.L_x_711) ;  /* 0xffffff9400e47947 */ /* 0x000fea000383ffff */
.L_x_534:
[----:B--2---:R2:W3:Y:S02]  /*26e20*/  SYNCS.PHASECHK.TRANS64.TRYWAIT P2, [R5+URZ+0x38840], R7 ;  /* 0x03884007050075a7 */ /* 0x0044e4000804017f */
[----:B---3--:R-:W-:Y:S05]  /*26e30*/  @!P2 NANOSLEEP.SYNCS 0x989680 ;  /* 0x009896800000a95d */ /* 0x008fea0003900000 */
[----:B------:R-:W3:Y:S02]  /*26e40*/  @!P2 SYNCS.PHASECHK.TRANS64 P2, [R5+URZ+0x38840], R7 ;  /* 0x038840070500a5a7 */ /* 0x000ee4000804007f */
[----:B---3--:R-:W-:Y:S05]  /*26e50*/  @!P2 BRA `(.L_x_534) ;  /* 0xfffffffc00f0a947 */ /* 0x008fea000383ffff */
[----:B------:R-:W-:Y:S05]  /*26e60*/  BRA `(.L_x_712) ;  /* 0xffffff98005c7947 */ /* 0x000fea000383ffff */
.L_x_537:
[----:B-1----:R-:W1:Y:S01]  /*26e70*/  S2R R5, SR_CgaCtaId ;  /* 0x0000000000057919 */ /* 0x002e620000008800 */
[----:B------:R-:W-:-:S04]  /*26e80*/  MOV R4, 0x400 ;  /* 0x0000040000047802 */ /* 0x000fc80000000f00 */
[----:B-1----:R-:W-:-:S04]  /*26e90*/  LEA R4, R5, R4, 0x18 ;  /* 0x0000000405047211 */ /* 0x002fc800078ec0ff */
[----:B------:R1:W2:Y:S03]  /*26ea0*/  SYNCS.PHASECHK.TRANS64.TRYWAIT P0, [R4+URZ+0x38820], R3 ;  /* 0x03882003040075a7 */ /* 0x0002a6000800017f */
[----:B--2---:R-:W-:Y:S05]  /*26eb0*/  @!P0 NANOSLEEP.SYNCS 0x989680 ;  /* 0x009896800000895d */ /* 0x004fea0003900000 */
[----:B------:R-:W2:Y:S02]  /*26ec0*/  @!P0 SYNCS.PHASECHK.TRANS64 P0, [R4+URZ+0x38820], R3 ;  /* 0x03882003040085a7 */ /* 0x000ea4000800007f */
[----:B--2---:R-:W-:Y:S05]  /*26ed0*/  @!P0 BRA `(.L_x_537) ;  /* 0xfffffffc00e48947 */ /* 0x004fea000383ffff */
[----:B------:R-:W-:Y:S05]  /*26ee0*/  BRA `(.L_x_713) ;  /* 0xffffff9c00587947 */ /* 0x000fea000383ffff */
.L_x_543:
[----:B--2---:R2:W3:Y:S02]  /*26ef0*/  SYNCS.PHASECHK.TRANS64.TRYWAIT P0, [R5+URZ+0x38880], R4 ;  /* 0x03888004050075a7 */ /* 0x0044e4000800017f */
[----:B---3--:R-:W-:Y:S05]  /*26f00*/  @!P0 NANOSLEEP.SYNCS 0x989680 ;  /* 0x009896800000895d */ /* 0x008fea0003900000 */
[----:B------:R-:W3:Y:S02]  /*26f10*/  @!P0 SYNCS.PHASECHK.TRANS64 P0, [R5+URZ+0x38880], R4 ;  /* 0x03888004050085a7 */ /* 0x000ee4000800007f */
[----:B---3--:R-:W-:Y:S05]  /*26f20*/  @!P0 BRA `(.L_x_543) ;  /* 0xfffffffc00f08947 */ /* 0x008fea000383ffff */
[----:B------:R-:W-:Y:S05]  /*26f30*/  BRA `(.L_x_714) ;  /* 0xffffffa000147947 */ /* 0x000fea000383ffff */
.L_x_549:
[----:B-1----:R1:W3:Y:S02]  /*26f40*/  SYNCS.PHASECHK.TRANS64.TRYWAIT P0, [R5+URZ+0x38840], R4 ;  /* 0x03884004050075a7 */ /* 0x0022e4000800017f */
[----:B---3--:R-:W-:Y:S05]  /*26f50*/  @!P0 NANOSLEEP.SYNCS 0x989680 ;  /* 0x009896800000895d */ /* 0x008fea0003900000 */
[----:B------:R-:W3:Y:S02]  /*26f60*/  @!P0 SYNCS.PHASECHK.TRANS64 P0, [R5+URZ+0x38840], R4 ;  /* 0x03884004050085a7 */ /* 0x000ee4000800007f */
[----:B---3--:R-:W-:Y:S05]  /*26f70*/  @!P0 BRA `(.L_x_549) ;  /* 0xfffffffc00f08947 */ /* 0x008fea000383ffff */
[----:B------:R-:W-:Y:S05]  /*26f80*/  BRA `(.L_x_715) ;  /* 0xffffffa000e07947 */ /* 0x000fea000383ffff */
.L_x_556:
[----:B--2---:R-:W2:Y:S02]  /*26f90*/  LDL R4, [R1+0x4] ;  /* 0x0000040001047983 */ /* 0x004ea40000100800 */
[----:B--2---:R2:W3:Y:S02]  /*26fa0*/  SYNCS.PHASECHK.TRANS64.TRYWAIT P2, [R4+URZ+0x38870], R3 ;  /* 0x03887003040075a7 */ /* 0x0044e4000804017f */
[----:B---3--:R-:W-:Y:S05]  /*26fb0*/  @!P2 NANOSLEEP.SYNCS 0x989680 ;  /* 0x009896800000a95d */ /* 0x008fea0003900000 */
[----:B------:R-:W3:Y:S02]  /*26fc0*/  @!P2 SYNCS.PHASECHK.TRANS64 P2, [R4+URZ+0x38870], R3 ;  /* 0x038870030400a5a7 */ /* 0x000ee4000804007f */
[----:B---3--:R-:W-:Y:S05]  /*26fd0*/  @!P2 BRA `(.L_x_556) ;  /* 0xfffffffc00eca947 */ /* 0x008fea000383ffff */
[----:B------:R-:W-:Y:S05]  /*26fe0*/  BRA `(.L_x_716) ;  /* 0xffffffa400c47947 */ /* 0x000fea000383ffff */
.L_x_558:
[----:B--2---:R-:W2:Y:S02]  /*26ff0*/  LDL R5, [R1+0x4] ;  /* 0x0000040001057983 */ /* 0x004ea40000100800 */
[----:B--2---:R2:W3:Y:S02]  /*27000*/  SYNCS.PHASECHK.TRANS64.TRYWAIT P2, [R5+URZ+0x38860], R4 ;  /* 0x03886004050075a7 */ /* 0x0044e4000804017f */
[----:B---3--:R-:W-:Y:S05]  /*27010*/  @!P2 NANOSLEEP.SYNCS 0x989680 ;  /* 0x009896800000a95d */ /* 0x008fea0003900000 */
[----:B------:R-:W3:Y:S02]  /*27020*/  @!P2 SYNCS.PHASECHK.TRANS64 P2, [R5+URZ+0x38860], R4 ;  /* 0x038860040500a5a7 */ /* 0x000ee4000804007f */
[----:B---3--:R-:W-:Y:S05]  /*27030*/  @!P2 BRA `(.L_x_558) ;  /* 0xfffffffc00eca947 */ /* 0x008fea000383ffff */
[----:B------:R-:W-:Y:S05]  /*27040*/  BRA `(.L_x_717) ;  /* 0xffffffa400cc7947 */ /* 0x000fea000383ffff */
.L_x_565:
[----:B-1----:R1:W2:Y:S02]  /*27050*/  SYNCS.PHASECHK.TRANS64.TRYWAIT P0, [R2+URZ+0x38870], R0 ;  /* 0x03887000020075a7 */ /* 0x0022a4000800017f */
[----:B--2---:R-:W-:Y:S05]  /*27060*/  @!P0 NANOSLEEP.SYNCS 0x989680 ;  /* 0x009896800000895d */ /* 0x004fea0003900000 */
[----:B------:R-:W2:Y:S02]  /*27070*/  @!P0 SYNCS.PHASECHK.TRANS64 P0, [R2+URZ+0x38870], R0 ;  /* 0x03887000020085a7 */ /* 0x000ea4000800007f */
[----:B--2---:R-:W-:Y:S05]  /*27080*/  @!P0 BRA `(.L_x_565) ;  /* 0xfffffffc00f08947 */ /* 0x004fea000383ffff */
[----:B------:R-:W-:Y:S05]  /*27090*/  BRA `(.L_x_718) ;  /* 0xffffffb400247947 */ /* 0x000fea000383ffff */
.L_x_567:
[----:B-1----:R1:W2:Y:S02]  /*270a0*/  SYNCS.PHASECHK.TRANS64.TRYWAIT P0, [R2+URZ+0x38860], R0 ;  /* 0x03886000020075a7 */ /* 0x0022a4000800017f */
[----:B--2---:R-:W-:Y:S05]  /*270b0*/  @!P0 NANOSLEEP.SYNCS 0x989680 ;  /* 0x009896800000895d */ /* 0x004fea0003900000 */
[----:B------:R-:W2:Y:S02]  /*270c0*/  @!P0 SYNCS.PHASECHK.TRANS64 P0, [R2+URZ+0x38860], R0 ;  /* 0x03886000020085a7 */ /* 0x000ea4000800007f */
[----:B--2---:R-:W-:Y:S05]  /*270d0*/  @!P0 BRA `(.L_x_567) ;  /* 0xfffffffc00f08947 */ /* 0x004fea000383ffff */
[----:B------:R-:W-:Y:S05]  /*270e0*/  BRA `(.L_x_719) ;  /* 0xffffffb4002c7947 */ /* 0x000fea000383ffff */
.L_x_571:
[----:B------:R-:W2:Y:S01]  /*270f0*/  LDL R3, [R1] ;  /* 0x0000000001037983 */ /* 0x000ea20000100800 */
[----:B------:R-:W-:Y:S01]  /*27100*/  BSSY B0, `(.L_x_720) ;  /* 0x0000008000007945 */ /* 0x000fe20003800000 */
[----:B------:R-:W-:Y:S02]  /*27110*/  IMAD.MOV.U32 R12, RZ, RZ, RZ ;  /* 0x000000ffff0c7224 */ /* 0x000fe400078e00ff */
[----:B------:R-:W-:Y:S02]  /*27120*/  IMAD.MOV.U32 R11, RZ, RZ, 0x1f ;  /* 0x0000001fff0b7424 */ /* 0x000fe400078e00ff */
[----:B------:R-:W-:Y:S01]  /*27130*/  IMAD.MOV.U32 R15, RZ, RZ, -0x1 ;  /* 0xffffffffff0f7424 */ /* 0x000fe200078e00ff */
[----:B--2---:R-:W-:-:S07]  /*27140*/  MOV R13, R3 ;  /* 0x00000003000d7202 */ /* 0x004fce0000000f00 */
[----:B------:R-:W-:Y:S05]  /*27150*/  WARPSYNC.COLLECTIVE R15, `(.L_x_721) ;  /* 0x000000000f087348 */ /* 0x000fea0003c00000 */
[----:B------:R0:W1:Y:S02]  /*27160*/  SHFL.IDX P6, R14, R13, R12, R11 ;  /* 0x0000000c0d0e7389 */ /* 0x00006400000c000b */
[----:B01----:R-:W-:Y:S01]  /*27170*/  ENDCOLLECTIVE ;  /* 0x000000000000791b */ /* 0x003fe20003800000 */
.L_x_721:
[----:B------:R-:W-:Y:S05]  /*27180*/  BSYNC B0 ;  /* 0x0000000000007941 */ /* 0x000fea0003800000 */
.L_x_720:
[----:B------:R0:W5:Y:S01]  /*27190*/  LDL R2, [R1+0xc] ;  /* 0x00000c0001027983 */ /* 0x0001620000100800 */
[----:B------:R-:W-:Y:S01]  /*271a0*/  IMAD.MOV.U32 R13, RZ, RZ, R3 ;  /* 0x000000ffff0d7224 */ /* 0x000fe200078e0003 */
[----:B------:R-:W-:Y:S01]  /*271b0*/  MOV R15, 0xffffffff ;  /* 0xffffffff000f7802 */ /* 0x000fe20000000f00 */
[----:B------:R-:W-:Y:S01]  /*271c0*/  IMAD.MOV.U32 R12, RZ, RZ, 0x1 ;  /* 0x00000001ff0c7424 */ /* 0x000fe200078e00ff */
[----:B------:R-:W-:Y:S01]  /*271d0*/  MOV R0, R14 ;  /* 0x0000000e00007202 */ /* 0x000fe20000000f00 */
[----:B------:R-:W-:-:S07]  /*271e0*/  IMAD.MOV.U32 R11, RZ, RZ, 0x1f ;  /* 0x0000001fff0b7424 */ /* 0x000fce00078e00ff */
[----:B0----5:R-:W-:Y:S05]  /*271f0*/  WARPSYNC.COLLECTIVE R15, `(.L_x_722) ;  /* 0x000000000f087348 */ /* 0x021fea0003c00000 */
[----:B------:R1:W2:Y:S02]  /*27200*/  SHFL.IDX P6, R14, R13, R12, R11 ;  /* 0x0000000c0d0e7389 */ /* 0x0002a400000c000b */
[----:B012--5:R-:W-:Y:S01]  /*27210*/  ENDCOLLECTIVE ;  /* 0x000000000000791b */ /* 0x027fe20003800000 */
.L_x_722:
[----:B------:R-:W-:Y:S01]  /*27220*/  ULDC UR4, c[0x0][0xc14] ;  /* 0x0003050000047ab9 */ /* 0x000fe20000000800 */
[----:B------:R-:W-:Y:S02]  /*27230*/  IMAD.IADD R5, R2, 0x1, R8 ;  /* 0x0000000102057824 */ /* 0x000fe400078e0208 */
[----:B------:R-:W-:Y:S02]  /*27240*/  IMAD.MOV.U32 R11, RZ, RZ, RZ ;  /* 0x000000ffff0b7224 */ /* 0x000fe400078e00ff */
[----:B------:R-:W-:Y:S01]  /*27250*/  IMAD.MOV.U32 R4, RZ, RZ, R14 ;  /* 0x000000ffff047224 */ /* 0x000fe200078e000e */
[----:B------:R-:W-:-:S13]  /*27260*/  ISETP.GE.OR P1, PT, R5, UR4, !P0 ;  /* 0x0000000405007c0c */ /* 0x000fda000c726670 */
[----:B------:R-:W0:Y:S02]  /*27270*/  @!P1 LDC.64 R2, c[0x0][0xc58] ;  /* 0x00031600ff029b82 */ /* 0x000e240000000a00 */
[----:B0-----:R-:W-:-:S06]  /*27280*/  @!P1 IMAD.WIDE R2, R5, 0x4, R2 ;  /* 0x0000000405029825 */ /* 0x001fcc00078e0202 */
[----:B------:R0:W2:Y:S01]  /*27290*/  @!P1 LDG.E R3, desc[UR42][R2.64] ;  /* 0x0000002a02039981 */ /* 0x0000a2000c1e1900 */
[C---:B------:R-:W-:Y:S02]  /*272a0*/  ISETP.GE.U32.AND P2, PT, R8.reuse, 0x2, PT ;  /* 0x000000020800780c */ /* 0x040fe40003f46070 */
[C---:B------:R-:W-:Y:S02]  /*272b0*/  ISETP.GE.U32.AND P3, PT, R8.reuse, 0x4, PT ;  /* 0x000000040800780c */ /* 0x040fe40003f66070 */
[C---:B------:R-:W-:Y:S02]  /*272c0*/  ISETP.GE.U32.AND P4, PT, R8.reuse, 0x8, PT ;  /* 0x000000080800780c */ /* 0x040fe40003f86070 */
[C---:B------:R-:W-:Y:S01]  /*272d0*/  ISETP.GE.U32.AND P5, PT, R8.reuse, 0x10, PT ;  /* 0x000000100800780c */ /* 0x040fe20003fa6070 */
[----:B0-----:R-:W-:Y:S01]  /*272e0*/  IMAD.MOV.U32 R2, RZ, RZ, RZ ;  /* 0x000000ffff027224 */ /* 0x001fe200078e00ff */
[----:B--2---:R-:W-:Y:S02]  /*272f0*/  @!P1 MOV R2, R3 ;  /* 0x0000000300029202 */ /* 0x004fe40000000f00 */
[----:B------:R-:W-:-:S03]  /*27300*/  ISETP.NE.AND P1, PT, R8, RZ, PT ;  /* 0x000000ff0800720c */ /* 0x000fc60003f25270 */
[----:B------:R-:W-:-:S10]  /*27310*/  IMAD.MOV.U32 R13, RZ, RZ, R2 ;  /* 0x000000ffff0d7224 */ /* 0x000fd400078e0002 */
[----:B------:R-:W-:Y:S05]  /*27320*/  WARPSYNC.COLLECTIVE R15, `(.L_x_723) ;  /* 0x000000000f087348 */ /* 0x000fea0003c00000 */
[----:B------:R0:W1:Y:S02]  /*27330*/  SHFL.UP P6, R14, R13, R12, R11 ;  /* 0x0400000c0d0e7389 */ /* 0x00006400000c000b */
[----:B01----:R-:W-:Y:S01]  /*27340*/  ENDCOLLECTIVE ;  /* 0x000000000000791b */ /* 0x003fe20003800000 */
.L_x_723:
[----:B------:R-:W-:Y:S02]  /*27350*/  IMAD.MOV.U32 R12, RZ, RZ, 0x2 ;  /* 0x00000002ff0c7424 */ /* 0x000fe400078e00ff */
[----:B------:R-:W-:-:S05]  /*27360*/  IMAD.MOV.U32 R3, RZ, RZ, R14 ;  /* 0x000000ffff037224 */ /* 0x000fca00078e000e */
[----:B------:R-:W-:-:S04]  /*27370*/  SEL R5, R3, RZ, P1 ;  /* 0x000000ff03057207 */ /* 0x000fc80000800000 */
[----:B------:R-:W-:-:S05]  /*27380*/  IADD3 R3, R2, R5, RZ ;  /* 0x0000000502037210 */ /* 0x000fca0007ffe0ff */
[----:B------:R-:W-:-:S07]  /*27390*/  IMAD.MOV.U32 R13, RZ, RZ, R3 ;  /* 0x000000ffff0d7224 */ /* 0x000fce00078e0003 */
[----:B------:R-:W-:Y:S05]  /*273a0*/  WARPSYNC.COLLECTIVE R15, `(.L_x_724) ;  /* 0x000000000f087348 */ /* 0x000fea0003c00000 */
[----:B------:R0:W1:Y:S02]  /*273b0*/  SHFL.UP P6, R14, R13, R12, R11 ;  /* 0x0400000c0d0e7389 */ /* 0x00006400000c000b */
[----:B01----:R-:W-:Y:S01]  /*273c0*/  ENDCOLLECTIVE ;  /* 0x000000000000791b */ /* 0x003fe20003800000 */
.L_x_724:
        /* <DEDUP_REMOVED lines=8> */
.L_x_725:
        /* <DEDUP_REMOVED lines=8> */
.L_x_726:
[----:B------:R-:W-:Y:S02]  /*274d0*/  MOV R12, 0x10 ;  /* 0x00000010000c7802 */ /* 0x000fe40000000f00 */
[----:B------:R-:W-:-:S04]  /*274e0*/  MOV R5, R14 ;  /* 0x0000000e00057202 */ /* 0x000fc80000000f00 */
[----:B------:R-:W-:-:S05]  /*274f0*/  SEL R5, R5, RZ, P4 ;  /* 0x000000ff05057207 */ /* 0x000fca0002000000 */
[----:B------:R-:W-:-:S04]  /*27500*/  IMAD.IADD R3, R3, 0x1, R5 ;  /* 0x0000000103037824 */ /* 0x000fc800078e0205 */
[----:B------:R-:W-:-:S07]  /*27510*/  IMAD.MOV.U32 R13, RZ, RZ, R3 ;  /* 0x000000ffff0d7224 */ /* 0x000fce00078e0003 */
[----:B------:R-:W-:Y:S05]  /*27520*/  WARPSYNC.COLLECTIVE R15, `(.L_x_727) ;  /* 0x000000000f087348 */ /* 0x000fea0003c00000 */
[----:B------:R0:W1:Y:S02]  /*27530*/  SHFL.UP P6, R14, R13, R12, R11 ;  /* 0x0400000c0d0e7389 */ /* 0x00006400000c000b */
[----:B01----:R-:W-:Y:S01]  /*27540*/  ENDCOLLECTIVE ;  /* 0x000000000000791b */ /* 0x003fe20003800000 */
.L_x_727:
[----:B------:R-:W-:Y:S02]  /*27550*/  IMAD.MOV.U32 R12, RZ, RZ, 0x1f ;  /* 0x0000001fff0c7424 */ /* 0x000fe400078e00ff */
[----:B------:R-:W-:Y:S02]  /*27560*/  IMAD.MOV.U32 R11, RZ, RZ, 0x1f ;  /* 0x0000001fff0b7424 */ /* 0x000fe400078e00ff */
[----:B------:R-:W-:-:S05]  /*27570*/  IMAD.MOV.U32 R5, RZ, RZ, R14 ;  /* 0x000000ffff057224 */ /* 0x000fca00078e000e */
[----:B------:R-:W-:-:S05]  /*27580*/  SEL R5, R5, RZ, P5 ;  /* 0x000000ff05057207 */ /* 0x000fca0002800000 */
[----:B------:R-:W-:-:S05]  /*27590*/  IMAD.IADD R5, R3, 0x1, R5 ;  /* 0x0000000103057824 */ /* 0x000fca00078e0205 */
[----:B------:R-:W-:-:S07]  /*275a0*/  MOV R13, R5 ;  /* 0x00000005000d7202 */ /* 0x000fce0000000f00 */
[----:B------:R-:W-:Y:S05]  /*275b0*/  WARPSYNC.COLLECTIVE R15, `(.L_x_728) ;  /* 0x000000000f087348 */ /* 0x000fea0003c00000 */
[----:B------:R0:W1:Y:S02]  /*275c0*/  SHFL.IDX P6, R14, R13, R12, R11 ;  /* 0x0000000c0d0e7389 */ /* 0x00006400000c000b */
[----:B01----:R-:W-:Y:S01]  /*275d0*/  ENDCOLLECTIVE ;  /* 0x000000000000791b */ /* 0x003fe20003800000 */
.L_x_728:
[----:B------:R-:W-:Y:S01]  /*275e0*/  MOV R7, R14 ;  /* 0x0000000e00077202 */ /* 0x000fe20000000f00 */
[----:B------:R-:W-:Y:S06]  /*275f0*/  BRA `(.L_x_729) ;  /* 0xffffffbc00a87947 */ /* 0x000fec000383ffff */
.L_x_576:
[----:B------:R-:W-:Y:S01]  /*27600*/  BSSY B0, `(.L_x_730) ;  /* 0x0000008000007945 */ /* 0x000fe20003800000 */
[----:B-----5:R-:W-:Y:S01]  /*27610*/  IMAD.MOV.U32 R13, RZ, RZ, R2 ;  /* 0x000000ffff0d7224 */ /* 0x020fe200078e0002 */
[----:B------:R-:W-:Y:S01]  /*27620*/  MOV R11, RZ ;  /* 0x000000ff000b7202 */ /* 0x000fe20000000f00 */
[----:B------:R-:W-:Y:S02]  /*27630*/  IMAD.MOV.U32 R12, RZ, RZ, 0x1 ;  /* 0x00000001ff0c7424 */ /* 0x000fe400078e00ff */
[----:B------:R-:W-:-:S07]  /*27640*/  IMAD.MOV.U32 R15, RZ, RZ, -0x1 ;  /* 0xffffffffff0f7424 */ /* 0x000fce00078e00ff */
[----:B0-----:R-:W-:Y:S05]  /*27650*/  WARPSYNC.COLLECTIVE R15, `(.L_x_731) ;  /* 0x000000000f087348 */ /* 0x001fea0003c00000 */
[----:B------:R1:W2:Y:S02]  /*27660*/  SHFL.UP P6, R14, R13, R12, R11 ;  /* 0x0400000c0d0e7389 */ /* 0x0002a400000c000b */
[----:B012---:R-:W-:Y:S01]  /*27670*/  ENDCOLLECTIVE ;  /* 0x000000000000791b */ /* 0x007fe20003800000 */
.L_x_731:
[----:B------:R-:W-:Y:S05]  /*27680*/  BSYNC B0 ;  /* 0x0000000000007941 */ /* 0x000fea0003800000 */
.L_x_730:
[----:B------:R-:W-:Y:S01]  /*27690*/  SEL R3, R14, RZ, P1 ;  /* 0x000000ff0e037207 */ /* 0x000fe20000800000 */
[----:B------:R-:W-:Y:S01]  /*276a0*/  IMAD.MOV.U32 R12, RZ, RZ, 0x2 ;  /* 0x00000002ff0c7424 */ /* 0x000fe200078e00ff */
[----:B------:R-:W-:Y:S01]  /*276b0*/  MOV R15, 0xffffffff ;  /* 0xffffffff000f7802 */ /* 0x000fe20000000f00 */
[----:B------:R-:W-:Y:S02]  /*276c0*/  IMAD.MOV.U32 R11, RZ, RZ, RZ ;  /* 0x000000ffff0b7224 */ /* 0x000fe400078e00ff */
[----:B------:R-:W-:-:S05]  /*276d0*/  IMAD.IADD R3, R2, 0x1, R3 ;  /* 0x0000000102037824 */ /* 0x000fca00078e0203 */
[----:B------:R-:W-:-:S07]  /*276e0*/  MOV R13, R3 ;  /* 0x00000003000d7202 */ /* 0x000fce0000000f00 */
[----:B------:R-:W-:Y:S05]  /*276f0*/  WARPSYNC.COLLECTIVE R15, `(.L_x_732) ;  /* 0x000000000f087348 */ /* 0x000fea0003c00000 */
[----:B------:R0:W1:Y:S02]  /*27700*/  SHFL.UP P6, R14, R13, R12, R11 ;  /* 0x0400000c0d0e7389 */ /* 0x00006400000c000b */
[----:B01----:R-:W-:Y:S01]  /*27710*/  ENDCOLLECTIVE ;  /* 0x000000000000791b */ /* 0x003fe20003800000 */
.L_x_732:
[----:B------:R-:W-:Y:S02]  /*27720*/  IMAD.MOV.U32 R12, RZ, RZ, 0x4 ;  /* 0x00000004ff0c7424 */ /* 0x000fe400078e00ff */
[----:B------:R-:W-:-:S05]  /*27730*/  IMAD.MOV.U32 R5, RZ, RZ, R14 ;  /* 0x000000ffff057224 */ /* 0x000fca00078e000e */
[----:B------:R-:W-:-:S05]  /*27740*/  SEL R5, R5, RZ, P2 ;  /* 0x000000ff05057207 */ /* 0x000fca0001000000 */
[----:B------:R-:W-:-:S05]  /*27750*/  IMAD.IADD R3, R3, 0x1, R5 ;  /* 0x0000000103037824 */ /* 0x000fca00078e0205 */
[----:B------:R-:W-:-:S07]  /*27760*/  MOV R13, R3 ;  /* 0x00000003000d7202 */ /* 0x000fce0000000f00 */
[----:B------:R-:W-:Y:S05]  /*27770*/  WARPSYNC.COLLECTIVE R15, `(.L_x_733) ;  /* 0x000000000f087348 */ /* 0x000fea0003c00000 */
[----:B------:R0:W1:Y:S02]  /*27780*/  SHFL.UP P6, R14, R13, R12, R11 ;  /* 0x0400000c0d0e7389 */ /* 0x00006400000c000b */
[----:B01----:R-:W-:Y:S01]  /*27790*/  ENDCOLLECTIVE ;  /* 0x000000000000791b */ /* 0x003fe20003800000 */
.L_x_733:
        /* <DEDUP_REMOVED lines=8> */
.L_x_734:
        /* <DEDUP_REMOVED lines=8> */
.L_x_735:
        /* <DEDUP_REMOVED lines=9> */
.L_x_736:
[----:B------:R-:W-:Y:S01]  /*27930*/  MOV R7, R14 ;  /* 0x0000000e00077202 */ /* 0x000fe20000000f00 */
[----:B------:R-:W-:Y:S06]  /*27940*/  BRA `(.L_x_737) ;  /* 0xffffffbc007c7947 */ /* 0x000fec000383ffff */
.L_x_578:
[----:B------:R-:W-:Y:S01]  /*27950*/  BSSY B0, `(.L_x_738) ;  /* 0x0000006000007945 */ /* 0x000fe20003800000 */
[----:B------:R-:W-:Y:S01]  /*27960*/  PLOP3.LUT P6, PT, P6, PT, PT, 0x8, 0x0 ;  /* 0x000000000000781c */ /* 0x000fe200037ce170 */
[----:B------:R-:W-:-:S12]  /*27970*/  IMAD.MOV.U32 R15, RZ, RZ, -0x1 ;  /* 0xffffffffff0f7424 */ /* 0x000fd800078e00ff */
[----:B0-----:R-:W-:Y:S05]  /*27980*/  WARPSYNC.COLLECTIVE R15, `(.L_x_739) ;  /* 0x000000000f087348 */ /* 0x001fea0003c00000 */
[----:B------:R-:W-:Y:S01]  /*27990*/  VOTE.ANY R14, PT, P6 ;  /* 0x00000000000e7806 */ /* 0x000fe200030e0100 */
[----:B0-----:R-:W-:Y:S06]  /*279a0*/  ENDCOLLECTIVE ;  /* 0x000000000000791b */ /* 0x001fec0003800000 */
.L_x_739:
[----:B------:R-:W-:Y:S05]  /*279b0*/  BSYNC B0 ;  /* 0x0000000000007941 */ /* 0x000fea0003800000 */
.L_x_738:
[----:B------:R-:W-:Y:S01]  /*279c0*/  IMAD.MOV.U32 R5, RZ, RZ, R14 ;  /* 0x000000ffff057224 */ /* 0x000fe200078e000e */
[----:B------:R-:W-:Y:S01]  /*279d0*/  MOV R13, R2 ;  /* 0x00000002000d7202 */ /* 0x000fe20000000f00 */
[----:B------:R-:W-:Y:S01]  /*279e0*/  IMAD.MOV.U32 R11, RZ, RZ, 0x1f ;  /* 0x0000001fff0b7424 */ /* 0x000fe200078e00ff */
[----:B------:R-:W-:Y:S01]  /*279f0*/  MOV R15, 0xffffffff ;  /* 0xffffffff000f7802 */ /* 0x000fe20000000f00 */
[----:B------:R-:W0:Y:S02]  /*27a00*/  POPC R4, R5 ;  /* 0x0000000500047309 */ /* 0x000e240000000000 */
[----:B0-----:R-:W-:-:S07]  /*27a10*/  IMAD.MOV.U32 R12, RZ, RZ, R4 ;  /* 0x000000ffff0c7224 */ /* 0x001fce00078e0004 */
[----:B------:R-:W-:Y:S05]  /*27a20*/  WARPSYNC.COLLECTIVE R15, `(.L_x_740) ;  /* 0x000000000f087348 */ /* 0x000fea0003c00000 */
[----:B------:R0:W1:Y:S02]  /*27a30*/  SHFL.IDX P6, R14, R13, R12, R11 ;  /* 0x0000000c0d0e7389 */ /* 0x00006400000c000b */
[----:B01----:R-:W-:Y:S01]  /*27a40*/  ENDCOLLECTIVE ;  /* 0x000000000000791b */ /* 0x003fe20003800000 */
.L_x_740:
[----:B------:R-:W-:Y:S01]  /*27a50*/  IMAD.MOV.U32 R2, RZ, RZ, R14 ;  /* 0x000000ffff027224 */ /* 0x000fe200078e000e */
[----:B------:R-:W-:Y:S06]  /*27a60*/  BRA `(.L_x_741) ;  /* 0xffffffbc006c7947 */ /* 0x000fec000383ffff */
.L_x_580:
[----:B------:R-:W-:Y:S01]  /*27a70*/  BSSY B0, `(.L_x_742) ;  /* 0x0000007000007945 */ /* 0x000fe20003800000 */
[----:B------:R-:W-:Y:S01]  /*27a80*/  IMAD.MOV.U32 R13, RZ, RZ, R6 ;  /* 0x000000ffff0d7224 */ /* 0x000fe200078e0006 */
[----:B------:R-:W-:Y:S01]  /*27a90*/  MOV R11, 0x1f ;  /* 0x0000001f000b7802 */ /* 0x000fe20000000f00 */
[----:B------:R-:W-:-:S07]  /*27aa0*/  IMAD.MOV.U32 R15, RZ, RZ, -0x1 ;  /* 0xffffffffff0f7424 */ /* 0x000fce00078e00ff */
[----:B012---:R-:W-:Y:S05]  /*27ab0*/  WARPSYNC.COLLECTIVE R15, `(.L_x_743) ;  /* 0x000000000f087348 */ /* 0x007fea0003c00000 */
[----:B------:R3:W4:Y:S02]  /*27ac0*/  SHFL.IDX P6, R14, R13, R12, R11 ;  /* 0x0000000c0d0e7389 */ /* 0x00072400000c000b */
[----:B01234-:R-:W-:Y:S01]  /*27ad0*/  ENDCOLLECTIVE ;  /* 0x000000000000791b */ /* 0x01ffe20003800000 */
.L_x_743:
[----:B------:R-:W-:Y:S05]  /*27ae0*/  BSYNC B0 ;  /* 0x0000000000007941 */ /* 0x000fea0003800000 */
.L_x_742:
[----:B------:R-:W-:Y:S01]  /*27af0*/  IMAD.MOV.U32 R5, RZ, RZ, R14 ;  /* 0x000000ffff057224 */ /* 0x000fe200078e000e */
[----:B------:R-:W-:Y:S06]  /*27b00*/  BRA `(.L_x_579) ;  /* 0xffffffbc00607947 */ /* 0x000fec000383ffff */
.L_x_584:
[----:B0-----:R0:W1:Y:S02]  /*27b10*/  SYNCS.PHASECHK.TRANS64.TRYWAIT P0, [R0+URZ+0x38820], R3 ;  /* 0x03882003000075a7 */ /* 0x001064000800017f */
[----:B-1----:R-:W-:Y:S05]  /*27b20*/  @!P0 NANOSLEEP.SYNCS 0x989680 ;  /* 0x009896800000895d */ /* 0x002fea0003900000 */
[----:B------:R-:W1:Y:S02]  /*27b30*/  @!P0 SYNCS.PHASECHK.TRANS64 P0, [R0+URZ+0x38820], R3 ;  /* 0x03882003000085a7 */ /* 0x000e64000800007f */
[----:B-1----:R-:W-:Y:S05]  /*27b40*/  @!P0 BRA `(.L_x_584) ;  /* 0xfffffffc00f08947 */ /* 0x002fea000383ffff */
[----:B------:R-:W-:Y:S05]  /*27b50*/  BRA `(.L_x_744) ;  /* 0xffffffc000847947 */ /* 0x000fea000383ffff */
.L_x_585:
[----:B------:R-:W1:Y:S01]  /*27b60*/  S2R R2, SR_TID.X ;  /* 0x0000000000027919 */ /* 0x000e620000002100 */
[----:B------:R-:W-:Y:S01]  /*27b70*/  BSSY B0, `(.L_x_745) ;  /* 0x000000a000007945 */ /* 0x000fe20003800000 */
[----:B------:R-:W-:Y:S01]  /*27b80*/  IMAD.MOV.U32 R12, RZ, RZ, RZ ;  /* 0x000000ffff0c7224 */ /* 0x000fe200078e00ff */
[----:B------:R-:W-:Y:S01]  /*27b90*/  MOV R15, 0xffffffff ;  /* 0xffffffff000f7802 */ /* 0x000fe20000000f00 */
[----:B------:R-:W-:Y:S01]  /*27ba0*/  IMAD.MOV.U32 R11, RZ, RZ, 0x1f ;  /* 0x0000001fff0b7424 */ /* 0x000fe200078e00ff */
[----:B-1----:R-:W-:-:S04]  /*27bb0*/  SHF.R.U32.HI R2, RZ, 0x5, R2 ;  /* 0x00000005ff027819 */ /* 0x002fc80000011602 */
[----:B------:R-:W-:-:S04]  /*27bc0*/  LOP3.LUT R2, R2, 0x3, RZ, 0xc0, !PT ;  /* 0x0000000302027812 */ /* 0x000fc800078ec0ff */
[----:B------:R-:W-:-:S07]  /*27bd0*/  MOV R13, R2 ;  /* 0x00000002000d7202 */ /* 0x000fce0000000f00 */
[----:B0-----:R-:W-:Y:S05]  /*27be0*/  WARPSYNC.COLLECTIVE R15, `(.L_x_746) ;  /* 0x000000000f087348 */ /* 0x001fea0003c00000 */
[----:B------:R1:W2:Y:S02]  /*27bf0*/  SHFL.IDX P6, R14, R13, R12, R11 ;  /* 0x0000000c0d0e7389 */ /* 0x0002a400000c000b */
[----:B012---:R-:W-:Y:S01]  /*27c00*/  ENDCOLLECTIVE ;  /* 0x000000000000791b */ /* 0x007fe20003800000 */
.L_x_746:
[----:B------:R-:W-:Y:S05]  /*27c10*/  BSYNC B0 ;  /* 0x0000000000007941 */ /* 0x000fea0003800000 */
.L_x_745:
[----:B------:R-:W-:Y:S05]  /*27c20*/  BRA `(.L_x_747) ;  /* 0xffffffc0006c7947 */ /* 0x000fea000383ffff */
.L_x_586:
[----:B------:R-:W-:Y:S01]  /*27c30*/  BSSY B0, `(.L_x_748) ;  /* 0x0000006000007945 */ /* 0x000fe20003800000 */
[----:B------:R-:W-:-:S07]  /*27c40*/  IMAD.MOV.U32 R15, RZ, RZ, -0x1 ;  /* 0xffffffffff0f7424 */ /* 0x000fce00078e00ff */
[----:B01----:R-:W-:Y:S05]  /*27c50*/  WARPSYNC.COLLECTIVE R15, `(.L_x_749) ;  /* 0x000000000f0c7348 */ /* 0x003fea0003c00000 */
[----:B------:R-:W-:Y:S02]  /*27c60*/  ELECT P6, UR62, PT ;  /* 0x00000000003e782f */ /* 0x000fe400038c0000 */
[----:B------:R-:W-:Y:S01]  /*27c70*/  MOV R14, UR62 ;  /* 0x0000003e000e7c02 */ /* 0x000fe20008000f00 */
[----:B01----:R-:W-:Y:S10]  /*27c80*/  ENDCOLLECTIVE ;  /* 0x000000000000791b */ /* 0x003ff40003800000 */
.L_x_749:
[----:B------:R-:W-:Y:S05]  /*27c90*/  BSYNC B0 ;  /* 0x0000000000007941 */ /* 0x000fea0003800000 */
.L_x_748:
[----:B------:R-:W-:Y:S05]  /*27ca0*/  BRA `(.L_x_750) ;  /* 0xffffffc000607947 */ /* 0x000fea000383ffff */
.L_x_588:
[----:B0-----:R0:W1:Y:S02]  /*27cb0*/  SYNCS.PHASECHK.TRANS64.TRYWAIT P1, [R6+URZ], R5 ;  /* 0x00000005060075a7 */ /* 0x001064000802017f */
[----:B-1----:R-:W-:Y:S05]  /*27cc0*/  @!P1 NANOSLEEP.SYNCS 0x989680 ;  /* 0x009896800000995d */ /* 0x002fea0003900000 */
[----:B------:R-:W1:Y:S02]  /*27cd0*/  @!P1 SYNCS.PHASECHK.TRANS64 P1, [R6+URZ], R5 ;  /* 0x00000005060095a7 */ /* 0x000e64000802007f */
[----:B-1----:R-:W-:Y:S05]  /*27ce0*/  @!P1 BRA `(.L_x_588) ;  /* 0xfffffffc00f09947 */ /* 0x002fea000383ffff */
[----:B------:R-:W-:Y:S05]  /*27cf0*/  BRA `(.L_x_751) ;  /* 0xffffffc0009c7947 */ /* 0x000fea000383ffff */
.L_x_589:
[----:B-1----:R1:W2:Y:S02]  /*27d00*/  SYNCS.PHASECHK.TRANS64.TRYWAIT P1, [R7+URZ], R2 ;  /* 0x00000002070075a7 */ /* 0x0022a4000802017f */
[----:B--2---:R-:W-:Y:S05]  /*27d10*/  @!P1 NANOSLEEP.SYNCS 0x989680 ;  /* 0x009896800000995d */ /* 0x004fea0003900000 */
[----:B------:R-:W2:Y:S02]  /*27d20*/  @!P1 SYNCS.PHASECHK.TRANS64 P1, [R7+URZ], R2 ;  /* 0x00000002070095a7 */ /* 0x000ea4000802007f */
[----:B--2---:R-:W-:Y:S05]  /*27d30*/  @!P1 BRA `(.L_x_589) ;  /* 0xfffffffc00f09947 */ /* 0x004fea000383ffff */
[----:B------:R-:W-:Y:S05]  /*27d40*/  BRA `(.L_x_752) ;  /* 0xffffffc000907947 */ /* 0x000fea000383ffff */
.L_x_591:
[----:B--2---:R2:W3:Y:S02]  /*27d50*/  SYNCS.PHASECHK.TRANS64.TRYWAIT P1, [R4+URZ+0x38860], R5 ;  /* 0x03886005040075a7 */ /* 0x0044e4000802017f */
[----:B---3--:R-:W-:Y:S05]  /*27d60*/  @!P1 NANOSLEEP.SYNCS 0x989680 ;  /* 0x009896800000995d */ /* 0x008fea0003900000 */
[----:B------:R-:W3:Y:S02]  /*27d70*/  @!P1 SYNCS.PHASECHK.TRANS64 P1, [R4+URZ+0x38860], R5 ;  /* 0x03886005040095a7 */ /* 0x000ee4000802007f */
[----:B---3--:R-:W-:Y:S05]  /*27d80*/  @!P1 BRA `(.L_x_591) ;  /* 0xfffffffc00f09947 */ /* 0x008fea000383ffff */
[----:B------:R-:W-:Y:S05]  /*27d90*/  BRA `(.L_x_753) ;  /* 0xffffffc000947947 */ /* 0x000fea000383ffff */
.L_x_593:
[----:B---3--:R3:W4:Y:S02]  /*27da0*/  SYNCS.PHASECHK.TRANS64.TRYWAIT P1, [R3+URZ+0x38860], R2 ;  /* 0x03886002030075a7 */ /* 0x008724000802017f */
[----:B----4-:R-:W-:Y:S05]  /*27db0*/  @!P1 NANOSLEEP.SYNCS 0x989680 ;  /* 0x009896800000995d */ /* 0x010fea0003900000 */
[----:B------:R-:W4:Y:S02]  /*27dc0*/  @!P1 SYNCS.PHASECHK.TRANS64 P1, [R3+URZ+0x38860], R2 ;  /* 0x03886002030095a7 */ /* 0x000f24000802007f */
[----:B----4-:R-:W-:Y:S05]  /*27dd0*/  @!P1 BRA `(.L_x_593) ;  /* 0xfffffffc00f09947 */ /* 0x010fea000383ffff */
[----:B------:R-:W-:Y:S05]  /*27de0*/  BRA `(.L_x_754) ;  /* 0xffffffc000947947 */ /* 0x000fea000383ffff */
.L_x_595:
[----:B----4-:R4:W0:Y:S02]  /*27df0*/  SYNCS.PHASECHK.TRANS64.TRYWAIT P0, [R4+URZ+0x38880], R5 ;  /* 0x03888005040075a7 */ /* 0x010824000800017f */
[----:B0-----:R-:W-:Y:S05]  /*27e00*/  @!P0 NANOSLEEP.SYNCS 0x989680 ;  /* 0x009896800000895d */ /* 0x001fea0003900000 */
[----:B------:R-:W0:Y:S02]  /*27e10*/  @!P0 SYNCS.PHASECHK.TRANS64 P0, [R4+URZ+0x38880], R5 ;  /* 0x03888005040085a7 */ /* 0x000e24000800007f */
[----:B0-----:R-:W-:Y:S05]  /*27e20*/  @!P0 BRA `(.L_x_595) ;  /* 0xfffffffc00f08947 */ /* 0x001fea000383ffff */
[----:B------:R-:W-:Y:S05]  /*27e30*/  BRA `(.L_x_596) ;  /* 0xffffffc000907947 */ /* 0x000fea000383ffff */
.L_x_755:
        /* <DEDUP_REMOVED lines=12> */
.L_x_12352:


//--------------------- .text._ZN7cutlass13device_kernelIN5flash11enable_sm90INS1_16FlashAttnFwdSm90INS1_25CollectiveMainloopFwdSm90ILi2EN4cute5tupleIJNS5_1CILi1EEES8_S8_EEENS6_IJNS7_ILi128EEENS7_ILi64EEENS7_ILi256EEEEEELi256ENS_12float_e4m3_tEfNS_4arch4Sm90ELb0ELb1ELb0ELb0ELb0ELb0ELb0ELb1ELb1ELb0ELb0ELb0EEENS1_21CollectiveEpilogueFwdINS6_IJSA_SC_SB_EEES9_NS_10bfloat16_tESG_Li256ELb0ELb0ELb0ELb1EEENS1_30DynamicPersistentTileSchedulerILi256ELi128ELb0ELb0ELb1EEEEEEEEEvNT_6ParamsE --------------------------
	.section	.text._ZN7cutlass13device_kernelIN5flash11enable_sm90INS1_16FlashAttnFwdSm90INS1_25CollectiveMainloopFwdSm90ILi2EN4cute5tupleIJNS5_1CILi1EEES8_S8_EEENS6_IJNS7_ILi128EEENS7_ILi64EEENS7_ILi256EEEEEELi256ENS_12float_e4m3_tEfNS_4arch4Sm90ELb0ELb1ELb0ELb0ELb0ELb0ELb0ELb1ELb1ELb0ELb0ELb0EEENS1_21CollectiveEpilogueFwdINS6_IJSA_SC_SB_EEES9_NS_10bfloat16_tESG_Li256ELb0ELb0ELb0ELb1EEENS1_30DynamicPersistentTileSchedulerILi256ELi128ELb0ELb0ELb1EEEEEEEEEvNT_6ParamsE,"ax",@progbits
	.align	128
.text._ZN7cutlass13device_kernelIN5flash11enable_sm90INS1_16FlashAttnFwdSm90INS1_25CollectiveMainloopFwdSm90ILi2EN4cute5tupleIJNS5_1CILi1EEES8_S8_EEENS6_IJNS7_ILi128EEENS7_ILi64EEENS7_ILi256EEEEEELi256ENS_12float_e4m3_tEfNS_4arch4Sm90ELb0ELb1ELb0ELb0ELb0ELb0ELb0ELb1ELb1ELb0ELb0ELb0EEENS1_21CollectiveEpilogueFwdINS6_IJSA_SC_SB_EEES9_NS_10bfloat16_tESG_Li256ELb0ELb0ELb0ELb1EEENS1_30DynamicPersistentTileSchedulerILi256ELi128ELb0ELb0ELb1EEEEEEEEEvNT_6ParamsE:
        .type           _ZN7cutlass13device_kernelIN5flash11enable_sm90INS1_16FlashAttnFwdSm90INS1_25CollectiveMainloopFwdSm90ILi2EN4cute5tupleIJNS5_1CILi1EEES8_S8_EEENS6_IJNS7_ILi128EEENS7_ILi64EEENS7_ILi256EEEEEELi256ENS_12float_e4m3_tEfNS_4arch4Sm90ELb0ELb1ELb0ELb0ELb0ELb0ELb0ELb1ELb1ELb0ELb0ELb0EEENS1_21CollectiveEpilogueFwdINS6_IJSA_SC_SB_EEES9_NS_10bfloat16_tESG_Li256ELb0ELb0ELb0ELb1EEENS1_30DynamicPersistentTileSchedulerILi256ELi128ELb0ELb0ELb1EEEEEEEEEvNT_6ParamsE,@function
        .size           _ZN7cutlass13device_kernelIN5flash11enable_sm90INS1_16FlashAttnFwdSm90INS1_25CollectiveMainloopFwdSm90ILi2EN4cute5tupleIJNS5_1CILi1EEES8_S8_EEENS6_IJNS7_ILi128EEENS7_ILi64EEENS7_ILi256EEEEEELi256ENS_12float_e4m3_tEfNS_4arch4Sm90ELb0ELb1ELb0ELb0ELb0ELb0ELb0ELb1ELb1ELb0ELb0ELb0EEENS1_21CollectiveEpilogueFwdINS6_IJSA_SC_SB_EEES9_NS_10bfloat16_tESG_Li256ELb0ELb0ELb0ELb1EEENS1_30DynamicPersistentTileSchedulerILi256ELi128ELb0ELb0ELb1EEEEEEEEEvNT_6ParamsE,(.L_x_12353 - _ZN7cutlass13device_kernelIN5flash11enable_sm90INS1_16FlashAttnFwdSm90INS1_25CollectiveMainloopFwdSm90ILi2EN4cute5tupleIJNS5_1CILi1EEES8_S8_EEENS6_IJNS7_ILi128EEENS7_ILi64EEENS7_ILi256EEEEEELi256ENS_12float_e4m3_tEfNS_4arch4Sm90ELb0ELb1ELb0ELb0ELb0ELb0ELb0ELb1ELb1ELb0ELb0ELb0EEENS1_21CollectiveEpilogueFwdINS6_IJSA_SC_SB_EEES9_NS_10bfloat16_tESG_Li256ELb0ELb0ELb0ELb1EEENS1_30DynamicPersistentTileSchedulerILi256ELi128ELb0ELb0ELb1EEEEEEEEEvNT_6ParamsE)
        .other          _ZN7cutlass13device_kernelIN5flash11enable_sm90INS1_16FlashAttnFwdSm90INS1_25CollectiveMainloopFwdSm90ILi2EN4cute5tupleIJNS5_1CILi1EEES8_S8_EEENS6_IJNS7_ILi128EEENS7_ILi64EEENS7_ILi256EEEEEELi256ENS_12float_e4m3_tEfNS_4arch4Sm90ELb0ELb1ELb0ELb0ELb0ELb0ELb0ELb1ELb1ELb0ELb0ELb0EEENS1_21CollectiveEpilogueFwdINS6_IJSA_SC_SB_EEES9_NS_10bfloat16_tESG_Li256ELb0ELb0ELb0ELb1EEENS1_30DynamicPersistentTileSchedulerILi256ELi128ELb0ELb0ELb1EEEEEEEEEvNT_6ParamsE,@"STO_CUDA_ENTRY STV_DEFAULT"
_ZN7cutlass13device_kernelIN5flash11enable_sm90INS1_16FlashAttnFwdSm90INS1_25CollectiveMainloopFwdSm90ILi2EN4cute5tupleIJNS5_1CILi1EEES8_S8_EEENS6_IJNS7_ILi128EEENS7_ILi64EEENS7_ILi256EEEEEELi256ENS_12float_e4m3_tEfNS_4arch4Sm90ELb0ELb1ELb0ELb0ELb0ELb0ELb0ELb1ELb1ELb0ELb0ELb0EEENS1_21CollectiveEpilogueFwdINS6_IJSA_SC_SB_EEES9_NS_10bfloat16_tESG_Li256ELb0ELb0ELb0ELb1EEENS1_30DynamicPersistentTileSchedulerILi256ELi128ELb0ELb0ELb1EEEEEEEEEvNT_6ParamsE:
        /* <DEDUP_REMOVED lines=24> */
.L_x_757:
[----:B------:R-:W-:Y:S05]  /*0180*/  BSYNC B0 ;  /* 0x0000000000007941 */ /* 0x000fea0003800000 */
.L_x_756:
        /* <DEDUP_REMOVED lines=37> */
.L_x_758:
        /* <DEDUP_REMOVED lines=22> */
.L_x_759:
        /* <DEDUP_REMOVED lines=18> */
.L_x_760:
        /* <DEDUP_REMOVED lines=22> */
.L_x_761:
        /* <DEDUP_REMOVED lines=22> */
.L_x_762:
[----:B------:R-:W-:Y:S01]  /*0920*/  PLOP3.LUT P0, PT, PT, PT, UP0, 0x80, 0x0 ;  /* 0x000000000000781c */ /* 0x000fe20003f0f008 */
[----:B------:R-:W-:Y:S01]  /*0930*/  UMOV UR61, 0x1 ;  /* 0x00000001003d7882 */ /* 0x000fe20000000000 */
[----:B------:R-:W-:Y:S01]  /*0940*/  NOP ;  /* 0x0000000000007918 */ /* 0x000fe20000000000 */
[----:B------:R-:W-:Y:S01]  /*0950*/  USEL UR61, UR61, 0x2, !UP0 ;  /* 0x000000023d3d7887 */ /* 0x000fe2000c000000 */
[----:B------:R-:W-:Y:S01]  /*0960*/  ULDC.64 UR52, c[0x0][0x208] ;  /* 0x0000820000347ab9 */ /* 0x000fe20000000a00 */
[----:B-123--:R-:W-:Y:S08]  /*0970*/  BAR.SYNC.DEFER_BLOCKING 0x0 ;  /* 0x0000000000007b1d */ /* 0x00eff00000010000 */
[----:B------:R-:W-:Y:S05]  /*0980*/  @!P0 BRA `(.L_x_763) ;  /* 0x000000cc00c08947 */ /* 0x000fea0003800000 */
.L_x_764:
[----:B------:R-:W-:-:S08]  /*0990*/  NOP ;  /* 0x0000000000007918 */ /* 0x000fd00000000000 */
[----:B------:R-:W1:Y:S02]  /*09a0*/  USETMAXREG.TRY_ALLOC.CTAPOOL UP0, 0xf0 ;  /* 0x000000f0000079c8 */ /* 0x000e640008000600 */
[----:B-1----:R-:W-:-:S13]  /*09b0*/  PLOP3.LUT P0, PT, PT, PT, UP0, 0x80, 0x0 ;  /* 0x000000000000781c */ /* 0x002fda0003f0f008 */
[----:B------:R-:W-:Y:S05]  /*09c0*/  @!P0 BRA `(.L_x_764) ;  /* 0xfffffffc00f08947 */ /* 0x000fea000383ffff */
[----:B------:R-:W1:Y:S01]  /*09d0*/  S2R R2, SR_TID.X ;  /* 0x0000000000027919 */ /* 0x000e620000002100 */
[----:B------:R-:W2:Y:S08]  /*09e0*/  S2UR UR7, SR_CTAID.X ;  /* 0x00000000000779c3 */ /* 0x000eb00000002500 */
[----:B------:R-:W-:Y:S08]  /*09f0*/  BAR.ARV 0x4, 0x180 ;  /* 0x0106000000007b1d */ /* 0x000ff00000002000 */
        /* <DEDUP_REMOVED lines=10> */
[----:B------:R-:W-:Y:S02]  /*0aa0*/  ULOP3.LUT UR60, UR61, 0x1, URZ, 0xfc, !UPT ;  /* 0x000000013d3c7892 */ /* 0x000fe4000f8efc3f */
[----:B------:R-:W-:Y:S01]  /*0ab0*/  SHF.R.S32.HI R3, RZ, 0x1f, R200 ;  /* 0x0000001fff037819 */ /* 0x000fe200000114c8 */
[----:B------:R-:W-:Y:S01]  /*0ac0*/  UMOV UR59, URZ ;  /* 0x0000003f003b7c82 */ /* 0x000fe20008000000 */
[----:B------:R-:W-:Y:S01]  /*0ad0*/  UMOV UR36, URZ ;  /* 0x0000003f00247c82 */ /* 0x000fe20008000000 */
[----:B------:R-:W-:Y:S01]  /*0ae0*/  UMOV UR39, URZ ;  /* 0x0000003f00277c82 */ /* 0x000fe20008000000 */
[CC--:B------:R-:W-:Y:S01]  /*0af0*/  LEA.HI R2, R3.reuse, R200.reuse, RZ, 0x4 ;  /* 0x000000c803027211 */ /* 0x0c0fe200078f20ff */
[----:B------:R-:W2:Y:S01]  /*0b00*/  S2UR UR6, SR_SWINHI ;  /* 0x00000000000679c3 */ /* 0x000ea20000002f00 */
[----:B------:R-:W-:-:S02]  /*0b10*/  LEA.HI R0, R3, R200, RZ, 0x7 ;  /* 0x000000c803007211 */ /* 0x000fc400078f38ff */
[----:B------:R-:W-:Y:S02]  /*0b20*/  SHF.R.S32.HI R5, RZ, 0x4, R2 ;  /* 0x00000004ff057819 */ /* 0x000fe40000011402 */
[----:B------:R-:W-:Y:S02]  /*0b30*/  LOP3.LUT R195, R0, 0xffffff80, RZ, 0xc0, !PT ;  /* 0xffffff8000c37812 */ /* 0x000fe400078ec0ff */
[----:B------:R-:W-:Y:S02]  /*0b40*/  LEA.HI R4, R2, R5, RZ, 0x1 ;  /* 0x0000000502047211 */ /* 0x000fe400078f08ff */
[----:B------:R-:W-:Y:S01]  /*0b50*/  LEA.HI R199, R3, R200, RZ, 0x5 ;  /* 0x000000c803c77211 */ /* 0x000fe200078f28ff */
[----:B------:R-:W-:Y:S01]  /*0b60*/  IMAD.IADD R195, R200, 0x1, -R195 ;  /* 0x00000001c8c37824 */ /* 0x000fe200078e0ac3 */
[----:B------:R-:W-:Y:S02]  /*0b70*/  LOP3.LUT R4, R4, 0x1ffffffe, RZ, 0xc0, !PT ;  /* 0x1ffffffe04047812 */ /* 0x000fe400078ec0ff */
[----:B------:R-:W-:-:S02]  /*0b80*/  SHF.R.S32.HI R199, RZ, 0x5, R199 ;  /* 0x00000005ffc77819 */ /* 0x000fc400000114c7 */
[----:B------:R-:W-:Y:S01]  /*0b90*/  SHF.R.S32.HI R6, RZ, 0x1f, R195 ;  /* 0x0000001fff067819 */ /* 0x000fe200000114c3 */
[----:B------:R-:W-:Y:S01]  /*0ba0*/  IMAD.IADD R4, R5, 0x1, -R4 ;  /* 0x0000000105047824 */ /* 0x000fe200078e0a04 */
[----:B------:R-:W-:Y:S01]  /*0bb0*/  LOP3.LUT R5, R2, 0x3fffff0, RZ, 0xc0, !PT ;  /* 0x03fffff002057812 */ /* 0x000fe200078ec0ff */
[----:B-1----:R-:W-:Y:S01]  /*0bc0*/  ULEA UR37, UR46, UR37, 0x18 ;  /* 0x000000252e257291 */ /* 0x002fe2000f8ec03f */
[-C--:B------:R-:W-:Y:S02]  /*0bd0*/  LEA.HI R7, R6, R195.reuse, RZ, 0x2 ;  /* 0x000000c306077211 */ /* 0x080fe400078f10ff */
[----:B------:R-:W-:Y:S01]  /*0be0*/  SHF.R.S32.HI R197, RZ, 0x7, R0 ;  /* 0x00000007ffc57819 */ /* 0x000fe20000011400 */
[----:B------:R-:W-:Y:S01]  /*0bf0*/  IMAD.IADD R2, R200, 0x1, -R5 ;  /* 0x00000001c8027824 */ /* 0x000fe200078e0a05 */
[--C-:B------:R-:W-:Y:S02]  /*0c00*/  SHF.R.S32.HI R5, RZ, 0x2, R7.reuse ;  /* 0x00000002ff057819 */ /* 0x100fe40000011407 */
[----:B------:R-:W-:Y:S01]  /*0c10*/  SHF.R.S32.HI R8, RZ, 0x1f, R7 ;  /* 0x0000001fff087819 */ /* 0x000fe20000011407 */
[----:B------:R-:W-:Y:S01]  /*0c20*/  IMAD R9, R199, 0x10, R2 ;  /* 0x00000010c7097824 */ /* 0x000fe200078e0202 */
[----:B------:R-:W-:Y:S01]  /*0c30*/  UMOV UR4, UR37 ;  /* 0x0000002500047c82 */ /* 0x000fe20008000000 */
[----:B--2---:R-:W-:Y:S01]  /*0c40*/  UMOV UR5, UR6 ;  /* 0x0000000600057c82 */ /* 0x004fe20008000000 */
[----:B------:R-:W-:Y:S01]  /*0c50*/  LEA.HI R6, R6, R195, RZ, 0x5 ;  /* 0x000000c306067211 */ /* 0x000fe200078f28ff */
[----:B------:R-:W-:Y:S01]  /*0c60*/  IMAD.U32 R18, RZ, RZ, UR4 ;  /* 0x00000004ff127e24 */ /* 0x000fe2000f8e00ff */
[----:B------:R-:W-:Y:S01]  /*0c70*/  LEA.HI R8, R8, R5, RZ, 0x3 ;  /* 0x0000000508087211 */ /* 0x000fe200078f18ff */
[----:B------:R-:W-:Y:S01]  /*0c80*/  IMAD R4, R9, 0x8, R4 ;  /* 0x0000000809047824 */ /* 0x000fe200078e0204 */
[----:B------:R-:W-:Y:S01]  /*0c90*/  LEA.HI R0, R0, R197, RZ, 0x1 ;  /* 0x000000c500007211 */ /* 0x000fe200078f08ff */
[----:B------:R-:W-:Y:S01]  /*0ca0*/  IMAD.U32 R19, RZ, RZ, UR5 ;  /* 0x00000005ff137e24 */ /* 0x000fe2000f8e00ff */
[----:B------:R-:W-:Y:S01]  /*0cb0*/  LOP3.LUT R8, R8, 0xfffffff8, RZ, 0xc0, !PT ;  /* 0xfffffff808087812 */ /* 0x000fe200078ec0ff */
[----:B------:R-:W-:Y:S01]  /*0cc0*/  UMOV UR4, UR7 ;  /* 0x0000000700047c82 */ /* 0x000fe20008000000 */
[----:B------:R-:W-:-:S02]  /*0cd0*/  LEA.HI R3, R3, R200, RZ, 0x3 ;  /* 0x000000c803037211 */ /* 0x000fc400078f18ff */
[----:B------:R-:W-:Y:S01]  /*0ce0*/  SHF.R.S32.HI R6, RZ, 0x5, R6 ;  /* 0x00000005ff067819 */ /* 0x000fe20000011406 */
[----:B------:R-:W-:Y:S01]  /*0cf0*/  IMAD.IADD R9, R5, 0x1, -R8 ;  /* 0x0000000105097824 */ /* 0x000fe200078e0a08 */
[----:B------:R-:W-:Y:S01]  /*0d00*/  LOP3.LUT R0, R0, 0x3fffffe, RZ, 0xc0, !PT ;  /* 0x03fffffe00007812 */ /* 0x000fe200078ec0ff */
[----:B------:R-:W-:Y:S01]  /*0d10*/  IMAD.SHL.U32 R5, R4, 0x8, RZ ;  /* 0x0000000804057824 */ /* 0x000fe200078e00ff */
[----:B------:R-:W-:Y:S01]  /*0d20*/  LOP3.LUT R16, R7, 0x7ffffffc, RZ, 0xc0, !PT ;  /* 0x7ffffffc07107812 */ /* 0x000fe200078ec0ff */
[----:B------:R-:W-:Y:S01]  /*0d30*/  IMAD R9, R6, 0x10, R9 ;  /* 0x0000001006097824 */ /* 0x000fe200078e0209 */
[----:B------:R-:W-:Y:S01]  /*0d40*/  SHF.R.S32.HI R192, RZ, 0x3, R3 ;  /* 0x00000003ffc07819 */ /* 0x000fe20000011403 */
[----:B------:R-:W-:Y:S01]  /*0d50*/  IMAD.WIDE R18, R5, 0x2, R18 ;  /* 0x0000000205127825 */ /* 0x000fe200078e0212 */
[----:B------:R-:W-:-:S03]  /*0d60*/  LOP3.LUT R5, R3, 0x1ffffff8, RZ, 0xc0, !PT ;  /* 0x1ffffff803057812 */ /* 0x000fc600078ec0ff */
[----:B------:R-:W-:Y:S02]  /*0d70*/  IMAD.IADD R0, R197, 0x1, -R0 ;  /* 0x00000001c5007824 */ /* 0x000fe400078e0a00 */
[----:B------:R-:W-:Y:S02]  /*0d80*/  IMAD.IADD R5, R200, 0x1, -R5 ;  /* 0x00000001c8057824 */ /* 0x000fe400078e0a05 */
[----:B------:R-:W-:Y:S02]  /*0d90*/  IMAD R196, R0, 0x40, R9 ;  /* 0x0000004000c47824 */ /* 0x000fe400078e0209 */
[----:B------:R-:W-:Y:S02]  /*0da0*/  IMAD.SHL.U32 R22, R5, 0x8, RZ ;  /* 0x0000000805167824 */ /* 0x000fe400078e00ff */
[----:B------:R-:W-:-:S07]  /*0db0*/  IMAD.IADD R16, R195, 0x1, -R16 ;  /* 0x00000001c3107824 */ /* 0x000fce00078e0a10 */
.L_x_861:
[----:B------:R-:W-:Y:S01]  /*0dc0*/  ULDC UR5, c[0x0][0xdd0] ;  /* 0x0003740000057ab9 */ /* 0x000fe20000000800 */
[----:B-1----:R-:W1:Y:S01]  /*0dd0*/  LDC R0, c[0x0][0xde8] ;  /* 0x00037a00ff007b82 */ /* 0x002e620000000800 */
[----:B------:R-:W-:Y:S01]  /*0de0*/  UISETP.NE.AND UP0, UPT, UR5, 0x1, UPT ;  /* 0x000000010500788c */ /* 0x000fe2000bf05270 */
[----:B------:R-:W-:-:S10]  /*0df0*/  UMOV UR8, UR4 ;  /* 0x0000000400087c82 */ /* 0x000fd40008000000 */
[----:B------:R-:W-:Y:S01]  /*0e00*/  @UP0 ULDC UR6, c[0x0][0xdd4] ;  /* 0x0003750000060ab9 */ /* 0x000fe20000000800 */
[----:B------:R-:W-:Y:S01]  /*0e10*/  @UP0 ULDC UR9, c[0x0][0xdd8] ;  /* 0x0003760000090ab9 */ /* 0x000fe20000000800 */
[----:B------:R-:W-:-:S04]  /*0e20*/  UIMAD.WIDE.U32 UR6, UR4, UR6, URZ ;  /* 0x00000006040672a5 */ /* 0x000fc8000f8e003f */
[----:B------:R-:W-:-:S04]  /*0e30*/  @UP0 USHF.R.U32.HI UR8, URZ, UR9, UR7 ;  /* 0x000000093f080299 */ /* 0x000fc80008011607 */
[----:B------:R-:W-:Y:S02]  /*0e40*/  UIADD3 UR6, -UR8, URZ, URZ ;  /* 0x0000003f08067290 */ /* 0x000fe4000fffe13f */
[----:B-1----:R-:W-:Y:S02]  /*0e50*/  ISETP.LE.AND P0, PT, R0, UR8, PT ;  /* 0x0000000800007c0c */ /* 0x002fe4000bf03270 */
[----:B------:R-:W-:-:S11]  /*0e60*/  UIMAD UR7, UR5, UR6, UR4 ;  /* 0x00000006050772a4 */ /* 0x000fd6000f8e0204 */
[----:B--234-:R-:W-:Y:S05]  /*0e70*/  @!P0 BRA `(.L_x_765) ;  /* 0x0000000000208947 */ /* 0x01cfea0003800000 */
[----:B------:R-:W-:Y:S01]  /*0e80*/  ULDC UR6, c[0x0][0xddc] ;  /* 0x0003770000067ab9 */ /* 0x000fe20000000800 */
[----:B------:R-:W-:Y:S01]  /*0e90*/  UMOV UR47, UR7 ;  /* 0x00000007002f7c82 */ /* 0x000fe20008000000 */
[----:B------:R-:W-:-:S11]  /*0ea0*/  UISETP.NE.AND UP0, UPT, UR6, 0x1, UPT ;  /* 0x000000010600788c */ /* 0x000fd6000bf05270 */
[----:B------:R-:W-:Y:S02]  /*0eb0*/  @UP0 ULDC.64 UR10, c[0x0][0xde0] ;  /* 0x00037800000a0ab9 */ /* 0x000fe40000000a00 */
[----:B------:R-:W-:-:S04]  /*0ec0*/  UIMAD.WIDE.U32 UR4, UR7, UR10, URZ ;  /* 0x0000000a070472a5 */ /* 0x000fc8000f8e003f */
[----:B------:R-:W-:-:S04]  /*0ed0*/  @UP0 USHF.R.U32.HI UR47, URZ, UR11, UR5 ;  /* 0x0000000b3f2f0299 */ /* 0x000fc80008011605 */
[----:B------:R-:W-:Y:S01]  /*0ee0*/  UIMAD UR4, UR47, UR6, URZ ;  /* 0x000000062f0472a4 */ /* 0x000fe2000f8e023f */
[----:B------:R-:W-:Y:S11]  /*0ef0*/  BRA `(.L_x_766) ;  /* 0x00000000001c7947 */ /* 0x000ff60003800000 */
.L_x_765:
[----:B------:R-:W-:Y:S01]  /*0f00*/  ULDC UR6, c[0x0][0xdc4] ;  /* 0x0003710000067ab9 */ /* 0x000fe20000000800 */
[----:B------:R-:W-:Y:S01]  /*0f10*/  UMOV UR47, UR7 ;  /* 0x00000007002f7c82 */ /* 0x000fe20008000000 */
[----:B------:R-:W-:-:S11]  /*0f20*/  UISETP.NE.AND UP0, UPT, UR6, 0x1, UPT ;  /* 0x000000010600788c */ /* 0x000fd6000bf05270 */
[----:B------:R-:W-:Y:S02]  /*0f30*/  @UP0 ULDC.64 UR10, c[0x0][0xdc8] ;  /* 0x00037200000a0ab9 */ /* 0x000fe40000000a00 */
[----:B------:R-:W-:-:S04]  /*0f40*/  UIMAD.WIDE.U32 UR4, UR7, UR10, URZ ;  /* 0x0000000a070472a5 */ /* 0x000fc8000f8e003f */
[----:B------:R-:W-:-:S04]  /*0f50*/  @UP0 USHF.R.U32.HI UR47, URZ, UR11, UR5 ;  /* 0x0000000b3f2f0299 */ /* 0x000fc80008011605 */
[----:B------:R-:W-:-:S12]  /*0f60*/  UIMAD UR4, UR47, UR6, URZ ;  /* 0x000000062f0472a4 */ /* 0x000fd8000f8e023f */
.L_x_766:
[----:B------:R-:W-:Y:S01]  /*0f70*/  ULDC UR43, c[0x0][0xdb8] ;  /* 0x00036e00002b7ab9 */ /* 0x000fe20000000800 */
[----:B------:R-:W-:Y:S01]  /*0f80*/  UIADD3 UR6, UR7, -UR4, URZ ;  /* 0x8000000407067290 */ /* 0x000fe2000fffe03f */
[----:B------:R-:W-:Y:S01]  /*0f90*/  IMAD.MOV.U32 R7, RZ, RZ, 0x3f800000 ;  /* 0x3f800000ff077424 */ /* 0x000fe200078e00ff */
[----:B------:R-:W-:Y:S01]  /*0fa0*/  UISETP.NE.AND UP1, UPT, UR43, 0x1, UPT ;  /* 0x000000012b00788c */ /* 0x000fe2000bf25270 */
[----:B------:R-:W-:Y:S01]  /*0fb0*/  IMAD.MOV.U32 R0, RZ, RZ, 0x3f800000 ;  /* 0x3f800000ff007424 */ /* 0x000fe200078e00ff */
[----:B------:R-:W-:Y:S01]  /*0fc0*/  ULDC UR12, c[0x0][0xdc4] ;  /* 0x00037100000c7ab9 */ /* 0x000fe20000000800 */
[----:B------:R-:W-:Y:S01]  /*0fd0*/  ULDC.64 UR4, c[0x0][0x990] ;  /* 0x0002640000047ab9 */ /* 0x000fe20000000a00 */
[----:B------:R-:W-:Y:S01]  /*0fe0*/  UIMAD UR12, UR8, UR12, UR6 ;  /* 0x0000000c080c72a4 */ /* 0x000fe2000f8e0206 */
[----:B------:R-:W1:Y:S01]  /*0ff0*/  LDC.64 R8, c[0x0][0x9e0] ;  /* 0x00027800ff087b82 */ /* 0x000e620000000a00 */
[----:B------:R-:W-:Y:S01]  /*1000*/  UISETP.NE.U32.AND UP0, UPT, UR4, URZ, UPT ;  /* 0x0000003f0400728c */ /* 0x000fe2000bf05070 */
[----:B------:R-:W-:Y:S01]  /*1010*/  ULDC.64 UR6, c[0x0][0x998] ;  /* 0x0002660000067ab9 */ /* 0x000fe20000000a00 */
[----:B------:R-:W-:-:S02]  /*1020*/  ULDC UR11, c[0x0][0x428] ;  /* 0x00010a00000b7ab9 */ /* 0x000fc40000000800 */
[----:B------:R-:W-:Y:S01]  /*1030*/  UISETP.NE.AND.EX UP0, UPT, UR5, URZ, UPT, UP0 ;  /* 0x0000003f0500728c */ /* 0x000fe2000bf05300 */
[----:B------:R-:W-:Y:S01]  /*1040*/  @UP1 ULDC UR8, c[0x0][0xdbc] ;  /* 0x00036f0000081ab9 */ /* 0x000fe20000000800 */
[----:B------:R-:W-:Y:S01]  /*1050*/  @UP1 ULDC UR10, c[0x0][0xdc0] ;  /* 0x00037000000a1ab9 */ /* 0x000fe20000000800 */
[----:B------:R-:W-:Y:S01]  /*1060*/  UIMAD.WIDE.U32 UR8, UR12, UR8, URZ ;  /* 0x000000080c0872a5 */ /* 0x000fe2000f8e003f */
[----:B------:R-:W2:Y:S01]  /*1070*/  LDC R194, c[0x0][0x288] ;  /* 0x0000a200ffc27b82 */ /* 0x000ea20000000800 */
[----:B------:R-:W-:Y:S01]  /*1080*/  UMOV UR44, UR12 ;  /* 0x0000000c002c7c82 */ /* 0x000fe20008000000 */
[----:B------:R-:W-:Y:S01]  /*1090*/  UISETP.NE.AND UP2, UPT, UR11, 0x1, UPT ;  /* 0x000000010b00788c */ /* 0x000fe2000bf45270 */
[----:B------:R-:W-:Y:S01]  /*10a0*/  PLOP3.LUT P0, PT, PT, PT, UP0, 0x80, 0x0 ;  /* 0x000000000000781c */ /* 0x000fe20003f0f008 */
[----:B------:R-:W-:Y:S02]  /*10b0*/  @UP1 USHF.R.U32.HI UR44, URZ, UR10, UR9 ;  /* 0x0000000a3f2c1299 */ /* 0x000fe40008011609 */
[----:B------:R-:W-:-:S02]  /*10c0*/  UISETP.NE.U32.AND UP1, UPT, UR6, URZ, UPT ;  /* 0x0000003f0600728c */ /* 0x000fc4000bf25070 */
[----:B------:R-:W-:Y:S01]  /*10d0*/  @UP0 USHF.R.S32.HI UR8, URZ, 0x1f, UR44 ;  /* 0x0000001f3f080899 */ /* 0x000fe2000801142c */
[----:B------:R-:W3:Y:S01]  /*10e0*/  LDC R17, c[0x0][0x404] ;  /* 0x00010100ff117b82 */ /* 0x000ee20000000800 */
[----:B------:R-:W-:Y:S01]  /*10f0*/  UISETP.NE.AND.EX UP1, UPT, UR7, URZ, UPT, UP1 ;  /* 0x0000003f0700728c */ /* 0x000fe2000bf25310 */
[----:B------:R-:W-:Y:S01]  /*1100*/  @UP0 ULDC.64 UR14, c[0x0][0x9a8] ;  /* 0x00026a00000e0ab9 */ /* 0x000fe20000000a00 */
[----:B------:R-:W-:Y:S02]  /*1110*/  UIADD3 UR11, -UR44, URZ, URZ ;  /* 0x0000003f2c0b7290 */ /* 0x000fe4000fffe13f */
[----:B------:R-:W-:Y:S02]  /*1120*/  @UP0 UIMAD UR10, UR8, UR14, URZ ;  /* 0x0000000e080a02a4 */ /* 0x000fe4000f8e023f */
[----:B------:R-:W-:Y:S01]  /*1130*/  PLOP3.LUT P1, PT, PT, PT, UP1, 0x80, 0x0 ;  /* 0x000000000000781c */ /* 0x000fe20003f2f018 */
[----:B------:R-:W-:Y:S01]  /*1140*/  @UP0 UIMAD.WIDE.U32 UR8, UR44, UR14, URZ ;  /* 0x0000000e2c0802a5 */ /* 0x000fe2000f8e003f */
[----:B------:R-:W4:Y:S01]  /*1150*/  LDC R6, c[0x0][0x2e0] ;  /* 0x0000b800ff067b82 */ /* 0x000f220000000800 */
[----:B------:R-:W-:-:S02]  /*1160*/  UIMAD UR43, UR43, UR11, UR12 ;  /* 0x0000000b2b2b72a4 */ /* 0x000fc4000f8e020c */
[----:B------:R-:W-:Y:S01]  /*1170*/  @UP1 USHF.R.S32.HI UR14, URZ, 0x1f, UR44 ;  /* 0x0000001f3f0e1899 */ /* 0x000fe2000801142c */
[----:B------:R-:W-:Y:S01]  /*1180*/  @UP1 ULDC.64 UR16, c[0x0][0x9b8] ;  /* 0x00026e0000101ab9 */ /* 0x000fe20000000a00 */
[----:B------:R-:W-:Y:S01]  /*1190*/  @UP0 UIMAD UR15, UR44, UR15, UR10 ;  /* 0x0000000f2c0f02a4 */ /* 0x000fe2000f8e020a */
[----:B------:R-:W-:Y:S01]  /*11a0*/  @UP2 ULDC UR12, c[0x0][0x42c] ;  /* 0x00010b00000c2ab9 */ /* 0x000fe20000000800 */
[----:B------:R-:W-:Y:S02]  /*11b0*/  @UP1 UIMAD.WIDE.U32 UR10, UR44, UR16, URZ ;  /* 0x000000102c0a12a5 */ /* 0x000fe4000f8e003f */
[----:B------:R-:W-:Y:S02]  /*11c0*/  UIMAD.WIDE.U32 UR12, UR43, UR12, URZ ;  /* 0x0000000c2b0c72a5 */ /* 0x000fe4000f8e003f */
[----:B------:R-:W-:Y:S01]  /*11d0*/  @UP1 UIMAD UR16, UR14, UR16, URZ ;  /* 0x000000100e1012a4 */ /* 0x000fe2000f8e023f */
[----:B------:R-:W-:Y:S02]  /*11e0*/  @UP2 ULDC UR18, c[0x0][0x430] ;  /* 0x00010c0000122ab9 */ /* 0x000fe40000000800 */
[----:B------:R-:W-:Y:S01]  /*11f0*/  UMOV UR14, UR43 ;  /* 0x0000002b000e7c82 */ /* 0x000fe20008000000 */
[----:B------:R-:W-:-:S02]  /*1200*/  @UP2 USHF.R.U32.HI UR14, URZ, UR18, UR13 ;  /* 0x000000123f0e2299 */ /* 0x000fc4000801160d */
[----:B------:R-:W-:Y:S02]  /*1210*/  @UP1 UIMAD UR16, UR44, UR17, UR16 ;  /* 0x000000112c1012a4 */ /* 0x000fe4000f8e0210 */
[----:B------:R-:W-:Y:S02]  /*1220*/  @UP0 USHF.R.S32.HI UR12, URZ, 0x1f, UR14 ;  /* 0x0000001f3f0c0899 */ /* 0x000fe4000801140e */
[----:B------:R-:W-:Y:S01]  /*1230*/  @UP1 USHF.R.S32.HI UR13, URZ, 0x1f, UR14 ;  /* 0x0000001f3f0d1899 */ /* 0x000fe2000801140e */
[----:B------:R-:W-:Y:S01]  /*1240*/  @UP0 ULDC.64 UR18, c[0x0][0x9b0] ;  /* 0x00026c0000120ab9 */ /* 0x000fe20000000a00 */
[----:B------:R-:W-:Y:S02]  /*1250*/  @UP1 UIADD3 UR11, UR11, UR16, URZ ;  /* 0x000000100b0b1290 */ /* 0x000fe4000fffe03f */
[----:B------:R-:W-:Y:S01]  /*1260*/  @UP0 UIADD3 UR9, UR9, UR15, URZ ;  /* 0x0000000f09090290 */ /* 0x000fe2000fffe03f */
[----:B------:R-:W-:Y:S01]  /*1270*/  @UP1 ULDC.64 UR16, c[0x0][0x9c0] ;  /* 0x0002700000101ab9 */ /* 0x000fe20000000a00 */
[----:B------:R-:W-:-:S02]  /*1280*/  @UP0 UIMAD UR12, UR12, UR18, URZ ;  /* 0x000000120c0c02a4 */ /* 0x000fc4000f8e023f */
[----:B------:R-:W-:Y:S02]  /*1290*/  @UP1 UIMAD UR13, UR13, UR16, URZ ;  /* 0x000000100d0d12a4 */ /* 0x000fe4000f8e023f */
[----:B------:R-:W-:Y:S02]  /*12a0*/  @UP0 UIMAD.WIDE.U32 UR8, UR14, UR18, UR8 ;  /* 0x000000120e0802a5 */ /* 0x000fe4000f8e0008 */
[----:B------:R-:W-:Y:S02]  /*12b0*/  @UP0 UIMAD UR12, UR14, UR19, UR12 ;  /* 0x000000130e0c02a4 */ /* 0x000fe4000f8e020c */
[----:B------:R-:W-:Y:S02]  /*12c0*/  @UP1 UIMAD.WIDE.U32 UR10, UR14, UR16, UR10 ;  /* 0x000000100e0a12a5 */ /* 0x000fe4000f8e000a */
[----:B------:R-:W-:Y:S02]  /*12d0*/  @UP1 UIMAD UR13, UR14, UR17, UR13 ;  /* 0x000000110e0d12a4 */ /* 0x000fe4000f8e020d */
[----:B------:R-:W-:-:S02]  /*12e0*/  @UP0 UIADD3 UR12, UR9, UR12, URZ ;  /* 0x0000000c090c0290 */ /* 0x000fc4000fffe03f */
[----:B------:R-:W-:Y:S02]  /*12f0*/  @UP0 ULEA UR4, UP3, UR8, UR4, 0x2 ;  /* 0x0000000408040291 */ /* 0x000fe4000f86103f */
[----:B------:R-:W-:Y:S02]  /*1300*/  @UP1 ULEA UR6, UP4, UR10, UR6, 0x2 ;  /* 0x000000060a061291 */ /* 0x000fe4000f88103f */
[----:B------:R-:W-:Y:S02]  /*1310*/  @UP1 UIADD3 UR9, UR11, UR13, URZ ;  /* 0x0000000d0b091290 */ /* 0x000fe4000fffe03f */
[----:B------:R-:W-:Y:S01]  /*1320*/  @UP0 ULEA.HI.X UR5, UR8, UR5, UR12, 0x2, UP3 ;  /* 0x0000000508050291 */ /* 0x000fe200098f140c */
[----:B------:R-:W-:Y:S01]  /*1330*/  IMAD.U32 R2, RZ, RZ, UR4 ;  /* 0x00000004ff027e24 */ /* 0x000fe2000f8e00ff */
[----:B------:R-:W-:Y:S01]  /*1340*/  @UP1 ULEA.HI.X UR7, UR10, UR7, UR9, 0x2, UP4 ;  /* 0x000000070a071291 */ /* 0x000fe2000a0f1409 */
[----:B------:R-:W-:Y:S01]  /*1350*/  IMAD.U32 R4, RZ, RZ, UR6 ;  /* 0x00000006ff047e24 */ /* 0x000fe2000f8e00ff */
[----:B------:R-:W-:Y:S01]  /*1360*/  ULDC UR42, c[0x0][0xdac] ;  /* 0x00036b00002a7ab9 */ /* 0x000fe20000000800 */
[----:B------:R-:W-:Y:S01]  /*1370*/  @UP2 ULDC UR6, c[0x0][0x430] ;  /* 0x00010c0000062ab9 */ /* 0x000fe20000000800 */
[----:B------:R-:W-:Y:S01]  /*1380*/  IMAD.U32 R3, RZ, RZ, UR5 ;  /* 0x00000005ff037e24 */ /* 0x000fe2000f8e00ff */
[----:B------:R-:W-:Y:S01]  /*1390*/  ULDC.64 UR4, c[0x0][0x3f8] ;  /* 0x0000fe0000047ab9 */ /* 0x000fe20000000a00 */
[----:B------:R-:W-:-:S03]  /*13a0*/  IMAD.U32 R5, RZ, RZ, UR7 ;  /* 0x00000007ff057e24 */ /* 0x000fc6000f8e00ff */
[----:B------:R-:W5:Y:S04]  /*13b0*/  @P0 LDG.E R7, desc[UR52][R2.64] ;  /* 0x0000003402070981 */ /* 0x000f68000c1e1900 */
[----:B------:R-:W5:Y:S01]  /*13c0*/  @P1 LDG.E R0, desc[UR52][R4.64] ;  /* 0x0000003404001981 */ /* 0x000f62000c1e1900 */
[----:B------:R-:W-:Y:S01]  /*13d0*/  ISETP.NE.U32.AND P0, PT, RZ, UR4, PT ;  /* 0x00000004ff007c0c */ /* 0x000fe2000bf05070 */
[----:B------:R-:W-:Y:S01]  /*13e0*/  ULOP3.LUT UR4, URZ, UR47, URZ, 0x33, !UPT ;  /* 0x0000002f3f047292 */ /* 0x000fe2000f8e333f */
[----:B-1----:R-:W-:Y:S01]  /*13f0*/  ISETP.GE.AND P1, PT, R9, 0x1, PT ;  /* 0x000000010900780c */ /* 0x002fe20003f26270 */
[----:B------:R-:W-:Y:S01]  /*1400*/  UMOV UR58, UR43 ;  /* 0x0000002b003a7c82 */ /* 0x000fe20008000000 */
[----:B------:R-:W-:Y:S01]  /*1410*/  ISETP.NE.AND.EX P0, PT, RZ, UR5, PT, P0 ;  /* 0x00000005ff007c0c */ /* 0x000fe2000bf05300 */
[----:B------:R-:W-:Y:S01]  /*1420*/  ULDC UR5, c[0x0][0x988] ;  /* 0x0002620000057ab9 */ /* 0x000fe20000000800 */
[----:B------:R-:W-:-:S02]  /*1430*/  UIADD3 UR42, UR4, UR42, URZ ;  /* 0x0000002a042a7290 */ /* 0x000fc4000fffe03f */
[----:B---3--:R-:W-:Y:S01]  /*1440*/  SEL R17, R17, 0x1, P0 ;  /* 0x0000000111117807 */ /* 0x008fe20000000000 */
[----:B------:R-:W-:Y:S01]  /*1450*/  @UP2 ULDC UR4, c[0x0][0x42c] ;  /* 0x00010b0000042ab9 */ /* 0x000fe20000000800 */
[----:B------:R-:W-:Y:S01]  /*1460*/  USHF.L.U32 UR42, UR42, 0x7, URZ ;  /* 0x000000072a2a7899 */ /* 0x000fe2000800063f */
[----:B-----5:R-:W-:-:S04]  /*1470*/  FMUL.FTZ R0, R7, R0 ;  /* 0x0000000007007220 */ /* 0x020fc80000410000 */
[----:B------:R-:W-:Y:S01]  /*1480*/  FMUL.FTZ R2, R0, UR5 ;  /* 0x0000000500027c20 */ /* 0x000fe20008410000 */
[----:B--2---:R-:W-:Y:S01]  /*1490*/  IADD3 R0, -R194, 0x80, RZ ;  /* 0x00000080c2007810 */ /* 0x004fe20007ffe1ff */
[----:B------:R-:W-:-:S03]  /*14a0*/  UIMAD.WIDE.U32 UR4, UR43, UR4, URZ ;  /* 0x000000042b0472a5 */ /* 0x000fc6000f8e003f */
[----:B------:R-:W-:Y:S01]  /*14b0*/  R2UR UR38, R2 ;  /* 0x00000000022672ca */ /* 0x000fe200000e0000 */
[----:B----4-:R-:W-:Y:S01]  /*14c0*/  IMAD R0, R17, R6, R0 ;  /* 0x0000000611007224 */ /* 0x010fe200078e0200 */
[----:B------:R-:W-:-:S03]  /*14d0*/  @UP2 USHF.R.U32.HI UR58, URZ, UR6, UR5 ;  /* 0x000000063f3a2299 */ /* 0x000fc60008011605 */
[----:B------:R-:W-:-:S04]  /*14e0*/  VIADD R198, R0, UR42 ;  /* 0x0000002a00c67c36 */ /* 0x000fc80008000000 */
[----:B------:R-:W-:Y:S01]  /*14f0*/  IMAD.IADD R0, R198, 0x1, R8 ;  /* 0x00000001c6007824 */ /* 0x000fe200078e0208 */
[----:B------:R-:W-:Y:S06]  /*1500*/  @!P1 BRA `(.L_x_767) ;  /* 0x0000000000409947 */ /* 0x000fec0003800000 */
[C---:B------:R-:W-:Y:S01]  /*1510*/  ISETP.GT.AND P0, PT, R198.reuse, RZ, PT ;  /* 0x000000ffc600720c */ /* 0x040fe20003f04270 */
[----:B------:R-:W-:-:S12]  /*1520*/  VIADD R2, R198, 0xffffffff ;  /* 0xffffffffc6027836 */ /* 0x000fd80000000000 */
[----:B------:R-:W-:Y:S05]  /*1530*/  @P0 BRA `(.L_x_768) ;  /* 0x00000000001c0947 */ /* 0x000fea0003800000 */
[----:B------:R-:W-:Y:S01]  /*1540*/  ISETP.NE.AND P0, PT, R9, 0x1, PT ;  /* 0x000000010900780c */ /* 0x000fe20003f05270 */
[----:B------:R-:W-:-:S12]  /*1550*/  IMAD.MOV R3, RZ, RZ, -R198 ;  /* 0x000000ffff037224 */ /* 0x000fd800078e0ac6 */
[----:B------:R-:W1:Y:S02]  /*1560*/  @P0 LDC.64 R4, c[0x0][0x9e8] ;  /* 0x00027a00ff040b82 */ /* 0x000e640000000a00 */
[----:B-1----:R-:W-:-:S05]  /*1570*/  @P0 IMAD.HI.U32 R2, R3, R4, RZ ;  /* 0x0000000403020227 */ /* 0x002fca00078e00ff */
[----:B------:R-:W-:-:S04]  /*1580*/  @P0 SHF.R.U32.HI R3, RZ, R5, R2 ;  /* 0x00000005ff030219 */ /* 0x000fc80000011602 */
[----:B------:R-:W-:Y:S01]  /*1590*/  LOP3.LUT R2, RZ, R3, RZ, 0x33, !PT ;  /* 0x00000003ff027212 */ /* 0x000fe200078e33ff */
[----:B------:R-:W-:Y:S06]  /*15a0*/  BRA `(.L_x_769) ;  /* 0x0000000000107947 */ /* 0x000fec0003800000 */
.L_x_768:
[----:B------:R-:W-:-:S13]  /*15b0*/  ISETP.NE.AND P0, PT, R9, 0x1, PT ;  /* 0x000000010900780c */ /* 0x000fda0003f05270 */
[----:B------:R-:W1:Y:S02]  /*15c0*/  @P0 LDC.64 R4, c[0x0][0x9e8] ;  /* 0x00027a00ff040b82 */ /* 0x000e640000000a00 */
[----:B-1----:R-:W-:-:S05]  /*15d0*/  @P0 IMAD.HI.U32 R4, R2, R4, RZ ;  /* 0x0000000402040227 */ /* 0x002fca00078e00ff */
[----:B------:R-:W-:-:S07]  /*15e0*/  @P0 SHF.R.U32.HI R2, RZ, R5, R4 ;  /* 0x00000005ff020219 */ /* 0x000fce0000011604 */
.L_x_769:
[----:B------:R-:W-:-:S05]  /*15f0*/  IMAD R3, R2, R9, R9 ;  /* 0x0000000902037224 */ /* 0x000fca00078e0209 */
[----:B------:R-:W-:-:S07]  /*1600*/  VIMNMX R0, R0, R3, PT ;  /* 0x0000000300007248 */ /* 0x000fce0003fe0100 */
.L_x_767:
[----:B------:R-:W-:Y:S01]  /*1610*/  VIADD R2, R0, 0x3f ;  /* 0x0000003f00027836 */ /* 0x000fe20000000000 */
[----:B------:R-:W-:Y:S01]  /*1620*/  ULDC UR4, c[0x0][0x9dc] ;  /* 0x0002770000047ab9 */ /* 0x000fe20000000800 */
[CC--:B------:R-:W-:Y:S02]  /*1630*/  IMAD R0, R17.reuse, R6.reuse, 0x3f ;  /* 0x0000003f11007424 */ /* 0x0c0fe400078e0206 */
[----:B------:R-:W-:Y:S01]  /*1640*/  IMAD R194, R17, R6, -R194 ;  /* 0x0000000611c27224 */ /* 0x000fe200078e0ac2 */
[----:B------:R-:W-:Y:S02]  /*1650*/  SHF.R.S32.HI R5, RZ, 0x1f, R2 ;  /* 0x0000001fff057819 */ /* 0x000fe40000011402 */
[----:B------:R-:W-:Y:S01]  /*1660*/  SHF.R.S32.HI R3, RZ, 0x1f, R0 ;  /* 0x0000001fff037819 */ /* 0x000fe20000011400 */
[----:B------:R-:W-:Y:S01]  /*1670*/  VIADD R59, R194, UR42 ;  /* 0x0000002ac23b7c36 */ /* 0x000fe20008000000 */
[----:B------:R-:W-:Y:S02]  /*1680*/  LEA.HI R5, R5, R2, RZ, 0x6 ;  /* 0x0000000205057211 */ /* 0x000fe400078f30ff */
[----:B------:R-:W-:Y:S01]  /*1690*/  LEA.HI R3, R3, R0, RZ, 0x6 ;  /* 0x0000000003037211 */ /* 0x000fe200078f30ff */
[----:B------:R-:W-:Y:S01]  /*16a0*/  VIADD R4, R59, -UR4 ;  /* 0x800000043b047c36 */ /* 0x000fe20008000000 */
[----:B------:R-:W-:-:S02]  /*16b0*/  SHF.R.S32.HI R58, RZ, 0x6, R5 ;  /* 0x00000006ff3a7819 */ /* 0x000fc40000011405 */
[----:B------:R-:W-:Y:S02]  /*16c0*/  SHF.R.S32.HI R3, RZ, 0x6, R3 ;  /* 0x00000006ff037819 */ /* 0x000fe40000011403 */
[----:B------:R-:W-:Y:S02]  /*16d0*/  R2UR UR4, R4 ;  /* 0x00000000040472ca */ /* 0x000fe400000e0000 */
[----:B------:R-:W-:Y:S01]  /*16e0*/  VIMNMX R58, R3, R58, PT ;  /* 0x0000003a033a7248 */ /* 0x000fe20003fe0100 */
[----:B------:R-:W-:-:S12]  /*16f0*/  @!P1 BRA `(.L_x_770) ;  /* 0x0000000000489947 */ /* 0x000fd80003800000 */
[----:B------:R-:W-:-:S13]  /*1700*/  ISETP.GT.AND P0, PT, R59, -0x1, PT ;  /* 0xffffffff3b00780c */ /* 0x000fda0003f04270 */
[----:B------:R-:W-:Y:S05]  /*1710*/  @P0 BRA `(.L_x_771) ;  /* 0x00000000001c0947 */ /* 0x000fea0003800000 */
[----:B------:R-:W-:Y:S02]  /*1720*/  ISETP.NE.AND P0, PT, R9, 0x1, PT ;  /* 0x000000010900780c */ /* 0x000fe40003f05270 */
[----:B------:R-:W-:-:S11]  /*1730*/  LOP3.LUT R3, RZ, R59, RZ, 0x33, !PT ;  /* 0x0000003bff037212 */ /* 0x000fd600078e33ff */
[----:B------:R-:W1:Y:S02]  /*1740*/  @P0 LDC.64 R4, c[0x0][0x9e8] ;  /* 0x00027a00ff040b82 */ /* 0x000e640000000a00 */
[----:B-1----:R-:W-:-:S05]  /*1750*/  @P0 IMAD.HI.U32 R0, R3, R4, RZ ;  /* 0x0000000403000227 */ /* 0x002fca00078e00ff */
[----:B------:R-:W-:-:S04]  /*1760*/  @P0 SHF.R.U32.HI R3, RZ, R5, R0 ;  /* 0x00000005ff030219 */ /* 0x000fc80000011600 */
[----:B------:R-:W-:Y:S01]  /*1770*/  LOP3.LUT R0, RZ, R3, RZ, 0x33, !PT ;  /* 0x00000003ff007212 */ /* 0x000fe200078e33ff */
[----:B------:R-:W-:Y:S06]  /*1780*/  BRA `(.L_x_772) ;  /* 0x0000000000147947 */ /* 0x000fec0003800000 */
.L_x_771:
[----:B------:R-:W-:Y:S01]  /*1790*/  ISETP.NE.AND P0, PT, R9, 0x1, PT ;  /* 0x000000010900780c */ /* 0x000fe20003f05270 */
[----:B------:R-:W-:-:S12]  /*17a0*/  IMAD.MOV.U32 R0, RZ, RZ, R59 ;  /* 0x000000ffff007224 */ /* 0x000fd800078e003b */
[----:B------:R-:W1:Y:S02]  /*17b0*/  @P0 LDC.64 R2, c[0x0][0x9e8] ;  /* 0x00027a00ff020b82 */ /* 0x000e640000000a00 */
[----:B-1----:R-:W-:-:S05]  /*17c0*/  @P0 IMAD.HI.U32 R2, R59, R2, RZ ;  /* 0x000000023b020227 */ /* 0x002fca00078e00ff */
[----:B------:R-:W-:-:S07]  /*17d0*/  @P0 SHF.R.U32.HI R0, RZ, R3, R2 ;  /* 0x00000003ff000219 */ /* 0x000fce0000011602 */
.L_x_772:
[----:B------:R-:W-:-:S05]  /*17e0*/  IMAD R0, R0, R9, RZ ;  /* 0x0000000900007224 */ /* 0x000fca00078e02ff */
[----:B------:R-:W-:-:S13]  /*17f0*/  R2UR UR5, R0 ;  /* 0x00000000000572ca */ /* 0x000fda00000e0000 */
[----:B------:R-:W-:-:S04]  /*1800*/  UISETP.LT.AND UP0, UPT, UR4, UR5, UPT ;  /* 0x000000050400728c */ /* 0x000fc8000bf01270 */
[----:B------:R-:W-:-:S12]  /*1810*/  USEL UR4, UR4, UR5, !UP0 ;  /* 0x0000000504047287 */ /* 0x000fd8000c000000 */
.L_x_770:
[----:B------:R-:W-:Y:S01]  /*1820*/  USHF.R.S32.HI UR5, URZ, 0x1f, UR4 ;  /* 0x0000001f3f057899 */ /* 0x000fe20008011404 */
[----:B------:R-:W-:Y:S01]  /*1830*/  PLOP3.LUT P0, PT, PT, PT, PT, 0x80, 0x0 ;  /* 0x000000000000781c */ /* 0x000fe20003f0f070 */
[----:B------:R-:W-:Y:S01]  /*1840*/  IMAD.MOV.U32 R0, RZ, RZ, RZ ;  /* 0x000000ffff007224 */ /* 0x000fe200078e00ff */
[----:B------:R-:W-:Y:S01]  /*1850*/  CS2R R2, SRZ ;  /* 0x0000000000027805 */ /* 0x000fe2000001ff00 */
[----:B------:R-:W-:Y:S01]  /*1860*/  ULEA.HI UR5, UR5, UR4, URZ, 0x6 ;  /* 0x0000000405057291 */ /* 0x000fe2000f8f303f */
[----:B------:R-:W-:Y:S02]  /*1870*/  CS2R R6, SRZ ;  /* 0x0000000000067805 */ /* 0x000fe4000001ff00 */
[----:B------:R-:W-:Y:S02]  /*1880*/  CS2R R26, SRZ ;  /* 0x00000000001a7805 */ /* 0x000fe4000001ff00 */
[----:B------:R-:W-:Y:S01]  /*1890*/  CS2R R100, SRZ ;  /* 0x0000000000647805 */ /* 0x000fe2000001ff00 */
[----:B------:R-:W-:Y:S01]  /*18a0*/  USHF.R.S32.HI UR5, URZ, 0x6, UR5 ;  /* 0x000000063f057899 */ /* 0x000fe20008011405 */
[----:B------:R-:W-:Y:S01]  /*18b0*/  CS2R R144, SRZ ;  /* 0x0000000000907805 */ /* 0x000fe2000001ff00 */
[----:B------:R-:W-:Y:S01]  /*18c0*/  IMAD.MOV.U32 R150, RZ, RZ, RZ ;  /* 0x000000ffff967224 */ /* 0x000fe200078e00ff */
[----:B------:R-:W-:Y:S01]  /*18d0*/  CS2R R142, SRZ ;  /* 0x00000000008e7805 */ /* 0x000fe2000001ff00 */
[----:B------:R-:W-:Y:S01]  /*18e0*/  UISETP.LT.AND UP0, UPT, URZ, UR5, UPT ;  /* 0x000000053f00728c */ /* 0x000fe2000bf01270 */
[----:B------:R-:W-:-:S02]  /*18f0*/  CS2R R30, SRZ ;  /* 0x00000000001e7805 */ /* 0x000fc4000001ff00 */
[----:B------:R-:W-:Y:S02]  /*1900*/  CS2R R92, SRZ ;  /* 0x00000000005c7805 */ /* 0x000fe4000001ff00 */
[----:B------:R-:W-:Y:S01]  /*1910*/  CS2R R136, SRZ ;  /* 0x0000000000887805 */ /* 0x000fe2000001ff00 */
[----:B------:R-:W-:Y:S01]  /*1920*/  USEL UR45, URZ, UR5, !UP0 ;  /* 0x000000053f2d7287 */ /* 0x000fe2000c000000 */
[----:B------:R-:W-:Y:S02]  /*1930*/  CS2R R134, SRZ ;  /* 0x0000000000867805 */ /* 0x000fe4000001ff00 */
[----:B------:R-:W-:Y:S02]  /*1940*/  CS2R R34, SRZ ;  /* 0x0000000000227805 */ /* 0x000fe4000001ff00 */
[----:B------:R-:W-:Y:S02]  /*1950*/  CS2R R84, SRZ ;  /* 0x0000000000547805 */ /* 0x000fe4000001ff00 */
[----:B------:R-:W-:-:S02]  /*1960*/  CS2R R128, SRZ ;  /* 0x0000000000807805 */ /* 0x000fc4000001ff00 */
[----:B------:R-:W-:Y:S02]  /*1970*/  CS2R R126, SRZ ;  /* 0x00000000007e7805 */ /* 0x000fe4000001ff00 */
[----:B------:R-:W-:Y:S02]  /*1980*/  ISETP.GT.AND P1, PT, R58, UR45, PT ;  /* 0x0000002d3a007c0c */ /* 0x000fe4000bf24270 */
        /* <DEDUP_REMOVED lines=50> */
[----:B------:R-:W-:Y:S06]  /*1cb0*/  @!P1 BRA `(.L_x_773) ;  /* 0x0000009400549947 */ /* 0x000fec0003800000 */
[----:B------:R-:W1:Y:S01]  /*1cc0*/  SHFL.IDX PT, R0, R197, RZ, 0x1f ;  /* 0x00001fffc5007589 */ /* 0x000e6200000e0000 */
[----:B------:R-:W-:-:S04]  /*1cd0*/  UIADD3 UR5, UR37, 0x18000, URZ ;  /* 0x0001800025057890 */ /* 0x000fc8000fffe03f */
[----:B------:R-:W-:-:S06]  /*1ce0*/  ULOP3.LUT UP0, URZ, UR5, 0x1bf, URZ, 0xc0, !UPT ;  /* 0x000001bf053f7892 */ /* 0x000fcc000f80c03f */
[----:B------:R-:W-:Y:S02]  /*1cf0*/  PLOP3.LUT P0, PT, PT, PT, UP0, 0x80, 0x0 ;  /* 0x000000000000781c */ /* 0x000fe40003f0f008 */
[----:B-1----:R-:W-:-:S13]  /*1d00*/  R2UR UR40, R0 ;  /* 0x00000000002872ca */ /* 0x002fda00000e0000 */
[----:B------:R-:W-:-:S04]  /*1d10*/  ULEA.HI UR4, UR40, UR40, URZ, 0x1 ;  /* 0x0000002828047291 */ /* 0x000fc8000f8f083f */
        /* <DEDUP_REMOVED lines=22> */
.L_x_774:
[----:B------:R-:W-:Y:S01]  /*1e80*/  ULEA.HI UR4, UR59, UR59, URZ, 0x1 ;  /* 0x0000003b3b047291 */ /* 0x000fe2000f8f083f */
[----:B------:R-:W-:-:S03]  /*1e90*/  IMAD.U32 R2, RZ, RZ, UR60 ;  /* 0x0000003cff027e24 */ /* 0x000fc6000f8e00ff */
[----:B------:R-:W-:Y:S02]  /*1ea0*/  ULOP3.LUT UR4, UR4, 0xfffffffe, URZ, 0xc0, !UPT ;  /* 0xfffffffe04047892 */ /* 0x000fe4000f8ec03f */
[----:B------:R-:W-:Y:S02]  /*1eb0*/  ISETP.NE.AND P0, PT, R2, 0x3, PT ;  /* 0x000000030200780c */ /* 0x000fe40003f05270 */
[----:B------:R-:W-:-:S06]  /*1ec0*/  UIADD3 UR4, UR59, -UR4, URZ ;  /* 0x800000043b047290 */ /* 0x000fcc000fffe03f */
[----:B------:R-:W-:-:S05]  /*1ed0*/  IMAD.U32 R0, RZ, RZ, UR4 ;  /* 0x00000004ff007e24 */ /* 0x000fca000f8e00ff */
[----:B------:R-:W-:-:S04]  /*1ee0*/  SHF.L.U32 R0, R0, 0x1f, RZ ;  /* 0x0000001f00007819 */ /* 0x000fc800000006ff */
[----:B------:R-:W1:Y:S02]  /*1ef0*/  SYNCS.PHASECHK.TRANS64.TRYWAIT P1, [UR37+0x28400], R0 ;  /* 0x02840000ff0075a7 */ /* 0x000e640008020165 */
[----:B-1----:R-:W-:Y:S05]  /*1f00*/  @!P1 BRA `(.L_x_775) ;  /* 0x000000f400049947 */ /* 0x002fea0003800000 */
.L_x_939:
[----:B------:R-:W-:Y:S05]  /*1f10*/  @!P0 BRA `(.L_x_776) ;  /* 0x0000000000048947 */ /* 0x000fea0003800000 */
[----:B------:R-:W-:Y:S01]  /*1f20*/  BPT.TRAP 0x1 ;  /* 0x000000040000795c */ /* 0x000fe20000300000 */
.L_x_776:
[----:B------:R-:W-:Y:S02]  /*1f30*/  IMAD.U32 R5, RZ, RZ, UR39 ;  /* 0x00000027ff057e24 */ /* 0x000fe4000f8e00ff */
[----:B-1----:R-:W-:-:S03]  /*1f40*/  IMAD.U32 R0, RZ, RZ, UR36 ;  /* 0x00000024ff007e24 */ /* 0x002fc6000f8e00ff */
[----:B------:R-:W-:Y:S02]  /*1f50*/  LEA R5, R5, UR37, 0x3 ;  /* 0x0000002505057c11 */ /* 0x000fe4000f8e18ff */
[----:B------:R-:W-:-:S04]  /*1f60*/  SHF.L.U32 R0, R0, 0x1f, RZ ;  /* 0x0000001f00007819 */ /* 0x000fc800000006ff */
[----:B------:R1:W2:Y:S01]  /*1f70*/  SYNCS.PHASECHK.TRANS64.TRYWAIT P2, [R5+URZ+0x28430], R0 ;  /* 0x02843000050075a7 */ /* 0x0002a2000804017f */
[----:B------:R-:W-:Y:S05]  /*1f80*/  @!P0 BRA `(.L_x_777) ;  /* 0x0000000000048947 */ /* 0x000fea0003800000 */
[----:B------:R-:W-:Y:S01]  /*1f90*/  BPT.TRAP 0x1 ;  /* 0x000000040000795c */ /* 0x000fe20000300000 */
.L_x_777:
[----:B------:R-:W3:Y:S02]  /*1fa0*/  S2R R2, SR_TID.X ;  /* 0x0000000000027919 */ /* 0x000ee40000002100 */
[----:B---3--:R-:W-:Y:S01]  /*1fb0*/  LOP3.LUT P1, RZ, R2, 0x7f, RZ, 0xc0, !PT ;  /* 0x0000007f02ff7812 */ /* 0x008fe2000782c0ff */
[----:B--2---:R-:W-:-:S12]  /*1fc0*/  @P2 BRA `(.L_x_778) ;  /* 0x0000000000082947 */ /* 0x004fd80003800000 */
[----:B------:R-:W2:Y:S02]  /*1fd0*/  SYNCS.PHASECHK.TRANS64.TRYWAIT P2, [R5+URZ+0x28430], R0 ;  /* 0x02843000050075a7 */ /* 0x000ea4000804017f */
[----:B--2---:R-:W-:Y:S05]  /*1fe0*/  @!P2 BRA `(.L_x_779) ;  /* 0x000000f000e4a947 */ /* 0x004fea0003800000 */
.L_x_778:
[----:B------:R-:W-:Y:S05]  /*1ff0*/  WARPSYNC.ALL ;  /* 0x0000000000007948 */ /* 0x000fea0003800000 */
[----:B------:R-:W-:Y:S01]  /*2000*/  UIADD3 UR4, UR37, 0x20000, URZ ;  /* 0x0002000025047890 */ /* 0x000fe2000fffe03f */
[----:B------:R-:W-:Y:S01]  /*2010*/  WARPGROUP.ARRIVE ;  /* 0x00000000000079c5 */ /* 0x000fe20000000000 */
[----:B------:R-:W-:Y:S01]  /*2020*/  ULOP3.LUT UR48, UR48, 0x10000, URZ, 0xfc, !UPT ;  /* 0x0001000030307892 */ /* 0x000fe2000f8efc3f */
[----:B------:R-:W3:Y:S01]  /*2030*/  LDC R10, c[0x0][0x288] ;  /* 0x0000a200ff0a7b82 */ /* 0x000ee20000000800 */
[----:B------:R-:W-:Y:S01]  /*2040*/  USHF.R.U32.HI UR4, URZ, 0x4, UR4 ;  /* 0x000000043f047899 */ /* 0x000fe20008011604 */
[----:B------:R-:W-:Y:S01]  /*2050*/  IMAD.MOV.U32 R3, RZ, RZ, -0x40 ;  /* 0xffffffc0ff037424 */ /* 0x000fe200078e00ff */
[----:B------:R-:W-:Y:S01]  /*2060*/  UMOV UR49, 0x40000040 ;  /* 0x4000004000317882 */ /* 0x000fe20000000000 */
[----:B------:R-:W-:Y:S01]  /*2070*/  UMOV UR51, 0x40000040 ;  /* 0x4000004000337882 */ /* 0x000fe20000000000 */
[----:B------:R-:W-:Y:S01]  /*2080*/  ULOP3.LUT UR4, UR4, 0x3fff, URZ, 0xc0, !UPT ;  /* 0x00003fff04047892 */ /* 0x000fe2000f8ec03f */
[----:B------:R-:W-:Y:S01]  /*2090*/  IMAD R8, R58, R3, 0x40 ;  /* 0x000000403a087424 */ /* 0x000fe200078e0203 */
[----:B------:R-:W-:Y:S01]  /*20a0*/  UIADD3 UR8, UR48, 0x2, URZ ;  /* 0x0000000230087890 */ /* 0x000fe2000fffe03f */
[----:B-12---:R-:W-:Y:S01]  /*20b0*/  @!P1 VIADD R0, R5, 0x28440 ;  /* 0x0002844005009836 */ /* 0x006fe20000000000 */
[----:B------:R-:W-:Y:S01]  /*20c0*/  ULOP3.LUT UR4, UR4, 0x10000, URZ, 0xfc, !UPT ;  /* 0x0001000004047892 */ /* 0x000fe2000f8efc3f */
[----:B------:R-:W-:Y:S01]  /*20d0*/  VIADD R2, R196, UR42 ;  /* 0x0000002ac4027c36 */ /* 0x000fe20008000000 */
[----:B------:R-:W-:Y:S01]  /*20e0*/  UMOV UR9, 0x40000040 ;  /* 0x4000004000097882 */ /* 0x000fe20000000000 */
[----:B------:R-:W-:Y:S01]  /*20f0*/  UMOV UR11, 0x40000040 ;  /* 0x40000040000b7882 */ /* 0x000fe20000000000 */
[----:B------:R-:W-:Y:S01]  /*2100*/  ULEA UR50, UR39, UR4, 0xa ;  /* 0x0000000427327291 */ /* 0x000fe2000f8e503f */
[----:B------:R-:W-:Y:S01]  /*2110*/  @!P1 PRMT R0, RZ, 0x654, R0 ;  /* 0x00000654ff009816 */ /* 0x000fe20000000000 */
[----:B------:R-:W-:Y:S01]  /*2120*/  UIADD3 UR12, UR48, 0x4, URZ ;  /* 0x00000004300c7890 */ /* 0x000fe2000fffe03f */
[----:B------:R-:W-:Y:S01]  /*2130*/  LEA R6, R58, 0xffffffc0, 0x6 ;  /* 0xffffffc03a067811 */ /* 0x000fe200078e30ff */
[----:B------:R-:W-:-:S02]  /*2140*/  UIADD3 UR10, UR50, 0x2, URZ ;  /* 0x00000002320a7890 */ /* 0x000fc4000fffe03f */
[----:B------:R-:W-:Y:S01]  /*2150*/  UIADD3 UR14, UR50, 0x4, URZ ;  /* 0x00000004320e7890 */ /* 0x000fe2000fffe03f */
[----:B------:R-:W-:Y:S02]  /*2160*/  UMOV UR13, 0x40000040 ;  /* 0x40000040000d7882 */ /* 0x000fe40000000000 */
[----:B------:R-:W-:Y:S01]  /*2170*/  QGMMA.64x64x32.F32.E4M3.E4M3 R24, gdesc[UR48], RZ, !UPT, gsb0 ;  /* 0x00e00000301879f3 */ /* 0x000fe2000c0008ff */
[----:B------:R-:W-:Y:S01]  /*2180*/  UMOV UR15, 0x40000040 ;  /* 0x40000040000f7882 */ /* 0x000fe20000000000 */
[----:B------:R-:W-:Y:S02]  /*2190*/  UIADD3 UR16, UR48, 0x6, URZ ;  /* 0x0000000630107890 */ /* 0x000fe4000fffe03f */
[----:B------:R-:W-:Y:S01]  /*21a0*/  UIADD3 UR18, UR50, 0x6, URZ ;  /* 0x0000000632127890 */ /* 0x000fe2000fffe03f */
[----:B------:R-:W-:Y:S01]  /*21b0*/  UMOV UR17, 0x40000040 ;  /* 0x4000004000117882 */ /* 0x000fe20000000000 */
[----:B------:R-:W-:Y:S01]  /*21c0*/  UMOV UR19, 0x40000040 ;  /* 0x4000004000137882 */ /* 0x000fe20000000000 */
[----:B------:R-:W-:-:S02]  /*21d0*/  UIADD3 UR20, UR48, 0x400, URZ ;  /* 0x0000040030147890 */ /* 0x000fc4000fffe03f */
[----:B------:R-:W-:Y:S01]  /*21e0*/  UIADD3 UR22, UR50, 0x200, URZ ;  /* 0x0000020032167890 */ /* 0x000fe2000fffe03f */
[----:B------:R-:W-:Y:S01]  /*21f0*/  UMOV UR21, 0x40000040 ;  /* 0x4000004000157882 */ /* 0x000fe20000000000 */
[----:B------:R-:W-:Y:S01]  /*2200*/  UMOV UR23, 0x40000040 ;  /* 0x4000004000177882 */ /* 0x000fe20000000000 */
[----:B------:R-:W-:Y:S02]  /*2210*/  UIADD3 UR24, UR48, 0x402, URZ ;  /* 0x0000040230187890 */ /* 0x000fe4000fffe03f */
[----:B------:R-:W-:Y:S01]  /*2220*/  UIADD3 UR26, UR50, 0x202, URZ ;  /* 0x00000202321a7890 */ /* 0x000fe2000fffe03f */
[----:B------:R-:W-:Y:S01]  /*2230*/  UMOV UR25, 0x40000040 ;  /* 0x4000004000197882 */ /* 0x000fe20000000000 */
        /* <DEDUP_REMOVED lines=9> */
[----:B------:R-:W-:Y:S01]  /*22d0*/  ULDC.64 UR6, c[0x0][0x9e0] ;  /* 0x0002780000067ab9 */ /* 0x000fe20000000a00 */
[----:B------:R-:W-:Y:S01]  /*22e0*/  ULDC UR54, c[0x0][0x9dc] ;  /* 0x0002770000367ab9 */ /* 0x000fe20000000800 */
[----:B------:R-:W-:Y:S02]  /*22f0*/  UISETP.GE.AND UP0, UPT, UR7, 0x1, UPT ;  /* 0x000000010700788c */ /* 0x000fe4000bf06270 */
[----:B------:R-:W-:-:S04]  /*2300*/  ULOP3.LUT UR5, URZ, UR54, URZ, 0x33, !UPT ;  /* 0x000000363f057292 */ /* 0x000fc8000f8e333f */
[----:B------:R-:W-:Y:S01]  /*2310*/  PLOP3.LUT P2, PT, PT, PT, UP0, 0x40, 0x0 ;  /* 0x000000000000781c */ /* 0x000fe20003f4e808 */
[----:B------:R-:W-:Y:S02]  /*2320*/  WARPGROUP.DEPBAR.LE gsb0, 0x0 ;  /* 0x00008000000079c5 */ /* 0x000fe40000010000 */
[----:B------:R-:W-:-:S06]  /*2330*/  WARPGROUP.ARRIVE ;  /* 0x00000000000079c5 */ /* 0x000fcc0000000000 */
[----:B------:R-:W-:Y:S01]  /*2340*/  QGMMA.64x64x32.F32.E4M3.E4M3 R24, gdesc[UR8], R24, gsb0 ;  /* 0x00e00000081879f3 */ /* 0x000fe20008000818 */
[----:B------:R-:W-:Y:S02]  /*2350*/  ULDC UR10, c[0x0][0x2e0] ;  /* 0x0000b800000a7ab9 */ /* 0x000fe40000000800 */
[----:B------:R-:W-:-:S04]  /*2360*/  IMAD R3, R17, UR10, R8 ;  /* 0x0000000a11037c24 */ /* 0x000fc8000f8e0208 */
[----:B------:R-:W-:Y:S01]  /*2370*/  IMAD R7, R16, -0x2, R3 ;  /* 0xfffffffe10077824 */ /* 0x000fe200078e0203 */
[----:B---3--:R-:W-:-:S05]  /*2380*/  IADD3 R5, R3, 0x1, -R10 ;  /* 0x0000000103057810 */ /* 0x008fca0007ffe80a */
[----:B------:R-:W-:-:S04]  /*2390*/  IMAD R5, R16, -0x2, R5 ;  /* 0xfffffffe10057824 */ /* 0x000fc800078e0205 */
[C---:B------:R-:W-:Y:S02]  /*23a0*/  VIADD R9, R5.reuse, UR6 ;  /* 0x0000000605097c36 */ /* 0x040fe40008000000 */
[----:B------:R-:W-:-:S04]  /*23b0*/  VIADD R11, R5, UR5 ;  /* 0x00000005050b7c36 */ /* 0x000fc80008000000 */
[----:B------:R-:W-:Y:S01]  /*23c0*/  IMAD.IADD R3, R11, 0x1, R2 ;  /* 0x000000010b037824 */ /* 0x000fe200078e0202 */
[----:B------:R-:W-:Y:S02]  /*23d0*/  WARPGROUP.DEPBAR.LE gsb0, 0x0 ;  /* 0x00008000000079c5 */ /* 0x000fe40000010000 */
[----:B------:R-:W-:-:S06]  /*23e0*/  WARPGROUP.ARRIVE ;  /* 0x00000000000079c5 */ /* 0x000fcc0000000000 */
[----:B------:R-:W-:Y:S03]  /*23f0*/  QGMMA.64x64x32.F32.E4M3.E4M3 R24, gdesc[UR12], R24, gsb0 ;  /* 0x00e000000c1879f3 */ /* 0x000fe60008000818 */
        /* <DEDUP_REMOVED lines=16> */
[----:B------:R1:W-:Y:S02]  /*2500*/  @!P1 SYNCS.ARRIVE.TRANS64.RED.A1T0 RZ, [R0+URZ], RZ ;  /* 0x000000ff00ff99a7 */ /* 0x0003e4000810043f */
[----:B-1----:R-:W-:Y:S01]  /*2510*/  VIADDMNMX R0, R2, R9, R7, PT ;  /* 0x0000000902007246 */ /* 0x002fe20003800107 */
[----:B------:R-:W-:Y:S06]  /*2520*/  @P2 BRA `(.L_x_780) ;  /* 0x00000000005c2947 */ /* 0x000fec0003800000 */
[----:B------:R-:W-:Y:S01]  /*2530*/  IMAD R4, R17, UR10, R2 ;  /* 0x0000000a11047c24 */ /* 0x000fe2000f8e0202 */
[----:B------:R-:W-:Y:S03]  /*2540*/  BSSY B0, `(.L_x_781) ;  /* 0x0000011000007945 */ /* 0x000fe60003800000 */
[----:B------:R-:W-:-:S05]  /*2550*/  IMAD.IADD R4, R4, 0x1, -R10 ;  /* 0x0000000104047824 */ /* 0x000fca00078e0a0a */
[----:B------:R-:W-:-:S13]  /*2560*/  ISETP.GT.AND P2, PT, R4, -0x1, PT ;  /* 0xffffffff0400780c */ /* 0x000fda0003f44270 */
[----:B------:R-:W-:Y:S05]  /*2570*/  @P2 BRA `(.L_x_782) ;  /* 0x0000000000202947 */ /* 0x000fea0003800000 */
[----:B------:R-:W-:Y:S01]  /*2580*/  UISETP.NE.AND UP1, UPT, UR7, 0x1, UPT ;  /* 0x000000010700788c */ /* 0x000fe2000bf25270 */
[----:B------:R-:W-:-:S05]  /*2590*/  LOP3.LUT R4, RZ, R4, RZ, 0x33, !PT ;  /* 0x00000004ff047212 */ /* 0x000fca00078e33ff */
[----:B------:R-:W-:-:S05]  /*25a0*/  PLOP3.LUT P2, PT, PT, PT, UP1, 0x80, 0x0 ;  /* 0x000000000000781c */ /* 0x000fca0003f4f018 */
[----:B------:R-:W-:-:S08]  /*25b0*/  @UP1 ULDC.64 UR14, c[0x0][0x9e8] ;  /* 0x00027a00000e1ab9 */ /* 0x000fd00000000a00 */
[----:B------:R-:W-:-:S05]  /*25c0*/  @P2 IMAD.HI.U32 R5, R4, UR14, RZ ;  /* 0x0000000e04052c27 */ /* 0x000fca000f8e00ff */
[----:B------:R-:W-:-:S04]  /*25d0*/  @P2 SHF.R.U32.HI R4, RZ, UR15, R5 ;  /* 0x0000000fff042c19 */ /* 0x000fc80008011605 */
[----:B------:R-:W-:Y:S01]  /*25e0*/  LOP3.LUT R4, RZ, R4, RZ, 0x33, !PT ;  /* 0x00000004ff047212 */ /* 0x000fe200078e33ff */
[----:B------:R-:W-:Y:S06]  /*25f0*/  BRA `(.L_x_783) ;  /* 0x0000000000147947 */ /* 0x000fec0003800000 */
.L_x_782:
[----:B------:R-:W-:-:S06]  /*2600*/  UISETP.NE.AND UP1, UPT, UR7, 0x1, UPT ;  /* 0x000000010700788c */ /* 0x000fcc000bf25270 */
[----:B------:R-:W-:-:S05]  /*2610*/  PLOP3.LUT P2, PT, PT, PT, UP1, 0x80, 0x0 ;  /* 0x000000000000781c */ /* 0x000fca0003f4f018 */
[----:B------:R-:W-:-:S08]  /*2620*/  @UP1 ULDC.64 UR14, c[0x0][0x9e8] ;  /* 0x00027a00000e1ab9 */ /* 0x000fd00000000a00 */
[----:B------:R-:W-:-:S05]  /*2630*/  @P2 IMAD.HI.U32 R5, R4, UR14, RZ ;  /* 0x0000000e04052c27 */ /* 0x000fca000f8e00ff */
[----:B------:R-:W-:-:S07]  /*2640*/  @P2 SHF.R.U32.HI R4, RZ, UR15, R5 ;  /* 0x0000000fff042c19 */ /* 0x000fce0008011605 */
.L_x_783:
[----:B------:R-:W-:Y:S05]  /*2650*/  BSYNC B0 ;  /* 0x0000000000007941 */ /* 0x000fea0003800000 */
.L_x_781:
[----:B------:R-:W-:-:S04]  /*2660*/  IMAD R5, R4, UR7, -R6 ;  /* 0x0000000704057c24 */ /* 0x000fc8000f8e0a06 */
[----:B------:R-:W-:-:S05]  /*2670*/  IMAD R5, R16, -0x2, R5 ;  /* 0xfffffffe10057824 */ /* 0x000fca00078e0205 */
[----:B------:R-:W-:Y:S02]  /*2680*/  VIMNMX R3, R3, R5, !PT ;  /* 0x0000000503037248 */ /* 0x000fe40007fe0100 */
[----:B------:R-:W-:-:S07]  /*2690*/  VIADDMNMX R0, R5, UR7, R0, PT ;  /* 0x0000000705007c46 */ /* 0x000fce000b800100 */
.L_x_780:
[C---:B------:R-:W-:Y:S02]  /*26a0*/  ISETP.GE.AND P2, PT, R8.reuse, 0x2, PT ;  /* 0x000000020800780c */ /* 0x040fe40003f46270 */
[C---:B------:R-:W-:Y:S02]  /*26b0*/  ISETP.GE.AND P6, PT, R8.reuse, 0xa, PT ;  /* 0x0000000a0800780c */ /* 0x040fe40003fc6270 */
[----:B------:R-:W-:Y:S02]  /*26c0*/  ISETP.GT.AND P4, PT, R3, 0x1, !P2 ;  /* 0x000000010300780c */ /* 0x000fe40005784270 */
[----:B------:R-:W-:Y:S02]  /*26d0*/  ISETP.GE.AND P3, PT, R8, 0x9, PT ;  /* 0x000000090800780c */ /* 0x000fe40003f66270 */
[----:B------:R-:W-:Y:S02]  /*26e0*/  ISETP.LT.OR P4, PT, R0, 0x2, P4 ;  /* 0x000000020000780c */ /* 0x000fe40002781670 */
[----:B------:R-:W-:-:S02]  /*26f0*/  P2R R14, PR, RZ, 0x40 ;  /* 0x00000040ff0e7803 */ /* 0x000fc40000000000 */
[----:B------:R-:W-:Y:S02]  /*2700*/  FSEL R25, R25, -INF , !P4 ;  /* 0xff80000019197808 */ /* 0x000fe40006000000 */
[C---:B------:R-:W-:Y:S02]  /*2710*/  ISETP.GT.AND P4, PT, R3.reuse, 0x9, !P6 ;  /* 0x000000090300780c */ /* 0x040fe40007784270 */
[----:B------:R-:W-:Y:S02]  /*2720*/  ISETP.GT.AND P5, PT, R3, 0x8, !P3 ;  /* 0x000000080300780c */ /* 0x000fe40005fa4270 */
[----:B------:R-:W-:Y:S02]  /*2730*/  ISETP.LT.OR P4, PT, R0, 0xa, P4 ;  /* 0x0000000a0000780c */ /* 0x000fe40002781670 */
[----:B------:R-:W-:Y:S02]  /*2740*/  ISETP.GE.AND P6, PT, R8, 0x11, PT ;  /* 0x000000110800780c */ /* 0x000fe40003fc6270 */
[----:B------:R-:W-:-:S02]  /*2750*/  FSEL R29, R29, -INF , !P4 ;  /* 0xff8000001d1d7808 */ /* 0x000fc40006000000 */
[----:B------:R-:W-:Y:S02]  /*2760*/  ISETP.LT.OR P5, PT, R0, 0x9, P5 ;  /* 0x000000090000780c */ /* 0x000fe40002fa1670 */
[----:B------:R-:W-:Y:S02]  /*2770*/  ISETP.GT.AND P4, PT, R3, 0x10, !P6 ;  /* 0x000000100300780c */ /* 0x000fe40007784270 */
[----:B------:R-:W-:Y:S02]  /*2780*/  FSEL R15, R28, -INF , !P5 ;  /* 0xff8000001c0f7808 */ /* 0x000fe40006800000 */
[----:B------:R-:W-:Y:S02]  /*2790*/  ISETP.LT.OR P4, PT, R0, 0x11, P4 ;  /* 0x000000110000780c */ /* 0x000fe40002781670 */
[----:B------:R-:W-:Y:S02]  /*27a0*/  ISETP.GE.AND P5, PT, R8, 0x12, PT ;  /* 0x000000120800780c */ /* 0x000fe40003fa6270 */
[----:B------:R-:W-:-:S02]  /*27b0*/  FSEL R21, R32, -INF , !P4 ;  /* 0xff80000020157808 */ /* 0x000fc40006000000 */
[----:B------:R-:W-:Y:S02]  /*27c0*/  ISETP.GT.AND P4, PT, R3, 0x11, !P5 ;  /* 0x000000110300780c */ /* 0x000fe40006f84270 */
[----:B------:R-:W-:Y:S02]  /*27d0*/  P2R R28, PR, RZ, 0x20 ;  /* 0x00000020ff1c7803 */ /* 0x000fe40000000000 */
[----:B------:R-:W-:Y:S02]  /*27e0*/  ISETP.LT.OR P4, PT, R0, 0x12, P4 ;  /* 0x000000120000780c */ /* 0x000fe40002781670 */
[----:B------:R-:W-:Y:S02]  /*27f0*/  ISETP.GE.AND P5, PT, R8, 0x19, PT ;  /* 0x000000190800780c */ /* 0x000fe40003fa6270 */
[----:B------:R-:W-:Y:S02]  /*2800*/  FSEL R33, R33, -INF , !P4 ;  /* 0xff80000021217808 */ /* 0x000fe40006000000 */
[----:B------:R-:W-:-:S02]  /*2810*/  ISETP.GT.AND P4, PT, R3, 0x18, !P5 ;  /* 0x000000180300780c */ /* 0x000fc40006f84270 */
[----:B------:R-:W-:Y:S02]  /*2820*/  P2R R32, PR, RZ, 0x20 ;  /* 0x00000020ff207803 */ /* 0x000fe40000000000 */
[----:B------:R-:W-:Y:S02]  /*2830*/  ISETP.LT.OR P4, PT, R0, 0x19, P4 ;  /* 0x000000190000780c */ /* 0x000fe40002781670 */
[----:B------:R-:W-:Y:S02]  /*2840*/  ISETP.GE.AND P5, PT, R8, 0x1a, PT ;  /* 0x0000001a0800780c */ /* 0x000fe40003fa6270 */
[----:B------:R-:W-:Y:S02]  /*2850*/  FSEL R57, R36, -INF , !P4 ;  /* 0xff80000024397808 */ /* 0x000fe40006000000 */
[----:B------:R-:W-:Y:S02]  /*2860*/  ISETP.GT.AND P4, PT, R3, 0x19, !P5 ;  /* 0x000000190300780c */ /* 0x000fe40006f84270 */
[----:B------:R-:W-:-:S02]  /*2870*/  P2R R36, PR, RZ, 0x20 ;  /* 0x00000020ff247803 */ /* 0x000fc40000000000 */
[----:B------:R-:W-:Y:S02]  /*2880*/  ISETP.LT.OR P4, PT, R0, 0x1a, P4 ;  /* 0x0000001a0000780c */ /* 0x000fe40002781670 */
[----:B------:R-:W-:Y:S02]  /*2890*/  ISETP.GE.AND P5, PT, R8, 0x21, PT ;  /* 0x000000210800780c */ /* 0x000fe40003fa6270 */
[----:B------:R-:W-:Y:S02]  /*28a0*/  FSEL R37, R37, -INF , !P4 ;  /* 0xff80000025257808 */ /* 0x000fe40006000000 */
[----:B------:R-:W-:Y:S02]  /*28b0*/  ISETP.GT.AND P4, PT, R3, 0x20, !P5 ;  /* 0x000000200300780c */ /* 0x000fe40006f84270 */
[----:B------:R-:W-:Y:S02]  /*28c0*/  P2R R56, PR, RZ, 0x20 ;  /* 0x00000020ff387803 */ /* 0x000fe40000000000 */
[----:B------:R-:W-:-:S02]  /*28d0*/  ISETP.LT.OR P4, PT, R0, 0x21, P4 ;  /* 0x000000210000780c */ /* 0x000fc40002781670 */
[----:B------:R-:W-:Y:S02]  /*28e0*/  ISETP.GE.AND P5, PT, R8, 0x22, PT ;  /* 0x000000220800780c */ /* 0x000fe40003fa6270 */
[----:B------:R-:W-:Y:S02]  /*28f0*/  FSEL R61, R40, -INF , !P4 ;  /* 0xff800000283d7808 */ /* 0x000fe40006000000 */
[----:B------:R-:W-:Y:S02]  /*2900*/  ISETP.GT.AND P4, PT, R3, 0x21, !P5 ;  /* 0x000000210300780c */ /* 0x000fe40006f84270 */
[----:B------:R-:W-:Y:S02]  /*2910*/  P2R R40, PR, RZ, 0x20 ;  /* 0x00000020ff287803 */ /* 0x000fe40000000000 */
[----:B------:R-:W-:Y:S02]  /*2920*/  ISETP.LT.OR P4, PT, R0, 0x22, P4 ;  /* 0x000000220000780c */ /* 0x000fe40002781670 */
[----:B------:R-:W-:-:S02]  /*2930*/  ISETP.GE.AND P5, PT, R8, 0x29, PT ;  /* 0x000000290800780c */ /* 0x000fc40003fa6270 */
[----:B------:R-:W-:Y:S02]  /*2940*/  FSEL R41, R41, -INF , !P4 ;  /* 0xff80000029297808 */ /* 0x000fe40006000000 */
[----:B------:R-:W-:Y:S02]  /*2950*/  ISETP.GT.AND P4, PT, R3, 0x28, !P5 ;  /* 0x000000280300780c */ /* 0x000fe40006f84270 */
[----:B------:R-:W-:Y:S02]  /*2960*/  P2R R60, PR, RZ, 0x20 ;  /* 0x00000020ff3c7803 */ /* 0x000fe40000000000 */
        /* <DEDUP_REMOVED lines=11> */
[----:B------:R-:W-:Y:S02]  /*2a20*/  P2R R20, PR, RZ, 0x40 ;  /* 0x00000040ff147803 */ /* 0x000fe40000000000 */
[----:B------:R-:W-:Y:S02]  /*2a30*/  FSEL R65, R48, -INF , !P4 ;  /* 0xff80000030417808 */ /* 0x000fe40006000000 */
[----:B------:R-:W-:-:S04]  /*2a40*/  ISETP.GE.AND P4, PT, R8, 0x32, PT ;  /* 0x000000320800780c */ /* 0x000fc80003f86270 */
[----:B------:R-:W-:-:S04]  /*2a50*/  ISETP.GT.AND P5, PT, R3, 0x31, !P4 ;  /* 0x000000310300780c */ /* 0x000fc800067a4270 */
[----:B------:R-:W-:-:S04]  /*2a60*/  ISETP.LT.OR P5, PT, R0, 0x32, P5 ;  /* 0x000000320000780c */ /* 0x000fc80002fa1670 */
[----:B------:R-:W-:Y:S02]  /*2a70*/  FSEL R49, R49, -INF , !P5 ;  /* 0xff80000031317808 */ /* 0x000fe40006800000 */
[----:B------:R-:W-:-:S04]  /*2a80*/  ISETP.GE.AND P5, PT, R8, 0x39, PT ;  /* 0x000000390800780c */ /* 0x000fc80003fa6270 */
[----:B------:R-:W-:-:S04]  /*2a90*/  ISETP.GT.AND P6, PT, R3, 0x38, !P5 ;  /* 0x000000380300780c */ /* 0x000fc80006fc4270 */
[----:B------:R-:W-:-:S04]  /*2aa0*/  ISETP.LT.OR P6, PT, R0, 0x39, P6 ;  /* 0x000000390000780c */ /* 0x000fc800037c1670 */
[----:B------:R-:W-:Y:S02]  /*2ab0*/  FSEL R67, R52, -INF , !P6 ;  /* 0xff80000034437808 */ /* 0x000fe40007000000 */
[----:B------:R-:W-:-:S04]  /*2ac0*/  ISETP.GE.AND P6, PT, R8, 0x1, PT ;  /* 0x000000010800780c */ /* 0x000fc80003fc6270 */
[----:B------:R-:W-:Y:S02]  /*2ad0*/  P2R R12, PR, RZ, 0x40 ;  /* 0x00000040ff0c7803 */ /* 0x000fe40000000000 */
[----:B------:R-:W-:-:S04]  /*2ae0*/  ISETP.GT.AND P6, PT, R3, RZ, !P6 ;  /* 0x000000ff0300720c */ /* 0x000fc800077c4270 */
[----:B------:R-:W-:-:S04]  /*2af0*/  ISETP.LT.OR P6, PT, R0, 0x1, P6 ;  /* 0x000000010000780c */ /* 0x000fc800037c1670 */
[----:B------:R-:W-:Y:S02]  /*2b00*/  FSEL R13, R24, -INF , !P6 ;  /* 0xff800000180d7808 */ /* 0x000fe40007000000 */
[----:B------:R-:W-:-:S04]  /*2b10*/  ISETP.GE.AND P6, PT, R8, 0x3a, PT ;  /* 0x0000003a0800780c */ /* 0x000fc80003fc6270 */
[----:B------:R-:W-:Y:S02]  /*2b20*/  P2R R8, PR, RZ, 0x40 ;  /* 0x00000040ff087803 */ /* 0x000fe40000000000 */
[----:B------:R-:W-:-:S04]  /*2b30*/  ISETP.GT.AND P6, PT, R3, 0x39, !P6 ;  /* 0x000000390300780c */ /* 0x000fc800077c4270 */
[----:B------:R-:W-:Y:S01]  /*2b40*/  ISETP.LT.OR P6, PT, R0, 0x3a, P6 ;  /* 0x0000003a0000780c */ /* 0x000fe200037c1670 */
[----:B------:R-:W-:-:S03]  /*2b50*/  VIADD R0, R2, 0x8 ;  /* 0x0000000802007836 */ /* 0x000fc60000000000 */
[----:B------:R-:W-:Y:S01]  /*2b60*/  FSEL R53, R53, -INF , !P6 ;  /* 0xff80000035357808 */ /* 0x000fe20007000000 */
[----:B------:R-:W-:Y:S01]  /*2b70*/  IMAD.IADD R4, R11, 0x1, R0 ;  /* 0x000000010b047824 */ /* 0x000fe200078e0200 */
[----:B------:R-:W-:Y:S02]  /*2b80*/  PLOP3.LUT P6, PT, PT, PT, UP0, 0x40, 0x0 ;  /* 0x000000000000781c */ /* 0x000fe40003fce808 */
[----:B------:R-:W-:-:S11]  /*2b90*/  VIADDMNMX R3, R0, R9, R7, PT ;  /* 0x0000000900037246 */ /* 0x000fd60003800107 */
[----:B------:R-:W-:Y:S05]  /*2ba0*/  @P6 BRA `(.L_x_784) ;  /* 0x0000000000646947 */ /* 0x000fea0003800000 */
        /* <DEDUP_REMOVED lines=9> */
[----:B------:R-:W-:Y:S01]  /*2c40*/  @P6 IMAD.HI.U32 R7, R5, UR10, RZ ;  /* 0x0000000a05076c27 */ /* 0x000fe2000f8e00ff */
[----:B------:R-:W-:-:S13]  /*2c50*/  PLOP3.LUT P6, PT, PT, PT, UP1, 0x80, 0x0 ;  /* 0x000000000000781c */ /* 0x000fda0003fcf018 */
[----:B------:R-:W-:-:S04]  /*2c60*/  @P6 SHF.R.U32.HI R5, RZ, UR11, R7 ;  /* 0x0000000bff056c19 */ /* 0x000fc80008011607 */
[----:B------:R-:W-:Y:S01]  /*2c70*/  LOP3.LUT R5, RZ, R5, RZ, 0x33, !PT ;  /* 0x00000005ff057212 */ /* 0x000fe200078e33ff */
[----:B------:R-:W-:Y:S06]  /*2c80*/  BRA `(.L_x_787) ;  /* 0x0000000000187947 */ /* 0x000fec0003800000 */
.L_x_786:
[----:B------:R-:W-:-:S06]  /*2c90*/  UISETP.NE.AND UP1, UPT, UR7, 0x1, UPT ;  /* 0x000000010700788c */ /* 0x000fcc000bf25270 */
[----:B------:R-:W-:-:S05]  /*2ca0*/  PLOP3.LUT P6, PT, PT, PT, UP1, 0x80, 0x0 ;  /* 0x000000000000781c */ /* 0x000fca0003fcf018 */
[----:B------:R-:W-:-:S08]  /*2cb0*/  @UP1 ULDC.64 UR10, c[0x0][0x9e8] ;  /* 0x00027a00000a1ab9 */ /* 0x000fd00000000a00 */
[----:B------:R-:W-:Y:S01]  /*2cc0*/  @P6 IMAD.HI.U32 R7, R5, UR10, RZ ;  /* 0x0000000a05076c27 */ /* 0x000fe2000f8e00ff */
[----:B------:R-:W-:-:S13]  /*2cd0*/  PLOP3.LUT P6, PT, PT, PT, UP1, 0x80, 0x0 ;  /* 0x000000000000781c */ /* 0x000fda0003fcf018 */
[----:B------:R-:W-:-:S07]  /*2ce0*/  @P6 SHF.R.U32.HI R5, RZ, UR11, R7 ;  /* 0x0000000bff056c19 */ /* 0x000fce0008011607 */
.L_x_787:
[----:B------:R-:W-:Y:S05]  /*2cf0*/  BSYNC B0 ;  /* 0x0000000000007941 */ /* 0x000fea0003800000 */
.L_x_785:
[----:B------:R-:W-:-:S04]  /*2d00*/  IMAD R5, R5, UR7, -R6 ;  /* 0x0000000705057c24 */ /* 0x000fc8000f8e0a06 */
[----:B------:R-:W-:-:S05]  /*2d10*/  IMAD R5, R16, -0x2, R5 ;  /* 0xfffffffe10057824 */ /* 0x000fca00078e0205 */
[----:B------:R-:W-:Y:S02]  /*2d20*/  VIMNMX R4, R4, R5, !PT ;  /* 0x0000000504047248 */ /* 0x000fe40007fe0100 */
[----:B------:R-:W-:-:S07]  /*2d30*/  VIADDMNMX R3, R5, UR7, R3, PT ;  /* 0x0000000705037c46 */ /* 0x000fce000b800103 */
.L_x_784:
[----:B------:R-:W-:Y:S02]  /*2d40*/  ISETP.GT.AND P2, PT, R4, 0x1, !P2 ;  /* 0x000000010400780c */ /* 0x000fe40005744270 */
[----:B------:R-:W-:Y:S02]  /*2d50*/  FMNMX.FTZ R5, R13, R25, !PT ;  /* 0x000000190d057209 */ /* 0x000fe40007810000 */
[----:B------:R-:W-:Y:S02]  /*2d60*/  ISETP.LT.OR P2, PT, R3, 0x2, P2 ;  /* 0x000000020300780c */ /* 0x000fe40001741670 */
[----:B------:R-:W-:Y:S02]  /*2d70*/  FMNMX.FTZ R5, R15, R5, !PT ;  /* 0x000000050f057209 */ /* 0x000fe40007810000 */
[----:B------:R-:W-:Y:S02]  /*2d80*/  FSEL R27, R27, -INF , !P2 ;  /* 0xff8000001b1b7808 */ /* 0x000fe40005000000 */
[----:B------:R-:W-:-:S02]  /*2d90*/  ISETP.NE.AND P2, PT, R14, RZ, PT ;  /* 0x000000ff0e00720c */ /* 0x000fc40003f45270 */
[----:B------:R-:W-:Y:S02]  /*2da0*/  FMNMX.FTZ R5, R29, R5, !PT ;  /* 0x000000051d057209 */ /* 0x000fe40007810000 */
[----:B------:R-:W-:Y:S02]  /*2db0*/  ISETP.GT.AND P2, PT, R4, 0x9, !P2 ;  /* 0x000000090400780c */ /* 0x000fe40005744270 */
[----:B------:R-:W-:Y:S02]  /*2dc0*/  FMNMX.FTZ R5, R21, R5, !PT ;  /* 0x0000000515057209 */ /* 0x000fe40007810000 */
[----:B------:R-:W-:Y:S02]  /*2dd0*/  ISETP.LT.OR P2, PT, R3, 0xa, P2 ;  /* 0x0000000a0300780c */ /* 0x000fe40001741670 */
[----:B------:R-:W-:Y:S02]  /*2de0*/  FMNMX.FTZ R5, R33, R5, !PT ;  /* 0x0000000521057209 */ /* 0x000fe40007810000 */
[----:B------:R-:W-:-:S02]  /*2df0*/  FSEL R31, R31, -INF , !P2 ;  /* 0xff8000001f1f7808 */ /* 0x000fc40005000000 */
[----:B------:R-:W-:Y:S02]  /*2e00*/  ISETP.NE.AND P2, PT, R20, RZ, PT ;  /* 0x000000ff1400720c */ /* 0x000fe40003f45270 */
[----:B------:R-:W-:Y:S02]  /*2e10*/  FMNMX.FTZ R5, R57, R5, !PT ;  /* 0x0000000539057209 */ /* 0x000fe40007810000 */
[----:B------:R-:W-:Y:S02]  /*2e20*/  ISETP.GT.AND P2, PT, R4, 0x10, !P2 ;  /* 0x000000100400780c */ /* 0x000fe40005744270 */
[----:B------:R-:W-:Y:S02]  /*2e30*/  FMNMX.FTZ R5, R37, R5, !PT ;  /* 0x0000000525057209 */ /* 0x000fe40007810000 */
[----:B------:R-:W-:Y:S02]  /*2e40*/  ISETP.LT.OR P2, PT, R3, 0x11, P2 ;  /* 0x000000110300780c */ /* 0x000fe40001741670 */
[----:B------:R-:W-:-:S02]  /*2e50*/  FMNMX.FTZ R5, R61, R5, !PT ;  /* 0x000000053d057209 */ /* 0x000fc40007810000 */
[----:B------:R-:W-:Y:S02]  /*2e60*/  FSEL R34, R34, -INF , !P2 ;  /* 0xff80000022227808 */ /* 0x000fe40005000000 */
[----:B------:R-:W-:Y:S02]  /*2e70*/  ISETP.NE.AND P2, PT, R28, RZ, PT ;  /* 0x000000ff1c00720c */ /* 0x000fe40003f45270 */
[C---:B------:R-:W-:Y:S02]  /*2e80*/  ISETP.GT.AND P3, PT, R4.reuse, 0x8, !P3 ;  /* 0x000000080400780c */ /* 0x040fe40005f64270 */
[----:B------:R-:W-:Y:S02]  /*2e90*/  ISETP.GT.AND P2, PT, R4, 0x11, !P2 ;  /* 0x000000110400780c */ /* 0x000fe40005744270 */
[----:B------:R-:W-:Y:S02]  /*2ea0*/  FMNMX.FTZ R5, R41, R5, !PT ;  /* 0x0000000529057209 */ /* 0x000fe40007810000 */
[----:B------:R-:W-:-:S02]  /*2eb0*/  ISETP.LT.OR P2, PT, R3, 0x12, P2 ;  /* 0x000000120300780c */ /* 0x000fc40001741670 */
[----:B------:R-:W-:Y:S02]  /*2ec0*/  ISETP.LT.OR P3, PT, R3, 0x9, P3 ;  /* 0x000000090300780c */ /* 0x000fe40001f61670 */
[----:B------:R-:W-:Y:S02]  /*2ed0*/  FSEL R35, R35, -INF , !P2 ;  /* 0xff80000023237808 */ /* 0x000fe40005000000 */
[----:B------:R-:W-:Y:S02]  /*2ee0*/  ISETP.NE.AND P2, PT, R32, RZ, PT ;  /* 0x000000ff2000720c */ /* 0x000fe40003f45270 */
[----:B------:R-:W-:Y:S02]  /*2ef0*/  FMNMX.FTZ R5, R63, R5, !PT ;  /* 0x000000053f057209 */ /* 0x000fe40007810000 */
[----:B------:R-:W-:Y:S02]  /*2f00*/  ISETP.GT.AND P2, PT, R4, 0x18, !P2 ;  /* 0x000000180400780c */ /* 0x000fe40005744270 */
[----:B------:R-:W-:-:S02]  /*2f10*/  FSEL R30, R30, -INF , !P3 ;  /* 0xff8000001e1e7808 */ /* 0x000fc40005800000 */
[----:B------:R-:W-:Y:S02]  /*2f20*/  ISETP.LT.OR P2, PT, R3, 0x19, P2 ;  /* 0x000000190300780c */ /* 0x000fe40001741670 */
[----:B------:R-:W-:Y:S02]  /*2f30*/  FMNMX.FTZ R5, R45, R5, !PT ;  /* 0x000000052d057209 */ /* 0x000fe40007810000 */
[----:B------:R-:W-:Y:S02]  /*2f40*/  FSEL R38, R38, -INF , !P2 ;  /* 0xff80000026267808 */ /* 0x000fe40005000000 */
[----:B------:R-:W-:Y:S02]  /*2f50*/  ISETP.NE.AND P2, PT, R36, RZ, PT ;  /* 0x000000ff2400720c */ /* 0x000fe40003f45270 */
[----:B------:R-:W-:Y:S02]  /*2f60*/  ISETP.NE.AND P3, PT, R60, RZ, PT ;  /* 0x000000ff3c00720c */ /* 0x000fe40003f65270 */
[----:B------:R-:W-:-:S02]  /*2f70*/  ISETP.GT.AND P2, PT, R4, 0x19, !P2 ;  /* 0x000000190400780c */ /* 0x000fc40005744270 */
[----:B------:R-:W-:Y:S02]  /*2f80*/  FMNMX.FTZ R5, R65, R5, !PT ;  /* 0x0000000541057209 */ /* 0x000fe40007810000 */
[----:B------:R-:W-:Y:S02]  /*2f90*/  ISETP.LT.OR P2, PT, R3, 0x1a, P2 ;  /* 0x0000001a0300780c */ /* 0x000fe40001741670 */
[----:B------:R-:W-:Y:S02]  /*2fa0*/  FMNMX.FTZ R5, R49, R5, !PT ;  /* 0x0000000531057209 */ /* 0x000fe40007810000 */
[----:B------:R-:W-:Y:S02]  /*2fb0*/  FSEL R39, R39, -INF , !P2 ;  /* 0xff80000027277808 */ /* 0x000fe40005000000 */
[----:B------:R-:W-:Y:S02]  /*2fc0*/  ISETP.NE.AND P2, PT, R56, RZ, PT ;  /* 0x000000ff3800720c */ /* 0x000fe40003f45270 */
[----:B------:R-:W-:-:S02]  /*2fd0*/  ISETP.NE.AND P6, PT, R12, RZ, PT ;  /* 0x000000ff0c00720c */ /* 0x000fc40003fc5270 */
[C---:B------:R-:W-:Y:S02]  /*2fe0*/  ISETP.GT.AND P2, PT, R4.reuse, 0x20, !P2 ;  /* 0x000000200400780c */ /* 0x040fe40005744270 */
[----:B------:R-:W-:Y:S02]  /*2ff0*/  FMNMX.FTZ R5, R67, R5, !PT ;  /* 0x0000000543057209 */ /* 0x000fe40007810000 */
[----:B------:R-:W-:Y:S02]  /*3000*/  ISETP.LT.OR P2, PT, R3, 0x21, P2 ;  /* 0x000000210300780c */ /* 0x000fe40001741670 */
[----:B------:R-:W-:Y:S02]  /*3010*/  ISETP.GT.AND P4, PT, R4, 0x31, !P4 ;  /* 0x000000310400780c */ /* 0x000fe40006784270 */
[----:B------:R-:W-:Y:S02]  /*3020*/  FSEL R42, R42, -INF , !P2 ;  /* 0xff8000002a2a7808 */ /* 0x000fe40005000000 */
[----:B------:R-:W-:-:S02]  /*3030*/  ISETP.NE.AND P2, PT, R40, RZ, PT ;  /* 0x000000ff2800720c */ /* 0x000fc40003f45270 */
[C---:B------:R-:W-:Y:S02]  /*3040*/  ISETP.GT.AND P5, PT, R4.reuse, 0x38, !P5 ;  /* 0x000000380400780c */ /* 0x040fe40006fa4270 */
[----:B------:R-:W-:Y:S02]  /*3050*/  ISETP.GT.AND P2, PT, R4, 0x21, !P2 ;  /* 0x000000210400780c */ /* 0x000fe40005744270 */
[C---:B------:R-:W-:Y:S02]  /*3060*/  ISETP.LT.OR P4, PT, R3.reuse, 0x32, P4 ;  /* 0x000000320300780c */ /* 0x040fe40002781670 */
[C---:B------:R-:W-:Y:S02]  /*3070*/  ISETP.LT.OR P2, PT, R3.reuse, 0x22, P2 ;  /* 0x000000220300780c */ /* 0x040fe40001741670 */
[----:B------:R-:W-:Y:S02]  /*3080*/  ISETP.LT.OR P5, PT, R3, 0x39, P5 ;  /* 0x000000390300780c */ /* 0x000fe40002fa1670 */
[----:B------:R-:W-:-:S02]  /*3090*/  FSEL R43, R43, -INF , !P2 ;  /* 0xff8000002b2b7808 */ /* 0x000fc40005000000 */
[----:B------:R-:W-:Y:S02]  /*30a0*/  ISETP.GT.AND P2, PT, R4, 0x28, !P3 ;  /* 0x000000280400780c */ /* 0x000fe40005f44270 */
[----:B------:R-:W-:Y:S02]  /*30b0*/  ISETP.NE.AND P3, PT, R62, RZ, PT ;  /* 0x000000ff3e00720c */ /* 0x000fe40003f65270 */
[----:B------:R-:W-:Y:S02]  /*30c0*/  ISETP.LT.OR P2, PT, R3, 0x29, P2 ;  /* 0x000000290300780c */ /* 0x000fe40001741670 */
[----:B------:R-:W-:Y:S02]  /*30d0*/  ISETP.GT.AND P3, PT, R4, 0x30, !P3 ;  /* 0x000000300400780c */ /* 0x000fe40005f64270 */
[----:B------:R-:W-:Y:S02]  /*30e0*/  FSEL R46, R46, -INF , !P2 ;  /* 0xff8000002e2e7808 */ /* 0x000fe40005000000 */
[----:B------:R-:W-:-:S02]  /*30f0*/  ISETP.GT.AND P2, PT, R4, RZ, !P6 ;  /* 0x000000ff0400720c */ /* 0x000fc40007744270 */
[----:B------:R-:W-:Y:S02]  /*3100*/  ISETP.NE.AND P6, PT, R8, RZ, PT ;  /* 0x000000ff0800720c */ /* 0x000fe40003fc5270 */
[----:B------:R-:W-:Y:S02]  /*3110*/  FMNMX.FTZ R8, R53, R5, !PT ;  /* 0x0000000535087209 */ /* 0x000fe40007810000 */
[C---:B------:R-:W-:Y:S02]  /*3120*/  ISETP.LT.OR P2, PT, R3.reuse, 0x1, P2 ;  /* 0x000000010300780c */ /* 0x040fe40001741670 */
[----:B------:R-:W-:Y:S01]  /*3130*/  ISETP.LT.OR P3, PT, R3, 0x31, P3 ;  /* 0x000000310300780c */ /* 0x000fe20001f61670 */
[----:B------:R-:W1:Y:S01]  /*3140*/  SHFL.BFLY PT, R5, R8, 0x2, 0x1f ;  /* 0x0c401f0008057f89 */ /* 0x000e6200000e0000 */
[----:B------:R-:W-:Y:S02]  /*3150*/  FSEL R26, R26, -INF , !P2 ;  /* 0xff8000001a1a7808 */ /* 0x000fe40005000000 */
[----:B------:R-:W-:-:S02]  /*3160*/  ISETP.NE.AND P2, PT, R44, RZ, PT ;  /* 0x000000ff2c00720c */ /* 0x000fc40003f45270 */
[----:B------:R-:W-:Y:S02]  /*3170*/  FSEL R50, R50, -INF , !P3 ;  /* 0xff80000032327808 */ /* 0x000fe40005800000 */
[----:B------:R-:W-:Y:S02]  /*3180*/  ISETP.GT.AND P2, PT, R4, 0x29, !P2 ;  /* 0x000000290400780c */ /* 0x000fe40005744270 */
[----:B------:R-:W-:Y:S02]  /*3190*/  FSEL R51, R51, -INF , !P4 ;  /* 0xff80000033337808 */ /* 0x000fe40006000000 */
[----:B------:R-:W-:Y:S02]  /*31a0*/  ISETP.LT.OR P2, PT, R3, 0x2a, P2 ;  /* 0x0000002a0300780c */ /* 0x000fe40001741670 */
[----:B------:R-:W-:Y:S02]  /*31b0*/  FSEL R54, R54, -INF , !P5 ;  /* 0xff80000036367808 */ /* 0x000fe40006800000 */
[----:B------:R-:W-:-:S02]  /*31c0*/  FSEL R47, R47, -INF , !P2 ;  /* 0xff8000002f2f7808 */ /* 0x000fc40005000000 */
[----:B------:R-:W-:Y:S02]  /*31d0*/  R2UR UR10, R59 ;  /* 0x000000003b0a72ca */ /* 0x000fe400000e0000 */
[----:B-1----:R-:W-:Y:S02]  /*31e0*/  FMNMX.FTZ R9, R8, R5, !PT ;  /* 0x0000000508097209 */ /* 0x002fe40007810000 */
[----:B------:R-:W-:-:S03]  /*31f0*/  FMNMX.FTZ R5, R26, R27, !PT ;  /* 0x0000001b1a057209 */ /* 0x000fc60007810000 */
[----:B------:R-:W1:Y:S01]  /*3200*/  SHFL.BFLY PT, R10, R9, 0x1, 0x1f ;  /* 0x0c201f00090a7f89 */ /* 0x000e6200000e0000 */
[----:B------:R-:W-:-:S05]  /*3210*/  FMNMX.FTZ R6, R30, R5, !PT ;  /* 0x000000051e067209 */ /* 0x000fca0007810000 */
[----:B------:R-:W-:Y:S01]  /*3220*/  UIADD3 UR6, UR10, UR6, URZ ;  /* 0x000000060a067290 */ /* 0x000fe2000fffe03f */
[----:B------:R-:W-:-:S04]  /*3230*/  FMNMX.FTZ R5, R31, R6, !PT ;  /* 0x000000061f057209 */ /* 0x000fc80007810000 */
[----:B------:R-:W-:-:S04]  /*3240*/  FMNMX.FTZ R6, R34, R5, !PT ;  /* 0x0000000522067209 */ /* 0x000fc80007810000 */
[----:B------:R-:W-:-:S04]  /*3250*/  FMNMX.FTZ R7, R35, R6, !PT ;  /* 0x0000000623077209 */ /* 0x000fc80007810000 */
[----:B------:R-:W-:-:S04]  /*3260*/  FMNMX.FTZ R6, R38, R7, !PT ;  /* 0x0000000726067209 */ /* 0x000fc80007810000 */
[----:B------:R-:W-:Y:S02]  /*3270*/  FMNMX.FTZ R7, R39, R6, !PT ;  /* 0x0000000627077209 */ /* 0x000fe40007810000 */
[----:B-1----:R-:W-:Y:S01]  /*3280*/  FMNMX.FTZ R5, R9, R10, !PT ;  /* 0x0000000a09057209 */ /* 0x002fe20007810000 */
[----:B------:R-:W-:Y:S01]  /*3290*/  IMAD.U32 R10, RZ, RZ, UR38 ;  /* 0x00000026ff0a7e24 */ /* 0x000fe2000f8e00ff */
[----:B------:R-:W-:Y:S02]  /*32a0*/  FMNMX.FTZ R6, R42, R7, !PT ;  /* 0x000000072a067209 */ /* 0x000fe40007810000 */
[C---:B------:R-:W-:Y:S01]  /*32b0*/  FSETP.NEU.FTZ.AND P2, PT, R5.reuse, -INF , PT ;  /* 0xff8000000500780b */ /* 0x040fe20003f5d000 */
[----:B------:R-:W-:-:S01]  /*32c0*/  FFMA.FTZ R8, R5, R10, -8 ;  /* 0xc100000005087423 */ /* 0x000fc2000001000a */
[----:B------:R-:W-:-:S04]  /*32d0*/  FMNMX.FTZ R7, R43, R6, !PT ;  /* 0x000000062b077209 */ /* 0x000fc80007810000 */
[----:B------:R-:W-:Y:S02]  /*32e0*/  FSEL R8, R8, RZ, P2 ;  /* 0x000000ff08087208 */ /* 0x000fe40001000000 */
[----:B------:R-:W-:Y:S02]  /*32f0*/  ISETP.GT.AND P2, PT, R4, 0x39, !P6 ;  /* 0x000000390400780c */ /* 0x000fe40007744270 */
[----:B------:R-:W-:Y:S01]  /*3300*/  FMNMX.FTZ R4, R46, R7, !PT ;  /* 0x000000072e047209 */ /* 0x000fe20007810000 */
[----:B------:R-:W-:-:S01]  /*3310*/  FFMA.FTZ R6, R13, UR38, -R8 ;  /* 0x000000260d067c23 */ /* 0x000fc20008010808 */
[----:B------:R-:W-:Y:S01]  /*3320*/  ISETP.LT.OR P2, PT, R3, 0x3a, P2 ;  /* 0x0000003a0300780c */ /* 0x000fe20001741670 */
[----:B------:R-:W-:-:S01]  /*3330*/  FFMA.FTZ R11, R29, UR38, -R8 ;  /* 0x000000261d0b7c23 */ /* 0x000fc20008010808 */
[----:B------:R-:W-:Y:S01]  /*3340*/  FMNMX.FTZ R7, R47, R4, !PT ;  /* 0x000000042f077209 */ /* 0x000fe20007810000 */
[----:B------:R1:W-:Y:S01]  /*3350*/  MUFU.EX2 R9, R6 ;  /* 0x0000000600097308 */ /* 0x0003e20000000800 */
[----:B------:R-:W-:Y:S01]  /*3360*/  FSEL R55, R55, -INF , !P2 ;  /* 0xff80000037377808 */ /* 0x000fe20005000000 */
[----:B------:R-:W-:Y:S01]  /*3370*/  IMAD.U32 R29, RZ, RZ, UR38 ;  /* 0x00000026ff1d7e24 */ /* 0x000fe2000f8e00ff */
[----:B------:R-:W-:Y:S01]  /*3380*/  FMNMX.FTZ R4, R50, R7, !PT ;  /* 0x0000000732047209 */ /* 0x000fe20007810000 */
[--C-:B------:R-:W-:Y:S01]  /*3390*/  FFMA.FTZ R10, R25, UR38, -R8.reuse ;  /* 0x00000026190a7c23 */ /* 0x100fe20008010808 */
[----:B------:R-:W-:-:S01]  /*33a0*/  FFMA.FTZ R13, R21, UR38, -R8 ;  /* 0x00000026150d7c23 */ /* 0x000fc20008010808 */
[--C-:B------:R-:W-:Y:S01]  /*33b0*/  FFMA.FTZ R14, R33, UR38, -R8.reuse ;  /* 0x00000026210e7c23 */ /* 0x100fe20008010808 */
[----:B------:R-:W-:Y:S01]  /*33c0*/  FMNMX.FTZ R3, R51, R4, !PT ;  /* 0x0000000433037209 */ /* 0x000fe20007810000 */
[----:B------:R2:W-:Y:S01]  /*33d0*/  MUFU.EX2 R12, R11 ;  /* 0x0000000b000c7308 */ /* 0x0005e20000000800 */
[----:B-1----:R-:W-:-:S01]  /*33e0*/  FFMA.FTZ R6, R15, UR38, -R8 ;  /* 0x000000260f067c23 */ /* 0x002fc20008010808 */
[--C-:B------:R-:W-:Y:S01]  /*33f0*/  FFMA.FTZ R15, R57, UR38, -R8.reuse ;  /* 0x00000026390f7c23 */ /* 0x100fe20008010808 */
[----:B------:R-:W-:Y:S01]  /*3400*/  FMNMX.FTZ R4, R54, R3, !PT ;  /* 0x0000000336047209 */ /* 0x000fe20007810000 */
[--C-:B------:R-:W-:Y:S01]  /*3410*/  FFMA.FTZ R20, R37, UR38, -R8.reuse ;  /* 0x0000002625147c23 */ /* 0x100fe20008010808 */
[----:B------:R-:W-:-:S01]  /*3420*/  FFMA.FTZ R24, R45, UR38, -R8 ;  /* 0x000000262d187c23 */ /* 0x000fc20008010808 */
[--C-:B------:R-:W-:Y:S01]  /*3430*/  FFMA.FTZ R21, R61, UR38, -R8.reuse ;  /* 0x000000263d157c23 */ /* 0x100fe20008010808 */
[----:B------:R-:W-:Y:S01]  /*3440*/  FMNMX.FTZ R4, R55, R4, !PT ;  /* 0x0000000437047209 */ /* 0x000fe20007810000 */
[----:B------:R-:W-:Y:S01]  /*3450*/  MUFU.EX2 R7, R6 ;  /* 0x0000000600077308 */ /* 0x000fe20000000800 */
[----:B--2---:R-:W-:-:S01]  /*3460*/  FFMA.FTZ R11, R63, UR38, -R8 ;  /* 0x000000263f0b7c23 */ /* 0x004fc20008010808 */
[--C-:B------:R-:W-:Y:S01]  /*3470*/  FFMA.FTZ R25, R65, UR38, -R8.reuse ;  /* 0x0000002641197c23 */ /* 0x100fe20008010808 */
[----:B------:R-:W-:-:S01]  /*3480*/  FFMA.FTZ R28, R49, UR38, -R8 ;  /* 0x00000026311c7c23 */ /* 0x000fc20008010808 */
[----:B------:R-:W1:Y:S04]  /*3490*/  SHFL.BFLY PT, R3, R4, 0x2, 0x1f ;  /* 0x0c401f0004037f89 */ /* 0x000e6800000e0000 */
[----:B------:R-:W2:Y:S08]  /*34a0*/  MUFU.EX2 R10, R10 ;  /* 0x0000000a000a7308 */ /* 0x000eb00000000800 */
[----:B------:R-:W-:Y:S08]  /*34b0*/  MUFU.EX2 R13, R13 ;  /* 0x0000000d000d7308 */ /* 0x000ff00000000800 */
[----:B------:R-:W-:Y:S01]  /*34c0*/  MUFU.EX2 R14, R14 ;  /* 0x0000000e000e7308 */ /* 0x000fe20000000800 */
[----:B--2---:R-:W-:-:S01]  /*34d0*/  FADD.FTZ R32, R9, R10 ;  /* 0x0000000a09207221 */ /* 0x004fc20000010000 */
[----:B-1----:R-:W-:-:S03]  /*34e0*/  FMNMX.FTZ R3, R4, R3, !PT ;  /* 0x0000000304037209 */ /* 0x002fc60007810000 */
[----:B------:R-:W-:Y:S01]  /*34f0*/  FADD.FTZ R37, R7, R32 ;  /* 0x0000002007257221 */ /* 0x000fe20000010000 */
[----:B------:R-:W-:-:S02]  /*3500*/  FFMA.FTZ R4, R41, UR38, -R8 ;  /* 0x0000002629047c23 */ /* 0x000fc40008010808 */
[----:B------:R-:W-:Y:S01]  /*3510*/  MUFU.EX2 R15, R15 ;  /* 0x0000000f000f7308 */ /* 0x000fe20000000800 */
[----:B------:R-:W1:Y:S01]  /*3520*/  SHFL.BFLY PT, R6, R3, 0x1, 0x1f ;  /* 0x0c201f0003067f89 */ /* 0x000e6200000e0000 */
[----:B------:R-:W-:-:S06]  /*3530*/  FADD.FTZ R36, R12, R37 ;  /* 0x000000250c247221 */ /* 0x000fcc0000010000 */
[----:B------:R-:W-:Y:S08]  /*3540*/  MUFU.EX2 R20, R20 ;  /* 0x0000001400147308 */ /* 0x000ff00000000800 */
[----:B------:R-:W-:Y:S08]  /*3550*/  MUFU.EX2 R11, R11 ;  /* 0x0000000b000b7308 */ /* 0x000ff00000000800 */
[----:B------:R-:W-:Y:S01]  /*3560*/  MUFU.EX2 R24, R24 ;  /* 0x0000001800187308 */ /* 0x000fe20000000800 */
[----:B-1----:R-:W-:Y:S01]  /*3570*/  FMNMX.FTZ R6, R3, R6, !PT ;  /* 0x0000000603067209 */ /* 0x002fe20007810000 */
[--C-:B------:R-:W-:Y:S01]  /*3580*/  FFMA.FTZ R3, R67, UR38, -R8.reuse ;  /* 0x0000002643037c23 */ /* 0x100fe20008010808 */
[----:B------:R-:W-:-:S02]  /*3590*/  FFMA.FTZ R8, R53, UR38, -R8 ;  /* 0x0000002635087c23 */ /* 0x000fc40008010808 */
[C---:B------:R-:W-:Y:S01]  /*35a0*/  FSETP.NEU.FTZ.AND P2, PT, R6.reuse, -INF , PT ;  /* 0xff8000000600780b */ /* 0x040fe20003f5d000 */
[----:B------:R-:W-:-:S02]  /*35b0*/  FFMA.FTZ R29, R6, R29, -8 ;  /* 0xc1000000061d7423 */ /* 0x000fc4000001001d */
[----:B------:R-:W-:Y:S03]  /*35c0*/  MUFU.EX2 R21, R21 ;  /* 0x0000001500157308 */ /* 0x000fe60000000800 */
        /* <DEDUP_REMOVED lines=19> */
[----:B------:R-:W-:-:S05]  /*3700*/  FFMA.FTZ R29, R55, UR38, -R29 ;  /* 0x00000026371d7c23 */ /* 0x000fca000801081d */
[----:B------:R-:W2:Y:S08]  /*3710*/  MUFU.EX2 R30, R30 ;  /* 0x0000001e001e7308 */ /* 0x000eb00000000800 */
[----:B------:R-:W3:Y:S01]  /*3720*/  MUFU.EX2 R31, R31 ;  /* 0x0000001f001f7308 */ /* 0x000ee20000000800 */
[----:B-1----:R-:W-:-:S07]  /*3730*/  FADD.FTZ R33, R26, R27 ;  /* 0x0000001b1a217221 */ /* 0x002fce0000010000 */
[----:B------:R-:W1:Y:S01]  /*3740*/  MUFU.EX2 R34, R34 ;  /* 0x0000002200227308 */ /* 0x000e620000000800 */
[----:B--2---:R-:W-:-:S07]  /*3750*/  FADD.FTZ R32, R30, R33 ;  /* 0x000000211e207221 */ /* 0x004fce0000010000 */
[----:B------:R-:W2:Y:S01]  /*3760*/  MUFU.EX2 R35, R35 ;  /* 0x0000002300237308 */ /* 0x000ea20000000800 */
[----:B---3--:R-:W-:-:S01]  /*3770*/  FADD.FTZ R33, R31, R32 ;  /* 0x000000201f217221 */ /* 0x008fc20000010000 */
[----:B------:R-:W-:Y:S01]  /*3780*/  F2FP.SATFINITE.E4M3.F32.PACK_AB_MERGE_C R32, R12, R7, RZ ;  /* 0x000000070c20723e */ /* 0x000fe200048070ff */
[----:B------:R-:W-:-:S01]  /*3790*/  FADD.FTZ R7, R13, R36 ;  /* 0x000000240d077221 */ /* 0x000fc20000010000 */
[----:B------:R-:W-:Y:S02]  /*37a0*/  F2FP.SATFINITE.E4M3.F32.PACK_AB_MERGE_C R30, R31, R30, RZ ;  /* 0x0000001e1f1e723e */ /* 0x000fe400048070ff */
[----:B------:R-:W-:Y:S01]  /*37b0*/  F2FP.SATFINITE.E4M3.F32.PACK_AB_MERGE_C R188, R10, R9, R32 ;  /* 0x000000090abc723e */ /* 0x000fe20004807020 */
[----:B------:R-:W-:Y:S01]  /*37c0*/  FADD.FTZ R10, R14, R7 ;  /* 0x000000070e0a7221 */ /* 0x000fe20000010000 */
[----:B------:R-:W3:Y:S01]  /*37d0*/  MUFU.EX2 R38, R38 ;  /* 0x0000002600267308 */ /* 0x000ee20000000800 */
[----:B-1----:R-:W-:-:S01]  /*37e0*/  FADD.FTZ R12, R34, R33 ;  /* 0x00000021220c7221 */ /* 0x002fc20000010000 */
[----:B------:R-:W-:Y:S01]  /*37f0*/  F2FP.SATFINITE.E4M3.F32.PACK_AB_MERGE_C R9, R20, R15, RZ ;  /* 0x0000000f1409723e */ /* 0x000fe200048070ff */
[----:B------:R-:W-:-:S01]  /*3800*/  FADD.FTZ R15, R15, R10 ;  /* 0x0000000a0f0f7221 */ /* 0x000fc20000010000 */
[----:B------:R-:W-:-:S02]  /*3810*/  F2FP.SATFINITE.E4M3.F32.PACK_AB_MERGE_C R189, R27, R26, R30 ;  /* 0x0000001a1bbd723e */ /* 0x000fc4000480701e */
[----:B------:R-:W-:Y:S01]  /*3820*/  F2FP.SATFINITE.E4M3.F32.PACK_AB_MERGE_C R190, R14, R13, R9 ;  /* 0x0000000d0ebe723e */ /* 0x000fe20004807009 */
[----:B------:R-:W-:Y:S01]  /*3830*/  FADD.FTZ R20, R20, R15 ;  /* 0x0000000f14147221 */ /* 0x000fe20000010000 */
[----:B------:R-:W1:Y:S01]  /*3840*/  MUFU.EX2 R39, R39 ;  /* 0x0000002700277308 */ /* 0x000e620000000800 */
[----:B--2---:R-:W-:-:S01]  /*3850*/  FADD.FTZ R7, R35, R12 ;  /* 0x0000000c23077221 */ /* 0x004fc20000010000 */
[----:B------:R-:W-:Y:S01]  /*3860*/  F2FP.SATFINITE.E4M3.F32.PACK_AB_MERGE_C R12, R24, R11, RZ ;  /* 0x0000000b180c723e */ /* 0x000fe200048070ff */
[----:B------:R-:W-:-:S05]  /*3870*/  FADD.FTZ R9, R21, R20 ;  /* 0x0000001415097221 */ /* 0x000fca0000010000 */
[----:B------:R-:W2:Y:S01]  /*3880*/  MUFU.EX2 R42, R42 ;  /* 0x0000002a002a7308 */ /* 0x000ea20000000800 */
[----:B---3--:R-:W-:-:S07]  /*3890*/  FADD.FTZ R10, R38, R7 ;  /* 0x00000007260a7221 */ /* 0x008fce0000010000 */
[----:B------:R-:W3:Y:S01]  /*38a0*/  MUFU.EX2 R4, R4 ;  /* 0x0000000400047308 */ /* 0x000ee20000000800 */
[----:B-1----:R-:W-:-:S01]  /*38b0*/  FADD.FTZ R7, R39, R10 ;  /* 0x0000000a27077221 */ /* 0x002fc20000010000 */
[----:B------:R-:W-:-:S04]  /*38c0*/  F2FP.SATFINITE.E4M3.F32.PACK_AB_MERGE_C R38, R39, R38, RZ ;  /* 0x000000262726723e */ /* 0x000fc800048070ff */
[----:B------:R-:W-:Y:S02]  /*38d0*/  F2FP.SATFINITE.E4M3.F32.PACK_AB_MERGE_C R191, R35, R34, R38 ;  /* 0x0000002223bf723e */ /* 0x000fe40004807026 */
[----:B------:R-:W1:Y:S01]  /*38e0*/  MUFU.EX2 R43, R43 ;  /* 0x0000002b002b7308 */ /* 0x000e620000000800 */
[----:B--2---:R-:W-:-:S07]  /*38f0*/  FADD.FTZ R10, R42, R7 ;  /* 0x000000072a0a7221 */ /* 0x004fce0000010000 */
[----:B------:R-:W2:Y:S01]  /*3900*/  MUFU.EX2 R46, R46 ;  /* 0x0000002e002e7308 */ /* 0x000ea20000000800 */
[C---:B---3--:R-:W-:Y:S01]  /*3910*/  F2FP.SATFINITE.E4M3.F32.PACK_AB_MERGE_C R184, R4.reuse, R21, R12 ;  /* 0x0000001504b8723e */ /* 0x048fe2000480700c */
[----:B------:R-:W-:-:S04]  /*3920*/  FADD.FTZ R4, R4, R9 ;  /* 0x0000000904047221 */ /* 0x000fc80000010000 */
[----:B------:R-:W-:Y:S02]  /*3930*/  FADD.FTZ R11, R11, R4 ;  /* 0x000000040b0b7221 */ /* 0x000fe40000010000 */
[----:B------:R-:W-:Y:S01]  /*3940*/  MUFU.EX2 R3, R3 ;  /* 0x0000000300037308 */ /* 0x000fe20000000800 */
[----:B-1----:R-:W-:-:S01]  /*3950*/  FADD.FTZ R7, R43, R10 ;  /* 0x0000000a2b077221 */ /* 0x002fc20000010000 */
[----:B------:R-:W-:-:S06]  /*3960*/  FADD.FTZ R24, R24, R11 ;  /* 0x0000000b18187221 */ /* 0x000fcc0000010000 */
[----:B------:R-:W1:Y:S01]  /*3970*/  MUFU.EX2 R8, R8 ;  /* 0x0000000800087308 */ /* 0x000e620000000800 */
[----:B--2---:R-:W-:-:S07]  /*3980*/  FADD.FTZ R4, R46, R7 ;  /* 0x000000072e047221 */ /* 0x004fce0000010000 */
[----:B------:R-:W2:Y:S08]  /*3990*/  MUFU.EX2 R47, R47 ;  /* 0x0000002f002f7308 */ /* 0x000eb00000000800 */
[----:B------:R-:W-:Y:S01]  /*39a0*/  MUFU.EX2 R25, R25 ;  /* 0x0000001900197308 */ /* 0x000fe20000000800 */
[----:B-1----:R-:W-:-:S07]  /*39b0*/  F2FP.SATFINITE.E4M3.F32.PACK_AB_MERGE_C R9, R8, R3, RZ ;  /* 0x000000030809723e */ /* 0x002fce00048070ff */
[----:B------:R-:W1:Y:S01]  /*39c0*/  MUFU.EX2 R28, R28 ;  /* 0x0000001c001c7308 */ /* 0x000e620000000800 */
[----:B--2---:R-:W-:-:S01]  /*39d0*/  FADD.FTZ R7, R47, R4 ;  /* 0x000000042f077221 */ /* 0x004fc20000010000 */
[----:B------:R-:W-:-:S04]  /*39e0*/  F2FP.SATFINITE.E4M3.F32.PACK_AB_MERGE_C R46, R47, R46, RZ ;  /* 0x0000002e2f2e723e */ /* 0x000fc800048070ff */
[----:B------:R-:W-:Y:S02]  /*39f0*/  F2FP.SATFINITE.E4M3.F32.PACK_AB_MERGE_C R185, R43, R42, R46 ;  /* 0x0000002a2bb9723e */ /* 0x000fe4000480702e */
[----:B------:R-:W2:Y:S08]  /*3a00*/  MUFU.EX2 R50, R50 ;  /* 0x0000003200327308 */ /* 0x000eb00000000800 */
[----:B------:R-:W3:Y:S01]  /*3a10*/  MUFU.EX2 R51, R51 ;  /* 0x0000003300337308 */ /* 0x000ee20000000800 */
[----:B-1----:R-:W-:Y:S01]  /*3a20*/  F2FP.SATFINITE.E4M3.F32.PACK_AB_MERGE_C R186, R28, R25, R9 ;  /* 0x000000191cba723e */ /* 0x002fe20004807009 */
[----:B------:R-:W-:-:S04]  /*3a30*/  FADD.FTZ R25, R25, R24 ;  /* 0x0000001819197221 */ /* 0x000fc80000010000 */
[----:B------:R-:W-:Y:S02]  /*3a40*/  FADD.FTZ R28, R28, R25 ;  /* 0x000000191c1c7221 */ /* 0x000fe40000010000 */
[----:B------:R-:W1:Y:S01]  /*3a50*/  MUFU.EX2 R54, R54 ;  /* 0x0000003600367308 */ /* 0x000e620000000800 */
[----:B--2---:R-:W-:-:S01]  /*3a60*/  FADD.FTZ R4, R50, R7 ;  /* 0x0000000732047221 */ /* 0x004fc20000010000 */
[----:B------:R-:W-:-:S04]  /*3a70*/  FADD.FTZ R3, R3, R28 ;  /* 0x0000001c03037221 */ /* 0x000fc80000010000 */
[----:B------:R-:W-:Y:S02]  /*3a80*/  FADD.FTZ R3, R8, R3 ;  /* 0x0000000308037221 */ /* 0x000fe40000010000 */
[----:B------:R-:W2:Y:S01]  /*3a90*/  MUFU.EX2 R29, R29 ;  /* 0x0000001d001d7308 */ /* 0x000ea20000000800 */
[----:B---3--:R-:W-:-:S04]  /*3aa0*/  FADD.FTZ R7, R51, R4 ;  /* 0x0000000433077221 */ /* 0x008fc80000010000 */
[----:B-1----:R-:W-:Y:S01]  /*3ab0*/  FADD.FTZ R4, R54, R7 ;  /* 0x0000000736047221 */ /* 0x002fe20000010000 */
[----:B------:R-:W-:Y:S01]  /*3ac0*/  VIADD R7, R58, 0xfffffffe ;  /* 0xfffffffe3a077836 */ /* 0x000fe20000000000 */
[C---:B--2---:R-:W-:Y:S02]  /*3ad0*/  F2FP.SATFINITE.E4M3.F32.PACK_AB_MERGE_C R9, R29.reuse, R54, RZ ;  /* 0x000000361d09723e */ /* 0x044fe400048070ff */
[----:B------:R-:W-:-:S02]  /*3ae0*/  FADD.FTZ R4, R29, R4 ;  /* 0x000000041d047221 */ /* 0x000fc40000010000 */
[----:B------:R-:W-:Y:S01]  /*3af0*/  F2FP.SATFINITE.E4M3.F32.PACK_AB_MERGE_C R187, R51, R50, R9 ;  /* 0x0000003233bb723e */ /* 0x000fe20004807009 */
[----:B------:R-:W-:Y:S06]  /*3b00*/  @P2 BRA `(.L_x_788) ;  /* 0x0000000000482947 */ /* 0x000fec0003800000 */
[C---:B------:R-:W-:Y:S01]  /*3b10*/  ISETP.GT.AND P2, PT, R59.reuse, RZ, PT ;  /* 0x000000ff3b00720c */ /* 0x040fe20003f44270 */
[----:B------:R-:W-:-:S05]  /*3b20*/  VIADD R8, R59, 0xffffffff ;  /* 0xffffffff3b087836 */ /* 0x000fca0000000000 */
[----:B------:R-:W-:-:S07]  /*3b30*/  R2UR UR5, R8 ;  /* 0x00000000080572ca */ /* 0x000fce00000e0000 */
[----:B------:R-:W-:Y:S08]  /*3b40*/  @P2 BRA `(.L_x_789) ;  /* 0x00000000001c2947 */ /* 0x000ff00003800000 */
[----:B------:R-:W-:Y:S02]  /*3b50*/  UISETP.NE.AND UP1, UPT, UR7, 0x1, UPT ;  /* 0x000000010700788c */ /* 0x000fe4000bf25270 */
[----:B------:R-:W-:-:S09]  /*3b60*/  UIADD3 UR5, -UR10, URZ, URZ ;  /* 0x0000003f0a057290 */ /* 0x000fd2000fffe13f */
[----:B------:R-:W-:Y:S02]  /*3b70*/  @UP1 ULDC.64 UR10, c[0x0][0x9e8] ;  /* 0x00027a00000a1ab9 */ /* 0x000fe40000000a00 */
[----:B------:R-:W-:-:S04]  /*3b80*/  UIMAD.WIDE.U32 UR14, UR5, UR10, URZ ;  /* 0x0000000a050e72a5 */ /* 0x000fc8000f8e003f */
[----:B------:R-:W-:-:S04]  /*3b90*/  @UP1 USHF.R.U32.HI UR5, URZ, UR11, UR15 ;  /* 0x0000000b3f051299 */ /* 0x000fc8000801160f */
[----:B------:R-:W-:Y:S01]  /*3ba0*/  ULOP3.LUT UR5, URZ, UR5, URZ, 0x33, !UPT ;  /* 0x000000053f057292 */ /* 0x000fe2000f8e333f */
[----:B------:R-:W-:Y:S11]  /*3bb0*/  BRA `(.L_x_790) ;  /* 0x0000000000107947 */ /* 0x000ff60003800000 */
.L_x_789:
[----:B------:R-:W-:-:S11]  /*3bc0*/  UISETP.NE.AND UP1, UPT, UR7, 0x1, UPT ;  /* 0x000000010700788c */ /* 0x000fd6000bf25270 */
[----:B------:R-:W-:Y:S02]  /*3bd0*/  @UP1 ULDC.64 UR10, c[0x0][0x9e8] ;  /* 0x00027a00000a1ab9 */ /* 0x000fe40000000a00 */
[----:B------:R-:W-:-:S04]  /*3be0*/  UIMAD.WIDE.U32 UR14, UR5, UR10, URZ ;  /* 0x0000000a050e72a5 */ /* 0x000fc8000f8e003f */
[----:B------:R-:W-:-:S12]  /*3bf0*/  @UP1 USHF.R.U32.HI UR5, URZ, UR11, UR15 ;  /* 0x0000000b3f051299 */ /* 0x000fd8000801160f */
.L_x_790:
[----:B------:R-:W-:-:S04]  /*3c00*/  UIMAD UR5, UR5, UR7, UR7 ;  /* 0x00000007050572a4 */ /* 0x000fc8000f8e0207 */
[----:B------:R-:W-:-:S04]  /*3c10*/  UISETP.LT.AND UP1, UPT, UR6, UR5, UPT ;  /* 0x000000050600728c */ /* 0x000fc8000bf21270 */
[----:B------:R-:W-:-:S12]  /*3c20*/  USEL UR6, UR6, UR5, UP1 ;  /* 0x0000000506067287 */ /* 0x000fd80008800000 */
.L_x_788:
[----:B------:R-:W-:Y:S01]  /*3c30*/  USHF.R.S32.HI UR5, URZ, 0x1f, UR6 ;  /* 0x0000001f3f057899 */ /* 0x000fe20008011406 */
[----:B------:R-:W-:Y:S02]  /*3c40*/  CS2R R150, SRZ ;  /* 0x0000000000967805 */ /* 0x000fe4000001ff00 */
[----:B------:R-:W-:Y:S02]  /*3c50*/  CS2R R148, SRZ ;  /* 0x0000000000947805 */ /* 0x000fe4000001ff00 */
[----:B------:R-:W-:Y:S01]  /*3c60*/  CS2R R146, SRZ ;  /* 0x0000000000927805 */ /* 0x000fe2000001ff00 */
[----:B------:R-:W-:Y:S01]  /*3c70*/  ULEA.HI UR5, UR5, UR6, URZ, 0x6 ;  /* 0x0000000605057291 */ /* 0x000fe2000f8f303f */
[----:B------:R-:W-:Y:S02]  /*3c80*/  CS2R R144, SRZ ;  /* 0x0000000000907805 */ /* 0x000fe4000001ff00 */
[----:B------:R-:W-:Y:S02]  /*3c90*/  CS2R R142, SRZ ;  /* 0x00000000008e7805 */ /* 0x000fe4000001ff00 */
[----:B------:R-:W-:Y:S01]  /*3ca0*/  CS2R R140, SRZ ;  /* 0x00000000008c7805 */ /* 0x000fe2000001ff00 */
[----:B------:R-:W-:Y:S01]  /*3cb0*/  USHF.R.S32.HI UR5, URZ, 0x6, UR5 ;  /* 0x000000063f057899 */ /* 0x000fe20008011405 */
[----:B------:R-:W-:-:S02]  /*3cc0*/  CS2R R138, SRZ ;  /* 0x00000000008a7805 */ /* 0x000fc4000001ff00 */
[----:B------:R-:W-:Y:S02]  /*3cd0*/  CS2R R136, SRZ ;  /* 0x0000000000887805 */ /* 0x000fe4000001ff00 */
[----:B------:R-:W-:Y:S01]  /*3ce0*/  CS2R R134, SRZ ;  /* 0x0000000000867805 */ /* 0x000fe2000001ff00 */
[----:B------:R-:W-:Y:S01]  /*3cf0*/  UISETP.LT.AND UP1, UPT, UR45, UR5, UPT ;  /* 0x000000052d00728c */ /* 0x000fe2000bf21270 */
[----:B------:R-:W-:Y:S02]  /*3d00*/  CS2R R132, SRZ ;  /* 0x0000000000847805 */ /* 0x000fe4000001ff00 */
[----:B------:R-:W-:Y:S02]  /*3d10*/  CS2R R130, SRZ ;  /* 0x0000000000827805 */ /* 0x000fe4000001ff00 */
[----:B------:R-:W-:Y:S01]  /*3d20*/  CS2R R128, SRZ ;  /* 0x0000000000807805 */ /* 0x000fe2000001ff00 */
[----:B------:R-:W-:Y:S01]  /*3d30*/  USEL UR7, UR45, UR5, !UP1 ;  /* 0x000000052d077287 */ /* 0x000fe2000c800000 */
[----:B------:R-:W-:-:S02]  /*3d40*/  CS2R R126, SRZ ;  /* 0x00000000007e7805 */ /* 0x000fc4000001ff00 */
[----:B------:R-:W-:Y:S02]  /*3d50*/  CS2R R124, SRZ ;  /* 0x00000000007c7805 */ /* 0x000fe4000001ff00 */
[----:B------:R-:W-:Y:S02]  /*3d60*/  CS2R R122, SRZ ;  /* 0x00000000007a7805 */ /* 0x000fe4000001ff00 */
[----:B------:R-:W-:Y:S02]  /*3d70*/  CS2R R120, SRZ ;  /* 0x0000000000787805 */ /* 0x000fe4000001ff00 */
[----:B------:R-:W-:Y:S02]  /*3d80*/  CS2R R118, SRZ ;  /* 0x0000000000767805 */ /* 0x000fe4000001ff00 */
[----:B------:R-:W-:Y:S02]  /*3d90*/  ISETP.GE.AND P2, PT, R7, UR7, PT ;  /* 0x0000000707007c0c */ /* 0x000fe4000bf46270 */
        /* <DEDUP_REMOVED lines=48> */
[----:B------:R-:W-:Y:S01]  /*40a0*/  IMAD.IADD R8, R194, 0x1, R2 ;  /* 0x00000001c2087824 */ /* 0x000fe200078e0202 */
[----:B------:R-:W-:Y:S01]  /*40b0*/  ULDC UR41, c[0x0][0x9e4] ;  /* 0x0002790000297ab9 */ /* 0x000fe20000000800 */
[----:B------:R-:W-:Y:S01]  /*40c0*/  IMAD.MOV.U32 R151, RZ, RZ, RZ ;  /* 0x000000ffff977224 */ /* 0x000fe200078e00ff */
[----:B------:R-:W-:Y:S01]  /*40d0*/  ULDC UR54, c[0x0][0x9dc] ;  /* 0x0002770000367ab9 */ /* 0x000fe20000000800 */
[----:B------:R-:W-:Y:S01]  /*40e0*/  ULDC UR57, c[0x0][0x2e0] ;  /* 0x0000b80000397ab9 */ /* 0x000fe20000000800 */
[----:B------:R-:W-:Y:S01]  /*40f0*/  ULDC UR56, c[0x0][0x288] ;  /* 0x0000a20000387ab9 */ /* 0x000fe20000000800 */
[----:B------:R-:W-:-:S05]  /*4100*/  ULDC UR55, c[0x0][0x9e0] ;  /* 0x0002780000377ab9 */ /* 0x000fca0000000800 */
.L_x_809:
[----:B------:R-:W-:Y:S01]  /*4110*/  UIADD3 UR5, UR39, 0x1, URZ ;  /* 0x0000000127057890 */ /* 0x000fe2000fffe03f */
[----:B------:R-:W-:-:S03]  /*4120*/  ISETP.NE.AND P3, PT, RZ, UR40, PT ;  /* 0x00000028ff007c0c */ /* 0x000fc6000bf65270 */
[----:B------:R-:W-:-:S04]  /*4130*/  UISETP.NE.AND UP1, UPT, UR5, 0x2, UPT ;  /* 0x000000020500788c */ /* 0x000fc8000bf25270 */
[----:B------:R-:W-:Y:S02]  /*4140*/  USEL UR6, URZ, 0x1, UP1 ;  /* 0x000000013f067887 */ /* 0x000fe40008800000 */
[----:B------:R-:W-:Y:S02]  /*4150*/  USEL UR5, UR5, URZ, UP1 ;  /* 0x0000003f05057287 */ /* 0x000fe40008800000 */
[----:B------:R-:W-:Y:S02]  /*4160*/  ULOP3.LUT UR6, UR36, UR6, URZ, 0x3c, !UPT ;  /* 0x0000000624067292 */ /* 0x000fe4000f8e3c3f */
[----:B------:R-:W-:Y:S10]  /*4170*/  @P3 BRA `(.L_x_792) ;  /* 0x00000000002c3947 */ /* 0x000ff40003800000 */
[----:B------:R-:W-:Y:S05]  /*4180*/  @!P0 BRA `(.L_x_793) ;  /* 0x0000000000048947 */ /* 0x000fea0003800000 */
[----:B------:R-:W-:Y:S01]  /*4190*/  BPT.TRAP 0x1 ;  /* 0x000000040000795c */ /* 0x000fe20000300000 */
.L_x_793:
[----:B------:R-:W-:Y:S01]  /*41a0*/  ULEA UR10, UR5, UR37, 0x3 ;  /* 0x00000025050a7291 */ /* 0x000fe2000f8e183f */
[----:B------:R-:W-:-:S05]  /*41b0*/  IMAD.U32 R9, RZ, RZ, UR6 ;  /* 0x00000006ff097e24 */ /* 0x000fca000f8e00ff */
[----:B------:R-:W-:-:S04]  /*41c0*/  SHF.L.U32 R9, R9, 0x1f, RZ ;  /* 0x0000001f09097819 */ /* 0x000fc800000006ff */
[----:B------:R1:W2:Y:S01]  /*41d0*/  SYNCS.PHASECHK.TRANS64.TRYWAIT P2, [UR10+0x28430], R9 ;  /* 0x02843009ff0075a7 */ /* 0x0002a2000804014a */
[----:B------:R-:W-:Y:S05]  /*41e0*/  @!P0 BRA `(.L_x_794) ;  /* 0x0000000000048947 */ /* 0x000fea0003800000 */
[----:B------:R-:W-:Y:S01]  /*41f0*/  BPT.TRAP 0x1 ;  /* 0x000000040000795c */ /* 0x000fe20000300000 */
.L_x_794:
[----:B--2---:R-:W-:Y:S05]  /*4200*/  @P2 BRA `(.L_x_792) ;  /* 0x0000000000082947 */ /* 0x004fea0003800000 */
[----:B------:R-:W2:Y:S02]  /*4210*/  SYNCS.PHASECHK.TRANS64.TRYWAIT P2, [UR10+0x28430], R9 ;  /* 0x02843009ff0075a7 */ /* 0x000ea4000804014a */
[----:B--2---:R-:W-:Y:S05]  /*4220*/  @!P2 BRA `(.L_x_795) ;  /* 0x000000d00068a947 */ /* 0x004fea0003800000 */
.L_x_792:
[----:B--2---:R-:W2:Y:S01]  /*4230*/  S2R R10, SR_TID.X ;  /* 0x00000000000a7919 */ /* 0x004ea20000002100 */
[----:B------:R-:W-:Y:S01]  /*4240*/  ULEA UR34, UR5, UR4, 0xa ;  /* 0x0000000405227291 */ /* 0x000fe2000f8e503f */
[----:B------:R-:W-:Y:S01]  /*4250*/  UMOV UR51, 0x40000040 ;  /* 0x4000004000337882 */ /* 0x000fe20000000000 */
[----:B------:R-:W-:Y:S02]  /*4260*/  UMOV UR11, 0x40000040 ;  /* 0x40000040000b7882 */ /* 0x000fe40000000000 */
[----:B------:R-:W-:Y:S02]  /*4270*/  UIADD3 UR10, UR34, 0x2, URZ ;  /* 0x00000002220a7890 */ /* 0x000fe4000fffe03f */
[----:B------:R-:W-:Y:S02]  /*4280*/  UIADD3 UR14, UR34, 0x4, URZ ;  /* 0x00000004220e7890 */ /* 0x000fe4000fffe03f */
[----:B------:R-:W-:Y:S01]  /*4290*/  UMOV UR50, UR34 ;  /* 0x0000002200327c82 */ /* 0x000fe20008000000 */
[----:B------:R-:W-:Y:S01]  /*42a0*/  UMOV UR15, 0x40000040 ;  /* 0x40000040000f7882 */ /* 0x000fe20000000000 */
[----:B------:R-:W-:Y:S01]  /*42b0*/  UIADD3 UR18, UR34, 0x6, URZ ;  /* 0x0000000622127890 */ /* 0x000fe2000fffe03f */
        /* <DEDUP_REMOVED lines=9> */
[----:B--2---:R-:W-:-:S05]  /*4350*/  SHF.R.U32.HI R10, RZ, 0x7, R10 ;  /* 0x00000007ff0a7819 */ /* 0x004fca000001160a */
[----:B-1----:R-:W-:-:S05]  /*4360*/  VIADD R9, R10, 0x8 ;  /* 0x000000080a097836 */ /* 0x002fca0000000000 */
[----:B------:R1:W-:Y:S06]  /*4370*/  BAR.SYNC.DEFER_BLOCKING R9, 0x100 ;  /* 0x000400090000751d */ /* 0x0003ec0000010000 */
[----:B------:R-:W-:-:S06]  /*4380*/  WARPGROUP.ARRIVE ;  /* 0x00000000000079c5 */ /* 0x000fcc0000000000 */
[----:B------:R-:W-:Y:S03]  /*4390*/  QGMMA.64x64x32.F32.E4M3.E4M3 R152, gdesc[UR48], RZ, !UPT, gsb0 ;  /* 0x00e00000309879f3 */ /* 0x000fe6000c0008ff */
        /* <DEDUP_REMOVED lines=22> */
[----:B-1----:R-:W-:Y:S05]  /*4500*/  @P3 BRA `(.L_x_796) ;  /* 0x00000000002c3947 */ /* 0x002fea0003800000 */
[----:B------:R-:W-:Y:S05]  /*4510*/  @!P0 BRA `(.L_x_797) ;  /* 0x0000000000048947 */ /* 0x000fea0003800000 */
[----:B------:R-:W-:Y:S01]  /*4520*/  BPT.TRAP 0x1 ;  /* 0x000000040000795c */ /* 0x000fe20000300000 */
.L_x_797:
[----:B------:R-:W-:Y:S01]  /*4530*/  ULEA UR10, UR39, UR37, 0x3 ;  /* 0x00000025270a7291 */ /* 0x000fe2000f8e183f */
[----:B------:R-:W-:-:S05]  /*4540*/  IMAD.U32 R9, RZ, RZ, UR36 ;  /* 0x00000024ff097e24 */ /* 0x000fca000f8e00ff */
[----:B------:R-:W-:-:S04]  /*4550*/  SHF.L.U32 R9, R9, 0x1f, RZ ;  /* 0x0000001f09097819 */ /* 0x000fc800000006ff */
[----:B------:R1:W2:Y:S01]  /*4560*/  SYNCS.PHASECHK.TRANS64.TRYWAIT P2, [UR10+0x28450], R9 ;  /* 0x02845009ff0075a7 */ /* 0x0002a2000804014a */
[----:B------:R-:W-:Y:S05]  /*4570*/  @!P0 BRA `(.L_x_798) ;  /* 0x0000000000048947 */ /* 0x000fea0003800000 */
[----:B------:R-:W-:Y:S01]  /*4580*/  BPT.TRAP 0x1 ;  /* 0x000000040000795c */ /* 0x000fe20000300000 */
.L_x_798:
[----:B--2---:R-:W-:Y:S05]  /*4590*/  @P2 BRA `(.L_x_796) ;  /* 0x0000000000082947 */ /* 0x004fea0003800000 */
[----:B------:R-:W2:Y:S02]  /*45a0*/  SYNCS.PHASECHK.TRANS64.TRYWAIT P2, [UR10+0x28450], R9 ;  /* 0x02845009ff0075a7 */ /* 0x000ea4000804014a */
[----:B--2---:R-:W-:Y:S05]  /*45b0*/  @!P2 BRA `(.L_x_799) ;  /* 0x000000cc009ca947 */ /* 0x004fea0003800000 */
.L_x_796:
[----:B------:R-:W-:Y:S01]  /*45c0*/  UIADD3 UR10, UR37, 0x8000, URZ ;  /* 0x00008000250a7890 */ /* 0x000fe2000fffe03f */
[----:B------:R-:W-:Y:S01]  /*45d0*/  WARPGROUP.ARRIVE ;  /* 0x00000000000079c5 */ /* 0x000fe20000000000 */
[----:B------:R-:W-:-:S05]  /*45e0*/  UMOV UR11, 0x80000020 ;  /* 0x80000020000b7882 */ /* 0x000fca0000000000 */
[----:B--2---:R-:W2:Y:S01]  /*45f0*/  S2R R10, SR_TID.X ;  /* 0x00000000000a7919 */ /* 0x004ea20000002100 */
[----:B------:R-:W-:Y:S01]  /*4600*/  USHF.R.U32.HI UR10, URZ, 0x4, UR10 ;  /* 0x000000043f0a7899 */ /* 0x000fe2000801160a */
[----:B------:R-:W-:Y:S01]  /*4610*/  IMAD.U32 R11, RZ, RZ, UR5 ;  /* 0x00000005ff0b7e24 */ /* 0x000fe2000f8e00ff */
[----:B------:R-:W-:Y:S01]  /*4620*/  PLOP3.LUT P2, PT, PT, PT, UP0, 0x40, 0x0 ;  /* 0x000000000000781c */ /* 0x000fe20003f4e808 */
[----:B-1----:R-:W-:Y:S01]  /*4630*/  IMAD.SHL.U32 R9, R7, 0x40, RZ ;  /* 0x0000004007097824 */ /* 0x002fe200078e00ff */
[----:B------:R-:W-:Y:S02]  /*4640*/  ULOP3.LUT UR10, UR10, 0x3fff, URZ, 0xc0, !UPT ;  /* 0x00003fff0a0a7892 */ /* 0x000fe4000f8ec03f */
[----:B------:R-:W-:Y:S02]  /*4650*/  @!P1 LEA R11, R11, UR37, 0x3 ;  /* 0x000000250b0b9c11 */ /* 0x000fe4000f8e18ff */
[----:B------:R-:W-:Y:S01]  /*4660*/  ULOP3.LUT UR10, UR10, 0x10000, URZ, 0xfc, !UPT ;  /* 0x000100000a0a7892 */ /* 0x000fe2000f8efc3f */
[----:B------:R-:W-:-:S02]  /*4670*/  IADD3 R12, -R9, 0x1, RZ ;  /* 0x00000001090c7810 */ /* 0x000fc40007ffe1ff */
[----:B------:R-:W-:Y:S01]  /*4680*/  @!P1 VIADD R11, R11, 0x28440 ;  /* 0x000284400b0b9836 */ /* 0x000fe20000000000 */
[----:B------:R-:W-:Y:S02]  /*4690*/  ULEA UR10, UR39, UR10, 0xa ;  /* 0x0000000a270a7291 */ /* 0x000fe4000f8e503f */
[----:B------:R-:W-:Y:S02]  /*46a0*/  IMAD R12, R17, UR57, R12 ;  /* 0x00000039110c7c24 */ /* 0x000fe4000f8e020c */
[----:B------:R-:W-:-:S05]  /*46b0*/  @!P1 PRMT R11, RZ, 0x654, R11 ;  /* 0x00000654ff0b9816 */ /* 0x000fca000000000b */
[----:B------:R-:W-:Y:S01]  /*46c0*/  QGMMA.64x256x32.F32.E4M3.E4M3 R24, R188, gdesc[UR8], R24, gsb0 ;  /* 0x03e00008bc187df3 */ /* 0x000fe20008000818 */
[----:B------:R-:W-:Y:S01]  /*46d0*/  UIADD3 UR10, UR10, 0x2, URZ ;  /* 0x000000020a0a7890 */ /* 0x000fe2000fffe03f */
[----:B------:R-:W-:Y:S01]  /*46e0*/  UMOV UR11, 0x80000020 ;  /* 0x80000020000b7882 */ /* 0x000fe20000000000 */
[----:B--2---:R-:W-:-:S04]  /*46f0*/  SHF.R.U32.HI R10, RZ, 0x7, R10 ;  /* 0x00000007ff0a7819 */ /* 0x004fc8000001160a */
[----:B------:R-:W-:Y:S01]  /*4700*/  IADD3 R10, -R10, 0xb, RZ ;  /* 0x0000000b0a0a7810 */ /* 0x000fe20007ffe1ff */
[----:B------:R-:W-:Y:S02]  /*4710*/  WARPGROUP.DEPBAR.LE gsb0, 0x0 ;  /* 0x00008000000079c5 */ /* 0x000fe40000010000 */
[----:B------:R-:W-:-:S15]  /*4720*/  WARPGROUP.ARRIVE ;  /* 0x00000000000079c5 */ /* 0x000fde0000000000 */
[----:B------:R-:W-:-:S03]  /*4730*/  NOP ;  /* 0x0000000000007918 */ /* 0x000fc60000000000 */
[----:B------:R-:W-:Y:S01]  /*4740*/  QGMMA.64x256x32.F32.E4M3.E4M3 R24, R184, gdesc[UR8], R24, gsb0 ;  /* 0x03e00008b8187df3 */ /* 0x000fe20008000818 */
[----:B------:R-:W-:Y:S02]  /*4750*/  ULOP3.LUT UR10, URZ, UR54, URZ, 0x33, !UPT ;  /* 0x000000363f0a7292 */ /* 0x000fe4000f8e333f */
[----:B------:R-:W-:Y:S02]  /*4760*/  WARPGROUP.DEPBAR.LE gsb0, 0x0 ;  /* 0x00008000000079c5 */ /* 0x000fe40000010000 */
[----:B------:R1:W-:Y:S06]  /*4770*/  BAR.ARV R10, 0x100 ;  /* 0x0004000a0000751d */ /* 0x0003ec0000002000 */
[----:B------:R2:W-:Y:S02]  /*4780*/  @!P1 SYNCS.ARRIVE.TRANS64.RED.A1T0 RZ, [R11+URZ], RZ ;  /* 0x000000ff0bff99a7 */ /* 0x0005e4000810043f */
[----:B--2---:R-:W-:-:S04]  /*4790*/  VIADD R11, R12, -UR56 ;  /* 0x800000380c0b7c36 */ /* 0x004fc80008000000 */
[----:B------:R-:W-:-:S04]  /*47a0*/  IMAD R11, R16, -0x2, R11 ;  /* 0xfffffffe100b7824 */ /* 0x000fc800078e020b */
[C---:B------:R-:W-:Y:S02]  /*47b0*/  VIADD R15, R11.reuse, UR55 ;  /* 0x000000370b0f7c36 */ /* 0x040fe40008000000 */
[----:B------:R-:W-:Y:S02]  /*47c0*/  VIADD R21, R11, UR10 ;  /* 0x0000000a0b157c36 */ /* 0x000fe40008000000 */
[C---:B------:R-:W-:Y:S02]  /*47d0*/  IMAD.IADD R11, R2.reuse, 0x1, R15 ;  /* 0x00000001020b7824 */ /* 0x040fe400078e020f */
[----:B------:R-:W-:Y:S01]  /*47e0*/  IMAD.IADD R12, R2, 0x1, R21 ;  /* 0x00000001020c7824 */ /* 0x000fe200078e0215 */
[----:B-1----:R-:W-:Y:S06]  /*47f0*/  @P2 BRA `(.L_x_800) ;  /* 0x00000000005c2947 */ /* 0x002fec0003800000 */
[----:B------:R-:W-:Y:S01]  /*4800*/  ISETP.GT.AND P2, PT, R8, -0x1, PT ;  /* 0xffffffff0800780c */ /* 0x000fe20003f44270 */
[----:B------:R-:W-:-:S12]  /*4810*/  BSSY B0, `(.L_x_801) ;  /* 0x0000011000007945 */ /* 0x000fd80003800000 */
[----:B------:R-:W-:Y:S05]  /*4820*/  @P2 BRA `(.L_x_802) ;  /* 0x0000000000202947 */ /* 0x000fea0003800000 */
[----:B------:R-:W-:Y:S01]  /*4830*/  IMAD.U32 R20, RZ, RZ, UR41 ;  /* 0x00000029ff147e24 */ /* 0x000fe2000f8e00ff */
[----:B------:R-:W-:-:S04]  /*4840*/  LOP3.LUT R13, RZ, R8, RZ, 0x33, !PT ;  /* 0x00000008ff0d7212 */ /* 0x000fc800078e33ff */
[----:B------:R-:W-:-:S13]  /*4850*/  ISETP.NE.AND P2, PT, R20, 0x1, PT ;  /* 0x000000011400780c */ /* 0x000fda0003f45270 */
[----:B------:R-:W1:Y:S02]  /*4860*/  @P2 LDC.64 R184, c[0x0][0x9e8] ;  /* 0x00027a00ffb82b82 */ /* 0x000e640000000a00 */
[----:B-1----:R-:W-:-:S05]  /*4870*/  @P2 IMAD.HI.U32 R10, R13, R184, RZ ;  /* 0x000000b80d0a2227 */ /* 0x002fca00078e00ff */
[----:B------:R-:W-:-:S04]  /*4880*/  @P2 SHF.R.U32.HI R13, RZ, R185, R10 ;  /* 0x000000b9ff0d2219 */ /* 0x000fc8000001160a */
[----:B------:R-:W-:Y:S01]  /*4890*/  LOP3.LUT R10, RZ, R13, RZ, 0x33, !PT ;  /* 0x0000000dff0a7212 */ /* 0x000fe200078e33ff */
[----:B------:R-:W-:Y:S06]  /*48a0*/  BRA `(.L_x_803) ;  /* 0x00000000001c7947 */ /* 0x000fec0003800000 */
.L_x_802:
[----:B------:R-:W-:Y:S02]  /*48b0*/  IMAD.U32 R20, RZ, RZ, UR41 ;  /* 0x00000029ff147e24 */ /* 0x000fe4000f8e00ff */
[----:B------:R-:W-:-:S03]  /*48c0*/  IMAD.MOV.U32 R10, RZ, RZ, R8 ;  /* 0x000000ffff0a7224 */ /* 0x000fc600078e0008 */
[----:B------:R-:W-:-:S13]  /*48d0*/  ISETP.NE.AND P2, PT, R20, 0x1, PT ;  /* 0x000000011400780c */ /* 0x000fda0003f45270 */
[----:B------:R-:W1:Y:S01]  /*48e0*/  @P2 LDC.64 R184, c[0x0][0x9e8] ;  /* 0x00027a00ffb82b82 */ /* 0x000e620000000a00 */
[----:B------:R-:W-:-:S04]  /*48f0*/  @P2 IMAD.IADD R13, R194, 0x1, R2 ;  /* 0x00000001c20d2824 */ /* 0x000fc800078e0202 */
[----:B-1----:R-:W-:-:S05]  /*4900*/  @P2 IMAD.HI.U32 R14, R13, R184, RZ ;  /* 0x000000b80d0e2227 */ /* 0x002fca00078e00ff */
[----:B------:R-:W-:-:S07]  /*4910*/  @P2 SHF.R.U32.HI R10, RZ, R185, R14 ;  /* 0x000000b9ff0a2219 */ /* 0x000fce000001160e */
.L_x_803:
[----:B------:R-:W-:Y:S05]  /*4920*/  BSYNC B0 ;  /* 0x0000000000007941 */ /* 0x000fea0003800000 */
.L_x_801:
[----:B------:R-:W-:-:S04]  /*4930*/  IMAD R13, R10, R20, -R9 ;  /* 0x000000140a0d7224 */ /* 0x000fc800078e0a09 */
[----:B------:R-:W-:-:S05]  /*4940*/  IMAD R13, R16, -0x2, R13 ;  /* 0xfffffffe100d7824 */ /* 0x000fca00078e020d */
[----:B------:R-:W-:Y:S02]  /*4950*/  VIADDMNMX R11, R13, R20, R11, PT ;  /* 0x000000140d0b7246 */ /* 0x000fe4000380010b */
[----:B------:R-:W-:-:S07]  /*4960*/  VIMNMX R12, R12, R13, !PT ;  /* 0x0000000d0c0c7248 */ /* 0x000fce0007fe0100 */
.L_x_800:
[----:B------:R-:W-:Y:S01]  /*4970*/  ISETP.GT.AND P2, PT, R7, -0x1, PT ;  /* 0xffffffff0700780c */ /* 0x000fe20003f44270 */
[----:B------:R-:W-:-:S03]  /*4980*/  IMAD.IADD R10, R0, 0x1, R15 ;  /* 0x00000001000a7824 */ /* 0x000fc600078e020f */
[C---:B------:R-:W-:Y:S02]  /*4990*/  ISETP.GT.AND P5, PT, R12.reuse, RZ, P2 ;  /* 0x000000ff0c00720c */ /* 0x040fe400017a4270 */
[C---:B------:R-:W-:Y:S02]  /*49a0*/  ISETP.GT.AND P4, PT, R12.reuse, 0x1, P2 ;  /* 0x000000010c00780c */ /* 0x040fe40001784270 */
[----:B------:R-:W-:Y:S02]  /*49b0*/  ISETP.LT.OR P5, PT, R11, 0x1, P5 ;  /* 0x000000010b00780c */ /* 0x000fe40002fa1670 */
[----:B------:R-:W-:Y:S02]  /*49c0*/  ISETP.GT.AND P6, PT, R12, 0x8, P2 ;  /* 0x000000080c00780c */ /* 0x000fe400017c4270 */
[----:B------:R-:W-:Y:S02]  /*49d0*/  FSEL R152, R152, -INF , !P5 ;  /* 0xff80000098987808 */ /* 0x000fe40006800000 */
[----:B------:R-:W-:-:S02]  /*49e0*/  ISETP.GT.AND P5, PT, R12, 0x10, P2 ;  /* 0x000000100c00780c */ /* 0x000fc400017a4270 */
[----:B------:R-:W-:Y:S02]  /*49f0*/  ISETP.GT.AND P3, PT, R12, 0x9, P2 ;  /* 0x000000090c00780c */ /* 0x000fe40001764270 */
[C---:B------:R-:W-:Y:S02]  /*4a00*/  ISETP.LT.OR P5, PT, R11.reuse, 0x11, P5 ;  /* 0x000000110b00780c */ /* 0x040fe40002fa1670 */
[C---:B------:R-:W-:Y:S02]  /*4a10*/  ISETP.LT.OR P4, PT, R11.reuse, 0x2, P4 ;  /* 0x000000020b00780c */ /* 0x040fe40002781670 */
[----:B------:R-:W-:Y:S02]  /*4a20*/  FSEL R160, R160, -INF , !P5 ;  /* 0xff800000a0a07808 */ /* 0x000fe40006800000 */
[----:B------:R-:W-:Y:S02]  /*4a30*/  ISETP.GT.AND P5, PT, R12, 0x20, P2 ;  /* 0x000000200c00780c */ /* 0x000fe400017a4270 */
[----:B------:R-:W-:-:S02]  /*4a40*/  ISETP.LT.OR P6, PT, R11, 0x9, P6 ;  /* 0x000000090b00780c */ /* 0x000fc400037c1670 */
[C---:B------:R-:W-:Y:S02]  /*4a50*/  ISETP.LT.OR P3, PT, R11.reuse, 0xa, P3 ;  /* 0x0000000a0b00780c */ /* 0x040fe40001f61670 */
[----:B------:R-:W-:Y:S02]  /*4a60*/  ISETP.LT.OR P5, PT, R11, 0x21, P5 ;  /* 0x000000210b00780c */ /* 0x000fe40002fa1670 */
[----:B------:R-:W-:Y:S02]  /*4a70*/  FSEL R153, R153, -INF , !P4 ;  /* 0xff80000099997808 */ /* 0x000fe40006000000 */
[----:B------:R-:W-:Y:S02]  /*4a80*/  FSEL R156, R156, -INF , !P6 ;  /* 0xff8000009c9c7808 */ /* 0x000fe40007000000 */
[----:B------:R-:W-:Y:S02]  /*4a90*/  FSEL R157, R157, -INF , !P3 ;  /* 0xff8000009d9d7808 */ /* 0x000fe40005800000 */
[----:B------:R-:W-:-:S02]  /*4aa0*/  ISETP.GT.AND P4, PT, R12, 0x11, P2 ;  /* 0x000000110c00780c */ /* 0x000fc40001784270 */
[C---:B------:R-:W-:Y:S02]  /*4ab0*/  ISETP.GT.AND P6, PT, R12.reuse, 0x18, P2 ;  /* 0x000000180c00780c */ /* 0x040fe400017c4270 */
[----:B------:R-:W-:Y:S02]  /*4ac0*/  ISETP.GT.AND P3, PT, R12, 0x19, P2 ;  /* 0x000000190c00780c */ /* 0x000fe40001764270 */
[----:B------:R-:W-:Y:S02]  /*4ad0*/  FSEL R168, R168, -INF , !P5 ;  /* 0xff800000a8a87808 */ /* 0x000fe40006800000 */
[----:B------:R-:W-:Y:S02]  /*4ae0*/  ISETP.GT.AND P5, PT, R12, 0x30, P2 ;  /* 0x000000300c00780c */ /* 0x000fe400017a4270 */
[C---:B------:R-:W-:Y:S02]  /*4af0*/  ISETP.LT.OR P4, PT, R11.reuse, 0x12, P4 ;  /* 0x000000120b00780c */ /* 0x040fe40002781670 */
        /* <DEDUP_REMOVED lines=10> */
[----:B------:R-:W-:Y:S02]  /*4ba0*/  PLOP3.LUT P5, PT, PT, PT, UP0, 0x40, 0x0 ;  /* 0x000000000000781c */ /* 0x000fe40003fae808 */
[C---:B------:R-:W-:Y:S02]  /*4bb0*/  ISETP.LT.OR P4, PT, R11.reuse, 0x22, P4 ;  /* 0x000000220b00780c */ /* 0x040fe40002781670 */
[----:B------:R-:W-:-:S02]  /*4bc0*/  ISETP.LT.OR P6, PT, R11, 0x29, P6 ;  /* 0x000000290b00780c */ /* 0x000fc400037c1670 */
[----:B------:R-:W-:Y:S02]  /*4bd0*/  ISETP.LT.OR P3, PT, R11, 0x2a, P3 ;  /* 0x0000002a0b00780c */ /* 0x000fe40001f61670 */
[----:B------:R-:W-:Y:S02]  /*4be0*/  FSEL R169, R169, -INF , !P4 ;  /* 0xff800000a9a97808 */ /* 0x000fe40006000000 */
[----:B------:R-:W-:Y:S02]  /*4bf0*/  FSEL R172, R172, -INF , !P6 ;  /* 0xff800000acac7808 */ /* 0x000fe40007000000 */
[----:B------:R-:W-:Y:S02]  /*4c00*/  FSEL R173, R173, -INF , !P3 ;  /* 0xff800000adad7808 */ /* 0x000fe40005800000 */
[C---:B------:R-:W-:Y:S02]  /*4c10*/  ISETP.GT.AND P4, PT, R12.reuse, 0x31, P2 ;  /* 0x000000310c00780c */ /* 0x040fe40001784270 */
[----:B------:R-:W-:-:S02]  /*4c20*/  ISETP.GT.AND P6, PT, R12, 0x38, P2 ;  /* 0x000000380c00780c */ /* 0x000fc400017c4270 */
[----:B------:R-:W-:Y:S02]  /*4c30*/  ISETP.GT.AND P3, PT, R12, 0x39, P2 ;  /* 0x000000390c00780c */ /* 0x000fe40001764270 */
[C---:B------:R-:W-:Y:S02]  /*4c40*/  ISETP.LT.OR P4, PT, R11.reuse, 0x32, P4 ;  /* 0x000000320b00780c */ /* 0x040fe40002781670 */
[C---:B------:R-:W-:Y:S02]  /*4c50*/  ISETP.LT.OR P6, PT, R11.reuse, 0x39, P6 ;  /* 0x000000390b00780c */ /* 0x040fe400037c1670 */
[----:B------:R-:W-:Y:S01]  /*4c60*/  ISETP.LT.OR P3, PT, R11, 0x3a, P3 ;  /* 0x0000003a0b00780c */ /* 0x000fe20001f61670 */
[----:B------:R-:W-:Y:S01]  /*4c70*/  IMAD.IADD R11, R0, 0x1, R21 ;  /* 0x00000001000b7824 */ /* 0x000fe200078e0215 */
[----:B------:R-:W-:Y:S02]  /*4c80*/  FSEL R177, R177, -INF , !P4 ;  /* 0xff800000b1b17808 */ /* 0x000fe40006000000 */
[----:B------:R-:W-:-:S02]  /*4c90*/  FSEL R180, R180, -INF , !P6 ;  /* 0xff800000b4b47808 */ /* 0x000fc40007000000 */
[----:B------:R-:W-:Y:S01]  /*4ca0*/  FSEL R181, R181, -INF , !P3 ;  /* 0xff800000b5b57808 */ /* 0x000fe20005800000 */
[----:B------:R-:W-:Y:S06]  /*4cb0*/  @P5 BRA `(.L_x_804) ;  /* 0x0000000000585947 */ /* 0x000fec0003800000 */
[----:B------:R-:W-:Y:S01]  /*4cc0*/  IMAD.IADD R15, R194, 0x1, R0 ;  /* 0x00000001c20f7824 */ /* 0x000fe200078e0200 */
[----:B------:R-:W-:Y:S04]  /*4cd0*/  BSSY B0, `(.L_x_805) ;  /* 0x0000010000007945 */ /* 0x000fe80003800000 */
[----:B------:R-:W-:-:S13]  /*4ce0*/  ISETP.GT.AND P3, PT, R15, -0x1, PT ;  /* 0xffffffff0f00780c */ /* 0x000fda0003f64270 */
        /* <DEDUP_REMOVED lines=9> */
.L_x_806:
[----:B------:R-:W-:-:S05]  /*4d80*/  IMAD.U32 R14, RZ, RZ, UR41 ;  /* 0x00000029ff0e7e24 */ /* 0x000fca000f8e00ff */
[----:B------:R-:W-:-:S13]  /*4d90*/  ISETP.NE.AND P3, PT, R14, 0x1, PT ;  /* 0x000000010e00780c */ /* 0x000fda0003f65270 */
[----:B------:R-:W1:Y:S02]  /*4da0*/  @P3 LDC.64 R12, c[0x0][0x9e8] ;  /* 0x00027a00ff0c3b82 */ /* 0x000e640000000a00 */
[----:B-1----:R-:W-:-:S05]  /*4db0*/  @P3 IMAD.HI.U32 R12, R15, R12, RZ ;  /* 0x0000000c0f0c3227 */ /* 0x002fca00078e00ff */
[----:B------:R-:W-:-:S07]  /*4dc0*/  @P3 SHF.R.U32.HI R15, RZ, R13, R12 ;  /* 0x0000000dff0f3219 */ /* 0x000fce000001160c */
.L_x_807:
[----:B------:R-:W-:Y:S05]  /*4dd0*/  BSYNC B0 ;  /* 0x0000000000007941 */ /* 0x000fea0003800000 */
.L_x_805:
[----:B------:R-:W-:-:S04]  /*4de0*/  IMAD R15, R15, R14, -R9 ;  /* 0x0000000e0f0f7224 */ /* 0x000fc800078e0a09 */
[----:B------:R-:W-:-:S05]  /*4df0*/  IMAD R15, R16, -0x2, R15 ;  /* 0xfffffffe100f7824 */ /* 0x000fca00078e020f */
[----:B------:R-:W-:Y:S02]  /*4e00*/  VIADDMNMX R10, R15, R14, R10, PT ;  /* 0x0000000e0f0a7246 */ /* 0x000fe4000380010a */
[----:B------:R-:W-:-:S07]  /*4e10*/  VIMNMX R11, R11, R15, !PT ;  /* 0x0000000f0b0b7248 */ /* 0x000fce0007fe0100 */
.L_x_804:
[----:B------:R-:W-:Y:S02]  /*4e20*/  FMNMX.FTZ R12, R152, R5, !PT ;  /* 0x00000005980c7209 */ /* 0x000fe40007810000 */
[----:B------:R-:W-:Y:S02]  /*4e30*/  ISETP.GT.AND P3, PT, R11, 0x1, P2 ;  /* 0x000000010b00780c */ /* 0x000fe40001764270 */
[----:B------:R-:W-:Y:S02]  /*4e40*/  FMNMX.FTZ R9, R153, R12, !PT ;  /* 0x0000000c99097209 */ /* 0x000fe40007810000 */
[----:B------:R-:W-:Y:S02]  /*4e50*/  ISETP.LT.OR P3, PT, R10, 0x2, P3 ;  /* 0x000000020a00780c */ /* 0x000fe40001f61670 */
[----:B------:R-:W-:Y:S02]  /*4e60*/  FMNMX.FTZ R12, R156, R9, !PT ;  /* 0x000000099c0c7209 */ /* 0x000fe40007810000 */
[----:B------:R-:W-:-:S02]  /*4e70*/  FSEL R155, R155, -INF , !P3 ;  /* 0xff8000009b9b7808 */ /* 0x000fc40005800000 */
[----:B------:R-:W-:Y:S02]  /*4e80*/  FMNMX.FTZ R9, R157, R12, !PT ;  /* 0x0000000c9d097209 */ /* 0x000fe40007810000 */
[----:B------:R-:W-:Y:S02]  /*4e90*/  ISETP.GT.AND P3, PT, R11, RZ, P2 ;  /* 0x000000ff0b00720c */ /* 0x000fe40001764270 */
[----:B------:R-:W-:Y:S02]  /*4ea0*/  FMNMX.FTZ R12, R160, R9, !PT ;  /* 0x00000009a00c7209 */ /* 0x000fe40007810000 */
[----:B------:R-:W-:Y:S02]  /*4eb0*/  ISETP.LT.OR P3, PT, R10, 0x1, P3 ;  /* 0x000000010a00780c */ /* 0x000fe40001f61670 */
[----:B------:R-:W-:Y:S02]  /*4ec0*/  FMNMX.FTZ R9, R161, R12, !PT ;  /* 0x0000000ca1097209 */ /* 0x000fe40007810000 */
[----:B------:R-:W-:-:S02]  /*4ed0*/  ISETP.GT.AND P5, PT, R11, 0x8, P2 ;  /* 0x000000080b00780c */ /* 0x000fc400017a4270 */
[----:B------:R-:W-:Y:S02]  /*4ee0*/  FMNMX.FTZ R12, R164, R9, !PT ;  /* 0x00000009a40c7209 */ /* 0x000fe40007810000 */
[----:B------:R-:W-:Y:S02]  /*4ef0*/  ISETP.GT.AND P6, PT, R11, 0x9, P2 ;  /* 0x000000090b00780c */ /* 0x000fe400017c4270 */
[----:B------:R-:W-:Y:S02]  /*4f00*/  FMNMX.FTZ R9, R165, R12, !PT ;  /* 0x0000000ca5097209 */ /* 0x000fe40007810000 */
[----:B------:R-:W-:Y:S02]  /*4f10*/  ISETP.LT.OR P5, PT, R10, 0x9, P5 ;  /* 0x000000090a00780c */ /* 0x000fe40002fa1670 */
[----:B------:R-:W-:Y:S02]  /*4f20*/  FMNMX.FTZ R12, R168, R9, !PT ;  /* 0x00000009a80c7209 */ /* 0x000fe40007810000 */
[----:B------:R-:W-:-:S02]  /*4f30*/  ISETP.GT.AND P4, PT, R11, 0x10, P2 ;  /* 0x000000100b00780c */ /* 0x000fc40001784270 */
[----:B------:R-:W-:Y:S02]  /*4f40*/  FMNMX.FTZ R9, R169, R12, !PT ;  /* 0x0000000ca9097209 */ /* 0x000fe40007810000 */
[----:B------:R-:W-:Y:S02]  /*4f50*/  ISETP.LT.OR P6, PT, R10, 0xa, P6 ;  /* 0x0000000a0a00780c */ /* 0x000fe400037c1670 */
[----:B------:R-:W-:Y:S02]  /*4f60*/  FMNMX.FTZ R12, R172, R9, !PT ;  /* 0x00000009ac0c7209 */ /* 0x000fe40007810000 */
[----:B------:R-:W-:Y:S02]  /*4f70*/  FSEL R158, R158, -INF , !P5 ;  /* 0xff8000009e9e7808 */ /* 0x000fe40006800000 */
        /* <DEDUP_REMOVED lines=9> */
[----:B------:R-:W-:Y:S02]  /*5010*/  FSEL R162, R162, -INF , !P4 ;  /* 0xff800000a2a27808 */ /* 0x000fe40006000000 */
[C---:B------:R-:W-:Y:S01]  /*5020*/  ISETP.LT.OR P5, PT, R10.reuse, 0x12, P5 ;  /* 0x000000120a00780c */ /* 0x040fe20002fa1670 */
[----:B------:R-:W1:Y:S01]  /*5030*/  SHFL.BFLY PT, R9, R12, 0x2, 0x1f ;  /* 0x0c401f000c097f89 */ /* 0x000e6200000e0000 */
[----:B------:R-:W-:Y:S02]  /*5040*/  ISETP.GT.AND P4, PT, R11, 0x19, P2 ;  /* 0x000000190b00780c */ /* 0x000fe40001784270 */
[----:B------:R-:W-:Y:S02]  /*5050*/  ISETP.LT.OR P6, PT, R10, 0x19, P6 ;  /* 0x000000190a00780c */ /* 0x000fe400037c1670 */
[----:B------:R-:W-:-:S02]  /*5060*/  FSEL R163, R163, -INF , !P5 ;  /* 0xff800000a3a37808 */ /* 0x000fc40006800000 */
[----:B------:R-:W-:Y:S02]  /*5070*/  FSEL R166, R166, -INF , !P6 ;  /* 0xff800000a6a67808 */ /* 0x000fe40007000000 */
[C---:B------:R-:W-:Y:S02]  /*5080*/  ISETP.LT.OR P4, PT, R10.reuse, 0x1a, P4 ;  /* 0x0000001a0a00780c */ /* 0x040fe40002781670 */
[----:B------:R-:W-:Y:S02]  /*5090*/  ISETP.GT.AND P5, PT, R11, 0x21, P2 ;  /* 0x000000210b00780c */ /* 0x000fe400017a4270 */
[----:B------:R-:W-:Y:S02]  /*50a0*/  FSEL R167, R167, -INF , !P4 ;  /* 0xff800000a7a77808 */ /* 0x000fe40006000000 */
[----:B------:R-:W-:Y:S02]  /*50b0*/  ISETP.GT.AND P6, PT, R11, 0x28, P2 ;  /* 0x000000280b00780c */ /* 0x000fe400017c4270 */
[----:B------:R-:W-:-:S02]  /*50c0*/  ISETP.LT.OR P5, PT, R10, 0x22, P5 ;  /* 0x000000220a00780c */ /* 0x000fc40002fa1670 */
[----:B------:R-:W-:Y:S02]  /*50d0*/  ISETP.LT.OR P6, PT, R10, 0x29, P6 ;  /* 0x000000290a00780c */ /* 0x000fe400037c1670 */
[----:B------:R-:W-:Y:S02]  /*50e0*/  FSEL R171, R171, -INF , !P5 ;  /* 0xff800000abab7808 */ /* 0x000fe40006800000 */
[C---:B------:R-:W-:Y:S02]  /*50f0*/  ISETP.GT.AND P5, PT, R11.reuse, 0x30, P2 ;  /* 0x000000300b00780c */ /* 0x040fe400017a4270 */
[----:B-1----:R-:W-:Y:S02]  /*5100*/  FMNMX.FTZ R13, R12, R9, !PT ;  /* 0x000000090c0d7209 */ /* 0x002fe40007810000 */
[----:B------:R-:W-:Y:S02]  /*5110*/  FSEL R174, R174, -INF , !P6 ;  /* 0xff800000aeae7808 */ /* 0x000fe40007000000 */
[----:B------:R-:W-:Y:S01]  /*5120*/  ISETP.GT.AND P6, PT, R11, 0x31, P2 ;  /* 0x000000310b00780c */ /* 0x000fe200017c4270 */
[----:B------:R-:W1:Y:S01]  /*5130*/  SHFL.BFLY PT, R14, R13, 0x1, 0x1f ;  /* 0x0c201f000d0e7f89 */ /* 0x000e6200000e0000 */
[----:B------:R-:W-:-:S02]  /*5140*/  ISETP.LT.OR P5, PT, R10, 0x31, P5 ;  /* 0x000000310a00780c */ /* 0x000fc40002fa1670 */
[----:B------:R-:W-:Y:S02]  /*5150*/  ISETP.LT.OR P6, PT, R10, 0x32, P6 ;  /* 0x000000320a00780c */ /* 0x000fe400037c1670 */
[----:B------:R-:W-:Y:S02]  /*5160*/  FSEL R178, R178, -INF , !P5 ;  /* 0xff800000b2b27808 */ /* 0x000fe40006800000 */
[----:B------:R-:W-:Y:S02]  /*5170*/  FSEL R179, R179, -INF , !P6 ;  /* 0xff800000b3b37808 */ /* 0x000fe40007000000 */
[----:B-1----:R-:W-:Y:S01]  /*5180*/  FMNMX.FTZ R9, R13, R14, !PT ;  /* 0x0000000e0d097209 */ /* 0x002fe20007810000 */
[----:B------:R-:W-:Y:S01]  /*5190*/  IMAD.U32 R14, RZ, RZ, UR38 ;  /* 0x00000026ff0e7e24 */ /* 0x000fe2000f8e00ff */
[----:B------:R-:W-:Y:S02]  /*51a0*/  FSEL R13, R154, -INF , !P3 ;  /* 0xff8000009a0d7808 */ /* 0x000fe40005800000 */
        /* <DEDUP_REMOVED lines=9> */
[----:B------:R-:W-:Y:S01]  /*5240*/  FMNMX.FTZ R12, R162, R15, !PT ;  /* 0x0000000fa20c7209 */ /* 0x000fe20007810000 */
[----:B------:R-:W-:-:S01]  /*5250*/  FFMA.FTZ R15, R9, R14, -8 ;  /* 0xc1000000090f7423 */ /* 0x000fc2000001000e */
[----:B------:R-:W-:Y:S02]  /*5260*/  FSETP.NEU.FTZ.AND P4, PT, R9, -INF , PT ;  /* 0xff8000000900780b */ /* 0x000fe40003f9d000 */
[----:B------:R-:W-:Y:S02]  /*5270*/  FMNMX.FTZ R21, R163, R12, !PT ;  /* 0x0000000ca3157209 */ /* 0x000fe40007810000 */
[----:B------:R-:W-:-:S02]  /*5280*/  FSEL R175, R175, -INF , !P3 ;  /* 0xff800000afaf7808 */ /* 0x000fc40005800000 */
[----:B------:R-:W-:Y:S02]  /*5290*/  FMNMX.FTZ R12, R166, R21, !PT ;  /* 0x00000015a60c7209 */ /* 0x000fe40007810000 */
[----:B------:R-:W-:Y:S02]  /*52a0*/  FSEL R15, R15, RZ, P4 ;  /* 0x000000ff0f0f7208 */ /* 0x000fe40002000000 */
[----:B------:R-:W-:Y:S02]  /*52b0*/  FMNMX.FTZ R21, R167, R12, !PT ;  /* 0x0000000ca7157209 */ /* 0x000fe40007810000 */
[----:B------:R-:W-:Y:S01]  /*52c0*/  ISETP.GT.AND P3, PT, R11, 0x38, P2 ;  /* 0x000000380b00780c */ /* 0x000fe20001764270 */
[----:B------:R-:W-:-:S01]  /*52d0*/  FFMA.FTZ R153, R153, UR38, -R15 ;  /* 0x0000002699997c23 */ /* 0x000fc2000801080f */
[----:B------:R-:W-:Y:S01]  /*52e0*/  FMNMX.FTZ R14, R170, R21, !PT ;  /* 0x00000015aa0e7209 */ /* 0x000fe20007810000 */
[----:B------:R-:W-:-:S01]  /*52f0*/  FFMA.FTZ R152, R152, UR38, -R15 ;  /* 0x0000002698987c23 */ /* 0x000fc2000801080f */
[----:B------:R-:W-:Y:S01]  /*5300*/  ISETP.GT.AND P2, PT, R11, 0x39, P2 ;  /* 0x000000390b00780c */ /* 0x000fe20001744270 */
[----:B------:R-:W-:-:S01]  /*5310*/  FFMA.FTZ R156, R156, UR38, -R15 ;  /* 0x000000269c9c7c23 */ /* 0x000fc2000801080f */
[----:B------:R-:W-:Y:S01]  /*5320*/  FMNMX.FTZ R21, R171, R14, !PT ;  /* 0x0000000eab157209 */ /* 0x000fe20007810000 */
[----:B------:R1:W-:Y:S01]  /*5330*/  MUFU.EX2 R11, R153 ;  /* 0x00000099000b7308 */ /* 0x0003e20000000800 */
[----:B------:R-:W-:Y:S01]  /*5340*/  ISETP.LT.OR P3, PT, R10, 0x39, P3 ;  /* 0x000000390a00780c */ /* 0x000fe20001f61670 */
[--C-:B------:R-:W-:Y:S01]  /*5350*/  FFMA.FTZ R160, R160, UR38, -R15.reuse ;  /* 0x00000026a0a07c23 */ /* 0x100fe2000801080f */
[----:B------:R-:W-:Y:S01]  /*5360*/  FMNMX.FTZ R14, R174, R21, !PT ;  /* 0x00000015ae0e7209 */ /* 0x000fe20007810000 */
[----:B------:R-:W-:Y:S01]  /*5370*/  FFMA.FTZ R181, R181, UR38, -R15 ;  /* 0x00000026b5b57c23 */ /* 0x000fe2000801080f */
[----:B------:R-:W-:-:S02]  /*5380*/  ISETP.LT.OR P2, PT, R10, 0x3a, P2 ;  /* 0x0000003a0a00780c */ /* 0x000fc40001741670 */
[----:B------:R-:W-:Y:S01]  /*5390*/  FMNMX.FTZ R21, R175, R14, !PT ;  /* 0x0000000eaf157209 */ /* 0x000fe20007810000 */
[----:B------:R2:W-:Y:S01]  /*53a0*/  MUFU.EX2 R12, R152 ;  /* 0x00000098000c7308 */ /* 0x0005e20000000800 */
[----:B------:R-:W-:Y:S02]  /*53b0*/  FSEL R182, R182, -INF , !P3 ;  /* 0xff800000b6b67808 */ /* 0x000fe40005800000 */
[----:B------:R-:W-:Y:S01]  /*53c0*/  FMNMX.FTZ R20, R178, R21, !PT ;  /* 0x00000015b2147209 */ /* 0x000fe20007810000 */
[----:B------:R-:W-:-:S01]  /*53d0*/  FFMA.FTZ R21, R157, UR38, -R15 ;  /* 0x000000269d157c23 */ /* 0x000fc2000801080f */
[----:B------:R-:W-:Y:S01]  /*53e0*/  FSEL R183, R183, -INF , !P2 ;  /* 0xff800000b7b77808 */ /* 0x000fe20005000000 */
[----:B------:R-:W-:-:S01]  /*53f0*/  FFMA.FTZ R157, R165, UR38, -R15 ;  /* 0x00000026a59d7c23 */ /* 0x000fc2000801080f */
[----:B-1----:R-:W-:Y:S01]  /*5400*/  FMNMX.FTZ R153, R179, R20, !PT ;  /* 0x00000014b3997209 */ /* 0x002fe20007810000 */
[----:B------:R-:W-:-:S01]  /*5410*/  FFMA.FTZ R20, R164, UR38, -R15 ;  /* 0x00000026a4147c23 */ /* 0x000fc2000801080f */
[----:B------:R1:W-:Y:S01]  /*5420*/  MUFU.EX2 R14, R156 ;  /* 0x0000009c000e7308 */ /* 0x0003e20000000800 */
[----:B--2---:R-:W-:-:S01]  /*5430*/  FFMA.FTZ R152, R168, UR38, -R15 ;  /* 0x00000026a8987c23 */ /* 0x004fc2000801080f */
[----:B------:R-:W-:Y:S01]  /*5440*/  FMNMX.FTZ R10, R182, R153, !PT ;  /* 0x00000099b60a7209 */ /* 0x000fe20007810000 */
[----:B------:R-:W-:-:S01]  /*5450*/  FFMA.FTZ R153, R161, UR38, -R15 ;  /* 0x00000026a1997c23 */ /* 0x000fc2000801080f */
[--C-:B------:R-:W-:Y:S01]  /*5460*/  FFMA.FTZ R161, R169, UR38, -R15.reuse ;  /* 0x00000026a9a17c23 */ /* 0x100fe2000801080f */
[----:B------:R-:W-:-:S01]  /*5470*/  FFMA.FTZ R165, R173, UR38, -R15 ;  /* 0x00000026ada57c23 */ /* 0x000fc2000801080f */
[----:B------:R-:W-:Y:S01]  /*5480*/  FMNMX.FTZ R154, R183, R10, !PT ;  /* 0x0000000ab79a7209 */ /* 0x000fe20007810000 */
[----:B------:R-:W-:-:S01]  /*5490*/  FFMA.FTZ R169, R177, UR38, -R15 ;  /* 0x00000026b1a97c23 */ /* 0x000fc2000801080f */
[----:B------:R2:W-:Y:S01]  /*54a0*/  MUFU.EX2 R10, R160 ;  /* 0x000000a0000a7308 */ /* 0x0005e20000000800 */
[----:B-1----:R-:W-:-:S01]  /*54b0*/  FFMA.FTZ R156, R176, UR38, -R15 ;  /* 0x00000026b09c7c23 */ /* 0x002fc2000801080f */
[----:B------:R-:W-:Y:S01]  /*54c0*/  FSEL R168, R9, RZ, P4 ;  /* 0x000000ff09a87208 */ /* 0x000fe20002000000 */
[----:B------:R-:W1:Y:S04]  /*54d0*/  SHFL.BFLY PT, R185, R154, 0x2, 0x1f ;  /* 0x0c401f009ab97f89 */ /* 0x000e6800000e0000 */
[----:B------:R-:W-:-:S01]  /*54e0*/  FADD.FTZ R168, -R168, R5 ;  /* 0x00000005a8a87221 */ /* 0x000fc20000010100 */
[----:B------:R-:W-:Y:S01]  /*54f0*/  MUFU.EX2 R21, R21 ;  /* 0x0000001500157308 */ /* 0x000fe20000000800 */
[----:B--2---:R-:W-:-:S02]  /*5500*/  FFMA.FTZ R160, R180, UR38, -R15 ;  /* 0x00000026b4a07c23 */ /* 0x004fc4000801080f */
[----:B------:R-:W-:-:S05]  /*5510*/  FMUL.FTZ R173, R168, UR38 ;  /* 0x00000026a8ad7c20 */ /* 0x000fca0008410000 */
[----:B------:R-:W-:Y:S08]  /*5520*/  MUFU.EX2 R153, R153 ;  /* 0x0000009900997308 */ /* 0x000ff00000000800 */
[----:B------:R-:W2:Y:S01]  /*5530*/  MUFU.EX2 R173, R173 ;  /* 0x000000ad00ad7308 */ /* 0x000ea20000000800 */
[----:B-1----:R-:W-:Y:S01]  /*5540*/  FMNMX.FTZ R185, R154, R185, !PT ;  /* 0x000000b99ab97209 */ /* 0x002fe20007810000 */
[----:B------:R-:W-:-:S04]  /*5550*/  FFMA.FTZ R154, R172, UR38, -R15 ;  /* 0x00000026ac9a7c23 */ /* 0x000fc8000801080f */
[----:B------:R-:W1:Y:S02]  /*5560*/  SHFL.BFLY PT, R164, R185, 0x1, 0x1f ;  /* 0x0c201f00b9a47f89 */ /* 0x000e6400000e0000 */
[----:B------:R-:W-:Y:S08]  /*5570*/  MUFU.EX2 R20, R20 ;  /* 0x0000001400147308 */ /* 0x000ff00000000800 */
[----:B------:R-:W-:Y:S08]  /*5580*/  MUFU.EX2 R157, R157 ;  /* 0x0000009d009d7308 */ /* 0x000ff00000000800 */
[----:B------:R-:W-:Y:S01]  /*5590*/  MUFU.EX2 R152, R152 ;  /* 0x0000009800987308 */ /* 0x000fe20000000800 */
[----:B-1----:R-:W-:Y:S01]  /*55a0*/  FMNMX.FTZ R15, R185, R164, !PT ;  /* 0x000000a4b90f7209 */ /* 0x002fe20007810000 */
[----:B------:R-:W-:-:S06]  /*55b0*/  IMAD.U32 R164, RZ, RZ, UR38 ;  /* 0x00000026ffa47e24 */ /* 0x000fcc000f8e00ff */
[----:B------:R-:W-:Y:S01]  /*55c0*/  MUFU.EX2 R161, R161 ;  /* 0x000000a100a17308 */ /* 0x000fe20000000800 */
[C---:B------:R-:W-:Y:S01]  /*55d0*/  FSETP.NEU.FTZ.AND P2, PT, R15.reuse, -INF , PT ;  /* 0xff8000000f00780b */ /* 0x040fe20003f5d000 */
[----:B------:R-:W-:-:S05]  /*55e0*/  FFMA.FTZ R164, R15, R164, -8 ;  /* 0xc10000000fa47423 */ /* 0x000fca00000100a4 */
[----:B------:R-:W-:Y:S01]  /*55f0*/  FSEL R168, R164, RZ, P2 ;  /* 0x000000ffa4a87208 */ /* 0x000fe20001000000 */
[----:B------:R-:W-:Y:S04]  /*5600*/  MUFU.EX2 R154, R154 ;  /* 0x0000009a009a7308 */ /* 0x000fe80000000800 */
[----:B------:R-:W-:-:S01]  /*5610*/  FFMA.FTZ R164, R155, UR38, -R168 ;  /* 0x000000269ba47c23 */ /* 0x000fc200080108a8 */
[--C-:B------:R-:W-:Y:S01]  /*5620*/  FFMA.FTZ R155, R158, UR38, -R168.reuse ;  /* 0x000000269e9b7c23 */ /* 0x100fe200080108a8 */
[----:B------:R-:W-:-:S01]  /*5630*/  FFMA.FTZ R158, R159, UR38, -R168 ;  /* 0x000000269f9e7c23 */ /* 0x000fc200080108a8 */
[--C-:B------:R-:W-:Y:S01]  /*5640*/  FFMA.FTZ R159, R162, UR38, -R168.reuse ;  /* 0x00000026a29f7c23 */ /* 0x100fe200080108a8 */
[----:B------:R-:W-:-:S01]  /*5650*/  FFMA.FTZ R162, R163, UR38, -R168 ;  /* 0x00000026a3a27c23 */ /* 0x000fc200080108a8 */
[----:B------:R-:W-:Y:S01]  /*5660*/  FSEL R163, R15, RZ, P2 ;  /* 0x000000ff0fa37208 */ /* 0x000fe20001000000 */
[----:B------:R-:W-:-:S01]  /*5670*/  FFMA.FTZ R13, R13, UR38, -R168 ;  /* 0x000000260d0d7c23 */ /* 0x000fc200080108a8 */
[----:B------:R-:W-:Y:S01]  /*5680*/  MUFU.EX2 R164, R164 ;  /* 0x000000a400a47308 */ /* 0x000fe20000000800 */
[----:B------:R-:W-:-:S01]  /*5690*/  FFMA.FTZ R172, R166, UR38, -R168 ;  /* 0x00000026a6ac7c23 */ /* 0x000fc200080108a8 */
[----:B------:R-:W-:Y:S01]  /*56a0*/  FFMA.FTZ R166, R171, UR38, -R168 ;  /* 0x00000026aba67c23 */ /* 0x000fe200080108a8 */
[----:B------:R-:W-:-:S01]  /*56b0*/  FADD.FTZ R163, -R163, R6 ;  /* 0x00000006a3a37221 */ /* 0x000fc20000010100 */
[--C-:B------:R-:W-:Y:S01]  /*56c0*/  FFMA.FTZ R167, R167, UR38, -R168.reuse ;  /* 0x00000026a7a77c23 */ /* 0x100fe200080108a8 */
[----:B------:R-:W-:-:S01]  /*56d0*/  FFMA.FTZ R174, R174, UR38, -R168 ;  /* 0x00000026aeae7c23 */ /* 0x000fc200080108a8 */
[--C-:B------:R-:W-:Y:S01]  /*56e0*/  FFMA.FTZ R175, R175, UR38, -R168.reuse ;  /* 0x00000026afaf7c23 */ /* 0x100fe200080108a8 */
[----:B------:R-:W-:Y:S01]  /*56f0*/  FMUL.FTZ R6, R163, UR38 ;  /* 0x00000026a3067c20 */ /* 0x000fe20008410000 */
[----:B------:R-:W-:Y:S01]  /*5700*/  MUFU.EX2 R13, R13 ;  /* 0x0000000d000d7308 */ /* 0x000fe20000000800 */
[----:B------:R-:W-:-:S01]  /*5710*/  FFMA.FTZ R163, R170, UR38, -R168 ;  /* 0x00000026aaa37c23 */ /* 0x000fc200080108a8 */
[----:B--2---:R-:W-:Y:S01]  /*5720*/  FFMA.FTZ R170, R173, R3, R12 ;  /* 0x00000003adaa7223 */ /* 0x004fe2000001000c */
[----:B------:R-:W-:-:S01]  /*5730*/  FFMA.FTZ R178, R178, UR38, -R168 ;  /* 0x00000026b2b27c23 */ /* 0x000fc200080108a8 */
[--C-:B------:R-:W-:Y:S01]  /*5740*/  FFMA.FTZ R179, R179, UR38, -R168.reuse ;  /* 0x00000026b3b37c23 */ /* 0x100fe200080108a8 */
[----:B------:R-:W-:-:S01]  /*5750*/  FFMA.FTZ R182, R182, UR38, -R168 ;  /* 0x00000026b6b67c23 */ /* 0x000fc200080108a8 */
[----:B------:R-:W-:Y:S01]  /*5760*/  FADD.FTZ R171, R11, R170 ;  /* 0x000000aa0bab7221 */ /* 0x000fe20000010000 */
[----:B------:R-:W-:-:S01]  /*5770*/  FFMA.FTZ R168, R183, UR38, -R168 ;  /* 0x00000026b7a87c23 */ /* 0x000fc200080108a8 */
[----:B------:R-:W1:Y:S02]  /*5780*/  MUFU.EX2 R6, R6 ;  /* 0x0000000600067308 */ /* 0x000e640000000800 */
[----:B------:R-:W-:-:S06]  /*5790*/  FADD.FTZ R170, R14, R171 ;  /* 0x000000ab0eaa7221 */ /* 0x000fcc0000010000 */
[----:B------:R-:W2:Y:S08]  /*57a0*/  MUFU.EX2 R155, R155 ;  /* 0x0000009b009b7308 */ /* 0x000eb00000000800 */
[----:B------:R-:W3:Y:S01]  /*57b0*/  MUFU.EX2 R158, R158 ;  /* 0x0000009e009e7308 */ /* 0x000ee20000000800 */
[----:B-1----:R-:W-:-:S04]  /*57c0*/  FFMA.FTZ R3, R6, R4, R13 ;  /* 0x0000000406037223 */ /* 0x002fc8000001000d */
[----:B------:R-:W-:-:S03]  /*57d0*/  FADD.FTZ R4, R164, R3 ;  /* 0x00000003a4047221 */ /* 0x000fc60000010000 */
[----:B------:R-:W1:Y:S01]  /*57e0*/  MUFU.EX2 R159, R159 ;  /* 0x0000009f009f7308 */ /* 0x000e620000000800 */
[----:B--2---:R-:W-:-:S07]  /*57f0*/  FADD.FTZ R3, R155, R4 ;  /* 0x000000049b037221 */ /* 0x004fce0000010000 */
[----:B------:R-:W2:Y:S01]  /*5800*/  MUFU.EX2 R162, R162 ;  /* 0x000000a200a27308 */ /* 0x000ea20000000800 */
[----:B---3--:R-:W-:-:S07]  /*5810*/  FADD.FTZ R4, R158, R3 ;  /* 0x000000039e047221 */ /* 0x008fce0000010000 */
[----:B------:R-:W3:Y:S01]  /*5820*/  MUFU.EX2 R172, R172 ;  /* 0x000000ac00ac7308 */ /* 0x000ee20000000800 */
[----:B-1----:R-:W-:-:S07]  /*5830*/  FADD.FTZ R3, R159, R4 ;  /* 0x000000049f037221 */ /* 0x002fce0000010000 */
[----:B------:R1:W4:Y:S01]  /*5840*/  MUFU.EX2 R176, R167 ;  /* 0x000000a700b07308 */ /* 0x0003220000000800 */
[----:B--2---:R-:W-:-:S07]  /*5850*/  FADD.FTZ R3, R162, R3 ;  /* 0x00000003a2037221 */ /* 0x004fce0000010000 */
[----:B------:R-:W2:Y:S01]  /*5860*/  MUFU.EX2 R163, R163 ;  /* 0x000000a300a37308 */ /* 0x000ea20000000800 */
[----:B-1----:R-:W-:-:S01]  /*5870*/  FADD.FTZ R167, R21, R170 ;  /* 0x000000aa15a77221 */ /* 0x002fc20000010000 */
[----:B---3--:R-:W-:-:S03]  /*5880*/  FADD.FTZ R3, R172, R3 ;  /* 0x00000003ac037221 */ /* 0x008fc60000010000 */
[----:B------:R-:W-:-:S03]  /*5890*/  FADD.FTZ R170, R10, R167 ;  /* 0x000000a70aaa7221 */ /* 0x000fc60000010000 */
[----:B------:R-:W1:Y:S01]  /*58a0*/  MUFU.EX2 R166, R166 ;  /* 0x000000a600a67308 */ /* 0x000e620000000800 */
[----:B------:R-:W-:-:S04]  /*58b0*/  FADD.FTZ R167, R153, R170 ;  /* 0x000000aa99a77221 */ /* 0x000fc80000010000 */
[----:B------:R-:W-:-:S03]  /*58c0*/  FADD.FTZ R4, R20, R167 ;  /* 0x000000a714047221 */ /* 0x000fc60000010000 */
[----:B------:R-:W3:Y:S01]  /*58d0*/  MUFU.EX2 R174, R174 ;  /* 0x000000ae00ae7308 */ /* 0x000ee20000000800 */
[----:B------:R-:W-:-:S01]  /*58e0*/  FADD.FTZ R167, R157, R4 ;  /* 0x000000049da77221 */ /* 0x000fc20000010000 */
[----:B----4-:R-:W-:-:S03]  /*58f0*/  FADD.FTZ R4, R176, R3 ;  /* 0x00000003b0047221 */ /* 0x010fc60000010000 */
[----:B------:R-:W-:Y:S01]  /*5900*/  FADD.FTZ R170, R152, R167 ;  /* 0x000000a798aa7221 */ /* 0x000fe20000010000 */
[----:B--2---:R-:W-:-:S02]  /*5910*/  FADD.FTZ R3, R163, R4 ;  /* 0x00000004a3037221 */ /* 0x004fc40000010000 */
[----:B------:R-:W2:Y:S01]  /*5920*/  MUFU.EX2 R165, R165 ;  /* 0x000000a500a57308 */ /* 0x000ea20000000800 */
[----:B------:R-:W-:-:S01]  /*5930*/  FADD.FTZ R167, R161, R170 ;  /* 0x000000aaa1a77221 */ /* 0x000fc20000010000 */
[----:B-1----:R-:W-:-:S03]  /*5940*/  FADD.FTZ R3, R166, R3 ;  /* 0x00000003a6037221 */ /* 0x002fc60000010000 */
[----:B------:R-:W-:-:S03]  /*5950*/  FADD.FTZ R4, R154, R167 ;  /* 0x000000a79a047221 */ /* 0x000fc60000010000 */
        /* <DEDUP_REMOVED lines=18> */
[----:B---3--:R-:W-:-:S03]  /*5a80*/  FADD.FTZ R3, R5, R4 ;  /* 0x0000000405037221 */ /* 0x008fc60000010000 */
[----:B--2---:R-:W-:Y:S01]  /*5a90*/  FADD.FTZ R4, R168, R167 ;  /* 0x000000a7a8047221 */ /* 0x004fe20000010000 */
[----:B------:R-:W-:Y:S06]  /*5aa0*/  @!P0 BRA `(.L_x_808) ;  /* 0x0000000000048947 */ /* 0x000fec0003800000 */
[----:B------:R-:W-:Y:S01]  /*5ab0*/  BPT.TRAP 0x1 ;  /* 0x000000040000795c */ /* 0x000fe20000300000 */
.L_x_808:
[----:B------:R-:W-:Y:S01]  /*5ac0*/  ULEA UR10, UR39, UR37, 0x3 ;  /* 0x00000025270a7291 */ /* 0x000fe2000f8e183f */
[----:B------:R-:W-:Y:S01]  /*5ad0*/  ISETP.GT.AND P2, PT, R7, UR7, PT ;  /* 0x0000000707007c0c */ /* 0x000fe2000bf44270 */
[----:B------:R-:W-:Y:S01]  /*5ae0*/  UMOV UR36, UR6 ;  /* 0x0000000600247c82 */ /* 0x000fe20008000000 */
[----:B------:R-:W-:Y:S01]  /*5af0*/  F2FP.SATFINITE.E4M3.F32.PACK_AB_MERGE_C R14, R21, R14, RZ ;  /* 0x0000000e150e723e */ /* 0x000fe200048070ff */
[----:B------:R-:W-:Y:S01]  /*5b00*/  UIADD3 UR10, UR10, 0x28460, URZ ;  /* 0x000284600a0a7890 */ /* 0x000fe2000fffe03f */
[----:B------:R-:W-:Y:S01]  /*5b10*/  F2FP.SATFINITE.E4M3.F32.PACK_AB_MERGE_C R20, R157, R20, RZ ;  /* 0x000000149d14723e */ /* 0x000fe200048070ff */
[----:B------:R-:W-:Y:S01]  /*5b20*/  UMOV UR39, UR5 ;  /* 0x0000000500277c82 */ /* 0x000fe20008000000 */
[----:B------:R-:W-:Y:S01]  /*5b30*/  F2FP.SATFINITE.E4M3.F32.PACK_AB_MERGE_C R5, R5, R160, RZ ;  /* 0x000000a00505723e */ /* 0x000fe200048070ff */
[----:B------:R-:W-:Y:S01]  /*5b40*/  UPRMT UR10, UR46, 0x654, UR10 ;  /* 0x000006542e0a7896 */ /* 0x000fe2000800000a */
        /* <DEDUP_REMOVED lines=9> */
[----:B------:R-:W-:Y:S01]  /*5be0*/  SYNCS.ARRIVE.TRANS64.RED.A1T0 RZ, [UR10], RZ ;  /* 0x000000ffffff79a7 */ /* 0x000fe2000810040a */
        /* <DEDUP_REMOVED lines=64> */
[-C--:B------:R-:W-:Y:S01]  /*5ff0*/  FMUL.FTZ R25, R25, R173.reuse ;  /* 0x000000ad19197220 */ /* 0x080fe20000410000 */
        /* <DEDUP_REMOVED lines=67> */
[----:B------:R-:W-:-:S02]  /*6430*/  VIADD R7, R7, 0xffffffff ;  /* 0xffffffff07077836 */ /* 0x000fc40000000000 */
[----:B------:R-:W-:Y:S02]  /*6440*/  IMAD.MOV.U32 R6, RZ, RZ, R15 ;  /* 0x000000ffff067224 */ /* 0x000fe400078e000f */
[----:B------:R-:W-:Y:S01]  /*6450*/  IMAD.MOV.U32 R5, RZ, RZ, R9 ;  /* 0x000000ffff057224 */ /* 0x000fe200078e0009 */
[----:B------:R-:W-:Y:S06]  /*6460*/  @P2 BRA `(.L_x_809) ;  /* 0xffffffdc00282947 */ /* 0x000fec000383ffff */
[----:B------:R-:W-:Y:S01]  /*6470*/  IMAD.MOV.U32 R6, RZ, RZ, R15 ;  /* 0x000000ffff067224 */ /* 0x000fe200078e000f */
[----:B------:R-:W-:Y:S01]  /*6480*/  UMOV UR39, UR5 ;  /* 0x0000000500277c82 */ /* 0x000fe20008000000 */
[----:B------:R-:W-:Y:S01]  /*6490*/  IMAD.MOV.U32 R5, RZ, RZ, R9 ;  /* 0x000000ffff057224 */ /* 0x000fe200078e0009 */
[----:B------:R-:W-:-:S06]  /*64a0*/  UMOV UR36, UR6 ;  /* 0x0000000600247c82 */ /* 0x000fcc0008000000 */
.L_x_791:
[----:B------:R-:W1:Y:S01]  /*64b0*/  LDC R11, c[0x0][0x9e4] ;  /* 0x00027900ff0b7b82 */ /* 0x000e620000000800 */
[----:B------:R-:W-:-:S05]  /*64c0*/  VIADD R8, R198, -UR54 ;  /* 0x80000036c6087c36 */ /* 0x000fca0008000000 */
[----:B------:R-:W-:Y:S02]  /*64d0*/  R2UR UR5, R8 ;  /* 0x00000000080572ca */ /* 0x000fe400000e0000 */
[----:B-1----:R-:W-:-:S13]  /*64e0*/  ISETP.GE.AND P6, PT, R11, 0x1, PT ;  /* 0x000000010b00780c */ /* 0x002fda0003fc6270 */
[----:B------:R-:W-:Y:S05]  /*64f0*/  @!P6 BRA `(.L_x_810) ;  /* 0x000000000044e947 */ /* 0x000fea0003800000 */
        /* <DEDUP_REMOVED lines=9> */
.L_x_811:
[----:B------:R-:W-:-:S13]  /*6590*/  ISETP.NE.AND P2, PT, R11, 0x1, PT ;  /* 0x000000010b00780c */ /* 0x000fda0003f45270 */
[----:B------:R-:W1:Y:S02]  /*65a0*/  @P2 LDC.64 R8, c[0x0][0x9e8] ;  /* 0x00027a00ff082b82 */ /* 0x000e640000000a00 */
[----:B-1----:R-:W-:-:S05]  /*65b0*/  @P2 IMAD.HI.U32 R8, R198, R8, RZ ;  /* 0x00000008c6082227 */ /* 0x002fca00078e00ff */
[----:B------:R-:W-:-:S07]  /*65c0*/  @P2 SHF.R.U32.HI R198, RZ, R9, R8 ;  /* 0x00000009ffc62219 */ /* 0x000fce0000011608 */
.L_x_812:
[----:B------:R-:W-:-:S05]  /*65d0*/  IMAD R198, R198, R11, RZ ;  /* 0x0000000bc6c67224 */ /* 0x000fca00078e02ff */
[----:B------:R-:W-:-:S13]  /*65e0*/  R2UR UR6, R198 ;  /* 0x00000000c60672ca */ /* 0x000fda00000e0000 */
[----:B------:R-:W-:-:S04]  /*65f0*/  UISETP.LT.AND UP0, UPT, UR5, UR6, UPT ;  /* 0x000000060500728c */ /* 0x000fc8000bf01270 */
[----:B------:R-:W-:-:S12]  /*6600*/  USEL UR5, UR5, UR6, !UP0 ;  /* 0x0000000605057287 */ /* 0x000fd8000c000000 */
.L_x_810:
[----:B------:R-:W-:-:S04]  /*6610*/  UIADD3 UR5, UR5, 0x3f, URZ ;  /* 0x0000003f05057890 */ /* 0x000fc8000fffe03f */
[----:B------:R-:W-:-:S04]  /*6620*/  USHF.R.S32.HI UR6, URZ, 0x1f, UR5 ;  /* 0x0000001f3f067899 */ /* 0x000fc80008011405 */
[----:B------:R-:W-:-:S04]  /*6630*/  ULEA.HI UR6, UR6, UR5, URZ, 0x6 ;  /* 0x0000000506067291 */ /* 0x000fc8000f8f303f */
[----:B------:R-:W-:-:S04]  /*6640*/  USHF.R.S32.HI UR6, URZ, 0x6, UR6 ;  /* 0x000000063f067899 */ /* 0x000fc80008011406 */
[----:B------:R-:W-:-:S04]  /*6650*/  UISETP.LT.AND UP0, UPT, UR45, UR6, UPT ;  /* 0x000000062d00728c */ /* 0x000fc8000bf01270 */
[----:B------:R-:W-:-:S06]  /*6660*/  USEL UR7, UR45, UR6, !UP0 ;  /* 0x000000062d077287 */ /* 0x000fcc000c000000 */
[----:B------:R-:W-:-:S13]  /*6670*/  ISETP.GE.AND P2, PT, R7, UR7, PT ;  /* 0x0000000707007c0c */ /* 0x000fda000bf46270 */
[----:B------:R-:W-:Y:S05]  /*6680*/  @!P2 BRA `(.L_x_813) ;  /* 0x000000180064a947 */ /* 0x000fea0003800000 */
[----:B------:R-:W-:Y:S01]  /*6690*/  IMAD.MOV.U32 R9, RZ, RZ, R6 ;  /* 0x000000ffff097224 */ /* 0x000fe200078e0006 */
[----:B------:R-:W-:Y:S01]  /*66a0*/  UMOV UR5, UR36 ;  /* 0x0000002400057c82 */ /* 0x000fe20008000000 */
[----:B------:R-:W-:-:S07]  /*66b0*/  IMAD.MOV.U32 R8, RZ, RZ, R5 ;  /* 0x000000ffff087224 */ /* 0x000fce00078e0005 */
.L_x_823:
[----:B------:R-:W-:Y:S01]  /*66c0*/  ISETP.NE.AND P3, PT, RZ, UR40, PT ;  /* 0x00000028ff007c0c */ /* 0x000fe2000bf65270 */
[----:B------:R-:W-:-:S04]  /*66d0*/  UISETP.NE.AND UP0, UPT, UR39, 0x1, UPT ;  /* 0x000000012700788c */ /* 0x000fc8000bf05270 */
[----:B------:R-:W-:-:S04]  /*66e0*/  USEL UR36, URZ, 0x1, UP0 ;  /* 0x000000013f247887 */ /* 0x000fc80008000000 */
[----:B------:R-:W-:-:S04]  /*66f0*/  ULOP3.LUT UR36, UR5, UR36, URZ, 0x3c, !UPT ;  /* 0x0000002405247292 */ /* 0x000fc8000f8e3c3f */
[----:B------:R-:W-:Y:S08]  /*6700*/  @P3 BRA `(.L_x_814) ;  /* 0x0000000000383947 */ /* 0x000ff00003800000 */
[----:B------:R-:W-:Y:S05]  /*6710*/  @!P0 BRA `(.L_x_815) ;  /* 0x0000000000048947 */ /* 0x000fea0003800000 */
[----:B------:R-:W-:Y:S01]  /*6720*/  BPT.TRAP 0x1 ;  /* 0x000000040000795c */ /* 0x000fe20000300000 */
.L_x_815:
        /* <DEDUP_REMOVED lines=9> */
.L_x_816:
[----:B--2---:R-:W-:Y:S05]  /*67c0*/  @P2 BRA `(.L_x_814) ;  /* 0x0000000000082947 */ /* 0x004fea0003800000 */
[----:B------:R-:W2:Y:S02]  /*67d0*/  SYNCS.PHASECHK.TRANS64.TRYWAIT P2, [UR6+0x28430], R5 ;  /* 0x02843005ff0075a7 */ /* 0x000ea40008040146 */
[----:B--2---:R-:W-:Y:S05]  /*67e0*/  @!P2 BRA `(.L_x_817) ;  /* 0x000000ac0028a947 */ /* 0x004fea0003800000 */
.L_x_814:
[----:B--2---:R-:W2:Y:S01]  /*67f0*/  S2R R6, SR_TID.X ;  /* 0x0000000000067919 */ /* 0x004ea20000002100 */
[----:B------:R-:W-:Y:S01]  /*6800*/  UIADD3 UR6, UR39, 0x1, URZ ;  /* 0x0000000127067890 */ /* 0x000fe2000fffe03f */
[----:B------:R-:W-:Y:S01]  /*6810*/  UMOV UR51, 0x40000040 ;  /* 0x4000004000337882 */ /* 0x000fe20000000000 */
[----:B------:R-:W-:Y:S02]  /*6820*/  UMOV UR11, 0x40000040 ;  /* 0x40000040000b7882 */ /* 0x000fe40000000000 */
[----:B------:R-:W-:Y:S01]  /*6830*/  UISETP.NE.AND UP0, UPT, UR6, 0x2, UPT ;  /* 0x000000020600788c */ /* 0x000fe2000bf05270 */
[----:B------:R-:W-:Y:S01]  /*6840*/  UMOV UR15, 0x40000040 ;  /* 0x40000040000f7882 */ /* 0x000fe20000000000 */
[----:B------:R-:W-:Y:S02]  /*6850*/  UMOV UR19, 0x40000040 ;  /* 0x4000004000137882 */ /* 0x000fe40000000000 */
[----:B------:R-:W-:Y:S01]  /*6860*/  USEL UR6, UR6, URZ, UP0 ;  /* 0x0000003f06067287 */ /* 0x000fe20008000000 */
[----:B------:R-:W-:Y:S01]  /*6870*/  UMOV UR23, 0x40000040 ;  /* 0x4000004000177882 */ /* 0x000fe20000000000 */
[----:B------:R-:W-:-:S02]  /*6880*/  UMOV UR27, 0x40000040 ;  /* 0x40000040001b7882 */ /* 0x000fc40000000000 */
[----:B------:R-:W-:Y:S01]  /*6890*/  ULEA UR34, UR6, UR4, 0xa ;  /* 0x0000000406227291 */ /* 0x000fe2000f8e503f */
[----:B------:R-:W-:Y:S01]  /*68a0*/  UMOV UR31, 0x40000040 ;  /* 0x40000040001f7882 */ /* 0x000fe20000000000 */
[----:B------:R-:W-:Y:S02]  /*68b0*/  UMOV UR35, 0x40000040 ;  /* 0x4000004000237882 */ /* 0x000fe40000000000 */
[----:B------:R-:W-:Y:S02]  /*68c0*/  UIADD3 UR10, UR34, 0x2, URZ ;  /* 0x00000002220a7890 */ /* 0x000fe4000fffe03f */
[----:B------:R-:W-:Y:S02]  /*68d0*/  UIADD3 UR14, UR34, 0x4, URZ ;  /* 0x00000004220e7890 */ /* 0x000fe4000fffe03f */
[----:B------:R-:W-:Y:S01]  /*68e0*/  UMOV UR50, UR34 ;  /* 0x0000002200327c82 */ /* 0x000fe20008000000 */
[----:B------:R-:W-:Y:S02]  /*68f0*/  UIADD3 UR18, UR34, 0x6, URZ ;  /* 0x0000000622127890 */ /* 0x000fe4000fffe03f */
[----:B------:R-:W-:-:S02]  /*6900*/  UIADD3 UR22, UR34, 0x200, URZ ;  /* 0x0000020022167890 */ /* 0x000fc4000fffe03f */
[----:B------:R-:W-:Y:S02]  /*6910*/  UIADD3 UR26, UR34, 0x202, URZ ;  /* 0x00000202221a7890 */ /* 0x000fe4000fffe03f */
[----:B------:R-:W-:Y:S02]  /*6920*/  UIADD3 UR30, UR34, 0x204, URZ ;  /* 0x00000204221e7890 */ /* 0x000fe4000fffe03f */
[----:B------:R-:W-:Y:S01]  /*6930*/  UIADD3 UR34, UR34, 0x206, URZ ;  /* 0x0000020622227890 */ /* 0x000fe2000fffe03f */
        /* <DEDUP_REMOVED lines=30> */
.L_x_819:
[----:B------:R-:W-:Y:S01]  /*6b20*/  ULEA UR10, UR39, UR37, 0x3 ;  /* 0x00000025270a7291 */ /* 0x000fe2000f8e183f */
[----:B------:R-:W-:-:S05]  /*6b30*/  IMAD.U32 R5, RZ, RZ, UR5 ;  /* 0x00000005ff057e24 */ /* 0x000fca000f8e00ff */
[----:B------:R-:W-:-:S04]  /*6b40*/  SHF.L.U32 R5, R5, 0x1f, RZ ;  /* 0x0000001f05057819 */ /* 0x000fc800000006ff */
[----:B------:R1:W2:Y:S01]  /*6b50*/  SYNCS.PHASECHK.TRANS64.TRYWAIT P2, [UR10+0x28450], R5 ;  /* 0x02845005ff0075a7 */ /* 0x0002a2000804014a */
[----:B------:R-:W-:Y:S05]  /*6b60*/  @!P0 BRA `(.L_x_820) ;  /* 0x0000000000048947 */ /* 0x000fea0003800000 */
[----:B------:R-:W-:Y:S01]  /*6b70*/  BPT.TRAP 0x1 ;  /* 0x000000040000795c */ /* 0x000fe20000300000 */
.L_x_820:
[----:B--2---:R-:W-:Y:S05]  /*6b80*/  @P2 BRA `(.L_x_818) ;  /* 0x0000000000082947 */ /* 0x004fea0003800000 */
[----:B------:R-:W2:Y:S02]  /*6b90*/  SYNCS.PHASECHK.TRANS64.TRYWAIT P2, [UR10+0x28450], R5 ;  /* 0x02845005ff0075a7 */ /* 0x000ea4000804014a */
[----:B--2---:R-:W-:Y:S05]  /*6ba0*/  @!P2 BRA `(.L_x_821) ;  /* 0x000000a80050a947 */ /* 0x004fea0003800000 */
.L_x_818:
[----:B------:R-:W-:Y:S01]  /*6bb0*/  UIADD3 UR5, UR37, 0x8000, URZ ;  /* 0x0000800025057890 */ /* 0x000fe2000fffe03f */
[----:B------:R-:W-:Y:S01]  /*6bc0*/  WARPGROUP.ARRIVE ;  /* 0x00000000000079c5 */ /* 0x000fe20000000000 */
[----:B------:R-:W-:Y:S01]  /*6bd0*/  UMOV UR11, 0x80000020 ;  /* 0x80000020000b7882 */ /* 0x000fe20000000000 */
[----:B--2---:R-:W-:Y:S01]  /*6be0*/  FMNMX.FTZ R6, R152, R8, !PT ;  /* 0x0000000898067209 */ /* 0x004fe20007810000 */
[----:B------:R-:W-:Y:S01]  /*6bf0*/  USHF.R.U32.HI UR5, URZ, 0x4, UR5 ;  /* 0x000000043f057899 */ /* 0x000fe20008011605 */
[----:B------:R-:W-:Y:S02]  /*6c00*/  FMNMX.FTZ R10, R154, R9, !PT ;  /* 0x000000099a0a7209 */ /* 0x000fe40007810000 */
[----:B------:R-:W2:Y:S01]  /*6c10*/  S2R R198, SR_TID.X ;  /* 0x0000000000c67919 */ /* 0x000ea20000002100 */
[----:B-1----:R-:W-:Y:S01]  /*6c20*/  FMNMX.FTZ R5, R153, R6, !PT ;  /* 0x0000000699057209 */ /* 0x002fe20007810000 */
[----:B------:R-:W-:Y:S01]  /*6c30*/  ULOP3.LUT UR5, UR5, 0x3fff, URZ, 0xc0, !UPT ;  /* 0x00003fff05057892 */ /* 0x000fe2000f8ec03f */
[----:B------:R-:W-:-:S02]  /*6c40*/  FMNMX.FTZ R11, R155, R10, !PT ;  /* 0x0000000a9b0b7209 */ /* 0x000fc40007810000 */
[----:B------:R-:W-:Y:S01]  /*6c50*/  FMNMX.FTZ R6, R156, R5, !PT ;  /* 0x000000059c067209 */ /* 0x000fe20007810000 */
[----:B------:R-:W-:Y:S01]  /*6c60*/  ULOP3.LUT UR5, UR5, 0x10000, URZ, 0xfc, !UPT ;  /* 0x0001000005057892 */ /* 0x000fe2000f8efc3f */
[----:B------:R-:W-:Y:S02]  /*6c70*/  FMNMX.FTZ R10, R158, R11, !PT ;  /* 0x0000000b9e0a7209 */ /* 0x000fe40007810000 */
[----:B------:R-:W-:Y:S01]  /*6c80*/  FMNMX.FTZ R5, R157, R6, !PT ;  /* 0x000000069d057209 */ /* 0x000fe20007810000 */
[----:B------:R-:W-:Y:S01]  /*6c90*/  ULEA UR10, UR39, UR5, 0xa ;  /* 0x00000005270a7291 */ /* 0x000fe2000f8e503f */
[----:B------:R-:W-:Y:S02]  /*6ca0*/  FMNMX.FTZ R11, R159, R10, !PT ;  /* 0x0000000a9f0b7209 */ /* 0x000fe40007810000 */
[----:B------:R-:W-:Y:S02]  /*6cb0*/  FMNMX.FTZ R6, R160, R5, !PT ;  /* 0x00000005a0067209 */ /* 0x000fe40007810000 */
[----:B------:R-:W-:-:S02]  /*6cc0*/  FMNMX.FTZ R10, R162, R11, !PT ;  /* 0x0000000ba20a7209 */ /* 0x000fc40007810000 */
[----:B------:R-:W-:Y:S02]  /*6cd0*/  FMNMX.FTZ R5, R161, R6, !PT ;  /* 0x00000006a1057209 */ /* 0x000fe40007810000 */
[----:B------:R-:W-:Y:S01]  /*6ce0*/  QGMMA.64x256x32.F32.E4M3.E4M3 R24, R188, gdesc[UR8], R24, gsb0 ;  /* 0x03e00008bc187df3 */ /* 0x000fe20008000818 */
[----:B------:R-:W-:Y:S01]  /*6cf0*/  UIADD3 UR10, UR10, 0x2, URZ ;  /* 0x000000020a0a7890 */ /* 0x000fe2000fffe03f */
[----:B------:R-:W-:Y:S01]  /*6d00*/  FMNMX.FTZ R11, R163, R10, !PT ;  /* 0x0000000aa30b7209 */ /* 0x000fe20007810000 */
[----:B------:R-:W-:Y:S01]  /*6d10*/  UMOV UR11, 0x80000020 ;  /* 0x80000020000b7882 */ /* 0x000fe20000000000 */
        /* <DEDUP_REMOVED lines=20> */
[----:B--2---:R-:W-:Y:S01]  /*6e60*/  SHF.R.U32.HI R198, RZ, 0x7, R198 ;  /* 0x00000007ffc67819 */ /* 0x004fe200000116c6 */
        /* <DEDUP_REMOVED lines=8> */
[----:B------:R-:W-:Y:S02]  /*6ef0*/  FADD.FTZ R8, -R5, R8 ;  /* 0x0000000805087221 */ /* 0x000fe40000010100 */
[----:B------:R-:W-:-:S02]  /*6f00*/  FADD.FTZ R9, -R6, R9 ;  /* 0x0000000906097221 */ /* 0x000fc40000010100 */
[----:B------:R-:W-:Y:S02]  /*6f10*/  FMUL.FTZ R8, R8, UR38 ;  /* 0x0000002608087c20 */ /* 0x000fe40008410000 */
[----:B------:R-:W-:-:S04]  /*6f20*/  FMUL.FTZ R9, R9, UR38 ;  /* 0x0000002609097c20 */ /* 0x000fc80008410000 */
[----:B------:R-:W-:Y:S08]  /*6f30*/  MUFU.EX2 R8, R8 ;  /* 0x0000000800087308 */ /* 0x000ff00000000800 */
[----:B------:R-:W-:Y:S01]  /*6f40*/  MUFU.EX2 R9, R9 ;  /* 0x0000000900097308 */ /* 0x000fe20000000800 */
[----:B------:R-:W-:Y:S02]  /*6f50*/  WARPGROUP.DEPBAR.LE gsb0, 0x0 ;  /* 0x00008000000079c5 */ /* 0x000fe40000010000 */
[----:B------:R-:W-:Y:S01]  /*6f60*/  WARPGROUP.ARRIVE ;  /* 0x00000000000079c5 */ /* 0x000fe20000000000 */
[----:B------:R-:W-:-:S04]  /*6f70*/  IMAD.U32 R188, RZ, RZ, UR38 ;  /* 0x00000026ffbc7e24 */ /* 0x000fc8000f8e00ff */
[----:B------:R-:W-:Y:S01]  /*6f80*/  FFMA.FTZ R188, R5, R188, -8 ;  /* 0xc100000005bc7423 */ /* 0x000fe200000100bc */
[----:B------:R-:W-:Y:S03]  /*6f90*/  QGMMA.64x256x32.F32.E4M3.E4M3 R24, R184, gdesc[UR8], R24, gsb0 ;  /* 0x03e00008b8187df3 */ /* 0x000fe60008000818 */
[----:B------:R-:W-:-:S01]  /*6fa0*/  FFMA.FTZ R10, R153, UR38, -R188 ;  /* 0x00000026990a7c23 */ /* 0x000fc200080108bc */
[--C-:B------:R-:W-:Y:S01]  /*6fb0*/  FFMA.FTZ R153, R169, UR38, -R188.reuse ;  /* 0x00000026a9997c23 */ /* 0x100fe200080108bc */
[----:B------:R-:W-:Y:S02]  /*6fc0*/  IMAD.U32 R169, RZ, RZ, UR38 ;  /* 0x00000026ffa97e24 */ /* 0x000fe4000f8e00ff */
[--C-:B------:R-:W-:Y:S01]  /*6fd0*/  FFMA.FTZ R11, R152, UR38, -R188.reuse ;  /* 0x00000026980b7c23 */ /* 0x100fe200080108bc */
[----:B------:R-:W-:-:S01]  /*6fe0*/  FFMA.FTZ R152, R168, UR38, -R188 ;  /* 0x00000026a8987c23 */ /* 0x000fc200080108bc */
[----:B------:R-:W-:Y:S01]  /*6ff0*/  FFMA.FTZ R12, R156, UR38, -R188 ;  /* 0x000000269c0c7c23 */ /* 0x000fe200080108bc */
[----:B------:R-:W-:-:S01]  /*7000*/  FFMA.FTZ R168, R6, R169, -8 ;  /* 0xc100000006a87423 */ /* 0x000fc200000100a9 */
        /* <DEDUP_REMOVED lines=17> */
[----:B------:R-:W-:-:S01]  /*7120*/  FFMA.FTZ R167, R167, UR38, -R168 ;  /* 0x00000026a7a77c23 */ /* 0x000fc200080108a8 */
[--C-:B------:R-:W-:Y:S01]  /*7130*/  FFMA.FTZ R163, R170, UR38, -R168.reuse ;  /* 0x00000026aaa37c23 */ /* 0x100fe200080108a8 */
[----:B------:R-:W-:-:S01]  /*7140*/  FFMA.FTZ R174, R174, UR38, -R168 ;  /* 0x00000026aeae7c23 */ /* 0x000fc200080108a8 */
[----:B------:R-:W-:Y:S01]  /*7150*/  FFMA.FTZ R157, R173, UR38, -R188 ;  /* 0x00000026ad9d7c23 */ /* 0x000fe200080108bc */
[----:B------:R-:W-:-:S01]  /*7160*/  FFMA.FTZ R175, R175, UR38, -R168 ;  /* 0x00000026afaf7c23 */ /* 0x000fc200080108a8 */
[----:B------:R-:W-:Y:S01]  /*7170*/  FFMA.FTZ R161, R177, UR38, -R188 ;  /* 0x00000026b1a17c23 */ /* 0x000fe200080108bc */
[----:B------:R-:W-:Y:S01]  /*7180*/  IMAD.U32 R177, RZ, RZ, UR6 ;  /* 0x00000006ffb17e24 */ /* 0x000fe2000f8e00ff */
[----:B------:R-:W3:Y:S01]  /*7190*/  MUFU.EX2 R155, R155 ;  /* 0x0000009b009b7308 */ /* 0x000ee20000000800 */
[----:B-1----:R-:W-:-:S01]  /*71a0*/  FFMA.FTZ R3, R8, R3, R11 ;  /* 0x0000000308037223 */ /* 0x002fc2000001000b */
[----:B------:R-:W-:Y:S01]  /*71b0*/  FFMA.FTZ R160, R176, UR38, -R188 ;  /* 0x00000026b0a07c23 */ /* 0x000fe200080108bc */
[----:B------:R-:W-:-:S01]  /*71c0*/  FFMA.FTZ R178, R178, UR38, -R168 ;  /* 0x00000026b2b27c23 */ /* 0x000fc200080108a8 */
[----:B------:R-:W-:Y:S01]  /*71d0*/  @!P1 LEA R177, R177, UR37, 0x3 ;  /* 0x00000025b1b19c11 */ /* 0x000fe2000f8e18ff */
[----:B------:R-:W-:-:S01]  /*71e0*/  FADD.FTZ R3, R10, R3 ;  /* 0x000000030a037221 */ /* 0x000fc20000010000 */
[----:B------:R-:W-:Y:S01]  /*71f0*/  IADD3 R173, -R198, 0xb, RZ ;  /* 0x0000000bc6ad7810 */ /* 0x000fe20007ffe1ff */
[----:B------:R-:W-:-:S01]  /*7200*/  FFMA.FTZ R179, R179, UR38, -R168 ;  /* 0x00000026b3b37c23 */ /* 0x000fc200080108a8 */
[----:B------:R-:W1:Y:S01]  /*7210*/  MUFU.EX2 R12, R12 ;  /* 0x0000000c000c7308 */ /* 0x000e620000000800 */
[----:B--2---:R-:W-:-:S01]  /*7220*/  FFMA.FTZ R4, R9, R4, R154 ;  /* 0x0000000409047223 */ /* 0x004fc2000001009a */
[----:B------:R-:W-:Y:S01]  /*7230*/  FFMA.FTZ R164, R180, UR38, -R188 ;  /* 0x00000026b4a47c23 */ /* 0x000fe200080108bc */
[----:B------:R-:W-:-:S01]  /*7240*/  FFMA.FTZ R182, R182, UR38, -R168 ;  /* 0x00000026b6b67c23 */ /* 0x000fc200080108a8 */
[----:B------:R-:W-:Y:S01]  /*7250*/  FFMA.FTZ R165, R181, UR38, -R188 ;  /* 0x00000026b5a57c23 */ /* 0x000fe200080108bc */
[----:B------:R-:W-:-:S03]  /*7260*/  FFMA.FTZ R168, R183, UR38, -R168 ;  /* 0x00000026b7a87c23 */ /* 0x000fc600080108a8 */
[----:B------:R-:W2:Y:S01]  /*7270*/  MUFU.EX2 R158, R158 ;  /* 0x0000009e009e7308 */ /* 0x000ea20000000800 */
[----:B---3--:R-:W-:-:S07]  /*7280*/  FADD.FTZ R171, R155, R4 ;  /* 0x000000049bab7221 */ /* 0x008fce0000010000 */
[----:B------:R-:W3:Y:S01]  /*7290*/  MUFU.EX2 R13, R13 ;  /* 0x0000000d000d7308 */ /* 0x000ee20000000800 */
[----:B-1----:R-:W-:-:S07]  /*72a0*/  FADD.FTZ R4, R12, R3 ;  /* 0x000000030c047221 */ /* 0x002fce0000010000 */
[----:B------:R-:W1:Y:S01]  /*72b0*/  MUFU.EX2 R169, R169 ;  /* 0x000000a900a97308 */ /* 0x000e620000000800 */
[----:B--2---:R-:W-:-:S07]  /*72c0*/  FADD.FTZ R170, R158, R171 ;  /* 0x000000ab9eaa7221 */ /* 0x004fce0000010000 */
        /* <DEDUP_REMOVED lines=20> */
[----:B------:R-:W-:Y:S01]  /*7410*/  MUFU.EX2 R153, R153 ;  /* 0x0000009900997308 */ /* 0x000fe20000000800 */
[----:B-1----:R-:W-:-:S01]  /*7420*/  FADD.FTZ R4, R152, R3 ;  /* 0x0000000398047221 */ /* 0x002fc20000010000 */
[----:B------:R-:W-:-:S05]  /*7430*/  @!P1 VIADD R3, R177, 0x28440 ;  /* 0x00028440b1039836 */ /* 0x000fca0000000000 */
[----:B------:R-:W-:Y:S01]  /*7440*/  @!P1 PRMT R3, RZ, 0x654, R3 ;  /* 0x00000654ff039816 */ /* 0x000fe20000000003 */
        /* <DEDUP_REMOVED lines=17> */
[----:B------:R-:W1:Y:S08]  /*7560*/  MUFU.EX2 R165, R165 ;  /* 0x000000a500a57308 */ /* 0x000e700000000800 */
[----:B------:R-:W3:Y:S01]  /*7570*/  MUFU.EX2 R168, R168 ;  /* 0x000000a800a87308 */ /* 0x000ee20000000800 */
[----:B--2---:R-:W-:-:S01]  /*7580*/  FADD.FTZ R171, R182, R171 ;  /* 0x000000abb6ab7221 */ /* 0x004fc20000010000 */
[----:B------:R-:W-:-:S02]  /*7590*/  WARPGROUP.DEPBAR.LE gsb0, 0x0 ;  /* 0x00008000000079c5 */ /* 0x000fc40000010000 */
[----:B------:R2:W-:Y:S06]  /*75a0*/  BAR.ARV R173, 0x100 ;  /* 0x000400ad0000751d */ /* 0x0005ec0000002000 */
[----:B------:R4:W-:Y:S01]  /*75b0*/  @!P1 SYNCS.ARRIVE.TRANS64.RED.A1T0 RZ, [R3+URZ], RZ ;  /* 0x000000ff03ff99a7 */ /* 0x0009e2000810043f */
[----:B--2---:R-:W-:-:S04]  /*75c0*/  FADD.FTZ R173, R153, R4 ;  /* 0x0000000499ad7221 */ /* 0x004fc80000010000 */
[----:B------:R-:W-:-:S04]  /*75d0*/  FADD.FTZ R4, R156, R173 ;  /* 0x000000ad9c047221 */ /* 0x000fc80000010000 */
[----:B----4-:R-:W-:-:S04]  /*75e0*/  FADD.FTZ R3, R157, R4 ;  /* 0x000000049d037221 */ /* 0x010fc80000010000 */
[----:B------:R-:W-:-:S04]  /*75f0*/  FADD.FTZ R4, R160, R3 ;  /* 0x00000003a0047221 */ /* 0x000fc80000010000 */
[----:B------:R-:W-:-:S04]  /*7600*/  FADD.FTZ R3, R161, R4 ;  /* 0x00000004a1037221 */ /* 0x000fc80000010000 */
[----:B------:R-:W-:-:S04]  /*7610*/  FADD.FTZ R4, R164, R3 ;  /* 0x00000003a4047221 */ /* 0x000fc80000010000 */
[----:B-1----:R-:W-:Y:S01]  /*7620*/  FADD.FTZ R3, R165, R4 ;  /* 0x00000004a5037221 */ /* 0x002fe20000010000 */
[----:B---3--:R-:W-:-:S01]  /*7630*/  FADD.FTZ R4, R168, R171 ;  /* 0x000000aba8047221 */ /* 0x008fc20000010000 */
[----:B------:R-:W-:Y:S06]  /*7640*/  @!P0 BRA `(.L_x_822) ;  /* 0x0000000000048947 */ /* 0x000fec0003800000 */
[----:B------:R-:W-:Y:S01]  /*7650*/  BPT.TRAP 0x1 ;  /* 0x000000040000795c */ /* 0x000fe20000300000 */
.L_x_822:
[----:B------:R-:W-:Y:S01]  /*7660*/  ULEA UR5, UR39, UR37, 0x3 ;  /* 0x0000002527057291 */ /* 0x000fe2000f8e183f */
[----:B------:R-:W-:Y:S01]  /*7670*/  ISETP.GT.AND P2, PT, R7, UR7, PT ;  /* 0x0000000707007c0c */ /* 0x000fe2000bf44270 */
[----:B------:R-:W-:Y:S01]  /*7680*/  FMUL.FTZ R24, R24, R8 ;  /* 0x0000000818187220 */ /* 0x000fe20000410000 */
        /* <DEDUP_REMOVED lines=16> */
[----:B------:R-:W-:Y:S01]  /*7790*/  UMOV UR5, UR36 ;  /* 0x0000002400057c82 */ /* 0x000fe20008000000 */
        /* <DEDUP_REMOVED lines=133> */
[----:B------:R-:W-:Y:S01]  /*7ff0*/  F2FP.SATFINITE.E4M3.F32.PACK_AB_MERGE_C R187, R176, R178, R21 ;  /* 0x000000b2b0bb723e */ /* 0x000fe20004807015 */
[----:B------:R-:W-:Y:S06]  /*8000*/  @P2 BRA `(.L_x_823) ;  /* 0xffffffe400ac2947 */ /* 0x000fec000383ffff */
[----:B------:R-:W-:-:S05]  /*8010*/  UMOV UR39, UR6 ;  /* 0x0000000600277c82 */ /* 0x000fca0008000000 */
.L_x_813:
[----:B------:R-:W-:-:S13]  /*8020*/  ISETP.GE.AND P2, PT, R7, UR45, PT ;  /* 0x0000002d07007c0c */ /* 0x000fda000bf46270 */
[----:B------:R-:W-:Y:S05]  /*8030*/  @!P2 BRA `(.L_x_824) ;  /* 0x000000240004a947 */ /* 0x000fea0003800000 */
[----:B------:R-:W-:Y:S01]  /*8040*/  IMAD.MOV.U32 R10, RZ, RZ, R6 ;  /* 0x000000ffff0a7224 */ /* 0x000fe200078e0006 */
[----:B------:R-:W-:Y:S01]  /*8050*/  UMOV UR5, UR36 ;  /* 0x0000002400057c82 */ /* 0x000fe20008000000 */
[----:B------:R-:W-:Y:S01]  /*8060*/  IMAD.MOV.U32 R9, RZ, RZ, R5 ;  /* 0x000000ffff097224 */ /* 0x000fe200078e0005 */
[----:B------:R-:W-:Y:S01]  /*8070*/  ULDC UR7, c[0x0][0x9e4] ;  /* 0x0002790000077ab9 */ /* 0x000fe20000000800 */
[----:B------:R-:W-:Y:S01]  /*8080*/  IMAD.IADD R8, R194, 0x1, R2 ;  /* 0x00000001c2087824 */ /* 0x000fe200078e0202 */
[----:B------:R-:W-:Y:S01]  /*8090*/  ULDC UR41, c[0x0][0x9dc] ;  /* 0x0002770000297ab9 */ /* 0x000fe20000000800 */
[----:B------:R-:W-:Y:S01]  /*80a0*/  ULDC UR56, c[0x0][0x2e0] ;  /* 0x0000b80000387ab9 */ /* 0x000fe20000000800 */
[----:B------:R-:W-:Y:S01]  /*80b0*/  ULDC UR55, c[0x0][0x288] ;  /* 0x0000a20000377ab9 */ /* 0x000fe20000000800 */
[----:B------:R-:W-:-:S05]  /*80c0*/  ULDC UR54, c[0x0][0x9e0] ;  /* 0x0002780000367ab9 */ /* 0x000fca0000000800 */
.L_x_842:
[----:B------:R-:W-:Y:S01]  /*80d0*/  ISETP.NE.AND P3, PT, RZ, UR40, PT ;  /* 0x00000028ff007c0c */ /* 0x000fe2000bf65270 */
[----:B------:R-:W-:-:S04]  /*80e0*/  UISETP.NE.AND UP0, UPT, UR39, 0x1, UPT ;  /* 0x000000012700788c */ /* 0x000fc8000bf05270 */
[----:B------:R-:W-:-:S04]  /*80f0*/  USEL UR36, URZ, 0x1, UP0 ;  /* 0x000000013f247887 */ /* 0x000fc80008000000 */
[----:B------:R-:W-:-:S04]  /*8100*/  ULOP3.LUT UR36, UR5, UR36, URZ, 0x3c, !UPT ;  /* 0x0000002405247292 */ /* 0x000fc8000f8e3c3f */
[----:B------:R-:W-:Y:S08]  /*8110*/  @P3 BRA `(.L_x_825) ;  /* 0x0000000000383947 */ /* 0x000ff00003800000 */
[----:B------:R-:W-:Y:S05]  /*8120*/  @!P0 BRA `(.L_x_826) ;  /* 0x0000000000048947 */ /* 0x000fea0003800000 */
[----:B------:R-:W-:Y:S01]  /*8130*/  BPT.TRAP 0x1 ;  /* 0x000000040000795c */ /* 0x000fe20000300000 */
.L_x_826:
        /* <DEDUP_REMOVED lines=9> */
.L_x_827:
[----:B--2---:R-:W-:Y:S05]  /*81d0*/  @P2 BRA `(.L_x_825) ;  /* 0x0000000000082947 */ /* 0x004fea0003800000 */
[----:B------:R-:W2:Y:S02]  /*81e0*/  SYNCS.PHASECHK.TRANS64.TRYWAIT P2, [UR6+0x28430], R5 ;  /* 0x02843005ff0075a7 */ /* 0x000ea40008040146 */
[----:B--2---:R-:W-:Y:S05]  /*81f0*/  @!P2 BRA `(.L_x_828) ;  /* 0x0000009000d4a947 */ /* 0x004fea0003800000 */
.L_x_825:
        /* <DEDUP_REMOVED lines=51> */
.L_x_830:
[----:B------:R-:W-:Y:S01]  /*8530*/  ULEA UR10, UR39, UR37, 0x3 ;  /* 0x00000025270a7291 */ /* 0x000fe2000f8e183f */
[----:B------:R-:W-:-:S05]  /*8540*/  IMAD.U32 R5, RZ, RZ, UR5 ;  /* 0x00000005ff057e24 */ /* 0x000fca000f8e00ff */
[----:B------:R-:W-:-:S04]  /*8550*/  SHF.L.U32 R5, R5, 0x1f, RZ ;  /* 0x0000001f05057819 */ /* 0x000fc800000006ff */
[----:B------:R1:W2:Y:S01]  /*8560*/  SYNCS.PHASECHK.TRANS64.TRYWAIT P2, [UR10+0x28450], R5 ;  /* 0x02845005ff0075a7 */ /* 0x0002a2000804014a */
[----:B------:R-:W-:Y:S05]  /*8570*/  @!P0 BRA `(.L_x_831) ;  /* 0x0000000000048947 */ /* 0x000fea0003800000 */
[----:B------:R-:W-:Y:S01]  /*8580*/  BPT.TRAP 0x1 ;  /* 0x000000040000795c */ /* 0x000fe20000300000 */
.L_x_831:
[----:B--2---:R-:W-:Y:S05]  /*8590*/  @P2 BRA `(.L_x_829) ;  /* 0x0000000000082947 */ /* 0x004fea0003800000 */
[----:B------:R-:W2:Y:S02]  /*85a0*/  SYNCS.PHASECHK.TRANS64.TRYWAIT P2, [UR10+0x28450], R5 ;  /* 0x02845005ff0075a7 */ /* 0x000ea4000804014a */
[----:B--2---:R-:W-:Y:S05]  /*85b0*/  @!P2 BRA `(.L_x_832) ;  /* 0x0000008c00fca947 */ /* 0x004fea0003800000 */
.L_x_829:
[----:B------:R-:W-:Y:S01]  /*85c0*/  UIADD3 UR5, UR37, 0x8000, URZ ;  /* 0x0000800025057890 */ /* 0x000fe2000fffe03f */
[----:B------:R-:W-:Y:S01]  /*85d0*/  WARPGROUP.ARRIVE ;  /* 0x00000000000079c5 */ /* 0x000fe20000000000 */
[----:B------:R-:W-:-:S05]  /*85e0*/  UMOV UR11, 0x80000020 ;  /* 0x80000020000b7882 */ /* 0x000fca0000000000 */
[----:B------:R-:W3:Y:S01]  /*85f0*/  S2R R11, SR_TID.X ;  /* 0x00000000000b7919 */ /* 0x000ee20000002100 */
[----:B------:R-:W-:Y:S01]  /*8600*/  USHF.R.U32.HI UR5, URZ, 0x4, UR5 ;  /* 0x000000043f057899 */ /* 0x000fe20008011605 */
[----:B-12---:R-:W-:Y:S02]  /*8610*/  IMAD.SHL.U32 R5, R7, 0x40, RZ ;  /* 0x0000004007057824 */ /* 0x006fe400078e00ff */
[----:B------:R-:W-:Y:S01]  /*8620*/  IMAD.U32 R6, RZ, RZ, UR6 ;  /* 0x00000006ff067e24 */ /* 0x000fe2000f8e00ff */
[----:B------:R-:W-:Y:S02]  /*8630*/  ULOP3.LUT UR5, UR5, 0x3fff, URZ, 0xc0, !UPT ;  /* 0x00003fff05057892 */ /* 0x000fe4000f8ec03f */
[----:B------:R-:W-:Y:S02]  /*8640*/  IADD3 R12, -R5, 0x1, RZ ;  /* 0x00000001050c7810 */ /* 0x000fe40007ffe1ff */
[----:B------:R-:W-:Y:S01]  /*8650*/  ULOP3.LUT UR5, UR5, 0x10000, URZ, 0xfc, !UPT ;  /* 0x0001000005057892 */ /* 0x000fe2000f8efc3f */
[----:B------:R-:W-:-:S02]  /*8660*/  @!P1 LEA R6, R6, UR37, 0x3 ;  /* 0x0000002506069c11 */ /* 0x000fc4000f8e18ff */
[----:B------:R-:W-:Y:S01]  /*8670*/  IMAD R12, R17, UR56, R12 ;  /* 0x00000038110c7c24 */ /* 0x000fe2000f8e020c */
[----:B------:R-:W-:Y:S02]  /*8680*/  ULEA UR10, UR39, UR5, 0xa ;  /* 0x00000005270a7291 */ /* 0x000fe4000f8e503f */
[----:B------:R-:W-:Y:S01]  /*8690*/  @!P1 VIADD R6, R6, 0x28440 ;  /* 0x0002844006069836 */ /* 0x000fe20000000000 */
[----:B------:R-:W-:-:S04]  /*86a0*/  ULOP3.LUT UR5, URZ, UR41, URZ, 0x33, !UPT ;  /* 0x000000293f057292 */ /* 0x000fc8000f8e333f */
[----:B------:R-:W-:Y:S02]  /*86b0*/  @!P1 PRMT R6, RZ, 0x654, R6 ;  /* 0x00000654ff069816 */ /* 0x000fe40000000006 */
[----:B------:R-:W-:Y:S01]  /*86c0*/  QGMMA.64x256x32.F32.E4M3.E4M3 R24, R188, gdesc[UR8], R24, gsb0 ;  /* 0x03e00008bc187df3 */ /* 0x000fe20008000818 */
[----:B------:R-:W-:Y:S01]  /*86d0*/  UIADD3 UR10, UR10, 0x2, URZ ;  /* 0x000000020a0a7890 */ /* 0x000fe2000fffe03f */
[----:B------:R-:W-:Y:S01]  /*86e0*/  UMOV UR11, 0x80000020 ;  /* 0x80000020000b7882 */ /* 0x000fe20000000000 */
[----:B---3--:R-:W-:-:S04]  /*86f0*/  SHF.R.U32.HI R11, RZ, 0x7, R11 ;  /* 0x00000007ff0b7819 */ /* 0x008fc8000001160b */
[----:B------:R-:W-:Y:S01]  /*8700*/  IADD3 R13, -R11, 0xb, RZ ;  /* 0x0000000b0b0d7810 */ /* 0x000fe20007ffe1ff */
[----:B------:R-:W-:-:S04]  /*8710*/  VIADD R11, R12, -UR55 ;  /* 0x800000370c0b7c36 */ /* 0x000fc80008000000 */
[----:B------:R-:W-:-:S04]  /*8720*/  IMAD R11, R16, -0x2, R11 ;  /* 0xfffffffe100b7824 */ /* 0x000fc800078e020b */
[C---:B------:R-:W-:Y:S02]  /*8730*/  VIADD R15, R11.reuse, UR54 ;  /* 0x000000360b0f7c36 */ /* 0x040fe40008000000 */
[----:B------:R-:W-:-:S04]  /*8740*/  VIADD R21, R11, UR5 ;  /* 0x000000050b157c36 */ /* 0x000fc80008000000 */
[----:B------:R-:W-:Y:S01]  /*8750*/  IMAD.IADD R11, R2, 0x1, R21 ;  /* 0x00000001020b7824 */ /* 0x000fe200078e0215 */
[----:B------:R-:W-:Y:S02]  /*8760*/  WARPGROUP.DEPBAR.LE gsb0, 0x0 ;  /* 0x00008000000079c5 */ /* 0x000fe40000010000 */
[----:B------:R-:W-:-:S06]  /*8770*/  WARPGROUP.ARRIVE ;  /* 0x00000000000079c5 */ /* 0x000fcc0000000000 */
[----:B------:R-:W-:Y:S03]  /*8780*/  QGMMA.64x256x32.F32.E4M3.E4M3 R24, R184, gdesc[UR8], R24, gsb0 ;  /* 0x03e00008b8187df3 */ /* 0x000fe60008000818 */
[----:B------:R-:W-:Y:S02]  /*8790*/  WARPGROUP.DEPBAR.LE gsb0, 0x0 ;  /* 0x00008000000079c5 */ /* 0x000fe40000010000 */
[----:B------:R1:W-:Y:S06]  /*87a0*/  BAR.ARV R13, 0x100 ;  /* 0x0004000d0000751d */ /* 0x0003ec0000002000 */
[----:B------:R2:W-:Y:S02]  /*87b0*/  @!P1 SYNCS.ARRIVE.TRANS64.RED.A1T0 RZ, [R6+URZ], RZ ;  /* 0x000000ff06ff99a7 */ /* 0x0005e4000810043f */
[----:B--2---:R-:W-:Y:S01]  /*87c0*/  IMAD.IADD R6, R2, 0x1, R15 ;  /* 0x0000000102067824 */ /* 0x004fe200078e020f */
[----:B-1----:R-:W-:Y:S06]  /*87d0*/  @!P6 BRA `(.L_x_833) ;  /* 0x00000000005ce947 */ /* 0x002fec0003800000 */
        /* <DEDUP_REMOVED lines=11> */
.L_x_835:
[----:B------:R-:W-:Y:S02]  /*8890*/  IMAD.U32 R14, RZ, RZ, UR7 ;  /* 0x00000007ff0e7e24 */ /* 0x000fe4000f8e00ff */
[----:B------:R-:W-:-:S03]  /*88a0*/  IMAD.MOV.U32 R12, RZ, RZ, R8 ;  /* 0x000000ffff0c7224 */ /* 0x000fc600078e0008 */
[----:B------:R-:W-:-:S13]  /*88b0*/  ISETP.NE.AND P2, PT, R14, 0x1, PT ;  /* 0x000000010e00780c */ /* 0x000fda0003f45270 */
[----:B------:R-:W1:Y:S01]  /*88c0*/  @P2 LDC.64 R184, c[0x0][0x9e8] ;  /* 0x00027a00ffb82b82 */ /* 0x000e620000000a00 */
[----:B------:R-:W-:-:S04]  /*88d0*/  @P2 IMAD.IADD R13, R194, 0x1, R2 ;  /* 0x00000001c20d2824 */ /* 0x000fc800078e0202 */
[----:B-1----:R-:W-:-:S05]  /*88e0*/  @P2 IMAD.HI.U32 R184, R13, R184, RZ ;  /* 0x000000b80db82227 */ /* 0x002fca00078e00ff */
[----:B------:R-:W-:-:S07]  /*88f0*/  @P2 SHF.R.U32.HI R12, RZ, R185, R184 ;  /* 0x000000b9ff0c2219 */ /* 0x000fce00000116b8 */
.L_x_836:
[----:B------:R-:W-:Y:S05]  /*8900*/  BSYNC B0 ;  /* 0x0000000000007941 */ /* 0x000fea0003800000 */
.L_x_834:
[----:B------:R-:W-:-:S04]  /*8910*/  IMAD R13, R12, R14, -R5 ;  /* 0x0000000e0c0d7224 */ /* 0x000fc800078e0a05 */
[----:B------:R-:W-:-:S05]  /*8920*/  IMAD R13, R16, -0x2, R13 ;  /* 0xfffffffe100d7824 */ /* 0x000fca00078e020d */
[----:B------:R-:W-:Y:S02]  /*8930*/  VIADDMNMX R6, R13, R14, R6, PT ;  /* 0x0000000e0d067246 */ /* 0x000fe40003800106 */
[----:B------:R-:W-:-:S07]  /*8940*/  VIMNMX R11, R11, R13, !PT ;  /* 0x0000000d0b0b7248 */ /* 0x000fce0007fe0100 */
.L_x_833:
[----:B------:R-:W-:-:S04]  /*8950*/  ISETP.GT.AND P2, PT, R7, -0x1, PT ;  /* 0xffffffff0700780c */ /* 0x000fc80003f44270 */
[C---:B------:R-:W-:Y:S02]  /*8960*/  ISETP.GT.AND P3, PT, R11.reuse, RZ, P2 ;  /* 0x000000ff0b00720c */ /* 0x040fe40001764270 */
[C---:B------:R-:W-:Y:S02]  /*8970*/  ISETP.GT.AND P5, PT, R11.reuse, 0x1, P2 ;  /* 0x000000010b00780c */ /* 0x040fe400017a4270 */
[----:B------:R-:W-:Y:S02]  /*8980*/  ISETP.LT.OR P4, PT, R6, 0x1, P3 ;  /* 0x000000010600780c */ /* 0x000fe40001f81670 */
[C---:B------:R-:W-:Y:S02]  /*8990*/  ISETP.GT.AND P3, PT, R11.reuse, 0x8, P2 ;  /* 0x000000080b00780c */ /* 0x040fe40001764270 */
[----:B------:R-:W-:Y:S02]  /*89a0*/  FSEL R152, R152, -INF , !P4 ;  /* 0xff80000098987808 */ /* 0x000fe40006000000 */
[----:B------:R-:W-:-:S02]  /*89b0*/  ISETP.GT.AND P4, PT, R11, 0x9, P2 ;  /* 0x000000090b00780c */ /* 0x000fc40001784270 */
[C---:B------:R-:W-:Y:S02]  /*89c0*/  ISETP.LT.OR P5, PT, R6.reuse, 0x2, P5 ;  /* 0x000000020600780c */ /* 0x040fe40002fa1670 */
[C---:B------:R-:W-:Y:S02]  /*89d0*/  ISETP.LT.OR P3, PT, R6.reuse, 0x9, P3 ;  /* 0x000000090600780c */ /* 0x040fe40001f61670 */
[----:B------:R-:W-:Y:S02]  /*89e0*/  ISETP.LT.OR P4, PT, R6, 0xa, P4 ;  /* 0x0000000a0600780c */ /* 0x000fe40002781670 */
[----:B------:R-:W-:Y:S02]  /*89f0*/  FSEL R153, R153, -INF , !P5 ;  /* 0xff80000099997808 */ /* 0x000fe40006800000 */
[----:B------:R-:W-:Y:S02]  /*8a00*/  FSEL R156, R156, -INF , !P3 ;  /* 0xff8000009c9c7808 */ /* 0x000fe40005800000 */
[----:B------:R-:W-:-:S02]  /*8a10*/  FSEL R157, R157, -INF , !P4 ;  /* 0xff8000009d9d7808 */ /* 0x000fc40006000000 */
[C---:B------:R-:W-:Y:S02]  /*8a20*/  ISETP.GT.AND P5, PT, R11.reuse, 0x10, P2 ;  /* 0x000000100b00780c */ /* 0x040fe400017a4270 */
[C---:B------:R-:W-:Y:S02]  /*8a30*/  ISETP.GT.AND P3, PT, R11.reuse, 0x11, P2 ;  /* 0x000000110b00780c */ /* 0x040fe40001764270 */
[----:B------:R-:W-:Y:S02]  /*8a40*/  ISETP.GT.AND P4, PT, R11, 0x18, P2 ;  /* 0x000000180b00780c */ /* 0x000fe40001784270 */
[C---:B------:R-:W-:Y:S02]  /*8a50*/  ISETP.LT.OR P5, PT, R6.reuse, 0x11, P5 ;  /* 0x000000110600780c */ /* 0x040fe40002fa1670 */
[C---:B------:R-:W-:Y:S02]  /*8a60*/  ISETP.LT.OR P3, PT, R6.reuse, 0x12, P3 ;  /* 0x000000120600780c */ /* 0x040fe40001f61670 */
[----:B------:R-:W-:-:S02]  /*8a70*/  ISETP.LT.OR P4, PT, R6, 0x19, P4 ;  /* 0x000000190600780c */ /* 0x000fc40002781670 */
[----:B------:R-:W-:Y:S02]  /*8a80*/  FSEL R160, R160, -INF , !P5 ;  /* 0xff800000a0a07808 */ /* 0x000fe40006800000 */
[----:B------:R-:W-:Y:S02]  /*8a90*/  FSEL R161, R161, -INF , !P3 ;  /* 0xff800000a1a17808 */ /* 0x000fe40005800000 */
[----:B------:R-:W-:Y:S02]  /*8aa0*/  FSEL R164, R164, -INF , !P4 ;  /* 0xff800000a4a47808 */ /* 0x000fe40006000000 */
[C---:B------:R-:W-:Y:S02]  /*8ab0*/  ISETP.GT.AND P5, PT, R11.reuse, 0x19, P2 ;  /* 0x000000190b00780c */ /* 0x040fe400017a4270 */
[C---:B------:R-:W-:Y:S02]  /*8ac0*/  ISETP.GT.AND P3, PT, R11.reuse, 0x20, P2 ;  /* 0x000000200b00780c */ /* 0x040fe40001764270 */
        /* <DEDUP_REMOVED lines=18> */
[----:B------:R-:W-:Y:S01]  /*8bf0*/  ISETP.GT.AND P4, PT, R11, 0x39, P2 ;  /* 0x000000390b00780c */ /* 0x000fe20001784270 */
[----:B------:R-:W-:Y:S01]  /*8c00*/  IMAD.IADD R11, R0, 0x1, R21 ;  /* 0x00000001000b7824 */ /* 0x000fe200078e0215 */
[----:B------:R-:W-:-:S02]  /*8c10*/  ISETP.LT.OR P5, PT, R6, 0x32, P5 ;  /* 0x000000320600780c */ /* 0x000fc40002fa1670 */
[C---:B------:R-:W-:Y:S02]  /*8c20*/  ISETP.LT.OR P3, PT, R6.reuse, 0x39, P3 ;  /* 0x000000390600780c */ /* 0x040fe40001f61670 */
[----:B------:R-:W-:Y:S01]  /*8c30*/  ISETP.LT.OR P4, PT, R6, 0x3a, P4 ;  /* 0x0000003a0600780c */ /* 0x000fe20002781670 */
[----:B------:R-:W-:Y:S01]  /*8c40*/  IMAD.IADD R6, R0, 0x1, R15 ;  /* 0x0000000100067824 */ /* 0x000fe200078e020f */
[----:B------:R-:W-:Y:S02]  /*8c50*/  FSEL R177, R177, -INF , !P5 ;  /* 0xff800000b1b17808 */ /* 0x000fe40006800000 */
[----:B------:R-:W-:Y:S02]  /*8c60*/  FSEL R180, R180, -INF , !P3 ;  /* 0xff800000b4b47808 */ /* 0x000fe40005800000 */
[----:B------:R-:W-:Y:S01]  /*8c70*/  FSEL R181, R181, -INF , !P4 ;  /* 0xff800000b5b57808 */ /* 0x000fe20006000000 */
[----:B------:R-:W-:Y:S06]  /*8c80*/  @!P6 BRA `(.L_x_837) ;  /* 0x000000000058e947 */ /* 0x000fec0003800000 */
        /* <DEDUP_REMOVED lines=12> */
.L_x_839:
[----:B------:R-:W-:-:S05]  /*8d50*/  IMAD.U32 R14, RZ, RZ, UR7 ;  /* 0x00000007ff0e7e24 */ /* 0x000fca000f8e00ff */
[----:B------:R-:W-:-:S13]  /*8d60*/  ISETP.NE.AND P3, PT, R14, 0x1, PT ;  /* 0x000000010e00780c */ /* 0x000fda0003f65270 */
[----:B------:R-:W1:Y:S02]  /*8d70*/  @P3 LDC.64 R20, c[0x0][0x9e8] ;  /* 0x00027a00ff143b82 */ /* 0x000e640000000a00 */
[----:B-1----:R-:W-:-:S05]  /*8d80*/  @P3 IMAD.HI.U32 R20, R12, R20, RZ ;  /* 0x000000140c143227 */ /* 0x002fca00078e00ff */
[----:B------:R-:W-:-:S07]  /*8d90*/  @P3 SHF.R.U32.HI R12, RZ, R21, R20 ;  /* 0x00000015ff0c3219 */ /* 0x000fce0000011614 */
.L_x_840:
[----:B------:R-:W-:Y:S05]  /*8da0*/  BSYNC B0 ;  /* 0x0000000000007941 */ /* 0x000fea0003800000 */
.L_x_838:
[----:B------:R-:W-:-:S04]  /*8db0*/  IMAD R5, R12, R14, -R5 ;  /* 0x0000000e0c057224 */ /* 0x000fc800078e0a05 */
[----:B------:R-:W-:-:S05]  /*8dc0*/  IMAD R5, R16, -0x2, R5 ;  /* 0xfffffffe10057824 */ /* 0x000fca00078e0205 */
[----:B------:R-:W-:Y:S02]  /*8dd0*/  VIADDMNMX R6, R5, R14, R6, PT ;  /* 0x0000000e05067246 */ /* 0x000fe40003800106 */
[----:B------:R-:W-:-:S07]  /*8de0*/  VIMNMX R11, R11, R5, !PT ;  /* 0x000000050b0b7248 */ /* 0x000fce0007fe0100 */
.L_x_837:
[----:B------:R-:W-:Y:S02]  /*8df0*/  FMNMX.FTZ R12, R152, R9, !PT ;  /* 0x00000009980c7209 */ /* 0x000fe40007810000 */
[----:B------:R-:W-:Y:S02]  /*8e00*/  ISETP.GT.AND P4, PT, R11, 0x8, P2 ;  /* 0x000000080b00780c */ /* 0x000fe40001784270 */
[----:B------:R-:W-:Y:S02]  /*8e10*/  FMNMX.FTZ R5, R153, R12, !PT ;  /* 0x0000000c99057209 */ /* 0x000fe40007810000 */
[----:B------:R-:W-:Y:S02]  /*8e20*/  ISETP.LT.OR P4, PT, R6, 0x9, P4 ;  /* 0x000000090600780c */ /* 0x000fe40002781670 */
[----:B------:R-:W-:Y:S02]  /*8e30*/  FMNMX.FTZ R12, R156, R5, !PT ;  /* 0x000000059c0c7209 */ /* 0x000fe40007810000 */
[----:B------:R-:W-:-:S02]  /*8e40*/  FSEL R158, R158, -INF , !P4 ;  /* 0xff8000009e9e7808 */ /* 0x000fc40006000000 */
[----:B------:R-:W-:Y:S02]  /*8e50*/  FMNMX.FTZ R5, R157, R12, !PT ;  /* 0x0000000c9d057209 */ /* 0x000fe40007810000 */
[C---:B------:R-:W-:Y:S02]  /*8e60*/  ISETP.GT.AND P4, PT, R11.reuse, RZ, P2 ;  /* 0x000000ff0b00720c */ /* 0x040fe40001784270 */
[----:B------:R-:W-:Y:S02]  /*8e70*/  FMNMX.FTZ R12, R160, R5, !PT ;  /* 0x00000005a00c7209 */ /* 0x000fe40007810000 */
[----:B------:R-:W-:Y:S02]  /*8e80*/  ISETP.GT.AND P3, PT, R11, 0x1, P2 ;  /* 0x000000010b00780c */ /* 0x000fe40001764270 */
[----:B------:R-:W-:Y:S02]  /*8e90*/  FMNMX.FTZ R5, R161, R12, !PT ;  /* 0x0000000ca1057209 */ /* 0x000fe40007810000 */
[----:B------:R-:W-:-:S02]  /*8ea0*/  ISETP.LT.OR P4, PT, R6, 0x1, P4 ;  /* 0x000000010600780c */ /* 0x000fc40002781670 */
        /* <DEDUP_REMOVED lines=20> */
[C---:B------:R-:W-:Y:S01]  /*8ff0*/  ISETP.GT.AND P3, PT, R11.reuse, 0x18, P2 ;  /* 0x000000180b00780c */ /* 0x040fe20001764270 */
[----:B------:R-:W1:Y:S01]  /*9000*/  SHFL.BFLY PT, R5, R12, 0x2, 0x1f ;  /* 0x0c401f000c057f89 */ /* 0x000e6200000e0000 */
[C---:B------:R-:W-:Y:S02]  /*9010*/  ISETP.LT.OR P5, PT, R6.reuse, 0x12, P5 ;  /* 0x000000120600780c */ /* 0x040fe40002fa1670 */
[----:B------:R-:W-:Y:S02]  /*9020*/  ISETP.GT.AND P4, PT, R11, 0x19, P2 ;  /* 0x000000190b00780c */ /* 0x000fe40001784270 */
[----:B------:R-:W-:-:S02]  /*9030*/  ISETP.LT.OR P3, PT, R6, 0x19, P3 ;  /* 0x000000190600780c */ /* 0x000fc40001f61670 */
[----:B------:R-:W-:Y:S02]  /*9040*/  FSEL R163, R163, -INF , !P5 ;  /* 0xff800000a3a37808 */ /* 0x000fe40006800000 */
[C---:B------:R-:W-:Y:S02]  /*9050*/  ISETP.GT.AND P5, PT, R11.reuse, 0x20, P2 ;  /* 0x000000200b00780c */ /* 0x040fe400017a4270 */
[----:B------:R-:W-:Y:S02]  /*9060*/  FSEL R166, R166, -INF , !P3 ;  /* 0xff800000a6a67808 */ /* 0x000fe40005800000 */
[C---:B------:R-:W-:Y:S02]  /*9070*/  ISETP.LT.OR P4, PT, R6.reuse, 0x1a, P4 ;  /* 0x0000001a0600780c */ /* 0x040fe40002781670 */
[----:B------:R-:W-:Y:S02]  /*9080*/  ISETP.GT.AND P3, PT, R11, 0x21, P2 ;  /* 0x000000210b00780c */ /* 0x000fe40001764270 */
[----:B------:R-:W-:-:S02]  /*9090*/  ISETP.LT.OR P5, PT, R6, 0x21, P5 ;  /* 0x000000210600780c */ /* 0x000fc40002fa1670 */
[----:B------:R-:W-:Y:S02]  /*90a0*/  FSEL R167, R167, -INF , !P4 ;  /* 0xff800000a7a77808 */ /* 0x000fe40006000000 */
[----:B------:R-:W-:Y:S02]  /*90b0*/  ISETP.GT.AND P4, PT, R11, 0x28, P2 ;  /* 0x000000280b00780c */ /* 0x000fe40001784270 */
[----:B------:R-:W-:Y:S02]  /*90c0*/  ISETP.LT.OR P3, PT, R6, 0x22, P3 ;  /* 0x000000220600780c */ /* 0x000fe40001f61670 */
[----:B-1----:R-:W-:Y:S02]  /*90d0*/  FMNMX.FTZ R5, R12, R5, !PT ;  /* 0x000000050c057209 */ /* 0x002fe40007810000 */
[----:B------:R-:W-:Y:S02]  /*90e0*/  FMNMX.FTZ R12, R13, R10, !PT ;  /* 0x0000000a0d0c7209 */ /* 0x000fe40007810000 */
[----:B------:R-:W-:Y:S01]  /*90f0*/  FSEL R170, R170, -INF , !P5 ;  /* 0xff800000aaaa7808 */ /* 0x000fe20006800000 */
[----:B------:R-:W1:Y:S01]  /*9100*/  SHFL.BFLY PT, R14, R5, 0x1, 0x1f ;  /* 0x0c201f00050e7f89 */ /* 0x000e6200000e0000 */
[----:B------:R-:W-:-:S02]  /*9110*/  FMNMX.FTZ R15, R155, R12, !PT ;  /* 0x0000000c9b0f7209 */ /* 0x000fc40007810000 */
[----:B------:R-:W-:Y:S02]  /*9120*/  ISETP.LT.OR P4, PT, R6, 0x29, P4 ;  /* 0x000000290600780c */ /* 0x000fe40002781670 */
[----:B------:R-:W-:Y:S02]  /*9130*/  FMNMX.FTZ R12, R158, R15, !PT ;  /* 0x0000000f9e0c7209 */ /* 0x000fe40007810000 */
[----:B------:R-:W-:Y:S02]  /*9140*/  FSEL R171, R171, -INF , !P3 ;  /* 0xff800000abab7808 */ /* 0x000fe40005800000 */
[----:B------:R-:W-:Y:S02]  /*9150*/  FMNMX.FTZ R15, R159, R12, !PT ;  /* 0x0000000c9f0f7209 */ /* 0x000fe40007810000 */
[----:B------:R-:W-:Y:S02]  /*9160*/  ISETP.GT.AND P3, PT, R11, 0x29, P2 ;  /* 0x000000290b00780c */ /* 0x000fe40001764270 */
[----:B------:R-:W-:-:S02]  /*9170*/  FMNMX.FTZ R12, R162, R15, !PT ;  /* 0x0000000fa20c7209 */ /* 0x000fc40007810000 */
[----:B------:R-:W-:Y:S02]  /*9180*/  FSEL R174, R174, -INF , !P4 ;  /* 0xff800000aeae7808 */ /* 0x000fe40006000000 */
[----:B------:R-:W-:Y:S02]  /*9190*/  FMNMX.FTZ R15, R163, R12, !PT ;  /* 0x0000000ca30f7209 */ /* 0x000fe40007810000 */
[----:B------:R-:W-:Y:S02]  /*91a0*/  ISETP.GT.AND P4, PT, R11, 0x30, P2 ;  /* 0x000000300b00780c */ /* 0x000fe40001784270 */
[----:B------:R-:W-:Y:S02]  /*91b0*/  FMNMX.FTZ R12, R166, R15, !PT ;  /* 0x0000000fa60c7209 */ /* 0x000fe40007810000 */
[----:B------:R-:W-:Y:S02]  /*91c0*/  ISETP.LT.OR P3, PT, R6, 0x2a, P3 ;  /* 0x0000002a0600780c */ /* 0x000fe40001f61670 */
        /* <DEDUP_REMOVED lines=8> */
[----:B-1----:R-:W-:Y:S01]  /*9250*/  FMNMX.FTZ R5, R5, R14, !PT ;  /* 0x0000000e05057209 */ /* 0x002fe20007810000 */
[----:B------:R-:W-:Y:S01]  /*9260*/  IMAD.U32 R14, RZ, RZ, UR38 ;  /* 0x00000026ff0e7e24 */ /* 0x000fe2000f8e00ff */
[----:B------:R-:W-:Y:S02]  /*9270*/  ISETP.GT.AND P4, PT, R11, 0x38, P2 ;  /* 0x000000380b00780c */ /* 0x000fe40001784270 */
[----:B------:R-:W-:Y:S01]  /*9280*/  ISETP.LT.OR P3, PT, R6, 0x32, P3 ;  /* 0x000000320600780c */ /* 0x000fe20001f61670 */
[----:B------:R-:W-:-:S01]  /*9290*/  FFMA.FTZ R14, R5, R14, -8 ;  /* 0xc1000000050e7423 */ /* 0x000fc2000001000e */
[----:B------:R-:W-:Y:S02]  /*92a0*/  FMNMX.FTZ R21, R175, R20, !PT ;  /* 0x00000014af157209 */ /* 0x000fe40007810000 */
[----:B------:R-:W-:-:S02]  /*92b0*/  ISETP.GT.AND P2, PT, R11, 0x39, P2 ;  /* 0x000000390b00780c */ /* 0x000fc40001744270 */
[----:B------:R-:W-:Y:S02]  /*92c0*/  ISETP.LT.OR P4, PT, R6, 0x39, P4 ;  /* 0x000000390600780c */ /* 0x000fe40002781670 */
[----:B------:R-:W-:Y:S02]  /*92d0*/  FSEL R179, R179, -INF , !P3 ;  /* 0xff800000b3b37808 */ /* 0x000fe40005800000 */
[----:B------:R-:W-:Y:S02]  /*92e0*/  FMNMX.FTZ R20, R178, R21, !PT ;  /* 0x00000015b2147209 */ /* 0x000fe40007810000 */
[----:B------:R-:W-:Y:S02]  /*92f0*/  FSETP.NEU.FTZ.AND P5, PT, R5, -INF , PT ;  /* 0xff8000000500780b */ /* 0x000fe40003fbd000 */
[----:B------:R-:W-:Y:S02]  /*9300*/  ISETP.LT.OR P2, PT, R6, 0x3a, P2 ;  /* 0x0000003a0600780c */ /* 0x000fe40001741670 */
[----:B------:R-:W-:-:S02]  /*9310*/  FSEL R182, R182, -INF , !P4 ;  /* 0xff800000b6b67808 */ /* 0x000fc40006000000 */
[----:B------:R-:W-:Y:S02]  /*9320*/  FMNMX.FTZ R21, R179, R20, !PT ;  /* 0x00000014b3157209 */ /* 0x000fe40007810000 */
[----:B------:R-:W-:Y:S02]  /*9330*/  FSEL R14, R14, RZ, P5 ;  /* 0x000000ff0e0e7208 */ /* 0x000fe40002800000 */
[----:B------:R-:W-:Y:S02]  /*9340*/  FSEL R183, R183, -INF , !P2 ;  /* 0xff800000b7b77808 */ /* 0x000fe40005000000 */
[----:B------:R-:W-:Y:S01]  /*9350*/  FMNMX.FTZ R6, R182, R21, !PT ;  /* 0x00000015b6067209 */ /* 0x000fe20007810000 */
[--C-:B------:R-:W-:Y:S01]  /*9360*/  FFMA.FTZ R152, R152, UR38, -R14.reuse ;  /* 0x0000002698987c23 */ /* 0x100fe2000801080e */
[----:B------:R-:W-:-:S01]  /*9370*/  FFMA.FTZ R157, R157, UR38, -R14 ;  /* 0x000000269d9d7c23 */ /* 0x000fc2000801080e */
[--C-:B------:R-:W-:Y:S01]  /*9380*/  FFMA.FTZ R15, R153, UR38, -R14.reuse ;  /* 0x00000026990f7c23 */ /* 0x100fe2000801080e */
[----:B------:R-:W-:Y:S01]  /*9390*/  FMNMX.FTZ R6, R183, R6, !PT ;  /* 0x00000006b7067209 */ /* 0x000fe20007810000 */
[----:B------:R1:W-:Y:S01]  /*93a0*/  MUFU.EX2 R12, R152 ;  /* 0x00000098000c7308 */ /* 0x0003e20000000800 */
[----:B------:R-:W-:-:S01]  /*93b0*/  FFMA.FTZ R11, R156, UR38, -R14 ;  /* 0x000000269c0b7c23 */ /* 0x000fc2000801080e */
[--C-:B------:R-:W-:Y:S01]  /*93c0*/  FFMA.FTZ R21, R160, UR38, -R14.reuse ;  /* 0x00000026a0157c23 */ /* 0x100fe2000801080e */
[----:B------:R-:W-:-:S01]  /*93d0*/  FFMA.FTZ R153, R164, UR38, -R14 ;  /* 0x00000026a4997c23 */ /* 0x000fc2000801080e */
[--C-:B------:R-:W-:Y:S01]  /*93e0*/  FFMA.FTZ R154, R165, UR38, -R14.reuse ;  /* 0x00000026a59a7c23 */ /* 0x100fe2000801080e */
[----:B------:R-:W-:-:S01]  /*93f0*/  FFMA.FTZ R156, R168, UR38, -R14 ;  /* 0x00000026a89c7c23 */ /* 0x000fc2000801080e */
[--C-:B------:R-:W-:Y:S01]  /*9400*/  FFMA.FTZ R160, R172, UR38, -R14.reuse ;  /* 0x00000026aca07c23 */ /* 0x100fe2000801080e */
[----:B------:R-:W-:-:S01]  /*9410*/  FFMA.FTZ R164, R176, UR38, -R14 ;  /* 0x00000026b0a47c23 */ /* 0x000fc2000801080e */
[----:B------:R2:W-:Y:S01]  /*9420*/  MUFU.EX2 R20, R157 ;  /* 0x0000009d00147308 */ /* 0x0005e20000000800 */
[----:B-1----:R-:W-:-:S01]  /*9430*/  FFMA.FTZ R152, R161, UR38, -R14 ;  /* 0x00000026a1987c23 */ /* 0x002fc2000801080e */
[--C-:B------:R-:W-:Y:S01]  /*9440*/  FFMA.FTZ R165, R177, UR38, -R14.reuse ;  /* 0x00000026b1a57c23 */ /* 0x100fe2000801080e */
[----:B------:R-:W1:Y:S01]  /*9450*/  SHFL.BFLY PT, R161, R6, 0x2, 0x1f ;  /* 0x0c401f0006a17f89 */ /* 0x000e6200000e0000 */
[----:B------:R-:W-:-:S01]  /*9460*/  FFMA.FTZ R168, R180, UR38, -R14 ;  /* 0x00000026b4a87c23 */ /* 0x000fc2000801080e */
[----:B------:R-:W-:-:S03]  /*9470*/  FFMA.FTZ R181, R181, UR38, -R14 ;  /* 0x00000026b5b57c23 */ /* 0x000fc6000801080e */
[----:B------:R-:W-:Y:S01]  /*9480*/  MUFU.EX2 R15, R15 ;  /* 0x0000000f000f7308 */ /* 0x000fe20000000800 */
[----:B--2---:R-:W-:-:S07]  /*9490*/  FFMA.FTZ R157, R169, UR38, -R14 ;  /* 0x00000026a99d7c23 */ /* 0x004fce000801080e */
[----:B------:R-:W-:Y:S08]  /*94a0*/  MUFU.EX2 R11, R11 ;  /* 0x0000000b000b7308 */ /* 0x000ff00000000800 */
[----:B------:R-:W-:Y:S01]  /*94b0*/  MUFU.EX2 R21, R21 ;  /* 0x0000001500157308 */ /* 0x000fe20000000800 */
[----:B-1----:R-:W-:Y:S01]  /*94c0*/  FMNMX.FTZ R169, R6, R161, !PT ;  /* 0x000000a106a97209 */ /* 0x002fe20007810000 */
[----:B------:R-:W-:Y:S01]  /*94d0*/  FFMA.FTZ R161, R173, UR38, -R14 ;  /* 0x00000026ada17c23 */ /* 0x000fe2000801080e */
[----:B------:R-:W-:-:S03]  /*94e0*/  FSEL R14, R5, RZ, P5 ;  /* 0x000000ff050e7208 */ /* 0x000fc60002800000 */
[----:B------:R-:W1:Y:S02]  /*94f0*/  SHFL.BFLY PT, R6, R169, 0x1, 0x1f ;  /* 0x0c201f00a9067f89 */ /* 0x000e6400000e0000 */
[----:B------:R-:W-:Y:S01]  /*9500*/  MUFU.EX2 R152, R152 ;  /* 0x0000009800987308 */ /* 0x000fe20000000800 */
[----:B------:R-:W-:-:S07]  /*9510*/  FADD.FTZ R14, -R14, R9 ;  /* 0x000000090e0e7221 */ /* 0x000fce0000010100 */
[----:B------:R-:W-:Y:S08]  /*9520*/  MUFU.EX2 R153, R153 ;  /* 0x0000009900997308 */ /* 0x000ff00000000800 */
[----:B------:R-:W-:Y:S01]  /*9530*/  MUFU.EX2 R154, R154 ;  /* 0x0000009a009a7308 */ /* 0x000fe20000000800 */
[----:B-1----:R-:W-:Y:S01]  /*9540*/  FMNMX.FTZ R6, R169, R6, !PT ;  /* 0x00000006a9067209 */ /* 0x002fe20007810000 */
[----:B------:R-:W-:-:S06]  /*9550*/  IMAD.U32 R169, RZ, RZ, UR38 ;  /* 0x00000026ffa97e24 */ /* 0x000fcc000f8e00ff */
[----:B------:R-:W-:Y:S01]  /*9560*/  MUFU.EX2 R156, R156 ;  /* 0x0000009c009c7308 */ /* 0x000fe20000000800 */
[C---:B------:R-:W-:Y:S01]  /*9570*/  FSETP.NEU.FTZ.AND P2, PT, R6.reuse, -INF , PT ;  /* 0xff8000000600780b */ /* 0x040fe20003f5d000 */
[----:B------:R-:W-:Y:S01]  /*9580*/  FFMA.FTZ R172, R6, R169, -8 ;  /* 0xc100000006ac7423 */ /* 0x000fe200000100a9 */
[----:B------:R-:W-:-:S04]  /*9590*/  FMUL.FTZ R169, R14, UR38 ;  /* 0x000000260ea97c20 */ /* 0x000fc80008410000 */
        /* <DEDUP_REMOVED lines=9> */
[----:B------:R-:W1:Y:S01]  /*9630*/  MUFU.EX2 R169, R169 ;  /* 0x000000a900a97308 */ /* 0x000e620000000800 */
        /* <DEDUP_REMOVED lines=9> */
[--C-:B------:R-:W-:Y:S01]  /*96d0*/  FFMA.FTZ R178, R178, UR38, -R172.reuse ;  /* 0x00000026b2b27c23 */ /* 0x100fe200080108ac */
[----:B------:R-:W-:-:S01]  /*96e0*/  FFMA.FTZ R179, R179, UR38, -R172 ;  /* 0x00000026b3b37c23 */ /* 0x000fc200080108ac */
[--C-:B------:R-:W-:Y:S01]  /*96f0*/  FFMA.FTZ R182, R182, UR38, -R172.reuse ;  /* 0x00000026b6b67c23 */ /* 0x100fe200080108ac */
[----:B------:R-:W-:-:S03]  /*9700*/  FFMA.FTZ R172, R183, UR38, -R172 ;  /* 0x00000026b7ac7c23 */ /* 0x000fc600080108ac */
[----:B------:R-:W2:Y:S01]  /*9710*/  MUFU.EX2 R10, R10 ;  /* 0x0000000a000a7308 */ /* 0x000ea20000000800 */
[----:B-1----:R-:W-:-:S04]  /*9720*/  FFMA.FTZ R170, R169, R3, R12 ;  /* 0x00000003a9aa7223 */ /* 0x002fc8000001000c */
[----:B------:R-:W-:-:S03]  /*9730*/  FADD.FTZ R170, R15, R170 ;  /* 0x000000aa0faa7221 */ /* 0x000fc60000010000 */
[----:B------:R-:W1:Y:S08]  /*9740*/  MUFU.EX2 R14, R14 ;  /* 0x0000000e000e7308 */ /* 0x000e700000000800 */
[----:B------:R-:W3:Y:S01]  /*9750*/  MUFU.EX2 R155, R155 ;  /* 0x0000009b009b7308 */ /* 0x000ee20000000800 */
[----:B--2---:R-:W-:-:S07]  /*9760*/  FFMA.FTZ R3, R10, R4, R13 ;  /* 0x000000040a037223 */ /* 0x004fce000001000d */
[----:B------:R-:W2:Y:S01]  /*9770*/  MUFU.EX2 R158, R158 ;  /* 0x0000009e009e7308 */ /* 0x000ea20000000800 */
[----:B-1----:R-:W-:-:S01]  /*9780*/  FADD.FTZ R4, R14, R3 ;  /* 0x000000030e047221 */ /* 0x002fc20000010000 */
[----:B------:R-:W-:-:S06]  /*9790*/  FADD.FTZ R3, R11, R170 ;  /* 0x000000aa0b037221 */ /* 0x000fcc0000010000 */
[----:B------:R-:W1:Y:S08]  /*97a0*/  MUFU.EX2 R159, R159 ;  /* 0x0000009f009f7308 */ /* 0x000e700000000800 */
[----:B------:R-:W4:Y:S08]  /*97b0*/  MUFU.EX2 R162, R162 ;  /* 0x000000a200a27308 */ /* 0x000f300000000800 */
[----:B------:R-:W5:Y:S08]  /*97c0*/  MUFU.EX2 R173, R173 ;  /* 0x000000ad00ad7308 */ /* 0x000f700000000800 */
[----:B------:R3:W5:Y:S08]  /*97d0*/  MUFU.EX2 R176, R167 ;  /* 0x000000a700b07308 */ /* 0x0007700000000800 */
[----:B------:R-:W5:Y:S01]  /*97e0*/  MUFU.EX2 R163, R163 ;  /* 0x000000a300a37308 */ /* 0x000f620000000800 */
[----:B---3--:R-:W-:-:S01]  /*97f0*/  FADD.FTZ R167, R155, R4 ;  /* 0x000000049ba77221 */ /* 0x008fc20000010000 */
[----:B------:R-:W-:-:S03]  /*9800*/  FADD.FTZ R4, R20, R3 ;  /* 0x0000000314047221 */ /* 0x000fc60000010000 */
[----:B--2---:R-:W-:Y:S01]  /*9810*/  FADD.FTZ R170, R158, R167 ;  /* 0x000000a79eaa7221 */ /* 0x004fe20000010000 */
[----:B------:R-:W-:-:S02]  /*9820*/  FADD.FTZ R3, R21, R4 ;  /* 0x0000000415037221 */ /* 0x000fc40000010000 */
[----:B------:R-:W2:Y:S01]  /*9830*/  MUFU.EX2 R166, R166 ;  /* 0x000000a600a67308 */ /* 0x000ea20000000800 */
[----:B-1----:R-:W-:-:S01]  /*9840*/  FADD.FTZ R167, R159, R170 ;  /* 0x000000aa9fa77221 */ /* 0x002fc20000010000 */
[----:B------:R-:W-:-:S03]  /*9850*/  FADD.FTZ R4, R152, R3 ;  /* 0x0000000398047221 */ /* 0x000fc60000010000 */
[----:B----4-:R-:W-:Y:S01]  /*9860*/  FADD.FTZ R170, R162, R167 ;  /* 0x000000a7a2aa7221 */ /* 0x010fe20000010000 */
[----:B------:R-:W-:-:S02]  /*9870*/  FADD.FTZ R3, R153, R4 ;  /* 0x0000000499037221 */ /* 0x000fc40000010000 */
[----:B------:R-:W1:Y:S01]  /*9880*/  MUFU.EX2 R160, R160 ;  /* 0x000000a000a07308 */ /* 0x000e620000000800 */
[----:B-----5:R-:W-:-:S01]  /*9890*/  FADD.FTZ R170, R173, R170 ;  /* 0x000000aaadaa7221 */ /* 0x020fc20000010000 */
[----:B------:R-:W-:-:S03]  /*98a0*/  FADD.FTZ R3, R154, R3 ;  /* 0x000000039a037221 */ /* 0x000fc60000010000 */
[----:B------:R-:W-:Y:S01]  /*98b0*/  FADD.FTZ R170, R176, R170 ;  /* 0x000000aab0aa7221 */ /* 0x000fe20000010000 */
[----:B------:R-:W-:-:S02]  /*98c0*/  FADD.FTZ R4, R156, R3 ;  /* 0x000000039c047221 */ /* 0x000fc40000010000 */
[----:B------:R-:W3:Y:S01]  /*98d0*/  MUFU.EX2 R174, R174 ;  /* 0x000000ae00ae7308 */ /* 0x000ee20000000800 */
[----:B------:R-:W-:-:S01]  /*98e0*/  FADD.FTZ R3, R163, R170 ;  /* 0x000000aaa3037221 */ /* 0x000fc20000010000 */
[----:B------:R-:W-:-:S03]  /*98f0*/  FADD.FTZ R167, R157, R4 ;  /* 0x000000049da77221 */ /* 0x000fc60000010000 */
[----:B--2---:R-:W-:-:S03]  /*9900*/  FADD.FTZ R3, R166, R3 ;  /* 0x00000003a6037221 */ /* 0x004fc60000010000 */
        /* <DEDUP_REMOVED lines=24> */
.L_x_841:
        /* <DEDUP_REMOVED lines=10> */
[-C--:B------:R-:W-:Y:S01]  /*9b30*/  FMUL.FTZ R27, R27, R10.reuse ;  /* 0x0000000a1b1b7220 */ /* 0x080fe20000410000 */
        /* <DEDUP_REMOVED lines=144> */
[----:B------:R-:W-:-:S05]  /*a440*/  UMOV UR39, UR6 ;  /* 0x0000000600277c82 */ /* 0x000fca0008000000 */
.L_x_824:
[----:B------:R-:W-:Y:S06]  /*a450*/  BAR.ARV 0x8, 0x120 ;  /* 0x0204800000007b1d */ /* 0x000fec0000002000 */
[----:B------:R-:W-:Y:S05]  /*a460*/  @!P0 BRA `(.L_x_843) ;  /* 0x0000000000048947 */ /* 0x000fea0003800000 */
[----:B------:R-:W-:Y:S01]  /*a470*/  BPT.TRAP 0x1 ;  /* 0x000000040000795c */ /* 0x000fe20000300000 */
.L_x_843:
[----:B------:R-:W-:Y:S01]  /*a480*/  ULEA UR14, UR39, UR37, 0x3 ;  /* 0x00000025270e7291 */ /* 0x000fe2000f8e183f */
[----:B------:R-:W-:-:S05]  /*a490*/  IMAD.U32 R0, RZ, RZ, UR36 ;  /* 0x00000024ff007e24 */ /* 0x000fca000f8e00ff */
[----:B------:R-:W-:-:S04]  /*a4a0*/  SHF.L.U32 R0, R0, 0x1f, RZ ;  /* 0x0000001f00007819 */ /* 0x000fc800000006ff */
[----:B------:R1:W2:Y:S01]  /*a4b0*/  SYNCS.PHASECHK.TRANS64.TRYWAIT P1, [UR14+0x28450], R0 ;  /* 0x02845000ff0075a7 */ /* 0x0002a2000802014e */
[----:B------:R-:W-:Y:S05]  /*a4c0*/  @!P0 BRA `(.L_x_844) ;  /* 0x0000000000048947 */ /* 0x000fea0003800000 */
[----:B------:R-:W-:Y:S01]  /*a4d0*/  BPT.TRAP 0x1 ;  /* 0x000000040000795c */ /* 0x000fe20000300000 */
.L_x_844:
[----:B--2---:R-:W-:Y:S05]  /*a4e0*/  @P1 BRA `(.L_x_845) ;  /* 0x0000000000081947 */ /* 0x004fea0003800000 */
[----:B------:R-:W2:Y:S02]  /*a4f0*/  SYNCS.PHASECHK.TRANS64.TRYWAIT P1, [UR14+0x28450], R0 ;  /* 0x02845000ff0075a7 */ /* 0x000ea4000802014e */
[----:B--2---:R-:W-:Y:S05]  /*a500*/  @!P1 BRA `(.L_x_846) ;  /* 0x0000007000409947 */ /* 0x004fea0003800000 */
.L_x_845:
[----:B------:R-:W-:Y:S01]  /*a510*/  ULDC.64 UR4, c[0x0][0x9a0] ;  /* 0x0002680000047ab9 */ /* 0x000fe20000000a00 */
[----:B------:R-:W-:Y:S01]  /*a520*/  UIADD3 UR37, UR37, 0x8000, URZ ;  /* 0x0000800025257890 */ /* 0x000fe2000fffe03f */
[----:B------:R-:W-:Y:S01]  /*a530*/  WARPGROUP.ARRIVE ;  /* 0x00000000000079c5 */ /* 0x000fe20000000000 */
[----:B------:R-:W-:Y:S01]  /*a540*/  UISETP.NE.U32.AND UP0, UPT, UR4, URZ, UPT ;  /* 0x0000003f0400728c */ /* 0x000fe2000bf05070 */
[----:B--2---:R-:W-:Y:S01]  /*a550*/  IMAD.MOV.U32 R7, RZ, RZ, 0x3f800000 ;  /* 0x3f800000ff077424 */ /* 0x004fe200078e00ff */
[----:B------:R-:W-:Y:S02]  /*a560*/  USHF.R.U32.HI UR37, URZ, 0x4, UR37 ;  /* 0x000000043f257899 */ /* 0x000fe40008011625 */
[----:B------:R-:W-:Y:S02]  /*a570*/  UISETP.NE.AND.EX UP0, UPT, UR5, URZ, UPT, UP0 ;  /* 0x0000003f0500728c */ /* 0x000fe4000bf05300 */
[----:B------:R-:W-:-:S04]  /*a580*/  ULOP3.LUT UR37, UR37, 0x3fff, URZ, 0xc0, !UPT ;  /* 0x00003fff25257892 */ /* 0x000fc8000f8ec03f */
[----:B------:R-:W-:-:S05]  /*a590*/  PLOP3.LUT P1, PT, PT, PT, UP0, 0x80, 0x0 ;  /* 0x000000000000781c */ /* 0x000fca0003f2f008 */
[----:B------:R-:W-:Y:S01]  /*a5a0*/  @UP0 USHF.R.S32.HI UR8, URZ, 0x1f, UR44 ;  /* 0x0000001f3f080899 */ /* 0x000fe2000801142c */
[----:B------:R-:W-:Y:S01]  /*a5b0*/  @UP0 ULDC.64 UR10, c[0x0][0x9c8] ;  /* 0x00027200000a0ab9 */ /* 0x000fe20000000a00 */
[----:B------:R-:W-:Y:S02]  /*a5c0*/  @UP0 ULDC.64 UR12, c[0x0][0x9d0] ;  /* 0x00027400000c0ab9 */ /* 0x000fe40000000a00 */
[----:B------:R-:W-:Y:S02]  /*a5d0*/  @UP0 UIMAD UR8, UR8, UR10, URZ ;  /* 0x0000000a080802a4 */ /* 0x000fe4000f8e023f */
[----:B------:R-:W-:Y:S02]  /*a5e0*/  @UP0 UIMAD.WIDE.U32 UR6, UR44, UR10, URZ ;  /* 0x0000000a2c0602a5 */ /* 0x000fe4000f8e003f */
[----:B------:R-:W-:Y:S02]  /*a5f0*/  ULOP3.LUT UR10, UR37, 0x10000, URZ, 0xfc, !UPT ;  /* 0x00010000250a7892 */ /* 0x000fe4000f8efc3f */
[----:B------:R-:W-:-:S02]  /*a600*/  @UP0 UIMAD UR9, UR44, UR11, UR8 ;  /* 0x0000000b2c0902a4 */ /* 0x000fc4000f8e0208 */
[----:B------:R-:W-:Y:S01]  /*a610*/  ULEA UR10, UR39, UR10, 0xa ;  /* 0x0000000a270a7291 */ /* 0x000fe2000f8e503f */
[----:B------:R-:W-:Y:S01]  /*a620*/  UMOV UR11, 0x80000020 ;  /* 0x80000020000b7882 */ /* 0x000fe20000000000 */
[----:B------:R-:W-:Y:S02]  /*a630*/  @UP0 USHF.R.S32.HI UR8, URZ, 0x1f, UR58 ;  /* 0x0000001f3f080899 */ /* 0x000fe4000801143a */
[----:B------:R-:W-:Y:S02]  /*a640*/  @UP0 UIADD3 UR7, UR7, UR9, URZ ;  /* 0x0000000907070290 */ /* 0x000fe4000fffe03f */
[----:B------:R-:W-:-:S09]  /*a650*/  @UP0 UIMAD UR8, UR8, UR12, URZ ;  /* 0x0000000c080802a4 */ /* 0x000fd2000f8e023f */
[----:B------:R-:W-:Y:S01]  /*a660*/  QGMMA.64x256x32.F32.E4M3.E4M3 R24, R188, gdesc[UR8], R24, gsb0 ;  /* 0x03e00008bc187df3 */ /* 0x000fe20008000818 */
[----:B------:R-:W-:Y:S02]  /*a670*/  @UP0 UIMAD.WIDE.U32 UR6, UR58, UR12, UR6 ;  /* 0x0000000c3a0602a5 */ /* 0x000fe4000f8e0006 */
[----:B------:R-:W-:Y:S02]  /*a680*/  @UP0 UIMAD UR8, UR58, UR13, UR8 ;  /* 0x0000000d3a0802a4 */ /* 0x000fe4000f8e0208 */
[----:B------:R-:W-:Y:S02]  /*a690*/  @UP0 ULEA UR4, UP1, UR6, UR4, 0x2 ;  /* 0x0000000406040291 */ /* 0x000fe4000f82103f */
[----:B------:R-:W-:-:S04]  /*a6a0*/  @UP0 UIADD3 UR7, UR7, UR8, URZ ;  /* 0x0000000807070290 */ /* 0x000fc8000fffe03f */
[----:B------:R-:W-:Y:S01]  /*a6b0*/  @UP0 ULEA.HI.X UR5, UR6, UR5, UR7, 0x2, UP1 ;  /* 0x0000000506050291 */ /* 0x000fe200088f1407 */
[----:B------:R-:W-:-:S05]  /*a6c0*/  IMAD.U32 R8, RZ, RZ, UR4 ;  /* 0x00000004ff087e24 */ /* 0x000fca000f8e00ff */
[----:B------:R-:W-:-:S05]  /*a6d0*/  IMAD.U32 R9, RZ, RZ, UR5 ;  /* 0x00000005ff097e24 */ /* 0x000fca000f8e00ff */
[----:B------:R2:W3:Y:S01]  /*a6e0*/  @P1 LDG.E R7, desc[UR52][R8.64] ;  /* 0x0000003408071981 */ /* 0x0004e2000c1e1900 */
[----:B------:R-:W-:Y:S01]  /*a6f0*/  UIADD3 UR10, UR10, 0x2, URZ ;  /* 0x000000020a0a7890 */ /* 0x000fe2000fffe03f */
[----:B------:R-:W-:Y:S02]  /*a700*/  UMOV UR11, 0x80000020 ;  /* 0x80000020000b7882 */ /* 0x000fe40000000000 */
[----:B-1----:R-:W1:Y:S04]  /*a710*/  SHFL.BFLY PT, R0, R3, 0x2, 0x1f ;  /* 0x0c401f0003007f89 */ /* 0x002e6800000e0000 */
[----:B------:R-:W4:Y:S01]  /*a720*/  SHFL.BFLY PT, R13, R4, 0x2, 0x1f ;  /* 0x0c401f00040d7f89 */ /* 0x000f2200000e0000 */
[----:B-1----:R-:W-:-:S01]  /*a730*/  FADD.FTZ R0, R0, R3 ;  /* 0x0000000300007221 */ /* 0x002fc20000010000 */
[----:B----4-:R-:W-:-:S04]  /*a740*/  FADD.FTZ R13, R13, R4 ;  /* 0x000000040d0d7221 */ /* 0x010fc80000010000 */
[----:B------:R-:W1:Y:S04]  /*a750*/  SHFL.BFLY PT, R11, R0, 0x1, 0x1f ;  /* 0x0c201f00000b7f89 */ /* 0x000e6800000e0000 */
[----:B------:R-:W4:Y:S01]  /*a760*/  SHFL.BFLY PT, R2, R13, 0x1, 0x1f ;  /* 0x0c201f000d027f89 */ /* 0x000f2200000e0000 */
[----:B--2---:R-:W-:Y:S02]  /*a770*/  IMAD.MOV.U32 R8, RZ, RZ, RZ ;  /* 0x000000ffff087224 */ /* 0x004fe400078e00ff */
[----:B-1----:R-:W-:Y:S01]  /*a780*/  FADD.FTZ R11, R0, R11 ;  /* 0x0000000b000b7221 */ /* 0x002fe20000010000 */
        /* <DEDUP_REMOVED lines=10> */
[----:B------:R-:W2:Y:S01]  /*a830*/  @P3 MUFU.LG2 R9, R15 ;  /* 0x0000000f00093308 */ /* 0x000ea20000000c00 */
[----:B------:R-:W-:Y:S02]  /*a840*/  WARPGROUP.DEPBAR.LE gsb0, 0x0 ;  /* 0x00008000000079c5 */ /* 0x000fe40000010000 */
[----:B------:R-:W-:-:S06]  /*a850*/  WARPGROUP.ARRIVE ;  /* 0x00000000000079c5 */ /* 0x000fcc0000000000 */
[----:B------:R-:W-:Y:S01]  /*a860*/  QGMMA.64x256x32.F32.E4M3.E4M3 R24, R184, gdesc[UR8], R24, gsb0 ;  /* 0x03e00008b8187df3 */ /* 0x000fe20008000818 */
[----:B------:R-:W4:Y:S01]  /*a870*/  @P1 MUFU.RCP R10, R12 ;  /* 0x0000000c000a1308 */ /* 0x000f220000001000 */
[----:B------:R-:W-:Y:S02]  /*a880*/  IMAD.U32 R4, RZ, RZ, UR38 ;  /* 0x00000026ff047e24 */ /* 0x000fe4000f8e00ff */
[----:B------:R-:W-:Y:S02]  /*a890*/  IMAD.U32 R20, RZ, RZ, UR38 ;  /* 0x00000026ff147e24 */ /* 0x000fe4000f8e00ff */
[----:B-1----:R-:W-:Y:S01]  /*a8a0*/  @P2 FMUL.FTZ R3, R3, 0.69314718246459960938 ;  /* 0x3f31721803032820 */ /* 0x002fe20000410000 */
[----:B------:R-:W-:Y:S01]  /*a8b0*/  @P2 FMUL.FTZ R4, R4, 0.69314718246459960938 ;  /* 0x3f31721804042820 */ /* 0x000fe20000410000 */
[----:B--2---:R-:W-:Y:S01]  /*a8c0*/  @P3 FMUL.FTZ R9, R9, 0.69314718246459960938 ;  /* 0x3f31721809093820 */ /* 0x004fe20000410000 */
[----:B------:R-:W-:Y:S01]  /*a8d0*/  @P3 FMUL.FTZ R20, R20, 0.69314718246459960938 ;  /* 0x3f31721814143820 */ /* 0x000fe20000410000 */
[----:B------:R-:W-:-:S02]  /*a8e0*/  IMAD.MOV.U32 R2, RZ, RZ, -0x800000 ;  /* 0xff800000ff027424 */ /* 0x000fc400078e00ff */
[----:B------:R-:W-:Y:S01]  /*a8f0*/  @P2 FFMA.FTZ R2, R4, R5, R3 ;  /* 0x0000000504022223 */ /* 0x000fe20000010003 */
[----:B------:R-:W-:Y:S02]  /*a900*/  IMAD.MOV.U32 R0, RZ, RZ, -0x800000 ;  /* 0xff800000ff007424 */ /* 0x000fe400078e00ff */
[----:B------:R-:W-:Y:S01]  /*a910*/  @P3 FFMA.FTZ R0, R20, R6, R9 ;  /* 0x0000000614003223 */ /* 0x000fe20000010009 */
[-C--:B---3--:R-:W-:Y:S01]  /*a920*/  FMUL.FTZ R14, R8, R7.reuse ;  /* 0x00000007080e7220 */ /* 0x088fe20000410000 */
[----:B----4-:R-:W-:Y:S01]  /*a930*/  FMUL.FTZ R7, R10, R7 ;  /* 0x000000070a077220 */ /* 0x010fe20000410000 */
[----:B------:R-:W-:Y:S02]  /*a940*/  WARPGROUP.DEPBAR.LE gsb0, 0x0 ;  /* 0x00008000000079c5 */ /* 0x000fe40000010000 */
[----:B------:R-:W-:Y:S05]  /*a950*/  @!P0 BRA `(.L_x_847) ;  /* 0x0000000000048947 */ /* 0x000fea0003800000 */
[----:B------:R-:W-:Y:S01]  /*a960*/  BPT.TRAP 0x1 ;  /* 0x000000040000795c */ /* 0x000fe20000300000 */
.L_x_847:
[----:B------:R-:W-:Y:S01]  /*a970*/  UIADD3 UR4, UR14, 0x28460, URZ ;  /* 0x000284600e047890 */ /* 0x000fe2000fffe03f */
[-C--:B------:R-:W-:Y:S01]  /*a980*/  FMUL.FTZ R3, R28, R14.reuse ;  /* 0x0000000e1c037220 */ /* 0x080fe20000410000 */
[----:B------:R-:W-:Y:S01]  /*a990*/  UIADD3 UR39, UR39, 0x1, URZ ;  /* 0x0000000127277890 */ /* 0x000fe2000fffe03f */
[-C--:B------:R-:W-:Y:S01]  /*a9a0*/  FMUL.FTZ R5, R36, R14.reuse ;  /* 0x0000000e24057220 */ /* 0x080fe20000410000 */
[----:B------:R-:W-:Y:S01]  /*a9b0*/  UPRMT UR4, UR46, 0x654, UR4 ;  /* 0x000006542e047896 */ /* 0x000fe20008000004 */
        /* <DEDUP_REMOVED lines=51> */
[----:B------:R-:W-:Y:S01]  /*acf0*/  SYNCS.ARRIVE.TRANS64.RED.A1T0 RZ, [UR4], RZ ;  /* 0x000000ffffff79a7 */ /* 0x000fe20008100404 */
        /* <DEDUP_REMOVED lines=76> */
[----:B------:R-:W-:Y:S01]  /*b1c0*/  PLOP3.LUT P0, PT, PT, PT, PT, 0x8, 0x0 ;  /* 0x000000000000781c */ /* 0x000fe20003f0e170 */
[----:B------:R-:W-:Y:S01]  /*b1d0*/  FMUL.FTZ R7, R151, R7 ;  /* 0x0000000797077220 */ /* 0x000fe20000410000 */
[----:B------:R-:W-:-:S02]  /*b1e0*/  UIADD3 UR59, UR59, 0x1, URZ ;  /* 0x000000013b3b7890 */ /* 0x000fc4000fffe03f */
[----:B------:R-:W-:Y:S02]  /*b1f0*/  USEL UR39, UR39, URZ, UP0 ;  /* 0x0000003f27277287 */ /* 0x000fe40008000000 */
[----:B------:R-:W-:-:S12]  /*b200*/  ULOP3.LUT UR36, UR36, UR4, URZ, 0x3c, !UPT ;  /* 0x0000000424247292 */ /* 0x000fd8000f8e3c3f */
.L_x_773:
[----:B------:R-:W1:Y:S08]  /*b210*/  S2UR UR46, SR_CgaCtaId ;  /* 0x00000000002e79c3 */ /* 0x000e700000008800 */
[----:B------:R-:W-:Y:S06]  /*b220*/  BAR.SYNC.DEFER_BLOCKING 0x5, 0x180 ;  /* 0x0146000000007b1d */ /* 0x000fec0000010000 */
[----:B------:R-:W-:-:S02]  /*b230*/  UMOV UR37, 0x400 ;  /* 0x0000040000257882 */ /* 0x000fc40000000000 */
[----:B-1----:R-:W-:-:S09]  /*b240*/  ULEA UR37, UR46, UR37, 0x18 ;  /* 0x000000252e257291 */ /* 0x002fd2000f8ec03f */
[----:B------:R-:W1:Y:S02]  /*b250*/  LDS R14, [UR37+0x284d0] ;  /* 0x0284d025ff0e7984 */ /* 0x000e640008000800 */
[----:B-1----:R-:W-:Y:S01]  /*b260*/  R2UR UR4, R14 ;  /* 0x000000000e0472ca */ /* 0x002fe200000e0000 */
[----:B------:R-:W-:Y:S06]  /*b270*/  BAR.ARV 0x4, 0x180 ;  /* 0x0106000000007b1d */ /* 0x000fec0000002000 */
[----:B------:R-:W-:Y:S08]  /*b280*/  @P0 BRA `(.L_x_848) ;  /* 0x0000001800f40947 */ /* 0x000ff00003800000 */
[----:B------:R-:W1:Y:S01]  /*b290*/  S2R R58, SR_TID.X ;  /* 0x00000000003a7919 */ /* 0x000e620000002100 */
[----:B------:R-:W-:Y:S01]  /*b2a0*/  ULDC.64 UR6, c[0x4][0x110] ;  /* 0x0100440000067ab9 */ /* 0x000fe20000000a00 */
[----:B------:R-:W-:Y:S01]  /*b2b0*/  F2FP.BF16.F32.PACK_AB R17, R12, R57 ;  /* 0x000000390c11723e */ /* 0x000fe200000010ff */
[----:B------:R-:W-:Y:S01]  /*b2c0*/  ULDC UR10, c[0x0][0xa88] ;  /* 0x0002a200000a7ab9 */ /* 0x000fe20000000800 */
[----:B-1----:R-:W-:-:S05]  /*b2d0*/  IMAD.SHL.U32 R14, R58, 0x4, RZ ;  /* 0x000000043a0e7824 */ /* 0x002fca00078e00ff */
[----:B------:R-:W-:-:S04]  /*b2e0*/  LOP3.LUT R14, R14, 0xc, RZ, 0xc0, !PT ;  /* 0x0000000c0e0e7812 */ /* 0x000fc800078ec0ff */
[----:B------:R-:W-:-:S05]  /*b2f0*/  IADD3 R14, P0, R14, UR6, RZ ;  /* 0x000000060e0e7c10 */ /* 0x000fca000ff1e0ff */
[----:B------:R-:W-:Y:S01]  /*b300*/  IMAD.X R15, RZ, RZ, UR7, P0 ;  /* 0x00000007ff0f7e24 */ /* 0x000fe200080e06ff */
[----:B------:R-:W-:Y:S02]  /*b310*/  F2FP.BF16.F32.PACK_AB R5, R5, R32 ;  /* 0x000000200505723e */ /* 0x000fe400000010ff */
[----:B------:R-:W-:Y:S02]  /*b320*/  F2FP.BF16.F32.PACK_AB R6, R6, R33 ;  /* 0x000000210606723e */ /* 0x000fe400000010ff */
[----:B------:R-:W-:Y:S01]  /*b330*/  F2FP.BF16.F32.PACK_AB R25, R4, R25 ;  /* 0x000000190419723e */ /* 0x000fe200000010ff */
[----:B------:R1:W2:Y:S01]  /*b340*/  LDG.E.CONSTANT R14, desc[UR52][R14.64] ;  /* 0x000000340e0e7981 */ /* 0x0002a2000c1e9900 */
[----:B------:R-:W-:Y:S01]  /*b350*/  LOP3.LUT P0, R12, R58, 0x3, RZ, 0xc0, !PT ;  /* 0x000000033a0c7812 */ /* 0x000fe2000780c0ff */
[----:B------:R-:W-:Y:S01]  /*b360*/  USHF.R.S32.HI UR5, URZ, 0x1f, UR43 ;  /* 0x0000001f3f057899 */ /* 0x000fe2000801142b */
[----:B------:R-:W-:Y:S01]  /*b370*/  F2FP.BF16.F32.PACK_AB R21, R21, R64 ;  /* 0x000000401515723e */ /* 0x000fe200000010ff */
[----:B------:R-:W-:Y:S01]  /*b380*/  ULDC.64 UR6, c[0x0][0xb70] ;  /* 0x0002dc0000067ab9 */ /* 0x000fe20000000a00 */
[----:B------:R-:W-:Y:S01]  /*b390*/  ISETP.EQ.OR P0, PT, R12, 0x3, !P0 ;  /* 0x000000030c00780c */ /* 0x000fe20004702670 */
[----:B------:R-:W-:Y:S01]  /*b3a0*/  UIMAD UR5, UR5, UR6, URZ ;  /* 0x00000006050572a4 */ /* 0x000fe2000f8e023f */
[----:B------:R-:W-:Y:S01]  /*b3b0*/  F2FP.BF16.F32.PACK_AB R4, R20, R65 ;  /* 0x000000411404723e */ /* 0x000fe200000010ff */
[----:B------:R-:W-:Y:S01]  /*b3c0*/  UIMAD.WIDE.U32 UR8, UR43, UR6, URZ ;  /* 0x000000062b0872a5 */ /* 0x000fe2000f8e003f */
[----:B------:R-:W-:Y:S01]  /*b3d0*/  SEL R59, R5, R6, P0 ;  /* 0x00000006053b7207 */ /* 0x000fe20000000000 */
[----:B------:R-:W-:Y:S01]  /*b3e0*/  UIMAD UR5, UR43, UR7, UR5 ;  /* 0x000000072b0572a4 */ /* 0x000fe2000f8e0205 */
[----:B------:R-:W-:-:S02]  /*b3f0*/  SEL R12, R6, R5, P0 ;  /* 0x00000005060c7207 */ /* 0x000fc40000000000 */
[----:B------:R-:W-:Y:S01]  /*b400*/  F2FP.BF16.F32.PACK_AB R150, R150, R27 ;  /* 0x0000001b9696723e */ /* 0x000fe200000010ff */
[----:B------:R-:W-:Y:S01]  /*b410*/  UIADD3 UR5, UR9, UR5, URZ ;  /* 0x0000000509057290 */ /* 0x000fe2000fffe03f */
[----:B------:R-:W-:Y:S01]  /*b420*/  F2FP.BF16.F32.PACK_AB R7, R7, R26 ;  /* 0x0000001a0707723e */ /* 0x000fe200000010ff */
[----:B------:R-:W-:Y:S01]  /*b430*/  ULDC.64 UR6, c[0x0][0xb40] ;  /* 0x0002d00000067ab9 */ /* 0x000fe20000000a00 */
[----:B------:R-:W-:Y:S02]  /*b440*/  IADD3 R5, P5, R18, 0x20, RZ ;  /* 0x0000002012057810 */ /* 0x000fe40007fbe0ff */
[----:B------:R-:W-:Y:S02]  /*b450*/  SEL R75, R21, R4, P0 ;  /* 0x00000004154b7207 */ /* 0x000fe40000000000 */
[----:B------:R-:W-:Y:S02]  /*b460*/  F2FP.BF16.F32.PACK_AB R10, R10, R49 ;  /* 0x000000310a0a723e */ /* 0x000fe400000010ff */
[----:B------:R-:W-:-:S02]  /*b470*/  SEL R21, R4, R21, P0 ;  /* 0x0000001504157207 */ /* 0x000fc40000000000 */
[----:B------:R-:W-:Y:S02]  /*b480*/  SEL R139, R150, R7, P0 ;  /* 0x00000007968b7207 */ /* 0x000fe40000000000 */
[----:B------:R-:W-:Y:S02]  /*b490*/  SEL R49, R7, R150, P0 ;  /* 0x0000009607317207 */ /* 0x000fe40000000000 */
[----:B------:R-:W-:Y:S02]  /*b4a0*/  LOP3.LUT R4, R5, 0x380, RZ, 0xc0, !PT ;  /* 0x0000038005047812 */ /* 0x000fe400078ec0ff */
[----:B------:R-:W-:Y:S02]  /*b4b0*/  IADD3 R7, P6, R18, 0x40, RZ ;  /* 0x0000004012077810 */ /* 0x000fe40007fde0ff */
[----:B------:R-:W-:Y:S02]  /*b4c0*/  F2FP.BF16.F32.PACK_AB R9, R9, R40 ;  /* 0x000000280909723e */ /* 0x000fe400000010ff */
[----:B------:R-:W-:-:S02]  /*b4d0*/  F2FP.BF16.F32.PACK_AB R8, R8, R41 ;  /* 0x000000290808723e */ /* 0x000fc400000010ff */
[----:B------:R-:W-:Y:S02]  /*b4e0*/  SHF.R.U64 R4, R4, 0x3, RZ ;  /* 0x0000000304047819 */ /* 0x000fe400000012ff */
[----:B------:R-:W-:Y:S02]  /*b4f0*/  F2FP.BF16.F32.PACK_AB R51, R102, R51 ;  /* 0x000000336633723e */ /* 0x000fe400000010ff */
[----:B------:R-:W-:Y:S02]  /*b500*/  F2FP.BF16.F32.PACK_AB R50, R103, R50 ;  /* 0x000000326732723e */ /* 0x000fe400000010ff */
[----:B------:R-:W-:Y:S02]  /*b510*/  LOP3.LUT R6, R7, 0x380, RZ, 0xc0, !PT ;  /* 0x0000038007067812 */ /* 0x000fe400078ec0ff */
[----:B------:R-:W-:Y:S02]  /*b520*/  F2FP.BF16.F32.PACK_AB R56, R13, R56 ;  /* 0x000000380d38723e */ /* 0x000fe400000010ff */
[----:B------:R-:W-:-:S02]  /*b530*/  F2FP.BF16.F32.PACK_AB R104, R61, R104 ;  /* 0x000000683d68723e */ /* 0x000fc400000010ff */
[----:B------:R-:W-:Y:S02]  /*b540*/  SEL R61, R9, R8, P0 ;  /* 0x00000008093d7207 */ /* 0x000fe40000000000 */
[----:B------:R-:W-:Y:S02]  /*b550*/  SEL R13, R8, R9, P0 ;  /* 0x00000009080d7207 */ /* 0x000fe40000000000 */
[----:B------:R-:W-:Y:S02]  /*b560*/  F2FP.BF16.F32.PACK_AB R119, R119, R42 ;  /* 0x0000002a7777723e */ /* 0x000fe400000010ff */
[----:B------:R-:W-:Y:S02]  /*b570*/  IADD3 R9, P3, R18, 0x60, RZ ;  /* 0x0000006012097810 */ /* 0x000fe40007f7e0ff */
[----:B------:R-:W-:Y:S01]  /*b580*/  LOP3.LUT R4, R4, R5, RZ, 0x3c, !PT ;  /* 0x0000000504047212 */ /* 0x000fe200078e3cff */
[----:B------:R-:W-:Y:S01]  /*b590*/  IMAD.X R5, RZ, RZ, R19, P5 ;  /* 0x000000ffff057224 */ /* 0x000fe200028e0613 */
[----:B------:R-:W-:-:S02]  /*b5a0*/  SEL R131, R51, R50, P0 ;  /* 0x0000003233837207 */ /* 0x000fc40000000000 */
[----:B------:R-:W-:Y:S02]  /*b5b0*/  SEL R42, R50, R51, P0 ;  /* 0x00000033322a7207 */ /* 0x000fe40000000000 */
[----:B------:R-:W-:Y:S02]  /*b5c0*/  SHF.R.U64 R6, R6, 0x3, RZ ;  /* 0x0000000306067819 */ /* 0x000fe400000012ff */
[----:B------:R-:W-:Y:S02]  /*b5d0*/  F2FP.BF16.F32.PACK_AB R53, R53, R96 ;  /* 0x000000603535723e */ /* 0x000fe400000010ff */
[----:B------:R-:W-:Y:S02]  /*b5e0*/  F2FP.BF16.F32.PACK_AB R52, R52, R97 ;  /* 0x000000613434723e */ /* 0x000fe400000010ff */
[----:B------:R-:W-:Y:S02]  /*b5f0*/  IADD3 R51, P5, R18, 0x4020, RZ ;  /* 0x0000402012337810 */ /* 0x000fe40007fbe0ff */
[----:B------:R-:W-:-:S02]  /*b600*/  LOP3.LUT R8, R9, 0x380, RZ, 0xc0, !PT ;  /* 0x0000038009087812 */ /* 0x000fc400078ec0ff */
[----:B------:R-:W-:Y:S02]  /*b610*/  F2FP.BF16.F32.PACK_AB R24, R3, R24 ;  /* 0x000000180318723e */ /* 0x000fe400000010ff */
[----:B------:R-:W-:Y:S02]  /*b620*/  F2FP.BF16.F32.PACK_AB R44, R44, R89 ;  /* 0x000000592c2c723e */ /* 0x000fe400000010ff */
[----:B------:R-:W-:Y:S01]  /*b630*/  LOP3.LUT R6, R6, R7, RZ, 0x3c, !PT ;  /* 0x0000000706067212 */ /* 0x000fe200078e3cff */
[----:B------:R-:W-:Y:S01]  /*b640*/  IMAD.X R7, RZ, RZ, R19, P6 ;  /* 0x000000ffff077224 */ /* 0x000fe200030e0613 */
[----:B------:R-:W-:Y:S02]  /*b650*/  LOP3.LUT R99, R18, 0x380, RZ, 0xc0, !PT ;  /* 0x0000038012637812 */ /* 0x000fe400078ec0ff */
[----:B------:R-:W-:Y:S02]  /*b660*/  F2FP.BF16.F32.PACK_AB R37, R37, R80 ;  /* 0x000000502525723e */ /* 0x000fe400000010ff */
[----:B------:R-:W-:-:S02]  /*b670*/  F2FP.BF16.F32.PACK_AB R36, R36, R81 ;  /* 0x000000512424723e */ /* 0x000fc400000010ff */
[----:B------:R-:W-:Y:S02]  /*b680*/  SEL R89, R53, R52, P0 ;  /* 0x0000003435597207 */ /* 0x000fe40000000000 */
[----:B------:R-:W-:Y:S02]  /*b690*/  SEL R27, R52, R53, P0 ;  /* 0x00000035341b7207 */ /* 0x000fe40000000000 */
[----:B------:R-:W-:Y:S02]  /*b6a0*/  LOP3.LUT R50, R51, 0x380, RZ, 0xc0, !PT ;  /* 0x0000038033327812 */ /* 0x000fe400078ec0ff */
        /* <DEDUP_REMOVED lines=8> */
[----:B------:R-:W-:-:S02]  /*b730*/  SHF.R.U64 R8, R8, 0x3, RZ ;  /* 0x0000000308087819 */ /* 0x000fc400000012ff */
[----:B------:R-:W-:Y:S02]  /*b740*/  F2FP.BF16.F32.PACK_AB R66, R79, R66 ;  /* 0x000000424f42723e */ /* 0x000fe400000010ff */
[----:B------:R-:W-:Y:S02]  /*b750*/  F2FP.BF16.F32.PACK_AB R55, R94, R55 ;  /* 0x000000375e37723e */ /* 0x000fe400000010ff */
[----:B------:R-:W-:Y:S02]  /*b760*/  F2FP.BF16.F32.PACK_AB R54, R95, R54 ;  /* 0x000000365f36723e */ /* 0x000fe400000010ff */
[----:B------:R-:W-:Y:S02]  /*b770*/  SEL R57, R24, R25, P0 ;  /* 0x0000001918397207 */ /* 0x000fe40000000000 */
[----:B------:R-:W-:Y:S02]  /*b780*/  SEL R43, R25, R24, P0 ;  /* 0x00000018192b7207 */ /* 0x000fe40000000000 */
[----:B------:R-:W-:-:S02]  /*b790*/  SHF.R.U64 R99, R99, 0x3, RZ ;  /* 0x0000000363637819 */ /* 0x000fc400000012ff */
[----:B------:R-:W-:Y:S02]  /*b7a0*/  F2FP.BF16.F32.PACK_AB R76, R76, R121 ;  /* 0x000000794c4c723e */ /* 0x000fe400000010ff */
[----:B------:R-:W-:Y:S02]  /*b7b0*/  SEL R79, R37, R36, P0 ;  /* 0x00000024254f7207 */ /* 0x000fe40000000000 */
[----:B------:R-:W-:Y:S02]  /*b7c0*/  SEL R25, R36, R37, P0 ;  /* 0x0000002524197207 */ /* 0x000fe40000000000 */
[----:B------:R-:W-:Y:S02]  /*b7d0*/  SHF.R.U64 R50, R50, 0x3, RZ ;  /* 0x0000000332327819 */ /* 0x000fe400000012ff */
[----:B------:R-:W-:Y:S02]  /*b7e0*/  F2FP.BF16.F32.PACK_AB R142, R142, R31 ;  /* 0x0000001f8e8e723e */ /* 0x000fe400000010ff */
[----:B------:R-:W-:-:S02]  /*b7f0*/  SEL R121, R124, R117, P0 ;  /* 0x000000757c797207 */ /* 0x000fc40000000000 */
[----:B------:R-:W-:Y:S02]  /*b800*/  SEL R36, R117, R124, P0 ;  /* 0x0000007c75247207 */ /* 0x000fe40000000000 */
[----:B------:R-:W-:Y:S02]  /*b810*/  LOP3.LUT R52, R53, 0x380, RZ, 0xc0, !PT ;  /* 0x0000038035347812 */ /* 0x000fe400078ec0ff */
[----:B------:R-:W-:Y:S02]  /*b820*/  F2FP.BF16.F32.PACK_AB R101, R101, R144 ;  /* 0x000000906565723e */ /* 0x000fe400000010ff */
[----:B------:R-:W-:Y:S02]  /*b830*/  F2FP.BF16.F32.PACK_AB R100, R100, R145 ;  /* 0x000000916464723e */ /* 0x000fe400000010ff */
[----:B------:R-:W-:Y:S02]  /*b840*/  SEL R103, R128, R129, P0 ;  /* 0x0000008180677207 */ /* 0x000fe40000000000 */
[----:B------:R-:W-:-:S02]  /*b850*/  SEL R31, R129, R128, P0 ;  /* 0x00000080811f7207 */ /* 0x000fc40000000000 */
[----:B------:R-:W-:Y:S02]  /*b860*/  SEL R117, R70, R41, P0 ;  /* 0x0000002946757207 */ /* 0x000fe40000000000 */
[----:B------:R-:W-:Y:S02]  /*b870*/  SEL R37, R41, R70, P0 ;  /* 0x0000004629257207 */ /* 0x000fe40000000000 */
[----:B------:R-:W-:Y:S01]  /*b880*/  LOP3.LUT R8, R8, R9, RZ, 0x3c, !PT ;  /* 0x0000000908087212 */ /* 0x000fe200078e3cff */
[----:B------:R-:W-:Y:S01]  /*b890*/  IMAD.X R9, RZ, RZ, R19, P3 ;  /* 0x000000ffff097224 */ /* 0x000fe200018e0613 */
[----:B------:R-:W-:Y:S02]  /*b8a0*/  F2FP.BF16.F32.PACK_AB R3, R160, R161 ;  /* 0x000000a1a003723e */ /* 0x000fe400000010ff */
[----:B------:R-:W-:Y:S02]  /*b8b0*/  F2FP.BF16.F32.PACK_AB R158, R158, R159 ;  /* 0x0000009f9e9e723e */ /* 0x000fe400000010ff */
[----:B------:R-:W-:-:S02]  /*b8c0*/  SEL R129, R55, R54, P0 ;  /* 0x0000003637817207 */ /* 0x000fc40000000000 */
[----:B------:R-:W-:Y:S02]  /*b8d0*/  SEL R41, R54, R55, P0 ;  /* 0x0000003736297207 */ /* 0x000fe40000000000 */
[----:B------:R-:W-:Y:S01]  /*b8e0*/  LOP3.LUT R98, R99, R18, RZ, 0x3c, !PT ;  /* 0x0000001263627212 */ /* 0x000fe200078e3cff */
[--C-:B------:R-:W-:Y:S01]  /*b8f0*/  IMAD.MOV.U32 R99, RZ, RZ, R19.reuse ;  /* 0x000000ffff637224 */ /* 0x100fe200078e0013 */
[----:B------:R-:W-:Y:S02]  /*b900*/  IADD3 R55, P3, R18, 0x4060, RZ ;  /* 0x0000406012377810 */ /* 0x000fe40007f7e0ff */
[----:B------:R-:W-:Y:S01]  /*b910*/  LOP3.LUT R50, R50, R51, RZ, 0x3c, !PT ;  /* 0x0000003332327212 */ /* 0x000fe200078e3cff */
[----:B------:R-:W-:Y:S01]  /*b920*/  IMAD.X R51, RZ, RZ, R19, P5 ;  /* 0x000000ffff337224 */ /* 0x000fe200028e0613 */
[----:B------:R-:W-:Y:S02]  /*b930*/  SHF.R.U64 R52, R52, 0x3, RZ ;  /* 0x0000000334347819 */ /* 0x000fe400000012ff */
[----:B------:R-:W-:-:S02]  /*b940*/  SEL R107, R101, R100, P0 ;  /* 0x00000064656b7207 */ /* 0x000fc40000000000 */
[----:B------:R-:W-:Y:S02]  /*b950*/  SEL R33, R100, R101, P0 ;  /* 0x0000006564217207 */ /* 0x000fe40000000000 */
[----:B------:R-:W-:Y:S02]  /*b960*/  F2FP.BF16.F32.PACK_AB R11, R11, R48 ;  /* 0x000000300b0b723e */ /* 0x000fe400000010ff */
[----:B------:R-:W-:Y:S02]  /*b970*/  SEL R101, R3, R158, P0 ;  /* 0x0000009e03657207 */ /* 0x000fe40000000000 */
[----:B------:R-:W-:Y:S01]  /*b980*/  SEL R109, R158, R3, P0 ;  /* 0x000000039e6d7207 */ /* 0x000fe20000000000 */
[----:B------:R-:W-:Y:S01]  /*b990*/  VIADD R3, R196, UR42 ;  /* 0x0000002ac4037c36 */ /* 0x000fe20008000000 */
[----:B------:R-:W-:Y:S02]  /*b9a0*/  LOP3.LUT R54, R55, 0x380, RZ, 0xc0, !PT ;  /* 0x0000038037367812 */ /* 0x000fe400078ec0ff */
[----:B------:R-:W-:Y:S01]  /*b9b0*/  LOP3.LUT R52, R52, R53, RZ, 0x3c, !PT ;  /* 0x0000003534347212 */ /* 0x000fe200078e3cff */
[----:B------:R-:W-:Y:S01]  /*b9c0*/  IMAD.X R53, RZ, RZ, R19, P6 ;  /* 0x000000ffff357224 */ /* 0x000fe200030e0613 */
[----:B------:R-:W-:-:S02]  /*b9d0*/  MOV R108, R98 ;  /* 0x00000062006c7202 */ /* 0x000fc40000000f00 */
[----:B------:R-:W-:Y:S02]  /*b9e0*/  MOV R99, R50 ;  /* 0x0000003200637202 */ /* 0x000fe40000000f00 */
[----:B------:R-:W-:Y:S02]  /*b9f0*/  SEL R65, R11, R10, P0 ;  /* 0x0000000a0b417207 */ /* 0x000fe40000000000 */
[----:B-1----:R-:W-:Y:S01]  /*ba00*/  SEL R15, R10, R11, P0 ;  /* 0x0000000b0a0f7207 */ /* 0x002fe20000000000 */
[----:B------:R-:W-:Y:S01]  /*ba10*/  VIADD R10, R3, 0x8 ;  /* 0x00000008030a7836 */ /* 0x000fe20000000000 */
[----:B------:R-:W-:Y:S02]  /*ba20*/  SHF.R.U64 R54, R54, 0x3, RZ ;  /* 0x0000000336367819 */ /* 0x000fe400000012ff */
[----:B------:R-:W-:Y:S02]  /*ba30*/  F2FP.BF16.F32.PACK_AB R77, R77, R120 ;  /* 0x000000784d4d723e */ /* 0x000fe400000010ff */
[----:B------:R-:W-:-:S02]  /*ba40*/  LOP3.LUT P1, RZ, R195, 0x3, RZ, 0xc0, !PT ;  /* 0x00000003c3ff7812 */ /* 0x000fc4000782c0ff */
[----:B------:R-:W-:Y:S02]  /*ba50*/  IADD3 R11, P4, R18, 0x4000, RZ ;  /* 0x00004000120b7810 */ /* 0x000fe40007f9e0ff */
[----:B------:R-:W-:Y:S02]  /*ba60*/  MOV R98, R52 ;  /* 0x0000003400627202 */ /* 0x000fe40000000f00 */
[----:B------:R-:W-:Y:S02]  /*ba70*/  F2FP.BF16.F32.PACK_AB R62, R87, R62 ;  /* 0x0000003e573e723e */ /* 0x000fe400000010ff */
[----:B------:R-:W-:Y:S02]  /*ba80*/  F2FP.BF16.F32.PACK_AB R143, R143, R30 ;  /* 0x0000001e8f8f723e */ /* 0x000fe400000010ff */
[----:B------:R-:W-:Y:S01]  /*ba90*/  LOP3.LUT R54, R54, R55, RZ, 0x3c, !PT ;  /* 0x0000003736367212 */ /* 0x000fe200078e3cff */
[----:B------:R-:W-:Y:S01]  /*baa0*/  IMAD.X R55, RZ, RZ, R19, P3 ;  /* 0x000000ffff377224 */ /* 0x000fe200018e0613 */
[----:B------:R-:W-:-:S02]  /*bab0*/  F2FP.BF16.F32.PACK_AB R29, R29, R72 ;  /* 0x000000481d1d723e */ /* 0x000fc400000010ff */
[----:B------:R-:W-:Y:S02]  /*bac0*/  F2FP.BF16.F32.PACK_AB R28, R28, R73 ;  /* 0x000000491c1c723e */ /* 0x000fe400000010ff */
[----:B------:R-:W-:Y:S02]  /*bad0*/  SEL R87, R77, R76, P0 ;  /* 0x0000004c4d577207 */ /* 0x000fe40000000000 */
[----:B------:R-:W-:Y:S02]  /*bae0*/  SEL R30, R76, R77, P0 ;  /* 0x0000004d4c1e7207 */ /* 0x000fe40000000000 */
[----:B------:R-:W-:Y:S02]  /*baf0*/  ISETP.GE.OR P2, PT, R10, UR10, P1 ;  /* 0x0000000a0a007c0c */ /* 0x000fe40008f46670 */
[----:B------:R-:W-:Y:S02]  /*bb00*/  F2FP.BF16.F32.PACK_AB R105, R60, R105 ;  /* 0x000000693c69723e */ /* 0x000fe400000010ff */
[----:B------:R-:W-:-:S02]  /*bb10*/  LOP3.LUT R10, R11, 0x380, RZ, 0xc0, !PT ;  /* 0x000003800b0a7812 */ /* 0x000fc400078ec0ff */
[----:B------:R-:W-:Y:S02]  /*bb20*/  IADD3 R77, P3, R18, 0x8060, RZ ;  /* 0x00008060124d7810 */ /* 0x000fe40007f7e0ff */
[----:B------:R-:W-:Y:S02]  /*bb30*/  F2FP.BF16.F32.PACK_AB R67, R78, R67 ;  /* 0x000000434e43723e */ /* 0x000fe400000010ff */
[----:B------:R-:W-:Y:S02]  /*bb40*/  SEL R71, R29, R28, P0 ;  /* 0x0000001c1d477207 */ /* 0x000fe40000000000 */
[----:B------:R-:W-:Y:S02]  /*bb50*/  SEL R24, R28, R29, P0 ;  /* 0x0000001d1c187207 */ /* 0x000fe40000000000 */
[----:B------:R-:W-:Y:S02]  /*bb60*/  SEL R81, R104, R105, P0 ;  /* 0x0000006968517207 */ /* 0x000fe40000000000 */
[----:B------:R-:W-:-:S02]  /*bb70*/  SEL R28, R105, R104, P0 ;  /* 0x00000068691c7207 */ /* 0x000fc40000000000 */
[----:B------:R-:W-:Y:S02]  /*bb80*/  SHF.R.U64 R10, R10, 0x3, RZ ;  /* 0x000000030a0a7819 */ /* 0x000fe400000012ff */
[----:B------:R-:W-:Y:S02]  /*bb90*/  LOP3.LUT R76, R77, 0x380, RZ, 0xc0, !PT ;  /* 0x000003804d4c7812 */ /* 0x000fe400078ec0ff */
[----:B------:R-:W-:Y:S02]  /*bba0*/  F2FP.BF16.F32.PACK_AB R63, R86, R63 ;  /* 0x0000003f563f723e */ /* 0x000fe400000010ff */
[----:B------:R-:W-:Y:S02]  /*bbb0*/  F2FP.BF16.F32.PACK_AB R112, R69, R112 ;  /* 0x000000704570723e */ /* 0x000fe400000010ff */
[----:B------:R-:W-:Y:S02]  /*bbc0*/  MOV R104, R6 ;  /* 0x0000000600687202 */ /* 0x000fe40000000f00 */
[----:B------:R-:W-:-:S02]  /*bbd0*/  F2FP.BF16.F32.PACK_AB R126, R126, R39 ;  /* 0x000000277e7e723e */ /* 0x000fc400000010ff */
[----:B------:R-:W-:Y:S02]  /*bbe0*/  SEL R69, R56, R17, P0 ;  /* 0x0000001138457207 */ /* 0x000fe40000000000 */
[----:B------:R-:W-:Y:S02]  /*bbf0*/  SEL R20, R17, R56, P0 ;  /* 0x0000003811147207 */ /* 0x000fe40000000000 */
[----:B------:R-:W-:Y:S02]  /*bc00*/  IADD3 R73, P6, R18, 0x8040, RZ ;  /* 0x0000804012497810 */ /* 0x000fe40007fde0ff */
[----:B------:R-:W-:Y:S02]  /*bc10*/  SEL R123, R67, R66, P0 ;  /* 0x00000042437b7207 */ /* 0x000fe40000000000 */
[----:B------:R-:W-:Y:S02]  /*bc20*/  SEL R39, R66, R67, P0 ;  /* 0x0000004342277207 */ /* 0x000fe40000000000 */
[----:B------:R-:W-:Y:S01]  /*bc30*/  LOP3.LUT R10, R10, R11, RZ, 0x3c, !PT ;  /* 0x0000000b0a0a7212 */ /* 0x000fe200078e3cff */
[----:B------:R-:W-:Y:S01]  /*bc40*/  IMAD.X R11, RZ, RZ, R19, P4 ;  /* 0x000000ffff0b7224 */ /* 0x000fe200020e0613 */
[----:B------:R-:W-:-:S02]  /*bc50*/  IADD3 R67, P5, R18, 0x8020, RZ ;  /* 0x0000802012437810 */ /* 0x000fc40007fbe0ff */
[----:B------:R-:W-:Y:S02]  /*bc60*/  SHF.R.U64 R76, R76, 0x3, RZ ;  /* 0x000000034c4c7819 */ /* 0x000fe400000012ff */
[----:B------:R-:W-:Y:S02]  /*bc70*/  SEL R125, R63, R62, P0 ;  /* 0x0000003e3f7d7207 */ /* 0x000fe40000000000 */
[----:B------:R-:W-:Y:S02]  /*bc80*/  SEL R40, R62, R63, P0 ;  /* 0x0000003f3e287207 */ /* 0x000fe40000000000 */
[----:B------:R-:W-:Y:S02]  /*bc90*/  IADD3 R63, P4, R18, 0x8000, RZ ;  /* 0x00008000123f7810 */ /* 0x000fe40007f9e0ff */
[----:B------:R-:W-:Y:S02]  /*bca0*/  LOP3.LUT R72, R73, 0x380, RZ, 0xc0, !PT ;  /* 0x0000038049487812 */ /* 0x000fe400078ec0ff */
[----:B------:R-:W-:-:S02]  /*bcb0*/  LOP3.LUT R66, R67, 0x380, RZ, 0xc0, !PT ;  /* 0x0000038043427812 */ /* 0x000fc400078ec0ff */
[----:B------:R-:W-:Y:S01]  /*bcc0*/  LOP3.LUT R76, R76, R77, RZ, 0x3c, !PT ;  /* 0x0000004d4c4c7212 */ /* 0x000fe200078e3cff */
[----:B------:R-:W-:Y:S01]  /*bcd0*/  IMAD.X R77, RZ, RZ, R19, P3 ;  /* 0x000000ffff4d7224 */ /* 0x000fe200018e0613 */
[----:B------:R-:W-:Y:S02]  /*bce0*/  F2FP.BF16.F32.PACK_AB R156, R156, R157 ;  /* 0x0000009d9c9c723e */ /* 0x000fe400000010ff */
[----:B------:R-:W-:Y:S02]  /*bcf0*/  F2FP.BF16.F32.PACK_AB R155, R154, R155 ;  /* 0x0000009b9a9b723e */ /* 0x000fe400000010ff */
[----:B------:R-:W-:Y:S02]  /*bd00*/  F2FP.BF16.F32.PACK_AB R113, R68, R113 ;  /* 0x000000714471723e */ /* 0x000fe400000010ff */
[----:B------:R-:W-:Y:S02]  /*bd10*/  F2FP.BF16.F32.PACK_AB R152, R152, R153 ;  /* 0x000000999898723e */ /* 0x000fe400000010ff */
[----:B------:R-:W-:-:S02]  /*bd20*/  F2FP.BF16.F32.PACK_AB R149, R148, R149 ;  /* 0x000000959495723e */ /* 0x000fc400000010ff */
[----:B------:R-:W-:Y:S02]  /*bd30*/  LOP3.LUT R62, R63, 0x380, RZ, 0xc0, !PT ;  /* 0x000003803f3e7812 */ /* 0x000fe400078ec0ff */
[----:B------:R-:W-:Y:S02]  /*bd40*/  SHF.R.U64 R72, R72, 0x3, RZ ;  /* 0x0000000348487819 */ /* 0x000fe400000012ff */
[----:B------:R-:W-:Y:S02]  /*bd50*/  IADD3 R91, P3, R18, 0xc060, RZ ;  /* 0x0000c060125b7810 */ /* 0x000fe40007f7e0ff */
[----:B------:R-:W-:Y:S02]  /*bd60*/  F2FP.BF16.F32.PACK_AB R140, R140, R141 ;  /* 0x0000008d8c8c723e */ /* 0x000fe400000010ff */
[----:B------:R-:W-:Y:S02]  /*bd70*/  F2FP.BF16.F32.PACK_AB R133, R132, R133 ;  /* 0x000000858485723e */ /* 0x000fe400000010ff */
[----:B------:R-:W-:-:S02]  /*bd80*/  F2FP.BF16.F32.PACK_AB R93, R93, R136 ;  /* 0x000000885d5d723e */ /* 0x000fc400000010ff */
[----:B------:R-:W-:Y:S02]  /*bd90*/  F2FP.BF16.F32.PACK_AB R92, R92, R137 ;  /* 0x000000895c5c723e */ /* 0x000fe400000010ff */
[----:B------:R-:W-:Y:S02]  /*bda0*/  F2FP.BF16.F32.PACK_AB R46, R111, R46 ;  /* 0x0000002e6f2e723e */ /* 0x000fe400000010ff */
[----:B------:R-:W-:Y:S02]  /*bdb0*/  F2FP.BF16.F32.PACK_AB R127, R127, R38 ;  /* 0x000000267f7f723e */ /* 0x000fe400000010ff */
[----:B------:R-:W-:Y:S01]  /*bdc0*/  SHF.R.U64 R66, R66, 0x3, RZ ;  /* 0x0000000342427819 */ /* 0x000fe200000012ff */
[----:B--2---:R-:W-:Y:S01]  /*bdd0*/  SHFL.IDX PT, R101, R101, R14, 0x1c1f ;  /* 0x001c1f0e65657589 */ /* 0x004fe200000e0000 */
[----:B------:R-:W-:Y:S02]  /*bde0*/  LOP3.LUT R50, R14, 0x2, RZ, 0x3c, !PT ;  /* 0x000000020e327812 */ /* 0x000fe400078e3cff */
[----:B------:R-:W-:Y:S01]  /*bdf0*/  SEL R83, R112, R113, P0 ;  /* 0x0000007170537207 */ /* 0x000fe20000000000 */
[----:B------:R-:W-:Y:S01]  /*be00*/  SHFL.IDX PT, R57, R57, R14, 0x1c1f ;  /* 0x001c1f0e39397589 */ /* 0x000fe200000e0000 */
[----:B------:R-:W-:-:S02]  /*be10*/  SEL R29, R113, R112, P0 ;  /* 0x00000070711d7207 */ /* 0x000fc40000000000 */
[----:B------:R-:W-:Y:S01]  /*be20*/  SEL R111, R156, R155, P0 ;  /* 0x0000009b9c6f7207 */ /* 0x000fe20000000000 */
[----:B------:R-:W1:Y:S01]  /*be30*/  SHFL.IDX PT, R52, R109, R50, 0x1c1f ;  /* 0x001c1f326d347589 */ /* 0x000e6200000e0000 */
[----:B------:R-:W-:Y:S02]  /*be40*/  SEL R38, R155, R156, P0 ;  /* 0x0000009c9b267207 */ /* 0x000fe40000000000 */
[----:B------:R-:W-:Y:S01]  /*be50*/  F2FP.BF16.F32.PACK_AB R134, R134, R35 ;  /* 0x000000238686723e */ /* 0x000fe200000010ff */
[----:B------:R-:W2:Y:S01]  /*be60*/  SHFL.IDX PT, R6, R43, R50, 0x1c1f ;  /* 0x001c1f322b067589 */ /* 0x000ea200000e0000 */
[----:B------:R-:W-:Y:S02]  /*be70*/  F2FP.BF16.F32.PACK_AB R135, R135, R34 ;  /* 0x000000228787723e */ /* 0x000fe400000010ff */
[----:B------:R-:W-:Y:S01]  /*be80*/  SEL R113, R152, R149, P0 ;  /* 0x0000009598717207 */ /* 0x000fe20000000000 */
[----:B------:R-:W-:Y:S01]  /*be90*/  SHFL.IDX PT, R65, R65, R14, 0x1c1f ;  /* 0x001c1f0e41417589 */ /* 0x000fe200000e0000 */
[----:B------:R-:W-:-:S02]  /*bea0*/  SHF.R.U64 R62, R62, 0x3, RZ ;  /* 0x000000033e3e7819 */ /* 0x000fc400000012ff */
[----:B------:R-:W-:Y:S01]  /*beb0*/  LOP3.LUT R72, R72, R73, RZ, 0x3c, !PT ;  /* 0x0000004948487212 */ /* 0x000fe200078e3cff */
[----:B------:R-:W-:Y:S01]  /*bec0*/  SHFL.IDX PT, R56, R15, R50, 0x1c1f ;  /* 0x001c1f320f387589 */ /* 0x000fe200000e0000 */
[----:B------:R-:W-:Y:S01]  /*bed0*/  LOP3.LUT R90, R91, 0x380, RZ, 0xc0, !PT ;  /* 0x000003805b5a7812 */ /* 0x000fe200078ec0ff */
[----:B------:R-:W-:Y:S01]  /*bee0*/  IMAD.X R73, RZ, RZ, R19, P6 ;  /* 0x000000ffff497224 */ /* 0x000fe200030e0613 */
        /* <DEDUP_REMOVED lines=8> */
[----:B------:R-:W-:Y:S02]  /*bf70*/  F2FP.BF16.F32.PACK_AB R45, R45, R88 ;  /* 0x000000582d2d723e */ /* 0x000fe400000010ff */
[----:B------:R-:W-:Y:S01]  /*bf80*/  LOP3.LUT R66, R66, R67, RZ, 0x3c, !PT ;  /* 0x0000004342427212 */ /* 0x000fe200078e3cff */
[--C-:B------:R-:W-:Y:S01]  /*bf90*/  IMAD.X R67, RZ, RZ, R19.reuse, P5 ;  /* 0x000000ffff437224 */ /* 0x100fe200028e0613 */
[----:B------:R-:W-:Y:S01]  /*bfa0*/  IADD3 R93, P6, R18, 0xc040, RZ ;  /* 0x0000c040125d7810 */ /* 0x000fe20007fde0ff */
[----:B------:R-:W-:Y:S01]  /*bfb0*/  SHFL.IDX PT, R61, R61, R14, 0x1c1f ;  /* 0x001c1f0e3d3d7589 */ /* 0x000fe200000e0000 */
[----:B------:R-:W-:Y:S02]  /*bfc0*/  MOV R106, R4 ;  /* 0x00000004006a7202 */ /* 0x000fe40000000f00 */
[----:B------:R-:W-:Y:S01]  /*bfd0*/  LOP3.LUT R62, R62, R63, RZ, 0x3c, !PT ;  /* 0x0000003f3e3e7212 */ /* 0x000fe200078e3cff */
[----:B------:R-:W-:Y:S01]  /*bfe0*/  IMAD.X R63, RZ, RZ, R19, P4 ;  /* 0x000000ffff3f7224 */ /* 0x000fe200020e0613 */
[----:B------:R-:W-:Y:S01]  /*bff0*/  IADD3 R95, P5, R18, 0xc020, RZ ;  /* 0x0000c020125f7810 */ /* 0x000fe20007fbe0ff */
[----:B------:R-:W-:Y:S01]  /*c000*/  SHFL.IDX PT, R113, R113, R14, 0x1c1f ;  /* 0x001c1f0e71717589 */ /* 0x000fe200000e0000 */
[----:B------:R-:W-:-:S02]  /*c010*/  SHF.R.U64 R90, R90, 0x3, RZ ;  /* 0x000000035a5a7819 */ /* 0x000fc400000012ff */
[----:B-1----:R-:W-:Y:S01]  /*c020*/  SEL R5, R101, R52, P0 ;  /* 0x0000003465057207 */ /* 0x002fe20000000000 */
[----:B------:R-:W-:Y:S01]  /*c030*/  SHFL.IDX PT, R80, R35, R50, 0x1c1f ;  /* 0x001c1f3223507589 */ /* 0x000fe200000e0000 */
[----:B------:R-:W-:Y:S02]  /*c040*/  SEL R7, R52, R101, P0 ;  /* 0x0000006534077207 */ /* 0x000fe40000000000 */
[----:B------:R-:W-:Y:S01]  /*c050*/  MOV R55, R54 ;  /* 0x0000003600377202 */ /* 0x000fe20000000f00 */
[----:B------:R-:W1:Y:S01]  /*c060*/  SHFL.IDX PT, R52, R12, R50, 0x1c1f ;  /* 0x001c1f320c347589 */ /* 0x000e6200000e0000 */
[----:B------:R-:W-:Y:S02]  /*c070*/  SEL R85, R45, R44, P0 ;  /* 0x0000002c2d557207 */ /* 0x000fe40000000000 */
[----:B------:R-:W-:Y:S01]  /*c080*/  IADD3 R97, P4, R18, 0xc000, RZ ;  /* 0x0000c00012617810 */ /* 0x000fe20007f9e0ff */
[----:B------:R3:W4:Y:S01]  /*c090*/  SHFL.IDX PT, R54, R13, R50, 0x1c1f ;  /* 0x001c1f320d367589 */ /* 0x00072200000e0000 */
[----:B------:R-:W-:-:S02]  /*c0a0*/  LOP3.LUT R92, R93, 0x380, RZ, 0xc0, !PT ;  /* 0x000003805d5c7812 */ /* 0x000fc400078ec0ff */
[----:B------:R-:W-:Y:S01]  /*c0b0*/  SEL R26, R44, R45, P0 ;  /* 0x0000002d2c1a7207 */ /* 0x000fe20000000000 */
[----:B------:R-:W-:Y:S01]  /*c0c0*/  SHFL.IDX PT, R115, R115, R14, 0x1c1f ;  /* 0x001c1f0e73737589 */ /* 0x000fe200000e0000 */
[----:B------:R-:W-:Y:S02]  /*c0d0*/  LOP3.LUT R94, R95, 0x380, RZ, 0xc0, !PT ;  /* 0x000003805f5e7812 */ /* 0x000fe400078ec0ff */
[----:B------:R-:W-:Y:S01]  /*c0e0*/  LOP3.LUT R90, R90, R91, RZ, 0x3c, !PT ;  /* 0x0000005b5a5a7212 */ /* 0x000fe200078e3cff */
[----:B------:R-:W-:Y:S01]  /*c0f0*/  SHFL.IDX PT, R34, R34, R50, 0x1c1f ;  /* 0x001c1f3222227589 */ /* 0x000fe200000e0000 */
[----:B------:R-:W-:Y:S01]  /*c100*/  IMAD.X R91, RZ, RZ, R19, P3 ;  /* 0x000000ffff5b7224 */ /* 0x000fe200018e0613 */
[----:B------:R-:W-:Y:S02]  /*c110*/  F2FP.BF16.F32.PACK_AB R47, R110, R47 ;  /* 0x0000002f6e2f723e */ /* 0x000fe400000010ff */
[----:B------:R-:W-:Y:S01]  /*c120*/  SHFL.IDX PT, R69, R69, R14, 0x1c1f ;  /* 0x001c1f0e45457589 */ /* 0x000fe200000e0000 */
[----:B------:R-:W-:-:S02]  /*c130*/  LOP3.LUT R96, R97, 0x380, RZ, 0xc0, !PT ;  /* 0x0000038061607812 */ /* 0x000fc400078ec0ff */
[----:B------:R-:W-:Y:S01]  /*c140*/  SHF.R.U64 R92, R92, 0x3, RZ ;  /* 0x000000035c5c7819 */ /* 0x000fe200000012ff */
[----:B------:R-:W-:Y:S01]  /*c150*/  SHFL.IDX PT, R121, R121, R14, 0x1c1f ;  /* 0x001c1f0e79797589 */ /* 0x000fe200000e0000 */
[----:B------:R-:W-:Y:S02]  /*c160*/  MOV R63, R62 ;  /* 0x0000003e003f7202 */ /* 0x000fe40000000f00 */
[----:B------:R-:W-:Y:S01]  /*c170*/  MOV R53, R72 ;  /* 0x0000004800357202 */ /* 0x000fe20000000f00 */
[----:B------:R-:W-:Y:S01]  /*c180*/  SHFL.IDX PT, R20, R20, R50, 0x1c1f ;  /* 0x001c1f3214147589 */ /* 0x000fe200000e0000 */
[----:B------:R-:W-:Y:S02]  /*c190*/  SHF.R.U64 R94, R94, 0x3, RZ ;  /* 0x000000035e5e7819 */ /* 0x000fe400000012ff */
[----:B--2---:R-:W-:Y:S01]  /*c1a0*/  SEL R4, R57, R6, P0 ;  /* 0x0000000639047207 */ /* 0x004fe20000000000 */
[----:B------:R-:W-:Y:S01]  /*c1b0*/  SHFL.IDX PT, R36, R36, R50, 0x1c1f ;  /* 0x001c1f3224247589 */ /* 0x000fe200000e0000 */
[----:B------:R-:W-:-:S02]  /*c1c0*/  SEL R6, R6, R57, P0 ;  /* 0x0000003906067207 */ /* 0x000fc40000000000 */
[----:B------:R-:W-:Y:S01]  /*c1d0*/  SEL R133, R47, R46, P0 ;  /* 0x0000002e2f857207 */ /* 0x000fe20000000000 */
[----:B------:R-:W-:Y:S01]  /*c1e0*/  BAR.SYNC.DEFER_BLOCKING 0x1, 0x100 ;  /* 0x0044000000007b1d */ /* 0x000fe20000010000 */
[----:B------:R-:W-:Y:S02]  /*c1f0*/  SEL R44, R46, R47, P0 ;  /* 0x0000002f2e2c7207 */ /* 0x000fe40000000000 */
[----:B------:R-:W-:Y:S02]  /*c200*/  SHF.R.U64 R96, R96, 0x3, RZ ;  /* 0x0000000360607819 */ /* 0x000fe400000012ff */
[----:B------:R-:W-:Y:S01]  /*c210*/  LOP3.LUT R92, R92, R93, RZ, 0x3c, !PT ;  /* 0x0000005d5c5c7212 */ /* 0x000fe200078e3cff */
[----:B------:R-:W-:Y:S01]  /*c220*/  IMAD.X R93, RZ, RZ, R19, P6 ;  /* 0x000000ffff5d7224 */ /* 0x000fe200030e0613 */
[----:B------:R-:W-:Y:S01]  /*c230*/  MOV R67, R66 ;  /* 0x0000004200437202 */ /* 0x000fe20000000f00 */
[----:B------:R-:W-:Y:S01]  /*c240*/  SHFL.IDX PT, R75, R75, R14, 0x1c1f ;  /* 0x001c1f0e4b4b7589 */ /* 0x000fe200000e0000 */
[----:B------:R-:W-:-:S02]  /*c250*/  MOV R17, R90 ;  /* 0x0000005a00117202 */ /* 0x000fc40000000f00 */
[----:B------:R-:W-:Y:S01]  /*c260*/  SEL R137, R118, R119, P0 ;  /* 0x0000007776897207 */ /* 0x000fe20000000000 */
[----:B------:R-:W-:Y:S01]  /*c270*/  SHFL.IDX PT, R117, R117, R14, 0x1c1f ;  /* 0x001c1f0e75757589 */ /* 0x000fe200000e0000 */
[----:B------:R-:W-:Y:S02]  /*c280*/  SEL R45, R119, R118, P0 ;  /* 0x00000076772d7207 */ /* 0x000fe40000000000 */
[----:B------:R-:W-:Y:S01]  /*c290*/  SEL R119, R126, R127, P0 ;  /* 0x0000007f7e777207 */ /* 0x000fe20000000000 */
[----:B------:R-:W-:Y:S01]  /*c2a0*/  SHFL.IDX PT, R58, R21, R50, 0x1c1f ;  /* 0x001c1f32153a7589 */ /* 0x000fe200000e0000 */
[----:B------:R-:W-:Y:S02]  /*c2b0*/  SEL R46, R127, R126, P0 ;  /* 0x0000007e7f2e7207 */ /* 0x000fe40000000000 */
[----:B------:R-:W-:Y:S01]  /*c2c0*/  LOP3.LUT R94, R94, R95, RZ, 0x3c, !PT ;  /* 0x0000005f5e5e7212 */ /* 0x000fe200078e3cff */
[----:B------:R-:W2:Y:S01]  /*c2d0*/  SHFL.IDX PT, R82, R37, R50, 0x1c1f ;  /* 0x001c1f3225527589 */ /* 0x000ea200000e0000 */
[----:B------:R-:W-:Y:S01]  /*c2e0*/  SEL R127, R134, R135, P0 ;  /* 0x00000087867f7207 */ /* 0x000fe20000000000 */
[----:B------:R-:W-:Y:S01]  /*c2f0*/  IMAD.X R95, RZ, RZ, R19, P5 ;  /* 0x000000ffff5f7224 */ /* 0x000fe200028e0613 */
[----:B------:R-:W-:Y:S01]  /*c300*/  SEL R47, R135, R134, P0 ;  /* 0x00000086872f7207 */ /* 0x000fe20000000000 */
[----:B------:R-:W-:Y:S01]  /*c310*/  SHFL.IDX PT, R71, R71, R14, 0x1c1f ;  /* 0x001c1f0e47477589 */ /* 0x000fe200000e0000 */
[----:B------:R-:W-:-:S02]  /*c320*/  SEL R135, R142, R143, P0 ;  /* 0x0000008f8e877207 */ /* 0x000fc40000000000 */
[----:B------:R-:W-:Y:S01]  /*c330*/  SEL R48, R143, R142, P0 ;  /* 0x0000008e8f307207 */ /* 0x000fe20000000000 */
[----:B------:R-:W-:Y:S01]  /*c340*/  SHFL.IDX PT, R123, R123, R14, 0x1c1f ;  /* 0x001c1f0e7b7b7589 */ /* 0x000fe200000e0000 */
[----:B------:R-:W-:Y:S01]  /*c350*/  LOP3.LUT R96, R96, R97, RZ, 0x3c, !PT ;  /* 0x0000006160607212 */ /* 0x000fe200078e3cff */
[----:B------:R-:W-:Y:S01]  /*c360*/  IMAD.X R97, RZ, RZ, R19, P4 ;  /* 0x000000ffff617224 */ /* 0x000fe200020e0613 */
[----:B------:R-:W-:Y:S01]  /*c370*/  MOV R100, R10 ;  /* 0x0000000a00647202 */ /* 0x000fe20000000f00 */
[----:B------:R4:W5:Y:S01]  /*c380*/  SHFL.IDX PT, R60, R24, R50, 0x1c1f ;  /* 0x001c1f32183c7589 */ /* 0x00096200000e0000 */
[----:B------:R-:W-:Y:S02]  /*c390*/  MOV R11, R92 ;  /* 0x0000005c000b7202 */ /* 0x000fe40000000f00 */
[----:B------:R-:W-:Y:S01]  /*c3a0*/  MOV R51, R76 ;  /* 0x0000004c00337202 */ /* 0x000fe20000000f00 */
[----:B------:R-:W5:Y:S01]  /*c3b0*/  SHFL.IDX PT, R84, R39, R50, 0x1c1f ;  /* 0x001c1f3227547589 */ /* 0x000f6200000e0000 */
[----:B------:R-:W-:-:S02]  /*c3c0*/  MOV R10, R94 ;  /* 0x0000005e000a7202 */ /* 0x000fc40000000f00 */
[----:B------:R-:W-:Y:S01]  /*c3d0*/  MOV R97, R96 ;  /* 0x0000006000617202 */ /* 0x000fe20000000f00 */
[----:B------:R-:W-:Y:S01]  /*c3e0*/  SHFL.IDX PT, R79, R79, R14, 0x1c1f ;  /* 0x001c1f0e4f4f7589 */ /* 0x000fe200000e0000 */
[----:B------:R-:W-:Y:S01]  /*c3f0*/  MOV R102, R8 ;  /* 0x0000000800667202 */ /* 0x000fe20000000f00 */
[----:B------:R-:W-:Y:S01]  /*c400*/  IMAD.U32 R9, RZ, RZ, UR9 ;  /* 0x00000009ff097e24 */ /* 0x000fe2000f8e00ff */
[----:B-1----:R-:W-:Y:S01]  /*c410*/  SEL R12, R59, R52, P0 ;  /* 0x000000343b0c7207 */ /* 0x002fe20000000000 */
[----:B------:R-:W-:Y:S01]  /*c420*/  SHFL.IDX PT, R125, R125, R14, 0x1c1f ;  /* 0x001c1f0e7d7d7589 */ /* 0x000fe200000e0000 */
[----:B---3--:R-:W-:Y:S01]  /*c430*/  SEL R13, R111, R38, P0 ;  /* 0x000000266f0d7207 */ /* 0x008fe20000000000 */
[----:B------:R-:W-:Y:S01]  /*c440*/  IMAD.U32 R9, RZ, RZ, UR5 ;  /* 0x00000005ff097e24 */ /* 0x000fe2000f8e00ff */
[----:B------:R-:W-:Y:S01]  /*c450*/  SEL R15, R38, R111, P0 ;  /* 0x0000006f260f7207 */ /* 0x000fe20000000000 */
[----:B------:R1:W3:Y:S01]  /*c460*/  SHFL.IDX PT, R62, R25, R50, 0x1c1f ;  /* 0x001c1f32193e7589 */ /* 0x0002e200000e0000 */
[----:B----4-:R-:W-:Y:S01]  /*c470*/  SEL R24, R61, R54, P0 ;  /* 0x000000363d187207 */ /* 0x010fe20000000000 */
[----:B------:R-:W-:Y:S01]  /*c480*/  USHF.R.S32.HI UR5, URZ, 0x1f, UR44 ;  /* 0x0000001f3f057899 */ /* 0x000fe2000801142c */
[----:B--2---:R-:W-:Y:S01]  /*c490*/  SEL R35, R82, R117, P0 ;  /* 0x0000007552237207 */ /* 0x004fe20000000000 */
[----:B------:R3:W2:Y:S01]  /*c4a0*/  SHFL.IDX PT, R86, R40, R50, 0x1c1f ;  /* 0x001c1f3228567589 */ /* 0x0006a200000e0000 */
[----:B------:R-:W-:Y:S01]  /*c4b0*/  IMAD.U32 R8, RZ, RZ, UR8 ;  /* 0x00000008ff087e24 */ /* 0x000fe2000f8e00ff */
[----:B------:R-:W-:-:S02]  /*c4c0*/  ISETP.GE.OR P1, PT, R3, UR10, P1 ;  /* 0x0000000a03007c0c */ /* 0x000fc40008f26670 */
[----:B------:R-:W-:Y:S01]  /*c4d0*/  SHFL.IDX PT, R85, R85, R14, 0x1c1f ;  /* 0x001c1f0e55557589 */ /* 0x000fe200000e0000 */
[----:B-----5:R-:W-:Y:S02]  /*c4e0*/  SEL R38, R60, R71, P0 ;  /* 0x000000473c267207 */ /* 0x020fe40000000000 */
[----:B-1----:R-:W-:Y:S01]  /*c4f0*/  SEL R25, R113, R80, P0 ;  /* 0x0000005071197207 */ /* 0x002fe20000000000 */
[----:B------:R-:W-:Y:S01]  /*c500*/  SHFL.IDX PT, R129, R129, R14, 0x1c1f ;  /* 0x001c1f0e81817589 */ /* 0x000fe200000e0000 */
[----:B------:R-:W-:Y:S02]  /*c510*/  SEL R37, R123, R84, P0 ;  /* 0x000000547b257207 */ /* 0x000fe40000000000 */
[----:B------:R-:W-:Y:S01]  /*c520*/  SEL R39, R84, R123, P0 ;  /* 0x0000007b54277207 */ /* 0x000fe20000000000 */
[----:B------:R1:W-:Y:S04]  /*c530*/  SHFL.IDX PT, R64, R26, R50, 0x1c1f ;  /* 0x001c1f321a407589 */ /* 0x0003e800000e0000 */
[----:B------:R4:W-:Y:S04]  /*c540*/  SHFL.IDX PT, R68, R28, R50, 0x1c1f ;  /* 0x001c1f321c447589 */ /* 0x0009e800000e0000 */
[----:B------:R5:W-:Y:S01]  /*c550*/  SHFL.IDX PT, R72, R30, R50, 0x1c1f ;  /* 0x001c1f321e487589 */ /* 0x000be200000e0000 */
[----:B---3--:R-:W-:-:S02]  /*c560*/  SEL R40, R79, R62, P0 ;  /* 0x0000003e4f287207 */ /* 0x008fc40000000000 */
[----:B-1----:R-:W-:Y:S01]  /*c570*/  SEL R26, R54, R61, P0 ;  /* 0x0000003d361a7207 */ /* 0x002fe20000000000 */
[----:B------:R1:W-:Y:S01]  /*c580*/  SHFL.IDX PT, R88, R41, R50, 0x1c1f ;  /* 0x001c1f3229587589 */ /* 0x0003e200000e0000 */
[----:B--2---:R-:W-:Y:S02]  /*c590*/  SEL R43, R86, R125, P0 ;  /* 0x0000007d562b7207 */ /* 0x004fe40000000000 */
[----:B----4-:R-:W-:Y:S01]  /*c5a0*/  SEL R28, R65, R56, P0 ;  /* 0x00000038411c7207 */ /* 0x010fe20000000000 */
[----:B------:R-:W-:Y:S01]  /*c5b0*/  SHFL.IDX PT, R89, R89, R14, 0x1c1f ;  /* 0x001c1f0e59597589 */ /* 0x000fe200000e0000 */
[----:B-----5:R-:W-:Y:S02]  /*c5c0*/  SEL R30, R56, R65, P0 ;  /* 0x00000041381e7207 */ /* 0x020fe40000000000 */
[----:B------:R-:W2:Y:S01]  /*c5d0*/  LDC.64 R56, c[0x0][0xb78] ;  /* 0x0002de00ff387b82 */ /* 0x000ea20000000a00 */
[----:B------:R-:W-:Y:S01]  /*c5e0*/  SHFL.IDX PT, R131, R131, R14, 0x1c1f ;  /* 0x001c1f0e83837589 */ /* 0x000fe200000e0000 */
[----:B-1----:R-:W-:-:S03]  /*c5f0*/  SEL R41, R125, R86, P0 ;  /* 0x000000567d297207 */ /* 0x002fc60000000000 */
[----:B------:R1:W-:Y:S04]  /*c600*/  SHFL.IDX PT, R66, R27, R50, 0x1c1f ;  /* 0x001c1f321b427589 */ /* 0x0003e800000e0000 */
[----:B------:R3:W-:Y:S04]  /*c610*/  SHFL.IDX PT, R90, R42, R50, 0x1c1f ;  /* 0x001c1f322a5a7589 */ /* 0x0007e800000e0000 */
[----:B------:R-:W-:Y:S01]  /*c620*/  SHFL.IDX PT, R81, R81, R14, 0x1c1f ;  /* 0x001c1f0e51517589 */ /* 0x000fe200000e0000 */
[----:B-1----:R-:W-:-:S03]  /*c630*/  SEL R27, R80, R113, P0 ;  /* 0x00000071501b7207 */ /* 0x002fc60000000000 */
[----:B------:R-:W-:Y:S01]  /*c640*/  SHFL.IDX PT, R83, R83, R14, 0x1c1f ;  /* 0x001c1f0e53537589 */ /* 0x000fe200000e0000 */
[----:B---3--:R-:W-:-:S03]  /*c650*/  SEL R42, R62, R79, P0 ;  /* 0x0000004f3e2a7207 */ /* 0x008fc60000000000 */
[----:B------:R-:W-:Y:S01]  /*c660*/  SHFL.IDX PT, R133, R133, R14, 0x1c1f ;  /* 0x001c1f0e85857589 */ /* 0x000fe200000e0000 */
[----:B--2---:R-:W-:-:S03]  /*c670*/  IMAD.WIDE.U32 R8, R56, UR44, R8 ;  /* 0x0000002c38087c25 */ /* 0x004fc6000f8e0008 */
[----:B------:R1:W-:Y:S04]  /*c680*/  SHFL.IDX PT, R70, R29, R50, 0x1c1f ;  /* 0x001c1f321d467589 */ /* 0x0003e800000e0000 */
[----:B------:R-:W-:Y:S04]  /*c690*/  SHFL.IDX PT, R44, R44, R50, 0x1c1f ;  /* 0x001c1f322c2c7589 */ /* 0x000fe800000e0000 */
[----:B------:R-:W-:Y:S01]  /*c6a0*/  SHFL.IDX PT, R87, R87, R14, 0x1c1f ;  /* 0x001c1f0e57577589 */ /* 0x000fe200000e0000 */
[----:B-1----:R-:W-:-:S03]  /*c6b0*/  SEL R29, R115, R34, P0 ;  /* 0x00000022731d7207 */ /* 0x002fc60000000000 */
[----:B------:R-:W-:Y:S04]  /*c6c0*/  SHFL.IDX PT, R137, R137, R14, 0x1c1f ;  /* 0x001c1f0e89897589 */ /* 0x000fe800000e0000 */
[----:B------:R-:W-:Y:S04]  /*c6d0*/  SHFL.IDX PT, R92, R45, R50, 0x1c1f ;  /* 0x001c1f322d5c7589 */ /* 0x000fe800000e0000 */
[----:B------:R-:W-:Y:S04]  /*c6e0*/  SHFL.IDX PT, R103, R103, R14, 0x1c1f ;  /* 0x001c1f0e67677589 */ /* 0x000fe800000e0000 */
[----:B------:R-:W-:Y:S04]  /*c6f0*/  SHFL.IDX PT, R119, R119, R14, 0x1c1f ;  /* 0x001c1f0e77777589 */ /* 0x000fe800000e0000 */
[----:B------:R1:W-:Y:S04]  /*c700*/  SHFL.IDX PT, R74, R31, R50, 0x1c1f ;  /* 0x001c1f321f4a7589 */ /* 0x0003e800000e0000 */
[----:B------:R-:W-:Y:S04]  /*c710*/  SHFL.IDX PT, R46, R46, R50, 0x1c1f ;  /* 0x001c1f322e2e7589 */ /* 0x000fe800000e0000 */
[----:B------:R-:W-:Y:S01]  /*c720*/  SHFL.IDX PT, R105, R105, R14, 0x1c1f ;  /* 0x001c1f0e69697589 */ /* 0x000fe200000e0000 */
[----:B-1----:R-:W-:-:S03]  /*c730*/  SEL R31, R34, R115, P0 ;  /* 0x00000073221f7207 */ /* 0x002fc60000000000 */
[----:B------:R-:W-:Y:S01]  /*c740*/  SHFL.IDX PT, R127, R127, R14, 0x1c1f ;  /* 0x001c1f0e7f7f7589 */ /* 0x000fe200000e0000 */
[----:B------:R-:W-:-:S03]  /*c750*/  SEL R34, R58, R75, P0 ;  /* 0x0000004b3a227207 */ /* 0x000fc60000000000 */
[----:B------:R1:W-:Y:S04]  /*c760*/  SHFL.IDX PT, R76, R32, R50, 0x1c1f ;  /* 0x001c1f32204c7589 */ /* 0x0003e800000e0000 */
[----:B------:R-:W2:Y:S04]  /*c770*/  SHFL.IDX PT, R94, R47, R50, 0x1c1f ;  /* 0x001c1f322f5e7589 */ /* 0x000ea800000e0000 */
[----:B------:R-:W-:Y:S01]  /*c780*/  SHFL.IDX PT, R107, R107, R14, 0x1c1f ;  /* 0x001c1f0e6b6b7589 */ /* 0x000fe200000e0000 */
[----:B-1----:R-:W-:-:S03]  /*c790*/  SEL R32, R75, R58, P0 ;  /* 0x0000003a4b207207 */ /* 0x002fc60000000000 */
[----:B------:R-:W-:Y:S04]  /*c7a0*/  SHFL.IDX PT, R135, R135, R14, 0x1c1f ;  /* 0x001c1f0e87877589 */ /* 0x000fe800000e0000 */
[----:B------:R1:W-:Y:S04]  /*c7b0*/  SHFL.IDX PT, R78, R33, R50, 0x1c1f ;  /* 0x001c1f32214e7589 */ /* 0x0003e800000e0000 */
[----:B------:R-:W-:Y:S04]  /*c7c0*/  SHFL.IDX PT, R48, R48, R50, 0x1c1f ;  /* 0x001c1f3230307589 */ /* 0x000fe800000e0000 */
[----:B------:R3:W-:Y:S01]  /*c7d0*/  SHFL.IDX PT, R139, R139, R14, 0x1c1f ;  /* 0x001c1f0e8b8b7589 */ /* 0x0007e200000e0000 */
[----:B-1----:R-:W-:-:S03]  /*c7e0*/  SEL R33, R117, R82, P0 ;  /* 0x0000005275217207 */ /* 0x002fc60000000000 */
[----:B------:R-:W1:Y:S01]  /*c7f0*/  SHFL.IDX PT, R96, R49, R50, 0x1c1f ;  /* 0x001c1f3231607589 */ /* 0x000e6200000e0000 */
[----:B--2---:R-:W-:Y:S02]  /*c800*/  SEL R73, R127, R94, P0 ;  /* 0x0000005e7f497207 */ /* 0x004fe40000000000 */
[----:B------:R-:W-:Y:S01]  /*c810*/  SEL R75, R94, R127, P0 ;  /* 0x0000007f5e4b7207 */ /* 0x000fe20000000000 */
[----:B------:R2:W-:Y:S01]  /*c820*/  STSM.16.M88.4 [R108], R4 ;  /* 0x000000046c007844 */ /* 0x0005e20000000200 */
[----:B---3--:R-:W-:-:S05]  /*c830*/  SEL R14, R52, R59, P0 ;  /* 0x0000003b340e7207 */ /* 0x008fca0000000000 */
[----:B------:R3:W-:Y:S04]  /*c840*/  STSM.16.M88.4 [R106], R12 ;  /* 0x0000000c6a007844 */ /* 0x0007e80000000200 */
[----:B------:R4:W-:Y:S04]  /*c850*/  STSM.16.M88.4 [R104], R24 ;  /* 0x0000001868007844 */ /* 0x0009e80000000200 */
[----:B------:R-:W-:Y:S01]  /*c860*/  STSM.16.M88.4 [R102], R28 ;  /* 0x0000001c66007844 */ /* 0x000fe20000000200 */
[----:B--2---:R-:W-:Y:S02]  /*c870*/  SEL R4, R69, R20, P0 ;  /* 0x0000001445047207 */ /* 0x004fe40000000000 */
[----:B------:R-:W-:Y:S01]  /*c880*/  SEL R6, R20, R69, P0 ;  /* 0x0000004514067207 */ /* 0x000fe20000000000 */
[----:B------:R-:W-:Y:S01]  /*c890*/  IMAD R20, R56, UR5, RZ ;  /* 0x0000000538147c24 */ /* 0x000fe2000f8e02ff */
[----:B------:R-:W-:-:S02]  /*c8a0*/  SEL R5, R121, R36, P0 ;  /* 0x0000002479057207 */ /* 0x000fc40000000000 */
[----:B------:R-:W-:Y:S01]  /*c8b0*/  SEL R7, R36, R121, P0 ;  /* 0x0000007924077207 */ /* 0x000fe20000000000 */
[----:B------:R-:W-:Y:S01]  /*c8c0*/  IMAD R20, R57, UR44, R20 ;  /* 0x0000002c39147c24 */ /* 0x000fe2000f8e0214 */
[----:B------:R-:W-:Y:S02]  /*c8d0*/  SEL R36, R71, R60, P0 ;  /* 0x0000003c47247207 */ /* 0x000fe40000000000 */
[----:B---3--:R-:W-:Y:S01]  /*c8e0*/  SEL R12, R85, R64, P0 ;  /* 0x00000040550c7207 */ /* 0x008fe20000000000 */
[----:B------:R2:W-:Y:S01]  /*c8f0*/  STSM.16.M88.4 [R100], R4 ;  /* 0x0000000464007844 */ /* 0x0005e20000000200 */
[----:B------:R-:W-:Y:S02]  /*c900*/  SEL R14, R64, R85, P0 ;  /* 0x00000055400e7207 */ /* 0x000fe40000000000 */
[----:B------:R-:W-:Y:S01]  /*c910*/  SEL R13, R129, R88, P0 ;  /* 0x00000058810d7207 */ /* 0x000fe20000000000 */
[----:B------:R-:W-:Y:S01]  /*c920*/  STSM.16.M88.4 [R99], R32 ;  /* 0x0000002063007844 */ /* 0x000fe20000000200 */
[----:B------:R-:W-:-:S02]  /*c930*/  SEL R15, R88, R129, P0 ;  /* 0x00000081580f7207 */ /* 0x000fc40000000000 */
[----:B----4-:R-:W-:Y:S01]  /*c940*/  SEL R24, R81, R68, P0 ;  /* 0x0000004451187207 */ /* 0x010fe20000000000 */
[----:B------:R-:W-:Y:S01]  /*c950*/  STSM.16.M88.4 [R98], R36 ;  /* 0x0000002462007844 */ /* 0x000fe20000000200 */
[----:B------:R-:W-:Y:S02]  /*c960*/  SEL R26, R68, R81, P0 ;  /* 0x00000051441a7207 */ /* 0x000fe40000000000 */
[----:B------:R-:W-:Y:S01]  /*c970*/  SEL R25, R133, R44, P0 ;  /* 0x0000002c85197207 */ /* 0x000fe20000000000 */
[----:B------:R-:W-:Y:S01]  /*c980*/  STSM.16.M88.4 [R55], R40 ;  /* 0x0000002837007844 */ /* 0x000fe20000000200 */
[----:B------:R-:W-:Y:S02]  /*c990*/  SEL R27, R44, R133, P0 ;  /* 0x000000852c1b7207 */ /* 0x000fe40000000000 */
[----:B------:R-:W-:Y:S01]  /*c9a0*/  SEL R68, R83, R70, P0 ;  /* 0x0000004653447207 */ /* 0x000fe20000000000 */
[----:B------:R3:W-:Y:S01]  /*c9b0*/  STSM.16.M88.4 [R63], R12 ;  /* 0x0000000c3f007844 */ /* 0x0007e20000000200 */
[----:B--2---:R-:W-:-:S02]  /*c9c0*/  SEL R4, R89, R66, P0 ;  /* 0x0000004259047207 */ /* 0x004fc40000000000 */
[----:B------:R-:W-:Y:S02]  /*c9d0*/  SEL R6, R66, R89, P0 ;  /* 0x0000005942067207 */ /* 0x000fe40000000000 */
[----:B------:R-:W-:Y:S02]  /*c9e0*/  SEL R5, R131, R90, P0 ;  /* 0x0000005a83057207 */ /* 0x000fe40000000000 */
[----:B------:R-:W-:Y:S02]  /*c9f0*/  SEL R7, R90, R131, P0 ;  /* 0x000000835a077207 */ /* 0x000fe40000000000 */
[----:B------:R-:W-:Y:S02]  /*ca00*/  SEL R70, R70, R83, P0 ;  /* 0x0000005346467207 */ /* 0x000fe40000000000 */
[----:B------:R-:W-:Y:S01]  /*ca10*/  SEL R69, R137, R92, P0 ;  /* 0x0000005c89457207 */ /* 0x000fe20000000000 */
[----:B------:R2:W-:Y:S01]  /*ca20*/  STSM.16.M88.4 [R67], R4 ;  /* 0x0000000443007844 */ /* 0x0005e20000000200 */
[----:B------:R-:W-:-:S02]  /*ca30*/  SEL R71, R92, R137, P0 ;  /* 0x000000895c477207 */ /* 0x000fc40000000000 */
[----:B-1----:R-:W-:Y:S01]  /*ca40*/  SEL R77, R139, R96, P0 ;  /* 0x000000608b4d7207 */ /* 0x002fe20000000000 */
[----:B------:R-:W-:Y:S01]  /*ca50*/  STSM.16.M88.4 [R53], R24 ;  /* 0x0000001835007844 */ /* 0x000fe20000000200 */
[----:B---3--:R-:W-:Y:S02]  /*ca60*/  SHF.R.S32.HI R13, RZ, 0x1f, R3 ;  /* 0x0000001fff0d7819 */ /* 0x008fe40000011403 */
[----:B------:R-:W-:Y:S01]  /*ca70*/  IADD3 R3, P3, R3, R8, RZ ;  /* 0x0000000803037210 */ /* 0x000fe20007f7e0ff */
[----:B------:R-:W-:Y:S01]  /*ca80*/  STSM.16.M88.4 [R51], R68 ;  /* 0x0000004433007844 */ /* 0x000fe20000000200 */
[----:B------:R-:W-:Y:S02]  /*ca90*/  SEL R12, R105, R76, P0 ;  /* 0x0000004c690c7207 */ /* 0x000fe40000000000 */
[----:B------:R-:W-:Y:S02]  /*caa0*/  IADD3.X R8, R13, R9, R20, P3, !PT ;  /* 0x000000090d087210 */ /* 0x000fe40001ffe414 */
[----:B------:R-:W-:-:S02]  /*cab0*/  SEL R14, R76, R105, P0 ;  /* 0x000000694c0e7207 */ /* 0x000fc40000000000 */
[----:B------:R-:W-:Y:S02]  /*cac0*/  SEL R13, R135, R48, P0 ;  /* 0x00000030870d7207 */ /* 0x000fe40000000000 */
[----:B--2---:R-:W-:Y:S02]  /*cad0*/  SEL R4, R87, R72, P0 ;  /* 0x0000004857047207 */ /* 0x004fe40000000000 */
[----:B------:R-:W-:Y:S02]  /*cae0*/  SEL R6, R72, R87, P0 ;  /* 0x0000005748067207 */ /* 0x000fe40000000000 */
[----:B------:R-:W-:Y:S02]  /*caf0*/  SEL R5, R119, R46, P0 ;  /* 0x0000002e77057207 */ /* 0x000fe40000000000 */
[----:B------:R-:W-:Y:S02]  /*cb00*/  SEL R7, R46, R119, P0 ;  /* 0x000000772e077207 */ /* 0x000fe40000000000 */
        /* <DEDUP_REMOVED lines=8> */
[----:B------:R-:W-:Y:S04]  /*cb90*/  STSM.16.M88.4 [R11], R12 ;  /* 0x0000000c0b007844 */ /* 0x000fe80000000200 */
[----:B------:R-:W-:Y:S01]  /*cba0*/  STSM.16.M88.4 [R17], R76 ;  /* 0x0000004c11007844 */ /* 0x000fe20000000200 */
[----:B------:R2:W-:Y:S06]  /*cbb0*/  MEMBAR.ALL.CTA ;  /* 0x0000000000007992 */ /* 0x0005ec0000008000 */
[----:B--2---:R-:W2:Y:S02]  /*cbc0*/  FENCE.VIEW.ASYNC.S ;  /* 0x00000000000073c6 */ /* 0x004ea40000000000 */
[----:B--2---:R-:W-:Y:S06]  /*cbd0*/  BAR.ARV 0x1, 0x120 ;  /* 0x0044800000007b1d */ /* 0x004fec0000002000 */
[----:B-1----:R-:W-:-:S04]  /*cbe0*/  LEA R4, P3, R3, UR6, 0x2 ;  /* 0x0000000603047c11 */ /* 0x002fc8000f8610ff */
[----:B------:R-:W-:Y:S02]  /*cbf0*/  LEA.HI.X R5, R3, UR7, R8, 0x2, P3 ;  /* 0x0000000703057c11 */ /* 0x000fe400098f1408 */
[----:B------:R-:W1:Y:S04]  /*cc00*/  SHFL.IDX PT, R3, R199, RZ, 0x1f ;  /* 0x00001fffc7037589 */ /* 0x000e6800000e0000 */
[----:B------:R2:W-:Y:S04]  /*cc10*/  @!P1 STG.E desc[UR52][R4.64], R2 ;  /* 0x0000000204009986 */ /* 0x0005e8000c101934 */
[----:B------:R2:W-:Y:S01]  /*cc20*/  @!P2 STG.E desc[UR52][R4.64+0x20], R0 ;  /* 0x000020000400a986 */ /* 0x0005e2000c101934 */
[----:B-1----:R-:W-:-:S13]  /*cc30*/  ISETP.NE.AND P0, PT, R3, 0x7, PT ;  /* 0x000000070300780c */ /* 0x002fda0003f05270 */
[----:B--2---:R-:W-:Y:S05]  /*cc40*/  @P0 BRA `(.L_x_849) ;  /* 0x0000000c00000947 */ /* 0x004fea0003800000 */
[----:B------:R-:W-:Y:S01]  /*cc50*/  BAR.SYNC.DEFER_BLOCKING 0x1, 0x120 ;  /* 0x0044800000007b1d */ /* 0x000fe20000010000 */
[----:B------:R-:W-:-:S05]  /*cc60*/  ELECT P0, URZ, PT ;  /* 0x00000000003f782f */ /* 0x000fca0003800000 */
[----:B------:R-:W-:Y:S08]  /*cc70*/  BSSY B0, `(.L_x_850) ;  /* 0x000001d000007945 */ /* 0x000ff00003800000 */
[----:B------:R-:W-:Y:S05]  /*cc80*/  @!P0 BRA `(.L_x_851) ;  /* 0x00000000006c8947 */ /* 0x000fea0003800000 */
[----:B------:R-:W-:Y:S01]  /*cc90*/  ULDC.64 UR12, c[0x0][0x198] ;  /* 0x00006600000c7ab9 */ /* 0x000fe20000000a00 */
[----:B------:R-:W-:Y:S02]  /*cca0*/  UIADD3 UR5, UR37, 0x4000, URZ ;  /* 0x0000400025057890 */ /* 0x000fe4000fffe03f */
[----:B------:R-:W-:Y:S02]  /*ccb0*/  UIADD3 UR6, UP0, UR12, 0x9f0, URZ ;  /* 0x000009f00c067890 */ /* 0x000fe4000ff1e03f */
[----:B------:R-:W-:Y:S02]  /*ccc0*/  UIADD3 UR10, UR37, 0x8000, URZ ;  /* 0x00008000250a7890 */ /* 0x000fe4000fffe03f */
[----:B------:R-:W-:Y:S01]  /*ccd0*/  UIADD3.X UR7, URZ, UR13, URZ, UP0, !UPT ;  /* 0x0000000d3f077290 */ /* 0x000fe200087fe43f */
[----:B------:R-:W-:Y:S01]  /*cce0*/  UMOV UR41, URZ ;  /* 0x0000003f00297c82 */ /* 0x000fe20008000000 */
[----:B------:R-:W-:Y:S01]  /*ccf0*/  UMOV UR45, URZ ;  /* 0x0000003f002d7c82 */ /* 0x000fe20008000000 */
[----:B------:R-:W-:Y:S01]  /*cd00*/  UMOV UR40, UR37 ;  /* 0x0000002500287c82 */ /* 0x000fe20008000000 */
[----:B------:R-:W-:Y:S01]  /*cd10*/  UMOV UR8, 0x40 ;  /* 0x0000004000087882 */ /* 0x000fe20000000000 */
[----:B------:R-:W-:-:S04]  /*cd20*/  UIADD3 UR9, UR37, 0xc000, URZ ;  /* 0x0000c00025097890 */ /* 0x000fc8000fffe03f */
        /* <DEDUP_REMOVED lines=17> */
.L_x_851:
[----:B------:R-:W-:Y:S05]  /*ce40*/  BSYNC B0 ;  /* 0x0000000000007941 */ /* 0x000fea0003800000 */
.L_x_850:
[----:B------:R-:W-:Y:S05]  /*ce50*/  BRA `(.L_x_849) ;  /* 0x00000008007c7947 */ /* 0x000fea0003800000 */
.L_x_848:
[----:B------:R-:W1:Y:S01]  /*ce60*/  LDC.64 R8, c[0x0][0xae0] ;  /* 0x0002b800ff087b82 */ /* 0x000e620000000a00 */
[----:B------:R-:W-:Y:S01]  /*ce70*/  ISETP.GT.AND P0, PT, R200, 0x7f, PT ;  /* 0x0000007fc800780c */ /* 0x000fe20003f04270 */
[----:B------:R-:W-:Y:S01]  /*ce80*/  USHF.R.S32.HI UR5, URZ, 0x1f, UR43 ;  /* 0x0000001f3f057899 */ /* 0x000fe2000801142b */
[--C-:B------:R-:W-:Y:S01]  /*ce90*/  SHF.R.S32.HI R23, RZ, 0x1f, R22.reuse ;  /* 0x0000001fff177819 */ /* 0x100fe20000011416 */
[----:B------:R-:W-:Y:S01]  /*cea0*/  USHF.R.S32.HI UR6, URZ, 0x1f, UR44 ;  /* 0x0000001f3f067899 */ /* 0x000fe2000801142c */
[----:B------:R-:W-:Y:S03]  /*ceb0*/  BSSY B0, `(.L_x_852) ;  /* 0x000001c000007945 */ /* 0x000fe60003800000 */
[----:B------:R-:W2:Y:S08]  /*cec0*/  LDC R14, c[0x0][0xdac] ;  /* 0x00036b00ff0e7b82 */ /* 0x000eb00000000800 */
[----:B------:R-:W3:Y:S01]  /*ced0*/  LDC.64 R10, c[0x0][0xae8] ;  /* 0x0002ba00ff0a7b82 */ /* 0x000ee20000000a00 */
[----:B-1----:R-:W-:-:S04]  /*cee0*/  IMAD.WIDE.U32 R6, R8, UR43, R22 ;  /* 0x0000002b08067c25 */ /* 0x002fc8000f8e0016 */
[----:B------:R-:W-:Y:S01]  /*cef0*/  IMAD R8, R8, UR5, RZ ;  /* 0x0000000508087c24 */ /* 0x000fe2000f8e02ff */
[----:B------:R-:W-:Y:S06]  /*cf00*/  @P0 BRA `(.L_x_853) ;  /* 0x0000000000580947 */ /* 0x000fec0003800000 */
[----:B------:R-:W1:Y:S01]  /*cf10*/  S2R R0, SR_TID.X ;  /* 0x0000000000007919 */ /* 0x000e620000002100 */
[----:B------:R-:W-:Y:S01]  /*cf20*/  IMAD.U32 R2, RZ, RZ, UR42 ;  /* 0x0000002aff027e24 */ /* 0x000fe2000f8e00ff */
[----:B------:R-:W-:-:S04]  /*cf30*/  ULDC UR7, c[0x0][0xa88] ;  /* 0x0002a20000077ab9 */ /* 0x000fc80000000800 */
[----:B-1----:R-:W-:-:S04]  /*cf40*/  IADD3 R2, R2, -0x80, R0 ;  /* 0xffffff8002027810 */ /* 0x002fc80007ffe000 */
[----:B------:R-:W-:-:S13]  /*cf50*/  ISETP.GE.AND P0, PT, R2, UR7, PT ;  /* 0x0000000702007c0c */ /* 0x000fda000bf06270 */
[----:B------:R-:W-:Y:S05]  /*cf60*/  @P0 BRA `(.L_x_853) ;  /* 0x0000000000400947 */ /* 0x000fea0003800000 */
[----:B------:R-:W1:Y:S01]  /*cf70*/  LDC.64 R4, c[0x0][0xb70] ;  /* 0x0002dc00ff047b82 */ /* 0x000e620000000a00 */
[----:B------:R-:W-:Y:S01]  /*cf80*/  SHF.R.S32.HI R3, RZ, 0x1f, R2 ;  /* 0x0000001fff037819 */ /* 0x000fe20000011402 */
[----:B------:R-:W-:-:S06]  /*cf90*/  ULDC.64 UR8, c[0x0][0xb40] ;  /* 0x0002d00000087ab9 */ /* 0x000fcc0000000a00 */
[----:B------:R-:W4:Y:S01]  /*cfa0*/  LDC.64 R12, c[0x0][0xb78] ;  /* 0x0002de00ff0c7b82 */ /* 0x000f220000000a00 */
[C---:B-1----:R-:W-:Y:S02]  /*cfb0*/  IMAD R0, R4.reuse, UR5, RZ ;  /* 0x0000000504007c24 */ /* 0x042fe4000f8e02ff */
[----:B------:R-:W-:-:S04]  /*cfc0*/  IMAD.WIDE.U32 R2, R4, UR43, R2 ;  /* 0x0000002b04027c25 */ /* 0x000fc8000f8e0002 */
[----:B------:R-:W-:Y:S02]  /*cfd0*/  IMAD R5, R5, UR43, R0 ;  /* 0x0000002b05057c24 */ /* 0x000fe4000f8e0200 */
[C---:B----4-:R-:W-:Y:S02]  /*cfe0*/  IMAD R0, R12.reuse, UR6, RZ ;  /* 0x000000060c007c24 */ /* 0x050fe4000f8e02ff */
[----:B------:R-:W-:Y:S02]  /*cff0*/  IMAD.IADD R3, R3, 0x1, R5 ;  /* 0x0000000103037824 */ /* 0x000fe400078e0205 */
[----:B------:R-:W-:Y:S02]  /*d000*/  IMAD R5, R13, UR44, R0 ;  /* 0x0000002c0d057c24 */ /* 0x000fe4000f8e0200 */
[----:B------:R-:W-:-:S04]  /*d010*/  IMAD.WIDE.U32 R2, R12, UR44, R2 ;  /* 0x0000002c0c027c25 */ /* 0x000fc8000f8e0002 */
[----:B------:R-:W-:Y:S01]  /*d020*/  IMAD.IADD R3, R3, 0x1, R5 ;  /* 0x0000000103037824 */ /* 0x000fe200078e0205 */
[----:B------:R-:W-:-:S04]  /*d030*/  LEA R4, P0, R2, UR8, 0x2 ;  /* 0x0000000802047c11 */ /* 0x000fc8000f8010ff */
[----:B------:R-:W-:Y:S01]  /*d040*/  LEA.HI.X R5, R2, UR9, R3, 0x2, P0 ;  /* 0x0000000902057c11 */ /* 0x000fe200080f1403 */
[----:B------:R-:W-:-:S05]  /*d050*/  IMAD.MOV.U32 R3, RZ, RZ, -0x800000 ;  /* 0xff800000ff037424 */ /* 0x000fca00078e00ff */
[----:B------:R1:W-:Y:S03]  /*d060*/  STG.E desc[UR52][R4.64], R3 ;  /* 0x0000000304007986 */ /* 0x0003e6000c101934 */
.L_x_853:
[----:B------:R-:W-:Y:S05]  /*d070*/  BSYNC B0 ;  /* 0x0000000000007941 */ /* 0x000fea0003800000 */
.L_x_852:
[----:B------:R-:W-:Y:S01]  /*d080*/  ULDC UR5, c[0x0][0xa88] ;  /* 0x0002a20000057ab9 */ /* 0x000fe20000000800 */
[C---:B------:R-:W-:Y:S01]  /*d090*/  VIADD R0, R192.reuse, 0x20 ;  /* 0x00000020c0007836 */ /* 0x040fe20000000000 */
[----:B------:R-:W-:Y:S01]  /*d0a0*/  UIADD3 UR42, -UR42, UR5, URZ ;  /* 0x000000052a2a7290 */ /* 0x000fe2000fffe13f */
[----:B-1----:R-:W-:Y:S01]  /*d0b0*/  IMAD R3, R9, UR43, R8 ;  /* 0x0000002b09037c24 */ /* 0x002fe2000f8e0208 */
[----:B------:R-:W-:Y:S01]  /*d0c0*/  ULOP3.LUT UR47, URZ, UR47, URZ, 0x33, !UPT ;  /* 0x0000002f3f2f7292 */ /* 0x000fe2000f8e333f */
[C---:B------:R-:W-:Y:S01]  /*d0d0*/  VIADD R2, R192.reuse, 0x40 ;  /* 0x00000040c0027836 */ /* 0x040fe20000000000 */
[----:B------:R-:W-:Y:S01]  /*d0e0*/  SHF.R.S32.HI R193, RZ, 0x1f, R192 ;  /* 0x0000001fffc17819 */ /* 0x000fe200000114c0 */
[----:B------:R-:W-:Y:S01]  /*d0f0*/  IMAD.IADD R7, R7, 0x1, R3 ;  /* 0x0000000107077824 */ /* 0x000fe200078e0203 */
[----:B------:R-:W-:Y:S01]  /*d100*/  ISETP.GE.AND P2, PT, R192, UR42, PT ;  /* 0x0000002ac0007c0c */ /* 0x000fe2000bf46270 */
[----:B------:R-:W-:Y:S01]  /*d110*/  BSSY B0, `(.L_x_854) ;  /* 0x0000021000007945 */ /* 0x000fe20003800000 */
[----:B------:R-:W-:Y:S01]  /*d120*/  ISETP.GE.AND P0, PT, R0, UR42, PT ;  /* 0x0000002a00007c0c */ /* 0x000fe2000bf06270 */
[----:B---3--:R-:W-:Y:S01]  /*d130*/  IMAD R0, R10, UR6, RZ ;  /* 0x000000060a007c24 */ /* 0x008fe2000f8e02ff */
[----:B------:R-:W-:Y:S01]  /*d140*/  ISETP.GE.AND P1, PT, R2, UR42, PT ;  /* 0x0000002a02007c0c */ /* 0x000fe2000bf26270 */
[----:B--2---:R-:W-:-:S02]  /*d150*/  VIADD R5, R14, UR47 ;  /* 0x0000002f0e057c36 */ /* 0x004fc40008000000 */
[----:B------:R-:W-:Y:S02]  /*d160*/  IMAD R3, R11, UR44, R0 ;  /* 0x0000002c0b037c24 */ /* 0x000fe4000f8e0200 */
[----:B------:R-:W-:-:S04]  /*d170*/  IMAD.WIDE.U32 R6, R10, UR44, R6 ;  /* 0x0000002c0a067c25 */ /* 0x000fc8000f8e0006 */
[----:B------:R-:W-:-:S04]  /*d180*/  IMAD.WIDE R4, R5, 0x80, R192 ;  /* 0x0000008005047825 */ /* 0x000fc800078e02c0 */
[----:B------:R-:W-:Y:S02]  /*d190*/  VIADD R8, R192, 0x60 ;  /* 0x00000060c0087836 */ /* 0x000fe40000000000 */
[----:B------:R-:W-:Y:S01]  /*d1a0*/  IMAD.IADD R11, R7, 0x1, R3 ;  /* 0x00000001070b7824 */ /* 0x000fe200078e0203 */
[----:B------:R-:W-:Y:S06]  /*d1b0*/  @P2 BRA `(.L_x_855) ;  /* 0x0000000000582947 */ /* 0x000fec0003800000 */
[C---:B------:R-:W-:Y:S01]  /*d1c0*/  VIADD R0, R22.reuse, 0x40 ;  /* 0x0000004016007836 */ /* 0x040fe20000000000 */
[----:B------:R-:W-:Y:S01]  /*d1d0*/  ULDC UR5, c[0x0][0xa8c] ;  /* 0x0002a30000057ab9 */ /* 0x000fe20000000800 */
[----:B------:R-:W-:Y:S01]  /*d1e0*/  VIADD R2, R22, 0x80 ;  /* 0x0000008016027836 */ /* 0x000fe20000000000 */
[----:B------:R-:W-:Y:S01]  /*d1f0*/  ULDC.64 UR6, c[0x0][0xad8] ;  /* 0x0002b60000067ab9 */ /* 0x000fe20000000a00 */
[----:B------:R-:W-:Y:S01]  /*d200*/  IMAD.MOV.U32 R3, RZ, RZ, R11 ;  /* 0x000000ffff037224 */ /* 0x000fe200078e000b */
[----:B------:R-:W-:Y:S01]  /*d210*/  ISETP.GE.AND P3, PT, R0, UR5, PT ;  /* 0x0000000500007c0c */ /* 0x000fe2000bf66270 */
[----:B------:R-:W-:Y:S01]  /*d220*/  IMAD R9, R5, UR6, RZ ;  /* 0x0000000605097c24 */ /* 0x000fe2000f8e02ff */
[----:B------:R-:W-:Y:S01]  /*d230*/  ISETP.GE.AND P4, PT, R2, UR5, PT ;  /* 0x0000000502007c0c */ /* 0x000fe2000bf86270 */
[C---:B------:R-:W-:Y:S01]  /*d240*/  VIADD R0, R22.reuse, 0xc0 ;  /* 0x000000c016007836 */ /* 0x040fe20000000000 */
[----:B------:R-:W-:Y:S01]  /*d250*/  ISETP.GE.AND P2, PT, R22, UR5, PT ;  /* 0x0000000516007c0c */ /* 0x000fe2000bf46270 */
[----:B------:R-:W-:-:S02]  /*d260*/  IMAD.MOV.U32 R2, RZ, RZ, R6 ;  /* 0x000000ffff027224 */ /* 0x000fc400078e0006 */
[----:B------:R-:W-:Y:S01]  /*d270*/  IMAD R9, R4, UR7, R9 ;  /* 0x0000000704097c24 */ /* 0x000fe2000f8e0209 */
[----:B------:R-:W-:Y:S01]  /*d280*/  ISETP.GE.AND P5, PT, R0, UR5, PT ;  /* 0x0000000500007c0c */ /* 0x000fe2000bfa6270 */
        /* <DEDUP_REMOVED lines=9> */
.L_x_855:
[----:B------:R-:W-:Y:S05]  /*d320*/  BSYNC B0 ;  /* 0x0000000000007941 */ /* 0x000fea0003800000 */
.L_x_854:
[----:B------:R-:W-:Y:S01]  /*d330*/  BSSY B0, `(.L_x_856) ;  /* 0x000001b000007945 */ /* 0x000fe20003800000 */
[----:B------:R-:W-:-:S03]  /*d340*/  ISETP.GE.AND P2, PT, R8, UR42, PT ;  /* 0x0000002a08007c0c */ /* 0x000fc6000bf46270 */
[----:B------:R-:W-:Y:S10]  /*d350*/  @P0 BRA `(.L_x_857) ;  /* 0x0000000000600947 */ /* 0x000ff40003800000 */
        /* <DEDUP_REMOVED lines=24> */
.L_x_857:
[----:B------:R-:W-:Y:S05]  /*d4e0*/  BSYNC B0 ;  /* 0x0000000000007941 */ /* 0x000fea0003800000 */
.L_x_856:
[----:B------:R-:W-:Y:S04]  /*d4f0*/  BSSY B0, `(.L_x_858) ;  /* 0x000001a000007945 */ /* 0x000fe80003800000 */
[----:B------:R-:W-:Y:S05]  /*d500*/  @P1 BRA `(.L_x_859) ;  /* 0x0000000000601947 */ /* 0x000fea0003800000 */
[----:B--2---:R-:W-:Y:S01]  /*d510*/  IADD3 R9, P0, R4, 0x40, RZ ;  /* 0x0000004004097810 */ /* 0x004fe20007f1e0ff */
        /* <DEDUP_REMOVED lines=23> */
.L_x_859:
[----:B------:R-:W-:Y:S05]  /*d690*/  BSYNC B0 ;  /* 0x0000000000007941 */ /* 0x000fea0003800000 */
.L_x_858:
[----:B------:R-:W-:Y:S04]  /*d6a0*/  BSSY B0, `(.L_x_849) ;  /* 0x000001a000007945 */ /* 0x000fe80003800000 */
        /* <DEDUP_REMOVED lines=25> */
.L_x_860:
[----:B------:R-:W-:Y:S05]  /*d840*/  BSYNC B0 ;  /* 0x0000000000007941 */ /* 0x000fea0003800000 */
.L_x_849:
[----:B------:R-:W5:Y:S02]  /*d850*/  LDC R0, c[0x0][0xda8] ;  /* 0x00036a00ff007b82 */ /* 0x000f640000000800 */
[----:B-----5:R-:W-:-:S13]  /*d860*/  ISETP.LE.AND P0, PT, R0, UR4, PT ;  /* 0x0000000400007c0c */ /* 0x020fda000bf03270 */
[----:B------:R-:W-:Y:S05]  /*d870*/  @!P0 BRA `(.L_x_861) ;  /* 0xffffff3400508947 */ /* 0x000fea000383ffff */
[----:B------:R-:W-:Y:S05]  /*d880*/  EXIT ;  /* 0x000000000000794d */ /* 0x000fea0003800000 */
.L_x_763:
[----:B------:R-:W-:-:S08]  /*d890*/  NOP ;  /* 0x0000000000007918 */ /* 0x000fd00000000000 */
[----:B------:R-:W1:-:S00]  /*d8a0*/  USETMAXREG.DEALLOC.CTAPOOL 0x18 ;  /* 0x00000018000079c8 */ /* 0x000e4000080e0500 */
[----:B-1----:R-:W2:Y:S01]  /*d8b0*/  LDL.LU R2, [R1+0x24] ;  /* 0x0000240001027983 */ /* 0x002ea20000300800 */
[----:B------:R-:W-:-:S05]  /*d8c0*/  LOP3.LUT R0, R0, 0x3, RZ, 0xc0, !PT ;  /* 0x0000000300007812 */ /* 0x000fca00078ec0ff */
[----:B------:R-:W1:Y:S01]  /*d8d0*/  S2UR UR4, SR_CTAID.X ;  /* 0x00000000000479c3 */ /* 0x000e620000002500 */
[----:B------:R-:W3:Y:S02]  /*d8e0*/  SHFL.IDX PT, R0, R0, RZ, 0x1f ;  /* 0x00001fff00007589 */ /* 0x000ee400000e0000 */
[----:B---3--:R-:W-:-:S05]  /*d8f0*/  ISETP.NE.AND P0, PT, R0, RZ, PT ;  /* 0x000000ff0000720c */ /* 0x008fca0003f05270 */
[----:B------:R-:W1:Y:S08]  /*d900*/  LDC R0, c[0x0][0xda8] ;  /* 0x00036a00ff007b82 */ /* 0x000e700000000800 */
[----:B------:R-:W-:Y:S06]  /*d910*/  @P0 BAR.ARV 0x4, 0x180 ;  /* 0x0106000000000b1d */ /* 0x000fec0000002000 */
[----:B--2---:R-:W-:-:S04]  /*d920*/  LOP3.LUT R2, R2, 0xfffffffd, RZ, 0xc0, !PT ;  /* 0xfffffffd02027812 */ /* 0x004fc800078ec0ff */
[----:B------:R-:W-:Y:S02]  /*d930*/  @P0 LOP3.LUT R2, R2, 0x2, RZ, 0xfc, !PT ;  /* 0x0000000202020812 */ /* 0x000fe400078efcff */
[----:B-1----:R-:W-:Y:S01]  /*d940*/  ISETP.LE.AND P0, PT, R0, UR4, PT ;  /* 0x0000000400007c0c */ /* 0x002fe2000bf03270 */
[----:B------:R-:W-:Y:S02]  /*d950*/  IMAD.MOV.U32 R0, RZ, RZ, 0x1 ;  /* 0x00000001ff007424 */ /* 0x000fe400078e00ff */
[----:B------:R1:W-:Y:S04]  /*d960*/  STL [R1+0x24], R2 ;  /* 0x0000240201007387 */ /* 0x0003e80000100800 */
[----:B------:R1:W-:Y:S04]  /*d970*/  STL [R1+0x4], RZ ;  /* 0x000004ff01007387 */ /* 0x0003e80000100800 */
[----:B------:R1:W-:Y:S04]  /*d980*/  STL [R1+0x28], RZ ;  /* 0x000028ff01007387 */ /* 0x0003e80000100800 */
[----:B------:R1:W-:Y:S01]  /*d990*/  STL [R1+0xc], R0 ;  /* 0x00000c0001007387 */ /* 0x0003e20000100800 */
[----:B------:R-:W-:Y:S05]  /*d9a0*/  @P0 BRA `(.L_x_862) ;  /* 0x00000034004c0947 */ /* 0x000fea0003800000 */
[----:B------:R-:W1:Y:S01]  /*d9b0*/  S2R R4, SR_TID.X ;  /* 0x0000000000047919 */ /* 0x000e620000002100 */
[----:B------:R-:W-:Y:S01]  /*d9c0*/  ULDC UR47, c[0x0][0xc] ;  /* 0x00000300002f7ab9 */ /* 0x000fe20000000800 */
[----:B------:R-:W-:Y:S01]  /*d9d0*/  ULOP3.LUT UR43, UR61, 0x1, URZ, 0xfc, !UPT ;  /* 0x000000013d2b7892 */ /* 0x000fe2000f8efc3f */
[----:B------:R-:W2:Y:S01]  /*d9e0*/  S2R R3, SR_TID.X ;  /* 0x0000000000037919 */ /* 0x000ea20000002100 */
[----:B------:R-:W-:Y:S01]  /*d9f0*/  ULOP3.LUT UR46, UR61, 0x2, URZ, 0xfc, !UPT ;  /* 0x000000023d2e7892 */ /* 0x000fe2000f8efc3f */
[----:B------:R-:W-:Y:S01]  /*da00*/  ULDC.64 UR44, c[0x0][0x198] ;  /* 0x00006600002c7ab9 */ /* 0x000fe20000000a00 */
[C---:B-1----:R-:W-:Y:S01]  /*da10*/  IMAD.SHL.U32 R0, R4.reuse, 0x40, RZ ;  /* 0x0000004004007824 */ /* 0x042fe200078e00ff */
[C---:B------:R-:W-:Y:S02]  /*da20*/  LOP3.LUT P0, RZ, R4.reuse, 0x4, RZ, 0xc0, !PT ;  /* 0x0000000404ff7812 */ /* 0x040fe4000780c0ff */
[----:B--2---:R-:W-:Y:S01]  /*da30*/  LOP3.LUT R6, R3, 0x7f, RZ, 0xc0, !PT ;  /* 0x0000007f03067812 */ /* 0x004fe200078ec0ff */
[----:B------:R-:W-:Y:S01]  /*da40*/  IMAD.SHL.U32 R3, R4, 0x8, RZ ;  /* 0x0000000804037824 */ /* 0x000fe200078e00ff */
[----:B------:R-:W-:-:S04]  /*da50*/  LOP3.LUT R2, R0, 0x180, RZ, 0xc0, !PT ;  /* 0x0000018000027812 */ /* 0x000fc800078ec0ff */
[----:B------:R-:W-:-:S04]  /*da60*/  LOP3.LUT R2, R2, 0x10, R4, 0xf8, !PT ;  /* 0x0000001002027812 */ /* 0x000fc800078ef804 */
[----:B------:R-:W-:Y:S02]  /*da70*/  LOP3.LUT R5, R2, 0x30, R3, 0x78, !PT ;  /* 0x0000003002057812 */ /* 0x000fe400078e7803 */
[----:B------:R-:W-:Y:S02]  /*da80*/  SHF.R.U32.HI R3, RZ, 0x5, R6 ;  /* 0x00000005ff037819 */ /* 0x000fe40000011606 */
[C---:B------:R-:W-:Y:S02]  /*da90*/  LOP3.LUT R2, R0.reuse, 0x40, RZ, 0xc0, !PT ;  /* 0x0000004000027812 */ /* 0x040fe400078ec0ff */
[----:B------:R-:W-:-:S03]  /*daa0*/  LOP3.LUT R0, R0, 0x200, RZ, 0xc0, !PT ;  /* 0x0000020000007812 */ /* 0x000fc600078ec0ff */
[----:B------:R-:W-:-:S05]  /*dab0*/  IMAD R2, R3, 0x400, R2 ;  /* 0x0000040003027824 */ /* 0x000fca00078e0202 */
[----:B------:R-:W-:Y:S01]  /*dac0*/  IADD3 R5, R5, R2, R0 ;  /* 0x0000000205057210 */ /* 0x000fe20007ffe000 */
[----:B------:R-:W-:-:S04]  /*dad0*/  IMAD.SHL.U32 R0, R4, 0x80, RZ ;  /* 0x0000008004007824 */ /* 0x000fc800078e00ff */
[----:B------:R-:W-:Y:S01]  /*dae0*/  STL [R1+0x14], R5 ;  /* 0x0000140501007387 */ /* 0x000fe20000100800 */
[----:B------:R-:W-:-:S05]  /*daf0*/  LOP3.LUT R2, R0, 0x380, RZ, 0xc0, !PT ;  /* 0x0000038000027812 */ /* 0x000fca00078ec0ff */
[----:B------:R-:W-:Y:S02]  /*db00*/  IMAD R2, R3, 0x10, R2 ;  /* 0x0000001003027824 */ /* 0x000fe400078e0202 */
[----:B------:R-:W-:-:S05]  /*db10*/  IMAD.SHL.U32 R3, R4, 0x10, RZ ;  /* 0x0000001004037824 */ /* 0x000fca00078e00ff */
[----:B------:R-:W-:-:S04]  /*db20*/  LOP3.LUT R3, R2, 0x70, R3, 0x78, !PT ;  /* 0x0000007002037812 */ /* 0x000fc800078e7803 */
[----:B------:R-:W-:Y:S01]  /*db30*/  LOP3.LUT R4, R3, 0xc00, R0, 0xf8, !PT ;  /* 0x00000c0003047812 */ /* 0x000fe200078ef800 */
[----:B------:R-:W-:-:S04]  /*db40*/  IMAD.MOV.U32 R0, RZ, RZ, 0x20 ;  /* 0x00000020ff007424 */ /* 0x000fc800078e00ff */
[----:B------:R-:W-:Y:S01]  /*db50*/  VIADD R2, R4, 0x40 ;  /* 0x0000004004027836 */ /* 0x000fe20000000000 */
[----:B------:R-:W-:Y:S01]  /*db60*/  SEL R3, R0, 0xffffffe0, !P0 ;  /* 0xffffffe000037807 */ /* 0x000fe20004000000 */
[----:B------:R-:W-:Y:S01]  /*db70*/  @P0 VIADD R2, R4, 0xffffffc0 ;  /* 0xffffffc004020836 */ /* 0x000fe20000000000 */
[----:B------:R-:W-:Y:S01]  /*db80*/  STL [R1+0x8], R4 ;  /* 0x0000080401007387 */ /* 0x000fe20000100800 */
[----:B------:R-:W-:-:S03]  /*db90*/  IMAD.U32 R0, RZ, RZ, UR4 ;  /* 0x00000004ff007e24 */ /* 0x000fc6000f8e00ff */
[----:B------:R-:W-:Y:S04]  /*dba0*/  STL [R1+0x28], RZ ;  /* 0x000028ff01007387 */ /* 0x000fe80000100800 */
[----:B------:R-:W-:Y:S04]  /*dbb0*/  STL [R1+0x1c], R2 ;  /* 0x00001c0201007387 */ /* 0x000fe80000100800 */
[----:B------:R1:W-:Y:S04]  /*dbc0*/  STL [R1+0x20], R0 ;  /* 0x0000200001007387 */ /* 0x0003e80000100800 */
[----:B------:R2:W-:Y:S01]  /*dbd0*/  STL [R1+0x4], RZ ;  /* 0x000004ff01007387 */ /* 0x0005e20000100800 */
[----:B-1----:R-:W-:-:S05]  /*dbe0*/  IMAD.MOV.U32 R0, RZ, RZ, 0x1 ;  /* 0x00000001ff007424 */ /* 0x002fca00078e00ff */
[----:B------:R2:W-:Y:S02]  /*dbf0*/  STL [R1+0xc], R0 ;  /* 0x00000c0001007387 */ /* 0x0005e40000100800 */
.L_x_922:
[----:B--2---:R-:W3:Y:S01]  /*dc00*/  LDL R2, [R1+0x20] ;  /* 0x0000200001027983 */ /* 0x004ee20000100800 */
[----:B------:R-:W-:Y:S01]  /*dc10*/  ULDC UR8, c[0x0][0xdd0] ;  /* 0x0003740000087ab9 */ /* 0x000fe20000000800 */
[----:B-12---:R-:W1:Y:S01]  /*dc20*/  LDC R0, c[0x0][0xde8] ;  /* 0x00037a00ff007b82 */ /* 0x006e620000000800 */
[----:B------:R-:W-:-:S11]  /*dc30*/  UISETP.NE.AND UP0, UPT, UR8, 0x1, UPT ;  /* 0x000000010800788c */ /* 0x000fd6000bf05270 */
[----:B------:R-:W-:Y:S01]  /*dc40*/  @UP0 ULDC UR4, c[0x0][0xdd4] ;  /* 0x0003750000040ab9 */ /* 0x000fe20000000800 */
[----:B------:R-:W-:Y:S01]  /*dc50*/  @UP0 ULDC UR9, c[0x0][0xdd8] ;  /* 0x0003760000090ab9 */ /* 0x000fe20000000800 */
[C---:B---3--:R-:W-:Y:S02]  /*dc60*/  R2UR UR6, R2.reuse ;  /* 0x00000000020672ca */ /* 0x048fe400000e0000 */
[----:B------:R-:W-:-:S11]  /*dc70*/  R2UR UR7, R2 ;  /* 0x00000000020772ca */ /* 0x000fd600000e0000 */
[----:B------:R-:W-:-:S04]  /*dc80*/  UIMAD.WIDE.U32 UR4, UR6, UR4, URZ ;  /* 0x00000004060472a5 */ /* 0x000fc8000f8e003f */
[----:B------:R-:W-:-:S04]  /*dc90*/  @UP0 USHF.R.U32.HI UR6, URZ, UR9, UR5 ;  /* 0x000000093f060299 */ /* 0x000fc80008011605 */
[----:B------:R-:W-:Y:S02]  /*dca0*/  UIADD3 UR4, -UR6, URZ, URZ ;  /* 0x0000003f06047290 */ /* 0x000fe4000fffe13f */
[----:B-1----:R-:W-:Y:S02]  /*dcb0*/  ISETP.LE.AND P0, PT, R0, UR6, PT ;  /* 0x0000000600007c0c */ /* 0x002fe4000bf03270 */
[----:B------:R-:W-:-:S11]  /*dcc0*/  UIMAD UR8, UR8, UR4, UR7 ;  /* 0x00000004080872a4 */ /* 0x000fd6000f8e0207 */
[----:B------:R-:W-:Y:S05]  /*dcd0*/  @!P0 BRA `(.L_x_863) ;  /* 0x0000000000208947 */ /* 0x000fea0003800000 */
        /* <DEDUP_REMOVED lines=8> */
.L_x_863:
[----:B------:R-:W-:Y:S01]  /*dd60*/  ULDC UR9, c[0x0][0xdc4] ;  /* 0x0003710000097ab9 */ /* 0x000fe20000000800 */
[----:B------:R-:W-:Y:S01]  /*dd70*/  UMOV UR7, UR8 ;  /* 0x0000000800077c82 */ /* 0x000fe20008000000 */
[----:B------:R-:W-:-:S11]  /*dd80*/  UISETP.NE.AND UP0, UPT, UR9, 0x1, UPT ;  /* 0x000000010900788c */ /* 0x000fd6000bf05270 */
[----:B------:R-:W-:Y:S02]  /*dd90*/  @UP0 ULDC.64 UR10, c[0x0][0xdc8] ;  /* 0x00037200000a0ab9 */ /* 0x000fe40000000a00 */
[----:B------:R-:W-:-:S04]  /*dda0*/  UIMAD.WIDE.U32 UR4, UR8, UR10, URZ ;  /* 0x0000000a080472a5 */ /* 0x000fc8000f8e003f */
[----:B------:R-:W-:-:S04]  /*ddb0*/  @UP0 USHF.R.U32.HI UR7, URZ, UR11, UR5 ;  /* 0x0000000b3f070299 */ /* 0x000fc80008011605 */
[----:B------:R-:W-:-:S12]  /*ddc0*/  UIMAD UR4, UR7, UR9, URZ ;  /* 0x00000009070472a4 */ /* 0x000fd8000f8e023f */
.L_x_864:
[----:B------:R-:W-:Y:S01]  /*ddd0*/  ULDC.64 UR10, c[0x0][0x3f8] ;  /* 0x0000fe00000a7ab9 */ /* 0x000fe20000000a00 */
[----:B------:R-:W-:Y:S02]  /*dde0*/  UIADD3 UR8, UR8, -UR4, URZ ;  /* 0x8000000408087290 */ /* 0x000fe4000fffe03f */
[----:B------:R-:W-:Y:S02]  /*ddf0*/  UISETP.NE.U32.AND UP0, UPT, UR10, URZ, UPT ;  /* 0x0000003f0a00728c */ /* 0x000fe4000bf05070 */
[----:B------:R-:W-:Y:S01]  /*de00*/  ULOP3.LUT UR7, URZ, UR7, URZ, 0x33, !UPT ;  /* 0x000000073f077292 */ /* 0x000fe2000f8e333f */
[----:B------:R-:W-:Y:S01]  /*de10*/  ULDC UR10, c[0x0][0xdb8] ;  /* 0x00036e00000a7ab9 */ /* 0x000fe20000000800 */
[----:B------:R-:W-:Y:S01]  /*de20*/  ULDC.64 UR4, c[0x0][0x9e0] ;  /* 0x0002780000047ab9 */ /* 0x000fe20000000a00 */
[----:B------:R-:W-:Y:S01]  /*de30*/  UISETP.NE.AND UP1, UPT, UR10, 0x1, UPT ;  /* 0x000000010a00788c */ /* 0x000fe2000bf25270 */
[----:B------:R-:W-:Y:S01]  /*de40*/  ULDC UR9, c[0x0][0xdc4] ;  /* 0x0003710000097ab9 */ /* 0x000fe20000000800 */
[----:B------:R-:W-:Y:S01]  /*de50*/  ULDC UR37, c[0x0][0xdac] ;  /* 0x00036b0000257ab9 */ /* 0x000fe20000000800 */
[----:B------:R-:W-:-:S02]  /*de60*/  UISETP.GE.AND UP2, UPT, UR5, 0x1, UPT ;  /* 0x000000010500788c */ /* 0x000fc4000bf46270 */
[----:B------:R-:W-:Y:S02]  /*de70*/  UIMAD UR9, UR6, UR9, UR8 ;  /* 0x00000009060972a4 */ /* 0x000fe4000f8e0208 */
[----:B------:R-:W-:Y:S02]  /*de80*/  UIADD3 UR37, UR7, UR37, URZ ;  /* 0x0000002507257290 */ /* 0x000fe4000fffe03f */
[----:B------:R-:W-:Y:S01]  /*de90*/  UISETP.NE.AND.EX UP0, UPT, UR11, URZ, UPT, UP0 ;  /* 0x0000003f0b00728c */ /* 0x000fe2000bf05300 */
[----:B------:R-:W-:Y:S01]  /*dea0*/  PLOP3.LUT P1, PT, PT, PT, UP2, 0x80, 0x0 ;  /* 0x000000000000781c */ /* 0x000fe20003f2f028 */
[----:B------:R-:W-:Y:S01]  /*deb0*/  @UP1 ULDC UR6, c[0x0][0xdbc] ;  /* 0x00036f0000061ab9 */ /* 0x000fe20000000800 */
[----:B------:R-:W-:Y:S02]  /*dec0*/  USHF.L.U32 UR37, UR37, 0x7, URZ ;  /* 0x0000000725257899 */ /* 0x000fe4000800063f */
[----:B------:R-:W-:Y:S01]  /*ded0*/  UIMAD.WIDE.U32 UR6, UR9, UR6, URZ ;  /* 0x00000006090672a5 */ /* 0x000fe2000f8e003f */
[----:B------:R-:W-:Y:S01]  /*dee0*/  ULDC UR11, c[0x0][0x404] ;  /* 0x00010100000b7ab9 */ /* 0x000fe20000000800 */
[----:B------:R-:W-:Y:S01]  /*def0*/  ULDC UR12, c[0x0][0x288] ;  /* 0x0000a200000c7ab9 */ /* 0x000fe20000000800 */
[----:B------:R-:W-:Y:S01]  /*df00*/  @UP1 ULDC UR14, c[0x0][0xdc0] ;  /* 0x00037000000e1ab9 */ /* 0x000fe20000000800 */
[----:B------:R-:W-:Y:S01]  /*df10*/  UMOV UR39, UR9 ;  /* 0x0000000900277c82 */ /* 0x000fe20008000000 */
[----:B------:R-:W-:-:S02]  /*df20*/  USEL UR11, UR11, 0x1, UP0 ;  /* 0x000000010b0b7887 */ /* 0x000fc40008000000 */
[----:B------:R-:W-:Y:S02]  /*df30*/  UIADD3 UR8, UR37, 0x80, -UR12 ;  /* 0x0000008025087890 */ /* 0x000fe4000fffe80c */
[----:B------:R-:W-:Y:S01]  /*df40*/  @UP1 USHF.R.U32.HI UR39, URZ, UR14, UR7 ;  /* 0x0000000e3f271299 */ /* 0x000fe20008011607 */
[----:B------:R-:W-:Y:S02]  /*df50*/  ULDC UR13, c[0x0][0x2e0] ;  /* 0x0000b800000d7ab9 */ /* 0x000fe40000000800 */
[----:B------:R-:W-:Y:S02]  /*df60*/  UIMAD UR6, UR11, UR13, UR8 ;  /* 0x0000000d0b0672a4 */ /* 0x000fe4000f8e0208 */
[----:B------:R-:W-:Y:S02]  /*df70*/  UIADD3 UR38, -UR39, URZ, URZ ;  /* 0x0000003f27267290 */ /* 0x000fe4000fffe13f */
[----:B------:R-:W-:Y:S02]  /*df80*/  UIADD3 UR4, UR6, UR4, URZ ;  /* 0x0000000406047290 */ /* 0x000fe4000fffe03f */
[----:B------:R-:W-:Y:S01]  /*df90*/  UIMAD UR38, UR10, UR38, UR9 ;  /* 0x000000260a2672a4 */ /* 0x000fe2000f8e0209 */
[----:B------:R-:W-:Y:S11]  /*dfa0*/  @!P1 BRA `(.L_x_865) ;  /* 0x0000000000449947 */ /* 0x000ff60003800000 */
[----:B------:R-:W-:Y:S01]  /*dfb0*/  ISETP.LT.AND P0, PT, RZ, UR6, PT ;  /* 0x00000006ff007c0c */ /* 0x000fe2000bf01270 */
[----:B------:R-:W-:-:S12]  /*dfc0*/  UIADD3 UR8, UR6, -0x1, URZ ;  /* 0xffffffff06087890 */ /* 0x000fd8000fffe03f */
[----:B------:R-:W-:Y:S05]  /*dfd0*/  @P0 BRA `(.L_x_866) ;  /* 0x00000000001c0947 */ /* 0x000fea0003800000 */
[----:B------:R-:W-:Y:S02]  /*dfe0*/  UISETP.NE.AND UP0, UPT, UR5, 0x1, UPT ;  /* 0x000000010500788c */ /* 0x000fe4000bf05270 */
[----:B------:R-:W-:-:S09]  /*dff0*/  UIADD3 UR8, -UR6, URZ, URZ ;  /* 0x0000003f06087290 */ /* 0x000fd2000fffe13f */
[----:B------:R-:W-:Y:S02]  /*e000*/  @UP0 ULDC.64 UR14, c[0x0][0x9e8] ;  /* 0x00027a00000e0ab9 */ /* 0x000fe40000000a00 */
[----:B------:R-:W-:-:S04]  /*e010*/  UIMAD.WIDE.U32 UR6, UR8, UR14, URZ ;  /* 0x0000000e080672a5 */ /* 0x000fc8000f8e003f */
[----:B------:R-:W-:-:S04]  /*e020*/  @UP0 USHF.R.U32.HI UR8, URZ, UR15, UR7 ;  /* 0x0000000f3f080299 */ /* 0x000fc80008011607 */
[----:B------:R-:W-:Y:S01]  /*e030*/  ULOP3.LUT UR8, URZ, UR8, URZ, 0x33, !UPT ;  /* 0x000000083f087292 */ /* 0x000fe2000f8e333f */
[----:B------:R-:W-:Y:S11]  /*e040*/  BRA `(.L_x_867) ;  /* 0x0000000000107947 */ /* 0x000ff60003800000 */
.L_x_866:
[----:B------:R-:W-:-:S11]  /*e050*/  UISETP.NE.AND UP0, UPT, UR5, 0x1, UPT ;  /* 0x000000010500788c */ /* 0x000fd6000bf05270 */
[----:B------:R-:W-:Y:S02]  /*e060*/  @UP0 ULDC.64 UR14, c[0x0][0x9e8] ;  /* 0x00027a00000e0ab9 */ /* 0x000fe40000000a00 */
[----:B------:R-:W-:-:S04]  /*e070*/  UIMAD.WIDE.U32 UR6, UR8, UR14, URZ ;  /* 0x0000000e080672a5 */ /* 0x000fc8000f8e003f */
[----:B------:R-:W-:-:S12]  /*e080*/  @UP0 USHF.R.U32.HI UR8, URZ, UR15, UR7 ;  /* 0x0000000f3f080299 */ /* 0x000fd80008011607 */
.L_x_867:
[----:B------:R-:W-:-:S04]  /*e090*/  UIMAD UR8, UR8, UR5, UR5 ;  /* 0x00000005080872a4 */ /* 0x000fc8000f8e0205 */
[----:B------:R-:W-:-:S04]  /*e0a0*/  UISETP.LT.AND UP0, UPT, UR4, UR8, UPT ;  /* 0x000000080400728c */ /* 0x000fc8000bf01270 */
[----:B------:R-:W-:-:S12]  /*e0b0*/  USEL UR4, UR4, UR8, UP0 ;  /* 0x0000000804047287 */ /* 0x000fd80008000000 */
.L_x_865:
[----:B------:R-:W-:Y:S02]  /*e0c0*/  UIMAD UR7, UR11, UR13, 0x3f ;  /* 0x0000003f0b0774a4 */ /* 0x000fe4000f8e020d */
[----:B------:R-:W-:Y:S02]  /*e0d0*/  UIADD3 UR4, UR4, 0x3f, URZ ;  /* 0x0000003f04047890 */ /* 0x000fe4000fffe03f */
[----:B------:R-:W-:Y:S02]  /*e0e0*/  USHF.R.S32.HI UR8, URZ, 0x1f, UR7 ;  /* 0x0000001f3f087899 */ /* 0x000fe40008011407 */
[----:B------:R-:W-:Y:S02]  /*e0f0*/  USHF.R.S32.HI UR6, URZ, 0x1f, UR4 ;  /* 0x0000001f3f067899 */ /* 0x000fe40008011404 */
[----:B------:R-:W-:Y:S02]  /*e100*/  ULEA.HI UR8, UR8, UR7, URZ, 0x6 ;  /* 0x0000000708087291 */ /* 0x000fe4000f8f303f */
[----:B------:R-:W-:-:S02]  /*e110*/  ULEA.HI UR6, UR6, UR4, URZ, 0x6 ;  /* 0x0000000406067291 */ /* 0x000fc4000f8f303f */
[----:B------:R-:W-:Y:S02]  /*e120*/  UIADD3 UR4, UR37, -UR12, URZ ;  /* 0x8000000c25047290 */ /* 0x000fe4000fffe03f */
[----:B------:R-:W-:Y:S02]  /*e130*/  USHF.R.S32.HI UR41, URZ, 0x6, UR8 ;  /* 0x000000063f297899 */ /* 0x000fe40008011408 */
[----:B------:R-:W-:Y:S02]  /*e140*/  USHF.R.S32.HI UR6, URZ, 0x6, UR6 ;  /* 0x000000063f067899 */ /* 0x000fe40008011406 */
[----:B------:R-:W-:Y:S02]  /*e150*/  UIMAD UR4, UR11, UR13, UR4 ;  /* 0x0000000d0b0472a4 */ /* 0x000fe4000f8e0204 */
[----:B------:R-:W-:Y:S01]  /*e160*/  UISETP.LT.AND UP0, UPT, UR41, UR6, UPT ;  /* 0x000000062900728c */ /* 0x000fe2000bf01270 */
[----:B------:R-:W-:Y:S02]  /*e170*/  ULDC UR8, c[0x0][0x9dc] ;  /* 0x0002770000087ab9 */ /* 0x000fe40000000800 */
[----:B------:R-:W-:-:S02]  /*e180*/  UIADD3 UR8, UR4, -UR8, URZ ;  /* 0x8000000804087290 */ /* 0x000fc4000fffe03f */
[----:B------:R-:W-:Y:S01]  /*e190*/  USEL UR41, UR41, UR6, UP0 ;  /* 0x0000000629297287 */ /* 0x000fe20008000000 */
[----:B------:R-:W-:Y:S11]  /*e1a0*/  @!P1 BRA `(.L_x_868) ;  /* 0x0000000000449947 */ /* 0x000ff60003800000 */
[----:B------:R-:W-:-:S06]  /*e1b0*/  UISETP.GT.AND UP0, UPT, UR4, -0x1, UPT ;  /* 0xffffffff0400788c */ /* 0x000fcc000bf04270 */
[----:B------:R-:W-:-:S13]  /*e1c0*/  PLOP3.LUT P0, PT, PT, PT, UP0, 0x80, 0x0 ;  /* 0x000000000000781c */ /* 0x000fda0003f0f008 */
[----:B------:R-:W-:Y:S05]  /*e1d0*/  @P0 BRA `(.L_x_869) ;  /* 0x00000000001c0947 */ /* 0x000fea0003800000 */
[----:B------:R-:W-:Y:S02]  /*e1e0*/  UISETP.NE.AND UP0, UPT, UR5, 0x1, UPT ;  /* 0x000000010500788c */ /* 0x000fe4000bf05270 */
[----:B------:R-:W-:-:S09]  /*e1f0*/  ULOP3.LUT UR4, URZ, UR4, URZ, 0x33, !UPT ;  /* 0x000000043f047292 */ /* 0x000fd2000f8e333f */
[----:B------:R-:W-:Y:S02]  /*e200*/  @UP0 ULDC.64 UR10, c[0x0][0x9e8] ;  /* 0x00027a00000a0ab9 */ /* 0x000fe40000000a00 */
[----:B------:R-:W-:-:S04]  /*e210*/  UIMAD.WIDE.U32 UR6, UR4, UR10, URZ ;  /* 0x0000000a040672a5 */ /* 0x000fc8000f8e003f */
[----:B------:R-:W-:-:S04]  /*e220*/  @UP0 USHF.R.U32.HI UR4, URZ, UR11, UR7 ;  /* 0x0000000b3f040299 */ /* 0x000fc80008011607 */
[----:B------:R-:W-:Y:S01]  /*e230*/  ULOP3.LUT UR4, URZ, UR4, URZ, 0x33, !UPT ;  /* 0x000000043f047292 */ /* 0x000fe2000f8e333f */
[----:B------:R-:W-:Y:S11]  /*e240*/  BRA `(.L_x_870) ;  /* 0x0000000000107947 */ /* 0x000ff60003800000 */
.L_x_869:
[----:B------:R-:W-:-:S11]  /*e250*/  UISETP.NE.AND UP0, UPT, UR5, 0x1, UPT ;  /* 0x000000010500788c */ /* 0x000fd6000bf05270 */
[----:B------:R-:W-:Y:S02]  /*e260*/  @UP0 ULDC.64 UR10, c[0x0][0x9e8] ;  /* 0x00027a00000a0ab9 */ /* 0x000fe40000000a00 */
[----:B------:R-:W-:-:S04]  /*e270*/  UIMAD.WIDE.U32 UR6, UR4, UR10, URZ ;  /* 0x0000000a040672a5 */ /* 0x000fc8000f8e003f */
[----:B------:R-:W-:-:S12]  /*e280*/  @UP0 USHF.R.U32.HI UR4, URZ, UR11, UR7 ;  /* 0x0000000b3f040299 */ /* 0x000fd80008011607 */
.L_x_870:
[----:B------:R-:W-:-:S04]  /*e290*/  UIMAD UR4, UR4, UR5, URZ ;  /* 0x00000005040472a4 */ /* 0x000fc8000f8e023f */
[----:B------:R-:W-:-:S04]  /*e2a0*/  UISETP.LT.AND UP0, UPT, UR8, UR4, UPT ;  /* 0x000000040800728c */ /* 0x000fc8000bf01270 */
[----:B------:R-:W-:-:S12]  /*e2b0*/  USEL UR8, UR8, UR4, !UP0 ;  /* 0x0000000408087287 */ /* 0x000fd8000c000000 */
.L_x_868:
[----:B------:R-:W-:Y:S01]  /*e2c0*/  USHF.R.S32.HI UR4, URZ, 0x1f, UR8 ;  /* 0x0000001f3f047899 */ /* 0x000fe20008011408 */
[----:B------:R-:W-:Y:S03]  /*e2d0*/  BSSY B6, `(.L_x_871) ;  /* 0x00002a5000067945 */ /* 0x000fe60003800000 */
[----:B------:R-:W-:-:S04]  /*e2e0*/  ULEA.HI UR4, UR4, UR8, URZ, 0x6 ;  /* 0x0000000804047291 */ /* 0x000fc8000f8f303f */
[----:B------:R-:W-:-:S04]  /*e2f0*/  USHF.R.S32.HI UR4, URZ, 0x6, UR4 ;  /* 0x000000063f047899 */ /* 0x000fc80008011404 */
[----:B------:R-:W-:-:S04]  /*e300*/  UISETP.LT.AND UP0, UPT, URZ, UR4, UPT ;  /* 0x000000043f00728c */ /* 0x000fc8000bf01270 */
[----:B------:R-:W-:-:S04]  /*e310*/  USEL UR42, URZ, UR4, !UP0 ;  /* 0x000000043f2a7287 */ /* 0x000fc8000c000000 */
[----:B------:R-:W-:-:S06]  /*e320*/  UISETP.GT.AND UP0, UPT, UR41, UR42, UPT ;  /* 0x0000002a2900728c */ /* 0x000fcc000bf04270 */
[----:B------:R-:W-:-:S13]  /*e330*/  PLOP3.LUT P0, PT, PT, PT, UP0, 0x80, 0x0 ;  /* 0x000000000000781c */ /* 0x000fda0003f0f008 */
[----:B------:R-:W-:Y:S05]  /*e340*/  @P0 BRA `(.L_x_872) ;  /* 0x0000000000480947 */ /* 0x000fea0003800000 */
[----:B------:R-:W1:Y:S02]  /*e350*/  S2R R0, SR_TID.X ;  /* 0x0000000000007919 */ /* 0x000e640000002100 */
[----:B-1----:R-:W-:-:S04]  /*e360*/  LOP3.LUT R0, R0, 0x7f, RZ, 0xc0, !PT ;  /* 0x0000007f00007812 */ /* 0x002fc800078ec0ff */
[----:B------:R-:W-:-:S13]  /*e370*/  ISETP.NE.AND P0, PT, R0, RZ, PT ;  /* 0x000000ff0000720c */ /* 0x000fda0003f05270 */
[----:B------:R-:W-:Y:S05]  /*e380*/  @P0 BRA `(.L_x_873) ;  /* 0x0000002800640947 */ /* 0x000fea0003800000 */
[----:B------:R-:W1:Y:S01]  /*e390*/  S2R R5, SR_LANEID ;  /* 0x0000000000057919 */ /* 0x000e620000000000 */
[----:B------:R-:W-:Y:S01]  /*e3a0*/  VOTEU.ANY UR4, UPT, PT ;  /* 0x0000000000047886 */ /* 0x000fe200038e0100 */
[----:B------:R-:W2:Y:S01]  /*e3b0*/  LDC.64 R2, c[0x0][0xdf0] ;  /* 0x00037c00ff027b82 */ /* 0x000ea20000000a00 */
[----:B------:R-:W1:Y:S02]  /*e3c0*/  FLO.U32 R0, UR4 ;  /* 0x0000000400007d00 */ /* 0x000e6400080e0000 */
[----:B-1----:R-:W-:-:S06]  /*e3d0*/  ISETP.EQ.U32.AND P0, PT, R0, R5, PT ;  /* 0x000000050000720c */ /* 0x002fcc0003f02070 */
[----:B------:R-:W2:Y:S07]  /*e3e0*/  POPC R5, UR4 ;  /* 0x0000000400057d09 */ /* 0x000eae0008000000 */
[----:B--2---:R-:W2:Y:S01]  /*e3f0*/  @P0 ATOMG.E.ADD.STRONG.GPU PT, R3, desc[UR52][R2.64], R5 ;  /* 0x00000005020309a8 */ /* 0x004ea200081ee1f4 */
[----:B------:R-:W1:Y:S02]  /*e400*/  S2R R4, SR_LTMASK ;  /* 0x0000000000047919 */ /* 0x000e640000003900 */
[----:B-1----:R-:W-:-:S04]  /*e410*/  LOP3.LUT R4, R4, UR4, RZ, 0xc0, !PT ;  /* 0x0000000404047c12 */ /* 0x002fc8000f8ec0ff */
[----:B------:R-:W1:Y:S01]  /*e420*/  POPC R7, R4 ;  /* 0x0000000400077309 */ /* 0x000e620000000000 */
[----:B--2---:R-:W1:Y:S02]  /*e430*/  SHFL.IDX PT, R0, R3, R0, 0x1f ;  /* 0x00001f0003007589 */ /* 0x004e6400000e0000 */
[----:B-1----:R-:W-:-:S05]  /*e440*/  IADD3 R0, R0, UR47, R7 ;  /* 0x0000002f00007c10 */ /* 0x002fca000fffe007 */
[----:B------:R3:W-:Y:S01]  /*e450*/  STL [R1+0x20], R0 ;  /* 0x0000200001007387 */ /* 0x0007e20000100800 */
[----:B------:R-:W-:Y:S05]  /*e460*/  BRA `(.L_x_873) ;  /* 0x00000028002c7947 */ /* 0x000fea0003800000 */
.L_x_872:
[----:B------:R-:W1:Y:S01]  /*e470*/  S2UR UR4, SR_CgaCtaId ;  /* 0x00000000000479c3 */ /* 0x000e620000008800 */
[----:B------:R-:W-:Y:S02]  /*e480*/  UMOV UR40, 0x400 ;  /* 0x0000040000287882 */ /* 0x000fe40000000000 */
[----:B-1----:R-:W-:-:S04]  /*e490*/  ULEA UR40, UR4, UR40, 0x18 ;  /* 0x0000002804287291 */ /* 0x002fc8000f8ec03f */
        /* <DEDUP_REMOVED lines=20> */
.L_x_874:
        /* <DEDUP_REMOVED lines=24> */
.L_x_875:
[----:B------:R-:W-:-:S04]  /*e760*/  IMAD.U32 R17, RZ, RZ, UR40 ;  /* 0x00000028ff117e24 */ /* 0x000fc8000f8e00ff */
[----:B------:R-:W-:-:S05]  /*e770*/  VIADD R0, R17, 0x8000 ;  /* 0x0000800011007836 */ /* 0x000fca0000000000 */
[----:B------:R-:W-:-:S13]  /*e780*/  LOP3.LUT P0, RZ, R0, 0x1bf, RZ, 0xc0, !PT ;  /* 0x000001bf00ff7812 */ /* 0x000fda000780c0ff */
        /* <DEDUP_REMOVED lines=17> */
.L_x_876:
        /* <DEDUP_REMOVED lines=18> */
.L_x_877:
[----:B------:R-:W2:Y:S01]  /*e9c0*/  LDC R0, c[0x0][0x428] ;  /* 0x00010a00ff007b82 */ /* 0x000ea20000000800 */
[----:B------:R-:W-:Y:S01]  /*e9d0*/  ULDC.64 UR4, c[0x0][0x9f8] ;  /* 0x00027e0000047ab9 */ /* 0x000fe20000000a00 */
[----:B------:R-:W-:Y:S01]  /*e9e0*/  IMAD.U32 R4, RZ, RZ, UR38 ;  /* 0x00000026ff047e24 */ /* 0x000fe2000f8e00ff */
[----:B------:R-:W-:Y:S01]  /*e9f0*/  ISETP.NE.U32.AND P0, PT, RZ, UR4, PT ;  /* 0x00000004ff007c0c */ /* 0x000fe2000bf05070 */
[----:B------:R-:W-:Y:S01]  /*ea00*/  IMAD.U32 R8, RZ, RZ, UR39 ;  /* 0x00000027ff087e24 */ /* 0x000fe2000f8e00ff */
[----:B------:R-:W3:Y:S02]  /*ea10*/  S2R R18, SR_TID.X ;  /* 0x0000000000127919 */ /* 0x000ee40000002100 */
[----:B------:R-:W-:-:S13]  /*ea20*/  ISETP.NE.AND.EX P0, PT, RZ, UR5, PT, P0 ;  /* 0x00000005ff007c0c */ /* 0x000fda000bf05300 */
[----:B-1----:R-:W1:Y:S01]  /*ea30*/  @P0 LDC.64 R2, c[0x0][0x9f8] ;  /* 0x00027e00ff020b82 */ /* 0x002e620000000a00 */
[----:B--2---:R-:W-:-:S13]  /*ea40*/  ISETP.NE.AND P1, PT, R0, 0x1, PT ;  /* 0x000000010000780c */ /* 0x004fda0003f25270 */
[----:B------:R-:W2:Y:S01]  /*ea50*/  @P1 LDC R0, c[0x0][0x42c] ;  /* 0x00010b00ff001b82 */ /* 0x000ea20000000800 */
[----:B---3--:R-:W-:-:S07]  /*ea60*/  LOP3.LUT R16, R18, 0x7f, RZ, 0xc0, !PT ;  /* 0x0000007f12107812 */ /* 0x008fce00078ec0ff */
[----:B------:R-:W3:Y:S01]  /*ea70*/  @P1 LDC R5, c[0x0][0x430] ;  /* 0x00010c00ff051b82 */ /* 0x000ee20000000800 */
[----:B--2---:R-:W-:-:S05]  /*ea80*/  @P1 IMAD.HI.U32 R0, R0, UR38, RZ ;  /* 0x0000002600001c27 */ /* 0x004fca000f8e00ff */
[----:B---3--:R-:W-:Y:S01]  /*ea90*/  @P1 SHF.R.U32.HI R4, RZ, R5, R0 ;  /* 0x00000005ff041219 */ /* 0x008fe20000011600 */
[----:B------:R-:W-:-:S04]  /*eaa0*/  IMAD.U32 R5, RZ, RZ, UR39 ;  /* 0x00000027ff057e24 */ /* 0x000fc8000f8e00ff */
[----:B-1----:R-:W-:Y:S01]  /*eab0*/  @P0 IMAD.WIDE R2, R5, 0x4, R2 ;  /* 0x0000000405020825 */ /* 0x002fe200078e0202 */
[----:B------:R-:W-:Y:S01]  /*eac0*/  ISETP.NE.AND P2, PT, R16, RZ, PT ;  /* 0x000000ff1000720c */ /* 0x000fe20003f45270 */
[----:B------:R1:W-:Y:S04]  /*ead0*/  STL [R1], R4 ;  /* 0x0000000401007387 */ /* 0x0003e80000100800 */
[----:B------:R2:W3:Y:S01]  /*eae0*/  @P0 LDG.E R8, desc[UR52][R2.64] ;  /* 0x0000003402080981 */ /* 0x0004e2000c1e1900 */
[----:B------:R-:W-:Y:S01]  /*eaf0*/  UMOV UR36, URZ ;  /* 0x0000003f00247c82 */ /* 0x000fe20008000000 */
[----:B------:R-:W-:Y:S01]  /*eb00*/  UMOV UR8, 0x80 ;  /* 0x0000008000087882 */ /* 0x000fe20000000000 */
[----:B------:R-:W-:Y:S01]  /*eb10*/  UMOV UR9, UR37 ;  /* 0x0000002500097c82 */ /* 0x000fe20008000000 */
[----:B------:R-:W-:Y:S01]  /*eb20*/  UMOV UR10, UR38 ;  /* 0x00000026000a7c82 */ /* 0x000fe20008000000 */
[----:B------:R-:W-:Y:S01]  /*eb30*/  UMOV UR11, UR39 ;  /* 0x00000027000b7c82 */ /* 0x000fe20008000000 */
[----:B------:R-:W-:Y:S01]  /*eb40*/  UMOV UR6, 0xffffffff ;  /* 0xffffffff00067882 */ /* 0x000fe20000000000 */
[----:B------:R-:W-:Y:S01]  /*eb50*/  SHF.R.U32.HI R18, RZ, 0x5, R18 ;  /* 0x00000005ff127819 */ /* 0x000fe20000011612 */
[----:B------:R-:W-:Y:S01]  /*eb60*/  VOTEU.ALL UP1, P2 ;  /* 0x00000000003f7886 */ /* 0x000fe20001020000 */
[----:B--2---:R-:W2:Y:S02]  /*eb70*/  LDC.64 R2, c[0x0][0x3f8] ;  /* 0x0000fe00ff027b82 */ /* 0x004ea40000000a00 */
[----:B------:R-:W-:-:S02]  /*eb80*/  LOP3.LUT R18, R18, 0x3, RZ, 0xc0, !PT ;  /* 0x0000000312127812 */ /* 0x000fc400078ec0ff */
[----:B------:R-:W-:-:S04]  /*eb90*/  @!UP1 UIADD3 UR4, UP0, UR44, 0x270, URZ ;  /* 0x000002702c049890 */ /* 0x000fc8000ff1e03f */
[----:B------:R-:W-:-:S09]  /*eba0*/  @!UP1 UIADD3.X UR5, URZ, UR45, URZ, UP0, !UPT ;  /* 0x0000002d3f059290 */ /* 0x000fd200087fe43f */
[----:B------:R1:W-:Y:S01]  /*ebb0*/  @!UP1 UTMAPF.L2.4D [UR36], [UR4] ;  /* 0x00000024040095b8 */ /* 0x0003e20008018000 */
[----:B--2---:R-:W-:Y:S01]  /*ebc0*/  ISETP.NE.U32.AND P1, PT, R2, RZ, PT ;  /* 0x000000ff0200720c */ /* 0x004fe20003f25070 */
[----:B------:R1:W-:Y:S03]  /*ebd0*/  @!UP1 UTMAPF.L2.4D [UR8], [UR4] ;  /* 0x00000008040095b8 */ /* 0x0003e60008018000 */
[----:B------:R-:W-:Y:S02]  /*ebe0*/  ISETP.NE.AND.EX P1, PT, R3, RZ, PT, P1 ;  /* 0x000000ff0300720c */ /* 0x000fe40003f25310 */
[----:B---3--:R-:W-:Y:S01]  /*ebf0*/  SHF.R.S32.HI R9, RZ, 0x1f, R8 ;  /* 0x0000001fff097819 */ /* 0x008fe20000011408 */
[----:B------:R1:W-:Y:S01]  /*ec00*/  STL [R1+0x10], R8 ;  /* 0x0000100801007387 */ /* 0x0003e20000100800 */
[----:B------:R-:W-:-:S03]  /*ec10*/  SEL R0, R8, RZ, !P1 ;  /* 0x000000ff08007207 */ /* 0x000fc60004800000 */
[----:B------:R1:W-:Y:S01]  /*ec20*/  STL [R1+0x18], R9 ;  /* 0x0000180901007387 */ /* 0x0003e20000100800 */
[----:B------:R-:W-:Y:S05]  /*ec30*/  BRA.DIV UR6, `(.L_x_878) ;  /* 0x0000002a068c7947 */ /* 0x000fea000b800000 */
[----:B------:R2:W3:Y:S02]  /*ec40*/  SHFL.IDX PT, R14, R18, RZ, 0x1f ;  /* 0x00001fff120e7589 */ /* 0x0004e400000e0000 */
.L_x_941:
[----:B---3--:R-:W-:Y:S02]  /*ec50*/  ISETP.NE.AND P0, PT, R14, RZ, PT ;  /* 0x000000ff0e00720c */ /* 0x008fe40003f05270 */
[----:B------:R-:W-:-:S11]  /*ec60*/  PLOP3.LUT P6, PT, PT, PT, PT, 0x8, 0x0 ;  /* 0x000000000000781c */ /* 0x000fd60003fce170 */
[----:B------:R-:W-:Y:S05]  /*ec70*/  @P0 BRA `(.L_x_879) ;  /* 0x0000000400d00947 */ /* 0x000fea0003800000 */
[----:B-1----:R-:W-:-:S06]  /*ec80*/  UIADD3 UR4, UR41, -0x1, URZ ;  /* 0xffffffff29047890 */ /* 0x002fcc000fffe03f */
[----:B------:R-:W-:Y:S01]  /*ec90*/  IMAD.U32 R6, RZ, RZ, UR4 ;  /* 0x00000004ff067e24 */ /* 0x000fe2000f8e00ff */
[----:B------:R-:W-:-:S03]  /*eca0*/  UMOV UR4, 0xffffffff ;  /* 0xffffffff00047882 */ /* 0x000fc60000000000 */
[----:B------:R-:W-:Y:S05]  /*ecb0*/  BRA.DIV UR4, `(.L_x_880) ;  /* 0x0000002a048c7947 */ /* 0x000fea000b800000 */
[----:B------:R-:W-:-:S13]  /*ecc0*/  ELECT P6, URZ, PT ;  /* 0x00000000003f782f */ /* 0x000fda00038c0000 */
.L_x_944:
[----:B------:R-:W-:Y:S05]  /*ecd0*/  @!P6 BRA `(.L_x_881) ;  /* 0x000000040058e947 */ /* 0x000fea0003800000 */
[----:B------:R-:W-:Y:S01]  /*ece0*/  IMAD.MOV.U32 R0, RZ, RZ, R8 ;  /* 0x000000ffff007224 */ /* 0x000fe200078e0008 */
[----:B------:R-:W-:Y:S06]  /*ecf0*/  @!P1 BRA `(.L_x_882) ;  /* 0x0000000000449947 */ /* 0x000fec0003800000 */
[----:B------:R-:W1:Y:S01]  /*ed00*/  LDC R7, c[0x0][0x41c] ;  /* 0x00010700ff077b82 */ /* 0x000e620000000800 */
[----:B------:R-:W-:Y:S01]  /*ed10*/  ULDC.64 UR4, c[0x0][0x408] ;  /* 0x0001020000047ab9 */ /* 0x000fe20000000a00 */
        /* <DEDUP_REMOVED lines=15> */
.L_x_882:
[----:B-1----:R-:W3:Y:S04]  /*ee10*/  LDL R3, [R1+0x4] ;  /* 0x0000040001037983 */ /* 0x002ee80000100800 */
[----:B------:R-:W4:Y:S01]  /*ee20*/  LDL R2, [R1+0xc] ;  /* 0x00000c0001027983 */ /* 0x000f220000100800 */
[----:B------:R-:W-:Y:S02]  /*ee30*/  ISETP.NE.AND P0, PT, R16, RZ, PT ;  /* 0x000000ff1000720c */ /* 0x000fe40003f05270 */
[----:B---3--:R-:W-:Y:S02]  /*ee40*/  LEA R4, R3, UR40, 0x3 ;  /* 0x0000002803047c11 */ /* 0x008fe4000f8e18ff */
[----:B----4-:R-:W-:-:S04]  /*ee50*/  SHF.L.U32 R3, R2, 0x1f, RZ ;  /* 0x0000001f02037819 */ /* 0x010fc800000006ff */
[----:B------:R-:W1:Y:S02]  /*ee60*/  SYNCS.PHASECHK.TRANS64.TRYWAIT P3, [R4+URZ+0x28480], R3 ;  /* 0x02848003040075a7 */ /* 0x000e64000806017f */
[----:B-1----:R-:W-:Y:S05]  /*ee70*/  @!P3 BRA `(.L_x_883) ;  /* 0x00000028003cb947 */ /* 0x002fea0003800000 */
.L_x_945:
[----:B------:R-:W-:Y:S05]  /*ee80*/  @P0 BRA `(.L_x_884) ;  /* 0x00000000001c0947 */ /* 0x000fea0003800000 */
[----:B------:R-:W3:Y:S01]  /*ee90*/  S2R R2, SR_TID.X ;  /* 0x0000000000027919 */ /* 0x000ee20000002100 */
[----:B------:R-:W-:-:S04]  /*eea0*/  IMAD.MOV.U32 R5, RZ, RZ, 0x4000 ;  /* 0x00004000ff057424 */ /* 0x000fc800078e00ff */
[----:B------:R4:W-:Y:S01]  /*eeb0*/  SYNCS.ARRIVE.TRANS64 RZ, [R4+URZ+0x28470], R5 ;  /* 0x0284700504ff79a7 */ /* 0x0009e2000800003f */
[----:B---3--:R-:W-:-:S04]  /*eec0*/  LOP3.LUT R2, R2, 0x1f, RZ, 0xc0, !PT ;  /* 0x0000001f02027812 */ /* 0x008fc800078ec0ff */
[----:B------:R-:W-:-:S13]  /*eed0*/  ISETP.NE.AND P3, PT, R2, RZ, PT ;  /* 0x000000ff0200720c */ /* 0x000fda0003f65270 */
[----:B----4-:R-:W-:Y:S05]  /*eee0*/  @!P3 BRA `(.L_x_884) ;  /* 0x000000000004b947 */ /* 0x010fea0003800000 */
[----:B------:R-:W-:Y:S01]  /*eef0*/  BPT.TRAP 0x1 ;  /* 0x000000040000795c */ /* 0x000fe20000300000 */
.L_x_884:
[----:B------:R-:W3:Y:S04]  /*ef00*/  LDL R2, [R1+0x4] ;  /* 0x0000040001027983 */ /* 0x000ee80000100800 */
[----:B------:R-:W4:Y:S01]  /*ef10*/  LDL R5, [R1] ;  /* 0x0000000001057983 */ /* 0x000f220000100800 */
        /* <DEDUP_REMOVED lines=11> */
[----:B---3--:R-:W-:-:S04]  /*efd0*/  LEA R2, R2, UR40, 0xe ;  /* 0x0000002802027c11 */ /* 0x008fc8000f8e70ff */
[----:B------:R-:W-:Y:S02]  /*efe0*/  R2UR UR14, R2 ;  /* 0x00000000020e72ca */ /* 0x000fe400000e0000 */
[----:B----4-:R-:W-:-:S11]  /*eff0*/  R2UR UR12, R5 ;  /* 0x00000000050c72ca */ /* 0x010fd600000e0000 */
[----:B------:R-:W-:Y:S02]  /*f000*/  UIADD3 UR8, UR14, 0x10000, URZ ;  /* 0x000100000e087890 */ /* 0x000fe4000fffe03f */
[----:B------:R-:W-:-:S07]  /*f010*/  UIADD3 UR14, UR14, 0x12000, URZ ;  /* 0x000120000e0e7890 */ /* 0x000fce000fffe03f */
[----:B------:R3:W-:Y:S02]  /*f020*/  UTMALDG.4D [UR8], [UR4], desc[UR6] ;  /* 0x00000608040075b4 */ /* 0x0007e40008019000 */
[----:B---3--:R-:W-:Y:S01]  /*f030*/  UMOV UR8, UR14 ;  /* 0x0000000e00087c82 */ /* 0x008fe20008000000 */
[----:B------:R-:W-:Y:S02]  /*f040*/  UMOV UR10, UR15 ;  /* 0x0000000f000a7c82 */ /* 0x000fe40008000000 */
[----:B------:R3:W-:Y:S01]  /*f050*/  UTMALDG.4D [UR8], [UR4], desc[UR6] ;  /* 0x00000608040075b4 */ /* 0x0007e20008019000 */
[----:B------:R-:W4:Y:S02]  /*f060*/  SYNCS.PHASECHK.TRANS64.TRYWAIT P3, [R4+URZ+0x28440], R3 ;  /* 0x02844003040075a7 */ /* 0x000f24000806017f */
[----:B---34-:R-:W-:Y:S05]  /*f070*/  @!P3 BRA `(.L_x_885) ;  /* 0x0000002400d0b947 */ /* 0x018fea0003800000 */
.L_x_946:
[----:B------:R-:W-:Y:S05]  /*f080*/  @P0 BRA `(.L_x_886) ;  /* 0x00000000001c0947 */ /* 0x000fea0003800000 */
[----:B------:R-:W4:Y:S01]  /*f090*/  S2R R5, SR_TID.X ;  /* 0x0000000000057919 */ /* 0x000f220000002100 */
[----:B-1-3--:R-:W-:-:S04]  /*f0a0*/  IMAD.MOV.U32 R3, RZ, RZ, 0x4000 ;  /* 0x00004000ff037424 */ /* 0x00afc800078e00ff */
[----:B------:R1:W-:Y:S01]  /*f0b0*/  SYNCS.ARRIVE.TRANS64 RZ, [R4+URZ+0x28430], R3 ;  /* 0x0284300304ff79a7 */ /* 0x0003e2000800003f */
[----:B----4-:R-:W-:-:S04]  /*f0c0*/  LOP3.LUT R5, R5, 0x1f, RZ, 0xc0, !PT ;  /* 0x0000001f05057812 */ /* 0x010fc800078ec0ff */
[----:B------:R-:W-:-:S13]  /*f0d0*/  ISETP.NE.AND P0, PT, R5, RZ, PT ;  /* 0x000000ff0500720c */ /* 0x000fda0003f05270 */
[----:B-1----:R-:W-:Y:S05]  /*f0e0*/  @!P0 BRA `(.L_x_886) ;  /* 0x0000000000048947 */ /* 0x002fea0003800000 */
[----:B------:R-:W-:Y:S01]  /*f0f0*/  BPT.TRAP 0x1 ;  /* 0x000000040000795c */ /* 0x000fe20000300000 */
.L_x_886:
[----:B-1-3--:R-:W3:Y:S01]  /*f100*/  LDL R3, [R1] ;  /* 0x0000000001037983 */ /* 0x00aee20000100800 */
        /* <DEDUP_REMOVED lines=13> */
[----:B---3--:R-:W-:-:S13]  /*f1e0*/  R2UR UR12, R3 ;  /* 0x00000000030c72ca */ /* 0x008fda00000e0000 */
[----:B------:R1:W-:Y:S02]  /*f1f0*/  UTMALDG.4D [UR8], [UR4], desc[UR6] ;  /* 0x00000608040075b4 */ /* 0x0003e40008019000 */
[----:B-1----:R-:W-:Y:S01]  /*f200*/  UMOV UR8, UR14 ;  /* 0x0000000e00087c82 */ /* 0x002fe20008000000 */
[----:B------:R-:W-:Y:S02]  /*f210*/  UMOV UR10, UR15 ;  /* 0x0000000f000a7c82 */ /* 0x000fe40008000000 */
[----:B------:R1:W-:Y:S02]  /*f220*/  UTMALDG.4D [UR8], [UR4], desc[UR6] ;  /* 0x00000608040075b4 */ /* 0x0003e40008019000 */
[----:B-1----:R-:W-:Y:S01]  /*f230*/  NOP ;  /* 0x0000000000007918 */ /* 0x002fe20000000000 */
.L_x_881:
[----:B------:R-:W-:Y:S05]  /*f240*/  WARPSYNC.ALL ;  /* 0x0000000000007948 */ /* 0x000fea0003800000 */
[----:B------:R-:W-:Y:S01]  /*f250*/  BAR.SYNC.DEFER_BLOCKING 0x8, 0x120 ;  /* 0x0204800000007b1d */ /* 0x000fe20000010000 */
[----:B------:R-:W-:Y:S01]  /*f260*/  ELECT P0, URZ, PT ;  /* 0x00000000003f782f */ /* 0x000fe20003800000 */
[----:B------:R-:W-:Y:S02]  /*f270*/  UIADD3 UR4, UP0, UR44, 0x270, URZ ;  /* 0x000002702c047890 */ /* 0x000fe4000ff1e03f */
[----:B------:R-:W-:Y:S02]  /*f280*/  UIADD3 UR8, UR40, 0x18000, URZ ;  /* 0x0001800028087890 */ /* 0x000fe4000fffe03f */
[----:B------:R-:W-:-:S02]  /*f290*/  UIADD3 UR9, UR40, 0x28400, URZ ;  /* 0x0002840028097890 */ /* 0x000fc4000fffe03f */
[----:B------:R-:W-:Y:S02]  /*f2a0*/  UIADD3.X UR5, URZ, UR45, URZ, UP0, !UPT ;  /* 0x0000002d3f057290 */ /* 0x000fe400087fe43f */
[----:B------:R-:W-:Y:S01]  /*f2b0*/  UIADD3 UR16, UR40, 0x1c000, URZ ;  /* 0x0001c00028107890 */ /* 0x000fe2000fffe03f */
[----:B------:R-:W-:-:S03]  /*f2c0*/  UMOV UR6, 0x0 ;  /* 0x0000000000067882 */ /* 0x000fc60000000000 */
[----:B------:R-:W-:Y:S01]  /*f2d0*/  @P0 IMAD.MOV.U32 R2, RZ, RZ, 0x8000 ;  /* 0x00008000ff020424 */ /* 0x000fe200078e00ff */
[----:B------:R-:W-:Y:S01]  /*f2e0*/  UMOV UR7, 0x12f00000 ;  /* 0x12f0000000077882 */ /* 0x000fe20000000000 */
[----:B------:R-:W-:Y:S01]  /*f2f0*/  UMOV UR10, URZ ;  /* 0x0000003f000a7c82 */ /* 0x000fe20008000000 */
[----:B------:R-:W-:Y:S01]  /*f300*/  UMOV UR11, UR37 ;  /* 0x00000025000b7c82 */ /* 0x000fe20008000000 */
[----:B------:R-:W-:Y:S01]  /*f310*/  UMOV UR12, UR38 ;  /* 0x00000026000c7c82 */ /* 0x000fe20008000000 */
[----:B------:R-:W-:Y:S01]  /*f320*/  UMOV UR13, UR39 ;  /* 0x00000027000d7c82 */ /* 0x000fe20008000000 */
[----:B------:R-:W-:Y:S01]  /*f330*/  UMOV UR18, 0x80 ;  /* 0x0000008000127882 */ /* 0x000fe20000000000 */
[----:B------:R-:W-:Y:S01]  /*f340*/  UMOV UR19, UR37 ;  /* 0x0000002500137c82 */ /* 0x000fe20008000000 */
[----:B------:R-:W-:Y:S01]  /*f350*/  UMOV UR20, UR38 ;  /* 0x0000002600147c82 */ /* 0x000fe20008000000 */
[----:B------:R-:W-:Y:S01]  /*f360*/  UMOV UR21, UR39 ;  /* 0x0000002700157c82 */ /* 0x000fe20008000000 */
[----:B------:R3:W-:Y:S01]  /*f370*/  @P0 SYNCS.ARRIVE.TRANS64 RZ, [UR40+0x28400], R2 ;  /* 0x02840002ffff09a7 */ /* 0x0007e20008000028 */
[----:B------:R-:W-:Y:S01]  /*f380*/  UMOV UR17, UR9 ;  /* 0x0000000900117c82 */ /* 0x000fe20008000000 */
[----:B------:R3:W-:Y:S01]  /*f390*/  UTMALDG.4D [UR8], [UR4], desc[UR6] ;  /* 0x00000608040075b4 */ /* 0x0007e20008019000 */
[----:B------:R3:W-:Y:S01]  /*f3a0*/  UTMALDG.4D [UR16], [UR4], desc[UR6] ;  /* 0x00000610040075b4 */ /* 0x0007e20008019000 */
[----:B------:R-:W-:-:S02]  /*f3b0*/  NOP ;  /* 0x0000000000007918 */ /* 0x000fc40000000000 */
.L_x_879:
[----:B------:R-:W4:Y:S01]  /*f3c0*/  LDL.LU R3, [R1+0x28] ;  /* 0x0000280001037983 */ /* 0x000f220000300800 */
[----:B------:R-:W-:Y:S01]  /*f3d0*/  BSSY B0, `(.L_x_887) ;  /* 0x0000009000007945 */ /* 0x000fe20003800000 */
[----:B----4-:R-:W-:-:S05]  /*f3e0*/  VIADD R3, R3, 0x1 ;  /* 0x0000000103037836 */ /* 0x010fca0000000000 */
[----:B---3--:R-:W-:Y:S01]  /*f3f0*/  LEA.HI R2, R3, R3, RZ, 0x1 ;  /* 0x0000000303027211 */ /* 0x008fe200078f08ff */
[----:B------:R3:W-:Y:S03]  /*f400*/  STL [R1+0x28], R3 ;  /* 0x0000280301007387 */ /* 0x0007e60000100800 */
[----:B------:R-:W-:-:S05]  /*f410*/  LOP3.LUT R2, R2, 0xfffffffe, RZ, 0xc0, !PT ;  /* 0xfffffffe02027812 */ /* 0x000fca00078ec0ff */
[----:B------:R-:W-:-:S05]  /*f420*/  IMAD.IADD R2, R3, 0x1, -R2 ;  /* 0x0000000103027824 */ /* 0x000fca00078e0a02 */
[----:B------:R-:W-:-:S04]  /*f430*/  SHF.L.U32 R2, R2, 0x1f, RZ ;  /* 0x0000001f02027819 */ /* 0x000fc800000006ff */
[----:B------:R-:W4:Y:S02]  /*f440*/  SYNCS.PHASECHK.TRANS64.TRYWAIT P0, [UR40+0x28420], R2 ;  /* 0x02842002ff0075a7 */ /* 0x000f240008000168 */
[----:B---34-:R-:W-:Y:S05]  /*f450*/  @!P0 BRA `(.L_x_888) ;  /* 0x0000002000ec8947 */ /* 0x018fea0003800000 */
.L_x_947:
[----:B-1----:R-:W-:Y:S05]  /*f460*/  BSYNC B0 ;  /* 0x0000000000007941 */ /* 0x002fea0003800000 */
.L_x_887:
[----:B------:R-:W-:-:S04]  /*f470*/  UIADD3 UR4, UR41, -0x2, URZ ;  /* 0xfffffffe29047890 */ /* 0x000fc8000fffe03f */
[----:B------:R-:W-:-:S06]  /*f480*/  UISETP.GE.AND UP0, UPT, UR4, UR42, UPT ;  /* 0x0000002a0400728c */ /* 0x000fcc000bf06270 */
[----:B------:R-:W-:-:S13]  /*f490*/  PLOP3.LUT P0, PT, PT, PT, UP0, 0x80, 0x0 ;  /* 0x000000000000781c */ /* 0x000fda0003f0f008 */
[----:B------:R-:W-:Y:S05]  /*f4a0*/  @!P0 BRA `(.L_x_889) ;  /* 0x0000001000048947 */ /* 0x000fea0003800000 */
[----:B---3--:R1:W5:Y:S04]  /*f4b0*/  LDL.LU R2, [R1+0x4] ;  /* 0x0000040001027983 */ /* 0x0083680000300800 */
[----:B------:R1:W5:Y:S01]  /*f4c0*/  LDL.LU R8, [R1+0xc] ;  /* 0x00000c0001087983 */ /* 0x0003620000300800 */
[----:B------:R-:W-:-:S07]  /*f4d0*/  IMAD.U32 R3, RZ, RZ, UR4 ;  /* 0x00000004ff037e24 */ /* 0x000fce000f8e00ff */
.L_x_911:
[----:B--2--5:R-:W-:Y:S01]  /*f4e0*/  VIADD R4, R2, 0x1 ;  /* 0x0000000102047836 */ /* 0x024fe20000000000 */
[----:B------:R-:W-:Y:S05]  /*f4f0*/  YIELD ;  /* 0x0000000000007946 */ /* 0x000fea0003800000 */
[----:B------:R-:W-:Y:S01]  /*f500*/  ISETP.NE.AND P0, PT, R4, 0x2, PT ;  /* 0x000000020400780c */ /* 0x000fe20003f05270 */
[----:B------:R-:W-:Y:S03]  /*f510*/  BSSY B0, `(.L_x_890) ;  /* 0x000008b000007945 */ /* 0x000fe60003800000 */
[----:B------:R-:W-:-:S02]  /*f520*/  SEL R5, RZ, 0x1, P0 ;  /* 0x00000001ff057807 */ /* 0x000fc40000000000 */
[----:B------:R-:W-:Y:S02]  /*f530*/  SEL R11, R4, RZ, P0 ;  /* 0x000000ff040b7207 */ /* 0x000fe40000000000 */
[----:B------:R-:W-:-:S05]  /*f540*/  LOP3.LUT R10, R8, R5, RZ, 0x3c, !PT ;  /* 0x00000005080a7212 */ /* 0x000fca00078e3cff */
[----:B------:R3:W-:Y:S04]  /*f550*/  STL [R1+0xc], R10 ;  /* 0x00000c0a01007387 */ /* 0x0007e80000100800 */
[----:B------:R3:W-:Y:S01]  /*f560*/  STL [R1+0x4], R11 ;  /* 0x0000040b01007387 */ /* 0x0007e20000100800 */
[----:B----4-:R-:W-:Y:S05]  /*f570*/  @!P6 BRA `(.L_x_891) ;  /* 0x000000080010e947 */ /* 0x010fea0003800000 */
[----:B------:R-:W-:Y:S01]  /*f580*/  IMAD.MOV.U32 R9, RZ, RZ, R3 ;  /* 0x000000ffff097224 */ /* 0x000fe200078e0003 */
[----:B------:R-:W-:Y:S06]  /*f590*/  @!P1 BRA `(.L_x_892) ;  /* 0x0000000000509947 */ /* 0x000fec0003800000 */
[----:B------:R-:W4:Y:S01]  /*f5a0*/  LDL R7, [R1+0x18] ;  /* 0x0000180001077983 */ /* 0x000f220000100800 */
[----:B------:R-:W1:Y:S01]  /*f5b0*/  LDC R9, c[0x0][0x41c] ;  /* 0x00010700ff097b82 */ /* 0x000e620000000800 */
[----:B------:R-:W-:Y:S02]  /*f5c0*/  ULDC.64 UR4, c[0x0][0x408] ;  /* 0x0001020000047ab9 */ /* 0x000fe40000000a00 */
[----:B------:R-:W2:Y:S01]  /*f5d0*/  LDL R6, [R1+0x10] ;  /* 0x0000100001067983 */ /* 0x000ea20000100800 */
        /* <DEDUP_REMOVED lines=16> */
.L_x_892:
[----:B----4-:R-:W-:Y:S01]  /*f6e0*/  LEA R6, R11, UR40, 0x3 ;  /* 0x000000280b067c11 */ /* 0x010fe2000f8e18ff */
[----:B------:R-:W4:Y:S01]  /*f6f0*/  S2R R4, SR_TID.X ;  /* 0x0000000000047919 */ /* 0x000f220000002100 */
[----:B------:R-:W-:Y:S01]  /*f700*/  SHF.L.U32 R5, R10, 0x1f, RZ ;  /* 0x0000001f0a057819 */ /* 0x000fe200000006ff */
[----:B------:R-:W-:Y:S03]  /*f710*/  BSSY B1, `(.L_x_893) ;  /* 0x0000005000017945 */ /* 0x000fe60003800000 */
[----:B------:R-:W1:Y:S01]  /*f720*/  SYNCS.PHASECHK.TRANS64.TRYWAIT P0, [R6+URZ+0x28480], R5 ;  /* 0x02848005060075a7 */ /* 0x000e62000800017f */
[----:B----4-:R-:W-:-:S04]  /*f730*/  LOP3.LUT R4, R4, 0x7f, RZ, 0xc0, !PT ;  /* 0x0000007f04047812 */ /* 0x010fc800078ec0ff */
[----:B------:R-:W-:Y:S01]  /*f740*/  ISETP.NE.AND P3, PT, R4, RZ, PT ;  /* 0x000000ff0400720c */ /* 0x000fe20003f65270 */
[----:B-1----:R-:W-:-:S12]  /*f750*/  @!P0 BRA `(.L_x_894) ;  /* 0x0000002000408947 */ /* 0x002fd80003800000 */
.L_x_948:
[----:B------:R-:W-:Y:S05]  /*f760*/  BSYNC B1 ;  /* 0x0000000000017941 */ /* 0x000fea0003800000 */
.L_x_893:
        /* <DEDUP_REMOVED lines=9> */
.L_x_896:
[----:B------:R-:W-:Y:S05]  /*f800*/  BSYNC B1 ;  /* 0x0000000000017941 */ /* 0x000fea0003800000 */
.L_x_895:
[----:B------:R-:W4:Y:S04]  /*f810*/  LDL R4, [R1+0x4] ;  /* 0x0000040001047983 */ /* 0x000f280000100800 */
[----:B------:R-:W2:Y:S01]  /*f820*/  LDL R7, [R1] ;  /* 0x0000000001077983 */ /* 0x000ea20000100800 */
        /* <DEDUP_REMOVED lines=11> */
[----:B---3--:R-:W-:-:S12]  /*f8e0*/  VIADD R10, R4, 0x10000 ;  /* 0x00010000040a7836 */ /* 0x008fd80000000000 */
.L_x_897:
        /* <DEDUP_REMOVED lines=9> */
[----:B------:R-:W2:Y:S01]  /*f980*/  LDL R11, [R1] ;  /* 0x00000000010b7983 */ /* 0x000ea20000100800 */
[----:B------:R-:W-:Y:S01]  /*f990*/  IMAD.MOV.U32 R12, RZ, RZ, 0x80 ;  /* 0x00000080ff0c7424 */ /* 0x000fe200078e00ff */
[----:B------:R-:W-:Y:S01]  /*f9a0*/  PLOP3.LUT P0, PT, PT, PT, PT, 0x80, 0x0 ;  /* 0x000000000000781c */ /* 0x000fe20003f0f070 */
[----:B------:R-:W-:Y:S01]  /*f9b0*/  VIADD R10, R4, 0x12000 ;  /* 0x00012000040a7836 */ /* 0x000fe20000000000 */
[----:B------:R-:W-:Y:S01]  /*f9c0*/  UMOV UR6, 0x0 ;  /* 0x0000000000067882 */ /* 0x000fe20000000000 */
[----:B------:R-:W-:Y:S01]  /*f9d0*/  UMOV UR7, 0x14f00000 ;  /* 0x14f0000000077882 */ /* 0x000fe20000000000 */
[----:B------:R-:W-:Y:S02]  /*f9e0*/  R2UR UR10, R12 ;  /* 0x000000000c0a72ca */ /* 0x000fe400000e0000 */
[----:B--2---:R-:W-:-:S15]  /*f9f0*/  R2UR UR12, R11 ;  /* 0x000000000b0c72ca */ /* 0x004fde00000e0000 */
.L_x_898:
        /* <DEDUP_REMOVED lines=12> */
.L_x_949:
[----:B------:R-:W-:Y:S05]  /*fac0*/  BSYNC B1 ;  /* 0x0000000000017941 */ /* 0x000fea0003800000 */
.L_x_899:
        /* <DEDUP_REMOVED lines=11> */
.L_x_902:
[----:B------:R-:W-:Y:S05]  /*fb80*/  BSYNC B1 ;  /* 0x0000000000017941 */ /* 0x000fea0003800000 */
.L_x_901:
[----:B-12---:R-:W2:Y:S01]  /*fb90*/  LDL R5, [R1] ;  /* 0x0000000001057983 */ /* 0x006ea20000100800 */
        /* <DEDUP_REMOVED lines=9> */
.L_x_903:
        /* <DEDUP_REMOVED lines=9> */
[----:B------:R-:W2:Y:S01]  /*fcc0*/  LDL R7, [R1] ;  /* 0x0000000001077983 */ /* 0x000ea20000100800 */
[----:B------:R-:W-:Y:S01]  /*fcd0*/  R2UR UR10, R12 ;  /* 0x000000000c0a72ca */ /* 0x000fe200000e0000 */
[----:B------:R-:W-:Y:S01]  /*fce0*/  VIADD R4, R4, 0x22000 ;  /* 0x0002200004047836 */ /* 0x000fe20000000000 */
[----:B------:R-:W-:Y:S02]  /*fcf0*/  R2UR UR6, R10 ;  /* 0x000000000a0672ca */ /* 0x000fe400000e0000 */
[----:B------:R-:W-:Y:S02]  /*fd00*/  R2UR UR7, R11 ;  /* 0x000000000b0772ca */ /* 0x000fe400000e0000 */
[----:B------:R-:W-:Y:S02]  /*fd10*/  PLOP3.LUT P0, PT, PT, PT, PT, 0x80, 0x0 ;  /* 0x000000000000781c */ /* 0x000fe40003f0f070 */
[----:B--2---:R-:W-:-:S15]  /*fd20*/  R2UR UR12, R7 ;  /* 0x00000000070c72ca */ /* 0x004fde00000e0000 */
.L_x_904:
        /* <DEDUP_REMOVED lines=9> */
.L_x_891:
[----:B------:R-:W-:Y:S05]  /*fdc0*/  BSYNC B0 ;  /* 0x0000000000007941 */ /* 0x000fea0003800000 */
.L_x_890:
[----:B------:R-:W-:-:S06]  /*fdd0*/  UISETP.NE.AND UP0, UPT, UR43, 0x3, UPT ;  /* 0x000000032b00788c */ /* 0x000fcc000bf05270 */
[----:B------:R-:W-:-:S13]  /*fde0*/  PLOP3.LUT P0, PT, PT, PT, UP0, 0x80, 0x0 ;  /* 0x000000000000781c */ /* 0x000fda0003f0f008 */
[----:B------:R-:W-:Y:S05]  /*fdf0*/  @!P0 BRA `(.L_x_905) ;  /* 0x0000000000048947 */ /* 0x000fea0003800000 */
[----:B------:R-:W-:Y:S01]  /*fe00*/  BPT.TRAP 0x1 ;  /* 0x000000040000795c */ /* 0x000fe20000300000 */
.L_x_905:
[----:B------:R-:W-:Y:S01]  /*fe10*/  IMAD.U32 R4, RZ, RZ, UR46 ;  /* 0x0000002eff047e24 */ /* 0x000fe2000f8e00ff */
[----:B------:R-:W-:Y:S01]  /*fe20*/  LEA R21, R2, UR40, 0x3 ;  /* 0x0000002802157c11 */ /* 0x000fe2000f8e18ff */
[----:B------:R-:W-:Y:S03]  /*fe30*/  BSSY B0, `(.L_x_906) ;  /* 0x0000006000007945 */ /* 0x000fe60003800000 */
[----:B------:R-:W-:Y:S02]  /*fe40*/  ISETP.NE.AND P0, PT, R4, 0x3, PT ;  /* 0x000000030400780c */ /* 0x000fe40003f05270 */
[----:B------:R-:W-:-:S04]  /*fe50*/  LOP3.LUT R4, R8, 0x1, RZ, 0x3c, !PT ;  /* 0x0000000108047812 */ /* 0x000fc800078e3cff */
[----:B------:R-:W-:-:S04]  /*fe60*/  SHF.L.U32 R4, R4, 0x1f, RZ ;  /* 0x0000001f04047819 */ /* 0x000fc800000006ff */
[----:B------:R-:W4:Y:S02]  /*fe70*/  SYNCS.PHASECHK.TRANS64.TRYWAIT P3, [R21+URZ+0x28470], R4 ;  /* 0x02847004150075a7 */ /* 0x000f24000806017f */
[----:B----4-:R-:W-:Y:S05]  /*fe80*/  @!P3 BRA `(.L_x_907) ;  /* 0x00000018009cb947 */ /* 0x010fea0003800000 */
.L_x_950:
[----:B------:R-:W-:Y:S05]  /*fe90*/  BSYNC B0 ;  /* 0x0000000000007941 */ /* 0x000fea0003800000 */
.L_x_906:
[----:B------:R-:W-:Y:S05]  /*fea0*/  @!P0 BRA `(.L_x_908) ;  /* 0x0000000000048947 */ /* 0x000fea0003800000 */
[----:B------:R-:W-:Y:S01]  /*feb0*/  BPT.TRAP 0x1 ;  /* 0x000000040000795c */ /* 0x000fe20000300000 */
.L_x_908:
[----:B----4-:R-:W-:Y:S01]  /*fec0*/  SHF.L.U32 R4, R8, 0x1f, RZ ;  /* 0x0000001f08047819 */ /* 0x010fe200000006ff */
[----:B------:R-:W-:-:S03]  /*fed0*/  IMAD.SHL.U32 R2, R2, 0x4000, RZ ;  /* 0x0000400002027824 */ /* 0x000fc600078e00ff */
[----:B------:R-:W4:Y:S02]  /*fee0*/  SYNCS.PHASECHK.TRANS64.TRYWAIT P3, [R21+URZ+0x28460], R4 ;  /* 0x02846004150075a7 */ /* 0x000f24000806017f */
[----:B----4-:R-:W-:Y:S05]  /*fef0*/  @!P3 BRA `(.L_x_909) ;  /* 0x000000180094b947 */ /* 0x010fea0003800000 */
.L_x_951:
[----:B------:R-:W5:Y:S04]  /*ff00*/  LDL R17, [R1+0x8] ;  /* 0x0000080001117983 */ /* 0x000f680000100800 */
[----:B------:R-:W4:Y:S04]  /*ff10*/  LDL R13, [R1+0x1c] ;  /* 0x00001c00010d7983 */ /* 0x000f280000100800 */
[----:B--2---:R-:W2:Y:S01]  /*ff20*/  LDL R18, [R1+0x14] ;  /* 0x0000140001127983 */ /* 0x004ea20000100800 */
[----:B------:R-:W-:Y:S05]  /*ff30*/  WARPSYNC.ALL ;  /* 0x0000000000007948 */ /* 0x000fea0003800000 */
[----:B------:R-:W-:-:S04]  /*ff40*/  IMAD.U32 R12, RZ, RZ, UR40 ;  /* 0x00000028ff0c7e24 */ /* 0x000fc8000f8e00ff */
[----:B------:R-:W-:Y:S01]  /*ff50*/  VIADD R12, R12, 0x8000 ;  /* 0x000080000c0c7836 */ /* 0x000fe20000000000 */
[----:B-----5:R-:W-:-:S05]  /*ff60*/  LOP3.LUT R14, R2, R17, RZ, 0xfc, !PT ;  /* 0x00000011020e7212 */ /* 0x020fca00078efcff */
[----:B---3--:R-:W3:Y:S01]  /*ff70*/  LDSM.16.MT88.4 R8, [R14+UR40+0x10000] ;  /* 0x010000280e08783b */ /* 0x008ee20008004200 */
[----:B----4-:R-:W-:Y:S02]  /*ff80*/  IADD3 R16, R13, UR40, R2 ;  /* 0x000000280d107c10 */ /* 0x010fe4000fffe002 */
[C-C-:B---3--:R-:W-:Y:S02]  /*ff90*/  PRMT R4, R8.reuse, 0x6420, R9.reuse ;  /* 0x0000642008047816 */ /* 0x148fe40000000009 */
[----:B------:R-:W-:Y:S02]  /*ffa0*/  PRMT R5, R8, 0x7531, R9 ;  /* 0x0000753108057816 */ /* 0x000fe40000000009 */
[C-C-:B------:R-:W-:Y:S02]  /*ffb0*/  PRMT R6, R10.reuse, 0x6420, R11.reuse ;  /* 0x000064200a067816 */ /* 0x140fe4000000000b */
[----:B------:R-:W-:Y:S02]  /*ffc0*/  PRMT R7, R10, 0x7531, R11 ;  /* 0x000075310a077816 */ /* 0x000fe4000000000b */
[----:B------:R-:W3:Y:S01]  /*ffd0*/  LDSM.16.MT88.4 R8, [R16+0x10000] ;  /* 0x010000001008783b */ /* 0x000ee20000004200 */
[----:B--2---:R-:W-:-:S05]  /*ffe0*/  IADD3 R20, R12, R2, R18 ;  /* 0x000000020c147210 */ /* 0x004fca0007ffe012 */
[----:B------:R2:W-:Y:S02]  /*fff0*/  STSM.16.M88.4 [R20], R4 ;  /* 0x0000000414007844 */ /* 0x0005e40000000200 */
[----:B--2---:R-:W-:Y:S01]  /*10000*/  VIADD R4, R2, 0x2000 ;  /* 0x0000200002047836 */ /* 0x004fe20000000000 */
[C-C-:B---3--:R-:W-:Y:S02]  /*10010*/  PRMT R12, R8.reuse, 0x6420, R9.reuse ;  /* 0x00006420080c7816 */ /* 0x148fe40000000009 */
[----:B------:R-:W-:Y:S02]  /*10020*/  PRMT R13, R8, 0x7531, R9 ;  /* 0x00007531080d7816 */ /* 0x000fe40000000009 */
[C-C-:B------:R-:W-:Y:S02]  /*10030*/  PRMT R14, R10.reuse, 0x6420, R11.reuse ;  /* 0x000064200a0e7816 */ /* 0x140fe4000000000b */
[----:B------:R-:W-:-:S05]  /*10040*/  PRMT R15, R10, 0x7531, R11 ;  /* 0x000075310a0f7816 */ /* 0x000fca000000000b */
[----:B------:R2:W-:Y:S02]  /*10050*/  STSM.16.M88.4 [R20+0x1000], R12 ;  /* 0x0010000c14007844 */ /* 0x0005e40000000200 */
[----:B--2---:R-:W-:-:S05]  /*10060*/  IMAD.MOV.U32 R14, RZ, RZ, R17 ;  /* 0x000000ffff0e7224 */ /* 0x004fca00078e0011 */
[----:B------:R-:W-:-:S05]  /*10070*/  LOP3.LUT R4, R4, R14, RZ, 0xfc, !PT ;  /* 0x0000000e04047212 */ /* 0x000fca00078efcff */
[----:B------:R-:W2:Y:S01]  /*10080*/  LDSM.16.MT88.4 R8, [R4+UR40+0x10000] ;  /* 0x010000280408783b */ /* 0x000ea20008004200 */
[----:B------:R-:W-:Y:S01]  /*10090*/  IMAD.MOV.U32 R15, RZ, RZ, R16 ;  /* 0x000000ffff0f7224 */ /* 0x000fe200078e0010 */
[C-C-:B--2---:R-:W-:Y:S02]  /*100a0*/  PRMT R4, R8.reuse, 0x6420, R9.reuse ;  /* 0x0000642008047816 */ /* 0x144fe40000000009 */
[----:B------:R-:W-:Y:S02]  /*100b0*/  PRMT R5, R8, 0x7531, R9 ;  /* 0x0000753108057816 */ /* 0x000fe40000000009 */
[C-C-:B------:R-:W-:Y:S02]  /*100c0*/  PRMT R6, R10.reuse, 0x6420, R11.reuse ;  /* 0x000064200a067816 */ /* 0x140fe4000000000b */
[----:B------:R-:W-:Y:S02]  /*100d0*/  PRMT R7, R10, 0x7531, R11 ;  /* 0x000075310a077816 */ /* 0x000fe4000000000b */
[----:B------:R-:W2:Y:S04]  /*100e0*/  LDSM.16.MT88.4 R8, [R15+0x12000] ;  /* 0x012000000f08783b */ /* 0x000ea80000004200 */
[----:B------:R3:W-:Y:S01]  /*100f0*/  STSM.16.M88.4 [R20+0x2000], R4 ;  /* 0x0020000414007844 */ /* 0x0007e20000000200 */
[----:B------:R-:W-:-:S02]  /*10100*/  IMAD.MOV.U32 R12, RZ, RZ, R18 ;  /* 0x000000ffff0c7224 */ /* 0x000fc400078e0012 */
[----:B---3--:R-:W-:-:S05]  /*10110*/  VIADD R4, R2, 0x1000 ;  /* 0x0000100002047836 */ /* 0x008fca0000000000 */
[----:B------:R-:W-:Y:S01]  /*10120*/  LOP3.LUT R4, R4, R14, RZ, 0xfc, !PT ;  /* 0x0000000e04047212 */ /* 0x000fe200078efcff */
[----:B------:R-:W3:Y:S01]  /*10130*/  S2R R7, SR_TID.X ;  /* 0x0000000000077919 */ /* 0x000ee20000002100 */
[C-C-:B--2---:R-:W-:Y:S02]  /*10140*/  PRMT R16, R8.reuse, 0x6420, R9.reuse ;  /* 0x0000642008107816 */ /* 0x144fe40000000009 */
[----:B------:R-:W-:Y:S02]  /*10150*/  PRMT R17, R8, 0x7531, R9 ;  /* 0x0000753108117816 */ /* 0x000fe40000000009 */
[C-C-:B------:R-:W-:Y:S02]  /*10160*/  PRMT R18, R10.reuse, 0x6420, R11.reuse ;  /* 0x000064200a127816 */ /* 0x140fe4000000000b */
[----:B------:R-:W-:-:S05]  /*10170*/  PRMT R19, R10, 0x7531, R11 ;  /* 0x000075310a137816 */ /* 0x000fca000000000b */
[----:B------:R2:W-:Y:S04]  /*10180*/  STSM.16.M88.4 [R20+0x3000], R16 ;  /* 0x0030001014007844 */ /* 0x0005e80000000200 */
[----:B------:R-:W4:Y:S01]  /*10190*/  LDSM.16.MT88.4 R8, [R4+UR40+0x10000] ;  /* 0x010000280408783b */ /* 0x000f220008004200 */
[----:B---3--:R-:W-:Y:S01]  /*101a0*/  LOP3.LUT P3, RZ, R7, 0x4, RZ, 0xc0, !PT ;  /* 0x0000000407ff7812 */ /* 0x008fe2000786c0ff */
[----:B------:R-:W-:Y:S02]  /*101b0*/  IMAD.U32 R13, RZ, RZ, UR40 ;  /* 0x00000028ff0d7e24 */ /* 0x000fe4000f8e00ff */
[----:B--2---:R-:W-:Y:S01]  /*101c0*/  IMAD.MOV.U32 R19, RZ, RZ, 0x20 ;  /* 0x00000020ff137424 */ /* 0x004fe200078e00ff */
[C-C-:B----4-:R-:W-:Y:S02]  /*101d0*/  PRMT R4, R8.reuse, 0x6420, R9.reuse ;  /* 0x0000642008047816 */ /* 0x150fe40000000009 */
[----:B------:R-:W-:-:S02]  /*101e0*/  PRMT R5, R8, 0x7531, R9 ;  /* 0x0000753108057816 */ /* 0x000fc40000000009 */
[C-C-:B------:R-:W-:Y:S02]  /*101f0*/  PRMT R6, R10.reuse, 0x6420, R11.reuse ;  /* 0x000064200a067816 */ /* 0x140fe4000000000b */
[----:B------:R-:W-:Y:S02]  /*10200*/  PRMT R7, R10, 0x7531, R11 ;  /* 0x000075310a077816 */ /* 0x000fe4000000000b */
[----:B------:R-:W2:Y:S01]  /*10210*/  LDSM.16.MT88.4 R8, [R15+0x11000] ;  /* 0x011000000f08783b */ /* 0x000ea20000004200 */
[----:B------:R-:W-:Y:S01]  /*10220*/  SEL R19, R19, 0xffffffe0, !P3 ;  /* 0xffffffe013137807 */ /* 0x000fe20005800000 */
[----:B------:R-:W-:-:S03]  /*10230*/  VIADD R13, R13, 0x8000 ;  /* 0x000080000d0d7836 */ /* 0x000fc60000000000 */
[----:B------:R-:W-:Y:S01]  /*10240*/  IADD3 R12, R12, R2, R19 ;  /* 0x000000020c0c7210 */ /* 0x000fe20007ffe013 */
[----:B------:R-:W-:-:S04]  /*10250*/  VIADD R2, R2, 0x3000 ;  /* 0x0000300002027836 */ /* 0x000fc80000000000 */
[----:B------:R-:W-:Y:S01]  /*10260*/  IMAD.IADD R12, R13, 0x1, R12 ;  /* 0x000000010d0c7824 */ /* 0x000fe200078e020c */
[----:B------:R-:W-:-:S04]  /*10270*/  LOP3.LUT R2, R2, R14, RZ, 0xfc, !PT ;  /* 0x0000000e02027212 */ /* 0x000fc800078efcff */
[----:B------:R2:W-:Y:S02]  /*10280*/  STSM.16.M88.4 [R12], R4 ;  /* 0x000000040c007844 */ /* 0x0005e40000000200 */
[C-C-:B--2---:R-:W-:Y:S02]  /*10290*/  PRMT R4, R8.reuse, 0x6420, R9.reuse ;  /* 0x0000642008047816 */ /* 0x144fe40000000009 */
[----:B------:R-:W-:Y:S02]  /*102a0*/  PRMT R5, R8, 0x7531, R9 ;  /* 0x0000753108057816 */ /* 0x000fe40000000009 */
[C-C-:B------:R-:W-:Y:S02]  /*102b0*/  PRMT R6, R10.reuse, 0x6420, R11.reuse ;  /* 0x000064200a067816 */ /* 0x140fe4000000000b */
[----:B------:R-:W-:-:S05]  /*102c0*/  PRMT R7, R10, 0x7531, R11 ;  /* 0x000075310a077816 */ /* 0x000fca000000000b */
[----:B------:R-:W-:Y:S04]  /*102d0*/  STSM.16.M88.4 [R12+0x1000], R4 ;  /* 0x001000040c007844 */ /* 0x000fe80000000200 */
[----:B------:R-:W2:Y:S02]  /*102e0*/  LDSM.16.MT88.4 R8, [R2+UR40+0x10000] ;  /* 0x010000280208783b */ /* 0x000ea40008004200 */
[C-C-:B--2---:R-:W-:Y:S02]  /*102f0*/  PRMT R4, R8.reuse, 0x6420, R9.reuse ;  /* 0x0000642008047816 */ /* 0x144fe40000000009 */
[----:B------:R-:W-:Y:S02]  /*10300*/  PRMT R5, R8, 0x7531, R9 ;  /* 0x0000753108057816 */ /* 0x000fe40000000009 */
[----:B------:R-:W-:-:S02]  /*10310*/  PRMT R6, R10, 0x6420, R11 ;  /* 0x000064200a067816 */ /* 0x000fc4000000000b */
[----:B------:R-:W-:Y:S02]  /*10320*/  PRMT R7, R10, 0x7531, R11 ;  /* 0x000075310a077816 */ /* 0x000fe4000000000b */
[----:B------:R-:W2:Y:S04]  /*10330*/  LDSM.16.MT88.4 R8, [R15+0x13000] ;  /* 0x013000000f08783b */ /* 0x000ea80000004200 */
[----:B------:R2:W-:Y:S02]  /*10340*/  STSM.16.M88.4 [R12+0x2000], R4 ;  /* 0x002000040c007844 */ /* 0x0005e40000000200 */
[C-C-:B--2---:R-:W-:Y:S02]  /*10350*/  PRMT R4, R8.reuse, 0x6420, R9.reuse ;  /* 0x0000642008047816 */ /* 0x144fe40000000009 */
        /* <DEDUP_REMOVED lines=9> */
[----:B---3--:R-:W3:Y:S01]  /*103f0*/  FENCE.VIEW.ASYNC.S ;  /* 0x00000000000073c6 */ /* 0x008ee20000000000 */
[----:B------:R-:W-:Y:S05]  /*10400*/  @!P0 BRA `(.L_x_910) ;  /* 0x0000000000048947 */ /* 0x000fea0003800000 */
[----:B------:R-:W-:Y:S01]  /*10410*/  BPT.TRAP 0x1 ;  /* 0x000000040000795c */ /* 0x000fe20000300000 */
.L_x_910:
[----:B------:R4:W5:Y:S01]  /*10420*/  LDL R2, [R1+0x4] ;  /* 0x0000040001027983 */ /* 0x0009620000100800 */
[----:B---3--:R3:W-:Y:S01]  /*10430*/  SYNCS.ARRIVE.TRANS64.A1T0 RZ, [R21+URZ+0x28450], RZ ;  /* 0x028450ff15ff79a7 */ /* 0x0087e2000810003f */
[----:B------:R-:W-:Y:S01]  /*10440*/  BAR.SYNC.DEFER_BLOCKING 0x2, 0x80 ;  /* 0x0082000000007b1d */ /* 0x000fe20000010000 */
[C---:B------:R-:W-:Y:S01]  /*10450*/  ISETP.GT.AND P0, PT, R3.reuse, UR42, PT ;  /* 0x0000002a03007c0c */ /* 0x040fe2000bf04270 */
[----:B------:R-:W-:Y:S02]  /*10460*/  VIADD R3, R3, 0xffffffff ;  /* 0xffffffff03037836 */ /* 0x000fe40000000000 */
[----:B---3--:R-:W-:Y:S02]  /*10470*/  @!P2 VIADD R21, R21, 0x28480 ;  /* 0x000284801515a836 */ /* 0x008fe40000000000 */
[----:B------:R4:W5:Y:S03]  /*10480*/  LDL R8, [R1+0xc] ;  /* 0x00000c0001087983 */ /* 0x0009660000100800 */
[----:B------:R-:W-:-:S04]  /*10490*/  @!P2 PRMT R21, RZ, 0x654, R21 ;  /* 0x00000654ff15a816 */ /* 0x000fc80000000015 */
[----:B------:R4:W-:Y:S01]  /*104a0*/  @!P2 SYNCS.ARRIVE.TRANS64.RED.A1T0 RZ, [R21+URZ], RZ ;  /* 0x000000ff15ffa9a7 */ /* 0x0009e2000810043f */
[----:B------:R-:W-:Y:S05]  /*104b0*/  @P0 BRA `(.L_x_911) ;  /* 0xfffffff000080947 */ /* 0x000fea000383ffff */
.L_x_889:
[----:B------:R-:W-:Y:S04]  /*104c0*/  BSSY B0, `(.L_x_912) ;  /* 0x000000f000007945 */ /* 0x000fe80003800000 */
[----:B------:R-:W-:Y:S05]  /*104d0*/  @P2 BRA `(.L_x_913) ;  /* 0x0000000000342947 */ /* 0x000fea0003800000 */
[----:B--2---:R-:W2:Y:S01]  /*104e0*/  S2R R5, SR_LANEID ;  /* 0x0000000000057919 */ /* 0x004ea20000000000 */
[----:B------:R-:W-:Y:S01]  /*104f0*/  VOTEU.ANY UR4, UPT, PT ;  /* 0x0000000000047886 */ /* 0x000fe200038e0100 */
[----:B---3-5:R-:W3:Y:S01]  /*10500*/  LDC.64 R2, c[0x0][0xdf0] ;  /* 0x00037c00ff027b82 */ /* 0x028ee20000000a00 */
[----:B------:R-:W2:Y:S02]  /*10510*/  FLO.U32 R0, UR4 ;  /* 0x0000000400007d00 */ /* 0x000ea400080e0000 */
[----:B--2---:R-:W-:-:S06]  /*10520*/  ISETP.EQ.U32.AND P0, PT, R0, R5, PT ;  /* 0x000000050000720c */ /* 0x004fcc0003f02070 */
[----:B------:R-:W3:Y:S07]  /*10530*/  POPC R5, UR4 ;  /* 0x0000000400057d09 */ /* 0x000eee0008000000 */
[----:B---3--:R-:W2:Y:S01]  /*10540*/  @P0 ATOMG.E.ADD.STRONG.GPU PT, R3, desc[UR52][R2.64], R5 ;  /* 0x00000005020309a8 */ /* 0x008ea200081ee1f4 */
[----:B------:R-:W3:Y:S02]  /*10550*/  S2R R4, SR_LTMASK ;  /* 0x0000000000047919 */ /* 0x000ee40000003900 */
[----:B---3--:R-:W-:-:S04]  /*10560*/  LOP3.LUT R4, R4, UR4, RZ, 0xc0, !PT ;  /* 0x0000000404047c12 */ /* 0x008fc8000f8ec0ff */
[----:B------:R-:W3:Y:S01]  /*10570*/  POPC R7, R4 ;  /* 0x0000000400077309 */ /* 0x000ee20000000000 */
[----:B--2---:R-:W3:Y:S02]  /*10580*/  SHFL.IDX PT, R0, R3, R0, 0x1f ;  /* 0x00001f0003007589 */ /* 0x004ee400000e0000 */
[----:B---3--:R-:W-:-:S05]  /*10590*/  IADD3 R0, R0, UR47, R7 ;  /* 0x0000002f00007c10 */ /* 0x008fca000fffe007 */
[----:B------:R2:W-:Y:S02]  /*105a0*/  STL [R1+0x20], R0 ;  /* 0x0000200001007387 */ /* 0x0005e40000100800 */
.L_x_913:
[----:B------:R-:W-:Y:S05]  /*105b0*/  BSYNC B0 ;  /* 0x0000000000007941 */ /* 0x000fea0003800000 */
.L_x_912:
[----:B------:R-:W-:-:S06]  /*105c0*/  UISETP.NE.AND UP0, UPT, UR43, 0x3, UPT ;  /* 0x000000032b00788c */ /* 0x000fcc000bf05270 */
[----:B------:R-:W-:-:S13]  /*105d0*/  PLOP3.LUT P0, PT, PT, PT, UP0, 0x80, 0x0 ;  /* 0x000000000000781c */ /* 0x000fda0003f0f008 */
[----:B------:R-:W-:Y:S05]  /*105e0*/  @!P0 BRA `(.L_x_914) ;  /* 0x0000000000048947 */ /* 0x000fea0003800000 */
[----:B------:R-:W-:Y:S01]  /*105f0*/  BPT.TRAP 0x1 ;  /* 0x000000040000795c */ /* 0x000fe20000300000 */
.L_x_914:
[----:B---3-5:R-:W3:Y:S04]  /*10600*/  LDL R2, [R1+0xc] ;  /* 0x00000c0001027983 */ /* 0x028ee80000100800 */
[----:B--2---:R-:W2:Y:S01]  /*10610*/  LDL R0, [R1+0x4] ;  /* 0x0000040001007983 */ /* 0x004ea20000100800 */
[----:B------:R-:W-:Y:S01]  /*10620*/  BSSY B0, `(.L_x_915) ;  /* 0x0000008000007945 */ /* 0x000fe20003800000 */
[----:B---3--:R-:W-:-:S04]  /*10630*/  LOP3.LUT R3, R2, 0x1, RZ, 0x3c, !PT ;  /* 0x0000000102037812 */ /* 0x008fc800078e3cff */
[----:B------:R-:W-:Y:S02]  /*10640*/  SHF.L.U32 R3, R3, 0x1f, RZ ;  /* 0x0000001f03037819 */ /* 0x000fe400000006ff */
[----:B--2---:R-:W-:-:S04]  /*10650*/  LEA R2, R0, UR40, 0x3 ;  /* 0x0000002800027c11 */ /* 0x004fc8000f8e18ff */
[----:B------:R-:W2:Y:S01]  /*10660*/  SYNCS.PHASECHK.TRANS64.TRYWAIT P0, [R2+URZ+0x28470], R3 ;  /* 0x02847003020075a7 */ /* 0x000ea2000800017f */
[----:B------:R-:W-:-:S05]  /*10670*/  IMAD.U32 R0, RZ, RZ, UR46 ;  /* 0x0000002eff007e24 */ /* 0x000fca000f8e00ff */
[----:B------:R-:W-:Y:S01]  /*10680*/  ISETP.NE.AND P1, PT, R0, 0x3, PT ;  /* 0x000000030000780c */ /* 0x000fe20003f25270 */
[----:B--2---:R-:W-:-:S12]  /*10690*/  @!P0 BRA `(.L_x_916) ;  /* 0x0000001000c08947 */ /* 0x004fd80003800000 */
.L_x_952:
[----:B------:R-:W-:Y:S05]  /*106a0*/  BSYNC B0 ;  /* 0x0000000000007941 */ /* 0x000fea0003800000 */
.L_x_915:
[----:B------:R-:W-:Y:S05]  /*106b0*/  @!P1 BRA `(.L_x_917) ;  /* 0x0000000000049947 */ /* 0x000fea0003800000 */
[----:B------:R-:W-:Y:S01]  /*106c0*/  BPT.TRAP 0x1 ;  /* 0x000000040000795c */ /* 0x000fe20000300000 */
.L_x_917:
[----:B------:R-:W2:Y:S02]  /*106d0*/  LDL R0, [R1+0xc] ;  /* 0x00000c0001007983 */ /* 0x000ea40000100800 */
[----:B--2---:R-:W-:-:S04]  /*106e0*/  SHF.L.U32 R3, R0, 0x1f, RZ ;  /* 0x0000001f00037819 */ /* 0x004fc800000006ff */
[----:B------:R-:W2:Y:S02]  /*106f0*/  SYNCS.PHASECHK.TRANS64.TRYWAIT P0, [R2+URZ+0x28460], R3 ;  /* 0x02846003020075a7 */ /* 0x000ea4000800017f */
[----:B--2---:R-:W-:Y:S05]  /*10700*/  @!P0 BRA `(.L_x_918) ;  /* 0x0000001000b88947 */ /* 0x004fea0003800000 */
.L_x_953:
[----:B------:R-:W3:Y:S04]  /*10710*/  LDL R0, [R1+0x4] ;  /* 0x0000040001007983 */ /* 0x000ee80000100800 */
[----:B------:R-:W5:Y:S04]  /*10720*/  LDL R17, [R1+0x8] ;  /* 0x0000080001117983 */ /* 0x000f680000100800 */
[----:B------:R-:W2:Y:S04]  /*10730*/  LDL R13, [R1+0x1c] ;  /* 0x00001c00010d7983 */ /* 0x000ea80000100800 */
[----:B------:R-:W4:Y:S01]  /*10740*/  LDL R18, [R1+0x14] ;  /* 0x0000140001127983 */ /* 0x000f220000100800 */
[----:B------:R-:W-:Y:S05]  /*10750*/  WARPSYNC.ALL ;  /* 0x0000000000007948 */ /* 0x000fea0003800000 */
[----:B---3--:R-:W-:-:S05]  /*10760*/  IMAD.SHL.U32 R20, R0, 0x4000, RZ ;  /* 0x0000400000147824 */ /* 0x008fca00078e00ff */
[----:B-----5:R-:W-:-:S05]  /*10770*/  LOP3.LUT R12, R20, R17, RZ, 0xfc, !PT ;  /* 0x00000011140c7212 */ /* 0x020fca00078efcff */
[----:B------:R-:W3:Y:S01]  /*10780*/  LDSM.16.MT88.4 R4, [R12+UR40+0x10000] ;  /* 0x010000280c04783b */ /* 0x000ee20008004200 */
[----:B--2---:R-:W-:Y:S01]  /*10790*/  IADD3 R3, R13, UR40, R20 ;  /* 0x000000280d037c10 */ /* 0x004fe2000fffe014 */
[----:B------:R-:W-:-:S04]  /*107a0*/  IMAD.U32 R0, RZ, RZ, UR40 ;  /* 0x00000028ff007e24 */ /* 0x000fc8000f8e00ff */
[----:B------:R-:W-:Y:S01]  /*107b0*/  VIADD R0, R0, 0x8000 ;  /* 0x0000800000007836 */ /* 0x000fe20000000000 */
[C-C-:B---3--:R-:W-:Y:S02]  /*107c0*/  PRMT R8, R4.reuse, 0x6420, R5.reuse ;  /* 0x0000642004087816 */ /* 0x148fe40000000005 */
[----:B------:R-:W-:Y:S02]  /*107d0*/  PRMT R9, R4, 0x7531, R5 ;  /* 0x0000753104097816 */ /* 0x000fe40000000005 */
[C-C-:B------:R-:W-:Y:S02]  /*107e0*/  PRMT R10, R6.reuse, 0x6420, R7.reuse ;  /* 0x00006420060a7816 */ /* 0x140fe40000000007 */
[----:B------:R-:W-:Y:S02]  /*107f0*/  PRMT R11, R6, 0x7531, R7 ;  /* 0x00007531060b7816 */ /* 0x000fe40000000007 */
[----:B------:R-:W2:Y:S01]  /*10800*/  LDSM.16.MT88.4 R4, [R3+0x10000] ;  /* 0x010000000304783b */ /* 0x000ea20000004200 */
[----:B----4-:R-:W-:-:S05]  /*10810*/  IADD3 R0, R0, R20, R18 ;  /* 0x0000001400007210 */ /* 0x010fca0007ffe012 */
[----:B------:R2:W-:Y:S02]  /*10820*/  STSM.16.M88.4 [R0], R8 ;  /* 0x0000000800007844 */ /* 0x0005e40000000200 */
[C-C-:B--2---:R-:W-:Y:S02]  /*10830*/  PRMT R8, R4.reuse, 0x6420, R5.reuse ;  /* 0x0000642004087816 */ /* 0x144fe40000000005 */
[----:B------:R-:W-:Y:S01]  /*10840*/  PRMT R9, R4, 0x7531, R5 ;  /* 0x0000753104097816 */ /* 0x000fe20000000005 */
[----:B------:R-:W-:Y:S01]  /*10850*/  VIADD R4, R20, 0x2000 ;  /* 0x0000200014047836 */ /* 0x000fe20000000000 */
[C-C-:B------:R-:W-:Y:S02]  /*10860*/  PRMT R10, R6.reuse, 0x6420, R7.reuse ;  /* 0x00006420060a7816 */ /* 0x140fe40000000007 */
[----:B------:R-:W-:Y:S02]  /*10870*/  PRMT R11, R6, 0x7531, R7 ;  /* 0x00007531060b7816 */ /* 0x000fe40000000007 */
[----:B------:R-:W-:-:S03]  /*10880*/  LOP3.LUT R16, R4, R17, RZ, 0xfc, !PT ;  /* 0x0000001104107212 */ /* 0x000fc600078efcff */
        /* <DEDUP_REMOVED lines=8> */
[----:B---3--:R-:W-:Y:S02]  /*10910*/  IMAD.MOV.U32 R15, RZ, RZ, R17 ;  /* 0x000000ffff0f7224 */ /* 0x008fe400078e0011 */
[----:B------:R-:W-:-:S02]  /*10920*/  IMAD.MOV.U32 R13, RZ, RZ, R18 ;  /* 0x000000ffff0d7224 */ /* 0x000fc400078e0012 */
[----:B------:R-:W3:Y:S01]  /*10930*/  S2R R18, SR_TID.X ;  /* 0x0000000000127919 */ /* 0x000ee20000002100 */
[C-C-:B--2---:R-:W-:Y:S02]  /*10940*/  PRMT R8, R4.reuse, 0x6420, R5.reuse ;  /* 0x0000642004087816 */ /* 0x144fe40000000005 */
[----:B------:R-:W-:Y:S01]  /*10950*/  PRMT R9, R4, 0x7531, R5 ;  /* 0x0000753104097816 */ /* 0x000fe20000000005 */
[----:B------:R-:W-:Y:S01]  /*10960*/  VIADD R4, R20, 0x1000 ;  /* 0x0000100014047836 */ /* 0x000fe20000000000 */
[C-C-:B------:R-:W-:Y:S02]  /*10970*/  PRMT R10, R6.reuse, 0x6420, R7.reuse ;  /* 0x00006420060a7816 */ /* 0x140fe40000000007 */
[----:B------:R-:W-:Y:S02]  /*10980*/  PRMT R11, R6, 0x7531, R7 ;  /* 0x00007531060b7816 */ /* 0x000fe40000000007 */
[----:B------:R-:W-:-:S03]  /*10990*/  LOP3.LUT R21, R4, R15, RZ, 0xfc, !PT ;  /* 0x0000000f04157212 */ /* 0x000fc600078efcff */
[----:B------:R-:W-:Y:S04]  /*109a0*/  STSM.16.M88.4 [R0+0x3000], R8 ;  /* 0x0030000800007844 */ /* 0x000fe80000000200 */
[----:B------:R-:W2:Y:S01]  /*109b0*/  LDSM.16.MT88.4 R4, [R21+UR40+0x10000] ;  /* 0x010000281504783b */ /* 0x000ea20008004200 */
[----:B------:R-:W-:Y:S01]  /*109c0*/  IMAD.MOV.U32 R12, RZ, RZ, 0x20 ;  /* 0x00000020ff0c7424 */ /* 0x000fe200078e00ff */
[----:B---3--:R-:W-:Y:S01]  /*109d0*/  LOP3.LUT P0, RZ, R18, 0x4, RZ, 0xc0, !PT ;  /* 0x0000000412ff7812 */ /* 0x008fe2000780c0ff */
[----:B------:R-:W-:-:S03]  /*109e0*/  IMAD.U32 R14, RZ, RZ, UR40 ;  /* 0x00000028ff0e7e24 */ /* 0x000fc6000f8e00ff */
[----:B------:R-:W-:Y:S01]  /*109f0*/  SEL R12, R12, 0xffffffe0, !P0 ;  /* 0xffffffe00c0c7807 */ /* 0x000fe20004000000 */
[----:B------:R-:W-:Y:S01]  /*10a00*/  VIADD R14, R14, 0x8000 ;  /* 0x000080000e0e7836 */ /* 0x000fe20000000000 */
[C-C-:B--2---:R-:W-:Y:S02]  /*10a10*/  PRMT R16, R4.reuse, 0x6420, R5.reuse ;  /* 0x0000642004107816 */ /* 0x144fe40000000005 */
[----:B------:R-:W-:Y:S02]  /*10a20*/  PRMT R17, R4, 0x7531, R5 ;  /* 0x0000753104117816 */ /* 0x000fe40000000005 */
[----:B------:R-:W-:Y:S02]  /*10a30*/  IADD3 R4, R13, R20, R12 ;  /* 0x000000140d047210 */ /* 0x000fe40007ffe00c */
[C-C-:B------:R-:W-:Y:S02]  /*10a40*/  PRMT R18, R6.reuse, 0x6420, R7.reuse ;  /* 0x0000642006127816 */ /* 0x140fe40000000007 */
[----:B------:R-:W-:Y:S01]  /*10a50*/  PRMT R19, R6, 0x7531, R7 ;  /* 0x0000753106137816 */ /* 0x000fe20000000007 */
[----:B------:R-:W-:-:S02]  /*10a60*/  IMAD.IADD R0, R14, 0x1, R4 ;  /* 0x000000010e007824 */ /* 0x000fc400078e0204 */
[----:B------:R-:W2:Y:S01]  /*10a70*/  LDSM.16.MT88.4 R4, [R3+0x11000] ;  /* 0x011000000304783b */ /* 0x000ea20000004200 */
[----:B------:R-:W-:-:S05]  /*10a80*/  VIADD R20, R20, 0x3000 ;  /* 0x0000300014147836 */ /* 0x000fca0000000000 */
[----:B------:R-:W-:Y:S01]  /*10a90*/  LOP3.LUT R20, R20, R15, RZ, 0xfc, !PT ;  /* 0x0000000f14147212 */ /* 0x000fe200078efcff */
[----:B------:R-:W-:Y:S01]  /*10aa0*/  STSM.16.M88.4 [R0], R16 ;  /* 0x0000001000007844 */ /* 0x000fe20000000200 */
        /* <DEDUP_REMOVED lines=11> */
[----:B------:R3:W-:Y:S01]  /*10b60*/  STSM.16.M88.4 [R0+0x2000], R12 ;  /* 0x0020000c00007844 */ /* 0x0007e20000000200 */
[C-C-:B--2---:R-:W-:Y:S02]  /*10b70*/  PRMT R8, R4.reuse, 0x6420, R5.reuse ;  /* 0x0000642004087816 */ /* 0x144fe40000000005 */
        /* <DEDUP_REMOVED lines=12> */
.L_x_919:
[----:B------:R-:W4:Y:S01]  /*10c40*/  LDL.LU R4, [R1+0x4] ;  /* 0x0000040001047983 */ /* 0x000f220000300800 */
[----:B--2---:R-:W-:Y:S03]  /*10c50*/  SYNCS.ARRIVE.TRANS64.A1T0 RZ, [R2+URZ+0x28450], RZ ;  /* 0x028450ff02ff79a7 */ /* 0x004fe6000810003f */
[----:B------:R-:W2:Y:S01]  /*10c60*/  LDL.LU R3, [R1+0xc] ;  /* 0x00000c0001037983 */ /* 0x000ea20000300800 */
[----:B---3--:R-:W-:-:S05]  /*10c70*/  @!P2 VIADD R0, R2, 0x28480 ;  /* 0x000284800200a836 */ /* 0x008fca0000000000 */
[----:B------:R-:W-:Y:S01]  /*10c80*/  @!P2 PRMT R0, RZ, 0x654, R0 ;  /* 0x00000654ff00a816 */ /* 0x000fe20000000000 */
[----:B------:R-:W-:Y:S06]  /*10c90*/  BAR.SYNC.DEFER_BLOCKING 0x2, 0x80 ;  /* 0x0082000000007b1d */ /* 0x000fec0000010000 */
[----:B------:R4:W-:Y:S02]  /*10ca0*/  @!P2 SYNCS.ARRIVE.TRANS64.RED.A1T0 RZ, [R0+URZ], RZ ;  /* 0x000000ff00ffa9a7 */ /* 0x0009e4000810043f */
[----:B----4-:R-:W-:-:S05]  /*10cb0*/  VIADD R0, R4, 0x1 ;  /* 0x0000000104007836 */ /* 0x010fca0000000000 */
[----:B------:R-:W-:-:S04]  /*10cc0*/  ISETP.NE.AND P0, PT, R0, 0x2, PT ;  /* 0x000000020000780c */ /* 0x000fc80003f05270 */
[----:B------:R-:W-:Y:S02]  /*10cd0*/  SEL R2, RZ, 0x1, P0 ;  /* 0x00000001ff027807 */ /* 0x000fe40000000000 */
[----:B------:R-:W-:Y:S02]  /*10ce0*/  SEL R0, R0, RZ, P0 ;  /* 0x000000ff00007207 */ /* 0x000fe40000000000 */
[----:B--2---:R-:W-:-:S03]  /*10cf0*/  LOP3.LUT R3, R3, R2, RZ, 0x3c, !PT ;  /* 0x0000000203037212 */ /* 0x004fc600078e3cff */
[----:B------:R2:W-:Y:S04]  /*10d00*/  STL [R1+0x4], R0 ;  /* 0x0000040001007387 */ /* 0x0005e80000100800 */
[----:B------:R2:W-:Y:S02]  /*10d10*/  STL [R1+0xc], R3 ;  /* 0x00000c0301007387 */ /* 0x0005e40000100800 */
.L_x_873:
[----:B------:R-:W-:Y:S05]  /*10d20*/  BSYNC B6 ;  /* 0x0000000000067941 */ /* 0x000fea0003800000 */
.L_x_871:
[----:B--23--:R-:W2:Y:S04]  /*10d30*/  LDL R0, [R1+0x24] ;  /* 0x0000240001007983 */ /* 0x00cea80000100800 */
[----:B------:R3:W5:Y:S01]  /*10d40*/  LDL R2, [R1+0x20] ;  /* 0x0000200001027983 */ /* 0x0007620000100800 */
[----:B--2---:R-:W-:-:S13]  /*10d50*/  LOP3.LUT P0, RZ, R0, 0x2, RZ, 0xc0, !PT ;  /* 0x0000000200ff7812 */ /* 0x004fda000780c0ff */
[----:B---3--:R-:W-:Y:S05]  /*10d60*/  @!P0 BRA `(.L_x_920) ;  /* 0x0000000000208947 */ /* 0x008fea0003800000 */
[----:B------:R-:W2:Y:S08]  /*10d70*/  S2UR UR5, SR_CgaCtaId ;  /* 0x00000000000579c3 */ /* 0x000eb00000008800 */
[----:B------:R-:W-:Y:S06]  /*10d80*/  BAR.SYNC.DEFER_BLOCKING 0x5, 0x180 ;  /* 0x0146000000007b1d */ /* 0x000fec0000010000 */
[----:B------:R-:W-:-:S02]  /*10d90*/  UMOV UR4, 0x400 ;  /* 0x0000040000047882 */ /* 0x000fc40000000000 */
[----:B--2---:R-:W-:-:S09]  /*10da0*/  ULEA UR4, UR5, UR4, 0x18 ;  /* 0x0000000405047291 */ /* 0x004fd2000f8ec03f */
[----:B-----5:R-:W2:Y:S04]  /*10db0*/  LDS R2, [UR4+0x284d0] ;  /* 0x0284d004ff027984 */ /* 0x020ea80008000800 */
[----:B--2---:R2:W-:Y:S01]  /*10dc0*/  STL [R1+0x20], R2 ;  /* 0x0000200201007387 */ /* 0x0045e20000100800 */
[----:B------:R-:W-:Y:S06]  /*10dd0*/  BAR.ARV 0x4, 0x180 ;  /* 0x0106000000007b1d */ /* 0x000fec0000002000 */
[----:B------:R-:W-:Y:S05]  /*10de0*/  BRA `(.L_x_921) ;  /* 0x00000000002c7947 */ /* 0x000fea0003800000 */
.L_x_920:
[----:B------:R-:W2:Y:S01]  /*10df0*/  S2R R0, SR_TID.X ;  /* 0x0000000000007919 */ /* 0x000ea20000002100 */
[----:B------:R-:W-:Y:S01]  /*10e00*/  BAR.SYNC.DEFER_BLOCKING 0x4, 0x180 ;  /* 0x0106000000007b1d */ /* 0x000fe20000010000 */
[----:B--2---:R-:W-:-:S04]  /*10e10*/  LOP3.LUT R0, R0, 0x7f, RZ, 0xc0, !PT ;  /* 0x0000007f00007812 */ /* 0x004fc800078ec0ff */
[----:B------:R-:W-:-:S13]  /*10e20*/  ISETP.NE.AND P0, PT, R0, RZ, PT ;  /* 0x000000ff0000720c */ /* 0x000fda0003f05270 */
[----:B------:R-:W2:Y:S01]  /*10e30*/  @!P0 S2R R3, SR_CgaCtaId ;  /* 0x0000000000038919 */ /* 0x000ea20000008800 */
[----:B------:R-:W-:-:S04]  /*10e40*/  @!P0 MOV R0, 0x400 ;  /* 0x0000040000008802 */ /* 0x000fc80000000f00 */
[----:B--2---:R-:W-:Y:S02]  /*10e50*/  @!P0 LEA R3, R3, R0, 0x18 ;  /* 0x0000000003038211 */ /* 0x004fe400078ec0ff */
[----:B-----5:R-:W2:Y:S04]  /*10e60*/  SHFL.IDX PT, R0, R2, RZ, 0x1f ;  /* 0x00001fff02007589 */ /* 0x020ea800000e0000 */
[----:B------:R3:W-:Y:S04]  /*10e70*/  @!P0 STS [R3+0x284d0], R2 ;  /* 0x0284d00203008388 */ /* 0x0007e80000000800 */
[----:B--2---:R3:W-:Y:S01]  /*10e80*/  STL [R1+0x20], R0 ;  /* 0x0000200001007387 */ /* 0x0047e20000100800 */
[----:B------:R-:W-:Y:S06]  /*10e90*/  BAR.ARV 0x5, 0x180 ;  /* 0x0146000000007b1d */ /* 0x000fec0000002000 */
.L_x_921:
[----:B---3--:R-:W3:Y:S01]  /*10ea0*/  LDL R0, [R1+0x20] ;  /* 0x0000200001007983 */ /* 0x008ee20000100800 */
[----:B------:R-:W-:Y:S02]  /*10eb0*/  ULDC UR4, c[0x0][0xda8] ;  /* 0x00036a0000047ab9 */ /* 0x000fe40000000800 */
[----:B---3--:R-:W-:-:S13]  /*10ec0*/  ISETP.GE.AND P0, PT, R0, UR4, PT ;  /* 0x0000000400007c0c */ /* 0x008fda000bf06270 */
[----:B------:R-:W-:Y:S05]  /*10ed0*/  @!P0 BRA `(.L_x_922) ;  /* 0xffffffcc00488947 */ /* 0x000fea000383ffff */
.L_x_862:
[----:B-1----:R-:W3:Y:S01]  /*10ee0*/  LDL.LU R0, [R1+0x28] ;  /* 0x0000280001007983 */ /* 0x002ee20000300800 */
[----:B------:R-:W-:Y:S01]  /*10ef0*/  BSSY B0, `(.L_x_923) ;  /* 0x000000b000007945 */ /* 0x000fe20003800000 */
[----:B------:R-:W1:Y:S01]  /*10f00*/  S2R R5, SR_CgaCtaId ;  /* 0x0000000000057919 */ /* 0x000e620000008800 */
[----:B---3--:R-:W-:-:S05]  /*10f10*/  VIADD R0, R0, 0x1 ;  /* 0x0000000100007836 */ /* 0x008fca0000000000 */
[----:B--2---:R-:W-:-:S04]  /*10f20*/  LEA.HI R2, R0, R0, RZ, 0x1 ;  /* 0x0000000000027211 */ /* 0x004fc800078f08ff */
[----:B------:R-:W-:-:S05]  /*10f30*/  LOP3.LUT R3, R2, 0xfffffffe, RZ, 0xc0, !PT ;  /* 0xfffffffe02037812 */ /* 0x000fca00078ec0ff */
[----:B------:R-:W-:Y:S01]  /*10f40*/  IMAD.IADD R3, R0, 0x1, -R3 ;  /* 0x0000000100037824 */ /* 0x000fe200078e0a03 */
[----:B------:R-:W-:-:S04]  /*10f50*/  MOV R0, 0x400 ;  /* 0x0000040000007802 */ /* 0x000fc80000000f00 */
[----:B-1----:R-:W-:Y:S02]  /*10f60*/  LEA R0, R5, R0, 0x18 ;  /* 0x0000000005007211 */ /* 0x002fe400078ec0ff */
[----:B------:R-:W-:-:S04]  /*10f70*/  SHF.L.U32 R3, R3, 0x1f, RZ ;  /* 0x0000001f03037819 */ /* 0x000fc800000006ff */
[----:B------:R-:W1:Y:S02]  /*10f80*/  SYNCS.PHASECHK.TRANS64.TRYWAIT P0, [R0+URZ+0x28420], R3 ;  /* 0x02842003000075a7 */ /* 0x000e64000800017f */
[----:B-1----:R-:W-:Y:S05]  /*10f90*/  @!P0 BRA `(.L_x_924) ;  /* 0x0000000800a88947 */ /* 0x002fea0003800000 */
.L_x_954:
[----:B------:R-:W-:Y:S05]  /*10fa0*/  BSYNC B0 ;  /* 0x0000000000007941 */ /* 0x000fea0003800000 */
.L_x_923:
[----:B------:R-:W-:-:S03]  /*10fb0*/  UMOV UR4, 0xffffffff ;  /* 0xffffffff00047882 */ /* 0x000fc60000000000 */
[----:B------:R-:W-:Y:S05]  /*10fc0*/  BRA.DIV UR4, `(.L_x_925) ;  /* 0x0000000a04b07947 */ /* 0x000fea000b800000 */
[----:B------:R-:W2:Y:S02]  /*10fd0*/  S2R R2, SR_TID.X ;  /* 0x0000000000027919 */ /* 0x000ea40000002100 */
[----:B--2---:R-:W-:-:S04]  /*10fe0*/  SHF.R.U32.HI R2, RZ, 0x5, R2 ;  /* 0x00000005ff027819 */ /* 0x004fc80000011602 */
[----:B------:R-:W-:-:S05]  /*10ff0*/  LOP3.LUT R2, R2, 0x3, RZ, 0xc0, !PT ;  /* 0x0000000302027812 */ /* 0x000fca00078ec0ff */
[----:B------:R2:W3:Y:S02]  /*11000*/  SHFL.IDX PT, R14, R2, RZ, 0x1f ;  /* 0x00001fff020e7589 */ /* 0x0004e400000e0000 */
.L_x_957:
[----:B---3--:R-:W-:Y:S01]  /*11010*/  ISETP.NE.AND P0, PT, R14, RZ, PT ;  /* 0x000000ff0e00720c */ /* 0x008fe20003f05270 */
[----:B------:R-:W-:-:S12]  /*11020*/  BSSY B0, `(.L_x_926) ;  /* 0x000002e000007945 */ /* 0x000fd80003800000 */
[----:B------:R-:W-:Y:S05]  /*11030*/  @P0 BRA `(.L_x_927) ;  /* 0x0000000000b00947 */ /* 0x000fea0003800000 */
[----:B------:R-:W-:-:S03]  /*11040*/  UMOV UR4, 0xffffffff ;  /* 0xffffffff00047882 */ /* 0x000fc60000000000 */
[----:B------:R-:W-:Y:S05]  /*11050*/  BRA.DIV UR4, `(.L_x_928) ;  /* 0x0000000a04c07947 */ /* 0x000fea000b800000 */
[----:B------:R-:W-:-:S13]  /*11060*/  ELECT P6, URZ, PT ;  /* 0x00000000003f782f */ /* 0x000fda00038c0000 */
.L_x_960:
[----:B------:R-:W-:Y:S05]  /*11070*/  @!P6 BRA `(.L_x_927) ;  /* 0x0000000000a0e947 */ /* 0x000fea0003800000 */
[----:B------:R-:W-:-:S06]  /*11080*/  ULOP3.LUT UR4, UR61, 0x2, URZ, 0xfc, !UPT ;  /* 0x000000023d047892 */ /* 0x000fcc000f8efc3f */
[----:B--2---:R-:W-:-:S05]  /*11090*/  IMAD.U32 R2, RZ, RZ, UR4 ;  /* 0x00000004ff027e24 */ /* 0x004fca000f8e00ff */
[----:B------:R-:W-:-:S13]  /*110a0*/  ISETP.NE.AND P0, PT, R2, 0x3, PT ;  /* 0x000000030200780c */ /* 0x000fda0003f05270 */
[----:B------:R-:W-:Y:S05]  /*110b0*/  @!P0 BRA `(.L_x_929) ;  /* 0x0000000000048947 */ /* 0x000fea0003800000 */
[----:B------:R-:W-:Y:S01]  /*110c0*/  BPT.TRAP 0x1 ;  /* 0x000000040000795c */ /* 0x000fe20000300000 */
.L_x_929:
[----:B-1----:R-:W2:Y:S04]  /*110d0*/  LDL R3, [R1+0x4] ;  /* 0x0000040001037983 */ /* 0x002ea80000100800 */
[----:B------:R-:W3:Y:S01]  /*110e0*/  LDL.LU R7, [R1+0xc] ;  /* 0x00000c0001077983 */ /* 0x000ee20000300800 */
[----:B------:R-:W-:-:S04]  /*110f0*/  VIADD R2, R0, 0x28440 ;  /* 0x0002844000027836 */ /* 0x000fc80000000000 */
[C---:B--2---:R-:W-:Y:S02]  /*11100*/  IMAD R6, R3.reuse, 0x8, R2 ;  /* 0x0000000803067824 */ /* 0x044fe400078e0202 */
[----:B------:R-:W-:Y:S01]  /*11110*/  VIADD R3, R3, 0x1 ;  /* 0x0000000103037836 */ /* 0x000fe20000000000 */
[----:B---3--:R-:W-:-:S04]  /*11120*/  SHF.L.U32 R5, R7, 0x1f, RZ ;  /* 0x0000001f07057819 */ /* 0x008fc800000006ff */
[C---:B------:R-:W-:Y:S01]  /*11130*/  ISETP.NE.AND P2, PT, R3.reuse, 0x2, PT ;  /* 0x000000020300780c */ /* 0x040fe20003f45270 */
[----:B------:R-:W1:Y:S03]  /*11140*/  SYNCS.PHASECHK.TRANS64.TRYWAIT P1, [R6+URZ], R5 ;  /* 0x00000005060075a7 */ /* 0x000e66000802017f */
[----:B------:R-:W-:Y:S02]  /*11150*/  SEL R4, RZ, 0x1, P2 ;  /* 0x00000001ff047807 */ /* 0x000fe40001000000 */
[----:B------:R-:W-:Y:S02]  /*11160*/  SEL R3, R3, RZ, P2 ;  /* 0x000000ff03037207 */ /* 0x000fe40001000000 */
[----:B------:R-:W-:-:S03]  /*11170*/  LOP3.LUT R4, R7, R4, RZ, 0x3c, !PT ;  /* 0x0000000407047212 */ /* 0x000fc600078e3cff */
[----:B------:R-:W-:Y:S01]  /*11180*/  IMAD R7, R3, 0x8, R2 ;  /* 0x0000000803077824 */ /* 0x000fe200078e0202 */
[----:B------:R-:W-:Y:S01]  /*11190*/  SHF.L.U32 R2, R4, 0x1f, RZ ;  /* 0x0000001f04027819 */ /* 0x000fe200000006ff */
[----:B-1----:R-:W-:Y:S06]  /*111a0*/  @!P1 BRA `(.L_x_930) ;  /* 0x00000008008c9947 */ /* 0x002fec0003800000 */
.L_x_961:
[----:B------:R-:W2:Y:S02]  /*111b0*/  SYNCS.PHASECHK.TRANS64.TRYWAIT P1, [R7+URZ], R2 ;  /* 0x00000002070075a7 */ /* 0x000ea4000802017f */
[----:B--2---:R-:W-:Y:S05]  /*111c0*/  @!P1 BRA `(.L_x_931) ;  /* 0x0000000800989947 */ /* 0x004fea0003800000 */
.L_x_962:
[----:B------:R-:W-:Y:S05]  /*111d0*/  @!P0 BRA `(.L_x_932) ;  /* 0x0000000000048947 */ /* 0x000fea0003800000 */
[----:B------:R-:W-:Y:S01]  /*111e0*/  BPT.TRAP 0x1 ;  /* 0x000000040000795c */ /* 0x000fe20000300000 */
.L_x_932:
[----:B------:R-:W3:Y:S02]  /*111f0*/  LDL.LU R4, [R1+0x4] ;  /* 0x0000040001047983 */ /* 0x000ee40000300800 */
[----:B---3--:R-:W-:-:S04]  /*11200*/  IMAD R4, R4, 0x8, R0 ;  /* 0x0000000804047824 */ /* 0x008fc800078e0200 */
[----:B------:R-:W3:Y:S02]  /*11210*/  SYNCS.PHASECHK.TRANS64.TRYWAIT P1, [R4+URZ+0x28460], R5 ;  /* 0x02846005040075a7 */ /* 0x000ee4000802017f */
[----:B---3--:R-:W-:Y:S05]  /*11220*/  @!P1 BRA `(.L_x_933) ;  /* 0x0000000800949947 */ /* 0x008fea0003800000 */
.L_x_963:
[----:B------:R-:W-:Y:S05]  /*11230*/  @!P0 BRA `(.L_x_934) ;  /* 0x0000000000048947 */ /* 0x000fea0003800000 */
[----:B------:R-:W-:Y:S01]  /*11240*/  BPT.TRAP 0x1 ;  /* 0x000000040000795c */ /* 0x000fe20000300000 */
.L_x_934:
[----:B------:R-:W-:-:S04]  /*11250*/  IMAD R3, R3, 0x8, R0 ;  /* 0x0000000803037824 */ /* 0x000fc800078e0200 */
[----:B------:R-:W4:Y:S02]  /*11260*/  SYNCS.PHASECHK.TRANS64.TRYWAIT P1, [R3+URZ+0x28460], R2 ;  /* 0x02846002030075a7 */ /* 0x000f24000802017f */
[----:B----4-:R-:W-:Y:S05]  /*11270*/  @!P1 BRA `(.L_x_935) ;  /* 0x0000000800949947 */ /* 0x010fea0003800000 */
.L_x_964:
[----:B------:R-:W-:Y:S05]  /*11280*/  @!P0 BRA `(.L_x_936) ;  /* 0x0000000000048947 */ /* 0x000fea0003800000 */
[----:B------:R-:W-:Y:S01]  /*11290*/  BPT.TRAP 0x1 ;  /* 0x000000040000795c */ /* 0x000fe20000300000 */
.L_x_936:
[----:B------:R-:W5:Y:S02]  /*112a0*/  SYNCS.PHASECHK.TRANS64.TRYWAIT P0, [R4+URZ+0x28480], R5 ;  /* 0x02848005040075a7 */ /* 0x000f64000800017f */
[----:B-----5:R-:W-:Y:S05]  /*112b0*/  @!P0 BRA `(.L_x_937) ;  /* 0x0000000800988947 */ /* 0x020fea0003800000 */
.L_x_938:
[----:B------:R1:W1:Y:S02]  /*112c0*/  SYNCS.PHASECHK.TRANS64.TRYWAIT P0, [R3+URZ+0x28480], R2 ;  /* 0x02848002030075a7 */ /* 0x000264000800017f */
[----:B-1----:R-:W-:Y:S05]  /*112d0*/  @!P0 NANOSLEEP.SYNCS 0x989680 ;  /* 0x009896800000895d */ /* 0x002fea0003900000 */
[----:B------:R-:W1:Y:S02]  /*112e0*/  @!P0 SYNCS.PHASECHK.TRANS64 P0, [R3+URZ+0x28480], R2 ;  /* 0x02848002030085a7 */ /* 0x000e64000800007f */
[----:B-1----:R-:W-:Y:S05]  /*112f0*/  @!P0 BRA `(.L_x_938) ;  /* 0xfffffffc00f08947 */ /* 0x002fea000383ffff */
.L_x_927:
[----:B------:R-:W-:Y:S05]  /*11300*/  BSYNC B0 ;  /* 0x0000000000007941 */ /* 0x000fea0003800000 */
.L_x_926:
[----:B------:R-:W-:Y:S05]  /*11310*/  EXIT ;  /* 0x000000000000794d */ /* 0x000fea0003800000 */
.L_x_775:
[----:B-1----:R-:W-:-:S04]  /*11320*/  IMAD.U32 R3, RZ, RZ, UR37 ;  /* 0x00000025ff037e24 */ /* 0x002fc8000f8e00ff */
[----:B------:R1:W2:Y:S03]  /*11330*/  SYNCS.PHASECHK.TRANS64.TRYWAIT P1, [R3+URZ+0x28400], R0 ;  /* 0x02840000030075a7 */ /* 0x0002a6000802017f */
[----:B--2---:R-:W-:Y:S05]  /*11340*/  @!P1 NANOSLEEP.SYNCS 0x989680 ;  /* 0x009896800000995d */ /* 0x004fea0003900000 */
[----:B------:R-:W2:Y:S02]  /*11350*/  @!P1 SYNCS.PHASECHK.TRANS64 P1, [R3+URZ+0x28400], R0 ;  /* 0x02840000030095a7 */ /* 0x000ea4000802007f */
[----:B--2---:R-:W-:Y:S05]  /*11360*/  @!P1 BRA `(.L_x_775) ;  /* 0xfffffffc00ec9947 */ /* 0x004fea000383ffff */
[----:B------:R-:W-:Y:S05]  /*11370*/  BRA `(.L_x_939) ;  /* 0xffffff0800e47947 */ /* 0x000fea000383ffff */
.L_x_779:
[----:B--2---:R2:W3:Y:S02]  /*11380*/  SYNCS.PHASECHK.TRANS64.TRYWAIT P2, [R5+URZ+0x28430], R0 ;  /* 0x02843000050075a7 */ /* 0x0044e4000804017f */
[----:B---3--:R-:W-:Y:S05]  /*11390*/  @!P2 NANOSLEEP.SYNCS 0x989680 ;  /* 0x009896800000a95d */ /* 0x008fea0003900000 */
[----:B------:R-:W3:Y:S02]  /*113a0*/  @!P2 SYNCS.PHASECHK.TRANS64 P2, [R5+URZ+0x28430], R0 ;  /* 0x028430000500a5a7 */ /* 0x000ee4000804007f */
[----:B---3--:R-:W-:Y:S05]  /*113b0*/  @!P2 BRA `(.L_x_779) ;  /* 0xfffffffc00f0a947 */ /* 0x008fea000383ffff */
[----:B------:R-:W-:Y:S05]  /*113c0*/  BRA `(.L_x_778) ;  /* 0xffffff0c00087947 */ /* 0x000fea000383ffff */
.L_x_795:
[----:B--2---:R-:W-:-:S04]  /*113d0*/  IMAD.U32 R10, RZ, RZ, UR10 ;  /* 0x0000000aff0a7e24 */ /* 0x004fc8000f8e00ff */
[----:B------:R2:W3:Y:S03]  /*113e0*/  SYNCS.PHASECHK.TRANS64.TRYWAIT P2, [R10+URZ+0x28430], R9 ;  /* 0x028430090a0075a7 */ /* 0x0004e6000804017f */
[----:B---3--:R-:W-:Y:S05]  /*113f0*/  @!P2 NANOSLEEP.SYNCS 0x989680 ;  /* 0x009896800000a95d */ /* 0x008fea0003900000 */
[----:B------:R-:W3:Y:S02]  /*11400*/  @!P2 SYNCS.PHASECHK.TRANS64 P2, [R10+URZ+0x28430], R9 ;  /* 0x028430090a00a5a7 */ /* 0x000ee4000804007f */
[----:B---3--:R-:W-:Y:S05]  /*11410*/  @!P2 BRA `(.L_x_795) ;  /* 0xfffffffc00eca947 */ /* 0x008fea000383ffff */
[----:B------:R-:W-:Y:S05]  /*11420*/  BRA `(.L_x_792) ;  /* 0xffffff2c00807947 */ /* 0x000fea000383ffff */
.L_x_799:
[----:B--2---:R-:W-:-:S04]  /*11430*/  IMAD.U32 R10, RZ, RZ, UR10 ;  /* 0x0000000aff0a7e24 */ /* 0x004fc8000f8e00ff */
[----:B------:R2:W3:Y:S03]  /*11440*/  SYNCS.PHASECHK.TRANS64.TRYWAIT P2, [R10+URZ+0x28450], R9 ;  /* 0x028450090a0075a7 */ /* 0x0004e6000804017f */
[----:B---3--:R-:W-:Y:S05]  /*11450*/  @!P2 NANOSLEEP.SYNCS 0x989680 ;  /* 0x009896800000a95d */ /* 0x008fea0003900000 */
[----:B------:R-:W3:Y:S02]  /*11460*/  @!P2 SYNCS.PHASECHK.TRANS64 P2, [R10+URZ+0x28450], R9 ;  /* 0x028450090a00a5a7 */ /* 0x000ee4000804007f */
[----:B---3--:R-:W-:Y:S05]  /*11470*/  @!P2 BRA `(.L_x_799) ;  /* 0xfffffffc00eca947 */ /* 0x008fea000383ffff */
[----:B------:R-:W-:Y:S05]  /*11480*/  BRA `(.L_x_796) ;  /* 0xffffff30004c7947 */ /* 0x000fea000383ffff */
.L_x_817:
[----:B--2---:R-:W-:-:S04]  /*11490*/  IMAD.U32 R6, RZ, RZ, UR6 ;  /* 0x00000006ff067e24 */ /* 0x004fc8000f8e00ff */
[----:B------:R2:W3:Y:S03]  /*114a0*/  SYNCS.PHASECHK.TRANS64.TRYWAIT P2, [R6+URZ+0x28430], R5 ;  /* 0x02843005060075a7 */ /* 0x0004e6000804017f */
[----:B---3--:R-:W-:Y:S05]  /*114b0*/  @!P2 NANOSLEEP.SYNCS 0x989680 ;  /* 0x009896800000a95d */ /* 0x008fea0003900000 */
[----:B------:R-:W3:Y:S02]  /*114c0*/  @!P2 SYNCS.PHASECHK.TRANS64 P2, [R6+URZ+0x28430], R5 ;  /* 0x028430050600a5a7 */ /* 0x000ee4000804007f */
[----:B---3--:R-:W-:Y:S05]  /*114d0*/  @!P2 BRA `(.L_x_817) ;  /* 0xfffffffc00eca947 */ /* 0x008fea000383ffff */
[----:B------:R-:W-:Y:S05]  /*114e0*/  BRA `(.L_x_814) ;  /* 0xffffff5000c07947 */ /* 0x000fea000383ffff */
.L_x_821:
[----:B--2---:R-:W-:-:S04]  /*114f0*/  IMAD.U32 R6, RZ, RZ, UR10 ;  /* 0x0000000aff067e24 */ /* 0x004fc8000f8e00ff */
[----:B------:R2:W3:Y:S03]  /*11500*/  SYNCS.PHASECHK.TRANS64.TRYWAIT P2, [R6+URZ+0x28450], R5 ;  /* 0x02845005060075a7 */ /* 0x0004e6000804017f */
[----:B---3--:R-:W-:Y:S05]  /*11510*/  @!P2 NANOSLEEP.SYNCS 0x989680 ;  /* 0x009896800000a95d */ /* 0x008fea0003900000 */
[----:B------:R-:W3:Y:S02]  /*11520*/  @!P2 SYNCS.PHASECHK.TRANS64 P2, [R6+URZ+0x28450], R5 ;  /* 0x028450050600a5a7 */ /* 0x000ee4000804007f */
[----:B---3--:R-:W-:Y:S05]  /*11530*/  @!P2 BRA `(.L_x_821) ;  /* 0xfffffffc00eca947 */ /* 0x008fea000383ffff */
[----:B------:R-:W-:Y:S05]  /*11540*/  BRA `(.L_x_818) ;  /* 0xffffff5400987947 */ /* 0x000fea000383ffff */
.L_x_828:
[----:B--2---:R-:W-:-:S04]  /*11550*/  IMAD.U32 R6, RZ, RZ, UR6 ;  /* 0x00000006ff067e24 */ /* 0x004fc8000f8e00ff */
[----:B------:R2:W3:Y:S03]  /*11560*/  SYNCS.PHASECHK.TRANS64.TRYWAIT P2, [R6+URZ+0x28430], R5 ;  /* 0x02843005060075a7 */ /* 0x0004e6000804017f */
[----:B---3--:R-:W-:Y:S05]  /*11570*/  @!P2 NANOSLEEP.SYNCS 0x989680 ;  /* 0x009896800000a95d */ /* 0x008fea0003900000 */
[----:B------:R-:W3:Y:S02]  /*11580*/  @!P2 SYNCS.PHASECHK.TRANS64 P2, [R6+URZ+0x28430], R5 ;  /* 0x028430050600a5a7 */ /* 0x000ee4000804007f */
[----:B---3--:R-:W-:Y:S05]  /*11590*/  @!P2 BRA `(.L_x_828) ;  /* 0xfffffffc00eca947 */ /* 0x008fea000383ffff */
[----:B------:R-:W-:Y:S05]  /*115a0*/  BRA `(.L_x_825) ;  /* 0xffffff6c00147947 */ /* 0x000fea000383ffff */
.L_x_832:
[----:B--2---:R-:W-:-:S04]  /*115b0*/  IMAD.U32 R6, RZ, RZ, UR10 ;  /* 0x0000000aff067e24 */ /* 0x004fc8000f8e00ff */
[----:B------:R2:W3:Y:S03]  /*115c0*/  SYNCS.PHASECHK.TRANS64.TRYWAIT P2, [R6+URZ+0x28450], R5 ;  /* 0x02845005060075a7 */ /* 0x0004e6000804017f */
[----:B---3--:R-:W-:Y:S05]  /*115d0*/  @!P2 NANOSLEEP.SYNCS 0x989680 ;  /* 0x009896800000a95d */ /* 0x008fea0003900000 */
[----:B------:R-:W3:Y:S02]  /*115e0*/  @!P2 SYNCS.PHASECHK.TRANS64 P2, [R6+URZ+0x28450], R5 ;  /* 0x028450050600a5a7 */ /* 0x000ee4000804007f */
[----:B---3--:R-:W-:Y:S05]  /*115f0*/  @!P2 BRA `(.L_x_832) ;  /* 0xfffffffc00eca947 */ /* 0x008fea000383ffff */
[----:B------:R-:W-:Y:S05]  /*11600*/  BRA `(.L_x_829) ;  /* 0xffffff6c00ec7947 */ /* 0x000fea000383ffff */
.L_x_846:
[----:B--2---:R-:W-:-:S04]  /*11610*/  IMAD.U32 R7, RZ, RZ, UR14 ;  /* 0x0000000eff077e24 */ /* 0x004fc8000f8e00ff */
[----:B------:R2:W3:Y:S03]  /*11620*/  SYNCS.PHASECHK.TRANS64.TRYWAIT P1, [R7+URZ+0x28450], R0 ;  /* 0x02845000070075a7 */ /* 0x0004e6000802017f */
[----:B---3--:R-:W-:Y:S05]  /*11630*/  @!P1 NANOSLEEP.SYNCS 0x989680 ;  /* 0x009896800000995d */ /* 0x008fea0003900000 */
[----:B------:R-:W3:Y:S02]  /*11640*/  @!P1 SYNCS.PHASECHK.TRANS64 P1, [R7+URZ+0x28450], R0 ;  /* 0x02845000070095a7 */ /* 0x000ee4000802007f */
[----:B---3--:R-:W-:Y:S05]  /*11650*/  @!P1 BRA `(.L_x_846) ;  /* 0xfffffffc00ec9947 */ /* 0x008fea000383ffff */
[----:B------:R-:W-:Y:S05]  /*11660*/  BRA `(.L_x_845) ;  /* 0xffffff8c00a87947 */ /* 0x000fea000383ffff */
.L_x_878:
[----:B------:R-:W-:Y:S02]  /*11670*/  IMAD.MOV.U32 R13, RZ, RZ, R18 ;  /* 0x000000ffff0d7224 */ /* 0x000fe400078e0012 */
[----:B------:R-:W-:Y:S02]  /*11680*/  IMAD.MOV.U32 R12, RZ, RZ, RZ ;  /* 0x000000ffff0c7224 */ /* 0x000fe400078e00ff */
[----:B------:R-:W-:Y:S02]  /*11690*/  IMAD.MOV.U32 R11, RZ, RZ, 0x1f ;  /* 0x0000001fff0b7424 */ /* 0x000fe400078e00ff */
[----:B------:R-:W-:-:S07]  /*116a0*/  IMAD.MOV.U32 R15, RZ, RZ, -0x1 ;  /* 0xffffffffff0f7424 */ /* 0x000fce00078e00ff */
[----:B-1----:R-:W-:Y:S05]  /*116b0*/  WARPSYNC.COLLECTIVE R15, `(.L_x_940) ;  /* 0x000000000f087348 */ /* 0x002fea0003c00000 */
[----:B------:R2:W3:Y:S02]  /*116c0*/  SHFL.IDX P6, R14, R13, R12, R11 ;  /* 0x0000000c0d0e7389 */ /* 0x0004e400000c000b */
[----:B-123--:R-:W-:Y:S01]  /*116d0*/  ENDCOLLECTIVE ;  /* 0x000000000000791b */ /* 0x00efe20003800000 */
.L_x_940:
[----:B------:R-:W-:Y:S05]  /*116e0*/  BRA `(.L_x_941) ;  /* 0xffffffd400587947 */ /* 0x000fea000383ffff */
.L_x_880:
[----:B------:R-:W-:Y:S01]  /*116f0*/  BSSY B0, `(.L_x_942) ;  /* 0x0000006000007945 */ /* 0x000fe20003800000 */
[----:B------:R-:W-:-:S07]  /*11700*/  IMAD.MOV.U32 R15, RZ, RZ, -0x1 ;  /* 0xffffffffff0f7424 */ /* 0x000fce00078e00ff */
[----:B--2---:R-:W-:Y:S05]  /*11710*/  WARPSYNC.COLLECTIVE R15, `(.L_x_943) ;  /* 0x000000000f0c7348 */ /* 0x004fea0003c00000 */
[----:B------:R-:W-:Y:S02]  /*11720*/  ELECT P6, UR62, PT ;  /* 0x00000000003e782f */ /* 0x000fe400038c0000 */
[----:B------:R-:W-:Y:S01]  /*11730*/  MOV R14, UR62 ;  /* 0x0000003e000e7c02 */ /* 0x000fe20008000f00 */
[----:B--2---:R-:W-:Y:S10]  /*11740*/  ENDCOLLECTIVE ;  /* 0x000000000000791b */ /* 0x004ff40003800000 */
.L_x_943:
[----:B------:R-:W-:Y:S05]  /*11750*/  BSYNC B0 ;  /* 0x0000000000007941 */ /* 0x000fea0003800000 */
.L_x_942:
[----:B------:R-:W-:Y:S05]  /*11760*/  BRA `(.L_x_944) ;  /* 0xffffffd400587947 */ /* 0x000fea000383ffff */
.L_x_883:
[----:B-1----:R1:W3:Y:S02]  /*11770*/  SYNCS.PHASECHK.TRANS64.TRYWAIT P3, [R4+URZ+0x28480], R3 ;  /* 0x02848003040075a7 */ /* 0x0022e4000806017f */
[----:B---3--:R-:W-:Y:S05]  /*11780*/  @!P3 NANOSLEEP.SYNCS 0x989680 ;  /* 0x009896800000b95d */ /* 0x008fea0003900000 */
[----:B------:R-:W3:Y:S02]  /*11790*/  @!P3 SYNCS.PHASECHK.TRANS64 P3, [R4+URZ+0x28480], R3 ;  /* 0x028480030400b5a7 */ /* 0x000ee4000806007f */
[----:B---3--:R-:W-:Y:S05]  /*117a0*/  @!P3 BRA `(.L_x_883) ;  /* 0xfffffffc00f0b947 */ /* 0x008fea000383ffff */
[----:B------:R-:W-:Y:S05]  /*117b0*/  BRA `(.L_x_945) ;  /* 0xffffffd400b07947 */ /* 0x000fea000383ffff */
.L_x_885:
[----:B---3--:R3:W4:Y:S02]  /*117c0*/  SYNCS.PHASECHK.TRANS64.TRYWAIT P3, [R4+URZ+0x28440], R3 ;  /* 0x02844003040075a7 */ /* 0x008724000806017f */
[----:B----4-:R-:W-:Y:S05]  /*117d0*/  @!P3 NANOSLEEP.SYNCS 0x989680 ;  /* 0x009896800000b95d */ /* 0x010fea0003900000 */
[----:B------:R-:W4:Y:S02]  /*117e0*/  @!P3 SYNCS.PHASECHK.TRANS64 P3, [R4+URZ+0x28440], R3 ;  /* 0x028440030400b5a7 */ /* 0x000f24000806007f */
[----:B----4-:R-:W-:Y:S05]  /*117f0*/  @!P3 BRA `(.L_x_885) ;  /* 0xfffffffc00f0b947 */ /* 0x010fea000383ffff */
[----:B------:R-:W-:Y:S05]  /*11800*/  BRA `(.L_x_946) ;  /* 0xffffffd8001c7947 */ /* 0x000fea000383ffff */
.L_x_888:
[----:B---3--:R3:W4:Y:S02]  /*11810*/  SYNCS.PHASECHK.TRANS64.TRYWAIT P0, [R17+URZ+0x28420], R2 ;  /* 0x02842002110075a7 */ /* 0x008724000800017f */
[----:B----4-:R-:W-:Y:S05]  /*11820*/  @!P0 NANOSLEEP.SYNCS 0x989680 ;  /* 0x009896800000895d */ /* 0x010fea0003900000 */
[----:B------:R-:W4:Y:S02]  /*11830*/  @!P0 SYNCS.PHASECHK.TRANS64 P0, [R17+URZ+0x28420], R2 ;  /* 0x02842002110085a7 */ /* 0x000f24000800007f */
[----:B----4-:R-:W-:Y:S05]  /*11840*/  @!P0 BRA `(.L_x_888) ;  /* 0xfffffffc00f08947 */ /* 0x010fea000383ffff */
[----:B------:R-:W-:Y:S05]  /*11850*/  BRA `(.L_x_947) ;  /* 0xffffffdc00007947 */ /* 0x000fea000383ffff */
.L_x_894:
[----:B-1----:R1:W4:Y:S02]  /*11860*/  SYNCS.PHASECHK.TRANS64.TRYWAIT P0, [R6+URZ+0x28480], R5 ;  /* 0x02848005060075a7 */ /* 0x002324000800017f */
[----:B----4-:R-:W-:Y:S05]  /*11870*/  @!P0 NANOSLEEP.SYNCS 0x989680 ;  /* 0x009896800000895d */ /* 0x010fea0003900000 */
[----:B------:R-:W4:Y:S02]  /*11880*/  @!P0 SYNCS.PHASECHK.TRANS64 P0, [R6+URZ+0x28480], R5 ;  /* 0x02848005060085a7 */ /* 0x000f24000800007f */
[----:B----4-:R-:W-:Y:S05]  /*11890*/  @!P0 BRA `(.L_x_894) ;  /* 0xfffffffc00f08947 */ /* 0x010fea000383ffff */
[----:B------:R-:W-:Y:S05]  /*118a0*/  BRA `(.L_x_948) ;  /* 0xffffffdc00ac7947 */ /* 0x000fea000383ffff */
.L_x_900:
[----:B--2---:R2:W3:Y:S02]  /*118b0*/  SYNCS.PHASECHK.TRANS64.TRYWAIT P0, [R6+URZ+0x28440], R5 ;  /* 0x02844005060075a7 */ /* 0x0044e4000800017f */
[----:B---3--:R-:W-:Y:S05]  /*118c0*/  @!P0 NANOSLEEP.SYNCS 0x989680 ;  /* 0x009896800000895d */ /* 0x008fea0003900000 */
[----:B------:R-:W3:Y:S02]  /*118d0*/  @!P0 SYNCS.PHASECHK.TRANS64 P0, [R6+URZ+0x28440], R5 ;  /* 0x02844005060085a7 */ /* 0x000ee4000800007f */
[----:B---3--:R-:W-:Y:S05]  /*118e0*/  @!P0 BRA `(.L_x_900) ;  /* 0xfffffffc00f08947 */ /* 0x008fea000383ffff */
[----:B------:R-:W-:Y:S05]  /*118f0*/  BRA `(.L_x_949) ;  /* 0xffffffe000707947 */ /* 0x000fea000383ffff */
.L_x_907:
[----:B----4-:R4:W1:Y:S02]  /*11900*/  SYNCS.PHASECHK.TRANS64.TRYWAIT P3, [R21+URZ+0x28470], R4 ;  /* 0x02847004150075a7 */ /* 0x010864000806017f */
[----:B-1----:R-:W-:Y:S05]  /*11910*/  @!P3 NANOSLEEP.SYNCS 0x989680 ;  /* 0x009896800000b95d */ /* 0x002fea0003900000 */
[----:B------:R-:W1:Y:S02]  /*11920*/  @!P3 SYNCS.PHASECHK.TRANS64 P3, [R21+URZ+0x28470], R4 ;  /* 0x028470041500b5a7 */ /* 0x000e64000806007f */
[----:B-1----:R-:W-:Y:S05]  /*11930*/  @!P3 BRA `(.L_x_907) ;  /* 0xfffffffc00f0b947 */ /* 0x002fea000383ffff */
[----:B------:R-:W-:Y:S05]  /*11940*/  BRA `(.L_x_950) ;  /* 0xffffffe400507947 */ /* 0x000fea000383ffff */
.L_x_909:
[----:B----4-:R4:W1:Y:S02]  /*11950*/  SYNCS.PHASECHK.TRANS64.TRYWAIT P3, [R21+URZ+0x28460], R4 ;  /* 0x02846004150075a7 */ /* 0x010864000806017f */
[----:B-1----:R-:W-:Y:S05]  /*11960*/  @!P3 NANOSLEEP.SYNCS 0x989680 ;  /* 0x009896800000b95d */ /* 0x002fea0003900000 */
[----:B------:R-:W1:Y:S02]  /*11970*/  @!P3 SYNCS.PHASECHK.TRANS64 P3, [R21+URZ+0x28460], R4 ;  /* 0x028460041500b5a7 */ /* 0x000e64000806007f */
[----:B-1----:R-:W-:Y:S05]  /*11980*/  @!P3 BRA `(.L_x_909) ;  /* 0xfffffffc00f0b947 */ /* 0x002fea000383ffff */
[----:B------:R-:W-:Y:S05]  /*11990*/  BRA `(.L_x_951) ;  /* 0xffffffe400587947 */ /* 0x000fea000383ffff */
.L_x_916:
[----:B--2---:R2:W3:Y:S02]  /*119a0*/  SYNCS.PHASECHK.TRANS64.TRYWAIT P0, [R2+URZ+0x28470], R3 ;  /* 0x02847003020075a7 */ /* 0x0044e4000800017f */
[----:B---3--:R-:W-:Y:S05]  /*119b0*/  @!P0 NANOSLEEP.SYNCS 0x989680 ;  /* 0x009896800000895d */ /* 0x008fea0003900000 */
[----:B------:R-:W3:Y:S02]  /*119c0*/  @!P0 SYNCS.PHASECHK.TRANS64 P0, [R2+URZ+0x28470], R3 ;  /* 0x02847003020085a7 */ /* 0x000ee4000800007f */
[----:B---3--:R-:W-:Y:S05]  /*119d0*/  @!P0 BRA `(.L_x_916) ;  /* 0xfffffffc00f08947 */ /* 0x008fea000383ffff */
[----:B------:R-:W-:Y:S05]  /*119e0*/  BRA `(.L_x_952) ;  /* 0xffffffec002c7947 */ /* 0x000fea000383ffff */
.L_x_918:
[----:B--2---:R2:W3:Y:S02]  /*119f0*/  SYNCS.PHASECHK.TRANS64.TRYWAIT P0, [R2+URZ+0x28460], R3 ;  /* 0x02846003020075a7 */ /* 0x0044e4000800017f */
[----:B---3--:R-:W-:Y:S05]  /*11a00*/  @!P0 NANOSLEEP.SYNCS 0x989680 ;  /* 0x009896800000895d */ /* 0x008fea0003900000 */
[----:B------:R-:W3:Y:S02]  /*11a10*/  @!P0 SYNCS.PHASECHK.TRANS64 P0, [R2+URZ+0x28460], R3 ;  /* 0x02846003020085a7 */ /* 0x000ee4000800007f */
[----:B---3--:R-:W-:Y:S05]  /*11a20*/  @!P0 BRA `(.L_x_918) ;  /* 0xfffffffc00f08947 */ /* 0x008fea000383ffff */
[----:B------:R-:W-:Y:S05]  /*11a30*/  BRA `(.L_x_953) ;  /* 0xffffffec00347947 */ /* 0x000fea000383ffff */
.L_x_924:
[----:B-1----:R1:W2:Y:S02]  /*11a40*/  SYNCS.PHASECHK.TRANS64.TRYWAIT P0, [R0+URZ+0x28420], R3 ;  /* 0x02842003000075a7 */ /* 0x0022a4000800017f */
[----:B--2---:R-:W-:Y:S05]  /*11a50*/  @!P0 NANOSLEEP.SYNCS 0x989680 ;  /* 0x009896800000895d */ /* 0x004fea0003900000 */
[----:B------:R-:W2:Y:S02]  /*11a60*/  @!P0 SYNCS.PHASECHK.TRANS64 P0, [R0+URZ+0x28420], R3 ;  /* 0x02842003000085a7 */ /* 0x000ea4000800007f */
[----:B--2---:R-:W-:Y:S05]  /*11a70*/  @!P0 BRA `(.L_x_924) ;  /* 0xfffffffc00f08947 */ /* 0x004fea000383ffff */
[----:B------:R-:W-:Y:S05]  /*11a80*/  BRA `(.L_x_954) ;  /* 0xfffffff400447947 */ /* 0x000fea000383ffff */
.L_x_925:
[----:B------:R-:W2:Y:S01]  /*11a90*/  S2R R2, SR_TID.X ;  /* 0x0000000000027919 */ /* 0x000ea20000002100 */
[----:B------:R-:W-:Y:S01]  /*11aa0*/  BSSY B0, `(.L_x_955) ;  /* 0x000000a000007945 */ /* 0x000fe20003800000 */
[----:B------:R-:W-:Y:S02]  /*11ab0*/  IMAD.MOV.U32 R12, RZ, RZ, RZ ;  /* 0x000000ffff0c7224 */ /* 0x000fe400078e00ff */
[----:B------:R-:W-:Y:S02]  /*11ac0*/  IMAD.MOV.U32 R11, RZ, RZ, 0x1f ;  /* 0x0000001fff0b7424 */ /* 0x000fe400078e00ff */
[----:B------:R-:W-:Y:S01]  /*11ad0*/  IMAD.MOV.U32 R15, RZ, RZ, -0x1 ;  /* 0xffffffffff0f7424 */ /* 0x000fe200078e00ff */
[----:B--2---:R-:W-:-:S04]  /*11ae0*/  SHF.R.U32.HI R2, RZ, 0x5, R2 ;  /* 0x00000005ff027819 */ /* 0x004fc80000011602 */
[----:B------:R-:W-:-:S05]  /*11af0*/  LOP3.LUT R2, R2, 0x3, RZ, 0xc0, !PT ;  /* 0x0000000302027812 */ /* 0x000fca00078ec0ff */
[----:B------:R-:W-:-:S07]  /*11b00*/  IMAD.MOV.U32 R13, RZ, RZ, R2 ;  /* 0x000000ffff0d7224 */ /* 0x000fce00078e0002 */
[----:B-1----:R-:W-:Y:S05]  /*11b10*/  WARPSYNC.COLLECTIVE R15, `(.L_x_956) ;  /* 0x000000000f087348 */ /* 0x002fea0003c00000 */
[----:B------:R2:W3:Y:S02]  /*11b20*/  SHFL.IDX P6, R14, R13, R12, R11 ;  /* 0x0000000c0d0e7389 */ /* 0x0004e400000c000b */
[----:B-123--:R-:W-:Y:S01]  /*11b30*/  ENDCOLLECTIVE ;  /* 0x000000000000791b */ /* 0x00efe20003800000 */
.L_x_956:
[----:B------:R-:W-:Y:S05]  /*11b40*/  BSYNC B0 ;  /* 0x0000000000007941 */ /* 0x000fea0003800000 */
.L_x_955:
[----:B------:R-:W-:Y:S05]  /*11b50*/  BRA `(.L_x_957) ;  /* 0xfffffff4002c7947 */ /* 0x000fea000383ffff */
.L_x_928:
[----:B------:R-:W-:Y:S01]  /*11b60*/  BSSY B1, `(.L_x_958) ;  /* 0x0000006000017945 */ /* 0x000fe20003800000 */
[----:B------:R-:W-:-:S07]  /*11b70*/  IMAD.MOV.U32 R15, RZ, RZ, -0x1 ;  /* 0xffffffffff0f7424 */ /* 0x000fce00078e00ff */
[----:B-12---:R-:W-:Y:S05]  /*11b80*/  WARPSYNC.COLLECTIVE R15, `(.L_x_959) ;  /* 0x000000000f0c7348 */ /* 0x006fea0003c00000 */
[----:B------:R-:W-:Y:S02]  /*11b90*/  ELECT P6, UR62, PT ;  /* 0x00000000003e782f */ /* 0x000fe400038c0000 */
[----:B------:R-:W-:Y:S01]  /*11ba0*/  MOV R14, UR62 ;  /* 0x0000003e000e7c02 */ /* 0x000fe20008000f00 */
[----:B-12---:R-:W-:Y:S10]  /*11bb0*/  ENDCOLLECTIVE ;  /* 0x000000000000791b */ /* 0x006ff40003800000 */
.L_x_959:
[----:B------:R-:W-:Y:S05]  /*11bc0*/  BSYNC B1 ;  /* 0x0000000000017941 */ /* 0x000fea0003800000 */
.L_x_958:
[----:B------:R-:W-:Y:S05]  /*11bd0*/  BRA `(.L_x_960) ;  /* 0xfffffff400247947 */ /* 0x000fea000383ffff */
.L_x_930:
[----:B-1----:R1:W2:Y:S02]  /*11be0*/  SYNCS.PHASECHK.TRANS64.TRYWAIT P1, [R6+URZ], R5 ;  /* 0x00000005060075a7 */ /* 0x0022a4000802017f */
[----:B--2---:R-:W-:Y:S05]  /*11bf0*/  @!P1 NANOSLEEP.SYNCS 0x989680 ;  /* 0x009896800000995d */ /* 0x004fea0003900000 */
[----:B------:R-:W2:Y:S02]  /*11c00*/  @!P1 SYNCS.PHASECHK.TRANS64 P1, [R6+URZ], R5 ;  /* 0x00000005060095a7 */ /* 0x000ea4000802007f */
[----:B--2---:R-:W-:Y:S05]  /*11c10*/  @!P1 BRA `(.L_x_930) ;  /* 0xfffffffc00f09947 */ /* 0x004fea000383ffff */
[----:B------:R-:W-:Y:S05]  /*11c20*/  BRA `(.L_x_961) ;  /* 0xfffffff400607947 */ /* 0x000fea000383ffff */
.L_x_931:
[----:B--2---:R2:W3:Y:S02]  /*11c30*/  SYNCS.PHASECHK.TRANS64.TRYWAIT P1, [R7+URZ], R2 ;  /* 0x00000002070075a7 */ /* 0x0044e4000802017f */
[----:B---3--:R-:W-:Y:S05]  /*11c40*/  @!P1 NANOSLEEP.SYNCS 0x989680 ;  /* 0x009896800000995d */ /* 0x008fea0003900000 */
[----:B------:R-:W3:Y:S02]  /*11c50*/  @!P1 SYNCS.PHASECHK.TRANS64 P1, [R7+URZ], R2 ;  /* 0x00000002070095a7 */ /* 0x000ee4000802007f */
[----:B---3--:R-:W-:Y:S05]  /*11c60*/  @!P1 BRA `(.L_x_931) ;  /* 0xfffffffc00f09947 */ /* 0x008fea000383ffff */
[----:B------:R-:W-:Y:S05]  /*11c70*/  BRA `(.L_x_962) ;  /* 0xfffffff400547947 */ /* 0x000fea000383ffff */
.L_x_933:
[----:B---3--:R3:W4:Y:S02]  /*11c80*/  SYNCS.PHASECHK.TRANS64.TRYWAIT P1, [R4+URZ+0x28460], R5 ;  /* 0x02846005040075a7 */ /* 0x008724000802017f */
[----:B----4-:R-:W-:Y:S05]  /*11c90*/  @!P1 NANOSLEEP.SYNCS 0x989680 ;  /* 0x009896800000995d */ /* 0x010fea0003900000 */
[----:B------:R-:W4:Y:S02]  /*11ca0*/  @!P1 SYNCS.PHASECHK.TRANS64 P1, [R4+URZ+0x28460], R5 ;  /* 0x02846005040095a7 */ /* 0x000f24000802007f */
[----:B----4-:R-:W-:Y:S05]  /*11cb0*/  @!P1 BRA `(.L_x_933) ;  /* 0xfffffffc00f09947 */ /* 0x010fea000383ffff */
[----:B------:R-:W-:Y:S05]  /*11cc0*/  BRA `(.L_x_963) ;  /* 0xfffffff400587947 */ /* 0x000fea000383ffff */
.L_x_935:
[----:B----4-:R4:W1:Y:S02]  /*11cd0*/  SYNCS.PHASECHK.TRANS64.TRYWAIT P1, [R3+URZ+0x28460], R2 ;  /* 0x02846002030075a7 */ /* 0x010864000802017f */
[----:B-1----:R-:W-:Y:S05]  /*11ce0*/  @!P1 NANOSLEEP.SYNCS 0x989680 ;  /* 0x009896800000995d */ /* 0x002fea0003900000 */
[----:B------:R-:W1:Y:S02]  /*11cf0*/  @!P1 SYNCS.PHASECHK.TRANS64 P1, [R3+URZ+0x28460], R2 ;  /* 0x02846002030095a7 */ /* 0x000e64000802007f */
[----:B-1----:R-:W-:Y:S05]  /*11d00*/  @!P1 BRA `(.L_x_935) ;  /* 0xfffffffc00f09947 */ /* 0x002fea000383ffff */
[----:B------:R-:W-:Y:S05]  /*11d10*/  BRA `(.L_x_964) ;  /* 0xfffffff400587947 */ /* 0x000fea000383ffff */
.L_x_937:
[----:B------:R1:W1:Y:S02]  /*11d20*/  SYNCS.PHASECHK.TRANS64.TRYWAIT P0, [R4+URZ+0x28480], R5 ;  /* 0x02848005040075a7 */ /* 0x000264000800017f */
[----:B-1----:R-:W-:Y:S05]  /*11d30*/  @!P0 NANOSLEEP.SYNCS 0x989680 ;  /* 0x009896800000895d */ /* 0x002fea0003900000 */
[----:B------:R-:W1:Y:S02]  /*11d40*/  @!P0 SYNCS.PHASECHK.TRANS64 P0, [R4+URZ+0x28480], R5 ;  /* 0x02848005040085a7 */ /* 0x000e64000800007f */
[----:B-1----:R-:W-:Y:S05]  /*11d50*/  @!P0 BRA `(.L_x_937) ;  /* 0xfffffffc00f08947 */ /* 0x002fea000383ffff */
[----:B------:R-:W-:Y:S05]  /*11d60*/  BRA `(.L_x_938) ;  /* 0xfffffff400547947 */ /* 0x000fea000383ffff */
.L_x_965:
        /* <DEDUP_REMOVED lines=9> */
.L_x_12353:


//--------------------- .text._ZN7cutlass13device_kernelIN5flash11enable_sm90INS1_16FlashAttnFwdSm90INS1_25CollectiveMainloopFwdSm90ILi2EN4cute5tupleIJNS5_1CILi1EEES8_S8_EEENS6_IJNS7_ILi128EEENS7_ILi64EEENS7_ILi256EEEEEELi256ENS_12float_e4m3_tEfNS_4arch4Sm90ELb0ELb1ELb0ELb1ELb0ELb0ELb0ELb1ELb1ELb0ELb0ELb0EEENS1_21CollectiveEpilogueFwdINS6_IJSA_SC_SB_EEES9_NS_10bfloat16_tESG_Li256ELb1ELb0ELb0ELb1EEENS1_36VarlenDynamicPersistentTileSchedulerILi128ELi64ELi256ELi128ELb0ELb0ELb1ELb1ELb0ELb1EEEEEEEEEvNT_6ParamsE --------------------------
	.section	.text._ZN7cutlass13device_kernelIN5flash11enable_sm90INS1_16FlashAttnFwdSm90INS1_25CollectiveMainloopFwdSm90ILi2EN4cute5tupleIJNS5_1CILi1EEES8_S8_EEENS6_IJNS7_ILi128EEENS7_ILi64EEENS7_ILi256EEEEEELi256ENS_12float_e4m3_tEfNS_4arch4Sm90ELb0ELb1ELb0ELb1ELb0ELb0ELb0ELb1ELb1ELb0ELb0ELb0EEENS1_21CollectiveEpilogueFwdINS6_IJSA_SC_SB_EEES9_NS_10bfloat16_tESG_Li256ELb1ELb0ELb0ELb1EEENS1_36VarlenDynamicPersistentTileSchedulerILi128ELi64ELi256ELi128ELb0ELb0ELb1ELb1ELb0ELb1EEEEEEEEEvNT_6ParamsE,"ax",@progbits
	.align	128
.text._ZN7cutlass13device_kernelIN5flash11enable_sm90INS1_16FlashAttnFwdSm90INS1_25CollectiveMainloopFwdSm90ILi2EN4cute5tupleIJNS5_1CILi1EEES8_S8_EEENS6_IJNS7_ILi128EEENS7_ILi64EEENS7_ILi256EEEEEELi256ENS_12float_e4m3_tEfNS_4arch4Sm90ELb0ELb1ELb0ELb1ELb0ELb0ELb0ELb1ELb1ELb0ELb0ELb0EEENS1_21CollectiveEpilogueFwdINS6_IJSA_SC_SB_EEES9_NS_10bfloat16_tESG_Li256ELb1ELb0ELb0ELb1EEENS1_36VarlenDynamicPersistentTileSchedulerILi128ELi64ELi256ELi128ELb0ELb0ELb1ELb1ELb0ELb1EEEEEEEEEvNT_6ParamsE:
        .type           _ZN7cutlass13device_kernelIN5flash11enable_sm90INS1_16FlashAttnFwdSm90INS1_25CollectiveMainloopFwdSm90ILi2EN4cute5tupleIJNS5_1CILi1EEES8_S8_EEENS6_IJNS7_ILi128EEENS7_ILi64EEENS7_ILi256EEEEEELi256ENS_12float_e4m3_tEfNS_4arch4Sm90ELb0ELb1ELb0ELb1ELb0ELb0ELb0ELb1ELb1ELb0ELb0ELb0EEENS1_21CollectiveEpilogueFwdINS6_IJSA_SC_SB_EEES9_NS_10bfloat16_tESG_Li256ELb1ELb0ELb0ELb1EEENS1_36VarlenDynamicPersistentTileSchedulerILi128ELi64ELi256ELi128ELb0ELb0ELb1ELb1ELb0ELb1EEEEEEEEEvNT_6ParamsE,@function
        .size           _ZN7cutlass13device_kernelIN5flash11enable_sm90INS1_16FlashAttnFwdSm90INS1_25CollectiveMainloopFwdSm90ILi2EN4cute5tupleIJNS5_1CILi1EEES8_S8_EEENS6_IJNS7_ILi128EEENS7_ILi64EEENS7_ILi256EEEEEELi256ENS_12float_e4m3_tEfNS_4arch4Sm90ELb0ELb1ELb0ELb1ELb0ELb0ELb0ELb1ELb1ELb0ELb0ELb0EEENS1_21CollectiveEpilogueFwdINS6_IJSA_SC_SB_EEES9_NS_10bfloat16_tESG_Li256ELb1ELb0ELb0ELb1EEENS1_36VarlenDynamicPersistentTileSchedulerILi128ELi64ELi256ELi128ELb0ELb0ELb1ELb1ELb0ELb1EEEEEEEEEvNT_6ParamsE,(.L_x_12354 - _ZN7cutlass13device_kernelIN5flash11enable_sm90INS1_16FlashAttnFwdSm90INS1_25CollectiveMainloopFwdSm90ILi2EN4cute5tupleIJNS5_1CILi1EEES8_S8_EEENS6_IJNS7_ILi128EEENS7_ILi64EEENS7_ILi256EEEEEELi256ENS_12float_e4m3_tEfNS_4arch4Sm90ELb0ELb1ELb0ELb1ELb0ELb0ELb0ELb1ELb1ELb0ELb0ELb0EEENS1_21CollectiveEpilogueFwdINS6_IJSA_SC_SB_EEES9_NS_10bfloat16_tESG_Li256ELb1ELb0ELb0ELb1EEENS1_36VarlenDynamicPersistentTileSchedulerILi128ELi64ELi256ELi128ELb0ELb0ELb1ELb1ELb0ELb1EEEEEEEEEvNT_6ParamsE)
        .other          _ZN7cutlass13device_kernelIN5flash11enable_sm90INS1_16FlashAttnFwdSm90INS1_25CollectiveMainloopFwdSm90ILi2EN4cute5tupleIJNS5_1CILi1EEES8_S8_EEENS6_IJNS7_ILi128EEENS7_ILi64EEENS7_ILi256EEEEEELi256ENS_12float_e4m3_tEfNS_4arch4Sm90ELb0ELb1ELb0ELb1ELb0ELb0ELb0ELb1ELb1ELb0ELb0ELb0EEENS1_21CollectiveEpilogueFwdINS6_IJSA_SC_SB_EEES9_NS_10bfloat16_tESG_Li256ELb1ELb0ELb0ELb1EEENS1_36VarlenDynamicPersistentTileSchedulerILi128ELi64ELi256ELi128ELb0ELb0ELb1ELb1ELb0ELb1EEEEEEEEEvNT_6ParamsE,@"STO_CUDA_ENTRY STV_DEFAULT"
_ZN7cutlass13device_kernelIN5flash11enable_sm90INS1_16FlashAttnFwdSm90INS1_25CollectiveMainloopFwdSm90ILi2EN4cute5tupleIJNS5_1CILi1EEES8_S8_EEENS6_IJNS7_ILi128EEENS7_ILi64EEENS7_ILi256EEEEEELi256ENS_12float_e4m3_tEfNS_4arch4Sm90ELb0ELb1ELb0ELb1ELb0ELb0ELb0ELb1ELb1ELb0ELb0ELb0EEENS1_21CollectiveEpilogueFwdINS6_IJSA_SC_SB_EEES9_NS_10bfloat16_tESG_Li256ELb1ELb0ELb0ELb1EEENS1_36VarlenDynamicPersistentTileSchedulerILi128ELi64ELi256ELi128ELb0ELb0ELb1ELb1ELb0ELb1EEEEEEEEEvNT_6ParamsE:
        /* <DEDUP_REMOVED lines=21> */
.L_x_967:
[----:B------:R-:W-:Y:S05]  /*0150*/  BSYNC B0 ;  /* 0x0000000000007941 */ /* 0x000fea0003800000 */
.L_x_966:
        /* <DEDUP_REMOVED lines=41> */
.L_x_968:
        /* <DEDUP_REMOVED lines=22> */
.L_x_969:
        /* <DEDUP_REMOVED lines=18> */
.L_x_970:
        /* <DEDUP_REMOVED lines=22> */
.L_x_971:
        /* <DEDUP_REMOVED lines=22> */
.L_x_972:
[----:B------:R-:W-:Y:S01]  /*0930*/  PLOP3.LUT P0, PT, PT, PT, UP0, 0x80, 0x0 ;  /* 0x000000000000781c */ /* 0x000fe20003f0f008 */
[----:B------:R-:W-:Y:S01]  /*0940*/  UMOV UR40, 0x1 ;  /* 0x0000000100287882 */ /* 0x000fe20000000000 */
[----:B------:R-:W-:Y:S01]  /*0950*/  NOP ;  /* 0x0000000000007918 */ /* 0x000fe20000000000 */
[----:B------:R-:W-:Y:S01]  /*0960*/  USEL UR40, UR40, 0x2, !UP0 ;  /* 0x0000000228287887 */ /* 0x000fe2000c000000 */
[----:B------:R-:W-:Y:S01]  /*0970*/  ULDC.64 UR50, c[0x0][0x208] ;  /* 0x0000820000327ab9 */ /* 0x000fe20000000a00 */
[----:B012-4-:R-:W-:Y:S08]  /*0980*/  BAR.SYNC.DEFER_BLOCKING 0x0 ;  /* 0x0000000000007b1d */ /* 0x017ff00000010000 */
[----:B------:R-:W-:Y:S05]  /*0990*/  @!P0 BRA `(.L_x_973) ;  /* 0x000000e000208947 */ /* 0x000fea0003800000 */
.L_x_974:
        /* <DEDUP_REMOVED lines=21> */
[----:B------:R-:W-:Y:S01]  /*0af0*/  R2UR UR48, R63 ;  /* 0x000000003f3072ca */ /* 0x000fe200000e0000 */
[----:B------:R-:W-:Y:S01]  /*0b00*/  UMOV UR46, URZ ;  /* 0x0000003f002e7c82 */ /* 0x000fe20008000000 */
[----:B------:R-:W-:Y:S01]  /*0b10*/  SHF.R.S32.HI R3, RZ, 0x1f, R196 ;  /* 0x0000001fff037819 */ /* 0x000fe200000114c4 */
[----:B------:R-:W-:Y:S01]  /*0b20*/  UMOV UR45, URZ ;  /* 0x0000003f002d7c82 */ /* 0x000fe20008000000 */
[----:B------:R-:W-:Y:S02]  /*0b30*/  UMOV UR52, URZ ;  /* 0x0000003f00347c82 */ /* 0x000fe40008000000 */
[CC--:B------:R-:W-:Y:S02]  /*0b40*/  LEA.HI R5, R3.reuse, R196.reuse, RZ, 0x7 ;  /* 0x000000c403057211 */ /* 0x0c0fe400078f38ff */
[----:B------:R-:W-:-:S02]  /*0b50*/  LEA.HI R0, R3, R196, RZ, 0x4 ;  /* 0x000000c403007211 */ /* 0x000fc400078f20ff */
[----:B------:R-:W-:Y:S02]  /*0b60*/  LOP3.LUT R7, R5, 0xffffff80, RZ, 0xc0, !PT ;  /* 0xffffff8005077812 */ /* 0x000fe400078ec0ff */
[CC--:B------:R-:W-:Y:S02]  /*0b70*/  LEA.HI R2, R3.reuse, R196.reuse, RZ, 0x5 ;  /* 0x000000c403027211 */ /* 0x0c0fe400078f28ff */
[----:B------:R-:W-:Y:S01]  /*0b80*/  SHF.R.S32.HI R9, RZ, 0x4, R0 ;  /* 0x00000004ff097819 */ /* 0x000fe20000011400 */
[----:B------:R-:W-:Y:S01]  /*0b90*/  IMAD.IADD R192, R196, 0x1, -R7 ;  /* 0x00000001c4c07824 */ /* 0x000fe200078e0a07 */
[----:B------:R-:W-:Y:S01]  /*0ba0*/  SHF.R.S32.HI R194, RZ, 0x7, R5 ;  /* 0x00000007ffc27819 */ /* 0x000fe20000011405 */
[----:B------:R-:W-:Y:S01]  /*0bb0*/  IMAD.SHL.U32 R2, R2, 0x20, RZ ;  /* 0x0000002002027824 */ /* 0x000fe200078e00ff */
[----:B------:R-:W-:Y:S02]  /*0bc0*/  LEA.HI R3, R3, R196, RZ, 0x3 ;  /* 0x000000c403037211 */ /* 0x000fe400078f18ff */
[----:B------:R-:W-:-:S02]  /*0bd0*/  SHF.R.S32.HI R11, RZ, 0x1f, R192 ;  /* 0x0000001fff0b7819 */ /* 0x000fc400000114c0 */
[----:B------:R-:W-:Y:S02]  /*0be0*/  LEA.HI R5, R5, R194, RZ, 0x1 ;  /* 0x000000c205057211 */ /* 0x000fe400078f08ff */
[----:B------:R-:W-:Y:S02]  /*0bf0*/  LEA.HI R4, R11, R192, RZ, 0x2 ;  /* 0x000000c00b047211 */ /* 0x000fe400078f10ff */
[----:B------:R-:W-:Y:S02]  /*0c00*/  LOP3.LUT R2, R2, 0xfffffc00, RZ, 0xc0, !PT ;  /* 0xfffffc0002027812 */ /* 0x000fe400078ec0ff */
[--C-:B------:R-:W-:Y:S02]  /*0c10*/  SHF.R.S32.HI R6, RZ, 0x2, R4.reuse ;  /* 0x00000002ff067819 */ /* 0x100fe40000011404 */
[----:B------:R-:W-:Y:S02]  /*0c20*/  SHF.R.S32.HI R7, RZ, 0x1f, R4 ;  /* 0x0000001fff077819 */ /* 0x000fe40000011404 */
[----:B------:R-:W-:-:S02]  /*0c30*/  LOP3.LUT R5, R5, 0x3fffffe, RZ, 0xc0, !PT ;  /* 0x03fffffe05057812 */ /* 0x000fc400078ec0ff */
[----:B------:R-:W-:Y:S02]  /*0c40*/  LEA.HI R7, R7, R6, RZ, 0x3 ;  /* 0x0000000607077211 */ /* 0x000fe400078f18ff */
[----:B------:R-:W-:Y:S01]  /*0c50*/  LEA.HI R11, R11, R192, RZ, 0x5 ;  /* 0x000000c00b0b7211 */ /* 0x000fe200078f28ff */
[----:B------:R-:W-:Y:S01]  /*0c60*/  IMAD.IADD R193, R194, 0x1, -R5 ;  /* 0x00000001c2c17824 */ /* 0x000fe200078e0a05 */
[----:B------:R-:W-:Y:S02]  /*0c70*/  LOP3.LUT R7, R7, 0xfffffff8, RZ, 0xc0, !PT ;  /* 0xfffffff807077812 */ /* 0x000fe400078ec0ff */
[----:B------:R-:W-:Y:S02]  /*0c80*/  SHF.R.S32.HI R11, RZ, 0x5, R11 ;  /* 0x00000005ff0b7819 */ /* 0x000fe4000001140b */
[----:B------:R-:W-:Y:S01]  /*0c90*/  LOP3.LUT R5, R3, 0x1ffffff8, RZ, 0xc0, !PT ;  /* 0x1ffffff803057812 */ /* 0x000fe200078ec0ff */
[----:B------:R-:W-:Y:S01]  /*0ca0*/  IMAD.IADD R6, R6, 0x1, -R7 ;  /* 0x0000000106067824 */ /* 0x000fe200078e0a07 */
[----:B------:R-:W-:-:S02]  /*0cb0*/  LOP3.LUT R7, R0, 0x3fffff0, RZ, 0xc0, !PT ;  /* 0x03fffff000077812 */ /* 0x000fc400078ec0ff */
[----:B------:R-:W-:Y:S01]  /*0cc0*/  LEA.HI R0, R0, R9, RZ, 0x1 ;  /* 0x0000000900007211 */ /* 0x000fe200078f08ff */
[----:B------:R-:W-:Y:S01]  /*0cd0*/  IMAD R6, R11, 0x10, R6 ;  /* 0x000000100b067824 */ /* 0x000fe200078e0206 */
[----:B------:R-:W-:Y:S01]  /*0ce0*/  SHF.R.S32.HI R22, RZ, 0x3, R3 ;  /* 0x00000003ff167819 */ /* 0x000fe20000011403 */
[----:B------:R-:W-:Y:S01]  /*0cf0*/  IMAD.IADD R7, R196, 0x1, -R7 ;  /* 0x00000001c4077824 */ /* 0x000fe200078e0a07 */
[----:B------:R-:W-:Y:S01]  /*0d00*/  LOP3.LUT R0, R0, 0x1ffffffe, RZ, 0xc0, !PT ;  /* 0x1ffffffe00007812 */ /* 0x000fe200078ec0ff */
[----:B------:R-:W-:Y:S02]  /*0d10*/  IMAD.IADD R5, R196, 0x1, -R5 ;  /* 0x00000001c4057824 */ /* 0x000fe400078e0a05 */
[----:B------:R-:W-:Y:S02]  /*0d20*/  IMAD R7, R7, 0x40, R2 ;  /* 0x0000004007077824 */ /* 0x000fe400078e0202 */
[----:B------:R-:W-:Y:S02]  /*0d30*/  IMAD.IADD R0, R9, 0x1, -R0 ;  /* 0x0000000109007824 */ /* 0x000fe400078e0a00 */
[----:B------:R-:W-:-:S02]  /*0d40*/  IMAD R193, R193, 0x40, R6 ;  /* 0x00000040c1c17824 */ /* 0x000fc400078e0206 */
[----:B------:R-:W-:Y:S01]  /*0d50*/  IMAD R195, R0, 0x8, R7 ;  /* 0x0000000800c37824 */ /* 0x000fe200078e0207 */
[----:B------:R-:W-:Y:S01]  /*0d60*/  LOP3.LUT R7, R4, 0x7ffffffc, RZ, 0xc0, !PT ;  /* 0x7ffffffc04077812 */ /* 0x000fe200078ec0ff */
[----:B------:R-:W-:-:S04]  /*0d70*/  IMAD.SHL.U32 R18, R5, 0x8, RZ ;  /* 0x0000000805127824 */ /* 0x000fc800078e00ff */
[----:B------:R-:W-:-:S07]  /*0d80*/  IMAD.IADD R2, R192, 0x1, -R7 ;  /* 0x00000001c0027824 */ /* 0x000fce00078e0a07 */
.L_x_1078:
[----:B------:R-:W-:Y:S01]  /*0d90*/  ULDC.64 UR4, c[0x0][0xa28] ;  /* 0x00028a0000047ab9 */ /* 0x000fe20000000a00 */
[----:B0-----:R-:W0:Y:S01]  /*0da0*/  LDC R17, c[0x0][0x288] ;  /* 0x0000a200ff117b82 */ /* 0x001e220000000800 */
[----:B------:R-:W-:Y:S01]  /*0db0*/  UISETP.NE.U32.AND UP0, UPT, UR4, URZ, UPT ;  /* 0x0000003f0400728c */ /* 0x000fe2000bf05070 */
[----:B------:R-:W-:-:S03]  /*0dc0*/  IMAD.MOV.U32 R3, RZ, RZ, RZ ;  /* 0x000000ffff037224 */ /* 0x000fc600078e00ff */
[----:B------:R-:W-:-:S03]  /*0dd0*/  UISETP.NE.AND.EX UP0, UPT, UR5, URZ, UPT, UP0 ;  /* 0x0000003f0500728c */ /* 0x000fc6000bf05300 */
[----:B------:R-:W-:Y:S01]  /*0de0*/  ULDC.64 UR4, c[0x0][0xa18] ;  /* 0x0002860000047ab9 */ /* 0x000fe20000000a00 */
[----:B-1--45:R-:W1:Y:S01]  /*0df0*/  LDC.64 R8, c[0x0][0x3f8] ;  /* 0x0000fe00ff087b82 */ /* 0x032e620000000a00 */
[----:B------:R-:W-:Y:S01]  /*0e00*/  UISETP.NE.U32.AND UP1, UPT, UR4, URZ, UPT ;  /* 0x0000003f0400728c */ /* 0x000fe2000bf25070 */
[----:B------:R-:W-:-:S03]  /*0e10*/  PLOP3.LUT P0, PT, PT, PT, UP0, 0x80, 0x0 ;  /* 0x000000000000781c */ /* 0x000fc60003f0f008 */
[----:B------:R-:W-:-:S03]  /*0e20*/  UISETP.NE.AND.EX UP1, UPT, UR5, URZ, UPT, UP1 ;  /* 0x0000003f0500728c */ /* 0x000fc6000bf25310 */
[----:B------:R-:W-:Y:S01]  /*0e30*/  @UP0 ULDC.64 UR4, c[0x0][0xa28] ;  /* 0x00028a0000040ab9 */ /* 0x000fe20000000a00 */
[----:B--2---:R-:W2:Y:S01]  /*0e40*/  LDC R0, c[0x0][0x404] ;  /* 0x00010100ff007b82 */ /* 0x004ea20000000800 */
[----:B------:R-:W-:Y:S01]  /*0e50*/  @UP0 UIMAD.WIDE UR4, UR48, 0x4, UR4 ;  /* 0x00000004300408a5 */ /* 0x000fe2000f8e0204 */
[----:B------:R-:W-:-:S05]  /*0e60*/  PLOP3.LUT P2, PT, PT, PT, UP1, 0x80, 0x0 ;  /* 0x000000000000781c */ /* 0x000fca0003f4f018 */
[----:B------:R-:W-:Y:S01]  /*0e70*/  @UP1 ULDC.64 UR6, c[0x0][0xa18] ;  /* 0x0002860000061ab9 */ /* 0x000fe20000000a00 */
[----:B------:R-:W-:Y:S01]  /*0e80*/  IMAD.U32 R4, RZ, RZ, UR4 ;  /* 0x00000004ff047e24 */ /* 0x000fe2000f8e00ff */
[----:B---3--:R-:W3:Y:S01]  /*0e90*/  LDC R11, c[0x0][0x2e0] ;  /* 0x0000b800ff0b7b82 */ /* 0x008ee20000000800 */
[----:B------:R-:W-:Y:S01]  /*0ea0*/  IMAD.U32 R5, RZ, RZ, UR5 ;  /* 0x00000005ff057e24 */ /* 0x000fe2000f8e00ff */
[----:B------:R-:W-:-:S04]  /*0eb0*/  @UP1 UIMAD.WIDE UR4, UR48, 0x4, UR6 ;  /* 0x00000004300418a5 */ /* 0x000fc8000f8e0206 */
[----:B------:R4:W5:Y:S02]  /*0ec0*/  @P0 LDG.E R3, desc[UR50][R4.64] ;  /* 0x0000003204030981 */ /* 0x000964000c1e1900 */
[----:B------:R-:W-:Y:S02]  /*0ed0*/  IMAD.U32 R6, RZ, RZ, UR4 ;  /* 0x00000004ff067e24 */ /* 0x000fe4000f8e00ff */
[----:B------:R-:W-:Y:S01]  /*0ee0*/  IMAD.U32 R7, RZ, RZ, UR5 ;  /* 0x00000005ff077e24 */ /* 0x000fe2000f8e00ff */
[----:B------:R-:W-:-:S04]  /*0ef0*/  ULDC.64 UR4, c[0x0][0xa20] ;  /* 0x0002880000047ab9 */ /* 0x000fc80000000a00 */
[----:B0-----:R4:W5:Y:S01]  /*0f00*/  @P2 LDG.E R17, desc[UR50][R6.64] ;  /* 0x0000003206112981 */ /* 0x001962000c1e1900 */
[----:B-1----:R-:W-:Y:S02]  /*0f10*/  ISETP.NE.U32.AND P0, PT, R8, RZ, PT ;  /* 0x000000ff0800720c */ /* 0x002fe40003f05070 */
[----:B------:R-:W-:Y:S02]  /*0f20*/  ISETP.NE.U32.AND P1, PT, RZ, UR4, PT ;  /* 0x00000004ff007c0c */ /* 0x000fe4000bf25070 */
[----:B------:R-:W-:Y:S02]  /*0f30*/  ISETP.NE.AND.EX P0, PT, R9, RZ, PT, P0 ;  /* 0x000000ff0900720c */ /* 0x000fe40003f05300 */
[----:B------:R-:W-:Y:S02]  /*0f40*/  ISETP.NE.AND.EX P1, PT, RZ, UR5, PT, P1 ;  /* 0x00000005ff007c0c */ /* 0x000fe4000bf25310 */
[----:B--2---:R-:W-:Y:S01]  /*0f50*/  SEL R0, R0, 0x1, P0 ;  /* 0x0000000100007807 */ /* 0x004fe20000000000 */
[----:B----4-:R-:W-:Y:S10]  /*0f60*/  @P2 BRA `(.L_x_975) ;  /* 0x00000000002c2947 */ /* 0x010ff40003800000 */
        /* <DEDUP_REMOVED lines=8> */
[----:B-----5:R-:W2:Y:S04]  /*0ff0*/  LDG.E R17, desc[UR50][R4.64] ;  /* 0x0000003204117981 */ /* 0x020ea8000c1e1900 */
[----:B------:R-:W2:Y:S02]  /*1000*/  LDG.E R6, desc[UR50][R4.64+0x4] ;  /* 0x0000043204067981 */ /* 0x000ea4000c1e1900 */
[----:B--2---:R-:W-:-:S07]  /*1010*/  IMAD.IADD R17, R6, 0x1, -R17 ;  /* 0x0000000106117824 */ /* 0x004fce00078e0a11 */
.L_x_975:
[----:B------:R-:W-:Y:S01]  /*1020*/  UMOV UR42, UR44 ;  /* 0x0000002c002a7c82 */ /* 0x000fe20008000000 */
[----:B------:R-:W-:Y:S01]  /*1030*/  UMOV UR36, UR48 ;  /* 0x0000003000247c82 */ /* 0x000fe20008000000 */
[----:B---3--:R-:W-:Y:S02]  /*1040*/  IMAD R16, R0, R11, RZ ;  /* 0x0000000b00107224 */ /* 0x008fe400078e02ff */
[----:B------:R-:W-:Y:S01]  /*1050*/  IMAD.MOV.U32 R19, RZ, RZ, R61 ;  /* 0x000000ffff137224 */ /* 0x000fe200078e003d */
[----:B------:R-:W-:Y:S06]  /*1060*/  @!P1 BRA `(.L_x_976) ;  /* 0x0000000000189947 */ /* 0x000fec0003800000 */
[----:B------:R-:W-:Y:S02]  /*1070*/  ULDC.64 UR4, c[0x0][0xa20] ;  /* 0x0002880000047ab9 */ /* 0x000fe40000000a00 */
[----:B------:R-:W-:-:S06]  /*1080*/  UIMAD.WIDE UR4, UR48, 0x4, UR4 ;  /* 0x00000004300478a5 */ /* 0x000fcc000f8e0204 */
[----:B------:R-:W-:Y:S02]  /*1090*/  IMAD.U32 R4, RZ, RZ, UR4 ;  /* 0x00000004ff047e24 */ /* 0x000fe4000f8e00ff */
[----:B------:R-:W-:-:S05]  /*10a0*/  IMAD.U32 R5, RZ, RZ, UR5 ;  /* 0x00000005ff057e24 */ /* 0x000fca000f8e00ff */
[----:B------:R0:W5:Y:S01]  /*10b0*/  LDG.E R16, desc[UR50][R4.64] ;  /* 0x0000003204107981 */ /* 0x000162000c1e1900 */
[----:B------:R-:W-:Y:S05]  /*10c0*/  BRA `(.L_x_977) ;  /* 0x00000000002c7947 */ /* 0x000fea0003800000 */
.L_x_976:
        /* <DEDUP_REMOVED lines=9> */
[----:B------:R-:W2:Y:S02]  /*1160*/  LDG.E R7, desc[UR50][R4.64+0x4] ;  /* 0x0000043204077981 */ /* 0x000ea4000c1e1900 */
[----:B--2---:R-:W-:-:S07]  /*1170*/  IMAD.IADD R16, R7, 0x1, -R16 ;  /* 0x0000000107107824 */ /* 0x004fce00078e0a10 */
.L_x_977:
[----:B------:R-:W-:Y:S01]  /*1180*/  ULDC.64 UR6, c[0x0][0x990] ;  /* 0x0002640000067ab9 */ /* 0x000fe20000000a00 */
[----:B------:R-:W-:Y:S01]  /*1190*/  ULDC.64 UR4, c[0x0][0x998] ;  /* 0x0002660000047ab9 */ /* 0x000fe20000000a00 */
[----:B------:R-:W-:Y:S01]  /*11a0*/  UISETP.NE.U32.AND UP0, UPT, UR6, URZ, UPT ;  /* 0x0000003f0600728c */ /* 0x000fe2000bf05070 */
[----:B------:R-:W-:Y:S01]  /*11b0*/  IMAD.MOV.U32 R9, RZ, RZ, 0x3f800000 ;  /* 0x3f800000ff097424 */ /* 0x000fe200078e00ff */
[----:B------:R-:W-:Y:S01]  /*11c0*/  UISETP.NE.U32.AND UP1, UPT, UR4, URZ, UPT ;  /* 0x0000003f0400728c */ /* 0x000fe2000bf25070 */
[----:B------:R-:W-:Y:S01]  /*11d0*/  IMAD.MOV.U32 R0, RZ, RZ, 0x3f800000 ;  /* 0x3f800000ff007424 */ /* 0x000fe200078e00ff */
[----:B------:R-:W-:Y:S01]  /*11e0*/  UISETP.NE.AND.EX UP0, UPT, UR7, URZ, UPT, UP0 ;  /* 0x0000003f0700728c */ /* 0x000fe2000bf05300 */
[----:B------:R-:W1:Y:S01]  /*11f0*/  LDC.64 R10, c[0x0][0x9e0] ;  /* 0x00027800ff0a7b82 */ /* 0x000e620000000a00 */
[----:B------:R-:W-:Y:S01]  /*1200*/  UISETP.NE.AND.EX UP1, UPT, UR5, URZ, UPT, UP1 ;  /* 0x0000003f0500728c */ /* 0x000fe2000bf25310 */
[----:B------:R-:W-:Y:S02]  /*1210*/  ULDC UR8, c[0x0][0x428] ;  /* 0x00010a0000087ab9 */ /* 0x000fe40000000800 */
[----:B------:R-:W-:Y:S01]  /*1220*/  UISETP.NE.AND UP2, UPT, UR8, 0x1, UPT ;  /* 0x000000010800788c */ /* 0x000fe2000bf45270 */
[----:B------:R-:W-:-:S02]  /*1230*/  PLOP3.LUT P0, PT, PT, PT, UP0, 0x80, 0x0 ;  /* 0x000000000000781c */ /* 0x000fc40003f0f008 */
[----:B------:R-:W-:-:S03]  /*1240*/  PLOP3.LUT P1, PT, PT, PT, UP1, 0x80, 0x0 ;  /* 0x000000000000781c */ /* 0x000fc60003f2f018 */
[----:B------:R-:W-:Y:S01]  /*1250*/  @UP0 USHF.R.S32.HI UR8, URZ, 0x1f, UR48 ;  /* 0x0000001f3f080899 */ /* 0x000fe20008011430 */
[----:B------:R-:W-:Y:S01]  /*1260*/  @UP0 ULDC.64 UR14, c[0x0][0x9a8] ;  /* 0x00026a00000e0ab9 */ /* 0x000fe20000000a00 */
[----:B------:R-:W-:Y:S02]  /*1270*/  @UP1 ULDC.64 UR16, c[0x0][0x9b8] ;  /* 0x00026e0000101ab9 */ /* 0x000fe40000000a00 */
[----:B------:R-:W-:Y:S02]  /*1280*/  @UP0 UIMAD UR10, UR8, UR14, URZ ;  /* 0x0000000e080a02a4 */ /* 0x000fe4000f8e023f */
[----:B------:R-:W-:Y:S02]  /*1290*/  @UP0 UIMAD.WIDE.U32 UR8, UR48, UR14, URZ ;  /* 0x0000000e300802a5 */ /* 0x000fe4000f8e003f */
[----:B------:R-:W-:Y:S01]  /*12a0*/  @UP1 USHF.R.S32.HI UR14, URZ, 0x1f, UR48 ;  /* 0x0000001f3f0e1899 */ /* 0x000fe20008011430 */
[----:B------:R-:W-:Y:S01]  /*12b0*/  @UP2 ULDC UR12, c[0x0][0x42c] ;  /* 0x00010b00000c2ab9 */ /* 0x000fe20000000800 */
[----:B------:R-:W-:-:S02]  /*12c0*/  @UP0 UIMAD UR15, UR48, UR15, UR10 ;  /* 0x0000000f300f02a4 */ /* 0x000fc4000f8e020a */
[----:B------:R-:W-:Y:S02]  /*12d0*/  @UP1 UIMAD UR14, UR14, UR16, URZ ;  /* 0x000000100e0e12a4 */ /* 0x000fe4000f8e023f */
[----:B------:R-:W-:Y:S02]  /*12e0*/  UIMAD.WIDE.U32 UR12, UR44, UR12, URZ ;  /* 0x0000000c2c0c72a5 */ /* 0x000fe4000f8e003f */
[----:B------:R-:W-:Y:S02]  /*12f0*/  @UP1 UIMAD.WIDE.U32 UR10, UR48, UR16, URZ ;  /* 0x00000010300a12a5 */ /* 0x000fe4000f8e003f */
[----:B------:R-:W-:Y:S01]  /*1300*/  @UP1 UIMAD UR16, UR48, UR17, UR14 ;  /* 0x00000011301012a4 */ /* 0x000fe2000f8e020e */
[----:B------:R-:W-:Y:S02]  /*1310*/  @UP0 ULDC.64 UR18, c[0x0][0x9b0] ;  /* 0x00026c0000120ab9 */ /* 0x000fe40000000a00 */
[----:B------:R-:W-:Y:S01]  /*1320*/  @UP2 ULDC UR17, c[0x0][0x430] ;  /* 0x00010c0000112ab9 */ /* 0x000fe20000000800 */
[----:B------:R-:W-:Y:S01]  /*1330*/  UMOV UR14, UR44 ;  /* 0x0000002c000e7c82 */ /* 0x000fe20008000000 */
[----:B------:R-:W-:Y:S01]  /*1340*/  @UP2 USHF.R.U32.HI UR14, URZ, UR17, UR13 ;  /* 0x000000113f0e2299 */ /* 0x000fe2000801160d */
[----:B------:R-:W-:Y:S01]  /*1350*/  @UP1 ULDC.64 UR20, c[0x0][0x9c0] ;  /* 0x0002700000141ab9 */ /* 0x000fe20000000a00 */
[----:B------:R-:W-:-:S02]  /*1360*/  @UP0 UIADD3 UR9, UR9, UR15, URZ ;  /* 0x0000000f09090290 */ /* 0x000fc4000fffe03f */
[----:B------:R-:W-:Y:S02]  /*1370*/  @UP0 USHF.R.S32.HI UR12, URZ, 0x1f, UR14 ;  /* 0x0000001f3f0c0899 */ /* 0x000fe4000801140e */
[----:B------:R-:W-:Y:S02]  /*1380*/  @UP1 USHF.R.S32.HI UR13, URZ, 0x1f, UR14 ;  /* 0x0000001f3f0d1899 */ /* 0x000fe4000801140e */
[----:B------:R-:W-:Y:S02]  /*1390*/  @UP0 UIMAD UR12, UR12, UR18, URZ ;  /* 0x000000120c0c02a4 */ /* 0x000fe4000f8e023f */
[----:B------:R-:W-:Y:S02]  /*13a0*/  @UP1 UIADD3 UR11, UR11, UR16, URZ ;  /* 0x000000100b0b1290 */ /* 0x000fe4000fffe03f */
[----:B------:R-:W-:Y:S02]  /*13b0*/  @UP1 UIMAD UR13, UR13, UR20, URZ ;  /* 0x000000140d0d12a4 */ /* 0x000fe4000f8e023f */
[----:B------:R-:W-:-:S02]  /*13c0*/  @UP0 UIMAD.WIDE.U32 UR8, UR14, UR18, UR8 ;  /* 0x000000120e0802a5 */ /* 0x000fc4000f8e0008 */
[----:B------:R-:W-:Y:S02]  /*13d0*/  @UP0 UIMAD UR12, UR14, UR19, UR12 ;  /* 0x000000130e0c02a4 */ /* 0x000fe4000f8e020c */
[----:B------:R-:W-:Y:S02]  /*13e0*/  @UP1 UIMAD.WIDE.U32 UR10, UR14, UR20, UR10 ;  /* 0x000000140e0a12a5 */ /* 0x000fe4000f8e000a */
[----:B------:R-:W-:Y:S02]  /*13f0*/  @UP1 UIMAD UR13, UR14, UR21, UR13 ;  /* 0x000000150e0d12a4 */ /* 0x000fe4000f8e020d */
[----:B------:R-:W-:Y:S02]  /*1400*/  @UP0 UIADD3 UR12, UR9, UR12, URZ ;  /* 0x0000000c090c0290 */ /* 0x000fe4000fffe03f */
[----:B------:R-:W-:Y:S02]  /*1410*/  @UP0 ULEA UR6, UP3, UR8, UR6, 0x2 ;  /* 0x0000000608060291 */ /* 0x000fe4000f86103f */
[----:B------:R-:W-:-:S02]  /*1420*/  @UP1 UIADD3 UR9, UR11, UR13, URZ ;  /* 0x0000000d0b091290 */ /* 0x000fc4000fffe03f */
[----:B------:R-:W-:Y:S02]  /*1430*/  @UP1 ULEA UR4, UP4, UR10, UR4, 0x2 ;  /* 0x000000040a041291 */ /* 0x000fe4000f88103f */
[----:B------:R-:W-:Y:S01]  /*1440*/  @UP0 ULEA.HI.X UR7, UR8, UR7, UR12, 0x2, UP3 ;  /* 0x0000000708070291 */ /* 0x000fe200098f140c */
[----:B0-----:R-:W-:Y:S01]  /*1450*/  IMAD.U32 R4, RZ, RZ, UR6 ;  /* 0x00000006ff047e24 */ /* 0x001fe2000f8e00ff */
[----:B------:R-:W-:Y:S02]  /*1460*/  @UP1 ULEA.HI.X UR5, UR10, UR5, UR9, 0x2, UP4 ;  /* 0x000000050a051291 */ /* 0x000fe4000a0f1409 */
[----:B------:R-:W-:Y:S01]  /*1470*/  IMAD.U32 R6, RZ, RZ, UR4 ;  /* 0x00000004ff067e24 */ /* 0x000fe2000f8e00ff */
[----:B------:R-:W-:Y:S01]  /*1480*/  ULDC UR4, c[0x0][0x988] ;  /* 0x0002620000047ab9 */ /* 0x000fe20000000800 */
[----:B------:R-:W-:Y:S01]  /*1490*/  IMAD.U32 R5, RZ, RZ, UR7 ;  /* 0x00000007ff057e24 */ /* 0x000fe2000f8e00ff */
[----:B------:R-:W-:Y:S01]  /*14a0*/  @UP2 ULDC UR6, c[0x0][0x430] ;  /* 0x00010c0000062ab9 */ /* 0x000fe20000000800 */
[----:B------:R-:W-:-:S03]  /*14b0*/  IMAD.U32 R7, RZ, RZ, UR5 ;  /* 0x00000005ff077e24 */ /* 0x000fc6000f8e00ff */
[----:B------:R-:W2:Y:S04]  /*14c0*/  @P0 LDG.E R9, desc[UR50][R4.64] ;  /* 0x0000003204090981 */ /* 0x000ea8000c1e1900 */
[----:B------:R-:W2:Y:S01]  /*14d0*/  @P1 LDG.E R0, desc[UR50][R6.64] ;  /* 0x0000003206001981 */ /* 0x000ea2000c1e1900 */
[----:B-1----:R-:W-:Y:S01]  /*14e0*/  ISETP.GE.AND P1, PT, R11, 0x1, PT ;  /* 0x000000010b00780c */ /* 0x002fe20003f26270 */
[----:B-----5:R-:W-:Y:S02]  /*14f0*/  IMAD.IADD R16, R16, 0x1, -R3 ;  /* 0x0000000110107824 */ /* 0x020fe400078e0a03 */
[----:B--2---:R-:W-:-:S04]  /*1500*/  FMUL.FTZ R0, R9, R0 ;  /* 0x0000000009007220 */ /* 0x004fc80000410000 */
[----:B------:R-:W-:Y:S01]  /*1510*/  FMUL.FTZ R0, R0, UR4 ;  /* 0x0000000400007c20 */ /* 0x000fe20008410000 */
[----:B------:R-:W-:Y:S02]  /*1520*/  @UP2 ULDC UR4, c[0x0][0x42c] ;  /* 0x00010b0000042ab9 */ /* 0x000fe40000000800 */
[----:B------:R-:W-:Y:S02]  /*1530*/  UIMAD.WIDE.U32 UR4, UR44, UR4, URZ ;  /* 0x000000042c0472a5 */ /* 0x000fe4000f8e003f */
[----:B------:R-:W-:Y:S02]  /*1540*/  R2UR UR37, R0 ;  /* 0x00000000002572ca */ /* 0x000fe400000e0000 */
[----:B------:R-:W-:Y:S01]  /*1550*/  IADD3 R0, R16, 0x80, -R17 ;  /* 0x0000008010007810 */ /* 0x000fe20007ffe811 */
[----:B------:R-:W-:-:S04]  /*1560*/  @UP2 USHF.R.U32.HI UR44, URZ, UR6, UR5 ;  /* 0x000000063f2c2299 */ /* 0x000fc80008011605 */
[----:B------:R-:W-:-:S04]  /*1570*/  IMAD R197, R61, 0x80, R0 ;  /* 0x000000803dc57824 */ /* 0x000fc800078e0200 */
[----:B------:R-:W-:Y:S01]  /*1580*/  IMAD.IADD R0, R197, 0x1, R10 ;  /* 0x00000001c5007824 */ /* 0x000fe200078e020a */
[----:B------:R-:W-:Y:S06]  /*1590*/  @!P1 BRA `(.L_x_978) ;  /* 0x0000000000409947 */ /* 0x000fec0003800000 */
[C---:B------:R-:W-:Y:S01]  /*15a0*/  ISETP.GT.AND P0, PT, R197.reuse, RZ, PT ;  /* 0x000000ffc500720c */ /* 0x040fe20003f04270 */
[----:B------:R-:W-:-:S12]  /*15b0*/  VIADD R3, R197, 0xffffffff ;  /* 0xffffffffc5037836 */ /* 0x000fd80000000000 */
[----:B------:R-:W-:Y:S05]  /*15c0*/  @P0 BRA `(.L_x_979) ;  /* 0x00000000001c0947 */ /* 0x000fea0003800000 */
[----:B------:R-:W-:Y:S01]  /*15d0*/  ISETP.NE.AND P0, PT, R11, 0x1, PT ;  /* 0x000000010b00780c */ /* 0x000fe20003f05270 */
[----:B------:R-:W-:-:S12]  /*15e0*/  IMAD.MOV R3, RZ, RZ, -R197 ;  /* 0x000000ffff037224 */ /* 0x000fd800078e0ac5 */
[----:B------:R-:W0:Y:S02]  /*15f0*/  @P0 LDC.64 R4, c[0x0][0x9e8] ;  /* 0x00027a00ff040b82 */ /* 0x000e240000000a00 */
[----:B0-----:R-:W-:-:S05]  /*1600*/  @P0 IMAD.HI.U32 R4, R3, R4, RZ ;  /* 0x0000000403040227 */ /* 0x001fca00078e00ff */
[----:B------:R-:W-:-:S04]  /*1610*/  @P0 SHF.R.U32.HI R3, RZ, R5, R4 ;  /* 0x00000005ff030219 */ /* 0x000fc80000011604 */
[----:B------:R-:W-:Y:S01]  /*1620*/  LOP3.LUT R3, RZ, R3, RZ, 0x33, !PT ;  /* 0x00000003ff037212 */ /* 0x000fe200078e33ff */
[----:B------:R-:W-:Y:S06]  /*1630*/  BRA `(.L_x_980) ;  /* 0x0000000000107947 */ /* 0x000fec0003800000 */
.L_x_979:
[----:B------:R-:W-:-:S13]  /*1640*/  ISETP.NE.AND P0, PT, R11, 0x1, PT ;  /* 0x000000010b00780c */ /* 0x000fda0003f05270 */
[----:B------:R-:W0:Y:S02]  /*1650*/  @P0 LDC.64 R4, c[0x0][0x9e8] ;  /* 0x00027a00ff040b82 */ /* 0x000e240000000a00 */
[----:B0-----:R-:W-:-:S05]  /*1660*/  @P0 IMAD.HI.U32 R4, R3, R4, RZ ;  /* 0x0000000403040227 */ /* 0x001fca00078e00ff */
[----:B------:R-:W-:-:S07]  /*1670*/  @P0 SHF.R.U32.HI R3, RZ, R5, R4 ;  /* 0x00000005ff030219 */ /* 0x000fce0000011604 */
.L_x_980:
[----:B------:R-:W-:-:S05]  /*1680*/  IMAD R3, R3, R11, R11 ;  /* 0x0000000b03037224 */ /* 0x000fca00078e020b */
[----:B------:R-:W-:-:S07]  /*1690*/  VIMNMX R0, R0, R3, PT ;  /* 0x0000000300007248 */ /* 0x000fce0003fe0100 */
.L_x_978:
[----:B------:R-:W-:Y:S01]  /*16a0*/  VIADD R4, R0, 0x3f ;  /* 0x0000003f00047836 */ /* 0x000fe20000000000 */
[----:B------:R-:W-:Y:S01]  /*16b0*/  ULDC UR4, c[0x0][0x9dc] ;  /* 0x0002770000047ab9 */ /* 0x000fe20000000800 */
[C---:B------:R-:W-:Y:S02]  /*16c0*/  VIADD R0, R16.reuse, 0x3f ;  /* 0x0000003f10007836 */ /* 0x040fe40000000000 */
[----:B------:R-:W-:Y:S01]  /*16d0*/  IMAD.IADD R6, R16, 0x1, -R17 ;  /* 0x0000000110067824 */ /* 0x000fe200078e0a11 */
[----:B------:R-:W-:Y:S02]  /*16e0*/  SHF.R.S32.HI R5, RZ, 0x1f, R4 ;  /* 0x0000001fff057819 */ /* 0x000fe40000011404 */
[----:B------:R-:W-:Y:S01]  /*16f0*/  SHF.R.S32.HI R3, RZ, 0x1f, R0 ;  /* 0x0000001fff037819 */ /* 0x000fe20000011400 */
[----:B------:R-:W-:Y:S01]  /*1700*/  IMAD R59, R61, 0x80, R6 ;  /* 0x000000803d3b7824 */ /* 0x000fe200078e0206 */
        /* <DEDUP_REMOVED lines=12> */
[----:B------:R-:W0:Y:S02]  /*17d0*/  @P0 LDC.64 R4, c[0x0][0x9e8] ;  /* 0x00027a00ff040b82 */ /* 0x000e240000000a00 */
[----:B0-----:R-:W-:-:S05]  /*17e0*/  @P0 IMAD.HI.U32 R0, R3, R4, RZ ;  /* 0x0000000403000227 */ /* 0x001fca00078e00ff */
[----:B------:R-:W-:-:S04]  /*17f0*/  @P0 SHF.R.U32.HI R3, RZ, R5, R0 ;  /* 0x00000005ff030219 */ /* 0x000fc80000011600 */
[----:B------:R-:W-:Y:S01]  /*1800*/  LOP3.LUT R0, RZ, R3, RZ, 0x33, !PT ;  /* 0x00000003ff007212 */ /* 0x000fe200078e33ff */
[----:B------:R-:W-:Y:S06]  /*1810*/  BRA `(.L_x_983) ;  /* 0x0000000000147947 */ /* 0x000fec0003800000 */
.L_x_982:
[----:B------:R-:W-:Y:S01]  /*1820*/  ISETP.NE.AND P0, PT, R11, 0x1, PT ;  /* 0x000000010b00780c */ /* 0x000fe20003f05270 */
[----:B------:R-:W-:-:S12]  /*1830*/  IMAD.MOV.U32 R0, RZ, RZ, R59 ;  /* 0x000000ffff007224 */ /* 0x000fd800078e003b */
[----:B------:R-:W0:Y:S02]  /*1840*/  @P0 LDC.64 R4, c[0x0][0x9e8] ;  /* 0x00027a00ff040b82 */ /* 0x000e240000000a00 */
[----:B0-----:R-:W-:-:S05]  /*1850*/  @P0 IMAD.HI.U32 R4, R59, R4, RZ ;  /* 0x000000043b040227 */ /* 0x001fca00078e00ff */
[----:B------:R-:W-:-:S07]  /*1860*/  @P0 SHF.R.U32.HI R0, RZ, R5, R4 ;  /* 0x00000005ff000219 */ /* 0x000fce0000011604 */
.L_x_983:
[----:B------:R-:W-:-:S05]  /*1870*/  IMAD R0, R0, R11, RZ ;  /* 0x0000000b00007224 */ /* 0x000fca00078e02ff */
[----:B------:R-:W-:-:S13]  /*1880*/  R2UR UR5, R0 ;  /* 0x00000000000572ca */ /* 0x000fda00000e0000 */
[----:B------:R-:W-:-:S04]  /*1890*/  UISETP.LT.AND UP0, UPT, UR4, UR5, UPT ;  /* 0x000000050400728c */ /* 0x000fc8000bf01270 */
[----:B------:R-:W-:-:S12]  /*18a0*/  USEL UR4, UR4, UR5, !UP0 ;  /* 0x0000000504047287 */ /* 0x000fd8000c000000 */
.L_x_981:
[----:B------:R-:W-:Y:S01]  /*18b0*/  USHF.R.S32.HI UR5, URZ, 0x1f, UR4 ;  /* 0x0000001f3f057899 */ /* 0x000fe20008011404 */
[----:B------:R-:W-:Y:S01]  /*18c0*/  PLOP3.LUT P0, PT, PT, PT, PT, 0x80, 0x0 ;  /* 0x000000000000781c */ /* 0x000fe20003f0f070 */
[----:B------:R-:W-:Y:S01]  /*18d0*/  IMAD.MOV.U32 R0, RZ, RZ, RZ ;  /* 0x000000ffff007224 */ /* 0x000fe200078e00ff */
[----:B------:R-:W-:Y:S01]  /*18e0*/  CS2R R150, SRZ ;  /* 0x0000000000967805 */ /* 0x000fe2000001ff00 */
[----:B------:R-:W-:Y:S01]  /*18f0*/  ULEA.HI UR5, UR5, UR4, URZ, 0x6 ;  /* 0x0000000405057291 */ /* 0x000fe2000f8f303f */
[----:B------:R-:W-:Y:S01]  /*1900*/  IMAD.MOV.U32 R3, RZ, RZ, RZ ;  /* 0x000000ffff037224 */ /* 0x000fe200078e00ff */
[----:B------:R-:W-:Y:S02]  /*1910*/  CS2R R26, SRZ ;  /* 0x00000000001a7805 */ /* 0x000fe4000001ff00 */
[----:B------:R-:W-:Y:S01]  /*1920*/  CS2R R108, SRZ ;  /* 0x00000000006c7805 */ /* 0x000fe2000001ff00 */
[----:B------:R-:W-:Y:S01]  /*1930*/  USHF.R.S32.HI UR5, URZ, 0x6, UR5 ;  /* 0x000000063f057899 */ /* 0x000fe20008011405 */
[----:B------:R-:W-:-:S02]  /*1940*/  CS2R R144, SRZ ;  /* 0x0000000000907805 */ /* 0x000fc4000001ff00 */
[----:B------:R-:W-:Y:S02]  /*1950*/  CS2R R100, SRZ ;  /* 0x0000000000647805 */ /* 0x000fe4000001ff00 */
[----:B------:R-:W-:Y:S01]  /*1960*/  CS2R R142, SRZ ;  /* 0x00000000008e7805 */ /* 0x000fe2000001ff00 */
[----:B------:R-:W-:Y:S01]  /*1970*/  UISETP.LT.AND UP0, UPT, URZ, UR5, UPT ;  /* 0x000000053f00728c */ /* 0x000fe2000bf01270 */
[----:B------:R-:W-:Y:S02]  /*1980*/  CS2R R30, SRZ ;  /* 0x00000000001e7805 */ /* 0x000fe4000001ff00 */
[----:B------:R-:W-:Y:S02]  /*1990*/  CS2R R136, SRZ ;  /* 0x0000000000887805 */ /* 0x000fe4000001ff00 */
[----:B------:R-:W-:Y:S01]  /*19a0*/  CS2R R92, SRZ ;  /* 0x00000000005c7805 */ /* 0x000fe2000001ff00 */
[----:B------:R-:W-:Y:S01]  /*19b0*/  USEL UR38, URZ, UR5, !UP0 ;  /* 0x000000053f267287 */ /* 0x000fe2000c000000 */
[----:B------:R-:W-:-:S02]  /*19c0*/  CS2R R134, SRZ ;  /* 0x0000000000867805 */ /* 0x000fc4000001ff00 */
[----:B------:R-:W-:Y:S02]  /*19d0*/  CS2R R34, SRZ ;  /* 0x0000000000227805 */ /* 0x000fe4000001ff00 */
[----:B------:R-:W-:Y:S02]  /*19e0*/  CS2R R128, SRZ ;  /* 0x0000000000807805 */ /* 0x000fe4000001ff00 */
[----:B------:R-:W-:Y:S02]  /*19f0*/  CS2R R84, SRZ ;  /* 0x0000000000547805 */ /* 0x000fe4000001ff00 */
[----:B------:R-:W-:Y:S02]  /*1a00*/  CS2R R126, SRZ ;  /* 0x00000000007e7805 */ /* 0x000fe4000001ff00 */
[----:B------:R-:W-:Y:S02]  /*1a10*/  ISETP.GT.AND P1, PT, R58, UR38, PT ;  /* 0x000000263a007c0c */ /* 0x000fe4000bf24270 */
        /* <DEDUP_REMOVED lines=48> */
[----:B------:R-:W-:Y:S01]  /*1d20*/  CS2R R24, SRZ ;  /* 0x0000000000187805 */ /* 0x000fe2000001ff00 */
[----:B------:R-:W-:-:S02]  /*1d30*/  IMAD.MOV.U32 R164, RZ, RZ, RZ ;  /* 0x000000ffffa47224 */ /* 0x000fc400078e00ff */
[----:B------:R-:W-:Y:S01]  /*1d40*/  IMAD.MOV.U32 R5, RZ, RZ, RZ ;  /* 0x000000ffff057224 */ /* 0x000fe200078e00ff */
[----:B------:R-:W-:Y:S06]  /*1d50*/  @!P1 BRA `(.L_x_984) ;  /* 0x0000009400589947 */ /* 0x000fec0003800000 */
[----:B------:R-:W0:Y:S01]  /*1d60*/  SHFL.IDX PT, R0, R194, RZ, 0x1f ;  /* 0x00001fffc2007589 */ /* 0x000e2200000e0000 */
[----:B------:R-:W1:Y:S01]  /*1d70*/  S2UR UR39, SR_CgaCtaId ;  /* 0x00000000002779c3 */ /* 0x000e620000008800 */
[----:B------:R-:W-:Y:S01]  /*1d80*/  UMOV UR41, 0x400 ;  /* 0x0000040000297882 */ /* 0x000fe20000000000 */
        /* <DEDUP_REMOVED lines=28> */
.L_x_985:
[----:B------:R-:W-:Y:S01]  /*1f50*/  ULEA.HI UR4, UR46, UR46, URZ, 0x1 ;  /* 0x0000002e2e047291 */ /* 0x000fe2000f8f083f */
[----:B------:R-:W-:-:S03]  /*1f60*/  IMAD.U32 R3, RZ, RZ, UR47 ;  /* 0x0000002fff037e24 */ /* 0x000fc6000f8e00ff */
[----:B------:R-:W-:Y:S02]  /*1f70*/  ULOP3.LUT UR4, UR4, 0xfffffffe, URZ, 0xc0, !UPT ;  /* 0xfffffffe04047892 */ /* 0x000fe4000f8ec03f */
[----:B------:R-:W-:Y:S02]  /*1f80*/  ISETP.NE.AND P0, PT, R3, 0x3, PT ;  /* 0x000000030300780c */ /* 0x000fe40003f05270 */
[----:B------:R-:W-:-:S06]  /*1f90*/  UIADD3 UR4, UR46, -UR4, URZ ;  /* 0x800000042e047290 */ /* 0x000fcc000fffe03f */
[----:B------:R-:W-:-:S05]  /*1fa0*/  IMAD.U32 R0, RZ, RZ, UR4 ;  /* 0x00000004ff007e24 */ /* 0x000fca000f8e00ff */
[----:B------:R-:W-:-:S04]  /*1fb0*/  SHF.L.U32 R0, R0, 0x1f, RZ ;  /* 0x0000001f00007819 */ /* 0x000fc800000006ff */
[----:B------:R-:W0:Y:S02]  /*1fc0*/  SYNCS.PHASECHK.TRANS64.TRYWAIT P1, [UR41+0x28400], R0 ;  /* 0x02840000ff0075a7 */ /* 0x000e240008020169 */
[----:B0-----:R-:W-:Y:S05]  /*1fd0*/  @!P1 BRA `(.L_x_986) ;  /* 0x0000011c003c9947 */ /* 0x001fea0003800000 */
.L_x_1173:
[----:B------:R-:W-:Y:S05]  /*1fe0*/  @!P0 BRA `(.L_x_987) ;  /* 0x0000000000048947 */ /* 0x000fea0003800000 */
[----:B------:R-:W-:Y:S01]  /*1ff0*/  BPT.TRAP 0x1 ;  /* 0x000000040000795c */ /* 0x000fe20000300000 */
.L_x_987:
[----:B------:R-:W-:Y:S02]  /*2000*/  IMAD.U32 R5, RZ, RZ, UR52 ;  /* 0x00000034ff057e24 */ /* 0x000fe4000f8e00ff */
[----:B0-----:R-:W-:-:S03]  /*2010*/  IMAD.U32 R0, RZ, RZ, UR45 ;  /* 0x0000002dff007e24 */ /* 0x001fc6000f8e00ff */
[----:B------:R-:W-:Y:S02]  /*2020*/  LEA R5, R5, UR41, 0x3 ;  /* 0x0000002905057c11 */ /* 0x000fe4000f8e18ff */
[----:B------:R-:W-:-:S04]  /*2030*/  SHF.L.U32 R0, R0, 0x1f, RZ ;  /* 0x0000001f00007819 */ /* 0x000fc800000006ff */
[----:B------:R0:W1:Y:S01]  /*2040*/  SYNCS.PHASECHK.TRANS64.TRYWAIT P2, [R5+URZ+0x28430], R0 ;  /* 0x02843000050075a7 */ /* 0x000062000804017f */
[----:B------:R-:W-:Y:S05]  /*2050*/  @!P0 BRA `(.L_x_988) ;  /* 0x0000000000048947 */ /* 0x000fea0003800000 */
[----:B------:R-:W-:Y:S01]  /*2060*/  BPT.TRAP 0x1 ;  /* 0x000000040000795c */ /* 0x000fe20000300000 */
.L_x_988:
[----:B------:R-:W2:Y:S02]  /*2070*/  S2R R3, SR_TID.X ;  /* 0x0000000000037919 */ /* 0x000ea40000002100 */
[----:B--2---:R-:W-:Y:S01]  /*2080*/  LOP3.LUT P1, RZ, R3, 0x7f, RZ, 0xc0, !PT ;  /* 0x0000007f03ff7812 */ /* 0x004fe2000782c0ff */
[----:B-1----:R-:W-:-:S12]  /*2090*/  @P2 BRA `(.L_x_989) ;  /* 0x0000000000082947 */ /* 0x002fd80003800000 */
[----:B------:R-:W1:Y:S02]  /*20a0*/  SYNCS.PHASECHK.TRANS64.TRYWAIT P2, [R5+URZ+0x28430], R0 ;  /* 0x02843000050075a7 */ /* 0x000e64000804017f */
[----:B-1----:R-:W-:Y:S05]  /*20b0*/  @!P2 BRA `(.L_x_990) ;  /* 0x0000011c001ca947 */ /* 0x002fea0003800000 */
.L_x_989:
[----:B------:R-:W-:Y:S05]  /*20c0*/  WARPSYNC.ALL ;  /* 0x0000000000007948 */ /* 0x000fea0003800000 */
[----:B------:R-:W-:Y:S01]  /*20d0*/  UIADD3 UR4, UR41, 0x20000, URZ ;  /* 0x0002000029047890 */ /* 0x000fe2000fffe03f */
[----:B------:R-:W-:Y:S01]  /*20e0*/  WARPGROUP.ARRIVE ;  /* 0x00000000000079c5 */ /* 0x000fe20000000000 */
[----:B------:R-:W-:Y:S01]  /*20f0*/  ULOP3.LUT UR32, UR53, 0x10000, URZ, 0xfc, !UPT ;  /* 0x0001000035207892 */ /* 0x000fe2000f8efc3f */
[----:B------:R-:W-:Y:S01]  /*2100*/  IMAD.MOV.U32 R3, RZ, RZ, -0x40 ;  /* 0xffffffc0ff037424 */ /* 0x000fe200078e00ff */
[----:B------:R-:W-:Y:S01]  /*2110*/  USHF.R.U32.HI UR4, URZ, 0x4, UR4 ;  /* 0x000000043f047899 */ /* 0x000fe20008011604 */
[----:B01----:R-:W-:Y:S01]  /*2120*/  @!P1 VIADD R0, R5, 0x28440 ;  /* 0x0002844005009836 */ /* 0x003fe20000000000 */
[----:B------:R-:W-:Y:S01]  /*2130*/  UMOV UR33, 0x40000040 ;  /* 0x4000004000217882 */ /* 0x000fe20000000000 */
[----:B------:R-:W-:Y:S01]  /*2140*/  UMOV UR35, 0x40000040 ;  /* 0x4000004000237882 */ /* 0x000fe20000000000 */
[----:B------:R-:W-:Y:S01]  /*2150*/  ULOP3.LUT UR4, UR4, 0x3fff, URZ, 0xc0, !UPT ;  /* 0x00003fff04047892 */ /* 0x000fe2000f8ec03f */
[----:B------:R-:W-:Y:S01]  /*2160*/  IMAD R9, R58, R3, 0x40 ;  /* 0x000000403a097424 */ /* 0x000fe200078e0203 */
[----:B------:R-:W-:Y:S01]  /*2170*/  UMOV UR5, 0x40000040 ;  /* 0x4000004000057882 */ /* 0x000fe20000000000 */
[----:B------:R-:W-:Y:S01]  /*2180*/  UMOV UR7, 0x40000040 ;  /* 0x4000004000077882 */ /* 0x000fe20000000000 */
[----:B------:R-:W-:Y:S01]  /*2190*/  ULOP3.LUT UR49, UR4, 0x10000, URZ, 0xfc, !UPT ;  /* 0x0001000004317892 */ /* 0x000fe2000f8efc3f */
[----:B------:R-:W-:Y:S01]  /*21a0*/  IMAD.IADD R3, R16, 0x1, R9 ;  /* 0x0000000110037824 */ /* 0x000fe200078e0209 */
[----:B------:R-:W-:Y:S01]  /*21b0*/  UIADD3 UR4, UR32, 0x2, URZ ;  /* 0x0000000220047890 */ /* 0x000fe2000fffe03f */
[----:B------:R-:W-:Y:S01]  /*21c0*/  @!P1 PRMT R0, RZ, 0x654, R0 ;  /* 0x00000654ff009816 */ /* 0x000fe20000000000 */
[----:B------:R-:W-:Y:S01]  /*21d0*/  ULEA UR34, UR52, UR49, 0xa ;  /* 0x0000003134227291 */ /* 0x000fe2000f8e503f */
[--C-:B------:R-:W-:Y:S01]  /*21e0*/  IMAD R6, R2, -0x2, R3.reuse ;  /* 0xfffffffe02067824 */ /* 0x100fe200078e0203 */
[----:B------:R-:W-:Y:S01]  /*21f0*/  UIADD3 UR8, UR32, 0x4, URZ ;  /* 0x0000000420087890 */ /* 0x000fe2000fffe03f */
[----:B------:R-:W-:Y:S01]  /*2200*/  IADD3 R5, -R17, 0x1, R3 ;  /* 0x0000000111057810 */ /* 0x000fe20007ffe103 */
[----:B------:R-:W-:Y:S01]  /*2210*/  UIADD3 UR6, UR34, 0x2, URZ ;  /* 0x0000000222067890 */ /* 0x000fe2000fffe03f */
[----:B------:R-:W-:Y:S01]  /*2220*/  LEA R7, R58, 0xffffffc0, 0x6 ;  /* 0xffffffc03a077811 */ /* 0x000fe200078e30ff */
[----:B------:R-:W-:Y:S01]  /*2230*/  UIADD3 UR10, UR34, 0x4, URZ ;  /* 0x00000004220a7890 */ /* 0x000fe2000fffe03f */
[----:B------:R-:W-:-:S02]  /*2240*/  UMOV UR9, 0x40000040 ;  /* 0x4000004000097882 */ /* 0x000fc40000000000 */
[----:B------:R-:W-:Y:S01]  /*2250*/  QGMMA.64x64x32.F32.E4M3.E4M3 R24, gdesc[UR32], RZ, !UPT, gsb0 ;  /* 0x00e00000201879f3 */ /* 0x000fe2000c0008ff */
[----:B------:R-:W-:Y:S01]  /*2260*/  UMOV UR11, 0x40000040 ;  /* 0x40000040000b7882 */ /* 0x000fe20000000000 */
[----:B------:R-:W-:Y:S01]  /*2270*/  UIADD3 UR12, UR32, 0x6, URZ ;  /* 0x00000006200c7890 */ /* 0x000fe2000fffe03f */
[----:B------:R-:W-:Y:S01]  /*2280*/  IMAD R5, R2, -0x2, R5 ;  /* 0xfffffffe02057824 */ /* 0x000fe200078e0205 */
        /* <DEDUP_REMOVED lines=19> */
[----:B------:R-:W-:Y:S01]  /*23c0*/  ULDC UR54, c[0x0][0x9dc] ;  /* 0x0002770000367ab9 */ /* 0x000fe20000000800 */
[----:B------:R-:W-:-:S02]  /*23d0*/  WARPGROUP.DEPBAR.LE gsb0, 0x0 ;  /* 0x00008000000079c5 */ /* 0x000fc40000010000 */
[----:B------:R-:W-:-:S06]  /*23e0*/  WARPGROUP.ARRIVE ;  /* 0x00000000000079c5 */ /* 0x000fcc0000000000 */
[----:B------:R-:W-:Y:S01]  /*23f0*/  QGMMA.64x64x32.F32.E4M3.E4M3 R24, gdesc[UR4], R24, gsb0 ;  /* 0x00e00000041879f3 */ /* 0x000fe20008000818 */
[----:B------:R-:W-:Y:S02]  /*2400*/  ULDC.64 UR6, c[0x0][0x9e0] ;  /* 0x0002780000067ab9 */ /* 0x000fe40000000a00 */
[----:B------:R-:W-:Y:S01]  /*2410*/  UISETP.GE.AND UP0, UPT, UR7, 0x1, UPT ;  /* 0x000000010700788c */ /* 0x000fe2000bf06270 */
[----:B------:R-:W-:-:S05]  /*2420*/  VIADD R11, R5, UR6 ;  /* 0x00000006050b7c36 */ /* 0x000fca0008000000 */
[----:B------:R-:W-:Y:S01]  /*2430*/  PLOP3.LUT P2, PT, PT, PT, UP0, 0x40, 0x0 ;  /* 0x000000000000781c */ /* 0x000fe20003f4e808 */
[----:B------:R-:W-:Y:S02]  /*2440*/  WARPGROUP.DEPBAR.LE gsb0, 0x0 ;  /* 0x00008000000079c5 */ /* 0x000fe40000010000 */
[----:B------:R-:W-:-:S06]  /*2450*/  WARPGROUP.ARRIVE ;  /* 0x00000000000079c5 */ /* 0x000fcc0000000000 */
[----:B------:R-:W-:Y:S01]  /*2460*/  QGMMA.64x64x32.F32.E4M3.E4M3 R24, gdesc[UR8], R24, gsb0 ;  /* 0x00e00000081879f3 */ /* 0x000fe20008000818 */
[----:B------:R-:W-:-:S06]  /*2470*/  ULOP3.LUT UR10, URZ, UR54, URZ, 0x33, !UPT ;  /* 0x000000363f0a7292 */ /* 0x000fcc000f8e333f */
[----:B------:R-:W-:Y:S01]  /*2480*/  VIADD R13, R5, UR10 ;  /* 0x0000000a050d7c36 */ /* 0x000fe20008000000 */
        /* <DEDUP_REMOVED lines=17> */
[----:B0-----:R-:W-:-:S04]  /*25a0*/  IMAD R0, R61, 0x80, R193 ;  /* 0x000000803d007824 */ /* 0x001fc800078e02c1 */
[----:B------:R-:W-:Y:S01]  /*25b0*/  IMAD.IADD R4, R13, 0x1, R0 ;  /* 0x000000010d047824 */ /* 0x000fe200078e0200 */
[----:B------:R-:W-:Y:S01]  /*25c0*/  VIADDMNMX R3, R0, R11, R6, PT ;  /* 0x0000000b00037246 */ /* 0x000fe20003800106 */
[----:B------:R-:W-:Y:S06]  /*25d0*/  @P2 BRA `(.L_x_991) ;  /* 0x0000000000582947 */ /* 0x000fec0003800000 */
[----:B------:R-:W-:Y:S01]  /*25e0*/  IADD3 R5, -R17, R16, R0 ;  /* 0x0000001011057210 */ /* 0x000fe20007ffe100 */
[----:B------:R-:W-:Y:S03]  /*25f0*/  BSSY B0, `(.L_x_992) ;  /* 0x0000010000007945 */ /* 0x000fe60003800000 */
        /* <DEDUP_REMOVED lines=10> */
.L_x_993:
[----:B------:R-:W-:-:S06]  /*26a0*/  UISETP.NE.AND UP1, UPT, UR7, 0x1, UPT ;  /* 0x000000010700788c */ /* 0x000fcc000bf25270 */
[----:B------:R-:W-:-:S05]  /*26b0*/  PLOP3.LUT P2, PT, PT, PT, UP1, 0x80, 0x0 ;  /* 0x000000000000781c */ /* 0x000fca0003f4f018 */
[----:B------:R-:W-:-:S08]  /*26c0*/  @UP1 ULDC.64 UR10, c[0x0][0x9e8] ;  /* 0x00027a00000a1ab9 */ /* 0x000fd00000000a00 */
[----:B------:R-:W-:-:S05]  /*26d0*/  @P2 IMAD.HI.U32 R8, R5, UR10, RZ ;  /* 0x0000000a05082c27 */ /* 0x000fca000f8e00ff */
[----:B------:R-:W-:-:S07]  /*26e0*/  @P2 SHF.R.U32.HI R5, RZ, UR11, R8 ;  /* 0x0000000bff052c19 */ /* 0x000fce0008011608 */
.L_x_994:
[----:B------:R-:W-:Y:S05]  /*26f0*/  BSYNC B0 ;  /* 0x0000000000007941 */ /* 0x000fea0003800000 */
.L_x_992:
[----:B------:R-:W-:-:S04]  /*2700*/  IMAD R5, R5, UR7, -R7 ;  /* 0x0000000705057c24 */ /* 0x000fc8000f8e0a07 */
[----:B------:R-:W-:-:S05]  /*2710*/  IMAD R5, R2, -0x2, R5 ;  /* 0xfffffffe02057824 */ /* 0x000fca00078e0205 */
[----:B------:R-:W-:Y:S02]  /*2720*/  VIMNMX R4, R4, R5, !PT ;  /* 0x0000000504047248 */ /* 0x000fe40007fe0100 */
[----:B------:R-:W-:-:S07]  /*2730*/  VIADDMNMX R3, R5, UR7, R3, PT ;  /* 0x0000000705037c46 */ /* 0x000fce000b800103 */
.L_x_991:
        /* <DEDUP_REMOVED lines=12> */
[C---:B------:R-:W-:Y:S02]  /*2800*/  ISETP.LT.OR P5, PT, R3.reuse, 0x9, P5 ;  /* 0x000000090300780c */ /* 0x040fe40002fa1670 */
[----:B------:R-:W-:Y:S02]  /*2810*/  ISETP.GT.AND P4, PT, R4, 0x10, !P6 ;  /* 0x000000100400780c */ /* 0x000fe40007784270 */
[----:B------:R-:W-:Y:S02]  /*2820*/  FSEL R21, R28, -INF , !P5 ;  /* 0xff8000001c157808 */ /* 0x000fe40006800000 */
[----:B------:R-:W-:Y:S02]  /*2830*/  ISETP.LT.OR P4, PT, R3, 0x11, P4 ;  /* 0x000000110300780c */ /* 0x000fe40002781670 */
[----:B------:R-:W-:Y:S02]  /*2840*/  ISETP.GE.AND P5, PT, R9, 0x12, PT ;  /* 0x000000120900780c */ /* 0x000fe40003fa6270 */
[----:B------:R-:W-:-:S02]  /*2850*/  FSEL R57, R32, -INF , !P4 ;  /* 0xff80000020397808 */ /* 0x000fc40006000000 */
[C---:B------:R-:W-:Y:S02]  /*2860*/  ISETP.GT.AND P4, PT, R4.reuse, 0x11, !P5 ;  /* 0x000000110400780c */ /* 0x040fe40006f84270 */
        /* <DEDUP_REMOVED lines=54> */
[----:B------:R-:W-:Y:S02]  /*2bd0*/  ISETP.GT.AND P6, PT, R4, 0x39, !P6 ;  /* 0x000000390400780c */ /* 0x000fe400077c4270 */
[----:B------:R-:W-:Y:S02]  /*2be0*/  IADD3 R4, R13, 0x8, R0 ;  /* 0x000000080d047810 */ /* 0x000fe40007ffe000 */
[----:B------:R-:W-:Y:S01]  /*2bf0*/  ISETP.LT.OR P6, PT, R3, 0x3a, P6 ;  /* 0x0000003a0300780c */ /* 0x000fe200037c1670 */
[----:B------:R-:W-:-:S03]  /*2c00*/  VIADD R3, R0, 0x8 ;  /* 0x0000000800037836 */ /* 0x000fc60000000000 */
[----:B------:R-:W-:Y:S02]  /*2c10*/  FSEL R53, R53, -INF , !P6 ;  /* 0xff80000035357808 */ /* 0x000fe40007000000 */
[----:B------:R-:W-:Y:S02]  /*2c20*/  PLOP3.LUT P6, PT, PT, PT, UP0, 0x40, 0x0 ;  /* 0x000000000000781c */ /* 0x000fe40003fce808 */
[----:B------:R-:W-:-:S11]  /*2c30*/  VIADDMNMX R3, R3, R11, R6, PT ;  /* 0x0000000b03037246 */ /* 0x000fd60003800106 */
[----:B------:R-:W-:Y:S05]  /*2c40*/  @P6 BRA `(.L_x_995) ;  /* 0x0000000000646947 */ /* 0x000fea0003800000 */
[----:B------:R-:W-:Y:S01]  /*2c50*/  IADD3 R6, R16, 0x8, R0 ;  /* 0x0000000810067810 */ /* 0x000fe20007ffe000 */
[----:B------:R-:W-:Y:S04]  /*2c60*/  BSSY B0, `(.L_x_996) ;  /* 0x0000013000007945 */ /* 0x000fe80003800000 */
        /* <DEDUP_REMOVED lines=12> */
.L_x_997:
[----:B------:R-:W-:-:S06]  /*2d30*/  UISETP.NE.AND UP1, UPT, UR7, 0x1, UPT ;  /* 0x000000010700788c */ /* 0x000fcc000bf25270 */
[----:B------:R-:W-:-:S05]  /*2d40*/  PLOP3.LUT P6, PT, PT, PT, UP1, 0x80, 0x0 ;  /* 0x000000000000781c */ /* 0x000fca0003fcf018 */
[----:B------:R-:W-:-:S08]  /*2d50*/  @UP1 ULDC.64 UR10, c[0x0][0x9e8] ;  /* 0x00027a00000a1ab9 */ /* 0x000fd00000000a00 */
[----:B------:R-:W-:Y:S01]  /*2d60*/  @P6 IMAD.HI.U32 R5, R6, UR10, RZ ;  /* 0x0000000a06056c27 */ /* 0x000fe2000f8e00ff */
[----:B------:R-:W-:-:S13]  /*2d70*/  PLOP3.LUT P6, PT, PT, PT, UP1, 0x80, 0x0 ;  /* 0x000000000000781c */ /* 0x000fda0003fcf018 */
[----:B------:R-:W-:-:S07]  /*2d80*/  @P6 SHF.R.U32.HI R6, RZ, UR11, R5 ;  /* 0x0000000bff066c19 */ /* 0x000fce0008011605 */
.L_x_998:
[----:B------:R-:W-:Y:S05]  /*2d90*/  BSYNC B0 ;  /* 0x0000000000007941 */ /* 0x000fea0003800000 */
.L_x_996:
[----:B------:R-:W-:-:S04]  /*2da0*/  IMAD R5, R6, UR7, -R7 ;  /* 0x0000000706057c24 */ /* 0x000fc8000f8e0a07 */
[----:B------:R-:W-:-:S05]  /*2db0*/  IMAD R5, R2, -0x2, R5 ;  /* 0xfffffffe02057824 */ /* 0x000fca00078e0205 */
[----:B------:R-:W-:Y:S02]  /*2dc0*/  VIMNMX R4, R4, R5, !PT ;  /* 0x0000000504047248 */ /* 0x000fe40007fe0100 */
[----:B------:R-:W-:-:S07]  /*2dd0*/  VIADDMNMX R3, R5, UR7, R3, PT ;  /* 0x0000000705037c46 */ /* 0x000fce000b800103 */
.L_x_995:
        /* <DEDUP_REMOVED lines=20> */
[----:B------:R-:W-:Y:S02]  /*2f20*/  FMNMX.FTZ R5, R41, R5, !PT ;  /* 0x0000000529057209 */ /* 0x000fe40007810000 */
[----:B------:R-:W-:Y:S02]  /*2f30*/  ISETP.GT.AND P2, PT, R4, 0x11, !P2 ;  /* 0x000000110400780c */ /* 0x000fe40005744270 */
[----:B------:R-:W-:Y:S02]  /*2f40*/  FMNMX.FTZ R5, R65, R5, !PT ;  /* 0x0000000541057209 */ /* 0x000fe40007810000 */
[----:B------:R-:W-:-:S02]  /*2f50*/  ISETP.LT.OR P2, PT, R3, 0x12, P2 ;  /* 0x000000120300780c */ /* 0x000fc40001741670 */
[----:B------:R-:W-:Y:S02]  /*2f60*/  FMNMX.FTZ R5, R45, R5, !PT ;  /* 0x000000052d057209 */ /* 0x000fe40007810000 */
[----:B------:R-:W-:Y:S02]  /*2f70*/  FSEL R35, R35, -INF , !P2 ;  /* 0xff80000023237808 */ /* 0x000fe40005000000 */
[----:B------:R-:W-:Y:S02]  /*2f80*/  ISETP.NE.AND P2, PT, R20, RZ, PT ;  /* 0x000000ff1400720c */ /* 0x000fe40003f45270 */
[----:B------:R-:W-:Y:S02]  /*2f90*/  FMNMX.FTZ R5, R67, R5, !PT ;  /* 0x0000000543057209 */ /* 0x000fe40007810000 */
[----:B------:R-:W-:Y:S02]  /*2fa0*/  ISETP.GT.AND P2, PT, R4, 0x18, !P2 ;  /* 0x000000180400780c */ /* 0x000fe40005744270 */
[----:B------:R-:W-:-:S02]  /*2fb0*/  FMNMX.FTZ R5, R49, R5, !PT ;  /* 0x0000000531057209 */ /* 0x000fc40007810000 */
[----:B------:R-:W-:Y:S02]  /*2fc0*/  ISETP.LT.OR P2, PT, R3, 0x19, P2 ;  /* 0x000000190300780c */ /* 0x000fe40001741670 */
[----:B------:R-:W-:Y:S02]  /*2fd0*/  FMNMX.FTZ R5, R69, R5, !PT ;  /* 0x0000000545057209 */ /* 0x000fe40007810000 */
[----:B------:R-:W-:Y:S02]  /*2fe0*/  FSEL R38, R38, -INF , !P2 ;  /* 0xff80000026267808 */ /* 0x000fe40005000000 */
[----:B------:R-:W-:Y:S02]  /*2ff0*/  ISETP.NE.AND P2, PT, R28, RZ, PT ;  /* 0x000000ff1c00720c */ /* 0x000fe40003f45270 */
[----:B------:R-:W-:Y:S02]  /*3000*/  ISETP.NE.AND P6, PT, R8, RZ, PT ;  /* 0x000000ff0800720c */ /* 0x000fe40003fc5270 */
[----:B------:R-:W-:-:S02]  /*3010*/  ISETP.GT.AND P2, PT, R4, 0x19, !P2 ;  /* 0x000000190400780c */ /* 0x000fc40005744270 */
[----:B------:R-:W-:Y:S02]  /*3020*/  ISETP.GT.AND P3, PT, R4, 0x8, !P3 ;  /* 0x000000080400780c */ /* 0x000fe40005f64270 */
[----:B------:R-:W-:Y:S02]  /*3030*/  ISETP.LT.OR P2, PT, R3, 0x1a, P2 ;  /* 0x0000001a0300780c */ /* 0x000fe40001741670 */
[----:B------:R-:W-:Y:S02]  /*3040*/  FMNMX.FTZ R8, R53, R5, !PT ;  /* 0x0000000535087209 */ /* 0x000fe40007810000 */
[----:B------:R-:W-:Y:S02]  /*3050*/  FSEL R39, R39, -INF , !P2 ;  /* 0xff80000027277808 */ /* 0x000fe40005000000 */
[----:B------:R-:W-:Y:S01]  /*3060*/  ISETP.NE.AND P2, PT, R32, RZ, PT ;  /* 0x000000ff2000720c */ /* 0x000fe20003f45270 */
[----:B------:R-:W0:Y:S01]  /*3070*/  SHFL.BFLY PT, R5, R8, 0x2, 0x1f ;  /* 0x0c401f0008057f89 */ /* 0x000e2200000e0000 */
[----:B------:R-:W-:-:S02]  /*3080*/  ISETP.LT.OR P3, PT, R3, 0x9, P3 ;  /* 0x000000090300780c */ /* 0x000fc40001f61670 */
[----:B------:R-:W-:Y:S02]  /*3090*/  ISETP.GT.AND P2, PT, R4, 0x20, !P2 ;  /* 0x000000200400780c */ /* 0x000fe40005744270 */
[----:B------:R-:W-:Y:S02]  /*30a0*/  FSEL R30, R30, -INF , !P3 ;  /* 0xff8000001e1e7808 */ /* 0x000fe40005800000 */
[----:B------:R-:W-:Y:S02]  /*30b0*/  ISETP.LT.OR P2, PT, R3, 0x21, P2 ;  /* 0x000000210300780c */ /* 0x000fe40001741670 */
[----:B------:R-:W-:Y:S02]  /*30c0*/  ISETP.NE.AND P3, PT, R40, RZ, PT ;  /* 0x000000ff2800720c */ /* 0x000fe40003f65270 */
[----:B------:R-:W-:Y:S02]  /*30d0*/  FSEL R42, R42, -INF , !P2 ;  /* 0xff8000002a2a7808 */ /* 0x000fe40005000000 */
[----:B------:R-:W-:-:S02]  /*30e0*/  ISETP.NE.AND P2, PT, R36, RZ, PT ;  /* 0x000000ff2400720c */ /* 0x000fc40003f45270 */
[C---:B------:R-:W-:Y:S02]  /*30f0*/  ISETP.GT.AND P4, PT, R4.reuse, 0x31, !P4 ;  /* 0x000000310400780c */ /* 0x040fe40006784270 */
[C---:B------:R-:W-:Y:S02]  /*3100*/  ISETP.GT.AND P2, PT, R4.reuse, 0x21, !P2 ;  /* 0x000000210400780c */ /* 0x040fe40005744270 */
[----:B------:R-:W-:Y:S02]  /*3110*/  ISETP.GT.AND P5, PT, R4, 0x38, !P5 ;  /* 0x000000380400780c */ /* 0x000fe40006fa4270 */
        /* <DEDUP_REMOVED lines=10> */
[----:B------:R-:W-:Y:S02]  /*31c0*/  ISETP.LT.OR P2, PT, R3, 0x1, P2 ;  /* 0x000000010300780c */ /* 0x000fe40001741670 */
[----:B0-----:R-:W-:Y:S02]  /*31d0*/  FMNMX.FTZ R9, R8, R5, !PT ;  /* 0x0000000508097209 */ /* 0x001fe40007810000 */
[----:B------:R-:W-:Y:S02]  /*31e0*/  FSEL R26, R26, -INF , !P2 ;  /* 0xff8000001a1a7808 */ /* 0x000fe40005000000 */
[----:B------:R-:W-:Y:S01]  /*31f0*/  ISETP.NE.AND P2, PT, R44, RZ, PT ;  /* 0x000000ff2c00720c */ /* 0x000fe20003f45270 */
[----:B------:R-:W0:Y:S01]  /*3200*/  SHFL.BFLY PT, R10, R9, 0x1, 0x1f ;  /* 0x0c201f00090a7f89 */ /* 0x000e2200000e0000 */
[----:B------:R-:W-:-:S02]  /*3210*/  FMNMX.FTZ R5, R26, R27, !PT ;  /* 0x0000001b1a057209 */ /* 0x000fc40007810000 */
[----:B------:R-:W-:Y:S02]  /*3220*/  ISETP.GT.AND P2, PT, R4, 0x29, !P2 ;  /* 0x000000290400780c */ /* 0x000fe40005744270 */
[----:B------:R-:W-:Y:S02]  /*3230*/  FMNMX.FTZ R6, R30, R5, !PT ;  /* 0x000000051e067209 */ /* 0x000fe40007810000 */
[----:B------:R-:W-:Y:S02]  /*3240*/  ISETP.LT.OR P2, PT, R3, 0x2a, P2 ;  /* 0x0000002a0300780c */ /* 0x000fe40001741670 */
[----:B------:R-:W-:Y:S02]  /*3250*/  FMNMX.FTZ R5, R31, R6, !PT ;  /* 0x000000061f057209 */ /* 0x000fe40007810000 */
[----:B------:R-:W-:Y:S02]  /*3260*/  FSEL R47, R47, -INF , !P2 ;  /* 0xff8000002f2f7808 */ /* 0x000fe40005000000 */
[----:B------:R-:W-:-:S02]  /*3270*/  FMNMX.FTZ R6, R34, R5, !PT ;  /* 0x0000000522067209 */ /* 0x000fc40007810000 */
[----:B------:R-:W-:Y:S02]  /*3280*/  ISETP.LT.OR P3, PT, R3, 0x31, P3 ;  /* 0x000000310300780c */ /* 0x000fe40001f61670 */
[----:B------:R-:W-:Y:S02]  /*3290*/  FMNMX.FTZ R7, R35, R6, !PT ;  /* 0x0000000623077209 */ /* 0x000fe40007810000 */
[----:B------:R-:W-:Y:S02]  /*32a0*/  FSEL R50, R50, -INF , !P3 ;  /* 0xff80000032327808 */ /* 0x000fe40005800000 */
[----:B------:R-:W-:Y:S02]  /*32b0*/  FMNMX.FTZ R6, R38, R7, !PT ;  /* 0x0000000726067209 */ /* 0x000fe40007810000 */
[----:B------:R-:W-:Y:S02]  /*32c0*/  ISETP.LT.OR P5, PT, R3, 0x39, P5 ;  /* 0x000000390300780c */ /* 0x000fe40002fa1670 */
[----:B0-----:R-:W-:Y:S01]  /*32d0*/  FMNMX.FTZ R5, R9, R10, !PT ;  /* 0x0000000a09057209 */ /* 0x001fe20007810000 */
[----:B------:R-:W-:Y:S01]  /*32e0*/  IMAD.U32 R10, RZ, RZ, UR37 ;  /* 0x00000025ff0a7e24 */ /* 0x000fe2000f8e00ff */
[----:B------:R-:W-:-:S02]  /*32f0*/  FMNMX.FTZ R7, R39, R6, !PT ;  /* 0x0000000627077209 */ /* 0x000fc40007810000 */
[C---:B------:R-:W-:Y:S01]  /*3300*/  FSETP.NEU.FTZ.AND P2, PT, R5.reuse, -INF , PT ;  /* 0xff8000000500780b */ /* 0x040fe20003f5d000 */
[----:B------:R-:W-:-:S01]  /*3310*/  FFMA.FTZ R8, R5, R10, -8 ;  /* 0xc100000005087423 */ /* 0x000fc2000001000a */
[----:B------:R-:W-:Y:S02]  /*3320*/  FMNMX.FTZ R6, R42, R7, !PT ;  /* 0x000000072a067209 */ /* 0x000fe40007810000 */
[----:B------:R-:W-:Y:S02]  /*3330*/  FSEL R51, R51, -INF , !P4 ;  /* 0xff80000033337808 */ /* 0x000fe40006000000 */
[----:B------:R-:W-:Y:S02]  /*3340*/  FMNMX.FTZ R7, R43, R6, !PT ;  /* 0x000000062b077209 */ /* 0x000fe40007810000 */
[----:B------:R-:W-:Y:S02]  /*3350*/  FSEL R8, R8, RZ, P2 ;  /* 0x000000ff08087208 */ /* 0x000fe40001000000 */
[----:B------:R-:W-:-:S02]  /*3360*/  ISETP.GT.AND P2, PT, R4, 0x39, !P6 ;  /* 0x000000390400780c */ /* 0x000fc40007744270 */
[----:B------:R-:W-:Y:S01]  /*3370*/  FMNMX.FTZ R4, R46, R7, !PT ;  /* 0x000000072e047209 */ /* 0x000fe20007810000 */
[--C-:B------:R-:W-:Y:S01]  /*3380*/  FFMA.FTZ R6, R15, UR37, -R8.reuse ;  /* 0x000000250f067c23 */ /* 0x100fe20008010808 */
[----:B------:R-:W-:Y:S01]  /*3390*/  ISETP.LT.OR P2, PT, R3, 0x3a, P2 ;  /* 0x0000003a0300780c */ /* 0x000fe20001741670 */
[--C-:B------:R-:W-:Y:S01]  /*33a0*/  FFMA.FTZ R11, R29, UR37, -R8.reuse ;  /* 0x000000251d0b7c23 */ /* 0x100fe20008010808 */
[----:B------:R-:W-:Y:S01]  /*33b0*/  FMNMX.FTZ R7, R47, R4, !PT ;  /* 0x000000042f077209 */ /* 0x000fe20007810000 */
[----:B------:R0:W-:Y:S01]  /*33c0*/  MUFU.EX2 R9, R6 ;  /* 0x0000000600097308 */ /* 0x0001e20000000800 */
[----:B------:R-:W-:Y:S01]  /*33d0*/  FSEL R54, R54, -INF , !P5 ;  /* 0xff80000036367808 */ /* 0x000fe20006800000 */
[----:B------:R-:W-:Y:S01]  /*33e0*/  IMAD.U32 R29, RZ, RZ, UR37 ;  /* 0x00000025ff1d7e24 */ /* 0x000fe2000f8e00ff */
[----:B------:R-:W-:Y:S01]  /*33f0*/  FMNMX.FTZ R4, R50, R7, !PT ;  /* 0x0000000732047209 */ /* 0x000fe20007810000 */
[--C-:B------:R-:W-:Y:S01]  /*3400*/  FFMA.FTZ R10, R25, UR37, -R8.reuse ;  /* 0x00000025190a7c23 */ /* 0x100fe20008010808 */
[----:B------:R-:W-:Y:S01]  /*3410*/  FSEL R55, R55, -INF , !P2 ;  /* 0xff80000037377808 */ /* 0x000fe20005000000 */
[--C-:B------:R-:W-:Y:S01]  /*3420*/  FFMA.FTZ R13, R57, UR37, -R8.reuse ;  /* 0x00000025390d7c23 */ /* 0x100fe20008010808 */
[----:B------:R-:W-:Y:S01]  /*3430*/  FMNMX.FTZ R3, R51, R4, !PT ;  /* 0x0000000433037209 */ /* 0x000fe20007810000 */
[----:B------:R1:W-:Y:S01]  /*3440*/  MUFU.EX2 R12, R11 ;  /* 0x0000000b000c7308 */ /* 0x0003e20000000800 */
[----:B0-----:R-:W-:-:S01]  /*3450*/  FFMA.FTZ R6, R21, UR37, -R8 ;  /* 0x0000002515067c23 */ /* 0x001fc20008010808 */
[--C-:B------:R-:W-:Y:S01]  /*3460*/  FFMA.FTZ R14, R33, UR37, -R8.reuse ;  /* 0x00000025210e7c23 */ /* 0x100fe20008010808 */
[----:B------:R-:W-:Y:S01]  /*3470*/  FMNMX.FTZ R4, R54, R3, !PT ;  /* 0x0000000336047209 */ /* 0x000fe20007810000 */
[--C-:B------:R-:W-:Y:S01]  /*3480*/  FFMA.FTZ R15, R61, UR37, -R8.reuse ;  /* 0x000000253d0f7c23 */ /* 0x100fe20008010808 */
[----:B------:R-:W-:-:S01]  /*3490*/  FFMA.FTZ R20, R37, UR37, -R8 ;  /* 0x0000002525147c23 */ /* 0x000fc20008010808 */
[--C-:B------:R-:W-:Y:S01]  /*34a0*/  FFMA.FTZ R24, R45, UR37, -R8.reuse ;  /* 0x000000252d187c23 */ /* 0x100fe20008010808 */
[----:B------:R-:W-:Y:S01]  /*34b0*/  FMNMX.FTZ R4, R55, R4, !PT ;  /* 0x0000000437047209 */ /* 0x000fe20007810000 */
[----:B------:R-:W-:Y:S01]  /*34c0*/  MUFU.EX2 R7, R6 ;  /* 0x0000000600077308 */ /* 0x000fe20000000800 */
[----:B-1----:R-:W-:-:S01]  /*34d0*/  FFMA.FTZ R11, R65, UR37, -R8 ;  /* 0x00000025410b7c23 */ /* 0x002fc20008010808 */
[--C-:B------:R-:W-:Y:S01]  /*34e0*/  FFMA.FTZ R21, R63, UR37, -R8.reuse ;  /* 0x000000253f157c23 */ /* 0x100fe20008010808 */
[----:B------:R-:W-:-:S01]  /*34f0*/  FFMA.FTZ R25, R67, UR37, -R8 ;  /* 0x0000002543197c23 */ /* 0x000fc20008010808 */
[----:B------:R-:W0:Y:S01]  /*3500*/  SHFL.BFLY PT, R3, R4, 0x2, 0x1f ;  /* 0x0c401f0004037f89 */ /* 0x000e2200000e0000 */
[----:B------:R-:W-:-:S01]  /*3510*/  FFMA.FTZ R28, R49, UR37, -R8 ;  /* 0x00000025311c7c23 */ /* 0x000fc20008010808 */
[----:B------:R-:W-:-:S02]  /*3520*/  R2UR UR10, R59 ;  /* 0x000000003b0a72ca */ /* 0x000fc400000e0000 */
[----:B------:R-:W1:Y:S08]  /*3530*/  MUFU.EX2 R10, R10 ;  /* 0x0000000a000a7308 */ /* 0x000e700000000800 */
[----:B------:R-:W-:Y:S03]  /*3540*/  MUFU.EX2 R13, R13 ;  /* 0x0000000d000d7308 */ /* 0x000fe60000000800 */
[----:B------:R-:W-:-:S05]  /*3550*/  UIADD3 UR6, UR10, UR6, URZ ;  /* 0x000000060a067290 */ /* 0x000fca000fffe03f */
[----:B------:R-:W-:Y:S01]  /*3560*/  MUFU.EX2 R14, R14 ;  /* 0x0000000e000e7308 */ /* 0x000fe20000000800 */
[----:B-1----:R-:W-:-:S01]  /*3570*/  FADD.FTZ R32, R9, R10 ;  /* 0x0000000a09207221 */ /* 0x002fc20000010000 */
[----:B0-----:R-:W-:-:S03]  /*3580*/  FMNMX.FTZ R3, R4, R3, !PT ;  /* 0x0000000304037209 */ /* 0x001fc60007810000 */
[----:B------:R-:W-:Y:S01]  /*3590*/  FADD.FTZ R37, R7, R32 ;  /* 0x0000002007257221 */ /* 0x000fe20000010000 */
[----:B------:R-:W-:-:S02]  /*35a0*/  FFMA.FTZ R4, R41, UR37, -R8 ;  /* 0x0000002529047c23 */ /* 0x000fc40008010808 */
[----:B------:R-:W-:Y:S01]  /*35b0*/  MUFU.EX2 R15, R15 ;  /* 0x0000000f000f7308 */ /* 0x000fe20000000800 */
[----:B------:R-:W0:Y:S01]  /*35c0*/  SHFL.BFLY PT, R6, R3, 0x1, 0x1f ;  /* 0x0c201f0003067f89 */ /* 0x000e2200000e0000 */
[----:B------:R-:W-:-:S06]  /*35d0*/  FADD.FTZ R36, R12, R37 ;  /* 0x000000250c247221 */ /* 0x000fcc0000010000 */
[----:B------:R-:W-:Y:S08]  /*35e0*/  MUFU.EX2 R20, R20 ;  /* 0x0000001400147308 */ /* 0x000ff00000000800 */
[----:B------:R-:W-:Y:S08]  /*35f0*/  MUFU.EX2 R11, R11 ;  /* 0x0000000b000b7308 */ /* 0x000ff00000000800 */
[----:B------:R-:W-:Y:S01]  /*3600*/  MUFU.EX2 R24, R24 ;  /* 0x0000001800187308 */ /* 0x000fe20000000800 */
[----:B0-----:R-:W-:Y:S01]  /*3610*/  FMNMX.FTZ R6, R3, R6, !PT ;  /* 0x0000000603067209 */ /* 0x001fe20007810000 */
        /* <DEDUP_REMOVED lines=24> */
[----:B------:R-:W-:-:S05]  /*37a0*/  FFMA.FTZ R29, R55, UR37, -R29 ;  /* 0x00000025371d7c23 */ /* 0x000fca000801081d */
[----:B------:R-:W1:Y:S08]  /*37b0*/  MUFU.EX2 R30, R30 ;  /* 0x0000001e001e7308 */ /* 0x000e700000000800 */
[----:B------:R-:W2:Y:S01]  /*37c0*/  MUFU.EX2 R31, R31 ;  /* 0x0000001f001f7308 */ /* 0x000ea20000000800 */
[----:B0-----:R-:W-:-:S07]  /*37d0*/  FADD.FTZ R33, R26, R27 ;  /* 0x0000001b1a217221 */ /* 0x001fce0000010000 */
[----:B------:R-:W0:Y:S01]  /*37e0*/  MUFU.EX2 R34, R34 ;  /* 0x0000002200227308 */ /* 0x000e220000000800 */
[----:B-1----:R-:W-:-:S07]  /*37f0*/  FADD.FTZ R32, R30, R33 ;  /* 0x000000211e207221 */ /* 0x002fce0000010000 */
[----:B------:R-:W1:Y:S01]  /*3800*/  MUFU.EX2 R35, R35 ;  /* 0x0000002300237308 */ /* 0x000e620000000800 */
[----:B--2---:R-:W-:-:S01]  /*3810*/  FADD.FTZ R33, R31, R32 ;  /* 0x000000201f217221 */ /* 0x004fc20000010000 */
[----:B------:R-:W-:Y:S01]  /*3820*/  F2FP.SATFINITE.E4M3.F32.PACK_AB_MERGE_C R32, R12, R7, RZ ;  /* 0x000000070c20723e */ /* 0x000fe200048070ff */
[----:B------:R-:W-:-:S01]  /*3830*/  FADD.FTZ R7, R13, R36 ;  /* 0x000000240d077221 */ /* 0x000fc20000010000 */
[----:B------:R-:W-:Y:S02]  /*3840*/  F2FP.SATFINITE.E4M3.F32.PACK_AB_MERGE_C R30, R31, R30, RZ ;  /* 0x0000001e1f1e723e */ /* 0x000fe400048070ff */
[----:B------:R-:W-:Y:S01]  /*3850*/  F2FP.SATFINITE.E4M3.F32.PACK_AB_MERGE_C R188, R10, R9, R32 ;  /* 0x000000090abc723e */ /* 0x000fe20004807020 */
[----:B------:R-:W-:Y:S01]  /*3860*/  FADD.FTZ R10, R14, R7 ;  /* 0x000000070e0a7221 */ /* 0x000fe20000010000 */
[----:B------:R-:W2:Y:S01]  /*3870*/  MUFU.EX2 R38, R38 ;  /* 0x0000002600267308 */ /* 0x000ea20000000800 */
[----:B0-----:R-:W-:-:S01]  /*3880*/  FADD.FTZ R12, R34, R33 ;  /* 0x00000021220c7221 */ /* 0x001fc20000010000 */
[----:B------:R-:W-:Y:S01]  /*3890*/  F2FP.SATFINITE.E4M3.F32.PACK_AB_MERGE_C R9, R20, R15, RZ ;  /* 0x0000000f1409723e */ /* 0x000fe200048070ff */
[----:B------:R-:W-:-:S01]  /*38a0*/  FADD.FTZ R15, R15, R10 ;  /* 0x0000000a0f0f7221 */ /* 0x000fc20000010000 */
[----:B------:R-:W-:-:S02]  /*38b0*/  F2FP.SATFINITE.E4M3.F32.PACK_AB_MERGE_C R189, R27, R26, R30 ;  /* 0x0000001a1bbd723e */ /* 0x000fc4000480701e */
[----:B------:R-:W-:Y:S01]  /*38c0*/  F2FP.SATFINITE.E4M3.F32.PACK_AB_MERGE_C R190, R14, R13, R9 ;  /* 0x0000000d0ebe723e */ /* 0x000fe20004807009 */
[----:B------:R-:W-:Y:S01]  /*38d0*/  FADD.FTZ R20, R20, R15 ;  /* 0x0000000f14147221 */ /* 0x000fe20000010000 */
[----:B------:R-:W0:Y:S01]  /*38e0*/  MUFU.EX2 R39, R39 ;  /* 0x0000002700277308 */ /* 0x000e220000000800 */
[----:B-1----:R-:W-:-:S01]  /*38f0*/  FADD.FTZ R7, R35, R12 ;  /* 0x0000000c23077221 */ /* 0x002fc20000010000 */
[----:B------:R-:W-:Y:S01]  /*3900*/  F2FP.SATFINITE.E4M3.F32.PACK_AB_MERGE_C R12, R24, R11, RZ ;  /* 0x0000000b180c723e */ /* 0x000fe200048070ff */
[----:B------:R-:W-:-:S05]  /*3910*/  FADD.FTZ R9, R21, R20 ;  /* 0x0000001415097221 */ /* 0x000fca0000010000 */
[----:B------:R-:W1:Y:S01]  /*3920*/  MUFU.EX2 R42, R42 ;  /* 0x0000002a002a7308 */ /* 0x000e620000000800 */
[----:B--2---:R-:W-:-:S07]  /*3930*/  FADD.FTZ R10, R38, R7 ;  /* 0x00000007260a7221 */ /* 0x004fce0000010000 */
[----:B------:R-:W2:Y:S01]  /*3940*/  MUFU.EX2 R4, R4 ;  /* 0x0000000400047308 */ /* 0x000ea20000000800 */
[----:B0-----:R-:W-:-:S01]  /*3950*/  FADD.FTZ R7, R39, R10 ;  /* 0x0000000a27077221 */ /* 0x001fc20000010000 */
[----:B------:R-:W-:-:S04]  /*3960*/  F2FP.SATFINITE.E4M3.F32.PACK_AB_MERGE_C R38, R39, R38, RZ ;  /* 0x000000262726723e */ /* 0x000fc800048070ff */
[----:B------:R-:W-:Y:S02]  /*3970*/  F2FP.SATFINITE.E4M3.F32.PACK_AB_MERGE_C R191, R35, R34, R38 ;  /* 0x0000002223bf723e */ /* 0x000fe40004807026 */
[----:B------:R-:W0:Y:S01]  /*3980*/  MUFU.EX2 R43, R43 ;  /* 0x0000002b002b7308 */ /* 0x000e220000000800 */
[----:B-1----:R-:W-:-:S07]  /*3990*/  FADD.FTZ R10, R42, R7 ;  /* 0x000000072a0a7221 */ /* 0x002fce0000010000 */
[----:B------:R-:W1:Y:S01]  /*39a0*/  MUFU.EX2 R46, R46 ;  /* 0x0000002e002e7308 */ /* 0x000e620000000800 */
[C---:B--2---:R-:W-:Y:S01]  /*39b0*/  F2FP.SATFINITE.E4M3.F32.PACK_AB_MERGE_C R184, R4.reuse, R21, R12 ;  /* 0x0000001504b8723e */ /* 0x044fe2000480700c */
[----:B------:R-:W-:-:S04]  /*39c0*/  FADD.FTZ R4, R4, R9 ;  /* 0x0000000904047221 */ /* 0x000fc80000010000 */
[----:B------:R-:W-:Y:S02]  /*39d0*/  FADD.FTZ R11, R11, R4 ;  /* 0x000000040b0b7221 */ /* 0x000fe40000010000 */
[----:B------:R-:W-:Y:S01]  /*39e0*/  MUFU.EX2 R3, R3 ;  /* 0x0000000300037308 */ /* 0x000fe20000000800 */
[----:B0-----:R-:W-:-:S01]  /*39f0*/  FADD.FTZ R7, R43, R10 ;  /* 0x0000000a2b077221 */ /* 0x001fc20000010000 */
[----:B------:R-:W-:-:S06]  /*3a00*/  FADD.FTZ R24, R24, R11 ;  /* 0x0000000b18187221 */ /* 0x000fcc0000010000 */
[----:B------:R-:W0:Y:S01]  /*3a10*/  MUFU.EX2 R8, R8 ;  /* 0x0000000800087308 */ /* 0x000e220000000800 */
[----:B-1----:R-:W-:-:S07]  /*3a20*/  FADD.FTZ R4, R46, R7 ;  /* 0x000000072e047221 */ /* 0x002fce0000010000 */
[----:B------:R-:W1:Y:S08]  /*3a30*/  MUFU.EX2 R47, R47 ;  /* 0x0000002f002f7308 */ /* 0x000e700000000800 */
[----:B------:R-:W-:Y:S01]  /*3a40*/  MUFU.EX2 R25, R25 ;  /* 0x0000001900197308 */ /* 0x000fe20000000800 */
[----:B0-----:R-:W-:-:S07]  /*3a50*/  F2FP.SATFINITE.E4M3.F32.PACK_AB_MERGE_C R9, R8, R3, RZ ;  /* 0x000000030809723e */ /* 0x001fce00048070ff */
[----:B------:R-:W0:Y:S01]  /*3a60*/  MUFU.EX2 R28, R28 ;  /* 0x0000001c001c7308 */ /* 0x000e220000000800 */
[----:B-1----:R-:W-:-:S01]  /*3a70*/  FADD.FTZ R7, R47, R4 ;  /* 0x000000042f077221 */ /* 0x002fc20000010000 */
[----:B------:R-:W-:-:S04]  /*3a80*/  F2FP.SATFINITE.E4M3.F32.PACK_AB_MERGE_C R46, R47, R46, RZ ;  /* 0x0000002e2f2e723e */ /* 0x000fc800048070ff */
[----:B------:R-:W-:Y:S02]  /*3a90*/  F2FP.SATFINITE.E4M3.F32.PACK_AB_MERGE_C R185, R43, R42, R46 ;  /* 0x0000002a2bb9723e */ /* 0x000fe4000480702e */
[----:B------:R-:W1:Y:S08]  /*3aa0*/  MUFU.EX2 R50, R50 ;  /* 0x0000003200327308 */ /* 0x000e700000000800 */
[----:B------:R-:W2:Y:S01]  /*3ab0*/  MUFU.EX2 R51, R51 ;  /* 0x0000003300337308 */ /* 0x000ea20000000800 */
[----:B0-----:R-:W-:Y:S01]  /*3ac0*/  F2FP.SATFINITE.E4M3.F32.PACK_AB_MERGE_C R186, R28, R25, R9 ;  /* 0x000000191cba723e */ /* 0x001fe20004807009 */
[----:B------:R-:W-:-:S04]  /*3ad0*/  FADD.FTZ R25, R25, R24 ;  /* 0x0000001819197221 */ /* 0x000fc80000010000 */
[----:B------:R-:W-:Y:S02]  /*3ae0*/  FADD.FTZ R28, R28, R25 ;  /* 0x000000191c1c7221 */ /* 0x000fe40000010000 */
[----:B------:R-:W0:Y:S01]  /*3af0*/  MUFU.EX2 R54, R54 ;  /* 0x0000003600367308 */ /* 0x000e220000000800 */
[----:B-1----:R-:W-:-:S01]  /*3b00*/  FADD.FTZ R4, R50, R7 ;  /* 0x0000000732047221 */ /* 0x002fc20000010000 */
[----:B------:R-:W-:-:S04]  /*3b10*/  FADD.FTZ R3, R3, R28 ;  /* 0x0000001c03037221 */ /* 0x000fc80000010000 */
[----:B------:R-:W-:Y:S02]  /*3b20*/  FADD.FTZ R3, R8, R3 ;  /* 0x0000000308037221 */ /* 0x000fe40000010000 */
[----:B------:R-:W1:Y:S01]  /*3b30*/  MUFU.EX2 R29, R29 ;  /* 0x0000001d001d7308 */ /* 0x000e620000000800 */
[----:B--2---:R-:W-:-:S04]  /*3b40*/  FADD.FTZ R7, R51, R4 ;  /* 0x0000000433077221 */ /* 0x004fc80000010000 */
[----:B0-----:R-:W-:Y:S01]  /*3b50*/  FADD.FTZ R4, R54, R7 ;  /* 0x0000000736047221 */ /* 0x001fe20000010000 */
[----:B------:R-:W-:Y:S01]  /*3b60*/  VIADD R7, R58, 0xfffffffe ;  /* 0xfffffffe3a077836 */ /* 0x000fe20000000000 */
[C---:B-1----:R-:W-:Y:S02]  /*3b70*/  F2FP.SATFINITE.E4M3.F32.PACK_AB_MERGE_C R9, R29.reuse, R54, RZ ;  /* 0x000000361d09723e */ /* 0x042fe400048070ff */
        /* <DEDUP_REMOVED lines=14> */
.L_x_1000:
[----:B------:R-:W-:-:S11]  /*3c60*/  UISETP.NE.AND UP1, UPT, UR7, 0x1, UPT ;  /* 0x000000010700788c */ /* 0x000fd6000bf25270 */
[----:B------:R-:W-:Y:S02]  /*3c70*/  @UP1 ULDC.64 UR10, c[0x0][0x9e8] ;  /* 0x00027a00000a1ab9 */ /* 0x000fe40000000a00 */
[----:B------:R-:W-:-:S04]  /*3c80*/  UIMAD.WIDE.U32 UR14, UR18, UR10, URZ ;  /* 0x0000000a120e72a5 */ /* 0x000fc8000f8e003f */
[----:B------:R-:W-:-:S12]  /*3c90*/  @UP1 USHF.R.U32.HI UR18, URZ, UR11, UR15 ;  /* 0x0000000b3f121299 */ /* 0x000fd8000801160f */
.L_x_1001:
[----:B------:R-:W-:-:S04]  /*3ca0*/  UIMAD UR7, UR18, UR7, UR7 ;  /* 0x00000007120772a4 */ /* 0x000fc8000f8e0207 */
[----:B------:R-:W-:-:S04]  /*3cb0*/  UISETP.LT.AND UP1, UPT, UR6, UR7, UPT ;  /* 0x000000070600728c */ /* 0x000fc8000bf21270 */
[----:B------:R-:W-:-:S12]  /*3cc0*/  USEL UR6, UR6, UR7, UP1 ;  /* 0x0000000706067287 */ /* 0x000fd80008800000 */
.L_x_999:
        /* <DEDUP_REMOVED lines=71> */
[----:B------:R-:W-:Y:S01]  /*4140*/  IMAD.IADD R15, R16, 0x1, -R17 ;  /* 0x00000001100f7824 */ /* 0x000fe200078e0a11 */
[----:B------:R-:W-:Y:S01]  /*4150*/  ULDC UR53, c[0x0][0x9e4] ;  /* 0x0002790000357ab9 */ /* 0x000fe20000000800 */
[----:B------:R-:W-:Y:S01]  /*4160*/  IMAD.MOV.U32 R151, RZ, RZ, RZ ;  /* 0x000000ffff977224 */ /* 0x000fe200078e00ff */
[----:B------:R-:W-:Y:S01]  /*4170*/  ULDC UR54, c[0x0][0x9dc] ;  /* 0x0002770000367ab9 */ /* 0x000fe20000000800 */
[----:B------:R-:W-:Y:S01]  /*4180*/  IMAD.IADD R13, R0, 0x1, R15 ;  /* 0x00000001000d7824 */ /* 0x000fe200078e020f */
[----:B------:R-:W-:-:S03]  /*4190*/  ULDC UR55, c[0x0][0x9e0] ;  /* 0x0002780000377ab9 */ /* 0x000fc60000000800 */
[----:B------:R-:W-:-:S05]  /*41a0*/  VIADD R11, R13, 0x8 ;  /* 0x000000080d0b7836 */ /* 0x000fca0000000000 */
[----:B------:R-:W-:-:S07]  /*41b0*/  LOP3.LUT R9, RZ, R11, RZ, 0x33, !PT ;  /* 0x0000000bff097212 */ /* 0x000fce00078e33ff */
.L_x_1020:
        /* <DEDUP_REMOVED lines=9> */
.L_x_1004:
[----:B------:R-:W-:Y:S01]  /*4250*/  ULEA UR6, UR57, UR41, 0x3 ;  /* 0x0000002939067291 */ /* 0x000fe2000f8e183f */
[----:B------:R-:W-:-:S05]  /*4260*/  IMAD.U32 R8, RZ, RZ, UR56 ;  /* 0x00000038ff087e24 */ /* 0x000fca000f8e00ff */
[----:B------:R-:W-:-:S04]  /*4270*/  SHF.L.U32 R8, R8, 0x1f, RZ ;  /* 0x0000001f08087819 */ /* 0x000fc800000006ff */
[----:B------:R0:W1:Y:S01]  /*4280*/  SYNCS.PHASECHK.TRANS64.TRYWAIT P2, [UR6+0x28430], R8 ;  /* 0x02843008ff0075a7 */ /* 0x0000620008040146 */
[----:B------:R-:W-:Y:S05]  /*4290*/  @!P0 BRA `(.L_x_1005) ;  /* 0x0000000000048947 */ /* 0x000fea0003800000 */
[----:B------:R-:W-:Y:S01]  /*42a0*/  BPT.TRAP 0x1 ;  /* 0x000000040000795c */ /* 0x000fe20000300000 */
.L_x_1005:
[----:B-1----:R-:W-:Y:S05]  /*42b0*/  @P2 BRA `(.L_x_1003) ;  /* 0x0000000000082947 */ /* 0x002fea0003800000 */
[----:B------:R-:W1:Y:S02]  /*42c0*/  SYNCS.PHASECHK.TRANS64.TRYWAIT P2, [UR6+0x28430], R8 ;  /* 0x02843008ff0075a7 */ /* 0x000e640008040146 */
[----:B-1----:R-:W-:Y:S05]  /*42d0*/  @!P2 BRA `(.L_x_1006) ;  /* 0x000000f800a8a947 */ /* 0x002fea0003800000 */
.L_x_1003:
[----:B------:R-:W2:Y:S01]  /*42e0*/  S2R R10, SR_TID.X ;  /* 0x00000000000a7919 */ /* 0x000ea20000002100 */
[----:B------:R-:W-:Y:S01]  /*42f0*/  ULEA UR34, UR57, UR49, 0xa ;  /* 0x0000003139227291 */ /* 0x000fe2000f8e503f */
[----:B------:R-:W-:Y:S01]  /*4300*/  UMOV UR35, 0x40000040 ;  /* 0x4000004000237882 */ /* 0x000fe20000000000 */
[----:B------:R-:W-:Y:S02]  /*4310*/  UMOV UR7, 0x40000040 ;  /* 0x4000004000077882 */ /* 0x000fe40000000000 */
[----:B------:R-:W-:Y:S02]  /*4320*/  UIADD3 UR6, UR34, 0x2, URZ ;  /* 0x0000000222067890 */ /* 0x000fe4000fffe03f */
        /* <DEDUP_REMOVED lines=13> */
[----:B01----:R-:W-:-:S05]  /*4400*/  VIADD R8, R10, 0x8 ;  /* 0x000000080a087836 */ /* 0x003fca0000000000 */
        /* <DEDUP_REMOVED lines=25> */
[----:B0-----:R-:W-:Y:S05]  /*45a0*/  @P3 BRA `(.L_x_1007) ;  /* 0x00000000002c3947 */ /* 0x001fea0003800000 */
[----:B------:R-:W-:Y:S05]  /*45b0*/  @!P0 BRA `(.L_x_1008) ;  /* 0x0000000000048947 */ /* 0x000fea0003800000 */
[----:B------:R-:W-:Y:S01]  /*45c0*/  BPT.TRAP 0x1 ;  /* 0x000000040000795c */ /* 0x000fe20000300000 */
.L_x_1008:
[----:B------:R-:W-:Y:S01]  /*45d0*/  ULEA UR6, UR52, UR41, 0x3 ;  /* 0x0000002934067291 */ /* 0x000fe2000f8e183f */
[----:B------:R-:W-:-:S05]  /*45e0*/  IMAD.U32 R8, RZ, RZ, UR45 ;  /* 0x0000002dff087e24 */ /* 0x000fca000f8e00ff */
[----:B------:R-:W-:-:S04]  /*45f0*/  SHF.L.U32 R8, R8, 0x1f, RZ ;  /* 0x0000001f08087819 */ /* 0x000fc800000006ff */
[----:B------:R0:W1:Y:S01]  /*4600*/  SYNCS.PHASECHK.TRANS64.TRYWAIT P2, [UR6+0x28450], R8 ;  /* 0x02845008ff0075a7 */ /* 0x0000620008040146 */
[----:B------:R-:W-:Y:S05]  /*4610*/  @!P0 BRA `(.L_x_1009) ;  /* 0x0000000000048947 */ /* 0x000fea0003800000 */
[----:B------:R-:W-:Y:S01]  /*4620*/  BPT.TRAP 0x1 ;  /* 0x000000040000795c */ /* 0x000fe20000300000 */
.L_x_1009:
[----:B-1----:R-:W-:Y:S05]  /*4630*/  @P2 BRA `(.L_x_1007) ;  /* 0x0000000000082947 */ /* 0x002fea0003800000 */
[----:B------:R-:W1:Y:S02]  /*4640*/  SYNCS.PHASECHK.TRANS64.TRYWAIT P2, [UR6+0x28450], R8 ;  /* 0x02845008ff0075a7 */ /* 0x000e640008040146 */
[----:B-1----:R-:W-:Y:S05]  /*4650*/  @!P2 BRA `(.L_x_1010) ;  /* 0x000000f400e0a947 */ /* 0x002fea0003800000 */
.L_x_1007:
[----:B------:R-:W-:Y:S01]  /*4660*/  UIADD3 UR6, UR41, 0x8000, URZ ;  /* 0x0000800029067890 */ /* 0x000fe2000fffe03f */
[----:B------:R-:W-:Y:S01]  /*4670*/  WARPGROUP.ARRIVE ;  /* 0x00000000000079c5 */ /* 0x000fe20000000000 */
[----:B------:R-:W-:-:S05]  /*4680*/  UMOV UR7, 0x80000020 ;  /* 0x8000002000077882 */ /* 0x000fca0000000000 */
[----:B------:R-:W2:Y:S01]  /*4690*/  S2R R12, SR_TID.X ;  /* 0x00000000000c7919 */ /* 0x000ea20000002100 */
[----:B------:R-:W-:Y:S01]  /*46a0*/  USHF.R.U32.HI UR6, URZ, 0x4, UR6 ;  /* 0x000000043f067899 */ /* 0x000fe20008011606 */
[----:B------:R-:W-:Y:S01]  /*46b0*/  IMAD.U32 R10, RZ, RZ, UR57 ;  /* 0x00000039ff0a7e24 */ /* 0x000fe2000f8e00ff */
[----:B------:R-:W-:Y:S02]  /*46c0*/  PLOP3.LUT P2, PT, PT, PT, UP0, 0x40, 0x0 ;  /* 0x000000000000781c */ /* 0x000fe40003f4e808 */
[----:B------:R-:W-:Y:S02]  /*46d0*/  ULOP3.LUT UR6, UR6, 0x3fff, URZ, 0xc0, !UPT ;  /* 0x00003fff06067892 */ /* 0x000fe4000f8ec03f */
[----:B------:R-:W-:Y:S02]  /*46e0*/  @!P1 LEA R10, R10, UR41, 0x3 ;  /* 0x000000290a0a9c11 */ /* 0x000fe4000f8e18ff */
[----:B------:R-:W-:-:S03]  /*46f0*/  ULOP3.LUT UR6, UR6, 0x10000, URZ, 0xfc, !UPT ;  /* 0x0001000006067892 */ /* 0x000fc6000f8efc3f */
[----:B------:R-:W-:Y:S01]  /*4700*/  @!P1 VIADD R10, R10, 0x28440 ;  /* 0x000284400a0a9836 */ /* 0x000fe20000000000 */
[----:B------:R-:W-:-:S04]  /*4710*/  ULEA UR6, UR52, UR6, 0xa ;  /* 0x0000000634067291 */ /* 0x000fc8000f8e503f */
[----:B------:R-:W-:-:S05]  /*4720*/  @!P1 PRMT R10, RZ, 0x654, R10 ;  /* 0x00000654ff0a9816 */ /* 0x000fca000000000a */
[----:B------:R-:W-:Y:S01]  /*4730*/  QGMMA.64x256x32.F32.E4M3.E4M3 R24, R188, gdesc[UR4], R24, gsb0 ;  /* 0x03e00004bc187df3 */ /* 0x000fe20008000818 */
[----:B------:R-:W-:Y:S01]  /*4740*/  UIADD3 UR6, UR6, 0x2, URZ ;  /* 0x0000000206067890 */ /* 0x000fe2000fffe03f */
[----:B------:R-:W-:Y:S01]  /*4750*/  UMOV UR7, 0x80000020 ;  /* 0x8000002000077882 */ /* 0x000fe20000000000 */
[----:B--2---:R-:W-:-:S04]  /*4760*/  SHF.R.U32.HI R12, RZ, 0x7, R12 ;  /* 0x00000007ff0c7819 */ /* 0x004fc8000001160c */
[----:B01----:R-:W-:Y:S01]  /*4770*/  IADD3 R8, -R12, 0xb, RZ ;  /* 0x0000000b0c087810 */ /* 0x003fe20007ffe1ff */
[----:B------:R-:W-:Y:S02]  /*4780*/  WARPGROUP.DEPBAR.LE gsb0, 0x0 ;  /* 0x00008000000079c5 */ /* 0x000fe40000010000 */
[----:B------:R-:W-:-:S15]  /*4790*/  WARPGROUP.ARRIVE ;  /* 0x00000000000079c5 */ /* 0x000fde0000000000 */
[----:B------:R-:W-:-:S03]  /*47a0*/  NOP ;  /* 0x0000000000007918 */ /* 0x000fc60000000000 */
[----:B------:R-:W-:Y:S01]  /*47b0*/  QGMMA.64x256x32.F32.E4M3.E4M3 R24, R184, gdesc[UR4], R24, gsb0 ;  /* 0x03e00004b8187df3 */ /* 0x000fe20008000818 */
[----:B------:R-:W-:Y:S02]  /*47c0*/  ULOP3.LUT UR6, URZ, UR54, URZ, 0x33, !UPT ;  /* 0x000000363f067292 */ /* 0x000fe4000f8e333f */
[----:B------:R-:W-:Y:S02]  /*47d0*/  WARPGROUP.DEPBAR.LE gsb0, 0x0 ;  /* 0x00008000000079c5 */ /* 0x000fe40000010000 */
[----:B------:R-:W-:Y:S01]  /*47e0*/  IMAD.SHL.U32 R185, R7, 0x40, RZ ;  /* 0x0000004007b97824 */ /* 0x000fe200078e00ff */
[----:B------:R0:W-:Y:S06]  /*47f0*/  BAR.ARV R8, 0x100 ;  /* 0x000400080000751d */ /* 0x0001ec0000002000 */
[----:B------:R-:W-:Y:S01]  /*4800*/  IADD3 R12, R16, 0x1, -R185 ;  /* 0x00000001100c7810 */ /* 0x000fe20007ffe8b9 */
[----:B------:R1:W-:Y:S04]  /*4810*/  @!P1 SYNCS.ARRIVE.TRANS64.RED.A1T0 RZ, [R10+URZ], RZ ;  /* 0x000000ff0aff99a7 */ /* 0x0003e8000810043f */
[----:B------:R-:W-:-:S04]  /*4820*/  IMAD.IADD R21, R12, 0x1, -R17 ;  /* 0x000000010c157824 */ /* 0x000fc800078e0a11 */
[----:B------:R-:W-:-:S04]  /*4830*/  IMAD R21, R2, -0x2, R21 ;  /* 0xfffffffe02157824 */ /* 0x000fc800078e0215 */
[C---:B------:R-:W-:Y:S02]  /*4840*/  VIADD R187, R21.reuse, UR55 ;  /* 0x0000003715bb7c36 */ /* 0x040fe40008000000 */
[----:B------:R-:W-:Y:S02]  /*4850*/  VIADD R189, R21, UR6 ;  /* 0x0000000615bd7c36 */ /* 0x000fe40008000000 */
[C---:B-1----:R-:W-:Y:S02]  /*4860*/  IMAD.IADD R10, R0.reuse, 0x1, R187 ;  /* 0x00000001000a7824 */ /* 0x042fe400078e02bb */
[----:B------:R-:W-:Y:S01]  /*4870*/  IMAD.IADD R12, R0, 0x1, R189 ;  /* 0x00000001000c7824 */ /* 0x000fe200078e02bd */
[----:B0-----:R-:W-:Y:S06]  /*4880*/  @P2 BRA `(.L_x_1011) ;  /* 0x00000000005c2947 */ /* 0x001fec0003800000 */
[----:B------:R-:W-:Y:S01]  /*4890*/  ISETP.GT.AND P2, PT, R13, -0x1, PT ;  /* 0xffffffff0d00780c */ /* 0x000fe20003f44270 */
[----:B------:R-:W-:-:S12]  /*48a0*/  BSSY B0, `(.L_x_1012) ;  /* 0x0000011000007945 */ /* 0x000fd80003800000 */
[----:B------:R-:W-:Y:S05]  /*48b0*/  @P2 BRA `(.L_x_1013) ;  /* 0x0000000000242947 */ /* 0x000fea0003800000 */
[----:B------:R-:W-:Y:S02]  /*48c0*/  IMAD.U32 R20, RZ, RZ, UR53 ;  /* 0x00000035ff147e24 */ /* 0x000fe4000f8e00ff */
[----:B------:R-:W-:-:S03]  /*48d0*/  IMAD.IADD R21, R0, 0x1, R15 ;  /* 0x0000000100157824 */ /* 0x000fc600078e020f */
[----:B------:R-:W-:Y:S02]  /*48e0*/  ISETP.NE.AND P2, PT, R20, 0x1, PT ;  /* 0x000000011400780c */ /* 0x000fe40003f45270 */
[----:B------:R-:W-:-:S11]  /*48f0*/  LOP3.LUT R21, RZ, R21, RZ, 0x33, !PT ;  /* 0x00000015ff157212 */ /* 0x000fd600078e33ff */
[----:B------:R-:W0:Y:S02]  /*4900*/  @P2 LDC.64 R190, c[0x0][0x9e8] ;  /* 0x00027a00ffbe2b82 */ /* 0x000e240000000a00 */
[----:B0-----:R-:W-:-:S05]  /*4910*/  @P2 IMAD.HI.U32 R8, R21, R190, RZ ;  /* 0x000000be15082227 */ /* 0x001fca00078e00ff */
[----:B------:R-:W-:-:S04]  /*4920*/  @P2 SHF.R.U32.HI R21, RZ, R191, R8 ;  /* 0x000000bfff152219 */ /* 0x000fc80000011608 */
[----:B------:R-:W-:Y:S01]  /*4930*/  LOP3.LUT R8, RZ, R21, RZ, 0x33, !PT ;  /* 0x00000015ff087212 */ /* 0x000fe200078e33ff */
[----:B------:R-:W-:Y:S06]  /*4940*/  BRA `(.L_x_1014) ;  /* 0x0000000000187947 */ /* 0x000fec0003800000 */
.L_x_1013:
[----:B------:R-:W-:Y:S02]  /*4950*/  IMAD.U32 R20, RZ, RZ, UR53 ;  /* 0x00000035ff147e24 */ /* 0x000fe4000f8e00ff */
[----:B------:R-:W-:-:S03]  /*4960*/  IMAD.MOV.U32 R8, RZ, RZ, R13 ;  /* 0x000000ffff087224 */ /* 0x000fc600078e000d */
[----:B------:R-:W-:-:S13]  /*4970*/  ISETP.NE.AND P2, PT, R20, 0x1, PT ;  /* 0x000000011400780c */ /* 0x000fda0003f45270 */
[----:B------:R-:W0:Y:S02]  /*4980*/  @P2 LDC.64 R190, c[0x0][0x9e8] ;  /* 0x00027a00ffbe2b82 */ /* 0x000e240000000a00 */
[----:B0-----:R-:W-:-:S05]  /*4990*/  @P2 IMAD.HI.U32 R14, R13, R190, RZ ;  /* 0x000000be0d0e2227 */ /* 0x001fca00078e00ff */
[----:B------:R-:W-:-:S07]  /*49a0*/  @P2 SHF.R.U32.HI R8, RZ, R191, R14 ;  /* 0x000000bfff082219 */ /* 0x000fce000001160e */
.L_x_1014:
[----:B------:R-:W-:Y:S05]  /*49b0*/  BSYNC B0 ;  /* 0x0000000000007941 */ /* 0x000fea0003800000 */
.L_x_1012:
[----:B------:R-:W-:-:S04]  /*49c0*/  IMAD R21, R8, R20, -R185 ;  /* 0x0000001408157224 */ /* 0x000fc800078e0ab9 */
[----:B------:R-:W-:-:S05]  /*49d0*/  IMAD R21, R2, -0x2, R21 ;  /* 0xfffffffe02157824 */ /* 0x000fca00078e0215 */
[----:B------:R-:W-:Y:S02]  /*49e0*/  VIADDMNMX R10, R21, R20, R10, PT ;  /* 0x00000014150a7246 */ /* 0x000fe4000380010a */
[----:B------:R-:W-:-:S07]  /*49f0*/  VIMNMX R12, R12, R21, !PT ;  /* 0x000000150c0c7248 */ /* 0x000fce0007fe0100 */
.L_x_1011:
[----:B------:R-:W-:-:S04]  /*4a00*/  ISETP.GT.AND P2, PT, R7, -0x1, PT ;  /* 0xffffffff0700780c */ /* 0x000fc80003f44270 */
[C---:B------:R-:W-:Y:S02]  /*4a10*/  ISETP.GT.AND P5, PT, R12.reuse, RZ, P2 ;  /* 0x000000ff0c00720c */ /* 0x040fe400017a4270 */
[----:B------:R-:W-:Y:S02]  /*4a20*/  ISETP.GT.AND P4, PT, R12, 0x1, P2 ;  /* 0x000000010c00780c */ /* 0x000fe40001784270 */
[----:B------:R-:W-:Y:S02]  /*4a30*/  ISETP.LT.OR P5, PT, R10, 0x1, P5 ;  /* 0x000000010a00780c */ /* 0x000fe40002fa1670 */
[----:B------:R-:W-:Y:S02]  /*4a40*/  ISETP.GT.AND P6, PT, R12, 0x8, P2 ;  /* 0x000000080c00780c */ /* 0x000fe400017c4270 */
[----:B------:R-:W-:Y:S02]  /*4a50*/  FSEL R152, R152, -INF , !P5 ;  /* 0xff80000098987808 */ /* 0x000fe40006800000 */
[----:B------:R-:W-:-:S02]  /*4a60*/  ISETP.GT.AND P5, PT, R12, 0x10, P2 ;  /* 0x000000100c00780c */ /* 0x000fc400017a4270 */
[----:B------:R-:W-:Y:S02]  /*4a70*/  ISETP.GT.AND P3, PT, R12, 0x9, P2 ;  /* 0x000000090c00780c */ /* 0x000fe40001764270 */
[C---:B------:R-:W-:Y:S02]  /*4a80*/  ISETP.LT.OR P5, PT, R10.reuse, 0x11, P5 ;  /* 0x000000110a00780c */ /* 0x040fe40002fa1670 */
[----:B------:R-:W-:Y:S02]  /*4a90*/  ISETP.LT.OR P4, PT, R10, 0x2, P4 ;  /* 0x000000020a00780c */ /* 0x000fe40002781670 */
        /* <DEDUP_REMOVED lines=36> */
[----:B------:R-:W-:Y:S02]  /*4ce0*/  ISETP.LT.OR P3, PT, R10, 0x3a, P3 ;  /* 0x0000003a0a00780c */ /* 0x000fe40001f61670 */
[--C-:B------:R-:W-:Y:S02]  /*4cf0*/  IADD3 R10, R187, 0x8, R0.reuse ;  /* 0x00000008bb0a7810 */ /* 0x100fe40007ffe000 */
[----:B------:R-:W-:-:S02]  /*4d00*/  IADD3 R12, R189, 0x8, R0 ;  /* 0x00000008bd0c7810 */ /* 0x000fc40007ffe000 */
[----:B------:R-:W-:Y:S02]  /*4d10*/  FSEL R177, R177, -INF , !P4 ;  /* 0xff800000b1b17808 */ /* 0x000fe40006000000 */
[----:B------:R-:W-:Y:S02]  /*4d20*/  FSEL R180, R180, -INF , !P6 ;  /* 0xff800000b4b47808 */ /* 0x000fe40007000000 */
[----:B------:R-:W-:Y:S01]  /*4d30*/  FSEL R181, R181, -INF , !P3 ;  /* 0xff800000b5b57808 */ /* 0x000fe20005800000 */
[----:B------:R-:W-:Y:S06]  /*4d40*/  @P5 BRA `(.L_x_1015) ;  /* 0x0000000000585947 */ /* 0x000fec0003800000 */
[----:B------:R-:W-:Y:S01]  /*4d50*/  ISETP.GT.AND P3, PT, R11, -0x1, PT ;  /* 0xffffffff0b00780c */ /* 0x000fe20003f64270 */
[----:B------:R-:W-:-:S12]  /*4d60*/  BSSY B0, `(.L_x_1016) ;  /* 0x0000010000007945 */ /* 0x000fd80003800000 */
[----:B------:R-:W-:Y:S05]  /*4d70*/  @P3 BRA `(.L_x_1017) ;  /* 0x0000000000203947 */ /* 0x000fea0003800000 */
[----:B------:R-:W-:Y:S02]  /*4d80*/  IMAD.U32 R14, RZ, RZ, UR53 ;  /* 0x00000035ff0e7e24 */ /* 0x000fe4000f8e00ff */
[----:B------:R-:W-:-:S03]  /*4d90*/  IMAD.MOV.U32 R8, RZ, RZ, R9 ;  /* 0x000000ffff087224 */ /* 0x000fc600078e0009 */
[----:B------:R-:W-:-:S13]  /*4da0*/  ISETP.NE.AND P3, PT, R14, 0x1, PT ;  /* 0x000000010e00780c */ /* 0x000fda0003f65270 */
[----:B------:R-:W0:Y:S02]  /*4db0*/  @P3 LDC.64 R20, c[0x0][0x9e8] ;  /* 0x00027a00ff143b82 */ /* 0x000e240000000a00 */
[----:B0-----:R-:W-:-:S05]  /*4dc0*/  @P3 IMAD.HI.U32 R20, R9, R20, RZ ;  /* 0x0000001409143227 */ /* 0x001fca00078e00ff */
[----:B------:R-:W-:-:S04]  /*4dd0*/  @P3 SHF.R.U32.HI R8, RZ, R21, R20 ;  /* 0x00000015ff083219 */ /* 0x000fc80000011614 */
[----:B------:R-:W-:Y:S01]  /*4de0*/  LOP3.LUT R8, RZ, R8, RZ, 0x33, !PT ;  /* 0x00000008ff087212 */ /* 0x000fe200078e33ff */
[----:B------:R-:W-:Y:S06]  /*4df0*/  BRA `(.L_x_1018) ;  /* 0x0000000000187947 */ /* 0x000fec0003800000 */
.L_x_1017:
[----:B------:R-:W-:Y:S02]  /*4e00*/  IMAD.U32 R14, RZ, RZ, UR53 ;  /* 0x00000035ff0e7e24 */ /* 0x000fe4000f8e00ff */
[----:B------:R-:W-:-:S03]  /*4e10*/  IMAD.MOV.U32 R8, RZ, RZ, R11 ;  /* 0x000000ffff087224 */ /* 0x000fc600078e000b */
[----:B------:R-:W-:-:S13]  /*4e20*/  ISETP.NE.AND P3, PT, R14, 0x1, PT ;  /* 0x000000010e00780c */ /* 0x000fda0003f65270 */
[----:B------:R-:W0:Y:S02]  /*4e30*/  @P3 LDC.64 R20, c[0x0][0x9e8] ;  /* 0x00027a00ff143b82 */ /* 0x000e240000000a00 */
[----:B0-----:R-:W-:-:S05]  /*4e40*/  @P3 IMAD.HI.U32 R20, R11, R20, RZ ;  /* 0x000000140b143227 */ /* 0x001fca00078e00ff */
[----:B------:R-:W-:-:S07]  /*4e50*/  @P3 SHF.R.U32.HI R8, RZ, R21, R20 ;  /* 0x00000015ff083219 */ /* 0x000fce0000011614 */
.L_x_1018:
[----:B------:R-:W-:Y:S05]  /*4e60*/  BSYNC B0 ;  /* 0x0000000000007941 */ /* 0x000fea0003800000 */
.L_x_1016:
[----:B------:R-:W-:-:S04]  /*4e70*/  IMAD R21, R8, R14, -R185 ;  /* 0x0000000e08157224 */ /* 0x000fc800078e0ab9 */
[----:B------:R-:W-:-:S05]  /*4e80*/  IMAD R21, R2, -0x2, R21 ;  /* 0xfffffffe02157824 */ /* 0x000fca00078e0215 */
[----:B------:R-:W-:Y:S02]  /*4e90*/  VIADDMNMX R10, R21, R14, R10, PT ;  /* 0x0000000e150a7246 */ /* 0x000fe4000380010a */
[----:B------:R-:W-:-:S07]  /*4ea0*/  VIMNMX R12, R12, R21, !PT ;  /* 0x000000150c0c7248 */ /* 0x000fce0007fe0100 */
.L_x_1015:
[----:B------:R-:W-:Y:S01]  /*4eb0*/  FMNMX.FTZ R8, R152, R5, !PT ;  /* 0x0000000598087209 */ /* 0x000fe20007810000 */
[----:B------:R-:W-:Y:S01]  /*4ec0*/  IMAD.U32 R187, RZ, RZ, UR37 ;  /* 0x00000025ffbb7e24 */ /* 0x000fe2000f8e00ff */
        /* <DEDUP_REMOVED lines=31> */
[----:B------:R-:W-:Y:S01]  /*50c0*/  ISETP.LT.OR P5, PT, R10, 0x12, P5 ;  /* 0x000000120a00780c */ /* 0x000fe20002fa1670 */
[----:B------:R-:W0:Y:S01]  /*50d0*/  SHFL.BFLY PT, R21, R14, 0x2, 0x1f ;  /* 0x0c401f000e157f89 */ /* 0x000e2200000e0000 */
[----:B------:R-:W-:Y:S02]  /*50e0*/  ISETP.GT.AND P4, PT, R12, 0x19, P2 ;  /* 0x000000190c00780c */ /* 0x000fe40001784270 */
[----:B------:R-:W-:Y:S02]  /*50f0*/  ISETP.LT.OR P6, PT, R10, 0x19, P6 ;  /* 0x000000190a00780c */ /* 0x000fe400037c1670 */
[----:B------:R-:W-:-:S02]  /*5100*/  FSEL R163, R163, -INF , !P5 ;  /* 0xff800000a3a37808 */ /* 0x000fc40006800000 */
[----:B------:R-:W-:Y:S02]  /*5110*/  ISETP.LT.OR P4, PT, R10, 0x1a, P4 ;  /* 0x0000001a0a00780c */ /* 0x000fe40002781670 */
[----:B------:R-:W-:Y:S02]  /*5120*/  FSEL R166, R166, -INF , !P6 ;  /* 0xff800000a6a67808 */ /* 0x000fe40007000000 */
[----:B------:R-:W-:Y:S02]  /*5130*/  FSEL R167, R167, -INF , !P4 ;  /* 0xff800000a7a77808 */ /* 0x000fe40006000000 */
[C---:B------:R-:W-:Y:S02]  /*5140*/  ISETP.GT.AND P5, PT, R12.reuse, 0x21, P2 ;  /* 0x000000210c00780c */ /* 0x040fe400017a4270 */
[----:B------:R-:W-:Y:S02]  /*5150*/  ISETP.GT.AND P6, PT, R12, 0x28, P2 ;  /* 0x000000280c00780c */ /* 0x000fe400017c4270 */
[----:B------:R-:W-:-:S02]  /*5160*/  ISETP.LT.OR P5, PT, R10, 0x22, P5 ;  /* 0x000000220a00780c */ /* 0x000fc40002fa1670 */
[----:B------:R-:W-:Y:S02]  /*5170*/  ISETP.LT.OR P6, PT, R10, 0x29, P6 ;  /* 0x000000290a00780c */ /* 0x000fe400037c1670 */
[----:B------:R-:W-:Y:S02]  /*5180*/  FSEL R171, R171, -INF , !P5 ;  /* 0xff800000abab7808 */ /* 0x000fe40006800000 */
[----:B------:R-:W-:Y:S02]  /*5190*/  ISETP.GT.AND P5, PT, R12, 0x30, P2 ;  /* 0x000000300c00780c */ /* 0x000fe400017a4270 */
[----:B0-----:R-:W-:Y:S02]  /*51a0*/  FMNMX.FTZ R21, R14, R21, !PT ;  /* 0x000000150e157209 */ /* 0x001fe40007810000 */
[----:B------:R-:W-:Y:S02]  /*51b0*/  FSEL R174, R174, -INF , !P6 ;  /* 0xff800000aeae7808 */ /* 0x000fe40007000000 */
[----:B------:R-:W-:Y:S01]  /*51c0*/  ISETP.GT.AND P6, PT, R12, 0x31, P2 ;  /* 0x000000310c00780c */ /* 0x000fe200017c4270 */
[----:B------:R-:W0:Y:S01]  /*51d0*/  SHFL.BFLY PT, R8, R21, 0x1, 0x1f ;  /* 0x0c201f0015087f89 */ /* 0x000e2200000e0000 */
[----:B------:R-:W-:-:S02]  /*51e0*/  ISETP.LT.OR P5, PT, R10, 0x31, P5 ;  /* 0x000000310a00780c */ /* 0x000fc40002fa1670 */
[----:B------:R-:W-:Y:S02]  /*51f0*/  ISETP.LT.OR P6, PT, R10, 0x32, P6 ;  /* 0x000000320a00780c */ /* 0x000fe400037c1670 */
[----:B------:R-:W-:Y:S02]  /*5200*/  FSEL R178, R178, -INF , !P5 ;  /* 0xff800000b2b27808 */ /* 0x000fe40006800000 */
[----:B------:R-:W-:Y:S02]  /*5210*/  FSEL R179, R179, -INF , !P6 ;  /* 0xff800000b3b37808 */ /* 0x000fe40007000000 */
[----:B0-----:R-:W-:Y:S02]  /*5220*/  FMNMX.FTZ R8, R21, R8, !PT ;  /* 0x0000000815087209 */ /* 0x001fe40007810000 */
[----:B------:R-:W-:Y:S02]  /*5230*/  FSEL R21, R154, -INF , !P3 ;  /* 0xff8000009a157808 */ /* 0x000fe40005800000 */
[----:B------:R-:W-:Y:S01]  /*5240*/  ISETP.GT.AND P3, PT, R12, 0x20, P2 ;  /* 0x000000200c00780c */ /* 0x000fe20001764270 */
[----:B------:R-:W-:-:S01]  /*5250*/  FFMA.FTZ R20, R8, R187, -8 ;  /* 0xc100000008147423 */ /* 0x000fc200000100bb */
[----:B------:R-:W-:-:S02]  /*5260*/  FMNMX.FTZ R14, R21, R6, !PT ;  /* 0x00000006150e7209 */ /* 0x000fc40007810000 */
[----:B------:R-:W-:Y:S02]  /*5270*/  FSETP.NEU.FTZ.AND P4, PT, R8, -INF , PT ;  /* 0xff8000000800780b */ /* 0x000fe40003f9d000 */
[----:B------:R-:W-:Y:S02]  /*5280*/  FMNMX.FTZ R185, R155, R14, !PT ;  /* 0x0000000e9bb97209 */ /* 0x000fe40007810000 */
[----:B------:R-:W-:Y:S02]  /*5290*/  ISETP.LT.OR P3, PT, R10, 0x21, P3 ;  /* 0x000000210a00780c */ /* 0x000fe40001f61670 */
[----:B------:R-:W-:Y:S02]  /*52a0*/  FMNMX.FTZ R14, R158, R185, !PT ;  /* 0x000000b99e0e7209 */ /* 0x000fe40007810000 */
[----:B------:R-:W-:Y:S02]  /*52b0*/  FSEL R20, R20, RZ, P4 ;  /* 0x000000ff14147208 */ /* 0x000fe40002000000 */
[----:B------:R-:W-:-:S02]  /*52c0*/  FMNMX.FTZ R185, R159, R14, !PT ;  /* 0x0000000e9fb97209 */ /* 0x000fc40007810000 */
[----:B------:R-:W-:Y:S01]  /*52d0*/  FSEL R170, R170, -INF , !P3 ;  /* 0xff800000aaaa7808 */ /* 0x000fe20005800000 */
[--C-:B------:R-:W-:Y:S01]  /*52e0*/  FFMA.FTZ R154, R152, UR37, -R20.reuse ;  /* 0x00000025989a7c23 */ /* 0x100fe20008010814 */
[----:B------:R-:W-:Y:S01]  /*52f0*/  FMNMX.FTZ R14, R162, R185, !PT ;  /* 0x000000b9a20e7209 */ /* 0x000fe20007810000 */
[--C-:B------:R-:W-:Y:S01]  /*5300*/  FFMA.FTZ R160, R160, UR37, -R20.reuse ;  /* 0x00000025a0a07c23 */ /* 0x100fe20008010814 */
[----:B------:R-:W-:Y:S01]  /*5310*/  ISETP.GT.AND P3, PT, R12, 0x29, P2 ;  /* 0x000000290c00780c */ /* 0x000fe20001764270 */
[--C-:B------:R-:W-:Y:S01]  /*5320*/  FFMA.FTZ R153, R153, UR37, -R20.reuse ;  /* 0x0000002599997c23 */ /* 0x100fe20008010814 */
[----:B------:R-:W-:Y:S01]  /*5330*/  FMNMX.FTZ R185, R163, R14, !PT ;  /* 0x0000000ea3b97209 */ /* 0x000fe20007810000 */
[--C-:B------:R-:W-:Y:S01]  /*5340*/  FFMA.FTZ R157, R157, UR37, -R20.reuse ;  /* 0x000000259d9d7c23 */ /* 0x100fe20008010814 */
[----:B------:R-:W-:Y:S01]  /*5350*/  ISETP.LT.OR P3, PT, R10, 0x2a, P3 ;  /* 0x0000002a0a00780c */ /* 0x000fe20001f61670 */
[--C-:B------:R-:W-:Y:S01]  /*5360*/  FFMA.FTZ R161, R161, UR37, -R20.reuse ;  /* 0x00000025a1a17c23 */ /* 0x100fe20008010814 */
[----:B------:R-:W-:Y:S01]  /*5370*/  FMNMX.FTZ R14, R166, R185, !PT ;  /* 0x000000b9a60e7209 */ /* 0x000fe20007810000 */
[--C-:B------:R-:W-:Y:S01]  /*5380*/  FFMA.FTZ R165, R165, UR37, -R20.reuse ;  /* 0x00000025a5a57c23 */ /* 0x100fe20008010814 */
[----:B------:R-:W-:Y:S01]  /*5390*/  FSEL R175, R175, -INF , !P3 ;  /* 0xff800000afaf7808 */ /* 0x000fe20005800000 */
[--C-:B------:R-:W-:Y:S01]  /*53a0*/  FFMA.FTZ R169, R169, UR37, -R20.reuse ;  /* 0x00000025a9a97c23 */ /* 0x100fe20008010814 */
[----:B------:R-:W-:Y:S01]  /*53b0*/  FMNMX.FTZ R185, R167, R14, !PT ;  /* 0x0000000ea7b97209 */ /* 0x000fe20007810000 */
[--C-:B------:R-:W-:Y:S01]  /*53c0*/  FFMA.FTZ R173, R173, UR37, -R20.reuse ;  /* 0x00000025adad7c23 */ /* 0x100fe20008010814 */
[----:B------:R-:W-:Y:S01]  /*53d0*/  ISETP.GT.AND P3, PT, R12, 0x38, P2 ;  /* 0x000000380c00780c */ /* 0x000fe20001764270 */
[----:B------:R0:W-:Y:S01]  /*53e0*/  MUFU.EX2 R14, R154 ;  /* 0x0000009a000e7308 */ /* 0x0001e20000000800 */
[----:B------:R-:W-:Y:S01]  /*53f0*/  FMNMX.FTZ R152, R170, R185, !PT ;  /* 0x000000b9aa987209 */ /* 0x000fe20007810000 */
[----:B------:R-:W-:Y:S01]  /*5400*/  FFMA.FTZ R177, R177, UR37, -R20 ;  /* 0x00000025b1b17c23 */ /* 0x000fe20008010814 */
[----:B------:R-:W-:-:S02]  /*5410*/  ISETP.GT.AND P2, PT, R12, 0x39, P2 ;  /* 0x000000390c00780c */ /* 0x000fc40001744270 */
[----:B------:R-:W-:Y:S02]  /*5420*/  FMNMX.FTZ R185, R171, R152, !PT ;  /* 0x00000098abb97209 */ /* 0x000fe40007810000 */
[----:B------:R-:W-:Y:S01]  /*5430*/  ISETP.LT.OR P3, PT, R10, 0x39, P3 ;  /* 0x000000390a00780c */ /* 0x000fe20001f61670 */
[----:B------:R-:W-:Y:S01]  /*5440*/  MUFU.EX2 R153, R153 ;  /* 0x0000009900997308 */ /* 0x000fe20000000800 */
[----:B------:R-:W-:Y:S01]  /*5450*/  FMNMX.FTZ R12, R174, R185, !PT ;  /* 0x000000b9ae0c7209 */ /* 0x000fe20007810000 */
[----:B0-----:R-:W-:Y:S01]  /*5460*/  FFMA.FTZ R154, R156, UR37, -R20 ;  /* 0x000000259c9a7c23 */ /* 0x001fe20008010814 */
[----:B------:R-:W-:Y:S02]  /*5470*/  ISETP.LT.OR P2, PT, R10, 0x3a, P2 ;  /* 0x0000003a0a00780c */ /* 0x000fe40001741670 */
[----:B------:R-:W-:Y:S02]  /*5480*/  FMNMX.FTZ R185, R175, R12, !PT ;  /* 0x0000000cafb97209 */ /* 0x000fe40007810000 */
[----:B------:R-:W-:Y:S01]  /*5490*/  FSEL R182, R182, -INF , !P3 ;  /* 0xff800000b6b67808 */ /* 0x000fe20005800000 */
[----:B------:R0:W-:Y:S01]  /*54a0*/  MUFU.EX2 R12, R154 ;  /* 0x0000009a000c7308 */ /* 0x0001e20000000800 */
[----:B------:R-:W-:-:S02]  /*54b0*/  FMNMX.FTZ R152, R178, R185, !PT ;  /* 0x000000b9b2987209 */ /* 0x000fc40007810000 */
[----:B------:R-:W-:Y:S02]  /*54c0*/  FSEL R183, R183, -INF , !P2 ;  /* 0xff800000b7b77808 */ /* 0x000fe40005000000 */
[----:B------:R-:W-:Y:S01]  /*54d0*/  FMNMX.FTZ R185, R179, R152, !PT ;  /* 0x00000098b3b97209 */ /* 0x000fe20007810000 */
[--C-:B------:R-:W-:Y:S01]  /*54e0*/  FFMA.FTZ R152, R164, UR37, -R20.reuse ;  /* 0x00000025a4987c23 */ /* 0x100fe20008010814 */
[----:B------:R-:W-:-:S01]  /*54f0*/  FFMA.FTZ R164, R180, UR37, -R20 ;  /* 0x00000025b4a47c23 */ /* 0x000fc20008010814 */
[----:B------:R-:W-:Y:S01]  /*5500*/  MUFU.EX2 R157, R157 ;  /* 0x0000009d009d7308 */ /* 0x000fe20000000800 */
[----:B------:R-:W-:Y:S01]  /*5510*/  FMNMX.FTZ R10, R182, R185, !PT ;  /* 0x000000b9b60a7209 */ /* 0x000fe20007810000 */
[----:B0-----:R-:W-:-:S03]  /*5520*/  FFMA.FTZ R154, R168, UR37, -R20 ;  /* 0x00000025a89a7c23 */ /* 0x001fc60008010814 */
[----:B------:R-:W-:-:S03]  /*5530*/  FMNMX.FTZ R156, R183, R10, !PT ;  /* 0x0000000ab79c7209 */ /* 0x000fc60007810000 */
[----:B------:R0:W-:Y:S02]  /*5540*/  MUFU.EX2 R10, R160 ;  /* 0x000000a0000a7308 */ /* 0x0001e40000000800 */
[----:B------:R-:W1:Y:S06]  /*5550*/  SHFL.BFLY PT, R185, R156, 0x2, 0x1f ;  /* 0x0c401f009cb97f89 */ /* 0x000e6c00000e0000 */
[----:B------:R-:W-:Y:S01]  /*5560*/  MUFU.EX2 R161, R161 ;  /* 0x000000a100a17308 */ /* 0x000fe20000000800 */
[----:B0-----:R-:W-:-:S01]  /*5570*/  FFMA.FTZ R160, R176, UR37, -R20 ;  /* 0x00000025b0a07c23 */ /* 0x001fc20008010814 */
[----:B------:R-:W-:Y:S01]  /*5580*/  FFMA.FTZ R176, R181, UR37, -R20 ;  /* 0x00000025b5b07c23 */ /* 0x000fe20008010814 */
[----:B------:R-:W-:-:S05]  /*5590*/  IMAD.U32 R181, RZ, RZ, UR37 ;  /* 0x00000025ffb57e24 */ /* 0x000fca000f8e00ff */
[----:B------:R-:W-:Y:S08]  /*55a0*/  MUFU.EX2 R152, R152 ;  /* 0x0000009800987308 */ /* 0x000ff00000000800 */
[----:B------:R-:W-:Y:S01]  /*55b0*/  MUFU.EX2 R165, R165 ;  /* 0x000000a500a57308 */ /* 0x000fe20000000800 */
[----:B-1----:R-:W-:Y:S01]  /*55c0*/  FMNMX.FTZ R185, R156, R185, !PT ;  /* 0x000000b99cb97209 */ /* 0x002fe20007810000 */
[----:B------:R-:W-:Y:S01]  /*55d0*/  FFMA.FTZ R156, R172, UR37, -R20 ;  /* 0x00000025ac9c7c23 */ /* 0x000fe20008010814 */
[----:B------:R-:W-:-:S03]  /*55e0*/  FSEL R172, R8, RZ, P4 ;  /* 0x000000ff08ac7208 */ /* 0x000fc60002000000 */
[----:B------:R-:W0:Y:S02]  /*55f0*/  SHFL.BFLY PT, R168, R185, 0x1, 0x1f ;  /* 0x0c201f00b9a87f89 */ /* 0x000e2400000e0000 */
[----:B------:R-:W-:Y:S01]  /*5600*/  MUFU.EX2 R154, R154 ;  /* 0x0000009a009a7308 */ /* 0x000fe20000000800 */
[----:B------:R-:W-:-:S07]  /*5610*/  FADD.FTZ R172, -R172, R5 ;  /* 0x00000005acac7221 */ /* 0x000fce0000010100 */
[----:B------:R1:W-:Y:S08]  /*5620*/  MUFU.EX2 R5, R176 ;  /* 0x000000b000057308 */ /* 0x0003f00000000800 */
[----:B------:R-:W-:Y:S01]  /*5630*/  MUFU.EX2 R169, R169 ;  /* 0x000000a900a97308 */ /* 0x000fe20000000800 */
[----:B0-----:R-:W-:-:S07]  /*5640*/  FMNMX.FTZ R20, R185, R168, !PT ;  /* 0x000000a8b9147209 */ /* 0x001fce0007810000 */
[----:B------:R-:W-:Y:S01]  /*5650*/  MUFU.EX2 R156, R156 ;  /* 0x0000009c009c7308 */ /* 0x000fe20000000800 */
[C---:B------:R-:W-:Y:S01]  /*5660*/  FSETP.NEU.FTZ.AND P2, PT, R20.reuse, -INF , PT ;  /* 0xff8000001400780b */ /* 0x040fe20003f5d000 */
[----:B------:R-:W-:Y:S01]  /*5670*/  FFMA.FTZ R168, R20, R181, -8 ;  /* 0xc100000014a87423 */ /* 0x000fe200000100b5 */
[----:B------:R-:W-:-:S05]  /*5680*/  FMUL.FTZ R181, R172, UR37 ;  /* 0x00000025acb57c20 */ /* 0x000fca0008410000 */
[----:B------:R-:W-:Y:S01]  /*5690*/  MUFU.EX2 R173, R173 ;  /* 0x000000ad00ad7308 */ /* 0x000fe20000000800 */
[----:B------:R-:W-:-:S05]  /*56a0*/  FSEL R172, R168, RZ, P2 ;  /* 0x000000ffa8ac7208 */ /* 0x000fca0001000000 */
[--C-:B------:R-:W-:Y:S01]  /*56b0*/  FFMA.FTZ R168, R155, UR37, -R172.reuse ;  /* 0x000000259ba87c23 */ /* 0x100fe200080108ac */
[----:B------:R-:W-:-:S01]  /*56c0*/  FFMA.FTZ R155, R158, UR37, -R172 ;  /* 0x000000259e9b7c23 */ /* 0x000fc200080108ac */
[--C-:B------:R-:W-:Y:S01]  /*56d0*/  FFMA.FTZ R158, R159, UR37, -R172.reuse ;  /* 0x000000259f9e7c23 */ /* 0x100fe200080108ac */
[----:B------:R-:W-:-:S01]  /*56e0*/  FFMA.FTZ R159, R162, UR37, -R172 ;  /* 0x00000025a29f7c23 */ /* 0x000fc200080108ac */
[--C-:B------:R-:W-:Y:S01]  /*56f0*/  FFMA.FTZ R162, R163, UR37, -R172.reuse ;  /* 0x00000025a3a27c23 */ /* 0x100fe200080108ac */
[----:B------:R-:W-:Y:S01]  /*5700*/  FSEL R163, R20, RZ, P2 ;  /* 0x000000ff14a37208 */ /* 0x000fe20001000000 */
[--C-:B------:R-:W-:Y:S01]  /*5710*/  FFMA.FTZ R21, R21, UR37, -R172.reuse ;  /* 0x0000002515157c23 */ /* 0x100fe200080108ac */
[----:B------:R-:W0:Y:S01]  /*5720*/  MUFU.EX2 R181, R181 ;  /* 0x000000b500b57308 */ /* 0x000e220000000800 */
[----:B-1----:R-:W-:-:S01]  /*5730*/  FFMA.FTZ R176, R166, UR37, -R172 ;  /* 0x00000025a6b07c23 */ /* 0x002fc200080108ac */
        /* <DEDUP_REMOVED lines=12> */
[----:B------:R-:W1:Y:S01]  /*5800*/  MUFU.EX2 R6, R6 ;  /* 0x0000000600067308 */ /* 0x000e620000000800 */
[----:B0-----:R-:W-:-:S04]  /*5810*/  FFMA.FTZ R170, R181, R3, R14 ;  /* 0x00000003b5aa7223 */ /* 0x001fc8000001000e */
[----:B------:R-:W-:-:S03]  /*5820*/  FADD.FTZ R171, R153, R170 ;  /* 0x000000aa99ab7221 */ /* 0x000fc60000010000 */
[----:B------:R-:W0:Y:S01]  /*5830*/  MUFU.EX2 R168, R168 ;  /* 0x000000a800a87308 */ /* 0x000e220000000800 */
[----:B------:R-:W-:-:S07]  /*5840*/  FADD.FTZ R170, R12, R171 ;  /* 0x000000ab0caa7221 */ /* 0x000fce0000010000 */
[----:B------:R-:W2:Y:S01]  /*5850*/  MUFU.EX2 R155, R155 ;  /* 0x0000009b009b7308 */ /* 0x000ea20000000800 */
[----:B-1----:R-:W-:-:S07]  /*5860*/  FFMA.FTZ R3, R6, R4, R21 ;  /* 0x0000000406037223 */ /* 0x002fce0000010015 */
        /* <DEDUP_REMOVED lines=8> */
[----:B------:R0:W3:Y:S01]  /*58f0*/  MUFU.EX2 R180, R167 ;  /* 0x000000a700b47308 */ /* 0x0000e20000000800 */
[----:B--2---:R-:W-:-:S07]  /*5900*/  FADD.FTZ R3, R162, R3 ;  /* 0x00000003a2037221 */ /* 0x004fce0000010000 */
[----:B------:R-:W2:Y:S01]  /*5910*/  MUFU.EX2 R163, R163 ;  /* 0x000000a300a37308 */ /* 0x000ea20000000800 */
[----:B0-----:R-:W-:-:S01]  /*5920*/  FADD.FTZ R167, R157, R170 ;  /* 0x000000aa9da77221 */ /* 0x001fc20000010000 */
[----:B-1----:R-:W-:-:S03]  /*5930*/  FADD.FTZ R3, R176, R3 ;  /* 0x00000003b0037221 */ /* 0x002fc60000010000 */
[----:B------:R-:W-:-:S03]  /*5940*/  FADD.FTZ R170, R10, R167 ;  /* 0x000000a70aaa7221 */ /* 0x000fc60000010000 */
[----:B------:R-:W0:Y:S01]  /*5950*/  MUFU.EX2 R166, R166 ;  /* 0x000000a600a67308 */ /* 0x000e220000000800 */
[----:B------:R-:W-:-:S04]  /*5960*/  FADD.FTZ R167, R161, R170 ;  /* 0x000000aaa1a77221 */ /* 0x000fc80000010000 */
[----:B------:R-:W-:-:S03]  /*5970*/  FADD.FTZ R4, R152, R167 ;  /* 0x000000a798047221 */ /* 0x000fc60000010000 */
[----:B------:R-:W1:Y:S01]  /*5980*/  MUFU.EX2 R174, R174 ;  /* 0x000000ae00ae7308 */ /* 0x000e620000000800 */
[----:B------:R-:W-:-:S01]  /*5990*/  FADD.FTZ R167, R165, R4 ;  /* 0x00000004a5a77221 */ /* 0x000fc20000010000 */
[----:B---3--:R-:W-:-:S03]  /*59a0*/  FADD.FTZ R4, R180, R3 ;  /* 0x00000003b4047221 */ /* 0x008fc60000010000 */
[----:B------:R-:W-:Y:S01]  /*59b0*/  FADD.FTZ R170, R154, R167 ;  /* 0x000000a79aaa7221 */ /* 0x000fe20000010000 */
[----:B--2---:R-:W-:-:S02]  /*59c0*/  FADD.FTZ R3, R163, R4 ;  /* 0x00000004a3037221 */ /* 0x004fc40000010000 */
[----:B------:R-:W2:Y:S01]  /*59d0*/  MUFU.EX2 R175, R175 ;  /* 0x000000af00af7308 */ /* 0x000ea20000000800 */
[----:B------:R-:W-:-:S01]  /*59e0*/  FADD.FTZ R167, R169, R170 ;  /* 0x000000aaa9a77221 */ /* 0x000fc20000010000 */
[----:B0-----:R-:W-:-:S03]  /*59f0*/  FADD.FTZ R3, R166, R3 ;  /* 0x00000003a6037221 */ /* 0x001fc60000010000 */
[----:B------:R-:W-:-:S03]  /*5a00*/  FADD.FTZ R4, R156, R167 ;  /* 0x000000a79c047221 */ /* 0x000fc60000010000 */
[----:B------:R-:W0:Y:S01]  /*5a10*/  MUFU.EX2 R160, R160 ;  /* 0x000000a000a07308 */ /* 0x000e220000000800 */
[----:B-1----:R-:W-:-:S01]  /*5a20*/  FADD.FTZ R3, R174, R3 ;  /* 0x00000003ae037221 */ /* 0x002fc20000010000 */
[----:B------:R-:W-:-:S06]  /*5a30*/  FADD.FTZ R167, R173, R4 ;  /* 0x00000004ada77221 */ /* 0x000fcc0000010000 */
        /* <DEDUP_REMOVED lines=12> */
[----:B--2---:R-:W-:-:S03]  /*5b00*/  FADD.FTZ R167, R182, R3 ;  /* 0x00000003b6a77221 */ /* 0x004fc60000010000 */
[----:B------:R-:W-:Y:S01]  /*5b10*/  FADD.FTZ R3, R5, R4 ;  /* 0x0000000405037221 */ /* 0x000fe20000010000 */
[----:B0-----:R-:W-:-:S01]  /*5b20*/  FADD.FTZ R4, R172, R167 ;  /* 0x000000a7ac047221 */ /* 0x001fc20000010000 */
[----:B------:R-:W-:Y:S06]  /*5b30*/  @!P0 BRA `(.L_x_1019) ;  /* 0x0000000000048947 */ /* 0x000fec0003800000 */
[----:B------:R-:W-:Y:S01]  /*5b40*/  BPT.TRAP 0x1 ;  /* 0x000000040000795c */ /* 0x000fe20000300000 */
.L_x_1019:
        /* <DEDUP_REMOVED lines=159> */
.L_x_1002:
[----:B------:R-:W0:Y:S01]  /*6540*/  LDC R10, c[0x0][0x9e4] ;  /* 0x00027900ff0a7b82 */ /* 0x000e220000000800 */
[----:B------:R-:W-:-:S05]  /*6550*/  VIADD R8, R197, -UR54 ;  /* 0x80000036c5087c36 */ /* 0x000fca0008000000 */
[----:B------:R-:W-:Y:S02]  /*6560*/  R2UR UR6, R8 ;  /* 0x00000000080672ca */ /* 0x000fe400000e0000 */
[----:B0-----:R-:W-:-:S13]  /*6570*/  ISETP.GE.AND P6, PT, R10, 0x1, PT ;  /* 0x000000010a00780c */ /* 0x001fda0003fc6270 */
[----:B------:R-:W-:Y:S05]  /*6580*/  @!P6 BRA `(.L_x_1021) ;  /* 0x000000000044e947 */ /* 0x000fea0003800000 */
        /* <DEDUP_REMOVED lines=9> */
.L_x_1022:
[----:B------:R-:W-:-:S13]  /*6620*/  ISETP.NE.AND P2, PT, R10, 0x1, PT ;  /* 0x000000010a00780c */ /* 0x000fda0003f45270 */
[----:B------:R-:W0:Y:S02]  /*6630*/  @P2 LDC.64 R8, c[0x0][0x9e8] ;  /* 0x00027a00ff082b82 */ /* 0x000e240000000a00 */
[----:B0-----:R-:W-:-:S05]  /*6640*/  @P2 IMAD.HI.U32 R8, R197, R8, RZ ;  /* 0x00000008c5082227 */ /* 0x001fca00078e00ff */
[----:B------:R-:W-:-:S07]  /*6650*/  @P2 SHF.R.U32.HI R197, RZ, R9, R8 ;  /* 0x00000009ffc52219 */ /* 0x000fce0000011608 */
.L_x_1023:
[----:B------:R-:W-:-:S05]  /*6660*/  IMAD R197, R197, R10, RZ ;  /* 0x0000000ac5c57224 */ /* 0x000fca00078e02ff */
[----:B------:R-:W-:-:S13]  /*6670*/  R2UR UR7, R197 ;  /* 0x00000000c50772ca */ /* 0x000fda00000e0000 */
[----:B------:R-:W-:-:S04]  /*6680*/  UISETP.LT.AND UP0, UPT, UR6, UR7, UPT ;  /* 0x000000070600728c */ /* 0x000fc8000bf01270 */
[----:B------:R-:W-:-:S12]  /*6690*/  USEL UR6, UR6, UR7, !UP0 ;  /* 0x0000000706067287 */ /* 0x000fd8000c000000 */
.L_x_1021:
        /* <DEDUP_REMOVED lines=10> */
[----:B------:R-:W-:Y:S01]  /*6740*/  IMAD.MOV.U32 R8, RZ, RZ, R5 ;  /* 0x000000ffff087224 */ /* 0x000fe200078e0005 */
[----:B------:R-:W-:-:S06]  /*6750*/  UMOV UR54, UR52 ;  /* 0x0000003400367c82 */ /* 0x000fcc0008000000 */
.L_x_1034:
[----:B------:R-:W-:Y:S01]  /*6760*/  ISETP.NE.AND P3, PT, RZ, UR43, PT ;  /* 0x0000002bff007c0c */ /* 0x000fe2000bf65270 */
[----:B------:R-:W-:-:S04]  /*6770*/  UISETP.NE.AND UP0, UPT, UR54, 0x1, UPT ;  /* 0x000000013600788c */ /* 0x000fc8000bf05270 */
[----:B------:R-:W-:-:S04]  /*6780*/  USEL UR45, URZ, 0x1, UP0 ;  /* 0x000000013f2d7887 */ /* 0x000fc80008000000 */
[----:B------:R-:W-:-:S04]  /*6790*/  ULOP3.LUT UR45, UR55, UR45, URZ, 0x3c, !UPT ;  /* 0x0000002d372d7292 */ /* 0x000fc8000f8e3c3f */
[----:B------:R-:W-:Y:S08]  /*67a0*/  @P3 BRA `(.L_x_1025) ;  /* 0x0000000000383947 */ /* 0x000ff00003800000 */
[----:B------:R-:W-:Y:S05]  /*67b0*/  @!P0 BRA `(.L_x_1026) ;  /* 0x0000000000048947 */ /* 0x000fea0003800000 */
[----:B------:R-:W-:Y:S01]  /*67c0*/  BPT.TRAP 0x1 ;  /* 0x000000040000795c */ /* 0x000fe20000300000 */
.L_x_1026:
[----:B------:R-:W-:Y:S01]  /*67d0*/  UIADD3 UR6, UR54, 0x1, URZ ;  /* 0x0000000136067890 */ /* 0x000fe2000fffe03f */
[----:B------:R-:W-:-:S03]  /*67e0*/  IMAD.U32 R5, RZ, RZ, UR45 ;  /* 0x0000002dff057e24 */ /* 0x000fc6000f8e00ff */
[----:B------:R-:W-:Y:S02]  /*67f0*/  UISETP.NE.AND UP0, UPT, UR6, 0x2, UPT ;  /* 0x000000020600788c */ /* 0x000fe4000bf05270 */
[----:B------:R-:W-:Y:S02]  /*6800*/  SHF.L.U32 R5, R5, 0x1f, RZ ;  /* 0x0000001f05057819 */ /* 0x000fe400000006ff */
[----:B------:R-:W-:-:S04]  /*6810*/  USEL UR6, UR6, URZ, UP0 ;  /* 0x0000003f06067287 */ /* 0x000fc80008000000 */
[----:B------:R-:W-:-:S09]  /*6820*/  ULEA UR6, UR6, UR41, 0x3 ;  /* 0x0000002906067291 */ /* 0x000fd2000f8e183f */
[----:B------:R0:W1:Y:S01]  /*6830*/  SYNCS.PHASECHK.TRANS64.TRYWAIT P2, [UR6+0x28430], R5 ;  /* 0x02843005ff0075a7 */ /* 0x0000620008040146 */
[----:B------:R-:W-:Y:S05]  /*6840*/  @!P0 BRA `(.L_x_1027) ;  /* 0x0000000000048947 */ /* 0x000fea0003800000 */
[----:B------:R-:W-:Y:S01]  /*6850*/  BPT.TRAP 0x1 ;  /* 0x000000040000795c */ /* 0x000fe20000300000 */
.L_x_1027:
[----:B-1----:R-:W-:Y:S05]  /*6860*/  @P2 BRA `(.L_x_1025) ;  /* 0x0000000000082947 */ /* 0x002fea0003800000 */
[----:B------:R-:W1:Y:S02]  /*6870*/  SYNCS.PHASECHK.TRANS64.TRYWAIT P2, [UR6+0x28430], R5 ;  /* 0x02843005ff0075a7 */ /* 0x000e640008040146 */
[----:B-1----:R-:W-:Y:S05]  /*6880*/  @!P2 BRA `(.L_x_1028) ;  /* 0x000000d4006ca947 */ /* 0x002fea0003800000 */
.L_x_1025:
[----:B-1----:R-:W1:Y:S01]  /*6890*/  S2R R6, SR_TID.X ;  /* 0x0000000000067919 */ /* 0x002e620000002100 */
        /* <DEDUP_REMOVED lines=14> */
[----:B------:R-:W-:Y:S02]  /*6980*/  UIADD3 UR14, UR34, 0x6, URZ ;  /* 0x00000006220e7890 */ /* 0x000fe4000fffe03f */
[----:B------:R-:W-:-:S02]  /*6990*/  UIADD3 UR18, UR34, 0x200, URZ ;  /* 0x0000020022127890 */ /* 0x000fc4000fffe03f */
[----:B------:R-:W-:Y:S02]  /*69a0*/  UIADD3 UR22, UR34, 0x202, URZ ;  /* 0x0000020222167890 */ /* 0x000fe4000fffe03f */
[----:B------:R-:W-:Y:S02]  /*69b0*/  UIADD3 UR26, UR34, 0x204, URZ ;  /* 0x00000204221a7890 */ /* 0x000fe4000fffe03f */
[----:B------:R-:W-:Y:S01]  /*69c0*/  UIADD3 UR30, UR34, 0x206, URZ ;  /* 0x00000206221e7890 */ /* 0x000fe2000fffe03f */
[----:B-1----:R-:W-:-:S05]  /*69d0*/  SHF.R.U32.HI R6, RZ, 0x7, R6 ;  /* 0x00000007ff067819 */ /* 0x002fca0000011606 */
[----:B0-----:R-:W-:-:S05]  /*69e0*/  VIADD R5, R6, 0x8 ;  /* 0x0000000806057836 */ /* 0x001fca0000000000 */
        /* <DEDUP_REMOVED lines=28> */
.L_x_1030:
[----:B------:R-:W-:Y:S01]  /*6bb0*/  ULEA UR6, UR54, UR41, 0x3 ;  /* 0x0000002936067291 */ /* 0x000fe2000f8e183f */
[----:B------:R-:W-:-:S05]  /*6bc0*/  IMAD.U32 R5, RZ, RZ, UR55 ;  /* 0x00000037ff057e24 */ /* 0x000fca000f8e00ff */
[----:B------:R-:W-:-:S04]  /*6bd0*/  SHF.L.U32 R5, R5, 0x1f, RZ ;  /* 0x0000001f05057819 */ /* 0x000fc800000006ff */
[----:B------:R0:W1:Y:S01]  /*6be0*/  SYNCS.PHASECHK.TRANS64.TRYWAIT P2, [UR6+0x28450], R5 ;  /* 0x02845005ff0075a7 */ /* 0x0000620008040146 */
[----:B------:R-:W-:Y:S05]  /*6bf0*/  @!P0 BRA `(.L_x_1031) ;  /* 0x0000000000048947 */ /* 0x000fea0003800000 */
[----:B------:R-:W-:Y:S01]  /*6c00*/  BPT.TRAP 0x1 ;  /* 0x000000040000795c */ /* 0x000fe20000300000 */
.L_x_1031:
[----:B-1----:R-:W-:Y:S05]  /*6c10*/  @P2 BRA `(.L_x_1029) ;  /* 0x0000000000082947 */ /* 0x002fea0003800000 */
[----:B------:R-:W1:Y:S02]  /*6c20*/  SYNCS.PHASECHK.TRANS64.TRYWAIT P2, [UR6+0x28450], R5 ;  /* 0x02845005ff0075a7 */ /* 0x000e640008040146 */
[----:B-1----:R-:W-:Y:S05]  /*6c30*/  @!P2 BRA `(.L_x_1032) ;  /* 0x000000d00098a947 */ /* 0x002fea0003800000 */
.L_x_1029:
[----:B------:R-:W-:Y:S01]  /*6c40*/  UIADD3 UR6, UR41, 0x8000, URZ ;  /* 0x0000800029067890 */ /* 0x000fe2000fffe03f */
[----:B------:R-:W-:Y:S01]  /*6c50*/  WARPGROUP.ARRIVE ;  /* 0x00000000000079c5 */ /* 0x000fe20000000000 */
[----:B------:R-:W-:Y:S01]  /*6c60*/  UMOV UR7, 0x80000020 ;  /* 0x8000002000077882 */ /* 0x000fe20000000000 */
[----:B-1----:R-:W-:Y:S01]  /*6c70*/  FMNMX.FTZ R6, R152, R8, !PT ;  /* 0x0000000898067209 */ /* 0x002fe20007810000 */
[----:B------:R-:W-:Y:S01]  /*6c80*/  USHF.R.U32.HI UR6, URZ, 0x4, UR6 ;  /* 0x000000043f067899 */ /* 0x000fe20008011606 */
[----:B------:R-:W-:Y:S02]  /*6c90*/  FMNMX.FTZ R10, R154, R9, !PT ;  /* 0x000000099a0a7209 */ /* 0x000fe40007810000 */
[----:B------:R-:W1:Y:S01]  /*6ca0*/  S2R R197, SR_TID.X ;  /* 0x0000000000c57919 */ /* 0x000e620000002100 */
[----:B0-----:R-:W-:Y:S01]  /*6cb0*/  FMNMX.FTZ R5, R153, R6, !PT ;  /* 0x0000000699057209 */ /* 0x001fe20007810000 */
        /* <DEDUP_REMOVED lines=12> */
[----:B------:R-:W-:Y:S01]  /*6d80*/  FMNMX.FTZ R11, R163, R10, !PT ;  /* 0x0000000aa30b7209 */ /* 0x000fe20007810000 */
        /* <DEDUP_REMOVED lines=22> */
[----:B-1----:R-:W-:Y:S01]  /*6ef0*/  SHF.R.U32.HI R197, RZ, 0x7, R197 ;  /* 0x00000007ffc57819 */ /* 0x002fe200000116c5 */
[----:B------:R-:W0:Y:S04]  /*6f00*/  SHFL.BFLY PT, R6, R11, 0x2, 0x1f ;  /* 0x0c401f000b067f89 */ /* 0x000e2800000e0000 */
[----:B------:R-:W1:Y:S01]  /*6f10*/  SHFL.BFLY PT, R5, R10, 0x2, 0x1f ;  /* 0x0c401f000a057f89 */ /* 0x000e6200000e0000 */
[----:B0-----:R-:W-:-:S02]  /*6f20*/  FMNMX.FTZ R12, R11, R6, !PT ;  /* 0x000000060b0c7209 */ /* 0x001fc40007810000 */
[----:B-1----:R-:W-:-:S03]  /*6f30*/  FMNMX.FTZ R13, R10, R5, !PT ;  /* 0x000000050a0d7209 */ /* 0x002fc60007810000 */
[----:B------:R-:W0:Y:S04]  /*6f40*/  SHFL.BFLY PT, R5, R12, 0x1, 0x1f ;  /* 0x0c201f000c057f89 */ /* 0x000e2800000e0000 */
[----:B------:R-:W1:Y:S01]  /*6f50*/  SHFL.BFLY PT, R6, R13, 0x1, 0x1f ;  /* 0x0c201f000d067f89 */ /* 0x000e6200000e0000 */
[----:B0-----:R-:W-:Y:S02]  /*6f60*/  FMNMX.FTZ R5, R12, R5, !PT ;  /* 0x000000050c057209 */ /* 0x001fe40007810000 */
[----:B-1----:R-:W-:-:S03]  /*6f70*/  FMNMX.FTZ R6, R13, R6, !PT ;  /* 0x000000060d067209 */ /* 0x002fc60007810000 */
        /* <DEDUP_REMOVED lines=18> */
[--C-:B------:R-:W-:Y:S01]  /*70a0*/  FFMA.FTZ R152, R168, UR37, -R188.reuse ;  /* 0x00000025a8987c23 */ /* 0x100fe200080108bc */
[----:B------:R-:W-:Y:S01]  /*70b0*/  MUFU.EX2 R10, R10 ;  /* 0x0000000a000a7308 */ /* 0x000fe20000000800 */
[----:B------:R-:W-:-:S01]  /*70c0*/  FFMA.FTZ R13, R157, UR37, -R188 ;  /* 0x000000259d0d7c23 */ /* 0x000fc200080108bc */
[--C-:B------:R-:W-:Y:S01]  /*70d0*/  FFMA.FTZ R154, R154, UR37, -R172.reuse ;  /* 0x000000259a9a7c23 */ /* 0x100fe200080108ac */
[----:B------:R-:W-:-:S01]  /*70e0*/  FFMA.FTZ R155, R155, UR37, -R172 ;  /* 0x000000259b9b7c23 */ /* 0x000fc200080108ac */
[--C-:B------:R-:W-:Y:S01]  /*70f0*/  FFMA.FTZ R168, R158, UR37, -R172.reuse ;  /* 0x000000259ea87c23 */ /* 0x100fe200080108ac */
[----:B------:R-:W-:-:S01]  /*7100*/  FFMA.FTZ R169, R159, UR37, -R172 ;  /* 0x000000259fa97c23 */ /* 0x000fc200080108ac */
[----:B------:R-:W-:Y:S01]  /*7110*/  FFMA.FTZ R14, R160, UR37, -R188 ;  /* 0x00000025a00e7c23 */ /* 0x000fe200080108bc */
[----:B------:R-:W-:-:S01]  /*7120*/  FFMA.FTZ R158, R162, UR37, -R172 ;  /* 0x00000025a29e7c23 */ /* 0x000fc200080108ac */
[----:B------:R-:W0:Y:S01]  /*7130*/  MUFU.EX2 R11, R11 ;  /* 0x0000000b000b7308 */ /* 0x000e220000000800 */
[----:B------:R-:W-:-:S01]  /*7140*/  FFMA.FTZ R15, R161, UR37, -R188 ;  /* 0x00000025a10f7c23 */ /* 0x000fc200080108bc */
[----:B------:R-:W-:Y:S01]  /*7150*/  FFMA.FTZ R159, R163, UR37, -R172 ;  /* 0x00000025a39f7c23 */ /* 0x000fe200080108ac */
[----:B------:R-:W-:-:S01]  /*7160*/  FFMA.FTZ R20, R164, UR37, -R188 ;  /* 0x00000025a4147c23 */ /* 0x000fc200080108bc */
[--C-:B------:R-:W-:Y:S01]  /*7170*/  FFMA.FTZ R166, R166, UR37, -R172.reuse ;  /* 0x00000025a6a67c23 */ /* 0x100fe200080108ac */
[----:B------:R-:W-:-:S01]  /*7180*/  FFMA.FTZ R163, R171, UR37, -R172 ;  /* 0x00000025aba37c23 */ /* 0x000fc200080108ac */
[----:B------:R-:W-:Y:S01]  /*7190*/  FFMA.FTZ R21, R165, UR37, -R188 ;  /* 0x00000025a5157c23 */ /* 0x000fe200080108bc */
        /* <DEDUP_REMOVED lines=10> */
[----:B0-----:R-:W-:-:S01]  /*7240*/  FFMA.FTZ R3, R8, R3, R11 ;  /* 0x0000000308037223 */ /* 0x001fc2000001000b */
[----:B------:R-:W-:Y:S01]  /*7250*/  FFMA.FTZ R179, R179, UR37, -R172 ;  /* 0x00000025b3b37c23 */ /* 0x000fe200080108ac */
[----:B------:R-:W-:-:S01]  /*7260*/  FFMA.FTZ R164, R180, UR37, -R188 ;  /* 0x00000025b4a47c23 */ /* 0x000fc200080108bc */
[----:B------:R-:W-:Y:S01]  /*7270*/  FFMA.FTZ R182, R182, UR37, -R172 ;  /* 0x00000025b6b67c23 */ /* 0x000fe200080108ac */
[----:B------:R-:W-:-:S01]  /*7280*/  FADD.FTZ R3, R10, R3 ;  /* 0x000000030a037221 */ /* 0x000fc20000010000 */
[----:B------:R-:W-:Y:S01]  /*7290*/  FFMA.FTZ R165, R181, UR37, -R188 ;  /* 0x00000025b5a57c23 */ /* 0x000fe200080108bc */
[----:B------:R-:W-:-:S01]  /*72a0*/  FFMA.FTZ R172, R183, UR37, -R172 ;  /* 0x00000025b7ac7c23 */ /* 0x000fc200080108ac */
[----:B------:R-:W0:Y:S01]  /*72b0*/  MUFU.EX2 R12, R12 ;  /* 0x0000000c000c7308 */ /* 0x000e220000000800 */
[----:B-1----:R-:W-:-:S07]  /*72c0*/  FFMA.FTZ R4, R9, R4, R154 ;  /* 0x0000000409047223 */ /* 0x002fce000001009a */
[----:B------:R-:W1:Y:S01]  /*72d0*/  MUFU.EX2 R168, R168 ;  /* 0x000000a800a87308 */ /* 0x000e620000000800 */
[----:B--2---:R-:W-:-:S07]  /*72e0*/  FADD.FTZ R171, R155, R4 ;  /* 0x000000049bab7221 */ /* 0x004fce0000010000 */
[----:B------:R-:W2:Y:S01]  /*72f0*/  MUFU.EX2 R13, R13 ;  /* 0x0000000d000d7308 */ /* 0x000ea20000000800 */
[----:B0-----:R-:W-:-:S07]  /*7300*/  FADD.FTZ R4, R12, R3 ;  /* 0x000000030c047221 */ /* 0x001fce0000010000 */
[----:B------:R-:W-:Y:S01]  /*7310*/  MUFU.EX2 R169, R169 ;  /* 0x000000a900a97308 */ /* 0x000fe20000000800 */
[----:B-1----:R-:W-:-:S01]  /*7320*/  FADD.FTZ R170, R168, R171 ;  /* 0x000000aba8aa7221 */ /* 0x002fc20000010000 */
[----:B------:R-:W-:-:S06]  /*7330*/  IADD3 R171, -R197, 0xb, RZ ;  /* 0x0000000bc5ab7810 */ /* 0x000fcc0007ffe1ff */
[----:B------:R-:W0:Y:S01]  /*7340*/  MUFU.EX2 R14, R14 ;  /* 0x0000000e000e7308 */ /* 0x000e220000000800 */
[----:B--2---:R-:W-:-:S07]  /*7350*/  FADD.FTZ R3, R13, R4 ;  /* 0x000000040d037221 */ /* 0x004fce0000010000 */
[----:B------:R-:W-:Y:S08]  /*7360*/  MUFU.EX2 R158, R158 ;  /* 0x0000009e009e7308 */ /* 0x000ff00000000800 */
[----:B------:R-:W1:Y:S01]  /*7370*/  MUFU.EX2 R15, R15 ;  /* 0x0000000f000f7308 */ /* 0x000e620000000800 */
[----:B0-----:R-:W-:-:S07]  /*7380*/  FADD.FTZ R4, R14, R3 ;  /* 0x000000030e047221 */ /* 0x001fce0000010000 */
[----:B------:R-:W-:Y:S08]  /*7390*/  MUFU.EX2 R159, R159 ;  /* 0x0000009f009f7308 */ /* 0x000ff00000000800 */
[----:B------:R-:W0:Y:S01]  /*73a0*/  MUFU.EX2 R20, R20 ;  /* 0x0000001400147308 */ /* 0x000e220000000800 */
[----:B-1----:R-:W-:-:S07]  /*73b0*/  FADD.FTZ R3, R15, R4 ;  /* 0x000000040f037221 */ /* 0x002fce0000010000 */
[----:B------:R-:W-:Y:S08]  /*73c0*/  MUFU.EX2 R166, R166 ;  /* 0x000000a600a67308 */ /* 0x000ff00000000800 */
[----:B------:R-:W1:Y:S01]  /*73d0*/  MUFU.EX2 R21, R21 ;  /* 0x0000001500157308 */ /* 0x000e620000000800 */
[----:B0-----:R-:W-:-:S07]  /*73e0*/  FADD.FTZ R4, R20, R3 ;  /* 0x0000000314047221 */ /* 0x001fce0000010000 */
[----:B------:R0:W2:Y:S08]  /*73f0*/  MUFU.EX2 R173, R167 ;  /* 0x000000a700ad7308 */ /* 0x0000b00000000800 */
[----:B------:R-:W3:Y:S01]  /*7400*/  MUFU.EX2 R152, R152 ;  /* 0x0000009800987308 */ /* 0x000ee20000000800 */
[----:B0-----:R-:W-:-:S01]  /*7410*/  FADD.FTZ R167, R169, R170 ;  /* 0x000000aaa9a77221 */ /* 0x001fc20000010000 */
[----:B-1----:R-:W-:-:S03]  /*7420*/  FADD.FTZ R3, R21, R4 ;  /* 0x0000000415037221 */ /* 0x002fc60000010000 */
[----:B------:R-:W-:-:S03]  /*7430*/  FADD.FTZ R170, R158, R167 ;  /* 0x000000a79eaa7221 */ /* 0x000fc60000010000 */
[----:B------:R-:W0:Y:S01]  /*7440*/  MUFU.EX2 R162, R162 ;  /* 0x000000a200a27308 */ /* 0x000e220000000800 */
[----:B------:R-:W-:-:S04]  /*7450*/  FADD.FTZ R167, R159, R170 ;  /* 0x000000aa9fa77221 */ /* 0x000fc80000010000 */
[----:B------:R-:W-:-:S03]  /*7460*/  FADD.FTZ R167, R166, R167 ;  /* 0x000000a7a6a77221 */ /* 0x000fc60000010000 */
[----:B------:R-:W1:Y:S01]  /*7470*/  MUFU.EX2 R153, R153 ;  /* 0x0000009900997308 */ /* 0x000e620000000800 */
[----:B--2---:R-:W-:-:S01]  /*7480*/  FADD.FTZ R167, R173, R167 ;  /* 0x000000a7ada77221 */ /* 0x004fc20000010000 */
[----:B---3--:R-:W-:-:S06]  /*7490*/  FADD.FTZ R4, R152, R3 ;  /* 0x0000000398047221 */ /* 0x008fcc0000010000 */
[----:B------:R-:W2:Y:S01]  /*74a0*/  MUFU.EX2 R163, R163 ;  /* 0x000000a300a37308 */ /* 0x000ea20000000800 */
[----:B0-----:R-:W-:-:S07]  /*74b0*/  FADD.FTZ R170, R162, R167 ;  /* 0x000000a7a2aa7221 */ /* 0x001fce0000010000 */
[----:B------:R-:W0:Y:S01]  /*74c0*/  MUFU.EX2 R156, R156 ;  /* 0x0000009c009c7308 */ /* 0x000e220000000800 */
[----:B-1----:R-:W-:-:S07]  /*74d0*/  FADD.FTZ R167, R153, R4 ;  /* 0x0000000499a77221 */ /* 0x002fce0000010000 */
[----:B------:R1:W3:Y:S01]  /*74e0*/  MUFU.EX2 R177, R174 ;  /* 0x000000ae00b17308 */ /* 0x0002e20000000800 */
[----:B--2---:R-:W-:-:S07]  /*74f0*/  FADD.FTZ R170, R163, R170 ;  /* 0x000000aaa3aa7221 */ /* 0x004fce0000010000 */
[----:B------:R-:W-:Y:S01]  /*7500*/  MUFU.EX2 R157, R157 ;  /* 0x0000009d009d7308 */ /* 0x000fe20000000800 */
[----:B-1----:R-:W-:Y:S02]  /*7510*/  IMAD.U32 R174, RZ, RZ, UR52 ;  /* 0x00000034ffae7e24 */ /* 0x002fe4000f8e00ff */
[----:B0-----:R-:W-:-:S03]  /*7520*/  FADD.FTZ R4, R156, R167 ;  /* 0x000000a79c047221 */ /* 0x001fc60000010000 */
[----:B------:R-:W-:Y:S02]  /*7530*/  @!P1 LEA R174, R174, UR41, 0x3 ;  /* 0x00000029aeae9c11 */ /* 0x000fe4000f8e18ff */
[----:B------:R-:W0:Y:S01]  /*7540*/  MUFU.EX2 R175, R175 ;  /* 0x000000af00af7308 */ /* 0x000e220000000800 */
[----:B---3--:R-:W-:-:S02]  /*7550*/  FADD.FTZ R170, R177, R170 ;  /* 0x000000aab1aa7221 */ /* 0x008fc40000010000 */
[----:B------:R-:W-:-:S05]  /*7560*/  @!P1 VIADD R3, R174, 0x28440 ;  /* 0x00028440ae039836 */ /* 0x000fca0000000000 */
[----:B------:R-:W-:Y:S01]  /*7570*/  MUFU.EX2 R160, R160 ;  /* 0x000000a000a07308 */ /* 0x000fe20000000800 */
[----:B------:R-:W-:-:S07]  /*7580*/  @!P1 PRMT R3, RZ, 0x654, R3 ;  /* 0x00000654ff039816 */ /* 0x000fce0000000003 */
[----:B------:R-:W1:Y:S01]  /*7590*/  MUFU.EX2 R178, R178 ;  /* 0x000000b200b27308 */ /* 0x000e620000000800 */
[----:B0-----:R-:W-:-:S07]  /*75a0*/  FADD.FTZ R170, R175, R170 ;  /* 0x000000aaafaa7221 */ /* 0x001fce0000010000 */
[----:B------:R-:W-:Y:S08]  /*75b0*/  MUFU.EX2 R161, R161 ;  /* 0x000000a100a17308 */ /* 0x000ff00000000800 */
[----:B------:R-:W0:Y:S01]  /*75c0*/  MUFU.EX2 R179, R179 ;  /* 0x000000b300b37308 */ /* 0x000e220000000800 */
[----:B-1----:R-:W-:-:S07]  /*75d0*/  FADD.FTZ R170, R178, R170 ;  /* 0x000000aab2aa7221 */ /* 0x002fce0000010000 */
[----:B------:R-:W-:Y:S08]  /*75e0*/  MUFU.EX2 R164, R164 ;  /* 0x000000a400a47308 */ /* 0x000ff00000000800 */
[----:B------:R-:W-:Y:S01]  /*75f0*/  MUFU.EX2 R165, R165 ;  /* 0x000000a500a57308 */ /* 0x000fe20000000800 */
[----:B0-----:R-:W-:-:S07]  /*7600*/  FADD.FTZ R170, R179, R170 ;  /* 0x000000aab3aa7221 */ /* 0x001fce0000010000 */
[----:B------:R-:W-:Y:S01]  /*7610*/  MUFU.EX2 R172, R172 ;  /* 0x000000ac00ac7308 */ /* 0x000fe20000000800 */
[----:B------:R-:W-:Y:S02]  /*7620*/  WARPGROUP.DEPBAR.LE gsb0, 0x0 ;  /* 0x00008000000079c5 */ /* 0x000fe40000010000 */
[----:B------:R0:W-:Y:S06]  /*7630*/  BAR.ARV R171, 0x100 ;  /* 0x000400ab0000751d */ /* 0x0001ec0000002000 */
[----:B------:R1:W-:Y:S01]  /*7640*/  @!P1 SYNCS.ARRIVE.TRANS64.RED.A1T0 RZ, [R3+URZ], RZ ;  /* 0x000000ff03ff99a7 */ /* 0x0003e2000810043f */
[----:B0-----:R-:W0:Y:S01]  /*7650*/  MUFU.EX2 R171, R182 ;  /* 0x000000b600ab7308 */ /* 0x001e220000000800 */
[----:B-1----:R-:W-:-:S04]  /*7660*/  FADD.FTZ R3, R157, R4 ;  /* 0x000000049d037221 */ /* 0x002fc80000010000 */
[----:B------:R-:W-:-:S04]  /*7670*/  FADD.FTZ R4, R160, R3 ;  /* 0x00000003a0047221 */ /* 0x000fc80000010000 */
[----:B------:R-:W-:Y:S01]  /*7680*/  FADD.FTZ R3, R161, R4 ;  /* 0x00000004a1037221 */ /* 0x000fe20000010000 */
[----:B0-----:R-:W-:-:S03]  /*7690*/  FADD.FTZ R170, R171, R170 ;  /* 0x000000aaabaa7221 */ /* 0x001fc60000010000 */
[----:B------:R-:W-:-:S04]  /*76a0*/  FADD.FTZ R4, R164, R3 ;  /* 0x00000003a4047221 */ /* 0x000fc80000010000 */
[----:B------:R-:W-:Y:S01]  /*76b0*/  FADD.FTZ R3, R165, R4 ;  /* 0x00000004a5037221 */ /* 0x000fe20000010000 */
[----:B------:R-:W-:-:S01]  /*76c0*/  FADD.FTZ R4, R172, R170 ;  /* 0x000000aaac047221 */ /* 0x000fc20000010000 */
[----:B------:R-:W-:Y:S06]  /*76d0*/  @!P0 BRA `(.L_x_1033) ;  /* 0x0000000000048947 */ /* 0x000fec0003800000 */
[----:B------:R-:W-:Y:S01]  /*76e0*/  BPT.TRAP 0x1 ;  /* 0x000000040000795c */ /* 0x000fe20000300000 */
.L_x_1033:
        /* <DEDUP_REMOVED lines=155> */
.L_x_1024:
[----:B------:R-:W-:-:S13]  /*80a0*/  ISETP.GE.AND P2, PT, R7, UR38, PT ;  /* 0x0000002607007c0c */ /* 0x000fda000bf46270 */
[----:B------:R-:W-:Y:S05]  /*80b0*/  @!P2 BRA `(.L_x_1035) ;  /* 0x000000240008a947 */ /* 0x000fea0003800000 */
[----:B------:R-:W-:Y:S01]  /*80c0*/  IMAD.IADD R11, R16, 0x1, -R17 ;  /* 0x00000001100b7824 */ /* 0x000fe200078e0a11 */
[----:B------:R-:W-:Y:S01]  /*80d0*/  UMOV UR56, UR52 ;  /* 0x0000003400387c82 */ /* 0x000fe20008000000 */
[----:B------:R-:W-:Y:S01]  /*80e0*/  IMAD.MOV.U32 R10, RZ, RZ, R6 ;  /* 0x000000ffff0a7224 */ /* 0x000fe200078e0006 */
[----:B------:R-:W-:Y:S01]  /*80f0*/  UMOV UR57, UR45 ;  /* 0x0000002d00397c82 */ /* 0x000fe20008000000 */
[----:B------:R-:W-:Y:S01]  /*8100*/  IMAD.MOV.U32 R8, RZ, RZ, R5 ;  /* 0x000000ffff087224 */ /* 0x000fe200078e0005 */
[C-C-:B------:R-:W-:Y:S01]  /*8110*/  IADD3 R13, R11.reuse, 0x8, R0.reuse ;  /* 0x000000080b0d7810 */ /* 0x140fe20007ffe000 */
[----:B------:R-:W-:Y:S01]  /*8120*/  IMAD.IADD R11, R11, 0x1, R0 ;  /* 0x000000010b0b7824 */ /* 0x000fe200078e0200 */
[----:B------:R-:W-:Y:S01]  /*8130*/  ULDC UR52, c[0x0][0x9e4] ;  /* 0x0002790000347ab9 */ /* 0x000fe20000000800 */
[----:B------:R-:W-:Y:S01]  /*8140*/  ULDC UR54, c[0x0][0x9dc] ;  /* 0x0002770000367ab9 */ /* 0x000fe20000000800 */
[----:B------:R-:W-:Y:S01]  /*8150*/  LOP3.LUT R9, RZ, R13, RZ, 0x33, !PT ;  /* 0x0000000dff097212 */ /* 0x000fe200078e33ff */
[----:B------:R-:W-:-:S06]  /*8160*/  ULDC UR53, c[0x0][0x9e0] ;  /* 0x0002780000357ab9 */ /* 0x000fcc0000000800 */
.L_x_1053:
[----:B------:R-:W-:Y:S01]  /*8170*/  ISETP.NE.AND P3, PT, RZ, UR43, PT ;  /* 0x0000002bff007c0c */ /* 0x000fe2000bf65270 */
[----:B------:R-:W-:-:S04]  /*8180*/  UISETP.NE.AND UP0, UPT, UR56, 0x1, UPT ;  /* 0x000000013800788c */ /* 0x000fc8000bf05270 */
[----:B------:R-:W-:-:S04]  /*8190*/  USEL UR45, URZ, 0x1, UP0 ;  /* 0x000000013f2d7887 */ /* 0x000fc80008000000 */
[----:B------:R-:W-:-:S04]  /*81a0*/  ULOP3.LUT UR45, UR57, UR45, URZ, 0x3c, !UPT ;  /* 0x0000002d392d7292 */ /* 0x000fc8000f8e3c3f */
[----:B------:R-:W-:Y:S08]  /*81b0*/  @P3 BRA `(.L_x_1036) ;  /* 0x0000000000383947 */ /* 0x000ff00003800000 */
[----:B------:R-:W-:Y:S05]  /*81c0*/  @!P0 BRA `(.L_x_1037) ;  /* 0x0000000000048947 */ /* 0x000fea0003800000 */
[----:B------:R-:W-:Y:S01]  /*81d0*/  BPT.TRAP 0x1 ;  /* 0x000000040000795c */ /* 0x000fe20000300000 */
.L_x_1037:
        /* <DEDUP_REMOVED lines=9> */
.L_x_1038:
[----:B-1----:R-:W-:Y:S05]  /*8270*/  @P2 BRA `(.L_x_1036) ;  /* 0x0000000000082947 */ /* 0x002fea0003800000 */
[----:B------:R-:W1:Y:S02]  /*8280*/  SYNCS.PHASECHK.TRANS64.TRYWAIT P2, [UR6+0x28430], R5 ;  /* 0x02843005ff0075a7 */ /* 0x000e640008040146 */
[----:B-1----:R-:W-:Y:S05]  /*8290*/  @!P2 BRA `(.L_x_1039) ;  /* 0x000000bc0018a947 */ /* 0x002fea0003800000 */
.L_x_1036:
        /* <DEDUP_REMOVED lines=50> */
.L_x_1041:
[----:B------:R-:W-:Y:S01]  /*85c0*/  ULEA UR6, UR56, UR41, 0x3 ;  /* 0x0000002938067291 */ /* 0x000fe2000f8e183f */
[----:B------:R-:W-:-:S05]  /*85d0*/  IMAD.U32 R5, RZ, RZ, UR57 ;  /* 0x00000039ff057e24 */ /* 0x000fca000f8e00ff */
[----:B------:R-:W-:-:S04]  /*85e0*/  SHF.L.U32 R5, R5, 0x1f, RZ ;  /* 0x0000001f05057819 */ /* 0x000fc800000006ff */
[----:B------:R0:W1:Y:S01]  /*85f0*/  SYNCS.PHASECHK.TRANS64.TRYWAIT P2, [UR6+0x28450], R5 ;  /* 0x02845005ff0075a7 */ /* 0x0000620008040146 */
[----:B------:R-:W-:Y:S05]  /*8600*/  @!P0 BRA `(.L_x_1042) ;  /* 0x0000000000048947 */ /* 0x000fea0003800000 */
[----:B------:R-:W-:Y:S01]  /*8610*/  BPT.TRAP 0x1 ;  /* 0x000000040000795c */ /* 0x000fe20000300000 */
.L_x_1042:
[----:B-1----:R-:W-:Y:S05]  /*8620*/  @P2 BRA `(.L_x_1040) ;  /* 0x0000000000082947 */ /* 0x002fea0003800000 */
[----:B------:R-:W1:Y:S02]  /*8630*/  SYNCS.PHASECHK.TRANS64.TRYWAIT P2, [UR6+0x28450], R5 ;  /* 0x02845005ff0075a7 */ /* 0x000e640008040146 */
[----:B-1----:R-:W-:Y:S05]  /*8640*/  @!P2 BRA `(.L_x_1043) ;  /* 0x000000b80044a947 */ /* 0x002fea0003800000 */
.L_x_1040:
[----:B------:R-:W-:Y:S01]  /*8650*/  UIADD3 UR6, UR41, 0x8000, URZ ;  /* 0x0000800029067890 */ /* 0x000fe2000fffe03f */
[----:B------:R-:W-:Y:S01]  /*8660*/  WARPGROUP.ARRIVE ;  /* 0x00000000000079c5 */ /* 0x000fe20000000000 */
[----:B------:R-:W-:-:S05]  /*8670*/  UMOV UR7, 0x80000020 ;  /* 0x8000002000077882 */ /* 0x000fca0000000000 */
[----:B-1----:R-:W1:Y:S01]  /*8680*/  S2R R6, SR_TID.X ;  /* 0x0000000000067919 */ /* 0x002e620000002100 */
[----:B------:R-:W-:Y:S01]  /*8690*/  USHF.R.U32.HI UR6, URZ, 0x4, UR6 ;  /* 0x000000043f067899 */ /* 0x000fe20008011606 */
[----:B0-----:R-:W-:Y:S02]  /*86a0*/  IMAD.U32 R5, RZ, RZ, UR55 ;  /* 0x00000037ff057e24 */ /* 0x001fe4000f8e00ff */
[----:B------:R-:W-:Y:S01]  /*86b0*/  IMAD.SHL.U32 R21, R7, 0x40, RZ ;  /* 0x0000004007157824 */ /* 0x000fe200078e00ff */
        /* <DEDUP_REMOVED lines=9> */
[----:B-1----:R-:W-:-:S04]  /*8750*/  SHF.R.U32.HI R6, RZ, 0x7, R6 ;  /* 0x00000007ff067819 */ /* 0x002fc80000011606 */
[----:B------:R-:W-:Y:S02]  /*8760*/  IADD3 R12, -R6, 0xb, RZ ;  /* 0x0000000b060c7810 */ /* 0x000fe40007ffe1ff */
[----:B------:R-:W-:Y:S01]  /*8770*/  IADD3 R6, R16, 0x1, -R21 ;  /* 0x0000000110067810 */ /* 0x000fe20007ffe815 */
[----:B------:R-:W-:Y:S02]  /*8780*/  WARPGROUP.DEPBAR.LE gsb0, 0x0 ;  /* 0x00008000000079c5 */ /* 0x000fe40000010000 */
[----:B------:R-:W-:-:S15]  /*8790*/  WARPGROUP.ARRIVE ;  /* 0x00000000000079c5 */ /* 0x000fde0000000000 */
[----:B------:R-:W-:-:S01]  /*87a0*/  NOP ;  /* 0x0000000000007918 */ /* 0x000fc20000000000 */
[----:B------:R-:W-:Y:S01]  /*87b0*/  QGMMA.64x256x32.F32.E4M3.E4M3 R24, R184, gdesc[UR4], R24, gsb0 ;  /* 0x03e00004b8187df3 */ /* 0x000fe20008000818 */
[----:B------:R-:W-:Y:S02]  /*87c0*/  ULOP3.LUT UR6, URZ, UR54, URZ, 0x33, !UPT ;  /* 0x000000363f067292 */ /* 0x000fe4000f8e333f */
[----:B------:R-:W-:Y:S02]  /*87d0*/  WARPGROUP.DEPBAR.LE gsb0, 0x0 ;  /* 0x00008000000079c5 */ /* 0x000fe40000010000 */
[----:B------:R0:W-:Y:S06]  /*87e0*/  BAR.ARV R12, 0x100 ;  /* 0x0004000c0000751d */ /* 0x0001ec0000002000 */
[----:B------:R1:W-:Y:S02]  /*87f0*/  @!P1 SYNCS.ARRIVE.TRANS64.RED.A1T0 RZ, [R5+URZ], RZ ;  /* 0x000000ff05ff99a7 */ /* 0x0003e4000810043f */
[----:B-1----:R-:W-:-:S04]  /*8800*/  IMAD.IADD R5, R6, 0x1, -R17 ;  /* 0x0000000106057824 */ /* 0x002fc800078e0a11 */
[----:B------:R-:W-:-:S04]  /*8810*/  IMAD R5, R2, -0x2, R5 ;  /* 0xfffffffe02057824 */ /* 0x000fc800078e0205 */
[C---:B------:R-:W-:Y:S02]  /*8820*/  VIADD R185, R5.reuse, UR53 ;  /* 0x0000003505b97c36 */ /* 0x040fe40008000000 */
[----:B------:R-:W-:Y:S02]  /*8830*/  VIADD R187, R5, UR6 ;  /* 0x0000000605bb7c36 */ /* 0x000fe40008000000 */
[C---:B------:R-:W-:Y:S02]  /*8840*/  IMAD.IADD R5, R0.reuse, 0x1, R185 ;  /* 0x0000000100057824 */ /* 0x040fe400078e02b9 */
[----:B------:R-:W-:Y:S01]  /*8850*/  IMAD.IADD R6, R0, 0x1, R187 ;  /* 0x0000000100067824 */ /* 0x000fe200078e02bb */
[----:B0-----:R-:W-:Y:S06]  /*8860*/  @!P6 BRA `(.L_x_1044) ;  /* 0x00000000005ce947 */ /* 0x001fec0003800000 */
[----:B------:R-:W-:Y:S01]  /*8870*/  ISETP.GT.AND P2, PT, R11, -0x1, PT ;  /* 0xffffffff0b00780c */ /* 0x000fe20003f44270 */
[----:B------:R-:W-:-:S12]  /*8880*/  BSSY B0, `(.L_x_1045) ;  /* 0x0000011000007945 */ /* 0x000fd80003800000 */
[----:B------:R-:W-:Y:S05]  /*8890*/  @P2 BRA `(.L_x_1046) ;  /* 0x0000000000242947 */ /* 0x000fea0003800000 */
[----:B------:R-:W-:Y:S01]  /*88a0*/  IMAD.U32 R20, RZ, RZ, UR52 ;  /* 0x00000034ff147e24 */ /* 0x000fe2000f8e00ff */
[----:B------:R-:W-:-:S04]  /*88b0*/  IADD3 R12, R0, R16, -R17 ;  /* 0x00000010000c7210 */ /* 0x000fc80007ffe811 */
[----:B------:R-:W-:Y:S02]  /*88c0*/  ISETP.NE.AND P2, PT, R20, 0x1, PT ;  /* 0x000000011400780c */ /* 0x000fe40003f45270 */
[----:B------:R-:W-:-:S11]  /*88d0*/  LOP3.LUT R15, RZ, R12, RZ, 0x33, !PT ;  /* 0x0000000cff0f7212 */ /* 0x000fd600078e33ff */
[----:B------:R-:W0:Y:S02]  /*88e0*/  @P2 LDC.64 R188, c[0x0][0x9e8] ;  /* 0x00027a00ffbc2b82 */ /* 0x000e240000000a00 */
[----:B0-----:R-:W-:-:S05]  /*88f0*/  @P2 IMAD.HI.U32 R12, R15, R188, RZ ;  /* 0x000000bc0f0c2227 */ /* 0x001fca00078e00ff */
[----:B------:R-:W-:-:S04]  /*8900*/  @P2 SHF.R.U32.HI R15, RZ, R189, R12 ;  /* 0x000000bdff0f2219 */ /* 0x000fc8000001160c */
[----:B------:R-:W-:Y:S01]  /*8910*/  LOP3.LUT R12, RZ, R15, RZ, 0x33, !PT ;  /* 0x0000000fff0c7212 */ /* 0x000fe200078e33ff */
[----:B------:R-:W-:Y:S06]  /*8920*/  BRA `(.L_x_1047) ;  /* 0x0000000000187947 */ /* 0x000fec0003800000 */
.L_x_1046:
[----:B------:R-:W-:Y:S02]  /*8930*/  IMAD.U32 R20, RZ, RZ, UR52 ;  /* 0x00000034ff147e24 */ /* 0x000fe4000f8e00ff */
[----:B------:R-:W-:-:S03]  /*8940*/  IMAD.MOV.U32 R12, RZ, RZ, R11 ;  /* 0x000000ffff0c7224 */ /* 0x000fc600078e000b */
[----:B------:R-:W-:-:S13]  /*8950*/  ISETP.NE.AND P2, PT, R20, 0x1, PT ;  /* 0x000000011400780c */ /* 0x000fda0003f45270 */
[----:B------:R-:W0:Y:S02]  /*8960*/  @P2 LDC.64 R14, c[0x0][0x9e8] ;  /* 0x00027a00ff0e2b82 */ /* 0x000e240000000a00 */
[----:B0-----:R-:W-:-:S05]  /*8970*/  @P2 IMAD.HI.U32 R14, R11, R14, RZ ;  /* 0x0000000e0b0e2227 */ /* 0x001fca00078e00ff */
[----:B------:R-:W-:-:S07]  /*8980*/  @P2 SHF.R.U32.HI R12, RZ, R15, R14 ;  /* 0x0000000fff0c2219 */ /* 0x000fce000001160e */
.L_x_1047:
[----:B------:R-:W-:Y:S05]  /*8990*/  BSYNC B0 ;  /* 0x0000000000007941 */ /* 0x000fea0003800000 */
.L_x_1045:
[----:B------:R-:W-:-:S04]  /*89a0*/  IMAD R15, R12, R20, -R21 ;  /* 0x000000140c0f7224 */ /* 0x000fc800078e0a15 */
[----:B------:R-:W-:-:S05]  /*89b0*/  IMAD R15, R2, -0x2, R15 ;  /* 0xfffffffe020f7824 */ /* 0x000fca00078e020f */
[----:B------:R-:W-:Y:S02]  /*89c0*/  VIADDMNMX R5, R15, R20, R5, PT ;  /* 0x000000140f057246 */ /* 0x000fe40003800105 */
[----:B------:R-:W-:-:S07]  /*89d0*/  VIMNMX R6, R6, R15, !PT ;  /* 0x0000000f06067248 */ /* 0x000fce0007fe0100 */
.L_x_1044:
[----:B------:R-:W-:Y:S02]  /*89e0*/  ISETP.GT.AND P2, PT, R7, -0x1, PT ;  /* 0xffffffff0700780c */ /* 0x000fe40003f44270 */
[----:B------:R-:W-:Y:S02]  /*89f0*/  IADD3 R12, R187, 0x8, R0 ;  /* 0x00000008bb0c7810 */ /* 0x000fe40007ffe000 */
[C---:B------:R-:W-:Y:S02]  /*8a00*/  ISETP.GT.AND P3, PT, R6.reuse, RZ, P2 ;  /* 0x000000ff0600720c */ /* 0x040fe40001764270 */
[C---:B------:R-:W-:Y:S02]  /*8a10*/  ISETP.GT.AND P5, PT, R6.reuse, 0x1, P2 ;  /* 0x000000010600780c */ /* 0x040fe400017a4270 */
[----:B------:R-:W-:Y:S02]  /*8a20*/  ISETP.LT.OR P4, PT, R5, 0x1, P3 ;  /* 0x000000010500780c */ /* 0x000fe40001f81670 */
[----:B------:R-:W-:-:S02]  /*8a30*/  ISETP.GT.AND P3, PT, R6, 0x8, P2 ;  /* 0x000000080600780c */ /* 0x000fc40001764270 */
[----:B------:R-:W-:Y:S02]  /*8a40*/  FSEL R15, R152, -INF , !P4 ;  /* 0xff800000980f7808 */ /* 0x000fe40006000000 */
[----:B------:R-:W-:Y:S02]  /*8a50*/  ISETP.GT.AND P4, PT, R6, 0x9, P2 ;  /* 0x000000090600780c */ /* 0x000fe40001784270 */
[C---:B------:R-:W-:Y:S02]  /*8a60*/  ISETP.LT.OR P5, PT, R5.reuse, 0x2, P5 ;  /* 0x000000020500780c */ /* 0x040fe40002fa1670 */
[C---:B------:R-:W-:Y:S02]  /*8a70*/  ISETP.LT.OR P3, PT, R5.reuse, 0x9, P3 ;  /* 0x000000090500780c */ /* 0x040fe40001f61670 */
[----:B------:R-:W-:Y:S02]  /*8a80*/  ISETP.LT.OR P4, PT, R5, 0xa, P4 ;  /* 0x0000000a0500780c */ /* 0x000fe40002781670 */
[----:B------:R-:W-:-:S02]  /*8a90*/  FSEL R153, R153, -INF , !P5 ;  /* 0xff80000099997808 */ /* 0x000fc40006800000 */
[----:B------:R-:W-:Y:S02]  /*8aa0*/  FSEL R156, R156, -INF , !P3 ;  /* 0xff8000009c9c7808 */ /* 0x000fe40005800000 */
[----:B------:R-:W-:Y:S02]  /*8ab0*/  FSEL R157, R157, -INF , !P4 ;  /* 0xff8000009d9d7808 */ /* 0x000fe40006000000 */
[C---:B------:R-:W-:Y:S02]  /*8ac0*/  ISETP.GT.AND P5, PT, R6.reuse, 0x10, P2 ;  /* 0x000000100600780c */ /* 0x040fe400017a4270 */
[C---:B------:R-:W-:Y:S02]  /*8ad0*/  ISETP.GT.AND P3, PT, R6.reuse, 0x11, P2 ;  /* 0x000000110600780c */ /* 0x040fe40001764270 */
        /* <DEDUP_REMOVED lines=31> */
[----:B------:R-:W-:-:S02]  /*8cd0*/  IADD3 R6, R185, 0x8, R0 ;  /* 0x00000008b9067810 */ /* 0x000fc40007ffe000 */
[----:B------:R-:W-:Y:S02]  /*8ce0*/  FSEL R177, R177, -INF , !P5 ;  /* 0xff800000b1b17808 */ /* 0x000fe40006800000 */
[----:B------:R-:W-:Y:S02]  /*8cf0*/  FSEL R180, R180, -INF , !P3 ;  /* 0xff800000b4b47808 */ /* 0x000fe40005800000 */
[----:B------:R-:W-:Y:S01]  /*8d00*/  FSEL R181, R181, -INF , !P4 ;  /* 0xff800000b5b57808 */ /* 0x000fe20006000000 */
[----:B------:R-:W-:Y:S06]  /*8d10*/  @!P6 BRA `(.L_x_1048) ;  /* 0x000000000058e947 */ /* 0x000fec0003800000 */
        /* <DEDUP_REMOVED lines=11> */
.L_x_1050:
[----:B------:R-:W-:Y:S02]  /*8dd0*/  IMAD.U32 R20, RZ, RZ, UR52 ;  /* 0x00000034ff147e24 */ /* 0x000fe4000f8e00ff */
[----:B------:R-:W-:-:S03]  /*8de0*/  IMAD.MOV.U32 R5, RZ, RZ, R13 ;  /* 0x000000ffff057224 */ /* 0x000fc600078e000d */
[----:B------:R-:W-:-:S13]  /*8df0*/  ISETP.NE.AND P3, PT, R20, 0x1, PT ;  /* 0x000000011400780c */ /* 0x000fda0003f65270 */
[----:B------:R-:W0:Y:S02]  /*8e00*/  @P3 LDC.64 R184, c[0x0][0x9e8] ;  /* 0x00027a00ffb83b82 */ /* 0x000e240000000a00 */
[----:B0-----:R-:W-:-:S05]  /*8e10*/  @P3 IMAD.HI.U32 R14, R13, R184, RZ ;  /* 0x000000b80d0e3227 */ /* 0x001fca00078e00ff */
[----:B------:R-:W-:-:S07]  /*8e20*/  @P3 SHF.R.U32.HI R5, RZ, R185, R14 ;  /* 0x000000b9ff053219 */ /* 0x000fce000001160e */
.L_x_1051:
[----:B------:R-:W-:Y:S05]  /*8e30*/  BSYNC B0 ;  /* 0x0000000000007941 */ /* 0x000fea0003800000 */
.L_x_1049:
[----:B------:R-:W-:-:S04]  /*8e40*/  IMAD R5, R5, R20, -R21 ;  /* 0x0000001405057224 */ /* 0x000fc800078e0a15 */
[----:B------:R-:W-:-:S05]  /*8e50*/  IMAD R5, R2, -0x2, R5 ;  /* 0xfffffffe02057824 */ /* 0x000fca00078e0205 */
[----:B------:R-:W-:Y:S02]  /*8e60*/  VIADDMNMX R6, R5, R20, R6, PT ;  /* 0x0000001405067246 */ /* 0x000fe40003800106 */
[----:B------:R-:W-:-:S07]  /*8e70*/  VIMNMX R12, R12, R5, !PT ;  /* 0x000000050c0c7248 */ /* 0x000fce0007fe0100 */
.L_x_1048:
        /* <DEDUP_REMOVED lines=9> */
[C---:B------:R-:W-:Y:S02]  /*8f10*/  ISETP.GT.AND P5, PT, R12.reuse, 0x9, P2 ;  /* 0x000000090c00780c */ /* 0x040fe400017a4270 */
[----:B------:R-:W-:Y:S02]  /*8f20*/  FMNMX.FTZ R5, R161, R14, !PT ;  /* 0x0000000ea1057209 */ /* 0x000fe40007810000 */
[----:B------:R-:W-:-:S02]  /*8f30*/  ISETP.GT.AND P3, PT, R12, 0x1, P2 ;  /* 0x000000010c00780c */ /* 0x000fc40001764270 */
[----:B------:R-:W-:Y:S02]  /*8f40*/  FMNMX.FTZ R14, R164, R5, !PT ;  /* 0x00000005a40e7209 */ /* 0x000fe40007810000 */
[C---:B------:R-:W-:Y:S02]  /*8f50*/  ISETP.LT.OR P4, PT, R6.reuse, 0x1, P4 ;  /* 0x000000010600780c */ /* 0x040fe40002781670 */
[----:B------:R-:W-:Y:S02]  /*8f60*/  FMNMX.FTZ R5, R165, R14, !PT ;  /* 0x0000000ea5057209 */ /* 0x000fe40007810000 */
[----:B------:R-:W-:Y:S02]  /*8f70*/  ISETP.LT.OR P5, PT, R6, 0xa, P5 ;  /* 0x0000000a0600780c */ /* 0x000fe40002fa1670 */
[----:B------:R-:W-:Y:S02]  /*8f80*/  FMNMX.FTZ R14, R168, R5, !PT ;  /* 0x00000005a80e7209 */ /* 0x000fe40007810000 */
[----:B------:R-:W-:-:S02]  /*8f90*/  ISETP.LT.OR P3, PT, R6, 0x2, P3 ;  /* 0x000000020600780c */ /* 0x000fc40001f61670 */
[----:B------:R-:W-:Y:S02]  /*8fa0*/  FMNMX.FTZ R5, R169, R14, !PT ;  /* 0x0000000ea9057209 */ /* 0x000fe40007810000 */
[----:B------:R-:W-:Y:S02]  /*8fb0*/  FSEL R21, R154, -INF , !P4 ;  /* 0xff8000009a157808 */ /* 0x000fe40006000000 */
[----:B------:R-:W-:Y:S02]  /*8fc0*/  FMNMX.FTZ R14, R172, R5, !PT ;  /* 0x00000005ac0e7209 */ /* 0x000fe40007810000 */
[----:B------:R-:W-:Y:S02]  /*8fd0*/  FSEL R159, R159, -INF , !P5 ;  /* 0xff8000009f9f7808 */ /* 0x000fe40006800000 */
[----:B------:R-:W-:Y:S02]  /*8fe0*/  FMNMX.FTZ R5, R173, R14, !PT ;  /* 0x0000000ead057209 */ /* 0x000fe40007810000 */
[----:B------:R-:W-:-:S02]  /*8ff0*/  FSEL R155, R155, -INF , !P3 ;  /* 0xff8000009b9b7808 */ /* 0x000fc40005800000 */
[----:B------:R-:W-:Y:S02]  /*9000*/  FMNMX.FTZ R14, R176, R5, !PT ;  /* 0x00000005b00e7209 */ /* 0x000fe40007810000 */
[C---:B------:R-:W-:Y:S02]  /*9010*/  ISETP.GT.AND P5, PT, R12.reuse, 0x11, P2 ;  /* 0x000000110c00780c */ /* 0x040fe400017a4270 */
[----:B------:R-:W-:Y:S02]  /*9020*/  FMNMX.FTZ R5, R177, R14, !PT ;  /* 0x0000000eb1057209 */ /* 0x000fe40007810000 */
[----:B------:R-:W-:Y:S02]  /*9030*/  ISETP.GT.AND P3, PT, R12, 0x10, P2 ;  /* 0x000000100c00780c */ /* 0x000fe40001764270 */
[----:B------:R-:W-:Y:S02]  /*9040*/  FMNMX.FTZ R14, R180, R5, !PT ;  /* 0x00000005b40e7209 */ /* 0x000fe40007810000 */
[----:B------:R-:W-:-:S02]  /*9050*/  ISETP.LT.OR P5, PT, R6, 0x12, P5 ;  /* 0x000000120600780c */ /* 0x000fc40002fa1670 */
[----:B------:R-:W-:Y:S02]  /*9060*/  FMNMX.FTZ R14, R181, R14, !PT ;  /* 0x0000000eb50e7209 */ /* 0x000fe40007810000 */
[----:B------:R-:W-:Y:S02]  /*9070*/  ISETP.LT.OR P3, PT, R6, 0x11, P3 ;  /* 0x000000110600780c */ /* 0x000fe40001f61670 */
[----:B------:R-:W-:Y:S01]  /*9080*/  FSEL R163, R163, -INF , !P5 ;  /* 0xff800000a3a37808 */ /* 0x000fe20006800000 */
[----:B------:R-:W0:Y:S01]  /*9090*/  SHFL.BFLY PT, R5, R14, 0x2, 0x1f ;  /* 0x0c401f000e057f89 */ /* 0x000e2200000e0000 */
[----:B------:R-:W-:Y:S02]  /*90a0*/  ISETP.GT.AND P5, PT, R12, 0x20, P2 ;  /* 0x000000200c00780c */ /* 0x000fe400017a4270 */
[----:B------:R-:W-:Y:S02]  /*90b0*/  FSEL R162, R162, -INF , !P3 ;  /* 0xff800000a2a27808 */ /* 0x000fe40005800000 */
[----:B------:R-:W-:-:S02]  /*90c0*/  ISETP.GT.AND P3, PT, R12, 0x18, P2 ;  /* 0x000000180c00780c */ /* 0x000fc40001764270 */
[----:B------:R-:W-:Y:S02]  /*90d0*/  ISETP.LT.OR P5, PT, R6, 0x21, P5 ;  /* 0x000000210600780c */ /* 0x000fe40002fa1670 */
[----:B------:R-:W-:Y:S02]  /*90e0*/  ISETP.GT.AND P4, PT, R12, 0x19, P2 ;  /* 0x000000190c00780c */ /* 0x000fe40001784270 */
[----:B------:R-:W-:Y:S02]  /*90f0*/  ISETP.LT.OR P3, PT, R6, 0x19, P3 ;  /* 0x000000190600780c */ /* 0x000fe40001f61670 */
[----:B------:R-:W-:Y:S02]  /*9100*/  FSEL R170, R170, -INF , !P5 ;  /* 0xff800000aaaa7808 */ /* 0x000fe40006800000 */
[----:B------:R-:W-:Y:S02]  /*9110*/  FSEL R166, R166, -INF , !P3 ;  /* 0xff800000a6a67808 */ /* 0x000fe40005800000 */
[----:B------:R-:W-:-:S02]  /*9120*/  ISETP.LT.OR P4, PT, R6, 0x1a, P4 ;  /* 0x0000001a0600780c */ /* 0x000fc40002781670 */
[C---:B------:R-:W-:Y:S02]  /*9130*/  ISETP.GT.AND P3, PT, R12.reuse, 0x21, P2 ;  /* 0x000000210c00780c */ /* 0x040fe40001764270 */
[----:B------:R-:W-:Y:S02]  /*9140*/  FSEL R167, R167, -INF , !P4 ;  /* 0xff800000a7a77808 */ /* 0x000fe40006000000 */
[----:B------:R-:W-:Y:S02]  /*9150*/  ISETP.GT.AND P4, PT, R12, 0x28, P2 ;  /* 0x000000280c00780c */ /* 0x000fe40001784270 */
[----:B0-----:R-:W-:Y:S02]  /*9160*/  FMNMX.FTZ R5, R14, R5, !PT ;  /* 0x000000050e057209 */ /* 0x001fe40007810000 */
[----:B------:R-:W-:Y:S02]  /*9170*/  FMNMX.FTZ R14, R21, R10, !PT ;  /* 0x0000000a150e7209 */ /* 0x000fe40007810000 */
[----:B------:R-:W-:Y:S01]  /*9180*/  ISETP.LT.OR P3, PT, R6, 0x22, P3 ;  /* 0x000000220600780c */ /* 0x000fe20001f61670 */
[----:B------:R-:W0:Y:S01]  /*9190*/  SHFL.BFLY PT, R20, R5, 0x1, 0x1f ;  /* 0x0c201f0005147f89 */ /* 0x000e2200000e0000 */
        /* <DEDUP_REMOVED lines=11> */
[C---:B------:R-:W-:Y:S02]  /*9250*/  ISETP.LT.OR P3, PT, R6.reuse, 0x2a, P3 ;  /* 0x0000002a0600780c */ /* 0x040fe40001f61670 */
[----:B0-----:R-:W-:Y:S01]  /*9260*/  FMNMX.FTZ R5, R5, R20, !PT ;  /* 0x0000001405057209 */ /* 0x001fe20007810000 */
[----:B------:R-:W-:Y:S01]  /*9270*/  IMAD.U32 R20, RZ, RZ, UR37 ;  /* 0x00000025ff147e24 */ /* 0x000fe2000f8e00ff */
[----:B------:R-:W-:-:S02]  /*9280*/  ISETP.LT.OR P4, PT, R6, 0x31, P4 ;  /* 0x000000310600780c */ /* 0x000fc40002781670 */
[C---:B------:R-:W-:Y:S01]  /*9290*/  FSETP.NEU.FTZ.AND P5, PT, R5.reuse, -INF , PT ;  /* 0xff8000000500780b */ /* 0x040fe20003fbd000 */
[----:B------:R-:W-:-:S01]  /*92a0*/  FFMA.FTZ R20, R5, R20, -8 ;  /* 0xc100000005147423 */ /* 0x000fc20000010014 */
[----:B------:R-:W-:Y:S02]  /*92b0*/  FSEL R175, R175, -INF , !P3 ;  /* 0xff800000afaf7808 */ /* 0x000fe40005800000 */
[----:B------:R-:W-:Y:S02]  /*92c0*/  ISETP.GT.AND P3, PT, R12, 0x31, P2 ;  /* 0x000000310c00780c */ /* 0x000fe40001764270 */
[----:B------:R-:W-:Y:S02]  /*92d0*/  FSEL R184, R20, RZ, P5 ;  /* 0x000000ff14b87208 */ /* 0x000fe40002800000 */
[----:B------:R-:W-:Y:S02]  /*92e0*/  FSEL R178, R178, -INF , !P4 ;  /* 0xff800000b2b27808 */ /* 0x000fe40006000000 */
[----:B------:R-:W-:Y:S01]  /*92f0*/  ISETP.GT.AND P4, PT, R12, 0x38, P2 ;  /* 0x000000380c00780c */ /* 0x000fe20001784270 */
[----:B------:R-:W-:-:S01]  /*9300*/  FFMA.FTZ R152, R15, UR37, -R184 ;  /* 0x000000250f987c23 */ /* 0x000fc200080108b8 */
[----:B------:R-:W-:Y:S01]  /*9310*/  FMNMX.FTZ R15, R167, R14, !PT ;  /* 0x0000000ea70f7209 */ /* 0x000fe20007810000 */
[----:B------:R-:W-:-:S01]  /*9320*/  FFMA.FTZ R154, R168, UR37, -R184 ;  /* 0x00000025a89a7c23 */ /* 0x000fc200080108b8 */
[----:B------:R-:W-:Y:S01]  /*9330*/  ISETP.LT.OR P3, PT, R6, 0x32, P3 ;  /* 0x000000320600780c */ /* 0x000fe20001f61670 */
[----:B------:R0:W-:Y:S01]  /*9340*/  MUFU.EX2 R14, R152 ;  /* 0x00000098000e7308 */ /* 0x0001e20000000800 */
[----:B------:R-:W-:Y:S01]  /*9350*/  FMNMX.FTZ R20, R170, R15, !PT ;  /* 0x0000000faa147209 */ /* 0x000fe20007810000 */
[--C-:B------:R-:W-:Y:S01]  /*9360*/  FFMA.FTZ R15, R153, UR37, -R184.reuse ;  /* 0x00000025990f7c23 */ /* 0x100fe200080108b8 */
[----:B------:R-:W-:Y:S01]  /*9370*/  ISETP.GT.AND P2, PT, R12, 0x39, P2 ;  /* 0x000000390c00780c */ /* 0x000fe20001744270 */
[--C-:B------:R-:W-:Y:S01]  /*9380*/  FFMA.FTZ R12, R156, UR37, -R184.reuse ;  /* 0x000000259c0c7c23 */ /* 0x100fe200080108b8 */
[----:B------:R-:W-:Y:S01]  /*9390*/  FMNMX.FTZ R153, R171, R20, !PT ;  /* 0x00000014ab997209 */ /* 0x000fe20007810000 */
[--C-:B------:R-:W-:Y:S01]  /*93a0*/  FFMA.FTZ R156, R172, UR37, -R184.reuse ;  /* 0x00000025ac9c7c23 */ /* 0x100fe200080108b8 */
[----:B------:R-:W-:Y:S01]  /*93b0*/  ISETP.LT.OR P4, PT, R6, 0x39, P4 ;  /* 0x000000390600780c */ /* 0x000fe20002781670 */
[----:B------:R-:W-:Y:S01]  /*93c0*/  MUFU.EX2 R15, R15 ;  /* 0x0000000f000f7308 */ /* 0x000fe20000000800 */
[----:B------:R-:W-:Y:S01]  /*93d0*/  FMNMX.FTZ R20, R174, R153, !PT ;  /* 0x00000099ae147209 */ /* 0x000fe20007810000 */
[--C-:B0-----:R-:W-:Y:S01]  /*93e0*/  FFMA.FTZ R152, R164, UR37, -R184.reuse ;  /* 0x00000025a4987c23 */ /* 0x101fe200080108b8 */
[----:B------:R-:W-:Y:S01]  /*93f0*/  FSEL R179, R179, -INF , !P3 ;  /* 0xff800000b3b37808 */ /* 0x000fe20005800000 */
[----:B------:R-:W-:Y:S01]  /*9400*/  FFMA.FTZ R164, R180, UR37, -R184 ;  /* 0x00000025b4a47c23 */ /* 0x000fe200080108b8 */
[----:B------:R-:W-:-:S02]  /*9410*/  FMNMX.FTZ R153, R175, R20, !PT ;  /* 0x00000014af997209 */ /* 0x000fc40007810000 */
[----:B------:R-:W-:Y:S01]  /*9420*/  ISETP.LT.OR P2, PT, R6, 0x3a, P2 ;  /* 0x0000003a0600780c */ /* 0x000fe20001741670 */
[----:B------:R-:W-:Y:S01]  /*9430*/  MUFU.EX2 R12, R12 ;  /* 0x0000000c000c7308 */ /* 0x000fe20000000800 */
[----:B------:R-:W-:Y:S01]  /*9440*/  FMNMX.FTZ R20, R178, R153, !PT ;  /* 0x00000099b2147209 */ /* 0x000fe20007810000 */
[--C-:B------:R-:W-:Y:S01]  /*9450*/  FFMA.FTZ R153, R157, UR37, -R184.reuse ;  /* 0x000000259d997c23 */ /* 0x100fe200080108b8 */
[----:B------:R-:W-:Y:S02]  /*9460*/  FSEL R182, R182, -INF , !P4 ;  /* 0xff800000b6b67808 */ /* 0x000fe40006000000 */
[----:B------:R-:W-:Y:S01]  /*9470*/  FMNMX.FTZ R157, R179, R20, !PT ;  /* 0x00000014b39d7209 */ /* 0x000fe20007810000 */
[----:B------:R-:W-:-:S01]  /*9480*/  FFMA.FTZ R20, R160, UR37, -R184 ;  /* 0x00000025a0147c23 */ /* 0x000fc200080108b8 */
[----:B------:R-:W-:Y:S01]  /*9490*/  FSEL R183, R183, -INF , !P2 ;  /* 0xff800000b7b77808 */ /* 0x000fe20005000000 */
[----:B------:R-:W-:-:S01]  /*94a0*/  FFMA.FTZ R160, R176, UR37, -R184 ;  /* 0x00000025b0a07c23 */ /* 0x000fc200080108b8 */
[----:B------:R-:W-:Y:S01]  /*94b0*/  FMNMX.FTZ R6, R182, R157, !PT ;  /* 0x0000009db6067209 */ /* 0x000fe20007810000 */
[----:B------:R-:W-:-:S01]  /*94c0*/  FFMA.FTZ R157, R161, UR37, -R184 ;  /* 0x00000025a19d7c23 */ /* 0x000fc200080108b8 */
[--C-:B------:R-:W-:Y:S01]  /*94d0*/  FFMA.FTZ R161, R165, UR37, -R184.reuse ;  /* 0x00000025a5a17c23 */ /* 0x100fe200080108b8 */
[----:B------:R-:W-:-:S01]  /*94e0*/  FFMA.FTZ R165, R169, UR37, -R184 ;  /* 0x00000025a9a57c23 */ /* 0x000fc200080108b8 */
[----:B------:R-:W-:Y:S01]  /*94f0*/  FMNMX.FTZ R6, R183, R6, !PT ;  /* 0x00000006b7067209 */ /* 0x000fe20007810000 */
[----:B------:R-:W-:-:S01]  /*9500*/  FFMA.FTZ R169, R173, UR37, -R184 ;  /* 0x00000025ada97c23 */ /* 0x000fc200080108b8 */
[--C-:B------:R-:W-:Y:S01]  /*9510*/  FFMA.FTZ R173, R177, UR37, -R184.reuse ;  /* 0x00000025b1ad7c23 */ /* 0x100fe200080108b8 */
[----:B------:R-:W-:-:S01]  /*9520*/  FFMA.FTZ R184, R181, UR37, -R184 ;  /* 0x00000025b5b87c23 */ /* 0x000fc200080108b8 */
[----:B------:R-:W-:Y:S01]  /*9530*/  IMAD.U32 R181, RZ, RZ, UR37 ;  /* 0x00000025ffb57e24 */ /* 0x000fe2000f8e00ff */
[----:B------:R-:W0:Y:S01]  /*9540*/  SHFL.BFLY PT, R185, R6, 0x2, 0x1f ;  /* 0x0c401f0006b97f89 */ /* 0x000e2200000e0000 */
[----:B------:R-:W-:Y:S01]  /*9550*/  FSEL R177, R5, RZ, P5 ;  /* 0x000000ff05b17208 */ /* 0x000fe20002800000 */
[----:B------:R-:W-:Y:S04]  /*9560*/  MUFU.EX2 R153, R153 ;  /* 0x0000009900997308 */ /* 0x000fe80000000800 */
[----:B------:R-:W-:-:S04]  /*9570*/  FADD.FTZ R8, -R177, R8 ;  /* 0x00000008b1087221 */ /* 0x000fc80000010100 */
[----:B------:R-:W-:Y:S08]  /*9580*/  MUFU.EX2 R20, R20 ;  /* 0x0000001400147308 */ /* 0x000ff00000000800 */
[----:B------:R-:W-:Y:S01]  /*9590*/  MUFU.EX2 R157, R157 ;  /* 0x0000009d009d7308 */ /* 0x000fe20000000800 */
[----:B0-----:R-:W-:-:S07]  /*95a0*/  FMNMX.FTZ R185, R6, R185, !PT ;  /* 0x000000b906b97209 */ /* 0x001fce0007810000 */
[----:B------:R-:W-:Y:S01]  /*95b0*/  MUFU.EX2 R152, R152 ;  /* 0x0000009800987308 */ /* 0x000fe20000000800 */
[----:B------:R-:W0:Y:S07]  /*95c0*/  SHFL.BFLY PT, R6, R185, 0x1, 0x1f ;  /* 0x0c201f00b9067f89 */ /* 0x000e2e00000e0000 */
[----:B------:R-:W-:Y:S08]  /*95d0*/  MUFU.EX2 R161, R161 ;  /* 0x000000a100a17308 */ /* 0x000ff00000000800 */
[----:B------:R-:W-:Y:S08]  /*95e0*/  MUFU.EX2 R154, R154 ;  /* 0x0000009a009a7308 */ /* 0x000ff00000000800 */
[----:B------:R-:W-:Y:S01]  /*95f0*/  MUFU.EX2 R165, R165 ;  /* 0x000000a500a57308 */ /* 0x000fe20000000800 */
[----:B0-----:R-:W-:-:S04]  /*9600*/  FMNMX.FTZ R6, R185, R6, !PT ;  /* 0x00000006b9067209 */ /* 0x001fc80007810000 */
[C---:B------:R-:W-:Y:S01]  /*9610*/  FSETP.NEU.FTZ.AND P2, PT, R6.reuse, -INF , PT ;  /* 0xff8000000600780b */ /* 0x040fe20003f5d000 */
[----:B------:R-:W-:-:S01]  /*9620*/  FFMA.FTZ R168, R6, R181, -8 ;  /* 0xc100000006a87423 */ /* 0x000fc200000100b5 */
[----:B------:R-:W-:Y:S01]  /*9630*/  FMUL.FTZ R181, R8, UR37 ;  /* 0x0000002508b57c20 */ /* 0x000fe20008410000 */
[----:B------:R-:W-:Y:S03]  /*9640*/  MUFU.EX2 R156, R156 ;  /* 0x0000009c009c7308 */ /* 0x000fe60000000800 */
        /* <DEDUP_REMOVED lines=72> */
[----:B0-----:R-:W-:-:S01]  /*9ad0*/  FADD.FTZ R167, R182, R3 ;  /* 0x00000003b6a77221 */ /* 0x001fc20000010000 */
[----:B-1----:R-:W-:-:S03]  /*9ae0*/  FADD.FTZ R3, R177, R4 ;  /* 0x00000004b1037221 */ /* 0x002fc60000010000 */
[----:B--2---:R-:W-:Y:S01]  /*9af0*/  FADD.FTZ R4, R168, R167 ;  /* 0x000000a7a8047221 */ /* 0x004fe20000010000 */
[----:B------:R-:W-:Y:S06]  /*9b00*/  @!P0 BRA `(.L_x_1052) ;  /* 0x0000000000048947 */ /* 0x000fec0003800000 */
[----:B------:R-:W-:Y:S01]  /*9b10*/  BPT.TRAP 0x1 ;  /* 0x000000040000795c */ /* 0x000fe20000300000 */
.L_x_1052:
        /* <DEDUP_REMOVED lines=156> */
.L_x_1035:
[----:B------:R-:W-:Y:S06]  /*a4e0*/  BAR.ARV 0x8, 0x120 ;  /* 0x0204800000007b1d */ /* 0x000fec0000002000 */
[----:B------:R-:W-:Y:S05]  /*a4f0*/  @!P0 BRA `(.L_x_1054) ;  /* 0x0000000000048947 */ /* 0x000fea0003800000 */
[----:B------:R-:W-:Y:S01]  /*a500*/  BPT.TRAP 0x1 ;  /* 0x000000040000795c */ /* 0x000fe20000300000 */
.L_x_1054:
[----:B------:R-:W-:Y:S01]  /*a510*/  ULEA UR12, UR52, UR41, 0x3 ;  /* 0x00000029340c7291 */ /* 0x000fe2000f8e183f */
[----:B------:R-:W-:-:S05]  /*a520*/  IMAD.U32 R0, RZ, RZ, UR45 ;  /* 0x0000002dff007e24 */ /* 0x000fca000f8e00ff */
[----:B------:R-:W-:-:S04]  /*a530*/  SHF.L.U32 R0, R0, 0x1f, RZ ;  /* 0x0000001f00007819 */ /* 0x000fc800000006ff */
[----:B------:R0:W1:Y:S01]  /*a540*/  SYNCS.PHASECHK.TRANS64.TRYWAIT P1, [UR12+0x28450], R0 ;  /* 0x02845000ff0075a7 */ /* 0x000062000802014c */
[----:B------:R-:W-:Y:S05]  /*a550*/  @!P0 BRA `(.L_x_1055) ;  /* 0x0000000000048947 */ /* 0x000fea0003800000 */
[----:B------:R-:W-:Y:S01]  /*a560*/  BPT.TRAP 0x1 ;  /* 0x000000040000795c */ /* 0x000fe20000300000 */
.L_x_1055:
[----:B-1----:R-:W-:Y:S05]  /*a570*/  @P1 BRA `(.L_x_1056) ;  /* 0x0000000000081947 */ /* 0x002fea0003800000 */
[----:B------:R-:W1:Y:S02]  /*a580*/  SYNCS.PHASECHK.TRANS64.TRYWAIT P1, [UR12+0x28450], R0 ;  /* 0x02845000ff0075a7 */ /* 0x000e64000802014c */
[----:B-1----:R-:W-:Y:S05]  /*a590*/  @!P1 BRA `(.L_x_1057) ;  /* 0x0000009800889947 */ /* 0x002fea0003800000 */
.L_x_1056:
[----:B------:R-:W-:Y:S01]  /*a5a0*/  ULDC.64 UR4, c[0x0][0x9a0] ;  /* 0x0002680000047ab9 */ /* 0x000fe20000000a00 */
[----:B------:R-:W-:Y:S01]  /*a5b0*/  UIADD3 UR41, UR41, 0x8000, URZ ;  /* 0x0000800029297890 */ /* 0x000fe2000fffe03f */
[----:B------:R-:W-:Y:S01]  /*a5c0*/  WARPGROUP.ARRIVE ;  /* 0x00000000000079c5 */ /* 0x000fe20000000000 */
[----:B------:R-:W-:Y:S01]  /*a5d0*/  UISETP.NE.U32.AND UP0, UPT, UR4, URZ, UPT ;  /* 0x0000003f0400728c */ /* 0x000fe2000bf05070 */
[----:B-1----:R-:W-:Y:S01]  /*a5e0*/  IMAD.MOV.U32 R7, RZ, RZ, 0x3f800000 ;  /* 0x3f800000ff077424 */ /* 0x002fe200078e00ff */
[----:B------:R-:W-:Y:S02]  /*a5f0*/  USHF.R.U32.HI UR41, URZ, 0x4, UR41 ;  /* 0x000000043f297899 */ /* 0x000fe40008011629 */
[----:B------:R-:W-:Y:S02]  /*a600*/  UISETP.NE.AND.EX UP0, UPT, UR5, URZ, UPT, UP0 ;  /* 0x0000003f0500728c */ /* 0x000fe4000bf05300 */
[----:B------:R-:W-:-:S04]  /*a610*/  ULOP3.LUT UR41, UR41, 0x3fff, URZ, 0xc0, !UPT ;  /* 0x00003fff29297892 */ /* 0x000fc8000f8ec03f */
[----:B------:R-:W-:Y:S01]  /*a620*/  ULOP3.LUT UR41, UR41, 0x10000, URZ, 0xfc, !UPT ;  /* 0x0001000029297892 */ /* 0x000fe2000f8efc3f */
[----:B------:R-:W-:-:S04]  /*a630*/  PLOP3.LUT P1, PT, PT, PT, UP0, 0x80, 0x0 ;  /* 0x000000000000781c */ /* 0x000fc80003f2f008 */
[----:B------:R-:W-:Y:S01]  /*a640*/  @UP0 USHF.R.S32.HI UR8, URZ, 0x1f, UR48 ;  /* 0x0000001f3f080899 */ /* 0x000fe20008011430 */
[----:B------:R-:W-:-:S03]  /*a650*/  @UP0 ULDC.64 UR10, c[0x0][0x9c8] ;  /* 0x00027200000a0ab9 */ /* 0x000fc60000000a00 */
[----:B------:R-:W-:Y:S02]  /*a660*/  @UP0 UIMAD UR8, UR8, UR10, URZ ;  /* 0x0000000a080802a4 */ /* 0x000fe4000f8e023f */
[----:B------:R-:W-:Y:S02]  /*a670*/  @UP0 UIMAD.WIDE.U32 UR6, UR48, UR10, URZ ;  /* 0x0000000a300602a5 */ /* 0x000fe4000f8e003f */
[----:B------:R-:W-:Y:S02]  /*a680*/  @UP0 UIMAD UR9, UR48, UR11, UR8 ;  /* 0x0000000b300902a4 */ /* 0x000fe4000f8e0208 */
[----:B------:R-:W-:Y:S01]  /*a690*/  @UP0 USHF.R.S32.HI UR8, URZ, 0x1f, UR44 ;  /* 0x0000001f3f080899 */ /* 0x000fe2000801142c */
[----:B------:R-:W-:Y:S01]  /*a6a0*/  @UP0 ULDC.64 UR10, c[0x0][0x9d0] ;  /* 0x00027400000a0ab9 */ /* 0x000fe20000000a00 */
[----:B------:R-:W-:Y:S02]  /*a6b0*/  @UP0 UIADD3 UR7, UR7, UR9, URZ ;  /* 0x0000000907070290 */ /* 0x000fe4000fffe03f */
[----:B------:R-:W-:-:S02]  /*a6c0*/  @UP0 UIMAD UR9, UR8, UR10, URZ ;  /* 0x0000000a080902a4 */ /* 0x000fc4000f8e023f */
[----:B------:R-:W-:Y:S02]  /*a6d0*/  ULEA UR8, UR52, UR41, 0xa ;  /* 0x0000002934087291 */ /* 0x000fe4000f8e503f */
[----:B------:R-:W-:Y:S02]  /*a6e0*/  @UP0 UIMAD UR9, UR44, UR11, UR9 ;  /* 0x0000000b2c0902a4 */ /* 0x000fe4000f8e0209 */
[----:B------:R-:W-:Y:S01]  /*a6f0*/  @UP0 UIMAD.WIDE.U32 UR6, UR44, UR10, UR6 ;  /* 0x0000000a2c0602a5 */ /* 0x000fe2000f8e0006 */
[----:B------:R-:W-:Y:S02]  /*a700*/  UMOV UR11, 0x80000020 ;  /* 0x80000020000b7882 */ /* 0x000fe40000000000 */
[----:B------:R-:W-:Y:S01]  /*a710*/  UMOV UR10, UR8 ;  /* 0x00000008000a7c82 */ /* 0x000fe20008000000 */
[----:B------:R-:W-:-:S03]  /*a720*/  @UP0 UIADD3 UR7, UR7, UR9, URZ ;  /* 0x0000000907070290 */ /* 0x000fc6000fffe03f */
[----:B------:R-:W-:Y:S01]  /*a730*/  QGMMA.64x256x32.F32.E4M3.E4M3 R24, R188, gdesc[UR8], R24, gsb0 ;  /* 0x03e00008bc187df3 */ /* 0x000fe20008000818 */
[----:B------:R-:W-:-:S04]  /*a740*/  @UP0 ULEA UR4, UP1, UR6, UR4, 0x2 ;  /* 0x0000000406040291 */ /* 0x000fc8000f82103f */
[----:B------:R-:W-:Y:S02]  /*a750*/  @UP0 ULEA.HI.X UR5, UR6, UR5, UR7, 0x2, UP1 ;  /* 0x0000000506050291 */ /* 0x000fe400088f1407 */
[----:B------:R-:W-:-:S04]  /*a760*/  IMAD.U32 R8, RZ, RZ, UR4 ;  /* 0x00000004ff087e24 */ /* 0x000fc8000f8e00ff */
[----:B------:R-:W-:-:S05]  /*a770*/  IMAD.U32 R9, RZ, RZ, UR5 ;  /* 0x00000005ff097e24 */ /* 0x000fca000f8e00ff */
[----:B------:R1:W2:Y:S01]  /*a780*/  @P1 LDG.E R7, desc[UR50][R8.64] ;  /* 0x0000003208071981 */ /* 0x0002a2000c1e1900 */
[----:B------:R-:W-:Y:S01]  /*a790*/  UIADD3 UR8, UR8, 0x2, URZ ;  /* 0x0000000208087890 */ /* 0x000fe2000fffe03f */
[----:B------:R-:W-:-:S06]  /*a7a0*/  UMOV UR7, 0x80000020 ;  /* 0x8000002000077882 */ /* 0x000fcc0000000000 */
[----:B------:R-:W-:Y:S01]  /*a7b0*/  UMOV UR6, UR8 ;  /* 0x0000000800067c82 */ /* 0x000fe20008000000 */
[----:B0-----:R-:W0:Y:S04]  /*a7c0*/  SHFL.BFLY PT, R0, R3, 0x2, 0x1f ;  /* 0x0c401f0003007f89 */ /* 0x001e2800000e0000 */
[----:B------:R-:W3:Y:S01]  /*a7d0*/  SHFL.BFLY PT, R13, R4, 0x2, 0x1f ;  /* 0x0c401f00040d7f89 */ /* 0x000ee200000e0000 */
[----:B0-----:R-:W-:-:S01]  /*a7e0*/  FADD.FTZ R0, R0, R3 ;  /* 0x0000000300007221 */ /* 0x001fc20000010000 */
[----:B---3--:R-:W-:-:S04]  /*a7f0*/  FADD.FTZ R13, R13, R4 ;  /* 0x000000040d0d7221 */ /* 0x008fc80000010000 */
[----:B------:R-:W0:Y:S04]  /*a800*/  SHFL.BFLY PT, R11, R0, 0x1, 0x1f ;  /* 0x0c201f00000b7f89 */ /* 0x000e2800000e0000 */
[----:B------:R-:W3:Y:S01]  /*a810*/  SHFL.BFLY PT, R10, R13, 0x1, 0x1f ;  /* 0x0c201f000d0a7f89 */ /* 0x000ee200000e0000 */
[----:B-1----:R-:W-:Y:S02]  /*a820*/  IMAD.MOV.U32 R8, RZ, RZ, RZ ;  /* 0x000000ffff087224 */ /* 0x002fe400078e00ff */
[----:B0-----:R-:W-:Y:S01]  /*a830*/  FADD.FTZ R12, R0, R11 ;  /* 0x0000000b000c7221 */ /* 0x001fe20000010000 */
[----:B---3--:R-:W-:-:S04]  /*a840*/  FADD.FTZ R14, R13, R10 ;  /* 0x0000000a0d0e7221 */ /* 0x008fc80000010000 */
        /* <DEDUP_REMOVED lines=9> */
[----:B------:R-:W1:Y:S01]  /*a8e0*/  @P3 MUFU.LG2 R11, R15 ;  /* 0x0000000f000b3308 */ /* 0x000e620000000c00 */
[----:B------:R-:W-:Y:S02]  /*a8f0*/  WARPGROUP.DEPBAR.LE gsb0, 0x0 ;  /* 0x00008000000079c5 */ /* 0x000fe40000010000 */
[----:B------:R-:W-:-:S06]  /*a900*/  WARPGROUP.ARRIVE ;  /* 0x00000000000079c5 */ /* 0x000fcc0000000000 */
[----:B------:R-:W-:Y:S01]  /*a910*/  QGMMA.64x256x32.F32.E4M3.E4M3 R24, R184, gdesc[UR4], R24, gsb0 ;  /* 0x03e00004b8187df3 */ /* 0x000fe20008000818 */
[----:B------:R-:W3:Y:S01]  /*a920*/  @P1 MUFU.RCP R10, R14 ;  /* 0x0000000e000a1308 */ /* 0x000ee20000001000 */
[----:B------:R-:W-:Y:S02]  /*a930*/  IMAD.U32 R4, RZ, RZ, UR37 ;  /* 0x00000025ff047e24 */ /* 0x000fe4000f8e00ff */
[----:B------:R-:W-:Y:S02]  /*a940*/  IMAD.U32 R13, RZ, RZ, UR37 ;  /* 0x00000025ff0d7e24 */ /* 0x000fe4000f8e00ff */
[----:B0-----:R-:W-:Y:S01]  /*a950*/  @P2 FMUL.FTZ R9, R9, 0.69314718246459960938 ;  /* 0x3f31721809092820 */ /* 0x001fe20000410000 */
[----:B------:R-:W-:Y:S01]  /*a960*/  @P2 FMUL.FTZ R4, R4, 0.69314718246459960938 ;  /* 0x3f31721804042820 */ /* 0x000fe20000410000 */
[----:B-1----:R-:W-:Y:S01]  /*a970*/  @P3 FMUL.FTZ R11, R11, 0.69314718246459960938 ;  /* 0x3f3172180b0b3820 */ /* 0x002fe20000410000 */
[----:B------:R-:W-:Y:S01]  /*a980*/  @P3 FMUL.FTZ R12, R13, 0.69314718246459960938 ;  /* 0x3f3172180d0c3820 */ /* 0x000fe20000410000 */
[----:B------:R-:W-:-:S02]  /*a990*/  IMAD.MOV.U32 R3, RZ, RZ, -0x800000 ;  /* 0xff800000ff037424 */ /* 0x000fc400078e00ff */
[----:B------:R-:W-:Y:S01]  /*a9a0*/  @P2 FFMA.FTZ R3, R4, R5, R9 ;  /* 0x0000000504032223 */ /* 0x000fe20000010009 */
[----:B------:R-:W-:Y:S02]  /*a9b0*/  IMAD.MOV.U32 R0, RZ, RZ, -0x800000 ;  /* 0xff800000ff007424 */ /* 0x000fe400078e00ff */
[----:B------:R-:W-:Y:S01]  /*a9c0*/  @P3 FFMA.FTZ R0, R12, R6, R11 ;  /* 0x000000060c003223 */ /* 0x000fe2000001000b */
[-C--:B--2---:R-:W-:Y:S01]  /*a9d0*/  FMUL.FTZ R16, R8, R7.reuse ;  /* 0x0000000708107220 */ /* 0x084fe20000410000 */
[----:B---3--:R-:W-:Y:S01]  /*a9e0*/  FMUL.FTZ R4, R10, R7 ;  /* 0x000000070a047220 */ /* 0x008fe20000410000 */
[----:B------:R-:W-:Y:S02]  /*a9f0*/  WARPGROUP.DEPBAR.LE gsb0, 0x0 ;  /* 0x00008000000079c5 */ /* 0x000fe40000010000 */
[----:B------:R-:W-:Y:S05]  /*aa00*/  @!P0 BRA `(.L_x_1058) ;  /* 0x0000000000048947 */ /* 0x000fea0003800000 */
[----:B------:R-:W-:Y:S01]  /*aa10*/  BPT.TRAP 0x1 ;  /* 0x000000040000795c */ /* 0x000fe20000300000 */
.L_x_1058:
[----:B------:R-:W-:Y:S01]  /*aa20*/  UIADD3 UR4, UR12, 0x28460, URZ ;  /* 0x000284600c047890 */ /* 0x000fe2000fffe03f */
[-C--:B------:R-:W-:Y:S01]  /*aa30*/  FMUL.FTZ R5, R28, R16.reuse ;  /* 0x000000101c057220 */ /* 0x080fe20000410000 */
[----:B------:R-:W-:Y:S01]  /*aa40*/  UIADD3 UR52, UR52, 0x1, URZ ;  /* 0x0000000134347890 */ /* 0x000fe2000fffe03f */
[-C--:B------:R-:W-:Y:S01]  /*aa50*/  FMUL.FTZ R10, R45, R16.reuse ;  /* 0x000000102d0a7220 */ /* 0x080fe20000410000 */
[----:B------:R-:W-:Y:S01]  /*aa60*/  UPRMT UR4, UR39, 0x654, UR4 ;  /* 0x0000065427047896 */ /* 0x000fe20008000004 */
        /* <DEDUP_REMOVED lines=127> */
[-C--:B------:R-:W-:Y:S01]  /*b260*/  FMUL.FTZ R26, R147, R4.reuse ;  /* 0x00000004931a7220 */ /* 0x080fe20000410000 */
[-C--:B------:R-:W-:Y:S01]  /*b270*/  FMUL.FTZ R150, R150, R4.reuse ;  /* 0x0000000496967220 */ /* 0x080fe20000410000 */
[----:B------:R-:W-:Y:S01]  /*b280*/  FMUL.FTZ R151, R151, R4 ;  /* 0x0000000497977220 */ /* 0x000fe20000410000 */
[----:B------:R-:W-:-:S02]  /*b290*/  UIADD3 UR46, UR46, 0x1, URZ ;  /* 0x000000012e2e7890 */ /* 0x000fc4000fffe03f */
[----:B------:R-:W-:Y:S02]  /*b2a0*/  USEL UR52, UR52, URZ, UP0 ;  /* 0x0000003f34347287 */ /* 0x000fe40008000000 */
[----:B------:R-:W-:-:S12]  /*b2b0*/  ULOP3.LUT UR45, UR45, UR4, URZ, 0x3c, !UPT ;  /* 0x000000042d2d7292 */ /* 0x000fd8000f8e3c3f */
.L_x_984:
[----:B------:R-:W0:Y:S01]  /*b2c0*/  S2R R17, SR_CgaCtaId ;  /* 0x0000000000117919 */ /* 0x000e220000008800 */
[----:B------:R-:W-:Y:S01]  /*b2d0*/  MOV R4, 0x400 ;  /* 0x0000040000047802 */ /* 0x000fe20000000f00 */
[----:B------:R-:W-:Y:S01]  /*b2e0*/  BSSY B0, `(.L_x_1059) ;  /* 0x000036e000007945 */ /* 0x000fe20003800000 */
[----:B------:R-:W-:Y:S02]  /*b2f0*/  BAR.SYNC.DEFER_BLOCKING 0x5, 0x180 ;  /* 0x0146000000007b1d */ /* 0x000fe40000010000 */
[----:B0-----:R-:W-:-:S05]  /*b300*/  LEA R4, R17, R4, 0x18 ;  /* 0x0000000411047211 */ /* 0x001fca00078ec0ff */
[----:B------:R-:W0:Y:S02]  /*b310*/  LDS.128 R60, [R4+0x284d0] ;  /* 0x0284d000043c7984 */ /* 0x000e240000000c00 */
[----:B0-----:R-:W-:Y:S02]  /*b320*/  R2UR UR44, R62 ;  /* 0x000000003e2c72ca */ /* 0x001fe400000e0000 */
[----:B------:R-:W-:Y:S01]  /*b330*/  R2UR UR48, R63 ;  /* 0x000000003f3072ca */ /* 0x000fe200000e0000 */
        /* <DEDUP_REMOVED lines=8> */
[----:B------:R-:W-:Y:S01]  /*b3c0*/  F2FP.BF16.F32.PACK_AB R9, R9, R40 ;  /* 0x000000280909723e */ /* 0x000fe200000010ff */
[----:B------:R-:W-:-:S03]  /*b3d0*/  ULDC.64 UR4, c[0x0][0xbd8] ;  /* 0x0002f60000047ab9 */ /* 0x000fc60000000a00 */
[----:B------:R0:W2:Y:S01]  /*b3e0*/  LDG.E.CONSTANT R16, desc[UR50][R16.64] ;  /* 0x0000003210107981 */ /* 0x0000a2000c1e9900 */
[----:B------:R-:W-:Y:S01]  /*b3f0*/  F2FP.BF16.F32.PACK_AB R10, R10, R41 ;  /* 0x000000290a0a723e */ /* 0x000fe200000010ff */
[----:B------:R-:W-:Y:S01]  /*b400*/  UISETP.NE.U32.AND UP0, UPT, UR4, URZ, UPT ;  /* 0x0000003f0400728c */ /* 0x000fe2000bf05070 */
[----:B------:R-:W-:Y:S02]  /*b410*/  F2FP.BF16.F32.PACK_AB R40, R79, R70 ;  /* 0x000000464f28723e */ /* 0x000fe400000010ff */
[----:B------:R-:W-:Y:S01]  /*b420*/  F2FP.BF16.F32.PACK_AB R25, R6, R25 ;  /* 0x000000190619723e */ /* 0x000fe200000010ff */
[----:B------:R-:W-:Y:S01]  /*b430*/  UISETP.NE.AND.EX UP0, UPT, UR5, URZ, UPT, UP0 ;  /* 0x0000003f0500728c */ /* 0x000fe2000bf05300 */
[----:B------:R-:W-:Y:S02]  /*b440*/  F2FP.BF16.F32.PACK_AB R7, R7, R32 ;  /* 0x000000200707723e */ /* 0x000fe400000010ff */
[----:B------:R-:W-:Y:S01]  /*b450*/  F2FP.BF16.F32.PACK_AB R8, R8, R33 ;  /* 0x000000210808723e */ /* 0x000fe200000010ff */
[----:B------:R-:W-:Y:S01]  /*b460*/  ULDC.64 UR4, c[0x0][0xbd8] ;  /* 0x0002f60000047ab9 */ /* 0x000fe20000000a00 */
[----:B0-----:R-:W-:Y:S01]  /*b470*/  LOP3.LUT P0, R17, R58, 0x3, RZ, 0xc0, !PT ;  /* 0x000000033a117812 */ /* 0x001fe2000780c0ff */
[----:B------:R-:W-:Y:S01]  /*b480*/  UIMAD.WIDE UR4, UR36, 0x4, UR4 ;  /* 0x00000004240478a5 */ /* 0x000fe2000f8e0204 */
[----:B------:R-:W-:-:S02]  /*b490*/  F2FP.BF16.F32.PACK_AB R15, R15, R64 ;  /* 0x000000400f0f723e */ /* 0x000fc400000010ff */
[----:B------:R-:W-:Y:S02]  /*b4a0*/  ISETP.EQ.OR P0, PT, R17, 0x3, !P0 ;  /* 0x000000031100780c */ /* 0x000fe40004702670 */
[----:B------:R-:W-:Y:S02]  /*b4b0*/  F2FP.BF16.F32.PACK_AB R6, R20, R65 ;  /* 0x000000411406723e */ /* 0x000fe400000010ff */
[----:B------:R-:W-:Y:S02]  /*b4c0*/  SEL R79, R9, R10, P0 ;  /* 0x0000000a094f7207 */ /* 0x000fe40000000000 */
[----:B------:R-:W-:Y:S02]  /*b4d0*/  SEL R63, R10, R9, P0 ;  /* 0x000000090a3f7207 */ /* 0x000fe40000000000 */
[----:B------:R-:W0:Y:S01]  /*b4e0*/  S2R R9, SR_SWINHI ;  /* 0x0000000000097919 */ /* 0x000e220000002f00 */
[----:B------:R-:W-:Y:S02]  /*b4f0*/  F2FP.BF16.F32.PACK_AB R72, R21, R72 ;  /* 0x000000481548723e */ /* 0x000fe400000010ff */
[----:B------:R-:W-:-:S02]  /*b500*/  F2FP.BF16.F32.PACK_AB R32, R68, R105 ;  /* 0x000000694420723e */ /* 0x000fc400000010ff */
[----:B------:R-:W-:Y:S02]  /*b510*/  F2FP.BF16.F32.PACK_AB R120, R77, R120 ;  /* 0x000000784d78723e */ /* 0x000fe400000010ff */
[----:B------:R-:W-:Y:S02]  /*b520*/  F2FP.BF16.F32.PACK_AB R128, R85, R128 ;  /* 0x000000805580723e */ /* 0x000fe400000010ff */
[----:B------:R-:W-:Y:S02]  /*b530*/  SEL R77, R7, R8, P0 ;  /* 0x00000008074d7207 */ /* 0x000fe40000000000 */
[----:B------:R-:W-:Y:S02]  /*b540*/  SEL R68, R8, R7, P0 ;  /* 0x0000000708447207 */ /* 0x000fe40000000000 */
[----:B------:R-:W-:Y:S02]  /*b550*/  SEL R85, R15, R6, P0 ;  /* 0x000000060f557207 */ /* 0x000fe40000000000 */
[----:B------:R-:W-:-:S02]  /*b560*/  SEL R21, R6, R15, P0 ;  /* 0x0000000f06157207 */ /* 0x000fc40000000000 */
[----:B------:R-:W-:Y:S02]  /*b570*/  F2FP.BF16.F32.PACK_AB R67, R86, R67 ;  /* 0x000000435643723e */ /* 0x000fe400000010ff */
[----:B------:R-:W-:Y:S02]  /*b580*/  F2FP.BF16.F32.PACK_AB R66, R87, R66 ;  /* 0x000000425742723e */ /* 0x000fe400000010ff */
[----:B------:R-:W-:Y:S02]  /*b590*/  F2FP.BF16.F32.PACK_AB R13, R13, R56 ;  /* 0x000000380d0d723e */ /* 0x000fe400000010ff */
[----:B------:R-:W-:Y:S02]  /*b5a0*/  SEL R123, R67, R66, P0 ;  /* 0x00000042437b7207 */ /* 0x000fe40000000000 */
[----:B------:R-:W-:Y:S02]  /*b5b0*/  SEL R56, R66, R67, P0 ;  /* 0x0000004342387207 */ /* 0x000fe40000000000 */
[----:B------:R-:W-:-:S02]  /*b5c0*/  F2FP.BF16.F32.PACK_AB R29, R29, R80 ;  /* 0x000000501d1d723e */ /* 0x000fc400000010ff */
[----:B------:R-:W-:Y:S02]  /*b5d0*/  F2FP.BF16.F32.PACK_AB R36, R36, R81 ;  /* 0x000000512424723e */ /* 0x000fe400000010ff */
[----:B------:R-:W-:Y:S02]  /*b5e0*/  F2FP.BF16.F32.PACK_AB R37, R37, R88 ;  /* 0x000000582525723e */ /* 0x000fe400000010ff */
[----:B------:R-:W-:Y:S02]  /*b5f0*/  MOV R6, R4 ;  /* 0x0000000400067202 */ /* 0x000fe40000000f00 */
[----:B0-----:R-:W-:Y:S02]  /*b600*/  MOV R7, R9 ;  /* 0x0000000900077202 */ /* 0x001fe40000000f00 */
[----:B------:R-:W-:Y:S02]  /*b610*/  F2FP.BF16.F32.PACK_AB R44, R44, R89 ;  /* 0x000000592c2c723e */ /* 0x000fe400000010ff */
[----:B------:R-:W-:Y:S01]  /*b620*/  F2FP.BF16.F32.PACK_AB R93, R93, R136 ;  /* 0x000000885d5d723e */ /* 0x000fe200000010ff */
[----:B------:R-:W-:Y:S01]  /*b630*/  IMAD.WIDE R66, R195, 0x2, R6 ;  /* 0x00000002c3427825 */ /* 0x000fe200078e0206 */
        /* <DEDUP_REMOVED lines=10> */
[----:B------:R-:W-:Y:S02]  /*b6e0*/  SEL R89, R29, R36, P0 ;  /* 0x000000241d597207 */ /* 0x000fe40000000000 */
[----:B------:R-:W-:Y:S02]  /*b6f0*/  IADD3 R145, P4, R66, 0x60, RZ ;  /* 0x0000006042917810 */ /* 0x000fe40007f9e0ff */
[----:B------:R-:W-:-:S02]  /*b700*/  F2FP.BF16.F32.PACK_AB R117, R117, R124 ;  /* 0x0000007c7575723e */ /* 0x000fc400000010ff */
[----:B------:R-:W-:Y:S02]  /*b710*/  F2FP.BF16.F32.PACK_AB R116, R109, R116 ;  /* 0x000000746d74723e */ /* 0x000fe400000010ff */
[----:B------:R-:W-:Y:S02]  /*b720*/  F2FP.BF16.F32.PACK_AB R143, R143, R30 ;  /* 0x0000001e8f8f723e */ /* 0x000fe400000010ff */
[----:B------:R-:W-:Y:S02]  /*b730*/  SEL R29, R36, R29, P0 ;  /* 0x0000001d241d7207 */ /* 0x000fe40000000000 */
[----:B------:R-:W-:Y:S02]  /*b740*/  F2FP.BF16.F32.PACK_AB R71, R78, R71 ;  /* 0x000000474e47723e */ /* 0x000fe400000010ff */
[----:B------:R-:W-:Y:S02]  /*b750*/  SEL R91, R37, R44, P0 ;  /* 0x0000002c255b7207 */ /* 0x000fe40000000000 */
[----:B------:R-:W-:-:S02]  /*b760*/  SEL R30, R44, R37, P0 ;  /* 0x000000252c1e7207 */ /* 0x000fc40000000000 */
[----:B------:R-:W-:Y:S02]  /*b770*/  SEL R107, R93, R100, P0 ;  /* 0x000000645d6b7207 */ /* 0x000fe40000000000 */
[----:B------:R-:W-:Y:S02]  /*b780*/  SEL R36, R100, R93, P0 ;  /* 0x0000005d64247207 */ /* 0x000fe40000000000 */
[----:B------:R-:W-:Y:S02]  /*b790*/  F2FP.BF16.F32.PACK_AB R148, R141, R148 ;  /* 0x000000948d94723e */ /* 0x000fe400000010ff */
[----:B------:R-:W-:Y:S02]  /*b7a0*/  F2FP.BF16.F32.PACK_AB R73, R28, R73 ;  /* 0x000000491c49723e */ /* 0x000fe400000010ff */
        /* <DEDUP_REMOVED lines=9> */
[----:B------:R-:W-:Y:S02]  /*b840*/  SEL R97, R53, R32, P0 ;  /* 0x0000002035617207 */ /* 0x000fe40000000000 */
[----:B------:R-:W-:Y:S02]  /*b850*/  SEL R103, R120, R121, P0 ;  /* 0x0000007978677207 */ /* 0x000fe40000000000 */
[----:B------:R-:W-:Y:S02]  /*b860*/  SEL R34, R121, R120, P0 ;  /* 0x0000007879227207 */ /* 0x000fe40000000000 */
[----:B------:R-:W-:Y:S02]  /*b870*/  SEL R101, R5, R162, P0 ;  /* 0x000000a205657207 */ /* 0x000fe40000000000 */
[----:B------:R-:W-:-:S02]  /*b880*/  SEL R109, R162, R5, P0 ;  /* 0x00000005a26d7207 */ /* 0x000fc40000000000 */
[----:B------:R-:W-:Y:S02]  /*b890*/  IADD3 R141, P2, R66, 0x20, RZ ;  /* 0x00000020428d7810 */ /* 0x000fe40007f5e0ff */
[----:B------:R-:W-:Y:S02]  /*b8a0*/  LOP3.LUT R12, R145, 0x380, RZ, 0xc0, !PT ;  /* 0x00000380910c7812 */ /* 0x000fe400078ec0ff */
[----:B------:R-:W-:Y:S01]  /*b8b0*/  SEL R32, R32, R53, P0 ;  /* 0x0000003520207207 */ /* 0x000fe20000000000 */
[----:B------:R-:W-:Y:S01]  /*b8c0*/  IMAD.X R59, RZ, RZ, R67, P2 ;  /* 0x000000ffff3b7224 */ /* 0x000fe200010e0643 */
[----:B------:R-:W-:Y:S02]  /*b8d0*/  SEL R121, R117, R116, P0 ;  /* 0x0000007475797207 */ /* 0x000fe40000000000 */
[----:B------:R-:W-:Y:S02]  /*b8e0*/  SEL R5, R116, R117, P0 ;  /* 0x0000007574057207 */ /* 0x000fe40000000000 */
[----:B------:R-:W-:-:S02]  /*b8f0*/  SEL R117, R71, R40, P0 ;  /* 0x0000002847757207 */ /* 0x000fc40000000000 */
[----:B------:R-:W-:Y:S02]  /*b900*/  SEL R53, R40, R71, P0 ;  /* 0x0000004728357207 */ /* 0x000fe40000000000 */
        /* <DEDUP_REMOVED lines=8> */
[----:B------:R-:W-:Y:S02]  /*b990*/  LOP3.LUT R8, R141, 0x380, RZ, 0xc0, !PT ;  /* 0x000003808d087812 */ /* 0x000fe400078ec0ff */
[----:B------:R-:W-:Y:S02]  /*b9a0*/  SHF.R.U64 R12, R12, 0x3, RZ ;  /* 0x000000030c0c7819 */ /* 0x000fe400000012ff */
[----:B------:R-:W-:-:S02]  /*b9b0*/  IADD3 R143, P3, R66, 0x40, RZ ;  /* 0x00000040428f7810 */ /* 0x000fc40007f7e0ff */
[----:B------:R-:W-:Y:S02]  /*b9c0*/  IADD3 R151, P1, R66, 0x4040, RZ ;  /* 0x0000404042977810 */ /* 0x000fe40007f3e0ff */
[----:B------:R-:W-:Y:S02]  /*b9d0*/  F2FP.BF16.F32.PACK_AB R38, R127, R38 ;  /* 0x000000267f26723e */ /* 0x000fe400000010ff */
[----:B------:R-:W-:Y:S02]  /*b9e0*/  SEL R127, R51, R50, P0 ;  /* 0x00000032337f7207 */ /* 0x000fe40000000000 */
[----:B------:R-:W-:Y:S01]  /*b9f0*/  SEL R62, R50, R51, P0 ;  /* 0x00000033323e7207 */ /* 0x000fe20000000000 */
[----:B------:R-:W-:Y:S01]  /*ba00*/  IMAD.X R51, RZ, RZ, R67, P4 ;  /* 0x000000ffff337224 */ /* 0x000fe200020e0643 */
[----:B------:R-:W-:Y:S02]  /*ba10*/  IADD3 R147, P5, R66, 0x4000, RZ ;  /* 0x0000400042937810 */ /* 0x000fe40007fbe0ff */
[----:B------:R-:W-:-:S02]  /*ba20*/  SHF.R.U64 R8, R8, 0x3, RZ ;  /* 0x0000000308087819 */ /* 0x000fc400000012ff */
[----:B------:R-:W-:Y:S01]  /*ba30*/  LOP3.LUT R50, R12, R145, RZ, 0x3c, !PT ;  /* 0x000000910c327212 */ /* 0x000fe200078e3cff */
[----:B------:R-:W-:Y:S01]  /*ba40*/  IMAD.X R49, RZ, RZ, R67, P5 ;  /* 0x000000ffff317224 */ /* 0x000fe200028e0643 */
[----:B------:R-:W-:Y:S02]  /*ba50*/  F2FP.BF16.F32.PACK_AB R149, R149, R152 ;  /* 0x000000989595723e */ /* 0x000fe400000010ff */
[----:B------:R-:W-:Y:S02]  /*ba60*/  LOP3.LUT R10, R143, 0x380, RZ, 0xc0, !PT ;  /* 0x000003808f0a7812 */ /* 0x000fe400078ec0ff */
[----:B------:R-:W-:Y:S02]  /*ba70*/  LOP3.LUT R12, R151, 0x380, RZ, 0xc0, !PT ;  /* 0x00000380970c7812 */ /* 0x000fe400078ec0ff */
[----:B------:R-:W-:Y:S02]  /*ba80*/  F2FP.BF16.F32.PACK_AB R14, R14, R57 ;  /* 0x000000390e0e723e */ /* 0x000fe400000010ff */
[----:B------:R-:W-:-:S02]  /*ba90*/  F2FP.BF16.F32.PACK_AB R55, R94, R55 ;  /* 0x000000375e37723e */ /* 0x000fc400000010ff */
[----:B------:R-:W-:Y:S02]  /*baa0*/  F2FP.BF16.F32.PACK_AB R54, R95, R54 ;  /* 0x000000365f36723e */ /* 0x000fe400000010ff */
[----:B------:R-:W-:Y:S02]  /*bab0*/  LOP3.LUT R58, R8, R141, RZ, 0x3c, !PT ;  /* 0x0000008d083a7212 */ /* 0x000fe400078e3cff */
[----:B------:R-:W-:Y:S02]  /*bac0*/  SEL R115, R149, R148, P0 ;  /* 0x0000009495737207 */ /* 0x000fe40000000000 */
[----:B------:R-:W-:Y:S02]  /*bad0*/  SEL R57, R148, R149, P0 ;  /* 0x0000009594397207 */ /* 0x000fe40000000000 */
[----:B------:R-:W-:Y:S02]  /*bae0*/  SHF.R.U64 R10, R10, 0x3, RZ ;  /* 0x000000030a0a7819 */ /* 0x000fe400000012ff */
[----:B------:R-:W-:-:S02]  /*baf0*/  LOP3.LUT R8, R147, 0x380, RZ, 0xc0, !PT ;  /* 0x0000038093087812 */ /* 0x000fc400078ec0ff */
[----:B------:R-:W-:Y:S02]  /*bb00*/  SHF.R.U64 R12, R12, 0x3, RZ ;  /* 0x000000030c0c7819 */ /* 0x000fe400000012ff */
[C---:B------:R-:W-:Y:S02]  /*bb10*/  IADD3 R149, P6, R66.reuse, 0x4020, RZ ;  /* 0x0000402042957810 */ /* 0x040fe40007fde0ff */
[----:B------:R-:W-:Y:S02]  /*bb20*/  IADD3 R163, P5, R66, 0x8040, RZ ;  /* 0x0000804042a37810 */ /* 0x000fe40007fbe0ff */
[----:B------:R-:W-:Y:S02]  /*bb30*/  F2FP.BF16.F32.PACK_AB R132, R125, R132 ;  /* 0x000000847d84723e */ /* 0x000fe400000010ff */
[----:B------:R-:W-:Y:S02]  /*bb40*/  SEL R125, R55, R54, P0 ;  /* 0x00000036377d7207 */ /* 0x000fe40000000000 */
[----:B------:R-:W-:Y:S01]  /*bb50*/  SEL R60, R54, R55, P0 ;  /* 0x00000037363c7207 */ /* 0x000fe20000000000 */
[----:B------:R-:W-:Y:S01]  /*bb60*/  IMAD.X R55, RZ, RZ, R67, P3 ;  /* 0x000000ffff377224 */ /* 0x000fe200018e0643 */
[----:B------:R-:W-:-:S02]  /*bb70*/  F2FP.BF16.F32.PACK_AB R158, R157, R158 ;  /* 0x0000009e9d9e723e */ /* 0x000fc400000010ff */
[----:B------:R-:W-:Y:S02]  /*bb80*/  LOP3.LUT R54, R10, R143, RZ, 0x3c, !PT ;  /* 0x0000008f0a367212 */ /* 0x000fe400078e3cff */
[----:B------:R-:W-:Y:S02]  /*bb90*/  SHF.R.U64 R8, R8, 0x3, RZ ;  /* 0x0000000308087819 */ /* 0x000fe400000012ff */
[----:B------:R-:W-:Y:S02]  /*bba0*/  LOP3.LUT R44, R12, R151, RZ, 0x3c, !PT ;  /* 0x000000970c2c7212 */ /* 0x000fe400078e3cff */
[----:B------:R-:W-:Y:S02]  /*bbb0*/  F2FP.BF16.F32.PACK_AB R45, R45, R96 ;  /* 0x000000602d2d723e */ /* 0x000fe400000010ff */
[----:B------:R-:W-:Y:S02]  /*bbc0*/  IADD3 R157, P3, R66, 0x8000, RZ ;  /* 0x00008000429d7810 */ /* 0x000fe40007f7e0ff */
[----:B------:R-:W-:-:S02]  /*bbd0*/  LOP3.LUT R10, R149, 0x380, RZ, 0xc0, !PT ;  /* 0x00000380950a7812 */ /* 0x000fc400078ec0ff */
[----:B------:R-:W-:Y:S01]  /*bbe0*/  LOP3.LUT R12, R163, 0x380, RZ, 0xc0, !PT ;  /* 0x00000380a30c7812 */ /* 0x000fe200078ec0ff */
[----:B------:R-:W-:Y:S01]  /*bbf0*/  IMAD.X R41, RZ, RZ, R67, P3 ;  /* 0x000000ffff297224 */ /* 0x000fe200018e0643 */
[----:B------:R-:W-:Y:S02]  /*bc00*/  F2FP.BF16.F32.PACK_AB R133, R133, R140 ;  /* 0x0000008c8585723e */ /* 0x000fe400000010ff */
[----:B------:R-:W-:Y:S02]  /*bc10*/  F2FP.BF16.F32.PACK_AB R69, R69, R112 ;  /* 0x000000704545723e */ /* 0x000fe400000010ff */
[----:B------:R-:W-:Y:S02]  /*bc20*/  F2FP.BF16.F32.PACK_AB R76, R76, R113 ;  /* 0x000000714c4c723e */ /* 0x000fe400000010ff */
[----:B------:R-:W-:Y:S02]  /*bc30*/  F2FP.BF16.F32.PACK_AB R39, R126, R39 ;  /* 0x000000277e27723e */ /* 0x000fe400000010ff */
[----:B------:R-:W-:-:S02]  /*bc40*/  F2FP.BF16.F32.PACK_AB R129, R92, R129 ;  /* 0x000000815c81723e */ /* 0x000fc400000010ff */
[----:B------:R-:W-:Y:S02]  /*bc50*/  F2FP.BF16.F32.PACK_AB R47, R110, R47 ;  /* 0x0000002f6e2f723e */ /* 0x000fe400000010ff */
[----:B------:R-:W-:Y:S02]  /*bc60*/  F2FP.BF16.F32.PACK_AB R46, R111, R46 ;  /* 0x0000002e6f2e723e */ /* 0x000fe400000010ff */
[----:B------:R-:W-:Y:S02]  /*bc70*/  LOP3.LUT R48, R8, R147, RZ, 0x3c, !PT ;  /* 0x0000009308307212 */ /* 0x000fe400078e3cff */
[----:B------:R-:W-:Y:S02]  /*bc80*/  F2FP.BF16.F32.PACK_AB R42, R119, R42 ;  /* 0x0000002a772a723e */ /* 0x000fe400000010ff */
[----:B------:R-:W-:Y:S02]  /*bc90*/  SEL R95, R45, R52, P0 ;  /* 0x000000342d5f7207 */ /* 0x000fe40000000000 */
[----:B------:R-:W-:Y:S01]  /*bca0*/  SEL R31, R52, R45, P0 ;  /* 0x0000002d341f7207 */ /* 0x000fe20000000000 */
[----:B------:R-:W-:Y:S01]  /*bcb0*/  IMAD.X R45, RZ, RZ, R67, P1 ;  /* 0x000000ffff2d7224 */ /* 0x000fe200008e0643 */
[----:B------:R-:W-:-:S02]  /*bcc0*/  SHF.R.U64 R10, R10, 0x3, RZ ;  /* 0x000000030a0a7819 */ /* 0x000fc400000012ff */
[----:B------:R-:W-:Y:S02]  /*bcd0*/  LOP3.LUT R8, R157, 0x380, RZ, 0xc0, !PT ;  /* 0x000003809d087812 */ /* 0x000fe400078ec0ff */
[----:B------:R-:W-:Y:S02]  /*bce0*/  SHF.R.U64 R12, R12, 0x3, RZ ;  /* 0x000000030c0c7819 */ /* 0x000fe400000012ff */
[----:B------:R-:W-:Y:S02]  /*bcf0*/  SEL R99, R69, R76, P0 ;  /* 0x0000004c45637207 */ /* 0x000fe40000000000 */
[----:B------:R-:W-:Y:S02]  /*bd00*/  SEL R33, R76, R69, P0 ;  /* 0x000000454c217207 */ /* 0x000fe40000000000 */
[----:B------:R-:W-:Y:S02]  /*bd10*/  SEL R119, R133, R132, P0 ;  /* 0x0000008485777207 */ /* 0x000fe40000000000 */
[----:B------:R-:W-:-:S02]  /*bd20*/  SEL R52, R132, R133, P0 ;  /* 0x0000008584347207 */ /* 0x000fc40000000000 */
[----:B------:R-:W-:Y:S02]  /*bd30*/  IADD3 R161, P4, R66, 0x8020, RZ ;  /* 0x0000802042a17810 */ /* 0x000fe40007f9e0ff */
[----:B------:R-:W-:Y:S02]  /*bd40*/  SEL R105, R128, R129, P0 ;  /* 0x0000008180697207 */ /* 0x000fe40000000000 */
[----:B------:R-:W-:Y:S02]  /*bd50*/  SEL R35, R129, R128, P0 ;  /* 0x0000008081237207 */ /* 0x000fe40000000000 */
[----:B------:R-:W-:Y:S02]  /*bd60*/  SEL R133, R39, R38, P0 ;  /* 0x0000002627857207 */ /* 0x000fe40000000000 */
[----:B------:R-:W-:Y:S01]  /*bd70*/  SEL R69, R38, R39, P0 ;  /* 0x0000002726457207 */ /* 0x000fe20000000000 */
[----:B------:R-:W-:Y:S01]  /*bd80*/  IMAD.X R39, RZ, RZ, R67, P5 ;  /* 0x000000ffff277224 */ /* 0x000fe200028e0643 */
[----:B------:R-:W-:-:S02]  /*bd90*/  F2FP.BF16.F32.PACK_AB R154, R153, R154 ;  /* 0x0000009a999a723e */ /* 0x000fc400000010ff */
[----:B------:R-:W-:Y:S02]  /*bda0*/  SEL R129, R47, R46, P0 ;  /* 0x0000002e2f817207 */ /* 0x000fe40000000000 */
[----:B------:R-:W-:Y:S01]  /*bdb0*/  SEL R64, R46, R47, P0 ;  /* 0x0000002f2e407207 */ /* 0x000fe20000000000 */
[----:B------:R-:W-:Y:S01]  /*bdc0*/  IMAD.X R47, RZ, RZ, R67, P6 ;  /* 0x000000ffff2f7224 */ /* 0x000fe200030e0643 */
[----:B------:R-:W-:Y:S02]  /*bdd0*/  F2FP.BF16.F32.PACK_AB R155, R155, R156 ;  /* 0x0000009c9b9b723e */ /* 0x000fe400000010ff */
[----:B------:R-:W-:Y:S02]  /*bde0*/  F2FP.BF16.F32.PACK_AB R43, R118, R43 ;  /* 0x0000002b762b723e */ /* 0x000fe400000010ff */
[----:B------:R-:W-:Y:S02]  /*bdf0*/  IADD3 R153, P2, R66, 0x4060, RZ ;  /* 0x0000406042997810 */ /* 0x000fe40007f5e0ff */
[----:B------:R-:W-:-:S02]  /*be00*/  LOP3.LUT R46, R10, R149, RZ, 0x3c, !PT ;  /* 0x000000950a2e7212 */ /* 0x000fc400078e3cff */
[----:B------:R-:W-:Y:S02]  /*be10*/  SHF.R.U64 R8, R8, 0x3, RZ ;  /* 0x0000000308087819 */ /* 0x000fe400000012ff */
[----:B------:R-:W-:Y:S02]  /*be20*/  LOP3.LUT R38, R12, R163, RZ, 0x3c, !PT ;  /* 0x000000a30c267212 */ /* 0x000fe400078e3cff */
[----:B------:R-:W-:Y:S01]  /*be30*/  LOP3.LUT R10, R161, 0x380, RZ, 0xc0, !PT ;  /* 0x00000380a10a7812 */ /* 0x000fe200078ec0ff */
[----:B--2---:R-:W-:Y:S01]  /*be40*/  SHFL.IDX PT, R101, R101, R16, 0x1c1f ;  /* 0x001c1f1065657589 */ /* 0x004fe200000e0000 */
[----:B------:R-:W-:Y:S02]  /*be50*/  F2FP.BF16.F32.PACK_AB R27, R150, R27 ;  /* 0x0000001b961b723e */ /* 0x000fe400000010ff */
[----:B------:R-:W-:Y:S01]  /*be60*/  SEL R113, R155, R154, P0 ;  /* 0x0000009a9b717207 */ /* 0x000fe20000000000 */
[----:B------:R-:W-:Y:S01]  /*be70*/  SHFL.IDX PT, R77, R77, R16, 0x1c1f ;  /* 0x001c1f104d4d7589 */ /* 0x000fe200000e0000 */
[----:B------:R-:W-:-:S02]  /*be80*/  SEL R131, R43, R42, P0 ;  /* 0x0000002a2b837207 */ /* 0x000fc40000000000 */
[----:B------:R-:W-:Y:S01]  /*be90*/  SEL R65, R42, R43, P0 ;  /* 0x0000002b2a417207 */ /* 0x000fe20000000000 */
[----:B------:R-:W-:Y:S01]  /*bea0*/  IMAD.X R43, RZ, RZ, R67, P2 ;  /* 0x000000ffff2b7224 */ /* 0x000fe200010e0643 */
[----:B------:R-:W-:Y:S01]  /*beb0*/  LOP3.LUT R40, R8, R157, RZ, 0x3c, !PT ;  /* 0x0000009d08287212 */ /* 0x000fe200078e3cff */
[----:B------:R-:W-:Y:S01]  /*bec0*/  SHFL.IDX PT, R113, R113, R16, 0x1c1f ;  /* 0x001c1f1071717589 */ /* 0x000fe200000e0000 */
[----:B------:R-:W-:Y:S02]  /*bed0*/  MOV R92, R38 ;  /* 0x00000026005c7202 */ /* 0x000fe40000000f00 */
[----:B------:R-:W-:Y:S01]  /*bee0*/  SEL R83, R13, R14, P0 ;  /* 0x0000000e0d537207 */ /* 0x000fe20000000000 */
[----:B------:R-:W-:Y:S01]  /*bef0*/  SHFL.IDX PT, R79, R79, R16, 0x1c1f ;  /* 0x001c1f104f4f7589 */ /* 0x000fe200000e0000 */
[----:B------:R-:W-:Y:S02]  /*bf00*/  SEL R20, R14, R13, P0 ;  /* 0x0000000d0e147207 */ /* 0x000fe40000000000 */
[----:B------:R-:W-:Y:S01]  /*bf10*/  SEL R155, R154, R155, P0 ;  /* 0x0000009b9a9b7207 */ /* 0x000fe20000000000 */
[----:B------:R-:W-:Y:S01]  /*bf20*/  SHFL.IDX PT, R81, R81, R16, 0x1c1f ;  /* 0x001c1f1051517589 */ /* 0x000fe200000e0000 */
[----:B------:R-:W-:-:S02]  /*bf30*/  SHF.R.U64 R10, R10, 0x3, RZ ;  /* 0x000000030a0a7819 */ /* 0x000fc400000012ff */
[----:B------:R-:W-:Y:S01]  /*bf40*/  LOP3.LUT R38, R16, 0x2, RZ, 0x3c, !PT ;  /* 0x0000000210267812 */ /* 0x000fe200078e3cff */
[----:B------:R-:W-:Y:S01]  /*bf50*/  SHFL.IDX PT, R83, R83, R16, 0x1c1f ;  /* 0x001c1f1053537589 */ /* 0x000fe200000e0000 */
[----:B------:R-:W-:Y:S02]  /*bf60*/  IADD3 R169, P2, R66, 0xc020, RZ ;  /* 0x0000c02042a97810 */ /* 0x000fe40007f5e0ff */
[----:B------:R-:W-:Y:S01]  /*bf70*/  LOP3.LUT R14, R153, 0x380, RZ, 0xc0, !PT ;  /* 0x00000380990e7812 */ /* 0x000fe200078ec0ff */
[----:B------:R-:W-:Y:S01]  /*bf80*/  SHFL.IDX PT, R68, R68, R38, 0x1c1f ;  /* 0x001c1f2644447589 */ /* 0x000fe200000e0000 */
[----:B------:R-:W-:Y:S01]  /*bf90*/  SEL R139, R27, R26, P0 ;  /* 0x0000001a1b8b7207 */ /* 0x000fe20000000000 */
[--C-:B------:R-:W-:Y:S01]  /*bfa0*/  IMAD.X R13, RZ, RZ, R67.reuse, P2 ;  /* 0x000000ffff0d7224 */ /* 0x100fe200010e0643 */
[----:B------:R-:W-:Y:S01]  /*bfb0*/  SEL R73, R26, R27, P0 ;  /* 0x0000001b1a497207 */ /* 0x000fe20000000000 */
[----:B------:R-:W-:Y:S01]  /*bfc0*/  IMAD.X R27, RZ, RZ, R67, P4 ;  /* 0x000000ffff1b7224 */ /* 0x000fe200020e0643 */
[----:B------:R-:W-:Y:S01]  /*bfd0*/  MOV R102, R58 ;  /* 0x0000003a00667202 */ /* 0x000fe20000000f00 */
[----:B------:R-:W-:Y:S01]  /*bfe0*/  SHFL.IDX PT, R85, R85, R16, 0x1c1f ;  /* 0x001c1f1055557589 */ /* 0x000fe200000e0000 */
[----:B------:R-:W-:-:S02]  /*bff0*/  LOP3.LUT R26, R10, R161, RZ, 0x3c, !PT ;  /* 0x000000a10a1a7212 */ /* 0x000fc400078e3cff */
[----:B------:R-:W-:Y:S01]  /*c000*/  MOV R59, R40 ;  /* 0x00000028003b7202 */ /* 0x000fe20000000f00 */
[----:B------:R-:W-:Y:S01]  /*c010*/  SHFL.IDX PT, R87, R87, R16, 0x1c1f ;  /* 0x001c1f1057577589 */ /* 0x000fe200000e0000 */
[----:B------:R-:W-:Y:S02]  /*c020*/  SHF.R.U64 R14, R14, 0x3, RZ ;  /* 0x000000030e0e7819 */ /* 0x000fe400000012ff */
[----:B------:R-:W-:Y:S01]  /*c030*/  LOP3.LUT R10, R169, 0x380, RZ, 0xc0, !PT ;  /* 0x00000380a90a7812 */ /* 0x000fe200078ec0ff */
[----:B------:R-:W0:Y:S01]  /*c040*/  SHFL.IDX PT, R40, R155, R38, 0x1c1f ;  /* 0x001c1f269b287589 */ /* 0x000e2200000e0000 */
[----:B------:R-:W-:Y:S02]  /*c050*/  IADD3 R165, P6, R66, 0x8060, RZ ;  /* 0x0000806042a57810 */ /* 0x000fe40007fde0ff */
[----:B------:R-:W-:Y:S01]  /*c060*/  LOP3.LUT R42, R14, R153, RZ, 0x3c, !PT ;  /* 0x000000990e2a7212 */ /* 0x000fe200078e3cff */
[----:B------:R-:W-:Y:S01]  /*c070*/  SHFL.IDX PT, R89, R89, R16, 0x1c1f ;  /* 0x001c1f1059597589 */ /* 0x000fe200000e0000 */
[----:B------:R-:W-:-:S02]  /*c080*/  SHF.R.U64 R10, R10, 0x3, RZ ;  /* 0x000000030a0a7819 */ /* 0x000fc400000012ff */
[----:B------:R-:W-:Y:S01]  /*c090*/  LOP3.LUT R11, R66, 0x380, RZ, 0xc0, !PT ;  /* 0x00000380420b7812 */ /* 0x000fe200078ec0ff */
[----:B------:R-:W-:Y:S01]  /*c0a0*/  SHFL.IDX PT, R91, R91, R16, 0x1c1f ;  /* 0x001c1f105b5b7589 */ /* 0x000fe200000e0000 */
[----:B------:R-:W-:Y:S02]  /*c0b0*/  LOP3.LUT R14, R165, 0x380, RZ, 0xc0, !PT ;  /* 0x00000380a50e7812 */ /* 0x000fe400078ec0ff */
[----:B------:R-:W-:Y:S01]  /*c0c0*/  LOP3.LUT R12, R10, R169, RZ, 0x3c, !PT ;  /* 0x000000a90a0c7212 */ /* 0x000fe200078e3cff */
[----:B------:R-:W-:Y:S01]  /*c0d0*/  SHFL.IDX PT, R95, R95, R16, 0x1c1f ;  /* 0x001c1f105f5f7589 */ /* 0x000fe200000e0000 */
[----:B------:R-:W-:Y:S02]  /*c0e0*/  F2FP.BF16.F32.PACK_AB R159, R159, R160 ;  /* 0x000000a09f9f723e */ /* 0x000fe400000010ff */
[C---:B------:R-:W-:Y:S01]  /*c0f0*/  IADD3 R167, P1, R66.reuse, 0xc000, RZ ;  /* 0x0000c00042a77810 */ /* 0x040fe20007f3e0ff */
[----:B------:R-:W-:Y:S01]  /*c100*/  SHFL.IDX PT, R97, R97, R16, 0x1c1f ;  /* 0x001c1f1061617589 */ /* 0x000fe200000e0000 */
[----:B------:R-:W-:-:S02]  /*c110*/  IADD3 R171, P3, R66, 0xc040, RZ ;  /* 0x0000c04042ab7810 */ /* 0x000fc40007f7e0ff */
[----:B------:R-:W-:Y:S01]  /*c120*/  SHF.R.U64 R11, R11, 0x3, RZ ;  /* 0x000000030b0b7819 */ /* 0x000fe200000012ff */
[--C-:B------:R-:W-:Y:S01]  /*c130*/  IMAD.X R15, RZ, RZ, R67.reuse, P1 ;  /* 0x000000ffff0f7224 */ /* 0x100fe200008e0643 */
[----:B------:R-:W-:Y:S01]  /*c140*/  SHF.R.U64 R14, R14, 0x3, RZ ;  /* 0x000000030e0e7819 */ /* 0x000fe200000012ff */
[--C-:B------:R-:W-:Y:S01]  /*c150*/  IMAD.X R9, RZ, RZ, R67.reuse, P3 ;  /* 0x000000ffff097224 */ /* 0x100fe200018e0643 */
[----:B------:R-:W-:Y:S01]  /*c160*/  SEL R75, R24, R25, P0 ;  /* 0x00000019184b7207 */ /* 0x000fe20000000000 */
[----:B------:R-:W-:Y:S01]  /*c170*/  SHFL.IDX PT, R99, R99, R16, 0x1c1f ;  /* 0x001c1f1063637589 */ /* 0x000fe200000e0000 */
[----:B------:R-:W-:Y:S01]  /*c180*/  SEL R70, R25, R24, P0 ;  /* 0x0000001819467207 */ /* 0x000fe20000000000 */
[----:B------:R-:W-:Y:S01]  /*c190*/  IMAD.X R25, RZ, RZ, R67, P6 ;  /* 0x000000ffff197224 */ /* 0x000fe200030e0643 */
[----:B------:R-:W-:Y:S01]  /*c1a0*/  IADD3 R173, P4, R66, 0xc060, RZ ;  /* 0x0000c06042ad7810 */ /* 0x000fe20007f9e0ff */
[----:B------:R-:W-:Y:S01]  /*c1b0*/  SHFL.IDX PT, R103, R103, R16, 0x1c1f ;  /* 0x001c1f1067677589 */ /* 0x000fe200000e0000 */
[----:B------:R-:W-:-:S02]  /*c1c0*/  SEL R111, R159, R158, P0 ;  /* 0x0000009e9f6f7207 */ /* 0x000fc40000000000 */
[----:B------:R-:W-:Y:S01]  /*c1d0*/  LOP3.LUT R66, R11, R66, RZ, 0x3c, !PT ;  /* 0x000000420b427212 */ /* 0x000fe200078e3cff */
[----:B------:R-:W-:Y:S01]  /*c1e0*/  SHFL.IDX PT, R75, R75, R16, 0x1c1f ;  /* 0x001c1f104b4b7589 */ /* 0x000fe200000e0000 */
[----:B------:R-:W-:Y:S01]  /*c1f0*/  LOP3.LUT R24, R14, R165, RZ, 0x3c, !PT ;  /* 0x000000a50e187212 */ /* 0x000fe200078e3cff */
[----:B------:R-:W-:Y:S01]  /*c200*/  IMAD.X R11, RZ, RZ, R67, P4 ;  /* 0x000000ffff0b7224 */ /* 0x000fe200020e0643 */
[----:B------:R-:W-:Y:S01]  /*c210*/  LOP3.LUT R8, R167, 0x380, RZ, 0xc0, !PT ;  /* 0x00000380a7087812 */ /* 0x000fe200078ec0ff */
[----:B------:R-:W-:Y:S01]  /*c220*/  SHFL.IDX PT, R70, R70, R38, 0x1c1f ;  /* 0x001c1f2646467589 */ /* 0x000fe200000e0000 */
[----:B------:R-:W-:Y:S02]  /*c230*/  LOP3.LUT R74, R171, 0x380, RZ, 0xc0, !PT ;  /* 0x00000380ab4a7812 */ /* 0x000fe400078ec0ff */
[----:B------:R-:W-:Y:S01]  /*c240*/  MOV R88, R12 ;  /* 0x0000000c00587202 */ /* 0x000fe20000000f00 */
[----:B------:R-:W-:Y:S01]  /*c250*/  SHFL.IDX PT, R111, R111, R16, 0x1c1f ;  /* 0x001c1f106f6f7589 */ /* 0x000fe200000e0000 */
[----:B------:R-:W-:-:S02]  /*c260*/  SEL R159, R158, R159, P0 ;  /* 0x0000009f9e9f7207 */ /* 0x000fc40000000000 */
[----:B------:R-:W-:Y:S01]  /*c270*/  LOP3.LUT R76, R173, 0x380, RZ, 0xc0, !PT ;  /* 0x00000380ad4c7812 */ /* 0x000fe200078ec0ff */
[----:B------:R-:W1:Y:S01]  /*c280*/  SHFL.IDX PT, R12, R109, R38, 0x1c1f ;  /* 0x001c1f266d0c7589 */ /* 0x000e6200000e0000 */
[----:B------:R-:W-:Y:S02]  /*c290*/  SHF.R.U64 R8, R8, 0x3, RZ ;  /* 0x0000000308087819 */ /* 0x000fe400000012ff */
[----:B------:R-:W-:Y:S01]  /*c2a0*/  SHF.R.U64 R74, R74, 0x3, RZ ;  /* 0x000000034a4a7819 */ /* 0x000fe200000012ff */
[----:B------:R-:W-:Y:S01]  /*c2b0*/  SHFL.IDX PT, R105, R105, R16, 0x1c1f ;  /* 0x001c1f1069697589 */ /* 0x000fe200000e0000 */
[----:B------:R-:W-:Y:S02]  /*c2c0*/  MOV R104, R66 ;  /* 0x0000004200687202 */ /* 0x000fe40000000f00 */
[----:B------:R-:W-:Y:S01]  /*c2d0*/  MOV R67, R24 ;  /* 0x0000001800437202 */ /* 0x000fe20000000f00 */
[----:B------:R-:W-:Y:S01]  /*c2e0*/  SHFL.IDX PT, R107, R107, R16, 0x1c1f ;  /* 0x001c1f106b6b7589 */ /* 0x000fe200000e0000 */
[----:B------:R-:W-:-:S02]  /*c2f0*/  SHF.R.U64 R76, R76, 0x3, RZ ;  /* 0x000000034c4c7819 */ /* 0x000fc400000012ff */
[----:B------:R-:W-:Y:S01]  /*c300*/  MOV R94, R26 ;  /* 0x0000001a005e7202 */ /* 0x000fe20000000f00 */
[----:B------:R-:W2:Y:S01]  /*c310*/  SHFL.IDX PT, R24, R159, R38, 0x1c1f ;  /* 0x001c1f269f187589 */ /* 0x000ea200000e0000 */
[----:B------:R-:W-:Y:S02]  /*c320*/  LOP3.LUT R14, R8, R167, RZ, 0x3c, !PT ;  /* 0x000000a7080e7212 */ /* 0x000fe400078e3cff */
[----:B------:R-:W-:Y:S01]  /*c330*/  LOP3.LUT R8, R74, R171, RZ, 0x3c, !PT ;  /* 0x000000ab4a087212 */ /* 0x000fe200078e3cff */
[----:B------:R-:W3:Y:S01]  /*c340*/  SHFL.IDX PT, R26, R63, R38, 0x1c1f ;  /* 0x001c1f263f1a7589 */ /* 0x000ee200000e0000 */
[----:B------:R-:W-:Y:S02]  /*c350*/  LOP3.LUT R10, R76, R173, RZ, 0x3c, !PT ;  /* 0x000000ad4c0a7212 */ /* 0x000fe400078e3cff */
[----:B------:R-:W-:Y:S01]  /*c360*/  MOV R96, R48 ;  /* 0x0000003000607202 */ /* 0x000fe20000000f00 */
[----:B------:R-:W-:Y:S01]  /*c370*/  SHFL.IDX PT, R93, R93, R16, 0x1c1f ;  /* 0x001c1f105d5d7589 */ /* 0x000fe200000e0000 */
[----:B0-----:R-:W-:-:S02]  /*c380*/  SEL R25, R113, R40, P0 ;  /* 0x0000002871197207 */ /* 0x001fc40000000000 */
[----:B------:R-:W-:Y:S01]  /*c390*/  SEL R27, R40, R113, P0 ;  /* 0x00000071281b7207 */ /* 0x000fe20000000000 */
[----:B------:R-:W-:Y:S01]  /*c3a0*/  SHFL.IDX PT, R115, R115, R16, 0x1c1f ;  /* 0x001c1f1073737589 */ /* 0x000fe200000e0000 */
[----:B------:R-:W-:Y:S02]  /*c3b0*/  MOV R98, R50 ;  /* 0x0000003200627202 */ /* 0x000fe40000000f00 */
[----:B------:R-:W-:Y:S01]  /*c3c0*/  MOV R49, R42 ;  /* 0x0000002a00317202 */ /* 0x000fe20000000f00 */
[----:B------:R-:W-:Y:S01]  /*c3d0*/  SHFL.IDX PT, R119, R119, R16, 0x1c1f ;  /* 0x001c1f1077777589 */ /* 0x000fe200000e0000 */
[----:B------:R-:W-:Y:S02]  /*c3e0*/  MOV R51, R44 ;  /* 0x0000002c00337202 */ /* 0x000fe40000000f00 */
[----:B------:R-:W-:Y:S01]  /*c3f0*/  MOV R100, R54 ;  /* 0x0000003600647202 */ /* 0x000fe20000000f00 */
[----:B------:R-:W-:Y:S01]  /*c400*/  SHFL.IDX PT, R121, R121, R16, 0x1c1f ;  /* 0x001c1f1079797589 */ /* 0x000fe200000e0000 */
[----:B------:R-:W-:-:S02]  /*c410*/  MOV R55, R46 ;  /* 0x0000002e00377202 */ /* 0x000fc40000000f00 */
[----:B------:R-:W-:Y:S01]  /*c420*/  MOV R47, R8 ;  /* 0x00000008002f7202 */ /* 0x000fe20000000f00 */
[----:B------:R-:W-:Y:S01]  /*c430*/  SHFL.IDX PT, R117, R117, R16, 0x1c1f ;  /* 0x001c1f1075757589 */ /* 0x000fe200000e0000 */
[----:B------:R-:W-:Y:S02]  /*c440*/  MOV R45, R10 ;  /* 0x0000000a002d7202 */ /* 0x000fe40000000f00 */
[----:B------:R-:W-:Y:S01]  /*c450*/  MOV R90, R14 ;  /* 0x0000000e005a7202 */ /* 0x000fe20000000f00 */
[----:B------:R-:W-:Y:S01]  /*c460*/  SHFL.IDX PT, R123, R123, R16, 0x1c1f ;  /* 0x001c1f107b7b7589 */ /* 0x000fe200000e0000 */
[----:B-1----:R-:W-:Y:S02]  /*c470*/  SEL R9, R101, R12, P0 ;  /* 0x0000000c65097207 */ /* 0x002fe40000000000 */
        /* <DEDUP_REMOVED lines=8> */
[----:B--2---:R-:W-:Y:S02]  /*c500*/  SEL R13, R111, R24, P0 ;  /* 0x000000186f0d7207 */ /* 0x004fe40000000000 */
[----:B------:R-:W-:Y:S01]  /*c510*/  SEL R15, R24, R111, P0 ;  /* 0x0000006f180f7207 */ /* 0x000fe20000000000 */
[----:B------:R-:W-:Y:S01]  /*c520*/  SHFL.IDX PT, R131, R131, R16, 0x1c1f ;  /* 0x001c1f1083837589 */ /* 0x000fe200000e0000 */
[----:B---3--:R-:W-:-:S02]  /*c530*/  SEL R24, R79, R26, P0 ;  /* 0x0000001a4f187207 */ /* 0x008fc40000000000 */
[----:B------:R-:W-:Y:S01]  /*c540*/  SEL R26, R26, R79, P0 ;  /* 0x0000004f1a1a7207 */ /* 0x000fe20000000000 */
[----:B------:R-:W-:Y:S01]  /*c550*/  SHFL.IDX PT, R133, R133, R16, 0x1c1f ;  /* 0x001c1f1085857589 */ /* 0x000fe200000e0000 */
[----:B------:R-:W-:-:S03]  /*c560*/  PLOP3.LUT P1, PT, PT, PT, UP0, 0x80, 0x0 ;  /* 0x000000000000781c */ /* 0x000fc60003f2f008 */
[----:B------:R-:W-:Y:S04]  /*c570*/  SHFL.IDX PT, R137, R137, R16, 0x1c1f ;  /* 0x001c1f1089897589 */ /* 0x000fe800000e0000 */
[----:B------:R-:W-:Y:S04]  /*c580*/  SHFL.IDX PT, R135, R135, R16, 0x1c1f ;  /* 0x001c1f1087877589 */ /* 0x000fe800000e0000 */
[----:B------:R-:W-:Y:S04]  /*c590*/  SHFL.IDX PT, R139, R139, R16, 0x1c1f ;  /* 0x001c1f108b8b7589 */ /* 0x000fe800000e0000 */
[----:B------:R-:W0:Y:S04]  /*c5a0*/  SHFL.IDX PT, R16, R17, R38, 0x1c1f ;  /* 0x001c1f2611107589 */ /* 0x000e2800000e0000 */
[----:B------:R-:W1:Y:S04]  /*c5b0*/  SHFL.IDX PT, R74, R57, R38, 0x1c1f ;  /* 0x001c1f26394a7589 */ /* 0x000e6800000e0000 */
[----:B------:R-:W2:Y:S04]  /*c5c0*/  SHFL.IDX PT, R20, R20, R38, 0x1c1f ;  /* 0x001c1f2614147589 */ /* 0x000ea800000e0000 */
[----:B------:R-:W3:Y:S01]  /*c5d0*/  SHFL.IDX PT, R52, R52, R38, 0x1c1f ;  /* 0x001c1f2634347589 */ /* 0x000ee200000e0000 */
[----:B------:R-:W-:Y:S06]  /*c5e0*/  BAR.SYNC.DEFER_BLOCKING 0x1, 0x100 ;  /* 0x0044000000007b1d */ /* 0x000fec0000010000 */
[----:B------:R-:W-:Y:S04]  /*c5f0*/  SHFL.IDX PT, R40, R21, R38, 0x1c1f ;  /* 0x001c1f2615287589 */ /* 0x000fe800000e0000 */
[----:B------:R-:W-:Y:S04]  /*c600*/  SHFL.IDX PT, R76, R5, R38, 0x1c1f ;  /* 0x001c1f26054c7589 */ /* 0x000fe800000e0000 */
[----:B------:R0:W-:Y:S04]  /*c610*/  SHFL.IDX PT, R42, R28, R38, 0x1c1f ;  /* 0x001c1f261c2a7589 */ /* 0x0001e800000e0000 */
[----:B------:R-:W-:Y:S04]  /*c620*/  SHFL.IDX PT, R78, R53, R38, 0x1c1f ;  /* 0x001c1f26354e7589 */ /* 0x000fe800000e0000 */
[----:B------:R1:W-:Y:S01]  /*c630*/  SHFL.IDX PT, R44, R29, R38, 0x1c1f ;  /* 0x001c1f261d2c7589 */ /* 0x0003e200000e0000 */
[----:B0-----:R-:W-:-:S03]  /*c640*/  SEL R28, R81, R16, P0 ;  /* 0x00000010511c7207 */ /* 0x001fc60000000000 */
[----:B------:R-:W-:Y:S04]  /*c650*/  SHFL.IDX PT, R56, R56, R38, 0x1c1f ;  /* 0x001c1f2638387589 */ /* 0x000fe800000e0000 */
[----:B------:R0:W-:Y:S01]  /*c660*/  SHFL.IDX PT, R46, R30, R38, 0x1c1f ;  /* 0x001c1f261e2e7589 */ /* 0x0001e200000e0000 */
[----:B-1----:R-:W-:-:S03]  /*c670*/  SEL R29, R115, R74, P0 ;  /* 0x0000004a731d7207 */ /* 0x002fc60000000000 */
[----:B------:R1:W-:Y:S04]  /*c680*/  SHFL.IDX PT, R48, R31, R38, 0x1c1f ;  /* 0x001c1f261f307589 */ /* 0x0003e800000e0000 */
[----:B------:R-:W4:Y:S01]  /*c690*/  SHFL.IDX PT, R60, R60, R38, 0x1c1f ;  /* 0x001c1f263c3c7589 */ /* 0x000f2200000e0000 */
[----:B0-----:R-:W-:-:S03]  /*c6a0*/  SEL R30, R16, R81, P0 ;  /* 0x00000051101e7207 */ /* 0x001fc60000000000 */
[----:B------:R2:W-:Y:S01]  /*c6b0*/  SHFL.IDX PT, R50, R32, R38, 0x1c1f ;  /* 0x001c1f2620327589 */ /* 0x0005e200000e0000 */
[----:B-1----:R-:W-:-:S03]  /*c6c0*/  SEL R31, R74, R115, P0 ;  /* 0x000000734a1f7207 */ /* 0x002fc60000000000 */
[----:B------:R-:W0:Y:S04]  /*c6d0*/  SHFL.IDX PT, R62, R62, R38, 0x1c1f ;  /* 0x001c1f263e3e7589 */ /* 0x000e2800000e0000 */
[----:B------:R3:W1:Y:S01]  /*c6e0*/  SHFL.IDX PT, R54, R33, R38, 0x1c1f ;  /* 0x001c1f2621367589 */ /* 0x00066200000e0000 */
[----:B--2---:R-:W-:-:S03]  /*c6f0*/  SEL R32, R83, R20, P0 ;  /* 0x0000001453207207 */ /* 0x004fc60000000000 */
[----:B------:R-:W-:Y:S04]  /*c700*/  SHFL.IDX PT, R64, R64, R38, 0x1c1f ;  /* 0x001c1f2640407589 */ /* 0x000fe800000e0000 */
[----:B------:R-:W2:Y:S01]  /*c710*/  SHFL.IDX PT, R80, R65, R38, 0x1c1f ;  /* 0x001c1f2641507589 */ /* 0x000ea200000e0000 */
[----:B---3--:R-:W-:-:S03]  /*c720*/  SEL R33, R119, R52, P0 ;  /* 0x0000003477217207 */ /* 0x008fc60000000000 */
[----:B------:R3:W-:Y:S01]  /*c730*/  SHFL.IDX PT, R58, R34, R38, 0x1c1f ;  /* 0x001c1f26223a7589 */ /* 0x0007e200000e0000 */
[----:B----4-:R-:W-:-:S03]  /*c740*/  SEL R39, R60, R125, P0 ;  /* 0x0000007d3c277207 */ /* 0x010fc60000000000 */
[----:B------:R4:W-:Y:S04]  /*c750*/  SHFL.IDX PT, R66, R35, R38, 0x1c1f ;  /* 0x001c1f2623427589 */ /* 0x0009e800000e0000 */
[----:B------:R-:W2:Y:S01]  /*c760*/  SHFL.IDX PT, R82, R69, R38, 0x1c1f ;  /* 0x001c1f2645527589 */ /* 0x000ea200000e0000 */
[----:B0-----:R-:W-:Y:S02]  /*c770*/  SEL R41, R127, R62, P0 ;  /* 0x0000003e7f297207 */ /* 0x001fe40000000000 */
[----:B---3--:R-:W-:Y:S01]  /*c780*/  SEL R34, R20, R83, P0 ;  /* 0x0000005314227207 */ /* 0x008fe20000000000 */
[----:B------:R0:W-:Y:S01]  /*c790*/  SHFL.IDX PT, R68, R36, R38, 0x1c1f ;  /* 0x001c1f2624447589 */ /* 0x0001e200000e0000 */
[----:B------:R-:W-:Y:S02]  /*c7a0*/  SEL R43, R62, R127, P0 ;  /* 0x0000007f3e2b7207 */ /* 0x000fe40000000000 */
[----:B----4-:R-:W-:Y:S01]  /*c7b0*/  SEL R35, R52, R119, P0 ;  /* 0x0000007734237207 */ /* 0x010fe20000000000 */
[----:B------:R-:W3:Y:S01]  /*c7c0*/  SHFL.IDX PT, R84, R71, R38, 0x1c1f ;  /* 0x001c1f2647547589 */ /* 0x000ee200000e0000 */
[----:B-1----:R-:W-:-:S02]  /*c7d0*/  SEL R52, R99, R54, P0 ;  /* 0x0000003663347207 */ /* 0x002fc40000000000 */
[----:B------:R-:W-:Y:S01]  /*c7e0*/  SEL R54, R54, R99, P0 ;  /* 0x0000006336367207 */ /* 0x000fe20000000000 */
[----:B------:R1:W-:Y:S01]  /*c7f0*/  SHFL.IDX PT, R70, R37, R38, 0x1c1f ;  /* 0x001c1f2625467589 */ /* 0x0003e200000e0000 */
[----:B--2---:R-:W-:Y:S02]  /*c800*/  SEL R53, R131, R80, P0 ;  /* 0x0000005083357207 */ /* 0x004fe40000000000 */
[----:B0-----:R-:W-:Y:S01]  /*c810*/  SEL R36, R91, R46, P0 ;  /* 0x0000002e5b247207 */ /* 0x001fe20000000000 */
[----:B------:R-:W0:Y:S04]  /*c820*/  SHFL.IDX PT, R72, R72, R38, 0x1c1f ;  /* 0x001c1f2648487589 */ /* 0x000e2800000e0000 */
[----:B------:R2:W4:Y:S01]  /*c830*/  SHFL.IDX PT, R86, R73, R38, 0x1c1f ;  /* 0x001c1f2649567589 */ /* 0x00052200000e0000 */
[----:B-1----:R-:W-:-:S03]  /*c840*/  SEL R37, R125, R60, P0 ;  /* 0x0000003c7d257207 */ /* 0x002fc60000000000 */
[----:B------:R1:W-:Y:S01]  /*c850*/  STSM.16.M88.4 [R104], R8 ;  /* 0x0000000868007844 */ /* 0x0003e20000000200 */
[----:B------:R-:W-:-:S03]  /*c860*/  SEL R57, R133, R82, P0 ;  /* 0x0000005285397207 */ /* 0x000fc60000000000 */
[----:B------:R0:W-:Y:S01]  /*c870*/  STSM.16.M88.4 [R102], R12 ;  /* 0x0000000c66007844 */ /* 0x0001e20000000200 */
[----:B--2---:R-:W-:-:S03]  /*c880*/  SEL R38, R46, R91, P0 ;  /* 0x0000005b2e267207 */ /* 0x004fc60000000000 */
[----:B------:R2:W-:Y:S01]  /*c890*/  STSM.16.M88.4 [R100], R24 ;  /* 0x0000001864007844 */ /* 0x0005e20000000200 */
[----:B---3--:R-:W-:-:S03]  /*c8a0*/  SEL R65, R137, R84, P0 ;  /* 0x0000005489417207 */ /* 0x008fc60000000000 */
[----:B------:R-:W-:Y:S01]  /*c8b0*/  STSM.16.M88.4 [R98], R28 ;  /* 0x0000001c62007844 */ /* 0x000fe20000000200 */
[----:B-1----:R-:W-:-:S03]  /*c8c0*/  SEL R8, R85, R40, P0 ;  /* 0x0000002855087207 */ /* 0x002fc60000000000 */
[----:B------:R-:W-:Y:S01]  /*c8d0*/  STSM.16.M88.4 [R96], R32 ;  /* 0x0000002060007844 */ /* 0x000fe20000000200 */
[----:B------:R-:W-:Y:S02]  /*c8e0*/  SEL R10, R40, R85, P0 ;  /* 0x00000055280a7207 */ /* 0x000fe40000000000 */
[----:B------:R-:W-:Y:S02]  /*c8f0*/  SEL R9, R121, R76, P0 ;  /* 0x0000004c79097207 */ /* 0x000fe40000000000 */
[----:B------:R-:W-:Y:S02]  /*c900*/  SEL R11, R76, R121, P0 ;  /* 0x000000794c0b7207 */ /* 0x000fe40000000000 */
[----:B0-----:R-:W-:Y:S02]  /*c910*/  SEL R12, R87, R42, P0 ;  /* 0x0000002a570c7207 */ /* 0x001fe40000000000 */
[----:B------:R-:W-:Y:S01]  /*c920*/  SEL R14, R42, R87, P0 ;  /* 0x000000572a0e7207 */ /* 0x000fe20000000000 */
[----:B------:R0:W-:Y:S01]  /*c930*/  STSM.16.M88.4 [R55], R8 ;  /* 0x0000000837007844 */ /* 0x0001e20000000200 */
[----:B------:R-:W-:-:S02]  /*c940*/  SEL R13, R117, R78, P0 ;  /* 0x0000004e750d7207 */ /* 0x000fc40000000000 */
[----:B------:R-:W-:Y:S02]  /*c950*/  SEL R15, R78, R117, P0 ;  /* 0x000000754e0f7207 */ /* 0x000fe40000000000 */
[----:B--2---:R-:W-:Y:S02]  /*c960*/  SEL R24, R89, R44, P0 ;  /* 0x0000002c59187207 */ /* 0x004fe40000000000 */
[----:B------:R-:W-:Y:S01]  /*c970*/  SEL R26, R44, R89, P0 ;  /* 0x000000592c1a7207 */ /* 0x000fe20000000000 */
[----:B------:R1:W-:Y:S01]  /*c980*/  STSM.16.M88.4 [R51], R12 ;  /* 0x0000000c33007844 */ /* 0x0003e20000000200 */
[----:B------:R-:W-:Y:S02]  /*c990*/  SEL R25, R123, R56, P0 ;  /* 0x000000387b197207 */ /* 0x000fe40000000000 */
[----:B------:R-:W-:Y:S02]  /*c9a0*/  SEL R27, R56, R123, P0 ;  /* 0x0000007b381b7207 */ /* 0x000fe40000000000 */
[----:B------:R-:W-:-:S02]  /*c9b0*/  SEL R40, R95, R48, P0 ;  /* 0x000000305f287207 */ /* 0x000fc40000000000 */
[----:B------:R-:W-:Y:S01]  /*c9c0*/  SEL R42, R48, R95, P0 ;  /* 0x0000005f302a7207 */ /* 0x000fe20000000000 */
[----:B------:R2:W-:Y:S01]  /*c9d0*/  STSM.16.M88.4 [R49], R24 ;  /* 0x0000001831007844 */ /* 0x0005e20000000200 */
[----:B------:R-:W-:Y:S01]  /*c9e0*/  SEL R48, R97, R50, P0 ;  /* 0x0000003261307207 */ /* 0x000fe20000000000 */
[----:B0-----:R-:W-:Y:S01]  /*c9f0*/  IMAD.U32 R8, RZ, RZ, UR4 ;  /* 0x00000004ff087e24 */ /* 0x001fe2000f8e00ff */
[----:B------:R-:W-:Y:S01]  /*ca00*/  SEL R50, R50, R97, P0 ;  /* 0x0000006132327207 */ /* 0x000fe20000000000 */
[----:B------:R0:W-:Y:S01]  /*ca10*/  STSM.16.M88.4 [R59], R36 ;  /* 0x000000243b007844 */ /* 0x0001e20000000200 */
[----:B------:R-:W-:Y:S01]  /*ca20*/  SEL R55, R80, R131, P0 ;  /* 0x0000008350377207 */ /* 0x000fe20000000000 */
[----:B------:R-:W-:Y:S01]  /*ca30*/  IMAD.U32 R9, RZ, RZ, UR5 ;  /* 0x00000005ff097e24 */ /* 0x000fe2000f8e00ff */
[----:B------:R-:W-:Y:S01]  /*ca40*/  SEL R56, R103, R58, P0 ;  /* 0x0000003a67387207 */ /* 0x000fe20000000000 */
[----:B------:R-:W-:Y:S01]  /*ca50*/  STSM.16.M88.4 [R94], R40 ;  /* 0x000000285e007844 */ /* 0x000fe20000000200 */
[----:B-1----:R-:W-:Y:S01]  /*ca60*/  SEL R51, R64, R129, P0 ;  /* 0x0000008140337207 */ /* 0x002fe20000000000 */
[----:B------:R-:W-:Y:S01]  /*ca70*/  ULDC.64 UR4, c[0x0][0xbe0] ;  /* 0x0002f80000047ab9 */ /* 0x000fe20000000a00 */
[----:B------:R-:W-:-:S02]  /*ca80*/  SEL R58, R58, R103, P0 ;  /* 0x000000673a3a7207 */ /* 0x000fc40000000000 */
[----:B------:R-:W-:Y:S02]  /*ca90*/  SEL R12, R107, R68, P0 ;  /* 0x000000446b0c7207 */ /* 0x000fe40000000000 */
[----:B------:R-:W-:Y:S02]  /*caa0*/  SEL R14, R68, R107, P0 ;  /* 0x0000006b440e7207 */ /* 0x000fe40000000000 */
[----:B--2---:R-:W-:Y:S02]  /*cab0*/  SEL R49, R129, R64, P0 ;  /* 0x0000004081317207 */ /* 0x004fe40000000000 */
[----:B------:R-:W-:Y:S02]  /*cac0*/  SEL R64, R105, R66, P0 ;  /* 0x0000004269407207 */ /* 0x000fe40000000000 */
[----:B0-----:R-:W-:Y:S01]  /*cad0*/  SEL R59, R82, R133, P0 ;  /* 0x00000085523b7207 */ /* 0x001fe20000000000 */
[----:B------:R-:W-:Y:S01]  /*cae0*/  STSM.16.M88.4 [R92], R48 ;  /* 0x000000305c007844 */ /* 0x000fe20000000200 */
[----:B------:R-:W-:-:S02]  /*caf0*/  SEL R66, R66, R105, P0 ;  /* 0x0000006942427207 */ /* 0x000fc40000000000 */
[----:B------:R-:W-:Y:S01]  /*cb00*/  SEL R13, R135, R72, P0 ;  /* 0x00000048870d7207 */ /* 0x000fe20000000000 */
[----:B------:R0:W-:Y:S01]  /*cb10*/  STSM.16.M88.4 [R67], R52 ;  /* 0x0000003443007844 */ /* 0x0001e20000000200 */
[----:B------:R-:W-:Y:S02]  /*cb20*/  SEL R15, R72, R135, P0 ;  /* 0x00000087480f7207 */ /* 0x000fe40000000000 */
[----:B------:R-:W-:Y:S01]  /*cb30*/  SEL R68, R93, R70, P0 ;  /* 0x000000465d447207 */ /* 0x000fe20000000000 */
[----:B------:R1:W-:Y:S01]  /*cb40*/  STSM.16.M88.4 [R90], R56 ;  /* 0x000000385a007844 */ /* 0x0003e20000000200 */
[----:B----4-:R-:W-:Y:S02]  /*cb50*/  SEL R69, R139, R86, P0 ;  /* 0x000000568b457207 */ /* 0x010fe40000000000 */
[----:B------:R-:W-:Y:S02]  /*cb60*/  SEL R71, R86, R139, P0 ;  /* 0x0000008b56477207 */ /* 0x000fe40000000000 */
[----:B------:R-:W-:-:S02]  /*cb70*/  SEL R70, R70, R93, P0 ;  /* 0x0000005d46467207 */ /* 0x000fc40000000000 */
[----:B0-----:R-:W-:-:S05]  /*cb80*/  SEL R67, R84, R137, P0 ;  /* 0x0000008954437207 */ /* 0x001fca0000000000 */
[----:B------:R1:W-:Y:S04]  /*cb90*/  STSM.16.M88.4 [R88], R64 ;  /* 0x0000004058007844 */ /* 0x0003e80000000200 */
[----:B------:R1:W-:Y:S04]  /*cba0*/  STSM.16.M88.4 [R47], R12 ;  /* 0x0000000c2f007844 */ /* 0x0003e80000000200 */
[----:B------:R1:W-:Y:S01]  /*cbb0*/  STSM.16.M88.4 [R45], R68 ;  /* 0x000000442d007844 */ /* 0x0003e20000000200 */
[----:B------:R-:W-:Y:S01]  /*cbc0*/  UISETP.NE.U32.AND UP1, UPT, UR4, URZ, UPT ;  /* 0x0000003f0400728c */ /* 0x000fe2000bf25070 */
[----:B------:R-:W-:Y:S03]  /*cbd0*/  BAR.SYNC.DEFER_BLOCKING 0x1, 0x100 ;  /* 0x0044000000007b1d */ /* 0x000fe60000010000 */
[----:B------:R-:W-:-:S05]  /*cbe0*/  UISETP.NE.AND.EX UP1, UPT, UR5, URZ, UPT, UP1 ;  /* 0x0000003f0500728c */ /* 0x000fca000bf25310 */
[----:B------:R-:W0:Y:S01]  /*cbf0*/  LDC R20, c[0x0][0xa88] ;  /* 0x0002a200ff147b82 */ /* 0x000e220000000800 */
[----:B------:R-:W-:Y:S01]  /*cc00*/  PLOP3.LUT P2, PT, PT, PT, UP1, 0x80, 0x0 ;  /* 0x000000000000781c */ /* 0x000fe20003f4f018 */
[----:B------:R-:W-:-:S04]  /*cc10*/  IMAD R11, R22, 0x40, R18 ;  /* 0x00000040160b7824 */ /* 0x000fc800078e0212 */
[----:B------:R-:W-:Y:S02]  /*cc20*/  @UP1 ULDC.64 UR6, c[0x0][0xbe0] ;  /* 0x0002f80000061ab9 */ /* 0x000fe40000000a00 */
[----:B------:R-:W-:Y:S01]  /*cc30*/  @UP1 UIMAD.WIDE UR6, UR36, 0x4, UR6 ;  /* 0x00000004240618a5 */ /* 0x000fe2000f8e0206 */
[----:B------:R-:W-:-:S05]  /*cc40*/  IMAD.WIDE R6, R11, 0x2, R6 ;  /* 0x000000020b067825 */ /* 0x000fca00078e0206 */
[----:B------:R-:W-:Y:S02]  /*cc50*/  IMAD.U32 R10, RZ, RZ, UR6 ;  /* 0x00000006ff0a7e24 */ /* 0x000fe4000f8e00ff */
[----:B------:R-:W-:Y:S01]  /*cc60*/  IMAD.U32 R11, RZ, RZ, UR7 ;  /* 0x00000007ff0b7e24 */ /* 0x000fe2000f8e00ff */
[----:B------:R-:W2:Y:S01]  /*cc70*/  @P1 LDG.E R5, desc[UR50][R8.64] ;  /* 0x0000003208051981 */ /* 0x000ea2000c1e1900 */
[----:B------:R-:W-:Y:S01]  /*cc80*/  UMOV UR4, URZ ;  /* 0x0000003f00047c82 */ /* 0x000fe20008000000 */
[----:B------:R-:W-:Y:S02]  /*cc90*/  IADD3 R25, P0, R6, 0x1000, RZ ;  /* 0x0000100006197810 */ /* 0x000fe40007f1e0ff */
[----:B0-----:R1:W5:Y:S01]  /*cca0*/  @P2 LDG.E R20, desc[UR50][R10.64] ;  /* 0x000000320a142981 */ /* 0x001362000c1e1900 */
[----:B--2---:R-:W-:Y:S01]  /*ccb0*/  @P1 R2UR UR4, R5 ;  /* 0x00000000050412ca */ /* 0x004fe200000e0000 */
[----:B-1----:R-:W-:-:S14]  /*ccc0*/  @P2 BRA `(.L_x_1061) ;  /* 0x0000000000102947 */ /* 0x002fdc0003800000 */
[----:B------:R-:W-:Y:S05]  /*ccd0*/  @!P1 BRA `(.L_x_1061) ;  /* 0x00000000000c9947 */ /* 0x000fea0003800000 */
[----:B------:R-:W2:Y:S04]  /*cce0*/  LDG.E R5, desc[UR50][R8.64] ;  /* 0x0000003208057981 */ /* 0x000ea8000c1e1900 */
[----:B-----5:R-:W2:Y:S02]  /*ccf0*/  LDG.E R20, desc[UR50][R8.64+0x4] ;  /* 0x0000043208147981 */ /* 0x020ea4000c1e1900 */
[----:B--2---:R-:W-:-:S07]  /*cd00*/  IMAD.IADD R20, R20, 0x1, -R5 ;  /* 0x0000000114147824 */ /* 0x004fce00078e0a05 */
.L_x_1061:
[----:B------:R-:W-:Y:S01]  /*cd10*/  USHF.R.S32.HI UR9, URZ, 0x1f, UR42 ;  /* 0x0000001f3f097899 */ /* 0x000fe2000801142a */
[----:B------:R-:W-:Y:S01]  /*cd20*/  IADD3 R9, P2, R6, 0x3000, RZ ;  /* 0x0000300006097810 */ /* 0x000fe20007f5e0ff */
[----:B------:R-:W-:Y:S01]  /*cd30*/  ULDC.64 UR10, c[0x0][0xb70] ;  /* 0x0002dc00000a7ab9 */ /* 0x000fe20000000a00 */
[----:B------:R-:W-:Y:S01]  /*cd40*/  USHF.R.S32.HI UR5, URZ, 0x1f, UR4 ;  /* 0x0000001f3f057899 */ /* 0x000fe20008011404 */
[----:B------:R-:W-:Y:S01]  /*cd50*/  IMAD R11, R19, 0x80, R193 ;  /* 0x00000080130b7824 */ /* 0x000fe200078e02c1 */
[----:B------:R-:W-:Y:S01]  /*cd60*/  UIMAD UR8, UR9, UR10, URZ ;  /* 0x0000000a090872a4 */ /* 0x000fe2000f8e023f */
[----:B------:R-:W-:Y:S01]  /*cd70*/  LOP3.LUT R8, R9, 0x380, RZ, 0xc0, !PT ;  /* 0x0000038009087812 */ /* 0x000fe200078ec0ff */
[----:B------:R-:W-:Y:S01]  /*cd80*/  USHF.R.S32.HI UR13, URZ, 0x1f, UR36 ;  /* 0x0000001f3f0d7899 */ /* 0x000fe20008011424 */
[----:B------:R-:W-:Y:S01]  /*cd90*/  LOP3.LUT R24, R25, 0x380, RZ, 0xc0, !PT ;  /* 0x0000038019187812 */ /* 0x000fe200078ec0ff */
[----:B------:R-:W-:Y:S01]  /*cda0*/  UIMAD.WIDE.U32 UR6, UR42, UR10, UR4 ;  /* 0x0000000a2a0672a5 */ /* 0x000fe2000f8e0004 */
[----:B------:R-:W-:Y:S01]  /*cdb0*/  SHF.R.U64 R8, R8, 0x3, RZ ;  /* 0x0000000308087819 */ /* 0x000fe200000012ff */
[----:B------:R-:W-:Y:S01]  /*cdc0*/  UIMAD UR8, UR42, UR11, UR8 ;  /* 0x0000000b2a0872a4 */ /* 0x000fe2000f8e0208 */
[----:B------:R-:W-:Y:S01]  /*cdd0*/  IADD3 R13, P1, R6, 0x2000, RZ ;  /* 0x00002000060d7810 */ /* 0x000fe20007f3e0ff */
[----:B------:R-:W-:Y:S01]  /*cde0*/  USEL UR13, UR13, URZ, !UP0 ;  /* 0x0000003f0d0d7287 */ /* 0x000fe2000c000000 */
[----:B------:R-:W-:Y:S01]  /*cdf0*/  LOP3.LUT R8, R8, R9, RZ, 0x3c, !PT ;  /* 0x0000000908087212 */ /* 0x000fe200078e3cff */
[----:B------:R-:W-:Y:S01]  /*ce00*/  ULDC.64 UR10, c[0x0][0xb78] ;  /* 0x0002de00000a7ab9 */ /* 0x000fe20000000a00 */
[----:B------:R-:W-:Y:S01]  /*ce10*/  UIADD3 UR7, UR7, UR8, URZ ;  /* 0x0000000807077290 */ /* 0x000fe2000fffe03f */
[----:B------:R-:W-:Y:S01]  /*ce20*/  SHF.R.S32.HI R5, RZ, 0x1f, R11 ;  /* 0x0000001fff057819 */ /* 0x000fe2000001140b */
[----:B------:R-:W-:Y:S01]  /*ce30*/  USEL UR12, UR36, URZ, !UP0 ;  /* 0x0000003f240c7287 */ /* 0x000fe2000c000000 */
[----:B------:R-:W-:Y:S01]  /*ce40*/  SHF.R.U64 R24, R24, 0x3, RZ ;  /* 0x0000000318187819 */ /* 0x000fe200000012ff */
[----:B------:R-:W-:Y:S01]  /*ce50*/  UIMAD UR8, UR13, UR10, URZ ;  /* 0x0000000a0d0872a4 */ /* 0x000fe2000f8e023f */
[----:B------:R-:W-:Y:S01]  /*ce60*/  LOP3.LUT R12, R13, 0x380, RZ, 0xc0, !PT ;  /* 0x000003800d0c7812 */ /* 0x000fe200078ec0ff */
[----:B------:R-:W-:Y:S01]  /*ce70*/  UIMAD.WIDE.U32 UR6, UR12, UR10, UR6 ;  /* 0x0000000a0c0672a5 */ /* 0x000fe2000f8e0006 */
[----:B------:R-:W-:Y:S01]  /*ce80*/  LOP3.LUT R24, R24, R25, RZ, 0x3c, !PT ;  /* 0x0000001918187212 */ /* 0x000fe200078e3cff */
[----:B------:R-:W-:Y:S01]  /*ce90*/  UIMAD UR8, UR12, UR11, UR8 ;  /* 0x0000000b0c0872a4 */ /* 0x000fe2000f8e0208 */
[----:B------:R-:W-:Y:S01]  /*cea0*/  SHF.R.U64 R12, R12, 0x3, RZ ;  /* 0x000000030c0c7819 */ /* 0x000fe200000012ff */
[----:B------:R-:W-:Y:S01]  /*ceb0*/  IMAD.X R25, RZ, RZ, R7, P0 ;  /* 0x000000ffff197224 */ /* 0x000fe200000e0607 */
[----:B------:R-:W-:-:S02]  /*cec0*/  IADD3 R77, P0, R6, 0x8000, RZ ;  /* 0x00008000064d7810 */ /* 0x000fc40007f1e0ff */
[----:B------:R-:W-:Y:S01]  /*ced0*/  IADD3 R9, P3, R11, UR6, RZ ;  /* 0x000000060b097c10 */ /* 0x000fe2000ff7e0ff */
[----:B------:R-:W-:Y:S01]  /*cee0*/  IMAD.U32 R10, RZ, RZ, UR8 ;  /* 0x00000008ff0a7e24 */ /* 0x000fe2000f8e00ff */
[----:B------:R-:W-:Y:S01]  /*cef0*/  LOP3.LUT R12, R12, R13, RZ, 0x3c, !PT ;  /* 0x0000000d0c0c7212 */ /* 0x000fe200078e3cff */
[----:B------:R-:W-:Y:S01]  /*cf00*/  IMAD.X R13, RZ, RZ, R7, P1 ;  /* 0x000000ffff0d7224 */ /* 0x000fe200008e0607 */
[C---:B------:R-:W-:Y:S02]  /*cf10*/  IADD3 R69, P6, R6.reuse, 0x4000, RZ ;  /* 0x0000400006457810 */ /* 0x040fe40007fde0ff */
[----:B------:R-:W-:Y:S01]  /*cf20*/  IADD3.X R10, R5, UR7, R10, P3, !PT ;  /* 0x00000007050a7c10 */ /* 0x000fe20009ffe40a */
[----:B------:R-:W-:Y:S01]  /*cf30*/  ULDC.64 UR6, c[0x0][0xb40] ;  /* 0x0002d00000067ab9 */ /* 0x000fe20000000a00 */
[----:B------:R-:W-:Y:S01]  /*cf40*/  IADD3 R53, P5, R6, 0x5000, RZ ;  /* 0x0000500006357810 */ /* 0x000fe20007fbe0ff */
[----:B------:R-:W-:Y:S01]  /*cf50*/  VIADD R5, R11, 0x8 ;  /* 0x000000080b057836 */ /* 0x000fe20000000000 */
[----:B------:R-:W-:-:S02]  /*cf60*/  LEA R16, P3, R9, UR6, 0x2 ;  /* 0x0000000609107c11 */ /* 0x000fc4000f8610ff */
[C---:B------:R-:W-:Y:S02]  /*cf70*/  IADD3 R37, P4, R6.reuse, 0x6000, RZ ;  /* 0x0000600006257810 */ /* 0x040fe40007f9e0ff */
[----:B------:R-:W-:Y:S01]  /*cf80*/  LEA.HI.X R17, R9, UR7, R10, 0x2, P3 ;  /* 0x0000000709117c11 */ /* 0x000fe200098f140a */
[----:B------:R-:W-:Y:S01]  /*cf90*/  IMAD.X R9, RZ, RZ, R7, P2 ;  /* 0x000000ffff097224 */ /* 0x000fe200010e0607 */
[C---:B------:R-:W-:Y:S01]  /*cfa0*/  IADD3 R29, P3, R6.reuse, 0x7000, RZ ;  /* 0x00007000061d7810 */ /* 0x040fe20007f7e0ff */
[----:B------:R-:W-:Y:S01]  /*cfb0*/  ULDC.64 UR6, c[0x0][0xaa0] ;  /* 0x0002a80000067ab9 */ /* 0x000fe20000000a00 */
[C---:B------:R-:W-:Y:S02]  /*cfc0*/  IADD3 R65, P1, R6.reuse, 0x9000, RZ ;  /* 0x0000900006417810 */ /* 0x040fe40007f3e0ff */
[----:B------:R-:W-:Y:S02]  /*cfd0*/  LOP3.LUT R76, R77, 0x380, RZ, 0xc0, !PT ;  /* 0x000003804d4c7812 */ /* 0x000fe400078ec0ff */
[----:B------:R-:W-:-:S02]  /*cfe0*/  IADD3 R49, P2, R6, 0xa000, RZ ;  /* 0x0000a00006317810 */ /* 0x000fc40007f5e0ff */
[----:B------:R-:W-:Y:S02]  /*cff0*/  LOP3.LUT R68, R69, 0x380, RZ, 0xc0, !PT ;  /* 0x0000038045447812 */ /* 0x000fe400078ec0ff */
[----:B------:R-:W-:Y:S02]  /*d000*/  LOP3.LUT R52, R53, 0x380, RZ, 0xc0, !PT ;  /* 0x0000038035347812 */ /* 0x000fe400078ec0ff */
[----:B------:R-:W-:Y:S02]  /*d010*/  LOP3.LUT R36, R37, 0x380, RZ, 0xc0, !PT ;  /* 0x0000038025247812 */ /* 0x000fe400078ec0ff */
[----:B------:R-:W-:Y:S02]  /*d020*/  LOP3.LUT R28, R29, 0x380, RZ, 0xc0, !PT ;  /* 0x000003801d1c7812 */ /* 0x000fe400078ec0ff */
[----:B------:R-:W-:Y:S02]  /*d030*/  LOP3.LUT R64, R65, 0x380, RZ, 0xc0, !PT ;  /* 0x0000038041407812 */ /* 0x000fe400078ec0ff */
[----:B------:R-:W-:-:S02]  /*d040*/  SHF.R.U64 R76, R76, 0x3, RZ ;  /* 0x000000034c4c7819 */ /* 0x000fc400000012ff */
[----:B------:R-:W-:Y:S02]  /*d050*/  LOP3.LUT R48, R49, 0x380, RZ, 0xc0, !PT ;  /* 0x0000038031307812 */ /* 0x000fe400078ec0ff */
[----:B------:R-:W-:Y:S02]  /*d060*/  SHF.R.U64 R68, R68, 0x3, RZ ;  /* 0x0000000344447819 */ /* 0x000fe400000012ff */
[----:B------:R-:W-:Y:S02]  /*d070*/  SHF.R.U64 R52, R52, 0x3, RZ ;  /* 0x0000000334347819 */ /* 0x000fe400000012ff */
[----:B------:R-:W-:Y:S02]  /*d080*/  SHF.R.U64 R36, R36, 0x3, RZ ;  /* 0x0000000324247819 */ /* 0x000fe400000012ff */
[----:B------:R-:W-:Y:S02]  /*d090*/  SHF.R.U64 R28, R28, 0x3, RZ ;  /* 0x000000031c1c7819 */ /* 0x000fe400000012ff */
[----:B------:R-:W-:-:S02]  /*d0a0*/  SHF.R.U64 R64, R64, 0x3, RZ ;  /* 0x0000000340407819 */ /* 0x000fc400000012ff */
[----:B------:R-:W-:Y:S01]  /*d0b0*/  LOP3.LUT R76, R76, R77, RZ, 0x3c, !PT ;  /* 0x0000004d4c4c7212 */ /* 0x000fe200078e3cff */
[--C-:B------:R-:W-:Y:S01]  /*d0c0*/  IMAD.X R77, RZ, RZ, R7.reuse, P0 ;  /* 0x000000ffff4d7224 */ /* 0x100fe200000e0607 */
[----:B------:R-:W-:Y:S02]  /*d0d0*/  SHF.R.U64 R48, R48, 0x3, RZ ;  /* 0x0000000330307819 */ /* 0x000fe400000012ff */
[----:B------:R-:W-:Y:S02]  /*d0e0*/  LOP3.LUT P0, RZ, R192, 0x3, RZ, 0xc0, !PT ;  /* 0x00000003c0ff7812 */ /* 0x000fe4000780c0ff */
[----:B------:R-:W-:Y:S01]  /*d0f0*/  LOP3.LUT R68, R68, R69, RZ, 0x3c, !PT ;  /* 0x0000004544447212 */ /* 0x000fe200078e3cff */
[--C-:B------:R-:W-:Y:S01]  /*d100*/  IMAD.X R69, RZ, RZ, R7.reuse, P6 ;  /* 0x000000ffff457224 */ /* 0x100fe200030e0607 */
        /* <DEDUP_REMOVED lines=9> */
[----:B------:R-:W-:Y:S01]  /*d1a0*/  IMAD.X R49, RZ, RZ, R7, P2 ;  /* 0x000000ffff317224 */ /* 0x000fe200010e0607 */
[----:B------:R-:W-:-:S02]  /*d1b0*/  IADD3 R41, P6, R6, 0xb000, RZ ;  /* 0x0000b00006297810 */ /* 0x000fc40007fde0ff */
[C---:B------:R-:W-:Y:S02]  /*d1c0*/  IADD3 R81, P5, R6.reuse, 0xc000, RZ ;  /* 0x0000c00006517810 */ /* 0x040fe40007fbe0ff */
[C---:B------:R-:W-:Y:S02]  /*d1d0*/  IADD3 R73, P4, R6.reuse, 0xd000, RZ ;  /* 0x0000d00006497810 */ /* 0x040fe40007f9e0ff */
[C---:B------:R-:W-:Y:S02]  /*d1e0*/  IADD3 R57, P3, R6.reuse, 0xe000, RZ ;  /* 0x0000e00006397810 */ /* 0x040fe40007f7e0ff */
[-C--:B-----5:R-:W-:Y:S02]  /*d1f0*/  ISETP.GE.OR P1, PT, R11, R20.reuse, P0 ;  /* 0x000000140b00720c */ /* 0x0a0fe40000726670 */
[----:B------:R-:W-:Y:S02]  /*d200*/  IADD3 R10, P2, R6, 0xf000, RZ ;  /* 0x0000f000060a7810 */ /* 0x000fe40007f5e0ff */
[----:B------:R-:W-:-:S02]  /*d210*/  ISETP.GE.OR P0, PT, R5, R20, P0 ;  /* 0x000000140500720c */ /* 0x000fc40000706670 */
[----:B------:R-:W-:Y:S01]  /*d220*/  LOP3.LUT R11, R6, 0x380, RZ, 0xc0, !PT ;  /* 0x00000380060b7812 */ /* 0x000fe200078ec0ff */
[----:B------:R-:W-:Y:S01]  /*d230*/  IMAD.X R45, RZ, RZ, R7, P2 ;  /* 0x000000ffff2d7224 */ /* 0x000fe200010e0607 */
[----:B------:R-:W-:Y:S02]  /*d240*/  LOP3.LUT R40, R41, 0x380, RZ, 0xc0, !PT ;  /* 0x0000038029287812 */ /* 0x000fe400078ec0ff */
[----:B------:R-:W-:Y:S02]  /*d250*/  LOP3.LUT R80, R81, 0x380, RZ, 0xc0, !PT ;  /* 0x0000038051507812 */ /* 0x000fe400078ec0ff */
[----:B------:R-:W-:Y:S01]  /*d260*/  LOP3.LUT R72, R73, 0x380, RZ, 0xc0, !PT ;  /* 0x0000038049487812 */ /* 0x000fe200078ec0ff */
[----:B------:R0:W-:Y:S01]  /*d270*/  @!P1 STG.E desc[UR50][R16.64], R3 ;  /* 0x0000000310009986 */ /* 0x0001e2000c101932 */
[----:B------:R-:W-:Y:S02]  /*d280*/  LOP3.LUT R56, R57, 0x380, RZ, 0xc0, !PT ;  /* 0x0000038039387812 */ /* 0x000fe400078ec0ff */
[----:B------:R-:W-:Y:S01]  /*d290*/  LOP3.LUT R5, R10, 0x380, RZ, 0xc0, !PT ;  /* 0x000003800a057812 */ /* 0x000fe200078ec0ff */
[----:B------:R1:W-:Y:S01]  /*d2a0*/  @!P0 STG.E desc[UR50][R16.64+0x20], R0 ;  /* 0x0000200010008986 */ /* 0x0003e2000c101932 */
[----:B------:R-:W-:-:S02]  /*d2b0*/  SHF.R.U64 R11, R11, 0x3, RZ ;  /* 0x000000030b0b7819 */ /* 0x000fc400000012ff */
[----:B------:R-:W-:Y:S01]  /*d2c0*/  SHF.R.U64 R40, R40, 0x3, RZ ;  /* 0x0000000328287819 */ /* 0x000fe200000012ff */
[----:B------:R-:W-:Y:S01]  /*d2d0*/  UIMAD UR5, UR5, UR6, URZ ;  /* 0x00000006050572a4 */ /* 0x000fe2000f8e023f */
[----:B------:R-:W-:Y:S01]  /*d2e0*/  SHF.R.U64 R80, R80, 0x3, RZ ;  /* 0x0000000350507819 */ /* 0x000fe200000012ff */
[----:B------:R-:W5:Y:S01]  /*d2f0*/  LD.E.128 R24, desc[UR50][R24.64] ;  /* 0x0000003218187980 */ /* 0x000f62000c101d00 */
[----:B------:R-:W-:Y:S02]  /*d300*/  SHF.R.U64 R72, R72, 0x3, RZ ;  /* 0x0000000348487819 */ /* 0x000fe400000012ff */
[----:B------:R-:W-:Y:S01]  /*d310*/  SHF.R.U64 R56, R56, 0x3, RZ ;  /* 0x0000000338387819 */ /* 0x000fe200000012ff */
[----:B0-----:R-:W-:Y:S01]  /*d320*/  IMAD.U32 R3, RZ, RZ, UR6 ;  /* 0x00000006ff037e24 */ /* 0x001fe2000f8e00ff */
[----:B------:R-:W-:Y:S01]  /*d330*/  SHF.R.U64 R5, R5, 0x3, RZ ;  /* 0x0000000305057819 */ /* 0x000fe200000012ff */
[----:B------:R-:W5:Y:S01]  /*d340*/  LD.E.128 R12, desc[UR50][R12.64] ;  /* 0x000000320c0c7980 */ /* 0x000f62000c101d00 */
[----:B------:R-:W-:-:S02]  /*d350*/  LOP3.LUT R6, R11, R6, RZ, 0x3c, !PT ;  /* 0x000000060b067212 */ /* 0x000fc400078e3cff */
        /* <DEDUP_REMOVED lines=8> */
[----:B------:R-:W-:Y:S01]  /*d3e0*/  LOP3.LUT R44, R5, R10, RZ, 0x3c, !PT ;  /* 0x0000000a052c7212 */ /* 0x000fe200078e3cff */
[----:B------:R0:W5:Y:S01]  /*d3f0*/  LD.E.128 R32, desc[UR50][R6.64] ;  /* 0x0000003206207980 */ /* 0x000162000c101d00 */
[----:B------:R-:W-:-:S03]  /*d400*/  UIMAD UR5, UR4, UR7, UR5 ;  /* 0x00000007040572a4 */ /* 0x000fc6000f8e0205 */
[----:B------:R-:W5:Y:S01]  /*d410*/  LD.E.128 R8, desc[UR50][R8.64] ;  /* 0x0000003208087980 */ /* 0x000f62000c101d00 */
[----:B------:R-:W-:-:S03]  /*d420*/  ULDC.64 UR6, c[0x0][0xae0] ;  /* 0x0002b80000067ab9 */ /* 0x000fc60000000a00 */
[----:B------:R-:W5:Y:S01]  /*d430*/  LD.E.128 R68, desc[UR50][R68.64] ;  /* 0x0000003244447980 */ /* 0x000f62000c101d00 */
[--C-:B0-----:R-:W-:Y:S01]  /*d440*/  SHF.R.S32.HI R7, RZ, 0x1f, R18.reuse ;  /* 0x0000001fff077819 */ /* 0x101fe20000011412 */
[----:B------:R-:W-:Y:S02]  /*d450*/  IMAD.MOV.U32 R6, RZ, RZ, R18 ;  /* 0x000000ffff067224 */ /* 0x000fe400078e0012 */
[----:B------:R-:W5:Y:S04]  /*d460*/  LD.E.128 R52, desc[UR50][R52.64] ;  /* 0x0000003234347980 */ /* 0x000f68000c101d00 */
[----:B------:R-:W5:Y:S01]  /*d470*/  LD.E.128 R36, desc[UR50][R36.64] ;  /* 0x0000003224247980 */ /* 0x000f62000c101d00 */
[----:B------:R-:W-:-:S03]  /*d480*/  IMAD.WIDE.U32 R6, R3, UR4, R6 ;  /* 0x0000000403067c25 */ /* 0x000fc6000f8e0006 */
        /* <DEDUP_REMOVED lines=9> */
[----:B------:R-:W-:Y:S01]  /*d520*/  UIMAD UR4, UR9, UR6, URZ ;  /* 0x00000006090472a4 */ /* 0x000fe2000f8e023f */
[----:B------:R-:W-:Y:S01]  /*d530*/  @!PT LDS RZ, [RZ] ;  /* 0x00000000fffff984 */ /* 0x000fe20000000800 */
[----:B------:R-:W-:Y:S01]  /*d540*/  @!PT LDS RZ, [RZ] ;  /* 0x00000000fffff984 */ /* 0x000fe20000000800 */
[----:B------:R-:W-:Y:S01]  /*d550*/  @!PT LDS RZ, [RZ] ;  /* 0x00000000fffff984 */ /* 0x000fe20000000800 */
[----:B------:R-:W-:Y:S01]  /*d560*/  @!PT LDS RZ, [RZ] ;  /* 0x00000000fffff984 */ /* 0x000fe20000000800 */
[----:B------:R0:W-:Y:S06]  /*d570*/  MEMBAR.ALL.CTA ;  /* 0x0000000000007992 */ /* 0x0001ec0000008000 */
[----:B0-----:R-:W0:Y:S01]  /*d580*/  FENCE.VIEW.ASYNC.S ;  /* 0x00000000000073c6 */ /* 0x001e220000000000 */
[----:B------:R-:W-:-:S02]  /*d590*/  VIADD R7, R7, UR5 ;  /* 0x0000000507077c36 */ /* 0x000fc40008000000 */
[----:B-1----:R-:W-:Y:S01]  /*d5a0*/  IMAD.U32 R17, RZ, RZ, UR6 ;  /* 0x00000006ff117e24 */ /* 0x002fe2000f8e00ff */
[----:B------:R-:W-:Y:S01]  /*d5b0*/  UIMAD UR4, UR42, UR7, UR4 ;  /* 0x000000072a0472a4 */ /* 0x000fe2000f8e0204 */
[----:B------:R-:W-:Y:S02]  /*d5c0*/  IMAD R5, R19, -0x80, R20 ;  /* 0xffffff8013057824 */ /* 0x000fe400078e0214 */
[----:B------:R-:W-:Y:S01]  /*d5d0*/  IMAD.WIDE.U32 R6, R17, UR42, R6 ;  /* 0x0000002a11067c25 */ /* 0x000fe2000f8e0006 */
[----:B------:R-:W-:Y:S02]  /*d5e0*/  ULDC.64 UR6, c[0x0][0xae8] ;  /* 0x0002ba0000067ab9 */ /* 0x000fe40000000a00 */
[----:B------:R-:W-:Y:S01]  /*d5f0*/  ISETP.GE.AND P3, PT, R22, R5, PT ;  /* 0x000000051600720c */ /* 0x000fe20003f66270 */
[----:B------:R-:W-:Y:S01]  /*d600*/  VIADD R7, R7, UR4 ;  /* 0x0000000407077c36 */ /* 0x000fe20008000000 */
[----:B------:R-:W-:Y:S01]  /*d610*/  UIMAD UR4, UR13, UR6, URZ ;  /* 0x000000060d0472a4 */ /* 0x000fe2000f8e023f */
[----:B------:R-:W-:-:S02]  /*d620*/  VIADD R4, R4, 0x28420 ;  /* 0x0002842004047836 */ /* 0x000fc40000000000 */
[----:B------:R-:W-:Y:S02]  /*d630*/  VIADD R0, R22, 0x20 ;  /* 0x0000002016007836 */ /* 0x000fe40000000000 */
[----:B------:R-:W-:Y:S01]  /*d640*/  IMAD.U32 R17, RZ, RZ, UR6 ;  /* 0x00000006ff117e24 */ /* 0x000fe2000f8e00ff */
[----:B------:R-:W-:Y:S01]  /*d650*/  SHF.R.S32.HI R23, RZ, 0x1f, R22 ;  /* 0x0000001fff177819 */ /* 0x000fe20000011416 */
[----:B------:R-:W-:Y:S01]  /*d660*/  UIMAD UR4, UR12, UR7, UR4 ;  /* 0x000000070c0472a4 */ /* 0x000fe2000f8e0204 */
[----:B------:R-:W-:Y:S01]  /*d670*/  PRMT R4, RZ, 0x654, R4 ;  /* 0x00000654ff047816 */ /* 0x000fe20000000004 */
[----:B------:R-:W-:Y:S01]  /*d680*/  IMAD.WIDE.U32 R16, R17, UR12, R6 ;  /* 0x0000000c11107c25 */ /* 0x000fe2000f8e0006 */
[----:B------:R-:W-:Y:S01]  /*d690*/  ISETP.GE.AND P0, PT, R0, R5, PT ;  /* 0x000000050000720c */ /* 0x000fe20003f06270 */
[----:B------:R-:W-:Y:S01]  /*d6a0*/  BSSY B1, `(.L_x_1062) ;  /* 0x000001f000017945 */ /* 0x000fe20003800000 */
[----:B0-----:R0:W-:Y:S01]  /*d6b0*/  SYNCS.ARRIVE.TRANS64.RED.A1T0 RZ, [R4+URZ], RZ ;  /* 0x000000ff04ff79a7 */ /* 0x0011e2000810043f */
[----:B------:R-:W-:-:S02]  /*d6c0*/  VIADD R0, R22, 0x40 ;  /* 0x0000004016007836 */ /* 0x000fc40000000000 */
[----:B------:R-:W-:Y:S02]  /*d6d0*/  VIADD R3, R22, 0x60 ;  /* 0x0000006016037836 */ /* 0x000fe40000000000 */
[----:B------:R-:W-:Y:S01]  /*d6e0*/  IMAD.WIDE R6, R19, 0x80, R22 ;  /* 0x0000008013067825 */ /* 0x000fe200078e0216 */
[----:B------:R-:W-:-:S03]  /*d6f0*/  ISETP.GE.AND P1, PT, R0, R5, PT ;  /* 0x000000050000720c */ /* 0x000fc60003f26270 */
[----:B------:R-:W-:Y:S01]  /*d700*/  VIADD R19, R17, UR4 ;  /* 0x0000000411137c36 */ /* 0x000fe20008000000 */
[----:B------:R-:W-:Y:S01]  /*d710*/  ISETP.GE.AND P2, PT, R3, R5, PT ;  /* 0x000000050300720c */ /* 0x000fe20003f46270 */
[----:B0-----:R-:W-:-:S12]  /*d720*/  @P3 BRA `(.L_x_1063) ;  /* 0x0000000000583947 */ /* 0x001fd80003800000 */
        /* <DEDUP_REMOVED lines=22> */
.L_x_1063:
[----:B------:R-:W-:Y:S05]  /*d890*/  BSYNC B1 ;  /* 0x0000000000017941 */ /* 0x000fea0003800000 */
.L_x_1062:
        /* <DEDUP_REMOVED lines=14> */
[----:B0-----:R-:W-:Y:S02]  /*d980*/  VIADD R20, R18, 0xc0 ;  /* 0x000000c012147836 */ /* 0x001fe40000000000 */
[----:B------:R-:W-:-:S03]  /*d990*/  IMAD.WIDE.U32 R4, R3, UR6, R4 ;  /* 0x0000000603047c25 */ /* 0x000fc6000f8e0004 */
[----:B------:R-:W-:Y:S01]  /*d9a0*/  ISETP.GE.AND P6, PT, R20, UR4, PT ;  /* 0x0000000414007c0c */ /* 0x000fe2000bfc6270 */
[----:B------:R-:W-:Y:S01]  /*d9b0*/  IMAD R3, R3, UR7, R0 ;  /* 0x0000000703037c24 */ /* 0x000fe2000f8e0200 */
[----:B------:R-:W-:Y:S02]  /*d9c0*/  ULDC.64 UR6, c[0x0][0xa80] ;  /* 0x0002a00000067ab9 */ /* 0x000fe40000000a00 */
[----:B------:R-:W-:Y:S01]  /*d9d0*/  LEA R20, P0, R4, UR6, 0x1 ;  /* 0x0000000604147c11 */ /* 0x000fe2000f8008ff */
[----:B------:R-:W-:-:S05]  /*d9e0*/  IMAD.IADD R3, R5, 0x1, R3 ;  /* 0x0000000105037824 */ /* 0x000fca00078e0203 */
[----:B------:R-:W-:-:S05]  /*d9f0*/  LEA.HI.X R21, R4, UR7, R3, 0x1, P0 ;  /* 0x0000000704157c11 */ /* 0x000fca00080f0c03 */
[----:B-----5:R1:W-:Y:S04]  /*da00*/  @!P3 STG.E.128 desc[UR50][R20.64], R24 ;  /* 0x000000181400b986 */ /* 0x0203e8000c101d32 */
[----:B------:R1:W-:Y:S04]  /*da10*/  @!P4 STG.E.128 desc[UR50][R20.64+0x80], R52 ;  /* 0x000080341400c986 */ /* 0x0003e8000c101d32 */
[----:B------:R1:W-:Y:S04]  /*da20*/  @!P5 STG.E.128 desc[UR50][R20.64+0x100], R64 ;  /* 0x000100401400d986 */ /* 0x0003e8000c101d32 */
[----:B------:R1:W-:Y:S02]  /*da30*/  @!P6 STG.E.128 desc[UR50][R20.64+0x180], R72 ;  /* 0x000180481400e986 */ /* 0x0003e4000c101d32 */
.L_x_1065:
[----:B------:R-:W-:Y:S05]  /*da40*/  BSYNC B1 ;  /* 0x0000000000017941 */ /* 0x000fea0003800000 */
.L_x_1064:
        /* <DEDUP_REMOVED lines=14> */
[----:B01----:R-:W-:Y:S02]  /*db30*/  VIADD R20, R18, 0xc0 ;  /* 0x000000c012147836 */ /* 0x003fe40000000000 */
        /* <DEDUP_REMOVED lines=11> */
.L_x_1067:
[----:B------:R-:W-:Y:S05]  /*dbf0*/  BSYNC B1 ;  /* 0x0000000000017941 */ /* 0x000fea0003800000 */
.L_x_1066:
        /* <DEDUP_REMOVED lines=21> */
[----:B-----5:R4:W-:Y:S04]  /*dd50*/  @!P1 STG.E.128 desc[UR50][R6.64], R8 ;  /* 0x0000000806009986 */ /* 0x0209e8000c101d32 */
[----:B------:R4:W-:Y:S04]  /*dd60*/  @!P2 STG.E.128 desc[UR50][R6.64+0x80], R28 ;  /* 0x0000801c0600a986 */ /* 0x0009e8000c101d32 */
[----:B------:R4:W-:Y:S02]  /*dd70*/  @!P3 STG.E.128 desc[UR50][R6.64+0x100], R40 ;  /* 0x000100280600b986 */ /* 0x0009e4000c101d32 */
[----:B------:R-:W-:Y:S05]  /*dd80*/  @P0 BRA `(.L_x_1068) ;  /* 0x0000000c000c0947 */ /* 0x000fea0003800000 */
[----:B------:R3:W-:Y:S01]  /*dd90*/  STG.E.128 desc[UR50][R6.64+0x180], R44 ;  /* 0x0001802c06007986 */ /* 0x0007e2000c101d32 */
[----:B------:R-:W-:Y:S05]  /*dda0*/  BRA `(.L_x_1068) ;  /* 0x0000000c00047947 */ /* 0x000fea0003800000 */
.L_x_1060:
        /* <DEDUP_REMOVED lines=20> */
[----:B------:R-:W-:Y:S01]  /*def0*/  USHF.R.S32.HI UR6, URZ, 0x1f, UR42 ;  /* 0x0000001f3f067899 */ /* 0x000fe2000801142a */
[----:B------:R-:W-:Y:S01]  /*df00*/  ISETP.GT.AND P0, PT, R196, 0x7f, PT ;  /* 0x0000007fc400780c */ /* 0x000fe20003f04270 */
[----:B------:R-:W-:-:S12]  /*df10*/  @P2 BRA `(.L_x_1069) ;  /* 0x0000000000102947 */ /* 0x000fd80003800000 */
[----:B------:R-:W-:Y:S05]  /*df20*/  @!P1 BRA `(.L_x_1069) ;  /* 0x00000000000c9947 */ /* 0x000fea0003800000 */
[----:B-1----:R-:W2:Y:S04]  /*df30*/  LDG.E R7, desc[UR50][R4.64] ;  /* 0x0000003204077981 */ /* 0x002ea8000c1e1900 */
[----:B-----5:R-:W2:Y:S02]  /*df40*/  LDG.E R0, desc[UR50][R4.64+0x4] ;  /* 0x0000043204007981 */ /* 0x020ea4000c1e1900 */
[----:B--2---:R-:W-:-:S07]  /*df50*/  IMAD.IADD R0, R0, 0x1, -R7 ;  /* 0x0000000100007824 */ /* 0x004fce00078e0a07 */
.L_x_1069:
        /* <DEDUP_REMOVED lines=31> */
.L_x_1071:
[----:B------:R-:W-:Y:S05]  /*e150*/  BSYNC B1 ;  /* 0x0000000000017941 */ /* 0x000fea0003800000 */
.L_x_1070:
[----:B------:R-:W-:Y:S01]  /*e160*/  ULDC.64 UR4, c[0x0][0xaa0] ;  /* 0x0002a80000047ab9 */ /* 0x000fe20000000a00 */
[----:B-1----:R-:W-:Y:S01]  /*e170*/  IMAD.MOV.U32 R4, RZ, RZ, R18 ;  /* 0x000000ffff047224 */ /* 0x002fe200078e0012 */
[----:B------:R-:W-:Y:S01]  /*e180*/  ULDC.64 UR10, c[0x0][0xae0] ;  /* 0x0002b800000a7ab9 */ /* 0x000fe20000000a00 */
[----:B0-----:R-:W-:Y:S01]  /*e190*/  IMAD.MOV.U32 R5, RZ, RZ, R9 ;  /* 0x000000ffff057224 */ /* 0x001fe200078e0009 */
[----:B------:R-:W-:Y:S01]  /*e1a0*/  SHF.R.S32.HI R9, RZ, 0x1f, R22 ;  /* 0x0000001fff097819 */ /* 0x000fe20000011416 */
[----:B------:R-:W-:Y:S01]  /*e1b0*/  IMAD R6, R8, UR4, RZ ;  /* 0x0000000408067c24 */ /* 0x000fe2000f8e02ff */
[----:B------:R-:W-:Y:S01]  /*e1c0*/  BSSY B1, `(.L_x_1072) ;  /* 0x000002f000017945 */ /* 0x000fe20003800000 */
[----:B------:R-:W-:Y:S01]  /*e1d0*/  IMAD.WIDE.U32 R4, R3, UR4, R4 ;  /* 0x0000000403047c25 */ /* 0x000fe2000f8e0004 */
[----:B------:R-:W-:-:S03]  /*e1e0*/  UIMAD UR4, UR6, UR10, URZ ;  /* 0x0000000a060472a4 */ /* 0x000fc6000f8e023f */
[----:B------:R-:W-:Y:S01]  /*e1f0*/  IMAD R3, R3, UR5, R6 ;  /* 0x0000000503037c24 */ /* 0x000fe2000f8e0206 */
[----:B------:R-:W-:Y:S01]  /*e200*/  UIMAD UR4, UR42, UR11, UR4 ;  /* 0x0000000b2a0472a4 */ /* 0x000fe2000f8e0204 */
[----:B------:R-:W-:Y:S02]  /*e210*/  IMAD R11, R19, -0x80, R0 ;  /* 0xffffff80130b7824 */ /* 0x000fe400078e0200 */
[----:B------:R-:W-:Y:S02]  /*e220*/  IMAD.IADD R5, R5, 0x1, R3 ;  /* 0x0000000105057824 */ /* 0x000fe400078e0203 */
[----:B------:R-:W-:Y:S01]  /*e230*/  IMAD.U32 R3, RZ, RZ, UR10 ;  /* 0x0000000aff037e24 */ /* 0x000fe2000f8e00ff */
[----:B------:R-:W-:Y:S01]  /*e240*/  ULDC.64 UR10, c[0x0][0xae8] ;  /* 0x0002ba00000a7ab9 */ /* 0x000fe20000000a00 */
[C---:B------:R-:W-:Y:S01]  /*e250*/  ISETP.GE.AND P2, PT, R22.reuse, R11, PT ;  /* 0x0000000b1600720c */ /* 0x040fe20003f46270 */
[----:B------:R-:W-:Y:S02]  /*e260*/  VIADD R6, R22, 0x40 ;  /* 0x0000004016067836 */ /* 0x000fe40000000000 */
[----:B------:R-:W-:-:S03]  /*e270*/  IMAD.WIDE.U32 R4, R3, UR42, R4 ;  /* 0x0000002a03047c25 */ /* 0x000fc6000f8e0004 */
[-C--:B------:R-:W-:Y:S01]  /*e280*/  ISETP.GE.AND P0, PT, R6, R11.reuse, PT ;  /* 0x0000000b0600720c */ /* 0x080fe20003f06270 */
[----:B------:R-:W-:Y:S01]  /*e290*/  VIADD R5, R5, UR4 ;  /* 0x0000000405057c36 */ /* 0x000fe20008000000 */
[----:B------:R-:W-:Y:S02]  /*e2a0*/  UIMAD UR4, UR7, UR10, URZ ;  /* 0x0000000a070472a4 */ /* 0x000fe4000f8e023f */
[----:B------:R-:W-:Y:S02]  /*e2b0*/  IMAD.U32 R7, RZ, RZ, UR10 ;  /* 0x0000000aff077e24 */ /* 0x000fe4000f8e00ff */
[----:B------:R-:W-:Y:S01]  /*e2c0*/  VIADD R0, R22, 0x20 ;  /* 0x0000002016007836 */ /* 0x000fe20000000000 */
[----:B------:R-:W-:Y:S02]  /*e2d0*/  UIMAD UR4, UR8, UR11, UR4 ;  /* 0x0000000b080472a4 */ /* 0x000fe4000f8e0204 */
[----:B------:R-:W-:Y:S02]  /*e2e0*/  IMAD.WIDE.U32 R6, R7, UR8, R4 ;  /* 0x0000000807067c25 */ /* 0x000fe4000f8e0004 */
[----:B------:R-:W-:-:S02]  /*e2f0*/  ISETP.GE.AND P1, PT, R0, R11, PT ;  /* 0x0000000b0000720c */ /* 0x000fc40003f26270 */
        /* <DEDUP_REMOVED lines=27> */
.L_x_1073:
[----:B------:R-:W-:Y:S05]  /*e4b0*/  BSYNC B1 ;  /* 0x0000000000017941 */ /* 0x000fea0003800000 */
.L_x_1072:
[----:B------:R-:W-:Y:S01]  /*e4c0*/  BSSY B1, `(.L_x_1074) ;  /* 0x000001b000017945 */ /* 0x000fe20003800000 */
[----:B------:R-:W-:-:S03]  /*e4d0*/  ISETP.GE.AND P2, PT, R0, R11, PT ;  /* 0x0000000b0000720c */ /* 0x000fc60003f46270 */
        /* <DEDUP_REMOVED lines=25> */
.L_x_1075:
[----:B------:R-:W-:Y:S05]  /*e670*/  BSYNC B1 ;  /* 0x0000000000017941 */ /* 0x000fea0003800000 */
.L_x_1074:
        /* <DEDUP_REMOVED lines=14> */
[----:B-1----:R-:W-:Y:S02]  /*e760*/  VIADD R10, R18, 0xc0 ;  /* 0x000000c0120a7836 */ /* 0x002fe40000000000 */
        /* <DEDUP_REMOVED lines=11> */
.L_x_1077:
[----:B------:R-:W-:Y:S05]  /*e820*/  BSYNC B1 ;  /* 0x0000000000017941 */ /* 0x000fea0003800000 */
.L_x_1076:
        /* <DEDUP_REMOVED lines=25> */
.L_x_1068:
[----:B------:R-:W-:Y:S05]  /*e9c0*/  BSYNC B0 ;  /* 0x0000000000007941 */ /* 0x000fea0003800000 */
.L_x_1059:
[----:B------:R-:W-:Y:S02]  /*e9d0*/  ULDC UR4, c[0x0][0xc14] ;  /* 0x0003050000047ab9 */ /* 0x000fe40000000800 */
[----:B------:R-:W-:-:S06]  /*e9e0*/  UISETP.GE.AND UP0, UPT, UR48, UR4, UPT ;  /* 0x000000043000728c */ /* 0x000fcc000bf06270 */
[----:B------:R-:W-:-:S13]  /*e9f0*/  PLOP3.LUT P0, PT, PT, PT, UP0, 0x80, 0x0 ;  /* 0x000000000000781c */ /* 0x000fda0003f0f008 */
[----:B------:R-:W-:Y:S05]  /*ea00*/  @!P0 BRA `(.L_x_1078) ;  /* 0xffffff2000e08947 */ /* 0x000fea000383ffff */
[----:B------:R-:W-:Y:S05]  /*ea10*/  EXIT ;  /* 0x000000000000794d */ /* 0x000fea0003800000 */
.L_x_973:
[----:B------:R-:W-:-:S08]  /*ea20*/  NOP ;  /* 0x0000000000007918 */ /* 0x000fd00000000000 */
[----:B------:R-:W0:-:S00]  /*ea30*/  USETMAXREG.DEALLOC.CTAPOOL 0x18 ;  /* 0x00000018000079c8 */ /* 0x000e0000080e0500 */
[----:B0-----:R-:W2:Y:S01]  /*ea40*/  LDL.LU R2, [R1+0x2c] ;  /* 0x00002c0001027983 */ /* 0x001ea20000300800 */
[----:B------:R-:W-:Y:S01]  /*ea50*/  LOP3.LUT R0, R0, 0x3, RZ, 0xc0, !PT ;  /* 0x0000000300007812 */ /* 0x000fe200078ec0ff */
[----:B------:R-:W-:-:S05]  /*ea60*/  IMAD.MOV.U32 R6, RZ, RZ, RZ ;  /* 0x000000ffff067224 */ /* 0x000fca00078e00ff */
[----:B------:R-:W0:Y:S02]  /*ea70*/  SHFL.IDX PT, R0, R0, RZ, 0x1f ;  /* 0x00001fff00007589 */ /* 0x000e2400000e0000 */
[----:B0-----:R-:W-:Y:S02]  /*ea80*/  ISETP.NE.AND P0, PT, R0, RZ, PT ;  /* 0x000000ff0000720c */ /* 0x001fe40003f05270 */
        /* <DEDUP_REMOVED lines=15> */
.L_x_1079:
[----:B------:R-:W1:Y:S01]  /*eb80*/  S2R R0, SR_TID.X ;  /* 0x0000000000007919 */ /* 0x000e620000002100 */
[----:B------:R-:W-:Y:S01]  /*eb90*/  ULDC UR4, c[0x0][0xc14] ;  /* 0x0003050000047ab9 */ /* 0x000fe20000000800 */
[----:B-1----:R-:W-:-:S04]  /*eba0*/  LOP3.LUT R5, R0, 0x1f, RZ, 0xc0, !PT ;  /* 0x0000001f00057812 */ /* 0x002fc800078ec0ff */
[----:B------:R-:W-:-:S04]  /*ebb0*/  ISETP.NE.AND P0, PT, R5, 0x1f, PT ;  /* 0x0000001f0500780c */ /* 0x000fc80003f05270 */
[----:B------:R-:W-:-:S13]  /*ebc0*/  ISETP.GE.OR P1, PT, R5, UR4, !P0 ;  /* 0x0000000405007c0c */ /* 0x000fda000c726670 */
[----:B0-----:R-:W0:Y:S02]  /*ebd0*/  @!P1 LDC.64 R2, c[0x0][0xc58] ;  /* 0x00031600ff029b82 */ /* 0x001e240000000a00 */
        /* <DEDUP_REMOVED lines=18> */
[----:B------:R-:W1:Y:S02]  /*ed00*/  SHFL.UP PT, R2, R3, 0x8, RZ ;  /* 0x0500000003027989 */ /* 0x000e6400000e00ff */
[----:B-1----:R-:W-:-:S05]  /*ed10*/  SEL R2, R2, RZ, P4 ;  /* 0x000000ff02027207 */ /* 0x002fca0002000000 */
[----:B------:R-:W-:-:S05]  /*ed20*/  IMAD.IADD R2, R3, 0x1, R2 ;  /* 0x0000000103027824 */ /* 0x000fca00078e0202 */
[----:B------:R-:W1:Y:S02]  /*ed30*/  SHFL.UP PT, R4, R2, 0x10, RZ ;  /* 0x0600000002047989 */ /* 0x000e6400000e00ff */
[----:B-1----:R-:W-:-:S05]  /*ed40*/  SEL R7, R4, RZ, P5 ;  /* 0x000000ff04077207 */ /* 0x002fca0002800000 */
[----:B------:R-:W-:Y:S02]  /*ed50*/  IMAD.IADD R10, R2, 0x1, R7 ;  /* 0x00000001020a7824 */ /* 0x000fe400078e0207 */
[----:B------:R-:W1:Y:S03]  /*ed60*/  LDC R7, c[0x0][0xc10] ;  /* 0x00030400ff077b82 */ /* 0x000e660000000800 */
        /* <DEDUP_REMOVED lines=10> */
.L_x_1085:
        /* <DEDUP_REMOVED lines=14> */
.L_x_1084:
[----:B------:R-:W-:Y:S05]  /*eef0*/  BSYNC B0 ;  /* 0x0000000000007941 */ /* 0x000fea0003800000 */
.L_x_1083:
        /* <DEDUP_REMOVED lines=22> */
.L_x_1081:
[----:B------:R-:W-:Y:S01]  /*f060*/  IMAD.IADD R11, R9, 0x1, -R8 ;  /* 0x00000001090b7824 */ /* 0x000fe200078e0a08 */
[----:B------:R-:W-:-:S03]  /*f070*/  ULDC.64 UR4, c[0x0][0xc68] ;  /* 0x00031a0000047ab9 */ /* 0x000fc60000000a00 */
[----:B------:R-:W-:-:S05]  /*f080*/  IMAD R3, R10, R7, R11 ;  /* 0x000000070a037224 */ /* 0x000fca00078e020b */
[----:B------:R-:W-:-:S13]  /*f090*/  ISETP.GT.AND P0, PT, R3, R0, PT ;  /* 0x000000000300720c */ /* 0x000fda0003f04270 */
[----:B------:R-:W-:Y:S02]  /*f0a0*/  VOTEU.ANY UR7, UPT, !P0 ;  /* 0x0000000000077886 */ /* 0x000fe400040e0100 */
[----:B------:R-:W-:-:S04]  /*f0b0*/  UPOPC UR6, UR7 ;  /* 0x00000007000672bf */ /* 0x000fc80008000000 */
[----:B------:R-:W-:-:S04]  /*f0c0*/  UIADD3 UR45, UR6, UR45, URZ ;  /* 0x0000002d062d7290 */ /* 0x000fc8000fffe03f */
[----:B------:R-:W-:-:S06]  /*f0d0*/  UIMAD.WIDE UR4, UR45, 0x4, UR4 ;  /* 0x000000042d0478a5 */ /* 0x000fcc000f8e0204 */
[----:B------:R-:W-:Y:S02]  /*f0e0*/  IMAD.U32 R2, RZ, RZ, UR4 ;  /* 0x00000004ff027e24 */ /* 0x000fe4000f8e00ff */
[----:B------:R-:W-:-:S05]  /*f0f0*/  IMAD.U32 R3, RZ, RZ, UR5 ;  /* 0x00000005ff037e24 */ /* 0x000fca000f8e00ff */
[----:B------:R-:W2:Y:S01]  /*f100*/  LDG.E R9, desc[UR50][R2.64] ;  /* 0x0000003202097981 */ /* 0x000ea2000c1e1900 */
[----:B------:R-:W-:Y:S01]  /*f110*/  IMAD.U32 R15, RZ, RZ, UR6 ;  /* 0x00000006ff0f7e24 */ /* 0x000fe2000f8e00ff */
[----:B------:R-:W-:-:S04]  /*f120*/  ISETP.NE.AND P0, PT, RZ, UR7, PT ;  /* 0x00000007ff007c0c */ /* 0x000fc8000bf05270 */
[----:B------:R-:W2:Y:S02]  /*f130*/  SHFL.IDX PT, R6, R6, R15, 0x1f ;  /* 0x00001f0f06067589 */ /* 0x000ea400000e0000 */
[----:B--2---:R-:W-:-:S05]  /*f140*/  IMAD R8, R6, R9, RZ ;  /* 0x0000000906087224 */ /* 0x004fca00078e02ff */
[----:B------:R-:W-:-:S04]  /*f150*/  IABS R12, R8 ;  /* 0x00000008000c7213 */ /* 0x000fc80000000000 */
[----:B------:R-:W0:Y:S08]  /*f160*/  I2F.RP R13, R12 ;  /* 0x0000000c000d7306 */ /* 0x000e300000209400 */
[----:B0-----:R-:W0:Y:S02]  /*f170*/  MUFU.RCP R13, R13 ;  /* 0x0000000d000d7308 */ /* 0x001e240000001000 */
[----:B0-----:R-:W-:-:S06]  /*f180*/  VIADD R14, R13, 0xffffffe ;  /* 0x0ffffffe0d0e7836 */ /* 0x001fcc0000000000 */
[----:B------:R-:W0:Y:S02]  /*f190*/  F2I.FTZ.U32.TRUNC.NTZ R3, R14 ;  /* 0x0000000e00037305 */ /* 0x000e24000021f000 */
[----:B0-----:R-:W-:Y:S01]  /*f1a0*/  IMAD.MOV R17, RZ, RZ, -R3 ;  /* 0x000000ffff117224 */ /* 0x001fe200078e0a03 */
[----:B------:R-:W-:Y:S06]  /*f1b0*/  @!P0 BRA `(.L_x_1086) ;  /* 0x00000000000c8947 */ /* 0x000fec0003800000 */
[----:B------:R-:W-:-:S06]  /*f1c0*/  UIADD3 UR4, UR6, -0x1, URZ ;  /* 0xffffffff06047890 */ /* 0x000fcc000fffe03f */
[----:B------:R-:W-:-:S05]  /*f1d0*/  IMAD.U32 R13, RZ, RZ, UR4 ;  /* 0x00000004ff0d7e24 */ /* 0x000fca000f8e00ff */
[----:B------:R0:W1:Y:S02]  /*f1e0*/  SHFL.IDX PT, R4, R10, R13, 0x1f ;  /* 0x00001f0d0a047589 */ /* 0x00006400000e0000 */
.L_x_1086:
[----:B-1----:R-:W-:Y:S02]  /*f1f0*/  IMAD R4, R4, R7, R11 ;  /* 0x0000000704047224 */ /* 0x002fe400078e020b */
        /* <DEDUP_REMOVED lines=19> */
[----:B------:R-:W-:-:S05]  /*f330*/  @!P1 LOP3.LUT R2, RZ, R8, RZ, 0x33, !PT ;  /* 0x00000008ff029212 */ /* 0x000fca00078e33ff */
[----:B------:R-:W-:Y:S02]  /*f340*/  IMAD R0, R9, R2, RZ ;  /* 0x0000000209007224 */ /* 0x000fe400078e02ff */
[----:B------:R-:W-:Y:S02]  /*f350*/  IMAD.MOV R2, RZ, RZ, -R2 ;  /* 0x000000ffff027224 */ /* 0x000fe400078e0a02 */
[----:B-1----:R-:W-:Y:S02]  /*f360*/  IMAD.MOV R4, RZ, RZ, -R0 ;  /* 0x000000ffff047224 */ /* 0x002fe400078e0a00 */
[----:B------:R-:W-:Y:S02]  /*f370*/  IMAD R8, R8, R2, R11 ;  /* 0x0000000208087224 */ /* 0x000fe400078e020b */
[----:B------:R-:W-:Y:S01]  /*f380*/  IMAD.MOV.U32 R2, RZ, RZ, RZ ;  /* 0x000000ffff027224 */ /* 0x000fe200078e00ff */
[----:B------:R-:W-:-:S04]  /*f390*/  VIADDMNMX R7, R4, R7, R9, PT ;  /* 0x0000000704077246 */ /* 0x000fc80003800109 */
[-C--:B------:R-:W-:Y:S02]  /*f3a0*/  IABS R4, R7.reuse ;  /* 0x0000000700047213 */ /* 0x080fe40000000000 */
[----:B0-----:R-:W-:Y:S02]  /*f3b0*/  IABS R10, R7 ;  /* 0x00000007000a7213 */ /* 0x001fe40000000000 */
[----:B------:R-:W0:Y:S08]  /*f3c0*/  I2F.RP R9, R4 ;  /* 0x0000000400097306 */ /* 0x000e300000209400 */
[----:B0-----:R-:W0:Y:S02]  /*f3d0*/  MUFU.RCP R9, R9 ;  /* 0x0000000900097308 */ /* 0x001e240000001000 */
[----:B0-----:R-:W-:Y:S01]  /*f3e0*/  VIADD R3, R9, 0xffffffe ;  /* 0x0ffffffe09037836 */ /* 0x001fe20000000000 */
[----:B------:R-:W-:-:S05]  /*f3f0*/  IABS R9, R8 ;  /* 0x0000000800097213 */ /* 0x000fca0000000000 */
[----:B------:R-:W0:Y:S02]  /*f400*/  F2I.FTZ.U32.TRUNC.NTZ R3, R3 ;  /* 0x0000000300037305 */ /* 0x000e24000021f000 */
[----:B0-----:R-:W-:-:S04]  /*f410*/  IMAD.MOV R11, RZ, RZ, -R3 ;  /* 0x000000ffff0b7224 */ /* 0x001fc800078e0a03 */
[----:B------:R-:W-:-:S04]  /*f420*/  IMAD R11, R11, R4, RZ ;  /* 0x000000040b0b7224 */ /* 0x000fc800078e02ff */
[----:B------:R-:W-:-:S04]  /*f430*/  IMAD.HI.U32 R2, R3, R11, R2 ;  /* 0x0000000b03027227 */ /* 0x000fc800078e0002 */
[----:B------:R-:W-:Y:S02]  /*f440*/  IMAD.MOV R3, RZ, RZ, -R10 ;  /* 0x000000ffff037224 */ /* 0x000fe400078e0a0a */
        /* <DEDUP_REMOVED lines=8> */
[----:B------:R-:W-:Y:S01]  /*f4d0*/  ISETP.GE.AND P2, PT, R3, RZ, PT ;  /* 0x000000ff0300720c */ /* 0x000fe20003f46270 */
[----:B------:R-:W-:-:S06]  /*f4e0*/  IMAD.IADD R3, R8, 0x1, R0 ;  /* 0x0000000108037824 */ /* 0x000fcc00078e0200 */
[----:B------:R-:W-:-:S06]  /*f4f0*/  @P0 VIADD R2, R2, 0x1 ;  /* 0x0000000102020836 */ /* 0x000fcc0000000000 */
[----:B------:R-:W-:Y:S01]  /*f500*/  @!P2 IMAD.MOV R2, RZ, RZ, -R2 ;  /* 0x000000ffff02a224 */ /* 0x000fe200078e0a02 */
[----:B------:R-:W-:Y:S01]  /*f510*/  @!P1 LOP3.LUT R2, RZ, R7, RZ, 0x33, !PT ;  /* 0x00000007ff029212 */ /* 0x000fe200078e33ff */
[----:B------:R-:W-:-:S04]  /*f520*/  IMAD.MOV R7, RZ, RZ, -R7 ;  /* 0x000000ffff077224 */ /* 0x000fc800078e0a07 */
[----:B------:R-:W-:-:S05]  /*f530*/  IMAD R3, R2, R7, R3 ;  /* 0x0000000702037224 */ /* 0x000fca00078e0203 */
[----:B------:R-:W-:Y:S02]  /*f540*/  R2UR UR38, R3 ;  /* 0x00000000032672ca */ /* 0x000fe400000e0000 */
[----:B------:R-:W-:-:S05]  /*f550*/  LOP3.LUT R3, RZ, R2, RZ, 0x33, !PT ;  /* 0x00000002ff037212 */ /* 0x000fca00078e33ff */
[----:B------:R-:W-:-:S05]  /*f560*/  IMAD.IADD R0, R6, 0x1, R3 ;  /* 0x0000000106007824 */ /* 0x000fca00078e0203 */
[----:B------:R1:W-:Y:S01]  /*f570*/  STL [R1+0x1c], R0 ;  /* 0x00001c0001007387 */ /* 0x0003e20000100800 */
[----:B------:R-:W-:Y:S05]  /*f580*/  BRA `(.L_x_1087) ;  /* 0x00000000000c7947 */ /* 0x000fea0003800000 */
.L_x_1082:
[----:B------:R0:W-:Y:S01]  /*f590*/  STL [R1+0x18], R0 ;  /* 0x0000180001007387 */ /* 0x0001e20000100800 */
[----:B------:R-:W-:-:S03]  /*f5a0*/  UMOV UR38, URZ ;  /* 0x0000003f00267c82 */ /* 0x000fc60008000000 */
[----:B------:R0:W-:Y:S02]  /*f5b0*/  STL [R1+0x1c], RZ ;  /* 0x00001cff01007387 */ /* 0x0001e40000100800 */
.L_x_1087:
[----:B------:R-:W2:Y:S04]  /*f5c0*/  LDL R2, [R1+0x1c] ;  /* 0x00001c0001027983 */ /* 0x000ea80000100800 */
[----:B------:R-:W3:Y:S01]  /*f5d0*/  LDL R4, [R1+0x18] ;  /* 0x0000180001047983 */ /* 0x000ee20000100800 */
[----:B------:R-:W-:-:S13]  /*f5e0*/  ISETP.NE.AND P0, PT, R5, RZ, PT ;  /* 0x000000ff0500720c */ /* 0x000fda0003f05270 */
[----:B------:R-:W4:Y:S01]  /*f5f0*/  @!P0 S2R R3, SR_CgaCtaId ;  /* 0x0000000000038919 */ /* 0x000f220000008800 */
[----:B01----:R-:W-:Y:S01]  /*f600*/  @!P0 MOV R0, 0x400 ;  /* 0x0000040000008802 */ /* 0x003fe20000000f00 */
[----:B------:R-:W-:Y:S02]  /*f610*/  IMAD.U32 R6, RZ, RZ, UR38 ;  /* 0x00000026ff067e24 */ /* 0x000fe4000f8e00ff */
[----:B------:R-:W-:Y:S01]  /*f620*/  IMAD.U32 R7, RZ, RZ, UR45 ;  /* 0x0000002dff077e24 */ /* 0x000fe2000f8e00ff */
[----:B----4-:R-:W-:Y:S01]  /*f630*/  @!P0 LEA R0, R3, R0, 0x18 ;  /* 0x0000000003008211 */ /* 0x010fe200078ec0ff */
[----:B--2---:R-:W-:-:S05]  /*f640*/  IMAD.MOV.U32 R5, RZ, RZ, R2 ;  /* 0x000000ffff057224 */ /* 0x004fca00078e0002 */
[----:B---3--:R2:W-:Y:S01]  /*f650*/  @!P0 STS.128 [R0+0x284d0], R4 ;  /* 0x0284d00400008388 */ /* 0x0085e20000000c00 */
[----:B------:R-:W-:Y:S06]  /*f660*/  BAR.ARV 0x5, 0x180 ;  /* 0x0146000000007b1d */ /* 0x000fec0000002000 */
.L_x_1080:
        /* <DEDUP_REMOVED lines=8> */
[----:B-1----:R-:W1:Y:S01]  /*f6f0*/  S2R R4, SR_TID.X ;  /* 0x0000000000047919 */ /* 0x002e620000002100 */
        /* <DEDUP_REMOVED lines=9> */
[----:B0-----:R-:W-:-:S04]  /*f790*/  LOP3.LUT R2, R0, 0x180, RZ, 0xc0, !PT ;  /* 0x0000018000027812 */ /* 0x001fc800078ec0ff */
        /* <DEDUP_REMOVED lines=8> */
[----:B------:R0:W-:Y:S01]  /*f820*/  STL [R1+0x14], R5 ;  /* 0x0000140501007387 */ /* 0x0001e20000100800 */
        /* <DEDUP_REMOVED lines=9> */
[----:B------:R0:W-:Y:S01]  /*f8c0*/  STL [R1+0x8], R4 ;  /* 0x0000080401007387 */ /* 0x0001e20000100800 */
[----:B------:R-:W-:-:S03]  /*f8d0*/  IMAD.MOV.U32 R0, RZ, RZ, 0x1 ;  /* 0x00000001ff007424 */ /* 0x000fc600078e00ff */
[----:B------:R0:W-:Y:S04]  /*f8e0*/  STL [R1+0x30], RZ ;  /* 0x000030ff01007387 */ /* 0x0001e80000100800 */
[----:B------:R0:W-:Y:S04]  /*f8f0*/  STL [R1+0x28], R2 ;  /* 0x0000280201007387 */ /* 0x0001e80000100800 */
[----:B------:R0:W-:Y:S04]  /*f900*/  STL [R1+0xc], R0 ;  /* 0x00000c0001007387 */ /* 0x0001e80000100800 */
[----:B------:R0:W-:Y:S02]  /*f910*/  STL [R1+0x4], RZ ;  /* 0x000004ff01007387 */ /* 0x0001e40000100800 */
.L_x_1156:
[----:B------:R-:W-:Y:S01]  /*f920*/  ULDC.64 UR4, c[0x0][0xa00] ;  /* 0x0002800000047ab9 */ /* 0x000fe20000000a00 */
[----:B------:R-:W-:Y:S01]  /*f930*/  ULDC.64 UR10, c[0x0][0xa08] ;  /* 0x00028200000a7ab9 */ /* 0x000fe20000000a00 */
[----:B------:R-:W-:Y:S01]  /*f940*/  ISETP.NE.U32.AND P0, PT, RZ, UR4, PT ;  /* 0x00000004ff007c0c */ /* 0x000fe2000bf05070 */
[----:B------:R-:W-:Y:S01]  /*f950*/  ULDC.64 UR6, c[0x0][0xa00] ;  /* 0x0002800000067ab9 */ /* 0x000fe20000000a00 */
[----:B------:R-:W-:Y:S01]  /*f960*/  ISETP.NE.U32.AND P1, PT, RZ, UR10, PT ;  /* 0x0000000aff007c0c */ /* 0x000fe2000bf25070 */
[----:B------:R-:W-:Y:S01]  /*f970*/  UIMAD.WIDE UR6, UR45, 0x4, UR6 ;  /* 0x000000042d0678a5 */ /* 0x000fe2000f8e0206 */
[----:B------:R-:W-:Y:S01]  /*f980*/  ISETP.NE.AND.EX P0, PT, RZ, UR5, PT, P0 ;  /* 0x00000005ff007c0c */ /* 0x000fe2000bf05300 */
[----:B------:R-:W-:Y:S01]  /*f990*/  ULDC.64 UR4, c[0x0][0xa28] ;  /* 0x00028a0000047ab9 */ /* 0x000fe20000000a00 */
[----:B------:R-:W-:Y:S01]  /*f9a0*/  ULDC.64 UR8, c[0x0][0xa08] ;  /* 0x0002820000087ab9 */ /* 0x000fe20000000a00 */
[----:B------:R-:W-:Y:S01]  /*f9b0*/  UISETP.NE.U32.AND UP0, UPT, UR4, URZ, UPT ;  /* 0x0000003f0400728c */ /* 0x000fe2000bf05070 */
[----:B------:R-:W-:Y:S01]  /*f9c0*/  ISETP.NE.AND.EX P1, PT, RZ, UR11, PT, P1 ;  /* 0x0000000bff007c0c */ /* 0x000fe2000bf25310 */
[----:B------:R-:W-:Y:S01]  /*f9d0*/  ULDC.64 UR10, c[0x0][0xa18] ;  /* 0x00028600000a7ab9 */ /* 0x000fe20000000a00 */
[----:B------:R-:W-:Y:S01]  /*f9e0*/  IMAD.MOV.U32 R18, RZ, RZ, RZ ;  /* 0x000000ffff127224 */ /* 0x000fe200078e00ff */
[----:B------:R-:W-:Y:S01]  /*f9f0*/  UISETP.NE.AND.EX UP0, UPT, UR5, URZ, UPT, UP0 ;  /* 0x0000003f0500728c */ /* 0x000fe2000bf05300 */
[----:B0-----:R-:W-:Y:S01]  /*fa00*/  IMAD.U32 R2, RZ, RZ, UR6 ;  /* 0x00000006ff027e24 */ /* 0x001fe2000f8e00ff */
[----:B------:R-:W-:Y:S01]  /*fa10*/  UISETP.NE.U32.AND UP1, UPT, UR10, URZ, UPT ;  /* 0x0000003f0a00728c */ /* 0x000fe2000bf25070 */
[----:B------:R-:W-:Y:S01]  /*fa20*/  IMAD.U32 R3, RZ, RZ, UR7 ;  /* 0x00000007ff037e24 */ /* 0x000fe2000f8e00ff */
[----:B------:R-:W-:Y:S01]  /*fa30*/  UIMAD.WIDE UR8, UR45, 0x4, UR8 ;  /* 0x000000042d0878a5 */ /* 0x000fe2000f8e0208 */
[----:B--2---:R-:W0:Y:S01]  /*fa40*/  LDC R0, c[0x0][0x288] ;  /* 0x0000a200ff007b82 */ /* 0x004e220000000800 */
[----:B------:R-:W-:Y:S01]  /*fa50*/  UISETP.NE.AND.EX UP1, UPT, UR11, URZ, UPT, UP1 ;  /* 0x0000003f0b00728c */ /* 0x000fe2000bf25310 */
[----:B-1----:R-:W-:Y:S01]  /*fa60*/  CS2R R4, SRZ ;  /* 0x0000000000047805 */ /* 0x002fe2000001ff00 */
[----:B------:R1:W5:Y:S03]  /*fa70*/  @P0 LDG.E R18, desc[UR50][R2.64] ;  /* 0x0000003202120981 */ /* 0x000366000c1e1900 */
[----:B------:R-:W-:Y:S01]  /*fa80*/  @UP0 ULDC.64 UR4, c[0x0][0xa28] ;  /* 0x00028a0000040ab9 */ /* 0x000fe20000000a00 */
[----:B------:R-:W-:Y:S01]  /*fa90*/  PLOP3.LUT P2, PT, PT, PT, UP0, 0x80, 0x0 ;  /* 0x000000000000781c */ /* 0x000fe20003f4f008 */
[----:B------:R-:W-:Y:S01]  /*faa0*/  @UP0 UIMAD.WIDE UR4, UR45, 0x4, UR4 ;  /* 0x000000042d0408a5 */ /* 0x000fe2000f8e0204 */
[----:B------:R-:W2:Y:S01]  /*fab0*/  LDC R6, c[0x0][0x404] ;  /* 0x00010100ff067b82 */ /* 0x000ea20000000800 */
[----:B-1----:R-:W-:-:S02]  /*fac0*/  IMAD.U32 R2, RZ, RZ, UR8 ;  /* 0x00000008ff027e24 */ /* 0x002fc4000f8e00ff */
[----:B------:R-:W-:Y:S01]  /*fad0*/  IMAD.U32 R3, RZ, RZ, UR9 ;  /* 0x00000009ff037e24 */ /* 0x000fe2000f8e00ff */
[----:B------:R-:W-:-:S04]  /*fae0*/  PLOP3.LUT P4, PT, PT, PT, UP1, 0x80, 0x0 ;  /* 0x000000000000781c */ /* 0x000fc80003f8f018 */
[----:B------:R-:W1:Y:S01]  /*faf0*/  LDC R7, c[0x0][0x2e0] ;  /* 0x0000b800ff077b82 */ /* 0x000e620000000800 */
[----:B------:R3:W5:Y:S02]  /*fb00*/  @P1 LDG.E R5, desc[UR50][R2.64] ;  /* 0x0000003202051981 */ /* 0x000764000c1e1900 */
[----:B---3--:R-:W-:Y:S02]  /*fb10*/  IMAD.U32 R2, RZ, RZ, UR4 ;  /* 0x00000004ff027e24 */ /* 0x008fe4000f8e00ff */
[----:B------:R-:W-:Y:S01]  /*fb20*/  IMAD.U32 R3, RZ, RZ, UR5 ;  /* 0x00000005ff037e24 */ /* 0x000fe2000f8e00ff */
[----:B------:R-:W-:Y:S02]  /*fb30*/  @UP1 ULDC.64 UR4, c[0x0][0xa18] ;  /* 0x0002860000041ab9 */ /* 0x000fe40000000a00 */
[----:B------:R-:W-:Y:S02]  /*fb40*/  @UP1 UIMAD.WIDE UR4, UR45, 0x4, UR4 ;  /* 0x000000042d0418a5 */ /* 0x000fe4000f8e0204 */
[----:B------:R3:W5:Y:S04]  /*fb50*/  @P2 LDG.E R4, desc[UR50][R2.64] ;  /* 0x0000003202042981 */ /* 0x000768000c1e1900 */
[----:B---3--:R-:W-:-:S02]  /*fb60*/  IMAD.U32 R2, RZ, RZ, UR4 ;  /* 0x00000004ff027e24 */ /* 0x008fc4000f8e00ff */
[----:B------:R-:W-:Y:S01]  /*fb70*/  IMAD.U32 R3, RZ, RZ, UR5 ;  /* 0x00000005ff037e24 */ /* 0x000fe2000f8e00ff */
[----:B------:R-:W-:-:S04]  /*fb80*/  ULDC.64 UR4, c[0x0][0xa20] ;  /* 0x0002880000047ab9 */ /* 0x000fc80000000a00 */
[----:B0-----:R0:W5:Y:S01]  /*fb90*/  @P4 LDG.E R0, desc[UR50][R2.64] ;  /* 0x0000003202004981 */ /* 0x001162000c1e1900 */
[----:B------:R-:W-:-:S04]  /*fba0*/  ISETP.NE.U32.AND P3, PT, RZ, UR4, PT ;  /* 0x00000004ff007c0c */ /* 0x000fc8000bf65070 */
[----:B------:R-:W-:Y:S01]  /*fbb0*/  ISETP.NE.AND.EX P3, PT, RZ, UR5, PT, P3 ;  /* 0x00000005ff007c0c */ /* 0x000fe2000bf65330 */
[----:B0-----:R-:W0:Y:S02]  /*fbc0*/  LDC.64 R2, c[0x0][0x3f8] ;  /* 0x0000fe00ff027b82 */ /* 0x001e240000000a00 */
[----:B0-----:R-:W-:-:S04]  /*fbd0*/  ISETP.NE.U32.AND P2, PT, R2, RZ, PT ;  /* 0x000000ff0200720c */ /* 0x001fc80003f45070 */
[----:B------:R-:W-:-:S04]  /*fbe0*/  ISETP.NE.AND.EX P2, PT, R3, RZ, PT, P2 ;  /* 0x000000ff0300720c */ /* 0x000fc80003f45320 */
[----:B--2---:R-:W-:-:S05]  /*fbf0*/  SEL R6, R6, 0x1, P2 ;  /* 0x0000000106067807 */ /* 0x004fca0001000000 */
[----:B-1----:R-:W-:Y:S01]  /*fc00*/  IMAD R6, R6, R7, RZ ;  /* 0x0000000706067224 */ /* 0x002fe200078e02ff */
[----:B------:R-:W-:Y:S06]  /*fc10*/  @P4 BRA `(.L_x_1089) ;  /* 0x0000000000184947 */ /* 0x000fec0003800000 */
[----:B------:R-:W-:Y:S05]  /*fc20*/  @!P0 BRA `(.L_x_1089) ;  /* 0x0000000000148947 */ /* 0x000fea0003800000 */
[----:B------:R-:W-:Y:S02]  /*fc30*/  IMAD.U32 R2, RZ, RZ, UR6 ;  /* 0x00000006ff027e24 */ /* 0x000fe4000f8e00ff */
[----:B------:R-:W-:-:S05]  /*fc40*/  IMAD.U32 R3, RZ, RZ, UR7 ;  /* 0x00000007ff037e24 */ /* 0x000fca000f8e00ff */
[----:B------:R-:W2:Y:S04]  /*fc50*/  LDG.E R7, desc[UR50][R2.64] ;  /* 0x0000003202077981 */ /* 0x000ea8000c1e1900 */
[----:B-----5:R-:W2:Y:S02]  /*fc60*/  LDG.E R0, desc[UR50][R2.64+0x4] ;  /* 0x0000043202007981 */ /* 0x020ea4000c1e1900 */
[----:B--2---:R-:W-:-:S07]  /*fc70*/  IMAD.IADD R0, R0, 0x1, -R7 ;  /* 0x0000000100007824 */ /* 0x004fce00078e0a07 */
.L_x_1089:
[----:B-----5:R-:W-:-:S05]  /*fc80*/  IMAD.IADD R2, R5, 0x1, R4 ;  /* 0x0000000105027824 */ /* 0x020fca00078e0204 */
[----:B------:R0:W-:Y:S01]  /*fc90*/  STL [R1+0x24], R2 ;  /* 0x0000240201007387 */ /* 0x0001e20000100800 */
[----:B------:R-:W-:Y:S05]  /*fca0*/  @!P3 BRA `(.L_x_1090) ;  /* 0x000000000018b947 */ /* 0x000fea0003800000 */
[----:B------:R-:W-:Y:S02]  /*fcb0*/  ULDC.64 UR4, c[0x0][0xa20] ;  /* 0x0002880000047ab9 */ /* 0x000fe40000000a00 */
[----:B------:R-:W-:-:S06]  /*fcc0*/  UIMAD.WIDE UR4, UR45, 0x4, UR4 ;  /* 0x000000042d0478a5 */ /* 0x000fcc000f8e0204 */
[----:B0-----:R-:W-:Y:S02]  /*fcd0*/  IMAD.U32 R2, RZ, RZ, UR4 ;  /* 0x00000004ff027e24 */ /* 0x001fe4000f8e00ff */
[----:B------:R-:W-:-:S05]  /*fce0*/  IMAD.U32 R3, RZ, RZ, UR5 ;  /* 0x00000005ff037e24 */ /* 0x000fca000f8e00ff */
[----:B------:R0:W5:Y:S01]  /*fcf0*/  LDG.E R6, desc[UR50][R2.64] ;  /* 0x0000003202067981 */ /* 0x000162000c1e1900 */
[----:B------:R-:W-:Y:S05]  /*fd00*/  BRA `(.L_x_1091) ;  /* 0x0000000000187947 */ /* 0x000fea0003800000 */
.L_x_1090:
[----:B------:R-:W-:Y:S05]  /*fd10*/  @!P1 BRA `(.L_x_1091) ;  /* 0x0000000000149947 */ /* 0x000fea0003800000 */
[----:B0-----:R-:W-:Y:S02]  /*fd20*/  IMAD.U32 R2, RZ, RZ, UR8 ;  /* 0x00000008ff027e24 */ /* 0x001fe4000f8e00ff */
[----:B------:R-:W-:-:S05]  /*fd30*/  IMAD.U32 R3, RZ, RZ, UR9 ;  /* 0x00000009ff037e24 */ /* 0x000fca000f8e00ff */
[----:B------:R-:W2:Y:S04]  /*fd40*/  LDG.E R5, desc[UR50][R2.64] ;  /* 0x0000003202057981 */ /* 0x000ea8000c1e1900 */
[----:B------:R-:W2:Y:S02]  /*fd50*/  LDG.E R6, desc[UR50][R2.64+0x4] ;  /* 0x0000043202067981 */ /* 0x000ea4000c1e1900 */
[----:B--2---:R-:W-:-:S07]  /*fd60*/  IMAD.IADD R6, R6, 0x1, -R5 ;  /* 0x0000000106067824 */ /* 0x004fce00078e0a05 */
.L_x_1091:
[----:B------:R-:W2:Y:S01]  /*fd70*/  LDL R9, [R1+0x1c] ;  /* 0x00001c0001097983 */ /* 0x000ea20000100800 */
[----:B0-----:R-:W0:Y:S01]  /*fd80*/  LDC.64 R2, c[0x0][0x9e0] ;  /* 0x00027800ff027b82 */ /* 0x001e220000000a00 */
[----:B-----5:R-:W-:Y:S01]  /*fd90*/  IMAD.IADD R6, R6, 0x1, -R4 ;  /* 0x0000000106067824 */ /* 0x020fe200078e0a04 */
[----:B0-----:R-:W-:Y:S02]  /*fda0*/  ISETP.GE.AND P1, PT, R3, 0x1, PT ;  /* 0x000000010300780c */ /* 0x001fe40003f26270 */
[----:B--2---:R-:W-:-:S04]  /*fdb0*/  LEA R7, R9, 0x80, 0x7 ;  /* 0x0000008009077811 */ /* 0x004fc800078e38ff */
[----:B------:R-:W-:-:S05]  /*fdc0*/  IADD3 R7, R6, R7, -R0 ;  /* 0x0000000706077210 */ /* 0x000fca0007ffe800 */
[----:B------:R-:W-:Y:S02]  /*fdd0*/  IMAD.IADD R2, R7, 0x1, R2 ;  /* 0x0000000107027824 */ /* 0x000fe400078e0202 */
[----:B------:R-:W-:Y:S05]  /*fde0*/  @!P1 BRA `(.L_x_1092) ;  /* 0x0000000000409947 */ /* 0x000fea0003800000 */
        /* <DEDUP_REMOVED lines=10> */
.L_x_1093:
[----:B------:R-:W-:-:S13]  /*fe90*/  ISETP.NE.AND P0, PT, R3, 0x1, PT ;  /* 0x000000010300780c */ /* 0x000fda0003f05270 */
[----:B------:R-:W0:Y:S02]  /*fea0*/  @P0 LDC.64 R4, c[0x0][0x9e8] ;  /* 0x00027a00ff040b82 */ /* 0x000e240000000a00 */
[----:B0-----:R-:W-:-:S05]  /*feb0*/  @P0 IMAD.HI.U32 R4, R8, R4, RZ ;  /* 0x0000000408040227 */ /* 0x001fca00078e00ff */
[----:B------:R-:W-:-:S07]  /*fec0*/  @P0 SHF.R.U32.HI R8, RZ, R5, R4 ;  /* 0x00000005ff080219 */ /* 0x000fce0000011604 */
.L_x_1094:
[----:B------:R-:W-:-:S05]  /*fed0*/  IMAD R5, R8, R3, R3 ;  /* 0x0000000308057224 */ /* 0x000fca00078e0203 */
[----:B------:R-:W-:-:S07]  /*fee0*/  VIMNMX R2, R2, R5, PT ;  /* 0x0000000502027248 */ /* 0x000fce0003fe0100 */
.L_x_1092:
[----:B------:R-:W-:Y:S01]  /*fef0*/  IMAD R5, R9, 0x80, -R0 ;  /* 0x0000008009057824 */ /* 0x000fe200078e0a00 */
[----:B------:R-:W-:Y:S01]  /*ff00*/  ULDC UR4, c[0x0][0x9dc] ;  /* 0x0002770000047ab9 */ /* 0x000fe20000000800 */
[----:B------:R-:W-:Y:S02]  /*ff10*/  VIADD R0, R2, 0x3f ;  /* 0x0000003f02007836 */ /* 0x000fe40000000000 */
[C---:B------:R-:W-:Y:S02]  /*ff20*/  IMAD.IADD R2, R6.reuse, 0x1, R5 ;  /* 0x0000000106027824 */ /* 0x040fe400078e0205 */
[----:B------:R-:W-:Y:S01]  /*ff30*/  VIADD R6, R6, 0x3f ;  /* 0x0000003f06067836 */ /* 0x000fe20000000000 */
[----:B------:R-:W-:-:S04]  /*ff40*/  SHF.R.S32.HI R5, RZ, 0x1f, R0 ;  /* 0x0000001fff057819 */ /* 0x000fc80000011400 */
[----:B------:R-:W-:Y:S02]  /*ff50*/  LEA.HI R0, R5, R0, RZ, 0x6 ;  /* 0x0000000005007211 */ /* 0x000fe400078f30ff */
[----:B------:R-:W-:Y:S02]  /*ff60*/  SHF.R.S32.HI R5, RZ, 0x1f, R6 ;  /* 0x0000001fff057819 */ /* 0x000fe40000011406 */
[----:B------:R-:W-:Y:S02]  /*ff70*/  SHF.R.S32.HI R0, RZ, 0x6, R0 ;  /* 0x00000006ff007819 */ /* 0x000fe40000011400 */
[----:B------:R-:W-:-:S04]  /*ff80*/  LEA.HI R5, R5, R6, RZ, 0x6 ;  /* 0x0000000605057211 */ /* 0x000fc800078f30ff */
[----:B------:R-:W-:-:S04]  /*ff90*/  SHF.R.S32.HI R5, RZ, 0x6, R5 ;  /* 0x00000006ff057819 */ /* 0x000fc80000011405 */
[----:B------:R-:W-:Y:S01]  /*ffa0*/  VIMNMX R16, R5, R0, PT ;  /* 0x0000000005107248 */ /* 0x000fe20003fe0100 */
[----:B------:R-:W-:Y:S01]  /*ffb0*/  VIADD R0, R2, -UR4 ;  /* 0x8000000402007c36 */ /* 0x000fe20008000000 */
[----:B------:R-:W-:Y:S06]  /*ffc0*/  @!P1 BRA `(.L_x_1095) ;  /* 0x00000000003c9947 */ /* 0x000fec0003800000 */
        /* <DEDUP_REMOVED lines=9> */
.L_x_1096:
[----:B------:R-:W-:-:S13]  /*10060*/  ISETP.NE.AND P0, PT, R3, 0x1, PT ;  /* 0x000000010300780c */ /* 0x000fda0003f05270 */
[----:B------:R-:W0:Y:S02]  /*10070*/  @P0 LDC.64 R4, c[0x0][0x9e8] ;  /* 0x00027a00ff040b82 */ /* 0x000e240000000a00 */
[----:B0-----:R-:W-:-:S05]  /*10080*/  @P0 IMAD.HI.U32 R4, R2, R4, RZ ;  /* 0x0000000402040227 */ /* 0x001fca00078e00ff */
[----:B------:R-:W-:-:S07]  /*10090*/  @P0 SHF.R.U32.HI R2, RZ, R5, R4 ;  /* 0x00000005ff020219 */ /* 0x000fce0000011604 */
.L_x_1097:
[----:B------:R-:W-:-:S05]  /*100a0*/  IMAD R3, R2, R3, RZ ;  /* 0x0000000302037224 */ /* 0x000fca00078e02ff */
[----:B------:R-:W-:-:S07]  /*100b0*/  VIMNMX R0, R0, R3, !PT ;  /* 0x0000000300007248 */ /* 0x000fce0007fe0100 */
.L_x_1095:
[----:B------:R-:W-:Y:S01]  /*100c0*/  SHF.R.S32.HI R3, RZ, 0x1f, R0 ;  /* 0x0000001fff037819 */ /* 0x000fe20000011400 */
[----:B------:R-:W-:Y:S03]  /*100d0*/  BSSY B6, `(.L_x_1098) ;  /* 0x00002b4000067945 */ /* 0x000fe60003800000 */
[----:B------:R-:W-:-:S04]  /*100e0*/  LEA.HI R3, R3, R0, RZ, 0x6 ;  /* 0x0000000003037211 */ /* 0x000fc800078f30ff */
[----:B------:R-:W-:-:S04]  /*100f0*/  SHF.R.S32.HI R3, RZ, 0x6, R3 ;  /* 0x00000006ff037819 */ /* 0x000fc80000011403 */
[----:B------:R-:W-:-:S04]  /*10100*/  VIMNMX R2, RZ, R3, !PT ;  /* 0x00000003ff027248 */ /* 0x000fc80007fe0100 */
[----:B------:R-:W-:Y:S01]  /*10110*/  ISETP.GT.AND P0, PT, R16, R2, PT ;  /* 0x000000021000720c */ /* 0x000fe20003f04270 */
[----:B------:R0:W-:-:S12]  /*10120*/  STL [R1+0x20], R2 ;  /* 0x0000200201007387 */ /* 0x0001d80000100800 */
        /* <DEDUP_REMOVED lines=19> */
.L_x_1099:
        /* <DEDUP_REMOVED lines=23> */
.L_x_1101:
        /* <DEDUP_REMOVED lines=24> */
.L_x_1102:
        /* <DEDUP_REMOVED lines=20> */
.L_x_1103:
        /* <DEDUP_REMOVED lines=18> */
.L_x_1104:
        /* <DEDUP_REMOVED lines=8> */
[----:B------:R-:W-:-:S11]  /*10830*/  UISETP.NE.AND.EX UP0, UPT, UR5, URZ, UPT, UP0 ;  /* 0x0000003f0500728c */ /* 0x000fd6000bf05300 */
[----:B------:R-:W-:Y:S02]  /*10840*/  @UP0 ULDC.64 UR4, c[0x0][0x9f8] ;  /* 0x00027e0000040ab9 */ /* 0x000fe40000000a00 */
[----:B------:R-:W-:Y:S01]  /*10850*/  @UP0 UIMAD.WIDE UR4, UR45, 0x4, UR4 ;  /* 0x000000042d0408a5 */ /* 0x000fe2000f8e0204 */
[----:B-1----:R-:W-:-:S13]  /*10860*/  ISETP.NE.AND P0, PT, R0, 0x1, PT ;  /* 0x000000010000780c */ /* 0x002fda0003f05270 */
[----:B0-----:R-:W0:Y:S01]  /*10870*/  @P0 LDC R2, c[0x0][0x42c] ;  /* 0x00010b00ff020b82 */ /* 0x001e220000000800 */
[----:B---3--:R-:W-:-:S07]  /*10880*/  LOP3.LUT R17, R4, 0x7f, RZ, 0xc0, !PT ;  /* 0x0000007f04117812 */ /* 0x008fce00078ec0ff */
[----:B------:R-:W1:Y:S01]  /*10890*/  @P0 LDC R0, c[0x0][0x430] ;  /* 0x00010c00ff000b82 */ /* 0x000e620000000800 */
[----:B0-----:R-:W-:-:S05]  /*108a0*/  @P0 IMAD.HI.U32 R2, R2, UR38, RZ ;  /* 0x0000002602020c27 */ /* 0x001fca000f8e00ff */
[----:B-1----:R-:W-:Y:S01]  /*108b0*/  @P0 SHF.R.U32.HI R3, RZ, R0, R2 ;  /* 0x00000000ff030219 */ /* 0x002fe20000011602 */
[----:B------:R-:W-:Y:S01]  /*108c0*/  IMAD.U32 R2, RZ, RZ, UR4 ;  /* 0x00000004ff027e24 */ /* 0x000fe2000f8e00ff */
[----:B------:R-:W-:-:S03]  /*108d0*/  PLOP3.LUT P0, PT, PT, PT, UP0, 0x80, 0x0 ;  /* 0x000000000000781c */ /* 0x000fc60003f0f008 */
[----:B------:R0:W-:Y:S02]  /*108e0*/  STL [R1], R3 ;  /* 0x0000000301007387 */ /* 0x0001e40000100800 */
[----:B0-----:R-:W-:Y:S01]  /*108f0*/  IMAD.U32 R3, RZ, RZ, UR5 ;  /* 0x00000005ff037e24 */ /* 0x001fe2000f8e00ff */
[----:B------:R-:W-:Y:S01]  /*10900*/  ISETP.NE.AND P1, PT, R17, RZ, PT ;  /* 0x000000ff1100720c */ /* 0x000fe20003f25270 */
[----:B------:R-:W-:-:S06]  /*10910*/  ULDC.64 UR4, c[0x0][0xa00] ;  /* 0x0002800000047ab9 */ /* 0x000fcc0000000a00 */
[----:B------:R0:W3:Y:S01]  /*10920*/  @P0 LDG.E R10, desc[UR50][R2.64] ;  /* 0x00000032020a0981 */ /* 0x0000e2000c1e1900 */
[----:B------:R-:W-:Y:S01]  /*10930*/  ISETP.NE.U32.AND P0, PT, RZ, UR4, PT ;  /* 0x00000004ff007c0c */ /* 0x000fe2000bf05070 */
[----:B------:R-:W-:Y:S01]  /*10940*/  UMOV UR36, URZ ;  /* 0x0000003f00247c82 */ /* 0x000fe20008000000 */
[----:B------:R-:W-:Y:S01]  /*10950*/  UMOV UR8, 0x80 ;  /* 0x0000008000087882 */ /* 0x000fe20000000000 */
[----:B------:R-:W-:Y:S01]  /*10960*/  UMOV UR10, UR38 ;  /* 0x00000026000a7c82 */ /* 0x000fe20008000000 */
[----:B------:R-:W-:Y:S02]  /*10970*/  ISETP.NE.AND.EX P0, PT, RZ, UR5, PT, P0 ;  /* 0x00000005ff007c0c */ /* 0x000fe4000bf05300 */
[----:B------:R-:W-:Y:S02]  /*10980*/  SHF.R.U32.HI R4, RZ, 0x5, R4 ;  /* 0x00000005ff047819 */ /* 0x000fe40000011604 */
[----:B------:R-:W-:Y:S01]  /*10990*/  SEL R8, RZ, UR45, P0 ;  /* 0x0000002dff087c07 */ /* 0x000fe20008000000 */
[----:B0-----:R-:W0:Y:S01]  /*109a0*/  LDC.64 R2, c[0x0][0x3f8] ;  /* 0x0000fe00ff027b82 */ /* 0x001e220000000a00 */
[----:B------:R-:W-:Y:S01]  /*109b0*/  VOTEU.ALL UP1, P1 ;  /* 0x00000000003f7886 */ /* 0x000fe20000820000 */
[----:B------:R-:W-:-:S02]  /*109c0*/  LOP3.LUT R4, R4, 0x3, RZ, 0xc0, !PT ;  /* 0x0000000304047812 */ /* 0x000fc400078ec0ff */
[----:B------:R-:W-:Y:S02]  /*109d0*/  R2UR UR39, R8 ;  /* 0x00000000082772ca */ /* 0x000fe400000e0000 */
[----:B------:R-:W-:-:S04]  /*109e0*/  @!UP1 UIADD3 UR4, UP0, UR46, 0x270, URZ ;  /* 0x000002702e049890 */ /* 0x000fc8000ff1e03f */
[----:B------:R-:W-:-:S07]  /*109f0*/  @!UP1 UIADD3.X UR5, URZ, UR47, URZ, UP0, !UPT ;  /* 0x0000002f3f059290 */ /* 0x000fce00087fe43f */
        /* <DEDUP_REMOVED lines=15> */
.L_x_1175:
[----:B--2---:R-:W-:Y:S02]  /*10af0*/  ISETP.NE.AND P0, PT, R14, RZ, PT ;  /* 0x000000ff0e00720c */ /* 0x004fe40003f05270 */
[----:B------:R-:W-:-:S11]  /*10b00*/  PLOP3.LUT P6, PT, PT, PT, PT, 0x8, 0x0 ;  /* 0x000000000000781c */ /* 0x000fd60003fce170 */
[----:B------:R-:W-:Y:S05]  /*10b10*/  @P0 BRA `(.L_x_1106) ;  /* 0x0000000400d80947 */ /* 0x000fea0003800000 */
[----:B0-----:R-:W-:Y:S01]  /*10b20*/  UMOV UR4, 0xffffffff ;  /* 0xffffffff00047882 */ /* 0x001fe20000000000 */
[----:B------:R-:W-:Y:S02]  /*10b30*/  VIADD R6, R16, 0xffffffff ;  /* 0xffffffff10067836 */ /* 0x000fe40000000000 */
[----:B------:R-:W-:Y:S05]  /*10b40*/  BRA.DIV UR4, `(.L_x_1107) ;  /* 0x0000003604547947 */ /* 0x000fea000b800000 */
[----:B------:R-:W-:-:S13]  /*10b50*/  ELECT P6, URZ, PT ;  /* 0x00000000003f782f */ /* 0x000fda00038c0000 */
.L_x_1178:
        /* <DEDUP_REMOVED lines=8> */
[----:B-1----:R-:W0:Y:S02]  /*10be0*/  @P0 LDC.64 R4, c[0x0][0x420] ;  /* 0x00010800ff040b82 */ /* 0x002e240000000a00 */
        /* <DEDUP_REMOVED lines=13> */
.L_x_1109:
[----:B0-----:R-:W1:Y:S04]  /*10cc0*/  LDL R3, [R1+0x4] ;  /* 0x0000040001037983 */ /* 0x001e680000100800 */
[----:B------:R-:W2:Y:S01]  /*10cd0*/  LDL R2, [R1+0xc] ;  /* 0x00000c0001027983 */ /* 0x000ea20000100800 */
[----:B------:R-:W-:Y:S02]  /*10ce0*/  ISETP.NE.AND P0, PT, R17, RZ, PT ;  /* 0x000000ff1100720c */ /* 0x000fe40003f05270 */
[----:B-1----:R-:W-:Y:S02]  /*10cf0*/  LEA R4, R3, UR41, 0x3 ;  /* 0x0000002903047c11 */ /* 0x002fe4000f8e18ff */
[----:B--2---:R-:W-:-:S04]  /*10d00*/  SHF.L.U32 R3, R2, 0x1f, RZ ;  /* 0x0000001f02037819 */ /* 0x004fc800000006ff */
[----:B------:R-:W0:Y:S02]  /*10d10*/  SYNCS.PHASECHK.TRANS64.TRYWAIT P2, [R4+URZ+0x28480], R3 ;  /* 0x02848003040075a7 */ /* 0x000e24000804017f */
[----:B0-----:R-:W-:Y:S05]  /*10d20*/  @!P2 BRA `(.L_x_1110) ;  /* 0x0000003000fca947 */ /* 0x001fea0003800000 */
.L_x_1179:
        /* <DEDUP_REMOVED lines=8> */
.L_x_1111:
[----:B------:R-:W2:Y:S04]  /*10db0*/  LDL R2, [R1+0x4] ;  /* 0x0000040001027983 */ /* 0x000ea80000100800 */
[----:B------:R-:W3:Y:S04]  /*10dc0*/  LDL R9, [R1+0x24] ;  /* 0x0000240001097983 */ /* 0x000ee80000100800 */
[----:B------:R-:W4:Y:S01]  /*10dd0*/  LDL R5, [R1] ;  /* 0x0000000001057983 */ /* 0x000f220000100800 */
        /* <DEDUP_REMOVED lines=22> */
.L_x_1180:
        /* <DEDUP_REMOVED lines=8> */
.L_x_1113:
[----:B01----:R-:W2:Y:S01]  /*10fc0*/  LDL R3, [R1] ;  /* 0x0000000001037983 */ /* 0x003ea20000100800 */
        /* <DEDUP_REMOVED lines=19> */
.L_x_1108:
        /* <DEDUP_REMOVED lines=24> */
.L_x_1106:
        /* <DEDUP_REMOVED lines=10> */
.L_x_1181:
[----:B0-----:R-:W-:Y:S05]  /*11320*/  BSYNC B0 ;  /* 0x0000000000007941 */ /* 0x001fea0003800000 */
.L_x_1114:
[----:B-1----:R-:W3:Y:S01]  /*11330*/  LDL R4, [R1+0x20] ;  /* 0x0000200001047983 */ /* 0x002ee20000100800 */
[----:B------:R-:W-:-:S05]  /*11340*/  VIADD R3, R16, 0xfffffffe ;  /* 0xfffffffe10037836 */ /* 0x000fca0000000000 */
[----:B---3--:R-:W-:-:S13]  /*11350*/  ISETP.GE.AND P0, PT, R3, R4, PT ;  /* 0x000000040300720c */ /* 0x008fda0003f06270 */
[----:B------:R-:W-:Y:S05]  /*11360*/  @!P0 BRA `(.L_x_1116) ;  /* 0x0000001000108947 */ /* 0x000fea0003800000 */
[----:B--2---:R0:W5:Y:S04]  /*11370*/  LDL.LU R2, [R1+0x4] ;  /* 0x0000040001027983 */ /* 0x0041680000300800 */
[----:B------:R0:W5:Y:S02]  /*11380*/  LDL.LU R8, [R1+0xc] ;  /* 0x00000c0001087983 */ /* 0x0001640000300800 */
.L_x_1138:
[----:B-1---5:R-:W-:Y:S01]  /*11390*/  VIADD R5, R2, 0x1 ;  /* 0x0000000102057836 */ /* 0x022fe20000000000 */
        /* <DEDUP_REMOVED lines=33> */
.L_x_1119:
[----:B--2---:R-:W-:Y:S01]  /*115b0*/  LEA R6, R11, UR41, 0x3 ;  /* 0x000000290b067c11 */ /* 0x004fe2000f8e18ff */
[----:B------:R-:W2:Y:S01]  /*115c0*/  S2R R4, SR_TID.X ;  /* 0x0000000000047919 */ /* 0x000ea20000002100 */
[----:B------:R-:W-:Y:S01]  /*115d0*/  SHF.L.U32 R5, R10, 0x1f, RZ ;  /* 0x0000001f0a057819 */ /* 0x000fe200000006ff */
[----:B------:R-:W-:Y:S03]  /*115e0*/  BSSY B1, `(.L_x_1120) ;  /* 0x0000005000017945 */ /* 0x000fe60003800000 */
[----:B------:R-:W3:Y:S01]  /*115f0*/  SYNCS.PHASECHK.TRANS64.TRYWAIT P0, [R6+URZ+0x28480], R5 ;  /* 0x02848005060075a7 */ /* 0x000ee2000800017f */
[----:B--2---:R-:W-:-:S04]  /*11600*/  LOP3.LUT R4, R4, 0x7f, RZ, 0xc0, !PT ;  /* 0x0000007f04047812 */ /* 0x004fc800078ec0ff */
[----:B------:R-:W-:Y:S01]  /*11610*/  ISETP.NE.AND P2, PT, R4, RZ, PT ;  /* 0x000000ff0400720c */ /* 0x000fe20003f45270 */
[----:B---3--:R-:W-:-:S12]  /*11620*/  @!P0 BRA `(.L_x_1121) ;  /* 0x0000002800f88947 */ /* 0x008fd80003800000 */
.L_x_1182:
[----:B------:R-:W-:Y:S05]  /*11630*/  BSYNC B1 ;  /* 0x0000000000017941 */ /* 0x000fea0003800000 */
.L_x_1120:
        /* <DEDUP_REMOVED lines=9> */
.L_x_1123:
[----:B------:R-:W-:Y:S05]  /*116d0*/  BSYNC B1 ;  /* 0x0000000000017941 */ /* 0x000fea0003800000 */
.L_x_1122:
[----:B------:R-:W3:Y:S04]  /*116e0*/  LDL R4, [R1+0x4] ;  /* 0x0000040001047983 */ /* 0x000ee80000100800 */
[----:B-1----:R-:W4:Y:S04]  /*116f0*/  LDL R10, [R1] ;  /* 0x00000000010a7983 */ /* 0x002f280000100800 */
[----:B------:R-:W2:Y:S01]  /*11700*/  LDL R7, [R1+0x24] ;  /* 0x0000240001077983 */ /* 0x000ea20000100800 */
        /* <DEDUP_REMOVED lines=8> */
[----:B----4-:R-:W-:-:S03]  /*11790*/  R2UR UR12, R10 ;  /* 0x000000000a0c72ca */ /* 0x010fc600000e0000 */
[----:B------:R-:W-:Y:S02]  /*117a0*/  VIADD R10, R4, 0x10000 ;  /* 0x00010000040a7836 */ /* 0x000fe40000000000 */
[----:B--2---:R-:W-:Y:S02]  /*117b0*/  IMAD R9, R9, 0x40, R7 ;  /* 0x0000004009097824 */ /* 0x004fe400078e0207 */
[----:B------:R-:W-:-:S08]  /*117c0*/  VIADD R7, R6, 0x28470 ;  /* 0x0002847006077836 */ /* 0x000fd00000000000 */
.L_x_1124:
        /* <DEDUP_REMOVED lines=17> */
.L_x_1125:
        /* <DEDUP_REMOVED lines=12> */
.L_x_1183:
[----:B------:R-:W-:Y:S05]  /*119a0*/  BSYNC B1 ;  /* 0x0000000000017941 */ /* 0x000fea0003800000 */
.L_x_1126:
        /* <DEDUP_REMOVED lines=9> */
[----:B---3--:R-:W-:Y:S05]  /*11a40*/  @!P0 BRA `(.L_x_1129) ;  /* 0x0000000000048947 */ /* 0x008fea0003800000 */
[----:B------:R-:W-:Y:S01]  /*11a50*/  BPT.TRAP 0x1 ;  /* 0x000000040000795c */ /* 0x000fe20000300000 */
.L_x_1129:
[----:B------:R-:W-:Y:S05]  /*11a60*/  BSYNC B1 ;  /* 0x0000000000017941 */ /* 0x000fea0003800000 */
.L_x_1128:
[----:B-1----:R-:W2:Y:S01]  /*11a70*/  LDL R5, [R1] ;  /* 0x0000000001057983 */ /* 0x002ea20000100800 */
        /* <DEDUP_REMOVED lines=9> */
.L_x_1130:
        /* <DEDUP_REMOVED lines=16> */
.L_x_1131:
        /* <DEDUP_REMOVED lines=9> */
.L_x_1118:
[----:B------:R-:W-:Y:S05]  /*11ca0*/  BSYNC B0 ;  /* 0x0000000000007941 */ /* 0x000fea0003800000 */
.L_x_1117:
[----:B------:R-:W-:-:S06]  /*11cb0*/  UISETP.NE.AND UP0, UPT, UR42, 0x3, UPT ;  /* 0x000000032a00788c */ /* 0x000fcc000bf05270 */
[----:B------:R-:W-:-:S13]  /*11cc0*/  PLOP3.LUT P0, PT, PT, PT, UP0, 0x80, 0x0 ;  /* 0x000000000000781c */ /* 0x000fda0003f0f008 */
[----:B------:R-:W-:Y:S05]  /*11cd0*/  @!P0 BRA `(.L_x_1132) ;  /* 0x0000000000048947 */ /* 0x000fea0003800000 */
[----:B------:R-:W-:Y:S01]  /*11ce0*/  BPT.TRAP 0x1 ;  /* 0x000000040000795c */ /* 0x000fe20000300000 */
.L_x_1132:
[----:B------:R-:W-:Y:S01]  /*11cf0*/  IMAD.U32 R4, RZ, RZ, UR44 ;  /* 0x0000002cff047e24 */ /* 0x000fe2000f8e00ff */
[----:B------:R-:W-:Y:S01]  /*11d00*/  LEA R21, R2, UR41, 0x3 ;  /* 0x0000002902157c11 */ /* 0x000fe2000f8e18ff */
[----:B------:R-:W-:Y:S03]  /*11d10*/  BSSY B0, `(.L_x_1133) ;  /* 0x0000006000007945 */ /* 0x000fe60003800000 */
[----:B------:R-:W-:Y:S02]  /*11d20*/  ISETP.NE.AND P0, PT, R4, 0x3, PT ;  /* 0x000000030400780c */ /* 0x000fe40003f05270 */
[----:B------:R-:W-:-:S04]  /*11d30*/  LOP3.LUT R4, R8, 0x1, RZ, 0x3c, !PT ;  /* 0x0000000108047812 */ /* 0x000fc800078e3cff */
[----:B------:R-:W-:-:S04]  /*11d40*/  SHF.L.U32 R4, R4, 0x1f, RZ ;  /* 0x0000001f04047819 */ /* 0x000fc800000006ff */
[----:B------:R-:W2:Y:S02]  /*11d50*/  SYNCS.PHASECHK.TRANS64.TRYWAIT P2, [R21+URZ+0x28470], R4 ;  /* 0x02847004150075a7 */ /* 0x000ea4000804017f */
[----:B--2---:R-:W-:Y:S05]  /*11d60*/  @!P2 BRA `(.L_x_1134) ;  /* 0x000000240050a947 */ /* 0x004fea0003800000 */
.L_x_1184:
[----:B------:R-:W-:Y:S05]  /*11d70*/  BSYNC B0 ;  /* 0x0000000000007941 */ /* 0x000fea0003800000 */
.L_x_1133:
[----:B------:R-:W-:Y:S05]  /*11d80*/  @!P0 BRA `(.L_x_1135) ;  /* 0x0000000000048947 */ /* 0x000fea0003800000 */
[----:B------:R-:W-:Y:S01]  /*11d90*/  BPT.TRAP 0x1 ;  /* 0x000000040000795c */ /* 0x000fe20000300000 */
.L_x_1135:
[----:B--2---:R-:W-:Y:S01]  /*11da0*/  SHF.L.U32 R4, R8, 0x1f, RZ ;  /* 0x0000001f08047819 */ /* 0x004fe200000006ff */
[----:B------:R-:W-:-:S03]  /*11db0*/  IMAD.SHL.U32 R2, R2, 0x4000, RZ ;  /* 0x0000400002027824 */ /* 0x000fc600078e00ff */
[----:B------:R-:W2:Y:S02]  /*11dc0*/  SYNCS.PHASECHK.TRANS64.TRYWAIT P2, [R21+URZ+0x28460], R4 ;  /* 0x02846004150075a7 */ /* 0x000ea4000804017f */
[----:B--2---:R-:W-:Y:S05]  /*11dd0*/  @!P2 BRA `(.L_x_1136) ;  /* 0x000000240048a947 */ /* 0x004fea0003800000 */
.L_x_1185:
[----:B------:R-:W3:Y:S04]  /*11de0*/  LDL R17, [R1+0x8] ;  /* 0x0000080001117983 */ /* 0x000ee80000100800 */
[----:B------:R-:W4:Y:S04]  /*11df0*/  LDL R13, [R1+0x28] ;  /* 0x00002800010d7983 */ /* 0x000f280000100800 */
[----:B------:R-:W5:Y:S01]  /*11e00*/  LDL R18, [R1+0x14] ;  /* 0x0000140001127983 */ /* 0x000f620000100800 */
[----:B------:R-:W-:Y:S05]  /*11e10*/  WARPSYNC.ALL ;  /* 0x0000000000007948 */ /* 0x000fea0003800000 */
[----:B------:R-:W-:-:S04]  /*11e20*/  IMAD.U32 R12, RZ, RZ, UR41 ;  /* 0x00000029ff0c7e24 */ /* 0x000fc8000f8e00ff */
[----:B------:R-:W-:Y:S01]  /*11e30*/  VIADD R12, R12, 0x8000 ;  /* 0x000080000c0c7836 */ /* 0x000fe20000000000 */
[----:B---3--:R-:W-:-:S06]  /*11e40*/  LOP3.LUT R8, R2, R17, RZ, 0xfc, !PT ;  /* 0x0000001102087212 */ /* 0x008fcc00078efcff */
[----:B-1----:R-:W2:Y:S01]  /*11e50*/  LDSM.16.MT88.4 R8, [R8+UR41+0x10000] ;  /* 0x010000290808783b */ /* 0x002ea20008004200 */
[----:B----4-:R-:W-:Y:S02]  /*11e60*/  IADD3 R16, R13, UR41, R2 ;  /* 0x000000290d107c10 */ /* 0x010fe4000fffe002 */
[C-C-:B--2---:R-:W-:Y:S02]  /*11e70*/  PRMT R4, R8.reuse, 0x6420, R9.reuse ;  /* 0x0000642008047816 */ /* 0x144fe40000000009 */
[----:B------:R-:W-:Y:S02]  /*11e80*/  PRMT R5, R8, 0x7531, R9 ;  /* 0x0000753108057816 */ /* 0x000fe40000000009 */
[C-C-:B------:R-:W-:Y:S02]  /*11e90*/  PRMT R6, R10.reuse, 0x6420, R11.reuse ;  /* 0x000064200a067816 */ /* 0x140fe4000000000b */
[----:B------:R-:W-:Y:S02]  /*11ea0*/  PRMT R7, R10, 0x7531, R11 ;  /* 0x000075310a077816 */ /* 0x000fe4000000000b */
[----:B------:R-:W1:Y:S01]  /*11eb0*/  LDSM.16.MT88.4 R8, [R16+0x10000] ;  /* 0x010000001008783b */ /* 0x000e620000004200 */
[----:B-----5:R-:W-:-:S05]  /*11ec0*/  IADD3 R20, R12, R2, R18 ;  /* 0x000000020c147210 */ /* 0x020fca0007ffe012 */
[----:B------:R2:W-:Y:S02]  /*11ed0*/  STSM.16.M88.4 [R20], R4 ;  /* 0x0000000414007844 */ /* 0x0005e40000000200 */
[----:B--2---:R-:W-:Y:S01]  /*11ee0*/  VIADD R4, R2, 0x2000 ;  /* 0x0000200002047836 */ /* 0x004fe20000000000 */
[C-C-:B-1----:R-:W-:Y:S02]  /*11ef0*/  PRMT R12, R8.reuse, 0x6420, R9.reuse ;  /* 0x00006420080c7816 */ /* 0x142fe40000000009 */
[----:B------:R-:W-:Y:S02]  /*11f00*/  PRMT R13, R8, 0x7531, R9 ;  /* 0x00007531080d7816 */ /* 0x000fe40000000009 */
[C-C-:B------:R-:W-:Y:S02]  /*11f10*/  PRMT R14, R10.reuse, 0x6420, R11.reuse ;  /* 0x000064200a0e7816 */ /* 0x140fe4000000000b */
[----:B------:R-:W-:-:S05]  /*11f20*/  PRMT R15, R10, 0x7531, R11 ;  /* 0x000075310a0f7816 */ /* 0x000fca000000000b */
[----:B------:R1:W-:Y:S02]  /*11f30*/  STSM.16.M88.4 [R20+0x1000], R12 ;  /* 0x0010000c14007844 */ /* 0x0003e40000000200 */
        /* <DEDUP_REMOVED lines=9> */
[----:B------:R2:W-:Y:S01]  /*11fd0*/  STSM.16.M88.4 [R20+0x2000], R4 ;  /* 0x0020000414007844 */ /* 0x0005e20000000200 */
[----:B------:R-:W-:-:S02]  /*11fe0*/  IMAD.MOV.U32 R12, RZ, RZ, R18 ;  /* 0x000000ffff0c7224 */ /* 0x000fc400078e0012 */
[----:B--2---:R-:W-:-:S05]  /*11ff0*/  VIADD R4, R2, 0x1000 ;  /* 0x0000100002047836 */ /* 0x004fca0000000000 */
[----:B------:R-:W-:Y:S01]  /*12000*/  LOP3.LUT R4, R4, R14, RZ, 0xfc, !PT ;  /* 0x0000000e04047212 */ /* 0x000fe200078efcff */
[----:B------:R-:W2:Y:S01]  /*12010*/  S2R R7, SR_TID.X ;  /* 0x0000000000077919 */ /* 0x000ea20000002100 */
[C-C-:B-1----:R-:W-:Y:S02]  /*12020*/  PRMT R16, R8.reuse, 0x6420, R9.reuse ;  /* 0x0000642008107816 */ /* 0x142fe40000000009 */
[----:B------:R-:W-:Y:S02]  /*12030*/  PRMT R17, R8, 0x7531, R9 ;  /* 0x0000753108117816 */ /* 0x000fe40000000009 */
[C-C-:B------:R-:W-:Y:S02]  /*12040*/  PRMT R18, R10.reuse, 0x6420, R11.reuse ;  /* 0x000064200a127816 */ /* 0x140fe4000000000b */
[----:B------:R-:W-:-:S05]  /*12050*/  PRMT R19, R10, 0x7531, R11 ;  /* 0x000075310a137816 */ /* 0x000fca000000000b */
[----:B------:R1:W-:Y:S04]  /*12060*/  STSM.16.M88.4 [R20+0x3000], R16 ;  /* 0x0030001014007844 */ /* 0x0003e80000000200 */
[----:B------:R-:W3:Y:S01]  /*12070*/  LDSM.16.MT88.4 R8, [R4+UR41+0x10000] ;  /* 0x010000290408783b */ /* 0x000ee20008004200 */
[----:B--2---:R-:W-:Y:S01]  /*12080*/  LOP3.LUT P2, RZ, R7, 0x4, RZ, 0xc0, !PT ;  /* 0x0000000407ff7812 */ /* 0x004fe2000784c0ff */
[----:B------:R-:W-:Y:S02]  /*12090*/  IMAD.U32 R13, RZ, RZ, UR41 ;  /* 0x00000029ff0d7e24 */ /* 0x000fe4000f8e00ff */
[----:B-1----:R-:W-:Y:S01]  /*120a0*/  IMAD.MOV.U32 R19, RZ, RZ, 0x20 ;  /* 0x00000020ff137424 */ /* 0x002fe200078e00ff */
[C-C-:B---3--:R-:W-:Y:S02]  /*120b0*/  PRMT R4, R8.reuse, 0x6420, R9.reuse ;  /* 0x0000642008047816 */ /* 0x148fe40000000009 */
[----:B------:R-:W-:-:S02]  /*120c0*/  PRMT R5, R8, 0x7531, R9 ;  /* 0x0000753108057816 */ /* 0x000fc40000000009 */
[C-C-:B------:R-:W-:Y:S02]  /*120d0*/  PRMT R6, R10.reuse, 0x6420, R11.reuse ;  /* 0x000064200a067816 */ /* 0x140fe4000000000b */
[----:B------:R-:W-:Y:S02]  /*120e0*/  PRMT R7, R10, 0x7531, R11 ;  /* 0x000075310a077816 */ /* 0x000fe4000000000b */
[----:B------:R-:W1:Y:S01]  /*120f0*/  LDSM.16.MT88.4 R8, [R15+0x11000] ;  /* 0x011000000f08783b */ /* 0x000e620000004200 */
[----:B------:R-:W-:Y:S01]  /*12100*/  SEL R19, R19, 0xffffffe0, !P2 ;  /* 0xffffffe013137807 */ /* 0x000fe20005000000 */
[----:B------:R-:W-:-:S03]  /*12110*/  VIADD R13, R13, 0x8000 ;  /* 0x000080000d0d7836 */ /* 0x000fc60000000000 */
[----:B------:R-:W-:Y:S01]  /*12120*/  IADD3 R12, R12, R2, R19 ;  /* 0x000000020c0c7210 */ /* 0x000fe20007ffe013 */
        /* <DEDUP_REMOVED lines=29> */
.L_x_1137:
[----:B------:R-:W3:Y:S01]  /*12300*/  LDL R2, [R1+0x20] ;  /* 0x0000200001027983 */ /* 0x000ee20000100800 */
[----:B--2---:R2:W-:Y:S03]  /*12310*/  SYNCS.ARRIVE.TRANS64.A1T0 RZ, [R21+URZ+0x28450], RZ ;  /* 0x028450ff15ff79a7 */ /* 0x0045e6000810003f */
[----:B------:R4:W5:Y:S01]  /*12320*/  LDL R8, [R1+0xc] ;  /* 0x00000c0001087983 */ /* 0x0009620000100800 */
[----:B--2---:R-:W-:-:S05]  /*12330*/  @!P1 VIADD R21, R21, 0x28480 ;  /* 0x0002848015159836 */ /* 0x004fca0000000000 */
[----:B------:R-:W-:Y:S01]  /*12340*/  @!P1 PRMT R21, RZ, 0x654, R21 ;  /* 0x00000654ff159816 */ /* 0x000fe20000000015 */
[----:B------:R-:W-:Y:S06]  /*12350*/  BAR.SYNC.DEFER_BLOCKING 0x2, 0x80 ;  /* 0x0082000000007b1d */ /* 0x000fec0000010000 */
[----:B------:R4:W-:Y:S01]  /*12360*/  @!P1 SYNCS.ARRIVE.TRANS64.RED.A1T0 RZ, [R21+URZ], RZ ;  /* 0x000000ff15ff99a7 */ /* 0x0009e2000810043f */
[C---:B---3--:R-:W-:Y:S01]  /*12370*/  ISETP.GT.AND P0, PT, R3.reuse, R2, PT ;  /* 0x000000020300720c */ /* 0x048fe20003f04270 */
[----:B------:R-:W-:Y:S01]  /*12380*/  VIADD R3, R3, 0xffffffff ;  /* 0xffffffff03037836 */ /* 0x000fe20000000000 */
[----:B------:R4:W5:Y:S11]  /*12390*/  LDL R2, [R1+0x4] ;  /* 0x0000040001027983 */ /* 0x0009760000100800 */
[----:B----4-:R-:W-:Y:S05]  /*123a0*/  @P0 BRA `(.L_x_1138) ;  /* 0xffffffec00f80947 */ /* 0x010fea000383ffff */
.L_x_1116:
[----:B------:R-:W-:Y:S04]  /*123b0*/  BSSY B0, `(.L_x_1139) ;  /* 0x000000f000007945 */ /* 0x000fe80003800000 */
[----:B------:R-:W-:Y:S05]  /*123c0*/  @P1 BRA `(.L_x_1140) ;  /* 0x0000000000341947 */ /* 0x000fea0003800000 */
[----:B-1----:R-:W1:Y:S01]  /*123d0*/  S2R R5, SR_LANEID ;  /* 0x0000000000057919 */ /* 0x002e620000000000 */
[----:B------:R-:W-:Y:S01]  /*123e0*/  VOTEU.ANY UR4, UPT, PT ;  /* 0x0000000000047886 */ /* 0x000fe200038e0100 */
[----:B--2--5:R-:W2:Y:S01]  /*123f0*/  LDC.64 R2, c[0x0][0xc38] ;  /* 0x00030e00ff027b82 */ /* 0x024ea20000000a00 */
        /* <DEDUP_REMOVED lines=9> */
[----:B------:R3:W-:Y:S02]  /*12490*/  STL [R1+0x18], R0 ;  /* 0x0000180001007387 */ /* 0x0007e40000100800 */
.L_x_1140:
[----:B------:R-:W-:Y:S05]  /*124a0*/  BSYNC B0 ;  /* 0x0000000000007941 */ /* 0x000fea0003800000 */
.L_x_1139:
[----:B------:R-:W-:-:S06]  /*124b0*/  UISETP.NE.AND UP0, UPT, UR42, 0x3, UPT ;  /* 0x000000032a00788c */ /* 0x000fcc000bf05270 */
[----:B------:R-:W-:-:S13]  /*124c0*/  PLOP3.LUT P0, PT, PT, PT, UP0, 0x80, 0x0 ;  /* 0x000000000000781c */ /* 0x000fda0003f0f008 */
[----:B------:R-:W-:Y:S05]  /*124d0*/  @!P0 BRA `(.L_x_1141) ;  /* 0x0000000000048947 */ /* 0x000fea0003800000 */
[----:B------:R-:W-:Y:S01]  /*124e0*/  BPT.TRAP 0x1 ;  /* 0x000000040000795c */ /* 0x000fe20000300000 */
.L_x_1141:
[----:B--2--5:R-:W2:Y:S04]  /*124f0*/  LDL R2, [R1+0xc] ;  /* 0x00000c0001027983 */ /* 0x024ea80000100800 */
[----:B---3--:R-:W3:Y:S01]  /*12500*/  LDL R0, [R1+0x4] ;  /* 0x0000040001007983 */ /* 0x008ee20000100800 */
[----:B------:R-:W-:Y:S01]  /*12510*/  BSSY B0, `(.L_x_1142) ;  /* 0x0000008000007945 */ /* 0x000fe20003800000 */
[----:B--2---:R-:W-:-:S04]  /*12520*/  LOP3.LUT R3, R2, 0x1, RZ, 0x3c, !PT ;  /* 0x0000000102037812 */ /* 0x004fc800078e3cff */
[----:B------:R-:W-:Y:S02]  /*12530*/  SHF.L.U32 R3, R3, 0x1f, RZ ;  /* 0x0000001f03037819 */ /* 0x000fe400000006ff */
[----:B---3--:R-:W-:-:S04]  /*12540*/  LEA R2, R0, UR41, 0x3 ;  /* 0x0000002900027c11 */ /* 0x008fc8000f8e18ff */
[----:B------:R-:W2:Y:S01]  /*12550*/  SYNCS.PHASECHK.TRANS64.TRYWAIT P0, [R2+URZ+0x28470], R3 ;  /* 0x02847003020075a7 */ /* 0x000ea2000800017f */
[----:B------:R-:W-:-:S05]  /*12560*/  IMAD.U32 R0, RZ, RZ, UR44 ;  /* 0x0000002cff007e24 */ /* 0x000fca000f8e00ff */
[----:B------:R-:W-:Y:S01]  /*12570*/  ISETP.NE.AND P2, PT, R0, 0x3, PT ;  /* 0x000000030000780c */ /* 0x000fe20003f45270 */
[----:B--2---:R-:W-:-:S12]  /*12580*/  @!P0 BRA `(.L_x_1143) ;  /* 0x0000001c00708947 */ /* 0x004fd80003800000 */
.L_x_1186:
[----:B------:R-:W-:Y:S05]  /*12590*/  BSYNC B0 ;  /* 0x0000000000007941 */ /* 0x000fea0003800000 */
.L_x_1142:
[----:B------:R-:W-:Y:S05]  /*125a0*/  @!P2 BRA `(.L_x_1144) ;  /* 0x000000000004a947 */ /* 0x000fea0003800000 */
[----:B------:R-:W-:Y:S01]  /*125b0*/  BPT.TRAP 0x1 ;  /* 0x000000040000795c */ /* 0x000fe20000300000 */
.L_x_1144:
[----:B------:R-:W2:Y:S02]  /*125c0*/  LDL R0, [R1+0xc] ;  /* 0x00000c0001007983 */ /* 0x000ea40000100800 */
[----:B--2---:R-:W-:-:S04]  /*125d0*/  SHF.L.U32 R3, R0, 0x1f, RZ ;  /* 0x0000001f00037819 */ /* 0x004fc800000006ff */
[----:B------:R-:W2:Y:S02]  /*125e0*/  SYNCS.PHASECHK.TRANS64.TRYWAIT P0, [R2+URZ+0x28460], R3 ;  /* 0x02846003020075a7 */ /* 0x000ea4000800017f */
[----:B--2---:R-:W-:Y:S05]  /*125f0*/  @!P0 BRA `(.L_x_1145) ;  /* 0x0000001c00688947 */ /* 0x004fea0003800000 */
.L_x_1187:
[----:B------:R-:W3:Y:S04]  /*12600*/  LDL R0, [R1+0x4] ;  /* 0x0000040001007983 */ /* 0x000ee80000100800 */
[----:B------:R-:W1:Y:S04]  /*12610*/  LDL R17, [R1+0x8] ;  /* 0x0000080001117983 */ /* 0x000e680000100800 */
[----:B------:R-:W2:Y:S04]  /*12620*/  LDL R13, [R1+0x28] ;  /* 0x00002800010d7983 */ /* 0x000ea80000100800 */
[----:B------:R-:W4:Y:S01]  /*12630*/  LDL R18, [R1+0x14] ;  /* 0x0000140001127983 */ /* 0x000f220000100800 */
[----:B------:R-:W-:Y:S05]  /*12640*/  WARPSYNC.ALL ;  /* 0x0000000000007948 */ /* 0x000fea0003800000 */
[----:B---3--:R-:W-:-:S05]  /*12650*/  IMAD.SHL.U32 R20, R0, 0x4000, RZ ;  /* 0x0000400000147824 */ /* 0x008fca00078e00ff */
[----:B-1----:R-:W-:-:S05]  /*12660*/  LOP3.LUT R12, R20, R17, RZ, 0xfc, !PT ;  /* 0x00000011140c7212 */ /* 0x002fca00078efcff */
[----:B------:R-:W1:Y:S01]  /*12670*/  LDSM.16.MT88.4 R4, [R12+UR41+0x10000] ;  /* 0x010000290c04783b */ /* 0x000e620008004200 */
[----:B--2---:R-:W-:Y:S01]  /*12680*/  IADD3 R3, R13, UR41, R20 ;  /* 0x000000290d037c10 */ /* 0x004fe2000fffe014 */
[----:B------:R-:W-:-:S04]  /*12690*/  IMAD.U32 R0, RZ, RZ, UR41 ;  /* 0x00000029ff007e24 */ /* 0x000fc8000f8e00ff */
[----:B------:R-:W-:Y:S01]  /*126a0*/  VIADD R0, R0, 0x8000 ;  /* 0x0000800000007836 */ /* 0x000fe20000000000 */
[C-C-:B-1----:R-:W-:Y:S02]  /*126b0*/  PRMT R8, R4.reuse, 0x6420, R5.reuse ;  /* 0x0000642004087816 */ /* 0x142fe40000000005 */
[----:B------:R-:W-:Y:S02]  /*126c0*/  PRMT R9, R4, 0x7531, R5 ;  /* 0x0000753104097816 */ /* 0x000fe40000000005 */
[C-C-:B------:R-:W-:Y:S02]  /*126d0*/  PRMT R10, R6.reuse, 0x6420, R7.reuse ;  /* 0x00006420060a7816 */ /* 0x140fe40000000007 */
[----:B------:R-:W-:Y:S02]  /*126e0*/  PRMT R11, R6, 0x7531, R7 ;  /* 0x00007531060b7816 */ /* 0x000fe40000000007 */
[----:B------:R-:W1:Y:S01]  /*126f0*/  LDSM.16.MT88.4 R4, [R3+0x10000] ;  /* 0x010000000304783b */ /* 0x000e620000004200 */
[----:B----4-:R-:W-:-:S05]  /*12700*/  IADD3 R0, R0, R20, R18 ;  /* 0x0000001400007210 */ /* 0x010fca0007ffe012 */
[----:B------:R1:W-:Y:S02]  /*12710*/  STSM.16.M88.4 [R0], R8 ;  /* 0x0000000800007844 */ /* 0x0003e40000000200 */
[C-C-:B-1----:R-:W-:Y:S02]  /*12720*/  PRMT R8, R4.reuse, 0x6420, R5.reuse ;  /* 0x0000642004087816 */ /* 0x142fe40000000005 */
[----:B------:R-:W-:Y:S01]  /*12730*/  PRMT R9, R4, 0x7531, R5 ;  /* 0x0000753104097816 */ /* 0x000fe20000000005 */
[----:B------:R-:W-:Y:S01]  /*12740*/  VIADD R4, R20, 0x2000 ;  /* 0x0000200014047836 */ /* 0x000fe20000000000 */
[C-C-:B------:R-:W-:Y:S02]  /*12750*/  PRMT R10, R6.reuse, 0x6420, R7.reuse ;  /* 0x00006420060a7816 */ /* 0x140fe40000000007 */
        /* <DEDUP_REMOVED lines=10> */
[----:B--2---:R-:W-:Y:S02]  /*12800*/  IMAD.MOV.U32 R15, RZ, RZ, R17 ;  /* 0x000000ffff0f7224 */ /* 0x004fe400078e0011 */
[----:B------:R-:W-:-:S02]  /*12810*/  IMAD.MOV.U32 R13, RZ, RZ, R18 ;  /* 0x000000ffff0d7224 */ /* 0x000fc400078e0012 */
[----:B------:R-:W2:Y:S01]  /*12820*/  S2R R18, SR_TID.X ;  /* 0x0000000000127919 */ /* 0x000ea20000002100 */
[C-C-:B-1----:R-:W-:Y:S02]  /*12830*/  PRMT R8, R4.reuse, 0x6420, R5.reuse ;  /* 0x0000642004087816 */ /* 0x142fe40000000005 */
[----:B------:R-:W-:Y:S01]  /*12840*/  PRMT R9, R4, 0x7531, R5 ;  /* 0x0000753104097816 */ /* 0x000fe20000000005 */
[----:B------:R-:W-:Y:S01]  /*12850*/  VIADD R4, R20, 0x1000 ;  /* 0x0000100014047836 */ /* 0x000fe20000000000 */
[C-C-:B------:R-:W-:Y:S02]  /*12860*/  PRMT R10, R6.reuse, 0x6420, R7.reuse ;  /* 0x00006420060a7816 */ /* 0x140fe40000000007 */
[----:B------:R-:W-:Y:S02]  /*12870*/  PRMT R11, R6, 0x7531, R7 ;  /* 0x00007531060b7816 */ /* 0x000fe40000000007 */
[----:B------:R-:W-:-:S03]  /*12880*/  LOP3.LUT R21, R4, R15, RZ, 0xfc, !PT ;  /* 0x0000000f04157212 */ /* 0x000fc600078efcff */
[----:B------:R-:W-:Y:S04]  /*12890*/  STSM.16.M88.4 [R0+0x3000], R8 ;  /* 0x0030000800007844 */ /* 0x000fe80000000200 */
[----:B------:R-:W1:Y:S01]  /*128a0*/  LDSM.16.MT88.4 R4, [R21+UR41+0x10000] ;  /* 0x010000291504783b */ /* 0x000e620008004200 */
[----:B------:R-:W-:Y:S01]  /*128b0*/  IMAD.MOV.U32 R12, RZ, RZ, 0x20 ;  /* 0x00000020ff0c7424 */ /* 0x000fe200078e00ff */
[----:B--2---:R-:W-:Y:S01]  /*128c0*/  LOP3.LUT P0, RZ, R18, 0x4, RZ, 0xc0, !PT ;  /* 0x0000000412ff7812 */ /* 0x004fe2000780c0ff */
[----:B------:R-:W-:-:S03]  /*128d0*/  IMAD.U32 R14, RZ, RZ, UR41 ;  /* 0x00000029ff0e7e24 */ /* 0x000fc6000f8e00ff */
[----:B------:R-:W-:Y:S01]  /*128e0*/  SEL R12, R12, 0xffffffe0, !P0 ;  /* 0xffffffe00c0c7807 */ /* 0x000fe20004000000 */
[----:B------:R-:W-:Y:S01]  /*128f0*/  VIADD R14, R14, 0x8000 ;  /* 0x000080000e0e7836 */ /* 0x000fe20000000000 */
[C-C-:B-1----:R-:W-:Y:S02]  /*12900*/  PRMT R16, R4.reuse, 0x6420, R5.reuse ;  /* 0x0000642004107816 */ /* 0x142fe40000000005 */
[----:B------:R-:W-:Y:S02]  /*12910*/  PRMT R17, R4, 0x7531, R5 ;  /* 0x0000753104117816 */ /* 0x000fe40000000005 */
[----:B------:R-:W-:Y:S02]  /*12920*/  IADD3 R4, R13, R20, R12 ;  /* 0x000000140d047210 */ /* 0x000fe40007ffe00c */
[C-C-:B------:R-:W-:Y:S02]  /*12930*/  PRMT R18, R6.reuse, 0x6420, R7.reuse ;  /* 0x0000642006127816 */ /* 0x140fe40000000007 */
[----:B------:R-:W-:Y:S01]  /*12940*/  PRMT R19, R6, 0x7531, R7 ;  /* 0x0000753106137816 */ /* 0x000fe20000000007 */
[----:B------:R-:W-:-:S02]  /*12950*/  IMAD.IADD R0, R14, 0x1, R4 ;  /* 0x000000010e007824 */ /* 0x000fc400078e0204 */
        /* <DEDUP_REMOVED lines=29> */
.L_x_1146:
        /* <DEDUP_REMOVED lines=14> */
.L_x_1100:
[----:B------:R-:W-:Y:S05]  /*12c10*/  BSYNC B6 ;  /* 0x0000000000067941 */ /* 0x000fea0003800000 */
.L_x_1098:
        /* <DEDUP_REMOVED lines=15> */
.L_x_1147:
[----:B------:R-:W1:Y:S01]  /*12d10*/  S2R R2, SR_TID.X ;  /* 0x0000000000027919 */ /* 0x000e620000002100 */
[----:B------:R-:W-:Y:S01]  /*12d20*/  ULDC UR4, c[0x0][0xc14] ;  /* 0x0003050000047ab9 */ /* 0x000fe20000000800 */
[----:B------:R-:W2:Y:S01]  /*12d30*/  LDL.LU R0, [R1+0x18] ;  /* 0x0000180001007983 */ /* 0x000ea20000300800 */
[----:B-1----:R-:W-:-:S04]  /*12d40*/  LOP3.LUT R8, R2, 0x1f, RZ, 0xc0, !PT ;  /* 0x0000001f02087812 */ /* 0x002fc800078ec0ff */
[C---:B------:R-:W-:Y:S01]  /*12d50*/  ISETP.NE.AND P0, PT, R8.reuse, 0x1f, PT ;  /* 0x0000001f0800780c */ /* 0x040fe20003f05270 */
[----:B------:R-:W-:-:S05]  /*12d60*/  VIADD R5, R8, UR45 ;  /* 0x0000002d08057c36 */ /* 0x000fca0008000000 */
[----:B------:R-:W-:Y:S01]  /*12d70*/  ISETP.GE.OR P1, PT, R5, UR4, !P0 ;  /* 0x0000000405007c0c */ /* 0x000fe2000c726670 */
[----:B------:R-:W-:-:S12]  /*12d80*/  ULDC UR4, c[0x0][0xc14] ;  /* 0x0003050000047ab9 */ /* 0x000fd80000000800 */
[----:B------:R-:W1:Y:S02]  /*12d90*/  @!P1 LDC.64 R2, c[0x0][0xc58] ;  /* 0x00031600ff029b82 */ /* 0x000e640000000a00 */
[----:B-1----:R-:W-:-:S04]  /*12da0*/  @!P1 IMAD.WIDE R2, R5, 0x4, R2 ;  /* 0x0000000405029825 */ /* 0x002fc800078e0202 */
[----:B------:R-:W-:-:S06]  /*12db0*/  IMAD.MOV.U32 R5, RZ, RZ, RZ ;  /* 0x000000ffff057224 */ /* 0x000fcc00078e00ff */
        /* <DEDUP_REMOVED lines=30> */
.L_x_1153:
        /* <DEDUP_REMOVED lines=14> */
.L_x_1152:
[----:B------:R-:W-:Y:S05]  /*13080*/  BSYNC B0 ;  /* 0x0000000000007941 */ /* 0x000fea0003800000 */
.L_x_1151:
[----:B-1---5:R-:W1:Y:S02]  /*13090*/  SHFL.UP PT, R2, R5, 0x1, RZ ;  /* 0x0420000005027989 */ /* 0x022e6400000e00ff */
        /* <DEDUP_REMOVED lines=16> */
[----:B-1----:R-:W-:-:S04]  /*131a0*/  IMAD R2, R11, R4, RZ ;  /* 0x000000040b027224 */ /* 0x002fc800078e02ff */
[----:B------:R-:W-:-:S05]  /*131b0*/  IMAD.IADD R7, R2, 0x1, R7 ;  /* 0x0000000102077824 */ /* 0x000fca00078e0207 */
[----:B------:R-:W-:-:S13]  /*131c0*/  ISETP.GT.AND P6, PT, R7, R0, PT ;  /* 0x000000000700720c */ /* 0x000fda0003fc4270 */
[----:B------:R-:W-:Y:S05]  /*131d0*/  @!P6 BRA `(.L_x_1153) ;  /* 0xfffffffc0070e947 */ /* 0x000fea000383ffff */
.L_x_1149:
        /* <DEDUP_REMOVED lines=10> */
[----:B------:R1:W2:Y:S01]  /*13280*/  LDG.E R9, desc[UR50][R2.64] ;  /* 0x0000003202097981 */ /* 0x0002a2000c1e1900 */
[----:B------:R-:W-:Y:S01]  /*13290*/  IMAD.U32 R12, RZ, RZ, UR6 ;  /* 0x00000006ff0c7e24 */ /* 0x000fe2000f8e00ff */
[----:B------:R-:W-:-:S04]  /*132a0*/  ISETP.NE.AND P0, PT, RZ, UR7, PT ;  /* 0x00000007ff007c0c */ /* 0x000fc8000bf05270 */
[----:B------:R-:W2:Y:S01]  /*132b0*/  SHFL.IDX PT, R5, R5, R12, 0x1f ;  /* 0x00001f0c05057589 */ /* 0x000ea200000e0000 */
[----:B-1----:R-:W-:Y:S02]  /*132c0*/  IMAD.MOV.U32 R2, RZ, RZ, RZ ;  /* 0x000000ffff027224 */ /* 0x002fe400078e00ff */
[----:B--2---:R-:W-:-:S05]  /*132d0*/  IMAD R6, R5, R9, RZ ;  /* 0x0000000905067224 */ /* 0x004fca00078e02ff */
[----:B------:R-:W-:Y:S01]  /*132e0*/  IABS R10, R6 ;  /* 0x00000006000a7213 */ /* 0x000fe20000000000 */
[----:B------:R-:W-:Y:S06]  /*132f0*/  @!P0 BRA `(.L_x_1154) ;  /* 0x00000000000c8947 */ /* 0x000fec0003800000 */
[----:B------:R-:W-:-:S06]  /*13300*/  UIADD3 UR4, UR6, -0x1, URZ ;  /* 0xffffffff06047890 */ /* 0x000fcc000fffe03f */
[----:B------:R-:W-:-:S05]  /*13310*/  IMAD.U32 R3, RZ, RZ, UR4 ;  /* 0x00000004ff037e24 */ /* 0x000fca000f8e00ff */
[----:B------:R1:W2:Y:S02]  /*13320*/  SHFL.IDX PT, R2, R8, R3, 0x1f ;  /* 0x00001f0308027589 */ /* 0x0002a400000e0000 */
.L_x_1154:
[----:B-1----:R-:W1:Y:S01]  /*13330*/  I2F.RP R8, R10 ;  /* 0x0000000a00087306 */ /* 0x002e620000209400 */
[----:B--2---:R-:W-:Y:S02]  /*13340*/  IMAD R12, R2, R4, R7 ;  /* 0x00000004020c7224 */ /* 0x004fe400078e0207 */
[----:B------:R-:W-:-:S03]  /*13350*/  IMAD.MOV.U32 R2, RZ, RZ, RZ ;  /* 0x000000ffff027224 */ /* 0x000fc600078e00ff */
[----:B------:R2:W-:Y:S02]  /*13360*/  STL [R1+0x18], R12 ;  /* 0x0000180c01007387 */ /* 0x0005e40000100800 */
[----:B-1----:R-:W1:Y:S02]  /*13370*/  MUFU.RCP R8, R8 ;  /* 0x0000000800087308 */ /* 0x002e640000001000 */
[----:B-1----:R-:W-:-:S06]  /*13380*/  VIADD R11, R8, 0xffffffe ;  /* 0x0ffffffe080b7836 */ /* 0x002fcc0000000000 */
[----:B------:R-:W1:Y:S02]  /*13390*/  F2I.FTZ.U32.TRUNC.NTZ R3, R11 ;  /* 0x0000000b00037305 */ /* 0x000e64000021f000 */
[----:B-1----:R-:W-:-:S04]  /*133a0*/  IMAD.MOV R7, RZ, RZ, -R3 ;  /* 0x000000ffff077224 */ /* 0x002fc800078e0a03 */
[----:B------:R-:W-:-:S04]  /*133b0*/  IMAD R7, R7, R10, RZ ;  /* 0x0000000a07077224 */ /* 0x000fc800078e02ff */
        /* <DEDUP_REMOVED lines=19> */
[----:B------:R-:W-:Y:S02]  /*134f0*/  IMAD.MOV R3, RZ, RZ, -R0 ;  /* 0x000000ffff037224 */ /* 0x000fe400078e0a00 */
[----:B------:R-:W-:Y:S02]  /*13500*/  IMAD R7, R6, R2, R7 ;  /* 0x0000000206077224 */ /* 0x000fe400078e0207 */
[----:B------:R-:W-:Y:S01]  /*13510*/  IMAD.MOV.U32 R2, RZ, RZ, RZ ;  /* 0x000000ffff027224 */ /* 0x000fe200078e00ff */
[----:B------:R-:W-:-:S04]  /*13520*/  VIADDMNMX R4, R3, R4, R9, PT ;  /* 0x0000000403047246 */ /* 0x000fc80003800109 */
[-C--:B------:R-:W-:Y:S02]  /*13530*/  IABS R8, R4.reuse ;  /* 0x0000000400087213 */ /* 0x080fe40000000000 */
[----:B------:R-:W-:Y:S02]  /*13540*/  IABS R6, R4 ;  /* 0x0000000400067213 */ /* 0x000fe40000000000 */
[----:B------:R-:W1:Y:S03]  /*13550*/  I2F.RP R9, R8 ;  /* 0x0000000800097306 */ /* 0x000e660000209400 */
[----:B------:R-:W-:-:S05]  /*13560*/  IMAD.MOV R6, RZ, RZ, -R6 ;  /* 0x000000ffff067224 */ /* 0x000fca00078e0a06 */
[----:B-1----:R-:W1:Y:S02]  /*13570*/  MUFU.RCP R9, R9 ;  /* 0x0000000900097308 */ /* 0x002e640000001000 */
[----:B-1----:R-:W-:-:S06]  /*13580*/  VIADD R10, R9, 0xffffffe ;  /* 0x0ffffffe090a7836 */ /* 0x002fcc0000000000 */
[----:B------:R-:W1:Y:S02]  /*13590*/  F2I.FTZ.U32.TRUNC.NTZ R3, R10 ;  /* 0x0000000a00037305 */ /* 0x000e64000021f000 */
[----:B-1----:R-:W-:-:S04]  /*135a0*/  IMAD.MOV R11, RZ, RZ, -R3 ;  /* 0x000000ffff0b7224 */ /* 0x002fc800078e0a03 */
[----:B------:R-:W-:-:S04]  /*135b0*/  IMAD R11, R11, R8, RZ ;  /* 0x000000080b0b7224 */ /* 0x000fc800078e02ff */
[----:B------:R-:W-:Y:S01]  /*135c0*/  IMAD.HI.U32 R2, R3, R11, R2 ;  /* 0x0000000b03027227 */ /* 0x000fe200078e0002 */
[----:B------:R-:W-:-:S05]  /*135d0*/  IABS R3, R7 ;  /* 0x0000000700037213 */ /* 0x000fca0000000000 */
[----:B------:R-:W-:-:S04]  /*135e0*/  IMAD.HI.U32 R2, R2, R3, RZ ;  /* 0x0000000302027227 */ /* 0x000fc800078e00ff */
[----:B------:R-:W-:-:S05]  /*135f0*/  IMAD R3, R2, R6, R3 ;  /* 0x0000000602037224 */ /* 0x000fca00078e0203 */
[----:B------:R-:W-:-:S13]  /*13600*/  ISETP.GT.U32.AND P1, PT, R8, R3, PT ;  /* 0x000000030800720c */ /* 0x000fda0003f24070 */
[----:B------:R-:W-:Y:S02]  /*13610*/  @!P1 IMAD.IADD R3, R3, 0x1, -R8 ;  /* 0x0000000103039824 */ /* 0x000fe400078e0a08 */
[----:B------:R-:W-:Y:S01]  /*13620*/  @!P1 VIADD R2, R2, 0x1 ;  /* 0x0000000102029836 */ /* 0x000fe20000000000 */
[----:B------:R-:W-:Y:S02]  /*13630*/  ISETP.NE.AND P1, PT, R4, RZ, PT ;  /* 0x000000ff0400720c */ /* 0x000fe40003f25270 */
[----:B------:R-:W-:Y:S02]  /*13640*/  ISETP.GE.U32.AND P0, PT, R3, R8, PT ;  /* 0x000000080300720c */ /* 0x000fe40003f06070 */
[C---:B------:R-:W-:Y:S01]  /*13650*/  LOP3.LUT R3, R7.reuse, R4, RZ, 0x3c, !PT ;  /* 0x0000000407037212 */ /* 0x040fe200078e3cff */
[----:B------:R-:W-:-:S03]  /*13660*/  IMAD.IADD R7, R7, 0x1, R0 ;  /* 0x0000000107077824 */ /* 0x000fc600078e0200 */
[----:B------:R-:W-:-:S07]  /*13670*/  ISETP.GE.AND P2, PT, R3, RZ, PT ;  /* 0x000000ff0300720c */ /* 0x000fce0003f46270 */
[----:B------:R-:W-:-:S06]  /*13680*/  @P0 VIADD R2, R2, 0x1 ;  /* 0x0000000102020836 */ /* 0x000fcc0000000000 */
[----:B------:R-:W-:Y:S01]  /*13690*/  @!P2 IMAD.MOV R2, RZ, RZ, -R2 ;  /* 0x000000ffff02a224 */ /* 0x000fe200078e0a02 */
[----:B------:R-:W-:Y:S01]  /*136a0*/  @!P1 LOP3.LUT R2, RZ, R4, RZ, 0x33, !PT ;  /* 0x00000004ff029212 */ /* 0x000fe200078e33ff */
[----:B------:R-:W-:-:S04]  /*136b0*/  IMAD.MOV R4, RZ, RZ, -R4 ;  /* 0x000000ffff047224 */ /* 0x000fc800078e0a04 */
[----:B------:R-:W-:Y:S01]  /*136c0*/  IMAD R4, R2, R4, R7 ;  /* 0x0000000402047224 */ /* 0x000fe200078e0207 */
[----:B------:R-:W-:-:S04]  /*136d0*/  LOP3.LUT R2, RZ, R2, RZ, 0x33, !PT ;  /* 0x00000002ff027212 */ /* 0x000fc800078e33ff */
[----:B------:R-:W-:Y:S01]  /*136e0*/  R2UR UR38, R4 ;  /* 0x00000000042672ca */ /* 0x000fe200000e0000 */
[----:B------:R-:W-:-:S05]  /*136f0*/  IMAD.IADD R0, R5, 0x1, R2 ;  /* 0x0000000105007824 */ /* 0x000fca00078e0202 */
[----:B------:R2:W-:Y:S01]  /*13700*/  STL [R1+0x1c], R0 ;  /* 0x00001c0001007387 */ /* 0x0005e20000100800 */
[----:B------:R-:W-:Y:S08]  /*13710*/  BRA `(.L_x_1155) ;  /* 0x0000000000107947 */ /* 0x000ff00003800000 */
.L_x_1150:
[----:B------:R1:W-:Y:S01]  /*13720*/  STL [R1+0x18], R0 ;  /* 0x0000180001007387 */ /* 0x0003e20000100800 */
[----:B------:R-:W-:Y:S01]  /*13730*/  ULDC UR45, c[0x0][0xc14] ;  /* 0x00030500002d7ab9 */ /* 0x000fe20000000800 */
[----:B------:R-:W-:Y:S02]  /*13740*/  UMOV UR38, URZ ;  /* 0x0000003f00267c82 */ /* 0x000fe40008000000 */
[----:B------:R1:W-:Y:S03]  /*13750*/  STL [R1+0x1c], RZ ;  /* 0x00001cff01007387 */ /* 0x0003e60000100800 */
.L_x_1155:
[----:B------:R-:W3:Y:S04]  /*13760*/  LDL R3, [R1+0x18] ;  /* 0x0000180001037983 */ /* 0x000ee80000100800 */
[----:B------:R-:W4:Y:S01]  /*13770*/  LDL R2, [R1+0x1c] ;  /* 0x00001c0001027983 */ /* 0x000f220000100800 */
[----:B------:R-:W-:Y:S02]  /*13780*/  IMAD.U32 R6, RZ, RZ, UR38 ;  /* 0x00000026ff067e24 */ /* 0x000fe4000f8e00ff */
[----:B------:R-:W-:Y:S01]  /*13790*/  IMAD.U32 R7, RZ, RZ, UR45 ;  /* 0x0000002dff077e24 */ /* 0x000fe2000f8e00ff */
[----:B-12---:R-:W1:Y:S02]  /*137a0*/  S2R R0, SR_TID.X ;  /* 0x0000000000007919 */ /* 0x006e640000002100 */
[----:B-1----:R-:W-:Y:S01]  /*137b0*/  LOP3.LUT R0, R0, 0x1f, RZ, 0xc0, !PT ;  /* 0x0000001f00007812 */ /* 0x002fe200078ec0ff */
[----:B------:R-:W-:Y:S03]  /*137c0*/  BAR.SYNC.DEFER_BLOCKING 0x4, 0x180 ;  /* 0x0106000000007b1d */ /* 0x000fe60000010000 */
[----:B------:R-:W-:-:S13]  /*137d0*/  ISETP.NE.AND P0, PT, R0, RZ, PT ;  /* 0x000000ff0000720c */ /* 0x000fda0003f05270 */
[----:B------:R-:W-:Y:S01]  /*137e0*/  @!P0 MOV R0, 0x400 ;  /* 0x0000040000008802 */ /* 0x000fe20000000f00 */
[----:B---3--:R-:W-:Y:S02]  /*137f0*/  IMAD.MOV.U32 R4, RZ, RZ, R3 ;  /* 0x000000ffff047224 */ /* 0x008fe400078e0003 */
[----:B------:R-:W1:Y:S01]  /*13800*/  @!P0 S2R R3, SR_CgaCtaId ;  /* 0x0000000000038919 */ /* 0x000e620000008800 */
[----:B----4-:R-:W-:Y:S01]  /*13810*/  IMAD.MOV.U32 R5, RZ, RZ, R2 ;  /* 0x000000ffff057224 */ /* 0x010fe200078e0002 */
[----:B-1----:R-:W-:-:S05]  /*13820*/  @!P0 LEA R0, R3, R0, 0x18 ;  /* 0x0000000003008211 */ /* 0x002fca00078ec0ff */
[----:B------:R2:W-:Y:S01]  /*13830*/  @!P0 STS.128 [R0+0x284d0], R4 ;  /* 0x0284d00400008388 */ /* 0x0005e20000000c00 */
[----:B------:R-:W-:Y:S06]  /*13840*/  BAR.ARV 0x5, 0x180 ;  /* 0x0146000000007b1d */ /* 0x000fec0000002000 */
.L_x_1148:
[----:B------:R-:W-:Y:S02]  /*13850*/  ULDC UR4, c[0x0][0xc14] ;  /* 0x0003050000047ab9 */ /* 0x000fe40000000800 */
[----:B------:R-:W-:-:S06]  /*13860*/  UISETP.GE.AND UP0, UPT, UR45, UR4, UPT ;  /* 0x000000042d00728c */ /* 0x000fcc000bf06270 */
[----:B------:R-:W-:-:S13]  /*13870*/  PLOP3.LUT P0, PT, PT, PT, UP0, 0x80, 0x0 ;  /* 0x000000000000781c */ /* 0x000fda0003f0f008 */
[----:B------:R-:W-:Y:S05]  /*13880*/  @!P0 BRA `(.L_x_1156) ;  /* 0xffffffc000248947 */ /* 0x000fea000383ffff */
.L_x_1088:
[----:B--2---:R-:W2:Y:S01]  /*13890*/  LDL.LU R0, [R1+0x30] ;  /* 0x0000300001007983 */ /* 0x004ea20000300800 */
[----:B------:R-:W-:Y:S01]  /*138a0*/  BSSY B0, `(.L_x_1157) ;  /* 0x000000b000007945 */ /* 0x000fe20003800000 */
[----:B-1----:R-:W1:Y:S01]  /*138b0*/  S2R R5, SR_CgaCtaId ;  /* 0x0000000000057919 */ /* 0x002e620000008800 */
[----:B--2---:R-:W-:-:S05]  /*138c0*/  VIADD R0, R0, 0x1 ;  /* 0x0000000100007836 */ /* 0x004fca0000000000 */
        /* <DEDUP_REMOVED lines=8> */
.L_x_1188:
[----:B------:R-:W-:Y:S05]  /*13950*/  BSYNC B0 ;  /* 0x0000000000007941 */ /* 0x000fea0003800000 */
.L_x_1157:
[----:B------:R-:W-:-:S03]  /*13960*/  UMOV UR4, 0xffffffff ;  /* 0xffffffff00047882 */ /* 0x000fc60000000000 */
[----:B------:R-:W-:Y:S05]  /*13970*/  BRA.DIV UR4, `(.L_x_1159) ;  /* 0x0000000a04b07947 */ /* 0x000fea000b800000 */
[----:B------:R-:W1:Y:S02]  /*13980*/  S2R R2, SR_TID.X ;  /* 0x0000000000027919 */ /* 0x000e640000002100 */
[----:B-1----:R-:W-:-:S04]  /*13990*/  SHF.R.U32.HI R2, RZ, 0x5, R2 ;  /* 0x00000005ff027819 */ /* 0x002fc80000011602 */
[----:B------:R-:W-:-:S05]  /*139a0*/  LOP3.LUT R2, R2, 0x3, RZ, 0xc0, !PT ;  /* 0x0000000302027812 */ /* 0x000fca00078ec0ff */
[----:B------:R1:W2:Y:S02]  /*139b0*/  SHFL.IDX PT, R14, R2, RZ, 0x1f ;  /* 0x00001fff020e7589 */ /* 0x0002a400000e0000 */
.L_x_1191:
[----:B--2---:R-:W-:Y:S01]  /*139c0*/  ISETP.NE.AND P0, PT, R14, RZ, PT ;  /* 0x000000ff0e00720c */ /* 0x004fe20003f05270 */
[----:B------:R-:W-:-:S12]  /*139d0*/  BSSY B0, `(.L_x_1160) ;  /* 0x000002e000007945 */ /* 0x000fd80003800000 */
[----:B------:R-:W-:Y:S05]  /*139e0*/  @P0 BRA `(.L_x_1161) ;  /* 0x0000000000b00947 */ /* 0x000fea0003800000 */
[----:B------:R-:W-:-:S03]  /*139f0*/  UMOV UR4, 0xffffffff ;  /* 0xffffffff00047882 */ /* 0x000fc60000000000 */
[----:B------:R-:W-:Y:S05]  /*13a00*/  BRA.DIV UR4, `(.L_x_1162) ;  /* 0x0000000a04c07947 */ /* 0x000fea000b800000 */
[----:B------:R-:W-:-:S13]  /*13a10*/  ELECT P6, URZ, PT ;  /* 0x00000000003f782f */ /* 0x000fda00038c0000 */
.L_x_1194:
[----:B------:R-:W-:Y:S05]  /*13a20*/  @!P6 BRA `(.L_x_1161) ;  /* 0x0000000000a0e947 */ /* 0x000fea0003800000 */
[----:B------:R-:W-:-:S06]  /*13a30*/  ULOP3.LUT UR4, UR40, 0x2, URZ, 0xfc, !UPT ;  /* 0x0000000228047892 */ /* 0x000fcc000f8efc3f */
[----:B-1----:R-:W-:-:S05]  /*13a40*/  IMAD.U32 R2, RZ, RZ, UR4 ;  /* 0x00000004ff027e24 */ /* 0x002fca000f8e00ff */
[----:B------:R-:W-:-:S13]  /*13a50*/  ISETP.NE.AND P0, PT, R2, 0x3, PT ;  /* 0x000000030200780c */ /* 0x000fda0003f05270 */
[----:B------:R-:W-:Y:S05]  /*13a60*/  @!P0 BRA `(.L_x_1163) ;  /* 0x0000000000048947 */ /* 0x000fea0003800000 */
[----:B------:R-:W-:Y:S01]  /*13a70*/  BPT.TRAP 0x1 ;  /* 0x000000040000795c */ /* 0x000fe20000300000 */
.L_x_1163:
        /* <DEDUP_REMOVED lines=14> */
.L_x_1195:
[----:B------:R-:W1:Y:S02]  /*13b60*/  SYNCS.PHASECHK.TRANS64.TRYWAIT P1, [R7+URZ], R2 ;  /* 0x00000002070075a7 */ /* 0x000e64000802017f */
[----:B-1----:R-:W-:Y:S05]  /*13b70*/  @!P1 BRA `(.L_x_1165) ;  /* 0x0000000800989947 */ /* 0x002fea0003800000 */
.L_x_1196:
[----:B------:R-:W-:Y:S05]  /*13b80*/  @!P0 BRA `(.L_x_1166) ;  /* 0x0000000000048947 */ /* 0x000fea0003800000 */
[----:B------:R-:W-:Y:S01]  /*13b90*/  BPT.TRAP 0x1 ;  /* 0x000000040000795c */ /* 0x000fe20000300000 */
.L_x_1166:
[----:B------:R-:W2:Y:S02]  /*13ba0*/  LDL.LU R4, [R1+0x4] ;  /* 0x0000040001047983 */ /* 0x000ea40000300800 */
[----:B--2---:R-:W-:-:S04]  /*13bb0*/  IMAD R4, R4, 0x8, R0 ;  /* 0x0000000804047824 */ /* 0x004fc800078e0200 */
[----:B------:R-:W2:Y:S02]  /*13bc0*/  SYNCS.PHASECHK.TRANS64.TRYWAIT P1, [R4+URZ+0x28460], R5 ;  /* 0x02846005040075a7 */ /* 0x000ea4000802017f */
[----:B--2---:R-:W-:Y:S05]  /*13bd0*/  @!P1 BRA `(.L_x_1167) ;  /* 0x0000000800949947 */ /* 0x004fea0003800000 */
.L_x_1197:
[----:B------:R-:W-:Y:S05]  /*13be0*/  @!P0 BRA `(.L_x_1168) ;  /* 0x0000000000048947 */ /* 0x000fea0003800000 */
[----:B------:R-:W-:Y:S01]  /*13bf0*/  BPT.TRAP 0x1 ;  /* 0x000000040000795c */ /* 0x000fe20000300000 */
.L_x_1168:
[----:B------:R-:W-:-:S04]  /*13c00*/  IMAD R3, R3, 0x8, R0 ;  /* 0x0000000803037824 */ /* 0x000fc800078e0200 */
[----:B------:R-:W3:Y:S02]  /*13c10*/  SYNCS.PHASECHK.TRANS64.TRYWAIT P1, [R3+URZ+0x28460], R2 ;  /* 0x02846002030075a7 */ /* 0x000ee4000802017f */
[----:B---3--:R-:W-:Y:S05]  /*13c20*/  @!P1 BRA `(.L_x_1169) ;  /* 0x0000000800949947 */ /* 0x008fea0003800000 */
.L_x_1198:
[----:B------:R-:W-:Y:S05]  /*13c30*/  @!P0 BRA `(.L_x_1170) ;  /* 0x0000000000048947 */ /* 0x000fea0003800000 */
[----:B------:R-:W-:Y:S01]  /*13c40*/  BPT.TRAP 0x1 ;  /* 0x000000040000795c */ /* 0x000fe20000300000 */
.L_x_1170:
[----:B------:R-:W4:Y:S02]  /*13c50*/  SYNCS.PHASECHK.TRANS64.TRYWAIT P0, [R4+URZ+0x28480], R5 ;  /* 0x02848005040075a7 */ /* 0x000f24000800017f */
[----:B----4-:R-:W-:Y:S05]  /*13c60*/  @!P0 BRA `(.L_x_1171) ;  /* 0x0000000800988947 */ /* 0x010fea0003800000 */
.L_x_1172:
[----:B------:R0:W0:Y:S02]  /*13c70*/  SYNCS.PHASECHK.TRANS64.TRYWAIT P0, [R3+URZ+0x28480], R2 ;  /* 0x02848002030075a7 */ /* 0x000024000800017f */
[----:B0-----:R-:W-:Y:S05]  /*13c80*/  @!P0 NANOSLEEP.SYNCS 0x989680 ;  /* 0x009896800000895d */ /* 0x001fea0003900000 */
[----:B------:R-:W0:Y:S02]  /*13c90*/  @!P0 SYNCS.PHASECHK.TRANS64 P0, [R3+URZ+0x28480], R2 ;  /* 0x02848002030085a7 */ /* 0x000e24000800007f */
[----:B0-----:R-:W-:Y:S05]  /*13ca0*/  @!P0 BRA `(.L_x_1172) ;  /* 0xfffffffc00f08947 */ /* 0x001fea000383ffff */
.L_x_1161:
[----:B------:R-:W-:Y:S05]  /*13cb0*/  BSYNC B0 ;  /* 0x0000000000007941 */ /* 0x000fea0003800000 */
.L_x_1160:
[----:B------:R-:W-:Y:S05]  /*13cc0*/  EXIT ;  /* 0x000000000000794d */ /* 0x000fea0003800000 */
.L_x_986:
[----:B0-----:R-:W-:-:S04]  /*13cd0*/  IMAD.U32 R3, RZ, RZ, UR41 ;  /* 0x00000029ff037e24 */ /* 0x001fc8000f8e00ff */
[----:B------:R0:W1:Y:S03]  /*13ce0*/  SYNCS.PHASECHK.TRANS64.TRYWAIT P1, [R3+URZ+0x28400], R0 ;  /* 0x02840000030075a7 */ /* 0x000066000802017f */
[----:B-1----:R-:W-:Y:S05]  /*13cf0*/  @!P1 NANOSLEEP.SYNCS 0x989680 ;  /* 0x009896800000995d */ /* 0x002fea0003900000 */
[----:B------:R-:W1:Y:S02]  /*13d00*/  @!P1 SYNCS.PHASECHK.TRANS64 P1, [R3+URZ+0x28400], R0 ;  /* 0x02840000030095a7 */ /* 0x000e64000802007f */
[----:B-1----:R-:W-:Y:S05]  /*13d10*/  @!P1 BRA `(.L_x_986) ;  /* 0xfffffffc00ec9947 */ /* 0x002fea000383ffff */
[----:B------:R-:W-:Y:S05]  /*13d20*/  BRA `(.L_x_1173) ;  /* 0xfffffee000ac7947 */ /* 0x000fea000383ffff */
.L_x_990:
[----:B-1----:R1:W2:Y:S02]  /*13d30*/  SYNCS.PHASECHK.TRANS64.TRYWAIT P2, [R5+URZ+0x28430], R0 ;  /* 0x02843000050075a7 */ /* 0x0022a4000804017f */
[----:B--2---:R-:W-:Y:S05]  /*13d40*/  @!P2 NANOSLEEP.SYNCS 0x989680 ;  /* 0x009896800000a95d */ /* 0x004fea0003900000 */
[----:B------:R-:W2:Y:S02]  /*13d50*/  @!P2 SYNCS.PHASECHK.TRANS64 P2, [R5+URZ+0x28430], R0 ;  /* 0x028430000500a5a7 */ /* 0x000ea4000804007f */
[----:B--2---:R-:W-:Y:S05]  /*13d60*/  @!P2 BRA `(.L_x_990) ;  /* 0xfffffffc00f0a947 */ /* 0x004fea000383ffff */
[----:B------:R-:W-:Y:S05]  /*13d70*/  BRA `(.L_x_989) ;  /* 0xfffffee000d07947 */ /* 0x000fea000383ffff */
.L_x_1006:
[----:B-1----:R-:W-:-:S04]  /*13d80*/  IMAD.U32 R21, RZ, RZ, UR6 ;  /* 0x00000006ff157e24 */ /* 0x002fc8000f8e00ff */
[----:B------:R1:W2:Y:S03]  /*13d90*/  SYNCS.PHASECHK.TRANS64.TRYWAIT P2, [R21+URZ+0x28430], R8 ;  /* 0x02843008150075a7 */ /* 0x0002a6000804017f */
[----:B--2---:R-:W-:Y:S05]  /*13da0*/  @!P2 NANOSLEEP.SYNCS 0x989680 ;  /* 0x009896800000a95d */ /* 0x004fea0003900000 */
[----:B------:R-:W2:Y:S02]  /*13db0*/  @!P2 SYNCS.PHASECHK.TRANS64 P2, [R21+URZ+0x28430], R8 ;  /* 0x028430081500a5a7 */ /* 0x000ea4000804007f */
[----:B--2---:R-:W-:Y:S05]  /*13dc0*/  @!P2 BRA `(.L_x_1006) ;  /* 0xfffffffc00eca947 */ /* 0x004fea000383ffff */
[----:B------:R-:W-:Y:S05]  /*13dd0*/  BRA `(.L_x_1003) ;  /* 0xffffff0400407947 */ /* 0x000fea000383ffff */
.L_x_1010:
[----:B-1----:R-:W-:-:S04]  /*13de0*/  IMAD.U32 R21, RZ, RZ, UR6 ;  /* 0x00000006ff157e24 */ /* 0x002fc8000f8e00ff */
[----:B------:R1:W2:Y:S03]  /*13df0*/  SYNCS.PHASECHK.TRANS64.TRYWAIT P2, [R21+URZ+0x28450], R8 ;  /* 0x02845008150075a7 */ /* 0x0002a6000804017f */
[----:B--2---:R-:W-:Y:S05]  /*13e00*/  @!P2 NANOSLEEP.SYNCS 0x989680 ;  /* 0x009896800000a95d */ /* 0x004fea0003900000 */
[----:B------:R-:W2:Y:S02]  /*13e10*/  @!P2 SYNCS.PHASECHK.TRANS64 P2, [R21+URZ+0x28450], R8 ;  /* 0x028450081500a5a7 */ /* 0x000ea4000804007f */
[----:B--2---:R-:W-:Y:S05]  /*13e20*/  @!P2 BRA `(.L_x_1010) ;  /* 0xfffffffc00eca947 */ /* 0x004fea000383ffff */
[----:B------:R-:W-:Y:S05]  /*13e30*/  BRA `(.L_x_1007) ;  /* 0xffffff0800087947 */ /* 0x000fea000383ffff */
.L_x_1028:
[----:B-1----:R-:W-:-:S04]  /*13e40*/  IMAD.U32 R6, RZ, RZ, UR6 ;  /* 0x00000006ff067e24 */ /* 0x002fc8000f8e00ff */
[----:B------:R1:W2:Y:S03]  /*13e50*/  SYNCS.PHASECHK.TRANS64.TRYWAIT P2, [R6+URZ+0x28430], R5 ;  /* 0x02843005060075a7 */ /* 0x0002a6000804017f */
[----:B--2---:R-:W-:Y:S05]  /*13e60*/  @!P2 NANOSLEEP.SYNCS 0x989680 ;  /* 0x009896800000a95d */ /* 0x004fea0003900000 */
[----:B------:R-:W2:Y:S02]  /*13e70*/  @!P2 SYNCS.PHASECHK.TRANS64 P2, [R6+URZ+0x28430], R5 ;  /* 0x028430050600a5a7 */ /* 0x000ea4000804007f */
[----:B--2---:R-:W-:Y:S05]  /*13e80*/  @!P2 BRA `(.L_x_1028) ;  /* 0xfffffffc00eca947 */ /* 0x004fea000383ffff */
[----:B------:R-:W-:Y:S05]  /*13e90*/  BRA `(.L_x_1025) ;  /* 0xffffff28007c7947 */ /* 0x000fea000383ffff */
.L_x_1032:
[----:B-1----:R-:W-:-:S04]  /*13ea0*/  IMAD.U32 R6, RZ, RZ, UR6 ;  /* 0x00000006ff067e24 */ /* 0x002fc8000f8e00ff */
[----:B------:R1:W2:Y:S03]  /*13eb0*/  SYNCS.PHASECHK.TRANS64.TRYWAIT P2, [R6+URZ+0x28450], R5 ;  /* 0x02845005060075a7 */ /* 0x0002a6000804017f */
[----:B--2---:R-:W-:Y:S05]  /*13ec0*/  @!P2 NANOSLEEP.SYNCS 0x989680 ;  /* 0x009896800000a95d */ /* 0x004fea0003900000 */
[----:B------:R-:W2:Y:S02]  /*13ed0*/  @!P2 SYNCS.PHASECHK.TRANS64 P2, [R6+URZ+0x28450], R5 ;  /* 0x028450050600a5a7 */ /* 0x000ea4000804007f */
[----:B--2---:R-:W-:Y:S05]  /*13ee0*/  @!P2 BRA `(.L_x_1032) ;  /* 0xfffffffc00eca947 */ /* 0x004fea000383ffff */
[----:B------:R-:W-:Y:S05]  /*13ef0*/  BRA `(.L_x_1029) ;  /* 0xffffff2c00507947 */ /* 0x000fea000383ffff */
.L_x_1039:
[----:B-1----:R-:W-:-:S04]  /*13f00*/  IMAD.U32 R6, RZ, RZ, UR6 ;  /* 0x00000006ff067e24 */ /* 0x002fc8000f8e00ff */
[----:B------:R1:W2:Y:S03]  /*13f10*/  SYNCS.PHASECHK.TRANS64.TRYWAIT P2, [R6+URZ+0x28430], R5 ;  /* 0x02843005060075a7 */ /* 0x0002a6000804017f */
[----:B--2---:R-:W-:Y:S05]  /*13f20*/  @!P2 NANOSLEEP.SYNCS 0x989680 ;  /* 0x009896800000a95d */ /* 0x004fea0003900000 */
[----:B------:R-:W2:Y:S02]  /*13f30*/  @!P2 SYNCS.PHASECHK.TRANS64 P2, [R6+URZ+0x28430], R5 ;  /* 0x028430050600a5a7 */ /* 0x000ea4000804007f */
[----:B--2---:R-:W-:Y:S05]  /*13f40*/  @!P2 BRA `(.L_x_1039) ;  /* 0xfffffffc00eca947 */ /* 0x004fea000383ffff */
[----:B------:R-:W-:Y:S05]  /*13f50*/  BRA `(.L_x_1036) ;  /* 0xffffff4000d07947 */ /* 0x000fea000383ffff */
.L_x_1043:
[----:B-1----:R-:W-:-:S04]  /*13f60*/  IMAD.U32 R6, RZ, RZ, UR6 ;  /* 0x00000006ff067e24 */ /* 0x002fc8000f8e00ff */
[----:B------:R1:W2:Y:S03]  /*13f70*/  SYNCS.PHASECHK.TRANS64.TRYWAIT P2, [R6+URZ+0x28450], R5 ;  /* 0x02845005060075a7 */ /* 0x0002a6000804017f */
[----:B--2---:R-:W-:Y:S05]  /*13f80*/  @!P2 NANOSLEEP.SYNCS 0x989680 ;  /* 0x009896800000a95d */ /* 0x004fea0003900000 */
[----:B------:R-:W2:Y:S02]  /*13f90*/  @!P2 SYNCS.PHASECHK.TRANS64 P2, [R6+URZ+0x28450], R5 ;  /* 0x028450050600a5a7 */ /* 0x000ea4000804007f */
[----:B--2---:R-:W-:Y:S05]  /*13fa0*/  @!P2 BRA `(.L_x_1043) ;  /* 0xfffffffc00eca947 */ /* 0x004fea000383ffff */
[----:B------:R-:W-:Y:S05]  /*13fb0*/  BRA `(.L_x_1040) ;  /* 0xffffff4400a47947 */ /* 0x000fea000383ffff */
.L_x_1057:
[----:B-1----:R-:W-:-:S04]  /*13fc0*/  IMAD.U32 R7, RZ, RZ, UR12 ;  /* 0x0000000cff077e24 */ /* 0x002fc8000f8e00ff */
[----:B------:R1:W2:Y:S03]  /*13fd0*/  SYNCS.PHASECHK.TRANS64.TRYWAIT P1, [R7+URZ+0x28450], R0 ;  /* 0x02845000070075a7 */ /* 0x0002a6000802017f */
[----:B--2---:R-:W-:Y:S05]  /*13fe0*/  @!P1 NANOSLEEP.SYNCS 0x989680 ;  /* 0x009896800000995d */ /* 0x004fea0003900000 */
[----:B------:R-:W2:Y:S02]  /*13ff0*/  @!P1 SYNCS.PHASECHK.TRANS64 P1, [R7+URZ+0x28450], R0 ;  /* 0x02845000070095a7 */ /* 0x000ea4000802007f */
[----:B--2---:R-:W-:Y:S05]  /*14000*/  @!P1 BRA `(.L_x_1057) ;  /* 0xfffffffc00ec9947 */ /* 0x004fea000383ffff */
[----:B------:R-:W-:Y:S05]  /*14010*/  BRA `(.L_x_1056) ;  /* 0xffffff6400607947 */ /* 0x000fea000383ffff */
.L_x_1105:
[----:B------:R-:W-:Y:S02]  /*14020*/  IMAD.MOV.U32 R13, RZ, RZ, R4 ;  /* 0x000000ffff0d7224 */ /* 0x000fe400078e0004 */
[----:B------:R-:W-:Y:S02]  /*14030*/  IMAD.MOV.U32 R12, RZ, RZ, RZ ;  /* 0x000000ffff0c7224 */ /* 0x000fe400078e00ff */
[----:B------:R-:W-:Y:S02]  /*14040*/  IMAD.MOV.U32 R11, RZ, RZ, 0x1f ;  /* 0x0000001fff0b7424 */ /* 0x000fe400078e00ff */
[----:B------:R-:W-:-:S07]  /*14050*/  IMAD.MOV.U32 R15, RZ, RZ, -0x1 ;  /* 0xffffffffff0f7424 */ /* 0x000fce00078e00ff */
[----:B0-----:R-:W-:Y:S05]  /*14060*/  WARPSYNC.COLLECTIVE R15, `(.L_x_1174) ;  /* 0x000000000f087348 */ /* 0x001fea0003c00000 */
[----:B------:R1:W2:Y:S02]  /*14070*/  SHFL.IDX P6, R14, R13, R12, R11 ;  /* 0x0000000c0d0e7389 */ /* 0x0002a400000c000b */
[----:B012---:R-:W-:Y:S01]  /*14080*/  ENDCOLLECTIVE ;  /* 0x000000000000791b */ /* 0x007fe20003800000 */
.L_x_1174:
[----:B------:R-:W-:Y:S05]  /*14090*/  BRA `(.L_x_1175) ;  /* 0xffffffc800947947 */ /* 0x000fea000383ffff */
.L_x_1107:
[----:B------:R-:W-:Y:S01]  /*140a0*/  BSSY B0, `(.L_x_1176) ;  /* 0x0000006000007945 */ /* 0x000fe20003800000 */
[----:B------:R-:W-:-:S07]  /*140b0*/  IMAD.MOV.U32 R15, RZ, RZ, -0x1 ;  /* 0xffffffffff0f7424 */ /* 0x000fce00078e00ff */
[----:B-1----:R-:W-:Y:S05]  /*140c0*/  WARPSYNC.COLLECTIVE R15, `(.L_x_1177) ;  /* 0x000000000f0c7348 */ /* 0x002fea0003c00000 */
[----:B------:R-:W-:Y:S02]  /*140d0*/  ELECT P6, UR62, PT ;  /* 0x00000000003e782f */ /* 0x000fe400038c0000 */
[----:B------:R-:W-:Y:S01]  /*140e0*/  MOV R14, UR62 ;  /* 0x0000003e000e7c02 */ /* 0x000fe20008000f00 */
[----:B-1----:R-:W-:Y:S10]  /*140f0*/  ENDCOLLECTIVE ;  /* 0x000000000000791b */ /* 0x002ff40003800000 */
.L_x_1177:
[----:B------:R-:W-:Y:S05]  /*14100*/  BSYNC B0 ;  /* 0x0000000000007941 */ /* 0x000fea0003800000 */
.L_x_1176:
[----:B------:R-:W-:Y:S05]  /*14110*/  BRA `(.L_x_1178) ;  /* 0xffffffc800907947 */ /* 0x000fea000383ffff */
.L_x_1110:
[----:B0-----:R0:W1:Y:S02]  /*14120*/  SYNCS.PHASECHK.TRANS64.TRYWAIT P2, [R4+URZ+0x28480], R3 ;  /* 0x02848003040075a7 */ /* 0x001064000804017f */
[----:B-1----:R-:W-:Y:S05]  /*14130*/  @!P2 NANOSLEEP.SYNCS 0x989680 ;  /* 0x009896800000a95d */ /* 0x002fea0003900000 */
[----:B------:R-:W1:Y:S02]  /*14140*/  @!P2 SYNCS.PHASECHK.TRANS64 P2, [R4+URZ+0x28480], R3 ;  /* 0x028480030400a5a7 */ /* 0x000e64000804007f */
[----:B-1----:R-:W-:Y:S05]  /*14150*/  @!P2 BRA `(.L_x_1110) ;  /* 0xfffffffc00f0a947 */ /* 0x002fea000383ffff */
[----:B------:R-:W-:Y:S05]  /*14160*/  BRA `(.L_x_1179) ;  /* 0xffffffc800f07947 */ /* 0x000fea000383ffff */
.L_x_1112:
[----:B-1----:R1:W2:Y:S02]  /*14170*/  SYNCS.PHASECHK.TRANS64.TRYWAIT P2, [R4+URZ+0x28440], R3 ;  /* 0x02844003040075a7 */ /* 0x0022a4000804017f */
[----:B--2---:R-:W-:Y:S05]  /*14180*/  @!P2 NANOSLEEP.SYNCS 0x989680 ;  /* 0x009896800000a95d */ /* 0x004fea0003900000 */
[----:B------:R-:W2:Y:S02]  /*14190*/  @!P2 SYNCS.PHASECHK.TRANS64 P2, [R4+URZ+0x28440], R3 ;  /* 0x028440030400a5a7 */ /* 0x000ea4000804007f */
[----:B--2---:R-:W-:Y:S05]  /*141a0*/  @!P2 BRA `(.L_x_1112) ;  /* 0xfffffffc00f0a947 */ /* 0x004fea000383ffff */
[----:B------:R-:W-:Y:S05]  /*141b0*/  BRA `(.L_x_1180) ;  /* 0xffffffcc00607947 */ /* 0x000fea000383ffff */
.L_x_1115:
[----:B--2---:R2:W3:Y:S02]  /*141c0*/  SYNCS.PHASECHK.TRANS64.TRYWAIT P0, [R19+URZ+0x28420], R2 ;  /* 0x02842002130075a7 */ /* 0x0044e4000800017f */
[----:B---3--:R-:W-:Y:S05]  /*141d0*/  @!P0 NANOSLEEP.SYNCS 0x989680 ;  /* 0x009896800000895d */ /* 0x008fea0003900000 */
[----:B------:R-:W3:Y:S02]  /*141e0*/  @!P0 SYNCS.PHASECHK.TRANS64 P0, [R19+URZ+0x28420], R2 ;  /* 0x02842002130085a7 */ /* 0x000ee4000800007f */
[----:B---3--:R-:W-:Y:S05]  /*141f0*/  @!P0 BRA `(.L_x_1115) ;  /* 0xfffffffc00f08947 */ /* 0x008fea000383ffff */
[----:B------:R-:W-:Y:S05]  /*14200*/  BRA `(.L_x_1181) ;  /* 0xffffffd000447947 */ /* 0x000fea000383ffff */
.L_x_1121:
[----:B--2---:R2:W3:Y:S02]  /*14210*/  SYNCS.PHASECHK.TRANS64.TRYWAIT P0, [R6+URZ+0x28480], R5 ;  /* 0x02848005060075a7 */ /* 0x0044e4000800017f */
[----:B---3--:R-:W-:Y:S05]  /*14220*/  @!P0 NANOSLEEP.SYNCS 0x989680 ;  /* 0x009896800000895d */ /* 0x008fea0003900000 */
[----:B------:R-:W3:Y:S02]  /*14230*/  @!P0 SYNCS.PHASECHK.TRANS64 P0, [R6+URZ+0x28480], R5 ;  /* 0x02848005060085a7 */ /* 0x000ee4000800007f */
[----:B---3--:R-:W-:Y:S05]  /*14240*/  @!P0 BRA `(.L_x_1121) ;  /* 0xfffffffc00f08947 */ /* 0x008fea000383ffff */
[----:B------:R-:W-:Y:S05]  /*14250*/  BRA `(.L_x_1182) ;  /* 0xffffffd000f47947 */ /* 0x000fea000383ffff */
.L_x_1127:
[----:B-1----:R1:W2:Y:S02]  /*14260*/  SYNCS.PHASECHK.TRANS64.TRYWAIT P0, [R6+URZ+0x28440], R5 ;  /* 0x02844005060075a7 */ /* 0x0022a4000800017f */
[----:B--2---:R-:W-:Y:S05]  /*14270*/  @!P0 NANOSLEEP.SYNCS 0x989680 ;  /* 0x009896800000895d */ /* 0x004fea0003900000 */
[----:B------:R-:W2:Y:S02]  /*14280*/  @!P0 SYNCS.PHASECHK.TRANS64 P0, [R6+URZ+0x28440], R5 ;  /* 0x02844005060085a7 */ /* 0x000ea4000800007f */
[----:B--2---:R-:W-:Y:S05]  /*14290*/  @!P0 BRA `(.L_x_1127) ;  /* 0xfffffffc00f08947 */ /* 0x004fea000383ffff */
[----:B------:R-:W-:Y:S05]  /*142a0*/  BRA `(.L_x_1183) ;  /* 0xffffffd400bc7947 */ /* 0x000fea000383ffff */
.L_x_1134:
[----:B--2---:R2:W3:Y:S02]  /*142b0*/  SYNCS.PHASECHK.TRANS64.TRYWAIT P2, [R21+URZ+0x28470], R4 ;  /* 0x02847004150075a7 */ /* 0x0044e4000804017f */
[----:B---3--:R-:W-:Y:S05]  /*142c0*/  @!P2 NANOSLEEP.SYNCS 0x989680 ;  /* 0x009896800000a95d */ /* 0x008fea0003900000 */
[----:B------:R-:W3:Y:S02]  /*142d0*/  @!P2 SYNCS.PHASECHK.TRANS64 P2, [R21+URZ+0x28470], R4 ;  /* 0x028470041500a5a7 */ /* 0x000ee4000804007f */
[----:B---3--:R-:W-:Y:S05]  /*142e0*/  @!P2 BRA `(.L_x_1134) ;  /* 0xfffffffc00f0a947 */ /* 0x008fea000383ffff */
[----:B------:R-:W-:Y:S05]  /*142f0*/  BRA `(.L_x_1184) ;  /* 0xffffffd8009c7947 */ /* 0x000fea000383ffff */
.L_x_1136:
[----:B--2---:R2:W3:Y:S02]  /*14300*/  SYNCS.PHASECHK.TRANS64.TRYWAIT P2, [R21+URZ+0x28460], R4 ;  /* 0x02846004150075a7 */ /* 0x0044e4000804017f */
[----:B---3--:R-:W-:Y:S05]  /*14310*/  @!P2 NANOSLEEP.SYNCS 0x989680 ;  /* 0x009896800000a95d */ /* 0x008fea0003900000 */
[----:B------:R-:W3:Y:S02]  /*14320*/  @!P2 SYNCS.PHASECHK.TRANS64 P2, [R21+URZ+0x28460], R4 ;  /* 0x028460041500a5a7 */ /* 0x000ee4000804007f */
[----:B---3--:R-:W-:Y:S05]  /*14330*/  @!P2 BRA `(.L_x_1136) ;  /* 0xfffffffc00f0a947 */ /* 0x008fea000383ffff */
[----:B------:R-:W-:Y:S05]  /*14340*/  BRA `(.L_x_1185) ;  /* 0xffffffd800a47947 */ /* 0x000fea000383ffff */
.L_x_1143:
[----:B--2---:R2:W3:Y:S02]  /*14350*/  SYNCS.PHASECHK.TRANS64.TRYWAIT P0, [R2+URZ+0x28470], R3 ;  /* 0x02847003020075a7 */ /* 0x0044e4000800017f */
[----:B---3--:R-:W-:Y:S05]  /*14360*/  @!P0 NANOSLEEP.SYNCS 0x989680 ;  /* 0x009896800000895d */ /* 0x008fea0003900000 */
[----:B------:R-:W3:Y:S02]  /*14370*/  @!P0 SYNCS.PHASECHK.TRANS64 P0, [R2+URZ+0x28470], R3 ;  /* 0x02847003020085a7 */ /* 0x000ee4000800007f */
[----:B---3--:R-:W-:Y:S05]  /*14380*/  @!P0 BRA `(.L_x_1143) ;  /* 0xfffffffc00f08947 */ /* 0x008fea000383ffff */
[----:B------:R-:W-:Y:S05]  /*14390*/  BRA `(.L_x_1186) ;  /* 0xffffffe0007c7947 */ /* 0x000fea000383ffff */
.L_x_1145:
[----:B--2---:R2:W3:Y:S02]  /*143a0*/  SYNCS.PHASECHK.TRANS64.TRYWAIT P0, [R2+URZ+0x28460], R3 ;  /* 0x02846003020075a7 */ /* 0x0044e4000800017f */
[----:B---3--:R-:W-:Y:S05]  /*143b0*/  @!P0 NANOSLEEP.SYNCS 0x989680 ;  /* 0x009896800000895d */ /* 0x008fea0003900000 */
[----:B------:R-:W3:Y:S02]  /*143c0*/  @!P0 SYNCS.PHASECHK.TRANS64 P0, [R2+URZ+0x28460], R3 ;  /* 0x02846003020085a7 */ /* 0x000ee4000800007f */
[----:B---3--:R-:W-:Y:S05]  /*143d0*/  @!P0 BRA `(.L_x_1145) ;  /* 0xfffffffc00f08947 */ /* 0x008fea000383ffff */
[----:B------:R-:W-:Y:S05]  /*143e0*/  BRA `(.L_x_1187) ;  /* 0xffffffe000847947 */ /* 0x000fea000383ffff */
.L_x_1158:
[----:B0-----:R0:W1:Y:S02]  /*143f0*/  SYNCS.PHASECHK.TRANS64.TRYWAIT P0, [R0+URZ+0x28420], R3 ;  /* 0x02842003000075a7 */ /* 0x001064000800017f */
[----:B-1----:R-:W-:Y:S05]  /*14400*/  @!P0 NANOSLEEP.SYNCS 0x989680 ;  /* 0x009896800000895d */ /* 0x002fea0003900000 */
[----:B------:R-:W1:Y:S02]  /*14410*/  @!P0 SYNCS.PHASECHK.TRANS64 P0, [R0+URZ+0x28420], R3 ;  /* 0x02842003000085a7 */ /* 0x000e64000800007f */
[----:B-1----:R-:W-:Y:S05]  /*14420*/  @!P0 BRA `(.L_x_1158) ;  /* 0xfffffffc00f08947 */ /* 0x002fea000383ffff */
[----:B------:R-:W-:Y:S05]  /*14430*/  BRA `(.L_x_1188) ;  /* 0xfffffff400447947 */ /* 0x000fea000383ffff */
.L_x_1159:
        /* <DEDUP_REMOVED lines=11> */
.L_x_1190:
[----:B------:R-:W-:Y:S05]  /*144f0*/  BSYNC B0 ;  /* 0x0000000000007941 */ /* 0x000fea0003800000 */
.L_x_1189:
[----:B------:R-:W-:Y:S05]  /*14500*/  BRA `(.L_x_1191) ;  /* 0xfffffff4002c7947 */ /* 0x000fea000383ffff */
.L_x_1162:
[----:B------:R-:W-:Y:S01]  /*14510*/  BSSY B1, `(.L_x_1192) ;  /* 0x0000006000017945 */ /* 0x000fe20003800000 */
[----:B------:R-:W-:-:S07]  /*14520*/  IMAD.MOV.U32 R15, RZ, RZ, -0x1 ;  /* 0xffffffffff0f7424 */ /* 0x000fce00078e00ff */
[----:B01----:R-:W-:Y:S05]  /*14530*/  WARPSYNC.COLLECTIVE R15, `(.L_x_1193) ;  /* 0x000000000f0c7348 */ /* 0x003fea0003c00000 */
[----:B------:R-:W-:Y:S02]  /*14540*/  ELECT P6, UR62, PT ;  /* 0x00000000003e782f */ /* 0x000fe400038c0000 */
[----:B------:R-:W-:Y:S01]  /*14550*/  MOV R14, UR62 ;  /* 0x0000003e000e7c02 */ /* 0x000fe20008000f00 */
[----:B01----:R-:W-:Y:S10]  /*14560*/  ENDCOLLECTIVE ;  /* 0x000000000000791b */ /* 0x003ff40003800000 */
.L_x_1193:
[----:B------:R-:W-:Y:S05]  /*14570*/  BSYNC B1 ;  /* 0x0000000000017941 */ /* 0x000fea0003800000 */
.L_x_1192:
[----:B------:R-:W-:Y:S05]  /*14580*/  BRA `(.L_x_1194) ;  /* 0xfffffff400247947 */ /* 0x000fea000383ffff */
.L_x_1164:
[----:B0-----:R0:W1:Y:S02]  /*14590*/  SYNCS.PHASECHK.TRANS64.TRYWAIT P1, [R6+URZ], R5 ;  /* 0x00000005060075a7 */ /* 0x001064000802017f */
[----:B-1----:R-:W-:Y:S05]  /*145a0*/  @!P1 NANOSLEEP.SYNCS 0x989680 ;  /* 0x009896800000995d */ /* 0x002fea0003900000 */
[----:B------:R-:W1:Y:S02]  /*145b0*/  @!P1 SYNCS.PHASECHK.TRANS64 P1, [R6+URZ], R5 ;  /* 0x00000005060095a7 */ /* 0x000e64000802007f */
[----:B-1----:R-:W-:Y:S05]  /*145c0*/  @!P1 BRA `(.L_x_1164) ;  /* 0xfffffffc00f09947 */ /* 0x002fea000383ffff */
[----:B------:R-:W-:Y:S05]  /*145d0*/  BRA `(.L_x_1195) ;  /* 0xfffffff400607947 */ /* 0x000fea000383ffff */
.L_x_1165:
[----:B-1----:R1:W2:Y:S02]  /*145e0*/  SYNCS.PHASECHK.TRANS64.TRYWAIT P1, [R7+URZ], R2 ;  /* 0x00000002070075a7 */ /* 0x0022a4000802017f */
[----:B--2---:R-:W-:Y:S05]  /*145f0*/  @!P1 NANOSLEEP.SYNCS 0x989680 ;  /* 0x009896800000995d */ /* 0x004fea0003900000 */
[----:B------:R-:W2:Y:S02]  /*14600*/  @!P1 SYNCS.PHASECHK.TRANS64 P1, [R7+URZ], R2 ;  /* 0x00000002070095a7 */ /* 0x000ea4000802007f */
[----:B--2---:R-:W-:Y:S05]  /*14610*/  @!P1 BRA `(.L_x_1165) ;  /* 0xfffffffc00f09947 */ /* 0x004fea000383ffff */
[----:B------:R-:W-:Y:S05]  /*14620*/  BRA `(.L_x_1196) ;  /* 0xfffffff400547947 */ /* 0x000fea000383ffff */
.L_x_1167:
[----:B--2---:R2:W3:Y:S02]  /*14630*/  SYNCS.PHASECHK.TRANS64.TRYWAIT P1, [R4+URZ+0x28460], R5 ;  /* 0x02846005040075a7 */ /* 0x0044e4000802017f */
[----:B---3--:R-:W-:Y:S05]  /*14640*/  @!P1 NANOSLEEP.SYNCS 0x989680 ;  /* 0x009896800000995d */ /* 0x008fea0003900000 */
[----:B------:R-:W3:Y:S02]  /*14650*/  @!P1 SYNCS.PHASECHK.TRANS64 P1, [R4+URZ+0x28460], R5 ;  /* 0x02846005040095a7 */ /* 0x000ee4000802007f */
[----:B---3--:R-:W-:Y:S05]  /*14660*/  @!P1 BRA `(.L_x_1167) ;  /* 0xfffffffc00f09947 */ /* 0x008fea000383ffff */
[----:B------:R-:W-:Y:S05]  /*14670*/  BRA `(.L_x_1197) ;  /* 0xfffffff400587947 */ /* 0x000fea000383ffff */
.L_x_1169:
[----:B---3--:R3:W4:Y:S02]  /*14680*/  SYNCS.PHASECHK.TRANS64.TRYWAIT P1, [R3+URZ+0x28460], R2 ;  /* 0x02846002030075a7 */ /* 0x008724000802017f */
[----:B----4-:R-:W-:Y:S05]  /*14690*/  @!P1 NANOSLEEP.SYNCS 0x989680 ;  /* 0x009896800000995d */ /* 0x010fea0003900000 */
[----:B------:R-:W4:Y:S02]  /*146a0*/  @!P1 SYNCS.PHASECHK.TRANS64 P1, [R3+URZ+0x28460], R2 ;  /* 0x02846002030095a7 */ /* 0x000f24000802007f */
[----:B----4-:R-:W-:Y:S05]  /*146b0*/  @!P1 BRA `(.L_x_1169) ;  /* 0xfffffffc00f09947 */ /* 0x010fea000383ffff */
[----:B------:R-:W-:Y:S05]  /*146c0*/  BRA `(.L_x_1198) ;  /* 0xfffffff400587947 */ /* 0x000fea000383ffff */
.L_x_1171:
[----:B----4-:R4:W0:Y:S02]  /*146d0*/  SYNCS.PHASECHK.TRANS64.TRYWAIT P0, [R4+URZ+0x28480], R5 ;  /* 0x02848005040075a7 */ /* 0x010824000800017f */
[----:B0-----:R-:W-:Y:S05]  /*146e0*/  @!P0 NANOSLEEP.SYNCS 0x989680 ;  /* 0x009896800000895d */ /* 0x001fea0003900000 */
[----:B------:R-:W0:Y:S02]  /*146f0*/  @!P0 SYNCS.PHASECHK.TRANS64 P0, [R4+URZ+0x28480], R5 ;  /* 0x02848005040085a7 */ /* 0x000e24000800007f */
[----:B0-----:R-:W-:Y:S05]  /*14700*/  @!P0 BRA `(.L_x_1171) ;  /* 0xfffffffc00f08947 */ /* 0x001fea000383ffff */
[----:B------:R-:W-:Y:S05]  /*14710*/  BRA `(.L_x_1172) ;  /* 0xfffffff400547947 */ /* 0x000fea000383ffff */
.L_x_1199:
        /* <DEDUP_REMOVED lines=14> */
.L_x_12354:


//--------------------- .text._ZN7cutlass13device_kernelIN5flash11enable_sm90INS1_16FlashAttnFwdSm90INS1_25CollectiveMainloopFwdSm90ILi2EN4cute5tupleIJNS5_1CILi1EEES8_S8_EEENS6_IJNS7_ILi128EEENS7_ILi64EEENS7_ILi256EEEEEELi256ENS_12float_e4m3_tEfNS_4arch4Sm90ELb0ELb1ELb0ELb1ELb0ELb1ELb0ELb1ELb1ELb0ELb0ELb0EEENS1_21CollectiveEpilogueFwdINS6_IJSA_SC_SB_EEES9_NS_10bfloat16_tESG_Li256ELb1ELb0ELb0ELb1EEENS1_36VarlenDynamicPersistentTileSchedulerILi128ELi64ELi256ELi128ELb0ELb0ELb1ELb1ELb0ELb1EEEEEEEEEvNT_6ParamsE --------------------------
	.section	.text._ZN7cutlass13device_kernelIN5flash11enable_sm90INS1_16FlashAttnFwdSm90INS1_25CollectiveMainloopFwdSm90ILi2EN4cute5tupleIJNS5_1CILi1EEES8_S8_EEENS6_IJNS7_ILi128EEENS7_ILi64EEENS7_ILi256EEEEEELi256ENS_12float_e4m3_tEfNS_4arch4Sm90ELb0ELb1ELb0ELb1ELb0ELb1ELb0ELb1ELb1ELb0ELb0ELb0EEENS1_21CollectiveEpilogueFwdINS6_IJSA_SC_SB_EEES9_NS_10bfloat16_tESG_Li256ELb1ELb0ELb0ELb1EEENS1_36VarlenDynamicPersistentTileSchedulerILi128ELi64ELi256ELi128ELb0ELb0ELb1ELb1ELb0ELb1EEEEEEEEEvNT_6ParamsE,"ax",@progbits
	.align	128
.text._ZN7cutlass13device_kernelIN5flash11enable_sm90INS1_16FlashAttnFwdSm90INS1_25CollectiveMainloopFwdSm90ILi2EN4cute5tupleIJNS5_1CILi1EEES8_S8_EEENS6_IJNS7_ILi128EEENS7_ILi64EEENS7_ILi256EEEEEELi256ENS_12float_e4m3_tEfNS_4arch4Sm90ELb0ELb1ELb0ELb1ELb0ELb1ELb0ELb1ELb1ELb0ELb0ELb0EEENS1_21CollectiveEpilogueFwdINS6_IJSA_SC_SB_EEES9_NS_10bfloat16_tESG_Li256ELb1ELb0ELb0ELb1EEENS1_36VarlenDynamicPersistentTileSchedulerILi128ELi64ELi256ELi128ELb0ELb0ELb1ELb1ELb0ELb1EEEEEEEEEvNT_6ParamsE:
        .type           _ZN7cutlass13device_kernelIN5flash11enable_sm90INS1_16FlashAttnFwdSm90INS1_25CollectiveMainloopFwdSm90ILi2EN4cute5tupleIJNS5_1CILi1EEES8_S8_EEENS6_IJNS7_ILi128EEENS7_ILi64EEENS7_ILi256EEEEEELi256ENS_12float_e4m3_tEfNS_4arch4Sm90ELb0ELb1ELb0ELb1ELb0ELb1ELb0ELb1ELb1ELb0ELb0ELb0EEENS1_21CollectiveEpilogueFwdINS6_IJSA_SC_SB_EEES9_NS_10bfloat16_tESG_Li256ELb1ELb0ELb0ELb1EEENS1_36VarlenDynamicPersistentTileSchedulerILi128ELi64ELi256ELi128ELb0ELb0ELb1ELb1ELb0ELb1EEEEEEEEEvNT_6ParamsE,@function
        .size           _ZN7cutlass13device_kernelIN5flash11enable_sm90INS1_16FlashAttnFwdSm90INS1_25CollectiveMainloopFwdSm90ILi2EN4cute5tupleIJNS5_1CILi1EEES8_S8_EEENS6_IJNS7_ILi128EEENS7_ILi64EEENS7_ILi256EEEEEELi256ENS_12float_e4m3_tEfNS_4arch4Sm90ELb0ELb1ELb0ELb1ELb0ELb1ELb0ELb1ELb1ELb0ELb0ELb0EEENS1_21CollectiveEpilogueFwdINS6_IJSA_SC_SB_EEES9_NS_10bfloat16_tESG_Li256ELb1ELb0ELb0ELb1EEENS1_36VarlenDynamicPersistentTileSchedulerILi128ELi64ELi256ELi128ELb0ELb0ELb1ELb1ELb0ELb1EEEEEEEEEvNT_6ParamsE,(.L_x_12355 - _ZN7cutlass13device_kernelIN5flash11enable_sm90INS1_16FlashAttnFwdSm90INS1_25CollectiveMainloopFwdSm90ILi2EN4cute5tupleIJNS5_1CILi1EEES8_S8_EEENS6_IJNS7_ILi128EEENS7_ILi64EEENS7_ILi256EEEEEELi256ENS_12float_e4m3_tEfNS_4arch4Sm90ELb0ELb1ELb0ELb1ELb0ELb1ELb0ELb1ELb1ELb0ELb0ELb0EEENS1_21CollectiveEpilogueFwdINS6_IJSA_SC_SB_EEES9_NS_10bfloat16_tESG_Li256ELb1ELb0ELb0ELb1EEENS1_36VarlenDynamicPersistentTileSchedulerILi128ELi64ELi256ELi128ELb0ELb0ELb1ELb1ELb0ELb1EEEEEEEEEvNT_6ParamsE)
        .other          _ZN7cutlass13device_kernelIN5flash11enable_sm90INS1_16FlashAttnFwdSm90INS1_25CollectiveMainloopFwdSm90ILi2EN4cute5tupleIJNS5_1CILi1EEES8_S8_EEENS6_IJNS7_ILi128EEENS7_ILi64EEENS7_ILi256EEEEEELi256ENS_12float_e4m3_tEfNS_4arch4Sm90ELb0ELb1ELb0ELb1ELb0ELb1ELb0ELb1ELb1ELb0ELb0ELb0EEENS1_21CollectiveEpilogueFwdINS6_IJSA_SC_SB_EEES9_NS_10bfloat16_tESG_Li256ELb1ELb0ELb0ELb1EEENS1_36VarlenDynamicPersistentTileSchedulerILi128ELi64ELi256ELi128ELb0ELb0ELb1ELb1ELb0ELb1EEEEEEEEEvNT_6ParamsE,@"STO_CUDA_ENTRY STV_DEFAULT"
_ZN7cutlass13device_kernelIN5flash11enable_sm90INS1_16FlashAttnFwdSm90INS1_25CollectiveMainloopFwdSm90ILi2EN4cute5tupleIJNS5_1CILi1EEES8_S8_EEENS6_IJNS7_ILi128EEENS7_ILi64EEENS7_ILi256EEEEEELi256ENS_12float_e4m3_tEfNS_4arch4Sm90ELb0ELb1ELb0ELb1ELb0ELb1ELb0ELb1ELb1ELb0ELb0ELb0EEENS1_21CollectiveEpilogueFwdINS6_IJSA_SC_SB_EEES9_NS_10bfloat16_tESG_Li256ELb1ELb0ELb0ELb1EEENS1_36VarlenDynamicPersistentTileSchedulerILi128ELi64ELi256ELi128ELb0ELb0ELb1ELb1ELb0ELb1EEEEEEEEEvNT_6ParamsE:
        /* <DEDUP_REMOVED lines=27> */
.L_x_1201:
[----:B------:R-:W-:Y:S05]  /*01b0*/  BSYNC B0 ;  /* 0x0000000000007941 */ /* 0x000fea0003800000 */
.L_x_1200:
        /* <DEDUP_REMOVED lines=41> */
.L_x_1202:
        /* <DEDUP_REMOVED lines=22> */
.L_x_1203:
        /* <DEDUP_REMOVED lines=18> */
.L_x_1204:
        /* <DEDUP_REMOVED lines=22> */
.L_x_1205:
        /* <DEDUP_REMOVED lines=22> */
.L_x_1206:
        /* <DEDUP_REMOVED lines=8> */
.L_x_1209:
        /* <DEDUP_REMOVED lines=22> */
[----:B------:R-:W-:Y:S01]  /*0b70*/  CS2R R200, SRZ ;  /* 0x0000000000c87805 */ /* 0x000fe2000001ff00 */
[----:B------:R-:W-:Y:S01]  /*0b80*/  IMAD.MOV.U32 R194, RZ, RZ, RZ ;  /* 0x000000ffffc27224 */ /* 0x000fe200078e00ff */
[----:B------:R-:W-:Y:S01]  /*0b90*/  ULOP3.LUT UR45, UR40, 0x1, URZ, 0xfc, !UPT ;  /* 0x00000001282d7892 */ /* 0x000fe2000f8efc3f */
[----:B------:R-:W-:-:S08]  /*0ba0*/  UMOV UR43, URZ ;  /* 0x0000003f002b7c82 */ /* 0x000fd00008000000 */
[----:B------:R-:W-:Y:S01]  /*0bb0*/  UIADD3 UR44, UR44, 0x18000, URZ ;  /* 0x000180002c2c7890 */ /* 0x000fe2000fffe03f */
[----:B0-----:R-:W-:-:S05]  /*0bc0*/  VIADD R236, R0, 0xffffff80 ;  /* 0xffffff8000ec7836 */ /* 0x001fca0000000000 */
[----:B------:R-:W-:-:S04]  /*0bd0*/  SHF.R.S32.HI R3, RZ, 0x1f, R236 ;  /* 0x0000001fff037819 */ /* 0x000fc800000114ec */
[CC--:B------:R-:W-:Y:S02]  /*0be0*/  LEA.HI R5, R3.reuse, R236.reuse, RZ, 0x7 ;  /* 0x000000ec03057211 */ /* 0x0c0fe400078f38ff */
[-C--:B------:R-:W-:Y:S02]  /*0bf0*/  LEA.HI R0, R3, R236.reuse, RZ, 0x4 ;  /* 0x000000ec03007211 */ /* 0x080fe400078f20ff */
[----:B------:R-:W-:Y:S02]  /*0c00*/  LOP3.LUT R223, R5, 0xffffff80, RZ, 0xc0, !PT ;  /* 0xffffff8005df7812 */ /* 0x000fe400078ec0ff */
[----:B------:R-:W-:Y:S02]  /*0c10*/  LEA.HI R2, R3, R236, RZ, 0x5 ;  /* 0x000000ec03027211 */ /* 0x000fe400078f28ff */
[----:B------:R-:W-:Y:S01]  /*0c20*/  SHF.R.S32.HI R230, RZ, 0x7, R5 ;  /* 0x00000007ffe67819 */ /* 0x000fe20000011405 */
[----:B------:R-:W-:Y:S02]  /*0c30*/  IMAD.IADD R223, R236, 0x1, -R223 ;  /* 0x00000001ecdf7824 */ /* 0x000fe400078e0adf */
[----:B------:R-:W-:Y:S01]  /*0c40*/  IMAD.SHL.U32 R2, R2, 0x20, RZ ;  /* 0x0000002002027824 */ /* 0x000fe200078e00ff */
[----:B------:R-:W-:-:S02]  /*0c50*/  LEA.HI R5, R5, R230, RZ, 0x1 ;  /* 0x000000e605057211 */ /* 0x000fc400078f08ff */
[----:B------:R-:W-:Y:S02]  /*0c60*/  SHF.R.S32.HI R4, RZ, 0x1f, R223 ;  /* 0x0000001fff047819 */ /* 0x000fe400000114df */
[----:B------:R-:W-:Y:S02]  /*0c70*/  LOP3.LUT R2, R2, 0xfffffc00, RZ, 0xc0, !PT ;  /* 0xfffffc0002027812 */ /* 0x000fe400078ec0ff */
[CC--:B------:R-:W-:Y:S02]  /*0c80*/  LEA.HI R6, R4.reuse, R223.reuse, RZ, 0x2 ;  /* 0x000000df04067211 */ /* 0x0c0fe400078f10ff */
[----:B------:R-:W-:Y:S02]  /*0c90*/  LEA.HI R4, R4, R223, RZ, 0x5 ;  /* 0x000000df04047211 */ /* 0x000fe400078f28ff */
[--C-:B------:R-:W-:Y:S02]  /*0ca0*/  SHF.R.S32.HI R8, RZ, 0x2, R6.reuse ;  /* 0x00000002ff087819 */ /* 0x100fe40000011406 */
[----:B------:R-:W-:-:S02]  /*0cb0*/  SHF.R.S32.HI R7, RZ, 0x1f, R6 ;  /* 0x0000001fff077819 */ /* 0x000fc40000011406 */
[----:B------:R-:W-:Y:S02]  /*0cc0*/  SHF.R.S32.HI R4, RZ, 0x5, R4 ;  /* 0x00000005ff047819 */ /* 0x000fe40000011404 */
[----:B------:R-:W-:Y:S02]  /*0cd0*/  LEA.HI R7, R7, R8, RZ, 0x3 ;  /* 0x0000000807077211 */ /* 0x000fe400078f18ff */
[----:B------:R-:W-:Y:S02]  /*0ce0*/  LOP3.LUT R5, R5, 0x3fffffe, RZ, 0xc0, !PT ;  /* 0x03fffffe05057812 */ /* 0x000fe400078ec0ff */
[----:B------:R-:W-:Y:S02]  /*0cf0*/  LOP3.LUT R9, R7, 0xfffffff8, RZ, 0xc0, !PT ;  /* 0xfffffff807097812 */ /* 0x000fe400078ec0ff */
[----:B------:R-:W-:Y:S01]  /*0d00*/  LOP3.LUT R7, R0, 0x3fffff0, RZ, 0xc0, !PT ;  /* 0x03fffff000077812 */ /* 0x000fe200078ec0ff */
[----:B------:R-:W-:Y:S01]  /*0d10*/  IMAD.IADD R5, R230, 0x1, -R5 ;  /* 0x00000001e6057824 */ /* 0x000fe200078e0a05 */
[----:B------:R-:W-:Y:S01]  /*0d20*/  LOP3.LUT R196, R6, 0x7ffffffc, RZ, 0xc0, !PT ;  /* 0x7ffffffc06c47812 */ /* 0x000fe200078ec0ff */
[----:B------:R-:W-:Y:S01]  /*0d30*/  IMAD.IADD R11, R8, 0x1, -R9 ;  /* 0x00000001080b7824 */ /* 0x000fe200078e0a09 */
[----:B------:R-:W-:Y:S01]  /*0d40*/  SHF.R.S32.HI R9, RZ, 0x4, R0 ;  /* 0x00000004ff097819 */ /* 0x000fe20000011400 */
[----:B------:R-:W-:-:S02]  /*0d50*/  IMAD.IADD R7, R236, 0x1, -R7 ;  /* 0x00000001ec077824 */ /* 0x000fc400078e0a07 */
[----:B------:R-:W-:Y:S01]  /*0d60*/  IMAD R4, R4, 0x10, R11 ;  /* 0x0000001004047824 */ /* 0x000fe200078e020b */
[----:B------:R-:W-:Y:S01]  /*0d70*/  LEA.HI R0, R0, R9, RZ, 0x1 ;  /* 0x0000000900007211 */ /* 0x000fe200078f08ff */
[----:B------:R-:W-:Y:S02]  /*0d80*/  IMAD R7, R7, 0x40, R2 ;  /* 0x0000004007077824 */ /* 0x000fe400078e0202 */
[----:B------:R-:W-:Y:S01]  /*0d90*/  IMAD R227, R5, 0x40, R4 ;  /* 0x0000004005e37824 */ /* 0x000fe200078e0204 */
[----:B------:R-:W-:Y:S01]  /*0da0*/  LOP3.LUT R0, R0, 0x1ffffffe, RZ, 0xc0, !PT ;  /* 0x1ffffffe00007812 */ /* 0x000fe200078ec0ff */
[----:B------:R-:W-:-:S04]  /*0db0*/  IMAD.IADD R196, R223, 0x1, -R196 ;  /* 0x00000001dfc47824 */ /* 0x000fc800078e0ac4 */
[----:B------:R-:W-:-:S04]  /*0dc0*/  IMAD.IADD R0, R9, 0x1, -R0 ;  /* 0x0000000109007824 */ /* 0x000fc800078e0a00 */
[----:B------:R-:W-:Y:S01]  /*0dd0*/  IMAD R235, R0, 0x8, R7 ;  /* 0x0000000800eb7824 */ /* 0x000fe200078e0207 */
[CC--:B------:R-:W-:Y:S02]  /*0de0*/  LEA.HI R0, R3.reuse, R236.reuse, RZ, 0x6 ;  /* 0x000000ec03007211 */ /* 0x0c0fe400078f30ff */
[----:B------:R-:W-:-:S03]  /*0df0*/  LEA.HI R3, R3, R236, RZ, 0x3 ;  /* 0x000000ec03037211 */ /* 0x000fc600078f18ff */
[----:B------:R-:W-:Y:S01]  /*0e00*/  IMAD.SHL.U32 R0, R0, 0x10, RZ ;  /* 0x0000001000007824 */ /* 0x000fe200078e00ff */
[----:B------:R-:W-:Y:S02]  /*0e10*/  SHF.R.S32.HI R18, RZ, 0x3, R3 ;  /* 0x00000003ff127819 */ /* 0x000fe40000011403 */
[----:B------:R-:W-:Y:S02]  /*0e20*/  LOP3.LUT R5, R3, 0xfffffff8, RZ, 0xc0, !PT ;  /* 0xfffffff803057812 */ /* 0x000fe400078ec0ff */
[----:B------:R-:W-:Y:S01]  /*0e30*/  LOP3.LUT R213, R0, 0xfffffc00, RZ, 0xc0, !PT ;  /* 0xfffffc0000d57812 */ /* 0x000fe200078ec0ff */
[C---:B------:R-:W-:Y:S01]  /*0e40*/  VIADD R195, R18.reuse, 0x20 ;  /* 0x0000002012c37836 */ /* 0x040fe20000000000 */
[----:B------:R-:W-:Y:S01]  /*0e50*/  SHF.R.S32.HI R19, RZ, 0x1f, R18 ;  /* 0x0000001fff137819 */ /* 0x000fe20000011412 */
[C---:B------:R-:W-:Y:S02]  /*0e60*/  VIADD R222, R18.reuse, 0x40 ;  /* 0x0000004012de7836 */ /* 0x040fe40000000000 */
[----:B------:R-:W-:Y:S01]  /*0e70*/  VIADD R221, R18, 0x60 ;  /* 0x0000006012dd7836 */ /* 0x000fe20000000000 */
[----:B------:R-:W-:Y:S01]  /*0e80*/  SHF.R.S32.HI R0, RZ, 0x1f, R195 ;  /* 0x0000001fff007819 */ /* 0x000fe200000114c3 */
[----:B------:R-:W-:Y:S01]  /*0e90*/  IMAD.IADD R218, R236, 0x1, -R5 ;  /* 0x00000001ecda7824 */ /* 0x000fe200078e0a05 */
[----:B------:R-:W-:Y:S01]  /*0ea0*/  SHF.R.S32.HI R3, RZ, 0x1f, R222 ;  /* 0x0000001fff037819 */ /* 0x000fe200000114de */
[----:B------:R-:W-:Y:S01]  /*0eb0*/  IMAD.SHL.U32 R209, R18, 0x80, RZ ;  /* 0x0000008012d17824 */ /* 0x000fe200078e00ff */
[----:B------:R-:W-:Y:S01]  /*0ec0*/  SHF.R.S32.HI R2, RZ, 0x1f, R221 ;  /* 0x0000001fff027819 */ /* 0x000fe200000114dd */
[----:B------:R-:W-:Y:S01]  /*0ed0*/  IMAD.SHL.U32 R229, R222, 0x80, RZ ;  /* 0x00000080dee57824 */ /* 0x000fe200078e00ff */
[----:B------:R-:W-:Y:S01]  /*0ee0*/  LEA.HI R0, R0, R195, RZ, 0x3 ;  /* 0x000000c300007211 */ /* 0x000fe200078f18ff */
[----:B------:R-:W-:Y:S01]  /*0ef0*/  IMAD.SHL.U32 R228, R221, 0x80, RZ ;  /* 0x00000080dde47824 */ /* 0x000fe200078e00ff */
[----:B------:R-:W-:Y:S01]  /*0f00*/  LEA.HI R3, R3, R222, RZ, 0x3 ;  /* 0x000000de03037211 */ /* 0x000fe200078f18ff */
[----:B------:R-:W-:Y:S01]  /*0f10*/  IMAD.SHL.U32 R192, R218, 0x10, RZ ;  /* 0x00000010dac07824 */ /* 0x000fe200078e00ff */
[----:B------:R-:W-:Y:S01]  /*0f20*/  LEA.HI R2, R2, R221, RZ, 0x3 ;  /* 0x000000dd02027211 */ /* 0x000fe200078f18ff */
[----:B------:R-:W-:Y:S01]  /*0f30*/  IMAD.SHL.U32 R0, R0, 0x80, RZ ;  /* 0x0000008000007824 */ /* 0x000fe200078e00ff */
[----:B------:R-:W-:Y:S01]  /*0f40*/  SHF.L.U32 R208, R195, 0x7, RZ ;  /* 0x00000007c3d07819 */ /* 0x000fe200000006ff */
[----:B------:R-:W-:Y:S01]  /*0f50*/  IMAD.SHL.U32 R3, R3, 0x80, RZ ;  /* 0x0000008003037824 */ /* 0x000fe200078e00ff */
[----:B------:R-:W-:Y:S01]  /*0f60*/  LOP3.LUT R209, R209, 0x380, RZ, 0xc0, !PT ;  /* 0x00000380d1d17812 */ /* 0x000fe200078ec0ff */
[----:B------:R-:W-:Y:S01]  /*0f70*/  IMAD.SHL.U32 R232, R2, 0x80, RZ ;  /* 0x0000008002e87824 */ /* 0x000fe200078e00ff */
[----:B------:R-:W-:Y:S01]  /*0f80*/  LOP3.LUT R208, R208, 0x380, RZ, 0xc0, !PT ;  /* 0x00000380d0d07812 */ /* 0x000fe200078ec0ff */
[----:B------:R-:W-:Y:S01]  /*0f90*/  IMAD.SHL.U32 R22, R218, 0x8, RZ ;  /* 0x00000008da167824 */ /* 0x000fe200078e00ff */
[----:B------:R-:W-:-:S02]  /*0fa0*/  LOP3.LUT R229, R229, 0x380, RZ, 0xc0, !PT ;  /* 0x00000380e5e57812 */ /* 0x000fc400078ec0ff */
[----:B------:R-:W-:Y:S01]  /*0fb0*/  LOP3.LUT R228, R228, 0x380, RZ, 0xc0, !PT ;  /* 0x00000380e4e47812 */ /* 0x000fe200078ec0ff */
[----:B------:R-:W-:Y:S01]  /*0fc0*/  VIADD R199, R22, 0x40 ;  /* 0x0000004016c77836 */ /* 0x000fe20000000000 */
[----:B------:R-:W-:Y:S02]  /*0fd0*/  LOP3.LUT R215, R209, 0x70, R192, 0xf8, !PT ;  /* 0x00000070d1d77812 */ /* 0x000fe400078ef8c0 */
[----:B------:R-:W-:Y:S02]  /*0fe0*/  SHF.R.U32.HI R212, RZ, 0x3, R209 ;  /* 0x00000003ffd47819 */ /* 0x000fe400000116d1 */
[----:B------:R-:W-:Y:S02]  /*0ff0*/  SHF.R.U32.HI R210, RZ, 0x3, R208 ;  /* 0x00000003ffd27819 */ /* 0x000fe400000116d0 */
[--C-:B------:R-:W-:Y:S02]  /*1000*/  LOP3.LUT R2, R208, 0x70, R192.reuse, 0xf8, !PT ;  /* 0x00000070d0027812 */ /* 0x100fe400078ef8c0 */
[----:B------:R-:W-:-:S02]  /*1010*/  LOP3.LUT R4, R229, 0x70, R192, 0xf8, !PT ;  /* 0x00000070e5047812 */ /* 0x000fc400078ef8c0 */
[----:B------:R-:W-:Y:S02]  /*1020*/  SHF.R.U32.HI R233, RZ, 0x3, R229 ;  /* 0x00000003ffe97819 */ /* 0x000fe400000116e5 */
[----:B------:R-:W-:Y:S02]  /*1030*/  LOP3.LUT R5, R228, 0x70, R192, 0xf8, !PT ;  /* 0x00000070e4057812 */ /* 0x000fe400078ef8c0 */
[----:B------:R-:W-:Y:S02]  /*1040*/  SHF.R.U32.HI R231, RZ, 0x3, R228 ;  /* 0x00000003ffe77819 */ /* 0x000fe400000116e4 */
[----:B------:R-:W-:Y:S02]  /*1050*/  LOP3.LUT R211, R0, 0xfffffc00, RZ, 0xc0, !PT ;  /* 0xfffffc0000d37812 */ /* 0x000fe400078ec0ff */
[----:B------:R-:W-:Y:S02]  /*1060*/  LOP3.LUT R234, R3, 0xfffffc00, RZ, 0xc0, !PT ;  /* 0xfffffc0003ea7812 */ /* 0x000fe400078ec0ff */
[----:B------:R-:W-:-:S02]  /*1070*/  LOP3.LUT R232, R232, 0xfffffc00, RZ, 0xc0, !PT ;  /* 0xfffffc00e8e87812 */ /* 0x000fc400078ec0ff */
[----:B------:R-:W-:Y:S02]  /*1080*/  LOP3.LUT R215, R213, R215, R212, 0xf6, !PT ;  /* 0x000000d7d5d77212 */ /* 0x000fe400078ef6d4 */
[----:B------:R-:W-:Y:S02]  /*1090*/  LOP3.LUT R3, R211, R2, R210, 0xf6, !PT ;  /* 0x00000002d3037212 */ /* 0x000fe400078ef6d2 */
[----:B------:R-:W-:Y:S01]  /*10a0*/  LOP3.LUT R225, R234, R4, R233, 0xf6, !PT ;  /* 0x00000004eae17212 */ /* 0x000fe200078ef6e9 */
[----:B------:R-:W-:Y:S01]  /*10b0*/  IMAD.IADD R214, R16, 0x1, R215 ;  /* 0x0000000110d67824 */ /* 0x000fe200078e02d7 */
[----:B------:R-:W-:Y:S01]  /*10c0*/  LOP3.LUT R5, R232, R5, R231, 0xf6, !PT ;  /* 0x00000005e8057212 */ /* 0x000fe200078ef6e7 */
[C---:B------:R-:W-:Y:S01]  /*10d0*/  IMAD.IADD R226, R16.reuse, 0x1, R3 ;  /* 0x0000000110e27824 */ /* 0x040fe200078e0203 */
[----:B------:R-:W-:Y:S01]  /*10e0*/  SHF.R.S32.HI R216, RZ, 0x1f, R195 ;  /* 0x0000001fffd87819 */ /* 0x000fe200000114c3 */
[C---:B------:R-:W-:Y:S01]  /*10f0*/  IMAD.IADD R225, R16.reuse, 0x1, R225 ;  /* 0x0000000110e17824 */ /* 0x040fe200078e02e1 */
[----:B------:R-:W-:Y:S01]  /*1100*/  SHF.R.S32.HI R193, RZ, 0x1f, R192 ;  /* 0x0000001fffc17819 */ /* 0x000fe200000114c0 */
[----:B------:R-:W-:Y:S01]  /*1110*/  IMAD.IADD R224, R16, 0x1, R5 ;  /* 0x0000000110e07824 */ /* 0x000fe200078e0205 */
[----:B------:R-:W-:-:S07]  /*1120*/  SHF.R.S32.HI R23, RZ, 0x1f, R22 ;  /* 0x0000001fff177819 */ /* 0x000fce0000011416 */
.L_x_1457:
[----:B------:R-:W-:Y:S05]  /*1130*/  YIELD ;  /* 0x0000000000007946 */ /* 0x000fea0003800000 */
[----:B------:R-:W-:Y:S01]  /*1140*/  ULDC.64 UR4, c[0x0][0xa28] ;  /* 0x00028a0000047ab9 */ /* 0x000fe20000000a00 */
[----:B0-2345:R-:W0:Y:S01]  /*1150*/  LDC.64 R4, c[0x0][0xa08] ;  /* 0x00028200ff047b82 */ /* 0x03de220000000a00 */
[----:B------:R-:W-:Y:S01]  /*1160*/  ISETP.NE.U32.AND P1, PT, RZ, UR4, PT ;  /* 0x00000004ff007c0c */ /* 0x000fe2000bf25070 */
[----:B------:R-:W-:Y:S02]  /*1170*/  IMAD.MOV.U32 R11, RZ, RZ, RZ ;  /* 0x000000ffff0b7224 */ /* 0x000fe400078e00ff */
[----:B------:R-:W-:Y:S01]  /*1180*/  IMAD.MOV.U32 R25, RZ, RZ, RZ ;  /* 0x000000ffff197224 */ /* 0x000fe200078e00ff */
[----:B------:R-:W-:Y:S01]  /*1190*/  ISETP.NE.AND.EX P1, PT, RZ, UR5, PT, P1 ;  /* 0x00000005ff007c0c */ /* 0x000fe2000bf25310 */
[----:B------:R-:W-:-:S02]  /*11a0*/  ULDC.64 UR4, c[0x0][0xa18] ;  /* 0x0002860000047ab9 */ /* 0x000fc40000000a00 */
[----:B------:R-:W-:-:S04]  /*11b0*/  ISETP.NE.U32.AND P2, PT, RZ, UR4, PT ;  /* 0x00000004ff007c0c */ /* 0x000fc8000bf45070 */
[----:B------:R-:W-:Y:S01]  /*11c0*/  ISETP.NE.AND.EX P2, PT, RZ, UR5, PT, P2 ;  /* 0x00000005ff007c0c */ /* 0x000fe2000bf45320 */
[----:B------:R-:W-:Y:S02]  /*11d0*/  ULDC.64 UR4, c[0x0][0xa08] ;  /* 0x0002820000047ab9 */ /* 0x000fe40000000a00 */
[----:B------:R-:W-:-:S03]  /*11e0*/  ISETP.NE.U32.AND P0, PT, RZ, UR4, PT ;  /* 0x00000004ff007c0c */ /* 0x000fc6000bf05070 */
[----:B------:R-:W1:Y:S01]  /*11f0*/  @P1 LDC.64 R2, c[0x0][0xa28] ;  /* 0x00028a00ff021b82 */ /* 0x000e620000000a00 */
[----:B------:R-:W-:Y:S01]  /*1200*/  ISETP.NE.AND.EX P0, PT, RZ, UR5, PT, P0 ;  /* 0x00000005ff007c0c */ /* 0x000fe2000bf05300 */
[----:B0-----:R-:W-:-:S06]  /*1210*/  IMAD.WIDE R8, R207, 0x4, R4 ;  /* 0x00000004cf087825 */ /* 0x001fcc00078e0204 */
[----:B------:R-:W0:Y:S01]  /*1220*/  @P2 LDC.64 R6, c[0x0][0xa18] ;  /* 0x00028600ff062b82 */ /* 0x000e220000000a00 */
[----:B------:R-:W-:Y:S02]  /*1230*/  ULDC UR4, c[0x0][0x288] ;  /* 0x0000a20000047ab9 */ /* 0x000fe40000000800 */
[----:B------:R-:W-:Y:S01]  /*1240*/  IMAD.U32 R198, RZ, RZ, UR4 ;  /* 0x00000004ffc67e24 */ /* 0x000fe2000f8e00ff */
[----:B------:R-:W-:Y:S02]  /*1250*/  ULDC.64 UR4, c[0x0][0x3f8] ;  /* 0x0000fe0000047ab9 */ /* 0x000fe40000000a00 */
[----:B------:R2:W5:Y:S01]  /*1260*/  @P0 LDG.E R25, desc[UR46][R8.64] ;  /* 0x0000002e08190981 */ /* 0x000562000c1e1900 */
[----:B-1----:R-:W-:-:S05]  /*1270*/  @P1 IMAD.WIDE R2, R207, 0x4, R2 ;  /* 0x00000004cf021825 */ /* 0x002fca00078e0202 */
[----:B------:R2:W5:Y:S01]  /*1280*/  @P1 LDG.E R11, desc[UR46][R2.64] ;  /* 0x0000002e020b1981 */ /* 0x000562000c1e1900 */
[----:B0-----:R-:W-:-:S05]  /*1290*/  @P2 IMAD.WIDE R4, R207, 0x4, R6 ;  /* 0x00000004cf042825 */ /* 0x001fca00078e0206 */
        /* <DEDUP_REMOVED lines=10> */
[----:B--2---:R-:W-:Y:S06]  /*1340*/  @P2 BRA `(.L_x_1211) ;  /* 0x0000000000242947 */ /* 0x004fec0003800000 */
        /* <DEDUP_REMOVED lines=9> */
.L_x_1211:
[----:B------:R-:W-:Y:S01]  /*13e0*/  ULDC.64 UR4, c[0x0][0xa20] ;  /* 0x0002880000047ab9 */ /* 0x000fe20000000a00 */
[----:B------:R-:W-:Y:S01]  /*13f0*/  IMAD.MOV.U32 R220, RZ, RZ, R205 ;  /* 0x000000ffffdc7224 */ /* 0x000fe200078e00cd */
[----:B------:R-:W-:Y:S01]  /*1400*/  ISETP.NE.U32.AND P1, PT, RZ, UR4, PT ;  /* 0x00000004ff007c0c */ /* 0x000fe2000bf25070 */
[----:B------:R-:W-:Y:S01]  /*1410*/  IMAD.MOV.U32 R219, RZ, RZ, R207 ;  /* 0x000000ffffdb7224 */ /* 0x000fe200078e00cf */
[----:B------:R-:W-:Y:S02]  /*1420*/  MOV R217, R206 ;  /* 0x000000ce00d97202 */ /* 0x000fe40000000f00 */
[----:B------:R-:W-:-:S13]  /*1430*/  ISETP.NE.AND.EX P1, PT, RZ, UR5, PT, P1 ;  /* 0x00000005ff007c0c */ /* 0x000fda000bf25310 */
[----:B------:R-:W-:Y:S05]  /*1440*/  @!P1 BRA `(.L_x_1212) ;  /* 0x0000000000109947 */ /* 0x000fea0003800000 */
[----:B------:R-:W0:Y:S02]  /*1450*/  LDC.64 R2, c[0x0][0xa20] ;  /* 0x00028800ff027b82 */ /* 0x000e240000000a00 */
[----:B0-----:R-:W-:-:S05]  /*1460*/  IMAD.WIDE R2, R207, 0x4, R2 ;  /* 0x00000004cf027825 */ /* 0x001fca00078e0202 */
[----:B------:R0:W5:Y:S01]  /*1470*/  LDG.E R24, desc[UR46][R2.64] ;  /* 0x0000002e02187981 */ /* 0x000162000c1e1900 */
[----:B------:R-:W-:Y:S05]  /*1480*/  BRA `(.L_x_1213) ;  /* 0x0000000000107947 */ /* 0x000fea0003800000 */
.L_x_1212:
[----:B------:R-:W-:Y:S05]  /*1490*/  @!P0 BRA `(.L_x_1213) ;  /* 0x00000000000c8947 */ /* 0x000fea0003800000 */
[----:B------:R-:W2:Y:S04]  /*14a0*/  LDG.E R3, desc[UR46][R8.64] ;  /* 0x0000002e08037981 */ /* 0x000ea8000c1e1900 */
[----:B------:R-:W2:Y:S02]  /*14b0*/  LDG.E R24, desc[UR46][R8.64+0x4] ;  /* 0x0000042e08187981 */ /* 0x000ea4000c1e1900 */
[----:B--2---:R-:W-:-:S07]  /*14c0*/  IMAD.IADD R24, R24, 0x1, -R3 ;  /* 0x0000000118187824 */ /* 0x004fce00078e0a03 */
.L_x_1213:
[----:B------:R-:W-:Y:S01]  /*14d0*/  ULDC.64 UR4, c[0x0][0xa10] ;  /* 0x0002840000047ab9 */ /* 0x000fe20000000a00 */
[----:B------:R-:W1:Y:S01]  /*14e0*/  LDC.64 R8, c[0x0][0x9e0] ;  /* 0x00027800ff087b82 */ /* 0x000e620000000a00 */
[----:B------:R-:W-:-:S04]  /*14f0*/  ISETP.NE.U32.AND P0, PT, RZ, UR4, PT ;  /* 0x00000004ff007c0c */ /* 0x000fc8000bf05070 */
[----:B------:R-:W-:Y:S01]  /*1500*/  ISETP.NE.AND.EX P0, PT, RZ, UR5, PT, P0 ;  /* 0x00000005ff007c0c */ /* 0x000fe2000bf05300 */
[----:B------:R-:W-:Y:S02]  /*1510*/  ULDC.64 UR4, c[0x0][0xa30] ;  /* 0x00028c0000047ab9 */ /* 0x000fe40000000a00 */
[----:B------:R-:W-:-:S04]  /*1520*/  ISETP.NE.U32.AND P1, PT, RZ, UR4, PT ;  /* 0x00000004ff007c0c */ /* 0x000fc8000bf25070 */
[----:B------:R-:W-:-:S06]  /*1530*/  ISETP.NE.AND.EX P1, PT, RZ, UR5, PT, P1 ;  /* 0x00000005ff007c0c */ /* 0x000fcc000bf25310 */
[----:B0-----:R-:W0:Y:S08]  /*1540*/  @P0 LDC.64 R2, c[0x0][0xa10] ;  /* 0x00028400ff020b82 */ /* 0x001e300000000a00 */
[----:B------:R-:W2:Y:S01]  /*1550*/  @P1 LDC.64 R4, c[0x0][0xa30] ;  /* 0x00028c00ff041b82 */ /* 0x000ea20000000a00 */
[----:B0-----:R-:W-:-:S05]  /*1560*/  @P0 IMAD.WIDE R2, R207, 0x4, R2 ;  /* 0x00000004cf020825 */ /* 0x001fca00078e0202 */
[----:B------:R-:W3:Y:S04]  /*1570*/  @P0 LDG.E R0, desc[UR46][R2.64] ;  /* 0x0000002e02000981 */ /* 0x000ee8000c1e1900 */
[----:B------:R-:W3:Y:S01]  /*1580*/  @P0 LDG.E R7, desc[UR46][R2.64+0x4] ;  /* 0x0000042e02070981 */ /* 0x000ee2000c1e1900 */
[----:B-----5:R-:W-:Y:S02]  /*1590*/  IMAD.MOV.U32 R27, RZ, RZ, R24 ;  /* 0x000000ffff1b7224 */ /* 0x020fe400078e0018 */
[----:B--2---:R-:W-:-:S04]  /*15a0*/  @P1 IMAD.WIDE R4, R207, 0x4, R4 ;  /* 0x00000004cf041825 */ /* 0x004fc800078e0204 */
[----:B------:R-:W-:Y:S01]  /*15b0*/  IMAD.IADD R11, R24, 0x1, -R11 ;  /* 0x00000001180b7824 */ /* 0x000fe200078e0a0b */
[----:B------:R0:W5:Y:S01]  /*15c0*/  @P1 LDG.E R27, desc[UR46][R4.64] ;  /* 0x0000002e041b1981 */ /* 0x000162000c1e1900 */
[----:B-1----:R-:W-:Y:S02]  /*15d0*/  ISETP.GE.AND P1, PT, R9, 0x1, PT ;  /* 0x000000010900780c */ /* 0x002fe40003f26270 */
[----:B------:R-:W-:Y:S01]  /*15e0*/  LEA R6, R205, 0x80, 0x7 ;  /* 0x00000080cd067811 */ /* 0x000fe200078e38ff */
[----:B---3--:R-:W-:-:S04]  /*15f0*/  @P0 IMAD.IADD R48, R7, 0x1, -R0 ;  /* 0x0000000107300824 */ /* 0x008fc800078e0a00 */
[----:B------:R-:W-:-:S04]  /*1600*/  IMAD.IADD R197, R11, 0x1, R48 ;  /* 0x000000010bc57824 */ /* 0x000fc800078e0230 */
[C---:B------:R-:W-:Y:S01]  /*1610*/  VIADD R0, R197.reuse, 0x3f ;  /* 0x0000003fc5007836 */ /* 0x040fe20000000000 */
[----:B------:R-:W-:-:S04]  /*1620*/  IADD3 R3, R197, R6, -R198 ;  /* 0x00000006c5037210 */ /* 0x000fc80007ffe8c6 */
[----:B------:R-:W-:-:S04]  /*1630*/  SHF.R.S32.HI R7, RZ, 0x1f, R0 ;  /* 0x0000001fff077819 */ /* 0x000fc80000011400 */
[----:B------:R-:W-:Y:S01]  /*1640*/  LEA.HI R7, R7, R0, RZ, 0x6 ;  /* 0x0000000007077211 */ /* 0x000fe200078f30ff */
[----:B------:R-:W-:-:S03]  /*1650*/  IMAD.IADD R0, R3, 0x1, R8 ;  /* 0x0000000103007824 */ /* 0x000fc600078e0208 */
[----:B------:R-:W-:Y:S01]  /*1660*/  SHF.R.S32.HI R56, RZ, 0x6, R7 ;  /* 0x00000006ff387819 */ /* 0x000fe20000011407 */
[----:B0-----:R-:W-:Y:S06]  /*1670*/  @!P1 BRA `(.L_x_1214) ;  /* 0x0000000000489947 */ /* 0x001fec0003800000 */
[C---:B------:R-:W-:Y:S01]  /*1680*/  ISETP.GT.AND P0, PT, R3.reuse, RZ, PT ;  /* 0x000000ff0300720c */ /* 0x040fe20003f04270 */
[----:B------:R-:W-:Y:S01]  /*1690*/  BSSY B0, `(.L_x_1215) ;  /* 0x000000e000007945 */ /* 0x000fe20003800000 */
[----:B------:R-:W-:-:S11]  /*16a0*/  VIADD R2, R3, 0xffffffff ;  /* 0xffffffff03027836 */ /* 0x000fd60000000000 */
        /* <DEDUP_REMOVED lines=8> */
.L_x_1216:
[----:B------:R-:W-:-:S13]  /*1730*/  ISETP.NE.AND P0, PT, R9, 0x1, PT ;  /* 0x000000010900780c */ /* 0x000fda0003f05270 */
[----:B------:R-:W0:Y:S02]  /*1740*/  @P0 LDC.64 R4, c[0x0][0x9e8] ;  /* 0x00027a00ff040b82 */ /* 0x000e240000000a00 */
[----:B0-----:R-:W-:-:S05]  /*1750*/  @P0 IMAD.HI.U32 R4, R2, R4, RZ ;  /* 0x0000000402040227 */ /* 0x001fca00078e00ff */
[----:B------:R-:W-:-:S07]  /*1760*/  @P0 SHF.R.U32.HI R2, RZ, R5, R4 ;  /* 0x00000005ff020219 */ /* 0x000fce0000011604 */
.L_x_1217:
[----:B------:R-:W-:Y:S05]  /*1770*/  BSYNC B0 ;  /* 0x0000000000007941 */ /* 0x000fea0003800000 */
.L_x_1215:
[----:B------:R-:W-:-:S05]  /*1780*/  IMAD R3, R2, R9, R9 ;  /* 0x0000000902037224 */ /* 0x000fca00078e0209 */
[----:B------:R-:W-:-:S07]  /*1790*/  VIMNMX R0, R0, R3, PT ;  /* 0x0000000300007248 */ /* 0x000fce0003fe0100 */
.L_x_1214:
[----:B------:R-:W-:Y:S01]  /*17a0*/  IMAD R2, R205, 0x80, -R198 ;  /* 0x00000080cd027824 */ /* 0x000fe200078e0ac6 */
[----:B------:R-:W-:-:S03]  /*17b0*/  ULDC UR4, c[0x0][0x9dc] ;  /* 0x0002770000047ab9 */ /* 0x000fc60000000800 */
[----:B------:R-:W-:-:S04]  /*17c0*/  IMAD.IADD R2, R197, 0x1, R2 ;  /* 0x00000001c5027824 */ /* 0x000fc800078e0202 */
[----:B------:R-:W-:Y:S01]  /*17d0*/  VIADD R3, R2, -UR4 ;  /* 0x8000000402037c36 */ /* 0x000fe20008000000 */
[----:B------:R-:W-:Y:S06]  /*17e0*/  @!P1 BRA `(.L_x_1218) ;  /* 0x0000000000449947 */ /* 0x000fec0003800000 */
[----:B------:R-:W-:Y:S01]  /*17f0*/  ISETP.GT.AND P0, PT, R2, -0x1, PT ;  /* 0xffffffff0200780c */ /* 0x000fe20003f04270 */
[----:B------:R-:W-:-:S12]  /*1800*/  BSSY B0, `(.L_x_1219) ;  /* 0x000000d000007945 */ /* 0x000fd80003800000 */
        /* <DEDUP_REMOVED lines=8> */
.L_x_1220:
[----:B------:R-:W-:-:S13]  /*1890*/  ISETP.NE.AND P0, PT, R9, 0x1, PT ;  /* 0x000000010900780c */ /* 0x000fda0003f05270 */
[----:B------:R-:W0:Y:S02]  /*18a0*/  @P0 LDC.64 R4, c[0x0][0x9e8] ;  /* 0x00027a00ff040b82 */ /* 0x000e240000000a00 */
[----:B0-----:R-:W-:-:S05]  /*18b0*/  @P0 IMAD.HI.U32 R4, R2, R4, RZ ;  /* 0x0000000402040227 */ /* 0x001fca00078e00ff */
[----:B------:R-:W-:-:S07]  /*18c0*/  @P0 SHF.R.U32.HI R2, RZ, R5, R4 ;  /* 0x00000005ff020219 */ /* 0x000fce0000011604 */
.L_x_1221:
[----:B------:R-:W-:Y:S05]  /*18d0*/  BSYNC B0 ;  /* 0x0000000000007941 */ /* 0x000fea0003800000 */
.L_x_1219:
[----:B------:R-:W-:-:S05]  /*18e0*/  IMAD R2, R2, R9, RZ ;  /* 0x0000000902027224 */ /* 0x000fca00078e02ff */
[----:B------:R-:W-:-:S07]  /*18f0*/  VIMNMX R3, R3, R2, !PT ;  /* 0x0000000203037248 */ /* 0x000fce0007fe0100 */
.L_x_1218:
[----:B------:R-:W-:Y:S01]  /*1900*/  VIADD R0, R0, 0x3f ;  /* 0x0000003f00007836 */ /* 0x000fe20000000000 */
[----:B------:R-:W-:-:S04]  /*1910*/  SHF.R.S32.HI R2, RZ, 0x1f, R3 ;  /* 0x0000001fff027819 */ /* 0x000fc80000011403 */
[----:B------:R-:W-:Y:S02]  /*1920*/  SHF.R.S32.HI R5, RZ, 0x1f, R0 ;  /* 0x0000001fff057819 */ /* 0x000fe40000011400 */
[----:B------:R-:W-:Y:S02]  /*1930*/  LEA.HI R2, R2, R3, RZ, 0x6 ;  /* 0x0000000302027211 */ /* 0x000fe400078f30ff */
[----:B------:R-:W-:Y:S02]  /*1940*/  LEA.HI R5, R5, R0, RZ, 0x6 ;  /* 0x0000000005057211 */ /* 0x000fe400078f30ff */
[----:B------:R-:W-:Y:S02]  /*1950*/  SHF.R.S32.HI R2, RZ, 0x6, R2 ;  /* 0x00000006ff027819 */ /* 0x000fe40000011402 */
[----:B------:R-:W-:Y:S02]  /*1960*/  SHF.R.S32.HI R5, RZ, 0x6, R5 ;  /* 0x00000006ff057819 */ /* 0x000fe40000011405 */
[----:B------:R-:W-:-:S02]  /*1970*/  VIMNMX R2, RZ, R2, !PT ;  /* 0x00000002ff027248 */ /* 0x000fc40007fe0100 */
[----:B------:R-:W-:-:S03]  /*1980*/  VIMNMX R5, R56, R5, PT ;  /* 0x0000000538057248 */ /* 0x000fc60003fe0100 */
[--C-:B------:R-:W-:Y:S02]  /*1990*/  IMAD R2, R2, 0x40, -R11.reuse ;  /* 0x0000004002027824 */ /* 0x100fe400078e0a0b */
[----:B------:R-:W-:-:S03]  /*19a0*/  IMAD R5, R5, 0x40, -R11 ;  /* 0x0000004005057824 */ /* 0x000fc600078e0a0b */
[----:B------:R-:W-:Y:S02]  /*19b0*/  VIMNMX R2, RZ, R2, !PT ;  /* 0x00000002ff027248 */ /* 0x000fe40007fe0100 */
[----:B------:R-:W-:Y:S02]  /*19c0*/  VIMNMX R5, R5, R48, PT ;  /* 0x0000003005057248 */ /* 0x000fe40003fe0100 */
[----:B------:R-:W-:Y:S02]  /*19d0*/  SHF.R.U32.HI R26, RZ, 0x6, R2 ;  /* 0x00000006ff1a7819 */ /* 0x000fe40000011602 */
[----:B------:R-:W-:-:S03]  /*19e0*/  ISETP.GT.AND P0, PT, R5, R2, PT ;  /* 0x000000020500720c */ /* 0x000fc60003f04270 */
[----:B------:R-:W-:-:S10]  /*19f0*/  IMAD.MOV.U32 R49, RZ, RZ, R26 ;  /* 0x000000ffff317224 */ /* 0x000fd400078e001a */
[----:B------:R-:W-:-:S05]  /*1a00*/  @P0 VIADD R0, R5, 0x3f ;  /* 0x0000003f05000836 */ /* 0x000fca0000000000 */
[----:B------:R-:W-:-:S04]  /*1a10*/  @P0 SHF.R.S32.HI R3, RZ, 0x1f, R0 ;  /* 0x0000001fff030819 */ /* 0x000fc80000011400 */
[----:B------:R-:W-:-:S04]  /*1a20*/  @P0 LEA.HI R3, R3, R0, RZ, 0x6 ;  /* 0x0000000003030211 */ /* 0x000fc800078f30ff */
[----:B------:R-:W-:Y:S02]  /*1a30*/  @P0 SHF.R.S32.HI R49, RZ, 0x6, R3 ;  /* 0x00000006ff310819 */ /* 0x000fe40000011403 */
[----:B------:R-:W-:Y:S02]  /*1a40*/  PLOP3.LUT P0, PT, PT, PT, PT, 0x80, 0x0 ;  /* 0x000000000000781c */ /* 0x000fe40003f0f070 */
[----:B------:R-:W-:-:S13]  /*1a50*/  ISETP.GT.AND P1, PT, R49, R26, PT ;  /* 0x0000001a3100720c */ /* 0x000fda0003f24270 */
[----:B------:R-:W-:Y:S05]  /*1a60*/  @!P1 BRA `(.L_x_1222) ;  /* 0x0000005800349947 */ /* 0x000fea0003800000 */
        /* <DEDUP_REMOVED lines=19> */
[----:B-1---5:R-:W-:Y:S05]  /*1ba0*/  CALL.ABS.NOINC R2 ;  /* 0x0000000002007343 */ /* 0x022fea0003c00000 */
.L_x_1224:
[----:B------:R-:W-:Y:S05]  /*1bb0*/  BSYNC B6 ;  /* 0x0000000000067941 */ /* 0x000fea0003800000 */
.L_x_1223:
        /* <DEDUP_REMOVED lines=20> */
.L_x_1226:
[----:B------:R-:W-:Y:S05]  /*1d00*/  BSYNC B6 ;  /* 0x0000000000067941 */ /* 0x000fea0003800000 */
.L_x_1225:
[----:B------:R-:W-:Y:S01]  /*1d10*/  ULDC.64 UR4, c[0x0][0x9f8] ;  /* 0x00027e0000047ab9 */ /* 0x000fe20000000a00 */
[----:B------:R-:W-:Y:S01]  /*1d20*/  IMAD.MOV.U32 R4, RZ, RZ, R207 ;  /* 0x000000ffff047224 */ /* 0x000fe200078e00cf */
[----:B------:R-:W-:Y:S01]  /*1d30*/  ISETP.NE.U32.AND P0, PT, RZ, UR4, PT ;  /* 0x00000004ff007c0c */ /* 0x000fe2000bf05070 */
[----:B------:R-:W0:Y:S08]  /*1d40*/  LDC R0, c[0x0][0x428] ;  /* 0x00010a00ff007b82 */ /* 0x000e300000000800 */
[----:B------:R-:W1:Y:S01]  /*1d50*/  LDC.64 R66, c[0x0][0x2f0] ;  /* 0x0000bc00ff427b82 */ /* 0x000e620000000a00 */
[----:B------:R-:W-:Y:S01]  /*1d60*/  ISETP.NE.AND.EX P0, PT, RZ, UR5, PT, P0 ;  /* 0x00000005ff007c0c */ /* 0x000fe2000bf05300 */
[----:B------:R-:W2:Y:S01]  /*1d70*/  S2R R21, SR_TID.X ;  /* 0x0000000000157919 */ /* 0x000ea20000002100 */
[----:B------:R-:W-:Y:S01]  /*1d80*/  IMAD.IADD R47, R25, 0x1, R24 ;  /* 0x00000001192f7824 */ /* 0x000fe200078e0218 */
[----:B------:R-:W-:Y:S01]  /*1d90*/  ULDC.64 UR6, c[0x0][0xa08] ;  /* 0x0002820000067ab9 */ /* 0x000fe20000000a00 */
[----:B------:R-:W-:-:S03]  /*1da0*/  ULDC.64 UR4, c[0x0][0x2f8] ;  /* 0x0000be0000047ab9 */ /* 0x000fc60000000a00 */
[----:B------:R-:W3:Y:S08]  /*1db0*/  LDC.64 R70, c[0x0][0x3e8] ;  /* 0x0000fa00ff467b82 */ /* 0x000ef00000000a00 */
[----:B------:R-:W4:Y:S08]  /*1dc0*/  @P0 LDC.64 R2, c[0x0][0x9f8] ;  /* 0x00027e00ff020b82 */ /* 0x000f300000000a00 */
[----:B------:R-:W3:Y:S08]  /*1dd0*/  LDC R13, c[0x0][0x3d4] ;  /* 0x0000f500ff0d7b82 */ /* 0x000ef00000000800 */
[----:B------:R-:W3:Y:S01]  /*1de0*/  LDC.64 R74, c[0x0][0x3d8] ;  /* 0x0000f600ff4a7b82 */ /* 0x000ee20000000a00 */
[----:B----4-:R-:W-:-:S05]  /*1df0*/  @P0 IMAD.WIDE R2, R207, 0x4, R2 ;  /* 0x00000004cf020825 */ /* 0x010fca00078e0202 */
[----:B------:R4:W3:Y:S01]  /*1e00*/  @P0 LDG.E R4, desc[UR46][R2.64] ;  /* 0x0000002e02040981 */ /* 0x0008e2000c1e1900 */
[----:B0-----:R-:W-:Y:S01]  /*1e10*/  ISETP.NE.AND P0, PT, R0, 0x1, PT ;  /* 0x000000010000780c */ /* 0x001fe20003f05270 */
[-C--:B-1----:R-:W-:Y:S01]  /*1e20*/  IMAD.WIDE.U32 R60, R18, R66.reuse, R192 ;  /* 0x00000042123c7225 */ /* 0x082fe200078e00c0 */
[----:B------:R-:W-:Y:S02]  /*1e30*/  SHF.R.S32.HI R15, RZ, 0x1f, R47 ;  /* 0x0000001fff0f7819 */ /* 0x000fe4000001142f */
[----:B--2---:R-:W-:Y:S01]  /*1e40*/  SHF.R.U32.HI R28, RZ, 0x7, R21 ;  /* 0x00000007ff1c7819 */ /* 0x004fe20000011615 */
[----:B------:R-:W-:Y:S01]  /*1e50*/  VIADD R100, R192, 0x80 ;  /* 0x00000080c0647836 */ /* 0x000fe20000000000 */
[----:B------:R-:W-:Y:S01]  /*1e60*/  IADD3 R46, P1, R18, R47, RZ ;  /* 0x0000002f122e7210 */ /* 0x000fe20007f3e0ff */
[-C--:B------:R-:W-:Y:S01]  /*1e70*/  IMAD R6, R15, R66.reuse, RZ ;  /* 0x000000420f067224 */ /* 0x080fe200078e02ff */
[----:B------:R-:W-:Y:S01]  /*1e80*/  ISETP.NE.AND P6, PT, R28, 0x1, PT ;  /* 0x000000011c00780c */ /* 0x000fe20003fc5270 */
[----:B----4-:R-:W-:Y:S01]  /*1e90*/  IMAD.WIDE.U32 R2, R47, R66, RZ ;  /* 0x000000422f027225 */ /* 0x010fe200078e00ff */
[----:B------:R-:W-:-:S02]  /*1ea0*/  SHF.L.U64.HI R63, R66, 0x5, R67 ;  /* 0x00000005423f7819 */ /* 0x000fc40000010243 */
[----:B---3--:R-:W-:Y:S01]  /*1eb0*/  SHF.L.U64.HI R68, R70, 0x6, R71 ;  /* 0x0000000646447819 */ /* 0x008fe20000010247 */
[----:B------:R-:W0:Y:S01]  /*1ec0*/  @P0 LDC R5, c[0x0][0x42c] ;  /* 0x00010b00ff050b82 */ /* 0x000e220000000800 */
[----:B------:R-:W-:Y:S01]  /*1ed0*/  IMAD.SHL.U32 R65, R66, 0x40, RZ ;  /* 0x0000004042417824 */ /* 0x000fe200078e00ff */
[----:B------:R-:W-:Y:S01]  /*1ee0*/  SHF.L.U64.HI R72, R74, 0x6, R75 ;  /* 0x000000064a487819 */ /* 0x000fe2000001024b */
[----:B------:R-:W-:Y:S02]  /*1ef0*/  IMAD.SHL.U32 R69, R70, 0x20, RZ ;  /* 0x0000002046457824 */ /* 0x000fe400078e00ff */
[----:B------:R-:W-:Y:S02]  /*1f00*/  IMAD.SHL.U32 R73, R74, 0x20, RZ ;  /* 0x000000204a497824 */ /* 0x000fe400078e00ff */
[----:B------:R-:W-:Y:S01]  /*1f10*/  IMAD.SHL.U32 R76, R13, 0x2, RZ ;  /* 0x000000020d4c7824 */ /* 0x000fe200078e00ff */
[----:B------:R-:W1:Y:S01]  /*1f20*/  @P0 LDC R7, c[0x0][0x430] ;  /* 0x00010c00ff070b82 */ /* 0x000e620000000800 */
[----:B0-----:R-:W-:-:S04]  /*1f30*/  @P0 IMAD.HI.U32 R0, R206, R5, RZ ;  /* 0x00000005ce000227 */ /* 0x001fc800078e00ff */
[----:B------:R-:W-:Y:S01]  /*1f40*/  IMAD.MOV.U32 R5, RZ, RZ, R206 ;  /* 0x000000ffff057224 */ /* 0x000fe200078e00ce */
[----:B-1----:R-:W-:Y:S01]  /*1f50*/  @P0 SHF.R.U32.HI R5, RZ, R7, R0 ;  /* 0x00000007ff050219 */ /* 0x002fe20000011600 */
[----:B------:R-:W-:Y:S01]  /*1f60*/  IMAD R7, R47, R67, R6 ;  /* 0x000000432f077224 */ /* 0x000fe200078e0206 */
[----:B------:R-:W-:Y:S02]  /*1f70*/  ISETP.NE.U32.AND P0, PT, RZ, UR6, PT ;  /* 0x00000006ff007c0c */ /* 0x000fe4000bf05070 */
[----:B------:R-:W-:Y:S02]  /*1f80*/  SHF.R.S32.HI R8, RZ, 0x1f, R5 ;  /* 0x0000001fff087819 */ /* 0x000fe40000011405 */
[----:B------:R-:W-:Y:S02]  /*1f90*/  IADD3 R3, R3, R7, RZ ;  /* 0x0000000703037210 */ /* 0x000fe40007ffe0ff */
[----:B------:R-:W-:Y:S01]  /*1fa0*/  ISETP.NE.AND.EX P0, PT, RZ, UR7, PT, P0 ;  /* 0x00000007ff007c0c */ /* 0x000fe2000bf05300 */
[----:B------:R-:W-:Y:S01]  /*1fb0*/  IMAD R6, R8, UR4, RZ ;  /* 0x0000000408067c24 */ /* 0x000fe2000f8e02ff */
[----:B------:R-:W-:Y:S01]  /*1fc0*/  IADD3.X R47, R19, R15, RZ, P1, !PT ;  /* 0x0000000f132f7210 */ /* 0x000fe20000ffe4ff */
[----:B------:R-:W-:-:S04]  /*1fd0*/  IMAD.WIDE.U32 R2, R5, UR4, R2 ;  /* 0x0000000405027c25 */ /* 0x000fc8000f8e0002 */
[----:B------:R-:W-:Y:S01]  /*1fe0*/  IMAD R7, R5, UR5, R6 ;  /* 0x0000000505077c24 */ /* 0x000fe2000f8e0206 */
[----:B------:R-:W-:Y:S01]  /*1ff0*/  ULDC.64 UR4, c[0x0][0x300] ;  /* 0x0000c00000047ab9 */ /* 0x000fe20000000a00 */
[----:B------:R-:W-:Y:S02]  /*2000*/  IMAD R6, R19, R70, RZ ;  /* 0x0000004613067224 */ /* 0x000fe400078e02ff */
[----:B------:R-:W-:Y:S01]  /*2010*/  IMAD.IADD R3, R3, 0x1, R7 ;  /* 0x0000000103037824 */ /* 0x000fe200078e0207 */
[----:B------:R-:W-:Y:S02]  /*2020*/  SHF.R.S32.HI R0, RZ, 0x1f, R4 ;  /* 0x0000001fff007819 */ /* 0x000fe40000011404 */
[----:B------:R-:W-:Y:S02]  /*2030*/  SEL R25, R4, RZ, !P0 ;  /* 0x000000ff04197207 */ /* 0x000fe40004000000 */
[----:B------:R-:W-:-:S03]  /*2040*/  SEL R10, R0, RZ, !P0 ;  /* 0x000000ff000a7207 */ /* 0x000fc60004000000 */
[----:B------:R-:W-:-:S04]  /*2050*/  IMAD.WIDE.U32 R40, R25, UR4, R2 ;  /* 0x0000000419287c25 */ /* 0x000fc8000f8e0002 */
[----:B------:R-:W-:Y:S01]  /*2060*/  IMAD R0, R10, UR4, RZ ;  /* 0x000000040a007c24 */ /* 0x000fe2000f8e02ff */
[----:B------:R-:W-:-:S03]  /*2070*/  IADD3 R57, P0, R40, R60, RZ ;  /* 0x0000003c28397210 */ /* 0x000fc60007f1e0ff */
[----:B------:R-:W-:Y:S01]  /*2080*/  IMAD R7, R25, UR5, R0 ;  /* 0x0000000519077c24 */ /* 0x000fe2000f8e0200 */
[----:B------:R-:W-:Y:S05]  /*2090*/  @!P6 WARPSYNC.ALL ;  /* 0x000000000000e948 */ /* 0x000fea0003800000 */
[----:B------:R-:W-:Y:S01]  /*20a0*/  ULDC.64 UR4, c[0x0][0x320] ;  /* 0x0000c80000047ab9 */ /* 0x000fe20000000a00 */
[----:B------:R-:W-:Y:S02]  /*20b0*/  IMAD R0, R19, R66, RZ ;  /* 0x0000004213007224 */ /* 0x000fe400078e02ff */
[----:B------:R-:W-:Y:S02]  /*20c0*/  IMAD R2, R8, UR4, RZ ;  /* 0x0000000408027c24 */ /* 0x000fe4000f8e02ff */
[----:B------:R-:W-:-:S02]  /*20d0*/  IMAD R3, R18, R67, R0 ;  /* 0x0000004312037224 */ /* 0x000fc400078e0200 */
[----:B------:R-:W-:Y:S02]  /*20e0*/  IMAD R9, R5, UR5, R2 ;  /* 0x0000000505097c24 */ /* 0x000fe4000f8e0202 */
[----:B------:R-:W-:Y:S02]  /*20f0*/  IMAD.IADD R0, R41, 0x1, R7 ;  /* 0x0000000129007824 */ /* 0x000fe400078e0207 */
[----:B------:R-:W-:Y:S01]  /*2100*/  IMAD.WIDE.U32 R4, R5, UR4, R192 ;  /* 0x0000000405047c25 */ /* 0x000fe2000f8e00c0 */
[----:B------:R-:W-:Y:S02]  /*2110*/  ULDC.64 UR4, c[0x0][0x328] ;  /* 0x0000ca0000047ab9 */ /* 0x000fe40000000a00 */
[----:B------:R-:W-:Y:S01]  /*2120*/  IADD3.X R60, R0, R61, R3, P0, !PT ;  /* 0x0000003d003c7210 */ /* 0x000fe200007fe403 */
[----:B------:R-:W-:Y:S01]  /*2130*/  IMAD.IADD R5, R5, 0x1, R9 ;  /* 0x0000000105057824 */ /* 0x000fe200078e0209 */
[----:B------:R-:W-:Y:S01]  /*2140*/  @!P6 BAR.SYNC.DEFER_BLOCKING 0x9, 0x100 ;  /* 0x024400000000eb1d */ /* 0x000fe20000010000 */
[----:B------:R-:W-:Y:S01]  /*2150*/  IMAD.WIDE.U32 R2, R18, R70, R22 ;  /* 0x0000004612027225 */ /* 0x000fe200078e0016 */
[----:B------:R-:W-:-:S02]  /*2160*/  ISETP.GE.AND P0, PT, R192, R13, PT ;  /* 0x0000000dc000720c */ /* 0x000fc40003f06270 */
[----:B------:R-:W-:Y:S01]  /*2170*/  SHF.L.U64.HI R61, R66, 0x6, R67 ;  /* 0x00000006423d7819 */ /* 0x000fe20000010243 */
[----:B------:R-:W-:Y:S01]  /*2180*/  IMAD R9, R18, R71, R6 ;  /* 0x0000004712097224 */ /* 0x000fe200078e0206 */
[----:B------:R-:W-:Y:S01]  /*2190*/  SHF.L.U64.HI R67, R70, 0x5, R71 ;  /* 0x0000000546437819 */ /* 0x000fe20000010247 */
[----:B------:R-:W-:Y:S02]  /*21a0*/  IMAD R8, R10, UR4, RZ ;  /* 0x000000040a087c24 */ /* 0x000fe4000f8e02ff */
[----:B------:R-:W-:Y:S01]  /*21b0*/  IMAD.IADD R21, R3, 0x1, R9 ;  /* 0x0000000103157824 */ /* 0x000fe200078e0209 */
[----:B------:R-:W-:Y:S01]  /*21c0*/  SEL R3, R13, RZ, P0 ;  /* 0x000000ff0d037207 */ /* 0x000fe20000000000 */
[----:B------:R-:W-:Y:S02]  /*21d0*/  IMAD R83, R25, UR5, R8 ;  /* 0x0000000519537c24 */ /* 0x000fe4000f8e0208 */
[----:B------:R-:W-:-:S04]  /*21e0*/  IMAD.WIDE.U32 R6, R18, R70, R192 ;  /* 0x0000004612067225 */ /* 0x000fc800078e00c0 */
[----:B------:R-:W-:Y:S02]  /*21f0*/  IMAD.IADD R8, R192, 0x1, R3 ;  /* 0x00000001c0087824 */ /* 0x000fe400078e0203 */
[----:B------:R-:W-:Y:S02]  /*2200*/  IMAD.IADD R7, R9, 0x1, R7 ;  /* 0x0000000109077824 */ /* 0x000fe400078e0207 */
[----:B------:R-:W-:Y:S01]  /*2210*/  IMAD.WIDE.U32 R24, R25, UR4, R4 ;  /* 0x0000000419187c25 */ /* 0x000fe2000f8e0004 */
[----:B------:R-:W-:Y:S01]  /*2220*/  SHF.R.S32.HI R9, RZ, 0x1f, R8 ;  /* 0x0000001fff097819 */ /* 0x000fe20000011408 */
[----:B------:R-:W-:Y:S02]  /*2230*/  ULDC UR4, c[0x0][0x2e4] ;  /* 0x0000b90000047ab9 */ /* 0x000fe40000000800 */
[----:B------:R-:W-:Y:S01]  /*2240*/  IMAD R4, R19, R74, RZ ;  /* 0x0000004a13047224 */ /* 0x000fe200078e02ff */
[CC--:B------:R-:W-:Y:S01]  /*2250*/  LEA.HI R10, R9.reuse, R8.reuse, RZ, 0x7 ;  /* 0x00000008090a7211 */ /* 0x0c0fe200078f38ff */
[----:B------:R-:W-:Y:S01]  /*2260*/  IMAD.MOV.U32 R20, RZ, RZ, R2 ;  /* 0x000000ffff147224 */ /* 0x000fe200078e0002 */
[----:B------:R-:W-:Y:S01]  /*2270*/  LEA.HI R8, R9, R8, RZ, 0x4 ;  /* 0x0000000809087211 */ /* 0x000fe200078f20ff */
[----:B------:R-:W-:Y:S01]  /*2280*/  IMAD.WIDE.U32 R2, R18, R74, R22 ;  /* 0x0000004a12027225 */ /* 0x000fe200078e0016 */
[----:B------:R-:W-:-:S02]  /*2290*/  ISETP.GE.AND P1, PT, R192, UR4, PT ;  /* 0x00000004c0007c0c */ /* 0x000fc4000bf26270 */
[----:B------:R-:W-:Y:S01]  /*22a0*/  LOP3.LUT R9, R208, 0x70, R8, 0xf8, !PT ;  /* 0x00000070d0097812 */ /* 0x000fe200078ef808 */
[----:B------:R-:W-:Y:S01]  /*22b0*/  IMAD R11, R18, R75, R4 ;  /* 0x0000004b120b7224 */ /* 0x000fe200078e0204 */
[----:B------:R-:W-:Y:S01]  /*22c0*/  LOP3.LUT R77, R8, 0xfffffff0, RZ, 0xc0, !PT ;  /* 0xfffffff0084d7812 */ /* 0x000fe200078ec0ff */
[----:B------:R-:W-:Y:S01]  /*22d0*/  IMAD.WIDE.U32 R4, R18, R74, R192 ;  /* 0x0000004a12047225 */ /* 0x000fe200078e00c0 */
[----:B------:R-:W-:Y:S02]  /*22e0*/  LOP3.LUT R9, R9, R210, RZ, 0x3c, !PT ;  /* 0x000000d209097212 */ /* 0x000fe400078e3cff */
[----:B------:R-:W-:Y:S01]  /*22f0*/  ISETP.GE.AND P2, PT, R100, UR4, PT ;  /* 0x0000000464007c0c */ /* 0x000fe2000bf46270 */
[----:B------:R-:W-:Y:S01]  /*2300*/  IMAD.IADD R43, R3, 0x1, R11 ;  /* 0x00000001032b7824 */ /* 0x000fe200078e020b */
[--C-:B------:R-:W-:Y:S01]  /*2310*/  LOP3.LUT R3, R209, 0x70, R8.reuse, 0xf8, !PT ;  /* 0x00000070d1037812 */ /* 0x100fe200078ef808 */
[----:B------:R-:W-:Y:S01]  /*2320*/  IMAD.SHL.U32 R10, R10, 0x40, RZ ;  /* 0x000000400a0a7824 */ /* 0x000fe200078e00ff */
[----:B------:R-:W-:Y:S01]  /*2330*/  SHF.R.S32.HI R79, RZ, 0x4, R8 ;  /* 0x00000004ff4f7819 */ /* 0x000fe20000011408 */
[----:B------:R-:W-:Y:S01]  /*2340*/  IMAD.IADD R5, R11, 0x1, R5 ;  /* 0x000000010b057824 */ /* 0x000fe200078e0205 */
[----:B-----5:R-:W-:Y:S01]  /*2350*/  SHF.R.S32.HI R11, RZ, 0x1f, R27 ;  /* 0x0000001fff0b7819 */ /* 0x020fe2000001141b */
[----:B------:R-:W-:Y:S01]  /*2360*/  IMAD.MOV.U32 R42, RZ, RZ, R2 ;  /* 0x000000ffff2a7224 */ /* 0x000fe200078e0002 */
[----:B------:R-:W-:Y:S01]  /*2370*/  LOP3.LUT R10, R10, 0xffffe000, RZ, 0xc0, !PT ;  /* 0xffffe0000a0a7812 */ /* 0x000fe200078ec0ff */
[----:B------:R-:W-:Y:S01]  /*2380*/  IMAD.WIDE.U32 R20, R27, R70, R20 ;  /* 0x000000461b147225 */ /* 0x000fe200078e0014 */
[----:B------:R-:W-:-:S02]  /*2390*/  LOP3.LUT R3, R3, R212, RZ, 0x3c, !PT ;  /* 0x000000d403037212 */ /* 0x000fc400078e3cff */
[----:B------:R-:W-:Y:S01]  /*23a0*/  IADD3 R64, R9, R10, R211 ;  /* 0x0000000a09407210 */ /* 0x000fe20007ffe0d3 */
[----:B------:R-:W-:Y:S01]  /*23b0*/  IMAD R2, R11, R70, RZ ;  /* 0x000000460b027224 */ /* 0x000fe200078e02ff */
[----:B------:R-:W-:Y:S01]  /*23c0*/  IADD3 R62, R3, R10, R213 ;  /* 0x0000000a033e7210 */ /* 0x000fe20007ffe0d5 */
[----:B------:R-:W-:Y:S01]  /*23d0*/  IMAD R10, R11, R74, RZ ;  /* 0x0000004a0b0a7224 */ /* 0x000fe200078e02ff */
[----:B------:R-:W-:Y:S01]  /*23e0*/  SHF.R.S32.HI R81, RZ, 0x1f, R77 ;  /* 0x0000001fff517819 */ /* 0x000fe2000001144d */
[C---:B------:R-:W-:Y:S01]  /*23f0*/  IMAD R9, R27.reuse, R71, R2 ;  /* 0x000000471b097224 */ /* 0x040fe200078e0202 */
[----:B------:R-:W-:Y:S01]  /*2400*/  SHF.L.U64.HI R71, R74, 0x5, R75 ;  /* 0x000000054a477819 */ /* 0x000fe2000001024b */
[----:B------:R-:W-:-:S04]  /*2410*/  IMAD.WIDE.U32 R2, R27, R70, R6 ;  /* 0x000000461b027225 */ /* 0x000fc800078e0006 */
[C---:B------:R-:W-:Y:S02]  /*2420*/  IMAD R7, R27.reuse, R75, R10 ;  /* 0x0000004b1b077224 */ /* 0x040fe400078e020a */
[----:B------:R-:W-:-:S04]  /*2430*/  IMAD.WIDE.U32 R42, R27, R74, R42 ;  /* 0x0000004a1b2a7225 */ /* 0x000fc800078e002a */
[----:B------:R-:W-:-:S04]  /*2440*/  IMAD.WIDE.U32 R44, R27, R74, R4 ;  /* 0x0000004a1b2c7225 */ /* 0x000fc800078e0004 */
[----:B------:R-:W-:Y:S02]  /*2450*/  IMAD.SHL.U32 R66, R66, 0x20, RZ ;  /* 0x0000002042427824 */ /* 0x000fe400078e00ff */
[----:B------:R-:W-:Y:S02]  /*2460*/  IMAD.SHL.U32 R70, R70, 0x40, RZ ;  /* 0x0000004046467824 */ /* 0x000fe400078e00ff */
[----:B------:R-:W-:Y:S02]  /*2470*/  IMAD.SHL.U32 R74, R74, 0x40, RZ ;  /* 0x000000404a4a7824 */ /* 0x000fe400078e00ff */
[----:B------:R-:W-:Y:S02]  /*2480*/  VIADD R75, R28, 0x8 ;  /* 0x000000081c4b7836 */ /* 0x000fe40000000000 */
[----:B------:R-:W-:Y:S02]  /*2490*/  IMAD.IADD R78, R21, 0x1, R9 ;  /* 0x00000001154e7824 */ /* 0x000fe400078e0209 */
[----:B------:R-:W-:-:S02]  /*24a0*/  IMAD.IADD R80, R9, 0x1, R3 ;  /* 0x0000000109507824 */ /* 0x000fc400078e0203 */
[----:B------:R-:W-:Y:S02]  /*24b0*/  IMAD.IADD R82, R43, 0x1, R7 ;  /* 0x000000012b527824 */ /* 0x000fe400078e0207 */
[----:B------:R-:W-:Y:S02]  /*24c0*/  IMAD.IADD R84, R7, 0x1, R45 ;  /* 0x0000000107547824 */ /* 0x000fe400078e022d */
[----:B------:R-:W-:-:S07]  /*24d0*/  IMAD.IADD R83, R25, 0x1, R83 ;  /* 0x0000000119537824 */ /* 0x000fce00078e0253 */
.L_x_1274:
[----:B------:R-:W0:Y:S01]  /*24e0*/  LDC.64 R50, c[0x0][0x2d8] ;  /* 0x0000b600ff327b82 */ /* 0x000e220000000a00 */
[----:B------:R-:W-:Y:S01]  /*24f0*/  VIADD R49, R49, 0xffffffff ;  /* 0xffffffff31317836 */ /* 0x000fe20000000000 */
[----:B------:R-:W-:Y:S05]  /*2500*/  YIELD ;  /* 0x0000000000007946 */ /* 0x000fea0003800000 */
[----:B--23--:R-:W-:Y:S01]  /*2510*/  SHF.R.S32.HI R11, RZ, 0x1f, R49 ;  /* 0x0000001fff0b7819 */ /* 0x00cfe20000011431 */
[----:B------:R-:W1:Y:S01]  /*2520*/  LDC R37, c[0x0][0x3d4] ;  /* 0x0000f500ff257b82 */ /* 0x000e620000000800 */
[-C--:B------:R-:W-:Y:S01]  /*2530*/  IMAD R4, R61, R49.reuse, RZ ;  /* 0x000000313d047224 */ /* 0x080fe200078e02ff */
[----:B------:R-:W-:Y:S01]  /*2540*/  BSSY B0, `(.L_x_1227) ;  /* 0x000048b000007945 */ /* 0x000fe20003800000 */
[----:B------:R-:W-:-:S04]  /*2550*/  IMAD.WIDE.U32 R54, R65, R49, RZ ;  /* 0x0000003141367225 */ /* 0x000fc800078e00ff */
[----:B------:R-:W-:Y:S01]  /*2560*/  IMAD R5, R11, R65, R4 ;  /* 0x000000410b057224 */ /* 0x000fe200078e0204 */
[----:B------:R-:W-:-:S03]  /*2570*/  IADD3 R13, P3, P4, R57, R54, R66 ;  /* 0x00000036390d7210 */ /* 0x000fc60007c7e042 */
[----:B------:R-:W-:Y:S02]  /*2580*/  IMAD.IADD R59, R55, 0x1, R5 ;  /* 0x00000001373b7824 */ /* 0x000fe400078e0205 */
[----:B------:R-:W-:-:S03]  /*2590*/  IMAD R5, R17, 0x4000, R215 ;  /* 0x0000400011057824 */ /* 0x000fc600078e02d7 */
[----:B------:R-:W-:Y:S01]  /*25a0*/  IADD3.X R4, R60, R59, R63, P3, P4 ;  /* 0x0000003b3c047210 */ /* 0x000fe20001fe843f */
[----:B------:R-:W-:Y:S01]  /*25b0*/  IMAD.IADD R86, R16, 0x1, R5 ;  /* 0x0000000110567824 */ /* 0x000fe200078e0205 */
[-C--:B0-----:R-:W-:Y:S02]  /*25c0*/  IADD3 R14, P4, P5, R54, R50.reuse, R57 ;  /* 0x00000032360e7210 */ /* 0x081fe40007d9e039 */
[----:B------:R-:W-:Y:S02]  /*25d0*/  IADD3 R12, P3, R13, R50, RZ ;  /* 0x000000320d0c7210 */ /* 0x000fe40007f7e0ff */
[----:B------:R-:W-:Y:S02]  /*25e0*/  IADD3.X R15, R59, R51, R60, P4, P5 ;  /* 0x000000333b0f7210 */ /* 0x000fe400027ea43c */
[----:B-1----:R-:W-:Y:S01]  /*25f0*/  ISETP.GE.AND P4, PT, R37, 0x1, PT ;  /* 0x000000012500780c */ /* 0x002fe20003f86270 */
[----:B------:R-:W-:Y:S01]  /*2600*/  IMAD.X R13, R4, 0x1, R51, P3 ;  /* 0x00000001040d7824 */ /* 0x000fe200018e0633 */
[----:B------:R-:W-:-:S04]  /*2610*/  ISETP.GT.AND P5, PT, R49, R26, PT ;  /* 0x0000001a3100720c */ /* 0x000fc80003fa4270 */
[----:B------:R-:W-:-:S07]  /*2620*/  P2R R101, PR, RZ, 0x20 ;  /* 0x00000020ff657803 */ /* 0x000fce0000000000 */
[----:B----4-:R-:W-:Y:S05]  /*2630*/  @!P4 BRA `(.L_x_1228) ;  /* 0x000000440084c947 */ /* 0x010fea0003800000 */
[----:B------:R-:W-:Y:S01]  /*2640*/  ULDC.U8 UR4, c[0x0][0x3f0] ;  /* 0x0000fc0000047ab9 */ /* 0x000fe20000000000 */
[-C--:B------:R-:W-:Y:S01]  /*2650*/  IMAD R5, R72, R49.reuse, RZ ;  /* 0x0000003148057224 */ /* 0x080fe200078e02ff */
[----:B------:R-:W-:Y:S01]  /*2660*/  ISETP.NE.AND P3, PT, RZ, UR4, PT ;  /* 0x00000004ff007c0c */ /* 0x000fe2000bf65270 */
[-C--:B------:R-:W-:Y:S02]  /*2670*/  IMAD R7, R68, R49.reuse, RZ ;  /* 0x0000003144077224 */ /* 0x080fe400078e02ff */
[C---:B------:R-:W-:Y:S02]  /*2680*/  IMAD R9, R11.reuse, R74, R5 ;  /* 0x0000004a0b097224 */ /* 0x040fe400078e0205 */
[----:B------:R-:W-:Y:S02]  /*2690*/  IMAD R11, R11, R70, R7 ;  /* 0x000000460b0b7224 */ /* 0x000fe400078e0207 */
[----:B------:R-:W-:Y:S02]  /*26a0*/  IMAD R87, R49, -0x40, R48 ;  /* 0xffffffc031577824 */ /* 0x000fe400078e0230 */
[----:B------:R-:W-:-:S03]  /*26b0*/  IMAD.WIDE.U32 R6, R74, R49, RZ ;  /* 0x000000314a067225 */ /* 0x000fc600078e00ff */
[----:B------:R-:W-:Y:S01]  /*26c0*/  VIMNMX R87, R87, 0x40, PT ;  /* 0x0000004057577848 */ /* 0x000fe20003fe0100 */
        /* <DEDUP_REMOVED lines=28> */
.L_x_1231:
[----:B------:R-:W-:Y:S05]  /*2890*/  BSYNC B1 ;  /* 0x0000000000017941 */ /* 0x000fea0003800000 */
.L_x_1230:
[----:B------:R-:W-:Y:S01]  /*28a0*/  ISETP.GE.AND P5, PT, R195, R87, PT ;  /* 0x00000057c300720c */ /* 0x000fe20003fa6270 */
[----:B------:R-:W-:Y:S01]  /*28b0*/  BSSY B1, `(.L_x_1232) ;  /* 0x000001b000017945 */ /* 0x000fe20003800000 */
[----:B------:R-:W-:Y:S02]  /*28c0*/  CS2R R30, SRZ ;  /* 0x00000000001e7805 */ /* 0x000fe4000001ff00 */
[----:B0-----:R-:W-:Y:S01]  /*28d0*/  CS2R R10, SRZ ;  /* 0x00000000000a7805 */ /* 0x001fe2000001ff00 */
[----:B-----5:R-:W-:Y:S01]  /*28e0*/  IMAD.MOV.U32 R36, RZ, RZ, R32 ;  /* 0x000000ffff247224 */ /* 0x020fe200078e0020 */
[----:B------:R-:W-:Y:S01]  /*28f0*/  CS2R R28, SRZ ;  /* 0x00000000001c7805 */ /* 0x000fe2000001ff00 */
[----:B------:R-:W-:-:S06]  /*2900*/  IMAD.MOV.U32 R99, RZ, RZ, R58 ;  /* 0x000000ffff637224 */ /* 0x000fcc00078e003a */
[----:B------:R-:W-:Y:S05]  /*2910*/  @P5 BRA `(.L_x_1233) ;  /* 0x0000000000505947 */ /* 0x000fea0003800000 */
        /* <DEDUP_REMOVED lines=20> */
.L_x_1233:
[----:B------:R-:W-:Y:S05]  /*2a60*/  BSYNC B1 ;  /* 0x0000000000017941 */ /* 0x000fea0003800000 */
.L_x_1232:
[----:B------:R-:W-:Y:S01]  /*2a70*/  UISETP.NE.AND UP0, UPT, UR45, 0x3, UPT ;  /* 0x000000032d00788c */ /* 0x000fe2000bf05270 */
[----:B------:R-:W-:Y:S02]  /*2a80*/  IMAD.MOV.U32 R54, RZ, RZ, R34 ;  /* 0x000000ffff367224 */ /* 0x000fe400078e0022 */
[----:B------:R-:W-:Y:S02]  /*2a90*/  IMAD.MOV.U32 R96, RZ, RZ, R38 ;  /* 0x000000ffff607224 */ /* 0x000fe400078e0026 */
[----:B-----5:R-:W-:Y:S01]  /*2aa0*/  IMAD.MOV.U32 R50, RZ, RZ, R8 ;  /* 0x000000ffff327224 */ /* 0x020fe200078e0008 */
[----:B------:R-:W-:Y:S01]  /*2ab0*/  PLOP3.LUT P3, PT, PT, PT, UP0, 0x80, 0x0 ;  /* 0x000000000000781c */ /* 0x000fe20003f6f008 */
[----:B------:R-:W-:Y:S02]  /*2ac0*/  IMAD.MOV.U32 R52, RZ, RZ, R30 ;  /* 0x000000ffff347224 */ /* 0x000fe400078e001e */
[----:B------:R-:W-:Y:S02]  /*2ad0*/  IMAD.MOV.U32 R51, RZ, RZ, R10 ;  /* 0x000000ffff337224 */ /* 0x000fe400078e000a */
[----:B------:R-:W-:-:S08]  /*2ae0*/  IMAD.MOV.U32 R53, RZ, RZ, R28 ;  /* 0x000000ffff357224 */ /* 0x000fd000078e001c */
[----:B------:R-:W-:Y:S05]  /*2af0*/  @!P3 BRA `(.L_x_1234) ;  /* 0x000000000004b947 */ /* 0x000fea0003800000 */
[----:B------:R-:W-:Y:S01]  /*2b00*/  BPT.TRAP 0x1 ;  /* 0x000000040000795c */ /* 0x000fe20000300000 */
.L_x_1234:
[----:B------:R-:W-:Y:S01]  /*2b10*/  LEA R85, R17, R16, 0x3 ;  /* 0x0000001011557211 */ /* 0x000fe200078e18ff */
[----:B------:R-:W-:Y:S01]  /*2b20*/  BSSY B1, `(.L_x_1235) ;  /* 0x0000004000017945 */ /* 0x000fe20003800000 */
[----:B------:R-:W-:-:S04]  /*2b30*/  SHF.L.U32 R88, R201, 0x1f, RZ ;  /* 0x0000001fc9587819 */ /* 0x000fc800000006ff */
[----:B------:R-:W1:Y:S02]  /*2b40*/  SYNCS.PHASECHK.TRANS64.TRYWAIT P6, [R85+URZ+0x28490], R88 ;  /* 0x02849058550075a7 */ /* 0x000e6400080c017f */
[----:B-1----:R-:W-:Y:S05]  /*2b50*/  @!P6 BRA `(.L_x_1236) ;  /* 0x0000022400f8e947 */ /* 0x002fea0003800000 */
.L_x_1602:
[----:B------:R-:W-:Y:S05]  /*2b60*/  BSYNC B1 ;  /* 0x0000000000017941 */ /* 0x000fea0003800000 */
.L_x_1235:
[----:B------:R-:W-:Y:S04]  /*2b70*/  BSSY B1, `(.L_x_1237) ;  /* 0x00000ea000017945 */ /* 0x000fe80003800000 */
[----:B------:R-:W-:Y:S05]  /*2b80*/  @P4 BRA `(.L_x_1238) ;  /* 0x0000000c00a04947 */ /* 0x000fea0003800000 */
[----:B------:R-:W-:Y:S04]  /*2b90*/  BSSY B2, `(.L_x_1239) ;  /* 0x0000074000027945 */ /* 0x000fe80003800000 */
[----:B------:R-:W-:Y:S05]  /*2ba0*/  @P1 BRA `(.L_x_1240) ;  /* 0x0000000400c81947 */ /* 0x000fea0003800000 */
[----:B0-----:R0:W2:Y:S01]  /*2bb0*/  LDS.128 R4, [R86+0x20000] ;  /* 0x0200000056047984 */ /* 0x0010a20000000c00 */
[----:B------:R-:W-:Y:S01]  /*2bc0*/  ISETP.GE.AND P4, PT, R22, R37, PT ;  /* 0x000000251600720c */ /* 0x000fe20003f86270 */
[----:B------:R-:W-:-:S12]  /*2bd0*/  BSSY B3, `(.L_x_1241) ;  /* 0x000006e000037945 */ /* 0x000fd80003800000 */
[----:B0-----:R-:W-:Y:S05]  /*2be0*/  @P4 BRA `(.L_x_1242) ;  /* 0x0000000400b04947 */ /* 0x001fea0003800000 */
[----:B------:R-:W-:Y:S01]  /*2bf0*/  SHF.R.U32.HI R93, RZ, 0x10, R59 ;  /* 0x00000010ff5d7819 */ /* 0x000fe2000001163b */
[----:B--2---:R-:W-:Y:S01]  /*2c00*/  IMAD.MOV.U32 R55, RZ, RZ, R7 ;  /* 0x000000ffff377224 */ /* 0x004fe200078e0007 */
[--C-:B------:R-:W-:Y:S02]  /*2c10*/  SHF.R.U32.HI R92, RZ, 0x8, R59.reuse ;  /* 0x00000008ff5c7819 */ /* 0x100fe4000001163b */
[----:B------:R-:W-:Y:S02]  /*2c20*/  LOP3.LUT R38, R59, 0xff, RZ, 0xc0, !PT ;  /* 0x000000ff3b267812 */ /* 0x000fe400078ec0ff */
[----:B------:R-:W-:Y:S02]  /*2c30*/  SHF.R.U32.HI R91, RZ, 0x18, R59 ;  /* 0x00000018ff5b7819 */ /* 0x000fe4000001163b */
[----:B------:R-:W-:Y:S02]  /*2c40*/  SHF.R.U32.HI R89, RZ, 0x8, R39 ;  /* 0x00000008ff597819 */ /* 0x000fe40000011627 */
[----:B------:R-:W-:-:S02]  /*2c50*/  LOP3.LUT R58, R39, 0xff, RZ, 0xc0, !PT ;  /* 0x000000ff273a7812 */ /* 0x000fc400078ec0ff */
[--C-:B------:R-:W-:Y:S02]  /*2c60*/  SHF.R.U32.HI R59, RZ, 0x18, R39.reuse ;  /* 0x00000018ff3b7819 */ /* 0x100fe40000011627 */
[----:B------:R-:W-:Y:S01]  /*2c70*/  SHF.R.U32.HI R90, RZ, 0x10, R39 ;  /* 0x00000010ff5a7819 */ /* 0x000fe20000011627 */
[----:B------:R-:W-:Y:S01]  /*2c80*/  IMAD.MOV.U32 R39, RZ, RZ, R6 ;  /* 0x000000ffff277224 */ /* 0x000fe200078e0006 */
[----:B------:R-:W-:Y:S01]  /*2c90*/  PRMT R59, R59, 0x654, R58 ;  /* 0x000006543b3b7816 */ /* 0x000fe2000000003a */
[----:B------:R-:W-:Y:S01]  /*2ca0*/  IMAD.SHL.U32 R58, R89, 0x100, RZ ;  /* 0x00000100593a7824 */ /* 0x000fe200078e00ff */
[----:B------:R-:W-:Y:S01]  /*2cb0*/  PRMT R7, R91, 0x654, R38 ;  /* 0x000006545b077816 */ /* 0x000fe20000000026 */
[----:B------:R-:W-:-:S03]  /*2cc0*/  IMAD.SHL.U32 R6, R92, 0x100, RZ ;  /* 0x000001005c067824 */ /* 0x000fc600078e00ff */
[----:B------:R-:W-:Y:S01]  /*2cd0*/  LOP3.LUT R91, R59, 0xff00, R58, 0xf8, !PT ;  /* 0x0000ff003b5b7812 */ /* 0x000fe200078ef83a */
[----:B------:R-:W-:Y:S01]  /*2ce0*/  IMAD.U32 R58, R90, 0x10000, RZ ;  /* 0x000100005a3a7824 */ /* 0x000fe200078e00ff */
[----:B------:R-:W-:Y:S01]  /*2cf0*/  LOP3.LUT R38, R7, 0xff00, R6, 0xf8, !PT ;  /* 0x0000ff0007267812 */ /* 0x000fe200078ef806 */
[----:B------:R-:W-:Y:S01]  /*2d00*/  IMAD.U32 R7, R93, 0x10000, RZ ;  /* 0x000100005d077824 */ /* 0x000fe200078e00ff */
[----:B------:R-:W-:Y:S02]  /*2d10*/  F2FP.F16.E4M3.UNPACK_B R59, R96.H1 ;  /* 0x00000060ff3b723e */ /* 0x000fe400030006ff */
[-C--:B------:R-:W-:Y:S02]  /*2d20*/  F2FP.F16.E4M3.UNPACK_B R6, R5.reuse ;  /* 0x00000005ff06723e */ /* 0x080fe400020006ff */
[----:B------:R-:W-:Y:S01]  /*2d30*/  F2FP.F16.E4M3.UNPACK_B R5, R5.H1 ;  /* 0x00000005ff05723e */ /* 0x000fe200030006ff */
[--C-:B------:R-:W-:Y:S01]  /*2d40*/  HADD2.F32 R90, -RZ, R59.reuse.H0_H0 ;  /* 0x2000003bff5a7230 */ /* 0x100fe20000004100 */
[----:B------:R-:W-:Y:S01]  /*2d50*/  LOP3.LUT R92, R91, 0xff0000, R58, 0xf8, !PT ;  /* 0x00ff00005b5c7812 */ /* 0x000fe200078ef83a */
[----:B------:R-:W-:Y:S01]  /*2d60*/  HADD2.F32 R91, -RZ, R59.H1_H1 ;  /* 0x3000003bff5b7230 */ /* 0x000fe20000004100 */
[----:B------:R-:W-:Y:S01]  /*2d70*/  LOP3.LUT R89, R38, 0xff0000, R7, 0xf8, !PT ;  /* 0x00ff000026597812 */ /* 0x000fe200078ef807 */
[----:B------:R-:W-:Y:S01]  /*2d80*/  HADD2.F32 R7, -RZ, R6.H1_H1 ;  /* 0x30000006ff077230 */ /* 0x000fe20000004100 */
[----:B------:R-:W-:Y:S01]  /*2d90*/  F2FP.F16.E4M3.UNPACK_B R58, R99.H1 ;  /* 0x00000063ff3a723e */ /* 0x000fe200030006ff */
[----:B------:R-:W-:-:S02]  /*2da0*/  HADD2.F32 R38, -RZ, R5.H1_H1 ;  /* 0x30000005ff267230 */ /* 0x000fc40000004100 */
[----:B------:R-:W-:Y:S02]  /*2db0*/  HADD2.F32 R6, -RZ, R6.H0_H0 ;  /* 0x20000006ff067230 */ /* 0x000fe40000004100 */
[-C--:B------:R-:W-:Y:S01]  /*2dc0*/  FMUL.FTZ R93, R7, R90.reuse ;  /* 0x0000005a075d7220 */ /* 0x080fe20000410000 */
[--C-:B------:R-:W-:Y:S02]  /*2dd0*/  HADD2.F32 R59, -RZ, R58.reuse.H0_H0 ;  /* 0x2000003aff3b7230 */ /* 0x100fe40000004100 */
[----:B------:R-:W-:Y:S01]  /*2de0*/  FMUL.FTZ R94, R38, R91 ;  /* 0x0000005b265e7220 */ /* 0x000fe20000410000 */
[----:B------:R-:W-:Y:S02]  /*2df0*/  HADD2.F32 R5, -RZ, R5.H0_H0 ;  /* 0x20000005ff057230 */ /* 0x000fe40000004100 */
[C---:B------:R-:W-:Y:S01]  /*2e00*/  FMUL.FTZ R90, R6.reuse, R90 ;  /* 0x0000005a065a7220 */ /* 0x040fe20000410000 */
[----:B------:R-:W-:Y:S02]  /*2e10*/  HADD2.F32 R58, -RZ, R58.H1_H1 ;  /* 0x3000003aff3a7230 */ /* 0x000fe40000004100 */
[----:B------:R-:W-:Y:S01]  /*2e20*/  FFMA.FTZ R95, R6, R59, -R93 ;  /* 0x0000003b065f7223 */ /* 0x000fe2000001085d */
[----:B------:R-:W-:Y:S01]  /*2e30*/  F2FP.F16.E4M3.UNPACK_B R6, R96 ;  /* 0x00000060ff06723e */ /* 0x000fe200020006ff */
[----:B------:R-:W-:Y:S01]  /*2e40*/  FMUL.FTZ R91, R5, R91 ;  /* 0x0000005b055b7220 */ /* 0x000fe20000410000 */
[----:B------:R-:W-:Y:S01]  /*2e50*/  FFMA.FTZ R96, R7, R59, R90 ;  /* 0x0000003b07607223 */ /* 0x000fe2000001005a */
[----:B------:R-:W-:Y:S01]  /*2e60*/  FFMA.FTZ R97, R5, R58, -R94 ;  /* 0x0000003a05617223 */ /* 0x000fe2000001085e */
[----:B------:R-:W-:Y:S01]  /*2e70*/  F2FP.F16.E4M3.UNPACK_B R5, R4.H1 ;  /* 0x00000004ff05723e */ /* 0x000fe200030006ff */
[----:B------:R-:W-:Y:S01]  /*2e80*/  FFMA.FTZ R98, R38, R58, R91 ;  /* 0x0000003a26627223 */ /* 0x000fe2000001005b */
[----:B------:R-:W-:Y:S01]  /*2e90*/  F2FP.F16.E4M3.UNPACK_B R4, R4 ;  /* 0x00000004ff04723e */ /* 0x000fe200020006ff */
[--C-:B------:R-:W-:Y:S01]  /*2ea0*/  HADD2.F32 R90, -RZ, R6.reuse.H1_H1 ;  /* 0x30000006ff5a7230 */ /* 0x100fe20000004100 */
[----:B------:R-:W-:Y:S01]  /*2eb0*/  F2FP.F16.E4M3.UNPACK_B R38, R99 ;  /* 0x00000063ff26723e */ /* 0x000fe200020006ff */
[----:B------:R-:W-:Y:S01]  /*2ec0*/  HADD2.F32 R59, -RZ, R6.H0_H0 ;  /* 0x20000006ff3b7230 */ /* 0x000fe20000004100 */
[----:B------:R-:W-:Y:S01]  /*2ed0*/  F2FP.SATFINITE.E4M3.F32.PACK_AB_MERGE_C R102, R98, R97, RZ ;  /* 0x000000616266723e */ /* 0x000fe200048070ff */
[----:B------:R-:W-:-:S02]  /*2ee0*/  HADD2.F32 R6, -RZ, R5.H0_H0 ;  /* 0x20000005ff067230 */ /* 0x000fc40000004100 */
[----:B------:R-:W-:Y:S02]  /*2ef0*/  HADD2.F32 R7, -RZ, R5.H1_H1 ;  /* 0x30000005ff077230 */ /* 0x000fe40000004100 */
[--C-:B------:R-:W-:Y:S02]  /*2f00*/  HADD2.F32 R5, -RZ, R4.reuse.H0_H0 ;  /* 0x20000004ff057230 */ /* 0x100fe40000004100 */
[-C--:B------:R-:W-:Y:S01]  /*2f10*/  FMUL.FTZ R94, R6, R90.reuse ;  /* 0x0000005a065e7220 */ /* 0x080fe20000410000 */
[----:B------:R-:W-:Y:S02]  /*2f20*/  HADD2.F32 R4, -RZ, R4.H1_H1 ;  /* 0x30000004ff047230 */ /* 0x000fe40000004100 */
[----:B------:R-:W-:Y:S01]  /*2f30*/  FMUL.FTZ R91, R7, R90 ;  /* 0x0000005a075b7220 */ /* 0x000fe20000410000 */
[--C-:B------:R-:W-:Y:S02]  /*2f40*/  HADD2.F32 R58, -RZ, R38.reuse.H1_H1 ;  /* 0x30000026ff3a7230 */ /* 0x100fe40000004100 */
[----:B------:R-:W-:-:S02]  /*2f50*/  HADD2.F32 R38, -RZ, R38.H0_H0 ;  /* 0x20000026ff267230 */ /* 0x000fc40000004100 */
[-C--:B------:R-:W-:Y:S01]  /*2f60*/  FMUL.FTZ R90, R4, R59.reuse ;  /* 0x0000003b045a7220 */ /* 0x080fe20000410000 */
[----:B------:R-:W-:Y:S01]  /*2f70*/  FMUL.FTZ R59, R5, R59 ;  /* 0x0000003b053b7220 */ /* 0x000fe20000410000 */
[-C--:B------:R-:W-:Y:S01]  /*2f80*/  FFMA.FTZ R91, R6, R58.reuse, -R91 ;  /* 0x0000003a065b7223 */ /* 0x080fe2000001085b */
[----:B------:R-:W-:Y:S01]  /*2f90*/  FFMA.FTZ R58, R7, R58, R94 ;  /* 0x0000003a073a7223 */ /* 0x000fe2000001005e */
[-C--:B------:R-:W-:Y:S01]  /*2fa0*/  FFMA.FTZ R93, R5, R38.reuse, -R90 ;  /* 0x00000026055d7223 */ /* 0x080fe2000001085a */
[----:B------:R-:W-:Y:S01]  /*2fb0*/  FFMA.FTZ R94, R4, R38, R59 ;  /* 0x00000026045e7223 */ /* 0x000fe2000001003b */
[----:B------:R-:W-:Y:S02]  /*2fc0*/  F2FP.F16.E4M3.UNPACK_B R5, R55.H1 ;  /* 0x00000037ff05723e */ /* 0x000fe400030006ff */
[-C--:B------:R-:W-:Y:S02]  /*2fd0*/  F2FP.F16.E4M3.UNPACK_B R59, R92.reuse.H1 ;  /* 0x0000005cff3b723e */ /* 0x080fe400030006ff */
[----:B------:R-:W-:Y:S01]  /*2fe0*/  F2FP.SATFINITE.E4M3.F32.PACK_AB_MERGE_C R99, R58, R91, RZ ;  /* 0x0000005b3a63723e */ /* 0x000fe200048070ff */
[----:B------:R-:W-:Y:S01]  /*2ff0*/  HADD2.F32 R7, -RZ, R5.H1_H1 ;  /* 0x30000005ff077230 */ /* 0x000fe20000004100 */
        /* <DEDUP_REMOVED lines=15> */
[-C--:B------:R-:W-:Y:S01]  /*30f0*/  FMUL.FTZ R91, R5, R90.reuse ;  /* 0x0000005a055b7220 */ /* 0x080fe20000410000 */
[----:B------:R-:W-:Y:S01]  /*3100*/  F2FP.F16.E4M3.UNPACK_B R55, R55 ;  /* 0x00000037ff37723e */ /* 0x000fe200020006ff */
[----:B------:R-:W-:Y:S01]  /*3110*/  FMUL.FTZ R90, R4, R90 ;  /* 0x0000005a045a7220 */ /* 0x000fe20000410000 */
[----:B------:R-:W-:-:S02]  /*3120*/  HADD2.F32 R92, -RZ, R92.H0_H0 ;  /* 0x2000005cff5c7230 */ /* 0x000fc40000004100 */
[-C--:B------:R-:W-:Y:S01]  /*3130*/  FFMA.FTZ R91, R4, R6.reuse, -R91 ;  /* 0x00000006045b7223 */ /* 0x080fe2000001085b */
[----:B------:R-:W-:Y:S02]  /*3140*/  HADD2.F32 R4, -RZ, R39.H0_H0 ;  /* 0x20000027ff047230 */ /* 0x000fe40000004100 */
[----:B------:R-:W-:Y:S01]  /*3150*/  FFMA.FTZ R90, R5, R6, R90 ;  /* 0x00000006055a7223 */ /* 0x000fe2000001005a */
[----:B------:R-:W-:Y:S02]  /*3160*/  HADD2.F32 R5, -RZ, R55.H0_H0 ;  /* 0x20000037ff057230 */ /* 0x000fe40000004100 */
[----:B------:R-:W-:Y:S01]  /*3170*/  FFMA.FTZ R98, R7, R58, R98 ;  /* 0x0000003a07627223 */ /* 0x000fe20000010062 */
[----:B------:R-:W-:Y:S02]  /*3180*/  HADD2.F32 R39, -RZ, R39.H1_H1 ;  /* 0x30000027ff277230 */ /* 0x000fe40000004100 */
[----:B------:R-:W-:Y:S01]  /*3190*/  HADD2.F32 R55, -RZ, R55.H1_H1 ;  /* 0x30000037ff377230 */ /* 0x000fe20000004100 */
[----:B------:R-:W-:Y:S01]  /*31a0*/  F2FP.SATFINITE.E4M3.F32.PACK_AB_MERGE_C R90, R90, R91, RZ ;  /* 0x0000005b5a5a723e */ /* 0x000fe200048070ff */
[----:B------:R-:W-:-:S02]  /*31b0*/  HADD2.F32 R6, -RZ, R59.H0_H0 ;  /* 0x2000003bff067230 */ /* 0x000fc40000004100 */
[-C--:B------:R-:W-:Y:S01]  /*31c0*/  FMUL.FTZ R7, R39, R92.reuse ;  /* 0x0000005c27077220 */ /* 0x080fe20000410000 */
[----:B------:R-:W-:Y:S02]  /*31d0*/  HADD2.F32 R89, -RZ, R89.H0_H0 ;  /* 0x20000059ff597230 */ /* 0x000fe40000004100 */
[C---:B------:R-:W-:Y:S01]  /*31e0*/  FMUL.FTZ R92, R4.reuse, R92 ;  /* 0x0000005c045c7220 */ /* 0x040fe20000410000 */
        /* <DEDUP_REMOVED lines=12> */
.L_x_1242:
[----:B------:R-:W-:Y:S05]  /*32b0*/  BSYNC B3 ;  /* 0x0000000000037941 */ /* 0x000fea0003800000 */
.L_x_1241:
[----:B--2---:R2:W-:Y:S02]  /*32c0*/  STG.E.128 desc[UR46][R14.64], R4 ;  /* 0x000000040e007986 */ /* 0x0045e4000c101d2e */
.L_x_1240:
[----:B------:R-:W-:Y:S05]  /*32d0*/  BSYNC B2 ;  /* 0x0000000000027941 */ /* 0x000fea0003800000 */
.L_x_1239:
[----:B------:R-:W-:Y:S05]  /*32e0*/  @P2 BRA `(.L_x_1238) ;  /* 0x0000000400c82947 */ /* 0x000fea0003800000 */
[----:B0-2---:R0:W2:Y:S01]  /*32f0*/  LDS.128 R4, [R86+0x22000] ;  /* 0x0220000056047984 */ /* 0x0050a20000000c00 */
[----:B------:R-:W-:Y:S01]  /*3300*/  ISETP.GE.AND P4, PT, R199, R37, PT ;  /* 0x00000025c700720c */ /* 0x000fe20003f86270 */
[----:B------:R-:W-:-:S12]  /*3310*/  BSSY B2, `(.L_x_1243) ;  /* 0x000006e000027945 */ /* 0x000fd80003800000 */
[----:B0-----:R-:W-:Y:S05]  /*3320*/  @P4 BRA `(.L_x_1244) ;  /* 0x0000000400b04947 */ /* 0x001fea0003800000 */
        /* <DEDUP_REMOVED lines=34> */
[----:B------:R-:W-:Y:S01]  /*3550*/  FFMA.FTZ R89, R6, R38, -R89 ;  /* 0x0000002606597223 */ /* 0x000fe20000010859 */
[----:B------:R-:W-:Y:S02]  /*3560*/  HADD2.F32 R35, -RZ, R35.H1_H1 ;  /* 0x30000023ff237230 */ /* 0x000fe40000004100 */
[C---:B------:R-:W-:Y:S01]  /*3570*/  FMUL.FTZ R6, R32.reuse, R58 ;  /* 0x0000003a20067220 */ /* 0x040fe20000410000 */
        /* <DEDUP_REMOVED lines=13> */
[----:B------:R-:W-:Y:S02]  /*3650*/  HADD2.F32 R54, -RZ, R54.H0_H0 ;  /* 0x20000036ff367230 */ /* 0x000fe40000004100 */
[----:B------:R-:W-:Y:S01]  /*3660*/  FMUL.FTZ R55, R7, R35 ;  /* 0x0000002307377220 */ /* 0x000fe20000410000 */
[----:B------:R-:W-:-:S02]  /*3670*/  HADD2.F32 R4, -RZ, R4.H1_H1 ;  /* 0x30000004ff047230 */ /* 0x000fc40000004100 */
[--C-:B------:R-:W-:Y:S02]  /*3680*/  HADD2.F32 R32, -RZ, R36.reuse.H1_H1 ;  /* 0x30000024ff207230 */ /* 0x100fe40000004100 */
[-C--:B------:R-:W-:Y:S01]  /*3690*/  FMUL.FTZ R35, R5, R54.reuse ;  /* 0x0000003605237220 */ /* 0x080fe20000410000 */
[----:B------:R-:W-:Y:S02]  /*36a0*/  HADD2.F32 R36, -RZ, R36.H0_H0 ;  /* 0x20000024ff247230 */ /* 0x000fe40000004100 */
[----:B------:R-:W-:Y:S01]  /*36b0*/  FMUL.FTZ R38, R4, R54 ;  /* 0x0000003604267220 */ /* 0x000fe20000410000 */
[-C--:B------:R-:W-:Y:S01]  /*36c0*/  FFMA.FTZ R6, R6, R32.reuse, -R55 ;  /* 0x0000002006067223 */ /* 0x080fe20000010837 */
[----:B------:R-:W-:Y:S02]  /*36d0*/  FFMA.FTZ R7, R7, R32, R58 ;  /* 0x0000002007077223 */ /* 0x000fe4000001003a */
[-C--:B------:R-:W-:Y:S01]  /*36e0*/  FFMA.FTZ R55, R5, R36.reuse, -R38 ;  /* 0x0000002405377223 */ /* 0x080fe20000010826 */
[----:B------:R-:W-:Y:S01]  /*36f0*/  FFMA.FTZ R58, R4, R36, R35 ;  /* 0x00000024043a7223 */ /* 0x000fe20000010023 */
[----:B------:R-:W-:-:S02]  /*3700*/  F2FP.F16.E4M3.UNPACK_B R5, R34.H1 ;  /* 0x00000022ff05723e */ /* 0x000fc400030006ff */
[----:B------:R-:W-:Y:S02]  /*3710*/  F2FP.F16.E4M3.UNPACK_B R36, R59.H1 ;  /* 0x0000003bff24723e */ /* 0x000fe400030006ff */
        /* <DEDUP_REMOVED lines=24> */
[--C-:B------:R-:W-:Y:S02]  /*38a0*/  HADD2.F32 R5, -RZ, R34.reuse.H0_H0 ;  /* 0x20000022ff057230 */ /* 0x100fe40000004100 */
[----:B------:R-:W-:Y:S01]  /*38b0*/  FFMA.FTZ R93, R7, R35, R54 ;  /* 0x00000023075d7223 */ /* 0x000fe20000010036 */
[----:B------:R-:W-:Y:S02]  /*38c0*/  HADD2.F32 R33, -RZ, R33.H1_H1 ;  /* 0x30000021ff217230 */ /* 0x000fe40000004100 */
[----:B------:R-:W-:Y:S01]  /*38d0*/  FMUL.FTZ R6, R4, R59 ;  /* 0x0000003b04067220 */ /* 0x000fe20000410000 */
[----:B------:R-:W-:Y:S01]  /*38e0*/  HADD2.F32 R34, -RZ, R34.H1_H1 ;  /* 0x30000022ff227230 */ /* 0x000fe20000004100 */
[----:B------:R-:W-:Y:S01]  /*38f0*/  F2FP.SATFINITE.E4M3.F32.PACK_AB_MERGE_C R38, R38, R91, RZ ;  /* 0x0000005b2626723e */ /* 0x000fe200048070ff */
        /* <DEDUP_REMOVED lines=15> */
.L_x_1244:
[----:B------:R-:W-:Y:S05]  /*39f0*/  BSYNC B2 ;  /* 0x0000000000027941 */ /* 0x000fea0003800000 */
.L_x_1243:
[----:B--2---:R3:W-:Y:S02]  /*3a00*/  STG.E.128 desc[UR46][R14.64+0x80], R4 ;  /* 0x000080040e007986 */ /* 0x0047e4000c101d2e */
.L_x_1238:
[----:B------:R-:W-:Y:S05]  /*3a10*/  BSYNC B1 ;  /* 0x0000000000017941 */ /* 0x000fea0003800000 */
.L_x_1237:
[----:B------:R-:W-:Y:S05]  /*3a20*/  @P5 BRA `(.L_x_1245) ;  /* 0x0000003000f05947 */ /* 0x000fea0003800000 */
[----:B------:R-:W-:Y:S04]  /*3a30*/  BSSY B1, `(.L_x_1246) ;  /* 0x0000075000017945 */ /* 0x000fe80003800000 */
[----:B------:R-:W-:Y:S05]  /*3a40*/  @P1 BRA `(.L_x_1247) ;  /* 0x0000000400cc1947 */ /* 0x000fea0003800000 */
[----:B0-23--:R0:W2:Y:S01]  /*3a50*/  LDS.128 R4, [R86+0x21000] ;  /* 0x0210000056047984 */ /* 0x00d0a20000000c00 */
[----:B------:R-:W-:Y:S01]  /*3a60*/  ISETP.GE.AND P4, PT, R22, R37, PT ;  /* 0x000000251600720c */ /* 0x000fe20003f86270 */
[----:B------:R-:W-:-:S12]  /*3a70*/  BSSY B2, `(.L_x_1248) ;  /* 0x000006f000027945 */ /* 0x000fd80003800000 */
[----:B0-----:R-:W-:Y:S05]  /*3a80*/  @P4 BRA `(.L_x_1249) ;  /* 0x0000000400b44947 */ /* 0x001fea0003800000 */
[----:B------:R-:W-:Y:S01]  /*3a90*/  SHF.R.U32.HI R39, RZ, 0x18, R31 ;  /* 0x00000018ff277819 */ /* 0x000fe2000001161f */
[----:B--2---:R-:W-:Y:S01]  /*3aa0*/  IMAD.MOV.U32 R28, RZ, RZ, R7 ;  /* 0x000000ffff1c7224 */ /* 0x004fe200078e0007 */
[----:B------:R-:W-:Y:S01]  /*3ab0*/  LOP3.LUT R14, R31, 0xff, RZ, 0xc0, !PT ;  /* 0x000000ff1f0e7812 */ /* 0x000fe200078ec0ff */
[----:B------:R-:W-:Y:S01]  /*3ac0*/  IMAD.MOV.U32 R15, RZ, RZ, R6 ;  /* 0x000000ffff0f7224 */ /* 0x000fe200078e0006 */
[--C-:B------:R-:W-:Y:S02]  /*3ad0*/  SHF.R.U32.HI R35, RZ, 0x8, R31.reuse ;  /* 0x00000008ff237819 */ /* 0x100fe4000001161f */
[----:B------:R-:W-:Y:S02]  /*3ae0*/  SHF.R.U32.HI R34, RZ, 0x10, R31 ;  /* 0x00000010ff227819 */ /* 0x000fe4000001161f */
[--C-:B------:R-:W-:Y:S01]  /*3af0*/  SHF.R.U32.HI R31, RZ, 0x8, R29.reuse ;  /* 0x00000008ff1f7819 */ /* 0x100fe2000001161d */
[----:B------:R-:W-:Y:S01]  /*3b00*/  IMAD.SHL.U32 R7, R35, 0x100, RZ ;  /* 0x0000010023077824 */ /* 0x000fe200078e00ff */
[----:B------:R-:W-:-:S02]  /*3b10*/  SHF.R.U32.HI R33, RZ, 0x18, R29 ;  /* 0x00000018ff217819 */ /* 0x000fc4000001161d */
[----:B------:R-:W-:Y:S02]  /*3b20*/  LOP3.LUT R30, R29, 0xff, RZ, 0xc0, !PT ;  /* 0x000000ff1d1e7812 */ /* 0x000fe400078ec0ff */
[----:B------:R-:W-:Y:S01]  /*3b30*/  SHF.R.U32.HI R32, RZ, 0x10, R29 ;  /* 0x00000010ff207819 */ /* 0x000fe2000001161d */
[----:B------:R-:W-:Y:S01]  /*3b40*/  IMAD.SHL.U32 R29, R31, 0x100, RZ ;  /* 0x000001001f1d7824 */ /* 0x000fe200078e00ff */
[----:B------:R-:W-:Y:S02]  /*3b50*/  PRMT R14, R39, 0x654, R14 ;  /* 0x00000654270e7816 */ /* 0x000fe4000000000e */
[----:B------:R-:W-:Y:S01]  /*3b60*/  PRMT R30, R33, 0x654, R30 ;  /* 0x00000654211e7816 */ /* 0x000fe2000000001e */
[----:B------:R-:W-:Y:S01]  /*3b70*/  IMAD.U32 R32, R32, 0x10000, RZ ;  /* 0x0001000020207824 */ /* 0x000fe200078e00ff */
        /* <DEDUP_REMOVED lines=94> */
.L_x_1249:
[----:B------:R-:W-:Y:S05]  /*4160*/  BSYNC B2 ;  /* 0x0000000000027941 */ /* 0x000fea0003800000 */
.L_x_1248:
[----:B--2---:R4:W-:Y:S02]  /*4170*/  STG.E.128 desc[UR46][R12.64], R4 ;  /* 0x000000040c007986 */ /* 0x0049e4000c101d2e */
.L_x_1247:
[----:B------:R-:W-:Y:S05]  /*4180*/  BSYNC B1 ;  /* 0x0000000000017941 */ /* 0x000fea0003800000 */
.L_x_1246:
[----:B------:R-:W-:Y:S05]  /*4190*/  @P2 BRA `(.L_x_1245) ;  /* 0x0000002c00142947 */ /* 0x000fea0003800000 */
[----:B0-234-:R0:W2:Y:S01]  /*41a0*/  LDS.128 R4, [R86+0x23000] ;  /* 0x0230000056047984 */ /* 0x01d0a20000000c00 */
[----:B------:R-:W-:Y:S01]  /*41b0*/  ISETP.GE.AND P4, PT, R199, R37, PT ;  /* 0x00000025c700720c */ /* 0x000fe20003f86270 */
[----:B------:R-:W-:-:S12]  /*41c0*/  BSSY B1, `(.L_x_1250) ;  /* 0x000006d000017945 */ /* 0x000fd80003800000 */
[----:B0-----:R-:W-:Y:S05]  /*41d0*/  @P4 BRA `(.L_x_1251) ;  /* 0x0000000400ac4947 */ /* 0x001fea0003800000 */
[----:B------:R-:W-:Y:S01]  /*41e0*/  SHF.R.U32.HI R15, RZ, 0x8, R11 ;  /* 0x00000008ff0f7819 */ /* 0x000fe2000001160b */
[----:B--2---:R-:W-:Y:S01]  /*41f0*/  IMAD.MOV.U32 R10, RZ, RZ, R7 ;  /* 0x000000ffff0a7224 */ /* 0x004fe200078e0007 */
[--C-:B------:R-:W-:Y:S02]  /*4200*/  SHF.R.U32.HI R28, RZ, 0x8, R9.reuse ;  /* 0x00000008ff1c7819 */ /* 0x100fe40000011609 */
[----:B------:R-:W-:Y:S02]  /*4210*/  LOP3.LUT R8, R9, 0xff, RZ, 0xc0, !PT ;  /* 0x000000ff09087812 */ /* 0x000fe400078ec0ff */
[--C-:B------:R-:W-:Y:S02]  /*4220*/  SHF.R.U32.HI R31, RZ, 0x18, R9.reuse ;  /* 0x00000018ff1f7819 */ /* 0x100fe40000011609 */
[----:B------:R-:W-:Y:S02]  /*4230*/  SHF.R.U32.HI R30, RZ, 0x10, R9 ;  /* 0x00000010ff1e7819 */ /* 0x000fe40000011609 */
[----:B------:R-:W-:-:S02]  /*4240*/  SHF.R.U32.HI R29, RZ, 0x10, R11 ;  /* 0x00000010ff1d7819 */ /* 0x000fc4000001160b */
[----:B------:R-:W-:Y:S01]  /*4250*/  LOP3.LUT R14, R11, 0xff0000ff, RZ, 0xc0, !PT ;  /* 0xff0000ff0b0e7812 */ /* 0x000fe200078ec0ff */
[----:B------:R-:W-:Y:S01]  /*4260*/  IMAD.SHL.U32 R11, R15, 0x100, RZ ;  /* 0x000001000f0b7824 */ /* 0x000fe200078e00ff */
[----:B------:R-:W-:Y:S01]  /*4270*/  MOV R9, R6 ;  /* 0x0000000600097202 */ /* 0x000fe20000000f00 */
[----:B------:R-:W-:Y:S01]  /*4280*/  IMAD.SHL.U32 R6, R28, 0x100, RZ ;  /* 0x000001001c067824 */ /* 0x000fe200078e00ff */
[----:B------:R-:W-:Y:S02]  /*4290*/  PRMT R7, R31, 0x654, R8 ;  /* 0x000006541f077816 */ /* 0x000fe40000000008 */
[----:B------:R-:W-:Y:S01]  /*42a0*/  LOP3.LUT R28, R14, 0xff00, R11, 0xf8, !PT ;  /* 0x0000ff000e1c7812 */ /* 0x000fe200078ef80b */
[----:B------:R-:W-:Y:S01]  /*42b0*/  IMAD.U32 R11, R29, 0x10000, RZ ;  /* 0x000100001d0b7824 */ /* 0x000fe200078e00ff */
[----:B------:R-:W-:Y:S01]  /*42c0*/  LOP3.LUT R8, R7, 0xff00, R6, 0xf8, !PT ;  /* 0x0000ff0007087812 */ /* 0x000fe200078ef806 */
[----:B------:R-:W-:Y:S01]  /*42d0*/  IMAD.U32 R7, R30, 0x10000, RZ ;  /* 0x000100001e077824 */ /* 0x000fe200078e00ff */
[----:B------:R-:W-:-:S02]  /*42e0*/  F2FP.F16.E4M3.UNPACK_B R14, R51.H1 ;  /* 0x00000033ff0e723e */ /* 0x000fc400030006ff */
        /* <DEDUP_REMOVED lines=90> */
.L_x_1251:
[----:B------:R-:W-:Y:S05]  /*4890*/  BSYNC B1 ;  /* 0x0000000000017941 */ /* 0x000fea0003800000 */
.L_x_1250:
[----:B--2---:R0:W-:Y:S01]  /*48a0*/  STG.E.128 desc[UR46][R12.64+0x80], R4 ;  /* 0x000080040c007986 */ /* 0x0041e2000c101d2e */
[----:B------:R-:W-:Y:S05]  /*48b0*/  BRA `(.L_x_1245) ;  /* 0x00000024004c7947 */ /* 0x000fea0003800000 */
.L_x_1229:
[----:B------:R-:W-:Y:S02]  /*48c0*/  ISETP.GE.AND P3, PT, R195, R87, PT ;  /* 0x00000057c300720c */ /* 0x000fe40003f66270 */
[----:B------:R-:W-:Y:S02]  /*48d0*/  CS2R R14, SRZ ;  /* 0x00000000000e7805 */ /* 0x000fe4000001ff00 */
[----:B------:R-:W-:Y:S02]  /*48e0*/  CS2R R12, SRZ ;  /* 0x00000000000c7805 */ /* 0x000fe4000001ff00 */
[----:B------:R-:W-:Y:S02]  /*48f0*/  CS2R R30, SRZ ;  /* 0x00000000001e7805 */ /* 0x000fe4000001ff00 */
[----:B------:R-:W-:Y:S02]  /*4900*/  ISETP.GE.OR P3, PT, R192, R37, P3 ;  /* 0x00000025c000720c */ /* 0x000fe40001f66670 */
[----:B------:R-:W-:-:S11]  /*4910*/  CS2R R28, SRZ ;  /* 0x00000000001c7805 */ /* 0x000fd6000001ff00 */
[----:B------:R-:W-:-:S04]  /*4920*/  @!P3 IADD3 R39, P4, P5, R44, R6, R73 ;  /* 0x000000062c27b210 */ /* 0x000fc80007d9e049 */
[----:B------:R-:W-:Y:S02]  /*4930*/  @!P3 IADD3.X R8, R84, R53, R71, P4, P5 ;  /* 0x000000355408b210 */ /* 0x000fe400027ea447 */
[----:B------:R-:W-:-:S04]  /*4940*/  ISETP.GE.AND P4, PT, R18, R87, PT ;  /* 0x000000571200720c */ /* 0x000fc80003f86270 */
[----:B------:R-:W-:-:S13]  /*4950*/  ISETP.GE.OR P4, PT, R192, R37, P4 ;  /* 0x00000025c000720c */ /* 0x000fda0002786670 */
[----:B------:R-:W0:Y:S08]  /*4960*/  @!P4 LDC.64 R32, c[0x0][0x3c8] ;  /* 0x0000f200ff20cb82 */ /* 0x000e300000000a00 */
[----:B------:R-:W1:Y:S01]  /*4970*/  @!P4 LDC.64 R34, c[0x0][0x3e0] ;  /* 0x0000f800ff22cb82 */ /* 0x000e620000000a00 */
[----:B0-----:R-:W-:-:S07]  /*4980*/  @!P4 IADD3 R32, P5, P6, R44, R32, R6 ;  /* 0x000000202c20c210 */ /* 0x001fce0007ebe006 */
[----:B------:R-:W0:Y:S01]  /*4990*/  @!P3 LDC.64 R6, c[0x0][0x3c8] ;  /* 0x0000f200ff06bb82 */ /* 0x000e220000000a00 */
[----:B------:R-:W-:Y:S02]  /*49a0*/  @!P4 IADD3.X R33, R84, R33, R53, P5, P6 ;  /* 0x000000215421c210 */ /* 0x000fe40002fec435 */
[----:B-1----:R-:W-:-:S03]  /*49b0*/  @!P4 IADD3 R34, P5, P6, R2, R34, R4 ;  /* 0x000000220222c210 */ /* 0x002fc60007ebe004 */
[----:B------:R-:W2:Y:S02]  /*49c0*/  @!P4 LDG.E.128 R12, desc[UR46][R32.64] ;  /* 0x0000002e200cc981 */ /* 0x000ea4000c1e1d00 */
[----:B------:R-:W1:Y:S01]  /*49d0*/  @!P3 LDC.64 R52, c[0x0][0x3e0] ;  /* 0x0000f800ff34bb82 */ /* 0x000e620000000a00 */
[----:B------:R-:W-:Y:S02]  /*49e0*/  @!P4 IADD3.X R35, R80, R35, R85, P5, P6 ;  /* 0x000000235023c210 */ /* 0x000fe40002fec455 */
[----:B------:R-:W-:-:S03]  /*49f0*/  @!P3 IADD3 R5, P5, P6, R2, R4, R69 ;  /* 0x000000040205b210 */ /* 0x000fc60007ebe045 */
[----:B------:R-:W3:Y:S01]  /*4a00*/  @!P4 LDG.E.128 R28, desc[UR46][R34.64] ;  /* 0x0000002e221cc981 */ /* 0x000ee2000c1e1d00 */
[----:B------:R-:W-:Y:S02]  /*4a10*/  @!P3 IADD3.X R4, R80, R85, R67, P5, P6 ;  /* 0x000000555004b210 */ /* 0x000fe40002fec443 */
[----:B0-----:R-:W-:-:S05]  /*4a20*/  @!P3 IADD3 R38, P4, R39, R6, RZ ;  /* 0x000000062726b210 */ /* 0x001fca0007f9e0ff */
[----:B------:R-:W-:Y:S01]  /*4a30*/  @!P3 IMAD.X R39, R8, 0x1, R7, P4 ;  /* 0x000000010827b824 */ /* 0x000fe200020e0607 */
[----:B-1----:R-:W-:Y:S02]  /*4a40*/  @!P3 IADD3 R52, P4, R5, R52, RZ ;  /* 0x000000340534b210 */ /* 0x002fe40007f9e0ff */
[----:B------:R-:W-:Y:S02]  /*4a50*/  CS2R R6, SRZ ;  /* 0x0000000000067805 */ /* 0x000fe4000001ff00 */
[----:B------:R-:W-:Y:S02]  /*4a60*/  CS2R R10, SRZ ;  /* 0x00000000000a7805 */ /* 0x000fe4000001ff00 */
[----:B------:R-:W-:Y:S01]  /*4a70*/  CS2R R8, SRZ ;  /* 0x0000000000087805 */ /* 0x000fe2000001ff00 */
[----:B------:R-:W-:Y:S01]  /*4a80*/  @!P3 IMAD.X R53, R4, 0x1, R53, P4 ;  /* 0x000000010435b824 */ /* 0x000fe200020e0635 */
[----:B------:R-:W-:-:S04]  /*4a90*/  CS2R R4, SRZ ;  /* 0x0000000000047805 */ /* 0x000fc8000001ff00 */
[----:B------:R-:W4:Y:S04]  /*4aa0*/  @!P3 LDG.E.128 R8, desc[UR46][R52.64] ;  /* 0x0000002e3408b981 */ /* 0x000f28000c1e1d00 */
[----:B------:R-:W5:Y:S01]  /*4ab0*/  @!P3 LDG.E.128 R4, desc[UR46][R38.64] ;  /* 0x0000002e2604b981 */ /* 0x000f62000c1e1d00 */
[----:B------:R-:W-:-:S06]  /*4ac0*/  UISETP.NE.AND UP0, UPT, UR45, 0x3, UPT ;  /* 0x000000032d00788c */ /* 0x000fcc000bf05270 */
[----:B------:R-:W-:Y:S02]  /*4ad0*/  PLOP3.LUT P3, PT, PT, PT, UP0, 0x80, 0x0 ;  /* 0x000000000000781c */ /* 0x000fe40003f6f008 */
[----:B------:R-:W-:Y:S01]  /*4ae0*/  ISETP.GE.AND P4, PT, R192, R37, PT ;  /* 0x00000025c000720c */ /* 0x000fe20003f86270 */
[----:B--2---:R-:W-:Y:S02]  /*4af0*/  IMAD.MOV.U32 R98, RZ, RZ, R14 ;  /* 0x000000ffff627224 */ /* 0x004fe400078e000e */
[----:B------:R-:W-:Y:S02]  /*4b00*/  IMAD.MOV.U32 R114, RZ, RZ, R12 ;  /* 0x000000ffff727224 */ /* 0x000fe400078e000c */
[----:B---3--:R-:W-:Y:S02]  /*4b10*/  IMAD.MOV.U32 R102, RZ, RZ, R30 ;  /* 0x000000ffff667224 */ /* 0x008fe400078e001e */
[----:B------:R-:W-:Y:S02]  /*4b20*/  IMAD.MOV.U32 R115, RZ, RZ, R28 ;  /* 0x000000ffff737224 */ /* 0x000fe400078e001c */
[----:B----4-:R-:W-:-:S02]  /*4b30*/  IMAD.MOV.U32 R91, RZ, RZ, R10 ;  /* 0x000000ffff5b7224 */ /* 0x010fc400078e000a */
[----:B------:R-:W-:Y:S02]  /*4b40*/  IMAD.MOV.U32 R92, RZ, RZ, R8 ;  /* 0x000000ffff5c7224 */ /* 0x000fe400078e0008 */
[----:B-----5:R-:W-:Y:S02]  /*4b50*/  IMAD.MOV.U32 R89, RZ, RZ, R6 ;  /* 0x000000ffff597224 */ /* 0x020fe400078e0006 */
[----:B------:R-:W-:Y:S01]  /*4b60*/  IMAD.MOV.U32 R90, RZ, RZ, R4 ;  /* 0x000000ffff5a7224 */ /* 0x000fe200078e0004 */
[----:B------:R-:W-:Y:S06]  /*4b70*/  @!P3 BRA `(.L_x_1252) ;  /* 0x000000000004b947 */ /* 0x000fec0003800000 */
[----:B------:R-:W-:Y:S01]  /*4b80*/  BPT.TRAP 0x1 ;  /* 0x000000040000795c */ /* 0x000fe20000300000 */
.L_x_1252:
[----:B------:R-:W-:Y:S01]  /*4b90*/  IMAD R85, R17, 0x8, R16 ;  /* 0x0000000811557824 */ /* 0x000fe200078e0210 */
[----:B------:R-:W-:Y:S01]  /*4ba0*/  SHF.L.U32 R88, R201, 0x1f, RZ ;  /* 0x0000001fc9587819 */ /* 0x000fe200000006ff */
[----:B------:R-:W0:Y:S01]  /*4bb0*/  LDC R93, c[0x0][0x2e4] ;  /* 0x0000b900ff5d7b82 */ /* 0x000e220000000800 */
[----:B------:R-:W-:Y:S01]  /*4bc0*/  BSSY B1, `(.L_x_1253) ;  /* 0x0000006000017945 */ /* 0x000fe20003800000 */
[----:B------:R-:W-:Y:S01]  /*4bd0*/  IMAD.MOV.U32 R55, RZ, RZ, R59 ;  /* 0x000000ffff377224 */ /* 0x000fe200078e003b */
[----:B------:R-:W1:Y:S05]  /*4be0*/  SYNCS.PHASECHK.TRANS64.TRYWAIT P5, [R85+URZ+0x28490], R88 ;  /* 0x02849058550075a7 */ /* 0x000e6a00080a017f */
[----:B------:R-:W2:Y:S01]  /*4bf0*/  LDC.64 R52, c[0x0][0x2f0] ;  /* 0x0000bc00ff347b82 */ /* 0x000ea20000000a00 */
[----:B0-----:R-:W-:Y:S01]  /*4c00*/  IMAD.IADD R95, R93, 0x1, -R76 ;  /* 0x000000015d5f7824 */ /* 0x001fe200078e0a4c */
[----:B-1----:R-:W-:Y:S06]  /*4c10*/  @!P5 BRA `(.L_x_1254) ;  /* 0x0000020400dcd947 */ /* 0x002fec0003800000 */
.L_x_1603:
[----:B------:R-:W-:Y:S05]  /*4c20*/  BSYNC B1 ;  /* 0x0000000000017941 */ /* 0x000fea0003800000 */
.L_x_1253:
[----:B------:R-:W-:Y:S01]  /*4c30*/  ISETP.GE.OR P5, PT, R18, R87, P1 ;  /* 0x000000571200720c */ /* 0x000fe20000fa6670 */
[----:B------:R-:W-:-:S12]  /*4c40*/  BSSY B1, `(.L_x_1255) ;  /* 0x0000100000017945 */ /* 0x000fd80003800000 */
[----:B------:R-:W-:Y:S05]  /*4c50*/  @P5 BRA `(.L_x_1256) ;  /* 0x0000000c00f85947 */ /* 0x000fea0003800000 */
[-C--:B--2---:R-:W-:Y:S01]  /*4c60*/  IMAD R32, R19, R52.reuse, RZ ;  /* 0x0000003413207224 */ /* 0x084fe200078e02ff */
[----:B------:R-:W-:Y:S01]  /*4c70*/  BSSY B2, `(.L_x_1257) ;  /* 0x00000f0000027945 */ /* 0x000fe20003800000 */
[----:B------:R-:W-:-:S04]  /*4c80*/  IMAD.WIDE.U32 R58, R18, R52, R54 ;  /* 0x00000034123a7225 */ /* 0x000fc800078e0036 */
[----:B------:R-:W-:Y:S01]  /*4c90*/  IMAD R97, R18, R53, R32 ;  /* 0x0000003512617224 */ /* 0x000fe200078e0220 */
[----:B------:R-:W-:Y:S02]  /*4ca0*/  SEL R32, R76, R95, !P0 ;  /* 0x0000005f4c207207 */ /* 0x000fe40004000000 */
[----:B------:R-:W-:Y:S01]  /*4cb0*/  IADD3 R99, P5, P6, R40, R58, R77 ;  /* 0x0000003a28637210 */ /* 0x000fe20007ebe04d */
        /* <DEDUP_REMOVED lines=12> */
[----:B------:R-:W-:Y:S01]  /*4d80*/  IADD3 R32, R33, R32, R213 ;  /* 0x0000002021207210 */ /* 0x000fe20007ffe0d5 */
[----:B------:R-:W-:-:S04]  /*4d90*/  IMAD R33, R17, 0x4000, R62 ;  /* 0x0000400011217824 */ /* 0x000fc800078e023e */
[----:B------:R-:W-:Y:S02]  /*4da0*/  IMAD R35, R17, 0x4000, R32 ;  /* 0x0000400011237824 */ /* 0x000fe400078e0220 */
[C---:B------:R-:W-:Y:S02]  /*4db0*/  IMAD.IADD R33, R16.reuse, 0x1, R33 ;  /* 0x0000000110217824 */ /* 0x040fe400078e0221 */
[----:B------:R-:W-:-:S04]  /*4dc0*/  IMAD.IADD R36, R16, 0x1, R35 ;  /* 0x0000000110247824 */ /* 0x000fc800078e0223 */
        /* <DEDUP_REMOVED lines=12> */
[--C-:B------:R-:W-:Y:S02]  /*4e90*/  SHF.R.U32.HI R28, RZ, 0x18, R29.reuse ;  /* 0x00000018ff1c7819 */ /* 0x100fe4000001161d */
[----:B------:R-:W-:Y:S02]  /*4ea0*/  LOP3.LUT R15, R29, 0xff, RZ, 0xc0, !PT ;  /* 0x000000ff1d0f7812 */ /* 0x000fe400078ec0ff */
[----:B------:R-:W-:Y:S02]  /*4eb0*/  PRMT R12, R113, 0x654, R12 ;  /* 0x00000654710c7816 */ /* 0x000fe4000000000c */
[----:B------:R-:W-:-:S02]  /*4ec0*/  SHF.R.U32.HI R104, RZ, 0x8, R29 ;  /* 0x00000008ff687819 */ /* 0x000fc4000001161d */
[----:B------:R-:W-:Y:S02]  /*4ed0*/  SHF.R.U32.HI R108, RZ, 0x10, R29 ;  /* 0x00000010ff6c7819 */ /* 0x000fe4000001161d */
[--C-:B------:R-:W-:Y:S02]  /*4ee0*/  SHF.R.U32.HI R103, RZ, 0x8, R31.reuse ;  /* 0x00000008ff677819 */ /* 0x100fe4000001161f */
[----:B------:R-:W-:Y:S01]  /*4ef0*/  SHF.R.U32.HI R30, RZ, 0x18, R31 ;  /* 0x00000018ff1e7819 */ /* 0x000fe2000001161f */
[----:B------:R-:W-:Y:S01]  /*4f00*/  IMAD.U32 R108, R108, 0x10000, RZ ;  /* 0x000100006c6c7824 */ /* 0x000fe200078e00ff */
        /* <DEDUP_REMOVED lines=9> */
[----:B------:R-:W-:Y:S01]  /*4fa0*/  IMAD.SHL.U32 R29, R104, 0x100, RZ ;  /* 0x00000100681d7824 */ /* 0x000fe200078e00ff */
[----:B------:R-:W-:Y:S01]  /*4fb0*/  LOP3.LUT R15, R14, 0xff00, R15, 0xf8, !PT ;  /* 0x0000ff000e0f7812 */ /* 0x000fe200078ef80f */
[----:B------:R-:W-:Y:S01]  /*4fc0*/  IMAD.U32 R110, R110, 0x10000, RZ ;  /* 0x000100006e6e7824 */ /* 0x000fe200078e00ff */
[----:B------:R-:W-:Y:S01]  /*4fd0*/  LOP3.LUT R14, R12, 0xff0000, R13, 0xf8, !PT ;  /* 0x00ff00000c0e7812 */ /* 0x000fe200078ef80d */
[----:B------:R-:W-:Y:S01]  /*4fe0*/  IMAD.U32 R12, R105, 0x10000, RZ ;  /* 0x00010000690c7824 */ /* 0x000fe200078e00ff */
[----:B------:R-:W-:Y:S02]  /*4ff0*/  LOP3.LUT R109, R30, 0xff00, R31, 0xf8, !PT ;  /* 0x0000ff001e6d7812 */ /* 0x000fe400078ef81f */
[----:B------:R-:W-:Y:S02]  /*5000*/  LOP3.LUT R107, R28, 0xff00, R29, 0xf8, !PT ;  /* 0x0000ff001c6b7812 */ /* 0x000fe400078ef81d */
[----:B------:R-:W-:-:S02]  /*5010*/  F2FP.F16.E4M3.UNPACK_B R105, R115.H1 ;  /* 0x00000073ff69723e */ /* 0x000fc400030006ff */
[----:B--2---:R-:W-:Y:S02]  /*5020*/  F2FP.F16.E4M3.UNPACK_B R30, R36.H1 ;  /* 0x00000024ff1e723e */ /* 0x004fe400030006ff */
[----:B-1----:R-:W-:Y:S01]  /*5030*/  F2FP.F16.E4M3.UNPACK_B R28, R32.H1 ;  /* 0x00000020ff1c723e */ /* 0x002fe200030006ff */
[----:B------:R-:W-:Y:S01]  /*5040*/  HADD2.F32 R106, -RZ, R105.H0_H0 ;  /* 0x20000069ff6a7230 */ /* 0x000fe20000004100 */
[----:B------:R-:W-:Y:S01]  /*5050*/  F2FP.F16.E4M3.UNPACK_B R103, R114.H1 ;  /* 0x00000072ff67723e */ /* 0x000fe200030006ff */
[----:B------:R-:W-:Y:S01]  /*5060*/  HADD2.F32 R31, -RZ, R30.H0_H0 ;  /* 0x2000001eff1f7230 */ /* 0x000fe20000004100 */
[----:B------:R-:W-:Y:S01]  /*5070*/  LOP3.LUT R13, R109, 0xff0000, R110, 0xf8, !PT ;  /* 0x00ff00006d0d7812 */ /* 0x000fe200078ef86e */
[--C-:B------:R-:W-:Y:S01]  /*5080*/  HADD2.F32 R29, -RZ, R28.reuse.H0_H0 ;  /* 0x2000001cff1d7230 */ /* 0x100fe20000004100 */
[----:B------:R-:W-:Y:S01]  /*5090*/  F2FP.F16.E4M3.UNPACK_B R36, R36 ;  /* 0x00000024ff24723e */ /* 0x000fe200020006ff */
[----:B------:R-:W-:Y:S02]  /*50a0*/  HADD2.F32 R104, -RZ, R103.H0_H0 ;  /* 0x20000067ff687230 */ /* 0x000fe40000004100 */
[----:B------:R-:W-:Y:S01]  /*50b0*/  FMUL.FTZ R112, R31, R106 ;  /* 0x0000006a1f707220 */ /* 0x000fe20000410000 */
[----:B------:R-:W-:Y:S01]  /*50c0*/  F2FP.F16.E4M3.UNPACK_B R32, R32 ;  /* 0x00000020ff20723e */ /* 0x000fe200020006ff */
[----:B------:R-:W-:Y:S01]  /*50d0*/  FMUL.FTZ R106, R29, R106 ;  /* 0x0000006a1d6a7220 */ /* 0x000fe20000410000 */
[----:B------:R-:W-:Y:S01]  /*50e0*/  LOP3.LUT R12, R15, 0xff0000, R12, 0xf8, !PT ;  /* 0x00ff00000f0c7812 */ /* 0x000fe200078ef80c */
[----:B------:R-:W-:Y:S01]  /*50f0*/  FFMA.FTZ R112, R29, R104, -R112 ;  /* 0x000000681d707223 */ /* 0x000fe20000010870 */
[----:B------:R-:W-:-:S02]  /*5100*/  HADD2.F32 R29, -RZ, R28.H1_H1 ;  /* 0x3000001cff1d7230 */ /* 0x000fc40000004100 */
[----:B------:R-:W-:Y:S01]  /*5110*/  FFMA.FTZ R110, R31, R104, R106 ;  /* 0x000000681f6e7223 */ /* 0x000fe2000001006a */
[----:B------:R-:W-:Y:S01]  /*5120*/  HADD2.F32 R106, -RZ, R105.H1_H1 ;  /* 0x30000069ff6a7230 */ /* 0x000fe20000004100 */
[----:B------:R-:W-:Y:S01]  /*5130*/  F2FP.F16.E4M3.UNPACK_B R105, R115 ;  /* 0x00000073ff69723e */ /* 0x000fe200020006ff */
[----:B------:R-:W-:Y:S01]  /*5140*/  HADD2.F32 R31, -RZ, R30.H1_H1 ;  /* 0x3000001eff1f7230 */ /* 0x000fe20000004100 */
[----:B------:R-:W-:Y:S01]  /*5150*/  LOP3.LUT R15, R107, 0xff0000, R108, 0xf8, !PT ;  /* 0x00ff00006b0f7812 */ /* 0x000fe200078ef86c */
[----:B------:R-:W-:Y:S01]  /*5160*/  HADD2.F32 R104, -RZ, R103.H1_H1 ;  /* 0x30000067ff687230 */ /* 0x000fe20000004100 */
[----:B------:R-:W-:Y:S01]  /*5170*/  F2FP.F16.E4M3.UNPACK_B R103, R114 ;  /* 0x00000072ff67723e */ /* 0x000fe200020006ff */
[----:B------:R-:W-:Y:S02]  /*5180*/  HADD2.F32 R107, -RZ, R105.H0_H0 ;  /* 0x20000069ff6b7230 */ /* 0x000fe40000004100 */
        /* <DEDUP_REMOVED lines=28> */
[----:B------:R-:W-:Y:S01]  /*5350*/  FMUL.FTZ R114, R31, R104 ;  /* 0x000000681f727220 */ /* 0x000fe20000410000 */
[----:B------:R-:W-:Y:S01]  /*5360*/  HADD2.F32 R36, -RZ, R32.H0_H0 ;  /* 0x20000020ff247230 */ /* 0x000fe20000004100 */
[----:B------:R-:W-:Y:S01]  /*5370*/  F2FP.F16.E4M3.UNPACK_B R102, R102 ;  /* 0x00000066ff66723e */ /* 0x000fe200020006ff */
[----:B------:R-:W-:Y:S02]  /*5380*/  HADD2.F32 R30, -RZ, R30.H1_H1 ;  /* 0x3000001eff1e7230 */ /* 0x000fe40000004100 */
[----:B------:R-:W-:Y:S01]  /*5390*/  FMUL.FTZ R104, R29, R104 ;  /* 0x000000681d687220 */ /* 0x000fe20000410000 */
[----:B------:R-:W-:-:S02]  /*53a0*/  HADD2.F32 R28, -RZ, R28.H1_H1 ;  /* 0x3000001cff1c7230 */ /* 0x000fc40000004100 */
[----:B------:R-:W-:Y:S01]  /*53b0*/  FFMA.FTZ R114, R29, R36, -R114 ;  /* 0x000000241d727223 */ /* 0x000fe20000010872 */
[----:B------:R-:W-:Y:S02]  /*53c0*/  HADD2.F32 R29, -RZ, R32.H1_H1 ;  /* 0x30000020ff1d7230 */ /* 0x000fe40000004100 */
[-C--:B------:R-:W-:Y:S01]  /*53d0*/  FMUL.FTZ R109, R30, R103.reuse ;  /* 0x000000671e6d7220 */ /* 0x080fe20000410000 */
[----:B------:R-:W-:Y:S01]  /*53e0*/  F2FP.F16.E4M3.UNPACK_B R34, R34 ;  /* 0x00000022ff22723e */ /* 0x000fe200020006ff */
[C---:B------:R-:W-:Y:S01]  /*53f0*/  FMUL.FTZ R103, R28.reuse, R103 ;  /* 0x000000671c677220 */ /* 0x040fe20000410000 */
[----:B------:R-:W-:Y:S02]  /*5400*/  HADD2.F32 R32, -RZ, R102.H0_H0 ;  /* 0x20000066ff207230 */ /* 0x000fe40000004100 */
[-C--:B------:R-:W-:Y:S01]  /*5410*/  FFMA.FTZ R117, R28, R29.reuse, -R109 ;  /* 0x0000001d1c757223 */ /* 0x080fe2000001086d */
[----:B------:R-:W-:Y:S01]  /*5420*/  F2FP.F16.E4M3.UNPACK_B R98, R98 ;  /* 0x00000062ff62723e */ /* 0x000fe200020006ff */
[----:B------:R-:W-:Y:S01]  /*5430*/  FFMA.FTZ R119, R30, R29, R103 ;  /* 0x0000001d1e777223 */ /* 0x000fe20000010067 */
[----:B------:R-:W-:-:S02]  /*5440*/  HADD2.F32 R29, -RZ, R38.H0_H0 ;  /* 0x20000026ff1d7230 */ /* 0x000fc40000004100 */
[----:B------:R-:W-:Y:S01]  /*5450*/  FFMA.FTZ R104, R31, R36, R104 ;  /* 0x000000241f687223 */ /* 0x000fe20000010068 */
[----:B------:R-:W-:Y:S01]  /*5460*/  HADD2.F32 R103, -RZ, R102.H1_H1 ;  /* 0x30000066ff677230 */ /* 0x000fe20000004100 */
[----:B------:R-:W-:Y:S01]  /*5470*/  F2FP.SATFINITE.E4M3.F32.PACK_AB_MERGE_C R114, R117, R114, RZ ;  /* 0x000000727572723e */ /* 0x000fe200048070ff */
[----:B------:R-:W-:Y:S02]  /*5480*/  HADD2.F32 R28, -RZ, R34.H0_H0 ;  /* 0x20000022ff1c7230 */ /* 0x000fe40000004100 */
[----:B------:R-:W-:Y:S01]  /*5490*/  FMUL.FTZ R109, R29, R32 ;  /* 0x000000201d6d7220 */ /* 0x000fe20000410000 */
[----:B------:R-:W-:Y:S01]  /*54a0*/  HADD2.F32 R38, -RZ, R38.H1_H1 ;  /* 0x30000026ff267230 */ /* 0x000fe20000004100 */
[----:B------:R-:W-:Y:S01]  /*54b0*/  F2FP.SATFINITE.E4M3.F32.PACK_AB_MERGE_C R104, R119, R104, RZ ;  /* 0x000000687768723e */ /* 0x000fe200048070ff */
[----:B------:R-:W-:Y:S02]  /*54c0*/  HADD2.F32 R34, -RZ, R34.H1_H1 ;  /* 0x30000022ff227230 */ /* 0x000fe40000004100 */
[----:B------:R-:W-:Y:S01]  /*54d0*/  FMUL.FTZ R32, R28, R32 ;  /* 0x000000201c207220 */ /* 0x000fe20000410000 */
[----:B------:R-:W-:-:S02]  /*54e0*/  HADD2.F32 R30, -RZ, R98.H0_H0 ;  /* 0x20000062ff1e7230 */ /* 0x000fc40000004100 */
[-C--:B------:R-:W-:Y:S01]  /*54f0*/  FMUL.FTZ R115, R38, R103.reuse ;  /* 0x0000006726737220 */ /* 0x080fe20000410000 */
[----:B------:R-:W-:Y:S02]  /*5500*/  HADD2.F32 R31, -RZ, R98.H1_H1 ;  /* 0x30000062ff1f7230 */ /* 0x000fe40000004100 */
[----:B------:R-:W-:Y:S01]  /*5510*/  FMUL.FTZ R103, R34, R103 ;  /* 0x0000006722677220 */ /* 0x000fe20000410000 */
[----:B------:R-:W-:Y:S01]  /*5520*/  F2FP.SATFINITE.E4M3.F32.PACK_AB_MERGE_C R110, R113, R110, RZ ;  /* 0x0000006e716e723e */ /* 0x000fe200048070ff */
[-C--:B------:R-:W-:Y:S01]  /*5530*/  FFMA.FTZ R109, R28, R30.reuse, -R109 ;  /* 0x0000001e1c6d7223 */ /* 0x080fe2000001086d */
[----:B------:R-:W-:Y:S01]  /*5540*/  FFMA.FTZ R36, R29, R30, R32 ;  /* 0x0000001e1d247223 */ /* 0x000fe20000010020 */
[----:B------:R-:W-:Y:S01]  /*5550*/  FFMA.FTZ R103, R38, R31, R103 ;  /* 0x0000001f26677223 */ /* 0x000fe20000010067 */
[----:B------:R-:W-:Y:S01]  /*5560*/  F2FP.F16.E4M3.UNPACK_B R30, R37 ;  /* 0x00000025ff1e723e */ /* 0x000fe200020006ff */
[----:B------:R-:W-:Y:S01]  /*5570*/  FFMA.FTZ R102, R34, R31, -R115 ;  /* 0x0000001f22667223 */ /* 0x000fe20000010873 */
[----:B------:R-:W-:-:S02]  /*5580*/  F2FP.F16.E4M3.UNPACK_B R38, R15 ;  /* 0x0000000fff26723e */ /* 0x000fc400020006ff */
[----:B------:R-:W-:Y:S01]  /*5590*/  F2FP.F16.E4M3.UNPACK_B R28, R33 ;  /* 0x00000021ff1c723e */ /* 0x000fe200020006ff */
[----:B------:R-:W-:Y:S01]  /*55a0*/  HADD2.F32 R31, -RZ, R30.H0_H0 ;  /* 0x2000001eff1f7230 */ /* 0x000fe20000004100 */
[----:B------:R-:W-:Y:S01]  /*55b0*/  F2FP.F16.E4M3.UNPACK_B R34, R14 ;  /* 0x0000000eff22723e */ /* 0x000fe200020006ff */
[----:B------:R-:W-:Y:S01]  /*55c0*/  HADD2.F32 R98, -RZ, R38.H0_H0 ;  /* 0x20000026ff627230 */ /* 0x000fe20000004100 */
[----:B------:R-:W-:Y:S01]  /*55d0*/  F2FP.SATFINITE.E4M3.F32.PACK_AB_MERGE_C R32, R111, R112, RZ ;  /* 0x000000706f20723e */ /* 0x000fe200048070ff */
[----:B------:R-:W-:Y:S01]  /*55e0*/  HADD2.F32 R29, -RZ, R28.H0_H0 ;  /* 0x2000001cff1d7230 */ /* 0x000fe20000004100 */
[----:B------:R-:W-:Y:S01]  /*55f0*/  F2FP.SATFINITE.E4M3.F32.PACK_AB_MERGE_C R112, R103, R36, R104 ;  /* 0x000000246770723e */ /* 0x000fe20004807068 */
[----:B------:R-:W-:Y:S01]  /*5600*/  HADD2.F32 R36, -RZ, R34.H0_H0 ;  /* 0x20000022ff247230 */ /* 0x000fe20000004100 */
[----:B------:R-:W-:Y:S01]  /*5610*/  F2FP.SATFINITE.E4M3.F32.PACK_AB_MERGE_C R114, R102, R109, R114 ;  /* 0x0000006d6672723e */ /* 0x000fe20004807072 */
        /* <DEDUP_REMOVED lines=8> */
[-C--:B------:R-:W-:Y:S01]  /*56a0*/  FMUL.FTZ R31, R30, R103.reuse ;  /* 0x000000671e1f7220 */ /* 0x080fe20000410000 */
[----:B------:R-:W-:Y:S01]  /*56b0*/  F2FP.SATFINITE.E4M3.F32.PACK_AB_MERGE_C R32, R105, R106, R32 ;  /* 0x0000006a6920723e */ /* 0x000fe20004807020 */
[C---:B------:R-:W-:Y:S01]  /*56c0*/  FMUL.FTZ R103, R28.reuse, R103 ;  /* 0x000000671c677220 */ /* 0x040fe20000410000 */
[----:B------:R-:W-:Y:S01]  /*56d0*/  F2FP.F16.E4M3.UNPACK_B R33, R33.H1 ;  /* 0x00000021ff21723e */ /* 0x000fe200030006ff */
[----:B------:R-:W-:Y:S01]  /*56e0*/  FFMA.FTZ R105, R28, R29, -R31 ;  /* 0x0000001d1c697223 */ /* 0x000fe2000001081f */
[----:B------:R-:W-:-:S02]  /*56f0*/  F2FP.F16.E4M3.UNPACK_B R37, R37.H1 ;  /* 0x00000025ff25723e */ /* 0x000fc400030006ff */
[----:B------:R-:W-:Y:S01]  /*5700*/  F2FP.F16.E4M3.UNPACK_B R31, R15.H1 ;  /* 0x0000000fff1f723e */ /* 0x000fe200030006ff */
[----:B------:R-:W-:Y:S01]  /*5710*/  HADD2.F32 R15, -RZ, R33.H0_H0 ;  /* 0x20000021ff0f7230 */ /* 0x000fe20000004100 */
[----:B------:R-:W-:Y:S01]  /*5720*/  F2FP.SATFINITE.E4M3.F32.PACK_AB_MERGE_C R110, R108, R107, R110 ;  /* 0x0000006b6c6e723e */ /* 0x000fe2000480706e */
[----:B------:R-:W-:Y:S01]  /*5730*/  FFMA.FTZ R107, R30, R29, R103 ;  /* 0x0000001d1e6b7223 */ /* 0x000fe20000010067 */
[----:B------:R-:W-:Y:S01]  /*5740*/  HADD2.F32 R28, -RZ, R37.H0_H0 ;  /* 0x20000025ff1c7230 */ /* 0x000fe20000004100 */
[----:B------:R-:W-:Y:S01]  /*5750*/  F2FP.F16.E4M3.UNPACK_B R14, R14.H1 ;  /* 0x0000000eff0e723e */ /* 0x000fe200030006ff */
[----:B------:R-:W-:Y:S02]  /*5760*/  HADD2.F32 R30, -RZ, R31.H0_H0 ;  /* 0x2000001fff1e7230 */ /* 0x000fe40000004100 */
[----:B------:R-:W-:Y:S02]  /*5770*/  HADD2.F32 R37, -RZ, R37.H1_H1 ;  /* 0x30000025ff257230 */ /* 0x000fe40000004100 */
[----:B------:R-:W-:-:S02]  /*5780*/  HADD2.F32 R34, -RZ, R31.H1_H1 ;  /* 0x3000001fff227230 */ /* 0x000fc40000004100 */
[CC--:B------:R-:W-:Y:S01]  /*5790*/  FMUL.FTZ R36, R28.reuse, R30.reuse ;  /* 0x0000001e1c247220 */ /* 0x0c0fe20000410000 */
[----:B------:R-:W-:Y:S02]  /*57a0*/  HADD2.F32 R33, -RZ, R33.H1_H1 ;  /* 0x30000021ff217230 */ /* 0x000fe40000004100 */
[----:B------:R-:W-:Y:S01]  /*57b0*/  FMUL.FTZ R31, R15, R30 ;  /* 0x0000001e0f1f7220 */ /* 0x000fe20000410000 */
[--C-:B------:R-:W-:Y:S02]  /*57c0*/  HADD2.F32 R29, -RZ, R14.reuse.H0_H0 ;  /* 0x2000000eff1d7230 */ /* 0x100fe40000004100 */
[----:B------:R-:W-:Y:S02]  /*57d0*/  HADD2.F32 R30, -RZ, R14.H1_H1 ;  /* 0x3000000eff1e7230 */ /* 0x000fe40000004100 */
[-C--:B------:R-:W-:Y:S01]  /*57e0*/  FMUL.FTZ R14, R37, R34.reuse ;  /* 0x00000022250e7220 */ /* 0x080fe20000410000 */
[----:B------:R-:W-:Y:S01]  /*57f0*/  FMUL.FTZ R34, R33, R34 ;  /* 0x0000002221227220 */ /* 0x000fe20000410000 */
[-C--:B------:R-:W-:Y:S01]  /*5800*/  FFMA.FTZ R104, R15, R29.reuse, -R36 ;  /* 0x0000001d0f687223 */ /* 0x080fe20000010824 */
[----:B------:R-:W-:Y:S01]  /*5810*/  FFMA.FTZ R106, R28, R29, R31 ;  /* 0x0000001d1c6a7223 */ /* 0x000fe2000001001f */
[-C--:B------:R-:W-:Y:S01]  /*5820*/  FFMA.FTZ R109, R33, R30.reuse, -R14 ;  /* 0x0000001e216d7223 */ /* 0x080fe2000001080e */
[----:B------:R-:W-:Y:S01]  /*5830*/  F2FP.F16.E4M3.UNPACK_B R29, R39 ;  /* 0x00000027ff1d723e */ /* 0x000fe200020006ff */
[----:B------:R-:W-:Y:S01]  /*5840*/  FFMA.FTZ R111, R37, R30, R34 ;  /* 0x0000001e256f7223 */ /* 0x000fe20000010022 */
[----:B------:R-:W-:-:S02]  /*5850*/  F2FP.F16.E4M3.UNPACK_B R14, R35 ;  /* 0x00000023ff0e723e */ /* 0x000fc400020006ff */
[----:B------:R-:W-:Y:S01]  /*5860*/  F2FP.F16.E4M3.UNPACK_B R39, R39.H1 ;  /* 0x00000027ff27723e */ /* 0x000fe200030006ff */
[--C-:B------:R-:W-:Y:S01]  /*5870*/  HADD2.F32 R30, -RZ, R29.reuse.H0_H0 ;  /* 0x2000001dff1e7230 */ /* 0x100fe20000004100 */
[----:B------:R-:W-:Y:S01]  /*5880*/  F2FP.F16.E4M3.UNPACK_B R36, R13.H1 ;  /* 0x0000000dff24723e */ /* 0x000fe200030006ff */
[----:B------:R-:W-:Y:S01]  /*5890*/  HADD2.F32 R15, -RZ, R14.H0_H0 ;  /* 0x2000000eff0f7230 */ /* 0x000fe20000004100 */
[----:B------:R-:W-:Y:S01]  /*58a0*/  F2FP.F16.E4M3.UNPACK_B R35, R35.H1 ;  /* 0x00000023ff23723e */ /* 0x000fe200030006ff */
[----:B------:R-:W-:Y:S01]  /*58b0*/  HADD2.F32 R29, -RZ, R29.H1_H1 ;  /* 0x3000001dff1d7230 */ /* 0x000fe20000004100 */
[----:B------:R-:W-:Y:S01]  /*58c0*/  F2FP.F16.E4M3.UNPACK_B R34, R13 ;  /* 0x0000000dff22723e */ /* 0x000fe200020006ff */
[----:B------:R-:W-:Y:S01]  /*58d0*/  HADD2.F32 R103, -RZ, R36.H0_H0 ;  /* 0x20000024ff677230 */ /* 0x000fe20000004100 */
[-C--:B------:R-:W-:Y:S01]  /*58e0*/  F2FP.F16.E4M3.UNPACK_B R13, R12.reuse ;  /* 0x0000000cff0d723e */ /* 0x080fe200020006ff */
[----:B------:R-:W-:Y:S01]  /*58f0*/  HADD2.F32 R28, -RZ, R35.H0_H0 ;  /* 0x20000023ff1c7230 */ /* 0x000fe20000004100 */
[----:B------:R-:W-:Y:S01]  /*5900*/  F2FP.F16.E4M3.UNPACK_B R31, R12.H1 ;  /* 0x0000000cff1f723e */ /* 0x000fe200030006ff */
[----:B------:R-:W-:Y:S01]  /*5910*/  HADD2.F32 R12, -RZ, R39.H0_H0 ;  /* 0x20000027ff0c7230 */ /* 0x000fe20000004100 */
[----:B------:R-:W-:Y:S01]  /*5920*/  F2FP.SATFINITE.E4M3.F32.PACK_AB_MERGE_C R104, R109, R104, RZ ;  /* 0x000000686d68723e */ /* 0x000fe200048070ff */
[----:B------:R-:W-:Y:S01]  /*5930*/  HADD2.F32 R38, -RZ, R34.H0_H0 ;  /* 0x20000022ff267230 */ /* 0x000fe20000004100 */
[----:B------:R-:W-:Y:S01]  /*5940*/  F2FP.SATFINITE.E4M3.F32.PACK_AB_MERGE_C R106, R111, R106, RZ ;  /* 0x0000006a6f6a723e */ /* 0x000fe200048070ff */
[----:B------:R-:W-:-:S02]  /*5950*/  HADD2.F32 R37, -RZ, R31.H0_H0 ;  /* 0x2000001fff257230 */ /* 0x000fc40000004100 */
[-C--:B------:R-:W-:Y:S01]  /*5960*/  FMUL.FTZ R115, R12, R103.reuse ;  /* 0x000000670c737220 */ /* 0x080fe20000410000 */
[----:B------:R-:W-:Y:S01]  /*5970*/  FMUL.FTZ R103, R28, R103 ;  /* 0x000000671c677220 */ /* 0x000fe20000410000 */
[----:B------:R-:W-:Y:S02]  /*5980*/  HADD2.F32 R39, -RZ, R39.H1_H1 ;  /* 0x30000027ff277230 */ /* 0x000fe40000004100 */
[----:B------:R-:W-:Y:S01]  /*5990*/  FMUL.FTZ R108, R30, R38 ;  /* 0x000000261e6c7220 */ /* 0x000fe20000410000 */
[----:B------:R-:W-:Y:S02]  /*59a0*/  HADD2.F32 R36, -RZ, R36.H1_H1 ;  /* 0x30000024ff247230 */ /* 0x000fe40000004100 */
[-C--:B------:R-:W-:Y:S01]  /*59b0*/  FFMA.FTZ R115, R28, R37.reuse, -R115 ;  /* 0x000000251c737223 */ /* 0x080fe20000010873 */
[----:B------:R-:W-:Y:S02]  /*59c0*/  HADD2.F32 R35, -RZ, R35.H1_H1 ;  /* 0x30000023ff237230 */ /* 0x000fe40000004100 */
[----:B------:R-:W-:Y:S01]  /*59d0*/  FFMA.FTZ R103, R12, R37, R103 ;  /* 0x000000250c677223 */ /* 0x000fe20000010067 */
[----:B------:R-:W-:-:S02]  /*59e0*/  HADD2.F32 R33, -RZ, R13.H0_H0 ;  /* 0x2000000dff217230 */ /* 0x000fc40000004100 */
[-C--:B------:R-:W-:Y:S01]  /*59f0*/  FMUL.FTZ R28, R39, R36.reuse ;  /* 0x00000024271c7220 */ /* 0x080fe20000410000 */
[----:B------:R-:W-:Y:S02]  /*5a00*/  HADD2.F32 R34, -RZ, R34.H1_H1 ;  /* 0x30000022ff227230 */ /* 0x000fe40000004100 */
[----:B------:R-:W-:Y:S01]  /*5a10*/  FMUL.FTZ R36, R35, R36 ;  /* 0x0000002423247220 */ /* 0x000fe20000410000 */
[----:B------:R-:W-:Y:S02]  /*5a20*/  HADD2.F32 R14, -RZ, R14.H1_H1 ;  /* 0x3000000eff0e7230 */ /* 0x000fe40000004100 */
[C---:B------:R-:W-:Y:S01]  /*5a30*/  FMUL.FTZ R113, R15.reuse, R38 ;  /* 0x000000260f717220 */ /* 0x040fe20000410000 */
[----:B------:R-:W-:Y:S02]  /*5a40*/  HADD2.F32 R12, -RZ, R31.H1_H1 ;  /* 0x3000001fff0c7230 */ /* 0x000fe40000004100 */
[----:B------:R-:W-:Y:S01]  /*5a50*/  FFMA.FTZ R108, R15, R33, -R108 ;  /* 0x000000210f6c7223 */ /* 0x000fe2000001086c */
[----:B------:R-:W-:-:S02]  /*5a60*/  HADD2.F32 R13, -RZ, R13.H1_H1 ;  /* 0x3000000dff0d7230 */ /* 0x000fc40000004100 */
[-C--:B------:R-:W-:Y:S01]  /*5a70*/  FMUL.FTZ R15, R29, R34.reuse ;  /* 0x000000221d0f7220 */ /* 0x080fe20000410000 */
[----:B------:R-:W-:Y:S01]  /*5a80*/  FMUL.FTZ R34, R14, R34 ;  /* 0x000000220e227220 */ /* 0x000fe20000410000 */
[-C--:B------:R-:W-:Y:S01]  /*5a90*/  FFMA.FTZ R36, R39, R12.reuse, R36 ;  /* 0x0000000c27247223 */ /* 0x080fe20000010024 */
[----:B------:R-:W-:Y:S01]  /*5aa0*/  FFMA.FTZ R28, R35, R12, -R28 ;  /* 0x0000000c231c7223 */ /* 0x000fe2000001081c */
[----:B------:R-:W-:Y:S01]  /*5ab0*/  FFMA.FTZ R113, R30, R33, R113 ;  /* 0x000000211e717223 */ /* 0x000fe20000010071 */
[-C--:B------:R-:W-:Y:S01]  /*5ac0*/  FFMA.FTZ R34, R29, R13.reuse, R34 ;  /* 0x0000000d1d227223 */ /* 0x080fe20000010022 */
[----:B------:R-:W-:Y:S01]  /*5ad0*/  FFMA.FTZ R15, R14, R13, -R15 ;  /* 0x0000000d0e0f7223 */ /* 0x000fe2000001080f */
[----:B------:R-:W-:Y:S01]  /*5ae0*/  F2FP.SATFINITE.E4M3.F32.PACK_AB_MERGE_C R36, R36, R103, RZ ;  /* 0x000000672424723e */ /* 0x000fe200048070ff */
[----:B------:R-:W-:Y:S01]  /*5af0*/  IMAD.MOV.U32 R38, RZ, RZ, R112 ;  /* 0x000000ffff267224 */ /* 0x000fe200078e0070 */
[----:B------:R-:W-:Y:S02]  /*5b00*/  F2FP.SATFINITE.E4M3.F32.PACK_AB_MERGE_C R28, R28, R115, RZ ;  /* 0x000000731c1c723e */ /* 0x000fe400048070ff */
[----:B------:R-:W-:Y:S01]  /*5b10*/  F2FP.SATFINITE.E4M3.F32.PACK_AB_MERGE_C R39, R34, R113, R36 ;  /* 0x000000712227723e */ /* 0x000fe20004807024 */
[----:B------:R-:W-:Y:S01]  /*5b20*/  IMAD.MOV.U32 R36, RZ, RZ, R110 ;  /* 0x000000ffff247224 */ /* 0x000fe200078e006e */
[----:B------:R-:W-:Y:S01]  /*5b30*/  F2FP.SATFINITE.E4M3.F32.PACK_AB_MERGE_C R33, R105, R102, R104 ;  /* 0x000000666921723e */ /* 0x000fe20004807068 */
[----:B------:R-:W-:Y:S01]  /*5b40*/  IMAD.MOV.U32 R34, RZ, RZ, R114 ;  /* 0x000000ffff227224 */ /* 0x000fe200078e0072 */
[----:B------:R-:W-:-:S02]  /*5b50*/  F2FP.SATFINITE.E4M3.F32.PACK_AB_MERGE_C R35, R15, R108, R28 ;  /* 0x0000006c0f23723e */ /* 0x000fc4000480701c */
[----:B------:R-:W-:-:S07]  /*5b60*/  F2FP.SATFINITE.E4M3.F32.PACK_AB_MERGE_C R37, R107, R98, R106 ;  /* 0x000000626b25723e */ /* 0x000fce000480706a */
.L_x_1258:
[----:B------:R-:W-:Y:S05]  /*5b70*/  BSYNC B2 ;  /* 0x0000000000027941 */ /* 0x000fea0003800000 */
.L_x_1257:
[----:B------:R-:W-:Y:S02]  /*5b80*/  ISETP.GE.AND P5, PT, R96, R93, PT ;  /* 0x0000005d6000720c */ /* 0x000fe40003fa6270 */
[----:B------:R-:W-:-:S11]  /*5b90*/  P2R R13, PR, RZ, 0x1 ;  /* 0x00000001ff0d7803 */ /* 0x000fd60000000000 */
[--C-:B------:R-:W-:Y:S02]  /*5ba0*/  @!P5 SHF.R.S32.HI R12, RZ, 0x1f, R96.reuse ;  /* 0x0000001fff0cd819 */ /* 0x100fe40000011460 */
[----:B------:R-:W-:-:S04]  /*5bb0*/  @!P5 IADD3 R15, P0, P6, R40, R58, R96 ;  /* 0x0000003a280fd210 */ /* 0x000fc80007e1e060 */
[----:B------:R-:W-:Y:S02]  /*5bc0*/  @!P5 IADD3.X R28, R0, R97, R12, P0, P6 ;  /* 0x00000061001cd210 */ /* 0x000fe400007ec40c */
[----:B------:R-:W-:Y:S02]  /*5bd0*/  IADD3 R12, P6, R99, R50, RZ ;  /* 0x00000032630c7210 */ /* 0x000fe40007fde0ff */
[----:B------:R-:W-:-:S03]  /*5be0*/  ISETP.NE.AND P0, PT, R13, RZ, PT ;  /* 0x000000ff0d00720c */ /* 0x000fc60003f05270 */
[----:B------:R-:W-:Y:S01]  /*5bf0*/  IMAD.X R13, R94, 0x1, R51, P6 ;  /* 0x000000015e0d7824 */ /* 0x000fe200030e0633 */
[----:B------:R-:W-:-:S04]  /*5c00*/  @!P5 IADD3 R14, P6, R15, R50, RZ ;  /* 0x000000320f0ed210 */ /* 0x000fc80007fde0ff */
[----:B-1----:R1:W-:Y:S01]  /*5c10*/  STG.E.128 desc[UR46][R12.64], R32 ;  /* 0x000000200c007986 */ /* 0x0023e2000c101d2e */
[----:B------:R-:W-:-:S05]  /*5c20*/  @!P5 IMAD.X R15, R28, 0x1, R51, P6 ;  /* 0x000000011c0fd824 */ /* 0x000fca00030e0633 */
[----:B--2---:R1:W-:Y:S03]  /*5c30*/  @!P5 STG.E.128 desc[UR46][R14.64], R36 ;  /* 0x000000240e00d986 */ /* 0x0043e6000c101d2e */
.L_x_1256:
[----:B------:R-:W-:Y:S05]  /*5c40*/  BSYNC B1 ;  /* 0x0000000000017941 */ /* 0x000fea0003800000 */
.L_x_1255:
[C---:B------:R-:W-:Y:S01]  /*5c50*/  ISETP.GE.OR P5, PT, R195.reuse, R87, P1 ;  /* 0x00000057c300720c */ /* 0x040fe20000fa6670 */
[-C--:B-12---:R-:W-:Y:S02]  /*5c60*/  IMAD R12, R216, R52.reuse, RZ ;  /* 0x00000034d80c7224 */ /* 0x086fe400078e02ff */
[----:B------:R-:W-:-:S04]  /*5c70*/  IMAD.WIDE.U32 R54, R195, R52, R54 ;  /* 0x00000034c3367225 */ /* 0x000fc800078e0036 */
[----:B------:R-:W-:-:S06]  /*5c80*/  IMAD R35, R195, R53, R12 ;  /* 0x00000035c3237224 */ /* 0x000fcc00078e020c */
[----:B------:R-:W-:Y:S05]  /*5c90*/  @P5 BRA `(.L_x_1245) ;  /* 0x0000001000545947 */ /* 0x000fea0003800000 */
[----:B------:R-:W-:Y:S01]  /*5ca0*/  IMAD.IADD R35, R55, 0x1, R35 ;  /* 0x0000000137237824 */ /* 0x000fe200078e0223 */
[----:B------:R-:W-:Y:S01]  /*5cb0*/  IADD3 R33, P5, P6, R40, R54, R77 ;  /* 0x0000003628217210 */ /* 0x000fe20007ebe04d */
[----:B------:R-:W-:Y:S01]  /*5cc0*/  BSSY B1, `(.L_x_1259) ;  /* 0x00000ee000017945 */ /* 0x000fe20003800000 */
[----:B------:R-:W-:Y:S02]  /*5cd0*/  SEL R95, R76, R95, !P0 ;  /* 0x0000005f4c5f7207 */ /* 0x000fe40004000000 */
[----:B------:R-:W-:Y:S02]  /*5ce0*/  IADD3.X R12, R0, R35, R81, P5, P6 ;  /* 0x00000023000c7210 */ /* 0x000fe40002fec451 */
[----:B------:R-:W-:-:S05]  /*5cf0*/  IADD3 R32, P5, R33, R50, RZ ;  /* 0x0000003221207210 */ /* 0x000fca0007fbe0ff */
[----:B------:R-:W-:Y:S01]  /*5d00*/  IMAD.X R33, R12, 0x1, R51, P5 ;  /* 0x000000010c217824 */ /* 0x000fe200028e0633 */
[----:B------:R-:W-:-:S04]  /*5d10*/  SHF.R.S32.HI R12, RZ, 0x1f, R95 ;  /* 0x0000001fff0c7819 */ /* 0x000fc8000001145f */
[----:B------:R-:W-:-:S04]  /*5d20*/  LEA.HI R12, R12, R95, RZ, 0x5 ;  /* 0x0000005f0c0c7211 */ /* 0x000fc800078f28ff */
[----:B------:R-:W-:-:S04]  /*5d30*/  LEA.HI.SX32 R12, R12, R79, 0x1b ;  /* 0x0000004f0c0c7211 */ /* 0x000fc800078fdaff */
[----:B------:R-:W-:Y:S01]  /*5d40*/  SHF.R.S32.HI R13, RZ, 0x1f, R12 ;  /* 0x0000001fff0d7819 */ /* 0x000fe2000001140c */
[----:B------:R-:W-:-:S03]  /*5d50*/  IMAD.SHL.U32 R37, R12, 0x10, RZ ;  /* 0x000000100c257824 */ /* 0x000fc600078e00ff */
[----:B------:R-:W-:Y:S02]  /*5d60*/  LEA.HI R12, R13, R12, RZ, 0x3 ;  /* 0x0000000c0d0c7211 */ /* 0x000fe400078f18ff */
[----:B------:R-:W-:Y:S02]  /*5d70*/  LOP3.LUT R13, R208, 0x70, R37, 0xf8, !PT ;  /* 0x00000070d00d7812 */ /* 0x000fe400078ef825 */
[----:B------:R-:W-:Y:S02]  /*5d80*/  SHF.L.U32 R14, R12, 0xa, RZ ;  /* 0x0000000a0c0e7819 */ /* 0x000fe400000006ff */
[----:B------:R-:W-:Y:S01]  /*5d90*/  LOP3.LUT R12, R13, R210, RZ, 0x3c, !PT ;  /* 0x000000d20d0c7212 */ /* 0x000fe200078e3cff */
[----:B------:R-:W-:Y:S01]  /*5da0*/  IMAD R13, R17, 0x4000, R64 ;  /* 0x00004000110d7824 */ /* 0x000fe200078e0240 */
[----:B------:R-:W-:-:S03]  /*5db0*/  LOP3.LUT R14, R14, 0xffffe000, RZ, 0xc0, !PT ;  /* 0xffffe0000e0e7812 */ /* 0x000fc600078ec0ff */
[----:B------:R-:W-:Y:S01]  /*5dc0*/  IMAD.IADD R13, R16, 0x1, R13 ;  /* 0x00000001100d7824 */ /* 0x000fe200078e020d */
[----:B------:R-:W-:-:S05]  /*5dd0*/  IADD3 R12, R12, R14, R211 ;  /* 0x0000000e0c0c7210 */ /* 0x000fca0007ffe0d3 */
[----:B------:R-:W-:-:S04]  /*5de0*/  IMAD R15, R17, 0x4000, R12 ;  /* 0x00004000110f7824 */ /* 0x000fc800078e020c */
[----:B------:R-:W-:Y:S02]  /*5df0*/  IMAD.IADD R28, R16, 0x1, R15 ;  /* 0x00000001101c7824 */ /* 0x000fe400078e020f */
[----:B------:R-:W1:Y:S04]  /*5e00*/  LDS.128 R12, [R13+0x20000] ;  /* 0x020000000d0c7984 */ /* 0x000e680000000c00 */
[----:B------:R-:W2:Y:S01]  /*5e10*/  LDS.128 R28, [R28+0x20000] ;  /* 0x020000001c1c7984 */ /* 0x000ea20000000c00 */
[----:B------:R-:W-:Y:S05]  /*5e20*/  @P4 BRA `(.L_x_1260) ;  /* 0x0000000c005c4947 */ /* 0x000fea0003800000 */
[--C-:B------:R-:W-:Y:S02]  /*5e30*/  SHF.R.U32.HI R58, RZ, 0x10, R5.reuse ;  /* 0x00000010ff3a7819 */ /* 0x100fe40000011605 */
[--C-:B------:R-:W-:Y:S02]  /*5e40*/  SHF.R.U32.HI R53, RZ, 0x8, R5.reuse ;  /* 0x00000008ff357819 */ /* 0x100fe40000011605 */
[----:B------:R-:W-:Y:S02]  /*5e50*/  LOP3.LUT R4, R5, 0xff, RZ, 0xc0, !PT ;  /* 0x000000ff05047812 */ /* 0x000fe400078ec0ff */
[----:B------:R-:W-:Y:S02]  /*5e60*/  SHF.R.U32.HI R5, RZ, 0x18, R5 ;  /* 0x00000018ff057819 */ /* 0x000fe40000011605 */
[--C-:B------:R-:W-:Y:S02]  /*5e70*/  SHF.R.U32.HI R39, RZ, 0x10, R9.reuse ;  /* 0x00000010ff277819 */ /* 0x100fe40000011609 */
[----:B------:R-:W-:-:S02]  /*5e80*/  SHF.R.U32.HI R34, RZ, 0x8, R9 ;  /* 0x00000008ff227819 */ /* 0x000fc40000011609 */
[----:B------:R-:W-:Y:S02]  /*5e90*/  LOP3.LUT R8, R9, 0xff, RZ, 0xc0, !PT ;  /* 0x000000ff09087812 */ /* 0x000fe400078ec0ff */
[----:B------:R-:W-:Y:S02]  /*5ea0*/  SHF.R.U32.HI R10, RZ, 0x8, R11 ;  /* 0x00000008ff0a7819 */ /* 0x000fe4000001160b */
[----:B------:R-:W-:Y:S02]  /*5eb0*/  SHF.R.U32.HI R9, RZ, 0x18, R9 ;  /* 0x00000018ff097819 */ /* 0x000fe40000011609 */
[----:B------:R-:W-:Y:S01]  /*5ec0*/  PRMT R5, R5, 0x654, R4 ;  /* 0x0000065405057816 */ /* 0x000fe20000000004 */
[----:B------:R-:W-:Y:S01]  /*5ed0*/  IMAD.SHL.U32 R4, R53, 0x100, RZ ;  /* 0x0000010035047824 */ /* 0x000fe200078e00ff */
[--C-:B------:R-:W-:Y:S01]  /*5ee0*/  SHF.R.U32.HI R38, RZ, 0x8, R7.reuse ;  /* 0x00000008ff267819 */ /* 0x100fe20000011607 */
[----:B------:R-:W-:Y:S01]  /*5ef0*/  IMAD.SHL.U32 R10, R10, 0x100, RZ ;  /* 0x000001000a0a7824 */ /* 0x000fe200078e00ff */
[----:B------:R-:W-:-:S02]  /*5f00*/  SHF.R.U32.HI R52, RZ, 0x10, R7 ;  /* 0x00000010ff347819 */ /* 0x000fc40000011607 */
[----:B------:R-:W-:Y:S02]  /*5f10*/  LOP3.LUT R6, R7, 0xff, RZ, 0xc0, !PT ;  /* 0x000000ff07067812 */ /* 0x000fe400078ec0ff */
[----:B------:R-:W-:Y:S02]  /*5f20*/  SHF.R.U32.HI R7, RZ, 0x18, R7 ;  /* 0x00000018ff077819 */ /* 0x000fe40000011607 */
[----:B------:R-:W-:Y:S02]  /*5f30*/  SHF.R.U32.HI R36, RZ, 0x10, R11 ;  /* 0x00000010ff247819 */ /* 0x000fe4000001160b */
[----:B------:R-:W-:Y:S01]  /*5f40*/  PRMT R9, R9, 0x654, R8 ;  /* 0x0000065409097816 */ /* 0x000fe20000000008 */
[----:B------:R-:W-:Y:S01]  /*5f50*/  IMAD.SHL.U32 R8, R34, 0x100, RZ ;  /* 0x0000010022087824 */ /* 0x000fe200078e00ff */
[----:B------:R-:W-:Y:S02]  /*5f60*/  LOP3.LUT R11, R11, 0xff0000ff, RZ, 0xc0, !PT ;  /* 0xff0000ff0b0b7812 */ /* 0x000fe400078ec0ff */
[----:B------:R-:W-:Y:S01]  /*5f70*/  LOP3.LUT R5, R5, 0xff00, R4, 0xf8, !PT ;  /* 0x0000ff0005057812 */ /* 0x000fe200078ef804 */
[----:B------:R-:W-:Y:S01]  /*5f80*/  IMAD.SHL.U32 R4, R38, 0x100, RZ ;  /* 0x0000010026047824 */ /* 0x000fe200078e00ff */
[----:B------:R-:W-:Y:S01]  /*5f90*/  PRMT R7, R7, 0x654, R6 ;  /* 0x0000065407077816 */ /* 0x000fe20000000006 */
[----:B------:R-:W-:Y:S01]  /*5fa0*/  IMAD.U32 R6, R58, 0x10000, RZ ;  /* 0x000100003a067824 */ /* 0x000fe200078e00ff */
[----:B------:R-:W-:-:S02]  /*5fb0*/  LOP3.LUT R94, R11, 0xff00, R10, 0xf8, !PT ;  /* 0x0000ff000b5e7812 */ /* 0x000fc400078ef80a */
[----:B------:R-:W-:Y:S02]  /*5fc0*/  LOP3.LUT R58, R9, 0xff00, R8, 0xf8, !PT ;  /* 0x0000ff00093a7812 */ /* 0x000fe400078ef808 */
[----:B------:R-:W-:Y:S02]  /*5fd0*/  F2FP.F16.E4M3.UNPACK_B R38, R92.H1 ;  /* 0x0000005cff26723e */ /* 0x000fe400030006ff */
[----:B--2---:R-:W-:Y:S02]  /*5fe0*/  F2FP.F16.E4M3.UNPACK_B R10, R28.H1 ;  /* 0x0000001cff0a723e */ /* 0x004fe400030006ff */
[----:B-1----:R-:W-:Y:S02]  /*5ff0*/  F2FP.F16.E4M3.UNPACK_B R8, R12.H1 ;  /* 0x0000000cff08723e */ /* 0x002fe400030006ff */
[----:B------:R-:W-:Y:S01]  /*6000*/  LOP3.LUT R7, R7, 0xff00, R4, 0xf8, !PT ;  /* 0x0000ff0007077812 */ /* 0x000fe200078ef804 */
[----:B------:R-:W-:Y:S01]  /*6010*/  IMAD.U32 R4, R52, 0x10000, RZ ;  /* 0x0001000034047824 */ /* 0x000fe200078e00ff */
[----:B------:R-:W-:Y:S01]  /*6020*/  F2FP.F16.E4M3.UNPACK_B R34, R90.H1 ;  /* 0x0000005aff22723e */ /* 0x000fe200030006ff */
[----:B------:R-:W-:Y:S01]  /*6030*/  HADD2.F32 R52, -RZ, R38.H0_H0 ;  /* 0x20000026ff347230 */ /* 0x000fe20000004100 */
[----:B------:R-:W-:Y:S01]  /*6040*/  LOP3.LUT R6, R5, 0xff0000, R6, 0xf8, !PT ;  /* 0x00ff000005067812 */ /* 0x000fe200078ef806 */
[----:B------:R-:W-:Y:S01]  /*6050*/  HADD2.F32 R11, -RZ, R10.H0_H0 ;  /* 0x2000000aff0b7230 */ /* 0x000fe20000004100 */
[----:B------:R-:W-:Y:S01]  /*6060*/  LOP3.LUT R4, R7, 0xff0000, R4, 0xf8, !PT ;  /* 0x00ff000007047812 */ /* 0x000fe200078ef804 */
[----:B------:R-:W-:Y:S01]  /*6070*/  HADD2.F32 R9, -RZ, R8.H0_H0 ;  /* 0x20000008ff097230 */ /* 0x000fe20000004100 */
[----:B------:R-:W-:Y:S01]  /*6080*/  F2FP.F16.E4M3.UNPACK_B R92, R92 ;  /* 0x0000005cff5c723e */ /* 0x000fe200020006ff */
[----:B------:R-:W-:-:S02]  /*6090*/  IMAD.U32 R7, R39, 0x10000, RZ ;  /* 0x0001000027077824 */ /* 0x000fc400078e00ff */
[-C--:B------:R-:W-:Y:S01]  /*60a0*/  FMUL.FTZ R96, R11, R52.reuse ;  /* 0x000000340b607220 */ /* 0x080fe20000410000 */
[----:B------:R-:W-:Y:S02]  /*60b0*/  IMAD.U32 R5, R36, 0x10000, RZ ;  /* 0x0001000024057824 */ /* 0x000fe400078e00ff */
[----:B------:R-:W-:Y:S01]  /*60c0*/  FMUL.FTZ R52, R9, R52 ;  /* 0x0000003409347220 */ /* 0x000fe20000410000 */
[----:B------:R-:W-:Y:S01]  /*60d0*/  HADD2.F32 R36, -RZ, R34.H0_H0 ;  /* 0x20000022ff247230 */ /* 0x000fe20000004100 */
[----:B------:R-:W-:Y:S01]  /*60e0*/  LOP3.LUT R7, R58, 0xff0000, R7, 0xf8, !PT ;  /* 0x00ff00003a077812 */ /* 0x000fe200078ef807 */
[----:B------:R-:W-:Y:S01]  /*60f0*/  HADD2.F32 R38, -RZ, R38.H1_H1 ;  /* 0x30000026ff267230 */ /* 0x000fe20000004100 */
[----:B------:R-:W-:Y:S01]  /*6100*/  F2FP.F16.E4M3.UNPACK_B R28, R28 ;  /* 0x0000001cff1c723e */ /* 0x000fe200020006ff */
[----:B------:R-:W-:Y:S02]  /*6110*/  HADD2.F32 R34, -RZ, R34.H1_H1 ;  /* 0x30000022ff227230 */ /* 0x000fe40000004100 */
[----:B------:R-:W-:Y:S01]  /*6120*/  FFMA.FTZ R58, R11, R36, R52 ;  /* 0x000000240b3a7223 */ /* 0x000fe20000010034 */
[----:B------:R-:W-:-:S02]  /*6130*/  HADD2.F32 R11, -RZ, R10.H1_H1 ;  /* 0x3000000aff0b7230 */ /* 0x000fc40000004100 */
[----:B------:R-:W-:Y:S01]  /*6140*/  FFMA.FTZ R96, R9, R36, -R96 ;  /* 0x0000002409607223 */ /* 0x000fe20000010860 */
[----:B------:R-:W-:Y:S01]  /*6150*/  F2FP.F16.E4M3.UNPACK_B R12, R12 ;  /* 0x0000000cff0c723e */ /* 0x000fe200020006ff */
[----:B------:R-:W-:Y:S01]  /*6160*/  HADD2.F32 R9, -RZ, R8.H1_H1 ;  /* 0x30000008ff097230 */ /* 0x000fe20000004100 */
[----:B------:R-:W-:Y:S01]  /*6170*/  F2FP.F16.E4M3.UNPACK_B R90, R90 ;  /* 0x0000005aff5a723e */ /* 0x000fe200020006ff */
[----:B------:R-:W-:Y:S02]  /*6180*/  HADD2.F32 R39, -RZ, R92.H0_H0 ;  /* 0x2000005cff277230 */ /* 0x000fe40000004100 */
[-C--:B------:R-:W-:Y:S01]  /*6190*/  FMUL.FTZ R36, R11, R38.reuse ;  /* 0x000000260b247220 */ /* 0x080fe20000410000 */
[----:B------:R-:W-:Y:S02]  /*61a0*/  HADD2.F32 R10, -RZ, R28.H0_H0 ;  /* 0x2000001cff0a7230 */ /* 0x000fe40000004100 */
[----:B------:R-:W-:Y:S01]  /*61b0*/  FMUL.FTZ R38, R9, R38 ;  /* 0x0000002609267220 */ /* 0x000fe20000410000 */
[----:B------:R-:W-:-:S02]  /*61c0*/  HADD2.F32 R8, -RZ, R12.H0_H0 ;  /* 0x2000000cff087230 */ /* 0x000fc40000004100 */
[-C--:B------:R-:W-:Y:S01]  /*61d0*/  FFMA.FTZ R95, R9, R34.reuse, -R36 ;  /* 0x00000022095f7223 */ /* 0x080fe20000010824 */
[----:B------:R-:W-:Y:S02]  /*61e0*/  HADD2.F32 R9, -RZ, R90.H0_H0 ;  /* 0x2000005aff097230 */ /* 0x000fe40000004100 */
[-C--:B------:R-:W-:Y:S01]  /*61f0*/  FMUL.FTZ R53, R10, R39.reuse ;  /* 0x000000270a357220 */ /* 0x080fe20000410000 */
[----:B------:R-:W-:Y:S01]  /*6200*/  FFMA.FTZ R97, R11, R34, R38 ;  /* 0x000000220b617223 */ /* 0x000fe20000010026 */
[C---:B------:R-:W-:Y:S01]  /*6210*/  FMUL.FTZ R39, R8.reuse, R39 ;  /* 0x0000002708277220 */ /* 0x040fe20000410000 */
[----:B------:R-:W-:Y:S02]  /*6220*/  HADD2.F32 R11, -RZ, R92.H1_H1 ;  /* 0x3000005cff0b7230 */ /* 0x000fe40000004100 */
[-C--:B------:R-:W-:Y:S01]  /*6230*/  FFMA.FTZ R53, R8, R9.reuse, -R53 ;  /* 0x0000000908357223 */ /* 0x080fe20000010835 */
[----:B------:R-:W-:Y:S02]  /*6240*/  HADD2.F32 R28, -RZ, R28.H1_H1 ;  /* 0x3000001cff1c7230 */ /* 0x000fe40000004100 */
[----:B------:R-:W-:Y:S01]  /*6250*/  FFMA.FTZ R38, R10, R9, R39 ;  /* 0x000000090a267223 */ /* 0x000fe20000010027 */
[----:B------:R-:W-:Y:S01]  /*6260*/  HADD2.F32 R12, -RZ, R12.H1_H1 ;  /* 0x3000000cff0c7230 */ /* 0x000fe20000004100 */
[----:B------:R-:W-:Y:S01]  /*6270*/  F2FP.F16.E4M3.UNPACK_B R34, R91.H1 ;  /* 0x0000005bff22723e */ /* 0x000fe200030006ff */
[----:B------:R-:W-:-:S02]  /*6280*/  HADD2.F32 R9, -RZ, R90.H1_H1 ;  /* 0x3000005aff097230 */ /* 0x000fc40000004100 */
[-C--:B------:R-:W-:Y:S01]  /*6290*/  FMUL.FTZ R39, R28, R11.reuse ;  /* 0x0000000b1c277220 */ /* 0x080fe20000410000 */
[----:B------:R-:W-:Y:S01]  /*62a0*/  F2FP.F16.E4M3.UNPACK_B R10, R30.H1 ;  /* 0x0000001eff0a723e */ /* 0x000fe200030006ff */
[C---:B------:R-:W-:Y:S01]  /*62b0*/  FMUL.FTZ R59, R12.reuse, R11 ;  /* 0x0000000b0c3b7220 */ /* 0x040fe20000410000 */
[-C--:B------:R-:W-:Y:S01]  /*62c0*/  F2FP.F16.E4M3.UNPACK_B R8, R14.reuse.H1 ;  /* 0x0000000eff08723e */ /* 0x080fe200030006ff */
[----:B------:R-:W-:Y:S01]  /*62d0*/  FFMA.FTZ R52, R12, R9, -R39 ;  /* 0x000000090c347223 */ /* 0x000fe20000010827 */
[----:B------:R-:W-:Y:S01]  /*62e0*/  F2FP.F16.E4M3.UNPACK_B R12, R89.H1 ;  /* 0x00000059ff0c723e */ /* 0x000fe200030006ff */
[----:B------:R-:W-:Y:S02]  /*62f0*/  HADD2.F32 R36, -RZ, R34.H0_H0 ;  /* 0x20000022ff247230 */ /* 0x000fe40000004100 */
[----:B------:R-:W-:Y:S01]  /*6300*/  FFMA.FTZ R59, R28, R9, R59 ;  /* 0x000000091c3b7223 */ /* 0x000fe2000001003b */
[----:B------:R-:W-:Y:S01]  /*6310*/  HADD2.F32 R11, -RZ, R10.H0_H0 ;  /* 0x2000000aff0b7230 */ /* 0x000fe20000004100 */
[----:B------:R-:W-:Y:S01]  /*6320*/  F2FP.F16.E4M3.UNPACK_B R91, R91 ;  /* 0x0000005bff5b723e */ /* 0x000fe200020006ff */
[----:B------:R-:W-:Y:S01]  /*6330*/  HADD2.F32 R9, -RZ, R8.H0_H0 ;  /* 0x20000008ff097230 */ /* 0x000fe20000004100 */
[----:B------:R-:W-:Y:S01]  /*6340*/  F2FP.F16.E4M3.UNPACK_B R14, R14 ;  /* 0x0000000eff0e723e */ /* 0x000fe200020006ff */
[----:B------:R-:W-:-:S02]  /*6350*/  HADD2.F32 R39, -RZ, R34.H1_H1 ;  /* 0x30000022ff277230 */ /* 0x000fc40000004100 */
[-C--:B------:R-:W-:Y:S01]  /*6360*/  FMUL.FTZ R34, R11, R36.reuse ;  /* 0x000000240b227220 */ /* 0x080fe20000410000 */
[----:B------:R-:W-:Y:S02]  /*6370*/  HADD2.F32 R28, -RZ, R12.H0_H0 ;  /* 0x2000000cff1c7230 */ /* 0x000fe40000004100 */
[C---:B------:R-:W-:Y:S01]  /*6380*/  FMUL.FTZ R90, R9.reuse, R36 ;  /* 0x00000024095a7220 */ /* 0x040fe20000410000 */
[----:B------:R-:W-:Y:S01]  /*6390*/  HADD2.F32 R10, -RZ, R10.H1_H1 ;  /* 0x3000000aff0a7230 */ /* 0x000fe20000004100 */
[----:B------:R-:W-:Y:S01]  /*63a0*/  F2FP.F16.E4M3.UNPACK_B R30, R30 ;  /* 0x0000001eff1e723e */ /* 0x000fe200020006ff */
[----:B------:R-:W-:Y:S02]  /*63b0*/  HADD2.F32 R8, -RZ, R8.H1_H1 ;  /* 0x30000008ff087230 */ /* 0x000fe40000004100 */
[-C--:B------:R-:W-:Y:S01]  /*63c0*/  FFMA.FTZ R36, R9, R28.reuse, -R34 ;  /* 0x0000001c09247223 */ /* 0x080fe20000010822 */
[----:B------:R-:W-:Y:S02]  /*63d0*/  HADD2.F32 R9, -RZ, R12.H1_H1 ;  /* 0x3000000cff097230 */ /* 0x000fe40000004100 */
[-C--:B------:R-:W-:Y:S01]  /*63e0*/  FMUL.FTZ R99, R10, R39.reuse ;  /* 0x000000270a637220 */ /* 0x080fe20000410000 */
[----:B------:R-:W-:Y:S01]  /*63f0*/  FFMA.FTZ R90, R11, R28, R90 ;  /* 0x0000001c0b5a7223 */ /* 0x000fe2000001005a */
[C---:B------:R-:W-:Y:S01]  /*6400*/  FMUL.FTZ R39, R8.reuse, R39 ;  /* 0x0000002708277220 */ /* 0x040fe20000410000 */
[----:B------:R-:W-:Y:S01]  /*6410*/  F2FP.F16.E4M3.UNPACK_B R89, R89 ;  /* 0x00000059ff59723e */ /* 0x000fe200020006ff */
[----:B------:R-:W-:Y:S01]  /*6420*/  FFMA.FTZ R99, R8, R9, -R99 ;  /* 0x0000000908637223 */ /* 0x000fe20000010863 */
        /* <DEDUP_REMOVED lines=8> */
[----:B------:R-:W-:Y:S02]  /*64b0*/  HADD2.F32 R30, -RZ, R30.H1_H1 ;  /* 0x3000001eff1e7230 */ /* 0x000fe40000004100 */
[----:B------:R-:W-:Y:S01]  /*64c0*/  FMUL.FTZ R39, R9, R11 ;  /* 0x0000000b09277220 */ /* 0x000fe20000410000 */
[----:B------:R-:W-:Y:S01]  /*64d0*/  HADD2.F32 R10, -RZ, R89.H0_H0 ;  /* 0x20000059ff0a7230 */ /* 0x000fe20000004100 */
[----:B------:R-:W-:Y:S01]  /*64e0*/  F2FP.SATFINITE.E4M3.F32.PACK_AB_MERGE_C R103, R103, R90, RZ ;  /* 0x0000005a6767723e */ /* 0x000fe200048070ff */
[----:B------:R-:W-:-:S02]  /*64f0*/  HADD2.F32 R14, -RZ, R14.H1_H1 ;  /* 0x3000000eff0e7230 */ /* 0x000fc40000004100 */
[-C--:B------:R-:W-:Y:S01]  /*6500*/  FMUL.FTZ R11, R30, R91.reuse ;  /* 0x0000005b1e0b7220 */ /* 0x080fe20000410000 */
[----:B------:R-:W-:Y:S02]  /*6510*/  HADD2.F32 R89, -RZ, R89.H1_H1 ;  /* 0x30000059ff597230 */ /* 0x000fe40000004100 */
[-C--:B------:R-:W-:Y:S01]  /*6520*/  FFMA.FTZ R39, R8, R10.reuse, -R39 ;  /* 0x0000000a08277223 */ /* 0x080fe20000010827 */
[----:B------:R-:W-:Y:S01]  /*6530*/  FFMA.FTZ R34, R9, R10, R12 ;  /* 0x0000000a09227223 */ /* 0x000fe2000001000c */
[C---:B------:R-:W-:Y:S01]  /*6540*/  FMUL.FTZ R91, R14.reuse, R91 ;  /* 0x0000005b0e5b7220 */ /* 0x040fe20000410000 */
[----:B------:R-:W-:Y:S01]  /*6550*/  F2FP.F16.E4M3.UNPACK_B R10, R29 ;  /* 0x0000001dff0a723e */ /* 0x000fe200020006ff */
[----:B------:R-:W-:Y:S01]  /*6560*/  FFMA.FTZ R14, R14, R89, -R11 ;  /* 0x000000590e0e7223 */ /* 0x000fe2000001080b */
[----:B------:R-:W-:Y:S01]  /*6570*/  F2FP.F16.E4M3.UNPACK_B R8, R13 ;  /* 0x0000000dff08723e */ /* 0x000fe200020006ff */
[----:B------:R-:W-:Y:S01]  /*6580*/  FFMA.FTZ R91, R30, R89, R91 ;  /* 0x000000591e5b7223 */ /* 0x000fe2000001005b */
[----:B------:R-:W-:Y:S01]  /*6590*/  F2FP.F16.E4M3.UNPACK_B R12, R6 ;  /* 0x00000006ff0c723e */ /* 0x000fe200020006ff */
[----:B------:R-:W-:Y:S01]  /*65a0*/  HADD2.F32 R11, -RZ, R10.H0_H0 ;  /* 0x2000000aff0b7230 */ /* 0x000fe20000004100 */
[----:B------:R-:W-:Y:S01]  /*65b0*/  F2FP.SATFINITE.E4M3.F32.PACK_AB_MERGE_C R90, R14, R39, R36 ;  /* 0x000000270e5a723e */ /* 0x000fe20004807024 */
[----:B------:R-:W-:Y:S01]  /*65c0*/  HADD2.F32 R30, -RZ, R28.H0_H0 ;  /* 0x2000001cff1e7230 */ /* 0x000fe20000004100 */
[----:B------:R-:W-:Y:S01]  /*65d0*/  F2FP.SATFINITE.E4M3.F32.PACK_AB_MERGE_C R103, R91, R34, R103 ;  /* 0x000000225b67723e */ /* 0x000fe20004807067 */
[----:B------:R-:W-:Y:S01]  /*65e0*/  HADD2.F32 R9, -RZ, R8.H0_H0 ;  /* 0x20000008ff097230 */ /* 0x000fe20000004100 */
[----:B------:R-:W-:Y:S01]  /*65f0*/  F2FP.SATFINITE.E4M3.F32.PACK_AB_MERGE_C R95, R95, R96, RZ ;  /* 0x000000605f5f723e */ /* 0x000fe200048070ff */
[----:B------:R-:W-:-:S02]  /*6600*/  HADD2.F32 R14, -RZ, R12.H0_H0 ;  /* 0x2000000cff0e7230 */ /* 0x000fc40000004100 */
[-C--:B------:R-:W-:Y:S01]  /*6610*/  FMUL.FTZ R34, R11, R30.reuse ;  /* 0x0000001e0b227220 */ /* 0x080fe20000410000 */
[----:B------:R-:W-:Y:S02]  /*6620*/  HADD2.F32 R10, -RZ, R10.H1_H1 ;  /* 0x3000000aff0a7230 */ /* 0x000fe40000004100 */
[C---:B------:R-:W-:Y:S01]  /*6630*/  FMUL.FTZ R30, R9.reuse, R30 ;  /* 0x0000001e091e7220 */ /* 0x040fe20000410000 */
[----:B------:R-:W-:Y:S02]  /*6640*/  HADD2.F32 R39, -RZ, R28.H1_H1 ;  /* 0x3000001cff277230 */ /* 0x000fe40000004100 */
[-C--:B------:R-:W-:Y:S01]  /*6650*/  FFMA.FTZ R34, R9, R14.reuse, -R34 ;  /* 0x0000000e09227223 */ /* 0x080fe20000010822 */
[----:B------:R-:W-:Y:S02]  /*6660*/  HADD2.F32 R8, -RZ, R8.H1_H1 ;  /* 0x30000008ff087230 */ /* 0x000fe40000004100 */
[----:B------:R-:W-:Y:S01]  /*6670*/  FFMA.FTZ R30, R11, R14, R30 ;  /* 0x0000000e0b1e7223 */ /* 0x000fe2000001001e */
[----:B------:R-:W-:-:S02]  /*6680*/  HADD2.F32 R9, -RZ, R12.H1_H1 ;  /* 0x3000000cff097230 */ /* 0x000fc40000004100 */
[-C--:B------:R-:W-:Y:S01]  /*6690*/  FMUL.FTZ R11, R10, R39.reuse ;  /* 0x000000270a0b7220 */ /* 0x080fe20000410000 */
[----:B------:R-:W-:Y:S01]  /*66a0*/  F2FP.SATFINITE.E4M3.F32.PACK_AB_MERGE_C R97, R97, R58, RZ ;  /* 0x0000003a6161723e */ /* 0x000fe200048070ff */
[----:B------:R-:W-:Y:S01]  /*66b0*/  FMUL.FTZ R39, R8, R39 ;  /* 0x0000002708277220 */ /* 0x000fe20000410000 */
[----:B------:R-:W-:Y:S01]  /*66c0*/  F2FP.SATFINITE.E4M3.F32.PACK_AB_MERGE_C R58, R52, R53, R95 ;  /* 0x00000035343a723e */ /* 0x000fe2000480705f */
[----:B------:R-:W-:Y:S01]  /*66d0*/  FFMA.FTZ R53, R8, R9, -R11 ;  /* 0x0000000908357223 */ /* 0x000fe2000001080b */
[----:B------:R-:W-:Y:S02]  /*66e0*/  F2FP.F16.E4M3.UNPACK_B R13, R13.H1 ;  /* 0x0000000dff0d723e */ /* 0x000fe400030006ff */
[----:B------:R-:W-:Y:S02]  /*66f0*/  F2FP.F16.E4M3.UNPACK_B R29, R29.H1 ;  /* 0x0000001dff1d723e */ /* 0x000fe400030006ff */
[----:B------:R-:W-:Y:S01]  /*6700*/  F2FP.F16.E4M3.UNPACK_B R11, R7.H1 ;  /* 0x00000007ff0b723e */ /* 0x000fe200030006ff */
[----:B------:R-:W-:Y:S01]  /*6710*/  HADD2.F32 R7, -RZ, R13.H0_H0 ;  /* 0x2000000dff077230 */ /* 0x000fe20000004100 */
[----:B------:R-:W-:Y:S01]  /*6720*/  F2FP.SATFINITE.E4M3.F32.PACK_AB_MERGE_C R97, R59, R38, R97 ;  /* 0x000000263b61723e */ /* 0x000fe20004807061 */
[----:B------:R-:W-:Y:S01]  /*6730*/  FFMA.FTZ R59, R10, R9, R39 ;  /* 0x000000090a3b7223 */ /* 0x000fe20000010027 */
[----:B------:R-:W-:Y:S01]  /*6740*/  HADD2.F32 R8, -RZ, R29.H0_H0 ;  /* 0x2000001dff087230 */ /* 0x000fe20000004100 */
[----:B------:R-:W-:Y:S01]  /*6750*/  F2FP.F16.E4M3.UNPACK_B R6, R6.H1 ;  /* 0x00000006ff06723e */ /* 0x000fe200030006ff */
[----:B------:R-:W-:Y:S01]  /*6760*/  HADD2.F32 R10, -RZ, R11.H0_H0 ;  /* 0x2000000bff0a7230 */ /* 0x000fe20000004100 */
[----:B------:R-:W-:Y:S01]  /*6770*/  LOP3.LUT R5, R94, 0xff0000, R5, 0xf8, !PT ;  /* 0x00ff00005e057812 */ /* 0x000fe200078ef805 */
[----:B------:R-:W-:-:S02]  /*6780*/  HADD2.F32 R29, -RZ, R29.H1_H1 ;  /* 0x3000001dff1d7230 */ /* 0x000fc40000004100 */
[----:B------:R-:W-:Y:S02]  /*6790*/  HADD2.F32 R12, -RZ, R11.H1_H1 ;  /* 0x3000000bff0c7230 */ /* 0x000fe40000004100 */
[CC--:B------:R-:W-:Y:S01]  /*67a0*/  FMUL.FTZ R14, R8.reuse, R10.reuse ;  /* 0x0000000a080e7220 */ /* 0x0c0fe20000410000 */
[--C-:B------:R-:W-:Y:S02]  /*67b0*/  HADD2.F32 R9, -RZ, R6.reuse.H0_H0 ;  /* 0x20000006ff097230 */ /* 0x100fe40000004100 */
[----:B------:R-:W-:Y:S01]  /*67c0*/  FMUL.FTZ R11, R7, R10 ;  /* 0x0000000a070b7220 */ /* 0x000fe20000410000 */
[----:B------:R-:W-:Y:S01]  /*67d0*/  HADD2.F32 R13, -RZ, R13.H1_H1 ;  /* 0x3000000dff0d7230 */ /* 0x000fe20000004100 */
[----:B------:R-:W-:Y:S01]  /*67e0*/  F2FP.F16.E4M3.UNPACK_B R28, R5.H1 ;  /* 0x00000005ff1c723e */ /* 0x000fe200030006ff */
[----:B------:R-:W-:Y:S02]  /*67f0*/  HADD2.F32 R10, -RZ, R6.H1_H1 ;  /* 0x30000006ff0a7230 */ /* 0x000fe40000004100 */
[----:B------:R-:W-:Y:S01]  /*6800*/  FMUL.FTZ R6, R29, R12 ;  /* 0x0000000c1d067220 */ /* 0x000fe20000410000 */
[-C--:B------:R-:W-:Y:S01]  /*6810*/  FFMA.FTZ R36, R7, R9.reuse, -R14 ;  /* 0x0000000907247223 */ /* 0x080fe2000001080e */
[----:B------:R-:W-:Y:S01]  /*6820*/  FFMA.FTZ R38, R8, R9, R11 ;  /* 0x0000000908267223 */ /* 0x000fe2000001000b */
[----:B------:R-:W-:Y:S01]  /*6830*/  F2FP.F16.E4M3.UNPACK_B R9, R31 ;  /* 0x0000001fff09723e */ /* 0x000fe200020006ff */
[C---:B------:R-:W-:Y:S01]  /*6840*/  FFMA.FTZ R89, R13.reuse, R10, -R6 ;  /* 0x0000000a0d597223 */ /* 0x040fe20000010806 */
[----:B------:R-:W-:Y:S01]  /*6850*/  F2FP.F16.E4M3.UNPACK_B R6, R15 ;  /* 0x0000000fff06723e */ /* 0x000fe200020006ff */
[----:B------:R-:W-:Y:S01]  /*6860*/  FMUL.FTZ R12, R13, R12 ;  /* 0x0000000c0d0c7220 */ /* 0x000fe20000410000 */
[----:B------:R-:W-:Y:S01]  /*6870*/  F2FP.F16.E4M3.UNPACK_B R31, R31.H1 ;  /* 0x0000001fff1f723e */ /* 0x000fe200030006ff */
[----:B------:R-:W-:Y:S01]  /*6880*/  HADD2.F32 R39, -RZ, R28.H0_H0 ;  /* 0x2000001cff277230 */ /* 0x000fe20000004100 */
        /* <DEDUP_REMOVED lines=22> */
[----:B------:R-:W-:Y:S02]  /*69f0*/  HADD2.F32 R12, -RZ, R5.H0_H0 ;  /* 0x20000005ff0c7230 */ /* 0x000fe40000004100 */
[----:B------:R-:W-:Y:S01]  /*6a00*/  FMUL.FTZ R28, R15, R28 ;  /* 0x0000001c0f1c7220 */ /* 0x000fe20000410000 */
[----:B------:R-:W-:Y:S02]  /*6a10*/  HADD2.F32 R9, -RZ, R9.H1_H1 ;  /* 0x30000009ff097230 */ /* 0x000fe40000004100 */
[C---:B------:R-:W-:Y:S01]  /*6a20*/  FMUL.FTZ R29, R7.reuse, R29 ;  /* 0x0000001d071d7220 */ /* 0x040fe20000410000 */
[----:B------:R-:W-:Y:S02]  /*6a30*/  HADD2.F32 R14, -RZ, R14.H1_H1 ;  /* 0x3000000eff0e7230 */ /* 0x000fe40000004100 */
[----:B------:R-:W-:Y:S01]  /*6a40*/  FFMA.FTZ R52, R7, R12, -R52 ;  /* 0x0000000c07347223 */ /* 0x000fe20000010834 */
[----:B------:R-:W-:-:S02]  /*6a50*/  HADD2.F32 R6, -RZ, R6.H1_H1 ;  /* 0x30000006ff067230 */ /* 0x000fc40000004100 */
[----:B------:R-:W-:Y:S01]  /*6a60*/  FFMA.FTZ R29, R10, R12, R29 ;  /* 0x0000000c0a1d7223 */ /* 0x000fe2000001001d */
[----:B------:R-:W-:Y:S02]  /*6a70*/  HADD2.F32 R4, -RZ, R11.H1_H1 ;  /* 0x3000000bff047230 */ /* 0x000fe40000004100 */
[-C--:B------:R-:W-:Y:S01]  /*6a80*/  FMUL.FTZ R7, R9, R14.reuse ;  /* 0x0000000e09077220 */ /* 0x080fe20000410000 */
[----:B------:R-:W-:Y:S02]  /*6a90*/  HADD2.F32 R5, -RZ, R5.H1_H1 ;  /* 0x30000005ff057230 */ /* 0x000fe40000004100 */
[C---:B------:R-:W-:Y:S01]  /*6aa0*/  FMUL.FTZ R14, R6.reuse, R14 ;  /* 0x0000000e060e7220 */ /* 0x040fe20000410000 */
[----:B------:R-:W-:Y:S01]  /*6ab0*/  F2FP.SATFINITE.E4M3.F32.PACK_AB_MERGE_C R30, R59, R30, R38 ;  /* 0x0000001e3b1e723e */ /* 0x000fe20004807026 */
[-C--:B------:R-:W-:Y:S01]  /*6ac0*/  FFMA.FTZ R28, R31, R4.reuse, R28 ;  /* 0x000000041f1c7223 */ /* 0x080fe2000001001c */
[----:B------:R-:W-:Y:S01]  /*6ad0*/  FFMA.FTZ R8, R15, R4, -R8 ;  /* 0x000000040f087223 */ /* 0x000fe20000010808 */
[-C--:B------:R-:W-:Y:S01]  /*6ae0*/  FFMA.FTZ R14, R9, R5.reuse, R14 ;  /* 0x00000005090e7223 */ /* 0x080fe2000001000e */
[----:B------:R-:W-:Y:S01]  /*6af0*/  FFMA.FTZ R7, R6, R5, -R7 ;  /* 0x0000000506077223 */ /* 0x000fe20000010807 */
[----:B------:R-:W-:Y:S01]  /*6b00*/  F2FP.SATFINITE.E4M3.F32.PACK_AB_MERGE_C R13, R53, R34, R36 ;  /* 0x00000022350d723e */ /* 0x000fe20004807024 */
[----:B------:R-:W-:Y:S01]  /*6b10*/  IMAD.MOV.U32 R12, RZ, RZ, R58 ;  /* 0x000000ffff0c7224 */ /* 0x000fe200078e003a */
[----:B------:R-:W-:-:S02]  /*6b20*/  F2FP.SATFINITE.E4M3.F32.PACK_AB_MERGE_C R28, R28, R39, RZ ;  /* 0x000000271c1c723e */ /* 0x000fc400048070ff */
[----:B------:R-:W-:Y:S02]  /*6b30*/  F2FP.SATFINITE.E4M3.F32.PACK_AB_MERGE_C R8, R8, R95, RZ ;  /* 0x0000005f0808723e */ /* 0x000fe400048070ff */
[----:B------:R-:W-:Y:S01]  /*6b40*/  F2FP.SATFINITE.E4M3.F32.PACK_AB_MERGE_C R31, R14, R29, R28 ;  /* 0x0000001d0e1f723e */ /* 0x000fe2000480701c */
[----:B------:R-:W-:Y:S01]  /*6b50*/  IMAD.MOV.U32 R29, RZ, RZ, R30 ;  /* 0x000000ffff1d7224 */ /* 0x000fe200078e001e */
[----:B------:R-:W-:Y:S01]  /*6b60*/  F2FP.SATFINITE.E4M3.F32.PACK_AB_MERGE_C R15, R7, R52, R8 ;  /* 0x00000034070f723e */ /* 0x000fe20004807008 */
[----:B------:R-:W-:Y:S02]  /*6b70*/  IMAD.MOV.U32 R28, RZ, RZ, R97 ;  /* 0x000000ffff1c7224 */ /* 0x000fe400078e0061 */
[----:B------:R-:W-:Y:S02]  /*6b80*/  IMAD.MOV.U32 R14, RZ, RZ, R90 ;  /* 0x000000ffff0e7224 */ /* 0x000fe400078e005a */
[----:B------:R-:W-:-:S07]  /*6b90*/  IMAD.MOV.U32 R30, RZ, RZ, R103 ;  /* 0x000000ffff1e7224 */ /* 0x000fce00078e0067 */
.L_x_1260:
[----:B------:R-:W-:Y:S05]  /*6ba0*/  BSYNC B1 ;  /* 0x0000000000017941 */ /* 0x000fea0003800000 */
.L_x_1259:
[----:B-1----:R1:W-:Y:S01]  /*6bb0*/  STG.E.128 desc[UR46][R32.64], R12 ;  /* 0x0000000c20007986 */ /* 0x0023e2000c101d2e */
[----:B------:R-:W-:-:S13]  /*6bc0*/  ISETP.GE.AND P4, PT, R37, R93, PT ;  /* 0x0000005d2500720c */ /* 0x000fda0003f86270 */
[----:B------:R-:W-:Y:S05]  /*6bd0*/  @P4 BRA `(.L_x_1245) ;  /* 0x0000000000844947 */ /* 0x000fea0003800000 */
[--C-:B------:R-:W-:Y:S02]  /*6be0*/  SHF.R.S32.HI R4, RZ, 0x1f, R37.reuse ;  /* 0x0000001fff047819 */ /* 0x100fe40000011425 */
[----:B------:R-:W-:-:S04]  /*6bf0*/  IADD3 R37, P4, P5, R40, R54, R37 ;  /* 0x0000003628257210 */ /* 0x000fc80007d9e025 */
[----:B------:R-:W-:Y:S02]  /*6c00*/  IADD3.X R4, R0, R35, R4, P4, P5 ;  /* 0x0000002300047210 */ /* 0x000fe400027ea404 */
[----:B------:R-:W-:-:S05]  /*6c10*/  IADD3 R50, P4, R37, R50, RZ ;  /* 0x0000003225327210 */ /* 0x000fca0007f9e0ff */
[----:B------:R-:W-:-:S05]  /*6c20*/  IMAD.X R51, R4, 0x1, R51, P4 ;  /* 0x0000000104337824 */ /* 0x000fca00020e0633 */
[----:B--2---:R2:W-:Y:S01]  /*6c30*/  STG.E.128 desc[UR46][R50.64], R28 ;  /* 0x0000001c32007986 */ /* 0x0045e2000c101d2e */
[----:B------:R-:W-:Y:S05]  /*6c40*/  BRA `(.L_x_1245) ;  /* 0x0000000000687947 */ /* 0x000fea0003800000 */
.L_x_1228:
[----:B------:R-:W-:-:S06]  /*6c50*/  UISETP.NE.AND UP0, UPT, UR45, 0x3, UPT ;  /* 0x000000032d00788c */ /* 0x000fcc000bf05270 */
[----:B------:R-:W-:-:S13]  /*6c60*/  PLOP3.LUT P3, PT, PT, PT, UP0, 0x80, 0x0 ;  /* 0x000000000000781c */ /* 0x000fda0003f6f008 */
[----:B------:R-:W-:Y:S05]  /*6c70*/  @!P3 BRA `(.L_x_1261) ;  /* 0x000000000004b947 */ /* 0x000fea0003800000 */
[----:B------:R-:W-:Y:S01]  /*6c80*/  BPT.TRAP 0x1 ;  /* 0x000000040000795c */ /* 0x000fe20000300000 */
.L_x_1261:
[----:B------:R-:W-:Y:S01]  /*6c90*/  IMAD R85, R17, 0x8, R16 ;  /* 0x0000000811557824 */ /* 0x000fe200078e0210 */
[----:B------:R-:W-:Y:S01]  /*6ca0*/  SHF.L.U32 R88, R201, 0x1f, RZ ;  /* 0x0000001fc9587819 */ /* 0x000fe200000006ff */
[----:B------:R-:W-:Y:S01]  /*6cb0*/  IMAD R87, R49, -0x40, R48 ;  /* 0xffffffc031577824 */ /* 0x000fe200078e0230 */
[----:B------:R-:W-:Y:S02]  /*6cc0*/  BSSY B1, `(.L_x_1262) ;  /* 0x0000004000017945 */ /* 0x000fe40003800000 */
[----:B------:R-:W0:Y:S02]  /*6cd0*/  SYNCS.PHASECHK.TRANS64.TRYWAIT P4, [R85+URZ+0x28490], R88 ;  /* 0x02849058550075a7 */ /* 0x000e24000808017f */
[----:B------:R-:W-:Y:S01]  /*6ce0*/  VIMNMX R87, R87, 0x40, PT ;  /* 0x0000004057577848 */ /* 0x000fe20003fe0100 */
[----:B0-----:R-:W-:Y:S06]  /*6cf0*/  @!P4 BRA `(.L_x_1263) ;  /* 0x000001e400b8c947 */ /* 0x001fec0003800000 */
.L_x_1604:
[----:B------:R-:W-:Y:S05]  /*6d00*/  BSYNC B1 ;  /* 0x0000000000017941 */ /* 0x000fea0003800000 */
.L_x_1262:
[-C--:B------:R-:W-:Y:S01]  /*6d10*/  ISETP.GE.AND P5, PT, R18, R87.reuse, PT ;  /* 0x000000571200720c */ /* 0x080fe20003fa6270 */
[----:B------:R-:W-:Y:S01]  /*6d20*/  BSSY B1, `(.L_x_1264) ;  /* 0x0000007000017945 */ /* 0x000fe20003800000 */
[----:B------:R-:W-:-:S11]  /*6d30*/  ISETP.GE.AND P4, PT, R195, R87, PT ;  /* 0x00000057c300720c */ /* 0x000fd60003f86270 */
[----:B------:R-:W-:Y:S05]  /*6d40*/  @P5 BRA `(.L_x_1265) ;  /* 0x0000000000105947 */ /* 0x000fea0003800000 */
[----:B------:R-:W1:Y:S04]  /*6d50*/  @!P1 LDS.128 R4, [R86+0x20000] ;  /* 0x0200000056049984 */ /* 0x000e680000000c00 */
[----:B------:R-:W2:Y:S04]  /*6d60*/  @!P2 LDS.128 R8, [R86+0x22000] ;  /* 0x022000005608a984 */ /* 0x000ea80000000c00 */
[----:B-1----:R1:W-:Y:S04]  /*6d70*/  @!P1 STG.E.128 desc[UR46][R14.64], R4 ;  /* 0x000000040e009986 */ /* 0x0023e8000c101d2e */
[----:B--2---:R1:W-:Y:S02]  /*6d80*/  @!P2 STG.E.128 desc[UR46][R14.64+0x80], R8 ;  /* 0x000080080e00a986 */ /* 0x0043e4000c101d2e */
.L_x_1265:
[----:B------:R-:W-:Y:S05]  /*6d90*/  BSYNC B1 ;  /* 0x0000000000017941 */ /* 0x000fea0003800000 */
.L_x_1264:
[----:B------:R-:W-:Y:S05]  /*6da0*/  @P4 BRA `(.L_x_1245) ;  /* 0x0000000000104947 */ /* 0x000fea0003800000 */
[----:B-1----:R-:W1:Y:S04]  /*6db0*/  @!P1 LDS.128 R4, [R86+0x21000] ;  /* 0x0210000056049984 */ /* 0x002e680000000c00 */
[----:B------:R-:W2:Y:S04]  /*6dc0*/  @!P2 LDS.128 R8, [R86+0x23000] ;  /* 0x023000005608a984 */ /* 0x000ea80000000c00 */
[----:B-1----:R1:W-:Y:S04]  /*6dd0*/  @!P1 STG.E.128 desc[UR46][R12.64], R4 ;  /* 0x000000040c009986 */ /* 0x0023e8000c101d2e */
[----:B--2---:R1:W-:Y:S02]  /*6de0*/  @!P2 STG.E.128 desc[UR46][R12.64+0x80], R8 ;  /* 0x000080080c00a986 */ /* 0x0043e4000c101d2e */
.L_x_1245:
[----:B------:R-:W-:Y:S05]  /*6df0*/  BSYNC B0 ;  /* 0x0000000000007941 */ /* 0x000fea0003800000 */
.L_x_1227:
[----:B01234-:R-:W0:Y:S01]  /*6e00*/  S2R R4, SR_TID.X ;  /* 0x0000000000047919 */ /* 0x01fe220000002100 */
[----:B------:R-:W-:Y:S01]  /*6e10*/  @!PT LDS RZ, [RZ] ;  /* 0x00000000fffff984 */ /* 0x000fe20000000800 */
[----:B------:R-:W-:Y:S01]  /*6e20*/  @!PT LDS RZ, [RZ] ;  /* 0x00000000fffff984 */ /* 0x000fe20000000800 */
[----:B------:R-:W-:Y:S01]  /*6e30*/  @!PT LDS RZ, [RZ] ;  /* 0x00000000fffff984 */ /* 0x000fe20000000800 */
[----:B------:R-:W-:Y:S01]  /*6e40*/  @!PT LDS RZ, [RZ] ;  /* 0x00000000fffff984 */ /* 0x000fe20000000800 */
[----:B------:R1:W-:Y:S06]  /*6e50*/  MEMBAR.ALL.CTA ;  /* 0x0000000000007992 */ /* 0x0003ec0000008000 */
[----:B-1----:R-:W1:Y:S01]  /*6e60*/  FENCE.VIEW.ASYNC.S ;  /* 0x00000000000073c6 */ /* 0x002e620000000000 */
[----:B------:R-:W-:Y:S05]  /*6e70*/  WARPSYNC.ALL ;  /* 0x0000000000007948 */ /* 0x000fea0003800000 */
[----:B------:R-:W-:Y:S01]  /*6e80*/  BSSY B0, `(.L_x_1266) ;  /* 0x0000009000007945 */ /* 0x000fe20003800000 */
[----:B0-----:R-:W-:Y:S01]  /*6e90*/  LOP3.LUT R4, R4, 0x7f, RZ, 0xc0, !PT ;  /* 0x0000007f04047812 */ /* 0x001fe200078ec0ff */
[----:B-1----:R0:W-:Y:S03]  /*6ea0*/  BAR.SYNC.DEFER_BLOCKING R75, 0x80 ;  /* 0x0002004b0000751d */ /* 0x0021e60000010000 */
[----:B------:R-:W-:-:S13]  /*6eb0*/  ISETP.NE.AND P4, PT, R4, RZ, PT ;  /* 0x000000ff0400720c */ /* 0x000fda0003f85270 */
[----:B------:R-:W-:-:S05]  /*6ec0*/  @!P4 VIADD R4, R85, 0x284a0 ;  /* 0x000284a05504c836 */ /* 0x000fca0000000000 */
[----:B------:R-:W-:-:S04]  /*6ed0*/  @!P4 PRMT R4, RZ, 0x654, R4 ;  /* 0x00000654ff04c816 */ /* 0x000fc80000000004 */
[----:B------:R0:W-:Y:S01]  /*6ee0*/  @!P4 SYNCS.ARRIVE.TRANS64.RED.A1T0 RZ, [R4+URZ], RZ ;  /* 0x000000ff04ffc9a7 */ /* 0x0001e2000810043f */
[----:B------:R-:W-:Y:S05]  /*6ef0*/  @!P3 BRA `(.L_x_1267) ;  /* 0x000000000004b947 */ /* 0x000fea0003800000 */
[----:B------:R-:W-:Y:S01]  /*6f00*/  BPT.TRAP 0x1 ;  /* 0x000000040000795c */ /* 0x000fe20000300000 */
.L_x_1267:
[----:B------:R-:W-:Y:S05]  /*6f10*/  BSYNC B0 ;  /* 0x0000000000007941 */ /* 0x000fea0003800000 */
.L_x_1266:
[----:B------:R-:W1:Y:S01]  /*6f20*/  SYNCS.PHASECHK.TRANS64.TRYWAIT P3, [R85+URZ+0x284b0], R88 ;  /* 0x0284b058550075a7 */ /* 0x000e62000806017f */
[----:B------:R-:W-:Y:S01]  /*6f30*/  ULDC UR41, c[0x0][0x2e4] ;  /* 0x0000b90000297ab9 */ /* 0x000fe20000000800 */
[----:B------:R-:W-:Y:S01]  /*6f40*/  ULDC.64 UR36, c[0x0][0x318] ;  /* 0x0000c60000247ab9 */ /* 0x000fe20000000a00 */
[----:B------:R-:W-:Y:S01]  /*6f50*/  ULDC.64 UR38, c[0x0][0x308] ;  /* 0x0000c20000267ab9 */ /* 0x000fe20000000a00 */
[----:B------:R-:W-:Y:S04]  /*6f60*/  BSSY B0, `(.L_x_1268) ;  /* 0x0000002000007945 */ /* 0x000fe80003800000 */
[----:B-1----:R-:W-:Y:S05]  /*6f70*/  @!P3 BRA `(.L_x_1269) ;  /* 0x000001e4002cb947 */ /* 0x002fea0003800000 */
.L_x_1605:
[----:B------:R-:W-:Y:S05]  /*6f80*/  BSYNC B0 ;  /* 0x0000000000007941 */ /* 0x000fea0003800000 */
.L_x_1268:
[----:B------:R-:W-:Y:S01]  /*6f90*/  ISETP.GE.AND P3, PT, R18, R87, PT ;  /* 0x000000571200720c */ /* 0x000fe20003f66270 */
[----:B------:R-:W-:Y:S01]  /*6fa0*/  BSSY B0, `(.L_x_1270) ;  /* 0x0000010000007945 */ /* 0x000fe20003800000 */
[----:B------:R-:W-:-:S11]  /*6fb0*/  IMAD.WIDE R12, R49, 0x40, R46 ;  /* 0x00000040310c7825 */ /* 0x000fd600078e022e */
[----:B------:R-:W-:Y:S05]  /*6fc0*/  @P3 BRA `(.L_x_1271) ;  /* 0x0000000000343947 */ /* 0x000fea0003800000 */
[----:B0-----:R-:W-:Y:S01]  /*6fd0*/  MOV R4, R24 ;  /* 0x0000001800047202 */ /* 0x001fe20000000f00 */
[----:B------:R-:W-:Y:S02]  /*6fe0*/  IMAD.MOV.U32 R5, RZ, RZ, R83 ;  /* 0x000000ffff057224 */ /* 0x000fe400078e0053 */
[----:B------:R-:W-:Y:S02]  /*6ff0*/  IMAD R7, R13, UR36, RZ ;  /* 0x000000240d077c24 */ /* 0x000fe4000f8e02ff */
[----:B------:R-:W-:-:S04]  /*7000*/  IMAD.WIDE.U32 R4, R12, UR36, R4 ;  /* 0x000000240c047c25 */ /* 0x000fc8000f8e0004 */
[----:B------:R-:W-:Y:S01]  /*7010*/  IMAD R7, R12, UR37, R7 ;  /* 0x000000250c077c24 */ /* 0x000fe2000f8e0207 */
[----:B------:R-:W-:-:S04]  /*7020*/  IADD3 R14, P3, R4, UR38, RZ ;  /* 0x00000026040e7c10 */ /* 0x000fc8000ff7e0ff */
[----:B------:R-:W-:Y:S02]  /*7030*/  IADD3.X R15, R5, UR39, R7, P3, !PT ;  /* 0x00000027050f7c10 */ /* 0x000fe40009ffe407 */
[----:B------:R-:W-:-:S13]  /*7040*/  ISETP.GE.AND P3, PT, R192, UR41, PT ;  /* 0x00000029c0007c0c */ /* 0x000fda000bf66270 */
[----:B------:R-:W0:Y:S04]  /*7050*/  @!P3 LDS.128 R4, [R86+0x10000] ;  /* 0x010000005604b984 */ /* 0x000e280000000c00 */
[----:B0-----:R-:W-:Y:S01]  /*7060*/  @!P3 STG.E.128 desc[UR46][R14.64], R4 ;  /* 0x000000040e00b986 */ /* 0x001fe2000c101d2e */
[----:B------:R-:W-:-:S13]  /*7070*/  ISETP.GE.AND P3, PT, R100, UR41, PT ;  /* 0x0000002964007c0c */ /* 0x000fda000bf66270 */
[----:B------:R-:W0:Y:S04]  /*7080*/  @!P3 LDS.128 R8, [R86+0x12000] ;  /* 0x012000005608b984 */ /* 0x000e280000000c00 */
[----:B0-----:R2:W-:Y:S02]  /*7090*/  @!P3 STG.E.128 desc[UR46][R14.64+0x80], R8 ;  /* 0x000080080e00b986 */ /* 0x0015e4000c101d2e */
.L_x_1271:
[----:B------:R-:W-:Y:S05]  /*70a0*/  BSYNC B0 ;  /* 0x0000000000007941 */ /* 0x000fea0003800000 */
.L_x_1270:
[----:B------:R-:W-:Y:S01]  /*70b0*/  ISETP.GE.AND P3, PT, R195, R87, PT ;  /* 0x00000057c300720c */ /* 0x000fe20003f66270 */
[----:B------:R-:W-:-:S12]  /*70c0*/  BSSY B0, `(.L_x_1272) ;  /* 0x0000011000007945 */ /* 0x000fd80003800000 */
[----:B------:R-:W-:Y:S05]  /*70d0*/  @P3 BRA `(.L_x_1273) ;  /* 0x00000000003c3947 */ /* 0x000fea0003800000 */
[----:B------:R-:W-:Y:S01]  /*70e0*/  IADD3 R7, P3, R12, 0x20, RZ ;  /* 0x000000200c077810 */ /* 0x000fe20007f7e0ff */
[----:B0-----:R-:W-:Y:S02]  /*70f0*/  IMAD.MOV.U32 R4, RZ, RZ, R24 ;  /* 0x000000ffff047224 */ /* 0x001fe400078e0018 */
[----:B------:R-:W-:Y:S02]  /*7100*/  IMAD.MOV.U32 R5, RZ, RZ, R83 ;  /* 0x000000ffff057224 */ /* 0x000fe400078e0053 */
[----:B------:R-:W-:Y:S02]  /*7110*/  IMAD.X R12, RZ, RZ, R13, P3 ;  /* 0x000000ffff0c7224 */ /* 0x000fe400018e060d */
[----:B------:R-:W-:-:S04]  /*7120*/  IMAD.WIDE.U32 R4, R7, UR36, R4 ;  /* 0x0000002407047c25 */ /* 0x000fc8000f8e0004 */
[----:B------:R-:W-:-:S04]  /*7130*/  IMAD R12, R12, UR36, RZ ;  /* 0x000000240c0c7c24 */ /* 0x000fc8000f8e02ff */
[----:B------:R-:W-:Y:S01]  /*7140*/  IMAD R7, R7, UR37, R12 ;  /* 0x0000002507077c24 */ /* 0x000fe2000f8e020c */
[----:B------:R-:W-:-:S04]  /*7150*/  IADD3 R12, P3, R4, UR38, RZ ;  /* 0x00000026040c7c10 */ /* 0x000fc8000ff7e0ff */
[----:B------:R-:W-:Y:S02]  /*7160*/  IADD3.X R13, R5, UR39, R7, P3, !PT ;  /* 0x00000027050d7c10 */ /* 0x000fe40009ffe407 */
[----:B------:R-:W-:-:S13]  /*7170*/  ISETP.GE.AND P3, PT, R192, UR41, PT ;  /* 0x00000029c0007c0c */ /* 0x000fda000bf66270 */
[----:B------:R-:W0:Y:S04]  /*7180*/  @!P3 LDS.128 R4, [R86+0x11000] ;  /* 0x011000005604b984 */ /* 0x000e280000000c00 */
[----:B0-----:R-:W-:Y:S01]  /*7190*/  @!P3 STG.E.128 desc[UR46][R12.64], R4 ;  /* 0x000000040c00b986 */ /* 0x001fe2000c101d2e */
[----:B------:R-:W-:-:S13]  /*71a0*/  ISETP.GE.AND P3, PT, R100, UR41, PT ;  /* 0x0000002964007c0c */ /* 0x000fda000bf66270 */
[----:B--2---:R-:W0:Y:S04]  /*71b0*/  @!P3 LDS.128 R8, [R86+0x13000] ;  /* 0x013000005608b984 */ /* 0x004e280000000c00 */
[----:B0-----:R3:W-:Y:S02]  /*71c0*/  @!P3 STG.E.128 desc[UR46][R12.64+0x80], R8 ;  /* 0x000080080c00b986 */ /* 0x0017e4000c101d2e */
.L_x_1273:
[----:B------:R-:W-:Y:S05]  /*71d0*/  BSYNC B0 ;  /* 0x0000000000007941 */ /* 0x000fea0003800000 */
.L_x_1272:
[----:B------:R-:W-:Y:S01]  /*71e0*/  @!PT LDS RZ, [RZ] ;  /* 0x00000000fffff984 */ /* 0x000fe20000000800 */
[----:B------:R-:W-:Y:S01]  /*71f0*/  @!PT LDS RZ, [RZ] ;  /* 0x00000000fffff984 */ /* 0x000fe20000000800 */
[----:B------:R-:W-:Y:S01]  /*7200*/  @!PT LDS RZ, [RZ] ;  /* 0x00000000fffff984 */ /* 0x000fe20000000800 */
[----:B------:R-:W-:Y:S01]  /*7210*/  @!PT LDS RZ, [RZ] ;  /* 0x00000000fffff984 */ /* 0x000fe20000000800 */
[----:B------:R4:W-:Y:S06]  /*7220*/  MEMBAR.ALL.CTA ;  /* 0x0000000000007992 */ /* 0x0009ec0000008000 */
[----:B----4-:R-:W4:Y:S02]  /*7230*/  FENCE.VIEW.ASYNC.S ;  /* 0x00000000000073c6 */ /* 0x010f240000000000 */
[----:B----4-:R4:W-:Y:S01]  /*7240*/  BAR.SYNC.DEFER_BLOCKING R75, 0x80 ;  /* 0x0002004b0000751d */ /* 0x0109e20000010000 */
[----:B------:R-:W-:Y:S01]  /*7250*/  ISETP.NE.AND P5, PT, R101, RZ, PT ;  /* 0x000000ff6500720c */ /* 0x000fe20003fa5270 */
[----:B------:R-:W-:-:S02]  /*7260*/  VIADD R17, R17, 0x1 ;  /* 0x0000000111117836 */ /* 0x000fc40000000000 */
[----:B-1----:R-:W-:-:S03]  /*7270*/  @!P4 VIADD R85, R85, 0x284c0 ;  /* 0x000284c05555c836 */ /* 0x002fc60000000000 */
[C---:B------:R-:W-:Y:S02]  /*7280*/  ISETP.NE.AND P3, PT, R17.reuse, 0x2, PT ;  /* 0x000000021100780c */ /* 0x040fe40003f65270 */
[----:B------:R-:W-:Y:S02]  /*7290*/  @!P4 PRMT R85, RZ, 0x654, R85 ;  /* 0x00000654ff55c816 */ /* 0x000fe40000000055 */
[----:B0-----:R-:W-:Y:S02]  /*72a0*/  SEL R4, RZ, 0x1, P3 ;  /* 0x00000001ff047807 */ /* 0x001fe40001800000 */
[----:B------:R-:W-:Y:S02]  /*72b0*/  SEL R17, R17, RZ, P3 ;  /* 0x000000ff11117207 */ /* 0x000fe40001800000 */
[----:B------:R-:W-:Y:S01]  /*72c0*/  LOP3.LUT R201, R201, R4, RZ, 0x3c, !PT ;  /* 0x00000004c9c97212 */ /* 0x000fe200078e3cff */
[----:B------:R4:W-:Y:S01]  /*72d0*/  @!P4 SYNCS.ARRIVE.TRANS64.RED.A1T0 RZ, [R85+URZ], RZ ;  /* 0x000000ff55ffc9a7 */ /* 0x0009e2000810043f */
[----:B------:R-:W-:Y:S05]  /*72e0*/  @P5 BRA `(.L_x_1274) ;  /* 0xffffffb0007c5947 */ /* 0x000fea000383ffff */
[----:B------:R-:W0:Y:S01]  /*72f0*/  S2R R5, SR_TID.X ;  /* 0x0000000000057919 */ /* 0x000e220000002100 */
[----:B------:R-:W-:Y:S02]  /*7300*/  PLOP3.LUT P0, PT, PT, PT, PT, 0x8, 0x0 ;  /* 0x000000000000781c */ /* 0x000fe40003f0e170 */
[----:B0-----:R-:W-:-:S04]  /*7310*/  SHF.R.U32.HI R5, RZ, 0x7, R5 ;  /* 0x00000007ff057819 */ /* 0x001fc80000011605 */
[----:B------:R-:W-:-:S13]  /*7320*/  ISETP.NE.AND P5, PT, R5, 0x1, PT ;  /* 0x000000010500780c */ /* 0x000fda0003fa5270 */
[----:B------:R-:W-:Y:S06]  /*7330*/  @!P5 BAR.ARV 0x9, 0x100 ;  /* 0x024400000000db1d */ /* 0x000fec0000002000 */
.L_x_1222:
[----:B------:R-:W0:Y:S01]  /*7340*/  LDC R0, c[0x0][0x428] ;  /* 0x00010a00ff007b82 */ /* 0x000e220000000800 */
[----:B------:R-:W-:Y:S05]  /*7350*/  @P0 BRA `(.L_x_1275) ;  /* 0x00000000000c0947 */ /* 0x000fea0003800000 */
[----:B------:R-:W1:Y:S01]  /*7360*/  FENCE.VIEW.ASYNC.G ;  /* 0x00000000000073c6 */ /* 0x000e620000000100 */
[----:B------:R-:W-:Y:S05]  /*7370*/  WARPSYNC.ALL ;  /* 0x0000000000007948 */ /* 0x000fea0003800000 */
[----:B-1----:R-:W-:Y:S06]  /*7380*/  BAR.ARV 0xc, 0x180 ;  /* 0x0306000000007b1d */ /* 0x002fec0000002000 */
.L_x_1275:
[----:B------:R-:W-:Y:S01]  /*7390*/  ULDC.64 UR4, c[0x0][0x990] ;  /* 0x0002640000047ab9 */ /* 0x000fe20000000a00 */
[----:B0-----:R-:W-:Y:S01]  /*73a0*/  ISETP.NE.AND P2, PT, R0, 0x1, PT ;  /* 0x000000010000780c */ /* 0x001fe20003f45270 */
[----:B------:R-:W-:Y:S01]  /*73b0*/  ULDC.64 UR6, c[0x0][0x998] ;  /* 0x0002660000067ab9 */ /* 0x000fe20000000a00 */
[----:B------:R-:W-:Y:S01]  /*73c0*/  ISETP.NE.U32.AND P0, PT, RZ, UR4, PT ;  /* 0x00000004ff007c0c */ /* 0x000fe2000bf05070 */
[----:B------:R-:W-:Y:S01]  /*73d0*/  IMAD.MOV.U32 R7, RZ, RZ, R206 ;  /* 0x000000ffff077224 */ /* 0x000fe200078e00ce */
[----:B------:R-:W-:Y:S02]  /*73e0*/  ISETP.NE.U32.AND P1, PT, RZ, UR6, PT ;  /* 0x00000006ff007c0c */ /* 0x000fe4000bf25070 */
[----:B------:R-:W-:Y:S02]  /*73f0*/  ISETP.NE.AND.EX P0, PT, RZ, UR5, PT, P0 ;  /* 0x00000005ff007c0c */ /* 0x000fe4000bf05300 */
[----:B------:R-:W-:-:S05]  /*7400*/  ISETP.NE.AND.EX P1, PT, RZ, UR7, PT, P1 ;  /* 0x00000007ff007c0c */ /* 0x000fca000bf25310 */
[----:B------:R-:W0:Y:S06]  /*7410*/  @P2 LDC R5, c[0x0][0x42c] ;  /* 0x00010b00ff052b82 */ /* 0x000e2c0000000800 */
[--C-:B------:R-:W-:Y:S02]  /*7420*/  @P0 SHF.R.S32.HI R3, RZ, 0x1f, R207.reuse ;  /* 0x0000001fff030819 */ /* 0x100fe400000114cf */
[----:B--23--:R-:W1:Y:S01]  /*7430*/  @P0 LDC.64 R10, c[0x0][0x9a8] ;  /* 0x00026a00ff0a0b82 */ /* 0x00ce620000000a00 */
[----:B------:R-:W-:-:S07]  /*7440*/  @P1 SHF.R.S32.HI R9, RZ, 0x1f, R207 ;  /* 0x0000001fff091819 */ /* 0x000fce00000114cf */
[----:B------:R-:W2:Y:S08]  /*7450*/  @P2 LDC R2, c[0x0][0x430] ;  /* 0x00010c00ff022b82 */ /* 0x000eb00000000800 */
[----:B------:R-:W3:Y:S01]  /*7460*/  @P1 LDC.64 R12, c[0x0][0x9b8] ;  /* 0x00026e00ff0c1b82 */ /* 0x000ee20000000a00 */
[----:B0-----:R-:W-:-:S07]  /*7470*/  @P2 IMAD.HI.U32 R5, R206, R5, RZ ;  /* 0x00000005ce052227 */ /* 0x001fce00078e00ff */
[----:B------:R-:W0:Y:S01]  /*7480*/  @P0 LDC.64 R14, c[0x0][0x9b0] ;  /* 0x00026c00ff0e0b82 */ /* 0x000e220000000a00 */
[----:B-1----:R-:W-:-:S04]  /*7490*/  @P0 IMAD R0, R3, R10, RZ ;  /* 0x0000000a03000224 */ /* 0x002fc800078e02ff */
[----:B------:R-:W-:-:S03]  /*74a0*/  @P0 IMAD R11, R207, R11, R0 ;  /* 0x0000000bcf0b0224 */ /* 0x000fc600078e0200 */
[----:B------:R-:W1:Y:S01]  /*74b0*/  @P1 LDC.64 R20, c[0x0][0x9c0] ;  /* 0x00027000ff141b82 */ /* 0x000e620000000a00 */
[----:B--2---:R-:W-:Y:S01]  /*74c0*/  @P2 SHF.R.U32.HI R7, RZ, R2, R5 ;  /* 0x00000002ff072219 */ /* 0x004fe20000011605 */
[----:B------:R-:W-:-:S04]  /*74d0*/  @P0 IMAD.WIDE.U32 R2, R207, R10, RZ ;  /* 0x0000000acf020225 */ /* 0x000fc800078e00ff */
[----:B------:R-:W-:Y:S01]  /*74e0*/  @P0 IMAD.IADD R3, R3, 0x1, R11 ;  /* 0x0000000103030824 */ /* 0x000fe200078e020b */
[--C-:B------:R-:W-:Y:S01]  /*74f0*/  @P1 SHF.R.S32.HI R11, RZ, 0x1f, R7.reuse ;  /* 0x0000001fff0b1819 */ /* 0x100fe20000011407 */
[----:B---3--:R-:W-:Y:S01]  /*7500*/  @P1 IMAD R4, R9, R12, RZ ;  /* 0x0000000c09041224 */ /* 0x008fe200078e02ff */
[----:B------:R-:W-:-:S03]  /*7510*/  @P0 SHF.R.S32.HI R9, RZ, 0x1f, R7 ;  /* 0x0000001fff090819 */ /* 0x000fc60000011407 */
[C---:B------:R-:W-:Y:S02]  /*7520*/  @P1 IMAD R13, R207.reuse, R13, R4 ;  /* 0x0000000dcf0d1224 */ /* 0x040fe400078e0204 */
[----:B------:R-:W-:-:S04]  /*7530*/  @P1 IMAD.WIDE.U32 R4, R207, R12, RZ ;  /* 0x0000000ccf041225 */ /* 0x000fc800078e00ff */
[----:B0-----:R-:W-:Y:S02]  /*7540*/  @P0 IMAD R0, R9, R14, RZ ;  /* 0x0000000e09000224 */ /* 0x001fe400078e02ff */
[----:B------:R-:W-:Y:S02]  /*7550*/  @P1 IMAD.IADD R5, R5, 0x1, R13 ;  /* 0x0000000105051824 */ /* 0x000fe400078e020d */
[----:B------:R-:W-:Y:S02]  /*7560*/  @P0 IMAD R9, R7, R15, R0 ;  /* 0x0000000f07090224 */ /* 0x000fe400078e0200 */
[----:B-1----:R-:W-:Y:S02]  /*7570*/  @P1 IMAD R6, R11, R20, RZ ;  /* 0x000000140b061224 */ /* 0x002fe400078e02ff */
[----:B------:R-:W-:-:S04]  /*7580*/  @P0 IMAD.WIDE.U32 R2, R7, R14, R2 ;  /* 0x0000000e07020225 */ /* 0x000fc800078e0002 */
[C---:B------:R-:W-:Y:S02]  /*7590*/  @P1 IMAD R11, R7.reuse, R21, R6 ;  /* 0x00000015070b1224 */ /* 0x040fe400078e0206 */
[----:B------:R-:W-:Y:S01]  /*75a0*/  @P1 IMAD.WIDE.U32 R6, R7, R20, R4 ;  /* 0x0000001407061225 */ /* 0x000fe200078e0004 */
[----:B------:R-:W-:Y:S01]  /*75b0*/  @P0 LEA R4, P3, R2, UR4, 0x2 ;  /* 0x0000000402040c11 */ /* 0x000fe2000f8610ff */
[----:B------:R-:W-:Y:S02]  /*75c0*/  ULDC UR4, c[0x0][0x988] ;  /* 0x0002620000047ab9 */ /* 0x000fe40000000800 */
[----:B------:R-:W-:Y:S01]  /*75d0*/  @P0 IMAD.IADD R5, R3, 0x1, R9 ;  /* 0x0000000103050824 */ /* 0x000fe200078e0209 */
[----:B------:R-:W-:Y:S01]  /*75e0*/  @P1 LEA R8, P4, R6, UR6, 0x2 ;  /* 0x0000000606081c11 */ /* 0x000fe2000f8810ff */
[----:B------:R-:W-:Y:S02]  /*75f0*/  @P1 IMAD.IADD R3, R7, 0x1, R11 ;  /* 0x0000000107031824 */ /* 0x000fe400078e020b */
[----:B------:R-:W-:Y:S01]  /*7600*/  IMAD.MOV.U32 R0, RZ, RZ, 0x3f800000 ;  /* 0x3f800000ff007424 */ /* 0x000fe200078e00ff */
[----:B------:R-:W-:Y:S01]  /*7610*/  @P0 LEA.HI.X R5, R2, UR5, R5, 0x2, P3 ;  /* 0x0000000502050c11 */ /* 0x000fe200098f1405 */
[----:B------:R-:W0:Y:S01]  /*7620*/  LDC.64 R10, c[0x0][0x9e0] ;  /* 0x00027800ff0a7b82 */ /* 0x000e220000000a00 */
[----:B------:R-:W-:Y:S01]  /*7630*/  @P1 LEA.HI.X R9, R6, UR7, R3, 0x2, P4 ;  /* 0x0000000706091c11 */ /* 0x000fe2000a0f1403 */
[----:B------:R-:W-:-:S04]  /*7640*/  IMAD.MOV.U32 R3, RZ, RZ, 0x3f800000 ;  /* 0x3f800000ff037424 */ /* 0x000fc800078e00ff */
[----:B------:R-:W2:Y:S02]  /*7650*/  @P1 LDG.E R0, desc[UR46][R8.64] ;  /* 0x0000002e08001981 */ /* 0x000ea4000c1e1900 */
[----:B------:R-:W1:Y:S02]  /*7660*/  @P2 LDC R7, c[0x0][0x42c] ;  /* 0x00010b00ff072b82 */ /* 0x000e640000000800 */
[----:B------:R-:W2:Y:S06]  /*7670*/  @P0 LDG.E R3, desc[UR46][R4.64] ;  /* 0x0000002e04030981 */ /* 0x000eac000c1e1900 */
[----:B------:R-:W3:Y:S01]  /*7680*/  @P2 LDC R2, c[0x0][0x430] ;  /* 0x00010c00ff022b82 */ /* 0x000ee20000000800 */
[----:B------:R-:W-:-:S02]  /*7690*/  IADD3 R204, R197, 0x80, -R198 ;  /* 0x00000080c5cc7810 */ /* 0x000fc40007ffe8c6 */
[----:B0-----:R-:W-:-:S03]  /*76a0*/  ISETP.GE.AND P1, PT, R11, 0x1, PT ;  /* 0x000000010b00780c */ /* 0x001fc60003f26270 */
[----:B------:R-:W-:Y:S02]  /*76b0*/  IMAD R204, R205, 0x80, R204 ;  /* 0x00000080cdcc7824 */ /* 0x000fe400078e02cc */
[----:B-1----:R-:W-:-:S05]  /*76c0*/  @P2 IMAD.HI.U32 R7, R206, R7, RZ ;  /* 0x00000007ce072227 */ /* 0x002fca00078e00ff */
[----:B---3--:R-:W-:Y:S01]  /*76d0*/  @P2 SHF.R.U32.HI R206, RZ, R2, R7 ;  /* 0x00000002ffce2219 */ /* 0x008fe20000011607 */
[----:B--2---:R-:W-:Y:S01]  /*76e0*/  FMUL.FTZ R0, R3, R0 ;  /* 0x0000000003007220 */ /* 0x004fe20000410000 */
[----:B------:R-:W-:-:S03]  /*76f0*/  IMAD.IADD R3, R204, 0x1, R10 ;  /* 0x00000001cc037824 */ /* 0x000fc600078e020a */
[----:B------:R-:W-:Y:S01]  /*7700*/  FMUL.FTZ R2, R0, UR4 ;  /* 0x0000000400027c20 */ /* 0x000fe20008410000 */
[----:B------:R-:W-:Y:S06]  /*7710*/  @!P1 BRA `(.L_x_1276) ;  /* 0x0000000000489947 */ /* 0x000fec0003800000 */
        /* <DEDUP_REMOVED lines=11> */
.L_x_1278:
[----:B------:R-:W-:-:S13]  /*77d0*/  ISETP.NE.AND P0, PT, R11, 0x1, PT ;  /* 0x000000010b00780c */ /* 0x000fda0003f05270 */
[----:B------:R-:W0:Y:S02]  /*77e0*/  @P0 LDC.64 R4, c[0x0][0x9e8] ;  /* 0x00027a00ff040b82 */ /* 0x000e240000000a00 */
[----:B0-----:R-:W-:-:S05]  /*77f0*/  @P0 IMAD.HI.U32 R4, R0, R4, RZ ;  /* 0x0000000400040227 */ /* 0x001fca00078e00ff */
[----:B------:R-:W-:-:S07]  /*7800*/  @P0 SHF.R.U32.HI R0, RZ, R5, R4 ;  /* 0x00000005ff000219 */ /* 0x000fce0000011604 */
.L_x_1279:
[----:B------:R-:W-:Y:S05]  /*7810*/  BSYNC B0 ;  /* 0x0000000000007941 */ /* 0x000fea0003800000 */
.L_x_1277:
[----:B------:R-:W-:-:S05]  /*7820*/  IMAD R0, R0, R11, R11 ;  /* 0x0000000b00007224 */ /* 0x000fca00078e020b */
[----:B------:R-:W-:-:S07]  /*7830*/  VIMNMX R3, R3, R0, PT ;  /* 0x0000000003037248 */ /* 0x000fce0003fe0100 */
.L_x_1276:
[----:B------:R-:W-:Y:S01]  /*7840*/  VIADD R3, R3, 0x3f ;  /* 0x0000003f03037836 */ /* 0x000fe20000000000 */
[----:B------:R-:W-:Y:S01]  /*7850*/  ULDC UR4, c[0x0][0x9dc] ;  /* 0x0002770000047ab9 */ /* 0x000fe20000000800 */
[----:B------:R-:W-:-:S03]  /*7860*/  IMAD.IADD R152, R197, 0x1, -R198 ;  /* 0x00000001c5987824 */ /* 0x000fc600078e0ac6 */
[----:B------:R-:W-:Y:S01]  /*7870*/  SHF.R.S32.HI R0, RZ, 0x1f, R3 ;  /* 0x0000001fff007819 */ /* 0x000fe20000011403 */
[----:B------:R-:W-:-:S03]  /*7880*/  IMAD R57, R205, 0x80, R152 ;  /* 0x00000080cd397824 */ /* 0x000fc600078e0298 */
[----:B------:R-:W-:-:S04]  /*7890*/  LEA.HI R0, R0, R3, RZ, 0x6 ;  /* 0x0000000300007211 */ /* 0x000fc800078f30ff */
[----:B------:R-:W-:Y:S02]  /*78a0*/  SHF.R.S32.HI R3, RZ, 0x6, R0 ;  /* 0x00000006ff037819 */ /* 0x000fe40000011400 */
[----:B------:R-:W-:Y:S02]  /*78b0*/  IADD3 R0, R57, -UR4, RZ ;  /* 0x8000000439007c10 */ /* 0x000fe4000fffe0ff */
[----:B------:R-:W-:Y:S01]  /*78c0*/  VIMNMX R56, R56, R3, PT ;  /* 0x0000000338387248 */ /* 0x000fe20003fe0100 */
        /* <DEDUP_REMOVED lines=11> */
.L_x_1282:
[----:B------:R-:W-:Y:S01]  /*7980*/  ISETP.NE.AND P0, PT, R11, 0x1, PT ;  /* 0x000000010b00780c */ /* 0x000fe20003f05270 */
[----:B------:R-:W-:-:S12]  /*7990*/  IMAD.MOV.U32 R4, RZ, RZ, R57 ;  /* 0x000000ffff047224 */ /* 0x000fd800078e0039 */
[----:B------:R-:W0:Y:S02]  /*79a0*/  @P0 LDC.64 R6, c[0x0][0x9e8] ;  /* 0x00027a00ff060b82 */ /* 0x000e240000000a00 */
[----:B0-----:R-:W-:-:S05]  /*79b0*/  @P0 IMAD.HI.U32 R6, R57, R6, RZ ;  /* 0x0000000639060227 */ /* 0x001fca00078e00ff */
[----:B------:R-:W-:-:S07]  /*79c0*/  @P0 SHF.R.U32.HI R4, RZ, R7, R6 ;  /* 0x00000007ff040219 */ /* 0x000fce0000011606 */
.L_x_1283:
[----:B------:R-:W-:Y:S05]  /*79d0*/  BSYNC B0 ;  /* 0x0000000000007941 */ /* 0x000fea0003800000 */
.L_x_1281:
[----:B------:R-:W-:-:S05]  /*79e0*/  IMAD R3, R4, R11, RZ ;  /* 0x0000000b04037224 */ /* 0x000fca00078e02ff */
[----:B------:R-:W-:-:S07]  /*79f0*/  VIMNMX R0, R0, R3, !PT ;  /* 0x0000000300007248 */ /* 0x000fce0007fe0100 */
.L_x_1280:
[----:B------:R-:W-:Y:S01]  /*7a00*/  SHF.R.S32.HI R5, RZ, 0x1f, R0 ;  /* 0x0000001fff057819 */ /* 0x000fe20000011400 */
[----:B------:R-:W-:Y:S01]  /*7a10*/  IMAD.MOV.U32 R3, RZ, RZ, RZ ;  /* 0x000000ffff037224 */ /* 0x000fe200078e00ff */
[----:B------:R-:W-:Y:S01]  /*7a20*/  PLOP3.LUT P0, PT, PT, PT, PT, 0x80, 0x0 ;  /* 0x000000000000781c */ /* 0x000fe20003f0f070 */
[----:B------:R-:W-:Y:S01]  /*7a30*/  IMAD.MOV.U32 R134, RZ, RZ, RZ ;  /* 0x000000ffff867224 */ /* 0x000fe200078e00ff */
[----:B------:R-:W-:Y:S01]  /*7a40*/  LEA.HI R5, R5, R0, RZ, 0x6 ;  /* 0x0000000005057211 */ /* 0x000fe200078f30ff */
[----:B------:R-:W-:Y:S01]  /*7a50*/  IMAD.MOV.U32 R0, RZ, RZ, RZ ;  /* 0x000000ffff007224 */ /* 0x000fe200078e00ff */
[----:B------:R-:W-:Y:S02]  /*7a60*/  CS2R R146, SRZ ;  /* 0x0000000000927805 */ /* 0x000fe4000001ff00 */
[----:B------:R-:W-:Y:S02]  /*7a70*/  CS2R R100, SRZ ;  /* 0x0000000000647805 */ /* 0x000fe4000001ff00 */
[----:B------:R-:W-:-:S02]  /*7a80*/  SHF.R.S32.HI R5, RZ, 0x6, R5 ;  /* 0x00000006ff057819 */ /* 0x000fc40000011405 */
[----:B------:R-:W-:Y:S01]  /*7a90*/  CS2R R144, SRZ ;  /* 0x0000000000907805 */ /* 0x000fe2000001ff00 */
[----:B------:R-:W-:Y:S01]  /*7aa0*/  IMAD.MOV.U32 R141, RZ, RZ, RZ ;  /* 0x000000ffff8d7224 */ /* 0x000fe200078e00ff */
[----:B------:R-:W-:Y:S02]  /*7ab0*/  CS2R R108, SRZ ;  /* 0x00000000006c7805 */ /* 0x000fe4000001ff00 */
[----:B------:R-:W-:Y:S02]  /*7ac0*/  VIMNMX R203, RZ, R5, !PT ;  /* 0x00000005ffcb7248 */ /* 0x000fe40007fe0100 */
[----:B------:R-:W-:Y:S02]  /*7ad0*/  CS2R R132, SRZ ;  /* 0x0000000000847805 */ /* 0x000fe4000001ff00 */
[----:B------:R-:W-:Y:S02]  /*7ae0*/  CS2R R138, SRZ ;  /* 0x00000000008a7805 */ /* 0x000fe4000001ff00 */
[----:B------:R-:W-:-:S02]  /*7af0*/  CS2R R92, SRZ ;  /* 0x00000000005c7805 */ /* 0x000fc4000001ff00 */
[----:B------:R-:W-:Y:S02]  /*7b00*/  ISETP.GT.AND P1, PT, R56, R203, PT ;  /* 0x000000cb3800720c */ /* 0x000fe40003f24270 */
[----:B------:R-:W-:Y:S02]  /*7b10*/  CS2R R136, SRZ ;  /* 0x0000000000887805 */ /* 0x000fe4000001ff00 */
[----:B------:R-:W-:Y:S02]  /*7b20*/  CS2R R126, SRZ ;  /* 0x00000000007e7805 */ /* 0x000fe4000001ff00 */
[----:B------:R-:W-:Y:S02]  /*7b30*/  CS2R R130, SRZ ;  /* 0x0000000000827805 */ /* 0x000fe4000001ff00 */
[----:B----4-:R-:W-:Y:S02]  /*7b40*/  CS2R R84, SRZ ;  /* 0x0000000000547805 */ /* 0x010fe4000001ff00 */
        /* <DEDUP_REMOVED lines=37> */
[----:B------:R-:W-:Y:S01]  /*7da0*/  IMAD.MOV.U32 R12, RZ, RZ, RZ ;  /* 0x000000ffff0c7224 */ /* 0x000fe200078e00ff */
        /* <DEDUP_REMOVED lines=14> */
[----:B------:R-:W-:Y:S01]  /*7e90*/  CS2R R116, SRZ ;  /* 0x0000000000747805 */ /* 0x000fe2000001ff00 */
[----:B------:R-:W-:Y:S06]  /*7ea0*/  @!P1 BRA `(.L_x_1284) ;  /* 0x0000013000189947 */ /* 0x000fec0003800000 */
[----:B------:R-:W-:-:S03]  /*7eb0*/  UMOV UR4, 0xffffffff ;  /* 0xffffffff00047882 */ /* 0x000fc60000000000 */
[----:B------:R-:W-:Y:S05]  /*7ec0*/  BRA.DIV UR4, `(.L_x_1285) ;  /* 0x000001d6046c7947 */ /* 0x000fea000b800000 */
[----:B------:R0:W1:Y:S02]  /*7ed0*/  SHFL.IDX PT, R202, R230, RZ, 0x1f ;  /* 0x00001fffe6ca7589 */ /* 0x00006400000e0000 */
.L_x_1608:
[----:B-1----:R-:W-:Y:S01]  /*7ee0*/  LEA.HI R0, R202, R202, RZ, 0x1 ;  /* 0x000000caca007211 */ /* 0x002fe200078f08ff */
[----:B------:R-:W-:-:S03]  /*7ef0*/  ULOP3.LUT UP0, URZ, UR44, 0x1bf, URZ, 0xc0, !UPT ;  /* 0x000001bf2c3f7892 */ /* 0x000fc6000f80c03f */
[----:B------:R-:W-:-:S03]  /*7f00*/  LOP3.LUT R3, R0, 0x1e, RZ, 0xc0, !PT ;  /* 0x0000001e00037812 */ /* 0x000fc600078ec0ff */
[----:B------:R-:W-:Y:S02]  /*7f10*/  PLOP3.LUT P0, PT, PT, PT, UP0, 0x80, 0x0 ;  /* 0x000000000000781c */ /* 0x000fe40003f0f008 */
[----:B------:R-:W-:-:S05]  /*7f20*/  IMAD.IADD R3, R202, 0x1, -R3 ;  /* 0x00000001ca037824 */ /* 0x000fca00078e0a03 */
[----:B------:R-:W-:-:S04]  /*7f30*/  LEA R3, R3, UR44, 0xd ;  /* 0x0000002c03037c11 */ /* 0x000fc8000f8e68ff */
[----:B------:R-:W-:-:S04]  /*7f40*/  SHF.R.U32.HI R3, RZ, 0x4, R3 ;  /* 0x00000004ff037819 */ /* 0x000fc80000011603 */
[----:B------:R-:W-:Y:S01]  /*7f50*/  LOP3.LUT R52, R3, 0x3fff, RZ, 0xc0, !PT ;  /* 0x00003fff03347812 */ /* 0x000fe200078ec0ff */
[----:B------:R-:W-:Y:S06]  /*7f60*/  @!P0 BRA `(.L_x_1286) ;  /* 0x0000000000408947 */ /* 0x000fec0003800000 */
        /* <DEDUP_REMOVED lines=15> */
[----:B0-2--5:R-:W-:Y:S05]  /*8060*/  CALL.ABS.NOINC R14 ;  /* 0x000000000e007343 */ /* 0x025fea0003c00000 */
.L_x_1286:
[----:B------:R-:W-:Y:S02]  /*8070*/  ULDC UR4, c[0x0][0x3d4] ;  /* 0x0000f50000047ab9 */ /* 0x000fe40000000800 */
[----:B------:R-:W-:-:S13]  /*8080*/  ISETP.LT.AND P0, PT, RZ, UR4, PT ;  /* 0x00000004ff007c0c */ /* 0x000fda000bf01270 */
[----:B------:R-:W-:Y:S05]  /*8090*/  @P0 BRA `(.L_x_1287) ;  /* 0x0000000000400947 */ /* 0x000fea0003800000 */
[----:B------:R-:W-:-:S04]  /*80a0*/  ULEA.HI UR4, UR43, UR43, URZ, 0x1 ;  /* 0x0000002b2b047291 */ /* 0x000fc8000f8f083f */
[----:B------:R-:W-:-:S04]  /*80b0*/  ULOP3.LUT UR4, UR4, 0xfffffffe, URZ, 0xc0, !UPT ;  /* 0xfffffffe04047892 */ /* 0x000fc8000f8ec03f */
[----:B------:R-:W-:-:S06]  /*80c0*/  UIADD3 UR4, UR43, -UR4, URZ ;  /* 0x800000042b047290 */ /* 0x000fcc000fffe03f */
[----:B------:R-:W-:-:S05]  /*80d0*/  IMAD.U32 R3, RZ, RZ, UR4 ;  /* 0x00000004ff037e24 */ /* 0x000fca000f8e00ff */
[----:B------:R-:W-:-:S04]  /*80e0*/  SHF.L.U32 R3, R3, 0x1f, RZ ;  /* 0x0000001f03037819 */ /* 0x000fc800000006ff */
[----:B------:R1:W2:Y:S03]  /*80f0*/  SYNCS.PHASECHK.TRANS64.TRYWAIT P0, [R16+URZ+0x28400], R3 ;  /* 0x02840003100075a7 */ /* 0x0002a6000800017f */
[----:B--2---:R-:W-:Y:S05]  /*8100*/  @!P0 NANOSLEEP.SYNCS 0x989680 ;  /* 0x009896800000895d */ /* 0x004fea0003900000 */
[----:B------:R-:W2:Y:S01]  /*8110*/  @!P0 SYNCS.PHASECHK.TRANS64 P0, [R16+URZ+0x28400], R3 ;  /* 0x02840003100085a7 */ /* 0x000ea2000800007f */
[----:B------:R-:W-:Y:S04]  /*8120*/  BSSY B0, `(.L_x_1288) ;  /* 0x0000006000007945 */ /* 0x000fe80003800000 */
[----:B--2---:R-:W-:Y:S05]  /*8130*/  @P0 BRA `(.L_x_1289) ;  /* 0x0000000000100947 */ /* 0x004fea0003800000 */
.L_x_1290:
[----:B--2---:R2:W3:Y:S02]  /*8140*/  SYNCS.PHASECHK.TRANS64.TRYWAIT P0, [R16+URZ+0x28400], R3 ;  /* 0x02840003100075a7 */ /* 0x0044e4000800017f */
[----:B---3--:R-:W-:Y:S05]  /*8150*/  @!P0 NANOSLEEP.SYNCS 0x989680 ;  /* 0x009896800000895d */ /* 0x008fea0003900000 */
[----:B------:R-:W3:Y:S02]  /*8160*/  @!P0 SYNCS.PHASECHK.TRANS64 P0, [R16+URZ+0x28400], R3 ;  /* 0x02840003100085a7 */ /* 0x000ee4000800007f */
[----:B---3--:R-:W-:Y:S05]  /*8170*/  @!P0 BRA `(.L_x_1290) ;  /* 0xfffffffc00f08947 */ /* 0x008fea000383ffff */
.L_x_1289:
[----:B------:R-:W-:Y:S05]  /*8180*/  BSYNC B0 ;  /* 0x0000000000007941 */ /* 0x000fea0003800000 */
.L_x_1288:
[----:B------:R-:W-:Y:S05]  /*8190*/  BRA `(.L_x_1291) ;  /* 0x0000009400a87947 */ /* 0x000fea0003800000 */
.L_x_1287:
[----:B------:R-:W1:Y:S01]  /*81a0*/  LDC.64 R12, c[0x0][0x3d8] ;  /* 0x0000f600ff0c7b82 */ /* 0x000e620000000a00 */
[----:B-----5:R-:W-:Y:S01]  /*81b0*/  SHF.R.S32.HI R3, RZ, 0x1f, R27 ;  /* 0x0000001fff037819 */ /* 0x020fe2000001141b */
[----:B------:R-:W-:Y:S01]  /*81c0*/  IMAD.MOV.U32 R4, RZ, RZ, R22 ;  /* 0x000000ffff047224 */ /* 0x000fe200078e0016 */
[----:B------:R-:W-:Y:S01]  /*81d0*/  ULOP3.LUT UP0, URZ, UR44, 0x3ff, URZ, 0xc0, !UPT ;  /* 0x000003ff2c3f7892 */ /* 0x000fe2000f80c03f */
[----:B------:R-:W-:Y:S02]  /*81e0*/  IMAD.MOV.U32 R5, RZ, RZ, R23 ;  /* 0x000000ffff057224 */ /* 0x000fe400078e0017 */
[----:B------:R-:W-:Y:S02]  /*81f0*/  IMAD.MOV.U32 R9, RZ, RZ, R193 ;  /* 0x000000ffff097224 */ /* 0x000fe400078e00c1 */
[----:B------:R-:W2:Y:S01]  /*8200*/  LDC.64 R14, c[0x0][0x3e8] ;  /* 0x0000fa00ff0e7b82 */ /* 0x000ea20000000a00 */
[-C--:B-1----:R-:W-:Y:S02]  /*8210*/  IMAD R8, R19, R12.reuse, RZ ;  /* 0x0000000c13087224 */ /* 0x082fe400078e02ff */
[----:B------:R-:W-:-:S02]  /*8220*/  IMAD R0, R3, R12, RZ ;  /* 0x0000000c03007224 */ /* 0x000fc400078e02ff */
[----:B------:R-:W-:Y:S02]  /*8230*/  IMAD R24, R18, R13, R8 ;  /* 0x0000000d12187224 */ /* 0x000fe400078e0208 */
[----:B------:R-:W-:Y:S02]  /*8240*/  IMAD.MOV.U32 R8, RZ, RZ, R192 ;  /* 0x000000ffff087224 */ /* 0x000fe400078e00c0 */
[----:B------:R-:W-:Y:S01]  /*8250*/  IMAD.WIDE.U32 R54, R27, R12, RZ ;  /* 0x0000000c1b367225 */ /* 0x000fe200078e00ff */
[----:B--2---:R-:W-:-:S03]  /*8260*/  SHF.L.U64.HI R31, R14, 0x5, R15 ;  /* 0x000000050e1f7819 */ /* 0x004fc6000001020f */
[----:B------:R-:W-:-:S04]  /*8270*/  IMAD.WIDE.U32 R6, R18, R12, R4 ;  /* 0x0000000c12067225 */ /* 0x000fc800078e0004 */
[----:B------:R-:W-:Y:S01]  /*8280*/  IMAD R53, R27, R13, R0 ;  /* 0x0000000d1b357224 */ /* 0x000fe200078e0200 */
[----:B------:R-:W-:Y:S01]  /*8290*/  IADD3 R63, P0, R6, R54, RZ ;  /* 0x00000036063f7210 */ /* 0x000fe20007f1e0ff */
[----:B------:R-:W-:-:S03]  /*82a0*/  IMAD.WIDE.U32 R10, R18, R12, R8 ;  /* 0x0000000c120a7225 */ /* 0x000fc600078e0008 */
[----:B------:R-:W-:Y:S01]  /*82b0*/  IADD3 R53, R53, R55, RZ ;  /* 0x0000003735357210 */ /* 0x000fe20007ffe0ff */
[----:B------:R-:W-:Y:S01]  /*82c0*/  IMAD R0, R3, R14, RZ ;  /* 0x0000000e03007224 */ /* 0x000fe200078e02ff */
[----:B------:R-:W-:Y:S01]  /*82d0*/  IADD3 R25, P1, R10, R54, RZ ;  /* 0x000000360a197210 */ /* 0x000fe20007f3e0ff */
[----:B------:R-:W-:Y:S01]  /*82e0*/  IMAD.WIDE.U32 R4, R18, R14, R4 ;  /* 0x0000000e12047225 */ /* 0x000fe200078e0004 */
[C---:B------:R-:W-:Y:S02]  /*82f0*/  IADD3.X R62, R53.reuse, R7, R24, P0, !PT ;  /* 0x00000007353e7210 */ /* 0x040fe400007fe418 */
[----:B------:R-:W-:Y:S01]  /*8300*/  IADD3.X R24, R53, R24, R11, P1, !PT ;  /* 0x0000001835187210 */ /* 0x000fe20000ffe40b */
[-C--:B------:R-:W-:Y:S01]  /*8310*/  IMAD R3, R19, R14.reuse, RZ ;  /* 0x0000000e13037224 */ /* 0x080fe200078e02ff */
[----:B------:R-:W-:Y:S01]  /*8320*/  PLOP3.LUT P1, PT, PT, PT, UP0, 0x80, 0x0 ;  /* 0x000000000000781c */ /* 0x000fe20003f2f008 */
[C---:B------:R-:W-:Y:S02]  /*8330*/  IMAD R61, R27.reuse, R15, R0 ;  /* 0x0000000f1b3d7224 */ /* 0x040fe400078e0200 */
[----:B------:R-:W-:Y:S01]  /*8340*/  IMAD.WIDE.U32 R58, R27, R14, RZ ;  /* 0x0000000e1b3a7225 */ /* 0x000fe200078e00ff */
[----:B------:R-:W-:-:S03]  /*8350*/  SHF.L.U64.HI R27, R12, 0x5, R13 ;  /* 0x000000050c1b7819 */ /* 0x000fc6000001020d */
[----:B------:R-:W-:Y:S01]  /*8360*/  IMAD.WIDE.U32 R8, R18, R14, R8 ;  /* 0x0000000e12087225 */ /* 0x000fe200078e0008 */
[----:B------:R-:W-:-:S03]  /*8370*/  IADD3 R65, P0, R4, R58, RZ ;  /* 0x0000003a04417210 */ /* 0x000fc60007f1e0ff */
[----:B------:R-:W-:Y:S01]  /*8380*/  IMAD R3, R18, R15, R3 ;  /* 0x0000000f12037224 */ /* 0x000fe200078e0203 */
[----:B------:R-:W-:Y:S01]  /*8390*/  IADD3 R73, P2, R8, R58, RZ ;  /* 0x0000003a08497210 */ /* 0x000fe20007f5e0ff */
[----:B------:R-:W-:Y:S02]  /*83a0*/  IMAD.IADD R61, R61, 0x1, R59 ;  /* 0x000000013d3d7824 */ /* 0x000fe400078e023b */
[----:B------:R-:W-:Y:S02]  /*83b0*/  IMAD.SHL.U32 R30, R12, 0x20, RZ ;  /* 0x000000200c1e7824 */ /* 0x000fe400078e00ff */
[----:B------:R-:W-:Y:S01]  /*83c0*/  IMAD.SHL.U32 R32, R14, 0x20, RZ ;  /* 0x000000200e207824 */ /* 0x000fe200078e00ff */
[C---:B------:R-:W-:Y:S02]  /*83d0*/  IADD3.X R67, R61.reuse, R5, R3, P0, !PT ;  /* 0x000000053d437210 */ /* 0x040fe400007fe403 */
[----:B------:R-:W-:Y:S01]  /*83e0*/  IADD3.X R26, R61, R3, R9, P2, !PT ;  /* 0x000000033d1a7210 */ /* 0x000fe200017fe409 */
        /* <DEDUP_REMOVED lines=16> */
[----:B0-2---:R-:W-:Y:S05]  /*84f0*/  CALL.ABS.NOINC R14 ;  /* 0x000000000e007343 */ /* 0x005fea0003c00000 */
.L_x_1292:
[----:B------:R-:W1:Y:S01]  /*8500*/  LDC.64 R12, c[0x0][0x3d8] ;  /* 0x0000f600ff0c7b82 */ /* 0x000e620000000a00 */
[----:B------:R-:W-:Y:S01]  /*8510*/  SHF.R.S32.HI R3, RZ, 0x1f, R205 ;  /* 0x0000001fff037819 */ /* 0x000fe200000114cd */
[----:B------:R-:W-:Y:S01]  /*8520*/  ULDC.U8 UR4, c[0x0][0x3f0] ;  /* 0x0000fc0000047ab9 */ /* 0x000fe20000000000 */
[----:B------:R-:W-:Y:S01]  /*8530*/  BSSY B0, `(.L_x_1293) ;  /* 0x0000928000007945 */ /* 0x000fe20003800000 */
[----:B------:R-:W-:-:S04]  /*8540*/  ISETP.NE.AND P0, PT, RZ, UR4, PT ;  /* 0x00000004ff007c0c */ /* 0x000fc8000bf05270 */
[----:B------:R-:W2:Y:S01]  /*8550*/  LDC.64 R10, c[0x0][0x3e8] ;  /* 0x0000fa00ff0a7b82 */ /* 0x000ea20000000a00 */
[-C--:B-1----:R-:W-:Y:S02]  /*8560*/  IMAD R0, R3, R12.reuse, RZ ;  /* 0x0000000c03007224 */ /* 0x082fe400078e02ff */
[----:B------:R-:W-:-:S04]  /*8570*/  IMAD.WIDE.U32 R4, R205, R12, RZ ;  /* 0x0000000ccd047225 */ /* 0x000fc800078e00ff */
[-C--:B--2---:R-:W-:Y:S02]  /*8580*/  IMAD R6, R3, R10.reuse, RZ ;  /* 0x0000000a03067224 */ /* 0x084fe400078e02ff */
[C---:B------:R-:W-:Y:S02]  /*8590*/  IMAD R3, R205.reuse, R13, R0 ;  /* 0x0000000dcd037224 */ /* 0x040fe400078e0200 */
[----:B------:R-:W-:-:S04]  /*85a0*/  IMAD.WIDE.U32 R8, R205, R10, RZ ;  /* 0x0000000acd087225 */ /* 0x000fc800078e00ff */
[----:B------:R-:W-:Y:S02]  /*85b0*/  IMAD R7, R205, R11, R6 ;  /* 0x0000000bcd077224 */ /* 0x000fe400078e0206 */
[----:B------:R-:W-:Y:S02]  /*85c0*/  IMAD.IADD R5, R5, 0x1, R3 ;  /* 0x0000000105057824 */ /* 0x000fe400078e0203 */
[----:B------:R-:W-:Y:S02]  /*85d0*/  IMAD R0, R205, -0x80, R198 ;  /* 0xffffff80cd007824 */ /* 0x000fe400078e02c6 */
[----:B------:R-:W-:Y:S01]  /*85e0*/  IMAD.IADD R3, R9, 0x1, R7 ;  /* 0x0000000109037824 */ /* 0x000fe200078e0207 */
[C---:B------:R-:W-:Y:S01]  /*85f0*/  SHF.L.U64.HI R7, R4.reuse, 0x7, R5 ;  /* 0x0000000704077819 */ /* 0x040fe20000010205 */
[----:B------:R-:W-:Y:S01]  /*8600*/  IMAD.SHL.U32 R6, R4, 0x80, RZ ;  /* 0x0000008004067824 */ /* 0x000fe200078e00ff */
[----:B------:R-:W-:Y:S01]  /*8610*/  VIMNMX R74, R0, 0x80, PT ;  /* 0x00000080004a7848 */ /* 0x000fe20003fe0100 */
[C---:B------:R-:W-:Y:S01]  /*8620*/  IMAD.SHL.U32 R4, R8.reuse, 0x80, RZ ;  /* 0x0000008008047824 */ /* 0x040fe200078e00ff */
[----:B------:R-:W-:Y:S01]  /*8630*/  SHF.L.U64.HI R5, R8, 0x7, R3 ;  /* 0x0000000708057819 */ /* 0x000fe20000010203 */
[----:B------:R-:W-:Y:S06]  /*8640*/  @!P0 BRA `(.L_x_1294) ;  /* 0x0000004800648947 */ /* 0x000fec0003800000 */
[----:B------:R-:W1:Y:S01]  /*8650*/  LDC R0, c[0x0][0x428] ;  /* 0x00010a00ff007b82 */ /* 0x000e620000000800 */
[----:B------:R-:W-:Y:S01]  /*8660*/  ISETP.GE.AND P0, PT, R18, R74, PT ;  /* 0x0000004a1200720c */ /* 0x000fe20003f06270 */
[----:B------:R-:W-:Y:S01]  /*8670*/  BSSY B1, `(.L_x_1295) ;  /* 0x000001c000017945 */ /* 0x000fe20003800000 */
[----:B------:R-:W-:Y:S01]  /*8680*/  IMAD R3, R205, 0x80, R18 ;  /* 0x00000080cd037824 */ /* 0x000fe200078e0212 */
[----:B------:R-:W-:Y:S02]  /*8690*/  CS2R R28, SRZ ;  /* 0x00000000001c7805 */ /* 0x000fe4000001ff00 */
[----:B------:R-:W-:Y:S02]  /*86a0*/  CS2R R44, SRZ ;  /* 0x00000000002c7805 */ /* 0x000fe4000001ff00 */
[----:B------:R-:W-:Y:S02]  /*86b0*/  CS2R R48, SRZ ;  /* 0x0000000000307805 */ /* 0x000fe4000001ff00 */
[----:B------:R-:W-:-:S02]  /*86c0*/  CS2R R46, SRZ ;  /* 0x00000000002e7805 */ /* 0x000fc4000001ff00 */
[----:B------:R-:W-:Y:S02]  /*86d0*/  CS2R R50, SRZ ;  /* 0x0000000000327805 */ /* 0x000fe4000001ff00 */
[----:B-1----:R-:W-:-:S13]  /*86e0*/  ISETP.NE.AND P1, PT, R0, 0x1, PT ;  /* 0x000000010000780c */ /* 0x002fda0003f25270 */
[----:B------:R-:W1:Y:S08]  /*86f0*/  @P1 LDC R0, c[0x0][0x42c] ;  /* 0x00010b00ff001b82 */ /* 0x000e700000000800 */
[----:B------:R-:W2:Y:S01]  /*8700*/  @P1 LDC R21, c[0x0][0x430] ;  /* 0x00010c00ff151b82 */ /* 0x000ea20000000800 */
[----:B------:R-:W-:Y:S05]  /*8710*/  @P0 BRA `(.L_x_1296) ;  /* 0x0000000000440947 */ /* 0x000fea0003800000 */
[----:B------:R-:W-:Y:S01]  /*8720*/  ULDC.64 UR6, c[0x0][0x3c8] ;  /* 0x0000f20000067ab9 */ /* 0x000fe20000000a00 */
[----:B------:R-:W-:Y:S01]  /*8730*/  ULDC UR4, c[0x0][0x3d4] ;  /* 0x0000f50000047ab9 */ /* 0x000fe20000000800 */
[----:B------:R-:W-:Y:S01]  /*8740*/  IADD3 R8, P4, P5, R63, UR6, R6 ;  /* 0x000000063f087c10 */ /* 0x000fe2000fd9e006 */
[----:B------:R-:W-:Y:S01]  /*8750*/  ULDC.64 UR8, c[0x0][0x3e0] ;  /* 0x0000f80000087ab9 */ /* 0x000fe20000000a00 */
[----:B------:R-:W-:Y:S02]  /*8760*/  ISETP.GE.AND P3, PT, R22, UR4, PT ;  /* 0x0000000416007c0c */ /* 0x000fe4000bf66270 */
[----:B------:R-:W-:Y:S02]  /*8770*/  CS2R R48, SRZ ;  /* 0x0000000000307805 */ /* 0x000fe4000001ff00 */
[----:B------:R-:W-:Y:S02]  /*8780*/  ISETP.GE.AND P2, PT, R199, UR4, PT ;  /* 0x00000004c7007c0c */ /* 0x000fe4000bf46270 */
[----:B------:R-:W-:-:S02]  /*8790*/  CS2R R44, SRZ ;  /* 0x00000000002c7805 */ /* 0x000fc4000001ff00 */
[----:B------:R-:W-:Y:S02]  /*87a0*/  IADD3.X R9, R62, UR7, R7, P4, P5 ;  /* 0x000000073e097c10 */ /* 0x000fe4000a7ea407 */
[----:B------:R-:W-:Y:S02]  /*87b0*/  CS2R R50, SRZ ;  /* 0x0000000000327805 */ /* 0x000fe4000001ff00 */
[----:B------:R-:W-:Y:S02]  /*87c0*/  IADD3 R14, P4, P5, R65, UR8, R4 ;  /* 0x00000008410e7c10 */ /* 0x000fe4000fd9e004 */
[----:B------:R-:W-:Y:S02]  /*87d0*/  CS2R R46, SRZ ;  /* 0x00000000002e7805 */ /* 0x000fe4000001ff00 */
[----:B------:R-:W-:Y:S01]  /*87e0*/  IADD3.X R15, R67, UR9, R5, P4, P5 ;  /* 0x00000009430f7c10 */ /* 0x000fe2000a7ea405 */
[----:B------:R3:W5:Y:S04]  /*87f0*/  @!P3 LDG.E.64 R48, desc[UR46][R8.64] ;  /* 0x0000002e0830b981 */ /* 0x000768000c1e1b00 */
[----:B------:R3:W5:Y:S04]  /*8800*/  @!P2 LDG.E.64 R44, desc[UR46][R8.64+0x40] ;  /* 0x0000402e082ca981 */ /* 0x000768000c1e1b00 */
[----:B------:R3:W5:Y:S04]  /*8810*/  @!P3 LDG.E.64 R50, desc[UR46][R14.64] ;  /* 0x0000002e0e32b981 */ /* 0x000768000c1e1b00 */
[----:B------:R3:W5:Y:S02]  /*8820*/  @!P2 LDG.E.64 R46, desc[UR46][R14.64+0x40] ;  /* 0x0000402e0e2ea981 */ /* 0x000764000c1e1b00 */
.L_x_1296:
[----:B------:R-:W-:Y:S05]  /*8830*/  BSYNC B1 ;  /* 0x0000000000017941 */ /* 0x000fea0003800000 */
.L_x_1295:
[----:B------:R-:W-:Y:S01]  /*8840*/  ISETP.GE.AND P2, PT, R195, R74, PT ;  /* 0x0000004ac300720c */ /* 0x000fe20003f46270 */
[----:B------:R-:W-:Y:S01]  /*8850*/  IMAD R3, R218, 0x20, R3 ;  /* 0x00000020da037824 */ /* 0x000fe200078e0203 */
[----:B------:R-:W-:Y:S01]  /*8860*/  BSSY B1, `(.L_x_1297) ;  /* 0x000001b000017945 */ /* 0x000fe20003800000 */
[----:B------:R-:W-:Y:S02]  /*8870*/  CS2R R40, SRZ ;  /* 0x0000000000287805 */ /* 0x000fe4000001ff00 */
[----:B------:R-:W-:Y:S01]  /*8880*/  CS2R R34, SRZ ;  /* 0x0000000000227805 */ /* 0x000fe2000001ff00 */
[----:B-1----:R-:W-:Y:S01]  /*8890*/  @P1 IMAD.HI.U32 R0, R3, R0, RZ ;  /* 0x0000000003001227 */ /* 0x002fe200078e00ff */
[----:B------:R-:W-:-:S06]  /*88a0*/  CS2R R42, SRZ ;  /* 0x00000000002a7805 */ /* 0x000fcc000001ff00 */
[----:B------:R-:W-:Y:S05]  /*88b0*/  @P2 BRA `(.L_x_1298) ;  /* 0x0000000000542947 */ /* 0x000fea0003800000 */
[----:B---3--:R-:W-:Y:S01]  /*88c0*/  IADD3 R8, P3, P4, R63, R30, R6 ;  /* 0x0000001e3f087210 */ /* 0x008fe20007c7e006 */
[----:B------:R-:W-:Y:S01]  /*88d0*/  ULDC.64 UR6, c[0x0][0x3c8] ;  /* 0x0000f20000067ab9 */ /* 0x000fe20000000a00 */
[----:B------:R-:W-:Y:S01]  /*88e0*/  ULDC UR4, c[0x0][0x3d4] ;  /* 0x0000f50000047ab9 */ /* 0x000fe20000000800 */
[----:B------:R-:W-:Y:S01]  /*88f0*/  ULDC.64 UR8, c[0x0][0x3e0] ;  /* 0x0000f80000087ab9 */ /* 0x000fe20000000a00 */
[----:B------:R-:W-:Y:S02]  /*8900*/  IADD3.X R9, R62, R27, R7, P3, P4 ;  /* 0x0000001b3e097210 */ /* 0x000fe40001fe8407 */
[----:B------:R-:W-:Y:S02]  /*8910*/  CS2R R40, SRZ ;  /* 0x0000000000287805 */ /* 0x000fe4000001ff00 */
[----:B------:R-:W-:Y:S02]  /*8920*/  IADD3 R14, P4, P5, R65, R32, R4 ;  /* 0x00000020410e7210 */ /* 0x000fe40007d9e004 */
[----:B------:R-:W-:-:S02]  /*8930*/  CS2R R28, SRZ ;  /* 0x00000000001c7805 */ /* 0x000fc4000001ff00 */
[----:B------:R-:W-:Y:S02]  /*8940*/  IADD3 R8, P3, R8, UR6, RZ ;  /* 0x0000000608087c10 */ /* 0x000fe4000ff7e0ff */
[----:B------:R-:W-:Y:S02]  /*8950*/  CS2R R42, SRZ ;  /* 0x00000000002a7805 */ /* 0x000fe4000001ff00 */
[----:B------:R-:W-:Y:S02]  /*8960*/  IADD3.X R15, R67, R31, R5, P4, P5 ;  /* 0x0000001f430f7210 */ /* 0x000fe400027ea405 */
[----:B------:R-:W-:Y:S02]  /*8970*/  CS2R R34, SRZ ;  /* 0x0000000000227805 */ /* 0x000fe4000001ff00 */
[----:B------:R-:W-:Y:S02]  /*8980*/  ISETP.GE.AND P5, PT, R22, UR4, PT ;  /* 0x0000000416007c0c */ /* 0x000fe4000bfa6270 */
[----:B------:R-:W-:-:S02]  /*8990*/  ISETP.GE.AND P4, PT, R199, UR4, PT ;  /* 0x00000004c7007c0c */ /* 0x000fc4000bf86270 */
[----:B------:R-:W-:Y:S02]  /*89a0*/  IADD3.X R9, R9, UR7, RZ, P3, !PT ;  /* 0x0000000709097c10 */ /* 0x000fe40009ffe4ff */
[----:B------:R-:W-:-:S04]  /*89b0*/  IADD3 R14, P3, R14, UR8, RZ ;  /* 0x000000080e0e7c10 */ /* 0x000fc8000ff7e0ff */
[----:B------:R-:W-:-:S03]  /*89c0*/  IADD3.X R15, R15, UR9, RZ, P3, !PT ;  /* 0x000000090f0f7c10 */ /* 0x000fc60009ffe4ff */
[----:B------:R1:W5:Y:S04]  /*89d0*/  @!P5 LDG.E.64 R40, desc[UR46][R8.64] ;  /* 0x0000002e0828d981 */ /* 0x000368000c1e1b00 */
[----:B------:R1:W5:Y:S04]  /*89e0*/  @!P4 LDG.E.64 R28, desc[UR46][R8.64+0x40] ;  /* 0x0000402e081cc981 */ /* 0x000368000c1e1b00 */
[----:B------:R1:W5:Y:S04]  /*89f0*/  @!P5 LDG.E.64 R42, desc[UR46][R14.64] ;  /* 0x0000002e0e2ad981 */ /* 0x000368000c1e1b00 */
[----:B------:R1:W5:Y:S02]  /*8a00*/  @!P4 LDG.E.64 R34, desc[UR46][R14.64+0x40] ;  /* 0x0000402e0e22c981 */ /* 0x000364000c1e1b00 */
.L_x_1298:
[----:B------:R-:W-:Y:S05]  /*8a10*/  BSYNC B1 ;  /* 0x0000000000017941 */ /* 0x000fea0003800000 */
.L_x_1297:
[-C--:B------:R-:W-:Y:S01]  /*8a20*/  ISETP.GE.AND P3, PT, R222, R74.reuse, PT ;  /* 0x0000004ade00720c */ /* 0x080fe20003f66270 */
[----:B------:R-:W-:Y:S01]  /*8a30*/  BSSY B1, `(.L_x_1299) ;  /* 0x0000024000017945 */ /* 0x000fe20003800000 */
[----:B--2---:R-:W-:Y:S01]  /*8a40*/  @P1 SHF.R.U32.HI R3, RZ, R21, R0 ;  /* 0x00000015ff031219 */ /* 0x004fe20000011600 */
[----:B------:R-:W-:Y:S01]  /*8a50*/  IMAD.MOV.U32 R60, RZ, RZ, R58 ;  /* 0x000000ffff3c7224 */ /* 0x000fe200078e003a */
[----:B------:R-:W-:Y:S02]  /*8a60*/  MOV R55, R53 ;  /* 0x0000003500377202 */ /* 0x000fe40000000f00 */
[----:B-1-3--:R-:W-:Y:S02]  /*8a70*/  CS2R R8, SRZ ;  /* 0x0000000000087805 */ /* 0x00afe4000001ff00 */
[----:B------:R-:W-:Y:S02]  /*8a80*/  ISETP.GE.AND P4, PT, R221, R74, PT ;  /* 0x0000004add00720c */ /* 0x000fe40003f86270 */
[----:B------:R-:W-:-:S02]  /*8a90*/  CS2R R30, SRZ ;  /* 0x00000000001e7805 */ /* 0x000fc4000001ff00 */
[----:B------:R-:W-:Y:S02]  /*8aa0*/  CS2R R36, SRZ ;  /* 0x0000000000247805 */ /* 0x000fe4000001ff00 */
[----:B------:R-:W-:Y:S02]  /*8ab0*/  CS2R R32, SRZ ;  /* 0x0000000000207805 */ /* 0x000fe4000001ff00 */
[----:B------:R-:W-:Y:S02]  /*8ac0*/  CS2R R26, SRZ ;  /* 0x00000000001a7805 */ /* 0x000fe4000001ff00 */
[----:B------:R-:W-:Y:S02]  /*8ad0*/  CS2R R20, SRZ ;  /* 0x0000000000147805 */ /* 0x000fe4000001ff00 */
[----:B------:R-:W-:Y:S02]  /*8ae0*/  CS2R R24, SRZ ;  /* 0x0000000000187805 */ /* 0x000fe4000001ff00 */
[----:B------:R-:W-:-:S02]  /*8af0*/  SHF.R.S32.HI R53, RZ, 0x1f, R3 ;  /* 0x0000001fff357819 */ /* 0x000fc40000011403 */
[----:B------:R-:W-:Y:S01]  /*8b00*/  CS2R R38, SRZ ;  /* 0x0000000000267805 */ /* 0x000fe2000001ff00 */
[----:B------:R-:W-:Y:S06]  /*8b10*/  @P3 BRA `(.L_x_1300) ;  /* 0x0000000000543947 */ /* 0x000fec0003800000 */
[----:B------:R-:W-:Y:S01]  /*8b20*/  LEA R14, P1, R12, R6, 0x6 ;  /* 0x000000060c0e7211 */ /* 0x000fe200078230ff */
[----:B------:R-:W-:Y:S01]  /*8b30*/  ULDC.64 UR4, c[0x0][0x3c8] ;  /* 0x0000f20000047ab9 */ /* 0x000fe20000000a00 */
[----:B------:R-:W-:Y:S01]  /*8b40*/  LEA R58, P5, R10, R4, 0x6 ;  /* 0x000000040a3a7211 */ /* 0x000fe200078a30ff */
[----:B------:R-:W-:Y:S01]  /*8b50*/  ULDC.64 UR6, c[0x0][0x3e0] ;  /* 0x0000f80000067ab9 */ /* 0x000fe20000000a00 */
[----:B------:R-:W-:Y:S02]  /*8b60*/  LEA.HI.X R15, R12, R7, R13, 0x6, P1 ;  /* 0x000000070c0f7211 */ /* 0x000fe400008f340d */
[----:B------:R-:W-:Y:S02]  /*8b70*/  CS2R R36, SRZ ;  /* 0x0000000000247805 */ /* 0x000fe4000001ff00 */
[----:B------:R-:W-:Y:S02]  /*8b80*/  LEA.HI.X R0, R10, R5, R11, 0x6, P5 ;  /* 0x000000050a007211 */ /* 0x000fe400028f340b */
[----:B------:R-:W-:-:S02]  /*8b90*/  CS2R R30, SRZ ;  /* 0x00000000001e7805 */ /* 0x000fc4000001ff00 */
[----:B------:R-:W-:Y:S01]  /*8ba0*/  IADD3 R14, P1, P5, R63, UR4, R14 ;  /* 0x000000043f0e7c10 */ /* 0x000fe2000fd3e00e */
[----:B------:R-:W-:Y:S01]  /*8bb0*/  ULDC UR4, c[0x0][0x3d4] ;  /* 0x0000f50000047ab9 */ /* 0x000fe20000000800 */
[----:B------:R-:W-:Y:S02]  /*8bc0*/  CS2R R38, SRZ ;  /* 0x0000000000267805 */ /* 0x000fe4000001ff00 */
[----:B------:R-:W-:Y:S02]  /*8bd0*/  CS2R R32, SRZ ;  /* 0x0000000000207805 */ /* 0x000fe4000001ff00 */
[----:B------:R-:W-:Y:S02]  /*8be0*/  IADD3.X R15, R62, UR5, R15, P1, P5 ;  /* 0x000000053e0f7c10 */ /* 0x000fe40008fea40f */
[----:B------:R-:W-:-:S04]  /*8bf0*/  IADD3 R58, P1, P5, R65, UR6, R58 ;  /* 0x00000006413a7c10 */ /* 0x000fc8000fd3e03a */
[----:B------:R-:W-:Y:S02]  /*8c00*/  IADD3.X R59, R67, UR7, R0, P1, P5 ;  /* 0x00000007433b7c10 */ /* 0x000fe40008fea400 */
[----:B------:R-:W-:Y:S02]  /*8c10*/  ISETP.GE.AND P1, PT, R22, UR4, PT ;  /* 0x0000000416007c0c */ /* 0x000fe4000bf26270 */
[----:B------:R-:W-:-:S11]  /*8c20*/  ISETP.GE.AND P5, PT, R199, UR4, PT ;  /* 0x00000004c7007c0c */ /* 0x000fd6000bfa6270 */
[----:B------:R1:W5:Y:S04]  /*8c30*/  @!P1 LDG.E.64 R36, desc[UR46][R14.64] ;  /* 0x0000002e0e249981 */ /* 0x000368000c1e1b00 */
[----:B------:R1:W5:Y:S04]  /*8c40*/  @!P5 LDG.E.64 R30, desc[UR46][R14.64+0x40] ;  /* 0x0000402e0e1ed981 */ /* 0x000368000c1e1b00 */
[----:B------:R1:W5:Y:S04]  /*8c50*/  @!P1 LDG.E.64 R38, desc[UR46][R58.64] ;  /* 0x0000002e3a269981 */ /* 0x000368000c1e1b00 */
[----:B------:R1:W5:Y:S02]  /*8c60*/  @!P5 LDG.E.64 R32, desc[UR46][R58.64+0x40] ;  /* 0x0000402e3a20d981 */ /* 0x000364000c1e1b00 */
.L_x_1300:
[----:B------:R-:W-:Y:S05]  /*8c70*/  BSYNC B1 ;  /* 0x0000000000017941 */ /* 0x000fea0003800000 */
.L_x_1299:
[----:B------:R-:W-:Y:S04]  /*8c80*/  BSSY B1, `(.L_x_1301) ;  /* 0x0000019000017945 */ /* 0x000fe80003800000 */
[----:B------:R-:W-:Y:S05]  /*8c90*/  @P4 BRA `(.L_x_1302) ;  /* 0x00000000005c4947 */ /* 0x000fea0003800000 */
[----:B------:R-:W-:Y:S01]  /*8ca0*/  IMAD R9, R13, 0x60, RZ ;  /* 0x000000600d097824 */ /* 0x000fe200078e02ff */
[----:B------:R-:W-:Y:S01]  /*8cb0*/  ULDC.64 UR4, c[0x0][0x3c8] ;  /* 0x0000f20000047ab9 */ /* 0x000fe20000000a00 */
[----:B------:R-:W-:Y:S01]  /*8cc0*/  IMAD.WIDE.U32 R6, R12, 0x60, R6 ;  /* 0x000000600c067825 */ /* 0x000fe200078e0006 */
[----:B------:R-:W-:Y:S01]  /*8cd0*/  ULDC.64 UR6, c[0x0][0x3e0] ;  /* 0x0000f80000067ab9 */ /* 0x000fe20000000a00 */
[----:B------:R-:W-:Y:S02]  /*8ce0*/  CS2R R26, SRZ ;  /* 0x00000000001a7805 */ /* 0x000fe4000001ff00 */
[----:B------:R-:W-:Y:S01]  /*8cf0*/  CS2R R24, SRZ ;  /* 0x0000000000187805 */ /* 0x000fe2000001ff00 */
[----:B------:R-:W-:Y:S01]  /*8d00*/  IMAD.IADD R7, R7, 0x1, R9 ;  /* 0x0000000107077824 */ /* 0x000fe200078e0209 */
[----:B------:R-:W-:Y:S01]  /*8d10*/  IADD3 R6, P1, P5, R63, UR4, R6 ;  /* 0x000000043f067c10 */ /* 0x000fe2000fd3e006 */
[----:B-1----:R-:W-:Y:S01]  /*8d20*/  IMAD R15, R11, 0x60, RZ ;  /* 0x000000600b0f7824 */ /* 0x002fe200078e02ff */
[----:B------:R-:W-:Y:S01]  /*8d30*/  ULDC UR4, c[0x0][0x3d4] ;  /* 0x0000f50000047ab9 */ /* 0x000fe20000000800 */
[----:B------:R-:W-:Y:S01]  /*8d40*/  IMAD.WIDE.U32 R4, R10, 0x60, R4 ;  /* 0x000000600a047825 */ /* 0x000fe200078e0004 */
[----:B------:R-:W-:-:S02]  /*8d50*/  IADD3.X R7, R62, UR5, R7, P1, P5 ;  /* 0x000000053e077c10 */ /* 0x000fc40008fea407 */
[----:B------:R-:W-:Y:S02]  /*8d60*/  CS2R R8, SRZ ;  /* 0x0000000000087805 */ /* 0x000fe4000001ff00 */
[----:B------:R-:W-:Y:S01]  /*8d70*/  CS2R R20, SRZ ;  /* 0x0000000000147805 */ /* 0x000fe2000001ff00 */
[----:B------:R-:W-:Y:S01]  /*8d80*/  IMAD.IADD R0, R5, 0x1, R15 ;  /* 0x0000000105007824 */ /* 0x000fe200078e020f */
        /* <DEDUP_REMOVED lines=8> */
.L_x_1302:
[----:B------:R-:W-:Y:S05]  /*8e10*/  BSYNC B1 ;  /* 0x0000000000017941 */ /* 0x000fea0003800000 */
.L_x_1301:
[----:B------:R-:W-:Y:S01]  /*8e20*/  IMAD R0, R53, R12, RZ ;  /* 0x0000000c35007224 */ /* 0x000fe200078e02ff */
[----:B------:R-:W-:Y:S01]  /*8e30*/  ULDC.64 UR4, c[0x0][0x3c8] ;  /* 0x0000f20000047ab9 */ /* 0x000fe20000000a00 */
[----:B--2---:R-:W-:Y:S01]  /*8e40*/  IMAD.WIDE.U32 R6, R3, R10, R60 ;  /* 0x0000000a03067225 */ /* 0x004fe200078e003c */
[----:B------:R-:W-:-:S03]  /*8e50*/  ULDC.64 UR6, c[0x0][0x3e0] ;  /* 0x0000f80000067ab9 */ /* 0x000fc60000000a00 */
[----:B------:R-:W-:-:S04]  /*8e60*/  IMAD.WIDE.U32 R4, R3, R12, R54 ;  /* 0x0000000c03047225 */ /* 0x000fc800078e0036 */
[----:B------:R-:W-:Y:S01]  /*8e70*/  IMAD R10, R53, R10, RZ ;  /* 0x0000000a350a7224 */ /* 0x000fe200078e02ff */
[----:B------:R-:W-:Y:S01]  /*8e80*/  IADD3 R4, P1, R4, UR4, RZ ;  /* 0x0000000404047c10 */ /* 0x000fe2000ff3e0ff */
[C---:B------:R-:W-:Y:S01]  /*8e90*/  IMAD R13, R3.reuse, R13, R0 ;  /* 0x0000000d030d7224 */ /* 0x040fe200078e0200 */
[----:B------:R-:W-:Y:S01]  /*8ea0*/  IADD3 R0, P5, R6, UR6, RZ ;  /* 0x0000000606007c10 */ /* 0x000fe2000ffbe0ff */
[----:B------:R-:W-:Y:S01]  /*8eb0*/  IMAD R3, R3, R11, R10 ;  /* 0x0000000b03037224 */ /* 0x000fe200078e020a */
[----:B------:R-:W-:Y:S02]  /*8ec0*/  UMOV UR4, 0xffffffff ;  /* 0xffffffff00047882 */ /* 0x000fe40000000000 */
[----:B------:R-:W-:Y:S02]  /*8ed0*/  IADD3.X R5, R5, UR5, R13, P1, !PT ;  /* 0x0000000505057c10 */ /* 0x000fe40008ffe40d */
[----:B------:R-:W-:Y:S01]  /*8ee0*/  IADD3.X R3, R7, UR7, R3, P5, !PT ;  /* 0x0000000707037c10 */ /* 0x000fe2000affe403 */
[----:B------:R-:W-:Y:S06]  /*8ef0*/  BRA.DIV UR4, `(.L_x_1303) ;  /* 0x000001c6048c7947 */ /* 0x000fec000b800000 */
.L_x_1611:
[----:B------:R-:W-:-:S03]  /*8f00*/  UMOV UR4, 0xffffffff ;  /* 0xffffffff00047882 */ /* 0x000fc60000000000 */
[----:B------:R-:W-:Y:S05]  /*8f10*/  BRA.DIV UR4, `(.L_x_1304) ;  /* 0x000001c604ac7947 */ /* 0x000fea000b800000 */
.L_x_1614:
[----:B------:R-:W-:-:S03]  /*8f20*/  UMOV UR4, 0xffffffff ;  /* 0xffffffff00047882 */ /* 0x000fc60000000000 */
[----:B------:R-:W-:Y:S05]  /*8f30*/  BRA.DIV UR4, `(.L_x_1305) ;  /* 0x000001c604cc7947 */ /* 0x000fea000b800000 */
.L_x_1617:
[----:B------:R-:W-:-:S03]  /*8f40*/  UMOV UR4, 0xffffffff ;  /* 0xffffffff00047882 */ /* 0x000fc60000000000 */
[----:B------:R-:W-:Y:S05]  /*8f50*/  BRA.DIV UR4, `(.L_x_1306) ;  /* 0x000001c604ec7947 */ /* 0x000fea000b800000 */
.L_x_1620:
[----:B------:R-:W-:-:S03]  /*8f60*/  UMOV UR4, 0xffffffff ;  /* 0xffffffff00047882 */ /* 0x000fc60000000000 */
[----:B------:R-:W-:Y:S05]  /*8f70*/  BRA.DIV UR4, `(.L_x_1307) ;  /* 0x000001ca040c7947 */ /* 0x000fea000b800000 */
.L_x_1623:
[----:B------:R-:W-:-:S03]  /*8f80*/  UMOV UR4, 0xffffffff ;  /* 0xffffffff00047882 */ /* 0x000fc60000000000 */
[----:B------:R-:W-:Y:S05]  /*8f90*/  BRA.DIV UR4, `(.L_x_1308) ;  /* 0x000001ca042c7947 */ /* 0x000fea000b800000 */
.L_x_1626:
[----:B------:R-:W-:-:S03]  /*8fa0*/  UMOV UR4, 0xffffffff ;  /* 0xffffffff00047882 */ /* 0x000fc60000000000 */
[----:B------:R-:W-:Y:S05]  /*8fb0*/  BRA.DIV UR4, `(.L_x_1309) ;  /* 0x000001ca044c7947 */ /* 0x000fea000b800000 */
.L_x_1629:
[----:B------:R-:W-:-:S03]  /*8fc0*/  UMOV UR4, 0xffffffff ;  /* 0xffffffff00047882 */ /* 0x000fc60000000000 */
[----:B------:R-:W-:Y:S05]  /*8fd0*/  BRA.DIV UR4, `(.L_x_1310) ;  /* 0x000001ca046c7947 */ /* 0x000fea000b800000 */
.L_x_1632:
[----:B------:R-:W-:-:S03]  /*8fe0*/  UMOV UR4, 0xffffffff ;  /* 0xffffffff00047882 */ /* 0x000fc60000000000 */
[----:B------:R-:W-:Y:S05]  /*8ff0*/  BRA.DIV UR4, `(.L_x_1311) ;  /* 0x000001ca048c7947 */ /* 0x000fea000b800000 */
.L_x_1635:
[----:B------:R-:W-:-:S03]  /*9000*/  UMOV UR4, 0xffffffff ;  /* 0xffffffff00047882 */ /* 0x000fc60000000000 */
[----:B------:R-:W-:Y:S05]  /*9010*/  BRA.DIV UR4, `(.L_x_1312) ;  /* 0x000001ca04ac7947 */ /* 0x000fea000b800000 */
.L_x_1638:
[----:B------:R-:W-:-:S03]  /*9020*/  UMOV UR4, 0xffffffff ;  /* 0xffffffff00047882 */ /* 0x000fc60000000000 */
[----:B------:R-:W-:Y:S05]  /*9030*/  BRA.DIV UR4, `(.L_x_1313) ;  /* 0x000001ca04cc7947 */ /* 0x000fea000b800000 */
.L_x_1641:
[----:B------:R-:W-:-:S03]  /*9040*/  UMOV UR4, 0xffffffff ;  /* 0xffffffff00047882 */ /* 0x000fc60000000000 */
[----:B------:R-:W-:Y:S05]  /*9050*/  BRA.DIV UR4, `(.L_x_1314) ;  /* 0x000001ca04ec7947 */ /* 0x000fea000b800000 */
.L_x_1644:
[----:B------:R-:W-:-:S03]  /*9060*/  UMOV UR4, 0xffffffff ;  /* 0xffffffff00047882 */ /* 0x000fc60000000000 */
[----:B------:R-:W-:Y:S05]  /*9070*/  BRA.DIV UR4, `(.L_x_1315) ;  /* 0x000001ce040c7947 */ /* 0x000fea000b800000 */
.L_x_1647:
[----:B------:R-:W-:-:S03]  /*9080*/  UMOV UR4, 0xffffffff ;  /* 0xffffffff00047882 */ /* 0x000fc60000000000 */
[----:B------:R-:W-:Y:S05]  /*9090*/  BRA.DIV UR4, `(.L_x_1316) ;  /* 0x000001ce042c7947 */ /* 0x000fea000b800000 */
.L_x_1650:
[----:B------:R-:W-:-:S03]  /*90a0*/  UMOV UR4, 0xffffffff ;  /* 0xffffffff00047882 */ /* 0x000fc60000000000 */
[----:B------:R-:W-:Y:S05]  /*90b0*/  BRA.DIV UR4, `(.L_x_1317) ;  /* 0x000001ce044c7947 */ /* 0x000fea000b800000 */
.L_x_1653:
[----:B------:R-:W-:-:S03]  /*90c0*/  UMOV UR4, 0xffffffff ;  /* 0xffffffff00047882 */ /* 0x000fc60000000000 */
[----:B------:R-:W-:Y:S05]  /*90d0*/  BRA.DIV UR4, `(.L_x_1318) ;  /* 0x000001ce046c7947 */ /* 0x000fea000b800000 */
.L_x_1656:
[----:B------:R-:W-:Y:S01]  /*90e0*/  ULEA.HI UR4, UR43, UR43, URZ, 0x1 ;  /* 0x0000002b2b047291 */ /* 0x000fe2000f8f083f */
[----:B------:R-:W-:Y:S03]  /*90f0*/  BSSY B1, `(.L_x_1319) ;  /* 0x0000007000017945 */ /* 0x000fe60003800000 */
[----:B------:R-:W-:-:S04]  /*9100*/  ULOP3.LUT UR4, UR4, 0xfffffffe, URZ, 0xc0, !UPT ;  /* 0xfffffffe04047892 */ /* 0x000fc8000f8ec03f */
[----:B------:R-:W-:-:S06]  /*9110*/  UIADD3 UR4, UR43, -UR4, URZ ;  /* 0x800000042b047290 */ /* 0x000fcc000fffe03f */
[----:B------:R-:W-:-:S05]  /*9120*/  IMAD.U32 R3, RZ, RZ, UR4 ;  /* 0x00000004ff037e24 */ /* 0x000fca000f8e00ff */
[----:B------:R-:W-:-:S04]  /*9130*/  SHF.L.U32 R3, R3, 0x1f, RZ ;  /* 0x0000001f03037819 */ /* 0x000fc800000006ff */
[----:B------:R-:W2:Y:S02]  /*9140*/  SYNCS.PHASECHK.TRANS64.TRYWAIT P1, [R16+URZ+0x28400], R3 ;  /* 0x02840003100075a7 */ /* 0x000ea4000802017f */
[----:B--2---:R-:W-:Y:S05]  /*9150*/  @!P1 BRA `(.L_x_1320) ;  /* 0x000001cc00749947 */ /* 0x004fea0003800000 */
.L_x_1657:
[----:B------:R-:W-:Y:S05]  /*9160*/  BSYNC B1 ;  /* 0x0000000000017941 */ /* 0x000fea0003800000 */
.L_x_1319:
[----:B------:R-:W-:Y:S04]  /*9170*/  BSSY B1, `(.L_x_1321) ;  /* 0x00000f9000017945 */ /* 0x000fe80003800000 */
[----:B------:R-:W-:Y:S05]  /*9180*/  @P0 BRA `(.L_x_1322) ;  /* 0x0000000c00dc0947 */ /* 0x000fea0003800000 */
[----:B------:R-:W3:Y:S01]  /*9190*/  LDC R0, c[0x0][0x3d4] ;  /* 0x0000f500ff007b82 */ /* 0x000ee20000000800 */
[----:B------:R-:W-:Y:S01]  /*91a0*/  BSSY B2, `(.L_x_1323) ;  /* 0x000007a000027945 */ /* 0x000fe20003800000 */
[-C--:B---3--:R-:W-:Y:S02]  /*91b0*/  ISETP.GE.AND P0, PT, R22, R0.reuse, PT ;  /* 0x000000001600720c */ /* 0x088fe40003f06270 */
[----:B------:R-:W-:-:S11]  /*91c0*/  ISETP.GE.AND P1, PT, R199, R0, PT ;  /* 0x00000000c700720c */ /* 0x000fd60003f26270 */
[----:B------:R-:W-:Y:S05]  /*91d0*/  @P0 BRA `(.L_x_1324) ;  /* 0x0000000400d80947 */ /* 0x000fea0003800000 */
[----:B------:R-:W3:Y:S01]  /*91e0*/  LDS.128 R4, [R214+0x18000] ;  /* 0x01800000d6047984 */ /* 0x000ee20000000c00 */
[----:B-----5:R-:W-:Y:S02]  /*91f0*/  SHF.R.U32.HI R10, RZ, 0x8, R49 ;  /* 0x00000008ff0a7819 */ /* 0x020fe40000011631 */
[----:B------:R-:W-:Y:S02]  /*9200*/  LOP3.LUT R11, R49, 0xff, RZ, 0xc0, !PT ;  /* 0x000000ff310b7812 */ /* 0x000fe400078ec0ff */
[----:B------:R-:W-:Y:S02]  /*9210*/  LOP3.LUT R10, R10, 0xff, RZ, 0xc0, !PT ;  /* 0x000000ff0a0a7812 */ /* 0x000fe400078ec0ff */
[----:B------:R-:W-:Y:S02]  /*9220*/  SHF.R.U32.HI R12, RZ, 0x8, R51 ;  /* 0x00000008ff0c7819 */ /* 0x000fe40000011633 */
[----:B------:R-:W-:Y:S02]  /*9230*/  SHF.R.U32.HI R0, RZ, 0x8, R48 ;  /* 0x00000008ff007819 */ /* 0x000fe40000011630 */
[----:B------:R-:W-:-:S02]  /*9240*/  PRMT R10, R10, 0x7604, R11 ;  /* 0x000076040a0a7816 */ /* 0x000fc4000000000b */
[----:B-1----:R-:W-:Y:S02]  /*9250*/  LOP3.LUT R15, R51, 0xff, RZ, 0xc0, !PT ;  /* 0x000000ff330f7812 */ /* 0x002fe400078ec0ff */
[----:B------:R-:W-:Y:S02]  /*9260*/  LOP3.LUT R12, R12, 0xff, RZ, 0xc0, !PT ;  /* 0x000000ff0c0c7812 */ /* 0x000fe400078ec0ff */
[----:B------:R-:W-:Y:S02]  /*9270*/  SHF.R.U32.HI R14, RZ, 0x10, R51 ;  /* 0x00000010ff0e7819 */ /* 0x000fe40000011633 */
[----:B------:R-:W-:Y:S02]  /*9280*/  SHF.R.U32.HI R11, RZ, 0x10, R49 ;  /* 0x00000010ff0b7819 */ /* 0x000fe40000011631 */
[----:B--2---:R-:W-:Y:S02]  /*9290*/  LOP3.LUT R3, R48, 0xff, RZ, 0xc0, !PT ;  /* 0x000000ff30037812 */ /* 0x004fe400078ec0ff */
[----:B------:R-:W-:Y:S01]  /*92a0*/  LOP3.LUT R0, R0, 0xff, RZ, 0xc0, !PT ;  /* 0x000000ff00007812 */ /* 0x000fe200078ec0ff */
[----:B------:R-:W-:Y:S01]  /*92b0*/  IMAD.U32 R11, R11, 0x10000, RZ ;  /* 0x000100000b0b7824 */ /* 0x000fe200078e00ff */
[----:B------:R-:W-:Y:S01]  /*92c0*/  PRMT R12, R12, 0x7604, R15 ;  /* 0x000076040c0c7816 */ /* 0x000fe2000000000f */
[----:B------:R-:W-:Y:S01]  /*92d0*/  IMAD.U32 R15, R14, 0x10000, RZ ;  /* 0x000100000e0f7824 */ /* 0x000fe200078e00ff */
[----:B------:R-:W-:-:S02]  /*92e0*/  PRMT R3, R0, 0x7604, R3 ;  /* 0x0000760400037816 */ /* 0x000fc40000000003 */
[----:B------:R-:W-:Y:S02]  /*92f0*/  SHF.R.U32.HI R0, RZ, 0x8, R50 ;  /* 0x00000008ff007819 */ /* 0x000fe40000011632 */
[----:B------:R-:W-:Y:S02]  /*9300*/  LOP3.LUT R3, R3, 0xff0000, R48, 0xf8, !PT ;  /* 0x00ff000003037812 */ /* 0x000fe400078ef830 */
[----:B------:R-:W-:Y:S02]  /*9310*/  LOP3.LUT R15, R12, 0xff0000, R15, 0xf8, !PT ;  /* 0x00ff00000c0f7812 */ /* 0x000fe400078ef80f */
[----:B------:R-:W-:Y:S02]  /*9320*/  LOP3.LUT R11, R10, 0xff0000, R11, 0xf8, !PT ;  /* 0x00ff00000a0b7812 */ /* 0x000fe400078ef80b */
[----:B------:R-:W-:Y:S02]  /*9330*/  LOP3.LUT R13, R50, 0xff, RZ, 0xc0, !PT ;  /* 0x000000ff320d7812 */ /* 0x000fe400078ec0ff */
[----:B------:R-:W-:-:S02]  /*9340*/  LOP3.LUT R0, R0, 0xff, RZ, 0xc0, !PT ;  /* 0x000000ff00007812 */ /* 0x000fc400078ec0ff */
[----:B------:R-:W-:Y:S02]  /*9350*/  LOP3.LUT R14, R3, 0xff000000, R48, 0xf8, !PT ;  /* 0xff000000030e7812 */ /* 0x000fe400078ef830 */
[----:B------:R-:W-:Y:S02]  /*9360*/  LOP3.LUT R51, R15, 0xff000000, R51, 0xf8, !PT ;  /* 0xff0000000f337812 */ /* 0x000fe400078ef833 */
[----:B------:R-:W-:Y:S02]  /*9370*/  LOP3.LUT R48, R11, 0xff000000, R49, 0xf8, !PT ;  /* 0xff0000000b307812 */ /* 0x000fe400078ef831 */
[----:B------:R-:W-:Y:S02]  /*9380*/  PRMT R13, R0, 0x7604, R13 ;  /* 0x00007604000d7816 */ /* 0x000fe4000000000d */
[----:B---3--:R-:W-:Y:S02]  /*9390*/  F2FP.F16.E4M3.UNPACK_B R0, R6.H1 ;  /* 0x00000006ff00723e */ /* 0x008fe400030006ff */
[----:B------:R-:W-:-:S02]  /*93a0*/  F2FP.F16.E4M3.UNPACK_B R53, R51 ;  /* 0x00000033ff35723e */ /* 0x000fc400020006ff */
[----:B------:R-:W-:Y:S01]  /*93b0*/  F2FP.F16.E4M3.UNPACK_B R15, R48 ;  /* 0x00000030ff0f723e */ /* 0x000fe200020006ff */
[--C-:B------:R-:W-:Y:S01]  /*93c0*/  HADD2.F32 R11, -RZ, R0.reuse.H1_H1 ;  /* 0x30000000ff0b7230 */ /* 0x100fe20000004100 */
[--C-:B------:R-:W-:Y:S01]  /*93d0*/  LOP3.LUT R13, R13, 0xff0000, R50.reuse, 0xf8, !PT ;  /* 0x00ff00000d0d7812 */ /* 0x100fe200078ef832 */
[----:B------:R-:W-:Y:S01]  /*93e0*/  HADD2.F32 R54, -RZ, R53.H1_H1 ;  /* 0x30000035ff367230 */ /* 0x000fe20000004100 */
[----:B------:R-:W-:Y:S01]  /*93f0*/  F2FP.F16.E4M3.UNPACK_B R3, R6 ;  /* 0x00000006ff03723e */ /* 0x000fe200020006ff */
[----:B------:R-:W-:Y:S01]  /*9400*/  HADD2.F32 R49, -RZ, R15.H1_H1 ;  /* 0x3000000fff317230 */ /* 0x000fe20000004100 */
[----:B------:R-:W-:Y:S01]  /*9410*/  LOP3.LUT R50, R13, 0xff000000, R50, 0xf8, !PT ;  /* 0xff0000000d327812 */ /* 0x000fe200078ef832 */
[----:B------:R-:W-:Y:S02]  /*9420*/  HADD2.F32 R10, -RZ, R0.H0_H0 ;  /* 0x20000000ff0a7230 */ /* 0x000fe40000004100 */
[CC--:B------:R-:W-:Y:S01]  /*9430*/  FMUL.FTZ R55, R11.reuse, R54.reuse ;  /* 0x000000360b377220 */ /* 0x0c0fe20000410000 */
[----:B------:R-:W-:Y:S01]  /*9440*/  F2FP.F16.E4M3.UNPACK_B R12, R7 ;  /* 0x00000007ff0c723e */ /* 0x000fe200020006ff */
[----:B------:R-:W-:Y:S01]  /*9450*/  FMUL.FTZ R11, R11, R49 ;  /* 0x000000310b0b7220 */ /* 0x000fe20000410000 */
[----:B------:R-:W-:Y:S01]  /*9460*/  F2FP.F16.E4M3.UNPACK_B R13, R7.H1 ;  /* 0x00000007ff0d723e */ /* 0x000fe200030006ff */
[C---:B------:R-:W-:Y:S01]  /*9470*/  FFMA.FTZ R55, R10.reuse, R49, -R55 ;  /* 0x000000310a377223 */ /* 0x040fe20000010837 */
[-C--:B------:R-:W-:Y:S01]  /*9480*/  F2FP.F16.E4M3.UNPACK_B R6, R5.reuse ;  /* 0x00000005ff06723e */ /* 0x080fe200020006ff */
[----:B------:R-:W-:Y:S01]  /*9490*/  FFMA.FTZ R60, R10, R54, R11 ;  /* 0x000000360a3c7223 */ /* 0x000fe2000001000b */
[----:B------:R-:W-:Y:S01]  /*94a0*/  F2FP.F16.E4M3.UNPACK_B R7, R5.H1 ;  /* 0x00000005ff07723e */ /* 0x000fe200030006ff */
[----:B------:R-:W-:Y:S01]  /*94b0*/  HADD2.F32 R54, -RZ, R53.H0_H0 ;  /* 0x20000035ff367230 */ /* 0x000fe20000004100 */
[----:B------:R-:W-:Y:S01]  /*94c0*/  F2FP.F16.E4M3.UNPACK_B R51, R51.H1 ;  /* 0x00000033ff33723e */ /* 0x000fe200030006ff */
[----:B------:R-:W-:Y:S01]  /*94d0*/  HADD2.F32 R5, -RZ, R3.H1_H1 ;  /* 0x30000003ff057230 */ /* 0x000fe20000004100 */
[----:B------:R-:W-:Y:S01]  /*94e0*/  F2FP.F16.E4M3.UNPACK_B R48, R48.H1 ;  /* 0x00000030ff30723e */ /* 0x000fe200030006ff */
[----:B------:R-:W-:Y:S01]  /*94f0*/  HADD2.F32 R10, -RZ, R15.H0_H0 ;  /* 0x2000000fff0a7230 */ /* 0x000fe20000004100 */
[----:B------:R-:W-:Y:S01]  /*9500*/  F2FP.F16.E4M3.UNPACK_B R0, R4 ;  /* 0x00000004ff00723e */ /* 0x000fe200020006ff */
[----:B------:R-:W-:-:S02]  /*9510*/  HADD2.F32 R3, -RZ, R3.H0_H0 ;  /* 0x20000003ff037230 */ /* 0x000fc40000004100 */
[C---:B------:R-:W-:Y:S01]  /*9520*/  FMUL.FTZ R58, R5.reuse, R54 ;  /* 0x00000036053a7220 */ /* 0x040fe20000410000 */
[----:B------:R-:W-:Y:S02]  /*9530*/  HADD2.F32 R11, -RZ, R51.H0_H0 ;  /* 0x20000033ff0b7230 */ /* 0x000fe40000004100 */
[-C--:B------:R-:W-:Y:S01]  /*9540*/  FMUL.FTZ R15, R5, R10.reuse ;  /* 0x0000000a050f7220 */ /* 0x080fe20000410000 */
[----:B------:R-:W-:Y:S02]  /*9550*/  HADD2.F32 R5, -RZ, R12.H1_H1 ;  /* 0x3000000cff057230 */ /* 0x000fe40000004100 */
[C---:B------:R-:W-:Y:S01]  /*9560*/  FFMA.FTZ R58, R3.reuse, R10, -R58 ;  /* 0x0000000a033a7223 */ /* 0x040fe2000001083a */
[----:B------:R-:W-:Y:S02]  /*9570*/  HADD2.F32 R10, -RZ, R48.H0_H0 ;  /* 0x20000030ff0a7230 */ /* 0x000fe40000004100 */
[----:B------:R-:W-:Y:S01]  /*9580*/  FFMA.FTZ R53, R3, R54, R15 ;  /* 0x0000003603357223 */ /* 0x000fe2000001000f */
[----:B------:R-:W-:-:S02]  /*9590*/  HADD2.F32 R12, -RZ, R12.H0_H0 ;  /* 0x2000000cff0c7230 */ /* 0x000fc40000004100 */
[CC--:B------:R-:W-:Y:S01]  /*95a0*/  FMUL.FTZ R15, R5.reuse, R11.reuse ;  /* 0x0000000b050f7220 */ /* 0x0c0fe20000410000 */
[----:B------:R-:W-:Y:S02]  /*95b0*/  HADD2.F32 R54, -RZ, R51.H1_H1 ;  /* 0x30000033ff367230 */ /* 0x000fe40000004100 */
[-C--:B------:R-:W-:Y:S01]  /*95c0*/  FMUL.FTZ R5, R5, R10.reuse ;  /* 0x0000000a05057220 */ /* 0x080fe20000410000 */
[--C-:B------:R-:W-:Y:S02]  /*95d0*/  HADD2.F32 R3, -RZ, R13.reuse.H1_H1 ;  /* 0x3000000dff037230 */ /* 0x100fe40000004100 */
[C---:B------:R-:W-:Y:S01]  /*95e0*/  FFMA.FTZ R51, R12.reuse, R10, -R15 ;  /* 0x0000000a0c337223 */ /* 0x040fe2000001080f */
[----:B------:R-:W-:Y:S02]  /*95f0*/  HADD2.F32 R48, -RZ, R48.H1_H1 ;  /* 0x30000030ff307230 */ /* 0x000fe40000004100 */
[----:B------:R-:W-:Y:S01]  /*9600*/  FFMA.FTZ R62, R12, R11, R5 ;  /* 0x0000000b0c3e7223 */ /* 0x000fe20000010005 */
[----:B------:R-:W-:-:S02]  /*9610*/  HADD2.F32 R13, -RZ, R13.H0_H0 ;  /* 0x2000000dff0d7230 */ /* 0x000fc40000004100 */
[C---:B------:R-:W-:Y:S01]  /*9620*/  FMUL.FTZ R10, R3.reuse, R54 ;  /* 0x00000036030a7220 */ /* 0x040fe20000410000 */
[----:B------:R-:W-:Y:S01]  /*9630*/  F2FP.F16.E4M3.UNPACK_B R11, R50 ;  /* 0x00000032ff0b723e */ /* 0x000fe200020006ff */
[----:B------:R-:W-:Y:S01]  /*9640*/  FMUL.FTZ R12, R3, R48 ;  /* 0x00000030030c7220 */ /* 0x000fe20000410000 */
[----:B------:R-:W-:Y:S01]  /*9650*/  F2FP.F16.E4M3.UNPACK_B R4, R4.H1 ;  /* 0x00000004ff04723e */ /* 0x000fe200030006ff */
[C---:B------:R-:W-:Y:S01]  /*9660*/  FFMA.FTZ R59, R13.reuse, R48, -R10 ;  /* 0x000000300d3b7223 */ /* 0x040fe2000001080a */
[----:B------:R-:W-:Y:S01]  /*9670*/  F2FP.F16.E4M3.UNPACK_B R10, R14 ;  /* 0x0000000eff0a723e */ /* 0x000fe200020006ff */
[----:B------:R-:W-:Y:S01]  /*9680*/  FFMA.FTZ R54, R13, R54, R12 ;  /* 0x000000360d367223 */ /* 0x000fe2000001000c */
[--C-:B------:R-:W-:Y:S01]  /*9690*/  HADD2.F32 R15, -RZ, R11.reuse.H1_H1 ;  /* 0x3000000bff0f7230 */ /* 0x100fe20000004100 */
[----:B------:R-:W-:Y:S01]  /*96a0*/  F2FP.F16.E4M3.UNPACK_B R14, R14.H1 ;  /* 0x0000000eff0e723e */ /* 0x000fe200030006ff */
[----:B------:R-:W-:Y:S01]  /*96b0*/  HADD2.F32 R12, -RZ, R11.H0_H0 ;  /* 0x2000000bff0c7230 */ /* 0x000fe20000004100 */
[----:B------:R-:W-:Y:S01]  /*96c0*/  F2FP.F16.E4M3.UNPACK_B R50, R50.H1 ;  /* 0x00000032ff32723e */ /* 0x000fe200030006ff */
[----:B------:R-:W-:-:S02]  /*96d0*/  HADD2.F32 R5, -RZ, R4.H1_H1 ;  /* 0x30000004ff057230 */ /* 0x000fc40000004100 */
[----:B------:R-:W-:Y:S02]  /*96e0*/  HADD2.F32 R11, -RZ, R10.H1_H1 ;  /* 0x3000000aff0b7230 */ /* 0x000fe40000004100 */
[----:B------:R-:W-:Y:S02]  /*96f0*/  HADD2.F32 R3, -RZ, R0.H1_H1 ;  /* 0x30000000ff037230 */ /* 0x000fe40000004100 */
[C---:B------:R-:W-:Y:S01]  /*9700*/  FMUL.FTZ R13, R5.reuse, R15 ;  /* 0x0000000f050d7220 */ /* 0x040fe20000410000 */
[----:B------:R-:W-:Y:S02]  /*9710*/  HADD2.F32 R10, -RZ, R10.H0_H0 ;  /* 0x2000000aff0a7230 */ /* 0x000fe40000004100 */
[----:B------:R-:W-:Y:S01]  /*9720*/  FMUL.FTZ R49, R5, R11 ;  /* 0x0000000b05317220 */ /* 0x000fe20000410000 */
[----:B------:R-:W-:Y:S02]  /*9730*/  HADD2.F32 R4, -RZ, R4.H0_H0 ;  /* 0x20000004ff047230 */ /* 0x000fe40000004100 */
[----:B------:R-:W-:Y:S01]  /*9740*/  FMUL.FTZ R5, R3, R12 ;  /* 0x0000000c03057220 */ /* 0x000fe20000410000 */
[----:B------:R-:W-:-:S02]  /*9750*/  HADD2.F32 R0, -RZ, R0.H0_H0 ;  /* 0x20000000ff007230 */ /* 0x000fc40000004100 */
[-C--:B------:R-:W-:Y:S01]  /*9760*/  FMUL.FTZ R3, R3, R10.reuse ;  /* 0x0000000a03037220 */ /* 0x080fe20000410000 */
[C---:B------:R-:W-:Y:S01]  /*9770*/  FFMA.FTZ R48, R4.reuse, R11, -R13 ;  /* 0x0000000b04307223 */ /* 0x040fe2000001080d */
[----:B------:R-:W-:Y:S01]  /*9780*/  FFMA.FTZ R49, R4, R15, R49 ;  /* 0x0000000f04317223 */ /* 0x000fe20000010031 */
[C---:B------:R-:W-:Y:S01]  /*9790*/  FFMA.FTZ R13, R0.reuse, R10, -R5 ;  /* 0x0000000a000d7223 */ /* 0x040fe20000010805 */
[----:B------:R-:W-:Y:S01]  /*97a0*/  FFMA.FTZ R12, R0, R12, R3 ;  /* 0x0000000c000c7223 */ /* 0x000fe20000010003 */
[----:B------:R-:W-:Y:S02]  /*97b0*/  HADD2.F32 R4, -RZ, R14.H1_H1 ;  /* 0x3000000eff047230 */ /* 0x000fe40000004100 */
[----:B------:R-:W-:Y:S02]  /*97c0*/  HADD2.F32 R3, -RZ, R7.H1_H1 ;  /* 0x30000007ff037230 */ /* 0x000fe40000004100 */
[--C-:B------:R-:W-:Y:S02]  /*97d0*/  HADD2.F32 R10, -RZ, R50.reuse.H1_H1 ;  /* 0x30000032ff0a7230 */ /* 0x100fe40000004100 */
[----:B------:R-:W-:-:S02]  /*97e0*/  HADD2.F32 R11, -RZ, R50.H0_H0 ;  /* 0x20000032ff0b7230 */ /* 0x000fc40000004100 */
[C---:B------:R-:W-:Y:S01]  /*97f0*/  FMUL.FTZ R15, R3.reuse, R4 ;  /* 0x00000004030f7220 */ /* 0x040fe20000410000 */
[----:B------:R-:W-:Y:S02]  /*9800*/  HADD2.F32 R0, -RZ, R6.H1_H1 ;  /* 0x30000006ff007230 */ /* 0x000fe40000004100 */
[----:B------:R-:W-:Y:S02]  /*9810*/  HADD2.F32 R5, -RZ, R14.H0_H0 ;  /* 0x2000000eff057230 */ /* 0x000fe40000004100 */
[----:B------:R-:W-:Y:S01]  /*9820*/  FMUL.FTZ R14, R3, R10 ;  /* 0x0000000a030e7220 */ /* 0x000fe20000410000 */
[----:B------:R-:W-:Y:S02]  /*9830*/  HADD2.F32 R7, -RZ, R7.H0_H0 ;  /* 0x20000007ff077230 */ /* 0x000fe40000004100 */
[C---:B------:R-:W-:Y:S01]  /*9840*/  FMUL.FTZ R3, R0.reuse, R11 ;  /* 0x0000000b00037220 */ /* 0x040fe20000410000 */
[----:B------:R-:W-:Y:S02]  /*9850*/  HADD2.F32 R6, -RZ, R6.H0_H0 ;  /* 0x20000006ff067230 */ /* 0x000fe40000004100 */
[-C--:B------:R-:W-:Y:S01]  /*9860*/  FMUL.FTZ R0, R0, R5.reuse ;  /* 0x0000000500007220 */ /* 0x080fe20000410000 */
[C---:B------:R-:W-:Y:S01]  /*9870*/  FFMA.FTZ R14, R7.reuse, R4, -R14 ;  /* 0x00000004070e7223 */ /* 0x040fe2000001080e */
[----:B------:R-:W-:Y:S01]  /*9880*/  FFMA.FTZ R15, R7, R10, R15 ;  /* 0x0000000a070f7223 */ /* 0x000fe2000001000f */
[C---:B------:R-:W-:Y:S01]  /*9890*/  FFMA.FTZ R5, R6.reuse, R5, -R3 ;  /* 0x0000000506057223 */ /* 0x040fe20000010803 */
[----:B------:R-:W-:Y:S01]  /*98a0*/  FFMA.FTZ R0, R6, R11, R0 ;  /* 0x0000000b06007223 */ /* 0x000fe20000010000 */
[----:B------:R-:W-:-:S02]  /*98b0*/  F2FP.SATFINITE.E4M3.F32.PACK_AB_MERGE_C R6, R60, R55, RZ ;  /* 0x000000373c06723e */ /* 0x000fc400048070ff */
[----:B------:R-:W-:Y:S02]  /*98c0*/  F2FP.SATFINITE.E4M3.F32.PACK_AB_MERGE_C R7, R54, R59, RZ ;  /* 0x0000003b3607723e */ /* 0x000fe400048070ff */
[----:B------:R-:W-:Y:S02]  /*98d0*/  F2FP.SATFINITE.E4M3.F32.PACK_AB_MERGE_C R4, R49, R48, RZ ;  /* 0x000000303104723e */ /* 0x000fe400048070ff */
[----:B------:R-:W-:Y:S02]  /*98e0*/  F2FP.SATFINITE.E4M3.F32.PACK_AB_MERGE_C R14, R15, R14, RZ ;  /* 0x0000000e0f0e723e */ /* 0x000fe400048070ff */
[----:B------:R-:W-:Y:S02]  /*98f0*/  F2FP.SATFINITE.E4M3.F32.PACK_AB_MERGE_C R6, R53, R58, R6 ;  /* 0x0000003a3506723e */ /* 0x000fe40004807006 */
[----:B------:R-:W-:Y:S02]  /*9900*/  F2FP.SATFINITE.E4M3.F32.PACK_AB_MERGE_C R7, R62, R51, R7 ;  /* 0x000000333e07723e */ /* 0x000fe40004807007 */
[----:B------:R-:W-:-:S02]  /*9910*/  F2FP.SATFINITE.E4M3.F32.PACK_AB_MERGE_C R4, R12, R13, R4 ;  /* 0x0000000d0c04723e */ /* 0x000fc40004807004 */
[----:B------:R-:W-:-:S05]  /*9920*/  F2FP.SATFINITE.E4M3.F32.PACK_AB_MERGE_C R5, R0, R5, R14 ;  /* 0x000000050005723e */ /* 0x000fca000480700e */
[----:B------:R3:W-:Y:S02]  /*9930*/  STS.128 [R214+0x18000], R4 ;  /* 0x01800004d6007388 */ /* 0x0007e40000000c00 */
.L_x_1324:
[----:B------:R-:W-:Y:S05]  /*9940*/  BSYNC B2 ;  /* 0x0000000000027941 */ /* 0x000fea0003800000 */
.L_x_1323:
[----:B------:R-:W-:Y:S05]  /*9950*/  @P1 BRA `(.L_x_1322) ;  /* 0x0000000400e81947 */ /* 0x000fea0003800000 */
[----:B---3--:R-:W3:Y:S01]  /*9960*/  LDS.128 R4, [R214+0x1c000] ;  /* 0x01c00000d6047984 */ /* 0x008ee20000000c00 */
[----:B--2--5:R-:W-:Y:S02]  /*9970*/  SHF.R.U32.HI R3, RZ, 0x8, R44 ;  /* 0x00000008ff037819 */ /* 0x024fe4000001162c */
[----:B------:R-:W-:Y:S02]  /*9980*/  SHF.R.U32.HI R11, RZ, 0x8, R45 ;  /* 0x00000008ff0b7819 */ /* 0x000fe4000001162d */
[----:B-1----:R-:W-:Y:S02]  /*9990*/  SHF.R.U32.HI R15, RZ, 0x8, R47 ;  /* 0x00000008ff0f7819 */ /* 0x002fe4000001162f */
        /* <DEDUP_REMOVED lines=8> */
[----:B------:R-:W-:-:S02]  /*9a20*/  PRMT R15, R15, 0x7604, R14 ;  /* 0x000076040f0f7816 */ /* 0x000fc4000000000e */
[----:B------:R-:W-:Y:S02]  /*9a30*/  SHF.R.U32.HI R0, RZ, 0x10, R44 ;  /* 0x00000010ff007819 */ /* 0x000fe4000001162c */
[----:B------:R-:W-:Y:S02]  /*9a40*/  SHF.R.U32.HI R10, RZ, 0x10, R45 ;  /* 0x00000010ff0a7819 */ /* 0x000fe4000001162d */
[----:B------:R-:W-:Y:S02]  /*9a50*/  SHF.R.U32.HI R14, RZ, 0x10, R47 ;  /* 0x00000010ff0e7819 */ /* 0x000fe4000001162f */
[----:B------:R-:W-:Y:S02]  /*9a60*/  LOP3.LUT R0, R0, 0xff, RZ, 0xc0, !PT ;  /* 0x000000ff00007812 */ /* 0x000fe400078ec0ff */
[----:B------:R-:W-:Y:S02]  /*9a70*/  LOP3.LUT R10, R10, 0xff, RZ, 0xc0, !PT ;  /* 0x000000ff0a0a7812 */ /* 0x000fe400078ec0ff */
[----:B------:R-:W-:-:S02]  /*9a80*/  LOP3.LUT R14, R14, 0xff, RZ, 0xc0, !PT ;  /* 0x000000ff0e0e7812 */ /* 0x000fc400078ec0ff */
[----:B------:R-:W-:Y:S02]  /*9a90*/  SHF.R.U32.HI R13, RZ, 0x8, R46 ;  /* 0x00000008ff0d7819 */ /* 0x000fe4000001162e */
[----:B------:R-:W-:Y:S02]  /*9aa0*/  PRMT R3, R0, 0x7054, R3 ;  /* 0x0000705400037816 */ /* 0x000fe40000000003 */
[----:B------:R-:W-:Y:S02]  /*9ab0*/  PRMT R11, R10, 0x7054, R11 ;  /* 0x000070540a0b7816 */ /* 0x000fe4000000000b */
[----:B------:R-:W-:Y:S02]  /*9ac0*/  PRMT R15, R14, 0x7054, R15 ;  /* 0x000070540e0f7816 */ /* 0x000fe4000000000f */
[----:B------:R-:W-:Y:S02]  /*9ad0*/  LOP3.LUT R12, R46, 0xff, RZ, 0xc0, !PT ;  /* 0x000000ff2e0c7812 */ /* 0x000fe400078ec0ff */
[----:B------:R-:W-:-:S02]  /*9ae0*/  LOP3.LUT R13, R13, 0xff, RZ, 0xc0, !PT ;  /* 0x000000ff0d0d7812 */ /* 0x000fc400078ec0ff */
[----:B------:R-:W-:Y:S02]  /*9af0*/  LOP3.LUT R14, R3, 0xff000000, R44, 0xf8, !PT ;  /* 0xff000000030e7812 */ /* 0x000fe400078ef82c */
[----:B------:R-:W-:Y:S02]  /*9b00*/  LOP3.LUT R47, R15, 0xff000000, R47, 0xf8, !PT ;  /* 0xff0000000f2f7812 */ /* 0x000fe400078ef82f */
[----:B------:R-:W-:Y:S02]  /*9b10*/  LOP3.LUT R44, R11, 0xff000000, R45, 0xf8, !PT ;  /* 0xff0000000b2c7812 */ /* 0x000fe400078ef82d */
[----:B------:R-:W-:Y:S02]  /*9b20*/  PRMT R13, R13, 0x7604, R12 ;  /* 0x000076040d0d7816 */ /* 0x000fe4000000000c */
[----:B------:R-:W-:Y:S02]  /*9b30*/  SHF.R.U32.HI R12, RZ, 0x10, R46 ;  /* 0x00000010ff0c7819 */ /* 0x000fe4000001162e */
[----:B---3--:R-:W-:-:S02]  /*9b40*/  F2FP.F16.E4M3.UNPACK_B R0, R6.H1 ;  /* 0x00000006ff00723e */ /* 0x008fc400030006ff */
[----:B------:R-:W-:Y:S02]  /*9b50*/  F2FP.F16.E4M3.UNPACK_B R48, R47 ;  /* 0x0000002fff30723e */ /* 0x000fe400020006ff */
[----:B------:R-:W-:Y:S01]  /*9b60*/  F2FP.F16.E4M3.UNPACK_B R15, R44 ;  /* 0x0000002cff0f723e */ /* 0x000fe200020006ff */
[----:B------:R-:W-:Y:S01]  /*9b70*/  HADD2.F32 R11, -RZ, R0.H1_H1 ;  /* 0x30000000ff0b7230 */ /* 0x000fe20000004100 */
[----:B------:R-:W-:Y:S01]  /*9b80*/  LOP3.LUT R12, R12, 0xff, RZ, 0xc0, !PT ;  /* 0x000000ff0c0c7812 */ /* 0x000fe200078ec0ff */
[----:B------:R-:W-:Y:S01]  /*9b90*/  HADD2.F32 R49, -RZ, R48.H1_H1 ;  /* 0x30000030ff317230 */ /* 0x000fe20000004100 */
[----:B------:R-:W-:Y:S01]  /*9ba0*/  F2FP.F16.E4M3.UNPACK_B R3, R6 ;  /* 0x00000006ff03723e */ /* 0x000fe200020006ff */
[----:B------:R-:W-:Y:S01]  /*9bb0*/  HADD2.F32 R45, -RZ, R15.H1_H1 ;  /* 0x3000000fff2d7230 */ /* 0x000fe20000004100 */
[----:B------:R-:W-:Y:S01]  /*9bc0*/  PRMT R13, R12, 0x7054, R13 ;  /* 0x000070540c0d7816 */ /* 0x000fe2000000000d */
[----:B------:R-:W-:Y:S02]  /*9bd0*/  HADD2.F32 R10, -RZ, R0.H0_H0 ;  /* 0x20000000ff0a7230 */ /* 0x000fe40000004100 */
[C---:B------:R-:W-:Y:S01]  /*9be0*/  FMUL.FTZ R51, R11.reuse, R49 ;  /* 0x000000310b337220 */ /* 0x040fe20000410000 */
[----:B------:R-:W-:Y:S01]  /*9bf0*/  F2FP.F16.E4M3.UNPACK_B R12, R7 ;  /* 0x00000007ff0c723e */ /* 0x000fe200020006ff */
[-C--:B------:R-:W-:Y:S01]  /*9c00*/  FMUL.FTZ R50, R11, R45.reuse ;  /* 0x0000002d0b327220 */ /* 0x080fe20000410000 */
[----:B------:R-:W-:Y:S01]  /*9c10*/  LOP3.LUT R46, R13, 0xff000000, R46, 0xf8, !PT ;  /* 0xff0000000d2e7812 */ /* 0x000fe200078ef82e */
[C---:B------:R-:W-:Y:S01]  /*9c20*/  FFMA.FTZ R51, R10.reuse, R45, -R51 ;  /* 0x0000002d0a337223 */ /* 0x040fe20000010833 */
[----:B------:R-:W-:Y:S01]  /*9c30*/  F2FP.F16.E4M3.UNPACK_B R13, R7.H1 ;  /* 0x00000007ff0d723e */ /* 0x000fe200030006ff */
[----:B------:R-:W-:Y:S01]  /*9c40*/  FFMA.FTZ R54, R10, R49, R50 ;  /* 0x000000310a367223 */ /* 0x000fe20000010032 */
[-C--:B------:R-:W-:Y:S01]  /*9c50*/  F2FP.F16.E4M3.UNPACK_B R6, R5.reuse ;  /* 0x00000005ff06723e */ /* 0x080fe200020006ff */
[----:B------:R-:W-:Y:S01]  /*9c60*/  HADD2.F32 R48, -RZ, R48.H0_H0 ;  /* 0x20000030ff307230 */ /* 0x000fe20000004100 */
[----:B------:R-:W-:Y:S01]  /*9c70*/  F2FP.F16.E4M3.UNPACK_B R7, R5.H1 ;  /* 0x00000005ff07723e */ /* 0x000fe200030006ff */
[----:B------:R-:W-:Y:S01]  /*9c80*/  HADD2.F32 R5, -RZ, R3.H1_H1 ;  /* 0x30000003ff057230 */ /* 0x000fe20000004100 */
[----:B------:R-:W-:Y:S01]  /*9c90*/  F2FP.F16.E4M3.UNPACK_B R47, R47.H1 ;  /* 0x0000002fff2f723e */ /* 0x000fe200030006ff */
[----:B------:R-:W-:Y:S01]  /*9ca0*/  HADD2.F32 R10, -RZ, R15.H0_H0 ;  /* 0x2000000fff0a7230 */ /* 0x000fe20000004100 */
[----:B------:R-:W-:Y:S01]  /*9cb0*/  F2FP.F16.E4M3.UNPACK_B R44, R44.H1 ;  /* 0x0000002cff2c723e */ /* 0x000fe200030006ff */
        /* <DEDUP_REMOVED lines=20> */
[----:B------:R-:W-:Y:S01]  /*9e00*/  F2FP.F16.E4M3.UNPACK_B R11, R46 ;  /* 0x0000002eff0b723e */ /* 0x000fe200020006ff */
[C---:B------:R-:W-:Y:S01]  /*9e10*/  FFMA.FTZ R53, R13.reuse, R44, -R10 ;  /* 0x0000002c0d357223 */ /* 0x040fe2000001080a */
[----:B------:R-:W-:Y:S01]  /*9e20*/  F2FP.F16.E4M3.UNPACK_B R4, R4.H1 ;  /* 0x00000004ff04723e */ /* 0x000fe200030006ff */
[----:B------:R-:W-:Y:S01]  /*9e30*/  FFMA.FTZ R48, R13, R48, R12 ;  /* 0x000000300d307223 */ /* 0x000fe2000001000c */
[-C--:B------:R-:W-:Y:S01]  /*9e40*/  F2FP.F16.E4M3.UNPACK_B R10, R14.reuse ;  /* 0x0000000eff0a723e */ /* 0x080fe200020006ff */
        /* <DEDUP_REMOVED lines=43> */
.L_x_1322:
[----:B------:R-:W-:Y:S05]  /*a100*/  BSYNC B1 ;  /* 0x0000000000017941 */ /* 0x000fea0003800000 */
.L_x_1321:
[----:B------:R-:W-:Y:S04]  /*a110*/  BSSY B1, `(.L_x_1325) ;  /* 0x00000f9000017945 */ /* 0x000fe80003800000 */
[----:B------:R-:W-:Y:S05]  /*a120*/  @P2 BRA `(.L_x_1326) ;  /* 0x0000000c00dc2947 */ /* 0x000fea0003800000 */
[----:B------:R-:W0:Y:S01]  /*a130*/  LDC R0, c[0x0][0x3d4] ;  /* 0x0000f500ff007b82 */ /* 0x000e220000000800 */
[----:B------:R-:W-:Y:S01]  /*a140*/  BSSY B2, `(.L_x_1327) ;  /* 0x000007e000027945 */ /* 0x000fe20003800000 */
[-C--:B0-----:R-:W-:Y:S02]  /*a150*/  ISETP.GE.AND P0, PT, R22, R0.reuse, PT ;  /* 0x000000001600720c */ /* 0x081fe40003f06270 */
[----:B------:R-:W-:-:S11]  /*a160*/  ISETP.GE.AND P1, PT, R199, R0, PT ;  /* 0x00000000c700720c */ /* 0x000fd60003f26270 */
[----:B------:R-:W-:Y:S05]  /*a170*/  @P0 BRA `(.L_x_1328) ;  /* 0x0000000400e80947 */ /* 0x000fea0003800000 */
[----:B---34-:R-:W0:Y:S01]  /*a180*/  LDS.128 R4, [R214+0x19000] ;  /* 0x01900000d6047984 */ /* 0x018e220000000c00 */
        /* <DEDUP_REMOVED lines=29> */
[----:B0-----:R-:W-:-:S02]  /*a360*/  F2FP.F16.E4M3.UNPACK_B R0, R6.H1 ;  /* 0x00000006ff00723e */ /* 0x001fc400030006ff */
        /* <DEDUP_REMOVED lines=91> */
.L_x_1328:
[----:B------:R-:W-:Y:S05]  /*a920*/  BSYNC B2 ;  /* 0x0000000000027941 */ /* 0x000fea0003800000 */
.L_x_1327:
[----:B------:R-:W-:Y:S05]  /*a930*/  @P1 BRA `(.L_x_1326) ;  /* 0x0000000400d81947 */ /* 0x000fea0003800000 */
[----:B0--34-:R-:W0:Y:S01]  /*a940*/  LDS.128 R4, [R214+0x1d000] ;  /* 0x01d00000d6047984 */ /* 0x019e220000000c00 */
[----:B-----5:R-:W-:Y:S02]  /*a950*/  SHF.R.U32.HI R10, RZ, 0x8, R29 ;  /* 0x00000008ff0a7819 */ /* 0x020fe4000001161d */
[----:B------:R-:W-:Y:S02]  /*a960*/  LOP3.LUT R11, R29, 0xff, RZ, 0xc0, !PT ;  /* 0x000000ff1d0b7812 */ /* 0x000fe400078ec0ff */
[----:B------:R-:W-:Y:S02]  /*a970*/  LOP3.LUT R10, R10, 0xff, RZ, 0xc0, !PT ;  /* 0x000000ff0a0a7812 */ /* 0x000fe400078ec0ff */
[----:B------:R-:W-:Y:S02]  /*a980*/  SHF.R.U32.HI R12, RZ, 0x8, R35 ;  /* 0x00000008ff0c7819 */ /* 0x000fe40000011623 */
[----:B------:R-:W-:Y:S02]  /*a990*/  SHF.R.U32.HI R0, RZ, 0x8, R28 ;  /* 0x00000008ff007819 */ /* 0x000fe4000001161c */
[----:B------:R-:W-:-:S02]  /*a9a0*/  PRMT R10, R10, 0x7604, R11 ;  /* 0x000076040a0a7816 */ /* 0x000fc4000000000b */
[----:B------:R-:W-:Y:S02]  /*a9b0*/  SHF.R.U32.HI R11, RZ, 0x10, R29 ;  /* 0x00000010ff0b7819 */ /* 0x000fe4000001161d */
[----:B-1----:R-:W-:Y:S02]  /*a9c0*/  LOP3.LUT R15, R35, 0xff, RZ, 0xc0, !PT ;  /* 0x000000ff230f7812 */ /* 0x002fe400078ec0ff */
[----:B------:R-:W-:Y:S01]  /*a9d0*/  LOP3.LUT R12, R12, 0xff, RZ, 0xc0, !PT ;  /* 0x000000ff0c0c7812 */ /* 0x000fe200078ec0ff */
[----:B------:R-:W-:Y:S01]  /*a9e0*/  IMAD.U32 R11, R11, 0x10000, RZ ;  /* 0x000100000b0b7824 */ /* 0x000fe200078e00ff */
[----:B------:R-:W-:Y:S02]  /*a9f0*/  SHF.R.U32.HI R14, RZ, 0x10, R35 ;  /* 0x00000010ff0e7819 */ /* 0x000fe40000011623 */
[----:B--2---:R-:W-:Y:S02]  /*aa00*/  LOP3.LUT R3, R28, 0xff, RZ, 0xc0, !PT ;  /* 0x000000ff1c037812 */ /* 0x004fe400078ec0ff */
[----:B------:R-:W-:-:S02]  /*aa10*/  LOP3.LUT R0, R0, 0xff, RZ, 0xc0, !PT ;  /* 0x000000ff00007812 */ /* 0x000fc400078ec0ff */
[----:B------:R-:W-:Y:S01]  /*aa20*/  PRMT R12, R12, 0x7604, R15 ;  /* 0x000076040c0c7816 */ /* 0x000fe2000000000f */
[----:B------:R-:W-:Y:S01]  /*aa30*/  IMAD.U32 R15, R14, 0x10000, RZ ;  /* 0x000100000e0f7824 */ /* 0x000fe200078e00ff */
[----:B------:R-:W-:Y:S02]  /*aa40*/  PRMT R3, R0, 0x7604, R3 ;  /* 0x0000760400037816 */ /* 0x000fe40000000003 */
[----:B------:R-:W-:Y:S02]  /*aa50*/  SHF.R.U32.HI R0, RZ, 0x8, R34 ;  /* 0x00000008ff007819 */ /* 0x000fe40000011622 */
[----:B------:R-:W-:Y:S02]  /*aa60*/  LOP3.LUT R3, R3, 0xff0000, R28, 0xf8, !PT ;  /* 0x00ff000003037812 */ /* 0x000fe400078ef81c */
[----:B------:R-:W-:Y:S02]  /*aa70*/  LOP3.LUT R11, R10, 0xff0000, R11, 0xf8, !PT ;  /* 0x00ff00000a0b7812 */ /* 0x000fe400078ef80b */
[----:B------:R-:W-:-:S02]  /*aa80*/  LOP3.LUT R15, R12, 0xff0000, R15, 0xf8, !PT ;  /* 0x00ff00000c0f7812 */ /* 0x000fc400078ef80f */
[----:B------:R-:W-:Y:S02]  /*aa90*/  LOP3.LUT R13, R34, 0xff, RZ, 0xc0, !PT ;  /* 0x000000ff220d7812 */ /* 0x000fe400078ec0ff */
[----:B------:R-:W-:Y:S02]  /*aaa0*/  LOP3.LUT R0, R0, 0xff, RZ, 0xc0, !PT ;  /* 0x000000ff00007812 */ /* 0x000fe400078ec0ff */
[----:B------:R-:W-:Y:S02]  /*aab0*/  LOP3.LUT R14, R3, 0xff000000, R28, 0xf8, !PT ;  /* 0xff000000030e7812 */ /* 0x000fe400078ef81c */
[----:B------:R-:W-:Y:S02]  /*aac0*/  LOP3.LUT R35, R15, 0xff000000, R35, 0xf8, !PT ;  /* 0xff0000000f237812 */ /* 0x000fe400078ef823 */
[----:B------:R-:W-:Y:S02]  /*aad0*/  LOP3.LUT R28, R11, 0xff000000, R29, 0xf8, !PT ;  /* 0xff0000000b1c7812 */ /* 0x000fe400078ef81d */
[----:B------:R-:W-:-:S02]  /*aae0*/  PRMT R13, R0, 0x7604, R13 ;  /* 0x00007604000d7816 */ /* 0x000fc4000000000d */
[----:B0-----:R-:W-:Y:S02]  /*aaf0*/  F2FP.F16.E4M3.UNPACK_B R0, R6.H1 ;  /* 0x00000006ff00723e */ /* 0x001fe400030006ff */
[----:B------:R-:W-:Y:S02]  /*ab00*/  F2FP.F16.E4M3.UNPACK_B R40, R35 ;  /* 0x00000023ff28723e */ /* 0x000fe400020006ff */
[----:B------:R-:W-:Y:S01]  /*ab10*/  F2FP.F16.E4M3.UNPACK_B R15, R28 ;  /* 0x0000001cff0f723e */ /* 0x000fe200020006ff */
[----:B------:R-:W-:Y:S01]  /*ab20*/  HADD2.F32 R11, -RZ, R0.H1_H1 ;  /* 0x30000000ff0b7230 */ /* 0x000fe20000004100 */
[--C-:B------:R-:W-:Y:S01]  /*ab30*/  LOP3.LUT R13, R13, 0xff0000, R34.reuse, 0xf8, !PT ;  /* 0x00ff00000d0d7812 */ /* 0x100fe200078ef822 */
[----:B------:R-:W-:Y:S01]  /*ab40*/  HADD2.F32 R41, -RZ, R40.H1_H1 ;  /* 0x30000028ff297230 */ /* 0x000fe20000004100 */
[----:B------:R-:W-:Y:S01]  /*ab50*/  F2FP.F16.E4M3.UNPACK_B R3, R6 ;  /* 0x00000006ff03723e */ /* 0x000fe200020006ff */
[----:B------:R-:W-:Y:S01]  /*ab60*/  HADD2.F32 R29, -RZ, R15.H1_H1 ;  /* 0x3000000fff1d7230 */ /* 0x000fe20000004100 */
[----:B------:R-:W-:Y:S01]  /*ab70*/  LOP3.LUT R34, R13, 0xff000000, R34, 0xf8, !PT ;  /* 0xff0000000d227812 */ /* 0x000fe200078ef822 */
        /* <DEDUP_REMOVED lines=82> */
.L_x_1326:
[----:B------:R-:W-:Y:S05]  /*b0a0*/  BSYNC B1 ;  /* 0x0000000000017941 */ /* 0x000fea0003800000 */
.L_x_1325:
        /* <DEDUP_REMOVED lines=45> */
[-C--:B------:R-:W-:Y:S01]  /*b380*/  F2FP.F16.E4M3.UNPACK_B R12, R7.reuse ;  /* 0x00000007ff0c723e */ /* 0x080fe200020006ff */
[-C--:B------:R-:W-:Y:S01]  /*b390*/  FMUL.FTZ R40, R11, R28.reuse ;  /* 0x0000001c0b287220 */ /* 0x080fe20000410000 */
        /* <DEDUP_REMOVED lines=78> */
.L_x_1332:
[----:B------:R-:W-:Y:S05]  /*b880*/  BSYNC B2 ;  /* 0x0000000000027941 */ /* 0x000fea0003800000 */
.L_x_1331:
[----:B------:R-:W-:Y:S05]  /*b890*/  @P1 BRA `(.L_x_1330) ;  /* 0x0000000400e81947 */ /* 0x000fea0003800000 */
[----:B0--34-:R-:W0:Y:S01]  /*b8a0*/  LDS.128 R4, [R214+0x1e000] ;  /* 0x01e00000d6047984 */ /* 0x019e220000000c00 */
[----:B--2--5:R-:W-:Y:S02]  /*b8b0*/  SHF.R.U32.HI R3, RZ, 0x8, R30 ;  /* 0x00000008ff037819 */ /* 0x024fe4000001161e */
[----:B-1----:R-:W-:Y:S02]  /*b8c0*/  SHF.R.U32.HI R15, RZ, 0x8, R33 ;  /* 0x00000008ff0f7819 */ /* 0x002fe40000011621 */
        /* <DEDUP_REMOVED lines=30> */
[--C-:B------:R-:W-:Y:S01]  /*bab0*/  HADD2.F32 R11, -RZ, R0.reuse.H1_H1 ;  /* 0x30000000ff0b7230 */ /* 0x100fe20000004100 */
[----:B------:R-:W-:Y:S01]  /*bac0*/  LOP3.LUT R12, R12, 0xff, RZ, 0xc0, !PT ;  /* 0x000000ff0c0c7812 */ /* 0x000fe200078ec0ff */
[----:B------:R-:W-:Y:S01]  /*bad0*/  HADD2.F32 R33, -RZ, R31.H1_H1 ;  /* 0x3000001fff217230 */ /* 0x000fe20000004100 */
[----:B------:R-:W-:Y:S01]  /*bae0*/  F2FP.F16.E4M3.UNPACK_B R3, R6 ;  /* 0x00000006ff03723e */ /* 0x000fe200020006ff */
[----:B------:R-:W-:Y:S01]  /*baf0*/  HADD2.F32 R28, -RZ, R15.H1_H1 ;  /* 0x3000000fff1c7230 */ /* 0x000fe20000004100 */
[----:B------:R-:W-:Y:S01]  /*bb00*/  PRMT R13, R12, 0x7054, R13 ;  /* 0x000070540c0d7816 */ /* 0x000fe2000000000d */
[----:B------:R-:W-:Y:S02]  /*bb10*/  HADD2.F32 R10, -RZ, R0.H0_H0 ;  /* 0x20000000ff0a7230 */ /* 0x000fe40000004100 */
[C---:B------:R-:W-:Y:S01]  /*bb20*/  FMUL.FTZ R35, R11.reuse, R33 ;  /* 0x000000210b237220 */ /* 0x040fe20000410000 */
[-C--:B------:R-:W-:Y:S01]  /*bb30*/  F2FP.F16.E4M3.UNPACK_B R12, R7.reuse ;  /* 0x00000007ff0c723e */ /* 0x080fe200020006ff */
        /* <DEDUP_REMOVED lines=80> */
.L_x_1330:
[----:B------:R-:W-:Y:S05]  /*c040*/  BSYNC B1 ;  /* 0x0000000000017941 */ /* 0x000fea0003800000 */
.L_x_1329:
[----:B------:R-:W-:Y:S05]  /*c050*/  @P4 BRA `(.L_x_1333) ;  /* 0x0000005400d44947 */ /* 0x000fea0003800000 */
[----:B------:R-:W1:Y:S01]  /*c060*/  LDC R0, c[0x0][0x3d4] ;  /* 0x0000f500ff007b82 */ /* 0x000e620000000800 */
[----:B------:R-:W-:Y:S01]  /*c070*/  BSSY B1, `(.L_x_1334) ;  /* 0x000007e000017945 */ /* 0x000fe20003800000 */
[-C--:B-1----:R-:W-:Y:S02]  /*c080*/  ISETP.GE.AND P0, PT, R22, R0.reuse, PT ;  /* 0x000000001600720c */ /* 0x082fe40003f06270 */
[----:B------:R-:W-:-:S11]  /*c090*/  ISETP.GE.AND P1, PT, R199, R0, PT ;  /* 0x00000000c700720c */ /* 0x000fd60003f26270 */
[----:B------:R-:W-:Y:S05]  /*c0a0*/  @P0 BRA `(.L_x_1335) ;  /* 0x0000000400e80947 */ /* 0x000fea0003800000 */
[----:B0--34-:R-:W0:Y:S01]  /*c0b0*/  LDS.128 R4, [R214+0x1b000] ;  /* 0x01b00000d6047984 */ /* 0x019e220000000c00 */
[----:B--2--5:R-:W-:Y:S02]  /*c0c0*/  SHF.R.U32.HI R3, RZ, 0x8, R26 ;  /* 0x00000008ff037819 */ /* 0x024fe4000001161a */
[----:B------:R-:W-:Y:S02]  /*c0d0*/  SHF.R.U32.HI R15, RZ, 0x8, R25 ;  /* 0x00000008ff0f7819 */ /* 0x000fe40000011619 */
        /* <DEDUP_REMOVED lines=10> */
[----:B------:R-:W-:Y:S02]  /*c180*/  PRMT R11, R11, 0x7604, R10 ;  /* 0x000076040b0b7816 */ /* 0x000fe4000000000a */
[----:B------:R-:W-:Y:S02]  /*c190*/  SHF.R.U32.HI R0, RZ, 0x10, R26 ;  /* 0x00000010ff007819 */ /* 0x000fe4000001161a */
[----:B------:R-:W-:Y:S02]  /*c1a0*/  SHF.R.U32.HI R14, RZ, 0x10, R25 ;  /* 0x00000010ff0e7819 */ /* 0x000fe40000011619 */
[----:B------:R-:W-:Y:S02]  /*c1b0*/  SHF.R.U32.HI R10, RZ, 0x10, R27 ;  /* 0x00000010ff0a7819 */ /* 0x000fe4000001161b */
        /* <DEDUP_REMOVED lines=9> */
[----:B------:R-:W-:Y:S02]  /*c250*/  PRMT R11, R10, 0x7054, R11 ;  /* 0x000070540a0b7816 */ /* 0x000fe4000000000b */
[----:B------:R-:W-:Y:S02]  /*c260*/  LOP3.LUT R14, R3, 0xff000000, R26, 0xf8, !PT ;  /* 0xff000000030e7812 */ /* 0x000fe400078ef81a */
[----:B------:R-:W-:Y:S02]  /*c270*/  LOP3.LUT R28, R15, 0xff000000, R25, 0xf8, !PT ;  /* 0xff0000000f1c7812 */ /* 0x000fe400078ef819 */
[----:B------:R-:W-:Y:S02]  /*c280*/  LOP3.LUT R12, R12, 0xff, RZ, 0xc0, !PT ;  /* 0x000000ff0c0c7812 */ /* 0x000fe400078ec0ff */
[----:B------:R-:W-:-:S02]  /*c290*/  LOP3.LUT R26, R11, 0xff000000, R27, 0xf8, !PT ;  /* 0xff0000000b1a7812 */ /* 0x000fc400078ef81b */
[----:B0-----:R-:W-:Y:S02]  /*c2a0*/  F2FP.F16.E4M3.UNPACK_B R0, R6.H1 ;  /* 0x00000006ff00723e */ /* 0x001fe400030006ff */
[----:B------:R-:W-:Y:S02]  /*c2b0*/  F2FP.F16.E4M3.UNPACK_B R27, R28 ;  /* 0x0000001cff1b723e */ /* 0x000fe400020006ff */
[----:B------:R-:W-:Y:S01]  /*c2c0*/  PRMT R13, R12, 0x7054, R13 ;  /* 0x000070540c0d7816 */ /* 0x000fe2000000000d */
[--C-:B------:R-:W-:Y:S01]  /*c2d0*/  HADD2.F32 R11, -RZ, R0.reuse.H1_H1 ;  /* 0x30000000ff0b7230 */ /* 0x100fe20000004100 */
[----:B------:R-:W-:Y:S01]  /*c2e0*/  F2FP.F16.E4M3.UNPACK_B R15, R26 ;  /* 0x0000001aff0f723e */ /* 0x000fe200020006ff */
[----:B------:R-:W-:Y:S01]  /*c2f0*/  HADD2.F32 R29, -RZ, R27.H1_H1 ;  /* 0x3000001bff1d7230 */ /* 0x000fe20000004100 */
[----:B------:R-:W-:Y:S01]  /*c300*/  LOP3.LUT R25, R13, 0xff000000, R24, 0xf8, !PT ;  /* 0xff0000000d197812 */ /* 0x000fe200078ef818 */
[----:B------:R-:W-:Y:S01]  /*c310*/  HADD2.F32 R10, -RZ, R0.H0_H0 ;  /* 0x20000000ff0a7230 */ /* 0x000fe20000004100 */
[----:B------:R-:W-:Y:S01]  /*c320*/  F2FP.F16.E4M3.UNPACK_B R3, R6 ;  /* 0x00000006ff03723e */ /* 0x000fe200020006ff */
[----:B------:R-:W-:-:S02]  /*c330*/  HADD2.F32 R24, -RZ, R15.H1_H1 ;  /* 0x3000000fff187230 */ /* 0x000fc40000004100 */
[C---:B------:R-:W-:Y:S01]  /*c340*/  FMUL.FTZ R31, R11.reuse, R29 ;  /* 0x0000001d0b1f7220 */ /* 0x040fe20000410000 */
[-C--:B------:R-:W-:Y:S02]  /*c350*/  F2FP.F16.E4M3.UNPACK_B R12, R7.reuse ;  /* 0x00000007ff0c723e */ /* 0x080fe400020006ff */
[----:B------:R-:W-:Y:S01]  /*c360*/  F2FP.F16.E4M3.UNPACK_B R13, R7.H1 ;  /* 0x00000007ff0d723e */ /* 0x000fe200030006ff */
[-C--:B------:R-:W-:Y:S01]  /*c370*/  FMUL.FTZ R30, R11, R24.reuse ;  /* 0x000000180b1e7220 */ /* 0x080fe20000410000 */
[-C--:B------:R-:W-:Y:S01]  /*c380*/  F2FP.F16.E4M3.UNPACK_B R6, R5.reuse ;  /* 0x00000005ff06723e */ /* 0x080fe200020006ff */
[C---:B------:R-:W-:Y:S01]  /*c390*/  FFMA.FTZ R31, R10.reuse, R24, -R31 ;  /* 0x000000180a1f7223 */ /* 0x040fe2000001081f */
[----:B------:R-:W-:Y:S01]  /*c3a0*/  F2FP.F16.E4M3.UNPACK_B R7, R5.H1 ;  /* 0x00000005ff07723e */ /* 0x000fe200030006ff */
[----:B------:R-:W-:Y:S01]  /*c3b0*/  FFMA.FTZ R32, R10, R29, R30 ;  /* 0x0000001d0a207223 */ /* 0x000fe2000001001e */
        /* <DEDUP_REMOVED lines=24> */
[-C--:B------:R-:W-:Y:S01]  /*c540*/  F2FP.F16.E4M3.UNPACK_B R11, R25.reuse ;  /* 0x00000019ff0b723e */ /* 0x080fe200020006ff */
        /* <DEDUP_REMOVED lines=48> */
.L_x_1335:
[----:B------:R-:W-:Y:S05]  /*c850*/  BSYNC B1 ;  /* 0x0000000000017941 */ /* 0x000fea0003800000 */
.L_x_1334:
[----:B------:R-:W-:Y:S05]  /*c860*/  @P1 BRA `(.L_x_1333) ;  /* 0x0000004c00d01947 */ /* 0x000fea0003800000 */
[----:B01-34-:R-:W0:Y:S01]  /*c870*/  LDS.128 R4, [R214+0x1f000] ;  /* 0x01f00000d6047984 */ /* 0x01be220000000c00 */
[----:B-----5:R-:W-:Y:S02]  /*c880*/  SHF.R.U32.HI R10, RZ, 0x8, R9 ;  /* 0x00000008ff0a7819 */ /* 0x020fe40000011609 */
[----:B------:R-:W-:Y:S02]  /*c890*/  SHF.R.U32.HI R0, RZ, 0x8, R8 ;  /* 0x00000008ff007819 */ /* 0x000fe40000011608 */
[----:B------:R-:W-:Y:S02]  /*c8a0*/  LOP3.LUT R11, R9, 0xff, RZ, 0xc0, !PT ;  /* 0x000000ff090b7812 */ /* 0x000fe400078ec0ff */
[----:B------:R-:W-:Y:S02]  /*c8b0*/  LOP3.LUT R10, R10, 0xff, RZ, 0xc0, !PT ;  /* 0x000000ff0a0a7812 */ /* 0x000fe400078ec0ff */
[----:B------:R-:W-:Y:S02]  /*c8c0*/  SHF.R.U32.HI R12, RZ, 0x8, R21 ;  /* 0x00000008ff0c7819 */ /* 0x000fe40000011615 */
[----:B--2---:R-:W-:-:S02]  /*c8d0*/  LOP3.LUT R3, R8, 0xff, RZ, 0xc0, !PT ;  /* 0x000000ff08037812 */ /* 0x004fc400078ec0ff */
[----:B------:R-:W-:Y:S02]  /*c8e0*/  LOP3.LUT R0, R0, 0xff, RZ, 0xc0, !PT ;  /* 0x000000ff00007812 */ /* 0x000fe400078ec0ff */
[----:B------:R-:W-:Y:S02]  /*c8f0*/  PRMT R10, R10, 0x7604, R11 ;  /* 0x000076040a0a7816 */ /* 0x000fe4000000000b */
[----:B------:R-:W-:Y:S02]  /*c900*/  LOP3.LUT R15, R21, 0xff, RZ, 0xc0, !PT ;  /* 0x000000ff150f7812 */ /* 0x000fe400078ec0ff */
[----:B------:R-:W-:Y:S02]  /*c910*/  LOP3.LUT R12, R12, 0xff, RZ, 0xc0, !PT ;  /* 0x000000ff0c0c7812 */ /* 0x000fe400078ec0ff */
[----:B------:R-:W-:Y:S02]  /*c920*/  SHF.R.U32.HI R14, RZ, 0x10, R21 ;  /* 0x00000010ff0e7819 */ /* 0x000fe40000011615 */
[----:B------:R-:W-:-:S02]  /*c930*/  PRMT R3, R0, 0x7604, R3 ;  /* 0x0000760400037816 */ /* 0x000fc40000000003 */
[----:B------:R-:W-:Y:S02]  /*c940*/  SHF.R.U32.HI R11, RZ, 0x10, R9 ;  /* 0x00000010ff0b7819 */ /* 0x000fe40000011609 */
[----:B------:R-:W-:Y:S02]  /*c950*/  SHF.R.U32.HI R0, RZ, 0x8, R20 ;  /* 0x00000008ff007819 */ /* 0x000fe40000011614 */
[----:B------:R-:W-:Y:S01]  /*c960*/  PRMT R12, R12, 0x7604, R15 ;  /* 0x000076040c0c7816 */ /* 0x000fe2000000000f */
[----:B------:R-:W-:Y:S01]  /*c970*/  IMAD.U32 R15, R14, 0x10000, RZ ;  /* 0x000100000e0f7824 */ /* 0x000fe200078e00ff */
[----:B------:R-:W-:Y:S01]  /*c980*/  LOP3.LUT R13, R20, 0xff, RZ, 0xc0, !PT ;  /* 0x000000ff140d7812 */ /* 0x000fe200078ec0ff */
[----:B------:R-:W-:Y:S01]  /*c990*/  IMAD.U32 R11, R11, 0x10000, RZ ;  /* 0x000100000b0b7824 */ /* 0x000fe200078e00ff */
[----:B------:R-:W-:Y:S02]  /*c9a0*/  LOP3.LUT R0, R0, 0xff, RZ, 0xc0, !PT ;  /* 0x000000ff00007812 */ /* 0x000fe400078ec0ff */
[----:B------:R-:W-:-:S02]  /*c9b0*/  LOP3.LUT R25, R12, 0xff0000, R15, 0xf8, !PT ;  /* 0x00ff00000c197812 */ /* 0x000fc400078ef80f */
[----:B------:R-:W-:Y:S02]  /*c9c0*/  PRMT R13, R0, 0x7604, R13 ;  /* 0x00007604000d7816 */ /* 0x000fe4000000000d */
[----:B------:R-:W-:Y:S02]  /*c9d0*/  LOP3.LUT R11, R10, 0xff0000, R11, 0xf8, !PT ;  /* 0x00ff00000a0b7812 */ /* 0x000fe400078ef80b */
[----:B------:R-:W-:Y:S02]  /*c9e0*/  LOP3.LUT R15, R13, 0xff0000, R20, 0xf8, !PT ;  /* 0x00ff00000d0f7812 */ /* 0x000fe400078ef814 */
[----:B------:R-:W-:Y:S02]  /*c9f0*/  LOP3.LUT R25, R25, 0xff000000, R21, 0xf8, !PT ;  /* 0xff00000019197812 */ /* 0x000fe400078ef815 */
[----:B------:R-:W-:Y:S02]  /*ca00*/  LOP3.LUT R13, R11, 0xff000000, R9, 0xf8, !PT ;  /* 0xff0000000b0d7812 */ /* 0x000fe400078ef809 */
[----:B0-----:R-:W-:-:S02]  /*ca10*/  F2FP.F16.E4M3.UNPACK_B R0, R6.H1 ;  /* 0x00000006ff00723e */ /* 0x001fc400030006ff */
[----:B------:R-:W-:Y:S02]  /*ca20*/  F2FP.F16.E4M3.UNPACK_B R21, R25 ;  /* 0x00000019ff15723e */ /* 0x000fe400020006ff */
[----:B------:R-:W-:Y:S01]  /*ca30*/  F2FP.F16.E4M3.UNPACK_B R14, R13 ;  /* 0x0000000dff0e723e */ /* 0x000fe200020006ff */
[----:B------:R-:W-:Y:S01]  /*ca40*/  HADD2.F32 R9, -RZ, R0.H1_H1 ;  /* 0x30000000ff097230 */ /* 0x000fe20000004100 */
[----:B------:R-:W-:Y:S01]  /*ca50*/  LOP3.LUT R3, R3, 0xff0000, R8, 0xf8, !PT ;  /* 0x00ff000003037812 */ /* 0x000fe200078ef808 */
[--C-:B------:R-:W-:Y:S01]  /*ca60*/  HADD2.F32 R24, -RZ, R21.reuse.H1_H1 ;  /* 0x30000015ff187230 */ /* 0x100fe20000004100 */
[----:B------:R-:W-:Y:S01]  /*ca70*/  LOP3.LUT R20, R15, 0xff000000, R20, 0xf8, !PT ;  /* 0xff0000000f147812 */ /* 0x000fe200078ef814 */
[----:B------:R-:W-:Y:S01]  /*ca80*/  HADD2.F32 R15, -RZ, R14.H1_H1 ;  /* 0x3000000eff0f7230 */ /* 0x000fe20000004100 */
[----:B------:R-:W-:Y:S01]  /*ca90*/  LOP3.LUT R12, R3, 0xff000000, R8, 0xf8, !PT ;  /* 0xff000000030c7812 */ /* 0x000fe200078ef808 */
[----:B------:R-:W-:Y:S02]  /*caa0*/  HADD2.F32 R8, -RZ, R0.H0_H0 ;  /* 0x20000000ff087230 */ /* 0x000fe40000004100 */
        /* <DEDUP_REMOVED lines=8> */
[----:B------:R-:W-:Y:S01]  /*cb30*/  HADD2.F32 R8, -RZ, R21.H0_H0 ;  /* 0x20000015ff087230 */ /* 0x000fe20000004100 */
[----:B------:R-:W-:Y:S01]  /*cb40*/  F2FP.F16.E4M3.UNPACK_B R7, R5.H1 ;  /* 0x00000005ff07723e */ /* 0x000fe200030006ff */
[--C-:B------:R-:W-:Y:S01]  /*cb50*/  HADD2.F32 R5, -RZ, R3.reuse.H1_H1 ;  /* 0x30000003ff057230 */ /* 0x100fe20000004100 */
[----:B------:R-:W-:Y:S01]  /*cb60*/  F2FP.F16.E4M3.UNPACK_B R25, R25.H1 ;  /* 0x00000019ff19723e */ /* 0x000fe200030006ff */
[----:B------:R-:W-:Y:S01]  /*cb70*/  HADD2.F32 R14, -RZ, R14.H0_H0 ;  /* 0x2000000eff0e7230 */ /* 0x000fe20000004100 */
[----:B------:R-:W-:Y:S01]  /*cb80*/  F2FP.F16.E4M3.UNPACK_B R13, R13.H1 ;  /* 0x0000000dff0d723e */ /* 0x000fe200030006ff */
[----:B------:R-:W-:-:S02]  /*cb90*/  HADD2.F32 R3, -RZ, R3.H0_H0 ;  /* 0x20000003ff037230 */ /* 0x000fc40000004100 */
[C---:B------:R-:W-:Y:S01]  /*cba0*/  FMUL.FTZ R24, R5.reuse, R8 ;  /* 0x0000000805187220 */ /* 0x040fe20000410000 */
[----:B------:R-:W-:Y:S02]  /*cbb0*/  HADD2.F32 R9, -RZ, R25.H0_H0 ;  /* 0x20000019ff097230 */ /* 0x000fe40000004100 */
[-C--:B------:R-:W-:Y:S01]  /*cbc0*/  FMUL.FTZ R15, R5, R14.reuse ;  /* 0x0000000e050f7220 */ /* 0x080fe20000410000 */
[--C-:B------:R-:W-:Y:S02]  /*cbd0*/  HADD2.F32 R5, -RZ, R10.reuse.H1_H1 ;  /* 0x3000000aff057230 */ /* 0x100fe40000004100 */
[C---:B------:R-:W-:Y:S01]  /*cbe0*/  FFMA.FTZ R24, R3.reuse, R14, -R24 ;  /* 0x0000000e03187223 */ /* 0x040fe20000010818 */
[----:B------:R-:W-:Y:S02]  /*cbf0*/  HADD2.F32 R10, -RZ, R10.H0_H0 ;  /* 0x2000000aff0a7230 */ /* 0x000fe40000004100 */
[----:B------:R-:W-:Y:S01]  /*cc00*/  FFMA.FTZ R21, R3, R8, R15 ;  /* 0x0000000803157223 */ /* 0x000fe2000001000f */
[----:B------:R-:W-:-:S02]  /*cc10*/  HADD2.F32 R8, -RZ, R13.H0_H0 ;  /* 0x2000000dff087230 */ /* 0x000fc40000004100 */
[CC--:B------:R-:W-:Y:S01]  /*cc20*/  FMUL.FTZ R15, R5.reuse, R9.reuse ;  /* 0x00000009050f7220 */ /* 0x0c0fe20000410000 */
[----:B------:R-:W-:Y:S01]  /*cc30*/  HADD2.F32 R14, -RZ, R25.H1_H1 ;  /* 0x30000019ff0e7230 */ /* 0x000fe20000004100 */
[----:B------:R-:W-:Y:S01]  /*cc40*/  F2FP.F16.E4M3.UNPACK_B R0, R4 ;  /* 0x00000004ff00723e */ /* 0x000fe200020006ff */
[----:B------:R-:W-:Y:S02]  /*cc50*/  HADD2.F32 R3, -RZ, R11.H1_H1 ;  /* 0x3000000bff037230 */ /* 0x000fe40000004100 */
[-C--:B------:R-:W-:Y:S01]  /*cc60*/  FMUL.FTZ R5, R5, R8.reuse ;  /* 0x0000000805057220 */ /* 0x080fe20000410000 */
[C---:B------:R-:W-:Y:S01]  /*cc70*/  FFMA.FTZ R25, R10.reuse, R8, -R15 ;  /* 0x000000080a197223 */ /* 0x040fe2000001080f */
[----:B------:R-:W-:Y:S01]  /*cc80*/  HADD2.F32 R8, -RZ, R13.H1_H1 ;  /* 0x3000000dff087230 */ /* 0x000fe20000004100 */
[----:B------:R-:W-:Y:S01]  /*cc90*/  F2FP.F16.E4M3.UNPACK_B R4, R4.H1 ;  /* 0x00000004ff04723e */ /* 0x000fe200030006ff */
[----:B------:R-:W-:Y:S02]  /*cca0*/  HADD2.F32 R11, -RZ, R11.H0_H0 ;  /* 0x2000000bff0b7230 */ /* 0x000fe40000004100 */
[C---:B------:R-:W-:Y:S01]  /*ccb0*/  FMUL.FTZ R30, R3.reuse, R14 ;  /* 0x0000000e031e7220 */ /* 0x040fe20000410000 */
[----:B------:R-:W-:Y:S01]  /*ccc0*/  FFMA.FTZ R28, R10, R9, R5 ;  /* 0x000000090a1c7223 */ /* 0x000fe20000010005 */
[----:B------:R-:W-:Y:S01]  /*ccd0*/  F2FP.F16.E4M3.UNPACK_B R9, R20 ;  /* 0x00000014ff09723e */ /* 0x000fe200020006ff */
[-C--:B------:R-:W-:Y:S01]  /*cce0*/  FMUL.FTZ R10, R3, R8.reuse ;  /* 0x00000008030a7220 */ /* 0x080fe20000410000 */
[----:B------:R-:W-:Y:S01]  /*ccf0*/  FFMA.FTZ R30, R11, R8, -R30 ;  /* 0x000000080b1e7223 */ /* 0x000fe2000001081e */
[----:B------:R-:W-:Y:S01]  /*cd00*/  F2FP.F16.E4M3.UNPACK_B R8, R12 ;  /* 0x0000000cff08723e */ /* 0x000fe200020006ff */
[----:B------:R-:W-:-:S02]  /*cd10*/  HADD2.F32 R5, -RZ, R4.H1_H1 ;  /* 0x30000004ff057230 */ /* 0x000fc40000004100 */
[----:B------:R-:W-:Y:S01]  /*cd20*/  FFMA.FTZ R29, R11, R14, R10 ;  /* 0x0000000e0b1d7223 */ /* 0x000fe2000001000a */
[--C-:B------:R-:W-:Y:S01]  /*cd30*/  HADD2.F32 R13, -RZ, R9.reuse.H1_H1 ;  /* 0x30000009ff0d7230 */ /* 0x100fe20000004100 */
[----:B------:R-:W-:Y:S01]  /*cd40*/  F2FP.F16.E4M3.UNPACK_B R12, R12.H1 ;  /* 0x0000000cff0c723e */ /* 0x000fe200030006ff */
[----:B------:R-:W-:Y:S01]  /*cd50*/  HADD2.F32 R10, -RZ, R9.H0_H0 ;  /* 0x20000009ff0a7230 */ /* 0x000fe20000004100 */
[----:B------:R-:W-:Y:S01]  /*cd60*/  F2FP.F16.E4M3.UNPACK_B R20, R20.H1 ;  /* 0x00000014ff14723e */ /* 0x000fe200030006ff */
[----:B------:R-:W-:Y:S02]  /*cd70*/  HADD2.F32 R9, -RZ, R8.H1_H1 ;  /* 0x30000008ff097230 */ /* 0x000fe40000004100 */
[----:B------:R-:W-:Y:S01]  /*cd80*/  FMUL.FTZ R11, R5, R13 ;  /* 0x0000000d050b7220 */ /* 0x000fe20000410000 */
[----:B------:R-:W-:Y:S02]  /*cd90*/  HADD2.F32 R3, -RZ, R0.H1_H1 ;  /* 0x30000000ff037230 */ /* 0x000fe40000004100 */
[----:B------:R-:W-:-:S02]  /*cda0*/  HADD2.F32 R8, -RZ, R8.H0_H0 ;  /* 0x20000008ff087230 */ /* 0x000fc40000004100 */
[-C--:B------:R-:W-:Y:S01]  /*cdb0*/  FMUL.FTZ R15, R5, R9.reuse ;  /* 0x00000009050f7220 */ /* 0x080fe20000410000 */
        /* <DEDUP_REMOVED lines=8> */
[----:B------:R-:W-:-:S02]  /*ce40*/  HADD2.F32 R4, -RZ, R12.H1_H1 ;  /* 0x3000000cff047230 */ /* 0x000fc40000004100 */
[--C-:B------:R-:W-:Y:S02]  /*ce50*/  HADD2.F32 R3, -RZ, R7.reuse.H1_H1 ;  /* 0x30000007ff037230 */ /* 0x100fe40000004100 */
[--C-:B------:R-:W-:Y:S02]  /*ce60*/  HADD2.F32 R8, -RZ, R20.reuse.H1_H1 ;  /* 0x30000014ff087230 */ /* 0x100fe40000004100 */
[----:B------:R-:W-:Y:S02]  /*ce70*/  HADD2.F32 R9, -RZ, R20.H0_H0 ;  /* 0x20000014ff097230 */ /* 0x000fe40000004100 */
[C---:B------:R-:W-:Y:S01]  /*ce80*/  FMUL.FTZ R13, R3.reuse, R4 ;  /* 0x00000004030d7220 */ /* 0x040fe20000410000 */
[----:B------:R-:W-:Y:S02]  /*ce90*/  HADD2.F32 R0, -RZ, R6.H1_H1 ;  /* 0x30000006ff007230 */ /* 0x000fe40000004100 */
[----:B------:R-:W-:Y:S02]  /*cea0*/  HADD2.F32 R5, -RZ, R12.H0_H0 ;  /* 0x2000000cff057230 */ /* 0x000fe40000004100 */
[----:B------:R-:W-:Y:S01]  /*ceb0*/  FMUL.FTZ R12, R3, R8 ;  /* 0x00000008030c7220 */ /* 0x000fe20000410000 */
[----:B------:R-:W-:-:S02]  /*cec0*/  HADD2.F32 R7, -RZ, R7.H0_H0 ;  /* 0x20000007ff077230 */ /* 0x000fc40000004100 */
[C---:B------:R-:W-:Y:S01]  /*ced0*/  FMUL.FTZ R3, R0.reuse, R9 ;  /* 0x0000000900037220 */ /* 0x040fe20000410000 */
[----:B------:R-:W-:Y:S02]  /*cee0*/  HADD2.F32 R6, -RZ, R6.H0_H0 ;  /* 0x20000006ff067230 */ /* 0x000fe40000004100 */
        /* <DEDUP_REMOVED lines=9> */
[----:B------:R-:W-:Y:S02]  /*cf80*/  F2FP.SATFINITE.E4M3.F32.PACK_AB_MERGE_C R6, R21, R24, R6 ;  /* 0x000000181506723e */ /* 0x000fe40004807006 */
[----:B------:R-:W-:Y:S02]  /*cf90*/  F2FP.SATFINITE.E4M3.F32.PACK_AB_MERGE_C R7, R28, R25, R7 ;  /* 0x000000191c07723e */ /* 0x000fe40004807007 */
[----:B------:R-:W-:Y:S02]  /*cfa0*/  F2FP.SATFINITE.E4M3.F32.PACK_AB_MERGE_C R4, R10, R11, R4 ;  /* 0x0000000b0a04723e */ /* 0x000fe40004807004 */
[----:B------:R-:W-:-:S05]  /*cfb0*/  F2FP.SATFINITE.E4M3.F32.PACK_AB_MERGE_C R5, R0, R5, R12 ;  /* 0x000000050005723e */ /* 0x000fca000480700c */
[----:B------:R0:W-:Y:S01]  /*cfc0*/  STS.128 [R214+0x1f000], R4 ;  /* 0x01f00004d6007388 */ /* 0x0001e20000000c00 */
[----:B------:R-:W-:Y:S05]  /*cfd0*/  BRA `(.L_x_1333) ;  /* 0x0000004400f47947 */ /* 0x000fea0003800000 */
.L_x_1294:
[----:B------:R-:W1:Y:S01]  /*cfe0*/  LDC R21, c[0x0][0x3d4] ;  /* 0x0000f500ff157b82 */ /* 0x000e620000000800 */
[-C--:B------:R-:W-:Y:S01]  /*cff0*/  ISETP.GE.AND P0, PT, R222, R74.reuse, PT ;  /* 0x0000004ade00720c */ /* 0x080fe20003f06270 */
[----:B------:R-:W-:Y:S01]  /*d000*/  ULDC.64 UR4, c[0x0][0x3c8] ;  /* 0x0000f20000047ab9 */ /* 0x000fe20000000a00 */
[-C--:B------:R-:W-:Y:S01]  /*d010*/  ISETP.GE.AND P1, PT, R221, R74.reuse, PT ;  /* 0x0000004add00720c */ /* 0x080fe20003f26270 */
[----:B------:R-:W-:Y:S01]  /*d020*/  ULDC.64 UR6, c[0x0][0x3e0] ;  /* 0x0000f80000067ab9 */ /* 0x000fe20000000a00 */
[-C--:B------:R-:W-:Y:S02]  /*d030*/  ISETP.GE.AND P2, PT, R195, R74.reuse, PT ;  /* 0x0000004ac300720c */ /* 0x080fe40003f46270 */
[----:B------:R-:W-:Y:S02]  /*d040*/  ISETP.GE.AND P3, PT, R18, R74, PT ;  /* 0x0000004a1200720c */ /* 0x000fe40003f66270 */
[CC--:B-1----:R-:W-:Y:S02]  /*d050*/  ISETP.GE.OR P0, PT, R192.reuse, R21.reuse, P0 ;  /* 0x00000015c000720c */ /* 0x0c2fe40000706670 */
[----:B------:R-:W-:-:S02]  /*d060*/  ISETP.GE.OR P1, PT, R192, R21, P1 ;  /* 0x00000015c000720c */ /* 0x000fc40000f26670 */
[CC--:B------:R-:W-:Y:S02]  /*d070*/  ISETP.GE.OR P2, PT, R192.reuse, R21.reuse, P2 ;  /* 0x00000015c000720c */ /* 0x0c0fe40001746670 */
[----:B------:R-:W-:-:S07]  /*d080*/  ISETP.GE.OR P3, PT, R192, R21, P3 ;  /* 0x00000015c000720c */ /* 0x000fce0001f66670 */
[----:B------:R-:W1:Y:S01]  /*d090*/  @!P0 LDC.64 R8, c[0x0][0x3c8] ;  /* 0x0000f200ff088b82 */ /* 0x000e620000000a00 */
[C---:B------:R-:W-:Y:S01]  /*d0a0*/  @!P0 LEA R66, P4, R12.reuse, R6, 0x6 ;  /* 0x000000060c428211 */ /* 0x040fe200078830ff */
[----:B------:R-:W-:Y:S02]  /*d0b0*/  @!P1 IMAD R3, R13, 0x60, RZ ;  /* 0x000000600d039824 */ /* 0x000fe400078e02ff */
[C---:B------:R-:W-:Y:S01]  /*d0c0*/  @!P1 IMAD.WIDE.U32 R70, R12.reuse, 0x60, R6 ;  /* 0x000000600c469825 */ /* 0x040fe200078e0006 */
[----:B------:R-:W-:-:S03]  /*d0d0*/  @!P0 LEA.HI.X R0, R12, R7, R13, 0x6, P4 ;  /* 0x000000070c008211 */ /* 0x000fc600020f340d */
[----:B------:R-:W2:Y:S01]  /*d0e0*/  @!P1 LDC.64 R14, c[0x0][0x3c8] ;  /* 0x0000f200ff0e9b82 */ /* 0x000ea20000000a00 */
[----:B------:R-:W-:-:S07]  /*d0f0*/  @!P1 IMAD.IADD R3, R71, 0x1, R3 ;  /* 0x0000000147039824 */ /* 0x000fce00078e0203 */
[----:B------:R-:W3:Y:S01]  /*d100*/  @!P0 LDC.64 R34, c[0x0][0x3e0] ;  /* 0x0000f800ff228b82 */ /* 0x000ee20000000a00 */
[----:B-1----:R-:W-:-:S07]  /*d110*/  @!P0 IADD3 R66, P4, P5, R25, R8, R66 ;  /* 0x0000000819428210 */ /* 0x002fce0007d9e042 */
[----:B------:R-:W1:Y:S01]  /*d120*/  @!P2 LDC.64 R28, c[0x0][0x3e0] ;  /* 0x0000f800ff1cab82 */ /* 0x000e620000000a00 */
[----:B------:R-:W-:Y:S02]  /*d130*/  @!P0 IADD3.X R67, R24, R9, R0, P4, P5 ;  /* 0x0000000918438210 */ /* 0x000fe400027ea400 */
[----:B------:R-:W-:-:S04]  /*d140*/  @!P2 IADD3 R63, P4, P5, R25, R30, R6 ;  /* 0x0000001e193fa210 */ /* 0x000fc80007d9e006 */
[----:B------:R-:W-:Y:S02]  /*d150*/  @!P2 IADD3.X R20, R24, R27, R7, P4, P5 ;  /* 0x0000001b1814a210 */ /* 0x000fe400027ea407 */
[----:B------:R-:W-:-:S04]  /*d160*/  @!P3 IADD3 R8, P4, P5, R25, UR4, R6 ;  /* 0x000000041908bc10 */ /* 0x000fc8000fd9e006 */
[C---:B------:R-:W-:Y:S02]  /*d170*/  @!P3 IADD3.X R9, R24.reuse, UR5, R7, P4, P5 ;  /* 0x000000051809bc10 */ /* 0x040fe4000a7ea407 */
[----:B--2---:R-:W-:Y:S01]  /*d180*/  @!P1 IADD3 R70, P4, P5, R25, R14, R70 ;  /* 0x0000000e19469210 */ /* 0x004fe20007d9e046 */
[----:B------:R-:W2:Y:S01]  /*d190*/  @!P2 LDC.64 R6, c[0x0][0x3c8] ;  /* 0x0000f200ff06ab82 */ /* 0x000ea20000000a00 */
[----:B------:R-:W-:Y:S02]  /*d1a0*/  @!P1 IMAD R25, R11, 0x60, RZ ;  /* 0x000000600b199824 */ /* 0x000fe400078e02ff */
[----:B------:R-:W-:Y:S02]  /*d1b0*/  @!P1 IADD3.X R71, R24, R15, R3, P4, P5 ;  /* 0x0000000f18479210 */ /* 0x000fe400027ea403 */
[----:B------:R-:W-:-:S03]  /*d1c0*/  @!P2 IADD3 R65, P4, P5, R73, R32, R4 ;  /* 0x000000204941a210 */ /* 0x000fc60007d9e004 */
[----:B------:R-:W4:Y:S01]  /*d1d0*/  @!P1 LDC.64 R32, c[0x0][0x3e0] ;  /* 0x0000f800ff209b82 */ /* 0x000f220000000a00 */
[----:B------:R-:W-:Y:S02]  /*d1e0*/  @!P2 IADD3.X R0, R26, R31, R5, P4, P5 ;  /* 0x0000001f1a00a210 */ /* 0x000fe400027ea405 */
[----:B------:R-:W-:-:S04]  /*d1f0*/  @!P3 IADD3 R14, P4, P5, R73, UR6, R4 ;  /* 0x00000006490ebc10 */ /* 0x000fc8000fd9e004 */
[----:B------:R-:W-:Y:S02]  /*d200*/  @!P3 IADD3.X R15, R26, UR7, R5, P4, P5 ;  /* 0x000000071a0fbc10 */ /* 0x000fe4000a7ea405 */
[----:B------:R-:W-:-:S04]  /*d210*/  @!P0 LEA R68, P4, R10, R4, 0x6 ;  /* 0x000000040a448211 */ /* 0x000fc800078830ff */
[C---:B------:R-:W-:Y:S01]  /*d220*/  @!P0 LEA.HI.X R3, R10.reuse, R5, R11, 0x6, P4 ;  /* 0x000000050a038211 */ /* 0x040fe200020f340b */
[----:B------:R-:W-:Y:S01]  /*d230*/  @!P1 IMAD.WIDE.U32 R4, R10, 0x60, R4 ;  /* 0x000000600a049825 */ /* 0x000fe200078e0004 */
[----:B---3--:R-:W-:-:S03]  /*d240*/  @!P0 IADD3 R68, P4, P5, R73, R34, R68 ;  /* 0x0000002249448210 */ /* 0x008fc60007d9e044 */
[----:B------:R-:W-:Y:S01]  /*d250*/  @!P1 IMAD.IADD R25, R5, 0x1, R25 ;  /* 0x0000000105199824 */ /* 0x000fe200078e0219 */
[C---:B------:R-:W-:Y:S02]  /*d260*/  @!P0 IADD3.X R69, R26.reuse, R35, R3, P4, P5 ;  /* 0x000000231a458210 */ /* 0x040fe400027ea403 */
[----:B----4-:R-:W-:Y:S02]  /*d270*/  @!P1 IADD3 R72, P4, P5, R73, R32, R4 ;  /* 0x0000002049489210 */ /* 0x010fe40007d9e004 */
[----:B------:R-:W-:Y:S02]  /*d280*/  CS2R R44, SRZ ;  /* 0x00000000002c7805 */ /* 0x000fe4000001ff00 */
[----:B------:R-:W-:Y:S02]  /*d290*/  CS2R R46, SRZ ;  /* 0x00000000002e7805 */ /* 0x000fe4000001ff00 */
[----:B------:R-:W-:Y:S02]  /*d2a0*/  CS2R R48, SRZ ;  /* 0x0000000000307805 */ /* 0x000fe4000001ff00 */
[----:B------:R-:W-:-:S02]  /*d2b0*/  @!P1 IADD3.X R73, R26, R33, R25, P4, P5 ;  /* 0x000000211a499210 */ /* 0x000fc400027ea419 */
[----:B------:R-:W-:Y:S02]  /*d2c0*/  CS2R R50, SRZ ;  /* 0x0000000000327805 */ /* 0x000fe4000001ff00 */
[----:B--2---:R-:W-:Y:S02]  /*d2d0*/  @!P2 IADD3 R62, P4, R63, R6, RZ ;  /* 0x000000063f3ea210 */ /* 0x004fe40007f9e0ff */
[----:B------:R-:W-:Y:S02]  /*d2e0*/  CS2R R30, SRZ ;  /* 0x00000000001e7805 */ /* 0x000fe4000001ff00 */
[----:B------:R-:W-:Y:S02]  /*d2f0*/  CS2R R36, SRZ ;  /* 0x0000000000247805 */ /* 0x000fe4000001ff00 */
[----:B------:R-:W-:Y:S02]  /*d300*/  CS2R R38, SRZ ;  /* 0x0000000000267805 */ /* 0x000fe4000001ff00 */
[----:B------:R-:W-:Y:S01]  /*d310*/  CS2R R4, SRZ ;  /* 0x0000000000047805 */ /* 0x000fe2000001ff00 */
[----:B------:R-:W-:Y:S01]  /*d320*/  @!P2 IMAD.X R63, R20, 0x1, R7, P4 ;  /* 0x00000001143fa824 */ /* 0x000fe200020e0607 */
[----:B-1----:R-:W-:-:S02]  /*d330*/  @!P2 IADD3 R64, P4, R65, R28, RZ ;  /* 0x0000001c4140a210 */ /* 0x002fc40007f9e0ff */
[----:B------:R-:W-:Y:S01]  /*d340*/  CS2R R6, SRZ ;  /* 0x0000000000067805 */ /* 0x000fe2000001ff00 */
[----:B------:R-:W-:Y:S01]  /*d350*/  IMAD R3, R205, 0x80, R18 ;  /* 0x00000080cd037824 */ /* 0x000fe200078e0212 */
[----:B------:R-:W5:Y:S01]  /*d360*/  @!P0 LDG.E.128 R36, desc[UR46][R68.64] ;  /* 0x0000002e44248981 */ /* 0x000f62000c1e1d00 */
[----:B------:R-:W-:Y:S01]  /*d370*/  CS2R R24, SRZ ;  /* 0x0000000000187805 */ /* 0x000fe2000001ff00 */
[----:B------:R-:W-:Y:S01]  /*d380*/  @!P2 IMAD.X R65, R0, 0x1, R29, P4 ;  /* 0x000000010041a824 */ /* 0x000fe200020e061d */
[----:B------:R-:W-:Y:S01]  /*d390*/  CS2R R26, SRZ ;  /* 0x00000000001a7805 */ /* 0x000fe2000001ff00 */
[----:B------:R-:W5:Y:S01]  /*d3a0*/  @!P2 LDG.E.128 R44, desc[UR46][R62.64] ;  /* 0x0000002e3e2ca981 */ /* 0x000f62000c1e1d00 */
[----:B------:R-:W1:Y:S03]  /*d3b0*/  LDC R0, c[0x0][0x428] ;  /* 0x00010a00ff007b82 */ /* 0x000e660000000800 */
[----:B------:R-:W5:Y:S01]  /*d3c0*/  @!P2 LDG.E.128 R48, desc[UR46][R64.64] ;  /* 0x0000002e4030a981 */ /* 0x000f62000c1e1d00 */
[----:B------:R-:W-:-:S03]  /*d3d0*/  CS2R R28, SRZ ;  /* 0x00000000001c7805 */ /* 0x000fc6000001ff00 */
[----:B------:R2:W5:Y:S04]  /*d3e0*/  @!P3 LDG.E.128 R4, desc[UR46][R8.64] ;  /* 0x0000002e0804b981 */ /* 0x000568000c1e1d00 */
[----:B------:R-:W5:Y:S01]  /*d3f0*/  @!P0 LDG.E.128 R28, desc[UR46][R66.64] ;  /* 0x0000002e421c8981 */ /* 0x000f62000c1e1d00 */
[----:B------:R-:W-:Y:S01]  /*d400*/  IMAD R3, R218, 0x20, R3 ;  /* 0x00000020da037824 */ /* 0x000fe200078e0203 */
[----:B------:R-:W-:Y:S02]  /*d410*/  MOV R60, R58 ;  /* 0x0000003a003c7202 */ /* 0x000fe40000000f00 */
[----:B------:R3:W5:Y:S01]  /*d420*/  @!P3 LDG.E.128 R24, desc[UR46][R14.64] ;  /* 0x0000002e0e18b981 */ /* 0x000762000c1e1d00 */
[----:B------:R-:W-:Y:S02]  /*d430*/  CS2R R32, SRZ ;  /* 0x0000000000207805 */ /* 0x000fe4000001ff00 */
[----:B------:R-:W-:Y:S01]  /*d440*/  CS2R R34, SRZ ;  /* 0x0000000000227805 */ /* 0x000fe2000001ff00 */
[----:B--2---:R-:W-:Y:S01]  /*d450*/  IMAD.MOV.U32 R8, RZ, RZ, R54 ;  /* 0x000000ffff087224 */ /* 0x004fe200078e0036 */
[----:B------:R-:W-:-:S02]  /*d460*/  CS2R R40, SRZ ;  /* 0x0000000000287805 */ /* 0x000fc4000001ff00 */
[----:B------:R-:W-:Y:S02]  /*d470*/  CS2R R42, SRZ ;  /* 0x00000000002a7805 */ /* 0x000fe4000001ff00 */
[----:B------:R2:W5:Y:S01]  /*d480*/  @!P1 LDG.E.128 R32, desc[UR46][R70.64] ;  /* 0x0000002e46209981 */ /* 0x000562000c1e1d00 */
[----:B-1----:R-:W-:-:S03]  /*d490*/  ISETP.NE.AND P0, PT, R0, 0x1, PT ;  /* 0x000000010000780c */ /* 0x002fc60003f05270 */
[----:B------:R2:W5:Y:S10]  /*d4a0*/  @!P1 LDG.E.128 R40, desc[UR46][R72.64] ;  /* 0x0000002e48289981 */ /* 0x000574000c1e1d00 */
[----:B------:R-:W1:Y:S08]  /*d4b0*/  @P0 LDC R0, c[0x0][0x42c] ;  /* 0x00010b00ff000b82 */ /* 0x000e700000000800 */
[----:B------:R-:W4:Y:S01]  /*d4c0*/  @P0 LDC R9, c[0x0][0x430] ;  /* 0x00010c00ff090b82 */ /* 0x000f220000000800 */
[----:B-1----:R-:W-:-:S05]  /*d4d0*/  @P0 IMAD.HI.U32 R0, R3, R0, RZ ;  /* 0x0000000003000227 */ /* 0x002fca00078e00ff */
[----:B----4-:R-:W-:Y:S01]  /*d4e0*/  @P0 SHF.R.U32.HI R3, RZ, R9, R0 ;  /* 0x00000009ff030219 */ /* 0x010fe20000011600 */
[----:B------:R-:W-:-:S03]  /*d4f0*/  IMAD.MOV.U32 R9, RZ, RZ, R53 ;  /* 0x000000ffff097224 */ /* 0x000fc600078e0035 */
[----:B---3--:R-:W-:Y:S01]  /*d500*/  SHF.R.S32.HI R15, RZ, 0x1f, R3 ;  /* 0x0000001fff0f7819 */ /* 0x008fe20000011403 */
[----:B------:R-:W-:-:S04]  /*d510*/  IMAD.WIDE.U32 R8, R3, R12, R8 ;  /* 0x0000000c03087225 */ /* 0x000fc800078e0008 */
[C---:B------:R-:W-:Y:S02]  /*d520*/  IMAD R12, R15.reuse, R12, RZ ;  /* 0x0000000c0f0c7224 */ /* 0x040fe400078e02ff */
[-C--:B------:R-:W-:Y:S02]  /*d530*/  IMAD R0, R15, R10.reuse, RZ ;  /* 0x0000000a0f007224 */ /* 0x080fe400078e02ff */
[----:B------:R-:W-:Y:S01]  /*d540*/  IMAD.WIDE.U32 R14, R3, R10, R60 ;  /* 0x0000000a030e7225 */ /* 0x000fe200078e003c */
[----:B------:R-:W-:-:S03]  /*d550*/  IADD3 R8, P0, R8, UR4, RZ ;  /* 0x0000000408087c10 */ /* 0x000fc6000ff1e0ff */
[C---:B------:R-:W-:Y:S02]  /*d560*/  IMAD R13, R3.reuse, R13, R12 ;  /* 0x0000000d030d7224 */ /* 0x040fe400078e020c */
[----:B------:R-:W-:Y:S01]  /*d570*/  IMAD R3, R3, R11, R0 ;  /* 0x0000000b03037224 */ /* 0x000fe200078e0200 */
[----:B------:R-:W-:Y:S01]  /*d580*/  IADD3 R0, P1, R14, UR6, RZ ;  /* 0x000000060e007c10 */ /* 0x000fe2000ff3e0ff */
[----:B------:R-:W-:Y:S01]  /*d590*/  UMOV UR4, 0xffffffff ;  /* 0xffffffff00047882 */ /* 0x000fe20000000000 */
[----:B------:R-:W-:Y:S02]  /*d5a0*/  IADD3.X R9, R9, UR5, R13, P0, !PT ;  /* 0x0000000509097c10 */ /* 0x000fe400087fe40d */
[----:B------:R-:W-:Y:S01]  /*d5b0*/  IADD3.X R3, R15, UR7, R3, P1, !PT ;  /* 0x000000070f037c10 */ /* 0x000fe20008ffe403 */
[----:B--2---:R-:W-:Y:S08]  /*d5c0*/  BRA.DIV UR4, `(.L_x_1336) ;  /* 0x0000018a046c7947 */ /* 0x004ff0000b800000 */
.L_x_1660:
[----:B------:R-:W-:-:S03]  /*d5d0*/  UMOV UR4, 0xffffffff ;  /* 0xffffffff00047882 */ /* 0x000fc60000000000 */
[----:B------:R-:W-:Y:S05]  /*d5e0*/  BRA.DIV UR4, `(.L_x_1337) ;  /* 0x0000018a048c7947 */ /* 0x000fea000b800000 */
.L_x_1663:
[----:B------:R-:W-:-:S03]  /*d5f0*/  UMOV UR4, 0xffffffff ;  /* 0xffffffff00047882 */ /* 0x000fc60000000000 */
[----:B------:R-:W-:Y:S05]  /*d600*/  BRA.DIV UR4, `(.L_x_1338) ;  /* 0x0000018a04ac7947 */ /* 0x000fea000b800000 */
.L_x_1666:
[----:B------:R-:W-:-:S03]  /*d610*/  UMOV UR4, 0xffffffff ;  /* 0xffffffff00047882 */ /* 0x000fc60000000000 */
[----:B------:R-:W-:Y:S05]  /*d620*/  BRA.DIV UR4, `(.L_x_1339) ;  /* 0x0000018a04cc7947 */ /* 0x000fea000b800000 */
.L_x_1669:
[----:B------:R-:W-:-:S03]  /*d630*/  UMOV UR4, 0xffffffff ;  /* 0xffffffff00047882 */ /* 0x000fc60000000000 */
[----:B------:R-:W-:Y:S05]  /*d640*/  BRA.DIV UR4, `(.L_x_1340) ;  /* 0x0000018a04ec7947 */ /* 0x000fea000b800000 */
.L_x_1672:
[----:B------:R-:W-:-:S03]  /*d650*/  UMOV UR4, 0xffffffff ;  /* 0xffffffff00047882 */ /* 0x000fc60000000000 */
[----:B------:R-:W-:Y:S05]  /*d660*/  BRA.DIV UR4, `(.L_x_1341) ;  /* 0x0000018e040c7947 */ /* 0x000fea000b800000 */
.L_x_1675:
[----:B------:R-:W-:-:S03]  /*d670*/  UMOV UR4, 0xffffffff ;  /* 0xffffffff00047882 */ /* 0x000fc60000000000 */
[----:B------:R-:W-:Y:S05]  /*d680*/  BRA.DIV UR4, `(.L_x_1342) ;  /* 0x0000018e042c7947 */ /* 0x000fea000b800000 */
.L_x_1678:
[----:B------:R-:W-:-:S03]  /*d690*/  UMOV UR4, 0xffffffff ;  /* 0xffffffff00047882 */ /* 0x000fc60000000000 */
[----:B------:R-:W-:Y:S05]  /*d6a0*/  BRA.DIV UR4, `(.L_x_1343) ;  /* 0x0000018e044c7947 */ /* 0x000fea000b800000 */
.L_x_1681:
[----:B------:R-:W-:-:S03]  /*d6b0*/  UMOV UR4, 0xffffffff ;  /* 0xffffffff00047882 */ /* 0x000fc60000000000 */
[----:B------:R-:W-:Y:S05]  /*d6c0*/  BRA.DIV UR4, `(.L_x_1344) ;  /* 0x0000018e046c7947 */ /* 0x000fea000b800000 */
.L_x_1684:
[----:B------:R-:W-:-:S03]  /*d6d0*/  UMOV UR4, 0xffffffff ;  /* 0xffffffff00047882 */ /* 0x000fc60000000000 */
[----:B------:R-:W-:Y:S05]  /*d6e0*/  BRA.DIV UR4, `(.L_x_1345) ;  /* 0x0000018e048c7947 */ /* 0x000fea000b800000 */
.L_x_1687:
[----:B------:R-:W-:-:S03]  /*d6f0*/  UMOV UR4, 0xffffffff ;  /* 0xffffffff00047882 */ /* 0x000fc60000000000 */
[----:B------:R-:W-:Y:S05]  /*d700*/  BRA.DIV UR4, `(.L_x_1346) ;  /* 0x0000018e04ac7947 */ /* 0x000fea000b800000 */
.L_x_1690:
[----:B------:R-:W-:-:S03]  /*d710*/  UMOV UR4, 0xffffffff ;  /* 0xffffffff00047882 */ /* 0x000fc60000000000 */
[----:B------:R-:W-:Y:S05]  /*d720*/  BRA.DIV UR4, `(.L_x_1347) ;  /* 0x0000018e04cc7947 */ /* 0x000fea000b800000 */
.L_x_1693:
[----:B------:R-:W-:-:S03]  /*d730*/  UMOV UR4, 0xffffffff ;  /* 0xffffffff00047882 */ /* 0x000fc60000000000 */
[----:B------:R-:W-:Y:S05]  /*d740*/  BRA.DIV UR4, `(.L_x_1348) ;  /* 0x0000018e04ec7947 */ /* 0x000fea000b800000 */
.L_x_1696:
[----:B------:R-:W-:-:S03]  /*d750*/  UMOV UR4, 0xffffffff ;  /* 0xffffffff00047882 */ /* 0x000fc60000000000 */
[----:B------:R-:W-:Y:S05]  /*d760*/  BRA.DIV UR4, `(.L_x_1349) ;  /* 0x00000192040c7947 */ /* 0x000fea000b800000 */
.L_x_1699:
[----:B------:R-:W-:-:S03]  /*d770*/  UMOV UR4, 0xffffffff ;  /* 0xffffffff00047882 */ /* 0x000fc60000000000 */
[----:B------:R-:W-:Y:S05]  /*d780*/  BRA.DIV UR4, `(.L_x_1350) ;  /* 0x00000192042c7947 */ /* 0x000fea000b800000 */
.L_x_1702:
[----:B------:R-:W-:-:S03]  /*d790*/  UMOV UR4, 0xffffffff ;  /* 0xffffffff00047882 */ /* 0x000fc60000000000 */
[----:B------:R-:W-:Y:S05]  /*d7a0*/  BRA.DIV UR4, `(.L_x_1351) ;  /* 0x00000192044c7947 */ /* 0x000fea000b800000 */
.L_x_1705:
[----:B------:R-:W-:Y:S01]  /*d7b0*/  ULEA.HI UR4, UR43, UR43, URZ, 0x1 ;  /* 0x0000002b2b047291 */ /* 0x000fe2000f8f083f */
[----:B------:R-:W-:Y:S01]  /*d7c0*/  ISETP.GE.AND P0, PT, R192, R21, PT ;  /* 0x00000015c000720c */ /* 0x000fe20003f06270 */
[----:B------:R-:W-:Y:S02]  /*d7d0*/  BSSY B1, `(.L_x_1352) ;  /* 0x000000b000017945 */ /* 0x000fe40003800000 */
[----:B------:R-:W-:Y:S01]  /*d7e0*/  ULOP3.LUT UR4, UR4, 0xfffffffe, URZ, 0xc0, !UPT ;  /* 0xfffffffe04047892 */ /* 0x000fe2000f8ec03f */
[-C--:B------:R-:W-:Y:S02]  /*d7f0*/  ISETP.GE.OR P3, PT, R18, R74.reuse, P0 ;  /* 0x0000004a1200720c */ /* 0x080fe40000766670 */
[-C--:B------:R-:W-:Y:S01]  /*d800*/  ISETP.GE.OR P2, PT, R195, R74.reuse, P0 ;  /* 0x0000004ac300720c */ /* 0x080fe20000746670 */
[----:B------:R-:W-:Y:S01]  /*d810*/  UIADD3 UR4, UR43, -UR4, URZ ;  /* 0x800000042b047290 */ /* 0x000fe2000fffe03f */
[-C--:B------:R-:W-:Y:S02]  /*d820*/  ISETP.GE.OR P1, PT, R222, R74.reuse, P0 ;  /* 0x0000004ade00720c */ /* 0x080fe40000726670 */
[----:B------:R-:W-:-:S03]  /*d830*/  ISETP.GE.OR P0, PT, R221, R74, P0 ;  /* 0x0000004add00720c */ /* 0x000fc60000706670 */
[----:B------:R-:W-:-:S05]  /*d840*/  IMAD.U32 R3, RZ, RZ, UR4 ;  /* 0x00000004ff037e24 */ /* 0x000fca000f8e00ff */
[----:B------:R-:W-:-:S04]  /*d850*/  SHF.L.U32 R3, R3, 0x1f, RZ ;  /* 0x0000001f03037819 */ /* 0x000fc800000006ff */
[----:B------:R-:W1:Y:S02]  /*d860*/  SYNCS.PHASECHK.TRANS64.TRYWAIT P4, [R16+URZ+0x28400], R3 ;  /* 0x02840003100075a7 */ /* 0x000e64000808017f */
[----:B-1----:R-:W-:Y:S05]  /*d870*/  @!P4 BRA `(.L_x_1353) ;  /* 0x000001900040c947 */ /* 0x002fea0003800000 */
.L_x_1706:
[----:B------:R-:W-:Y:S05]  /*d880*/  BSYNC B1 ;  /* 0x0000000000017941 */ /* 0x000fea0003800000 */
.L_x_1352:
[----:B------:R-:W-:Y:S04]  /*d890*/  BSSY B1, `(.L_x_1354) ;  /* 0x0000100000017945 */ /* 0x000fe80003800000 */
[----:B------:R-:W-:Y:S05]  /*d8a0*/  @P3 BRA `(.L_x_1355) ;  /* 0x0000000c00f83947 */ /* 0x000fea0003800000 */
[----:B-----5:R-:W-:Y:S02]  /*d8b0*/  SHF.R.U32.HI R0, RZ, 0x8, R4 ;  /* 0x00000008ff007819 */ /* 0x020fe40000011604 */
[----:B-1----:R-:W-:Y:S02]  /*d8c0*/  LOP3.LUT R3, R4, 0xff, RZ, 0xc0, !PT ;  /* 0x000000ff04037812 */ /* 0x002fe400078ec0ff */
[----:B------:R-:W-:Y:S02]  /*d8d0*/  LOP3.LUT R8, R0, 0xff, RZ, 0xc0, !PT ;  /* 0x000000ff00087812 */ /* 0x000fe400078ec0ff */
[----:B------:R-:W-:Y:S02]  /*d8e0*/  LEA.HI R0, R21, R218, RZ, 0x1c ;  /* 0x000000da15007211 */ /* 0x000fe400078fe0ff */
[----:B------:R-:W-:Y:S02]  /*d8f0*/  PRMT R20, R8, 0x7604, R3 ;  /* 0x0000760408147816 */ /* 0x000fe40000000003 */
[----:B------:R-:W-:-:S02]  /*d900*/  SHF.R.S32.HI R3, RZ, 0x1f, R0 ;  /* 0x0000001fff037819 */ /* 0x000fc40000011400 */
[----:B------:R-:W-:Y:S02]  /*d910*/  SHF.R.U32.HI R13, RZ, 0x8, R24 ;  /* 0x00000008ff0d7819 */ /* 0x000fe40000011618 */
[----:B------:R-:W-:Y:S01]  /*d920*/  LEA.HI R8, R3, R0, RZ, 0x3 ;  /* 0x0000000003087211 */ /* 0x000fe200078f18ff */
[----:B------:R-:W-:Y:S01]  /*d930*/  IMAD.SHL.U32 R0, R0, 0x10, RZ ;  /* 0x0000001000007824 */ /* 0x000fe200078e00ff */
[----:B------:R-:W-:Y:S02]  /*d940*/  SHF.R.U32.HI R10, RZ, 0x8, R5 ;  /* 0x00000008ff0a7819 */ /* 0x000fe40000011605 */
[----:B------:R-:W-:Y:S01]  /*d950*/  SHF.R.U32.HI R14, RZ, 0x8, R7 ;  /* 0x00000008ff0e7819 */ /* 0x000fe20000011607 */
[----:B------:R-:W-:Y:S01]  /*d960*/  IMAD.SHL.U32 R8, R8, 0x800, RZ ;  /* 0x0000080008087824 */ /* 0x000fe200078e00ff */
[----:B------:R-:W-:Y:S02]  /*d970*/  LOP3.LUT R12, R24, 0xff, RZ, 0xc0, !PT ;  /* 0x000000ff180c7812 */ /* 0x000fe400078ec0ff */
[----:B------:R-:W-:-:S02]  /*d980*/  LOP3.LUT R13, R13, 0xff, RZ, 0xc0, !PT ;  /* 0x000000ff0d0d7812 */ /* 0x000fc400078ec0ff */
[----:B------:R-:W-:Y:S02]  /*d990*/  LOP3.LUT R3, R209, 0x70, R0, 0xf8, !PT ;  /* 0x00000070d1037812 */ /* 0x000fe400078ef800 */
[----:B------:R-:W-:Y:S02]  /*d9a0*/  LOP3.LUT R9, R5, 0xff, RZ, 0xc0, !PT ;  /* 0x000000ff05097812 */ /* 0x000fe400078ec0ff */
[----:B------:R-:W-:Y:S02]  /*d9b0*/  LOP3.LUT R10, R10, 0xff, RZ, 0xc0, !PT ;  /* 0x000000ff0a0a7812 */ /* 0x000fe400078ec0ff */
[----:B------:R-:W-:Y:S02]  /*d9c0*/  LOP3.LUT R11, R7, 0xff, RZ, 0xc0, !PT ;  /* 0x000000ff070b7812 */ /* 0x000fe400078ec0ff */
[----:B------:R-:W-:Y:S02]  /*d9d0*/  LOP3.LUT R0, R14, 0xff, RZ, 0xc0, !PT ;  /* 0x000000ff0e007812 */ /* 0x000fe400078ec0ff */
[----:B------:R-:W-:-:S02]  /*d9e0*/  PRMT R61, R13, 0x7604, R12 ;  /* 0x000076040d3d7816 */ /* 0x000fc4000000000c */
[----:B------:R-:W-:Y:S02]  /*d9f0*/  LOP3.LUT R3, R3, R212, RZ, 0x3c, !PT ;  /* 0x000000d403037212 */ /* 0x000fe400078e3cff */
[----:B------:R-:W-:Y:S02]  /*da00*/  LOP3.LUT R8, R8, 0xffffc000, RZ, 0xc0, !PT ;  /* 0xffffc00008087812 */ /* 0x000fe400078ec0ff */
[----:B------:R-:W-:Y:S02]  /*da10*/  SHF.R.U32.HI R13, RZ, 0x8, R25 ;  /* 0x00000008ff0d7819 */ /* 0x000fe40000011619 */
[----:B------:R-:W-:Y:S02]  /*da20*/  PRMT R54, R10, 0x7604, R9 ;  /* 0x000076040a367816 */ /* 0x000fe40000000009 */
[----:B------:R-:W-:Y:S02]  /*da30*/  SHF.R.U32.HI R10, RZ, 0x8, R6 ;  /* 0x00000008ff0a7819 */ /* 0x000fe40000011606 */
[----:B------:R-:W-:-:S02]  /*da40*/  PRMT R60, R0, 0x7604, R11 ;  /* 0x00007604003c7816 */ /* 0x000fc4000000000b */
[----:B------:R-:W-:Y:S02]  /*da50*/  SHF.R.U32.HI R14, RZ, 0x8, R26 ;  /* 0x00000008ff0e7819 */ /* 0x000fe4000001161a */
[----:B------:R-:W-:Y:S02]  /*da60*/  IADD3 R3, R3, R8, R213 ;  /* 0x0000000803037210 */ /* 0x000fe40007ffe0d5 */
[----:B------:R-:W-:Y:S02]  /*da70*/  LOP3.LUT R0, R25, 0xff, RZ, 0xc0, !PT ;  /* 0x000000ff19007812 */ /* 0x000fe400078ec0ff */
[----:B------:R-:W-:Y:S02]  /*da80*/  LOP3.LUT R13, R13, 0xff, RZ, 0xc0, !PT ;  /* 0x000000ff0d0d7812 */ /* 0x000fe400078ec0ff */
[----:B------:R-:W-:Y:S02]  /*da90*/  SHF.R.U32.HI R53, RZ, 0x8, R27 ;  /* 0x00000008ff357819 */ /* 0x000fe4000001161b */
[----:B------:R-:W-:-:S02]  /*daa0*/  LOP3.LUT R9, R6, 0xff, RZ, 0xc0, !PT ;  /* 0x000000ff06097812 */ /* 0x000fc400078ec0ff */
[----:B------:R-:W-:Y:S02]  /*dab0*/  LOP3.LUT R10, R10, 0xff, RZ, 0xc0, !PT ;  /* 0x000000ff0a0a7812 */ /* 0x000fe400078ec0ff */
[----:B------:R-:W-:Y:S02]  /*dac0*/  LOP3.LUT R15, R14, 0xff, RZ, 0xc0, !PT ;  /* 0x000000ff0e0f7812 */ /* 0x000fe400078ec0ff */
[----:B------:R-:W-:Y:S02]  /*dad0*/  LOP3.LUT R12, R26, 0xff, RZ, 0xc0, !PT ;  /* 0x000000ff1a0c7812 */ /* 0x000fe400078ec0ff */
[----:B------:R-:W-:Y:S02]  /*dae0*/  LOP3.LUT R14, R27, 0xff, RZ, 0xc0, !PT ;  /* 0x000000ff1b0e7812 */ /* 0x000fe400078ec0ff */
[----:B------:R-:W-:Y:S01]  /*daf0*/  PRMT R65, R13, 0x7604, R0 ;  /* 0x000076040d417816 */ /* 0x000fe20000000000 */
[----:B------:R-:W-:Y:S01]  /*db00*/  IMAD.IADD R0, R16, 0x1, R3 ;  /* 0x0000000110007824 */ /* 0x000fe200078e0203 */
[----:B------:R-:W-:-:S02]  /*db10*/  LOP3.LUT R53, R53, 0xff, RZ, 0xc0, !PT ;  /* 0x000000ff35357812 */ /* 0x000fc400078ec0ff */
[----:B------:R-:W-:Y:S02]  /*db20*/  PRMT R58, R10, 0x7604, R9 ;  /* 0x000076040a3a7816 */ /* 0x000fe40000000009 */
[----:B------:R-:W1:Y:S01]  /*db30*/  LDS.128 R8, [R214+0x18000] ;  /* 0x01800000d6087984 */ /* 0x000e620000000c00 */
[----:B------:R-:W-:Y:S02]  /*db40*/  PRMT R67, R15, 0x7604, R12 ;  /* 0x000076040f437816 */ /* 0x000fe4000000000c */
[----:B------:R-:W-:Y:S02]  /*db50*/  PRMT R69, R53, 0x7604, R14 ;  /* 0x0000760435457816 */ /* 0x000fe4000000000e */
[----:B------:R-:W2:Y:S01]  /*db60*/  LDS.128 R12, [R0+0x18000] ;  /* 0x01800000000c7984 */ /* 0x000ea20000000c00 */
[----:B------:R-:W-:Y:S02]  /*db70*/  SHF.R.U32.HI R53, RZ, 0x10, R5 ;  /* 0x00000010ff357819 */ /* 0x000fe40000011605 */
[----:B------:R-:W-:-:S02]  /*db80*/  SHF.R.U32.HI R59, RZ, 0x10, R7 ;  /* 0x00000010ff3b7819 */ /* 0x000fc40000011607 */
[----:B------:R-:W-:Y:S02]  /*db90*/  SHF.R.U32.HI R55, RZ, 0x10, R6 ;  /* 0x00000010ff377819 */ /* 0x000fe40000011606 */
[----:B------:R-:W-:Y:S02]  /*dba0*/  SHF.R.U32.HI R3, RZ, 0x10, R4 ;  /* 0x00000010ff037819 */ /* 0x000fe40000011604 */
[----:B------:R-:W-:Y:S02]  /*dbb0*/  LOP3.LUT R53, R53, 0xff, RZ, 0xc0, !PT ;  /* 0x000000ff35357812 */ /* 0x000fe400078ec0ff */
[----:B------:R-:W-:Y:S02]  /*dbc0*/  LOP3.LUT R59, R59, 0xff, RZ, 0xc0, !PT ;  /* 0x000000ff3b3b7812 */ /* 0x000fe400078ec0ff */
[----:B------:R-:W-:Y:S02]  /*dbd0*/  LOP3.LUT R55, R55, 0xff, RZ, 0xc0, !PT ;  /* 0x000000ff37377812 */ /* 0x000fe400078ec0ff */
[----:B------:R-:W-:-:S02]  /*dbe0*/  LOP3.LUT R3, R3, 0xff, RZ, 0xc0, !PT ;  /* 0x000000ff03037812 */ /* 0x000fc400078ec0ff */
[----:B------:R-:W-:Y:S02]  /*dbf0*/  PRMT R53, R53, 0x7054, R54 ;  /* 0x0000705435357816 */ /* 0x000fe40000000036 */
[----:B------:R-:W-:Y:S02]  /*dc00*/  PRMT R59, R59, 0x7054, R60 ;  /* 0x000070543b3b7816 */ /* 0x000fe4000000003c */
[----:B------:R-:W-:Y:S02]  /*dc10*/  SHF.R.U32.HI R54, RZ, 0x10, R25 ;  /* 0x00000010ff367819 */ /* 0x000fe40000011619 */
[----:B------:R-:W-:Y:S02]  /*dc20*/  SHF.R.U32.HI R60, RZ, 0x10, R27 ;  /* 0x00000010ff3c7819 */ /* 0x000fe4000001161b */
[----:B------:R-:W-:Y:S02]  /*dc30*/  PRMT R55, R55, 0x7054, R58 ;  /* 0x0000705437377816 */ /* 0x000fe4000000003a */
[----:B------:R-:W-:-:S02]  /*dc40*/  PRMT R3, R3, 0x7054, R20 ;  /* 0x0000705403037816 */ /* 0x000fc40000000014 */
        /* <DEDUP_REMOVED lines=8> */
[----:B------:R-:W-:Y:S02]  /*dcd0*/  PRMT R67, R58, 0x7054, R67 ;  /* 0x000070543a437816 */ /* 0x000fe40000000043 */
[----:B------:R-:W-:Y:S02]  /*dce0*/  PRMT R63, R20, 0x7054, R61 ;  /* 0x00007054143f7816 */ /* 0x000fe4000000003d */
[----:B------:R-:W-:Y:S02]  /*dcf0*/  LOP3.LUT R65, R65, 0xff000000, R25, 0xf8, !PT ;  /* 0xff00000041417812 */ /* 0x000fe400078ef819 */
[----:B------:R-:W-:-:S02]  /*dd00*/  LOP3.LUT R60, R3, 0xff000000, R4, 0xf8, !PT ;  /* 0xff000000033c7812 */ /* 0x000fc400078ef804 */
[----:B------:R-:W-:Y:S02]  /*dd10*/  LOP3.LUT R61, R53, 0xff000000, R5, 0xf8, !PT ;  /* 0xff000000353d7812 */ /* 0x000fe400078ef805 */
[----:B------:R-:W-:Y:S02]  /*dd20*/  LOP3.LUT R70, R69, 0xff000000, R27, 0xf8, !PT ;  /* 0xff00000045467812 */ /* 0x000fe400078ef81b */
[----:B------:R-:W-:Y:S02]  /*dd30*/  LOP3.LUT R4, R55, 0xff000000, R6, 0xf8, !PT ;  /* 0xff00000037047812 */ /* 0x000fe400078ef806 */
[-C--:B-1----:R-:W-:Y:S02]  /*dd40*/  F2FP.F16.E4M3.UNPACK_B R27, R11.reuse ;  /* 0x0000000bff1b723e */ /* 0x082fe400020006ff */
[----:B------:R-:W-:Y:S02]  /*dd50*/  F2FP.F16.E4M3.UNPACK_B R53, R11.H1 ;  /* 0x0000000bff35723e */ /* 0x000fe400030006ff */
[----:B------:R-:W-:-:S02]  /*dd60*/  LOP3.LUT R6, R67, 0xff000000, R26, 0xf8, !PT ;  /* 0xff00000043067812 */ /* 0x000fc400078ef81a */
[-C--:B------:R-:W-:Y:S02]  /*dd70*/  F2FP.F16.E4M3.UNPACK_B R11, R8.reuse ;  /* 0x00000008ff0b723e */ /* 0x080fe400020006ff */
[----:B------:R-:W-:Y:S02]  /*dd80*/  F2FP.F16.E4M3.UNPACK_B R20, R8.H1 ;  /* 0x00000008ff14723e */ /* 0x000fe400030006ff */
[----:B------:R-:W-:Y:S02]  /*dd90*/  F2FP.F16.E4M3.UNPACK_B R67, R65 ;  /* 0x00000041ff43723e */ /* 0x000fe400020006ff */
[----:B--2---:R-:W-:Y:S02]  /*dda0*/  F2FP.F16.E4M3.UNPACK_B R8, R13 ;  /* 0x0000000dff08723e */ /* 0x004fe400020006ff */
[----:B------:R-:W-:Y:S01]  /*ddb0*/  F2FP.F16.E4M3.UNPACK_B R62, R61 ;  /* 0x0000003dff3e723e */ /* 0x000fe200020006ff */
[--C-:B------:R-:W-:Y:S01]  /*ddc0*/  HADD2.F32 R68, -RZ, R67.reuse.H0_H0 ;  /* 0x20000043ff447230 */ /* 0x100fe20000004100 */
[----:B------:R-:W-:Y:S01]  /*ddd0*/  LOP3.LUT R66, R63, 0xff000000, R24, 0xf8, !PT ;  /* 0xff0000003f427812 */ /* 0x000fe200078ef818 */
[--C-:B------:R-:W-:Y:S01]  /*dde0*/  HADD2.F32 R5, -RZ, R8.reuse.H0_H0 ;  /* 0x20000008ff057230 */ /* 0x100fe20000004100 */
[----:B------:R-:W-:Y:S01]  /*ddf0*/  F2FP.F16.E4M3.UNPACK_B R24, R9 ;  /* 0x00000009ff18723e */ /* 0x000fe200020006ff */
[----:B------:R-:W-:Y:S01]  /*de00*/  HADD2.F32 R67, -RZ, R67.H1_H1 ;  /* 0x30000043ff437230 */ /* 0x000fe20000004100 */
[-C--:B------:R-:W-:Y:S01]  /*de10*/  F2FP.F16.E4M3.UNPACK_B R3, R10.reuse ;  /* 0x0000000aff03723e */ /* 0x080fe200020006ff */
[----:B------:R-:W-:Y:S01]  /*de20*/  HADD2.F32 R8, -RZ, R8.H1_H1 ;  /* 0x30000008ff087230 */ /* 0x000fe20000004100 */
[----:B------:R-:W-:Y:S01]  /*de30*/  F2FP.F16.E4M3.UNPACK_B R26, R10.H1 ;  /* 0x0000000aff1a723e */ /* 0x000fe200030006ff */
[----:B------:R-:W-:Y:S01]  /*de40*/  HADD2.F32 R10, -RZ, R62.H0_H0 ;  /* 0x2000003eff0a7230 */ /* 0x000fe20000004100 */
[----:B------:R-:W-:-:S02]  /*de50*/  LOP3.LUT R64, R59, 0xff000000, R7, 0xf8, !PT ;  /* 0xff0000003b407812 */ /* 0x000fc400078ef807 */
[----:B------:R-:W-:Y:S01]  /*de60*/  F2FP.F16.E4M3.UNPACK_B R25, R9.H1 ;  /* 0x00000009ff19723e */ /* 0x000fe200030006ff */
[--C-:B------:R-:W-:Y:S01]  /*de70*/  HADD2.F32 R9, -RZ, R24.reuse.H0_H0 ;  /* 0x20000018ff097230 */ /* 0x100fe20000004100 */
[----:B------:R-:W-:Y:S01]  /*de80*/  F2FP.F16.E4M3.UNPACK_B R54, R13.H1 ;  /* 0x0000000dff36723e */ /* 0x000fe200030006ff */
[C---:B------:R-:W-:Y:S01]  /*de90*/  FMUL.FTZ R63, R5.reuse, R10 ;  /* 0x0000000a053f7220 */ /* 0x040fe20000410000 */
[-C--:B------:R-:W-:Y:S01]  /*dea0*/  F2FP.F16.E4M3.UNPACK_B R58, R15.reuse ;  /* 0x0000000fff3a723e */ /* 0x080fe200020006ff */
[----:B------:R-:W-:Y:S01]  /*deb0*/  HADD2.F32 R24, -RZ, R24.H1_H1 ;  /* 0x30000018ff187230 */ /* 0x000fe20000004100 */
[----:B------:R-:W-:Y:S01]  /*dec0*/  F2FP.F16.E4M3.UNPACK_B R59, R15.H1 ;  /* 0x0000000fff3b723e */ /* 0x000fe200030006ff */
[----:B------:R-:W-:Y:S01]  /*ded0*/  FMUL.FTZ R71, R8, R67 ;  /* 0x0000004308477220 */ /* 0x000fe20000410000 */
[-C--:B------:R-:W-:Y:S02]  /*dee0*/  F2FP.F16.E4M3.UNPACK_B R13, R12.reuse ;  /* 0x0000000cff0d723e */ /* 0x080fe400020006ff */
[----:B------:R-:W-:Y:S01]  /*def0*/  F2FP.F16.E4M3.UNPACK_B R15, R12.H1 ;  /* 0x0000000cff0f723e */ /* 0x000fe200030006ff */
[----:B------:R-:W-:Y:S01]  /*df00*/  FMUL.FTZ R12, R5, R68 ;  /* 0x00000044050c7220 */ /* 0x000fe20000410000 */
[----:B------:R-:W-:-:S02]  /*df10*/  F2FP.F16.E4M3.UNPACK_B R7, R14 ;  /* 0x0000000eff07723e */ /* 0x000fc400020006ff */
[----:B------:R-:W-:Y:S01]  /*df20*/  F2FP.F16.E4M3.UNPACK_B R55, R14.H1 ;  /* 0x0000000eff37723e */ /* 0x000fe200030006ff */
[C---:B------:R-:W-:Y:S01]  /*df30*/  FFMA.FTZ R5, R9.reuse, R10, -R12 ;  /* 0x0000000a09057223 */ /* 0x040fe2000001080c */
[----:B------:R-:W-:Y:S01]  /*df40*/  F2FP.F16.E4M3.UNPACK_B R14, R65.H1 ;  /* 0x00000041ff0e723e */ /* 0x000fe200030006ff */
[----:B------:R-:W-:Y:S01]  /*df50*/  FFMA.FTZ R9, R9, R68, R63 ;  /* 0x0000004409097223 */ /* 0x000fe2000001003f */
[----:B------:R-:W-:Y:S01]  /*df60*/  F2FP.F16.E4M3.UNPACK_B R61, R61.H1 ;  /* 0x0000003dff3d723e */ /* 0x000fe200030006ff */
[----:B------:R-:W-:Y:S02]  /*df70*/  HADD2.F32 R10, -RZ, R54.H0_H0 ;  /* 0x20000036ff0a7230 */ /* 0x000fe40000004100 */
[----:B------:R-:W-:Y:S02]  /*df80*/  HADD2.F32 R69, -RZ, R14.H0_H0 ;  /* 0x2000000eff457230 */ /* 0x000fe40000004100 */
[----:B------:R-:W-:Y:S02]  /*df90*/  HADD2.F32 R63, -RZ, R62.H1_H1 ;  /* 0x3000003eff3f7230 */ /* 0x000fe40000004100 */
[----:B------:R-:W-:-:S02]  /*dfa0*/  HADD2.F32 R65, -RZ, R61.H0_H0 ;  /* 0x2000003dff417230 */ /* 0x000fc40000004100 */
[----:B------:R-:W-:Y:S01]  /*dfb0*/  FMUL.FTZ R73, R10, R69 ;  /* 0x000000450a497220 */ /* 0x000fe20000410000 */
[----:B------:R-:W-:Y:S02]  /*dfc0*/  HADD2.F32 R12, -RZ, R25.H0_H0 ;  /* 0x20000019ff0c7230 */ /* 0x000fe40000004100 */
[-C--:B------:R-:W-:Y:S01]  /*dfd0*/  FMUL.FTZ R62, R8, R63.reuse ;  /* 0x0000003f083e7220 */ /* 0x080fe20000410000 */
[----:B------:R-:W-:Y:S01]  /*dfe0*/  FFMA.FTZ R8, R24, R63, -R71 ;  /* 0x0000003f18087223 */ /* 0x000fe20000010847 */
[-C--:B------:R-:W-:Y:S01]  /*dff0*/  FMUL.FTZ R68, R10, R65.reuse ;  /* 0x000000410a447220 */ /* 0x080fe20000410000 */
[----:B------:R-:W-:Y:S02]  /*e000*/  HADD2.F32 R54, -RZ, R54.H1_H1 ;  /* 0x30000036ff367230 */ /* 0x000fe40000004100 */
[----:B------:R-:W-:Y:S01]  /*e010*/  FFMA.FTZ R73, R12, R65, -R73 ;  /* 0x000000410c497223 */ /* 0x000fe20000010849 */
[----:B------:R-:W-:Y:S01]  /*e020*/  FFMA.FTZ R10, R24, R67, R62 ;  /* 0x00000043180a7223 */ /* 0x000fe2000001003e */
[----:B------:R-:W-:Y:S01]  /*e030*/  F2FP.F16.E4M3.UNPACK_B R65, R70 ;  /* 0x00000046ff41723e */ /* 0x000fe200020006ff */
[----:B------:R-:W-:Y:S01]  /*e040*/  HADD2.F32 R62, -RZ, R14.H1_H1 ;  /* 0x3000000eff3e7230 */ /* 0x000fe20000004100 */
[----:B------:R-:W-:Y:S01]  /*e050*/  F2FP.F16.E4M3.UNPACK_B R24, R64 ;  /* 0x00000040ff18723e */ /* 0x000fe200020006ff */
[----:B------:R-:W-:-:S02]  /*e060*/  HADD2.F32 R14, -RZ, R58.H0_H0 ;  /* 0x2000003aff0e7230 */ /* 0x000fc40000004100 */
[----:B------:R-:W-:Y:S01]  /*e070*/  FFMA.FTZ R68, R12, R69, R68 ;  /* 0x000000450c447223 */ /* 0x000fe20000010044 */
[----:B------:R-:W-:Y:S02]  /*e080*/  HADD2.F32 R67, -RZ, R65.H0_H0 ;  /* 0x20000041ff437230 */ /* 0x000fe40000004100 */
[----:B------:R-:W-:Y:S01]  /*e090*/  FMUL.FTZ R72, R54, R62 ;  /* 0x0000003e36487220 */ /* 0x000fe20000410000 */
[----:B------:R-:W-:Y:S01]  /*e0a0*/  HADD2.F32 R63, -RZ, R24.H0_H0 ;  /* 0x20000018ff3f7230 */ /* 0x000fe20000004100 */
[----:B------:R-:W-:Y:S01]  /*e0b0*/  F2FP.F16.E4M3.UNPACK_B R70, R70.H1 ;  /* 0x00000046ff46723e */ /* 0x000fe200030006ff */
[----:B------:R-:W-:Y:S02]  /*e0c0*/  HADD2.F32 R61, -RZ, R61.H1_H1 ;  /* 0x3000003dff3d7230 */ /* 0x000fe40000004100 */
[C---:B------:R-:W-:Y:S01]  /*e0d0*/  FMUL.FTZ R71, R14.reuse, R67 ;  /* 0x000000430e477220 */ /* 0x040fe20000410000 */
[----:B------:R-:W-:Y:S02]  /*e0e0*/  HADD2.F32 R25, -RZ, R25.H1_H1 ;  /* 0x30000019ff197230 */ /* 0x000fe40000004100 */
[----:B------:R-:W-:Y:S01]  /*e0f0*/  FMUL.FTZ R14, R14, R63 ;  /* 0x0000003f0e0e7220 */ /* 0x000fe20000410000 */
[----:B------:R-:W-:-:S02]  /*e100*/  HADD2.F32 R12, -RZ, R27.H0_H0 ;  /* 0x2000001bff0c7230 */ /* 0x000fc40000004100 */
[-C--:B------:R-:W-:Y:S01]  /*e110*/  FMUL.FTZ R69, R54, R61.reuse ;  /* 0x0000003d36457220 */ /* 0x080fe20000410000 */
[----:B------:R-:W-:Y:S01]  /*e120*/  HADD2.F32 R65, -RZ, R65.H1_H1 ;  /* 0x30000041ff417230 */ /* 0x000fe20000004100 */
[----:B------:R-:W-:Y:S01]  /*e130*/  F2FP.F16.E4M3.UNPACK_B R64, R64.H1 ;  /* 0x00000040ff40723e */ /* 0x000fe200030006ff */
[----:B------:R-:W-:Y:S02]  /*e140*/  HADD2.F32 R58, -RZ, R58.H1_H1 ;  /* 0x3000003aff3a7230 */ /* 0x000fe40000004100 */
[C---:B------:R-:W-:Y:S01]  /*e150*/  FFMA.FTZ R72, R25.reuse, R61, -R72 ;  /* 0x0000003d19487223 */ /* 0x040fe20000010848 */
[----:B------:R-:W-:Y:S02]  /*e160*/  HADD2.F32 R24, -RZ, R24.H1_H1 ;  /* 0x30000018ff187230 */ /* 0x000fe40000004100 */
[----:B------:R-:W-:Y:S01]  /*e170*/  FFMA.FTZ R67, R12, R67, R14 ;  /* 0x000000430c437223 */ /* 0x000fe2000001000e */
[----:B------:R-:W-:Y:S01]  /*e180*/  FFMA.FTZ R69, R25, R62, R69 ;  /* 0x0000003e19457223 */ /* 0x000fe20000010045 */
[----:B------:R-:W-:-:S02]  /*e190*/  HADD2.F32 R27, -RZ, R27.H1_H1 ;  /* 0x3000001bff1b7230 */ /* 0x000fc40000004100 */
[C---:B------:R-:W-:Y:S01]  /*e1a0*/  FMUL.FTZ R54, R58.reuse, R65 ;  /* 0x000000413a367220 */ /* 0x040fe20000410000 */
[----:B------:R-:W-:Y:S02]  /*e1b0*/  HADD2.F32 R61, -RZ, R70.H0_H0 ;  /* 0x20000046ff3d7230 */ /* 0x000fe40000004100 */
[-C--:B------:R-:W-:Y:S01]  /*e1c0*/  FMUL.FTZ R58, R58, R24.reuse ;  /* 0x000000183a3a7220 */ /* 0x080fe20000410000 */
[----:B------:R-:W-:Y:S02]  /*e1d0*/  HADD2.F32 R14, -RZ, R59.H0_H0 ;  /* 0x2000003bff0e7230 */ /* 0x000fe40000004100 */
[----:B------:R-:W-:Y:S01]  /*e1e0*/  FFMA.FTZ R71, R12, R63, -R71 ;  /* 0x0000003f0c477223 */ /* 0x000fe20000010847 */
[----:B------:R-:W-:Y:S02]  /*e1f0*/  HADD2.F32 R25, -RZ, R64.H0_H0 ;  /* 0x20000040ff197230 */ /* 0x000fe40000004100 */
[----:B------:R-:W-:Y:S01]  /*e200*/  FFMA.FTZ R74, R27, R24, -R54 ;  /* 0x000000181b4a7223 */ /* 0x000fe20000010836 */
[----:B------:R-:W-:-:S02]  /*e210*/  HADD2.F32 R12, -RZ, R53.H0_H0 ;  /* 0x20000035ff0c7230 */ /* 0x000fc40000004100 */
[C---:B------:R-:W-:Y:S01]  /*e220*/  FMUL.FTZ R63, R14.reuse, R61 ;  /* 0x0000003d0e3f7220 */ /* 0x040fe20000410000 */
[----:B------:R-:W-:Y:S01]  /*e230*/  FFMA.FTZ R76, R27, R65, R58 ;  /* 0x000000411b4c7223 */ /* 0x000fe2000001003a */
[----:B------:R-:W-:Y:S01]  /*e240*/  FMUL.FTZ R14, R14, R25 ;  /* 0x000000190e0e7220 */ /* 0x000fe20000410000 */
[----:B------:R-:W-:Y:S01]  /*e250*/  F2FP.F16.E4M3.UNPACK_B R27, R66.H1 ;  /* 0x00000042ff1b723e */ /* 0x000fe200030006ff */
[----:B------:R-:W-:Y:S01]  /*e260*/  HADD2.F32 R64, -RZ, R64.H1_H1 ;  /* 0x30000040ff407230 */ /* 0x000fe20000004100 */
[----:B------:R-:W-:Y:S01]  /*e270*/  F2FP.F16.E4M3.UNPACK_B R24, R60.H1 ;  /* 0x0000003cff18723e */ /* 0x000fe200030006ff */
[C---:B------:R-:W-:Y:S01]  /*e280*/  FFMA.FTZ R75, R12.reuse, R61, R14 ;  /* 0x0000003d0c4b7223 */ /* 0x040fe2000001000e */
[----:B------:R-:W-:Y:S02]  /*e290*/  HADD2.F32 R70, -RZ, R70.H1_H1 ;  /* 0x30000046ff467230 */ /* 0x000fe40000004100 */
[----:B------:R-:W-:Y:S01]  /*e2a0*/  FFMA.FTZ R65, R12, R25, -R63 ;  /* 0x000000190c417223 */ /* 0x000fe2000001083f */
[----:B------:R-:W-:Y:S01]  /*e2b0*/  HADD2.F32 R59, -RZ, R59.H1_H1 ;  /* 0x3000003bff3b7230 */ /* 0x000fe20000004100 */
[----:B------:R-:W-:Y:S01]  /*e2c0*/  F2FP.F16.E4M3.UNPACK_B R66, R66 ;  /* 0x00000042ff42723e */ /* 0x000fe200020006ff */
[----:B------:R-:W-:Y:S01]  /*e2d0*/  HADD2.F32 R61, -RZ, R27.H0_H0 ;  /* 0x2000001bff3d7230 */ /* 0x000fe20000004100 */
[----:B------:R-:W-:Y:S01]  /*e2e0*/  F2FP.F16.E4M3.UNPACK_B R60, R60 ;  /* 0x0000003cff3c723e */ /* 0x000fe200020006ff */
[----:B------:R-:W-:-:S02]  /*e2f0*/  HADD2.F32 R14, -RZ, R15.H0_H0 ;  /* 0x2000000fff0e7230 */ /* 0x000fc40000004100 */
[C---:B------:R-:W-:Y:S01]  /*e300*/  FMUL.FTZ R54, R59.reuse, R70 ;  /* 0x000000463b367220 */ /* 0x040fe20000410000 */
[----:B------:R-:W-:Y:S02]  /*e310*/  HADD2.F32 R25, -RZ, R24.H0_H0 ;  /* 0x20000018ff197230 */ /* 0x000fe40000004100 */
[----:B------:R-:W-:Y:S01]  /*e320*/  FMUL.FTZ R63, R59, R64 ;  /* 0x000000403b3f7220 */ /* 0x000fe20000410000 */
[----:B------:R-:W-:Y:S02]  /*e330*/  HADD2.F32 R12, -RZ, R20.H0_H0 ;  /* 0x20000014ff0c7230 */ /* 0x000fe40000004100 */
[C---:B------:R-:W-:Y:S01]  /*e340*/  FMUL.FTZ R59, R14.reuse, R61 ;  /* 0x0000003d0e3b7220 */ /* 0x040fe20000410000 */
[----:B------:R-:W-:Y:S02]  /*e350*/  HADD2.F32 R15, -RZ, R15.H1_H1 ;  /* 0x3000000fff0f7230 */ /* 0x000fe40000004100 */
[----:B------:R-:W-:Y:S01]  /*e360*/  FMUL.FTZ R14, R14, R25 ;  /* 0x000000190e0e7220 */ /* 0x000fe20000410000 */
[----:B------:R-:W-:-:S02]  /*e370*/  HADD2.F32 R24, -RZ, R24.H1_H1 ;  /* 0x30000018ff187230 */ /* 0x000fc40000004100 */
[C---:B------:R-:W-:Y:S01]  /*e380*/  FFMA.FTZ R59, R12.reuse, R25, -R59 ;  /* 0x000000190c3b7223 */ /* 0x040fe2000001083b */
[----:B------:R-:W-:Y:S02]  /*e390*/  HADD2.F32 R53, -RZ, R53.H1_H1 ;  /* 0x30000035ff357230 */ /* 0x000fe40000004100 */
[----:B------:R-:W-:Y:S01]  /*e3a0*/  FFMA.FTZ R61, R12, R61, R14 ;  /* 0x0000003d0c3d7223 */ /* 0x000fe2000001000e */
[----:B------:R-:W-:Y:S02]  /*e3b0*/  HADD2.F32 R27, -RZ, R27.H1_H1 ;  /* 0x3000001bff1b7230 */ /* 0x000fe40000004100 */
[----:B------:R-:W-:Y:S01]  /*e3c0*/  FMUL.FTZ R12, R15, R24 ;  /* 0x000000180f0c7220 */ /* 0x000fe20000410000 */
[----:B------:R-:W-:Y:S02]  /*e3d0*/  HADD2.F32 R20, -RZ, R20.H1_H1 ;  /* 0x30000014ff147230 */ /* 0x000fe40000004100 */
[----:B------:R-:W-:Y:S01]  /*e3e0*/  FFMA.FTZ R64, R53, R64, -R54 ;  /* 0x0000004035407223 */ /* 0x000fe20000010836 */
[----:B------:R-:W-:-:S02]  /*e3f0*/  HADD2.F32 R25, -RZ, R66.H0_H0 ;  /* 0x20000042ff197230 */ /* 0x000fc40000004100 */
[----:B------:R-:W-:Y:S01]  /*e400*/  FFMA.FTZ R70, R53, R70, R63 ;  /* 0x0000004635467223 */ /* 0x000fe2000001003f */
[----:B------:R-:W-:Y:S02]  /*e410*/  HADD2.F32 R14, -RZ, R13.H0_H0 ;  /* 0x2000000dff0e7230 */ /* 0x000fe40000004100 */
[-C--:B------:R-:W-:Y:S01]  /*e420*/  FMUL.FTZ R53, R15, R27.reuse ;  /* 0x0000001b0f357220 */ /* 0x080fe20000410000 */
[----:B------:R-:W-:Y:S01]  /*e430*/  FFMA.FTZ R54, R20, R27, R12 ;  /* 0x0000001b14367223 */ /* 0x000fe2000001000c */
[----:B------:R-:W-:Y:S01]  /*e440*/  HADD2.F32 R15, -RZ, R60.H0_H0 ;  /* 0x2000003cff0f7230 */ /* 0x000fe20000004100 */
[----:B------:R-:W-:Y:S01]  /*e450*/  F2FP.SATFINITE.E4M3.F32.PACK_AB_MERGE_C R72, R72, R73, RZ ;  /* 0x000000494848723e */ /* 0x000fe200048070ff */
[----:B------:R-:W-:Y:S02]  /*e460*/  HADD2.F32 R12, -RZ, R11.H0_H0 ;  /* 0x2000000bff0c7230 */ /* 0x000fe40000004100 */
[----:B------:R-:W-:Y:S01]  /*e470*/  FMUL.FTZ R27, R14, R25 ;  /* 0x000000190e1b7220 */ /* 0x000fe20000410000 */
[----:B------:R-:W-:-:S02]  /*e480*/  HADD2.F32 R66, -RZ, R66.H1_H1 ;  /* 0x30000042ff427230 */ /* 0x000fc40000004100 */
[----:B------:R-:W-:Y:S01]  /*e490*/  FFMA.FTZ R24, R20, R24, -R53 ;  /* 0x0000001814187223 */ /* 0x000fe20000010835 */
[----:B------:R-:W-:Y:S02]  /*e4a0*/  HADD2.F32 R13, -RZ, R13.H1_H1 ;  /* 0x3000000dff0d7230 */ /* 0x000fe40000004100 */
[-C--:B------:R-:W-:Y:S01]  /*e4b0*/  FMUL.FTZ R53, R14, R15.reuse ;  /* 0x0000000f0e357220 */ /* 0x080fe20000410000 */
[----:B------:R-:W-:Y:S02]  /*e4c0*/  HADD2.F32 R60, -RZ, R60.H1_H1 ;  /* 0x3000003cff3c7230 */ /* 0x000fe40000004100 */
[C---:B------:R-:W-:Y:S01]  /*e4d0*/  FFMA.FTZ R27, R12.reuse, R15, -R27 ;  /* 0x0000000f0c1b7223 */ /* 0x040fe2000001081b */
[----:B------:R-:W-:Y:S01]  /*e4e0*/  HADD2.F32 R11, -RZ, R11.H1_H1 ;  /* 0x3000000bff0b7230 */ /* 0x000fe20000004100 */
[----:B------:R-:W-:Y:S01]  /*e4f0*/  F2FP.F16.E4M3.UNPACK_B R15, R6.H1 ;  /* 0x00000006ff0f723e */ /* 0x000fe200030006ff */
[C---:B------:R-:W-:Y:S01]  /*e500*/  FMUL.FTZ R20, R13.reuse, R66 ;  /* 0x000000420d147220 */ /* 0x040fe20000410000 */
[----:B------:R-:W-:Y:S01]  /*e510*/  FMUL.FTZ R13, R13, R60 ;  /* 0x0000003c0d0d7220 */ /* 0x000fe20000410000 */
[----:B------:R-:W-:Y:S01]  /*e520*/  FFMA.FTZ R53, R12, R25, R53 ;  /* 0x000000190c357223 */ /* 0x000fe20000010035 */
[----:B------:R-:W-:Y:S01]  /*e530*/  F2FP.F16.E4M3.UNPACK_B R14, R4.H1 ;  /* 0x00000004ff0e723e */ /* 0x000fe200030006ff */
[----:B------:R-:W-:Y:S01]  /*e540*/  FFMA.FTZ R60, R11, R60, -R20 ;  /* 0x0000003c0b3c7223 */ /* 0x000fe20000010814 */
[----:B------:R-:W-:-:S02]  /*e550*/  HADD2.F32 R20, -RZ, R15.H0_H0 ;  /* 0x2000000fff147230 */ /* 0x000fc40000004100 */
[----:B------:R-:W-:Y:S01]  /*e560*/  FFMA.FTZ R66, R11, R66, R13 ;  /* 0x000000420b427223 */ /* 0x000fe2000001000d */
[--C-:B------:R-:W-:Y:S01]  /*e570*/  HADD2.F32 R12, -RZ, R55.reuse.H0_H0 ;  /* 0x20000037ff0c7230 */ /* 0x100fe20000004100 */
[----:B------:R-:W-:Y:S01]  /*e580*/  F2FP.F16.E4M3.UNPACK_B R4, R4 ;  /* 0x00000004ff04723e */ /* 0x000fe200020006ff */
[----:B------:R-:W-:Y:S01]  /*e590*/  HADD2.F32 R13, -RZ, R14.H0_H0 ;  /* 0x2000000eff0d7230 */ /* 0x000fe20000004100 */
[----:B------:R-:W-:Y:S01]  /*e5a0*/  F2FP.SATFINITE.E4M3.F32.PACK_AB_MERGE_C R68, R69, R68, RZ ;  /* 0x000000444544723e */ /* 0x000fe200048070ff */
[----:B------:R-:W-:Y:S02]  /*e5b0*/  HADD2.F32 R11, -RZ, R26.H0_H0 ;  /* 0x2000001aff0b7230 */ /* 0x000fe40000004100 */
[C---:B------:R-:W-:Y:S01]  /*e5c0*/  FMUL.FTZ R58, R12.reuse, R20 ;  /* 0x000000140c3a7220 */ /* 0x040fe20000410000 */
[----:B------:R-:W-:Y:S02]  /*e5d0*/  HADD2.F32 R14, -RZ, R14.H1_H1 ;  /* 0x3000000eff0e7230 */ /* 0x000fe40000004100 */
[----:B------:R-:W-:Y:S01]  /*e5e0*/  FMUL.FTZ R12, R12, R13 ;  /* 0x0000000d0c0c7220 */ /* 0x000fe20000410000 */
[----:B------:R-:W-:-:S02]  /*e5f0*/  HADD2.F32 R55, -RZ, R55.H1_H1 ;  /* 0x30000037ff377230 */ /* 0x000fc40000004100 */
[----:B------:R-:W-:Y:S01]  /*e600*/  FFMA.FTZ R58, R11, R13, -R58 ;  /* 0x0000000d0b3a7223 */ /* 0x000fe2000001083a */
[----:B------:R-:W-:Y:S01]  /*e610*/  HADD2.F32 R15, -RZ, R15.H1_H1 ;  /* 0x3000000fff0f7230 */ /* 0x000fe20000004100 */
[----:B------:R-:W-:Y:S01]  /*e620*/  F2FP.F16.E4M3.UNPACK_B R13, R6 ;  /* 0x00000006ff0d723e */ /* 0x000fe200020006ff */
[----:B------:R-:W-:Y:S02]  /*e630*/  HADD2.F32 R26, -RZ, R26.H1_H1 ;  /* 0x3000001aff1a7230 */ /* 0x000fe40000004100 */
[C---:B------:R-:W-:Y:S01]  /*e640*/  FMUL.FTZ R62, R55.reuse, R14 ;  /* 0x0000000e373e7220 */ /* 0x040fe20000410000 */
[----:B------:R-:W-:Y:S02]  /*e650*/  HADD2.F32 R6, -RZ, R7.H0_H0 ;  /* 0x20000007ff067230 */ /* 0x000fe40000004100 */
[-C--:B------:R-:W-:Y:S01]  /*e660*/  FMUL.FTZ R63, R55, R15.reuse ;  /* 0x0000000f373f7220 */ /* 0x080fe20000410000 */
[----:B------:R-:W-:Y:S01]  /*e670*/  FFMA.FTZ R25, R11, R20, R12 ;  /* 0x000000140b197223 */ /* 0x000fe2000001000c */
[----:B------:R-:W-:Y:S01]  /*e680*/  FFMA.FTZ R62, R26, R15, R62 ;  /* 0x0000000f1a3e7223 */ /* 0x000fe2000001003e */
[----:B------:R-:W-:-:S02]  /*e690*/  HADD2.F32 R15, -RZ, R13.H0_H0 ;  /* 0x2000000dff0f7230 */ /* 0x000fc40000004100 */
[----:B------:R-:W-:Y:S01]  /*e6a0*/  FFMA.FTZ R63, R26, R14, -R63 ;  /* 0x0000000e1a3f7223 */ /* 0x000fe2000001083f */
[----:B------:R-:W-:Y:S01]  /*e6b0*/  HADD2.F32 R14, -RZ, R13.H1_H1 ;  /* 0x3000000dff0e7230 */ /* 0x000fe20000004100 */
[----:B------:R-:W-:Y:S01]  /*e6c0*/  F2FP.SATFINITE.E4M3.F32.PACK_AB_MERGE_C R54, R54, R61, RZ ;  /* 0x0000003d3636723e */ /* 0x000fe200048070ff */
[----:B------:R-:W-:Y:S02]  /*e6d0*/  HADD2.F32 R7, -RZ, R7.H1_H1 ;  /* 0x30000007ff077230 */ /* 0x000fe40000004100 */
[----:B------:R-:W-:Y:S01]  /*e6e0*/  FMUL.FTZ R13, R6, R15 ;  /* 0x0000000f060d7220 */ /* 0x000fe20000410000 */
[--C-:B------:R-:W-:Y:S01]  /*e6f0*/  HADD2.F32 R11, -RZ, R4.reuse.H0_H0 ;  /* 0x20000004ff0b7230 */ /* 0x100fe20000004100 */
[----:B------:R-:W-:Y:S01]  /*e700*/  F2FP.SATFINITE.E4M3.F32.PACK_AB_MERGE_C R58, R63, R58, RZ ;  /* 0x0000003a3f3a723e */ /* 0x000fe200048070ff */
[----:B------:R-:W-:Y:S02]  /*e710*/  HADD2.F32 R12, -RZ, R4.H1_H1 ;  /* 0x30000004ff0c7230 */ /* 0x000fe40000004100 */
[----:B------:R-:W-:Y:S01]  /*e720*/  FMUL.FTZ R26, R7, R14 ;  /* 0x0000000e071a7220 */ /* 0x000fe20000410000 */
[----:B------:R-:W-:-:S02]  /*e730*/  HADD2.F32 R4, -RZ, R3.H0_H0 ;  /* 0x20000003ff047230 */ /* 0x000fc40000004100 */
[----:B------:R-:W-:Y:S01]  /*e740*/  FMUL.FTZ R20, R6, R11 ;  /* 0x0000000b06147220 */ /* 0x000fe20000410000 */
[----:B------:R-:W-:Y:S02]  /*e750*/  HADD2.F32 R3, -RZ, R3.H1_H1 ;  /* 0x30000003ff037230 */ /* 0x000fe40000004100 */
[-C--:B------:R-:W-:Y:S01]  /*e760*/  FMUL.FTZ R7, R7, R12.reuse ;  /* 0x0000000c07077220 */ /* 0x080fe20000410000 */
[----:B------:R-:W-:Y:S01]  /*e770*/  F2FP.SATFINITE.E4M3.F32.PACK_AB_MERGE_C R25, R62, R25, RZ ;  /* 0x000000193e19723e */ /* 0x000fe200048070ff */
[C---:B------:R-:W-:Y:S01]  /*e780*/  FFMA.FTZ R6, R4.reuse, R11, -R13 ;  /* 0x0000000b04067223 */ /* 0x040fe2000001080d */
[----:B------:R-:W-:Y:S01]  /*e790*/  FFMA.FTZ R20, R4, R15, R20 ;  /* 0x0000000f04147223 */ /* 0x000fe20000010014 */
[C---:B------:R-:W-:Y:S01]  /*e7a0*/  FFMA.FTZ R13, R3.reuse, R12, -R26 ;  /* 0x0000000c030d7223 */ /* 0x040fe2000001081a */
[----:B------:R-:W-:Y:S01]  /*e7b0*/  FFMA.FTZ R3, R3, R14, R7 ;  /* 0x0000000e03037223 */ /* 0x000fe20000010007 */
[----:B------:R-:W-:Y:S02]  /*e7c0*/  F2FP.SATFINITE.E4M3.F32.PACK_AB_MERGE_C R7, R64, R65, RZ ;  /* 0x000000414007723e */ /* 0x000fe400048070ff */
        /* <DEDUP_REMOVED lines=12> */
.L_x_1355:
[----:B------:R-:W-:Y:S05]  /*e890*/  BSYNC B1 ;  /* 0x0000000000017941 */ /* 0x000fea0003800000 */
.L_x_1354:
[----:B------:R-:W-:Y:S04]  /*e8a0*/  BSSY B1, `(.L_x_1356) ;  /* 0x00000f8000017945 */ /* 0x000fe80003800000 */
[----:B------:R-:W-:Y:S05]  /*e8b0*/  @P2 BRA `(.L_x_1357) ;  /* 0x0000000c00d82947 */ /* 0x000fea0003800000 */
[----:B--2--5:R-:W-:Y:S02]  /*e8c0*/  SHF.R.U32.HI R0, RZ, 0x8, R44 ;  /* 0x00000008ff007819 */ /* 0x024fe4000001162c */
[----:B-1----:R-:W-:Y:S02]  /*e8d0*/  LOP3.LUT R3, R44, 0xff, RZ, 0xc0, !PT ;  /* 0x000000ff2c037812 */ /* 0x002fe400078ec0ff */
[----:B------:R-:W-:Y:S02]  /*e8e0*/  SHF.R.U32.HI R6, RZ, 0x8, R46 ;  /* 0x00000008ff067819 */ /* 0x000fe4000001162e */
[----:B------:R-:W-:Y:S02]  /*e8f0*/  LOP3.LUT R0, R0, 0xff, RZ, 0xc0, !PT ;  /* 0x000000ff00007812 */ /* 0x000fe400078ec0ff */
[----:B------:R-:W-:Y:S02]  /*e900*/  LEA.HI R8, R21, R218, RZ, 0x1c ;  /* 0x000000da15087211 */ /* 0x000fe400078fe0ff */
[----:B------:R-:W-:-:S02]  /*e910*/  LOP3.LUT R7, R46, 0xff, RZ, 0xc0, !PT ;  /* 0x000000ff2e077812 */ /* 0x000fc400078ec0ff */
[----:B------:R-:W-:Y:S02]  /*e920*/  LOP3.LUT R6, R6, 0xff, RZ, 0xc0, !PT ;  /* 0x000000ff06067812 */ /* 0x000fe400078ec0ff */
[----:B------:R-:W-:Y:S02]  /*e930*/  PRMT R13, R0, 0x7604, R3 ;  /* 0x00007604000d7816 */ /* 0x000fe40000000003 */
[----:B------:R-:W-:Y:S02]  /*e940*/  SHF.R.S32.HI R3, RZ, 0x1f, R8 ;  /* 0x0000001fff037819 */ /* 0x000fe40000011408 */
[----:B------:R-:W-:Y:S02]  /*e950*/  PRMT R15, R6, 0x7604, R7 ;  /* 0x00007604060f7816 */ /* 0x000fe40000000007 */
[----:B------:R-:W-:Y:S01]  /*e960*/  LEA.HI R6, R3, R8, RZ, 0x3 ;  /* 0x0000000803067211 */ /* 0x000fe200078f18ff */
[----:B------:R-:W-:Y:S01]  /*e970*/  IMAD.SHL.U32 R3, R8, 0x10, RZ ;  /* 0x0000001008037824 */ /* 0x000fe200078e00ff */
[----:B------:R-:W-:-:S02]  /*e980*/  SHF.R.U32.HI R0, RZ, 0x8, R48 ;  /* 0x00000008ff007819 */ /* 0x000fc40000011630 */
[----:B------:R-:W-:Y:S01]  /*e990*/  SHF.R.U32.HI R4, RZ, 0x8, R45 ;  /* 0x00000008ff047819 */ /* 0x000fe2000001162d */
[----:B------:R-:W-:Y:S01]  /*e9a0*/  IMAD.SHL.U32 R8, R6, 0x800, RZ ;  /* 0x0000080006087824 */ /* 0x000fe200078e00ff */
[----:B------:R-:W-:Y:S02]  /*e9b0*/  LOP3.LUT R3, R208, 0x70, R3, 0xf8, !PT ;  /* 0x00000070d0037812 */ /* 0x000fe400078ef803 */
[----:B------:R-:W-:Y:S02]  /*e9c0*/  LOP3.LUT R6, R0, 0xff, RZ, 0xc0, !PT ;  /* 0x000000ff00067812 */ /* 0x000fe400078ec0ff */
[----:B------:R-:W-:Y:S02]  /*e9d0*/  LOP3.LUT R0, R3, R210, RZ, 0x3c, !PT ;  /* 0x000000d203007212 */ /* 0x000fe400078e3cff */
[----:B------:R-:W-:Y:S02]  /*e9e0*/  LOP3.LUT R3, R8, 0xffffc000, RZ, 0xc0, !PT ;  /* 0xffffc00008037812 */ /* 0x000fe400078ec0ff */
[----:B------:R-:W-:-:S02]  /*e9f0*/  LOP3.LUT R5, R45, 0xff, RZ, 0xc0, !PT ;  /* 0x000000ff2d057812 */ /* 0x000fc400078ec0ff */
[----:B------:R-:W-:Y:S02]  /*ea00*/  LOP3.LUT R4, R4, 0xff, RZ, 0xc0, !PT ;  /* 0x000000ff04047812 */ /* 0x000fe400078ec0ff */
[----:B------:R-:W-:Y:S02]  /*ea10*/  IADD3 R3, R0, R3, R211 ;  /* 0x0000000300037210 */ /* 0x000fe40007ffe0d3 */
[----:B------:R-:W-:Y:S02]  /*ea20*/  PRMT R12, R4, 0x7604, R5 ;  /* 0x00007604040c7816 */ /* 0x000fe40000000005 */
[----:B------:R-:W-:Y:S01]  /*ea30*/  SHF.R.U32.HI R4, RZ, 0x8, R47 ;  /* 0x00000008ff047819 */ /* 0x000fe2000001162f */
[----:B------:R-:W-:Y:S01]  /*ea40*/  IMAD.IADD R0, R16, 0x1, R3 ;  /* 0x0000000110007824 */ /* 0x000fe200078e0203 */
[----:B------:R-:W-:Y:S02]  /*ea50*/  SHF.R.U32.HI R8, RZ, 0x8, R49 ;  /* 0x00000008ff087819 */ /* 0x000fe40000011631 */
[----:B------:R-:W-:-:S02]  /*ea60*/  LOP3.LUT R5, R47, 0xff, RZ, 0xc0, !PT ;  /* 0x000000ff2f057812 */ /* 0x000fc400078ec0ff */
[----:B------:R-:W-:Y:S02]  /*ea70*/  LOP3.LUT R7, R48, 0xff, RZ, 0xc0, !PT ;  /* 0x000000ff30077812 */ /* 0x000fe400078ec0ff */
[----:B------:R-:W-:Y:S02]  /*ea80*/  LOP3.LUT R4, R4, 0xff, RZ, 0xc0, !PT ;  /* 0x000000ff04047812 */ /* 0x000fe400078ec0ff */
[----:B------:R-:W-:Y:S02]  /*ea90*/  LOP3.LUT R3, R8, 0xff, RZ, 0xc0, !PT ;  /* 0x000000ff08037812 */ /* 0x000fe400078ec0ff */
[----:B------:R-:W1:Y:S01]  /*eaa0*/  LDS.128 R8, [R0+0x18000] ;  /* 0x0180000000087984 */ /* 0x000e620000000c00 */
[----:B------:R-:W-:Y:S02]  /*eab0*/  PRMT R14, R4, 0x7604, R5 ;  /* 0x00007604040e7816 */ /* 0x000fe40000000005 */
[----:B------:R-:W-:Y:S02]  /*eac0*/  PRMT R27, R6, 0x7604, R7 ;  /* 0x00007604061b7816 */ /* 0x000fe40000000007 */
[----:B------:R-:W2:Y:S01]  /*ead0*/  LDS.128 R4, [R226+0x18000] ;  /* 0x01800000e2047984 */ /* 0x000ea20000000c00 */
[----:B------:R-:W-:-:S02]  /*eae0*/  SHF.R.U32.HI R26, RZ, 0x8, R51 ;  /* 0x00000008ff1a7819 */ /* 0x000fc40000011633 */
[----:B------:R-:W-:Y:S02]  /*eaf0*/  SHF.R.U32.HI R24, RZ, 0x8, R50 ;  /* 0x00000008ff187819 */ /* 0x000fe40000011632 */
[----:B------:R-:W-:Y:S02]  /*eb00*/  LOP3.LUT R53, R51, 0xff, RZ, 0xc0, !PT ;  /* 0x000000ff33357812 */ /* 0x000fe400078ec0ff */
        /* <DEDUP_REMOVED lines=8> */
[----:B------:R-:W-:Y:S01]  /*eb90*/  PRMT R55, R24, 0x7604, R25 ;  /* 0x0000760418377816 */ /* 0x000fe20000000019 */
[----:B------:R-:W-:Y:S01]  /*eba0*/  IMAD.U32 R53, R53, 0x10000, RZ ;  /* 0x0001000035357824 */ /* 0x000fe200078e00ff */
[----:B------:R-:W-:Y:S01]  /*ebb0*/  SHF.R.U32.HI R25, RZ, 0x10, R47 ;  /* 0x00000010ff197819 */ /* 0x000fe2000001162f */
[----:B------:R-:W-:Y:S01]  /*ebc0*/  IMAD.U32 R3, R3, 0x10000, RZ ;  /* 0x0001000003037824 */ /* 0x000fe200078e00ff */
[----:B------:R-:W-:-:S02]  /*ebd0*/  SHF.R.U32.HI R61, RZ, 0x10, R51 ;  /* 0x00000010ff3d7819 */ /* 0x000fc40000011633 */
[----:B------:R-:W-:Y:S01]  /*ebe0*/  LOP3.LUT R59, R20, 0xff0000, R53, 0xf8, !PT ;  /* 0x00ff0000143b7812 */ /* 0x000fe200078ef835 */
[----:B------:R-:W-:Y:S01]  /*ebf0*/  IMAD.U32 R25, R25, 0x10000, RZ ;  /* 0x0001000019197824 */ /* 0x000fe200078e00ff */
[----:B------:R-:W-:Y:S01]  /*ec00*/  LOP3.LUT R3, R12, 0xff0000, R3, 0xf8, !PT ;  /* 0x00ff00000c037812 */ /* 0x000fe200078ef803 */
[----:B------:R-:W-:Y:S01]  /*ec10*/  IMAD.U32 R61, R61, 0x10000, RZ ;  /* 0x000100003d3d7824 */ /* 0x000fe200078e00ff */
[----:B------:R-:W-:Y:S02]  /*ec20*/  LOP3.LUT R59, R59, 0xff000000, R49, 0xf8, !PT ;  /* 0xff0000003b3b7812 */ /* 0x000fe400078ef831 */
[----:B------:R-:W-:Y:S02]  /*ec30*/  LOP3.LUT R25, R14, 0xff0000, R25, 0xf8, !PT ;  /* 0x00ff00000e197812 */ /* 0x000fe400078ef819 */
[----:B------:R-:W-:Y:S02]  /*ec40*/  LOP3.LUT R54, R3, 0xff000000, R45, 0xf8, !PT ;  /* 0xff00000003367812 */ /* 0x000fe400078ef82d */
[----:B------:R-:W-:-:S02]  /*ec50*/  LOP3.LUT R3, R55, 0xff0000, R50, 0xf8, !PT ;  /* 0x00ff000037037812 */ /* 0x000fc400078ef832 */
[----:B------:R-:W-:Y:S02]  /*ec60*/  LOP3.LUT R13, R13, 0xff0000, R44, 0xf8, !PT ;  /* 0x00ff00000d0d7812 */ /* 0x000fe400078ef82c */
[----:B------:R-:W-:Y:S02]  /*ec70*/  LOP3.LUT R55, R25, 0xff000000, R47, 0xf8, !PT ;  /* 0xff00000019377812 */ /* 0x000fe400078ef82f */
[----:B------:R-:W-:Y:S02]  /*ec80*/  F2FP.F16.E4M3.UNPACK_B R49, R59 ;  /* 0x0000003bff31723e */ /* 0x000fe400020006ff */
[----:B-1----:R-:W-:Y:S02]  /*ec90*/  F2FP.F16.E4M3.UNPACK_B R25, R9 ;  /* 0x00000009ff19723e */ /* 0x002fe400020006ff */
[----:B------:R-:W-:Y:S02]  /*eca0*/  LOP3.LUT R27, R27, 0xff0000, R48, 0xf8, !PT ;  /* 0x00ff00001b1b7812 */ /* 0x000fe400078ef830 */
[----:B------:R-:W-:-:S02]  /*ecb0*/  F2FP.F16.E4M3.UNPACK_B R47, R54 ;  /* 0x00000036ff2f723e */ /* 0x000fc400020006ff */
[----:B------:R-:W-:Y:S02]  /*ecc0*/  LOP3.LUT R15, R15, 0xff0000, R46, 0xf8, !PT ;  /* 0x00ff00000f0f7812 */ /* 0x000fe400078ef82e */
[----:B------:R-:W-:Y:S02]  /*ecd0*/  LOP3.LUT R53, R13, 0xff000000, R44, 0xf8, !PT ;  /* 0xff0000000d357812 */ /* 0x000fe400078ef82c */
[----:B------:R-:W-:Y:S01]  /*ece0*/  LOP3.LUT R60, R3, 0xff000000, R50, 0xf8, !PT ;  /* 0xff000000033c7812 */ /* 0x000fe200078ef832 */
[----:B------:R-:W-:Y:S01]  /*ecf0*/  HADD2.F32 R50, -RZ, R49.H0_H0 ;  /* 0x20000031ff327230 */ /* 0x000fe20000004100 */
[-C--:B--2---:R-:W-:Y:S02]  /*ed00*/  F2FP.F16.E4M3.UNPACK_B R13, R5.reuse ;  /* 0x00000005ff0d723e */ /* 0x084fe400020006ff */
[----:B------:R-:W-:Y:S01]  /*ed10*/  F2FP.F16.E4M3.UNPACK_B R14, R5.H1 ;  /* 0x00000005ff0e723e */ /* 0x000fe200030006ff */
[----:B------:R-:W-:Y:S01]  /*ed20*/  HADD2.F32 R5, -RZ, R25.H0_H0 ;  /* 0x20000019ff057230 */ /* 0x000fe20000004100 */
[----:B------:R-:W-:Y:S01]  /*ed30*/  LOP3.LUT R58, R27, 0xff000000, R48, 0xf8, !PT ;  /* 0xff0000001b3a7812 */ /* 0x000fe200078ef830 */
[----:B------:R-:W-:Y:S01]  /*ed40*/  HADD2.F32 R48, -RZ, R47.H0_H0 ;  /* 0x2000002fff307230 */ /* 0x000fe20000004100 */
[----:B------:R-:W-:Y:S01]  /*ed50*/  LOP3.LUT R61, R26, 0xff0000, R61, 0xf8, !PT ;  /* 0x00ff00001a3d7812 */ /* 0x000fe200078ef83d */
[----:B------:R-:W-:Y:S01]  /*ed60*/  HADD2.F32 R25, -RZ, R25.H1_H1 ;  /* 0x30000019ff197230 */ /* 0x000fe20000004100 */
[----:B------:R-:W-:-:S02]  /*ed70*/  LOP3.LUT R12, R15, 0xff000000, R46, 0xf8, !PT ;  /* 0xff0000000f0c7812 */ /* 0x000fc400078ef82e */
[-C--:B------:R-:W-:Y:S02]  /*ed80*/  F2FP.F16.E4M3.UNPACK_B R3, R6.reuse ;  /* 0x00000006ff03723e */ /* 0x080fe400020006ff */
[----:B------:R-:W-:Y:S01]  /*ed90*/  F2FP.F16.E4M3.UNPACK_B R15, R6.H1 ;  /* 0x00000006ff0f723e */ /* 0x000fe200030006ff */
[----:B------:R-:W-:Y:S01]  /*eda0*/  HADD2.F32 R6, -RZ, R13.H0_H0 ;  /* 0x2000000dff067230 */ /* 0x000fe20000004100 */
[----:B------:R-:W-:Y:S01]  /*edb0*/  F2FP.F16.E4M3.UNPACK_B R26, R9.H1 ;  /* 0x00000009ff1a723e */ /* 0x000fe200030006ff */
[----:B------:R-:W-:Y:S01]  /*edc0*/  FMUL.FTZ R9, R5, R50 ;  /* 0x0000003205097220 */ /* 0x000fe20000410000 */
[----:B------:R-:W-:Y:S01]  /*edd0*/  LOP3.LUT R61, R61, 0xff000000, R51, 0xf8, !PT ;  /* 0xff0000003d3d7812 */ /* 0x000fe200078ef833 */
[-C--:B------:R-:W-:Y:S01]  /*ede0*/  FMUL.FTZ R51, R5, R48.reuse ;  /* 0x0000003005337220 */ /* 0x080fe20000410000 */
[----:B------:R-:W-:Y:S01]  /*edf0*/  F2FP.F16.E4M3.UNPACK_B R59, R59.H1 ;  /* 0x0000003bff3b723e */ /* 0x000fe200030006ff */
[C---:B------:R-:W-:Y:S01]  /*ee00*/  FFMA.FTZ R5, R6.reuse, R48, -R9 ;  /* 0x0000003006057223 */ /* 0x040fe20000010809 */
[----:B------:R-:W-:Y:S01]  /*ee10*/  F2FP.F16.E4M3.UNPACK_B R54, R54.H1 ;  /* 0x00000036ff36723e */ /* 0x000fe200030006ff */
[----:B------:R-:W-:Y:S01]  /*ee20*/  FFMA.FTZ R9, R6, R50, R51 ;  /* 0x0000003206097223 */ /* 0x000fe20000010033 */
[----:B------:R-:W-:Y:S01]  /*ee30*/  HADD2.F32 R50, -RZ, R49.H1_H1 ;  /* 0x30000031ff327230 */ /* 0x000fe20000004100 */
[-C--:B------:R-:W-:Y:S01]  /*ee40*/  F2FP.F16.E4M3.UNPACK_B R27, R10.reuse ;  /* 0x0000000aff1b723e */ /* 0x080fe200020006ff */
[----:B------:R-:W-:Y:S01]  /*ee50*/  HADD2.F32 R48, -RZ, R47.H1_H1 ;  /* 0x3000002fff307230 */ /* 0x000fe20000004100 */
[----:B------:R-:W-:Y:S01]  /*ee60*/  F2FP.F16.E4M3.UNPACK_B R44, R10.H1 ;  /* 0x0000000aff2c723e */ /* 0x000fe200030006ff */
[----:B------:R-:W-:-:S02]  /*ee70*/  HADD2.F32 R13, -RZ, R13.H1_H1 ;  /* 0x3000000dff0d7230 */ /* 0x000fc40000004100 */
[C---:B------:R-:W-:Y:S01]  /*ee80*/  FMUL.FTZ R62, R25.reuse, R50 ;  /* 0x00000032193e7220 */ /* 0x040fe20000410000 */
[----:B------:R-:W-:Y:S02]  /*ee90*/  HADD2.F32 R49, -RZ, R59.H0_H0 ;  /* 0x2000003bff317230 */ /* 0x000fe40000004100 */
[-C--:B------:R-:W-:Y:S01]  /*eea0*/  FMUL.FTZ R25, R25, R48.reuse ;  /* 0x0000003019197220 */ /* 0x080fe20000410000 */
[----:B------:R-:W-:Y:S02]  /*eeb0*/  HADD2.F32 R10, -RZ, R26.H0_H0 ;  /* 0x2000001aff0a7230 */ /* 0x000fe40000004100 */
[C---:B------:R-:W-:Y:S01]  /*eec0*/  FFMA.FTZ R62, R13.reuse, R48, -R62 ;  /* 0x000000300d3e7223 */ /* 0x040fe2000001083e */
[----:B------:R-:W-:Y:S01]  /*eed0*/  HADD2.F32 R47, -RZ, R54.H0_H0 ;  /* 0x20000036ff2f7230 */ /* 0x000fe20000004100 */
[----:B------:R-:W-:Y:S01]  /*eee0*/  F2FP.F16.E4M3.UNPACK_B R45, R11 ;  /* 0x0000000bff2d723e */ /* 0x000fe200020006ff */
[----:B------:R-:W-:Y:S02]  /*eef0*/  HADD2.F32 R6, -RZ, R14.H0_H0 ;  /* 0x2000000eff067230 */ /* 0x000fe40000004100 */
[C---:B------:R-:W-:Y:S01]  /*ef00*/  FMUL.FTZ R51, R10.reuse, R49 ;  /* 0x000000310a337220 */ /* 0x040fe20000410000 */
[----:B------:R-:W-:Y:S01]  /*ef10*/  FFMA.FTZ R50, R13, R50, R25 ;  /* 0x000000320d327223 */ /* 0x000fe20000010019 */
[----:B------:R-:W-:Y:S01]  /*ef20*/  FMUL.FTZ R10, R10, R47 ;  /* 0x0000002f0a0a7220 */ /* 0x000fe20000410000 */
[----:B------:R-:W-:Y:S01]  /*ef30*/  F2FP.F16.E4M3.UNPACK_B R48, R61 ;  /* 0x0000003dff30723e */ /* 0x000fe200020006ff */
[C---:B------:R-:W-:Y:S01]  /*ef40*/  FFMA.FTZ R63, R6.reuse, R47, -R51 ;  /* 0x0000002f063f7223 */ /* 0x040fe20000010833 */
[----:B------:R-:W-:Y:S01]  /*ef50*/  F2FP.F16.E4M3.UNPACK_B R25, R55 ;  /* 0x00000037ff19723e */ /* 0x000fe200020006ff */
[----:B------:R-:W-:Y:S01]  /*ef60*/  FFMA.FTZ R64, R6, R49, R10 ;  /* 0x0000003106407223 */ /* 0x000fe2000001000a */
[----:B------:R-:W-:Y:S01]  /*ef70*/  F2FP.F16.E4M3.UNPACK_B R20, R7 ;  /* 0x00000007ff14723e */ /* 0x000fe200020006ff */
[----:B------:R-:W-:Y:S01]  /*ef80*/  HADD2.F32 R13, -RZ, R54.H1_H1 ;  /* 0x30000036ff0d7230 */ /* 0x000fe20000004100 */
[----:B------:R-:W-:Y:S01]  /*ef90*/  F2FP.F16.E4M3.UNPACK_B R46, R11.H1 ;  /* 0x0000000bff2e723e */ /* 0x000fe200030006ff */
[----:B------:R-:W-:Y:S01]  /*efa0*/  HADD2.F32 R26, -RZ, R26.H1_H1 ;  /* 0x3000001aff1a7230 */ /* 0x000fe20000004100 */
[----:B------:R-:W-:Y:S01]  /*efb0*/  F2FP.F16.E4M3.UNPACK_B R61, R61.H1 ;  /* 0x0000003dff3d723e */ /* 0x000fe200030006ff */
[----:B------:R-:W-:Y:S01]  /*efc0*/  HADD2.F32 R49, -RZ, R48.H0_H0 ;  /* 0x20000030ff317230 */ /* 0x000fe20000004100 */
[----:B------:R-:W-:Y:S01]  /*efd0*/  F2FP.F16.E4M3.UNPACK_B R24, R7.H1 ;  /* 0x00000007ff18723e */ /* 0x000fe200030006ff */
[----:B------:R-:W-:-:S02]  /*efe0*/  HADD2.F32 R10, -RZ, R45.H0_H0 ;  /* 0x2000002dff0a7230 */ /* 0x000fc40000004100 */
[----:B------:R-:W-:Y:S01]  /*eff0*/  FMUL.FTZ R54, R26, R13 ;  /* 0x0000000d1a367220 */ /* 0x000fe20000410000 */
[----:B------:R-:W-:Y:S01]  /*f000*/  HADD2.F32 R47, -RZ, R25.H0_H0 ;  /* 0x20000019ff2f7230 */ /* 0x000fe20000004100 */
[----:B------:R-:W-:Y:S01]  /*f010*/  F2FP.F16.E4M3.UNPACK_B R55, R55.H1 ;  /* 0x00000037ff37723e */ /* 0x000fe200030006ff */
[----:B------:R-:W-:Y:S02]  /*f020*/  HADD2.F32 R59, -RZ, R59.H1_H1 ;  /* 0x3000003bff3b7230 */ /* 0x000fe40000004100 */
[C---:B------:R-:W-:Y:S01]  /*f030*/  FMUL.FTZ R65, R10.reuse, R49 ;  /* 0x000000310a417220 */ /* 0x040fe20000410000 */
[----:B------:R-:W-:Y:S02]  /*f040*/  HADD2.F32 R14, -RZ, R14.H1_H1 ;  /* 0x3000000eff0e7230 */ /* 0x000fe40000004100 */
[----:B------:R-:W-:Y:S01]  /*f050*/  FMUL.FTZ R10, R10, R47 ;  /* 0x0000002f0a0a7220 */ /* 0x000fe20000410000 */
[----:B------:R-:W-:Y:S02]  /*f060*/  HADD2.F32 R6, -RZ, R20.H0_H0 ;  /* 0x20000014ff067230 */ /* 0x000fe40000004100 */
[----:B------:R-:W-:Y:S01]  /*f070*/  FMUL.FTZ R51, R26, R59 ;  /* 0x0000003b1a337220 */ /* 0x000fe20000410000 */
[----:B------:R-:W-:-:S02]  /*f080*/  HADD2.F32 R48, -RZ, R48.H1_H1 ;  /* 0x30000030ff307230 */ /* 0x000fc40000004100 */
[----:B------:R-:W-:Y:S01]  /*f090*/  FFMA.FTZ R59, R14, R59, R54 ;  /* 0x0000003b0e3b7223 */ /* 0x000fe20000010036 */
[----:B------:R-:W-:Y:S02]  /*f0a0*/  HADD2.F32 R45, -RZ, R45.H1_H1 ;  /* 0x3000002dff2d7230 */ /* 0x000fe40000004100 */
[C---:B------:R-:W-:Y:S01]  /*f0b0*/  FFMA.FTZ R65, R6.reuse, R47, -R65 ;  /* 0x0000002f06417223 */ /* 0x040fe20000010841 */
[----:B------:R-:W-:Y:S01]  /*f0c0*/  FFMA.FTZ R54, R6, R49, R10 ;  /* 0x0000003106367223 */ /* 0x000fe2000001000a */
[----:B------:R-:W-:Y:S02]  /*f0d0*/  HADD2.F32 R47, -RZ, R61.H0_H0 ;  /* 0x2000003dff2f7230 */ /* 0x000fe40000004100 */
[----:B------:R-:W-:Y:S01]  /*f0e0*/  FFMA.FTZ R26, R14, R13, -R51 ;  /* 0x0000000d0e1a7223 */ /* 0x000fe20000010833 */
[----:B------:R-:W-:Y:S01]  /*f0f0*/  HADD2.F32 R10, -RZ, R46.H0_H0 ;  /* 0x2000002eff0a7230 */ /* 0x000fe20000004100 */
[----:B------:R-:W-:Y:S01]  /*f100*/  F2FP.F16.E4M3.UNPACK_B R11, R8 ;  /* 0x00000008ff0b723e */ /* 0x000fe200020006ff */
[----:B------:R-:W-:-:S02]  /*f110*/  HADD2.F32 R25, -RZ, R25.H1_H1 ;  /* 0x30000019ff197230 */ /* 0x000fc40000004100 */
[C---:B------:R-:W-:Y:S01]  /*f120*/  FMUL.FTZ R49, R45.reuse, R48 ;  /* 0x000000302d317220 */ /* 0x040fe20000410000 */
[----:B------:R-:W-:Y:S02]  /*f130*/  HADD2.F32 R13, -RZ, R55.H0_H0 ;  /* 0x20000037ff0d7230 */ /* 0x000fe40000004100 */
[C---:B------:R-:W-:Y:S01]  /*f140*/  FMUL.FTZ R51, R10.reuse, R47 ;  /* 0x0000002f0a337220 */ /* 0x040fe20000410000 */
[----:B------:R-:W-:Y:S01]  /*f150*/  HADD2.F32 R6, -RZ, R24.H0_H0 ;  /* 0x20000018ff067230 */ /* 0x000fe20000004100 */
[----:B------:R-:W-:Y:S01]  /*f160*/  F2FP.F16.E4M3.UNPACK_B R8, R8.H1 ;  /* 0x00000008ff08723e */ /* 0x000fe200030006ff */
[----:B------:R-:W-:Y:S02]  /*f170*/  HADD2.F32 R20, -RZ, R20.H1_H1 ;  /* 0x30000014ff147230 */ /* 0x000fe40000004100 */
[----:B------:R-:W-:Y:S01]  /*f180*/  FMUL.FTZ R45, R45, R25 ;  /* 0x000000192d2d7220 */ /* 0x000fe20000410000 */
[-C--:B------:R-:W-:Y:S01]  /*f190*/  FMUL.FTZ R10, R10, R13.reuse ;  /* 0x0000000d0a0a7220 */ /* 0x080fe20000410000 */
[----:B------:R-:W-:Y:S01]  /*f1a0*/  FFMA.FTZ R68, R6, R13, -R51 ;  /* 0x0000000d06447223 */ /* 0x000fe20000010833 */
[----:B------:R-:W-:Y:S01]  /*f1b0*/  F2FP.F16.E4M3.UNPACK_B R14, R58.H1 ;  /* 0x0000003aff0e723e */ /* 0x000fe200030006ff */
[----:B------:R-:W-:Y:S01]  /*f1c0*/  FFMA.FTZ R67, R20, R48, R45 ;  /* 0x0000003014437223 */ /* 0x000fe2000001002d */
[----:B------:R-:W-:Y:S01]  /*f1d0*/  F2FP.F16.E4M3.UNPACK_B R13, R53.H1 ;  /* 0x00000035ff0d723e */ /* 0x000fe200030006ff */
[----:B------:R-:W-:Y:S01]  /*f1e0*/  FFMA.FTZ R69, R6, R47, R10 ;  /* 0x0000002f06457223 */ /* 0x000fe2000001000a */
[-C--:B------:R-:W-:Y:S01]  /*f1f0*/  F2FP.F16.E4M3.UNPACK_B R7, R4.reuse ;  /* 0x00000004ff07723e */ /* 0x080fe200020006ff */
[----:B------:R-:W-:Y:S01]  /*f200*/  HADD2.F32 R61, -RZ, R61.H1_H1 ;  /* 0x3000003dff3d7230 */ /* 0x000fe20000004100 */
[----:B------:R-:W-:Y:S01]  /*f210*/  F2FP.F16.E4M3.UNPACK_B R4, R4.H1 ;  /* 0x00000004ff04723e */ /* 0x000fe200030006ff */
[----:B------:R-:W-:-:S02]  /*f220*/  HADD2.F32 R46, -RZ, R46.H1_H1 ;  /* 0x3000002eff2e7230 */ /* 0x000fc40000004100 */
        /* <DEDUP_REMOVED lines=8> */
[----:B------:R-:W-:Y:S01]  /*f2b0*/  F2FP.F16.E4M3.UNPACK_B R53, R53 ;  /* 0x00000035ff35723e */ /* 0x000fe200020006ff */
[----:B------:R-:W-:-:S02]  /*f2c0*/  HADD2.F32 R24, -RZ, R24.H1_H1 ;  /* 0x30000018ff187230 */ /* 0x000fc40000004100 */
[C---:B------:R-:W-:Y:S01]  /*f2d0*/  FMUL.FTZ R47, R10.reuse, R45 ;  /* 0x0000002d0a2f7220 */ /* 0x040fe20000410000 */
[----:B------:R-:W-:Y:S02]  /*f2e0*/  HADD2.F32 R6, -RZ, R4.H0_H0 ;  /* 0x20000004ff067230 */ /* 0x000fe40000004100 */
[----:B------:R-:W-:Y:S01]  /*f2f0*/  FMUL.FTZ R10, R10, R25 ;  /* 0x000000190a0a7220 */ /* 0x000fe20000410000 */
[----:B------:R-:W-:Y:S02]  /*f300*/  HADD2.F32 R8, -RZ, R8.H1_H1 ;  /* 0x30000008ff087230 */ /* 0x000fe40000004100 */
[C---:B------:R-:W-:Y:S01]  /*f310*/  FFMA.FTZ R55, R24.reuse, R55, -R49 ;  /* 0x0000003718377223 */ /* 0x040fe20000010831 */
[----:B------:R-:W-:Y:S01]  /*f320*/  FFMA.FTZ R70, R24, R61, R46 ;  /* 0x0000003d18467223 */ /* 0x000fe2000001002e */
[C---:B------:R-:W-:Y:S01]  /*f330*/  FFMA.FTZ R24, R6.reuse, R45, R10 ;  /* 0x0000002d06187223 */ /* 0x040fe2000001000a */
[----:B------:R-:W-:Y:S02]  /*f340*/  HADD2.F32 R45, -RZ, R14.H1_H1 ;  /* 0x3000000eff2d7230 */ /* 0x000fe40000004100 */
[----:B------:R-:W-:Y:S01]  /*f350*/  FFMA.FTZ R20, R6, R25, -R47 ;  /* 0x0000001906147223 */ /* 0x000fe2000001082f */
[----:B------:R-:W-:Y:S01]  /*f360*/  HADD2.F32 R13, -RZ, R13.H1_H1 ;  /* 0x3000000dff0d7230 */ /* 0x000fe20000004100 */
[----:B------:R-:W-:Y:S01]  /*f370*/  F2FP.F16.E4M3.UNPACK_B R10, R60.H1 ;  /* 0x0000003cff0a723e */ /* 0x000fe200030006ff */
[----:B------:R-:W-:-:S02]  /*f380*/  HADD2.F32 R4, -RZ, R4.H1_H1 ;  /* 0x30000004ff047230 */ /* 0x000fc40000004100 */
[C---:B------:R-:W-:Y:S01]  /*f390*/  FMUL.FTZ R47, R8.reuse, R45 ;  /* 0x0000002d082f7220 */ /* 0x040fe20000410000 */
[--C-:B------:R-:W-:Y:S02]  /*f3a0*/  HADD2.F32 R25, -RZ, R58.reuse.H0_H0 ;  /* 0x2000003aff197230 */ /* 0x100fe40000004100 */
[-C--:B------:R-:W-:Y:S01]  /*f3b0*/  FMUL.FTZ R8, R8, R13.reuse ;  /* 0x0000000d08087220 */ /* 0x080fe20000410000 */
[----:B------:R-:W-:Y:S02]  /*f3c0*/  HADD2.F32 R6, -RZ, R11.H0_H0 ;  /* 0x2000000bff067230 */ /* 0x000fe40000004100 */
[C---:B------:R-:W-:Y:S01]  /*f3d0*/  FFMA.FTZ R49, R4.reuse, R13, -R47 ;  /* 0x0000000d04317223 */ /* 0x040fe2000001082f */
[----:B------:R-:W-:Y:S02]  /*f3e0*/  HADD2.F32 R13, -RZ, R53.H0_H0 ;  /* 0x20000035ff0d7230 */ /* 0x000fe40000004100 */
[----:B------:R-:W-:Y:S01]  /*f3f0*/  FFMA.FTZ R51, R4, R45, R8 ;  /* 0x0000002d04337223 */ /* 0x000fe20000010008 */
[----:B------:R-:W-:-:S02]  /*f400*/  HADD2.F32 R58, -RZ, R58.H1_H1 ;  /* 0x3000003aff3a7230 */ /* 0x000fc40000004100 */
[C---:B------:R-:W-:Y:S01]  /*f410*/  FMUL.FTZ R45, R6.reuse, R25 ;  /* 0x00000019062d7220 */ /* 0x040fe20000410000 */
[----:B------:R-:W-:Y:S02]  /*f420*/  HADD2.F32 R11, -RZ, R11.H1_H1 ;  /* 0x3000000bff0b7230 */ /* 0x000fe40000004100 */
[-C--:B------:R-:W-:Y:S01]  /*f430*/  FMUL.FTZ R47, R6, R13.reuse ;  /* 0x0000000d062f7220 */ /* 0x080fe20000410000 */
[----:B------:R-:W-:Y:S01]  /*f440*/  HADD2.F32 R4, -RZ, R7.H0_H0 ;  /* 0x20000007ff047230 */ /* 0x000fe20000004100 */
[----:B------:R-:W-:Y:S01]  /*f450*/  F2FP.F16.E4M3.UNPACK_B R60, R60 ;  /* 0x0000003cff3c723e */ /* 0x000fe200020006ff */
[----:B------:R-:W-:Y:S02]  /*f460*/  HADD2.F32 R6, -RZ, R53.H1_H1 ;  /* 0x30000035ff067230 */ /* 0x000fe40000004100 */
[C---:B------:R-:W-:Y:S01]  /*f470*/  FMUL.FTZ R8, R11.reuse, R58 ;  /* 0x0000003a0b087220 */ /* 0x040fe20000410000 */
[----:B------:R-:W-:Y:S02]  /*f480*/  HADD2.F32 R7, -RZ, R7.H1_H1 ;  /* 0x30000007ff077230 */ /* 0x000fe40000004100 */
[C---:B------:R-:W-:Y:S01]  /*f490*/  FFMA.FTZ R45, R4.reuse, R13, -R45 ;  /* 0x0000000d042d7223 */ /* 0x040fe2000001082d */
[----:B------:R-:W-:Y:S01]  /*f4a0*/  FFMA.FTZ R47, R4, R25, R47 ;  /* 0x00000019042f7223 */ /* 0x000fe2000001002f */
[----:B------:R-:W-:Y:S01]  /*f4b0*/  F2FP.F16.E4M3.UNPACK_B R4, R12.H1 ;  /* 0x0000000cff04723e */ /* 0x000fe200030006ff */
[-C--:B------:R-:W-:Y:S01]  /*f4c0*/  FMUL.FTZ R13, R11, R6.reuse ;  /* 0x000000060b0d7220 */ /* 0x080fe20000410000 */
[----:B------:R-:W-:Y:S01]  /*f4d0*/  FFMA.FTZ R14, R7, R6, -R8 ;  /* 0x00000006070e7223 */ /* 0x000fe20000010808 */
[----:B------:R-:W-:Y:S01]  /*f4e0*/  HADD2.F32 R11, -RZ, R10.H0_H0 ;  /* 0x2000000aff0b7230 */ /* 0x000fe20000004100 */
[----:B------:R-:W-:Y:S01]  /*f4f0*/  F2FP.F16.E4M3.UNPACK_B R12, R12 ;  /* 0x0000000cff0c723e */ /* 0x000fe200020006ff */
[----:B------:R-:W-:-:S02]  /*f500*/  HADD2.F32 R6, -RZ, R44.H0_H0 ;  /* 0x2000002cff067230 */ /* 0x000fc40000004100 */
[----:B------:R-:W-:Y:S01]  /*f510*/  FFMA.FTZ R58, R7, R58, R13 ;  /* 0x0000003a073a7223 */ /* 0x000fe2000001000d */
[--C-:B------:R-:W-:Y:S01]  /*f520*/  HADD2.F32 R7, -RZ, R4.reuse.H0_H0 ;  /* 0x20000004ff077230 */ /* 0x100fe20000004100 */
[----:B------:R-:W-:Y:S01]  /*f530*/  F2FP.SATFINITE.E4M3.F32.PACK_AB_MERGE_C R26, R26, R63, RZ ;  /* 0x0000003f1a1a723e */ /* 0x000fe200048070ff */
[----:B------:R-:W-:Y:S02]  /*f540*/  HADD2.F32 R8, -RZ, R4.H1_H1 ;  /* 0x30000004ff087230 */ /* 0x000fe40000004100 */
[C---:B------:R-:W-:Y:S01]  /*f550*/  FMUL.FTZ R13, R6.reuse, R11 ;  /* 0x0000000b060d7220 */ /* 0x040fe20000410000 */
[----:B------:R-:W-:Y:S02]  /*f560*/  HADD2.F32 R4, -RZ, R15.H0_H0 ;  /* 0x2000000fff047230 */ /* 0x000fe40000004100 */
[----:B------:R-:W-:Y:S01]  /*f570*/  FMUL.FTZ R53, R6, R7 ;  /* 0x0000000706357220 */ /* 0x000fe20000410000 */
[----:B------:R-:W-:Y:S01]  /*f580*/  HADD2.F32 R10, -RZ, R10.H1_H1 ;  /* 0x3000000aff0a7230 */ /* 0x000fe20000004100 */
[----:B------:R-:W-:Y:S01]  /*f590*/  F2FP.SATFINITE.E4M3.F32.PACK_AB_MERGE_C R59, R59, R64, RZ ;  /* 0x000000403b3b723e */ /* 0x000fe200048070ff */
[----:B------:R-:W-:-:S02]  /*f5a0*/  HADD2.F32 R44, -RZ, R44.H1_H1 ;  /* 0x3000002cff2c7230 */ /* 0x000fc40000004100 */
[C---:B------:R-:W-:Y:S01]  /*f5b0*/  FFMA.FTZ R25, R4.reuse, R7, -R13 ;  /* 0x0000000704197223 */ /* 0x040fe2000001080d */
[----:B------:R-:W-:Y:S02]  /*f5c0*/  HADD2.F32 R15, -RZ, R15.H1_H1 ;  /* 0x3000000fff0f7230 */ /* 0x000fe40000004100 */
[----:B------:R-:W-:Y:S01]  /*f5d0*/  FFMA.FTZ R53, R4, R11, R53 ;  /* 0x0000000b04357223 */ /* 0x000fe20000010035 */
[--C-:B------:R-:W-:Y:S02]  /*f5e0*/  HADD2.F32 R11, -RZ, R60.reuse.H0_H0 ;  /* 0x2000003cff0b7230 */ /* 0x100fe40000004100 */
[C---:B------:R-:W-:Y:S01]  /*f5f0*/  FMUL.FTZ R6, R44.reuse, R10 ;  /* 0x0000000a2c067220 */ /* 0x040fe20000410000 */
[-C--:B------:R-:W-:Y:S01]  /*f600*/  FMUL.FTZ R7, R44, R8.reuse ;  /* 0x000000082c077220 */ /* 0x080fe20000410000 */
[----:B------:R-:W-:Y:S01]  /*f610*/  HADD2.F32 R60, -RZ, R60.H1_H1 ;  /* 0x3000003cff3c7230 */ /* 0x000fe20000004100 */
[----:B------:R-:W-:Y:S01]  /*f620*/  F2FP.SATFINITE.E4M3.F32.PACK_AB_MERGE_C R5, R62, R5, R26 ;  /* 0x000000053e05723e */ /* 0x000fe2000480701a */
[C---:B------:R-:W-:Y:S01]  /*f630*/  FFMA.FTZ R46, R15.reuse, R8, -R6 ;  /* 0x000000080f2e7223 */ /* 0x040fe20000010806 */
[----:B------:R-:W-:Y:S01]  /*f640*/  FFMA.FTZ R48, R15, R10, R7 ;  /* 0x0000000a0f307223 */ /* 0x000fe20000010007 */
[--C-:B------:R-:W-:Y:S01]  /*f650*/  HADD2.F32 R6, -RZ, R27.reuse.H0_H0 ;  /* 0x2000001bff067230 */ /* 0x100fe20000004100 */
[----:B------:R-:W-:Y:S01]  /*f660*/  F2FP.SATFINITE.E4M3.F32.PACK_AB_MERGE_C R9, R50, R9, R59 ;  /* 0x000000093209723e */ /* 0x000fe2000480703b */
[----:B------:R-:W-:Y:S01]  /*f670*/  HADD2.F32 R7, -RZ, R12.H0_H0 ;  /* 0x2000000cff077230 */ /* 0x000fe20000004100 */
[----:B------:R-:W-:Y:S01]  /*f680*/  F2FP.SATFINITE.E4M3.F32.PACK_AB_MERGE_C R25, R46, R25, RZ ;  /* 0x000000192e19723e */ /* 0x000fe200048070ff */
[----:B------:R-:W-:-:S02]  /*f690*/  HADD2.F32 R27, -RZ, R27.H1_H1 ;  /* 0x3000001bff1b7230 */ /* 0x000fc40000004100 */
[C---:B------:R-:W-:Y:S01]  /*f6a0*/  FMUL.FTZ R13, R6.reuse, R11 ;  /* 0x0000000b060d7220 */ /* 0x040fe20000410000 */
[----:B------:R-:W-:Y:S02]  /*f6b0*/  HADD2.F32 R12, -RZ, R12.H1_H1 ;  /* 0x3000000cff0c7230 */ /* 0x000fe40000004100 */
[----:B------:R-:W-:Y:S01]  /*f6c0*/  FMUL.FTZ R8, R6, R7 ;  /* 0x0000000706087220 */ /* 0x000fe20000410000 */
[--C-:B------:R-:W-:Y:S02]  /*f6d0*/  HADD2.F32 R4, -RZ, R3.reuse.H0_H0 ;  /* 0x20000003ff047230 */ /* 0x100fe40000004100 */
[C---:B------:R-:W-:Y:S01]  /*f6e0*/  FMUL.FTZ R44, R27.reuse, R60 ;  /* 0x0000003c1b2c7220 */ /* 0x040fe20000410000 */
[----:B------:R-:W-:Y:S02]  /*f6f0*/  HADD2.F32 R3, -RZ, R3.H1_H1 ;  /* 0x30000003ff037230 */ /* 0x000fe40000004100 */
[-C--:B------:R-:W-:Y:S01]  /*f700*/  FMUL.FTZ R27, R27, R12.reuse ;  /* 0x0000000c1b1b7220 */ /* 0x080fe20000410000 */
[----:B------:R-:W-:Y:S01]  /*f710*/  F2FP.SATFINITE.E4M3.F32.PACK_AB_MERGE_C R48, R48, R53, RZ ;  /* 0x000000353030723e */ /* 0x000fe200048070ff */
        /* <DEDUP_REMOVED lines=16> */
.L_x_1357:
[----:B------:R-:W-:Y:S05]  /*f820*/  BSYNC B1 ;  /* 0x0000000000017941 */ /* 0x000fea0003800000 */
.L_x_1356:
[----:B------:R-:W-:Y:S04]  /*f830*/  BSSY B1, `(.L_x_1358) ;  /* 0x0000100000017945 */ /* 0x000fe80003800000 */
[----:B------:R-:W-:Y:S05]  /*f840*/  @P1 BRA `(.L_x_1359) ;  /* 0x0000000c00f81947 */ /* 0x000fea0003800000 */
[----:B-1---5:R-:W-:Y:S02]  /*f850*/  SHF.R.U32.HI R3, RZ, 0x8, R28 ;  /* 0x00000008ff037819 */ /* 0x022fe4000001161c */
[----:B--23--:R-:W-:Y:S02]  /*f860*/  LOP3.LUT R0, R28, 0xff, RZ, 0xc0, !PT ;  /* 0x000000ff1c007812 */ /* 0x00cfe400078ec0ff */
[----:B------:R-:W-:Y:S02]  /*f870*/  LOP3.LUT R3, R3, 0xff, RZ, 0xc0, !PT ;  /* 0x000000ff03037812 */ /* 0x000fe400078ec0ff */
[----:B------:R-:W-:Y:S02]  /*f880*/  LEA.HI R8, R21, R218, RZ, 0x1c ;  /* 0x000000da15087211 */ /* 0x000fe400078fe0ff */
[----:B------:R-:W-:Y:S02]  /*f890*/  SHF.R.U32.HI R5, RZ, 0x8, R29 ;  /* 0x00000008ff057819 */ /* 0x000fe4000001161d */
[----:B------:R-:W-:Y:S01]  /*f8a0*/  PRMT R12, R3, 0x7604, R0 ;  /* 0x00007604030c7816 */ /* 0x000fe20000000000 */
[----:B------:R-:W-:Y:S01]  /*f8b0*/  IMAD.SHL.U32 R10, R8, 0x10, RZ ;  /* 0x00000010080a7824 */ /* 0x000fe200078e00ff */
[----:B------:R-:W-:-:S02]  /*f8c0*/  SHF.R.S32.HI R3, RZ, 0x1f, R8 ;  /* 0x0000001fff037819 */ /* 0x000fc40000011408 */
[----:B------:R-:W-:Y:S02]  /*f8d0*/  LOP3.LUT R4, R29, 0xff, RZ, 0xc0, !PT ;  /* 0x000000ff1d047812 */ /* 0x000fe400078ec0ff */
[----:B------:R-:W-:Y:S02]  /*f8e0*/  LOP3.LUT R5, R5, 0xff, RZ, 0xc0, !PT ;  /* 0x000000ff05057812 */ /* 0x000fe400078ec0ff */
[----:B------:R-:W-:Y:S02]  /*f8f0*/  SHF.R.U32.HI R0, RZ, 0x8, R30 ;  /* 0x00000008ff007819 */ /* 0x000fe4000001161e */
[----:B------:R-:W-:Y:S02]  /*f900*/  LEA.HI R9, R3, R8, RZ, 0x3 ;  /* 0x0000000803097211 */ /* 0x000fe400078f18ff */
[----:B------:R-:W-:Y:S02]  /*f910*/  PRMT R14, R5, 0x7604, R4 ;  /* 0x00007604050e7816 */ /* 0x000fe40000000004 */
[----:B------:R-:W-:-:S02]  /*f920*/  SHF.R.U32.HI R3, RZ, 0x8, R36 ;  /* 0x00000008ff037819 */ /* 0x000fc40000011624 */
[----:B------:R-:W-:Y:S02]  /*f930*/  LOP3.LUT R5, R0, 0xff, RZ, 0xc0, !PT ;  /* 0x000000ff00057812 */ /* 0x000fe400078ec0ff */
[----:B------:R-:W-:Y:S01]  /*f940*/  LOP3.LUT R0, R229, 0x70, R10, 0xf8, !PT ;  /* 0x00000070e5007812 */ /* 0x000fe200078ef80a */
[----:B------:R-:W-:Y:S01]  /*f950*/  IMAD.SHL.U32 R10, R9, 0x800, RZ ;  /* 0x00000800090a7824 */ /* 0x000fe200078e00ff */
[----:B------:R-:W-:Y:S02]  /*f960*/  LOP3.LUT R8, R36, 0xff, RZ, 0xc0, !PT ;  /* 0x000000ff24087812 */ /* 0x000fe400078ec0ff */
[----:B------:R-:W-:Y:S02]  /*f970*/  LOP3.LUT R9, R3, 0xff, RZ, 0xc0, !PT ;  /* 0x000000ff03097812 */ /* 0x000fe400078ec0ff */
[----:B------:R-:W-:Y:S02]  /*f980*/  LOP3.LUT R3, R0, R233, RZ, 0x3c, !PT ;  /* 0x000000e900037212 */ /* 0x000fe400078e3cff */
[----:B------:R-:W-:-:S02]  /*f990*/  LOP3.LUT R10, R10, 0xffffc000, RZ, 0xc0, !PT ;  /* 0xffffc0000a0a7812 */ /* 0x000fc400078ec0ff */
[----:B------:R-:W-:Y:S02]  /*f9a0*/  PRMT R27, R9, 0x7604, R8 ;  /* 0x00007604091b7816 */ /* 0x000fe40000000008 */
[----:B------:R-:W-:Y:S02]  /*f9b0*/  SHF.R.U32.HI R9, RZ, 0x8, R37 ;  /* 0x00000008ff097819 */ /* 0x000fe40000011625 */
[----:B------:R-:W-:Y:S02]  /*f9c0*/  IADD3 R3, R3, R10, R234 ;  /* 0x0000000a03037210 */ /* 0x000fe40007ffe0ea */
[----:B------:R-:W-:Y:S02]  /*f9d0*/  SHF.R.U32.HI R10, RZ, 0x8, R38 ;  /* 0x00000008ff0a7819 */ /* 0x000fe40000011626 */
[----:B------:R-:W-:Y:S02]  /*f9e0*/  LOP3.LUT R0, R37, 0xff, RZ, 0xc0, !PT ;  /* 0x000000ff25007812 */ /* 0x000fe400078ec0ff */
[----:B------:R-:W-:-:S02]  /*f9f0*/  LOP3.LUT R9, R9, 0xff, RZ, 0xc0, !PT ;  /* 0x000000ff09097812 */ /* 0x000fc400078ec0ff */
[----:B------:R-:W-:Y:S02]  /*fa00*/  SHF.R.U32.HI R13, RZ, 0x8, R39 ;  /* 0x00000008ff0d7819 */ /* 0x000fe40000011627 */
[----:B------:R-:W-:Y:S02]  /*fa10*/  LOP3.LUT R11, R10, 0xff, RZ, 0xc0, !PT ;  /* 0x000000ff0a0b7812 */ /* 0x000fe400078ec0ff */
[----:B------:R-:W-:Y:S02]  /*fa20*/  SHF.R.U32.HI R7, RZ, 0x8, R31 ;  /* 0x00000008ff077819 */ /* 0x000fe4000001161f */
[----:B------:R-:W-:Y:S02]  /*fa30*/  LOP3.LUT R8, R38, 0xff, RZ, 0xc0, !PT ;  /* 0x000000ff26087812 */ /* 0x000fe400078ec0ff */
[----:B------:R-:W-:Y:S02]  /*fa40*/  LOP3.LUT R10, R39, 0xff, RZ, 0xc0, !PT ;  /* 0x000000ff270a7812 */ /* 0x000fe400078ec0ff */
[----:B------:R-:W-:Y:S01]  /*fa50*/  PRMT R45, R9, 0x7604, R0 ;  /* 0x00007604092d7816 */ /* 0x000fe20000000000 */
[----:B------:R-:W-:Y:S01]  /*fa60*/  IMAD.IADD R0, R16, 0x1, R3 ;  /* 0x0000000110007824 */ /* 0x000fe200078e0203 */
[----:B------:R-:W-:-:S02]  /*fa70*/  LOP3.LUT R13, R13, 0xff, RZ, 0xc0, !PT ;  /* 0x000000ff0d0d7812 */ /* 0x000fc400078ec0ff */
[----:B------:R-:W-:Y:S02]  /*fa80*/  LOP3.LUT R4, R30, 0xff, RZ, 0xc0, !PT ;  /* 0x000000ff1e047812 */ /* 0x000fe400078ec0ff */
[----:B------:R-:W-:Y:S02]  /*fa90*/  LOP3.LUT R6, R31, 0xff, RZ, 0xc0, !PT ;  /* 0x000000ff1f067812 */ /* 0x000fe400078ec0ff */
[----:B------:R-:W-:Y:S02]  /*faa0*/  LOP3.LUT R7, R7, 0xff, RZ, 0xc0, !PT ;  /* 0x000000ff07077812 */ /* 0x000fe400078ec0ff */
[----:B------:R-:W-:Y:S02]  /*fab0*/  PRMT R47, R11, 0x7604, R8 ;  /* 0x000076040b2f7816 */ /* 0x000fe40000000008 */
[----:B------:R-:W-:Y:S02]  /*fac0*/  PRMT R53, R13, 0x7604, R10 ;  /* 0x000076040d357816 */ /* 0x000fe4000000000a */
[----:B------:R-:W1:Y:S01]  /*fad0*/  LDS.128 R8, [R0+0x18000] ;  /* 0x0180000000087984 */ /* 0x000e620000000c00 */
[----:B------:R-:W-:-:S02]  /*fae0*/  PRMT R20, R5, 0x7604, R4 ;  /* 0x0000760405147816 */ /* 0x000fc40000000004 */
[----:B------:R-:W-:Y:S02]  /*faf0*/  PRMT R25, R7, 0x7604, R6 ;  /* 0x0000760407197816 */ /* 0x000fe40000000006 */
[----:B------:R-:W2:Y:S01]  /*fb00*/  LDS.128 R4, [R225+0x18000] ;  /* 0x01800000e1047984 */ /* 0x000ea20000000c00 */
[----:B------:R-:W-:Y:S02]  /*fb10*/  SHF.R.U32.HI R13, RZ, 0x10, R29 ;  /* 0x00000010ff0d7819 */ /* 0x000fe4000001161d */
[----:B------:R-:W-:Y:S02]  /*fb20*/  SHF.R.U32.HI R24, RZ, 0x10, R31 ;  /* 0x00000010ff187819 */ /* 0x000fe4000001161f */
[----:B------:R-:W-:Y:S02]  /*fb30*/  LOP3.LUT R13, R13, 0xff, RZ, 0xc0, !PT ;  /* 0x000000ff0d0d7812 */ /* 0x000fe400078ec0ff */
[----:B------:R-:W-:Y:S02]  /*fb40*/  SHF.R.U32.HI R15, RZ, 0x10, R30 ;  /* 0x00000010ff0f7819 */ /* 0x000fe4000001161e */
        /* <DEDUP_REMOVED lines=14> */
[----:B------:R-:W-:Y:S02]  /*fc30*/  LOP3.LUT R24, R24, 0xff, RZ, 0xc0, !PT ;  /* 0x000000ff18187812 */ /* 0x000fe400078ec0ff */
[----:B------:R-:W-:Y:S02]  /*fc40*/  LOP3.LUT R20, R20, 0xff, RZ, 0xc0, !PT ;  /* 0x000000ff14147812 */ /* 0x000fe400078ec0ff */
[----:B------:R-:W-:Y:S02]  /*fc50*/  LOP3.LUT R49, R49, 0xff000000, R37, 0xf8, !PT ;  /* 0xff00000031317812 */ /* 0x000fe400078ef825 */
[----:B------:R-:W-:Y:S02]  /*fc60*/  LOP3.LUT R45, R13, 0xff000000, R29, 0xf8, !PT ;  /* 0xff0000000d2d7812 */ /* 0x000fe400078ef81d */
[----:B------:R-:W-:-:S02]  /*fc70*/  LOP3.LUT R12, R12, 0xff, RZ, 0xc0, !PT ;  /* 0x000000ff0c0c7812 */ /* 0x000fc400078ec0ff */
[----:B------:R-:W-:Y:S02]  /*fc80*/  PRMT R53, R24, 0x7054, R53 ;  /* 0x0000705418357816 */ /* 0x000fe40000000035 */
[----:B------:R-:W-:Y:S02]  /*fc90*/  PRMT R51, R20, 0x7054, R47 ;  /* 0x0000705414337816 */ /* 0x000fe4000000002f */
[----:B------:R-:W-:Y:S02]  /*fca0*/  LOP3.LUT R46, R15, 0xff000000, R30, 0xf8, !PT ;  /* 0xff0000000f2e7812 */ /* 0x000fe400078ef81e */
[----:B------:R-:W-:Y:S02]  /*fcb0*/  F2FP.F16.E4M3.UNPACK_B R37, R49 ;  /* 0x00000031ff25723e */ /* 0x000fe400020006ff */
[----:B-1----:R-:W-:Y:S02]  /*fcc0*/  F2FP.F16.E4M3.UNPACK_B R24, R9 ;  /* 0x00000009ff18723e */ /* 0x002fe400020006ff */
[----:B------:R-:W-:-:S02]  /*fcd0*/  F2FP.F16.E4M3.UNPACK_B R30, R45 ;  /* 0x0000002dff1e723e */ /* 0x000fc400020006ff */
[----:B------:R-:W-:Y:S02]  /*fce0*/  PRMT R27, R12, 0x7054, R27 ;  /* 0x000070540c1b7816 */ /* 0x000fe4000000001b */
[----:B------:R-:W-:Y:S01]  /*fcf0*/  LOP3.LUT R48, R51, 0xff000000, R38, 0xf8, !PT ;  /* 0xff00000033307812 */ /* 0x000fe200078ef826 */
[----:B------:R-:W-:Y:S01]  /*fd00*/  HADD2.F32 R38, -RZ, R37.H0_H0 ;  /* 0x20000025ff267230 */ /* 0x000fe20000004100 */
[-C--:B--2---:R-:W-:Y:S02]  /*fd10*/  F2FP.F16.E4M3.UNPACK_B R12, R5.reuse ;  /* 0x00000005ff0c723e */ /* 0x084fe400020006ff */
[----:B------:R-:W-:Y:S01]  /*fd20*/  F2FP.F16.E4M3.UNPACK_B R13, R5.H1 ;  /* 0x00000005ff0d723e */ /* 0x000fe200030006ff */
[----:B------:R-:W-:Y:S01]  /*fd30*/  HADD2.F32 R5, -RZ, R24.H0_H0 ;  /* 0x20000018ff057230 */ /* 0x000fe20000004100 */
[----:B------:R-:W-:Y:S01]  /*fd40*/  LOP3.LUT R47, R25, 0xff000000, R31, 0xf8, !PT ;  /* 0xff000000192f7812 */ /* 0x000fe200078ef81f */
[----:B------:R-:W-:Y:S01]  /*fd50*/  HADD2.F32 R31, -RZ, R30.H0_H0 ;  /* 0x2000001eff1f7230 */ /* 0x000fe20000004100 */
[-C--:B------:R-:W-:Y:S01]  /*fd60*/  F2FP.F16.E4M3.UNPACK_B R15, R7.reuse ;  /* 0x00000007ff0f723e */ /* 0x080fe200020006ff */
[----:B------:R-:W-:Y:S01]  /*fd70*/  HADD2.F32 R24, -RZ, R24.H1_H1 ;  /* 0x30000018ff187230 */ /* 0x000fe20000004100 */
[----:B------:R-:W-:-:S02]  /*fd80*/  F2FP.F16.E4M3.UNPACK_B R20, R7.H1 ;  /* 0x00000007ff14723e */ /* 0x000fc400030006ff */
[-C--:B------:R-:W-:Y:S02]  /*fd90*/  F2FP.F16.E4M3.UNPACK_B R7, R6.reuse ;  /* 0x00000006ff07723e */ /* 0x080fe400020006ff */
[----:B------:R-:W-:Y:S01]  /*fda0*/  F2FP.F16.E4M3.UNPACK_B R14, R6.H1 ;  /* 0x00000006ff0e723e */ /* 0x000fe200030006ff */
[----:B------:R-:W-:Y:S01]  /*fdb0*/  HADD2.F32 R6, -RZ, R12.H0_H0 ;  /* 0x2000000cff067230 */ /* 0x000fe20000004100 */
[----:B------:R-:W-:Y:S01]  /*fdc0*/  F2FP.F16.E4M3.UNPACK_B R25, R9.H1 ;  /* 0x00000009ff19723e */ /* 0x000fe200030006ff */
[-C--:B------:R-:W-:Y:S01]  /*fdd0*/  FMUL.FTZ R9, R5, R38.reuse ;  /* 0x0000002605097220 */ /* 0x080fe20000410000 */
[----:B------:R-:W-:Y:S01]  /*fde0*/  LOP3.LUT R53, R53, 0xff000000, R39, 0xf8, !PT ;  /* 0xff00000035357812 */ /* 0x000fe200078ef827 */
[----:B------:R-:W-:Y:S01]  /*fdf0*/  FMUL.FTZ R39, R5, R31 ;  /* 0x0000001f05277220 */ /* 0x000fe20000410000 */
[----:B------:R-:W-:Y:S01]  /*fe00*/  F2FP.F16.E4M3.UNPACK_B R49, R49.H1 ;  /* 0x00000031ff31723e */ /* 0x000fe200030006ff */
[C---:B------:R-:W-:Y:S01]  /*fe10*/  FFMA.FTZ R5, R6.reuse, R31, -R9 ;  /* 0x0000001f06057223 */ /* 0x040fe20000010809 */
[----:B------:R-:W-:Y:S01]  /*fe20*/  LOP3.LUT R36, R27, 0xff000000, R36, 0xf8, !PT ;  /* 0xff0000001b247812 */ /* 0x000fe200078ef824 */
[----:B------:R-:W-:Y:S01]  /*fe30*/  FFMA.FTZ R9, R6, R38, R39 ;  /* 0x0000002606097223 */ /* 0x000fe20000010027 */
[-C--:B------:R-:W-:Y:S01]  /*fe40*/  F2FP.F16.E4M3.UNPACK_B R26, R10.reuse ;  /* 0x0000000aff1a723e */ /* 0x080fe200020006ff */
[----:B------:R-:W-:Y:S01]  /*fe50*/  HADD2.F32 R39, -RZ, R37.H1_H1 ;  /* 0x30000025ff277230 */ /* 0x000fe20000004100 */
[----:B------:R-:W-:Y:S01]  /*fe60*/  F2FP.F16.E4M3.UNPACK_B R27, R10.H1 ;  /* 0x0000000aff1b723e */ /* 0x000fe200030006ff */
[----:B------:R-:W-:Y:S01]  /*fe70*/  HADD2.F32 R51, -RZ, R49.H0_H0 ;  /* 0x20000031ff337230 */ /* 0x000fe20000004100 */
[----:B------:R-:W-:Y:S01]  /*fe80*/  F2FP.F16.E4M3.UNPACK_B R45, R45.H1 ;  /* 0x0000002dff2d723e */ /* 0x000fe200030006ff */
[----:B------:R-:W-:-:S02]  /*fe90*/  HADD2.F32 R10, -RZ, R25.H0_H0 ;  /* 0x20000019ff0a7230 */ /* 0x000fc40000004100 */
[----:B------:R-:W-:Y:S01]  /*fea0*/  FMUL.FTZ R55, R24, R39 ;  /* 0x0000002718377220 */ /* 0x000fe20000410000 */
[----:B------:R-:W-:Y:S01]  /*feb0*/  HADD2.F32 R31, -RZ, R30.H1_H1 ;  /* 0x3000001eff1f7230 */ /* 0x000fe20000004100 */
[----:B------:R-:W-:Y:S01]  /*fec0*/  LOP3.LUT R44, R3, 0xff000000, R28, 0xf8, !PT ;  /* 0xff000000032c7812 */ /* 0x000fe200078ef81c */
[----:B------:R-:W-:Y:S02]  /*fed0*/  HADD2.F32 R37, -RZ, R45.H0_H0 ;  /* 0x2000002dff257230 */ /* 0x000fe40000004100 */
[----:B------:R-:W-:Y:S01]  /*fee0*/  FMUL.FTZ R59, R10, R51 ;  /* 0x000000330a3b7220 */ /* 0x000fe20000410000 */
[----:B------:R-:W-:Y:S02]  /*fef0*/  HADD2.F32 R6, -RZ, R13.H0_H0 ;  /* 0x2000000dff067230 */ /* 0x000fe40000004100 */
[----:B------:R-:W-:Y:S01]  /*ff00*/  FMUL.FTZ R24, R24, R31 ;  /* 0x0000001f18187220 */ /* 0x000fe20000410000 */
[----:B------:R-:W-:Y:S02]  /*ff10*/  HADD2.F32 R12, -RZ, R12.H1_H1 ;  /* 0x3000000cff0c7230 */ /* 0x000fe40000004100 */
[----:B------:R-:W-:Y:S01]  /*ff20*/  FMUL.FTZ R10, R10, R37 ;  /* 0x000000250a0a7220 */ /* 0x000fe20000410000 */
[----:B------:R-:W-:Y:S01]  /*ff30*/  F2FP.F16.E4M3.UNPACK_B R28, R11 ;  /* 0x0000000bff1c723e */ /* 0x000fe200020006ff */
[----:B------:R-:W-:Y:S01]  /*ff40*/  FFMA.FTZ R59, R6, R37, -R59 ;  /* 0x00000025063b7223 */ /* 0x000fe2000001083b */
[----:B------:R-:W-:Y:S01]  /*ff50*/  F2FP.F16.E4M3.UNPACK_B R37, R53 ;  /* 0x00000035ff25723e */ /* 0x000fe200020006ff */
[----:B------:R-:W-:Y:S01]  /*ff60*/  FFMA.FTZ R50, R12, R39, R24 ;  /* 0x000000270c327223 */ /* 0x000fe20000010018 */
[----:B------:R-:W-:Y:S01]  /*ff70*/  F2FP.F16.E4M3.UNPACK_B R24, R47 ;  /* 0x0000002fff18723e */ /* 0x000fe200020006ff */
[----:B------:R-:W-:Y:S01]  /*ff80*/  FFMA.FTZ R51, R6, R51, R10 ;  /* 0x0000003306337223 */ /* 0x000fe2000001000a */
[----:B------:R-:W-:Y:S01]  /*ff90*/  FFMA.FTZ R38, R12, R31, -R55 ;  /* 0x0000001f0c267223 */ /* 0x000fe20000010837 */
[----:B------:R-:W-:Y:S01]  /*ffa0*/  HADD2.F32 R30, -RZ, R49.H1_H1 ;  /* 0x30000031ff1e7230 */ /* 0x000fe20000004100 */
[----:B------:R-:W-:Y:S01]  /*ffb0*/  F2FP.F16.E4M3.UNPACK_B R29, R11.H1 ;  /* 0x0000000bff1d723e */ /* 0x000fe200030006ff */
[----:B------:R-:W-:Y:S01]  /*ffc0*/  HADD2.F32 R25, -RZ, R25.H1_H1 ;  /* 0x30000019ff197230 */ /* 0x000fe20000004100 */
[----:B------:R-:W-:Y:S01]  /*ffd0*/  F2FP.F16.E4M3.UNPACK_B R53, R53.H1 ;  /* 0x00000035ff35723e */ /* 0x000fe200030006ff */
[----:B------:R-:W-:Y:S01]  /*ffe0*/  HADD2.F32 R39, -RZ, R37.H0_H0 ;  /* 0x20000025ff277230 */ /* 0x000fe20000004100 */
[----:B------:R-:W-:Y:S01]  /*fff0*/  F2FP.F16.E4M3.UNPACK_B R47, R47.H1 ;  /* 0x0000002fff2f723e */ /* 0x000fe200030006ff */
[----:B------:R-:W-:-:S02]  /*10000*/  HADD2.F32 R10, -RZ, R28.H0_H0 ;  /* 0x2000001cff0a7230 */ /* 0x000fc40000004100 */
[C---:B------:R-:W-:Y:S01]  /*10010*/  FMUL.FTZ R54, R25.reuse, R30 ;  /* 0x0000001e19367220 */ /* 0x040fe20000410000 */
[----:B------:R-:W-:Y:S01]  /*10020*/  HADD2.F32 R12, -RZ, R45.H1_H1 ;  /* 0x3000002dff0c7230 */ /* 0x000fe20000004100 */
[----:B------:R-:W-:Y:S01]  /*10030*/  F2FP.F16.E4M3.UNPACK_B R11, R8 ;  /* 0x00000008ff0b723e */ /* 0x000fe200020006ff */
[--C-:B------:R-:W-:Y:S02]  /*10040*/  HADD2.F32 R31, -RZ, R24.reuse.H0_H0 ;  /* 0x20000018ff1f7230 */ /* 0x100fe40000004100 */
[C---:B------:R-:W-:Y:S01]  /*10050*/  FMUL.FTZ R45, R10.reuse, R39 ;  /* 0x000000270a2d7220 */ /* 0x040fe20000410000 */
[----:B------:R-:W-:Y:S02]  /*10060*/  HADD2.F32 R13, -RZ, R13.H1_H1 ;  /* 0x3000000dff0d7230 */ /* 0x000fe40000004100 */
[----:B------:R-:W-:Y:S01]  /*10070*/  FMUL.FTZ R25, R25, R12 ;  /* 0x0000000c19197220 */ /* 0x000fe20000410000 */
[----:B------:R-:W-:Y:S02]  /*10080*/  HADD2.F32 R6, -RZ, R15.H0_H0 ;  /* 0x2000000fff067230 */ /* 0x000fe40000004100 */
[----:B------:R-:W-:Y:S01]  /*10090*/  FMUL.FTZ R10, R10, R31 ;  /* 0x0000001f0a0a7220 */ /* 0x000fe20000410000 */
[----:B------:R-:W-:-:S02]  /*100a0*/  HADD2.F32 R24, -RZ, R24.H1_H1 ;  /* 0x30000018ff187230 */ /* 0x000fc40000004100 */
[C---:B------:R-:W-:Y:S01]  /*100b0*/  FFMA.FTZ R30, R13.reuse, R30, R25 ;  /* 0x0000001e0d1e7223 */ /* 0x040fe20000010019 */
[----:B------:R-:W-:Y:S02]  /*100c0*/  HADD2.F32 R37, -RZ, R37.H1_H1 ;  /* 0x30000025ff257230 */ /* 0x000fe40000004100 */
[C---:B------:R-:W-:Y:S01]  /*100d0*/  FFMA.FTZ R49, R6.reuse, R39, R10 ;  /* 0x0000002706317223 */ /* 0x040fe2000001000a */
[----:B------:R-:W-:Y:S02]  /*100e0*/  HADD2.F32 R28, -RZ, R28.H1_H1 ;  /* 0x3000001cff1c7230 */ /* 0x000fe40000004100 */
[----:B------:R-:W-:Y:S01]  /*100f0*/  FFMA.FTZ R54, R13, R12, -R54 ;  /* 0x0000000c0d367223 */ /* 0x000fe20000010836 */
[----:B------:R-:W-:Y:S02]  /*10100*/  HADD2.F32 R15, -RZ, R15.H1_H1 ;  /* 0x3000000fff0f7230 */ /* 0x000fe40000004100 */
[----:B------:R-:W-:Y:S01]  /*10110*/  FFMA.FTZ R45, R6, R31, -R45 ;  /* 0x0000001f062d7223 */ /* 0x000fe2000001082d */
[----:B------:R-:W-:-:S02]  /*10120*/  HADD2.F32 R25, -RZ, R53.H0_H0 ;  /* 0x20000035ff197230 */ /* 0x000fc40000004100 */
[C---:B------:R-:W-:Y:S01]  /*10130*/  FMUL.FTZ R12, R28.reuse, R37 ;  /* 0x000000251c0c7220 */ /* 0x040fe20000410000 */
[----:B------:R-:W-:Y:S02]  /*10140*/  HADD2.F32 R10, -RZ, R29.H0_H0 ;  /* 0x2000001dff0a7230 */ /* 0x000fe40000004100 */
[-C--:B------:R-:W-:Y:S01]  /*10150*/  FMUL.FTZ R58, R28, R24.reuse ;  /* 0x000000181c3a7220 */ /* 0x080fe20000410000 */
[--C-:B------:R-:W-:Y:S02]  /*10160*/  HADD2.F32 R13, -RZ, R47.reuse.H0_H0 ;  /* 0x2000002fff0d7230 */ /* 0x100fe40000004100 */
[C---:B------:R-:W-:Y:S01]  /*10170*/  FFMA.FTZ R28, R15.reuse, R24, -R12 ;  /* 0x000000180f1c7223 */ /* 0x040fe2000001080c */
[----:B------:R-:W-:Y:S02]  /*10180*/  HADD2.F32 R6, -RZ, R20.H0_H0 ;  /* 0x20000014ff067230 */ /* 0x000fe40000004100 */
[C---:B------:R-:W-:Y:S01]  /*10190*/  FMUL.FTZ R31, R10.reuse, R25 ;  /* 0x000000190a1f7220 */ /* 0x040fe20000410000 */
[----:B------:R-:W-:Y:S01]  /*101a0*/  FFMA.FTZ R58, R15, R37, R58 ;  /* 0x000000250f3a7223 */ /* 0x000fe2000001003a */
[----:B------:R-:W-:Y:S01]  /*101b0*/  F2FP.F16.E4M3.UNPACK_B R8, R8.H1 ;  /* 0x00000008ff08723e */ /* 0x000fe200030006ff */
[----:B------:R-:W-:Y:S01]  /*101c0*/  FMUL.FTZ R10, R10, R13 ;  /* 0x0000000d0a0a7220 */ /* 0x000fe20000410000 */
[----:B------:R-:W-:Y:S01]  /*101d0*/  F2FP.F16.E4M3.UNPACK_B R15, R36.H1 ;  /* 0x00000024ff0f723e */ /* 0x000fe200030006ff */
[----:B------:R-:W-:Y:S01]  /*101e0*/  HADD2.F32 R47, -RZ, R47.H1_H1 ;  /* 0x3000002fff2f7230 */ /* 0x000fe20000004100 */
[----:B------:R-:W-:Y:S01]  /*101f0*/  F2FP.F16.E4M3.UNPACK_B R12, R44.H1 ;  /* 0x0000002cff0c723e */ /* 0x000fe200030006ff */
[----:B------:R-:W-:Y:S01]  /*10200*/  FFMA.FTZ R60, R6, R25, R10 ;  /* 0x00000019063c7223 */ /* 0x000fe2000001000a */
[-C--:B------:R-:W-:Y:S01]  /*10210*/  F2FP.F16.E4M3.UNPACK_B R3, R4.reuse ;  /* 0x00000004ff03723e */ /* 0x080fe200020006ff */
[----:B------:R-:W-:Y:S01]  /*10220*/  HADD2.F32 R53, -RZ, R53.H1_H1 ;  /* 0x30000035ff357230 */ /* 0x000fe20000004100 */
[----:B------:R-:W-:Y:S01]  /*10230*/  F2FP.F16.E4M3.UNPACK_B R4, R4.H1 ;  /* 0x00000004ff04723e */ /* 0x000fe200030006ff */
[----:B------:R-:W-:-:S02]  /*10240*/  HADD2.F32 R29, -RZ, R29.H1_H1 ;  /* 0x3000001dff1d7230 */ /* 0x000fc40000004100 */
[----:B------:R-:W-:Y:S01]  /*10250*/  FFMA.FTZ R55, R6, R13, -R31 ;  /* 0x0000000d06377223 */ /* 0x000fe2000001081f */
[----:B------:R-:W-:Y:S01]  /*10260*/  HADD2.F32 R25, -RZ, R15.H0_H0 ;  /* 0x2000000fff197230 */ /* 0x000fe20000004100 */
[----:B------:R-:W-:Y:S01]  /*10270*/  F2FP.F16.E4M3.UNPACK_B R36, R36 ;  /* 0x00000024ff24723e */ /* 0x000fe200020006ff */
[----:B------:R-:W-:Y:S02]  /*10280*/  HADD2.F32 R10, -RZ, R8.H0_H0 ;  /* 0x20000008ff0a7230 */ /* 0x000fe40000004100 */
[C---:B------:R-:W-:Y:S01]  /*10290*/  FMUL.FTZ R31, R29.reuse, R53 ;  /* 0x000000351d1f7220 */ /* 0x040fe20000410000 */
[----:B------:R-:W-:Y:S02]  /*102a0*/  HADD2.F32 R13, -RZ, R12.H0_H0 ;  /* 0x2000000cff0d7230 */ /* 0x000fe40000004100 */
[----:B------:R-:W-:Y:S01]  /*102b0*/  FMUL.FTZ R24, R29, R47 ;  /* 0x0000002f1d187220 */ /* 0x000fe20000410000 */
[----:B------:R-:W-:Y:S02]  /*102c0*/  HADD2.F32 R20, -RZ, R20.H1_H1 ;  /* 0x30000014ff147230 */ /* 0x000fe40000004100 */
[----:B------:R-:W-:Y:S01]  /*102d0*/  FMUL.FTZ R29, R10, R25 ;  /* 0x000000190a1d7220 */ /* 0x000fe20000410000 */
[----:B------:R-:W-:-:S02]  /*102e0*/  HADD2.F32 R6, -RZ, R4.H0_H0 ;  /* 0x20000004ff067230 */ /* 0x000fc40000004100 */
[----:B------:R-:W-:Y:S01]  /*102f0*/  FMUL.FTZ R10, R10, R13 ;  /* 0x0000000d0a0a7220 */ /* 0x000fe20000410000 */
[----:B------:R-:W-:Y:S02]  /*10300*/  HADD2.F32 R8, -RZ, R8.H1_H1 ;  /* 0x30000008ff087230 */ /* 0x000fe40000004100 */
[C---:B------:R-:W-:Y:S01]  /*10310*/  FFMA.FTZ R53, R20.reuse, R53, R24 ;  /* 0x0000003514357223 */ /* 0x040fe20000010018 */
[----:B------:R-:W-:Y:S01]  /*10320*/  FFMA.FTZ R62, R20, R47, -R31 ;  /* 0x0000002f143e7223 */ /* 0x000fe2000001081f */
[C---:B------:R-:W-:Y:S01]  /*10330*/  FFMA.FTZ R24, R6.reuse, R25, R10 ;  /* 0x0000001906187223 */ /* 0x040fe2000001000a */
[----:B------:R-:W-:Y:S02]  /*10340*/  HADD2.F32 R25, -RZ, R15.H1_H1 ;  /* 0x3000000fff197230 */ /* 0x000fe40000004100 */
[----:B------:R-:W-:Y:S01]  /*10350*/  FFMA.FTZ R20, R6, R13, -R29 ;  /* 0x0000000d06147223 */ /* 0x000fe2000001081d */
[----:B------:R-:W-:Y:S01]  /*10360*/  HADD2.F32 R13, -RZ, R12.H1_H1 ;  /* 0x3000000cff0d7230 */ /* 0x000fe20000004100 */
[----:B------:R-:W-:Y:S01]  /*10370*/  F2FP.F16.E4M3.UNPACK_B R44, R44 ;  /* 0x0000002cff2c723e */ /* 0x000fe200020006ff */
[----:B------:R-:W-:-:S02]  /*10380*/  HADD2.F32 R4, -RZ, R4.H1_H1 ;  /* 0x30000004ff047230 */ /* 0x000fc40000004100 */
[C---:B------:R-:W-:Y:S01]  /*10390*/  FMUL.FTZ R29, R8.reuse, R25 ;  /* 0x00000019081d7220 */ /* 0x040fe20000410000 */
[----:B------:R-:W-:Y:S02]  /*103a0*/  HADD2.F32 R15, -RZ, R36.H0_H0 ;  /* 0x20000024ff0f7230 */ /* 0x000fe40000004100 */
        /* <DEDUP_REMOVED lines=9> */
[--C-:B------:R-:W-:Y:S01]  /*10440*/  HADD2.F32 R4, -RZ, R3.reuse.H0_H0 ;  /* 0x20000003ff047230 */ /* 0x100fe20000004100 */
[----:B------:R-:W-:Y:S01]  /*10450*/  F2FP.F16.E4M3.UNPACK_B R10, R48.H1 ;  /* 0x00000030ff0a723e */ /* 0x000fe200030006ff */
[----:B------:R-:W-:Y:S02]  /*10460*/  HADD2.F32 R44, -RZ, R44.H1_H1 ;  /* 0x3000002cff2c7230 */ /* 0x000fe40000004100 */
[C---:B------:R-:W-:Y:S01]  /*10470*/  FMUL.FTZ R8, R11.reuse, R36 ;  /* 0x000000240b087220 */ /* 0x040fe20000410000 */
[----:B------:R-:W-:Y:S01]  /*10480*/  HADD2.F32 R3, -RZ, R3.H1_H1 ;  /* 0x30000003ff037230 */ /* 0x000fe20000004100 */
[----:B------:R-:W-:Y:S01]  /*10490*/  F2FP.F16.E4M3.UNPACK_B R6, R46.H1 ;  /* 0x0000002eff06723e */ /* 0x000fe200030006ff */
[C---:B------:R-:W-:Y:S01]  /*104a0*/  FFMA.FTZ R25, R4.reuse, R13, -R25 ;  /* 0x0000000d04197223 */ /* 0x040fe20000010819 */
[----:B------:R-:W-:Y:S01]  /*104b0*/  FFMA.FTZ R29, R4, R15, R29 ;  /* 0x0000000f041d7223 */ /* 0x000fe2000001001d */
[-C--:B------:R-:W-:Y:S01]  /*104c0*/  FMUL.FTZ R13, R11, R44.reuse ;  /* 0x0000002c0b0d7220 */ /* 0x080fe20000410000 */
[----:B------:R-:W-:Y:S01]  /*104d0*/  FFMA.FTZ R44, R3, R44, -R8 ;  /* 0x0000002c032c7223 */ /* 0x000fe20000010808 */
[----:B------:R-:W-:Y:S01]  /*104e0*/  HADD2.F32 R11, -RZ, R10.H0_H0 ;  /* 0x2000000aff0b7230 */ /* 0x000fe20000004100 */
[----:B------:R-:W-:Y:S01]  /*104f0*/  F2FP.F16.E4M3.UNPACK_B R48, R48 ;  /* 0x00000030ff30723e */ /* 0x000fe200020006ff */
[----:B------:R-:W-:-:S02]  /*10500*/  HADD2.F32 R4, -RZ, R27.H0_H0 ;  /* 0x2000001bff047230 */ /* 0x000fc40000004100 */
[----:B------:R-:W-:Y:S01]  /*10510*/  FFMA.FTZ R36, R3, R36, R13 ;  /* 0x0000002403247223 */ /* 0x000fe2000001000d */
[----:B------:R-:W-:Y:S01]  /*10520*/  HADD2.F32 R8, -RZ, R6.H0_H0 ;  /* 0x20000006ff087230 */ /* 0x000fe20000004100 */
[----:B------:R-:W-:Y:S01]  /*10530*/  F2FP.F16.E4M3.UNPACK_B R46, R46 ;  /* 0x0000002eff2e723e */ /* 0x000fe200020006ff */
[----:B------:R-:W-:Y:S02]  /*10540*/  HADD2.F32 R10, -RZ, R10.H1_H1 ;  /* 0x3000000aff0a7230 */ /* 0x000fe40000004100 */
[C---:B------:R-:W-:Y:S01]  /*10550*/  FMUL.FTZ R12, R4.reuse, R11 ;  /* 0x0000000b040c7220 */ /* 0x040fe20000410000 */
[----:B------:R-:W-:Y:S02]  /*10560*/  HADD2.F32 R27, -RZ, R27.H1_H1 ;  /* 0x3000001bff1b7230 */ /* 0x000fe40000004100 */
[----:B------:R-:W-:Y:S01]  /*10570*/  FMUL.FTZ R4, R4, R8 ;  /* 0x0000000804047220 */ /* 0x000fe20000410000 */
[----:B------:R-:W-:Y:S01]  /*10580*/  HADD2.F32 R6, -RZ, R6.H1_H1 ;  /* 0x30000006ff067230 */ /* 0x000fe20000004100 */
[----:B------:R-:W-:Y:S01]  /*10590*/  F2FP.SATFINITE.E4M3.F32.PACK_AB_MERGE_C R54, R54, R59, RZ ;  /* 0x0000003b3636723e */ /* 0x000fe200048070ff */
[----:B------:R-:W-:-:S02]  /*105a0*/  HADD2.F32 R3, -RZ, R14.H0_H0 ;  /* 0x2000000eff037230 */ /* 0x000fc40000004100 */
[C---:B------:R-:W-:Y:S01]  /*105b0*/  FMUL.FTZ R13, R27.reuse, R10 ;  /* 0x0000000a1b0d7220 */ /* 0x040fe20000410000 */
[----:B------:R-:W-:Y:S02]  /*105c0*/  HADD2.F32 R14, -RZ, R14.H1_H1 ;  /* 0x3000000eff0e7230 */ /* 0x000fe40000004100 */
[----:B------:R-:W-:Y:S01]  /*105d0*/  FMUL.FTZ R39, R27, R6 ;  /* 0x000000061b277220 */ /* 0x000fe20000410000 */
[----:B------:R-:W-:Y:S01]  /*105e0*/  F2FP.SATFINITE.E4M3.F32.PACK_AB_MERGE_C R30, R30, R51, RZ ;  /* 0x000000331e1e723e */ /* 0x000fe200048070ff */
[C---:B------:R-:W-:Y:S01]  /*105f0*/  FFMA.FTZ R12, R3.reuse, R8, -R12 ;  /* 0x00000008030c7223 */ /* 0x040fe2000001080c */
[----:B------:R-:W-:Y:S01]  /*10600*/  FFMA.FTZ R15, R3, R11, R4 ;  /* 0x0000000b030f7223 */ /* 0x000fe20000010004 */
[C---:B------:R-:W-:Y:S01]  /*10610*/  FFMA.FTZ R27, R14.reuse, R6, -R13 ;  /* 0x000000060e1b7223 */ /* 0x040fe2000001080d */
[----:B------:R-:W-:Y:S02]  /*10620*/  HADD2.F32 R8, -RZ, R48.H0_H0 ;  /* 0x20000030ff087230 */ /* 0x000fe40000004100 */
[----:B------:R-:W-:Y:S01]  /*10630*/  FFMA.FTZ R14, R14, R10, R39 ;  /* 0x0000000a0e0e7223 */ /* 0x000fe20000010027 */
[----:B------:R-:W-:Y:S01]  /*10640*/  HADD2.F32 R4, -RZ, R26.H0_H0 ;  /* 0x2000001aff047230 */ /* 0x000fe20000004100 */
[----:B------:R-:W-:Y:S01]  /*10650*/  F2FP.SATFINITE.E4M3.F32.PACK_AB_MERGE_C R5, R38, R5, R54 ;  /* 0x000000052605723e */ /* 0x000fe20004807036 */
[--C-:B------:R-:W-:Y:S01]  /*10660*/  HADD2.F32 R6, -RZ, R46.reuse.H0_H0 ;  /* 0x2000002eff067230 */ /* 0x100fe20000004100 */
[----:B------:R-:W-:Y:S01]  /*10670*/  F2FP.SATFINITE.E4M3.F32.PACK_AB_MERGE_C R12, R27, R12, RZ ;  /* 0x0000000c1b0c723e */ /* 0x000fe200048070ff */
[----:B------:R-:W-:-:S02]  /*10680*/  HADD2.F32 R46, -RZ, R46.H1_H1 ;  /* 0x3000002eff2e7230 */ /* 0x000fc40000004100 */
[C---:B------:R-:W-:Y:S01]  /*10690*/  FMUL.FTZ R10, R4.reuse, R8 ;  /* 0x00000008040a7220 */ /* 0x040fe20000410000 */
[----:B------:R-:W-:Y:S02]  /*106a0*/  HADD2.F32 R48, -RZ, R48.H1_H1 ;  /* 0x30000030ff307230 */ /* 0x000fe40000004100 */
[----:B------:R-:W-:Y:S01]  /*106b0*/  FMUL.FTZ R11, R4, R6 ;  /* 0x00000006040b7220 */ /* 0x000fe20000410000 */
[----:B------:R-:W-:Y:S01]  /*106c0*/  HADD2.F32 R26, -RZ, R26.H1_H1 ;  /* 0x3000001aff1a7230 */ /* 0x000fe20000004100 */
[----:B------:R-:W-:Y:S01]  /*106d0*/  F2FP.SATFINITE.E4M3.F32.PACK_AB_MERGE_C R14, R14, R15, RZ ;  /* 0x0000000f0e0e723e */ /* 0x000fe200048070ff */
[--C-:B------:R-:W-:Y:S01]  /*106e0*/  HADD2.F32 R3, -RZ, R7.reuse.H0_H0 ;  /* 0x20000007ff037230 */ /* 0x100fe20000004100 */
[----:B------:R-:W-:Y:S01]  /*106f0*/  F2FP.SATFINITE.E4M3.F32.PACK_AB_MERGE_C R9, R50, R9, R30 ;  /* 0x000000093209723e */ /* 0x000fe2000480701e */
[----:B------:R-:W-:Y:S02]  /*10700*/  HADD2.F32 R7, -RZ, R7.H1_H1 ;  /* 0x30000007ff077230 */ /* 0x000fe40000004100 */
[C---:B------:R-:W-:Y:S01]  /*10710*/  FMUL.FTZ R4, R26.reuse, R48 ;  /* 0x000000301a047220 */ /* 0x040fe20000410000 */
[----:B------:R-:W-:Y:S01]  /*10720*/  FMUL.FTZ R13, R26, R46 ;  /* 0x0000002e1a0d7220 */ /* 0x000fe20000410000 */
        /* <DEDUP_REMOVED lines=16> */
.L_x_1359:
[----:B------:R-:W-:Y:S05]  /*10830*/  BSYNC B1 ;  /* 0x0000000000017941 */ /* 0x000fea0003800000 */
.L_x_1358:
[----:B------:R-:W-:Y:S05]  /*10840*/  @P0 BRA `(.L_x_1333) ;  /* 0x0000000c00d80947 */ /* 0x000fea0003800000 */
[----:B--2345:R-:W-:Y:S02]  /*10850*/  SHF.R.U32.HI R0, RZ, 0x8, R32 ;  /* 0x00000008ff007819 */ /* 0x03cfe40000011620 */
        /* <DEDUP_REMOVED lines=34> */
[----:B------:R-:W-:Y:S02]  /*10a80*/  LOP3.LUT R20, R41, 0xff, RZ, 0xc0, !PT ;  /* 0x000000ff29147812 */ /* 0x000fe400078ec0ff */
[----:B------:R-:W-:Y:S02]  /*10a90*/  LOP3.LUT R27, R43, 0xff, RZ, 0xc0, !PT ;  /* 0x000000ff2b1b7812 */ /* 0x000fe400078ec0ff */
[----:B------:R-:W-:Y:S02]  /*10aa0*/  LOP3.LUT R26, R26, 0xff, RZ, 0xc0, !PT ;  /* 0x000000ff1a1a7812 */ /* 0x000fe400078ec0ff */
[----:B------:R-:W-:Y:S02]  /*10ab0*/  PRMT R20, R3, 0x7604, R20 ;  /* 0x0000760403147816 */ /* 0x000fe40000000014 */
[----:B------:R-:W-:Y:S02]  /*10ac0*/  SHF.R.U32.HI R3, RZ, 0x10, R33 ;  /* 0x00000010ff037819 */ /* 0x000fe40000011621 */
[----:B------:R-:W-:-:S02]  /*10ad0*/  SHF.R.U32.HI R21, RZ, 0x8, R42 ;  /* 0x00000008ff157819 */ /* 0x000fc4000001162a */
[----:B------:R-:W-:Y:S01]  /*10ae0*/  PRMT R26, R26, 0x7604, R27 ;  /* 0x000076041a1a7816 */ /* 0x000fe2000000001b */
[----:B------:R-:W-:Y:S01]  /*10af0*/  IMAD.U32 R3, R3, 0x10000, RZ ;  /* 0x0001000003037824 */ /* 0x000fe200078e00ff */
[----:B------:R-:W-:Y:S02]  /*10b00*/  SHF.R.U32.HI R27, RZ, 0x10, R41 ;  /* 0x00000010ff1b7819 */ /* 0x000fe40000011629 */
[----:B------:R-:W-:Y:S02]  /*10b10*/  LOP3.LUT R24, R42, 0xff, RZ, 0xc0, !PT ;  /* 0x000000ff2a187812 */ /* 0x000fe400078ec0ff */
[----:B------:R-:W-:Y:S01]  /*10b20*/  LOP3.LUT R21, R21, 0xff, RZ, 0xc0, !PT ;  /* 0x000000ff15157812 */ /* 0x000fe200078ec0ff */
[----:B------:R-:W-:Y:S01]  /*10b30*/  IMAD.U32 R27, R27, 0x10000, RZ ;  /* 0x000100001b1b7824 */ /* 0x000fe200078e00ff */
[----:B------:R-:W-:Y:S02]  /*10b40*/  LOP3.LUT R13, R13, 0xff0000, R32, 0xf8, !PT ;  /* 0x00ff00000d0d7812 */ /* 0x000fe400078ef820 */
[----:B------:R-:W-:-:S02]  /*10b50*/  PRMT R31, R21, 0x7604, R24 ;  /* 0x00007604151f7816 */ /* 0x000fc40000000018 */
[----:B------:R-:W-:Y:S02]  /*10b60*/  SHF.R.U32.HI R21, RZ, 0x10, R35 ;  /* 0x00000010ff157819 */ /* 0x000fe40000011623 */
[----:B------:R-:W-:Y:S02]  /*10b70*/  LOP3.LUT R3, R12, 0xff0000, R3, 0xf8, !PT ;  /* 0x00ff00000c037812 */ /* 0x000fe400078ef803 */
[----:B------:R-:W-:Y:S01]  /*10b80*/  LOP3.LUT R25, R25, 0xff0000, R40, 0xf8, !PT ;  /* 0x00ff000019197812 */ /* 0x000fe200078ef828 */
[----:B------:R-:W-:Y:S01]  /*10b90*/  IMAD.U32 R21, R21, 0x10000, RZ ;  /* 0x0001000015157824 */ /* 0x000fe200078e00ff */
[----:B------:R-:W-:Y:S02]  /*10ba0*/  LOP3.LUT R29, R20, 0xff0000, R27, 0xf8, !PT ;  /* 0x00ff0000141d7812 */ /* 0x000fe400078ef81b */
[----:B------:R-:W-:Y:S02]  /*10bb0*/  LOP3.LUT R27, R13, 0xff000000, R32, 0xf8, !PT ;  /* 0xff0000000d1b7812 */ /* 0x000fe400078ef820 */
[----:B------:R-:W-:-:S02]  /*10bc0*/  LOP3.LUT R32, R3, 0xff000000, R33, 0xf8, !PT ;  /* 0xff00000003207812 */ /* 0x000fc400078ef821 */
[----:B------:R-:W-:Y:S02]  /*10bd0*/  LOP3.LUT R31, R31, 0xff0000, R42, 0xf8, !PT ;  /* 0x00ff00001f1f7812 */ /* 0x000fe400078ef82a */
[----:B------:R-:W-:Y:S02]  /*10be0*/  LOP3.LUT R33, R25, 0xff000000, R40, 0xf8, !PT ;  /* 0xff00000019217812 */ /* 0x000fe400078ef828 */
[----:B------:R-:W-:Y:S02]  /*10bf0*/  LOP3.LUT R40, R29, 0xff000000, R41, 0xf8, !PT ;  /* 0xff0000001d287812 */ /* 0x000fe400078ef829 */
[----:B------:R-:W-:Y:S02]  /*10c00*/  SHF.R.U32.HI R37, RZ, 0x10, R43 ;  /* 0x00000010ff257819 */ /* 0x000fe4000001162b */
[----:B------:R-:W-:Y:S02]  /*10c10*/  LOP3.LUT R15, R15, 0xff0000, R34, 0xf8, !PT ;  /* 0x00ff00000f0f7812 */ /* 0x000fe400078ef822 */
[----:B------:R-:W-:-:S02]  /*10c20*/  LOP3.LUT R36, R31, 0xff000000, R42, 0xf8, !PT ;  /* 0xff0000001f247812 */ /* 0x000fc400078ef82a */
[----:B------:R-:W-:Y:S02]  /*10c30*/  F2FP.F16.E4M3.UNPACK_B R28, R32 ;  /* 0x00000020ff1c723e */ /* 0x000fe400020006ff */
[----:B-1----:R-:W-:Y:S02]  /*10c40*/  F2FP.F16.E4M3.UNPACK_B R20, R9 ;  /* 0x00000009ff14723e */ /* 0x002fe400020006ff */
[----:B------:R-:W-:Y:S01]  /*10c50*/  LOP3.LUT R21, R14, 0xff0000, R21, 0xf8, !PT ;  /* 0x00ff00000e157812 */ /* 0x000fe200078ef815 */
[----:B------:R-:W-:Y:S01]  /*10c60*/  HADD2.F32 R29, -RZ, R28.H0_H0 ;  /* 0x2000001cff1d7230 */ /* 0x000fe20000004100 */
[----:B------:R-:W-:Y:S01]  /*10c70*/  F2FP.F16.E4M3.UNPACK_B R31, R40 ;  /* 0x00000028ff1f723e */ /* 0x000fe200020006ff */
[--C-:B------:R-:W-:Y:S01]  /*10c80*/  HADD2.F32 R24, -RZ, R20.reuse.H0_H0 ;  /* 0x20000014ff187230 */ /* 0x100fe20000004100 */
[----:B------:R-:W-:Y:S01]  /*10c90*/  SHF.L.U32 R37, R37, 0x10, RZ ;  /* 0x0000001025257819 */ /* 0x000fe200000006ff */
[----:B------:R-:W-:Y:S01]  /*10ca0*/  HADD2.F32 R20, -RZ, R20.H1_H1 ;  /* 0x30000014ff147230 */ /* 0x000fe20000004100 */
[----:B------:R-:W-:-:S02]  /*10cb0*/  LOP3.LUT R30, R15, 0xff000000, R34, 0xf8, !PT ;  /* 0xff0000000f1e7812 */ /* 0x000fc400078ef822 */
[----:B--2---:R-:W-:Y:S01]  /*10cc0*/  F2FP.F16.E4M3.UNPACK_B R12, R5 ;  /* 0x00000005ff0c723e */ /* 0x004fe200020006ff */
[----:B------:R-:W-:Y:S01]  /*10cd0*/  FMUL.FTZ R44, R24, R29 ;  /* 0x0000001d182c7220 */ /* 0x000fe20000410000 */
[----:B------:R-:W-:Y:S01]  /*10ce0*/  LOP3.LUT R34, R21, 0xff000000, R35, 0xf8, !PT ;  /* 0xff00000015227812 */ /* 0x000fe200078ef823 */
[----:B------:R-:W-:Y:S01]  /*10cf0*/  HADD2.F32 R35, -RZ, R31.H0_H0 ;  /* 0x2000001fff237230 */ /* 0x000fe20000004100 */
[----:B------:R-:W-:Y:S02]  /*10d00*/  LOP3.LUT R37, R26, 0xff0000, R37, 0xf8, !PT ;  /* 0x00ff00001a257812 */ /* 0x000fe400078ef825 */
[-C--:B------:R-:W-:Y:S02]  /*10d10*/  F2FP.F16.E4M3.UNPACK_B R14, R7.reuse ;  /* 0x00000007ff0e723e */ /* 0x080fe400020006ff */
[----:B------:R-:W-:Y:S02]  /*10d20*/  F2FP.F16.E4M3.UNPACK_B R15, R7.H1 ;  /* 0x00000007ff0f723e */ /* 0x000fe400030006ff */
[----:B------:R-:W-:-:S02]  /*10d30*/  F2FP.F16.E4M3.UNPACK_B R7, R6 ;  /* 0x00000006ff07723e */ /* 0x000fc400020006ff */
[----:B------:R-:W-:Y:S01]  /*10d40*/  F2FP.F16.E4M3.UNPACK_B R13, R6.H1 ;  /* 0x00000006ff0d723e */ /* 0x000fe200030006ff */
[--C-:B------:R-:W-:Y:S01]  /*10d50*/  HADD2.F32 R6, -RZ, R12.reuse.H0_H0 ;  /* 0x2000000cff067230 */ /* 0x100fe20000004100 */
[----:B------:R-:W-:Y:S01]  /*10d60*/  LOP3.LUT R42, R37, 0xff000000, R43, 0xf8, !PT ;  /* 0xff000000252a7812 */ /* 0x000fe200078ef82b */
[----:B------:R-:W-:Y:S01]  /*10d70*/  FMUL.FTZ R37, R24, R35 ;  /* 0x0000002318257220 */ /* 0x000fe20000410000 */
[----:B------:R-:W-:Y:S01]  /*10d80*/  F2FP.F16.E4M3.UNPACK_B R21, R9.H1 ;  /* 0x00000009ff15723e */ /* 0x000fe200030006ff */
[----:B------:R-:W-:Y:S02]  /*10d90*/  HADD2.F32 R12, -RZ, R12.H1_H1 ;  /* 0x3000000cff0c7230 */ /* 0x000fe40000004100 */
[C---:B------:R-:W-:Y:S01]  /*10da0*/  FFMA.FTZ R44, R6.reuse, R35, R44 ;  /* 0x00000023062c7223 */ /* 0x040fe2000001002c */
[----:B------:R-:W-:Y:S01]  /*10db0*/  FFMA.FTZ R38, R6, R29, -R37 ;  /* 0x0000001d06267223 */ /* 0x000fe20000010825 */
[----:B------:R-:W-:Y:S01]  /*10dc0*/  F2FP.F16.E4M3.UNPACK_B R40, R40.H1 ;  /* 0x00000028ff28723e */ /* 0x000fe200030006ff */
[----:B------:R-:W-:Y:S01]  /*10dd0*/  HADD2.F32 R35, -RZ, R31.H1_H1 ;  /* 0x3000001fff237230 */ /* 0x000fe20000004100 */
[----:B------:R-:W-:Y:S01]  /*10de0*/  F2FP.F16.E4M3.UNPACK_B R32, R32.H1 ;  /* 0x00000020ff20723e */ /* 0x000fe200030006ff */
[----:B------:R-:W-:Y:S01]  /*10df0*/  HADD2.F32 R29, -RZ, R28.H1_H1 ;  /* 0x3000001cff1d7230 */ /* 0x000fe20000004100 */
[-C--:B------:R-:W-:Y:S01]  /*10e00*/  F2FP.F16.E4M3.UNPACK_B R25, R11.reuse ;  /* 0x0000000bff19723e */ /* 0x080fe200020006ff */
[----:B------:R-:W-:Y:S01]  /*10e10*/  HADD2.F32 R37, -RZ, R40.H0_H0 ;  /* 0x20000028ff257230 */ /* 0x000fe20000004100 */
[----:B------:R-:W-:Y:S01]  /*10e20*/  F2FP.F16.E4M3.UNPACK_B R26, R11.H1 ;  /* 0x0000000bff1a723e */ /* 0x000fe200030006ff */
[C---:B------:R-:W-:Y:S01]  /*10e30*/  FMUL.FTZ R39, R20.reuse, R35 ;  /* 0x0000002314277220 */ /* 0x040fe20000410000 */
[-C--:B------:R-:W-:Y:S01]  /*10e40*/  F2FP.F16.E4M3.UNPACK_B R11, R10.reuse ;  /* 0x0000000aff0b723e */ /* 0x080fe200020006ff */
[----:B------:R-:W-:Y:S01]  /*10e50*/  HADD2.F32 R31, -RZ, R32.H0_H0 ;  /* 0x20000020ff1f7230 */ /* 0x000fe20000004100 */
[----:B------:R-:W-:Y:S01]  /*10e60*/  F2FP.F16.E4M3.UNPACK_B R24, R10.H1 ;  /* 0x0000000aff18723e */ /* 0x000fe200030006ff */
[----:B------:R-:W-:Y:S01]  /*10e70*/  HADD2.F32 R10, -RZ, R21.H0_H0 ;  /* 0x20000015ff0a7230 */ /* 0x000fe20000004100 */
[----:B------:R-:W-:Y:S01]  /*10e80*/  F2FP.F16.E4M3.UNPACK_B R5, R5.H1 ;  /* 0x00000005ff05723e */ /* 0x000fe200030006ff */
[-C--:B------:R-:W-:Y:S01]  /*10e90*/  FMUL.FTZ R20, R20, R29.reuse ;  /* 0x0000001d14147220 */ /* 0x080fe20000410000 */
[----:B------:R-:W-:Y:S01]  /*10ea0*/  FFMA.FTZ R39, R12, R29, -R39 ;  /* 0x0000001d0c277223 */ /* 0x000fe20000010827 */
[----:B------:R-:W-:-:S02]  /*10eb0*/  HADD2.F32 R40, -RZ, R40.H1_H1 ;  /* 0x30000028ff287230 */ /* 0x000fc40000004100 */
[----:B------:R-:W-:Y:S01]  /*10ec0*/  FMUL.FTZ R41, R10, R37 ;  /* 0x000000250a297220 */ /* 0x000fe20000410000 */
[----:B------:R-:W-:Y:S02]  /*10ed0*/  HADD2.F32 R6, -RZ, R5.H0_H0 ;  /* 0x20000005ff067230 */ /* 0x000fe40000004100 */
[----:B------:R-:W-:Y:S01]  /*10ee0*/  FFMA.FTZ R35, R12, R35, R20 ;  /* 0x000000230c237223 */ /* 0x000fe20000010014 */
[-C--:B------:R-:W-:Y:S01]  /*10ef0*/  FMUL.FTZ R10, R10, R31.reuse ;  /* 0x0000001f0a0a7220 */ /* 0x080fe20000410000 */
[----:B------:R-:W-:Y:S01]  /*10f00*/  F2FP.F16.E4M3.UNPACK_B R20, R42 ;  /* 0x0000002aff14723e */ /* 0x000fe200020006ff */
[----:B------:R-:W-:Y:S01]  /*10f10*/  HADD2.F32 R21, -RZ, R21.H1_H1 ;  /* 0x30000015ff157230 */ /* 0x000fe20000004100 */
[----:B------:R-:W-:Y:S01]  /*10f20*/  F2FP.F16.E4M3.UNPACK_B R12, R34 ;  /* 0x00000022ff0c723e */ /* 0x000fe200020006ff */
[C---:B------:R-:W-:Y:S01]  /*10f30*/  FFMA.FTZ R41, R6.reuse, R31, -R41 ;  /* 0x0000001f06297223 */ /* 0x040fe20000010829 */
[----:B------:R-:W-:Y:S01]  /*10f40*/  FFMA.FTZ R37, R6, R37, R10 ;  /* 0x0000002506257223 */ /* 0x000fe2000001000a */
[----:B------:R-:W-:-:S02]  /*10f50*/  HADD2.F32 R31, -RZ, R20.H0_H0 ;  /* 0x20000014ff1f7230 */ /* 0x000fc40000004100 */
[C---:B------:R-:W-:Y:S01]  /*10f60*/  FMUL.FTZ R28, R21.reuse, R40 ;  /* 0x00000028151c7220 */ /* 0x040fe20000410000 */
[----:B------:R-:W-:Y:S01]  /*10f70*/  HADD2.F32 R10, -RZ, R25.H0_H0 ;  /* 0x20000019ff0a7230 */ /* 0x000fe20000004100 */
[----:B------:R-:W-:Y:S01]  /*10f80*/  F2FP.F16.E4M3.UNPACK_B R42, R42.H1 ;  /* 0x0000002aff2a723e */ /* 0x000fe200030006ff */
[----:B------:R-:W-:Y:S01]  /*10f90*/  HADD2.F32 R32, -RZ, R32.H1_H1 ;  /* 0x30000020ff207230 */ /* 0x000fe20000004100 */
[----:B------:R-:W-:Y:S01]  /*10fa0*/  F2FP.F16.E4M3.UNPACK_B R34, R34.H1 ;  /* 0x00000022ff22723e */ /* 0x000fe200030006ff */
[----:B------:R-:W-:Y:S02]  /*10fb0*/  HADD2.F32 R29, -RZ, R12.H0_H0 ;  /* 0x2000000cff1d7230 */ /* 0x000fe40000004100 */
[----:B------:R-:W-:Y:S01]  /*10fc0*/  FMUL.FTZ R43, R10, R31 ;  /* 0x0000001f0a2b7220 */ /* 0x000fe20000410000 */
[----:B------:R-:W-:Y:S02]  /*10fd0*/  HADD2.F32 R5, -RZ, R5.H1_H1 ;  /* 0x30000005ff057230 */ /* 0x000fe40000004100 */
[----:B------:R-:W-:Y:S01]  /*10fe0*/  FMUL.FTZ R21, R21, R32 ;  /* 0x0000002015157220 */ /* 0x000fe20000410000 */
[----:B------:R-:W-:-:S02]  /*10ff0*/  HADD2.F32 R6, -RZ, R14.H0_H0 ;  /* 0x2000000eff067230 */ /* 0x000fc40000004100 */
[-C--:B------:R-:W-:Y:S01]  /*11000*/  FMUL.FTZ R10, R10, R29.reuse ;  /* 0x0000001d0a0a7220 */ /* 0x080fe20000410000 */
[----:B------:R-:W-:Y:S02]  /*11010*/  HADD2.F32 R20, -RZ, R20.H1_H1 ;  /* 0x30000014ff147230 */ /* 0x000fe40000004100 */
[C---:B------:R-:W-:Y:S01]  /*11020*/  FFMA.FTZ R40, R5.reuse, R40, R21 ;  /* 0x0000002805287223 */ /* 0x040fe20000010015 */
[----:B------:R-:W-:Y:S02]  /*11030*/  HADD2.F32 R21, -RZ, R42.H0_H0 ;  /* 0x2000002aff157230 */ /* 0x000fe40000004100 */
[C---:B------:R-:W-:Y:S01]  /*11040*/  FFMA.FTZ R43, R6.reuse, R29, -R43 ;  /* 0x0000001d062b7223 */ /* 0x040fe2000001082b */
[----:B------:R-:W-:Y:S01]  /*11050*/  FFMA.FTZ R45, R6, R31, R10 ;  /* 0x0000001f062d7223 */ /* 0x000fe2000001000a */
[----:B------:R-:W-:Y:S02]  /*11060*/  HADD2.F32 R6, -RZ, R26.H0_H0 ;  /* 0x2000001aff067230 */ /* 0x000fe40000004100 */
[----:B------:R-:W-:Y:S01]  /*11070*/  FFMA.FTZ R32, R5, R32, -R28 ;  /* 0x0000002005207223 */ /* 0x000fe2000001081c */
[----:B------:R-:W-:Y:S01]  /*11080*/  HADD2.F32 R25, -RZ, R25.H1_H1 ;  /* 0x30000019ff197230 */ /* 0x000fe20000004100 */
[----:B------:R-:W-:Y:S01]  /*11090*/  F2FP.F16.E4M3.UNPACK_B R9, R8 ;  /* 0x00000008ff09723e */ /* 0x000fe200020006ff */
[----:B------:R-:W-:-:S02]  /*110a0*/  HADD2.F32 R12, -RZ, R12.H1_H1 ;  /* 0x3000000cff0c7230 */ /* 0x000fc40000004100 */
[C---:B------:R-:W-:Y:S01]  /*110b0*/  FMUL.FTZ R28, R6.reuse, R21 ;  /* 0x00000015061c7220 */ /* 0x040fe20000410000 */
[----:B------:R-:W-:Y:S02]  /*110c0*/  HADD2.F32 R10, -RZ, R34.H0_H0 ;  /* 0x20000022ff0a7230 */ /* 0x000fe40000004100 */
[C---:B------:R-:W-:Y:S01]  /*110d0*/  FMUL.FTZ R29, R25.reuse, R20 ;  /* 0x00000014191d7220 */ /* 0x040fe20000410000 */
[----:B------:R-:W-:Y:S02]  /*110e0*/  HADD2.F32 R5, -RZ, R15.H0_H0 ;  /* 0x2000000fff057230 */ /* 0x000fe40000004100 */
[----:B------:R-:W-:Y:S01]  /*110f0*/  FMUL.FTZ R25, R25, R12 ;  /* 0x0000000c19197220 */ /* 0x000fe20000410000 */
[----:B------:R-:W-:Y:S02]  /*11100*/  HADD2.F32 R14, -RZ, R14.H1_H1 ;  /* 0x3000000eff0e7230 */ /* 0x000fe40000004100 */
[----:B------:R-:W-:Y:S01]  /*11110*/  FMUL.FTZ R6, R6, R10 ;  /* 0x0000000a06067220 */ /* 0x000fe20000410000 */
[----:B------:R-:W-:Y:S01]  /*11120*/  F2FP.F16.E4M3.UNPACK_B R8, R8.H1 ;  /* 0x00000008ff08723e */ /* 0x000fe200030006ff */
[C---:B------:R-:W-:Y:S01]  /*11130*/  FFMA.FTZ R47, R5.reuse, R10, -R28 ;  /* 0x0000000a052f7223 */ /* 0x040fe2000001081c */
[----:B------:R-:W-:Y:S01]  /*11140*/  F2FP.F16.E4M3.UNPACK_B R10, R27.H1 ;  /* 0x0000001bff0a723e */ /* 0x000fe200030006ff */
[C---:B------:R-:W-:Y:S01]  /*11150*/  FFMA.FTZ R46, R14.reuse, R12, -R29 ;  /* 0x0000000c0e2e7223 */ /* 0x040fe2000001081d */
[----:B------:R-:W-:Y:S01]  /*11160*/  F2FP.F16.E4M3.UNPACK_B R3, R4 ;  /* 0x00000004ff03723e */ /* 0x000fe200020006ff */
[----:B------:R-:W-:Y:S01]  /*11170*/  FFMA.FTZ R48, R14, R20, R25 ;  /* 0x000000140e307223 */ /* 0x000fe20000010019 */
[----:B------:R-:W-:Y:S01]  /*11180*/  F2FP.F16.E4M3.UNPACK_B R4, R4.H1 ;  /* 0x00000004ff04723e */ /* 0x000fe200030006ff */
[----:B------:R-:W-:Y:S01]  /*11190*/  FFMA.FTZ R49, R5, R21, R6 ;  /* 0x0000001505317223 */ /* 0x000fe20000010006 */
[----:B------:R-:W-:Y:S01]  /*111a0*/  HADD2.F32 R34, -RZ, R34.H1_H1 ;  /* 0x30000022ff227230 */ /* 0x000fe20000004100 */
[-C--:B------:R-:W-:Y:S01]  /*111b0*/  F2FP.F16.E4M3.UNPACK_B R14, R33.reuse.H1 ;  /* 0x00000021ff0e723e */ /* 0x080fe200030006ff */
[----:B------:R-:W-:Y:S01]  /*111c0*/  HADD2.F32 R26, -RZ, R26.H1_H1 ;  /* 0x3000001aff1a7230 */ /* 0x000fe20000004100 */
[----:B------:R-:W-:Y:S01]  /*111d0*/  F2FP.F16.E4M3.UNPACK_B R33, R33 ;  /* 0x00000021ff21723e */ /* 0x000fe200020006ff */
[----:B------:R-:W-:Y:S01]  /*111e0*/  HADD2.F32 R42, -RZ, R42.H1_H1 ;  /* 0x3000002aff2a7230 */ /* 0x000fe20000004100 */
[----:B------:R-:W-:Y:S01]  /*111f0*/  F2FP.F16.E4M3.UNPACK_B R27, R27 ;  /* 0x0000001bff1b723e */ /* 0x000fe200020006ff */
[----:B------:R-:W-:-:S02]  /*11200*/  HADD2.F32 R6, -RZ, R8.H0_H0 ;  /* 0x20000008ff067230 */ /* 0x000fc40000004100 */
[C---:B------:R-:W-:Y:S01]  /*11210*/  FMUL.FTZ R25, R26.reuse, R34 ;  /* 0x000000221a197220 */ /* 0x040fe20000410000 */
[----:B------:R-:W-:Y:S02]  /*11220*/  HADD2.F32 R12, -RZ, R10.H0_H0 ;  /* 0x2000000aff0c7230 */ /* 0x000fe40000004100 */
[----:B------:R-:W-:Y:S01]  /*11230*/  FMUL.FTZ R28, R26, R42 ;  /* 0x0000002a1a1c7220 */ /* 0x000fe20000410000 */
[----:B------:R-:W-:Y:S02]  /*11240*/  HADD2.F32 R15, -RZ, R15.H1_H1 ;  /* 0x3000000fff0f7230 */ /* 0x000fe40000004100 */
[----:B------:R-:W-:Y:S02]  /*11250*/  HADD2.F32 R20, -RZ, R14.H0_H0 ;  /* 0x2000000eff147230 */ /* 0x000fe40000004100 */
[----:B------:R-:W-:Y:S01]  /*11260*/  FMUL.FTZ R21, R6, R12 ;  /* 0x0000000c06157220 */ /* 0x000fe20000410000 */
[----:B------:R-:W-:Y:S02]  /*11270*/  HADD2.F32 R5, -RZ, R4.H0_H0 ;  /* 0x20000004ff057230 */ /* 0x000fe40000004100 */
[C---:B------:R-:W-:Y:S01]  /*11280*/  FFMA.FTZ R42, R15.reuse, R42, R25 ;  /* 0x0000002a0f2a7223 */ /* 0x040fe20000010019 */
[----:B------:R-:W-:Y:S01]  /*11290*/  FFMA.FTZ R50, R15, R34, -R28 ;  /* 0x000000220f327223 */ /* 0x000fe2000001081c */
[----:B------:R-:W-:-:S02]  /*112a0*/  HADD2.F32 R8, -RZ, R8.H1_H1 ;  /* 0x30000008ff087230 */ /* 0x000fc40000004100 */
[-C--:B------:R-:W-:Y:S01]  /*112b0*/  FMUL.FTZ R26, R6, R20.reuse ;  /* 0x00000014061a7220 */ /* 0x080fe20000410000 */
[C---:B------:R-:W-:Y:S01]  /*112c0*/  FFMA.FTZ R25, R5.reuse, R20, R21 ;  /* 0x0000001405197223 */ /* 0x040fe20000010015 */
[----:B------:R-:W-:Y:S02]  /*112d0*/  HADD2.F32 R21, -RZ, R14.H1_H1 ;  /* 0x3000000eff157230 */ /* 0x000fe40000004100 */
[----:B------:R-:W-:Y:S02]  /*112e0*/  HADD2.F32 R15, -RZ, R10.H1_H1 ;  /* 0x3000000aff0f7230 */ /* 0x000fe40000004100 */
[----:B------:R-:W-:Y:S01]  /*112f0*/  FFMA.FTZ R26, R5, R12, -R26 ;  /* 0x0000000c051a7223 */ /* 0x000fe2000001081a */
[----:B------:R-:W-:Y:S02]  /*11300*/  HADD2.F32 R4, -RZ, R4.H1_H1 ;  /* 0x30000004ff047230 */ /* 0x000fe40000004100 */
[----:B------:R-:W-:Y:S01]  /*11310*/  FMUL.FTZ R29, R8, R21 ;  /* 0x00000015081d7220 */ /* 0x000fe20000410000 */
[----:B------:R-:W-:-:S02]  /*11320*/  HADD2.F32 R5, -RZ, R9.H0_H0 ;  /* 0x20000009ff057230 */ /* 0x000fc40000004100 */
[-C--:B------:R-:W-:Y:S01]  /*11330*/  FMUL.FTZ R6, R8, R15.reuse ;  /* 0x0000000f08067220 */ /* 0x080fe20000410000 */
[--C-:B------:R-:W-:Y:S02]  /*11340*/  HADD2.F32 R8, -RZ, R33.reuse.H0_H0 ;  /* 0x20000021ff087230 */ /* 0x100fe40000004100 */
[C---:B------:R-:W-:Y:S01]  /*11350*/  FFMA.FTZ R29, R4.reuse, R15, -R29 ;  /* 0x0000000f041d7223 */ /* 0x040fe2000001081d */
[----:B------:R-:W-:Y:S02]  /*11360*/  HADD2.F32 R10, -RZ, R33.H1_H1 ;  /* 0x30000021ff0a7230 */ /* 0x000fe40000004100 */
[----:B------:R-:W-:Y:S01]  /*11370*/  FFMA.FTZ R28, R4, R21, R6 ;  /* 0x00000015041c7223 */ /* 0x000fe20000010006 */
[----:B------:R-:W-:Y:S02]  /*11380*/  HADD2.F32 R6, -RZ, R27.H0_H0 ;  /* 0x2000001bff067230 */ /* 0x000fe40000004100 */
[----:B------:R-:W-:Y:S01]  /*11390*/  FMUL.FTZ R15, R5, R8 ;  /* 0x00000008050f7220 */ /* 0x000fe20000410000 */
[----:B------:R-:W-:Y:S01]  /*113a0*/  HADD2.F32 R4, -RZ, R3.H0_H0 ;  /* 0x20000003ff047230 */ /* 0x000fe20000004100 */
[----:B------:R-:W-:Y:S01]  /*113b0*/  F2FP.F16.E4M3.UNPACK_B R12, R36.H1 ;  /* 0x00000024ff0c723e */ /* 0x000fe200030006ff */
[----:B------:R-:W-:-:S02]  /*113c0*/  HADD2.F32 R9, -RZ, R9.H1_H1 ;  /* 0x30000009ff097230 */ /* 0x000fc40000004100 */
[-C--:B------:R-:W-:Y:S01]  /*113d0*/  FMUL.FTZ R5, R5, R6.reuse ;  /* 0x0000000605057220 */ /* 0x080fe20000410000 */
[----:B------:R-:W-:Y:S02]  /*113e0*/  HADD2.F32 R3, -RZ, R3.H1_H1 ;  /* 0x30000003ff037230 */ /* 0x000fe40000004100 */
[C---:B------:R-:W-:Y:S01]  /*113f0*/  FFMA.FTZ R15, R4.reuse, R6, -R15 ;  /* 0x00000006040f7223 */ /* 0x040fe2000001080f */
[----:B------:R-:W-:Y:S02]  /*11400*/  HADD2.F32 R6, -RZ, R27.H1_H1 ;  /* 0x3000001bff067230 */ /* 0x000fe40000004100 */
[C---:B------:R-:W-:Y:S01]  /*11410*/  FMUL.FTZ R20, R9.reuse, R10 ;  /* 0x0000000a09147220 */ /* 0x040fe20000410000 */
[----:B------:R-:W-:Y:S01]  /*11420*/  FFMA.FTZ R14, R4, R8, R5 ;  /* 0x00000008040e7223 */ /* 0x000fe20000010005 */
[----:B------:R-:W-:Y:S01]  /*11430*/  F2FP.F16.E4M3.UNPACK_B R5, R30.H1 ;  /* 0x0000001eff05723e */ /* 0x000fe200030006ff */
[----:B------:R-:W-:Y:S02]  /*11440*/  HADD2.F32 R8, -RZ, R12.H0_H0 ;  /* 0x2000000cff087230 */ /* 0x000fe40000004100 */
[----:B------:R-:W-:Y:S01]  /*11450*/  FMUL.FTZ R9, R9, R6 ;  /* 0x0000000609097220 */ /* 0x000fe20000410000 */
[----:B------:R-:W-:-:S02]  /*11460*/  HADD2.F32 R4, -RZ, R24.H0_H0 ;  /* 0x20000018ff047230 */ /* 0x000fc40000004100 */
[C---:B------:R-:W-:Y:S01]  /*11470*/  FFMA.FTZ R20, R3.reuse, R6, -R20 ;  /* 0x0000000603147223 */ /* 0x040fe20000010814 */
[----:B------:R-:W-:Y:S02]  /*11480*/  HADD2.F32 R6, -RZ, R5.H0_H0 ;  /* 0x20000005ff067230 */ /* 0x000fe40000004100 */
[----:B------:R-:W-:Y:S01]  /*11490*/  FFMA.FTZ R21, R3, R10, R9 ;  /* 0x0000000a03157223 */ /* 0x000fe20000010009 */
[----:B------:R-:W-:Y:S02]  /*114a0*/  HADD2.F32 R3, -RZ, R13.H0_H0 ;  /* 0x2000000dff037230 */ /* 0x000fe40000004100 */
[C---:B------:R-:W-:Y:S01]  /*114b0*/  FMUL.FTZ R10, R4.reuse, R8 ;  /* 0x00000008040a7220 */ /* 0x040fe20000410000 */
[----:B------:R-:W-:Y:S02]  /*114c0*/  HADD2.F32 R12, -RZ, R12.H1_H1 ;  /* 0x3000000cff0c7230 */ /* 0x000fe40000004100 */
[----:B------:R-:W-:Y:S01]  /*114d0*/  FMUL.FTZ R4, R4, R6 ;  /* 0x0000000604047220 */ /* 0x000fe20000410000 */
[----:B------:R-:W-:-:S02]  /*114e0*/  HADD2.F32 R24, -RZ, R24.H1_H1 ;  /* 0x30000018ff187230 */ /* 0x000fc40000004100 */
[C---:B------:R-:W-:Y:S01]  /*114f0*/  FFMA.FTZ R27, R3.reuse, R6, -R10 ;  /* 0x00000006031b7223 */ /* 0x040fe2000001080a */
[----:B------:R-:W-:Y:S01]  /*11500*/  HADD2.F32 R5, -RZ, R5.H1_H1 ;  /* 0x30000005ff057230 */ /* 0x000fe20000004100 */
[----:B------:R-:W-:Y:S01]  /*11510*/  F2FP.F16.E4M3.UNPACK_B R30, R30 ;  /* 0x0000001eff1e723e */ /* 0x000fe200020006ff */
[----:B------:R-:W-:Y:S02]  /*11520*/  HADD2.F32 R13, -RZ, R13.H1_H1 ;  /* 0x3000000dff0d7230 */ /* 0x000fe40000004100 */
[C---:B------:R-:W-:Y:S01]  /*11530*/  FMUL.FTZ R6, R24.reuse, R12 ;  /* 0x0000000c18067220 */ /* 0x040fe20000410000 */
[----:B------:R-:W-:Y:S01]  /*11540*/  F2FP.F16.E4M3.UNPACK_B R36, R36 ;  /* 0x00000024ff24723e */ /* 0x000fe200020006ff */
[-C--:B------:R-:W-:Y:S01]  /*11550*/  FMUL.FTZ R9, R24, R5.reuse ;  /* 0x0000000518097220 */ /* 0x080fe20000410000 */
[----:B------:R-:W-:Y:S01]  /*11560*/  FFMA.FTZ R24, R3, R8, R4 ;  /* 0x0000000803187223 */ /* 0x000fe20000010004 */
[----:B------:R-:W-:Y:S01]  /*11570*/  FFMA.FTZ R34, R13, R5, -R6 ;  /* 0x000000050d227223 */ /* 0x000fe20000010806 */
[----:B------:R-:W-:-:S02]  /*11580*/  HADD2.F32 R5, -RZ, R30.H0_H0 ;  /* 0x2000001eff057230 */ /* 0x000fc40000004100 */
[----:B------:R-:W-:Y:S01]  /*11590*/  FFMA.FTZ R31, R13, R12, R9 ;  /* 0x0000000c0d1f7223 */ /* 0x000fe20000010009 */
[--C-:B------:R-:W-:Y:S02]  /*115a0*/  HADD2.F32 R6, -RZ, R36.reuse.H0_H0 ;  /* 0x20000024ff067230 */ /* 0x100fe40000004100 */
[--C-:B------:R-:W-:Y:S02]  /*115b0*/  HADD2.F32 R4, -RZ, R11.reuse.H0_H0 ;  /* 0x2000000bff047230 */ /* 0x100fe40000004100 */
[----:B------:R-:W-:Y:S01]  /*115c0*/  HADD2.F32 R36, -RZ, R36.H1_H1 ;  /* 0x30000024ff247230 */ /* 0x000fe20000004100 */
[----:B------:R-:W-:Y:S01]  /*115d0*/  F2FP.SATFINITE.E4M3.F32.PACK_AB_MERGE_C R24, R31, R24, RZ ;  /* 0x000000181f18723e */ /* 0x000fe200048070ff */
[----:B------:R-:W-:Y:S02]  /*115e0*/  HADD2.F32 R11, -RZ, R11.H1_H1 ;  /* 0x3000000bff0b7230 */ /* 0x000fe40000004100 */
[----:B------:R-:W-:Y:S01]  /*115f0*/  FMUL.FTZ R8, R4, R6 ;  /* 0x0000000604087220 */ /* 0x000fe20000410000 */
[----:B------:R-:W-:-:S02]  /*11600*/  HADD2.F32 R30, -RZ, R30.H1_H1 ;  /* 0x3000001eff1e7230 */ /* 0x000fc40000004100 */
[-C--:B------:R-:W-:Y:S01]  /*11610*/  FMUL.FTZ R9, R4, R5.reuse ;  /* 0x0000000504097220 */ /* 0x080fe20000410000 */
[--C-:B------:R-:W-:Y:S02]  /*11620*/  HADD2.F32 R3, -RZ, R7.reuse.H0_H0 ;  /* 0x20000007ff037230 */ /* 0x100fe40000004100 */
[C---:B------:R-:W-:Y:S01]  /*11630*/  FMUL.FTZ R4, R11.reuse, R36 ;  /* 0x000000240b047220 */ /* 0x040fe20000410000 */
[----:B------:R-:W-:Y:S02]  /*11640*/  HADD2.F32 R7, -RZ, R7.H1_H1 ;  /* 0x30000007ff077230 */ /* 0x000fe40000004100 */
        /* <DEDUP_REMOVED lines=9> */
[----:B------:R-:W-:Y:S02]  /*116e0*/  F2FP.SATFINITE.E4M3.F32.PACK_AB_MERGE_C R9, R40, R37, RZ ;  /* 0x000000252809723e */ /* 0x000fe400048070ff */
[----:B------:R-:W-:Y:S02]  /*116f0*/  F2FP.SATFINITE.E4M3.F32.PACK_AB_MERGE_C R11, R42, R49, RZ ;  /* 0x000000312a0b723e */ /* 0x000fe400048070ff */
[----:B------:R-:W-:-:S02]  /*11700*/  F2FP.SATFINITE.E4M3.F32.PACK_AB_MERGE_C R8, R28, R25, RZ ;  /* 0x000000191c08723e */ /* 0x000fc400048070ff */
[----:B------:R-:W-:Y:S02]  /*11710*/  F2FP.SATFINITE.E4M3.F32.PACK_AB_MERGE_C R5, R39, R38, R5 ;  /* 0x000000262705723e */ /* 0x000fe40004807005 */
        /* <DEDUP_REMOVED lines=9> */
.L_x_1333:
[----:B------:R-:W-:Y:S05]  /*117b0*/  BSYNC B0 ;  /* 0x0000000000007941 */ /* 0x000fea0003800000 */
.L_x_1293:
[----:B------:R-:W-:Y:S01]  /*117c0*/  @!PT LDS RZ, [RZ] ;  /* 0x00000000fffff984 */ /* 0x000fe20000000800 */
[----:B------:R-:W-:Y:S01]  /*117d0*/  @!PT LDS RZ, [RZ] ;  /* 0x00000000fffff984 */ /* 0x000fe20000000800 */
[----:B------:R-:W-:Y:S01]  /*117e0*/  @!PT LDS RZ, [RZ] ;  /* 0x00000000fffff984 */ /* 0x000fe20000000800 */
[----:B------:R-:W-:Y:S01]  /*117f0*/  @!PT LDS RZ, [RZ] ;  /* 0x00000000fffff984 */ /* 0x000fe20000000800 */
[----:B------:R2:W-:Y:S06]  /*11800*/  MEMBAR.ALL.CTA ;  /* 0x0000000000007992 */ /* 0x0005ec0000008000 */
[----:B--2---:R-:W2:Y:S01]  /*11810*/  FENCE.VIEW.ASYNC.S ;  /* 0x00000000000073c6 */ /* 0x004ea20000000000 */
[----:B------:R-:W-:Y:S05]  /*11820*/  WARPSYNC.ALL ;  /* 0x0000000000007948 */ /* 0x000fea0003800000 */
[----:B--2---:R-:W-:Y:S06]  /*11830*/  BAR.SYNC.DEFER_BLOCKING 0xd, 0x100 ;  /* 0x0344000000007b1d */ /* 0x004fec0000010000 */
.L_x_1291:
[----:B-1-34-:R-:W-:-:S05]  /*11840*/  IMAD.U32 R0, RZ, RZ, UR45 ;  /* 0x0000002dff007e24 */ /* 0x01afca000f8e00ff */
[----:B------:R-:W-:-:S13]  /*11850*/  ISETP.NE.AND P0, PT, R0, 0x3, PT ;  /* 0x000000030000780c */ /* 0x000fda0003f05270 */
[----:B------:R-:W-:Y:S05]  /*11860*/  @!P0 BRA `(.L_x_1360) ;  /* 0x0000000000048947 */ /* 0x000fea0003800000 */
[----:B------:R-:W-:Y:S01]  /*11870*/  BPT.TRAP 0x1 ;  /* 0x000000040000795c */ /* 0x000fe20000300000 */
.L_x_1360:
[----:B-----5:R-:W-:Y:S01]  /*11880*/  IMAD R9, R200, 0x8, R16 ;  /* 0x00000008c8097824 */ /* 0x020fe200078e0210 */
[----:B------:R-:W-:-:S04]  /*11890*/  SHF.L.U32 R0, R194, 0x1f, RZ ;  /* 0x0000001fc2007819 */ /* 0x000fc800000006ff */
[----:B------:R1:W3:Y:S01]  /*118a0*/  SYNCS.PHASECHK.TRANS64.TRYWAIT P2, [R9+URZ+0x28430], R0 ;  /* 0x02843000090075a7 */ /* 0x0002e2000804017f */
[----:B------:R-:W-:Y:S05]  /*118b0*/  @!P0 BRA `(.L_x_1361) ;  /* 0x0000000000048947 */ /* 0x000fea0003800000 */
[----:B------:R-:W-:Y:S01]  /*118c0*/  BPT.TRAP 0x1 ;  /* 0x000000040000795c */ /* 0x000fe20000300000 */
.L_x_1361:
[----:B--2---:R-:W2:Y:S02]  /*118d0*/  S2R R3, SR_TID.X ;  /* 0x0000000000037919 */ /* 0x004ea40000002100 */
[----:B--2---:R-:W-:-:S04]  /*118e0*/  LOP3.LUT R3, R3, 0x7f, RZ, 0xc0, !PT ;  /* 0x0000007f03037812 */ /* 0x004fc800078ec0ff */
[----:B------:R-:W-:Y:S01]  /*118f0*/  ISETP.NE.AND P1, PT, R3, RZ, PT ;  /* 0x000000ff0300720c */ /* 0x000fe20003f25270 */
[----:B---3--:R-:W-:-:S12]  /*11900*/  @P2 BRA `(.L_x_1362) ;  /* 0x0000000000082947 */ /* 0x008fd80003800000 */
[----:B------:R-:W2:Y:S02]  /*11910*/  SYNCS.PHASECHK.TRANS64.TRYWAIT P2, [R9+URZ+0x28430], R0 ;  /* 0x02843000090075a7 */ /* 0x000ea4000804017f */
[----:B--2---:R-:W-:Y:S05]  /*11920*/  @!P2 BRA `(.L_x_1363) ;  /* 0x000001500028a947 */ /* 0x004fea0003800000 */
.L_x_1362:
[----:B------:R-:W-:Y:S05]  /*11930*/  WARPSYNC.ALL ;  /* 0x0000000000007948 */ /* 0x000fea0003800000 */
[----:B-12---:R-:W-:Y:S01]  /*11940*/  VIADD R0, R16, 0x20000 ;  /* 0x0002000010007836 */ /* 0x006fe20000000000 */
[----:B------:R-:W-:Y:S01]  /*11950*/  R2UR UR12, R52 ;  /* 0x00000000340c72ca */ /* 0x000fe200000e0000 */
[----:B0-----:R-:W-:Y:S01]  /*11960*/  IMAD.MOV.U32 R7, RZ, RZ, 0x40000040 ;  /* 0x40000040ff077424 */ /* 0x001fe200078e00ff */
[----:B------:R-:W-:Y:S01]  /*11970*/  WARPGROUP.ARRIVE ;  /* 0x00000000000079c5 */ /* 0x000fe20000000000 */
        /* <DEDUP_REMOVED lines=9> */
[----:B------:R-:W-:Y:S01]  /*11a10*/  LOP3.LUT R5, R0, 0x10000, RZ, 0xfc, !PT ;  /* 0x0001000000057812 */ /* 0x000fe200078efcff */
        /* <DEDUP_REMOVED lines=8> */
[C---:B------:R-:W-:Y:S01]  /*11aa0*/  VIADD R10, R6.reuse, 0x2 ;  /* 0x00000002060a7836 */ /* 0x040fe20000000000 */
[----:B------:R-:W-:Y:S01]  /*11ab0*/  R2UR UR14, R6 ;  /* 0x00000000060e72ca */ /* 0x000fe200000e0000 */
[----:B------:R-:W-:Y:S01]  /*11ac0*/  UIADD3 UR16, UR12, 0x6, URZ ;  /* 0x000000060c107890 */ /* 0x000fe2000fffe03f */
[----:B------:R-:W-:Y:S01]  /*11ad0*/  R2UR UR19, R11 ;  /* 0x000000000b1372ca */ /* 0x000fe200000e0000 */
[----:B------:R-:W-:Y:S01]  /*11ae0*/  IMAD.MOV.U32 R11, RZ, RZ, 0x40000040 ;  /* 0x40000040ff0b7424 */ /* 0x000fe200078e00ff */
[----:B------:R-:W-:Y:S01]  /*11af0*/  R2UR UR10, R10 ;  /* 0x000000000a0a72ca */ /* 0x000fe200000e0000 */
[----:B------:R-:W-:Y:S01]  /*11b00*/  VIADD R10, R6, 0x4 ;  /* 0x00000004060a7836 */ /* 0x000fe20000000000 */
[----:B------:R-:W-:Y:S01]  /*11b10*/  UIADD3 UR20, UR12, 0x400, URZ ;  /* 0x000004000c147890 */ /* 0x000fe2000fffe03f */
[----:B------:R-:W-:Y:S01]  /*11b20*/  R2UR UR35, R7 ;  /* 0x00000000072372ca */ /* 0x000fe200000e0000 */
[----:B------:R-:W-:Y:S01]  /*11b30*/  UMOV UR21, 0x40000040 ;  /* 0x4000004000157882 */ /* 0x000fe20000000000 */
[----:B------:R-:W-:Y:S01]  /*11b40*/  R2UR UR23, R11 ;  /* 0x000000000b1772ca */ /* 0x000fe200000e0000 */
[----:B------:R-:W-:Y:S01]  /*11b50*/  IMAD.MOV.U32 R11, RZ, RZ, 0x40000040 ;  /* 0x40000040ff0b7424 */ /* 0x000fe200078e00ff */
[----:B------:R-:W-:Y:S01]  /*11b60*/  R2UR UR6, R10 ;  /* 0x000000000a0672ca */ /* 0x000fe200000e0000 */
[----:B------:R-:W-:Y:S01]  /*11b70*/  VIADD R10, R6, 0x6 ;  /* 0x00000006060a7836 */ /* 0x000fe20000000000 */
[----:B------:R-:W-:Y:S01]  /*11b80*/  QGMMA.64x64x32.F32.E4M3.E4M3 R24, gdesc[UR12], RZ, !UPT, gsb0 ;  /* 0x00e000000c1879f3 */ /* 0x000fe2000c0008ff */
[----:B------:R-:W-:Y:S01]  /*11b90*/  UIADD3 UR24, UR12, 0x402, URZ ;  /* 0x000004020c187890 */ /* 0x000fe2000fffe03f */
[----:B------:R-:W-:Y:S01]  /*11ba0*/  R2UR UR27, R11 ;  /* 0x000000000b1b72ca */ /* 0x000fe200000e0000 */
[----:B------:R-:W-:Y:S01]  /*11bb0*/  UMOV UR25, 0x40000040 ;  /* 0x4000004000197882 */ /* 0x000fe20000000000 */
[----:B------:R-:W-:Y:S01]  /*11bc0*/  R2UR UR18, R10 ;  /* 0x000000000a1272ca */ /* 0x000fe200000e0000 */
[----:B------:R-:W-:Y:S01]  /*11bd0*/  VIADD R10, R6, 0x200 ;  /* 0x00000200060a7836 */ /* 0x000fe20000000000 */
[----:B------:R-:W-:Y:S01]  /*11be0*/  UIADD3 UR28, UR12, 0x404, URZ ;  /* 0x000004040c1c7890 */ /* 0x000fe2000fffe03f */
[----:B------:R-:W-:Y:S01]  /*11bf0*/  IMAD.MOV.U32 R11, RZ, RZ, 0x40000040 ;  /* 0x40000040ff0b7424 */ /* 0x000fe200078e00ff */
[----:B------:R-:W-:Y:S01]  /*11c00*/  UMOV UR29, 0x40000040 ;  /* 0x40000040001d7882 */ /* 0x000fe20000000000 */
[----:B------:R-:W-:Y:S01]  /*11c10*/  UIADD3 UR32, UR12, 0x406, URZ ;  /* 0x000004060c207890 */ /* 0x000fe2000fffe03f */
[----:B------:R-:W-:Y:S01]  /*11c20*/  R2UR UR22, R10 ;  /* 0x000000000a1672ca */ /* 0x000fe200000e0000 */
[----:B------:R-:W-:Y:S01]  /*11c30*/  VIADD R10, R6, 0x202 ;  /* 0x00000202060a7836 */ /* 0x000fe20000000000 */
[----:B------:R-:W-:Y:S01]  /*11c40*/  R2UR UR31, R11 ;  /* 0x000000000b1f72ca */ /* 0x000fe200000e0000 */
[----:B------:R-:W-:Y:S01]  /*11c50*/  UMOV UR33, 0x40000040 ;  /* 0x4000004000217882 */ /* 0x000fe20000000000 */
[----:B------:R-:W-:Y:S01]  /*11c60*/  IMAD.MOV.U32 R3, RZ, RZ, -0x40 ;  /* 0xffffffc0ff037424 */ /* 0x000fe200078e00ff */
[----:B------:R-:W-:-:S02]  /*11c70*/  @!P1 IADD3 R0, R9, 0x28440, RZ ;  /* 0x0002844009009810 */ /* 0x000fc40007ffe0ff */
[----:B------:R-:W-:Y:S01]  /*11c80*/  R2UR UR26, R10 ;  /* 0x000000000a1a72ca */ /* 0x000fe200000e0000 */
[C---:B------:R-:W-:Y:S01]  /*11c90*/  VIADD R10, R6.reuse, 0x204 ;  /* 0x00000204060a7836 */ /* 0x040fe20000000000 */
[----:B------:R-:W-:Y:S01]  /*11ca0*/  @!P1 PRMT R0, RZ, 0x654, R0 ;  /* 0x00000654ff009816 */ /* 0x000fe20000000000 */
[----:B------:R-:W-:Y:S01]  /*11cb0*/  VIADD R6, R6, 0x206 ;  /* 0x0000020606067836 */ /* 0x000fe20000000000 */
[C---:B------:R-:W-:Y:S01]  /*11cc0*/  LEA R12, R56.reuse, 0xffffffc0, 0x6 ;  /* 0xffffffc0380c7811 */ /* 0x040fe200078e30ff */
[----:B------:R-:W-:Y:S01]  /*11cd0*/  IMAD R14, R56, R3, 0x40 ;  /* 0x00000040380e7424 */ /* 0x000fe200078e0203 */
[----:B------:R-:W-:Y:S02]  /*11ce0*/  R2UR UR30, R10 ;  /* 0x000000000a1e72ca */ /* 0x000fe400000e0000 */
[----:B------:R-:W-:Y:S01]  /*11cf0*/  R2UR UR34, R6 ;  /* 0x00000000062272ca */ /* 0x000fe200000e0000 */
[----:B------:R-:W0:Y:S01]  /*11d00*/  LDC.64 R10, c[0x0][0x9e0] ;  /* 0x00027800ff0a7b82 */ /* 0x000e220000000a00 */
[----:B------:R-:W-:-:S04]  /*11d10*/  IMAD.IADD R3, R197, 0x1, R14 ;  /* 0x00000001c5037824 */ /* 0x000fc800078e020e */
[--C-:B------:R-:W-:Y:S01]  /*11d20*/  IMAD R13, R196, -0x2, R3.reuse ;  /* 0xfffffffec40d7824 */ /* 0x100fe200078e0203 */
[----:B------:R-:W-:-:S05]  /*11d30*/  IADD3 R9, -R198, 0x1, R3 ;  /* 0x00000001c6097810 */ /* 0x000fca0007ffe103 */
[----:B------:R-:W-:Y:S01]  /*11d40*/  IMAD R9, R196, -0x2, R9 ;  /* 0xfffffffec4097824 */ /* 0x000fe200078e0209 */
[----:B0-----:R-:W-:-:S03]  /*11d50*/  ISETP.GE.AND P2, PT, R11, 0x1, PT ;  /* 0x000000010b00780c */ /* 0x001fc60003f46270 */
[----:B------:R-:W-:Y:S01]  /*11d60*/  IMAD.IADD R20, R9, 0x1, R10 ;  /* 0x0000000109147824 */ /* 0x000fe200078e020a */
[----:B------:R-:W-:Y:S02]  /*11d70*/  WARPGROUP.DEPBAR.LE gsb0, 0x0 ;  /* 0x00008000000079c5 */ /* 0x000fe40000010000 */
[----:B------:R-:W-:-:S06]  /*11d80*/  WARPGROUP.ARRIVE ;  /* 0x00000000000079c5 */ /* 0x000fcc0000000000 */
[----:B------:R-:W-:Y:S03]  /*11d90*/  QGMMA.64x64x32.F32.E4M3.E4M3 R24, gdesc[UR8], R24, gsb0 ;  /* 0x00e00000081879f3 */ /* 0x000fe60008000818 */
[----:B------:R-:W-:Y:S02]  /*11da0*/  WARPGROUP.DEPBAR.LE gsb0, 0x0 ;  /* 0x00008000000079c5 */ /* 0x000fe40000010000 */
[----:B------:R-:W-:-:S06]  /*11db0*/  WARPGROUP.ARRIVE ;  /* 0x00000000000079c5 */ /* 0x000fcc0000000000 */
[----:B------:R-:W-:Y:S01]  /*11dc0*/  QGMMA.64x64x32.F32.E4M3.E4M3 R24, gdesc[UR4], R24, gsb0 ;  /* 0x00e00000041879f3 */ /* 0x000fe20008000818 */
[----:B------:R-:W-:Y:S02]  /*11dd0*/  ULDC UR6, c[0x0][0x9dc] ;  /* 0x0002770000067ab9 */ /* 0x000fe40000000800 */
[----:B------:R-:W-:-:S05]  /*11de0*/  IMAD.U32 R7, RZ, RZ, UR6 ;  /* 0x00000006ff077e24 */ /* 0x000fca000f8e00ff */
[----:B------:R-:W-:-:S05]  /*11df0*/  LOP3.LUT R4, RZ, R7, RZ, 0x33, !PT ;  /* 0x00000007ff047212 */ /* 0x000fca00078e33ff */
        /* <DEDUP_REMOVED lines=21> */
[----:B------:R-:W-:Y:S06]  /*11f50*/  @!P2 BRA `(.L_x_1364) ;  /* 0x000000000050a947 */ /* 0x000fec0003800000 */
[----:B------:R-:W-:Y:S01]  /*11f60*/  IADD3 R6, -R198, R197, R0 ;  /* 0x000000c5c6067210 */ /* 0x000fe20007ffe100 */
[----:B------:R-:W-:Y:S03]  /*11f70*/  BSSY B0, `(.L_x_1365) ;  /* 0x000000e000007945 */ /* 0x000fe60003800000 */
        /* <DEDUP_REMOVED lines=9> */
.L_x_1366:
[----:B------:R-:W-:-:S13]  /*12010*/  ISETP.NE.AND P3, PT, R11, 0x1, PT ;  /* 0x000000010b00780c */ /* 0x000fda0003f65270 */
[----:B------:R-:W0:Y:S02]  /*12020*/  @P3 LDC.64 R8, c[0x0][0x9e8] ;  /* 0x00027a00ff083b82 */ /* 0x000e240000000a00 */
[----:B0-----:R-:W-:-:S05]  /*12030*/  @P3 IMAD.HI.U32 R8, R6, R8, RZ ;  /* 0x0000000806083227 */ /* 0x001fca00078e00ff */
[----:B------:R-:W-:-:S07]  /*12040*/  @P3 SHF.R.U32.HI R6, RZ, R9, R8 ;  /* 0x00000009ff063219 */ /* 0x000fce0000011608 */
.L_x_1367:
[----:B------:R-:W-:Y:S05]  /*12050*/  BSYNC B0 ;  /* 0x0000000000007941 */ /* 0x000fea0003800000 */
.L_x_1365:
[----:B------:R-:W-:-:S04]  /*12060*/  IMAD R9, R6, R11, -R12 ;  /* 0x0000000b06097224 */ /* 0x000fc800078e0a0c */
[----:B------:R-:W-:-:S05]  /*12070*/  IMAD R6, R196, -0x2, R9 ;  /* 0xfffffffec4067824 */ /* 0x000fca00078e0209 */
[----:B------:R-:W-:Y:S02]  /*12080*/  VIMNMX R3, R3, R6, !PT ;  /* 0x0000000603037248 */ /* 0x000fe40007fe0100 */
[----:B------:R-:W-:-:S07]  /*12090*/  VIADDMNMX R4, R6, R11, R4, PT ;  /* 0x0000000b06047246 */ /* 0x000fce0003800104 */
.L_x_1364:
[C---:B------:R-:W-:Y:S02]  /*120a0*/  ISETP.GE.AND P3, PT, R14.reuse, 0x2, PT ;  /* 0x000000020e00780c */ /* 0x040fe40003f66270 */
[----:B------:R-:W-:Y:S02]  /*120b0*/  ISETP.GE.AND P6, PT, R14, 0xa, PT ;  /* 0x0000000a0e00780c */ /* 0x000fe40003fc6270 */
[----:B------:R-:W-:Y:S02]  /*120c0*/  ISETP.GT.AND P4, PT, R3, 0x1, !P3 ;  /* 0x000000010300780c */ /* 0x000fe40005f84270 */
[----:B------:R-:W-:Y:S02]  /*120d0*/  P2R R21, PR, RZ, 0x40 ;  /* 0x00000040ff157803 */ /* 0x000fe40000000000 */
[----:B------:R-:W-:Y:S02]  /*120e0*/  ISETP.LT.OR P5, PT, R4, 0x2, P4 ;  /* 0x000000020400780c */ /* 0x000fe400027a1670 */
[----:B------:R-:W-:-:S02]  /*120f0*/  ISETP.GE.AND P4, PT, R14, 0x9, PT ;  /* 0x000000090e00780c */ /* 0x000fc40003f86270 */
[----:B------:R-:W-:Y:S02]  /*12100*/  FSEL R59, R25, -INF , !P5 ;  /* 0xff800000193b7808 */ /* 0x000fe40006800000 */
[----:B------:R-:W-:-:S04]  /*12110*/  ISETP.GT.AND P5, PT, R3, 0x8, !P4 ;  /* 0x000000080300780c */ /* 0x000fc800067a4270 */
[----:B------:R-:W-:-:S04]  /*12120*/  ISETP.LT.OR P5, PT, R4, 0x9, P5 ;  /* 0x000000090400780c */ /* 0x000fc80002fa1670 */
[----:B------:R-:W-:Y:S02]  /*12130*/  FSEL R61, R28, -INF , !P5 ;  /* 0xff8000001c3d7808 */ /* 0x000fe40006800000 */
[----:B------:R-:W-:Y:S02]  /*12140*/  ISETP.GT.AND P5, PT, R3, 0x9, !P6 ;  /* 0x000000090300780c */ /* 0x000fe400077a4270 */
[----:B------:R-:W-:Y:S02]  /*12150*/  ISETP.GE.AND P6, PT, R14, 0x11, PT ;  /* 0x000000110e00780c */ /* 0x000fe40003fc6270 */
[----:B------:R-:W-:Y:S02]  /*12160*/  ISETP.LT.OR P5, PT, R4, 0xa, P5 ;  /* 0x0000000a0400780c */ /* 0x000fe40002fa1670 */
[----:B------:R-:W-:Y:S02]  /*12170*/  P2R R25, PR, RZ, 0x40 ;  /* 0x00000040ff197803 */ /* 0x000fe40000000000 */
[----:B------:R-:W-:-:S02]  /*12180*/  FSEL R63, R29, -INF , !P5 ;  /* 0xff8000001d3f7808 */ /* 0x000fc40006800000 */
[C---:B------:R-:W-:Y:S02]  /*12190*/  ISETP.GT.AND P5, PT, R3.reuse, 0x10, !P6 ;  /* 0x000000100300780c */ /* 0x040fe400077a4270 */
[----:B------:R-:W-:Y:S02]  /*121a0*/  ISETP.GE.AND P6, PT, R14, 0x12, PT ;  /* 0x000000120e00780c */ /* 0x000fe40003fc6270 */
[----:B------:R-:W-:Y:S02]  /*121b0*/  ISETP.LT.OR P5, PT, R4, 0x11, P5 ;  /* 0x000000110400780c */ /* 0x000fe40002fa1670 */
[----:B------:R-:W-:Y:S02]  /*121c0*/  P2R R29, PR, RZ, 0x40 ;  /* 0x00000040ff1d7803 */ /* 0x000fe40000000000 */
[----:B------:R-:W-:Y:S02]  /*121d0*/  FSEL R32, R32, -INF , !P5 ;  /* 0xff80000020207808 */ /* 0x000fe40006800000 */
[----:B------:R-:W-:-:S02]  /*121e0*/  ISETP.GT.AND P5, PT, R3, 0x11, !P6 ;  /* 0x000000110300780c */ /* 0x000fc400077a4270 */
[----:B------:R-:W-:Y:S02]  /*121f0*/  ISETP.GE.AND P6, PT, R14, 0x19, PT ;  /* 0x000000190e00780c */ /* 0x000fe40003fc6270 */
[----:B------:R-:W-:-:S04]  /*12200*/  ISETP.LT.OR P5, PT, R4, 0x12, P5 ;  /* 0x000000120400780c */ /* 0x000fc80002fa1670 */
        /* <DEDUP_REMOVED lines=51> */
[----:B------:R-:W-:Y:S01]  /*12540*/  ISETP.GT.AND P6, PT, R3, 0x39, !P6 ;  /* 0x000000390300780c */ /* 0x000fe200077c4270 */
[----:B------:R-:W-:-:S03]  /*12550*/  VIADD R3, R0, 0x8 ;  /* 0x0000000800037836 */ /* 0x000fc60000000000 */
[----:B------:R-:W-:Y:S02]  /*12560*/  ISETP.LT.OR P6, PT, R4, 0x3a, P6 ;  /* 0x0000003a0400780c */ /* 0x000fe400037c1670 */
[----:B------:R-:W-:Y:S02]  /*12570*/  VIADDMNMX R4, R3, R20, R13, PT ;  /* 0x0000001403047246 */ /* 0x000fe4000380010d */
[----:B------:R-:W-:Y:S02]  /*12580*/  FSEL R66, R53, -INF , !P6 ;  /* 0xff80000035427808 */ /* 0x000fe40007000000 */
[----:B------:R-:W-:Y:S01]  /*12590*/  IADD3 R3, R15, 0x8, R0 ;  /* 0x000000080f037810 */ /* 0x000fe20007ffe000 */
[----:B------:R-:W-:Y:S06]  /*125a0*/  @!P2 BRA `(.L_x_1368) ;  /* 0x000000000054a947 */ /* 0x000fec0003800000 */
[----:B------:R-:W-:Y:S01]  /*125b0*/  IADD3 R9, R197, 0x8, R0 ;  /* 0x00000008c5097810 */ /* 0x000fe20007ffe000 */
[----:B------:R-:W-:Y:S04]  /*125c0*/  BSSY B0, `(.L_x_1369) ;  /* 0x000000f000007945 */ /* 0x000fe80003800000 */
[----:B------:R-:W-:-:S05]  /*125d0*/  IMAD.IADD R9, R9, 0x1, -R198 ;  /* 0x0000000109097824 */ /* 0x000fca00078e0ac6 */
        /* <DEDUP_REMOVED lines=9> */
.L_x_1370:
[----:B------:R-:W-:-:S13]  /*12670*/  ISETP.NE.AND P6, PT, R11, 0x1, PT ;  /* 0x000000010b00780c */ /* 0x000fda0003fc5270 */
[----:B------:R-:W0:Y:S02]  /*12680*/  @P6 LDC.64 R14, c[0x0][0x9e8] ;  /* 0x00027a00ff0e6b82 */ /* 0x000e240000000a00 */
[----:B0-----:R-:W-:-:S05]  /*12690*/  @P6 IMAD.HI.U32 R6, R9, R14, RZ ;  /* 0x0000000e09066227 */ /* 0x001fca00078e00ff */
[----:B------:R-:W-:-:S07]  /*126a0*/  @P6 SHF.R.U32.HI R9, RZ, R15, R6 ;  /* 0x0000000fff096219 */ /* 0x000fce0000011606 */
.L_x_1371:
[----:B------:R-:W-:Y:S05]  /*126b0*/  BSYNC B0 ;  /* 0x0000000000007941 */ /* 0x000fea0003800000 */
.L_x_1369:
[----:B------:R-:W-:-:S04]  /*126c0*/  IMAD R9, R9, R11, -R12 ;  /* 0x0000000b09097224 */ /* 0x000fc800078e0a0c */
[----:B------:R-:W-:-:S05]  /*126d0*/  IMAD R6, R196, -0x2, R9 ;  /* 0xfffffffec4067824 */ /* 0x000fca00078e0209 */
[----:B------:R-:W-:Y:S02]  /*126e0*/  VIMNMX R3, R3, R6, !PT ;  /* 0x0000000603037248 */ /* 0x000fe40007fe0100 */
[----:B------:R-:W-:-:S07]  /*126f0*/  VIADDMNMX R4, R6, R11, R4, PT ;  /* 0x0000000b06047246 */ /* 0x000fce0003800104 */
.L_x_1368:
[----:B------:R-:W-:Y:S01]  /*12700*/  ISETP.GT.AND P3, PT, R3, 0x1, !P3 ;  /* 0x000000010300780c */ /* 0x000fe20005f64270 */
[----:B------:R-:W-:Y:S01]  /*12710*/  IMAD.IADD R10, R57, 0x1, R10 ;  /* 0x00000001390a7824 */ /* 0x000fe200078e020a */
        /* <DEDUP_REMOVED lines=33> */
[----:B------:R-:W-:Y:S02]  /*12930*/  FMNMX.FTZ R12, R66, R6, !PT ;  /* 0x00000006420c7209 */ /* 0x000fe40007810000 */
[----:B------:R-:W-:-:S02]  /*12940*/  ISETP.GT.AND P3, PT, R3, 0x19, !P3 ;  /* 0x000000190300780c */ /* 0x000fc40005f64270 */
[----:B------:R-:W-:Y:S02]  /*12950*/  ISETP.GT.AND P4, PT, R3, 0x8, !P4 ;  /* 0x000000080300780c */ /* 0x000fe40006784270 */
[C---:B------:R-:W-:Y:S02]  /*12960*/  ISETP.LT.OR P3, PT, R4.reuse, 0x1a, P3 ;  /* 0x0000001a0400780c */ /* 0x040fe40001f61670 */
[----:B------:R-:W-:Y:S02]  /*12970*/  ISETP.LT.OR P4, PT, R4, 0x9, P4 ;  /* 0x000000090400780c */ /* 0x000fe40002781670 */
[----:B------:R-:W-:Y:S02]  /*12980*/  FSEL R39, R39, -INF , !P3 ;  /* 0xff80000027277808 */ /* 0x000fe40005800000 */
[----:B------:R-:W-:Y:S02]  /*12990*/  ISETP.NE.AND P3, PT, R37, RZ, PT ;  /* 0x000000ff2500720c */ /* 0x000fe40003f65270 */
[----:B------:R-:W0:Y:S01]  /*129a0*/  SHFL.BFLY PT, R37, R12, 0x2, 0x1f ;  /* 0x0c401f000c257f89 */ /* 0x000e2200000e0000 */
[----:B------:R-:W-:-:S02]  /*129b0*/  FSEL R13, R30, -INF , !P4 ;  /* 0xff8000001e0d7808 */ /* 0x000fc40006000000 */
[----:B------:R-:W-:Y:S02]  /*129c0*/  ISETP.GT.AND P3, PT, R3, 0x20, !P3 ;  /* 0x000000200300780c */ /* 0x000fe40005f64270 */
[----:B------:R-:W-:Y:S02]  /*129d0*/  ISETP.NE.AND P4, PT, R45, RZ, PT ;  /* 0x000000ff2d00720c */ /* 0x000fe40003f85270 */
[----:B------:R-:W-:Y:S02]  /*129e0*/  ISETP.LT.OR P3, PT, R4, 0x21, P3 ;  /* 0x000000210400780c */ /* 0x000fe40001f61670 */
[----:B------:R-:W-:Y:S02]  /*129f0*/  ISETP.NE.AND P6, PT, R8, RZ, PT ;  /* 0x000000ff0800720c */ /* 0x000fe40003fc5270 */
[----:B------:R-:W-:Y:S02]  /*12a00*/  FSEL R25, R42, -INF , !P3 ;  /* 0xff8000002a197808 */ /* 0x000fe40005800000 */
[----:B------:R-:W-:-:S02]  /*12a10*/  ISETP.NE.AND P3, PT, R67, RZ, PT ;  /* 0x000000ff4300720c */ /* 0x000fc40003f65270 */
[C---:B------:R-:W-:Y:S02]  /*12a20*/  ISETP.GT.AND P5, PT, R3.reuse, 0x38, !P5 ;  /* 0x000000380300780c */ /* 0x040fe40006fa4270 */
[----:B------:R-:W-:Y:S02]  /*12a30*/  ISETP.GT.AND P3, PT, R3, 0x21, !P3 ;  /* 0x000000210300780c */ /* 0x000fe40005f64270 */
[C---:B------:R-:W-:Y:S02]  /*12a40*/  ISETP.LT.OR P5, PT, R4.reuse, 0x39, P5 ;  /* 0x000000390400780c */ /* 0x040fe40002fa1670 */
[----:B------:R-:W-:Y:S02]  /*12a50*/  ISETP.LT.OR P3, PT, R4, 0x22, P3 ;  /* 0x000000220400780c */ /* 0x000fe40001f61670 */
[----:B0-----:R-:W-:Y:S02]  /*12a60*/  FMNMX.FTZ R37, R12, R37, !PT ;  /* 0x000000250c257209 */ /* 0x001fe40007810000 */
[----:B------:R-:W-:-:S02]  /*12a70*/  FSEL R43, R43, -INF , !P3 ;  /* 0xff8000002b2b7808 */ /* 0x000fc40005800000 */
[----:B------:R-:W-:Y:S01]  /*12a80*/  ISETP.NE.AND P3, PT, R41, RZ, PT ;  /* 0x000000ff2900720c */ /* 0x000fe20003f65270 */
[----:B------:R-:W0:Y:S03]  /*12a90*/  SHFL.BFLY PT, R6, R37, 0x1, 0x1f ;  /* 0x0c201f0025067f89 */ /* 0x000e2600000e0000 */
[----:B------:R-:W-:-:S04]  /*12aa0*/  ISETP.GT.AND P3, PT, R3, 0x28, !P3 ;  /* 0x000000280300780c */ /* 0x000fc80005f64270 */
[----:B------:R-:W-:-:S04]  /*12ab0*/  ISETP.LT.OR P3, PT, R4, 0x29, P3 ;  /* 0x000000290400780c */ /* 0x000fc80001f61670 */
[----:B------:R-:W-:Y:S02]  /*12ac0*/  FSEL R29, R46, -INF , !P3 ;  /* 0xff8000002e1d7808 */ /* 0x000fe40005800000 */
[----:B------:R-:W-:-:S04]  /*12ad0*/  ISETP.NE.AND P3, PT, R68, RZ, PT ;  /* 0x000000ff4400720c */ /* 0x000fc80003f65270 */
[----:B------:R-:W-:-:S04]  /*12ae0*/  ISETP.GT.AND P3, PT, R3, 0x29, !P3 ;  /* 0x000000290300780c */ /* 0x000fc80005f64270 */
[----:B------:R-:W-:Y:S02]  /*12af0*/  ISETP.LT.OR P3, PT, R4, 0x2a, P3 ;  /* 0x0000002a0400780c */ /* 0x000fe40001f61670 */
[----:B0-----:R-:W-:Y:S02]  /*12b00*/  FMNMX.FTZ R6, R37, R6, !PT ;  /* 0x0000000625067209 */ /* 0x001fe40007810000 */
[----:B------:R-:W-:Y:S02]  /*12b10*/  FSEL R47, R47, -INF , !P3 ;  /* 0xff8000002f2f7808 */ /* 0x000fe40005800000 */
[----:B------:R-:W-:Y:S01]  /*12b20*/  ISETP.GT.AND P3, PT, R3, 0x30, !P4 ;  /* 0x000000300300780c */ /* 0x000fe20006764270 */
[----:B------:R-:W-:-:S01]  /*12b30*/  FFMA.FTZ R8, R2, R6, -8 ;  /* 0xc100000002087423 */ /* 0x000fc20000010006 */
[----:B------:R-:W-:Y:S02]  /*12b40*/  ISETP.NE.AND P4, PT, R69, RZ, PT ;  /* 0x000000ff4500720c */ /* 0x000fe40003f85270 */
[----:B------:R-:W-:-:S04]  /*12b50*/  ISETP.LT.OR P3, PT, R4, 0x31, P3 ;  /* 0x000000310400780c */ /* 0x000fc80001f61670 */
[----:B------:R-:W-:Y:S02]  /*12b60*/  FSEL R33, R50, -INF , !P3 ;  /* 0xff80000032217808 */ /* 0x000fe40005800000 */
[----:B------:R-:W-:Y:S02]  /*12b70*/  ISETP.GT.AND P3, PT, R3, RZ, !P6 ;  /* 0x000000ff0300720c */ /* 0x000fe40007764270 */
[----:B------:R-:W-:Y:S02]  /*12b80*/  ISETP.NE.AND P6, PT, R49, RZ, PT ;  /* 0x000000ff3100720c */ /* 0x000fe40003fc5270 */
[----:B------:R-:W-:-:S04]  /*12b90*/  ISETP.LT.OR P3, PT, R4, 0x1, P3 ;  /* 0x000000010400780c */ /* 0x000fc80001f61670 */
[----:B------:R-:W-:Y:S02]  /*12ba0*/  FSEL R9, R26, -INF , !P3 ;  /* 0xff8000001a097808 */ /* 0x000fe40005800000 */
[----:B------:R-:W-:-:S04]  /*12bb0*/  FSETP.NEU.FTZ.AND P3, PT, R6, -INF , PT ;  /* 0xff8000000600780b */ /* 0x000fc80003f7d000 */
[----:B------:R-:W-:Y:S02]  /*12bc0*/  FSEL R41, R8, RZ, P3 ;  /* 0x000000ff08297208 */ /* 0x000fe40001800000 */
[----:B------:R-:W-:Y:S02]  /*12bd0*/  FMNMX.FTZ R8, R9, R27, !PT ;  /* 0x0000001b09087209 */ /* 0x000fe40007810000 */
[----:B------:R-:W-:Y:S01]  /*12be0*/  ISETP.GT.AND P3, PT, R3, 0x31, !P4 ;  /* 0x000000310300780c */ /* 0x000fe20006764270 */
[----:B------:R-:W-:-:S01]  /*12bf0*/  FFMA.FTZ R20, R2, R63, -R41 ;  /* 0x0000003f02147223 */ /* 0x000fc20000010829 */
[----:B------:R-:W-:Y:S01]  /*12c00*/  FMNMX.FTZ R8, R13, R8, !PT ;  /* 0x000000080d087209 */ /* 0x000fe20007810000 */
[----:B------:R-:W-:-:S01]  /*12c10*/  FFMA.FTZ R12, R2, R24, -R41 ;  /* 0x00000018020c7223 */ /* 0x000fc20000010829 */
[----:B------:R-:W-:Y:S01]  /*12c20*/  ISETP.LT.OR P3, PT, R4, 0x32, P3 ;  /* 0x000000320400780c */ /* 0x000fe20001f61670 */
[----:B------:R0:W-:Y:S01]  /*12c30*/  MUFU.EX2 R49, R20 ;  /* 0x0000001400317308 */ /* 0x0001e20000000800 */
[----:B------:R-:W-:Y:S01]  /*12c40*/  FMNMX.FTZ R8, R31, R8, !PT ;  /* 0x000000081f087209 */ /* 0x000fe20007810000 */
[C-C-:B------:R-:W-:Y:S01]  /*12c50*/  FFMA.FTZ R24, R2.reuse, R32, -R41.reuse ;  /* 0x0000002002187223 */ /* 0x140fe20000010829 */
[----:B------:R-:W-:Y:S01]  /*12c60*/  ISETP.GT.AND P4, PT, R3, 0x39, !P6 ;  /* 0x000000390300780c */ /* 0x000fe20007784270 */
[C-C-:B------:R-:W-:Y:S01]  /*12c70*/  FFMA.FTZ R32, R2.reuse, R62, -R41.reuse ;  /* 0x0000003e02207223 */ /* 0x140fe20000010829 */
[----:B------:R-:W-:Y:S01]  /*12c80*/  FMNMX.FTZ R8, R15, R8, !PT ;  /* 0x000000080f087209 */ /* 0x000fe20007810000 */
[C-C-:B------:R-:W-:Y:S01]  /*12c90*/  FFMA.FTZ R14, R2.reuse, R59, -R41.reuse ;  /* 0x0000003b020e7223 */ /* 0x140fe20000010829 */
[----:B------:R-:W-:Y:S01]  /*12ca0*/  FSEL R51, R51, -INF , !P3 ;  /* 0xff80000033337808 */ /* 0x000fe20005800000 */
[----:B------:R-:W-:Y:S01]  /*12cb0*/  MUFU.EX2 R12, R12 ;  /* 0x0000000c000c7308 */ /* 0x000fe20000000800 */
[----:B------:R-:W-:Y:S01]  /*12cc0*/  FMNMX.FTZ R8, R35, R8, !PT ;  /* 0x0000000823087209 */ /* 0x000fe20007810000 */
[--C-:B0-----:R-:W-:Y:S01]  /*12cd0*/  FFMA.FTZ R20, R2, R60, -R41.reuse ;  /* 0x0000003c02147223 */ /* 0x101fe20000010829 */
[----:B------:R-:W-:Y:S01]  /*12ce0*/  ISETP.LT.OR P4, PT, R4, 0x3a, P4 ;  /* 0x0000003a0400780c */ /* 0x000fe20002781670 */
[C-C-:B------:R-:W-:Y:S01]  /*12cf0*/  FFMA.FTZ R4, R2.reuse, R61, -R41.reuse ;  /* 0x0000003d02047223 */ /* 0x140fe20000010829 */
[----:B------:R-:W-:Y:S01]  /*12d00*/  FMNMX.FTZ R8, R21, R8, !PT ;  /* 0x0000000815087209 */ /* 0x000fe20007810000 */
[--C-:B------:R-:W-:Y:S01]  /*12d10*/  FFMA.FTZ R34, R2, R64, -R41.reuse ;  /* 0x0000004002227223 */ /* 0x100fe20000010829 */
[----:B------:R-:W-:Y:S01]  /*12d20*/  FSEL R3, R54, -INF , !P5 ;  /* 0xff80000036037808 */ /* 0x000fe20006800000 */
[----:B------:R-:W-:Y:S01]  /*12d30*/  MUFU.EX2 R61, R20 ;  /* 0x00000014003d7308 */ /* 0x000fe20000000800 */
[----:B------:R-:W-:Y:S01]  /*12d40*/  FMNMX.FTZ R8, R39, R8, !PT ;  /* 0x0000000827087209 */ /* 0x000fe20007810000 */
[C-C-:B------:R-:W-:Y:S01]  /*12d50*/  FFMA.FTZ R26, R2.reuse, R36, -R41.reuse ;  /* 0x00000024021a7223 */ /* 0x140fe20000010829 */
[----:B------:R-:W-:Y:S01]  /*12d60*/  FSEL R55, R55, -INF , !P4 ;  /* 0xff80000037377808 */ /* 0x000fe20006000000 */
[C-C-:B------:R-:W-:Y:S01]  /*12d70*/  FFMA.FTZ R30, R2.reuse, R40, -R41.reuse ;  /* 0x00000028021e7223 */ /* 0x140fe20000010829 */
[----:B------:R-:W-:Y:S01]  /*12d80*/  FMNMX.FTZ R8, R25, R8, !PT ;  /* 0x0000000819087209 */ /* 0x000fe20007810000 */
[----:B------:R-:W-:-:S02]  /*12d90*/  FFMA.FTZ R36, R2, R52, -R41 ;  /* 0x0000003402247223 */ /* 0x000fc40000010829 */
[----:B------:R0:W1:Y:S01]  /*12da0*/  MUFU.EX2 R45, R14 ;  /* 0x0000000e002d7308 */ /* 0x0000620000000800 */
[----:B------:R-:W-:-:S04]  /*12db0*/  FMNMX.FTZ R8, R43, R8, !PT ;  /* 0x000000082b087209 */ /* 0x000fc80007810000 */
[----:B------:R-:W-:-:S03]  /*12dc0*/  FMNMX.FTZ R8, R29, R8, !PT ;  /* 0x000000081d087209 */ /* 0x000fc60007810000 */
[----:B------:R-:W-:Y:S01]  /*12dd0*/  MUFU.EX2 R63, R32 ;  /* 0x00000020003f7308 */ /* 0x000fe20000000800 */
[----:B------:R-:W-:Y:S01]  /*12de0*/  FMNMX.FTZ R8, R47, R8, !PT ;  /* 0x000000082f087209 */ /* 0x000fe20007810000 */
[C-C-:B0-----:R-:W-:Y:S01]  /*12df0*/  FFMA.FTZ R14, R2.reuse, R28, -R41.reuse ;  /* 0x0000001c020e7223 */ /* 0x141fe20000010829 */
[----:B------:R-:W-:-:S02]  /*12e00*/  FFMA.FTZ R28, R2, R58, -R41 ;  /* 0x0000003a021c7223 */ /* 0x000fc40000010829 */
[----:B------:R-:W-:-:S03]  /*12e10*/  FMNMX.FTZ R8, R33, R8, !PT ;  /* 0x0000000821087209 */ /* 0x000fc60007810000 */
[----:B------:R-:W0:Y:S01]  /*12e20*/  MUFU.EX2 R4, R4 ;  /* 0x0000000400047308 */ /* 0x000e220000000800 */
[----:B------:R-:W-:-:S04]  /*12e30*/  FMNMX.FTZ R8, R51, R8, !PT ;  /* 0x0000000833087209 */ /* 0x000fc80007810000 */
[----:B------:R-:W-:-:S03]  /*12e40*/  FMNMX.FTZ R8, R3, R8, !PT ;  /* 0x0000000803087209 */ /* 0x000fc60007810000 */
[----:B------:R-:W-:Y:S01]  /*12e50*/  MUFU.EX2 R65, R34 ;  /* 0x0000002200417308 */ /* 0x000fe20000000800 */
[----:B------:R-:W-:-:S05]  /*12e60*/  FMNMX.FTZ R8, R55, R8, !PT ;  /* 0x0000000837087209 */ /* 0x000fca0007810000 */
[----:B------:R-:W2:Y:S02]  /*12e70*/  SHFL.BFLY PT, R37, R8, 0x2, 0x1f ;  /* 0x0c401f0008257f89 */ /* 0x000ea400000e0000 */
[----:B------:R-:W-:Y:S08]  /*12e80*/  MUFU.EX2 R24, R24 ;  /* 0x0000001800187308 */ /* 0x000ff00000000800 */
[----:B------:R3:W-:Y:S08]  /*12e90*/  MUFU.EX2 R53, R14 ;  /* 0x0000000e00357308 */ /* 0x0007f00000000800 */
[----:B------:R4:W-:Y:S01]  /*12ea0*/  MUFU.EX2 R59, R28 ;  /* 0x0000001c003b7308 */ /* 0x0009e20000000800 */
[----:B---3--:R-:W-:-:S01]  /*12eb0*/  FFMA.FTZ R14, R2, R44, -R41 ;  /* 0x0000002c020e7223 */ /* 0x008fc20000010829 */
[----:B--2---:R-:W-:-:S06]  /*12ec0*/  FMNMX.FTZ R37, R8, R37, !PT ;  /* 0x0000002508257209 */ /* 0x004fcc0007810000 */
[----:B------:R-:W-:Y:S01]  /*12ed0*/  MUFU.EX2 R26, R26 ;  /* 0x0000001a001a7308 */ /* 0x000fe20000000800 */
[----:B----4-:R-:W-:-:S01]  /*12ee0*/  FFMA.FTZ R28, R2, R48, -R41 ;  /* 0x00000030021c7223 */ /* 0x010fc20000010829 */
[----:B------:R-:W-:Y:S01]  /*12ef0*/  FFMA.FTZ R41, R2, R66, -R41 ;  /* 0x0000004202297223 */ /* 0x000fe20000010829 */
[----:B------:R-:W2:Y:S05]  /*12f00*/  SHFL.BFLY PT, R8, R37, 0x1, 0x1f ;  /* 0x0c201f0025087f89 */ /* 0x000eaa00000e0000 */
[----:B------:R-:W-:Y:S08]  /*12f10*/  MUFU.EX2 R30, R30 ;  /* 0x0000001e001e7308 */ /* 0x000ff00000000800 */
[----:B------:R-:W-:Y:S08]  /*12f20*/  MUFU.EX2 R14, R14 ;  /* 0x0000000e000e7308 */ /* 0x000ff00000000800 */
[----:B------:R-:W-:Y:S01]  /*12f30*/  MUFU.EX2 R36, R36 ;  /* 0x0000002400247308 */ /* 0x000fe20000000800 */
[----:B--2---:R-:W-:-:S04]  /*12f40*/  FMNMX.FTZ R8, R37, R8, !PT ;  /* 0x0000000825087209 */ /* 0x004fc80007810000 */
[----:B------:R-:W-:Y:S01]  /*12f50*/  FSETP.NEU.FTZ.AND P3, PT, R8, -INF , PT ;  /* 0xff8000000800780b */ /* 0x000fe20003f7d000 */
[----:B------:R-:W-:-:S02]  /*12f60*/  FFMA.FTZ R20, R2, R8, -8 ;  /* 0xc100000002147423 */ /* 0x000fc40000010008 */
[----:B------:R-:W-:Y:S03]  /*12f70*/  MUFU.EX2 R41, R41 ;  /* 0x0000002900297308 */ /* 0x000fe60000000800 */
[----:B------:R-:W-:-:S05]  /*12f80*/  FSEL R20, R20, RZ, P3 ;  /* 0x000000ff14147208 */ /* 0x000fca0001800000 */
[----:B------:R-:W-:Y:S01]  /*12f90*/  MUFU.EX2 R28, R28 ;  /* 0x0000001c001c7308 */ /* 0x000fe20000000800 */
[----:B------:R-:W-:-:S01]  /*12fa0*/  FFMA.FTZ R9, R2, R9, -R20 ;  /* 0x0000000902097223 */ /* 0x000fc20000010814 */
        /* <DEDUP_REMOVED lines=14> */
[----:B------:R1:W2:Y:S01]  /*13090*/  MUFU.EX2 R32, R27 ;  /* 0x0000001b00207308 */ /* 0x0002a20000000800 */
[----:B------:R-:W-:-:S01]  /*130a0*/  FFMA.FTZ R3, R2, R3, -R20 ;  /* 0x0000000302037223 */ /* 0x000fc20000010814 */
[----:B------:R-:W-:-:S06]  /*130b0*/  FFMA.FTZ R20, R2, R55, -R20 ;  /* 0x0000003702147223 */ /* 0x000fcc0000010814 */
[----:B------:R-:W3:Y:S01]  /*130c0*/  MUFU.EX2 R13, R13 ;  /* 0x0000000d000d7308 */ /* 0x000ee20000000800 */
[----:B-1----:R-:W-:-:S04]  /*130d0*/  FADD.FTZ R27, R12, R45 ;  /* 0x0000002d0c1b7221 */ /* 0x002fc80000010000 */
[----:B0-----:R-:W-:-:S03]  /*130e0*/  FADD.FTZ R48, R4, R27 ;  /* 0x0000001b04307221 */ /* 0x001fc60000010000 */
[----:B------:R0:W1:Y:S01]  /*130f0*/  MUFU.EX2 R34, R31 ;  /* 0x0000001f00227308 */ /* 0x0000620000000800 */
[----:B--2---:R-:W-:-:S07]  /*13100*/  FADD.FTZ R46, R9, R32 ;  /* 0x00000020092e7221 */ /* 0x004fce0000010000 */
[----:B------:R-:W2:Y:S01]  /*13110*/  MUFU.EX2 R15, R15 ;  /* 0x0000000f000f7308 */ /* 0x000ea20000000800 */
[----:B---3--:R-:W-:-:S01]  /*13120*/  FADD.FTZ R27, R13, R46 ;  /* 0x0000002e0d1b7221 */ /* 0x008fc20000010000 */
[C---:B0-----:R-:W-:Y:S01]  /*13130*/  FADD.FTZ R31, R49.reuse, R48 ;  /* 0x00000030311f7221 */ /* 0x041fe20000010000 */
[----:B------:R-:W-:-:S03]  /*13140*/  F2FP.SATFINITE.E4M3.F32.PACK_AB_MERGE_C R49, R49, R4, RZ ;  /* 0x000000043131723e */ /* 0x000fc600048070ff */
[----:B------:R-:W-:Y:S01]  /*13150*/  FADD.FTZ R48, R24, R31 ;  /* 0x0000001f18307221 */ /* 0x000fe20000010000 */
[----:B------:R-:W-:Y:S01]  /*13160*/  F2FP.SATFINITE.E4M3.F32.PACK_AB_MERGE_C R188, R45, R12, R49 ;  /* 0x0000000c2dbc723e */ /* 0x000fe20004807031 */
[----:B------:R-:W0:Y:S01]  /*13170*/  MUFU.EX2 R38, R35 ;  /* 0x0000002300267308 */ /* 0x000e220000000800 */
[----:B-1----:R-:W-:-:S01]  /*13180*/  FADD.FTZ R46, R34, R27 ;  /* 0x0000001b222e7221 */ /* 0x002fc20000010000 */
[----:B------:R-:W-:Y:S01]  /*13190*/  FADD.FTZ R31, R53, R48 ;  /* 0x00000030351f7221 */ /* 0x000fe20000010000 */
[----:B------:R-:W-:Y:S02]  /*131a0*/  F2FP.SATFINITE.E4M3.F32.PACK_AB_MERGE_C R34, R34, R13, RZ ;  /* 0x0000000d2222723e */ /* 0x000fe400048070ff */
[----:B------:R-:W-:Y:S01]  /*131b0*/  F2FP.SATFINITE.E4M3.F32.PACK_AB_MERGE_C R13, R41, R36, RZ ;  /* 0x00000024290d723e */ /* 0x000fe200048070ff */
[----:B------:R-:W-:-:S01]  /*131c0*/  FADD.FTZ R12, R26, R31 ;  /* 0x0000001f1a0c7221 */ /* 0x000fc20000010000 */
[----:B------:R-:W-:Y:S01]  /*131d0*/  F2FP.SATFINITE.E4M3.F32.PACK_AB_MERGE_C R26, R59, R26, RZ ;  /* 0x0000001a3b1a723e */ /* 0x000fe200048070ff */
[----:B------:R-:W1:Y:S01]  /*131e0*/  MUFU.EX2 R21, R21 ;  /* 0x0000001500157308 */ /* 0x000e620000000800 */
[----:B--2---:R-:W-:-:S01]  /*131f0*/  FADD.FTZ R27, R15, R46 ;  /* 0x0000002e0f1b7221 */ /* 0x004fc20000010000 */
[----:B------:R-:W-:Y:S01]  /*13200*/  FADD.FTZ R59, R59, R12 ;  /* 0x0000000c3b3b7221 */ /* 0x000fe20000010000 */
[----:B------:R-:W-:-:S02]  /*13210*/  F2FP.SATFINITE.E4M3.F32.PACK_AB_MERGE_C R190, R53, R24, R26 ;  /* 0x0000001835be723e */ /* 0x000fc4000480701a */
[----:B------:R-:W-:Y:S01]  /*13220*/  F2FP.SATFINITE.E4M3.F32.PACK_AB_MERGE_C R26, R63, R14, RZ ;  /* 0x0000000e3f1a723e */ /* 0x000fe200048070ff */
[----:B------:R-:W-:-:S01]  /*13230*/  FADD.FTZ R24, R30, R59 ;  /* 0x0000003b1e187221 */ /* 0x000fc20000010000 */
[----:B------:R-:W-:Y:S01]  /*13240*/  F2FP.SATFINITE.E4M3.F32.PACK_AB_MERGE_C R186, R65, R28, R13 ;  /* 0x0000001c41ba723e */ /* 0x000fe2000480700d */
[----:B------:R-:W2:Y:S01]  /*13250*/  MUFU.EX2 R40, R39 ;  /* 0x0000002700287308 */ /* 0x000ea20000000800 */
[----:B0-----:R-:W-:-:S01]  /*13260*/  FADD.FTZ R46, R38, R27 ;  /* 0x0000001b262e7221 */ /* 0x001fc20000010000 */
[C---:B------:R-:W-:Y:S01]  /*13270*/  FADD.FTZ R31, R61.reuse, R24 ;  /* 0x000000183d1f7221 */ /* 0x040fe20000010000 */
[----:B------:R-:W-:Y:S02]  /*13280*/  F2FP.SATFINITE.E4M3.F32.PACK_AB_MERGE_C R189, R32, R9, R34 ;  /* 0x0000000920bd723e */ /* 0x000fe40004807022 */
[----:B------:R-:W-:Y:S01]  /*13290*/  F2FP.SATFINITE.E4M3.F32.PACK_AB_MERGE_C R184, R61, R30, R26 ;  /* 0x0000001e3db8723e */ /* 0x000fe2000480701a */
[----:B------:R-:W-:-:S02]  /*132a0*/  FADD.FTZ R14, R14, R31 ;  /* 0x0000001f0e0e7221 */ /* 0x000fc40000010000 */
[----:B------:R-:W0:Y:S01]  /*132b0*/  MUFU.EX2 R25, R25 ;  /* 0x0000001900197308 */ /* 0x000e220000000800 */
[----:B-1----:R-:W-:-:S01]  /*132c0*/  FADD.FTZ R27, R21, R46 ;  /* 0x0000002e151b7221 */ /* 0x002fc20000010000 */
[----:B------:R-:W-:-:S04]  /*132d0*/  FADD.FTZ R63, R63, R14 ;  /* 0x0000000e3f3f7221 */ /* 0x000fc80000010000 */
[----:B------:R-:W-:Y:S02]  /*132e0*/  FADD.FTZ R28, R28, R63 ;  /* 0x0000003f1c1c7221 */ /* 0x000fe40000010000 */
[----:B------:R-:W1:Y:S01]  /*132f0*/  MUFU.EX2 R42, R43 ;  /* 0x0000002b002a7308 */ /* 0x000e620000000800 */
[----:B--2---:R-:W-:-:S01]  /*13300*/  FADD.FTZ R12, R40, R27 ;  /* 0x0000001b280c7221 */ /* 0x004fc20000010000 */
[----:B------:R-:W-:Y:S01]  /*13310*/  FADD.FTZ R65, R65, R28 ;  /* 0x0000001c41417221 */ /* 0x000fe20000010000 */
[----:B------:R-:W-:-:S03]  /*13320*/  F2FP.SATFINITE.E4M3.F32.PACK_AB_MERGE_C R21, R40, R21, RZ ;  /* 0x000000152815723e */ /* 0x000fc600048070ff */
[----:B------:R-:W-:Y:S01]  /*13330*/  FADD.FTZ R36, R36, R65 ;  /* 0x0000004124247221 */ /* 0x000fe20000010000 */
[----:B------:R-:W-:Y:S01]  /*13340*/  F2FP.SATFINITE.E4M3.F32.PACK_AB_MERGE_C R191, R38, R15, R21 ;  /* 0x0000000f26bf723e */ /* 0x000fe20004807015 */
        /* <DEDUP_REMOVED lines=8> */
[----:B------:R-:W-:-:S04]  /*133d0*/  F2FP.SATFINITE.E4M3.F32.PACK_AB_MERGE_C R29, R44, R29, RZ ;  /* 0x0000001d2c1d723e */ /* 0x000fc800048070ff */
[----:B------:R-:W-:Y:S02]  /*133e0*/  F2FP.SATFINITE.E4M3.F32.PACK_AB_MERGE_C R185, R42, R25, R29 ;  /* 0x000000192ab9723e */ /* 0x000fe4000480701d */
[----:B------:R-:W-:Y:S01]  /*133f0*/  MUFU.EX2 R3, R3 ;  /* 0x0000000300037308 */ /* 0x000fe20000000800 */
[----:B-1----:R-:W-:-:S07]  /*13400*/  FADD.FTZ R13, R33, R12 ;  /* 0x0000000c210d7221 */ /* 0x002fce0000010000 */
[----:B------:R-:W0:Y:S01]  /*13410*/  MUFU.EX2 R20, R20 ;  /* 0x0000001400147308 */ /* 0x000e220000000800 */
[----:B--2---:R-:W-:-:S01]  /*13420*/  FADD.FTZ R12, R4, R13 ;  /* 0x0000000d040c7221 */ /* 0x004fc20000010000 */
[----:B0-----:R-:W-:-:S03]  /*13430*/  F2FP.SATFINITE.E4M3.F32.PACK_AB_MERGE_C R9, R20, R3, RZ ;  /* 0x000000031409723e */ /* 0x001fc600048070ff */
[----:B------:R-:W-:Y:S01]  /*13440*/  FADD.FTZ R3, R3, R12 ;  /* 0x0000000c03037221 */ /* 0x000fe20000010000 */
[----:B------:R-:W-:Y:S01]  /*13450*/  F2FP.SATFINITE.E4M3.F32.PACK_AB_MERGE_C R187, R4, R33, R9 ;  /* 0x0000002104bb723e */ /* 0x000fe20004807009 */
[----:B------:R-:W-:Y:S02]  /*13460*/  FADD.FTZ R4, R41, R36 ;  /* 0x0000002429047221 */ /* 0x000fe40000010000 */
[----:B------:R-:W-:-:S01]  /*13470*/  FADD.FTZ R3, R20, R3 ;  /* 0x0000000314037221 */ /* 0x000fc20000010000 */
[----:B------:R-:W-:Y:S01]  /*13480*/  VIADD R9, R56, 0xfffffffe ;  /* 0xfffffffe38097836 */ /* 0x000fe20000000000 */
        /* <DEDUP_REMOVED lines=12> */
.L_x_1374:
[----:B------:R-:W-:-:S13]  /*13550*/  ISETP.NE.AND P3, PT, R11, 0x1, PT ;  /* 0x000000010b00780c */ /* 0x000fda0003f65270 */
[----:B------:R-:W0:Y:S02]  /*13560*/  @P3 LDC.64 R14, c[0x0][0x9e8] ;  /* 0x00027a00ff0e3b82 */ /* 0x000e240000000a00 */
[----:B0-----:R-:W-:-:S05]  /*13570*/  @P3 IMAD.HI.U32 R14, R12, R14, RZ ;  /* 0x0000000e0c0e3227 */ /* 0x001fca00078e00ff */
[----:B------:R-:W-:-:S07]  /*13580*/  @P3 SHF.R.U32.HI R12, RZ, R15, R14 ;  /* 0x0000000fff0c3219 */ /* 0x000fce000001160e */
.L_x_1375:
[----:B------:R-:W-:Y:S05]  /*13590*/  BSYNC B0 ;  /* 0x0000000000007941 */ /* 0x000fea0003800000 */
.L_x_1373:
[----:B------:R-:W-:-:S05]  /*135a0*/  IMAD R11, R12, R11, R11 ;  /* 0x0000000b0c0b7224 */ /* 0x000fca00078e020b */
[----:B------:R-:W-:-:S07]  /*135b0*/  VIMNMX R10, R10, R11, PT ;  /* 0x0000000b0a0a7248 */ /* 0x000fce0003fe0100 */
.L_x_1372:
[----:B------:R-:W-:Y:S01]  /*135c0*/  SHF.R.S32.HI R11, RZ, 0x1f, R10 ;  /* 0x0000001fff0b7819 */ /* 0x000fe2000001140a */
[----:B------:R-:W-:Y:S01]  /*135d0*/  ULDC UR49, c[0x0][0x9e4] ;  /* 0x0002790000317ab9 */ /* 0x000fe20000000800 */
[----:B------:R-:W-:Y:S01]  /*135e0*/  ULDC UR48, c[0x0][0x9e4] ;  /* 0x0002790000307ab9 */ /* 0x000fe20000000800 */
[----:B------:R-:W-:Y:S01]  /*135f0*/  ULDC UR50, c[0x0][0x9dc] ;  /* 0x0002770000327ab9 */ /* 0x000fe20000000800 */
[----:B------:R-:W-:Y:S01]  /*13600*/  LEA.HI R11, R11, R10, RZ, 0x6 ;  /* 0x0000000a0b0b7211 */ /* 0x000fe200078f30ff */
[----:B------:R-:W-:Y:S01]  /*13610*/  ULDC UR52, c[0x0][0x9dc] ;  /* 0x0002770000347ab9 */ /* 0x000fe20000000800 */
[----:B------:R-:W-:Y:S01]  /*13620*/  ULDC UR53, c[0x0][0x9e0] ;  /* 0x0002780000357ab9 */ /* 0x000fe20000000800 */
[----:B------:R-:W-:Y:S01]  /*13630*/  ULDC UR51, c[0x0][0x9e0] ;  /* 0x0002780000337ab9 */ /* 0x000fe20000000800 */
[----:B------:R-:W-:Y:S02]  /*13640*/  SHF.R.S32.HI R12, RZ, 0x6, R11 ;  /* 0x00000006ff0c7819 */ /* 0x000fe4000001140b */
[----:B------:R-:W-:-:S02]  /*13650*/  CS2R R150, SRZ ;  /* 0x0000000000967805 */ /* 0x000fc4000001ff00 */
[----:B------:R-:W-:Y:S02]  /*13660*/  CS2R R148, SRZ ;  /* 0x0000000000947805 */ /* 0x000fe4000001ff00 */
[----:B------:R-:W-:Y:S02]  /*13670*/  CS2R R146, SRZ ;  /* 0x0000000000927805 */ /* 0x000fe4000001ff00 */
[----:B------:R-:W-:Y:S02]  /*13680*/  VIMNMX R12, R203, R12, !PT ;  /* 0x0000000ccb0c7248 */ /* 0x000fe40007fe0100 */
[----:B------:R-:W-:Y:S02]  /*13690*/  CS2R R144, SRZ ;  /* 0x0000000000907805 */ /* 0x000fe4000001ff00 */
[----:B------:R-:W-:Y:S02]  /*136a0*/  CS2R R142, SRZ ;  /* 0x00000000008e7805 */ /* 0x000fe4000001ff00 */
[----:B------:R-:W-:-:S02]  /*136b0*/  CS2R R140, SRZ ;  /* 0x00000000008c7805 */ /* 0x000fc4000001ff00 */
[----:B------:R-:W-:Y:S02]  /*136c0*/  ISETP.GE.AND P3, PT, R9, R12, PT ;  /* 0x0000000c0900720c */ /* 0x000fe40003f66270 */
        /* <DEDUP_REMOVED lines=57> */
[----:B------:R-:W-:Y:S01]  /*13a60*/  CS2R R24, SRZ ;  /* 0x0000000000187805 */ /* 0x000fe2000001ff00 */
[----:B------:R-:W-:Y:S06]  /*13a70*/  @!P3 BRA `(.L_x_1376) ;  /* 0x000000240030b947 */ /* 0x000fec0003800000 */
[----:B------:R-:W-:Y:S02]  /*13a80*/  IMAD.IADD R13, R152, 0x1, R0 ;  /* 0x00000001980d7824 */ /* 0x000fe400078e0200 */
[----:B------:R-:W-:Y:S02]  /*13a90*/  IMAD.MOV.U32 R151, RZ, RZ, RZ ;  /* 0x000000ffff977224 */ /* 0x000fe400078e00ff */
[----:B------:R-:W-:-:S07]  /*13aa0*/  VIADD R14, R13, 0x8 ;  /* 0x000000080d0e7836 */ /* 0x000fce0000000000 */
.L_x_1395:
[----:B------:R-:W-:Y:S01]  /*13ab0*/  ISETP.NE.AND P3, PT, R202, RZ, PT ;  /* 0x000000ffca00720c */ /* 0x000fe20003f65270 */
[----:B------:R-:W-:Y:S01]  /*13ac0*/  VIADD R15, R200, 0x1 ;  /* 0x00000001c80f7836 */ /* 0x000fe20000000000 */
[----:B------:R-:W-:Y:S05]  /*13ad0*/  YIELD ;  /* 0x0000000000007946 */ /* 0x000fea0003800000 */
[----:B------:R-:W-:-:S04]  /*13ae0*/  ISETP.NE.AND P4, PT, R15, 0x2, PT ;  /* 0x000000020f00780c */ /* 0x000fc80003f85270 */
[----:B------:R-:W-:Y:S02]  /*13af0*/  SEL R7, RZ, 0x1, P4 ;  /* 0x00000001ff077807 */ /* 0x000fe40002000000 */
[----:B------:R-:W-:Y:S02]  /*13b00*/  SEL R15, R15, RZ, P4 ;  /* 0x000000ff0f0f7207 */ /* 0x000fe40002000000 */
[----:B------:R-:W-:Y:S01]  /*13b10*/  LOP3.LUT R20, R194, R7, RZ, 0x3c, !PT ;  /* 0x00000007c2147212 */ /* 0x000fe200078e3cff */
[----:B------:R-:W-:Y:S06]  /*13b20*/  @P3 BRA `(.L_x_1377) ;  /* 0x0000000000303947 */ /* 0x000fec0003800000 */
[----:B------:R-:W-:Y:S05]  /*13b30*/  @!P0 BRA `(.L_x_1378) ;  /* 0x0000000000048947 */ /* 0x000fea0003800000 */
[----:B------:R-:W-:Y:S01]  /*13b40*/  BPT.TRAP 0x1 ;  /* 0x000000040000795c */ /* 0x000fe20000300000 */
.L_x_1378:
[----:B------:R-:W-:Y:S01]  /*13b50*/  IMAD R10, R15, 0x8, R16 ;  /* 0x000000080f0a7824 */ /* 0x000fe200078e0210 */
[----:B------:R-:W-:-:S04]  /*13b60*/  SHF.L.U32 R7, R20, 0x1f, RZ ;  /* 0x0000001f14077819 */ /* 0x000fc800000006ff */
[----:B------:R0:W1:Y:S01]  /*13b70*/  SYNCS.PHASECHK.TRANS64.TRYWAIT P4, [R10+URZ+0x28430], R7 ;  /* 0x028430070a0075a7 */ /* 0x000062000808017f */
[----:B------:R-:W-:Y:S05]  /*13b80*/  @!P0 BRA `(.L_x_1379) ;  /* 0x0000000000048947 */ /* 0x000fea0003800000 */
[----:B------:R-:W-:Y:S01]  /*13b90*/  BPT.TRAP 0x1 ;  /* 0x000000040000795c */ /* 0x000fe20000300000 */
.L_x_1379:
[----:B------:R-:W-:Y:S04]  /*13ba0*/  BSSY B0, `(.L_x_1377) ;  /* 0x0000004000007945 */ /* 0x000fe80003800000 */
[----:B-1----:R-:W-:Y:S05]  /*13bb0*/  @P4 BRA `(.L_x_1380) ;  /* 0x0000000000084947 */ /* 0x002fea0003800000 */
[----:B------:R-:W1:Y:S02]  /*13bc0*/  SYNCS.PHASECHK.TRANS64.TRYWAIT P4, [R10+URZ+0x28430], R7 ;  /* 0x028430070a0075a7 */ /* 0x000e64000808017f */
[----:B-1----:R-:W-:Y:S05]  /*13bd0*/  @!P4 BRA `(.L_x_1381) ;  /* 0x0000012c0090c947 */ /* 0x002fea0003800000 */
.L_x_1380:
[----:B------:R-:W-:Y:S05]  /*13be0*/  BSYNC B0 ;  /* 0x0000000000007941 */ /* 0x000fea0003800000 */
.L_x_1377:
[----:B01----:R-:W0:Y:S01]  /*13bf0*/  S2R R7, SR_TID.X ;  /* 0x0000000000077919 */ /* 0x003e220000002100 */
[----:B------:R-:W-:Y:S05]  /*13c00*/  WARPSYNC.ALL ;  /* 0x0000000000007948 */ /* 0x000fea0003800000 */
[----:B------:R-:W-:Y:S02]  /*13c10*/  IMAD R10, R15, 0x400, R5 ;  /* 0x000004000f0a7824 */ /* 0x000fe400078e0205 */
[----:B------:R-:W-:Y:S02]  /*13c20*/  IMAD.MOV.U32 R11, RZ, RZ, 0x40000040 ;  /* 0x40000040ff0b7424 */ /* 0x000fe400078e00ff */
[C---:B------:R-:W-:Y:S01]  /*13c30*/  VIADD R154, R10.reuse, 0x2 ;  /* 0x000000020a9a7836 */ /* 0x040fe20000000000 */
[C---:B------:R-:W-:Y:S01]  /*13c40*/  IADD3 R156, R10.reuse, 0x4, RZ ;  /* 0x000000040a9c7810 */ /* 0x040fe20007ffe0ff */
[C---:B------:R-:W-:Y:S01]  /*13c50*/  VIADD R152, R10.reuse, 0x6 ;  /* 0x000000060a987836 */ /* 0x040fe20000000000 */
[----:B------:R-:W-:Y:S01]  /*13c60*/  R2UR UR14, R10 ;  /* 0x000000000a0e72ca */ /* 0x000fe200000e0000 */
[----:B------:R-:W-:Y:S01]  /*13c70*/  IMAD.MOV.U32 R155, RZ, RZ, 0x40000040 ;  /* 0x40000040ff9b7424 */ /* 0x000fe200078e00ff */
[----:B------:R-:W-:Y:S01]  /*13c80*/  R2UR UR15, R11 ;  /* 0x000000000b0f72ca */ /* 0x000fe200000e0000 */
[----:B------:R-:W-:Y:S01]  /*13c90*/  IMAD.MOV.U32 R157, RZ, RZ, 0x40000040 ;  /* 0x40000040ff9d7424 */ /* 0x000fe200078e00ff */
[----:B------:R-:W-:Y:S01]  /*13ca0*/  R2UR UR10, R154 ;  /* 0x000000009a0a72ca */ /* 0x000fe200000e0000 */
[----:B------:R-:W-:Y:S01]  /*13cb0*/  VIADD R154, R10, 0x200 ;  /* 0x000002000a9a7836 */ /* 0x000fe20000000000 */
[----:B------:R-:W-:Y:S01]  /*13cc0*/  R2UR UR6, R156 ;  /* 0x000000009c0672ca */ /* 0x000fe200000e0000 */
[----:B------:R-:W-:Y:S01]  /*13cd0*/  IMAD.MOV.U32 R153, RZ, RZ, 0x40000040 ;  /* 0x40000040ff997424 */ /* 0x000fe200078e00ff */
[----:B------:R-:W-:Y:S01]  /*13ce0*/  R2UR UR18, R152 ;  /* 0x00000000981272ca */ /* 0x000fe200000e0000 */
[C---:B------:R-:W-:Y:S01]  /*13cf0*/  VIADD R152, R10.reuse, 0x202 ;  /* 0x000002020a987836 */ /* 0x040fe20000000000 */
[----:B------:R-:W-:Y:S01]  /*13d00*/  R2UR UR11, R155 ;  /* 0x000000009b0b72ca */ /* 0x000fe200000e0000 */
[C---:B------:R-:W-:Y:S01]  /*13d10*/  VIADD R156, R10.reuse, 0x204 ;  /* 0x000002040a9c7836 */ /* 0x040fe20000000000 */
[----:B------:R-:W-:Y:S01]  /*13d20*/  R2UR UR7, R157 ;  /* 0x000000009d0772ca */ /* 0x000fe200000e0000 */
[----:B------:R-:W-:Y:S01]  /*13d30*/  VIADD R10, R10, 0x206 ;  /* 0x000002060a0a7836 */ /* 0x000fe20000000000 */
[----:B------:R-:W-:-:S02]  /*13d40*/  R2UR UR19, R153 ;  /* 0x00000000991372ca */ /* 0x000fc400000e0000 */
[----:B------:R-:W-:Y:S02]  /*13d50*/  R2UR UR22, R154 ;  /* 0x000000009a1672ca */ /* 0x000fe400000e0000 */
[----:B------:R-:W-:Y:S02]  /*13d60*/  R2UR UR23, R155 ;  /* 0x000000009b1772ca */ /* 0x000fe400000e0000 */
[----:B0-----:R-:W-:Y:S02]  /*13d70*/  SHF.R.U32.HI R7, RZ, 0x7, R7 ;  /* 0x00000007ff077819 */ /* 0x001fe40000011607 */
[----:B------:R-:W-:Y:S02]  /*13d80*/  R2UR UR26, R152 ;  /* 0x00000000981a72ca */ /* 0x000fe400000e0000 */
[----:B------:R-:W-:Y:S01]  /*13d90*/  R2UR UR27, R153 ;  /* 0x00000000991b72ca */ /* 0x000fe200000e0000 */
[----:B------:R-:W-:Y:S01]  /*13da0*/  VIADD R7, R7, 0x8 ;  /* 0x0000000807077836 */ /* 0x000fe20000000000 */
[----:B------:R-:W-:-:S02]  /*13db0*/  R2UR UR30, R156 ;  /* 0x000000009c1e72ca */ /* 0x000fc400000e0000 */
[----:B------:R-:W-:Y:S02]  /*13dc0*/  R2UR UR31, R157 ;  /* 0x000000009d1f72ca */ /* 0x000fe400000e0000 */
[----:B------:R0:W-:Y:S01]  /*13dd0*/  BAR.SYNC.DEFER_BLOCKING R7, 0x100 ;  /* 0x000400070000751d */ /* 0x0001e20000010000 */
[----:B------:R-:W-:Y:S02]  /*13de0*/  R2UR UR34, R10 ;  /* 0x000000000a2272ca */ /* 0x000fe400000e0000 */
[----:B------:R-:W-:-:S03]  /*13df0*/  R2UR UR35, R11 ;  /* 0x000000000b2372ca */ /* 0x000fc600000e0000 */
        /* <DEDUP_REMOVED lines=27> */
.L_x_1383:
[----:B------:R-:W-:Y:S01]  /*13fb0*/  SHF.L.U32 R7, R194, 0x1f, RZ ;  /* 0x0000001fc2077819 */ /* 0x000fe200000006ff */
[----:B------:R-:W-:-:S04]  /*13fc0*/  IMAD R10, R200, 0x8, R16 ;  /* 0x00000008c80a7824 */ /* 0x000fc800078e0210 */
[----:B------:R0:W1:Y:S01]  /*13fd0*/  SYNCS.PHASECHK.TRANS64.TRYWAIT P3, [R10+URZ+0x28450], R7 ;  /* 0x028450070a0075a7 */ /* 0x000062000806017f */
[----:B------:R-:W-:Y:S05]  /*13fe0*/  @!P0 BRA `(.L_x_1384) ;  /* 0x0000000000048947 */ /* 0x000fea0003800000 */
[----:B------:R-:W-:Y:S01]  /*13ff0*/  BPT.TRAP 0x1 ;  /* 0x000000040000795c */ /* 0x000fe20000300000 */
.L_x_1384:
[----:B-1----:R-:W-:Y:S05]  /*14000*/  @P3 BRA `(.L_x_1382) ;  /* 0x0000000000083947 */ /* 0x002fea0003800000 */
[----:B------:R-:W1:Y:S02]  /*14010*/  SYNCS.PHASECHK.TRANS64.TRYWAIT P3, [R10+URZ+0x28450], R7 ;  /* 0x028450070a0075a7 */ /* 0x000e64000806017f */
[----:B-1----:R-:W-:Y:S05]  /*14020*/  @!P3 BRA `(.L_x_1385) ;  /* 0x000001280090b947 */ /* 0x002fea0003800000 */
.L_x_1382:
[----:B01----:R-:W-:Y:S01]  /*14030*/  VIADD R7, R16, 0x8000 ;  /* 0x0000800010077836 */ /* 0x003fe20000000000 */
[----:B------:R-:W-:Y:S05]  /*14040*/  WARPSYNC.ALL ;  /* 0x0000000000007948 */ /* 0x000fea0003800000 */
[----:B------:R-:W-:Y:S01]  /*14050*/  SHF.R.U32.HI R7, RZ, 0x4, R7 ;  /* 0x00000004ff077819 */ /* 0x000fe20000011607 */
[----:B------:R-:W-:Y:S01]  /*14060*/  IMAD.MOV.U32 R11, RZ, RZ, -0x7fffffe0 ;  /* 0x80000020ff0b7424 */ /* 0x000fe200078e00ff */
[----:B------:R-:W-:-:S06]  /*14070*/  WARPGROUP.ARRIVE ;  /* 0x00000000000079c5 */ /* 0x000fcc0000000000 */
[----:B------:R-:W0:Y:S01]  /*14080*/  S2R R21, SR_TID.X ;  /* 0x0000000000157919 */ /* 0x000e220000002100 */
[----:B------:R-:W-:Y:S02]  /*14090*/  LOP3.LUT R7, R7, 0x3fff, RZ, 0xc0, !PT ;  /* 0x00003fff07077812 */ /* 0x000fe400078ec0ff */
[----:B------:R-:W-:Y:S01]  /*140a0*/  R2UR UR7, R11 ;  /* 0x000000000b0772ca */ /* 0x000fe200000e0000 */
[----:B------:R-:W-:Y:S01]  /*140b0*/  IMAD.MOV.U32 R11, RZ, RZ, -0x7fffffe0 ;  /* 0x80000020ff0b7424 */ /* 0x000fe200078e00ff */
[----:B------:R-:W-:-:S05]  /*140c0*/  LOP3.LUT R7, R7, 0x10000, RZ, 0xfc, !PT ;  /* 0x0001000007077812 */ /* 0x000fca00078efcff */
[----:B------:R-:W-:Y:S02]  /*140d0*/  IMAD R10, R200, 0x400, R7 ;  /* 0x00000400c80a7824 */ /* 0x000fe400078e0207 */
[----:B------:R-:W-:-:S03]  /*140e0*/  @!P1 IMAD R7, R15, 0x8, R16 ;  /* 0x000000080f079824 */ /* 0x000fc600078e0210 */
[C---:B------:R-:W-:Y:S01]  /*140f0*/  R2UR UR6, R10.reuse ;  /* 0x000000000a0672ca */ /* 0x040fe200000e0000 */
[----:B------:R-:W-:Y:S02]  /*14100*/  VIADD R10, R10, 0x2 ;  /* 0x000000020a0a7836 */ /* 0x000fe40000000000 */
[----:B------:R-:W-:-:S05]  /*14110*/  @!P1 VIADD R7, R7, 0x28440 ;  /* 0x0002844007079836 */ /* 0x000fca0000000000 */
[----:B------:R-:W-:-:S05]  /*14120*/  @!P1 PRMT R7, RZ, 0x654, R7 ;  /* 0x00000654ff079816 */ /* 0x000fca0000000007 */
[----:B------:R-:W-:Y:S01]  /*14130*/  QGMMA.64x256x32.F32.E4M3.E4M3 R24, R188, gdesc[UR4], R24, gsb0 ;  /* 0x03e00004bc187df3 */ /* 0x000fe20008000818 */
[----:B------:R-:W-:Y:S02]  /*14140*/  R2UR UR6, R10 ;  /* 0x000000000a0672ca */ /* 0x000fe400000e0000 */
[----:B------:R-:W-:Y:S02]  /*14150*/  R2UR UR7, R11 ;  /* 0x000000000b0772ca */ /* 0x000fe400000e0000 */
[----:B0-----:R-:W-:-:S04]  /*14160*/  SHF.R.U32.HI R21, RZ, 0x7, R21 ;  /* 0x00000007ff157819 */ /* 0x001fc80000011615 */
[----:B------:R-:W-:Y:S01]  /*14170*/  IADD3 R10, -R21, 0xb, RZ ;  /* 0x0000000b150a7810 */ /* 0x000fe20007ffe1ff */
[----:B------:R-:W-:Y:S02]  /*14180*/  WARPGROUP.DEPBAR.LE gsb0, 0x0 ;  /* 0x00008000000079c5 */ /* 0x000fe40000010000 */
[----:B------:R-:W-:-:S15]  /*14190*/  WARPGROUP.ARRIVE ;  /* 0x00000000000079c5 */ /* 0x000fde0000000000 */
[----:B------:R-:W-:-:S01]  /*141a0*/  NOP ;  /* 0x0000000000007918 */ /* 0x000fc20000000000 */
[----:B------:R-:W-:Y:S03]  /*141b0*/  QGMMA.64x256x32.F32.E4M3.E4M3 R24, R184, gdesc[UR4], R24, gsb0 ;  /* 0x03e00004b8187df3 */ /* 0x000fe60008000818 */
[----:B------:R-:W-:Y:S02]  /*141c0*/  WARPGROUP.DEPBAR.LE gsb0, 0x0 ;  /* 0x00008000000079c5 */ /* 0x000fe40000010000 */
[----:B------:R-:W-:Y:S01]  /*141d0*/  IMAD.SHL.U32 R184, R9, 0x40, RZ ;  /* 0x0000004009b87824 */ /* 0x000fe200078e00ff */
[----:B------:R0:W-:Y:S06]  /*141e0*/  BAR.ARV R10, 0x100 ;  /* 0x0004000a0000751d */ /* 0x0001ec0000002000 */
[----:B------:R1:W-:Y:S02]  /*141f0*/  @!P1 SYNCS.ARRIVE.TRANS64.RED.A1T0 RZ, [R7+URZ], RZ ;  /* 0x000000ff07ff99a7 */ /* 0x0003e4000810043f */
[----:B-1----:R-:W-:-:S05]  /*14200*/  IADD3 R7, R197, 0x1, -R184 ;  /* 0x00000001c5077810 */ /* 0x002fca0007ffe8b8 */
[----:B------:R-:W-:Y:S02]  /*14210*/  IMAD.IADD R11, R7, 0x1, -R198 ;  /* 0x00000001070b7824 */ /* 0x000fe400078e0ac6 */
[----:B------:R-:W-:Y:S02]  /*14220*/  IMAD.U32 R7, RZ, RZ, UR50 ;  /* 0x00000032ff077e24 */ /* 0x000fe4000f8e00ff */
[----:B------:R-:W-:-:S03]  /*14230*/  IMAD R11, R196, -0x2, R11 ;  /* 0xfffffffec40b7824 */ /* 0x000fc600078e020b */
[----:B------:R-:W-:Y:S01]  /*14240*/  LOP3.LUT R186, RZ, R7, RZ, 0x33, !PT ;  /* 0x00000007ffba7212 */ /* 0x000fe200078e33ff */
[----:B------:R-:W-:-:S03]  /*14250*/  VIADD R187, R11, UR53 ;  /* 0x000000350bbb7c36 */ /* 0x000fc60008000000 */
[----:B------:R-:W-:Y:S01]  /*14260*/  IADD3 R189, R186, R11, RZ ;  /* 0x0000000bbabd7210 */ /* 0x000fe20007ffe0ff */
[----:B------:R-:W-:-:S04]  /*14270*/  IMAD.IADD R185, R0, 0x1, R187 ;  /* 0x0000000100b97824 */ /* 0x000fc800078e02bb */
[----:B------:R-:W-:Y:S01]  /*14280*/  IMAD.IADD R21, R0, 0x1, R189 ;  /* 0x0000000100157824 */ /* 0x000fe200078e02bd */
[----:B0-----:R-:W-:Y:S06]  /*14290*/  @!P2 BRA `(.L_x_1386) ;  /* 0x000000000058a947 */ /* 0x001fec0003800000 */
[----:B------:R-:W-:Y:S01]  /*142a0*/  IADD3 R191, R0, R197, -R198 ;  /* 0x000000c500bf7210 */ /* 0x000fe20007ffe8c6 */
[----:B------:R-:W-:Y:S03]  /*142b0*/  BSSY B0, `(.L_x_1387) ;  /* 0x0000010000007945 */ /* 0x000fe60003800000 */
[----:B------:R-:W-:-:S13]  /*142c0*/  ISETP.GT.AND P3, PT, R191, -0x1, PT ;  /* 0xffffffffbf00780c */ /* 0x000fda0003f64270 */
[----:B------:R-:W-:Y:S05]  /*142d0*/  @P3 BRA `(.L_x_1388) ;  /* 0x0000000000203947 */ /* 0x000fea0003800000 */
[----:B------:R-:W-:Y:S01]  /*142e0*/  IMAD.U32 R186, RZ, RZ, UR49 ;  /* 0x00000031ffba7e24 */ /* 0x000fe2000f8e00ff */
[----:B------:R-:W-:-:S04]  /*142f0*/  LOP3.LUT R191, RZ, R191, RZ, 0x33, !PT ;  /* 0x000000bfffbf7212 */ /* 0x000fc800078e33ff */
[----:B------:R-:W-:-:S13]  /*14300*/  ISETP.NE.AND P3, PT, R186, 0x1, PT ;  /* 0x00000001ba00780c */ /* 0x000fda0003f65270 */
[----:B------:R-:W0:Y:S02]  /*14310*/  @P3 LDC.64 R10, c[0x0][0x9e8] ;  /* 0x00027a00ff0a3b82 */ /* 0x000e240000000a00 */
[----:B0-----:R-:W-:-:S05]  /*14320*/  @P3 IMAD.HI.U32 R10, R191, R10, RZ ;  /* 0x0000000abf0a3227 */ /* 0x001fca00078e00ff */
[----:B------:R-:W-:-:S04]  /*14330*/  @P3 SHF.R.U32.HI R191, RZ, R11, R10 ;  /* 0x0000000bffbf3219 */ /* 0x000fc8000001160a */
[----:B------:R-:W-:Y:S01]  /*14340*/  LOP3.LUT R191, RZ, R191, RZ, 0x33, !PT ;  /* 0x000000bfffbf7212 */ /* 0x000fe200078e33ff */
[----:B------:R-:W-:Y:S06]  /*14350*/  BRA `(.L_x_1389) ;  /* 0x0000000000147947 */ /* 0x000fec0003800000 */
.L_x_1388:
[----:B------:R-:W-:-:S05]  /*14360*/  IMAD.U32 R186, RZ, RZ, UR49 ;  /* 0x00000031ffba7e24 */ /* 0x000fca000f8e00ff */
[----:B------:R-:W-:-:S13]  /*14370*/  ISETP.NE.AND P3, PT, R186, 0x1, PT ;  /* 0x00000001ba00780c */ /* 0x000fda0003f65270 */
[----:B------:R-:W0:Y:S02]  /*14380*/  @P3 LDC.64 R10, c[0x0][0x9e8] ;  /* 0x00027a00ff0a3b82 */ /* 0x000e240000000a00 */
[----:B0-----:R-:W-:-:S05]  /*14390*/  @P3 IMAD.HI.U32 R10, R191, R10, RZ ;  /* 0x0000000abf0a3227 */ /* 0x001fca00078e00ff */
[----:B------:R-:W-:-:S07]  /*143a0*/  @P3 SHF.R.U32.HI R191, RZ, R11, R10 ;  /* 0x0000000bffbf3219 */ /* 0x000fce000001160a */
.L_x_1389:
[----:B------:R-:W-:Y:S05]  /*143b0*/  BSYNC B0 ;  /* 0x0000000000007941 */ /* 0x000fea0003800000 */
.L_x_1387:
[----:B------:R-:W-:-:S04]  /*143c0*/  IMAD R191, R191, R186, -R184 ;  /* 0x000000babfbf7224 */ /* 0x000fc800078e0ab8 */
[----:B------:R-:W-:-:S05]  /*143d0*/  IMAD R10, R196, -0x2, R191 ;  /* 0xfffffffec40a7824 */ /* 0x000fca00078e02bf */
[----:B------:R-:W-:Y:S02]  /*143e0*/  VIADDMNMX R185, R10, R186, R185, PT ;  /* 0x000000ba0ab97246 */ /* 0x000fe400038001b9 */
[----:B------:R-:W-:-:S07]  /*143f0*/  VIMNMX R21, R21, R10, !PT ;  /* 0x0000000a15157248 */ /* 0x000fce0007fe0100 */
.L_x_1386:
[----:B------:R-:W-:Y:S02]  /*14400*/  ISETP.GT.AND P3, PT, R9, -0x1, PT ;  /* 0xffffffff0900780c */ /* 0x000fe40003f64270 */
[----:B------:R-:W-:Y:S02]  /*14410*/  IADD3 R187, R187, 0x8, R0 ;  /* 0x00000008bbbb7810 */ /* 0x000fe40007ffe000 */
[C---:B------:R-:W-:Y:S02]  /*14420*/  ISETP.GT.AND P5, PT, R21.reuse, RZ, P3 ;  /* 0x000000ff1500720c */ /* 0x040fe40001fa4270 */
[----:B------:R-:W-:Y:S02]  /*14430*/  ISETP.GT.AND P4, PT, R21, 0x1, P3 ;  /* 0x000000011500780c */ /* 0x000fe40001f84270 */
[C---:B------:R-:W-:Y:S02]  /*14440*/  ISETP.LT.OR P5, PT, R185.reuse, 0x1, P5 ;  /* 0x00000001b900780c */ /* 0x040fe40002fa1670 */
[----:B------:R-:W-:-:S02]  /*14450*/  ISETP.LT.OR P4, PT, R185, 0x2, P4 ;  /* 0x00000002b900780c */ /* 0x000fc40002781670 */
[----:B------:R-:W-:Y:S02]  /*14460*/  FSEL R191, R152, -INF , !P5 ;  /* 0xff80000098bf7808 */ /* 0x000fe40006800000 */
[----:B------:R-:W-:Y:S02]  /*14470*/  FSEL R153, R153, -INF , !P4 ;  /* 0xff80000099997808 */ /* 0x000fe40006000000 */
[C---:B------:R-:W-:Y:S02]  /*14480*/  ISETP.GT.AND P5, PT, R21.reuse, 0x8, P3 ;  /* 0x000000081500780c */ /* 0x040fe40001fa4270 */
        /* <DEDUP_REMOVED lines=39> */
[----:B------:R-:W-:Y:S02]  /*14700*/  IADD3 R189, R189, 0x8, R0 ;  /* 0x00000008bdbd7810 */ /* 0x000fe40007ffe000 */
[----:B------:R-:W-:Y:S02]  /*14710*/  FSEL R21, R180, -INF , !P5 ;  /* 0xff800000b4157808 */ /* 0x000fe40006800000 */
[----:B------:R-:W-:Y:S01]  /*14720*/  FSEL R181, R181, -INF , !P4 ;  /* 0xff800000b5b57808 */ /* 0x000fe20006000000 */
[----:B------:R-:W-:Y:S06]  /*14730*/  @!P2 BRA `(.L_x_1390) ;  /* 0x00000000005ca947 */ /* 0x000fec0003800000 */
[----:B------:R-:W-:Y:S01]  /*14740*/  ISETP.GT.AND P4, PT, R14, -0x1, PT ;  /* 0xffffffff0e00780c */ /* 0x000fe20003f84270 */
[----:B------:R-:W-:-:S12]  /*14750*/  BSSY B0, `(.L_x_1391) ;  /* 0x0000011000007945 */ /* 0x000fd80003800000 */
[----:B------:R-:W-:Y:S05]  /*14760*/  @P4 BRA `(.L_x_1392) ;  /* 0x0000000000244947 */ /* 0x000fea0003800000 */
[----:B------:R-:W-:Y:S02]  /*14770*/  IMAD.U32 R152, RZ, RZ, UR49 ;  /* 0x00000031ff987e24 */ /* 0x000fe4000f8e00ff */
[----:B------:R-:W-:-:S03]  /*14780*/  VIADD R185, R13, 0x8 ;  /* 0x000000080db97836 */ /* 0x000fc60000000000 */
[----:B------:R-:W-:Y:S02]  /*14790*/  ISETP.NE.AND P4, PT, R152, 0x1, PT ;  /* 0x000000019800780c */ /* 0x000fe40003f85270 */
[----:B------:R-:W-:-:S11]  /*147a0*/  LOP3.LUT R185, RZ, R185, RZ, 0x33, !PT ;  /* 0x000000b9ffb97212 */ /* 0x000fd600078e33ff */
[----:B------:R-:W0:Y:S02]  /*147b0*/  @P4 LDC.64 R10, c[0x0][0x9e8] ;  /* 0x00027a00ff0a4b82 */ /* 0x000e240000000a00 */
[----:B0-----:R-:W-:-:S05]  /*147c0*/  @P4 IMAD.HI.U32 R10, R185, R10, RZ ;  /* 0x0000000ab90a4227 */ /* 0x001fca00078e00ff */
[----:B------:R-:W-:-:S04]  /*147d0*/  @P4 SHF.R.U32.HI R185, RZ, R11, R10 ;  /* 0x0000000bffb94219 */ /* 0x000fc8000001160a */
[----:B------:R-:W-:Y:S01]  /*147e0*/  LOP3.LUT R185, RZ, R185, RZ, 0x33, !PT ;  /* 0x000000b9ffb97212 */ /* 0x000fe200078e33ff */
[----:B------:R-:W-:Y:S06]  /*147f0*/  BRA `(.L_x_1393) ;  /* 0x0000000000187947 */ /* 0x000fec0003800000 */
.L_x_1392:
[----:B------:R-:W-:Y:S02]  /*14800*/  IMAD.U32 R152, RZ, RZ, UR49 ;  /* 0x00000031ff987e24 */ /* 0x000fe4000f8e00ff */
[----:B------:R-:W-:-:S03]  /*14810*/  IMAD.MOV.U32 R185, RZ, RZ, R14 ;  /* 0x000000ffffb97224 */ /* 0x000fc600078e000e */
[----:B------:R-:W-:-:S13]  /*14820*/  ISETP.NE.AND P4, PT, R152, 0x1, PT ;  /* 0x000000019800780c */ /* 0x000fda0003f85270 */
[----:B------:R-:W0:Y:S02]  /*14830*/  @P4 LDC.64 R10, c[0x0][0x9e8] ;  /* 0x00027a00ff0a4b82 */ /* 0x000e240000000a00 */
[----:B0-----:R-:W-:-:S05]  /*14840*/  @P4 IMAD.HI.U32 R10, R14, R10, RZ ;  /* 0x0000000a0e0a4227 */ /* 0x001fca00078e00ff */
[----:B------:R-:W-:-:S07]  /*14850*/  @P4 SHF.R.U32.HI R185, RZ, R11, R10 ;  /* 0x0000000bffb94219 */ /* 0x000fce000001160a */
.L_x_1393:
[----:B------:R-:W-:Y:S05]  /*14860*/  BSYNC B0 ;  /* 0x0000000000007941 */ /* 0x000fea0003800000 */
.L_x_1391:
[----:B------:R-:W-:-:S04]  /*14870*/  IMAD R11, R185, R152, -R184 ;  /* 0x00000098b90b7224 */ /* 0x000fc800078e0ab8 */
[----:B------:R-:W-:-:S05]  /*14880*/  IMAD R10, R196, -0x2, R11 ;  /* 0xfffffffec40a7824 */ /* 0x000fca00078e020b */
[----:B------:R-:W-:Y:S02]  /*14890*/  VIADDMNMX R187, R10, R152, R187, PT ;  /* 0x000000980abb7246 */ /* 0x000fe400038001bb */
[----:B------:R-:W-:-:S07]  /*148a0*/  VIMNMX R189, R189, R10, !PT ;  /* 0x0000000abdbd7248 */ /* 0x000fce0007fe0100 */
.L_x_1390:
[----:B------:R-:W-:Y:S02]  /*148b0*/  FMNMX.FTZ R10, R191, R6, !PT ;  /* 0x00000006bf0a7209 */ /* 0x000fe40007810000 */
[----:B------:R-:W-:Y:S02]  /*148c0*/  ISETP.GT.AND P4, PT, R189, 0x1, P3 ;  /* 0x00000001bd00780c */ /* 0x000fe40001f84270 */
[----:B------:R-:W-:Y:S02]  /*148d0*/  FMNMX.FTZ R10, R153, R10, !PT ;  /* 0x0000000a990a7209 */ /* 0x000fe40007810000 */
[----:B------:R-:W-:Y:S02]  /*148e0*/  ISETP.LT.OR P5, PT, R187, 0x2, P4 ;  /* 0x00000002bb00780c */ /* 0x000fe400027a1670 */
[----:B------:R-:W-:Y:S02]  /*148f0*/  FMNMX.FTZ R10, R205, R10, !PT ;  /* 0x0000000acd0a7209 */ /* 0x000fe40007810000 */
[----:B------:R-:W-:-:S02]  /*14900*/  FSEL R155, R155, -INF , !P5 ;  /* 0xff8000009b9b7808 */ /* 0x000fc40006800000 */
[----:B------:R-:W-:Y:S02]  /*14910*/  FMNMX.FTZ R10, R157, R10, !PT ;  /* 0x0000000a9d0a7209 */ /* 0x000fe40007810000 */
[----:B------:R-:W-:Y:S02]  /*14920*/  ISETP.GT.AND P5, PT, R189, 0x9, P3 ;  /* 0x00000009bd00780c */ /* 0x000fe40001fa4270 */
[----:B------:R-:W-:Y:S02]  /*14930*/  FMNMX.FTZ R10, R237, R10, !PT ;  /* 0x0000000aed0a7209 */ /* 0x000fe40007810000 */
[----:B------:R-:W-:Y:S02]  /*14940*/  ISETP.LT.OR P5, PT, R187, 0xa, P5 ;  /* 0x0000000abb00780c */ /* 0x000fe40002fa1670 */
        /* <DEDUP_REMOVED lines=27> */
[C---:B------:R-:W-:Y:S02]  /*14b00*/  ISETP.LT.OR P4, PT, R187.reuse, 0x19, P4 ;  /* 0x00000019bb00780c */ /* 0x040fe40002781670 */
[----:B------:R-:W-:Y:S02]  /*14b10*/  ISETP.LT.OR P5, PT, R187, 0x22, P5 ;  /* 0x00000022bb00780c */ /* 0x000fe40002fa1670 */
[----:B------:R-:W-:Y:S02]  /*14b20*/  FSEL R166, R166, -INF , !P4 ;  /* 0xff800000a6a67808 */ /* 0x000fe40006000000 */
[----:B------:R-:W-:Y:S02]  /*14b30*/  ISETP.GT.AND P4, PT, R189, 0x20, P3 ;  /* 0x00000020bd00780c */ /* 0x000fe40001f84270 */
[----:B------:R-:W-:Y:S02]  /*14b40*/  FSEL R171, R171, -INF , !P5 ;  /* 0xff800000abab7808 */ /* 0x000fe40006800000 */
[----:B------:R-:W-:-:S02]  /*14b50*/  ISETP.GT.AND P5, PT, R189, RZ, P3 ;  /* 0x000000ffbd00720c */ /* 0x000fc40001fa4270 */
[C---:B------:R-:W-:Y:S02]  /*14b60*/  ISETP.LT.OR P4, PT, R187.reuse, 0x21, P4 ;  /* 0x00000021bb00780c */ /* 0x040fe40002781670 */
[----:B------:R-:W-:Y:S02]  /*14b70*/  ISETP.LT.OR P5, PT, R187, 0x1, P5 ;  /* 0x00000001bb00780c */ /* 0x000fe40002fa1670 */
[----:B------:R-:W-:Y:S02]  /*14b80*/  FSEL R170, R170, -INF , !P4 ;  /* 0xff800000aaaa7808 */ /* 0x000fe40006000000 */
[----:B0-----:R-:W-:Y:S02]  /*14b90*/  FMNMX.FTZ R167, R152, R156, !PT ;  /* 0x0000009c98a77209 */ /* 0x001fe40007810000 */
[----:B------:R-:W-:Y:S02]  /*14ba0*/  ISETP.GT.AND P4, PT, R189, 0x28, P3 ;  /* 0x00000028bd00780c */ /* 0x000fe40001f84270 */
[----:B------:R-:W-:Y:S01]  /*14bb0*/  FSEL R154, R154, -INF , !P5 ;  /* 0xff8000009a9a7808 */ /* 0x000fe20006800000 */
[----:B------:R-:W0:Y:S01]  /*14bc0*/  SHFL.BFLY PT, R156, R167, 0x1, 0x1f ;  /* 0x0c201f00a79c7f89 */ /* 0x000e2200000e0000 */
[----:B------:R-:W-:-:S02]  /*14bd0*/  ISETP.LT.OR P4, PT, R187, 0x29, P4 ;  /* 0x00000029bb00780c */ /* 0x000fc40002781670 */
[----:B------:R-:W-:Y:S02]  /*14be0*/  FMNMX.FTZ R152, R154, R8, !PT ;  /* 0x000000089a987209 */ /* 0x000fe40007810000 */
[----:B------:R-:W-:Y:S02]  /*14bf0*/  FSEL R174, R174, -INF , !P4 ;  /* 0xff800000aeae7808 */ /* 0x000fe40006000000 */
[----:B------:R-:W-:Y:S02]  /*14c00*/  FMNMX.FTZ R152, R155, R152, !PT ;  /* 0x000000989b987209 */ /* 0x000fe40007810000 */
[C---:B------:R-:W-:Y:S02]  /*14c10*/  ISETP.GT.AND P4, PT, R189.reuse, 0x29, P3 ;  /* 0x00000029bd00780c */ /* 0x040fe40001f84270 */
[----:B------:R-:W-:Y:S02]  /*14c20*/  ISETP.GT.AND P5, PT, R189, 0x30, P3 ;  /* 0x00000030bd00780c */ /* 0x000fe40001fa4270 */
[----:B------:R-:W-:-:S02]  /*14c30*/  FMNMX.FTZ R152, R11, R152, !PT ;  /* 0x000000980b987209 */ /* 0x000fc40007810000 */
[C---:B------:R-:W-:Y:S02]  /*14c40*/  ISETP.LT.OR P4, PT, R187.reuse, 0x2a, P4 ;  /* 0x0000002abb00780c */ /* 0x040fe40002781670 */
[----:B------:R-:W-:Y:S02]  /*14c50*/  ISETP.LT.OR P5, PT, R187, 0x31, P5 ;  /* 0x00000031bb00780c */ /* 0x000fe40002fa1670 */
[----:B------:R-:W-:Y:S02]  /*14c60*/  FMNMX.FTZ R152, R159, R152, !PT ;  /* 0x000000989f987209 */ /* 0x000fe40007810000 */
[----:B------:R-:W-:Y:S02]  /*14c70*/  FSEL R175, R175, -INF , !P4 ;  /* 0xff800000afaf7808 */ /* 0x000fe40006000000 */
[----:B------:R-:W-:Y:S02]  /*14c80*/  FSEL R178, R178, -INF , !P5 ;  /* 0xff800000b2b27808 */ /* 0x000fe40006800000 */
[----:B------:R-:W-:-:S02]  /*14c90*/  ISETP.GT.AND P4, PT, R189, 0x31, P3 ;  /* 0x00000031bd00780c */ /* 0x000fc40001f84270 */
[C---:B------:R-:W-:Y:S02]  /*14ca0*/  ISETP.GT.AND P5, PT, R189.reuse, 0x38, P3 ;  /* 0x00000038bd00780c */ /* 0x040fe40001fa4270 */
[----:B------:R-:W-:Y:S02]  /*14cb0*/  ISETP.GT.AND P3, PT, R189, 0x39, P3 ;  /* 0x00000039bd00780c */ /* 0x000fe40001f64270 */
[----:B------:R-:W-:Y:S02]  /*14cc0*/  FMNMX.FTZ R152, R185, R152, !PT ;  /* 0x00000098b9987209 */ /* 0x000fe40007810000 */
[C---:B------:R-:W-:Y:S02]  /*14cd0*/  ISETP.LT.OR P4, PT, R187.reuse, 0x32, P4 ;  /* 0x00000032bb00780c */ /* 0x040fe40002781670 */
[C---:B------:R-:W-:Y:S02]  /*14ce0*/  ISETP.LT.OR P5, PT, R187.reuse, 0x39, P5 ;  /* 0x00000039bb00780c */ /* 0x040fe40002fa1670 */
[----:B------:R-:W-:-:S02]  /*14cf0*/  ISETP.LT.OR P3, PT, R187, 0x3a, P3 ;  /* 0x0000003abb00780c */ /* 0x000fc40001f61670 */
[----:B0-----:R-:W-:Y:S02]  /*14d00*/  FMNMX.FTZ R167, R167, R156, !PT ;  /* 0x0000009ca7a77209 */ /* 0x001fe40007810000 */
[----:B------:R-:W-:Y:S02]  /*14d10*/  FMNMX.FTZ R187, R163, R152, !PT ;  /* 0x00000098a3bb7209 */ /* 0x000fe40007810000 */
[----:B------:R-:W-:Y:S01]  /*14d20*/  FSEL R179, R179, -INF , !P4 ;  /* 0xff800000b3b37808 */ /* 0x000fe20006000000 */
[----:B------:R-:W-:-:S01]  /*14d30*/  FFMA.FTZ R189, R2, R167, -8 ;  /* 0xc100000002bd7423 */ /* 0x000fc200000100a7 */
[----:B------:R-:W-:Y:S02]  /*14d40*/  FMNMX.FTZ R187, R166, R187, !PT ;  /* 0x000000bba6bb7209 */ /* 0x000fe40007810000 */
[----:B------:R-:W-:Y:S02]  /*14d50*/  FSETP.NEU.FTZ.AND P4, PT, R167, -INF , PT ;  /* 0xff800000a700780b */ /* 0x000fe40003f9d000 */
[----:B------:R-:W-:-:S02]  /*14d60*/  FMNMX.FTZ R187, R10, R187, !PT ;  /* 0x000000bb0abb7209 */ /* 0x000fc40007810000 */
[----:B------:R-:W-:Y:S02]  /*14d70*/  FSEL R189, R189, RZ, P4 ;  /* 0x000000ffbdbd7208 */ /* 0x000fe40002000000 */
[----:B------:R-:W-:Y:S02]  /*14d80*/  FMNMX.FTZ R152, R170, R187, !PT ;  /* 0x000000bbaa987209 */ /* 0x000fe40007810000 */
[----:B------:R-:W-:Y:S01]  /*14d90*/  FSEL R183, R183, -INF , !P3 ;  /* 0xff800000b7b77808 */ /* 0x000fe20005800000 */
[C-C-:B------:R-:W-:Y:S01]  /*14da0*/  FFMA.FTZ R158, R2.reuse, R191, -R189.reuse ;  /* 0x000000bf029e7223 */ /* 0x140fe200000108bd */
[----:B------:R-:W-:Y:S01]  /*14db0*/  FMNMX.FTZ R191, R171, R152, !PT ;  /* 0x00000098abbf7209 */ /* 0x000fe20007810000 */
[C-C-:B------:R-:W-:Y:S01]  /*14dc0*/  FFMA.FTZ R152, R2.reuse, R153, -R189.reuse ;  /* 0x0000009902987223 */ /* 0x140fe200000108bd */
[----:B------:R-:W-:-:S01]  /*14dd0*/  FFMA.FTZ R160, R2, R205, -R189 ;  /* 0x000000cd02a07223 */ /* 0x000fc200000108bd */
[--C-:B------:R-:W-:Y:S01]  /*14de0*/  FFMA.FTZ R162, R2, R157, -R189.reuse ;  /* 0x0000009d02a27223 */ /* 0x100fe200000108bd */
[----:B------:R-:W-:Y:S01]  /*14df0*/  FMNMX.FTZ R156, R174, R191, !PT ;  /* 0x000000bfae9c7209 */ /* 0x000fe20007810000 */
[----:B------:R0:W-:Y:S01]  /*14e00*/  MUFU.EX2 R187, R158 ;  /* 0x0000009e00bb7308 */ /* 0x0001e20000000800 */
[----:B------:R-:W-:Y:S01]  /*14e10*/  FSEL R191, R182, -INF , !P5 ;  /* 0xff800000b6bf7808 */ /* 0x000fe20006800000 */
[----:B------:R-:W-:Y:S01]  /*14e20*/  FFMA.FTZ R157, R2, R237, -R189 ;  /* 0x000000ed029d7223 */ /* 0x000fe200000108bd */
[----:B------:R-:W-:-:S04]  /*14e30*/  FMNMX.FTZ R153, R175, R156, !PT ;  /* 0x0000009caf997209 */ /* 0x000fc80007810000 */
[----:B------:R-:W-:Y:S01]  /*14e40*/  FMNMX.FTZ R156, R178, R153, !PT ;  /* 0x00000099b29c7209 */ /* 0x000fe20007810000 */
[----:B------:R-:W-:Y:S01]  /*14e50*/  MUFU.EX2 R152, R152 ;  /* 0x0000009800987308 */ /* 0x000fe20000000800 */
[----:B0-----:R-:W-:-:S01]  /*14e60*/  FFMA.FTZ R158, R2, R161, -R189 ;  /* 0x000000a1029e7223 */ /* 0x001fc200000108bd */
[C-C-:B------:R-:W-:Y:S01]  /*14e70*/  FFMA.FTZ R161, R2.reuse, R165, -R189.reuse ;  /* 0x000000a502a17223 */ /* 0x140fe200000108bd */
[----:B------:R-:W-:Y:S01]  /*14e80*/  FMNMX.FTZ R156, R179, R156, !PT ;  /* 0x0000009cb39c7209 */ /* 0x000fe20007810000 */
[C-C-:B------:R-:W-:Y:S01]  /*14e90*/  FFMA.FTZ R165, R2.reuse, R169, -R189.reuse ;  /* 0x000000a902a57223 */ /* 0x140fe200000108bd */
[----:B------:R-:W-:-:S01]  /*14ea0*/  FFMA.FTZ R169, R2, R173, -R189 ;  /* 0x000000ad02a97223 */ /* 0x000fc200000108bd */
[----:B------:R-:W-:Y:S01]  /*14eb0*/  FFMA.FTZ R173, R2, R177, -R189 ;  /* 0x000000b102ad7223 */ /* 0x000fe200000108bd */
[----:B------:R-:W-:Y:S01]  /*14ec0*/  FMNMX.FTZ R180, R191, R156, !PT ;  /* 0x0000009cbfb47209 */ /* 0x000fe20007810000 */
[----:B------:R0:W-:Y:S01]  /*14ed0*/  MUFU.EX2 R153, R160 ;  /* 0x000000a000997308 */ /* 0x0001e20000000800 */
[----:B------:R-:W-:-:S02]  /*14ee0*/  FSEL R177, R167, RZ, P4 ;  /* 0x000000ffa7b17208 */ /* 0x000fc40002000000 */
[----:B------:R-:W-:-:S05]  /*14ef0*/  FMNMX.FTZ R180, R183, R180, !PT ;  /* 0x000000b4b7b47209 */ /* 0x000fca0007810000 */
[----:B------:R-:W1:Y:S01]  /*14f00*/  SHFL.BFLY PT, R205, R180, 0x2, 0x1f ;  /* 0x0c401f00b4cd7f89 */ /* 0x000e6200000e0000 */
[----:B0-----:R-:W-:-:S01]  /*14f10*/  FFMA.FTZ R160, R2, R164, -R189 ;  /* 0x000000a402a07223 */ /* 0x001fc200000108bd */
[C-C-:B------:R-:W-:Y:S01]  /*14f20*/  FFMA.FTZ R164, R2.reuse, R172, -R189.reuse ;  /* 0x000000ac02a47223 */ /* 0x140fe200000108bd */
[----:B------:R0:W-:Y:S08]  /*14f30*/  MUFU.EX2 R156, R162 ;  /* 0x000000a2009c7308 */ /* 0x0001f00000000800 */
[----:B------:R-:W-:Y:S01]  /*14f40*/  MUFU.EX2 R157, R157 ;  /* 0x0000009d009d7308 */ /* 0x000fe20000000800 */
[----:B0-----:R-:W-:-:S01]  /*14f50*/  FFMA.FTZ R162, R2, R168, -R189 ;  /* 0x000000a802a27223 */ /* 0x001fc200000108bd */
[C-C-:B------:R-:W-:Y:S01]  /*14f60*/  FFMA.FTZ R168, R2.reuse, R176, -R189.reuse ;  /* 0x000000b002a87223 */ /* 0x140fe200000108bd */
[----:B------:R-:W-:-:S01]  /*14f70*/  FFMA.FTZ R176, R2, R21, -R189 ;  /* 0x0000001502b07223 */ /* 0x000fc200000108bd */
[----:B------:R-:W-:Y:S01]  /*14f80*/  FFMA.FTZ R189, R2, R181, -R189 ;  /* 0x000000b502bd7223 */ /* 0x000fe200000108bd */
[----:B------:R-:W-:-:S03]  /*14f90*/  FADD.FTZ R181, -R177, R6 ;  /* 0x00000006b1b57221 */ /* 0x000fc60000010100 */
[----:B------:R-:W-:Y:S01]  /*14fa0*/  MUFU.EX2 R158, R158 ;  /* 0x0000009e009e7308 */ /* 0x000fe20000000800 */
[----:B------:R-:W-:Y:S01]  /*14fb0*/  FMUL.FTZ R6, R2, R181 ;  /* 0x000000b502067220 */ /* 0x000fe20000410000 */
[----:B-1----:R-:W-:-:S06]  /*14fc0*/  FMNMX.FTZ R205, R180, R205, !PT ;  /* 0x000000cdb4cd7209 */ /* 0x002fcc0007810000 */
[----:B------:R-:W0:Y:S01]  /*14fd0*/  MUFU.EX2 R6, R6 ;  /* 0x0000000600067308 */ /* 0x000e220000000800 */
[----:B------:R-:W1:Y:S07]  /*14fe0*/  SHFL.BFLY PT, R172, R205, 0x1, 0x1f ;  /* 0x0c201f00cdac7f89 */ /* 0x000e6e00000e0000 */
[----:B------:R-:W-:Y:S08]  /*14ff0*/  MUFU.EX2 R160, R160 ;  /* 0x000000a000a07308 */ /* 0x000ff00000000800 */
[----:B------:R-:W-:Y:S08]  /*15000*/  MUFU.EX2 R161, R161 ;  /* 0x000000a100a17308 */ /* 0x000ff00000000800 */
[----:B------:R-:W-:Y:S01]  /*15010*/  MUFU.EX2 R162, R162 ;  /* 0x000000a200a27308 */ /* 0x000fe20000000800 */
[----:B-1----:R-:W-:-:S04]  /*15020*/  FMNMX.FTZ R21, R205, R172, !PT ;  /* 0x000000accd157209 */ /* 0x002fc80007810000 */
[----:B------:R-:W-:Y:S01]  /*15030*/  FSETP.NEU.FTZ.AND P3, PT, R21, -INF , PT ;  /* 0xff8000001500780b */ /* 0x000fe20003f7d000 */
[----:B------:R-:W-:-:S02]  /*15040*/  FFMA.FTZ R180, R2, R21, -8 ;  /* 0xc100000002b47423 */ /* 0x000fc40000010015 */
[----:B------:R1:W-:Y:S03]  /*15050*/  MUFU.EX2 R172, R176 ;  /* 0x000000b000ac7308 */ /* 0x0003e60000000800 */
[----:B------:R-:W-:-:S05]  /*15060*/  FSEL R181, R180, RZ, P3 ;  /* 0x000000ffb4b57208 */ /* 0x000fca0001800000 */
[----:B------:R-:W-:Y:S01]  /*15070*/  MUFU.EX2 R165, R165 ;  /* 0x000000a500a57308 */ /* 0x000fe20000000800 */
[----:B-1----:R-:W-:-:S01]  /*15080*/  FFMA.FTZ R176, R2, R159, -R181 ;  /* 0x0000009f02b07223 */ /* 0x002fc200000108b5 */
[C-C-:B------:R-:W-:Y:S01]  /*15090*/  FFMA.FTZ R159, R2.reuse, R185, -R181.reuse ;  /* 0x000000b9029f7223 */ /* 0x140fe200000108b5 */
[----:B------:R-:W-:Y:S01]  /*150a0*/  FSEL R185, R21, RZ, P3 ;  /* 0x000000ff15b97208 */ /* 0x000fe20001800000 */
[C-C-:B------:R-:W-:Y:S01]  /*150b0*/  FFMA.FTZ R154, R2.reuse, R154, -R181.reuse ;  /* 0x0000009a029a7223 */ /* 0x140fe200000108b5 */
[----:B------:R-:W-:-:S01]  /*150c0*/  FFMA.FTZ R155, R2, R155, -R181 ;  /* 0x0000009b029b7223 */ /* 0x000fc200000108b5 */
[C-C-:B------:R-:W-:Y:S01]  /*150d0*/  FFMA.FTZ R11, R2.reuse, R11, -R181.reuse ;  /* 0x0000000b020b7223 */ /* 0x140fe200000108b5 */
[----:B------:R-:W-:-:S01]  /*150e0*/  FFMA.FTZ R180, R2, R163, -R181 ;  /* 0x000000a302b47223 */ /* 0x000fc200000108b5 */
[----:B------:R-:W-:Y:S01]  /*150f0*/  FADD.FTZ R185, -R185, R8 ;  /* 0x00000008b9b97221 */ /* 0x000fe20000010100 */
[----:B------:R-:W-:Y:S01]  /*15100*/  MUFU.EX2 R176, R176 ;  /* 0x000000b000b07308 */ /* 0x000fe20000000800 */
[----:B------:R-:W-:-:S01]  /*15110*/  FFMA.FTZ R163, R2, R166, -R181 ;  /* 0x000000a602a37223 */ /* 0x000fc200000108b5 */
[C-C-:B------:R-:W-:Y:S01]  /*15120*/  FFMA.FTZ R8, R2.reuse, R10, -R181.reuse ;  /* 0x0000000a02087223 */ /* 0x140fe200000108b5 */
[C---:B------:R-:W-:Y:S01]  /*15130*/  FMUL.FTZ R185, R2.reuse, R185 ;  /* 0x000000b902b97220 */ /* 0x040fe20000410000 */
        /* <DEDUP_REMOVED lines=8> */
[----:B------:R-:W-:Y:S01]  /*151c0*/  FFMA.FTZ R181, R2, R183, -R181 ;  /* 0x000000b702b57223 */ /* 0x000fe200000108b5 */
[----:B0-----:R-:W-:-:S03]  /*151d0*/  FFMA.FTZ R183, R6, R4, R187 ;  /* 0x0000000406b77223 */ /* 0x001fc600000100bb */
[----:B------:R-:W0:Y:S01]  /*151e0*/  MUFU.EX2 R185, R185 ;  /* 0x000000b900b97308 */ /* 0x000e220000000800 */
[----:B------:R-:W-:-:S07]  /*151f0*/  FADD.FTZ R170, R152, R183 ;  /* 0x000000b798aa7221 */ /* 0x000fce0000010000 */
[----:B------:R-:W1:Y:S08]  /*15200*/  MUFU.EX2 R155, R155 ;  /* 0x0000009b009b7308 */ /* 0x000e700000000800 */
[----:B------:R-:W2:Y:S01]  /*15210*/  MUFU.EX2 R11, R11 ;  /* 0x0000000b000b7308 */ /* 0x000ea20000000800 */
[----:B0-----:R-:W-:-:S01]  /*15220*/  FFMA.FTZ R4, R185, R3, R154 ;  /* 0x00000003b9047223 */ /* 0x001fc2000001009a */
[----:B------:R-:W-:-:S06]  /*15230*/  FADD.FTZ R3, R153, R170 ;  /* 0x000000aa99037221 */ /* 0x000fcc0000010000 */
[----:B------:R-:W0:Y:S01]  /*15240*/  MUFU.EX2 R159, R159 ;  /* 0x0000009f009f7308 */ /* 0x000e220000000800 */
[----:B-1----:R-:W-:-:S07]  /*15250*/  FADD.FTZ R4, R155, R4 ;  /* 0x000000049b047221 */ /* 0x002fce0000010000 */
[----:B------:R-:W1:Y:S01]  /*15260*/  MUFU.EX2 R180, R180 ;  /* 0x000000b400b47308 */ /* 0x000e620000000800 */
[----:B--2---:R-:W-:-:S01]  /*15270*/  FADD.FTZ R183, R11, R4 ;  /* 0x000000040bb77221 */ /* 0x004fc20000010000 */
[----:B------:R-:W-:-:S03]  /*15280*/  FADD.FTZ R4, R156, R3 ;  /* 0x000000039c047221 */ /* 0x000fc60000010000 */
[----:B------:R-:W-:Y:S01]  /*15290*/  FADD.FTZ R170, R176, R183 ;  /* 0x000000b7b0aa7221 */ /* 0x000fe20000010000 */
[----:B------:R-:W-:-:S02]  /*152a0*/  FADD.FTZ R3, R157, R4 ;  /* 0x000000049d037221 */ /* 0x000fc40000010000 */
[----:B------:R-:W2:Y:S01]  /*152b0*/  MUFU.EX2 R163, R163 ;  /* 0x000000a300a37308 */ /* 0x000ea20000000800 */
[----:B0-----:R-:W-:-:S01]  /*152c0*/  FADD.FTZ R183, R159, R170 ;  /* 0x000000aa9fb77221 */ /* 0x001fc20000010000 */
[----:B------:R-:W-:-:S04]  /*152d0*/  FADD.FTZ R3, R158, R3 ;  /* 0x000000039e037221 */ /* 0x000fc80000010000 */
[----:B------:R-:W-:Y:S02]  /*152e0*/  FADD.FTZ R170, R160, R3 ;  /* 0x00000003a0aa7221 */ /* 0x000fe40000010000 */
[----:B------:R-:W0:Y:S01]  /*152f0*/  MUFU.EX2 R8, R8 ;  /* 0x0000000800087308 */ /* 0x000e220000000800 */
[----:B-1----:R-:W-:-:S01]  /*15300*/  FADD.FTZ R4, R180, R183 ;  /* 0x000000b7b4047221 */ /* 0x002fc20000010000 */
[----:B------:R-:W-:-:S06]  /*15310*/  FADD.FTZ R183, R161, R170 ;  /* 0x000000aaa1b77221 */ /* 0x000fcc0000010000 */
[----:B------:R-:W1:Y:S01]  /*15320*/  MUFU.EX2 R10, R10 ;  /* 0x0000000a000a7308 */ /* 0x000e620000000800 */
[----:B--2---:R-:W-:-:S01]  /*15330*/  FADD.FTZ R3, R163, R4 ;  /* 0x00000004a3037221 */ /* 0x004fc20000010000 */
[----:B------:R-:W-:-:S06]  /*15340*/  FADD.FTZ R4, R162, R183 ;  /* 0x000000b7a2047221 */ /* 0x000fcc0000010000 */
[----:B------:R-:W2:Y:S01]  /*15350*/  MUFU.EX2 R171, R171 ;  /* 0x000000ab00ab7308 */ /* 0x000ea20000000800 */
[----:B0-----:R-:W-:-:S07]  /*15360*/  FADD.FTZ R3, R8, R3 ;  /* 0x0000000308037221 */ /* 0x001fce0000010000 */
        /* <DEDUP_REMOVED lines=18> */
[----:B0-----:R-:W-:-:S04]  /*15490*/  FADD.FTZ R3, R173, R4 ;  /* 0x00000004ad037221 */ /* 0x001fc80000010000 */
[----:B------:R-:W-:-:S03]  /*154a0*/  FADD.FTZ R4, R172, R3 ;  /* 0x00000003ac047221 */ /* 0x000fc60000010000 */
[----:B------:R-:W0:Y:S01]  /*154b0*/  MUFU.EX2 R177, R189 ;  /* 0x000000bd00b17308 */ /* 0x000e220000000800 */
[----:B-1----:R-:W-:-:S07]  /*154c0*/  FADD.FTZ R174, R179, R174 ;  /* 0x000000aeb3ae7221 */ /* 0x002fce0000010000 */
[----:B------:R-:W1:Y:S01]  /*154d0*/  MUFU.EX2 R170, R181 ;  /* 0x000000b500aa7308 */ /* 0x000e620000000800 */
[----:B--2---:R-:W-:-:S01]  /*154e0*/  FADD.FTZ R3, R191, R174 ;  /* 0x000000aebf037221 */ /* 0x004fc20000010000 */
[----:B0-----:R-:W-:-:S03]  /*154f0*/  FADD.FTZ R4, R177, R4 ;  /* 0x00000004b1047221 */ /* 0x001fc60000010000 */
[----:B-1----:R-:W-:Y:S01]  /*15500*/  FADD.FTZ R3, R170, R3 ;  /* 0x00000003aa037221 */ /* 0x002fe20000010000 */
[----:B------:R-:W-:Y:S06]  /*15510*/  @!P0 BRA `(.L_x_1394) ;  /* 0x0000000000048947 */ /* 0x000fec0003800000 */
[----:B------:R-:W-:Y:S01]  /*15520*/  BPT.TRAP 0x1 ;  /* 0x000000040000795c */ /* 0x000fe20000300000 */
.L_x_1394:
[----:B------:R-:W-:Y:S01]  /*15530*/  F2FP.SATFINITE.E4M3.F32.PACK_AB_MERGE_C R11, R176, R11, RZ ;  /* 0x0000000bb00b723e */ /* 0x000fe200048070ff */
[----:B------:R-:W-:Y:S01]  /*15540*/  FMUL.FTZ R24, R24, R6 ;  /* 0x0000000618187220 */ /* 0x000fe20000410000 */
[----:B------:R-:W-:Y:S01]  /*15550*/  F2FP.SATFINITE.E4M3.F32.PACK_AB_MERGE_C R163, R8, R163, RZ ;  /* 0x000000a308a3723e */ /* 0x000fe200048070ff */
[----:B------:R-:W-:Y:S01]  /*15560*/  IMAD R8, R200, 0x8, R16 ;  /* 0x00000008c8087824 */ /* 0x000fe200078e0210 */
[----:B------:R-:W-:Y:S01]  /*15570*/  ISETP.GT.AND P3, PT, R9, R12, PT ;  /* 0x0000000c0900720c */ /* 0x000fe20003f64270 */
[----:B------:R-:W-:Y:S01]  /*15580*/  FMUL.FTZ R25, R25, R6 ;  /* 0x0000000619197220 */ /* 0x000fe20000410000 */
[----:B------:R-:W-:Y:S01]  /*15590*/  F2FP.SATFINITE.E4M3.F32.PACK_AB_MERGE_C R189, R155, R154, R11 ;  /* 0x0000009a9bbd723e */ /* 0x000fe2000480700b */
[----:B------:R-:W-:Y:S01]  /*155a0*/  IMAD.U32 R11, RZ, RZ, UR42 ;  /* 0x0000002aff0b7e24 */ /* 0x000fe2000f8e00ff */
[----:B------:R-:W-:Y:S01]  /*155b0*/  F2FP.SATFINITE.E4M3.F32.PACK_AB_MERGE_C R166, R175, R166, RZ ;  /* 0x000000a6afa6723e */ /* 0x000fe200048070ff */
[----:B------:R-:W-:Y:S01]  /*155c0*/  VIADD R8, R8, 0x28460 ;  /* 0x0002846008087836 */ /* 0x000fe20000000000 */
[----:B------:R-:W-:Y:S01]  /*155d0*/  F2FP.SATFINITE.E4M3.F32.PACK_AB_MERGE_C R188, R156, R153, RZ ;  /* 0x000000999cbc723e */ /* 0x000fe200048070ff */
[----:B------:R-:W-:Y:S01]  /*155e0*/  FMUL.FTZ R28, R28, R6 ;  /* 0x000000061c1c7220 */ /* 0x000fe20000410000 */
[----:B------:R-:W-:Y:S01]  /*155f0*/  F2FP.SATFINITE.E4M3.F32.PACK_AB_MERGE_C R166, R171, R10, R166 ;  /* 0x0000000aaba6723e */ /* 0x000fe200048070a6 */
[-C--:B------:R-:W-:Y:S01]  /*15600*/  FMUL.FTZ R29, R29, R6.reuse ;  /* 0x000000061d1d7220 */ /* 0x080fe20000410000 */
[----:B------:R-:W-:Y:S01]  /*15610*/  PRMT R8, R11, 0x654, R8 ;  /* 0x000006540b087816 */ /* 0x000fe20000000008 */
[----:B------:R-:W-:Y:S01]  /*15620*/  FMUL.FTZ R32, R32, R6 ;  /* 0x0000000620207220 */ /* 0x000fe20000410000 */
[----:B------:R-:W-:Y:S01]  /*15630*/  F2FP.SATFINITE.E4M3.F32.PACK_AB_MERGE_C R160, R161, R160, RZ ;  /* 0x000000a0a1a0723e */ /* 0x000fe200048070ff */
[----:B------:R-:W-:Y:S01]  /*15640*/  FMUL.FTZ R33, R33, R6 ;  /* 0x0000000621217220 */ /* 0x000fe20000410000 */
[----:B------:R-:W-:Y:S01]  /*15650*/  F2FP.SATFINITE.E4M3.F32.PACK_AB_MERGE_C R164, R169, R164, RZ ;  /* 0x000000a4a9a4723e */ /* 0x000fe200048070ff */
[----:B------:R0:W-:Y:S01]  /*15660*/  SYNCS.ARRIVE.TRANS64.RED.A1T0 RZ, [R8+URZ], RZ ;  /* 0x000000ff08ff79a7 */ /* 0x0001e2000810043f */
[----:B------:R-:W-:Y:S01]  /*15670*/  F2FP.SATFINITE.E4M3.F32.PACK_AB_MERGE_C R172, R177, R172, RZ ;  /* 0x000000acb1ac723e */ /* 0x000fe200048070ff */
[-C--:B------:R-:W-:Y:S01]  /*15680*/  FMUL.FTZ R36, R36, R6.reuse ;  /* 0x0000000624247220 */ /* 0x080fe20000410000 */
[----:B------:R-:W-:Y:S01]  /*15690*/  F2FP.SATFINITE.E4M3.F32.PACK_AB_MERGE_C R170, R170, R191, RZ ;  /* 0x000000bfaaaa723e */ /* 0x000fe200048070ff */
        /* <DEDUP_REMOVED lines=125> */
[----:B0-----:R-:W-:Y:S01]  /*15e70*/  IMAD.MOV.U32 R8, RZ, RZ, R21 ;  /* 0x000000ffff087224 */ /* 0x001fe200078e0015 */
[----:B------:R-:W-:Y:S01]  /*15e80*/  F2FP.SATFINITE.E4M3.F32.PACK_AB_MERGE_C R184, R165, R162, R164 ;  /* 0x000000a2a5b8723e */ /* 0x000fe200048070a4 */
[----:B------:R-:W-:Y:S01]  /*15e90*/  IMAD.MOV.U32 R6, RZ, RZ, R167 ;  /* 0x000000ffff067224 */ /* 0x000fe200078e00a7 */
[----:B------:R-:W-:Y:S01]  /*15ea0*/  F2FP.SATFINITE.E4M3.F32.PACK_AB_MERGE_C R186, R173, R168, R172 ;  /* 0x000000a8adba723e */ /* 0x000fe200048070ac */
[----:B------:R-:W-:Y:S01]  /*15eb0*/  IMAD.MOV.U32 R194, RZ, RZ, R20 ;  /* 0x000000ffffc27224 */ /* 0x000fe200078e0014 */
[----:B------:R-:W-:Y:S01]  /*15ec0*/  F2FP.SATFINITE.E4M3.F32.PACK_AB_MERGE_C R187, R179, R178, R170 ;  /* 0x000000b2b3bb723e */ /* 0x000fe200048070aa */
[----:B------:R-:W-:-:S02]  /*15ed0*/  IMAD.MOV.U32 R200, RZ, RZ, R15 ;  /* 0x000000ffffc87224 */ /* 0x000fc400078e000f */
[----:B------:R-:W-:Y:S01]  /*15ee0*/  IMAD.MOV.U32 R185, RZ, RZ, R166 ;  /* 0x000000ffffb97224 */ /* 0x000fe200078e00a6 */
[----:B------:R-:W-:Y:S06]  /*15ef0*/  @P3 BRA `(.L_x_1395) ;  /* 0xffffffd800ec3947 */ /* 0x000fec000383ffff */
[----:B------:R-:W-:Y:S01]  /*15f00*/  IMAD.MOV.U32 R8, RZ, RZ, R21 ;  /* 0x000000ffff087224 */ /* 0x000fe200078e0015 */
[----:B------:R-:W-:Y:S01]  /*15f10*/  MOV R200, R15 ;  /* 0x0000000f00c87202 */ /* 0x000fe20000000f00 */
[----:B------:R-:W-:Y:S02]  /*15f20*/  IMAD.MOV.U32 R6, RZ, RZ, R167 ;  /* 0x000000ffff067224 */ /* 0x000fe400078e00a7 */
[----:B------:R-:W-:-:S07]  /*15f30*/  IMAD.MOV.U32 R194, RZ, RZ, R20 ;  /* 0x000000ffffc27224 */ /* 0x000fce00078e0014 */
.L_x_1376:
[----:B------:R-:W0:Y:S01]  /*15f40*/  LDC R15, c[0x0][0x9e4] ;  /* 0x00027900ff0f7b82 */ /* 0x000e220000000800 */
[----:B------:R-:W-:Y:S01]  /*15f50*/  IMAD.IADD R7, R204, 0x1, -R7 ;  /* 0x00000001cc077824 */ /* 0x000fe200078e0a07 */
[----:B0-----:R-:W-:-:S13]  /*15f60*/  ISETP.GE.AND P5, PT, R15, 0x1, PT ;  /* 0x000000010f00780c */ /* 0x001fda0003fa6270 */
[----:B------:R-:W-:Y:S05]  /*15f70*/  @!P5 BRA `(.L_x_1396) ;  /* 0x000000000044d947 */ /* 0x000fea0003800000 */
        /* <DEDUP_REMOVED lines=10> */
.L_x_1398:
[----:B------:R-:W-:-:S13]  /*16020*/  ISETP.NE.AND P2, PT, R15, 0x1, PT ;  /* 0x000000010f00780c */ /* 0x000fda0003f45270 */
[----:B------:R-:W0:Y:S02]  /*16030*/  @P2 LDC.64 R10, c[0x0][0x9e8] ;  /* 0x00027a00ff0a2b82 */ /* 0x000e240000000a00 */
[----:B0-----:R-:W-:-:S05]  /*16040*/  @P2 IMAD.HI.U32 R10, R204, R10, RZ ;  /* 0x0000000acc0a2227 */ /* 0x001fca00078e00ff */
[----:B------:R-:W-:-:S07]  /*16050*/  @P2 SHF.R.U32.HI R204, RZ, R11, R10 ;  /* 0x0000000bffcc2219 */ /* 0x000fce000001160a */
.L_x_1399:
[----:B------:R-:W-:Y:S05]  /*16060*/  BSYNC B0 ;  /* 0x0000000000007941 */ /* 0x000fea0003800000 */
.L_x_1397:
[----:B------:R-:W-:-:S05]  /*16070*/  IMAD R204, R204, R15, RZ ;  /* 0x0000000fcccc7224 */ /* 0x000fca00078e02ff */
[----:B------:R-:W-:-:S07]  /*16080*/  VIMNMX R7, R7, R204, !PT ;  /* 0x000000cc07077248 */ /* 0x000fce0007fe0100 */
.L_x_1396:
[----:B------:R-:W-:-:S05]  /*16090*/  VIADD R7, R7, 0x3f ;  /* 0x0000003f07077836 */ /* 0x000fca0000000000 */
[----:B------:R-:W-:-:S04]  /*160a0*/  SHF.R.S32.HI R10, RZ, 0x1f, R7 ;  /* 0x0000001fff0a7819 */ /* 0x000fc80000011407 */
[----:B------:R-:W-:-:S04]  /*160b0*/  LEA.HI R10, R10, R7, RZ, 0x6 ;  /* 0x000000070a0a7211 */ /* 0x000fc800078f30ff */
[----:B------:R-:W-:-:S04]  /*160c0*/  SHF.R.S32.HI R10, RZ, 0x6, R10 ;  /* 0x00000006ff0a7819 */ /* 0x000fc8000001140a */
[----:B------:R-:W-:-:S04]  /*160d0*/  VIMNMX R12, R203, R10, !PT ;  /* 0x0000000acb0c7248 */ /* 0x000fc80007fe0100 */
[----:B------:R-:W-:-:S13]  /*160e0*/  ISETP.GE.AND P2, PT, R9, R12, PT ;  /* 0x0000000c0900720c */ /* 0x000fda0003f46270 */
[----:B------:R-:W-:Y:S05]  /*160f0*/  @!P2 BRA `(.L_x_1400) ;  /* 0x0000001800bca947 */ /* 0x000fea0003800000 */
[----:B------:R-:W-:Y:S02]  /*16100*/  IMAD.MOV.U32 R11, RZ, RZ, R8 ;  /* 0x000000ffff0b7224 */ /* 0x000fe400078e0008 */
[----:B------:R-:W-:Y:S02]  /*16110*/  IMAD.MOV.U32 R10, RZ, RZ, R6 ;  /* 0x000000ffff0a7224 */ /* 0x000fe400078e0006 */
[----:B------:R-:W-:Y:S02]  /*16120*/  IMAD.MOV.U32 R13, RZ, RZ, R9 ;  /* 0x000000ffff0d7224 */ /* 0x000fe400078e0009 */
[----:B------:R-:W-:-:S07]  /*16130*/  IMAD.MOV.U32 R15, RZ, RZ, R194 ;  /* 0x000000ffff0f7224 */ /* 0x000fce00078e00c2 */
.L_x_1411:
[----:B------:R-:W-:Y:S01]  /*16140*/  ISETP.NE.AND P2, PT, R200, 0x1, PT ;  /* 0x00000001c800780c */ /* 0x000fe20003f45270 */
[----:B------:R-:W-:Y:S05]  /*16150*/  YIELD ;  /* 0x0000000000007946 */ /* 0x000fea0003800000 */
[----:B------:R-:W-:Y:S02]  /*16160*/  SEL R194, RZ, 0x1, P2 ;  /* 0x00000001ffc27807 */ /* 0x000fe40001000000 */
[----:B------:R-:W-:Y:S02]  /*16170*/  ISETP.NE.AND P2, PT, R202, RZ, PT ;  /* 0x000000ffca00720c */ /* 0x000fe40003f45270 */
[----:B------:R-:W-:-:S11]  /*16180*/  LOP3.LUT R194, R15, R194, RZ, 0x3c, !PT ;  /* 0x000000c20fc27212 */ /* 0x000fd600078e3cff */
[----:B------:R-:W-:Y:S05]  /*16190*/  @P2 BRA `(.L_x_1401) ;  /* 0x00000000003c2947 */ /* 0x000fea0003800000 */
[----:B------:R-:W-:Y:S05]  /*161a0*/  @!P0 BRA `(.L_x_1402) ;  /* 0x0000000000048947 */ /* 0x000fea0003800000 */
[----:B------:R-:W-:Y:S01]  /*161b0*/  BPT.TRAP 0x1 ;  /* 0x000000040000795c */ /* 0x000fe20000300000 */
.L_x_1402:
[----:B------:R-:W-:-:S05]  /*161c0*/  VIADD R6, R200, 0x1 ;  /* 0x00000001c8067836 */ /* 0x000fca0000000000 */
[----:B------:R-:W-:-:S04]  /*161d0*/  ISETP.NE.AND P3, PT, R6, 0x2, PT ;  /* 0x000000020600780c */ /* 0x000fc80003f65270 */
[----:B------:R-:W-:Y:S02]  /*161e0*/  SEL R7, R6, RZ, P3 ;  /* 0x000000ff06077207 */ /* 0x000fe40001800000 */
[----:B------:R-:W-:-:S03]  /*161f0*/  SHF.L.U32 R6, R194, 0x1f, RZ ;  /* 0x0000001fc2067819 */ /* 0x000fc600000006ff */
[----:B------:R-:W-:-:S04]  /*16200*/  IMAD R7, R7, 0x8, R16 ;  /* 0x0000000807077824 */ /* 0x000fc800078e0210 */
[----:B------:R0:W1:Y:S01]  /*16210*/  SYNCS.PHASECHK.TRANS64.TRYWAIT P3, [R7+URZ+0x28430], R6 ;  /* 0x02843006070075a7 */ /* 0x000062000806017f */
[----:B------:R-:W-:Y:S05]  /*16220*/  @!P0 BRA `(.L_x_1403) ;  /* 0x0000000000048947 */ /* 0x000fea0003800000 */
[----:B------:R-:W-:Y:S01]  /*16230*/  BPT.TRAP 0x1 ;  /* 0x000000040000795c */ /* 0x000fe20000300000 */
.L_x_1403:
[----:B------:R-:W-:Y:S04]  /*16240*/  BSSY B0, `(.L_x_1401) ;  /* 0x0000004000007945 */ /* 0x000fe80003800000 */
[----:B-1----:R-:W-:Y:S05]  /*16250*/  @P3 BRA `(.L_x_1404) ;  /* 0x0000000000083947 */ /* 0x002fea0003800000 */
[----:B------:R-:W1:Y:S02]  /*16260*/  SYNCS.PHASECHK.TRANS64.TRYWAIT P3, [R7+URZ+0x28430], R6 ;  /* 0x02843006070075a7 */ /* 0x000e64000806017f */
[----:B-1----:R-:W-:Y:S05]  /*16270*/  @!P3 BRA `(.L_x_1405) ;  /* 0x000001080010b947 */ /* 0x002fea0003800000 */
.L_x_1404:
[----:B------:R-:W-:Y:S05]  /*16280*/  BSYNC B0 ;  /* 0x0000000000007941 */ /* 0x000fea0003800000 */
.L_x_1401:
[----:B------:R-:W2:Y:S01]  /*16290*/  S2R R8, SR_TID.X ;  /* 0x0000000000087919 */ /* 0x000ea20000002100 */
[----:B01----:R-:W-:Y:S01]  /*162a0*/  IMAD.MOV.U32 R7, RZ, RZ, 0x40000040 ;  /* 0x40000040ff077424 */ /* 0x003fe200078e00ff */
[----:B------:R-:W-:Y:S05]  /*162b0*/  WARPSYNC.ALL ;  /* 0x0000000000007948 */ /* 0x000fea0003800000 */
[----:B------:R-:W-:Y:S01]  /*162c0*/  R2UR UR15, R7 ;  /* 0x00000000070f72ca */ /* 0x000fe200000e0000 */
[----:B------:R-:W-:Y:S02]  /*162d0*/  VIADD R14, R200, 0x1 ;  /* 0x00000001c80e7836 */ /* 0x000fe40000000000 */
[----:B------:R-:W-:-:S03]  /*162e0*/  IMAD.MOV.U32 R9, RZ, RZ, 0x40000040 ;  /* 0x40000040ff097424 */ /* 0x000fc600078e00ff */
[C---:B------:R-:W-:Y:S02]  /*162f0*/  ISETP.NE.AND P3, PT, R14.reuse, 0x2, PT ;  /* 0x000000020e00780c */ /* 0x040fe40003f65270 */
[----:B------:R-:W-:Y:S01]  /*16300*/  R2UR UR11, R9 ;  /* 0x00000000090b72ca */ /* 0x000fe200000e0000 */
[----:B------:R-:W-:Y:S01]  /*16310*/  IMAD.MOV.U32 R9, RZ, RZ, 0x40000040 ;  /* 0x40000040ff097424 */ /* 0x000fe200078e00ff */
[----:B------:R-:W-:-:S04]  /*16320*/  SEL R14, R14, RZ, P3 ;  /* 0x000000ff0e0e7207 */ /* 0x000fc80001800000 */
[----:B------:R-:W-:Y:S01]  /*16330*/  R2UR UR7, R9 ;  /* 0x00000000090772ca */ /* 0x000fe200000e0000 */
[----:B------:R-:W-:Y:S02]  /*16340*/  IMAD R6, R14, 0x400, R5 ;  /* 0x000004000e067824 */ /* 0x000fe400078e0205 */
[----:B------:R-:W-:-:S03]  /*16350*/  IMAD.MOV.U32 R9, RZ, RZ, 0x40000040 ;  /* 0x40000040ff097424 */ /* 0x000fc600078e00ff */
[----:B------:R-:W-:Y:S02]  /*16360*/  R2UR UR14, R6 ;  /* 0x00000000060e72ca */ /* 0x000fe400000e0000 */
[----:B------:R-:W-:Y:S02]  /*16370*/  R2UR UR19, R9 ;  /* 0x00000000091372ca */ /* 0x000fe400000e0000 */
[----:B------:R-:W-:Y:S02]  /*16380*/  MOV R9, 0x40000040 ;  /* 0x4000004000097802 */ /* 0x000fe40000000f00 */
[----:B--2---:R-:W-:Y:S02]  /*16390*/  SHF.R.U32.HI R8, RZ, 0x7, R8 ;  /* 0x00000007ff087819 */ /* 0x004fe40000011608 */
[----:B------:R-:W-:Y:S01]  /*163a0*/  R2UR UR23, R9 ;  /* 0x00000000091772ca */ /* 0x000fe200000e0000 */
[----:B------:R-:W-:Y:S02]  /*163b0*/  IMAD.MOV.U32 R9, RZ, RZ, 0x40000040 ;  /* 0x40000040ff097424 */ /* 0x000fe400078e00ff */
[----:B------:R-:W-:-:S02]  /*163c0*/  VIADD R7, R8, 0x8 ;  /* 0x0000000808077836 */ /* 0x000fc40000000000 */
[----:B------:R-:W-:Y:S01]  /*163d0*/  VIADD R8, R6, 0x2 ;  /* 0x0000000206087836 */ /* 0x000fe20000000000 */
[----:B------:R-:W-:Y:S01]  /*163e0*/  R2UR UR27, R9 ;  /* 0x00000000091b72ca */ /* 0x000fe200000e0000 */
[----:B------:R-:W-:Y:S01]  /*163f0*/  IMAD.MOV.U32 R9, RZ, RZ, 0x40000040 ;  /* 0x40000040ff097424 */ /* 0x000fe200078e00ff */
[----:B------:R0:W-:Y:S02]  /*16400*/  BAR.SYNC.DEFER_BLOCKING R7, 0x100 ;  /* 0x000400070000751d */ /* 0x0001e40000010000 */
[----:B------:R-:W-:Y:S01]  /*16410*/  R2UR UR10, R8 ;  /* 0x00000000080a72ca */ /* 0x000fe200000e0000 */
[----:B------:R-:W-:Y:S01]  /*16420*/  VIADD R8, R6, 0x4 ;  /* 0x0000000406087836 */ /* 0x000fe20000000000 */
[----:B------:R-:W-:-:S04]  /*16430*/  R2UR UR31, R9 ;  /* 0x00000000091f72ca */ /* 0x000fc800000e0000 */
[----:B------:R-:W-:Y:S01]  /*16440*/  R2UR UR6, R8 ;  /* 0x00000000080672ca */ /* 0x000fe200000e0000 */
[----:B------:R-:W-:Y:S02]  /*16450*/  VIADD R8, R6, 0x6 ;  /* 0x0000000606087836 */ /* 0x000fe40000000000 */
[----:B0-----:R-:W-:-:S03]  /*16460*/  IMAD.MOV.U32 R7, RZ, RZ, 0x40000040 ;  /* 0x40000040ff077424 */ /* 0x001fc600078e00ff */
[----:B------:R-:W-:Y:S01]  /*16470*/  R2UR UR18, R8 ;  /* 0x00000000081272ca */ /* 0x000fe200000e0000 */
[----:B------:R-:W-:Y:S01]  /*16480*/  VIADD R8, R6, 0x200 ;  /* 0x0000020006087836 */ /* 0x000fe20000000000 */
[----:B------:R-:W-:-:S04]  /*16490*/  R2UR UR35, R7 ;  /* 0x00000000072372ca */ /* 0x000fc800000e0000 */
[----:B------:R-:W-:Y:S01]  /*164a0*/  R2UR UR22, R8 ;  /* 0x00000000081672ca */ /* 0x000fe200000e0000 */
[----:B------:R-:W-:Y:S01]  /*164b0*/  VIADD R8, R6, 0x202 ;  /* 0x0000020206087836 */ /* 0x000fe20000000000 */
[----:B------:R-:W-:-:S04]  /*164c0*/  WARPGROUP.ARRIVE ;  /* 0x00000000000079c5 */ /* 0x000fc80000000000 */
[----:B------:R-:W-:Y:S01]  /*164d0*/  R2UR UR26, R8 ;  /* 0x00000000081a72ca */ /* 0x000fe200000e0000 */
[C---:B------:R-:W-:Y:S02]  /*164e0*/  VIADD R8, R6.reuse, 0x204 ;  /* 0x0000020406087836 */ /* 0x040fe40000000000 */
[----:B------:R-:W-:Y:S01]  /*164f0*/  VIADD R6, R6, 0x206 ;  /* 0x0000020606067836 */ /* 0x000fe20000000000 */
[----:B------:R-:W-:Y:S02]  /*16500*/  QGMMA.64x64x32.F32.E4M3.E4M3 R152, gdesc[UR12], RZ, !UPT, gsb0 ;  /* 0x00e000000c9879f3 */ /* 0x000fe4000c0008ff */
[----:B------:R-:W-:Y:S02]  /*16510*/  R2UR UR30, R8 ;  /* 0x00000000081e72ca */ /* 0x000fe400000e0000 */
[----:B------:R-:W-:Y:S01]  /*16520*/  R2UR UR34, R6 ;  /* 0x00000000062272ca */ /* 0x000fe200000e0000 */
        /* <DEDUP_REMOVED lines=22> */
[----:B------:R-:W-:Y:S05]  /*16690*/  @P2 BRA `(.L_x_1406) ;  /* 0x0000000000282947 */ /* 0x000fea0003800000 */
[----:B------:R-:W-:Y:S05]  /*166a0*/  @!P0 BRA `(.L_x_1407) ;  /* 0x0000000000048947 */ /* 0x000fea0003800000 */
[----:B------:R-:W-:Y:S01]  /*166b0*/  BPT.TRAP 0x1 ;  /* 0x000000040000795c */ /* 0x000fe20000300000 */
.L_x_1407:
[----:B------:R-:W-:Y:S01]  /*166c0*/  SHF.L.U32 R6, R15, 0x1f, RZ ;  /* 0x0000001f0f067819 */ /* 0x000fe200000006ff */
[----:B------:R-:W-:-:S04]  /*166d0*/  IMAD R7, R200, 0x8, R16 ;  /* 0x00000008c8077824 */ /* 0x000fc800078e0210 */
[----:B------:R0:W1:Y:S01]  /*166e0*/  SYNCS.PHASECHK.TRANS64.TRYWAIT P2, [R7+URZ+0x28450], R6 ;  /* 0x02845006070075a7 */ /* 0x000062000804017f */
[----:B------:R-:W-:Y:S05]  /*166f0*/  @!P0 BRA `(.L_x_1408) ;  /* 0x0000000000048947 */ /* 0x000fea0003800000 */
[----:B------:R-:W-:Y:S01]  /*16700*/  BPT.TRAP 0x1 ;  /* 0x000000040000795c */ /* 0x000fe20000300000 */
.L_x_1408:
[----:B-1----:R-:W-:Y:S05]  /*16710*/  @P2 BRA `(.L_x_1406) ;  /* 0x0000000000082947 */ /* 0x002fea0003800000 */
[----:B------:R-:W1:Y:S02]  /*16720*/  SYNCS.PHASECHK.TRANS64.TRYWAIT P2, [R7+URZ+0x28450], R6 ;  /* 0x02845006070075a7 */ /* 0x000e64000804017f */
[----:B-1----:R-:W-:Y:S05]  /*16730*/  @!P2 BRA `(.L_x_1409) ;  /* 0x0000010000f4a947 */ /* 0x002fea0003800000 */
.L_x_1406:
[----:B01----:R-:W-:Y:S01]  /*16740*/  VIADD R6, R16, 0x8000 ;  /* 0x0000800010067836 */ /* 0x003fe20000000000 */
[----:B------:R-:W-:Y:S05]  /*16750*/  WARPSYNC.ALL ;  /* 0x0000000000007948 */ /* 0x000fea0003800000 */
[----:B------:R-:W-:Y:S01]  /*16760*/  SHF.R.U32.HI R6, RZ, 0x4, R6 ;  /* 0x00000004ff067819 */ /* 0x000fe20000011606 */
[----:B------:R-:W-:Y:S01]  /*16770*/  WARPGROUP.ARRIVE ;  /* 0x00000000000079c5 */ /* 0x000fe20000000000 */
[----:B------:R-:W-:-:S05]  /*16780*/  FMNMX.FTZ R8, R152, R10, !PT ;  /* 0x0000000a98087209 */ /* 0x000fca0007810000 */
[----:B------:R-:W0:Y:S01]  /*16790*/  S2R R204, SR_TID.X ;  /* 0x0000000000cc7919 */ /* 0x000e220000002100 */
[----:B------:R-:W-:-:S04]  /*167a0*/  LOP3.LUT R6, R6, 0x3fff, RZ, 0xc0, !PT ;  /* 0x00003fff06067812 */ /* 0x000fc800078ec0ff */
[----:B------:R-:W-:-:S05]  /*167b0*/  LOP3.LUT R7, R6, 0x10000, RZ, 0xfc, !PT ;  /* 0x0001000006077812 */ /* 0x000fca00078efcff */
[----:B------:R-:W-:Y:S02]  /*167c0*/  IMAD R6, R200, 0x400, R7 ;  /* 0x00000400c8067824 */ /* 0x000fe400078e0207 */
[----:B------:R-:W-:-:S03]  /*167d0*/  IMAD.MOV.U32 R7, RZ, RZ, -0x7fffffe0 ;  /* 0x80000020ff077424 */ /* 0x000fc600078e00ff */
[C---:B------:R-:W-:Y:S01]  /*167e0*/  R2UR UR6, R6.reuse ;  /* 0x00000000060672ca */ /* 0x040fe200000e0000 */
[----:B------:R-:W-:Y:S01]  /*167f0*/  VIADD R6, R6, 0x2 ;  /* 0x0000000206067836 */ /* 0x000fe20000000000 */
[----:B------:R-:W-:Y:S02]  /*16800*/  R2UR UR7, R7 ;  /* 0x00000000070772ca */ /* 0x000fe400000e0000 */
[----:B------:R-:W-:Y:S02]  /*16810*/  FMNMX.FTZ R7, R153, R8, !PT ;  /* 0x0000000899077209 */ /* 0x000fe40007810000 */
[----:B------:R-:W-:-:S04]  /*16820*/  FMNMX.FTZ R8, R154, R11, !PT ;  /* 0x0000000b9a087209 */ /* 0x000fc80007810000 */
[----:B------:R-:W-:Y:S02]  /*16830*/  FMNMX.FTZ R9, R155, R8, !PT ;  /* 0x000000089b097209 */ /* 0x000fe40007810000 */
[----:B------:R-:W-:Y:S02]  /*16840*/  FMNMX.FTZ R8, R156, R7, !PT ;  /* 0x000000079c087209 */ /* 0x000fe40007810000 */
[----:B------:R-:W-:Y:S01]  /*16850*/  FMNMX.FTZ R20, R158, R9, !PT ;  /* 0x000000099e147209 */ /* 0x000fe20007810000 */
[----:B------:R-:W-:Y:S01]  /*16860*/  QGMMA.64x256x32.F32.E4M3.E4M3 R24, R188, gdesc[UR4], R24, gsb0 ;  /* 0x03e00004bc187df3 */ /* 0x000fe20008000818 */
        /* <DEDUP_REMOVED lines=25> */
[----:B------:R-:W-:Y:S02]  /*16a00*/  R2UR UR6, R6 ;  /* 0x00000000060672ca */ /* 0x000fe400000e0000 */
[----:B------:R-:W-:Y:S01]  /*16a10*/  FMNMX.FTZ R20, R183, R20, !PT ;  /* 0x00000014b7147209 */ /* 0x000fe20007810000 */
[----:B------:R-:W1:Y:S01]  /*16a20*/  SHFL.BFLY PT, R7, R8, 0x2, 0x1f ;  /* 0x0c401f0008077f89 */ /* 0x000e6200000e0000 */
[----:B0-----:R-:W-:-:S03]  /*16a30*/  SHF.R.U32.HI R204, RZ, 0x7, R204 ;  /* 0x00000007ffcc7819 */ /* 0x001fc600000116cc */
[----:B------:R-:W0:Y:S01]  /*16a40*/  SHFL.BFLY PT, R15, R20, 0x2, 0x1f ;  /* 0x0c401f00140f7f89 */ /* 0x000e2200000e0000 */
[----:B-1----:R-:W-:Y:S01]  /*16a50*/  FMNMX.FTZ R9, R8, R7, !PT ;  /* 0x0000000708097209 */ /* 0x002fe20007810000 */
[----:B------:R-:W-:Y:S01]  /*16a60*/  IMAD.MOV.U32 R7, RZ, RZ, -0x7fffffe0 ;  /* 0x80000020ff077424 */ /* 0x000fe200078e00ff */
[----:B0-----:R-:W-:-:S03]  /*16a70*/  FMNMX.FTZ R15, R20, R15, !PT ;  /* 0x0000000f140f7209 */ /* 0x001fc60007810000 */
[----:B------:R-:W0:Y:S01]  /*16a80*/  SHFL.BFLY PT, R6, R9, 0x1, 0x1f ;  /* 0x0c201f0009067f89 */ /* 0x000e2200000e0000 */
[----:B------:R-:W-:Y:S02]  /*16a90*/  R2UR UR7, R7 ;  /* 0x00000000070772ca */ /* 0x000fe400000e0000 */
[----:B0-----:R-:W-:-:S05]  /*16aa0*/  FMNMX.FTZ R6, R9, R6, !PT ;  /* 0x0000000609067209 */ /* 0x001fca0007810000 */
[----:B------:R-:W-:Y:S01]  /*16ab0*/  FFMA.FTZ R9, R2, R6, -8 ;  /* 0xc100000002097423 */ /* 0x000fe20000010006 */
[----:B------:R-:W-:-:S03]  /*16ac0*/  FADD.FTZ R7, -R6, R10 ;  /* 0x0000000a06077221 */ /* 0x000fc60000010100 */
[C-C-:B------:R-:W-:Y:S01]  /*16ad0*/  FFMA.FTZ R20, R2.reuse, R152, -R9.reuse ;  /* 0x0000009802147223 */ /* 0x140fe20000010809 */
[----:B------:R-:W-:-:S01]  /*16ae0*/  FFMA.FTZ R21, R2, R160, -R9 ;  /* 0x000000a002157223 */ /* 0x000fc20000010809 */
[C-C-:B------:R-:W-:Y:S01]  /*16af0*/  FFMA.FTZ R152, R2.reuse, R157, -R9.reuse ;  /* 0x0000009d02987223 */ /* 0x140fe20000010809 */
[----:B------:R-:W-:-:S01]  /*16b00*/  FFMA.FTZ R160, R2, R165, -R9 ;  /* 0x000000a502a07223 */ /* 0x000fc20000010809 */
[C-C-:B------:R-:W-:Y:S01]  /*16b10*/  FFMA.FTZ R157, R2.reuse, R168, -R9.reuse ;  /* 0x000000a8029d7223 */ /* 0x140fe20000010809 */
[----:B------:R-:W-:-:S01]  /*16b20*/  FFMA.FTZ R165, R2, R176, -R9 ;  /* 0x000000b002a57223 */ /* 0x000fc20000010809 */
[C-C-:B------:R-:W-:Y:S01]  /*16b30*/  FFMA.FTZ R168, R2.reuse, R173, -R9.reuse ;  /* 0x000000ad02a87223 */ /* 0x140fe20000010809 */
[----:B------:R-:W-:-:S01]  /*16b40*/  FFMA.FTZ R176, R2, R181, -R9 ;  /* 0x000000b502b07223 */ /* 0x000fc20000010809 */
[----:B------:R-:W-:Y:S01]  /*16b50*/  FMUL.FTZ R7, R2, R7 ;  /* 0x0000000702077220 */ /* 0x000fe20000410000 */
[----:B------:R-:W-:Y:S08]  /*16b60*/  MUFU.EX2 R20, R20 ;  /* 0x0000001400147308 */ /* 0x000ff00000000800 */
[----:B------:R-:W0:Y:S08]  /*16b70*/  MUFU.EX2 R7, R7 ;  /* 0x0000000700077308 */ /* 0x000e300000000800 */
[----:B------:R-:W-:Y:S08]  /*16b80*/  MUFU.EX2 R152, R152 ;  /* 0x0000009800987308 */ /* 0x000ff00000000800 */
[----:B------:R-:W-:Y:S01]  /*16b90*/  MUFU.EX2 R21, R21 ;  /* 0x0000001500157308 */ /* 0x000fe20000000800 */
[----:B0-----:R-:W-:-:S07]  /*16ba0*/  FFMA.FTZ R4, R7, R4, R20 ;  /* 0x0000000407047223 */ /* 0x001fce0000010014 */
[----:B------:R-:W-:Y:S08]  /*16bb0*/  MUFU.EX2 R160, R160 ;  /* 0x000000a000a07308 */ /* 0x000ff00000000800 */
[----:B------:R-:W-:Y:S08]  /*16bc0*/  MUFU.EX2 R157, R157 ;  /* 0x0000009d009d7308 */ /* 0x000ff00000000800 */
[----:B------:R-:W-:Y:S08]  /*16bd0*/  MUFU.EX2 R168, R168 ;  /* 0x000000a800a87308 */ /* 0x000ff00000000800 */
[----:B------:R-:W-:Y:S08]  /*16be0*/  MUFU.EX2 R165, R165 ;  /* 0x000000a500a57308 */ /* 0x000ff00000000800 */
[----:B------:R-:W-:Y:S01]  /*16bf0*/  MUFU.EX2 R176, R176 ;  /* 0x000000b000b07308 */ /* 0x000fe20000000800 */
[----:B------:R-:W-:-:S02]  /*16c00*/  WARPGROUP.DEPBAR.LE gsb0, 0x0 ;  /* 0x00008000000079c5 */ /* 0x000fc40000010000 */
[----:B------:R-:W-:Y:S01]  /*16c10*/  WARPGROUP.ARRIVE ;  /* 0x00000000000079c5 */ /* 0x000fe20000000000 */
[----:B------:R-:W0:Y:S05]  /*16c20*/  SHFL.BFLY PT, R188, R15, 0x1, 0x1f ;  /* 0x0c201f000fbc7f89 */ /* 0x000e2a00000e0000 */
[----:B------:R-:W-:Y:S01]  /*16c30*/  QGMMA.64x256x32.F32.E4M3.E4M3 R24, R184, gdesc[UR4], R24, gsb0 ;  /* 0x03e00004b8187df3 */ /* 0x000fe20008000818 */
[----:B0-----:R-:W-:Y:S01]  /*16c40*/  FMNMX.FTZ R8, R15, R188, !PT ;  /* 0x000000bc0f087209 */ /* 0x001fe20007810000 */
[C-C-:B------:R-:W-:Y:S01]  /*16c50*/  FFMA.FTZ R15, R2.reuse, R156, -R9.reuse ;  /* 0x0000009c020f7223 */ /* 0x140fe20000010809 */
[----:B------:R-:W-:-:S01]  /*16c60*/  FFMA.FTZ R156, R2, R161, -R9 ;  /* 0x000000a1029c7223 */ /* 0x000fc20000010809 */
[C-C-:B------:R-:W-:Y:S01]  /*16c70*/  FFMA.FTZ R161, R2.reuse, R172, -R9.reuse ;  /* 0x000000ac02a17223 */ /* 0x140fe20000010809 */
[----:B------:R-:W-:-:S01]  /*16c80*/  FFMA.FTZ R172, R2, R177, -R9 ;  /* 0x000000b102ac7223 */ /* 0x000fc20000010809 */
[----:B------:R-:W-:-:S02]  /*16c90*/  FADD.FTZ R11, -R8, R11 ;  /* 0x0000000b080b7221 */ /* 0x000fc40000010100 */
[----:B------:R-:W-:Y:S02]  /*16ca0*/  MUFU.EX2 R15, R15 ;  /* 0x0000000f000f7308 */ /* 0x000fe40000000800 */
[C---:B------:R-:W-:Y:S01]  /*16cb0*/  FMUL.FTZ R10, R2.reuse, R11 ;  /* 0x0000000b020a7220 */ /* 0x040fe20000410000 */
[C-C-:B------:R-:W-:Y:S01]  /*16cc0*/  FFMA.FTZ R11, R2.reuse, R153, -R9.reuse ;  /* 0x00000099020b7223 */ /* 0x140fe20000010809 */
[----:B------:R-:W-:-:S01]  /*16cd0*/  FFMA.FTZ R153, R2, R164, -R9 ;  /* 0x000000a402997223 */ /* 0x000fc20000010809 */
[C-C-:B------:R-:W-:Y:S01]  /*16ce0*/  FFMA.FTZ R164, R2.reuse, R169, -R9.reuse ;  /* 0x000000a902a47223 */ /* 0x140fe20000010809 */
[----:B------:R-:W-:-:S01]  /*16cf0*/  FFMA.FTZ R169, R2, R180, -R9 ;  /* 0x000000b402a97223 */ /* 0x000fc20000010809 */
[----:B------:R-:W-:Y:S01]  /*16d00*/  FFMA.FTZ R9, R2, R8, -8 ;  /* 0xc100000002097423 */ /* 0x000fe20000010008 */
[----:B------:R-:W-:Y:S01]  /*16d10*/  MUFU.EX2 R10, R10 ;  /* 0x0000000a000a7308 */ /* 0x000fe20000000800 */
[----:B------:R-:W-:Y:S02]  /*16d20*/  IADD3 R180, -R204, 0xb, RZ ;  /* 0x0000000bccb47810 */ /* 0x000fe40007ffe1ff */
[C-C-:B------:R-:W-:Y:S01]  /*16d30*/  FFMA.FTZ R173, R2.reuse, R154, -R9.reuse ;  /* 0x0000009a02ad7223 */ /* 0x140fe20000010809 */
[----:B------:R-:W-:-:S01]  /*16d40*/  FFMA.FTZ R154, R2, R155, -R9 ;  /* 0x0000009b029a7223 */ /* 0x000fc20000010809 */
[C-C-:B------:R-:W-:Y:S01]  /*16d50*/  FFMA.FTZ R155, R2.reuse, R158, -R9.reuse ;  /* 0x0000009e029b7223 */ /* 0x140fe20000010809 */
[----:B------:R-:W-:-:S01]  /*16d60*/  FFMA.FTZ R158, R2, R159, -R9 ;  /* 0x0000009f029e7223 */ /* 0x000fc20000010809 */
[C-C-:B------:R-:W-:Y:S01]  /*16d70*/  FFMA.FTZ R159, R2.reuse, R162, -R9.reuse ;  /* 0x000000a2029f7223 */ /* 0x140fe20000010809 */
[----:B------:R-:W0:Y:S01]  /*16d80*/  MUFU.EX2 R11, R11 ;  /* 0x0000000b000b7308 */ /* 0x000e220000000800 */
[----:B------:R-:W-:-:S01]  /*16d90*/  FFMA.FTZ R162, R2, R163, -R9 ;  /* 0x000000a302a27223 */ /* 0x000fc20000010809 */
[C-C-:B------:R-:W-:Y:S01]  /*16da0*/  FFMA.FTZ R163, R2.reuse, R166, -R9.reuse ;  /* 0x000000a602a37223 */ /* 0x140fe20000010809 */
[----:B------:R-:W-:-:S01]  /*16db0*/  FFMA.FTZ R166, R2, R167, -R9 ;  /* 0x000000a702a67223 */ /* 0x000fc20000010809 */
[----:B------:R-:W-:-:S02]  /*16dc0*/  @!P1 IMAD R167, R14, 0x8, R16 ;  /* 0x000000080ea79824 */ /* 0x000fc400078e0210 */
[----:B------:R-:W-:-:S01]  /*16dd0*/  FFMA.FTZ R177, R2, R170, -R9 ;  /* 0x000000aa02b17223 */ /* 0x000fc20000010809 */
[C-C-:B------:R-:W-:Y:S01]  /*16de0*/  FFMA.FTZ R178, R2.reuse, R178, -R9.reuse ;  /* 0x000000b202b27223 */ /* 0x140fe20000010809 */
[----:B------:R-:W-:-:S01]  /*16df0*/  FFMA.FTZ R179, R2, R179, -R9 ;  /* 0x000000b302b37223 */ /* 0x000fc20000010809 */
[----:B------:R-:W1:Y:S01]  /*16e00*/  MUFU.EX2 R173, R173 ;  /* 0x000000ad00ad7308 */ /* 0x000e620000000800 */
[----:B------:R-:W-:Y:S02]  /*16e10*/  @!P1 VIADD R167, R167, 0x28440 ;  /* 0x00028440a7a79836 */ /* 0x000fe40000000000 */
[----:B------:R-:W-:-:S03]  /*16e20*/  FFMA.FTZ R182, R2, R182, -R9 ;  /* 0x000000b602b67223 */ /* 0x000fc60000010809 */
[----:B------:R-:W-:Y:S02]  /*16e30*/  @!P1 PRMT R170, RZ, 0x654, R167 ;  /* 0x00000654ffaa9816 */ /* 0x000fe400000000a7 */
[----:B------:R-:W2:Y:S01]  /*16e40*/  MUFU.EX2 R154, R154 ;  /* 0x0000009a009a7308 */ /* 0x000ea20000000800 */
[----:B0-----:R-:W-:-:S07]  /*16e50*/  FADD.FTZ R4, R11, R4 ;  /* 0x000000040b047221 */ /* 0x001fce0000010000 */
[----:B------:R-:W0:Y:S01]  /*16e60*/  MUFU.EX2 R155, R155 ;  /* 0x0000009b009b7308 */ /* 0x000e220000000800 */
[----:B-1----:R-:W-:-:S07]  /*16e70*/  FFMA.FTZ R3, R10, R3, R173 ;  /* 0x000000030a037223 */ /* 0x002fce00000100ad */
[----:B------:R-:W1:Y:S08]  /*16e80*/  MUFU.EX2 R158, R158 ;  /* 0x0000009e009e7308 */ /* 0x000e700000000800 */
[----:B------:R-:W-:Y:S08]  /*16e90*/  MUFU.EX2 R159, R159 ;  /* 0x0000009f009f7308 */ /* 0x000ff00000000800 */
[----:B------:R-:W3:Y:S08]  /*16ea0*/  MUFU.EX2 R156, R156 ;  /* 0x0000009c009c7308 */ /* 0x000ef00000000800 */
[----:B------:R-:W-:Y:S08]  /*16eb0*/  MUFU.EX2 R162, R162 ;  /* 0x000000a200a27308 */ /* 0x000ff00000000800 */
[----:B------:R-:W4:Y:S08]  /*16ec0*/  MUFU.EX2 R153, R153 ;  /* 0x0000009900997308 */ /* 0x000f300000000800 */
[----:B------:R-:W5:Y:S08]  /*16ed0*/  MUFU.EX2 R163, R163 ;  /* 0x000000a300a37308 */ /* 0x000f700000000800 */
[----:B------:R-:W5:Y:S08]  /*16ee0*/  MUFU.EX2 R166, R166 ;  /* 0x000000a600a67308 */ /* 0x000f700000000800 */
[----:B------:R-:W-:Y:S08]  /*16ef0*/  MUFU.EX2 R167, R177 ;  /* 0x000000b100a77308 */ /* 0x000ff00000000800 */
[----:B------:R-:W5:Y:S08]  /*16f00*/  MUFU.EX2 R164, R164 ;  /* 0x000000a400a47308 */ /* 0x000f700000000800 */
[----:B------:R-:W5:Y:S08]  /*16f10*/  MUFU.EX2 R161, R161 ;  /* 0x000000a100a17308 */ /* 0x000f700000000800 */
[----:B------:R-:W-:Y:S08]  /*16f20*/  MUFU.EX2 R178, R178 ;  /* 0x000000b200b27308 */ /* 0x000ff00000000800 */
[----:B------:R-:W-:Y:S08]  /*16f30*/  MUFU.EX2 R172, R172 ;  /* 0x000000ac00ac7308 */ /* 0x000ff00000000800 */
[----:B------:R-:W-:Y:S08]  /*16f40*/  MUFU.EX2 R179, R179 ;  /* 0x000000b300b37308 */ /* 0x000ff00000000800 */
[----:B------:R-:W-:Y:S08]  /*16f50*/  MUFU.EX2 R169, R169 ;  /* 0x000000a900a97308 */ /* 0x000ff00000000800 */
[----:B------:R-:W-:Y:S01]  /*16f60*/  MUFU.EX2 R182, R182 ;  /* 0x000000b600b67308 */ /* 0x000fe20000000800 */
[----:B------:R-:W-:-:S02]  /*16f70*/  WARPGROUP.DEPBAR.LE gsb0, 0x0 ;  /* 0x00008000000079c5 */ /* 0x000fc40000010000 */
[----:B------:R2:W-:Y:S06]  /*16f80*/  BAR.ARV R180, 0x100 ;  /* 0x000400b40000751d */ /* 0x0005ec0000002000 */
[----:B------:R0:W-:Y:S01]  /*16f90*/  @!P1 SYNCS.ARRIVE.TRANS64.RED.A1T0 RZ, [R170+URZ], RZ ;  /* 0x000000ffaaff99a7 */ /* 0x0001e2000810043f */
[----:B--2---:R-:W-:-:S01]  /*16fa0*/  FADD.FTZ R180, R154, R3 ;  /* 0x000000039ab47221 */ /* 0x004fc20000010000 */
[----:B------:R-:W-:-:S04]  /*16fb0*/  FADD.FTZ R3, R15, R4 ;  /* 0x000000040f037221 */ /* 0x000fc80000010000 */
[----:B------:R-:W-:Y:S01]  /*16fc0*/  FADD.FTZ R4, R152, R3 ;  /* 0x0000000398047221 */ /* 0x000fe20000010000 */
[----:B0-----:R-:W-:-:S01]  /*16fd0*/  FFMA.FTZ R170, R2, R171, -R9 ;  /* 0x000000ab02aa7223 */ /* 0x001fc20000010809 */
[C-C-:B------:R-:W-:Y:S01]  /*16fe0*/  FFMA.FTZ R171, R2.reuse, R174, -R9.reuse ;  /* 0x000000ae02ab7223 */ /* 0x140fe20000010809 */
[----:B------:R-:W-:-:S01]  /*16ff0*/  FFMA.FTZ R174, R2, R175, -R9 ;  /* 0x000000af02ae7223 */ /* 0x000fc20000010809 */
[----:B------:R-:W-:Y:S01]  /*17000*/  FADD.FTZ R175, R155, R180 ;  /* 0x000000b49baf7221 */ /* 0x000fe20000010000 */
[----:B------:R-:W-:-:S01]  /*17010*/  FADD.FTZ R3, R21, R4 ;  /* 0x0000000415037221 */ /* 0x000fc20000010000 */
[----:B------:R-:W-:Y:S01]  /*17020*/  FFMA.FTZ R9, R2, R183, -R9 ;  /* 0x000000b702097223 */ /* 0x000fe20000010809 */
[----:B------:R-:W0:Y:S01]  /*17030*/  MUFU.EX2 R170, R170 ;  /* 0x000000aa00aa7308 */ /* 0x000e220000000800 */
[----:B-1----:R-:W-:-:S01]  /*17040*/  FADD.FTZ R180, R158, R175 ;  /* 0x000000af9eb47221 */ /* 0x002fc20000010000 */
[----:B---3--:R-:W-:-:S03]  /*17050*/  FADD.FTZ R4, R156, R3 ;  /* 0x000000039c047221 */ /* 0x008fc60000010000 */
[----:B------:R-:W-:Y:S01]  /*17060*/  FADD.FTZ R175, R159, R180 ;  /* 0x000000b49faf7221 */ /* 0x000fe20000010000 */
[----:B----4-:R-:W-:-:S02]  /*17070*/  FADD.FTZ R3, R153, R4 ;  /* 0x0000000499037221 */ /* 0x010fc40000010000 */
[----:B------:R-:W1:Y:S01]  /*17080*/  MUFU.EX2 R171, R171 ;  /* 0x000000ab00ab7308 */ /* 0x000e620000000800 */
[----:B------:R-:W-:-:S01]  /*17090*/  FADD.FTZ R180, R162, R175 ;  /* 0x000000afa2b47221 */ /* 0x000fc20000010000 */
[----:B------:R-:W-:-:S03]  /*170a0*/  FADD.FTZ R4, R160, R3 ;  /* 0x00000003a0047221 */ /* 0x000fc60000010000 */
[----:B-----5:R-:W-:Y:S01]  /*170b0*/  FADD.FTZ R175, R163, R180 ;  /* 0x000000b4a3af7221 */ /* 0x020fe20000010000 */
[----:B------:R-:W-:-:S02]  /*170c0*/  FADD.FTZ R3, R157, R4 ;  /* 0x000000049d037221 */ /* 0x000fc40000010000 */
[----:B------:R-:W2:Y:S01]  /*170d0*/  MUFU.EX2 R174, R174 ;  /* 0x000000ae00ae7308 */ /* 0x000ea20000000800 */
[----:B------:R-:W-:-:S01]  /*170e0*/  FADD.FTZ R180, R166, R175 ;  /* 0x000000afa6b47221 */ /* 0x000fc20000010000 */
[----:B------:R-:W-:-:S03]  /*170f0*/  FADD.FTZ R4, R164, R3 ;  /* 0x00000003a4047221 */ /* 0x000fc60000010000 */
[----:B------:R-:W-:Y:S01]  /*17100*/  FADD.FTZ R175, R167, R180 ;  /* 0x000000b4a7af7221 */ /* 0x000fe20000010000 */
[----:B------:R-:W-:-:S02]  /*17110*/  FADD.FTZ R3, R161, R4 ;  /* 0x00000004a1037221 */ /* 0x000fc40000010000 */
[----:B------:R-:W3:Y:S01]  /*17120*/  MUFU.EX2 R9, R9 ;  /* 0x0000000900097308 */ /* 0x000ee20000000800 */
[----:B0-----:R-:W-:-:S01]  /*17130*/  FADD.FTZ R180, R170, R175 ;  /* 0x000000afaab47221 */ /* 0x001fc20000010000 */
[----:B------:R-:W-:-:S03]  /*17140*/  FADD.FTZ R4, R168, R3 ;  /* 0x00000003a8047221 */ /* 0x000fc60000010000 */
[----:B-1----:R-:W-:Y:S01]  /*17150*/  FADD.FTZ R175, R171, R180 ;  /* 0x000000b4abaf7221 */ /* 0x002fe20000010000 */
[----:B------:R-:W-:-:S03]  /*17160*/  FADD.FTZ R3, R165, R4 ;  /* 0x00000004a5037221 */ /* 0x000fc60000010000 */
[----:B--2---:R-:W-:Y:S01]  /*17170*/  FADD.FTZ R175, R174, R175 ;  /* 0x000000afaeaf7221 */ /* 0x004fe20000010000 */
[----:B------:R-:W-:-:S03]  /*17180*/  FADD.FTZ R180, R172, R3 ;  /* 0x00000003acb47221 */ /* 0x000fc60000010000 */
[----:B------:R-:W-:Y:S01]  /*17190*/  FADD.FTZ R4, R178, R175 ;  /* 0x000000afb2047221 */ /* 0x000fe20000010000 */
[----:B------:R-:W-:-:S03]  /*171a0*/  FADD.FTZ R175, R169, R180 ;  /* 0x000000b4a9af7221 */ /* 0x000fc60000010000 */
[----:B------:R-:W-:Y:S01]  /*171b0*/  FADD.FTZ R3, R179, R4 ;  /* 0x00000004b3037221 */ /* 0x000fe20000010000 */
[----:B------:R-:W-:-:S03]  /*171c0*/  FADD.FTZ R4, R176, R175 ;  /* 0x000000afb0047221 */ /* 0x000fc60000010000 */
[----:B------:R-:W-:-:S04]  /*171d0*/  FADD.FTZ R180, R182, R3 ;  /* 0x00000003b6b47221 */ /* 0x000fc80000010000 */
[----:B---3--:R-:W-:Y:S01]  /*171e0*/  FADD.FTZ R3, R9, R180 ;  /* 0x000000b409037221 */ /* 0x008fe20000010000 */
[----:B------:R-:W-:Y:S06]  /*171f0*/  @!P0 BRA `(.L_x_1410) ;  /* 0x0000000000048947 */ /* 0x000fec0003800000 */
[----:B------:R-:W-:Y:S01]  /*17200*/  BPT.TRAP 0x1 ;  /* 0x000000040000795c */ /* 0x000fe20000300000 */
.L_x_1410:
[----:B------:R-:W-:Y:S01]  /*17210*/  F2FP.SATFINITE.E4M3.F32.PACK_AB_MERGE_C R15, R152, R15, RZ ;  /* 0x0000000f980f723e */ /* 0x000fe200048070ff */
[----:B------:R-:W-:Y:S01]  /*17220*/  FMUL.FTZ R26, R26, R10 ;  /* 0x0000000a1a1a7220 */ /* 0x000fe20000410000 */
[----:B------:R-:W-:Y:S01]  /*17230*/  F2FP.SATFINITE.E4M3.F32.PACK_AB_MERGE_C R182, R9, R182, RZ ;  /* 0x000000b609b6723e */ /* 0x000fe200048070ff */
[----:B------:R-:W-:Y:S01]  /*17240*/  IMAD R9, R200, 0x8, R16 ;  /* 0x00000008c8097824 */ /* 0x000fe200078e0210 */
[----:B------:R-:W-:Y:S01]  /*17250*/  F2FP.SATFINITE.E4M3.F32.PACK_AB_MERGE_C R188, R11, R20, R15 ;  /* 0x000000140bbc723e */ /* 0x000fe2000480700f */
[----:B------:R-:W-:Y:S01]  /*17260*/  IMAD.U32 R20, RZ, RZ, UR42 ;  /* 0x0000002aff147e24 */ /* 0x000fe2000f8e00ff */
[----:B------:R-:W-:Y:S01]  /*17270*/  ISETP.GT.AND P2, PT, R13, R12, PT ;  /* 0x0000000c0d00720c */ /* 0x000fe20003f44270 */
[----:B------:R-:W-:Y:S01]  /*17280*/  VIADD R9, R9, 0x28460 ;  /* 0x0002846009097836 */ /* 0x000fe20000000000 */
[----:B------:R-:W-:Y:S01]  /*17290*/  F2FP.SATFINITE.E4M3.F32.PACK_AB_MERGE_C R155, R158, R155, RZ ;  /* 0x0000009b9e9b723e */ /* 0x000fe200048070ff */
[-C--:B------:R-:W-:Y:S01]  /*172a0*/  FMUL.FTZ R27, R27, R10.reuse ;  /* 0x0000000a1b1b7220 */ /* 0x080fe20000410000 */
[----:B------:R-:W-:Y:S01]  /*172b0*/  F2FP.SATFINITE.E4M3.F32.PACK_AB_MERGE_C R153, R160, R153, RZ ;  /* 0x00000099a099723e */ /* 0x000fe200048070ff */
[-C--:B------:R-:W-:Y:S01]  /*172c0*/  FMUL.FTZ R30, R30, R10.reuse ;  /* 0x0000000a1e1e7220 */ /* 0x080fe20000410000 */
[----:B------:R-:W-:Y:S01]  /*172d0*/  PRMT R9, R20, 0x654, R9 ;  /* 0x0000065414097816 */ /* 0x000fe20000000009 */
[-C--:B------:R-:W-:Y:S01]  /*172e0*/  FMUL.FTZ R31, R31, R10.reuse ;  /* 0x0000000a1f1f7220 */ /* 0x080fe20000410000 */
[----:B------:R-:W-:Y:S01]  /*172f0*/  F2FP.SATFINITE.E4M3.F32.PACK_AB_MERGE_C R163, R166, R163, RZ ;  /* 0x000000a3a6a3723e */ /* 0x000fe200048070ff */
[-C--:B------:R-:W-:Y:S01]  /*17300*/  FMUL.FTZ R34, R34, R10.reuse ;  /* 0x0000000a22227220 */ /* 0x080fe20000410000 */
[----:B------:R0:W-:Y:S01]  /*17310*/  SYNCS.ARRIVE.TRANS64.RED.A1T0 RZ, [R9+URZ], RZ ;  /* 0x000000ff09ff79a7 */ /* 0x0001e2000810043f */
[----:B------:R-:W-:Y:S01]  /*17320*/  F2FP.SATFINITE.E4M3.F32.PACK_AB_MERGE_C R161, R168, R161, RZ ;  /* 0x000000a1a8a1723e */ /* 0x000fe200048070ff */
[-C--:B------:R-:W-:Y:S01]  /*17330*/  FMUL.FTZ R35, R35, R10.reuse ;  /* 0x0000000a23237220 */ /* 0x080fe20000410000 */
[----:B------:R-:W-:Y:S01]  /*17340*/  F2FP.SATFINITE.E4M3.F32.PACK_AB_MERGE_C R171, R174, R171, RZ ;  /* 0x000000abaeab723e */ /* 0x000fe200048070ff */
[-C--:B------:R-:W-:Y:S01]  /*17350*/  FMUL.FTZ R38, R38, R10.reuse ;  /* 0x0000000a26267220 */ /* 0x080fe20000410000 */
[----:B------:R-:W-:Y:S01]  /*17360*/  F2FP.SATFINITE.E4M3.F32.PACK_AB_MERGE_C R169, R176, R169, RZ ;  /* 0x000000a9b0a9723e */ /* 0x000fe200048070ff */
[-C--:B------:R-:W-:Y:S01]  /*17370*/  FMUL.FTZ R39, R39, R10.reuse ;  /* 0x0000000a27277220 */ /* 0x080fe20000410000 */
[----:B------:R-:W-:Y:S01]  /*17380*/  FMUL.FTZ R42, R42, R10 ;  /* 0x0000000a2a2a7220 */ /* 0x000fe20000410000 */
[----:B0-----:R-:W-:-:S02]  /*17390*/  VIADD R9, R13, 0xffffffff ;  /* 0xffffffff0d097836 */ /* 0x001fc40000000000 */
        /* <DEDUP_REMOVED lines=126> */
[----:B------:R-:W-:Y:S01]  /*17b80*/  IMAD.MOV.U32 R11, RZ, RZ, R8 ;  /* 0x000000ffff0b7224 */ /* 0x000fe200078e0008 */
[----:B------:R-:W-:Y:S01]  /*17b90*/  MOV R15, R194 ;  /* 0x000000c2000f7202 */ /* 0x000fe20000000f00 */
[----:B------:R-:W-:-:S02]  /*17ba0*/  IMAD.MOV.U32 R10, RZ, RZ, R6 ;  /* 0x000000ffff0a7224 */ /* 0x000fc400078e0006 */
[----:B------:R-:W-:Y:S02]  /*17bb0*/  IMAD.MOV.U32 R13, RZ, RZ, R9 ;  /* 0x000000ffff0d7224 */ /* 0x000fe400078e0009 */
[----:B------:R-:W-:Y:S01]  /*17bc0*/  IMAD.MOV.U32 R200, RZ, RZ, R14 ;  /* 0x000000ffffc87224 */ /* 0x000fe200078e000e */
[----:B------:R-:W-:Y:S06]  /*17bd0*/  @P2 BRA `(.L_x_1411) ;  /* 0xffffffe400582947 */ /* 0x000fec000383ffff */
[----:B------:R-:W-:-:S07]  /*17be0*/  IMAD.MOV.U32 R200, RZ, RZ, R14 ;  /* 0x000000ffffc87224 */ /* 0x000fce00078e000e */
.L_x_1400:
[----:B------:R-:W-:-:S13]  /*17bf0*/  ISETP.GE.AND P2, PT, R9, R203, PT ;  /* 0x000000cb0900720c */ /* 0x000fda0003f46270 */
[----:B------:R-:W-:Y:S05]  /*17c00*/  @!P2 BRA `(.L_x_1412) ;  /* 0x00000024004ca947 */ /* 0x000fea0003800000 */
[----:B------:R-:W-:Y:S02]  /*17c10*/  VIADD R14, R0, 0x8 ;  /* 0x00000008000e7836 */ /* 0x000fe40000000000 */
[----:B------:R-:W-:Y:S02]  /*17c20*/  IMAD.MOV.U32 R13, RZ, RZ, R8 ;  /* 0x000000ffff0d7224 */ /* 0x000fe400078e0008 */
[----:B------:R-:W-:Y:S01]  /*17c30*/  IMAD.MOV.U32 R12, RZ, RZ, R6 ;  /* 0x000000ffff0c7224 */ /* 0x000fe200078e0006 */
[----:B------:R-:W-:Y:S01]  /*17c40*/  IADD3 R14, R14, R197, -R198 ;  /* 0x000000c50e0e7210 */ /* 0x000fe20007ffe8c6 */
[----:B------:R-:W-:-:S07]  /*17c50*/  IMAD.MOV.U32 R20, RZ, RZ, R194 ;  /* 0x000000ffff147224 */ /* 0x000fce00078e00c2 */
.L_x_1431:
        /* <DEDUP_REMOVED lines=8> */
.L_x_1414:
        /* <DEDUP_REMOVED lines=8> */
.L_x_1415:
[----:B------:R-:W-:Y:S04]  /*17d60*/  BSSY B0, `(.L_x_1413) ;  /* 0x0000004000007945 */ /* 0x000fe80003800000 */
[----:B-1----:R-:W-:Y:S05]  /*17d70*/  @P3 BRA `(.L_x_1416) ;  /* 0x0000000000083947 */ /* 0x002fea0003800000 */
[----:B------:R-:W1:Y:S02]  /*17d80*/  SYNCS.PHASECHK.TRANS64.TRYWAIT P3, [R7+URZ+0x28430], R6 ;  /* 0x02843006070075a7 */ /* 0x000e64000806017f */
[----:B-1----:R-:W-:Y:S05]  /*17d90*/  @!P3 BRA `(.L_x_1417) ;  /* 0x000000ec0070b947 */ /* 0x002fea0003800000 */
.L_x_1416:
[----:B------:R-:W-:Y:S05]  /*17da0*/  BSYNC B0 ;  /* 0x0000000000007941 */ /* 0x000fea0003800000 */
.L_x_1413:
[----:B------:R-:W2:Y:S01]  /*17db0*/  S2R R8, SR_TID.X ;  /* 0x0000000000087919 */ /* 0x000ea20000002100 */
[----:B01----:R-:W-:Y:S01]  /*17dc0*/  IMAD.MOV.U32 R7, RZ, RZ, 0x40000040 ;  /* 0x40000040ff077424 */ /* 0x003fe200078e00ff */
[----:B------:R-:W-:Y:S05]  /*17dd0*/  WARPSYNC.ALL ;  /* 0x0000000000007948 */ /* 0x000fea0003800000 */
[----:B------:R-:W-:Y:S01]  /*17de0*/  R2UR UR15, R7 ;  /* 0x00000000070f72ca */ /* 0x000fe200000e0000 */
[----:B------:R-:W-:Y:S02]  /*17df0*/  VIADD R15, R200, 0x1 ;  /* 0x00000001c80f7836 */ /* 0x000fe40000000000 */
[----:B------:R-:W-:-:S03]  /*17e00*/  IMAD.MOV.U32 R11, RZ, RZ, 0x40000040 ;  /* 0x40000040ff0b7424 */ /* 0x000fc600078e00ff */
[----:B------:R-:W-:Y:S02]  /*17e10*/  ISETP.NE.AND P3, PT, R15, 0x2, PT ;  /* 0x000000020f00780c */ /* 0x000fe40003f65270 */
[----:B------:R-:W-:Y:S01]  /*17e20*/  R2UR UR11, R11 ;  /* 0x000000000b0b72ca */ /* 0x000fe200000e0000 */
[----:B------:R-:W-:Y:S01]  /*17e30*/  IMAD.MOV.U32 R11, RZ, RZ, 0x40000040 ;  /* 0x40000040ff0b7424 */ /* 0x000fe200078e00ff */
[----:B------:R-:W-:-:S04]  /*17e40*/  SEL R15, R15, RZ, P3 ;  /* 0x000000ff0f0f7207 */ /* 0x000fc80001800000 */
[----:B------:R-:W-:Y:S01]  /*17e50*/  R2UR UR7, R11 ;  /* 0x000000000b0772ca */ /* 0x000fe200000e0000 */
[----:B------:R-:W-:Y:S02]  /*17e60*/  IMAD R6, R15, 0x400, R5 ;  /* 0x000004000f067824 */ /* 0x000fe400078e0205 */
[----:B------:R-:W-:Y:S02]  /*17e70*/  IMAD.MOV.U32 R11, RZ, RZ, 0x40000040 ;  /* 0x40000040ff0b7424 */ /* 0x000fe400078e00ff */
[C---:B------:R-:W-:Y:S01]  /*17e80*/  VIADD R10, R6.reuse, 0x2 ;  /* 0x00000002060a7836 */ /* 0x040fe20000000000 */
[----:B------:R-:W-:Y:S02]  /*17e90*/  R2UR UR14, R6 ;  /* 0x00000000060e72ca */ /* 0x000fe400000e0000 */
[----:B------:R-:W-:Y:S02]  /*17ea0*/  R2UR UR19, R11 ;  /* 0x000000000b1372ca */ /* 0x000fe400000e0000 */
[----:B------:R-:W-:Y:S01]  /*17eb0*/  R2UR UR10, R10 ;  /* 0x000000000a0a72ca */ /* 0x000fe200000e0000 */
[----:B------:R-:W-:Y:S01]  /*17ec0*/  VIADD R10, R6, 0x4 ;  /* 0x00000004060a7836 */ /* 0x000fe20000000000 */
[----:B--2---:R-:W-:-:S02]  /*17ed0*/  SHF.R.U32.HI R8, RZ, 0x7, R8 ;  /* 0x00000007ff087819 */ /* 0x004fc40000011608 */
[----:B------:R-:W-:Y:S02]  /*17ee0*/  MOV R11, 0x40000040 ;  /* 0x40000040000b7802 */ /* 0x000fe40000000f00 */
[----:B------:R-:W-:Y:S01]  /*17ef0*/  R2UR UR6, R10 ;  /* 0x000000000a0672ca */ /* 0x000fe200000e0000 */
[----:B------:R-:W-:Y:S01]  /*17f00*/  VIADD R7, R8, 0x8 ;  /* 0x0000000808077836 */ /* 0x000fe20000000000 */
[----:B------:R-:W-:Y:S01]  /*17f10*/  R2UR UR23, R11 ;  /* 0x000000000b1772ca */ /* 0x000fe200000e0000 */
[----:B------:R-:W-:Y:S02]  /*17f20*/  VIADD R10, R6, 0x6 ;  /* 0x00000006060a7836 */ /* 0x000fe40000000000 */
[----:B------:R-:W-:Y:S01]  /*17f30*/  IMAD.MOV.U32 R11, RZ, RZ, 0x40000040 ;  /* 0x40000040ff0b7424 */ /* 0x000fe200078e00ff */
[----:B------:R0:W-:Y:S02]  /*17f40*/  BAR.SYNC.DEFER_BLOCKING R7, 0x100 ;  /* 0x000400070000751d */ /* 0x0001e40000010000 */
[----:B------:R-:W-:Y:S01]  /*17f50*/  R2UR UR18, R10 ;  /* 0x000000000a1272ca */ /* 0x000fe200000e0000 */
[----:B------:R-:W-:Y:S01]  /*17f60*/  VIADD R10, R6, 0x200 ;  /* 0x00000200060a7836 */ /* 0x000fe20000000000 */
[----:B------:R-:W-:Y:S01]  /*17f70*/  R2UR UR27, R11 ;  /* 0x000000000b1b72ca */ /* 0x000fe200000e0000 */
[----:B------:R-:W-:-:S03]  /*17f80*/  IMAD.MOV.U32 R11, RZ, RZ, 0x40000040 ;  /* 0x40000040ff0b7424 */ /* 0x000fc600078e00ff */
[----:B------:R-:W-:Y:S01]  /*17f90*/  R2UR UR22, R10 ;  /* 0x000000000a1672ca */ /* 0x000fe200000e0000 */
[----:B------:R-:W-:Y:S01]  /*17fa0*/  VIADD R10, R6, 0x202 ;  /* 0x00000202060a7836 */ /* 0x000fe20000000000 */
[----:B------:R-:W-:Y:S01]  /*17fb0*/  R2UR UR31, R11 ;  /* 0x000000000b1f72ca */ /* 0x000fe200000e0000 */
[----:B0-----:R-:W-:-:S03]  /*17fc0*/  IMAD.MOV.U32 R7, RZ, RZ, 0x40000040 ;  /* 0x40000040ff077424 */ /* 0x001fc600078e00ff */
[----:B------:R-:W-:Y:S01]  /*17fd0*/  R2UR UR26, R10 ;  /* 0x000000000a1a72ca */ /* 0x000fe200000e0000 */
[C---:B------:R-:W-:Y:S01]  /*17fe0*/  VIADD R10, R6.reuse, 0x204 ;  /* 0x00000204060a7836 */ /* 0x040fe20000000000 */
[----:B------:R-:W-:Y:S01]  /*17ff0*/  R2UR UR35, R7 ;  /* 0x00000000072372ca */ /* 0x000fe200000e0000 */
[----:B------:R-:W-:-:S03]  /*18000*/  VIADD R6, R6, 0x206 ;  /* 0x0000020606067836 */ /* 0x000fc60000000000 */
[----:B------:R-:W-:Y:S02]  /*18010*/  R2UR UR30, R10 ;  /* 0x000000000a1e72ca */ /* 0x000fe400000e0000 */
[----:B------:R-:W-:Y:S01]  /*18020*/  R2UR UR34, R6 ;  /* 0x00000000062272ca */ /* 0x000fe200000e0000 */
        /* <DEDUP_REMOVED lines=27> */
.L_x_1419:
[----:B------:R-:W-:Y:S01]  /*181e0*/  SHF.L.U32 R6, R20, 0x1f, RZ ;  /* 0x0000001f14067819 */ /* 0x000fe200000006ff */
[----:B------:R-:W-:-:S04]  /*181f0*/  IMAD R7, R200, 0x8, R16 ;  /* 0x00000008c8077824 */ /* 0x000fc800078e0210 */
[----:B------:R0:W1:Y:S01]  /*18200*/  SYNCS.PHASECHK.TRANS64.TRYWAIT P2, [R7+URZ+0x28450], R6 ;  /* 0x02845006070075a7 */ /* 0x000062000804017f */
[----:B------:R-:W-:Y:S05]  /*18210*/  @!P0 BRA `(.L_x_1420) ;  /* 0x0000000000048947 */ /* 0x000fea0003800000 */
[----:B------:R-:W-:Y:S01]  /*18220*/  BPT.TRAP 0x1 ;  /* 0x000000040000795c */ /* 0x000fe20000300000 */
.L_x_1420:
[----:B-1----:R-:W-:Y:S05]  /*18230*/  @P2 BRA `(.L_x_1418) ;  /* 0x0000000000082947 */ /* 0x002fea0003800000 */
[----:B------:R-:W1:Y:S02]  /*18240*/  SYNCS.PHASECHK.TRANS64.TRYWAIT P2, [R7+URZ+0x28450], R6 ;  /* 0x02845006070075a7 */ /* 0x000e64000804017f */
[----:B-1----:R-:W-:Y:S05]  /*18250*/  @!P2 BRA `(.L_x_1421) ;  /* 0x000000e80054a947 */ /* 0x002fea0003800000 */
.L_x_1418:
[----:B01----:R-:W-:Y:S01]  /*18260*/  VIADD R6, R16, 0x8000 ;  /* 0x0000800010067836 */ /* 0x003fe20000000000 */
[----:B------:R-:W-:Y:S05]  /*18270*/  WARPSYNC.ALL ;  /* 0x0000000000007948 */ /* 0x000fea0003800000 */
[----:B------:R-:W-:Y:S01]  /*18280*/  SHF.R.U32.HI R6, RZ, 0x4, R6 ;  /* 0x00000004ff067819 */ /* 0x000fe20000011606 */
[----:B------:R-:W-:-:S06]  /*18290*/  WARPGROUP.ARRIVE ;  /* 0x00000000000079c5 */ /* 0x000fcc0000000000 */
[----:B------:R-:W0:Y:S01]  /*182a0*/  S2R R8, SR_TID.X ;  /* 0x0000000000087919 */ /* 0x000e220000002100 */
[----:B------:R-:W-:-:S04]  /*182b0*/  LOP3.LUT R6, R6, 0x3fff, RZ, 0xc0, !PT ;  /* 0x00003fff06067812 */ /* 0x000fc800078ec0ff */
[----:B------:R-:W-:-:S05]  /*182c0*/  LOP3.LUT R7, R6, 0x10000, RZ, 0xfc, !PT ;  /* 0x0001000006077812 */ /* 0x000fca00078efcff */
[----:B------:R-:W-:Y:S02]  /*182d0*/  IMAD R6, R200, 0x400, R7 ;  /* 0x00000400c8067824 */ /* 0x000fe400078e0207 */
[----:B------:R-:W-:-:S03]  /*182e0*/  IMAD.MOV.U32 R7, RZ, RZ, -0x7fffffe0 ;  /* 0x80000020ff077424 */ /* 0x000fc600078e00ff */
[C---:B------:R-:W-:Y:S01]  /*182f0*/  R2UR UR6, R6.reuse ;  /* 0x00000000060672ca */ /* 0x040fe200000e0000 */
[----:B------:R-:W-:Y:S01]  /*18300*/  VIADD R6, R6, 0x2 ;  /* 0x0000000206067836 */ /* 0x000fe20000000000 */
[----:B------:R-:W-:Y:S01]  /*18310*/  R2UR UR7, R7 ;  /* 0x00000000070772ca */ /* 0x000fe200000e0000 */
[----:B------:R-:W-:-:S12]  /*18320*/  IMAD.MOV.U32 R7, RZ, RZ, -0x7fffffe0 ;  /* 0x80000020ff077424 */ /* 0x000fd800078e00ff */
[----:B------:R-:W-:Y:S01]  /*18330*/  QGMMA.64x256x32.F32.E4M3.E4M3 R24, R188, gdesc[UR4], R24, gsb0 ;  /* 0x03e00004bc187df3 */ /* 0x000fe20008000818 */
[----:B------:R-:W-:Y:S01]  /*18340*/  R2UR UR6, R6 ;  /* 0x00000000060672ca */ /* 0x000fe200000e0000 */
[----:B------:R-:W-:Y:S01]  /*18350*/  @!P1 IMAD R6, R15, 0x8, R16 ;  /* 0x000000080f069824 */ /* 0x000fe200078e0210 */
[----:B------:R-:W-:Y:S02]  /*18360*/  R2UR UR7, R7 ;  /* 0x00000000070772ca */ /* 0x000fe400000e0000 */
[----:B0-----:R-:W-:Y:S01]  /*18370*/  SHF.R.U32.HI R8, RZ, 0x7, R8 ;  /* 0x00000007ff087819 */ /* 0x001fe20000011608 */
[----:B------:R-:W-:-:S03]  /*18380*/  @!P1 VIADD R6, R6, 0x28440 ;  /* 0x0002844006069836 */ /* 0x000fc60000000000 */
[----:B------:R-:W-:Y:S01]  /*18390*/  IADD3 R11, -R8, 0xb, RZ ;  /* 0x0000000b080b7810 */ /* 0x000fe20007ffe1ff */
[----:B------:R-:W-:Y:S01]  /*183a0*/  IMAD.SHL.U32 R8, R9, 0x40, RZ ;  /* 0x0000004009087824 */ /* 0x000fe200078e00ff */
[----:B------:R-:W-:-:S04]  /*183b0*/  @!P1 PRMT R6, RZ, 0x654, R6 ;  /* 0x00000654ff069816 */ /* 0x000fc80000000006 */
[----:B------:R-:W-:-:S05]  /*183c0*/  IADD3 R7, R197, 0x1, -R8 ;  /* 0x00000001c5077810 */ /* 0x000fca0007ffe808 */
[----:B------:R-:W-:-:S04]  /*183d0*/  IMAD.IADD R7, R7, 0x1, -R198 ;  /* 0x0000000107077824 */ /* 0x000fc800078e0ac6 */
[----:B------:R-:W-:Y:S01]  /*183e0*/  IMAD R7, R196, -0x2, R7 ;  /* 0xfffffffec4077824 */ /* 0x000fe200078e0207 */
[----:B------:R-:W-:Y:S02]  /*183f0*/  WARPGROUP.DEPBAR.LE gsb0, 0x0 ;  /* 0x00008000000079c5 */ /* 0x000fe40000010000 */
[----:B------:R-:W-:-:S06]  /*18400*/  WARPGROUP.ARRIVE ;  /* 0x00000000000079c5 */ /* 0x000fcc0000000000 */
[----:B------:R-:W-:Y:S01]  /*18410*/  QGMMA.64x256x32.F32.E4M3.E4M3 R24, R184, gdesc[UR4], R24, gsb0 ;  /* 0x03e00004b8187df3 */ /* 0x000fe20008000818 */
[----:B------:R-:W-:-:S06]  /*18420*/  ULOP3.LUT UR6, URZ, UR52, URZ, 0x33, !UPT ;  /* 0x000000343f067292 */ /* 0x000fcc000f8e333f */
[----:B------:R-:W-:-:S04]  /*18430*/  VIADD R21, R7, UR6 ;  /* 0x0000000607157c36 */ /* 0x000fc80008000000 */
[C---:B------:R-:W-:Y:S01]  /*18440*/  IMAD.IADD R10, R0.reuse, 0x1, R21 ;  /* 0x00000001000a7824 */ /* 0x040fe200078e0215 */
[----:B------:R-:W-:Y:S02]  /*18450*/  WARPGROUP.DEPBAR.LE gsb0, 0x0 ;  /* 0x00008000000079c5 */ /* 0x000fe40000010000 */
[----:B------:R0:W-:Y:S06]  /*18460*/  BAR.ARV R11, 0x100 ;  /* 0x0004000b0000751d */ /* 0x0001ec0000002000 */
[----:B------:R-:W-:Y:S01]  /*18470*/  VIADD R185, R7, UR51 ;  /* 0x0000003307b97c36 */ /* 0x000fe20008000000 */
[----:B------:R0:W-:Y:S03]  /*18480*/  @!P1 SYNCS.ARRIVE.TRANS64.RED.A1T0 RZ, [R6+URZ], RZ ;  /* 0x000000ff06ff99a7 */ /* 0x0001e6000810043f */
[----:B------:R-:W-:Y:S01]  /*18490*/  IMAD.IADD R20, R0, 0x1, R185 ;  /* 0x0000000100147824 */ /* 0x000fe200078e02b9 */
[----:B------:R-:W-:Y:S06]  /*184a0*/  @!P5 BRA `(.L_x_1422) ;  /* 0x000000000060d947 */ /* 0x000fec0003800000 */
[----:B------:R-:W-:Y:S01]  /*184b0*/  IADD3 R187, R0, R197, -R198 ;  /* 0x000000c500bb7210 */ /* 0x000fe20007ffe8c6 */
[----:B------:R-:W-:Y:S03]  /*184c0*/  BSSY B0, `(.L_x_1423) ;  /* 0x0000012000007945 */ /* 0x000fe60003800000 */
[----:B------:R-:W-:-:S13]  /*184d0*/  ISETP.GT.AND P2, PT, R187, -0x1, PT ;  /* 0xffffffffbb00780c */ /* 0x000fda0003f44270 */
[----:B------:R-:W-:Y:S05]  /*184e0*/  @P2 BRA `(.L_x_1424) ;  /* 0x0000000000242947 */ /* 0x000fea0003800000 */
[----:B0-----:R-:W-:Y:S02]  /*184f0*/  MOV R11, UR48 ;  /* 0x00000030000b7c02 */ /* 0x001fe40008000f00 */
[----:B------:R-:W-:Y:S02]  /*18500*/  LOP3.LUT R187, RZ, R187, RZ, 0x33, !PT ;  /* 0x000000bbffbb7212 */ /* 0x000fe400078e33ff */
[----:B------:R-:W-:-:S13]  /*18510*/  ISETP.NE.AND P2, PT, R11, 0x1, PT ;  /* 0x000000010b00780c */ /* 0x000fda0003f45270 */
[----:B------:R-:W0:Y:S02]  /*18520*/  @P2 LDC.64 R6, c[0x0][0x9e8] ;  /* 0x00027a00ff062b82 */ /* 0x000e240000000a00 */
[----:B0-----:R-:W-:-:S04]  /*18530*/  @P2 IMAD.HI.U32 R184, R187, R6, RZ ;  /* 0x00000006bbb82227 */ /* 0x001fc800078e00ff */
[----:B------:R-:W-:Y:S01]  /*18540*/  IMAD.MOV.U32 R6, RZ, RZ, R187 ;  /* 0x000000ffff067224 */ /* 0x000fe200078e00bb */
[----:B------:R-:W-:-:S04]  /*18550*/  @P2 SHF.R.U32.HI R6, RZ, R7, R184 ;  /* 0x00000007ff062219 */ /* 0x000fc800000116b8 */
[----:B------:R-:W-:Y:S01]  /*18560*/  LOP3.LUT R6, RZ, R6, RZ, 0x33, !PT ;  /* 0x00000006ff067212 */ /* 0x000fe200078e33ff */
[----:B------:R-:W-:Y:S06]  /*18570*/  BRA `(.L_x_1425) ;  /* 0x0000000000187947 */ /* 0x000fec0003800000 */
.L_x_1424:
[----:B0-----:R-:W-:-:S05]  /*18580*/  IMAD.U32 R11, RZ, RZ, UR48 ;  /* 0x00000030ff0b7e24 */ /* 0x001fca000f8e00ff */
[----:B------:R-:W-:-:S13]  /*18590*/  ISETP.NE.AND P2, PT, R11, 0x1, PT ;  /* 0x000000010b00780c */ /* 0x000fda0003f45270 */
[----:B------:R-:W0:Y:S02]  /*185a0*/  @P2 LDC.64 R6, c[0x0][0x9e8] ;  /* 0x00027a00ff062b82 */ /* 0x000e240000000a00 */
[----:B0-----:R-:W-:-:S04]  /*185b0*/  @P2 IMAD.HI.U32 R184, R187, R6, RZ ;  /* 0x00000006bbb82227 */ /* 0x001fc800078e00ff */
[----:B------:R-:W-:Y:S01]  /*185c0*/  IMAD.MOV.U32 R6, RZ, RZ, R187 ;  /* 0x000000ffff067224 */ /* 0x000fe200078e00bb */
[----:B------:R-:W-:-:S07]  /*185d0*/  @P2 SHF.R.U32.HI R6, RZ, R7, R184 ;  /* 0x00000007ff062219 */ /* 0x000fce00000116b8 */
.L_x_1425:
[----:B------:R-:W-:Y:S05]  /*185e0*/  BSYNC B0 ;  /* 0x0000000000007941 */ /* 0x000fea0003800000 */
.L_x_1423:
[----:B------:R-:W-:-:S04]  /*185f0*/  IMAD R7, R6, R11, -R8 ;  /* 0x0000000b06077224 */ /* 0x000fc800078e0a08 */
[----:B------:R-:W-:-:S05]  /*18600*/  IMAD R7, R196, -0x2, R7 ;  /* 0xfffffffec4077824 */ /* 0x000fca00078e0207 */
[----:B------:R-:W-:Y:S02]  /*18610*/  VIADDMNMX R20, R7, R11, R20, PT ;  /* 0x0000000b07147246 */ /* 0x000fe40003800114 */
[----:B------:R-:W-:-:S07]  /*18620*/  VIMNMX R10, R10, R7, !PT ;  /* 0x000000070a0a7248 */ /* 0x000fce0007fe0100 */
.L_x_1422:
[----:B------:R-:W-:Y:S02]  /*18630*/  ISETP.GT.AND P2, PT, R9, -0x1, PT ;  /* 0xffffffff0900780c */ /* 0x000fe40003f44270 */
[----:B------:R-:W-:Y:S02]  /*18640*/  IADD3 R185, R185, 0x8, R0 ;  /* 0x00000008b9b97810 */ /* 0x000fe40007ffe000 */
[C---:B------:R-:W-:Y:S02]  /*18650*/  ISETP.GT.AND P4, PT, R10.reuse, RZ, P2 ;  /* 0x000000ff0a00720c */ /* 0x040fe40001784270 */
[----:B------:R-:W-:Y:S02]  /*18660*/  ISETP.GT.AND P3, PT, R10, 0x1, P2 ;  /* 0x000000010a00780c */ /* 0x000fe40001764270 */
[C---:B------:R-:W-:Y:S02]  /*18670*/  ISETP.LT.OR P4, PT, R20.reuse, 0x1, P4 ;  /* 0x000000011400780c */ /* 0x040fe40002781670 */
[----:B------:R-:W-:-:S02]  /*18680*/  ISETP.LT.OR P3, PT, R20, 0x2, P3 ;  /* 0x000000021400780c */ /* 0x000fc40001f61670 */
[----:B0-----:R-:W-:Y:S02]  /*18690*/  FSEL R11, R152, -INF , !P4 ;  /* 0xff800000980b7808 */ /* 0x001fe40006000000 */
        /* <DEDUP_REMOVED lines=51> */
[----:B------:R-:W-:-:S04]  /*189d0*/  IADD3 R152, R152, R197, -R198 ;  /* 0x000000c598987210 */ /* 0x000fc80007ffe8c6 */
[----:B------:R-:W-:-:S07]  /*189e0*/  LOP3.LUT R152, RZ, R152, RZ, 0x33, !PT ;  /* 0x00000098ff987212 */ /* 0x000fce00078e33ff */
[----:B------:R-:W0:Y:S02]  /*189f0*/  @P3 LDC.64 R6, c[0x0][0x9e8] ;  /* 0x00027a00ff063b82 */ /* 0x000e240000000a00 */
[----:B0-----:R-:W-:-:S05]  /*18a00*/  @P3 IMAD.HI.U32 R6, R152, R6, RZ ;  /* 0x0000000698063227 */ /* 0x001fca00078e00ff */
[----:B------:R-:W-:-:S04]  /*18a10*/  @P3 SHF.R.U32.HI R152, RZ, R7, R6 ;  /* 0x00000007ff983219 */ /* 0x000fc80000011606 */
[----:B------:R-:W-:Y:S01]  /*18a20*/  LOP3.LUT R6, RZ, R152, RZ, 0x33, !PT ;  /* 0x00000098ff067212 */ /* 0x000fe200078e33ff */
[----:B------:R-:W-:Y:S06]  /*18a30*/  BRA `(.L_x_1429) ;  /* 0x0000000000187947 */ /* 0x000fec0003800000 */
.L_x_1428:
[----:B------:R-:W-:-:S05]  /*18a40*/  IMAD.U32 R20, RZ, RZ, UR48 ;  /* 0x00000030ff147e24 */ /* 0x000fca000f8e00ff */
[----:B------:R-:W-:-:S13]  /*18a50*/  ISETP.NE.AND P3, PT, R20, 0x1, PT ;  /* 0x000000011400780c */ /* 0x000fda0003f65270 */
[----:B------:R-:W0:Y:S02]  /*18a60*/  @P3 LDC.64 R6, c[0x0][0x9e8] ;  /* 0x00027a00ff063b82 */ /* 0x000e240000000a00 */
[----:B0-----:R-:W-:-:S04]  /*18a70*/  @P3 IMAD.HI.U32 R152, R14, R6, RZ ;  /* 0x000000060e983227 */ /* 0x001fc800078e00ff */
[----:B------:R-:W-:Y:S01]  /*18a80*/  IMAD.MOV.U32 R6, RZ, RZ, R14 ;  /* 0x000000ffff067224 */ /* 0x000fe200078e000e */
[----:B------:R-:W-:-:S07]  /*18a90*/  @P3 SHF.R.U32.HI R6, RZ, R7, R152 ;  /* 0x00000007ff063219 */ /* 0x000fce0000011698 */
.L_x_1429:
[----:B------:R-:W-:Y:S05]  /*18aa0*/  BSYNC B0 ;  /* 0x0000000000007941 */ /* 0x000fea0003800000 */
.L_x_1427:
[----:B------:R-:W-:-:S04]  /*18ab0*/  IMAD R7, R6, R20, -R8 ;  /* 0x0000001406077224 */ /* 0x000fc800078e0a08 */
[----:B------:R-:W-:-:S05]  /*18ac0*/  IMAD R7, R196, -0x2, R7 ;  /* 0xfffffffec4077824 */ /* 0x000fca00078e0207 */
[----:B------:R-:W-:Y:S02]  /*18ad0*/  VIADDMNMX R185, R7, R20, R185, PT ;  /* 0x0000001407b97246 */ /* 0x000fe400038001b9 */
[----:B------:R-:W-:-:S07]  /*18ae0*/  VIMNMX R10, R10, R7, !PT ;  /* 0x000000070a0a7248 */ /* 0x000fce0007fe0100 */
.L_x_1426:
[----:B------:R-:W-:Y:S02]  /*18af0*/  FMNMX.FTZ R6, R11, R12, !PT ;  /* 0x0000000c0b067209 */ /* 0x000fe40007810000 */
[----:B------:R-:W-:Y:S02]  /*18b00*/  ISETP.GT.AND P3, PT, R10, 0x1, P2 ;  /* 0x000000010a00780c */ /* 0x000fe40001764270 */
[----:B------:R-:W-:Y:S02]  /*18b10*/  FMNMX.FTZ R6, R153, R6, !PT ;  /* 0x0000000699067209 */ /* 0x000fe40007810000 */
[----:B------:R-:W-:Y:S02]  /*18b20*/  ISETP.LT.OR P4, PT, R185, 0x2, P3 ;  /* 0x00000002b900780c */ /* 0x000fe40001f81670 */
        /* <DEDUP_REMOVED lines=27> */
[----:B------:R-:W-:Y:S02]  /*18ce0*/  FSEL R162, R162, -INF , !P3 ;  /* 0xff800000a2a27808 */ /* 0x000fe40005800000 */
[----:B------:R-:W-:Y:S01]  /*18cf0*/  ISETP.GT.AND P3, PT, R10, 0x18, P2 ;  /* 0x000000180a00780c */ /* 0x000fe20001764270 */
[----:B------:R-:W0:Y:S01]  /*18d00*/  SHFL.BFLY PT, R8, R6, 0x2, 0x1f ;  /* 0x0c401f0006087f89 */ /* 0x000e2200000e0000 */
[C---:B------:R-:W-:Y:S02]  /*18d10*/  ISETP.LT.OR P4, PT, R185.reuse, 0x1a, P4 ;  /* 0x0000001ab900780c */ /* 0x040fe40002781670 */
[----:B------:R-:W-:Y:S02]  /*18d20*/  ISETP.LT.OR P3, PT, R185, 0x19, P3 ;  /* 0x00000019b900780c */ /* 0x000fe40001f61670 */
[----:B------:R-:W-:-:S02]  /*18d30*/  FSEL R167, R167, -INF , !P4 ;  /* 0xff800000a7a77808 */ /* 0x000fc40006000000 */
[----:B------:R-:W-:Y:S02]  /*18d40*/  FSEL R166, R166, -INF , !P3 ;  /* 0xff800000a6a67808 */ /* 0x000fe40005800000 */
[C---:B------:R-:W-:Y:S02]  /*18d50*/  ISETP.GT.AND P3, PT, R10.reuse, 0x20, P2 ;  /* 0x000000200a00780c */ /* 0x040fe40001764270 */
[----:B------:R-:W-:Y:S02]  /*18d60*/  ISETP.GT.AND P4, PT, R10, 0x21, P2 ;  /* 0x000000210a00780c */ /* 0x000fe40001784270 */
[C---:B------:R-:W-:Y:S02]  /*18d70*/  ISETP.LT.OR P3, PT, R185.reuse, 0x21, P3 ;  /* 0x00000021b900780c */ /* 0x040fe40001f61670 */
[----:B------:R-:W-:Y:S02]  /*18d80*/  ISETP.LT.OR P4, PT, R185, 0x22, P4 ;  /* 0x00000022b900780c */ /* 0x000fe40002781670 */
[----:B------:R-:W-:-:S02]  /*18d90*/  FSEL R170, R170, -INF , !P3 ;  /* 0xff800000aaaa7808 */ /* 0x000fc40005800000 */
[----:B------:R-:W-:Y:S02]  /*18da0*/  FSEL R171, R171, -INF , !P4 ;  /* 0xff800000abab7808 */ /* 0x000fe40006000000 */
[C---:B------:R-:W-:Y:S02]  /*18db0*/  ISETP.GT.AND P3, PT, R10.reuse, 0x28, P2 ;  /* 0x000000280a00780c */ /* 0x040fe40001764270 */
[----:B------:R-:W-:Y:S02]  /*18dc0*/  ISETP.GT.AND P4, PT, R10, RZ, P2 ;  /* 0x000000ff0a00720c */ /* 0x000fe40001784270 */
[----:B0-----:R-:W-:Y:S02]  /*18dd0*/  FMNMX.FTZ R8, R6, R8, !PT ;  /* 0x0000000806087209 */ /* 0x001fe40007810000 */
[C---:B------:R-:W-:Y:S02]  /*18de0*/  ISETP.LT.OR P3, PT, R185.reuse, 0x29, P3 ;  /* 0x00000029b900780c */ /* 0x040fe40001f61670 */
[----:B------:R-:W-:Y:S01]  /*18df0*/  ISETP.LT.OR P4, PT, R185, 0x1, P4 ;  /* 0x00000001b900780c */ /* 0x000fe20002781670 */
[----:B------:R-:W0:Y:S01]  /*18e00*/  SHFL.BFLY PT, R20, R8, 0x1, 0x1f ;  /* 0x0c201f0008147f89 */ /* 0x000e2200000e0000 */
[----:B------:R-:W-:-:S02]  /*18e10*/  FSEL R174, R174, -INF , !P3 ;  /* 0xff800000aeae7808 */ /* 0x000fc40005800000 */
[----:B------:R-:W-:Y:S02]  /*18e20*/  FSEL R154, R154, -INF , !P4 ;  /* 0xff8000009a9a7808 */ /* 0x000fe40006000000 */
[C---:B------:R-:W-:Y:S02]  /*18e30*/  ISETP.GT.AND P3, PT, R10.reuse, 0x29, P2 ;  /* 0x000000290a00780c */ /* 0x040fe40001764270 */
[----:B------:R-:W-:Y:S02]  /*18e40*/  ISETP.GT.AND P4, PT, R10, 0x30, P2 ;  /* 0x000000300a00780c */ /* 0x000fe40001784270 */
[----:B------:R-:W-:Y:S02]  /*18e50*/  FMNMX.FTZ R6, R154, R13, !PT ;  /* 0x0000000d9a067209 */ /* 0x000fe40007810000 */
[C---:B------:R-:W-:Y:S02]  /*18e60*/  ISETP.LT.OR P3, PT, R185.reuse, 0x2a, P3 ;  /* 0x0000002ab900780c */ /* 0x040fe40001f61670 */
[----:B------:R-:W-:-:S02]  /*18e70*/  ISETP.LT.OR P4, PT, R185, 0x31, P4 ;  /* 0x00000031b900780c */ /* 0x000fc40002781670 */
[----:B------:R-:W-:Y:S02]  /*18e80*/  FMNMX.FTZ R6, R155, R6, !PT ;  /* 0x000000069b067209 */ /* 0x000fe40007810000 */
[----:B------:R-:W-:Y:S02]  /*18e90*/  FSEL R175, R175, -INF , !P3 ;  /* 0xff800000afaf7808 */ /* 0x000fe40005800000 */
[----:B------:R-:W-:Y:S02]  /*18ea0*/  FSEL R178, R178, -INF , !P4 ;  /* 0xff800000b2b27808 */ /* 0x000fe40006000000 */
[C---:B------:R-:W-:Y:S02]  /*18eb0*/  ISETP.GT.AND P3, PT, R10.reuse, 0x31, P2 ;  /* 0x000000310a00780c */ /* 0x040fe40001764270 */
[C---:B------:R-:W-:Y:S02]  /*18ec0*/  ISETP.GT.AND P4, PT, R10.reuse, 0x38, P2 ;  /* 0x000000380a00780c */ /* 0x040fe40001784270 */
[----:B------:R-:W-:-:S02]  /*18ed0*/  ISETP.GT.AND P2, PT, R10, 0x39, P2 ;  /* 0x000000390a00780c */ /* 0x000fc40001744270 */
[----:B------:R-:W-:Y:S02]  /*18ee0*/  FMNMX.FTZ R6, R7, R6, !PT ;  /* 0x0000000607067209 */ /* 0x000fe40007810000 */
[C---:B------:R-:W-:Y:S02]  /*18ef0*/  ISETP.LT.OR P3, PT, R185.reuse, 0x32, P3 ;  /* 0x00000032b900780c */ /* 0x040fe40001f61670 */
[C---:B------:R-:W-:Y:S02]  /*18f00*/  ISETP.LT.OR P4, PT, R185.reuse, 0x39, P4 ;  /* 0x00000039b900780c */ /* 0x040fe40002781670 */
[----:B------:R-:W-:Y:S02]  /*18f10*/  ISETP.LT.OR P2, PT, R185, 0x3a, P2 ;  /* 0x0000003ab900780c */ /* 0x000fe40001741670 */
[----:B------:R-:W-:Y:S02]  /*18f20*/  FMNMX.FTZ R185, R159, R6, !PT ;  /* 0x000000069fb97209 */ /* 0x000fe40007810000 */
[----:B0-----:R-:W-:-:S02]  /*18f30*/  FMNMX.FTZ R6, R8, R20, !PT ;  /* 0x0000001408067209 */ /* 0x001fc40007810000 */
[----:B------:R-:W-:Y:S02]  /*18f40*/  FMNMX.FTZ R8, R162, R185, !PT ;  /* 0x000000b9a2087209 */ /* 0x000fe40007810000 */
[----:B------:R-:W-:Y:S02]  /*18f50*/  FSEL R179, R179, -INF , !P3 ;  /* 0xff800000b3b37808 */ /* 0x000fe40005800000 */
[----:B------:R-:W-:Y:S01]  /*18f60*/  FMNMX.FTZ R185, R163, R8, !PT ;  /* 0x00000008a3b97209 */ /* 0x000fe20007810000 */
[----:B------:R-:W-:-:S01]  /*18f70*/  FFMA.FTZ R8, R2, R6, -8 ;  /* 0xc100000002087423 */ /* 0x000fc20000010006 */
[----:B------:R-:W-:Y:S02]  /*18f80*/  FSETP.NEU.FTZ.AND P3, PT, R6, -INF , PT ;  /* 0xff8000000600780b */ /* 0x000fe40003f7d000 */
[----:B------:R-:W-:Y:S02]  /*18f90*/  FMNMX.FTZ R10, R166, R185, !PT ;  /* 0x000000b9a60a7209 */ /* 0x000fe40007810000 */
[----:B------:R-:W-:-:S02]  /*18fa0*/  FSEL R8, R8, RZ, P3 ;  /* 0x000000ff08087208 */ /* 0x000fc40001800000 */
[----:B------:R-:W-:Y:S02]  /*18fb0*/  FMNMX.FTZ R185, R167, R10, !PT ;  /* 0x0000000aa7b97209 */ /* 0x000fe40007810000 */
[----:B------:R-:W-:Y:S01]  /*18fc0*/  FSEL R183, R183, -INF , !P2 ;  /* 0xff800000b7b77808 */ /* 0x000fe20005000000 */
[----:B------:R-:W-:-:S01]  /*18fd0*/  FFMA.FTZ R11, R2, R11, -R8 ;  /* 0x0000000b020b7223 */ /* 0x000fc20000010808 */
[----:B------:R-:W-:Y:S01]  /*18fe0*/  FMNMX.FTZ R10, R170, R185, !PT ;  /* 0x000000b9aa0a7209 */ /* 0x000fe20007810000 */
[----:B------:R-:W-:-:S01]  /*18ff0*/  FFMA.FTZ R157, R2, R157, -R8 ;  /* 0x0000009d029d7223 */ /* 0x000fc20000010808 */
[C-C-:B------:R-:W-:Y:S01]  /*19000*/  FFMA.FTZ R161, R2.reuse, R161, -R8.reuse ;  /* 0x000000a102a17223 */ /* 0x140fe20000010808 */
        /* <DEDUP_REMOVED lines=15> */
[----:B------:R-:W-:Y:S01]  /*19100*/  FSEL R153, R182, -INF , !P4 ;  /* 0xff800000b6997808 */ /* 0x000fe20006000000 */
[----:B------:R-:W-:Y:S01]  /*19110*/  MUFU.EX2 R11, R11 ;  /* 0x0000000b000b7308 */ /* 0x000fe20000000800 */
[----:B------:R-:W-:-:S02]  /*19120*/  FMNMX.FTZ R152, R179, R152, !PT ;  /* 0x00000098b3987209 */ /* 0x000fc40007810000 */
[----:B------:R-:W-:Y:S02]  /*19130*/  FSEL R181, R6, RZ, P3 ;  /* 0x000000ff06b57208 */ /* 0x000fe40001800000 */
[----:B------:R-:W-:-:S03]  /*19140*/  FMNMX.FTZ R152, R153, R152, !PT ;  /* 0x0000009899987209 */ /* 0x000fc60007810000 */
[----:B------:R-:W-:Y:S01]  /*19150*/  FADD.FTZ R181, -R181, R12 ;  /* 0x0000000cb5b57221 */ /* 0x000fe20000010100 */
[----:B------:R-:W-:Y:S01]  /*19160*/  FMNMX.FTZ R160, R183, R152, !PT ;  /* 0x00000098b7a07209 */ /* 0x000fe20007810000 */
[--C-:B------:R-:W-:Y:S01]  /*19170*/  FFMA.FTZ R152, R2, R189, -R8.reuse ;  /* 0x000000bd02987223 */ /* 0x100fe20000010808 */
[----:B------:R0:W-:Y:S03]  /*19180*/  MUFU.EX2 R12, R172 ;  /* 0x000000ac000c7308 */ /* 0x0001e60000000800 */
[----:B------:R-:W1:Y:S05]  /*19190*/  SHFL.BFLY PT, R185, R160, 0x2, 0x1f ;  /* 0x0c401f00a0b97f89 */ /* 0x000e6a00000e0000 */
[----:B------:R-:W-:Y:S08]  /*191a0*/  MUFU.EX2 R10, R10 ;  /* 0x0000000a000a7308 */ /* 0x000ff00000000800 */
[----:B------:R-:W-:Y:S08]  /*191b0*/  MUFU.EX2 R20, R20 ;  /* 0x0000001400147308 */ /* 0x000ff00000000800 */
[----:B------:R-:W-:Y:S01]  /*191c0*/  MUFU.EX2 R157, R157 ;  /* 0x0000009d009d7308 */ /* 0x000fe20000000800 */
[----:B-1----:R-:W-:Y:S01]  /*191d0*/  FMNMX.FTZ R168, R160, R185, !PT ;  /* 0x000000b9a0a87209 */ /* 0x002fe20007810000 */
[----:B------:R-:W-:-:S04]  /*191e0*/  FFMA.FTZ R160, R2, R237, -R8 ;  /* 0x000000ed02a07223 */ /* 0x000fc80000010808 */
[----:B------:R-:W1:Y:S02]  /*191f0*/  SHFL.BFLY PT, R185, R168, 0x1, 0x1f ;  /* 0x0c201f00a8b97f89 */ /* 0x000e6400000e0000 */
[----:B------:R-:W-:Y:S08]  /*19200*/  MUFU.EX2 R152, R152 ;  /* 0x0000009800987308 */ /* 0x000ff00000000800 */
[----:B------:R-:W-:Y:S08]  /*19210*/  MUFU.EX2 R161, R161 ;  /* 0x000000a100a17308 */ /* 0x000ff00000000800 */
[----:B------:R-:W-:Y:S01]  /*19220*/  MUFU.EX2 R156, R156 ;  /* 0x0000009c009c7308 */ /* 0x000fe20000000800 */
[----:B-1----:R-:W-:Y:S01]  /*19230*/  FMNMX.FTZ R8, R168, R185, !PT ;  /* 0x000000b9a8087209 */ /* 0x002fe20007810000 */
[----:B------:R-:W-:-:S06]  /*19240*/  FMUL.FTZ R168, R2, R181 ;  /* 0x000000b502a87220 */ /* 0x000fcc0000410000 */
[----:B------:R-:W-:Y:S01]  /*19250*/  MUFU.EX2 R165, R165 ;  /* 0x000000a500a57308 */ /* 0x000fe20000000800 */
[----:B------:R-:W-:Y:S01]  /*19260*/  FSETP.NEU.FTZ.AND P2, PT, R8, -INF , PT ;  /* 0xff8000000800780b */ /* 0x000fe20003f5d000 */
[----:B------:R-:W-:-:S05]  /*19270*/  FFMA.FTZ R176, R2, R8, -8 ;  /* 0xc100000002b07423 */ /* 0x000fca0000010008 */
[----:B------:R-:W-:Y:S01]  /*19280*/  FSEL R181, R176, RZ, P2 ;  /* 0x000000ffb0b57208 */ /* 0x000fe20001000000 */
[----:B------:R-:W1:Y:S04]  /*19290*/  MUFU.EX2 R168, R168 ;  /* 0x000000a800a87308 */ /* 0x000e680000000800 */
[----:B0-----:R-:W-:-:S01]  /*192a0*/  FFMA.FTZ R172, R2, R159, -R181 ;  /* 0x0000009f02ac7223 */ /* 0x001fc200000108b5 */
[C-C-:B------:R-:W-:Y:S01]  /*192b0*/  FFMA.FTZ R159, R2.reuse, R162, -R181.reuse ;  /* 0x000000a2029f7223 */ /* 0x140fe200000108b5 */
[----:B------:R-:W-:-:S01]  /*192c0*/  FFMA.FTZ R162, R2, R163, -R181 ;  /* 0x000000a302a27223 */ /* 0x000fc200000108b5 */
[--C-:B------:R-:W-:Y:S01]  /*192d0*/  FFMA.FTZ R163, R2, R166, -R181.reuse ;  /* 0x000000a602a37223 */ /* 0x100fe200000108b5 */
[----:B------:R-:W-:Y:S01]  /*192e0*/  FSEL R166, R8, RZ, P2 ;  /* 0x000000ff08a67208 */ /* 0x000fe20001000000 */
[C-C-:B------:R-:W-:Y:S01]  /*192f0*/  FFMA.FTZ R154, R2.reuse, R154, -R181.reuse ;  /* 0x0000009a029a7223 */ /* 0x140fe200000108b5 */
[----:B------:R-:W-:-:S01]  /*19300*/  FFMA.FTZ R155, R2, R155, -R181 ;  /* 0x0000009b029b7223 */ /* 0x000fc200000108b5 */
[----:B------:R-:W-:Y:S01]  /*19310*/  FFMA.FTZ R7, R2, R7, -R181 ;  /* 0x0000000702077223 */ /* 0x000fe200000108b5 */
[----:B------:R-:W-:Y:S01]  /*19320*/  MUFU.EX2 R172, R172 ;  /* 0x000000ac00ac7308 */ /* 0x000fe20000000800 */
[----:B------:R-:W-:-:S01]  /*19330*/  FADD.FTZ R13, -R166, R13 ;  /* 0x0000000da60d7221 */ /* 0x000fc20000010100 */
[C-C-:B------:R-:W-:Y:S01]  /*19340*/  FFMA.FTZ R166, R2.reuse, R167, -R181.reuse ;  /* 0x000000a702a67223 */ /* 0x140fe200000108b5 */
[----:B------:R-:W-:-:S01]  /*19350*/  FFMA.FTZ R167, R2, R170, -R181 ;  /* 0x000000aa02a77223 */ /* 0x000fc200000108b5 */
[C-C-:B------:R-:W-:Y:S01]  /*19360*/  FFMA.FTZ R170, R2.reuse, R171, -R181.reuse ;  /* 0x000000ab02aa7223 */ /* 0x140fe200000108b5 */
[C---:B------:R-:W-:Y:S01]  /*19370*/  FMUL.FTZ R13, R2.reuse, R13 ;  /* 0x0000000d020d7220 */ /* 0x040fe20000410000 */
[C-C-:B------:R-:W-:Y:S01]  /*19380*/  FFMA.FTZ R171, R2.reuse, R174, -R181.reuse ;  /* 0x000000ae02ab7223 */ /* 0x140fe200000108b5 */
[----:B------:R-:W-:-:S01]  /*19390*/  FFMA.FTZ R174, R2, R175, -R181 ;  /* 0x000000af02ae7223 */ /* 0x000fc200000108b5 */
[----:B------:R-:W-:Y:S01]  /*193a0*/  MUFU.EX2 R154, R154 ;  /* 0x0000009a009a7308 */ /* 0x000fe20000000800 */
[----:B-1----:R-:W-:-:S01]  /*193b0*/  FFMA.FTZ R175, R168, R4, R11 ;  /* 0x00000004a8af7223 */ /* 0x002fc2000001000b */
[C-C-:B------:R-:W-:Y:S01]  /*193c0*/  FFMA.FTZ R178, R2.reuse, R178, -R181.reuse ;  /* 0x000000b202b27223 */ /* 0x140fe200000108b5 */
[----:B------:R-:W-:-:S01]  /*193d0*/  FFMA.FTZ R179, R2, R179, -R181 ;  /* 0x000000b302b37223 */ /* 0x000fc200000108b5 */
[----:B------:R-:W-:Y:S01]  /*193e0*/  FFMA.FTZ R153, R2, R153, -R181 ;  /* 0x0000009902997223 */ /* 0x000fe200000108b5 */
[----:B------:R-:W-:-:S01]  /*193f0*/  FADD.FTZ R175, R10, R175 ;  /* 0x000000af0aaf7221 */ /* 0x000fc20000010000 */
[----:B------:R-:W-:-:S02]  /*19400*/  FFMA.FTZ R181, R2, R183, -R181 ;  /* 0x000000b702b57223 */ /* 0x000fc400000108b5 */
[----:B------:R-:W0:Y:S01]  /*19410*/  MUFU.EX2 R13, R13 ;  /* 0x0000000d000d7308 */ /* 0x000e220000000800 */
[----:B------:R-:W-:-:S04]  /*19420*/  FADD.FTZ R176, R20, R175 ;  /* 0x000000af14b07221 */ /* 0x000fc80000010000 */
[----:B------:R-:W-:-:S03]  /*19430*/  FADD.FTZ R175, R157, R176 ;  /* 0x000000b09daf7221 */ /* 0x000fc60000010000 */
[----:B------:R-:W1:Y:S01]  /*19440*/  MUFU.EX2 R155, R155 ;  /* 0x0000009b009b7308 */ /* 0x000e620000000800 */
[----:B------:R-:W-:-:S04]  /*19450*/  FADD.FTZ R176, R152, R175 ;  /* 0x000000af98b07221 */ /* 0x000fc80000010000 */
[----:B------:R-:W-:-:S03]  /*19460*/  FADD.FTZ R175, R161, R176 ;  /* 0x000000b0a1af7221 */ /* 0x000fc60000010000 */
[----:B------:R-:W2:Y:S01]  /*19470*/  MUFU.EX2 R7, R7 ;  /* 0x0000000700077308 */ /* 0x000ea20000000800 */
[----:B0-----:R-:W-:-:S01]  /*19480*/  FFMA.FTZ R4, R13, R3, R154 ;  /* 0x000000030d047223 */ /* 0x001fc2000001009a */
[----:B------:R-:W-:-:S04]  /*19490*/  FADD.FTZ R176, R156, R175 ;  /* 0x000000af9cb07221 */ /* 0x000fc80000010000 */
[----:B------:R-:W-:Y:S02]  /*194a0*/  FADD.FTZ R175, R165, R176 ;  /* 0x000000b0a5af7221 */ /* 0x000fe40000010000 */
[----:B------:R-:W0:Y:S01]  /*194b0*/  MUFU.EX2 R159, R159 ;  /* 0x0000009f009f7308 */ /* 0x000e220000000800 */
[----:B-1----:R-:W-:-:S07]  /*194c0*/  FADD.FTZ R4, R155, R4 ;  /* 0x000000049b047221 */ /* 0x002fce0000010000 */
[----:B------:R-:W1:Y:S01]  /*194d0*/  MUFU.EX2 R162, R162 ;  /* 0x000000a200a27308 */ /* 0x000e620000000800 */
[----:B--2---:R-:W-:-:S04]  /*194e0*/  FADD.FTZ R3, R7, R4 ;  /* 0x0000000407037221 */ /* 0x004fc80000010000 */
[----:B------:R-:W-:-:S03]  /*194f0*/  FADD.FTZ R4, R172, R3 ;  /* 0x00000003ac047221 */ /* 0x000fc60000010000 */
        /* <DEDUP_REMOVED lines=33> */
[----:B-1----:R-:W-:-:S04]  /*19710*/  FADD.FTZ R3, R21, R4 ;  /* 0x0000000415037221 */ /* 0x002fc80000010000 */
[----:B------:R-:W-:Y:S01]  /*19720*/  FADD.FTZ R4, R12, R3 ;  /* 0x000000030c047221 */ /* 0x000fe20000010000 */
[----:B--2---:R-:W-:-:S04]  /*19730*/  FADD.FTZ R175, R153, R180 ;  /* 0x000000b499af7221 */ /* 0x004fc80000010000 */
[----:B0-----:R-:W-:Y:S01]  /*19740*/  FADD.FTZ R3, R176, R175 ;  /* 0x000000afb0037221 */ /* 0x001fe20000010000 */
[----:B------:R-:W-:Y:S06]  /*19750*/  @!P0 BRA `(.L_x_1430) ;  /* 0x0000000000048947 */ /* 0x000fec0003800000 */
[----:B------:R-:W-:Y:S01]  /*19760*/  BPT.TRAP 0x1 ;  /* 0x000000040000795c */ /* 0x000fe20000300000 */
.L_x_1430:
[----:B------:R-:W-:Y:S01]  /*19770*/  F2FP.SATFINITE.E4M3.F32.PACK_AB_MERGE_C R20, R157, R20, RZ ;  /* 0x000000149d14723e */ /* 0x000fe200048070ff */
[----:B------:R-:W-:Y:S01]  /*19780*/  FMUL.FTZ R26, R26, R13 ;  /* 0x0000000d1a1a7220 */ /* 0x000fe20000410000 */
        /* <DEDUP_REMOVED lines=8> */
[----:B------:R-:W-:Y:S01]  /*19810*/  F2FP.SATFINITE.E4M3.F32.PACK_AB_MERGE_C R189, R155, R154, R7 ;  /* 0x0000009a9bbd723e */ /* 0x000fe20004807007 */
[----:B------:R-:W-:Y:S01]  /*19820*/  VIADD R7, R21, 0x28460 ;  /* 0x0002846015077836 */ /* 0x000fe20000000000 */
[----:B------:R-:W-:Y:S01]  /*19830*/  F2FP.SATFINITE.E4M3.F32.PACK_AB_MERGE_C R156, R165, R156, RZ ;  /* 0x0000009ca59c723e */ /* 0x000fe200048070ff */
        /* <DEDUP_REMOVED lines=139> */
[----:B------:R-:W-:Y:S02]  /*1a0f0*/  IMAD.MOV.U32 R12, RZ, RZ, R6 ;  /* 0x000000ffff0c7224 */ /* 0x000fe400078e0006 */
[----:B------:R-:W-:Y:S02]  /*1a100*/  IMAD.MOV.U32 R20, RZ, RZ, R194 ;  /* 0x000000ffff147224 */ /* 0x000fe400078e00c2 */
[----:B------:R-:W-:Y:S01]  /*1a110*/  IMAD.MOV.U32 R200, RZ, RZ, R15 ;  /* 0x000000ffffc87224 */ /* 0x000fe200078e000f */
[----:B0-----:R-:W-:Y:S06]  /*1a120*/  @P2 BRA `(.L_x_1431) ;  /* 0xffffffd800cc2947 */ /* 0x001fec000383ffff */
[----:B------:R-:W-:-:S07]  /*1a130*/  IMAD.MOV.U32 R200, RZ, RZ, R15 ;  /* 0x000000ffffc87224 */ /* 0x000fce00078e000f */
.L_x_1412:
[----:B------:R-:W-:Y:S05]  /*1a140*/  WARPSYNC.ALL ;  /* 0x0000000000007948 */ /* 0x000fea0003800000 */
[----:B------:R-:W-:Y:S06]  /*1a150*/  BAR.ARV 0x8, 0x120 ;  /* 0x0204800000007b1d */ /* 0x000fec0000002000 */
[----:B------:R-:W-:Y:S05]  /*1a160*/  @!P0 BRA `(.L_x_1432) ;  /* 0x0000000000048947 */ /* 0x000fea0003800000 */
[----:B------:R-:W-:Y:S01]  /*1a170*/  BPT.TRAP 0x1 ;  /* 0x000000040000795c */ /* 0x000fe20000300000 */
.L_x_1432:
[----:B------:R-:W-:Y:S01]  /*1a180*/  IMAD R5, R200, 0x8, R16 ;  /* 0x00000008c8057824 */ /* 0x000fe200078e0210 */
[----:B------:R-:W-:-:S04]  /*1a190*/  SHF.L.U32 R0, R194, 0x1f, RZ ;  /* 0x0000001fc2007819 */ /* 0x000fc800000006ff */
[----:B------:R0:W1:Y:S01]  /*1a1a0*/  SYNCS.PHASECHK.TRANS64.TRYWAIT P1, [R5+URZ+0x28450], R0 ;  /* 0x02845000050075a7 */ /* 0x000062000802017f */
[----:B------:R-:W-:Y:S05]  /*1a1b0*/  @!P0 BRA `(.L_x_1433) ;  /* 0x0000000000048947 */ /* 0x000fea0003800000 */
[----:B------:R-:W-:Y:S01]  /*1a1c0*/  BPT.TRAP 0x1 ;  /* 0x000000040000795c */ /* 0x000fe20000300000 */
.L_x_1433:
[----:B-1----:R-:W-:Y:S05]  /*1a1d0*/  @P1 BRA `(.L_x_1434) ;  /* 0x0000000000081947 */ /* 0x002fea0003800000 */
[----:B------:R-:W1:Y:S02]  /*1a1e0*/  SYNCS.PHASECHK.TRANS64.TRYWAIT P1, [R5+URZ+0x28450], R0 ;  /* 0x02845000050075a7 */ /* 0x000e64000802017f */
[----:B-1----:R-:W-:Y:S05]  /*1a1f0*/  @!P1 BRA `(.L_x_1435) ;  /* 0x000000c800809947 */ /* 0x002fea0003800000 */
.L_x_1434:
[----:B------:R-:W-:Y:S05]  /*1a200*/  WARPSYNC.ALL ;  /* 0x0000000000007948 */ /* 0x000fea0003800000 */
[----:B------:R-:W-:Y:S01]  /*1a210*/  ULDC.64 UR4, c[0x0][0x9a0] ;  /* 0x0002680000047ab9 */ /* 0x000fe20000000a00 */
[----:B------:R-:W-:Y:S01]  /*1a220*/  VIADD R16, R16, 0x8000 ;  /* 0x0000800010107836 */ /* 0x000fe20000000000 */
[----:B------:R-:W-:Y:S01]  /*1a230*/  ISETP.NE.U32.AND P1, PT, RZ, UR4, PT ;  /* 0x00000004ff007c0c */ /* 0x000fe2000bf25070 */
[----:B------:R-:W-:-:S03]  /*1a240*/  WARPGROUP.ARRIVE ;  /* 0x00000000000079c5 */ /* 0x000fc60000000000 */
[----:B------:R-:W-:Y:S02]  /*1a250*/  ISETP.NE.AND.EX P1, PT, RZ, UR5, PT, P1 ;  /* 0x00000005ff007c0c */ /* 0x000fe4000bf25310 */
[----:B------:R-:W-:-:S04]  /*1a260*/  SHF.R.U32.HI R16, RZ, 0x4, R16 ;  /* 0x00000004ff107819 */ /* 0x000fc80000011610 */
[----:B------:R-:W-:-:S04]  /*1a270*/  LOP3.LUT R16, R16, 0x3fff, RZ, 0xc0, !PT ;  /* 0x00003fff10107812 */ /* 0x000fc800078ec0ff */
[----:B------:R-:W-:-:S03]  /*1a280*/  LOP3.LUT R15, R16, 0x10000, RZ, 0xfc, !PT ;  /* 0x00010000100f7812 */ /* 0x000fc600078efcff */
[----:B------:R-:W0:Y:S01]  /*1a290*/  @P1 LDC.64 R10, c[0x0][0x9c8] ;  /* 0x00027200ff0a1b82 */ /* 0x000e220000000a00 */
[----:B------:R-:W-:Y:S01]  /*1a2a0*/  @P1 SHF.R.S32.HI R7, RZ, 0x1f, R207 ;  /* 0x0000001fff071819 */ /* 0x000fe200000114cf */
[----:B------:R-:W-:Y:S02]  /*1a2b0*/  IMAD R14, R200, 0x400, R15 ;  /* 0x00000400c80e7824 */ /* 0x000fe400078e020f */
[----:B------:R-:W-:-:S03]  /*1a2c0*/  IMAD.MOV.U32 R15, RZ, RZ, -0x7fffffe0 ;  /* 0x80000020ff0f7424 */ /* 0x000fc600078e00ff */
[----:B------:R-:W-:Y:S01]  /*1a2d0*/  R2UR UR6, R14 ;  /* 0x000000000e0672ca */ /* 0x000fe200000e0000 */
[----:B------:R-:W2:Y:S01]  /*1a2e0*/  @P1 LDC.64 R12, c[0x0][0x9d0] ;  /* 0x00027400ff0c1b82 */ /* 0x000ea20000000a00 */
[----:B------:R-:W-:-:S13]  /*1a2f0*/  R2UR UR7, R15 ;  /* 0x000000000f0772ca */ /* 0x000fda00000e0000 */
[----:B------:R-:W-:Y:S01]  /*1a300*/  QGMMA.64x256x32.F32.E4M3.E4M3 R24, R188, gdesc[UR4], R24, gsb0 ;  /* 0x03e00004bc187df3 */ /* 0x000fe20008000818 */
[----:B01----:R-:W-:Y:S01]  /*1a310*/  @P1 IMAD R0, R7, R10, RZ ;  /* 0x0000000a07001224 */ /* 0x003fe200078e02ff */
[----:B------:R-:W-:-:S03]  /*1a320*/  @P1 SHF.R.S32.HI R7, RZ, 0x1f, R206 ;  /* 0x0000001fff071819 */ /* 0x000fc600000114ce */
[C---:B------:R-:W-:Y:S02]  /*1a330*/  @P1 IMAD R9, R207.reuse, R11, R0 ;  /* 0x0000000bcf091224 */ /* 0x040fe400078e0200 */
[----:B------:R-:W-:-:S04]  /*1a340*/  @P1 IMAD.WIDE.U32 R10, R207, R10, RZ ;  /* 0x0000000acf0a1225 */ /* 0x000fc800078e00ff */
[----:B--2---:R-:W-:Y:S01]  /*1a350*/  @P1 IMAD R7, R7, R12, RZ ;  /* 0x0000000c07071224 */ /* 0x004fe200078e02ff */
[----:B------:R-:W-:-:S03]  /*1a360*/  @P1 IADD3 R11, R11, R9, RZ ;  /* 0x000000090b0b1210 */ /* 0x000fc60007ffe0ff */
[C---:B------:R-:W-:Y:S02]  /*1a370*/  @P1 IMAD R7, R206.reuse, R13, R7 ;  /* 0x0000000dce071224 */ /* 0x040fe400078e0207 */
[----:B------:R-:W-:-:S04]  /*1a380*/  @P1 IMAD.WIDE.U32 R12, R206, R12, R10 ;  /* 0x0000000cce0c1225 */ /* 0x000fc800078e000a */
[----:B------:R-:W-:Y:S01]  /*1a390*/  @P1 IMAD.IADD R7, R13, 0x1, R7 ;  /* 0x000000010d071824 */ /* 0x000fe200078e0207 */
[----:B------:R-:W-:Y:S01]  /*1a3a0*/  @P1 LEA R10, P2, R12, UR4, 0x2 ;  /* 0x000000040c0a1c11 */ /* 0x000fe2000f8410ff */
[----:B------:R-:W-:-:S03]  /*1a3b0*/  IMAD.MOV.U32 R13, RZ, RZ, 0x3f800000 ;  /* 0x3f800000ff0d7424 */ /* 0x000fc600078e00ff */
[----:B------:R-:W-:-:S05]  /*1a3c0*/  @P1 LEA.HI.X R11, R12, UR5, R7, 0x2, P2 ;  /* 0x000000050c0b1c11 */ /* 0x000fca00090f1407 */
[----:B------:R0:W2:Y:S01]  /*1a3d0*/  @P1 LDG.E R13, desc[UR46][R10.64] ;  /* 0x0000002e0a0d1981 */ /* 0x0000a2000c1e1900 */
[----:B------:R-:W-:Y:S02]  /*1a3e0*/  VIADD R14, R14, 0x2 ;  /* 0x000000020e0e7836 */ /* 0x000fe40000000000 */
[----:B------:R-:W-:-:S03]  /*1a3f0*/  IMAD.MOV.U32 R15, RZ, RZ, -0x7fffffe0 ;  /* 0x80000020ff0f7424 */ /* 0x000fc600078e00ff */
[----:B------:R-:W-:Y:S02]  /*1a400*/  R2UR UR6, R14 ;  /* 0x000000000e0672ca */ /* 0x000fe400000e0000 */
[----:B------:R-:W-:Y:S01]  /*1a410*/  R2UR UR7, R15 ;  /* 0x000000000f0772ca */ /* 0x000fe200000e0000 */
[----:B------:R-:W1:Y:S04]  /*1a420*/  SHFL.BFLY PT, R7, R4, 0x2, 0x1f ;  /* 0x0c401f0004077f89 */ /* 0x000e6800000e0000 */
[----:B------:R-:W3:Y:S01]  /*1a430*/  SHFL.BFLY PT, R12, R3, 0x2, 0x1f ;  /* 0x0c401f00030c7f89 */ /* 0x000ee200000e0000 */
[----:B-1----:R-:W-:-:S01]  /*1a440*/  FADD.FTZ R7, R7, R4 ;  /* 0x0000000407077221 */ /* 0x002fc20000010000 */
[----:B---3--:R-:W-:-:S04]  /*1a450*/  FADD.FTZ R12, R12, R3 ;  /* 0x000000030c0c7221 */ /* 0x008fc80000010000 */
[----:B------:R-:W1:Y:S04]  /*1a460*/  SHFL.BFLY PT, R0, R7, 0x1, 0x1f ;  /* 0x0c201f0007007f89 */ /* 0x000e6800000e0000 */
[----:B------:R-:W3:Y:S01]  /*1a470*/  SHFL.BFLY PT, R9, R12, 0x1, 0x1f ;  /* 0x0c201f000c097f89 */ /* 0x000ee200000e0000 */
[----:B------:R-:W-:Y:S02]  /*1a480*/  IMAD.MOV.U32 R4, RZ, RZ, RZ ;  /* 0x000000ffff047224 */ /* 0x000fe400078e00ff */
[----:B-1----:R-:W-:Y:S01]  /*1a490*/  FADD.FTZ R14, R7, R0 ;  /* 0x00000000070e7221 */ /* 0x002fe20000010000 */
        /* <DEDUP_REMOVED lines=8> */
[----:B0-----:R-:W-:-:S06]  /*1a520*/  IMAD.MOV.U32 R10, RZ, RZ, RZ ;  /* 0x000000ffff0a7224 */ /* 0x001fcc00078e00ff */
[----:B------:R-:W0:Y:S01]  /*1a530*/  @P2 MUFU.LG2 R9, R16 ;  /* 0x0000001000092308 */ /* 0x000e220000000c00 */
[----:B------:R-:W-:Y:S02]  /*1a540*/  WARPGROUP.DEPBAR.LE gsb0, 0x0 ;  /* 0x00008000000079c5 */ /* 0x000fe40000010000 */
[----:B------:R-:W-:-:S06]  /*1a550*/  WARPGROUP.ARRIVE ;  /* 0x00000000000079c5 */ /* 0x000fcc0000000000 */
[----:B------:R-:W-:Y:S01]  /*1a560*/  QGMMA.64x256x32.F32.E4M3.E4M3 R24, R184, gdesc[UR4], R24, gsb0 ;  /* 0x03e00004b8187df3 */ /* 0x000fe20008000818 */
[----:B------:R-:W1:Y:S08]  /*1a570*/  @P3 MUFU.LG2 R11, R20 ;  /* 0x00000014000b3308 */ /* 0x000e700000000c00 */
[----:B------:R-:W3:Y:S01]  /*1a580*/  @P1 MUFU.RCP R10, R15 ;  /* 0x0000000f000a1308 */ /* 0x000ee20000001000 */
[C---:B------:R-:W-:Y:S01]  /*1a590*/  @P2 FMUL.FTZ R7, R2.reuse, 0.69314718246459960938 ;  /* 0x3f31721802072820 */ /* 0x040fe20000410000 */
[----:B------:R-:W-:Y:S01]  /*1a5a0*/  @P3 FMUL.FTZ R12, R2, 0.69314718246459960938 ;  /* 0x3f317218020c3820 */ /* 0x000fe20000410000 */
[----:B0-----:R-:W-:Y:S01]  /*1a5b0*/  @P2 FMUL.FTZ R2, R9, 0.69314718246459960938 ;  /* 0x3f31721809022820 */ /* 0x001fe20000410000 */
[----:B------:R-:W-:-:S02]  /*1a5c0*/  IMAD.MOV.U32 R0, RZ, RZ, -0x800000 ;  /* 0xff800000ff007424 */ /* 0x000fc400078e00ff */
[----:B------:R-:W-:Y:S02]  /*1a5d0*/  IMAD.MOV.U32 R3, RZ, RZ, -0x800000 ;  /* 0xff800000ff037424 */ /* 0x000fe400078e00ff */
[----:B------:R-:W-:Y:S01]  /*1a5e0*/  @P2 FFMA.FTZ R0, R7, R6, R2 ;  /* 0x0000000607002223 */ /* 0x000fe20000010002 */
[----:B-1----:R-:W-:-:S04]  /*1a5f0*/  @P3 FMUL.FTZ R11, R11, 0.69314718246459960938 ;  /* 0x3f3172180b0b3820 */ /* 0x002fc80000410000 */
[----:B------:R-:W-:Y:S01]  /*1a600*/  @P3 FFMA.FTZ R3, R12, R8, R11 ;  /* 0x000000080c033223 */ /* 0x000fe2000001000b */
[-C--:B--2---:R-:W-:Y:S01]  /*1a610*/  FMUL.FTZ R2, R4, R13.reuse ;  /* 0x0000000d04027220 */ /* 0x084fe20000410000 */
[----:B---3--:R-:W-:Y:S01]  /*1a620*/  FMUL.FTZ R13, R10, R13 ;  /* 0x0000000d0a0d7220 */ /* 0x008fe20000410000 */
[----:B------:R-:W-:Y:S02]  /*1a630*/  WARPGROUP.DEPBAR.LE gsb0, 0x0 ;  /* 0x00008000000079c5 */ /* 0x000fe40000010000 */
[----:B------:R-:W-:Y:S05]  /*1a640*/  @!P0 BRA `(.L_x_1436) ;  /* 0x0000000000048947 */ /* 0x000fea0003800000 */
[----:B------:R-:W-:Y:S01]  /*1a650*/  BPT.TRAP 0x1 ;  /* 0x000000040000795c */ /* 0x000fe20000300000 */
.L_x_1436:
[----:B------:R-:W-:Y:S02]  /*1a660*/  VIADD R16, R5, 0x28460 ;  /* 0x0002846005107836 */ /* 0x000fe40000000000 */
[-C--:B------:R-:W-:Y:S01]  /*1a670*/  FMUL.FTZ R4, R29, R2.reuse ;  /* 0x000000021d047220 */ /* 0x080fe20000410000 */
[----:B------:R-:W-:Y:S02]  /*1a680*/  IMAD.U32 R5, RZ, RZ, UR42 ;  /* 0x0000002aff057e24 */ /* 0x000fe4000f8e00ff */
[-C--:B------:R-:W-:Y:S01]  /*1a690*/  FMUL.FTZ R29, R76, R2.reuse ;  /* 0x000000024c1d7220 */ /* 0x080fe20000410000 */
[----:B------:R-:W-:Y:S01]  /*1a6a0*/  FMUL.FTZ R76, R125, R2 ;  /* 0x000000027d4c7220 */ /* 0x000fe20000410000 */
[-C--:B------:R-:W-:Y:S01]  /*1a6b0*/  FMUL.FTZ R125, R38, R13.reuse ;  /* 0x0000000d267d7220 */ /* 0x080fe20000410000 */
[-C--:B------:R-:W-:Y:S01]  /*1a6c0*/  FMUL.FTZ R38, R47, R13.reuse ;  /* 0x0000000d2f267220 */ /* 0x080fe20000410000 */
[----:B------:R-:W-:Y:S01]  /*1a6d0*/  PRMT R16, R5, 0x654, R16 ;  /* 0x0000065405107816 */ /* 0x000fe20000000010 */
[-C--:B------:R-:W-:Y:S01]  /*1a6e0*/  FMUL.FTZ R47, R54, R13.reuse ;  /* 0x0000000d362f7220 */ /* 0x080fe20000410000 */
[-C--:B------:R-:W-:Y:S01]  /*1a6f0*/  FMUL.FTZ R54, R63, R13.reuse ;  /* 0x0000000d3f367220 */ /* 0x080fe20000410000 */
[----:B------:R-:W-:Y:S01]  /*1a700*/  FMUL.FTZ R63, R70, R13 ;  /* 0x0000000d463f7220 */ /* 0x000fe20000410000 */
[----:B------:R0:W-:Y:S01]  /*1a710*/  SYNCS.ARRIVE.TRANS64.RED.A1T0 RZ, [R16+URZ], RZ ;  /* 0x000000ff10ff79a7 */ /* 0x0001e2000810043f */
[----:B------:R-:W-:-:S02]  /*1a720*/  VIADD R200, R200, 0x1 ;  /* 0x00000001c8c87836 */ /* 0x000fc40000000000 */
[-C--:B------:R-:W-:Y:S01]  /*1a730*/  FMUL.FTZ R70, R79, R13.reuse ;  /* 0x0000000d4f467220 */ /* 0x080fe20000410000 */
[-C--:B------:R-:W-:Y:S01]  /*1a740*/  FMUL.FTZ R79, R86, R13.reuse ;  /* 0x0000000d564f7220 */ /* 0x080fe20000410000 */
[-C--:B------:R-:W-:Y:S01]  /*1a750*/  FMUL.FTZ R86, R87, R13.reuse ;  /* 0x0000000d57567220 */ /* 0x080fe20000410000 */
[-C--:B------:R-:W-:Y:S01]  /*1a760*/  FMUL.FTZ R87, R94, R13.reuse ;  /* 0x0000000d5e577220 */ /* 0x080fe20000410000 */
[-C--:B------:R-:W-:Y:S01]  /*1a770*/  FMUL.FTZ R21, R68, R2.reuse ;  /* 0x0000000244157220 */ /* 0x080fe20000410000 */
[-C--:B------:R-:W-:Y:S01]  /*1a780*/  FMUL.FTZ R94, R95, R13.reuse ;  /* 0x0000000d5f5e7220 */ /* 0x080fe20000410000 */
[----:B------:R-:W-:Y:S01]  /*1a790*/  ISETP.NE.AND P1, PT, R200, 0x2, PT ;  /* 0x00000002c800780c */ /* 0x000fe20003f25270 */
        /* <DEDUP_REMOVED lines=13> */
[----:B------:R-:W-:Y:S01]  /*1a870*/  SEL R27, RZ, 0x1, P1 ;  /* 0x00000001ff1b7807 */ /* 0x000fe20000800000 */
        /* <DEDUP_REMOVED lines=102> */
[----:B------:R-:W-:Y:S01]  /*1aee0*/  LOP3.LUT R194, R194, R27, RZ, 0x3c, !PT ;  /* 0x0000001bc2c27212 */ /* 0x000fe200078e3cff */
[----:B------:R-:W-:Y:S01]  /*1aef0*/  UIADD3 UR43, UR43, 0x1, URZ ;  /* 0x000000012b2b7890 */ /* 0x000fe2000fffe03f */
[----:B0-----:R-:W-:-:S11]  /*1af00*/  SEL R200, R200, RZ, P1 ;  /* 0x000000ffc8c87207 */ /* 0x001fd60000800000 */
.L_x_1284:
[----:B------:R-:W-:Y:S05]  /*1af10*/  WARPSYNC.ALL ;  /* 0x0000000000007948 */ /* 0x000fea0003800000 */
[----:B------:R-:W0:Y:S08]  /*1af20*/  S2UR UR42, SR_CgaCtaId ;  /* 0x00000000002a79c3 */ /* 0x000e300000008800 */
[----:B------:R-:W-:Y:S06]  /*1af30*/  BAR.SYNC.DEFER_BLOCKING 0x5, 0x180 ;  /* 0x0146000000007b1d */ /* 0x000fec0000010000 */
[----:B------:R-:W-:Y:S01]  /*1af40*/  UMOV UR4, 0x400 ;  /* 0x0000040000047882 */ /* 0x000fe20000000000 */
[----:B------:R-:W-:Y:S01]  /*1af50*/  BSSY B0, `(.L_x_1437) ;  /* 0x000034c000007945 */ /* 0x000fe20003800000 */
[----:B0-----:R-:W-:-:S06]  /*1af60*/  ULEA UR4, UR42, UR4, 0x18 ;  /* 0x000000042a047291 */ /* 0x001fcc000f8ec03f */
[----:B------:R-:W-:-:S05]  /*1af70*/  IMAD.U32 R16, RZ, RZ, UR4 ;  /* 0x00000004ff107e24 */ /* 0x000fca000f8e00ff */
[----:B------:R0:W1:Y:S01]  /*1af80*/  LDS.128 R204, [R16+0x284d0] ;  /* 0x0284d00010cc7984 */ /* 0x0000620000000c00 */
[----:B------:R-:W-:Y:S06]  /*1af90*/  BAR.ARV 0x4, 0x180 ;  /* 0x0106000000007b1d */ /* 0x000fec0000002000 */
[----:B------:R-:W-:Y:S05]  /*1afa0*/  @P0 BRA `(.L_x_1438) ;  /* 0x0000002800580947 */ /* 0x000fea0003800000 */
[----:B------:R-:W2:Y:S01]  /*1afb0*/  S2R R140, SR_TID.X ;  /* 0x00000000008c7919 */ /* 0x000ea20000002100 */
[----:B------:R-:W-:Y:S01]  /*1afc0*/  ULDC.64 UR4, c[0x4][0x110] ;  /* 0x0100440000047ab9 */ /* 0x000fe20000000a00 */
[----:B------:R-:W3:Y:S01]  /*1afd0*/  S2R R13, SR_SWINHI ;  /* 0x00000000000d7919 */ /* 0x000ee20000002f00 */
[----:B------:R-:W-:Y:S02]  /*1afe0*/  F2FP.BF16.F32.PACK_AB R56, R77, R112 ;  /* 0x000000704d38723e */ /* 0x000fe400000010ff */
[----:B------:R-:W-:Y:S02]  /*1aff0*/  F2FP.BF16.F32.PACK_AB R121, R76, R121 ;  /* 0x000000794c79723e */ /* 0x000fe400000010ff */
[----:B------:R-:W-:Y:S02]  /*1b000*/  F2FP.BF16.F32.PACK_AB R71, R71, R74 ;  /* 0x0000004a4747723e */ /* 0x000fe400000010ff */
[----:B------:R-:W-:Y:S02]  /*1b010*/  F2FP.BF16.F32.PACK_AB R70, R70, R75 ;  /* 0x0000004b4646723e */ /* 0x000fe400000010ff */
[----:B------:R-:W-:Y:S01]  /*1b020*/  F2FP.BF16.F32.PACK_AB R5, R5, R24 ;  /* 0x000000180505723e */ /* 0x000fe200000010ff */
[----:B--2---:R-:W-:-:S05]  /*1b030*/  IMAD.SHL.U32 R2, R140, 0x4, RZ ;  /* 0x000000048c027824 */ /* 0x004fca00078e00ff */
[----:B------:R-:W-:Y:S02]  /*1b040*/  LOP3.LUT R2, R2, 0xc, RZ, 0xc0, !PT ;  /* 0x0000000c02027812 */ /* 0x000fe400078ec0ff */
[----:B------:R-:W-:Y:S02]  /*1b050*/  MOV R76, R16 ;  /* 0x00000010004c7202 */ /* 0x000fe40000000f00 */
[----:B---3--:R-:W-:Y:S02]  /*1b060*/  MOV R77, R13 ;  /* 0x0000000d004d7202 */ /* 0x008fe40000000f00 */
[----:B------:R-:W-:Y:S01]  /*1b070*/  IADD3 R26, P0, R2, UR4, RZ ;  /* 0x00000004021a7c10 */ /* 0x000fe2000ff1e0ff */
[----:B------:R-:W-:-:S04]  /*1b080*/  IMAD.WIDE R74, R235, 0x2, R76 ;  /* 0x00000002eb4a7825 */ /* 0x000fc800078e024c */
[----:B-----5:R-:W-:Y:S01]  /*1b090*/  IMAD.X R27, RZ, RZ, UR5, P0 ;  /* 0x00000005ff1b7e24 */ /* 0x020fe200080e06ff */
[----:B------:R-:W-:Y:S02]  /*1b0a0*/  F2FP.BF16.F32.PACK_AB R24, R11, R48 ;  /* 0x000000300b18723e */ /* 0x000fe400000010ff */
[----:B------:R-:W-:Y:S02]  /*1b0b0*/  F2FP.BF16.F32.PACK_AB R78, R117, R116 ;  /* 0x00000074754e723e */ /* 0x000fe400000010ff */
[----:B------:R2:W5:Y:S01]  /*1b0c0*/  LDG.E.CONSTANT R2, desc[UR46][R26.64] ;  /* 0x0000002e1a027981 */ /* 0x000562000c1e9900 */
[----:B------:R-:W-:Y:S01]  /*1b0d0*/  F2FP.BF16.F32.PACK_AB R34, R125, R34 ;  /* 0x000000227d22723e */ /* 0x000fe200000010ff */
[----:B------:R-:W-:Y:S01]  /*1b0e0*/  UMOV UR4, 0xffffffff ;  /* 0xffffffff00047882 */ /* 0x000fe20000000000 */
[----:B------:R-:W-:Y:S02]  /*1b0f0*/  F2FP.BF16.F32.PACK_AB R11, R46, R51 ;  /* 0x000000332e0b723e */ /* 0x000fe400000010ff */
[----:B------:R-:W-:-:S02]  /*1b100*/  F2FP.BF16.F32.PACK_AB R105, R60, R105 ;  /* 0x000000693c69723e */ /* 0x000fc400000010ff */
[----:B------:R-:W-:Y:S02]  /*1b110*/  F2FP.BF16.F32.PACK_AB R117, R86, R83 ;  /* 0x000000535675723e */ /* 0x000fe400000010ff */
[----:B------:R-:W-:Y:S02]  /*1b120*/  F2FP.BF16.F32.PACK_AB R51, R44, R89 ;  /* 0x000000592c33723e */ /* 0x000fe400000010ff */
[----:B--2---:R-:W-:Y:S02]  /*1b130*/  F2FP.BF16.F32.PACK_AB R26, R87, R90 ;  /* 0x0000005a571a723e */ /* 0x004fe400000010ff */
[----:B------:R-:W-:Y:S02]  /*1b140*/  F2FP.BF16.F32.PACK_AB R125, R94, R91 ;  /* 0x0000005b5e7d723e */ /* 0x000fe400000010ff */
[----:B------:R-:W-:Y:S02]  /*1b150*/  F2FP.BF16.F32.PACK_AB R60, R85, R120 ;  /* 0x00000078553c723e */ /* 0x000fe400000010ff */
[----:B------:R-:W-:-:S02]  /*1b160*/  IADD3 R85, P3, R74, 0xc060, RZ ;  /* 0x0000c0604a557810 */ /* 0x000fc40007f7e0ff */
[C---:B------:R-:W-:Y:S02]  /*1b170*/  IADD3 R83, P2, R74.reuse, 0xc040, RZ ;  /* 0x0000c0404a537810 */ /* 0x040fe40007f5e0ff */
[C---:B------:R-:W-:Y:S02]  /*1b180*/  IADD3 R91, P1, R74.reuse, 0xc020, RZ ;  /* 0x0000c0204a5b7810 */ /* 0x040fe40007f3e0ff */
[C---:B------:R-:W-:Y:S02]  /*1b190*/  IADD3 R89, P5, R74.reuse, 0xc000, RZ ;  /* 0x0000c0004a597810 */ /* 0x040fe40007fbe0ff */
[----:B------:R-:W-:Y:S02]  /*1b1a0*/  IADD3 R87, P4, R74, 0x8060, RZ ;  /* 0x000080604a577810 */ /* 0x000fe40007f9e0ff */
[----:B------:R-:W-:Y:S02]  /*1b1b0*/  F2FP.BF16.F32.PACK_AB R33, R6, R33 ;  /* 0x000000210621723e */ /* 0x000fe400000010ff */
[----:B------:R-:W-:-:S02]  /*1b1c0*/  F2FP.BF16.F32.PACK_AB R49, R10, R49 ;  /* 0x000000310a31723e */ /* 0x000fc400000010ff */
[----:B------:R-:W-:Y:S02]  /*1b1d0*/  F2FP.BF16.F32.PACK_AB R10, R79, R82 ;  /* 0x000000524f0a723e */ /* 0x000fe400000010ff */
[----:B------:R-:W-:Y:S02]  /*1b1e0*/  F2FP.BF16.F32.PACK_AB R6, R45, R88 ;  /* 0x000000582d06723e */ /* 0x000fe400000010ff */
[----:B------:R-:W-:Y:S02]  /*1b1f0*/  F2FP.BF16.F32.PACK_AB R129, R84, R129 ;  /* 0x000000815481723e */ /* 0x000fe400000010ff */
[----:B------:R-:W-:Y:S02]  /*1b200*/  LOP3.LUT R84, R85, 0x380, RZ, 0xc0, !PT ;  /* 0x0000038055547812 */ /* 0x000fe400078ec0ff */
[----:B------:R-:W-:Y:S02]  /*1b210*/  LOP3.LUT R82, R83, 0x380, RZ, 0xc0, !PT ;  /* 0x0000038053527812 */ /* 0x000fe400078ec0ff */
[----:B------:R-:W-:-:S02]  /*1b220*/  LOP3.LUT R90, R91, 0x380, RZ, 0xc0, !PT ;  /* 0x000003805b5a7812 */ /* 0x000fc400078ec0ff */
[----:B------:R-:W-:Y:S02]  /*1b230*/  LOP3.LUT R88, R89, 0x380, RZ, 0xc0, !PT ;  /* 0x0000038059587812 */ /* 0x000fe400078ec0ff */
[----:B------:R-:W-:Y:S02]  /*1b240*/  LOP3.LUT R86, R87, 0x380, RZ, 0xc0, !PT ;  /* 0x0000038057567812 */ /* 0x000fe400078ec0ff */
[----:B------:R-:W-:Y:S02]  /*1b250*/  SHF.R.U64 R84, R84, 0x3, RZ ;  /* 0x0000000354547819 */ /* 0x000fe400000012ff */
[----:B------:R-:W-:Y:S02]  /*1b260*/  SHF.R.U64 R82, R82, 0x3, RZ ;  /* 0x0000000352527819 */ /* 0x000fe400000012ff */
[----:B------:R-:W-:Y:S02]  /*1b270*/  SHF.R.U64 R90, R90, 0x3, RZ ;  /* 0x000000035a5a7819 */ /* 0x000fe400000012ff */
[----:B------:R-:W-:-:S02]  /*1b280*/  SHF.R.U64 R88, R88, 0x3, RZ ;  /* 0x0000000358587819 */ /* 0x000fc400000012ff */
[----:B------:R-:W-:Y:S02]  /*1b290*/  SHF.R.U64 R86, R86, 0x3, RZ ;  /* 0x0000000356567819 */ /* 0x000fe400000012ff */
        /* <DEDUP_REMOVED lines=10> */
[----:B------:R-:W-:-:S02]  /*1b340*/  F2FP.BF16.F32.PACK_AB R50, R47, R50 ;  /* 0x000000322f32723e */ /* 0x000fc400000010ff */
[----:B------:R-:W-:Y:S02]  /*1b350*/  F2FP.BF16.F32.PACK_AB R58, R55, R58 ;  /* 0x0000003a373a723e */ /* 0x000fe400000010ff */
[----:B------:R-:W-:Y:S02]  /*1b360*/  F2FP.BF16.F32.PACK_AB R66, R63, R66 ;  /* 0x000000423f42723e */ /* 0x000fe400000010ff */
[----:B------:R-:W-:Y:S02]  /*1b370*/  F2FP.BF16.F32.PACK_AB R48, R53, R96 ;  /* 0x000000603530723e */ /* 0x000fe400000010ff */
[----:B------:R-:W-:Y:S02]  /*1b380*/  F2FP.BF16.F32.PACK_AB R104, R69, R104 ;  /* 0x000000684568723e */ /* 0x000fe400000010ff */
[C---:B------:R-:W-:Y:S02]  /*1b390*/  IADD3 R69, P3, R74.reuse, 0x8040, RZ ;  /* 0x000080404a457810 */ /* 0x040fe40007f7e0ff */
[----:B------:R-:W-:-:S02]  /*1b3a0*/  IADD3 R63, P2, R74, 0x8020, RZ ;  /* 0x000080204a3f7810 */ /* 0x000fc40007f5e0ff */
[C---:B------:R-:W-:Y:S02]  /*1b3b0*/  IADD3 R55, P1, R74.reuse, 0x8000, RZ ;  /* 0x000080004a377810 */ /* 0x040fe40007f3e0ff */
[C---:B------:R-:W-:Y:S02]  /*1b3c0*/  IADD3 R53, P5, R74.reuse, 0x4060, RZ ;  /* 0x000040604a357810 */ /* 0x040fe40007fbe0ff */
[----:B------:R-:W-:Y:S02]  /*1b3d0*/  IADD3 R47, P4, R74, 0x4040, RZ ;  /* 0x000040404a2f7810 */ /* 0x000fe40007f9e0ff */
[----:B------:R-:W-:Y:S02]  /*1b3e0*/  F2FP.BF16.F32.PACK_AB R12, R15, R12 ;  /* 0x0000000c0f0c723e */ /* 0x000fe400000010ff */
[----:B------:R-:W-:Y:S02]  /*1b3f0*/  F2FP.BF16.F32.PACK_AB R15, R54, R59 ;  /* 0x0000003b360f723e */ /* 0x000fe400000010ff */
[----:B------:R-:W-:-:S02]  /*1b400*/  F2FP.BF16.F32.PACK_AB R67, R62, R67 ;  /* 0x000000433e43723e */ /* 0x000fc400000010ff */
[----:B------:R-:W-:Y:S02]  /*1b410*/  F2FP.BF16.F32.PACK_AB R59, R52, R97 ;  /* 0x00000061343b723e */ /* 0x000fe400000010ff */
[----:B------:R-:W-:Y:S02]  /*1b420*/  F2FP.BF16.F32.PACK_AB R113, R68, R113 ;  /* 0x000000714471723e */ /* 0x000fe400000010ff */
[----:B------:R-:W-:Y:S02]  /*1b430*/  LOP3.LUT R68, R69, 0x380, RZ, 0xc0, !PT ;  /* 0x0000038045447812 */ /* 0x000fe400078ec0ff */
[----:B------:R-:W-:Y:S02]  /*1b440*/  LOP3.LUT R62, R63, 0x380, RZ, 0xc0, !PT ;  /* 0x000003803f3e7812 */ /* 0x000fe400078ec0ff */
[----:B------:R-:W-:Y:S02]  /*1b450*/  LOP3.LUT R54, R55, 0x380, RZ, 0xc0, !PT ;  /* 0x0000038037367812 */ /* 0x000fe400078ec0ff */
[----:B------:R-:W-:-:S02]  /*1b460*/  LOP3.LUT R52, R53, 0x380, RZ, 0xc0, !PT ;  /* 0x0000038035347812 */ /* 0x000fc400078ec0ff */
[----:B------:R-:W-:Y:S02]  /*1b470*/  LOP3.LUT R46, R47, 0x380, RZ, 0xc0, !PT ;  /* 0x000003802f2e7812 */ /* 0x000fe400078ec0ff */
[----:B------:R-:W-:Y:S02]  /*1b480*/  SHF.R.U64 R68, R68, 0x3, RZ ;  /* 0x0000000344447819 */ /* 0x000fe400000012ff */
[----:B------:R-:W-:Y:S02]  /*1b490*/  SHF.R.U64 R62, R62, 0x3, RZ ;  /* 0x000000033e3e7819 */ /* 0x000fe400000012ff */
[----:B------:R-:W-:Y:S02]  /*1b4a0*/  SHF.R.U64 R54, R54, 0x3, RZ ;  /* 0x0000000336367819 */ /* 0x000fe400000012ff */
[----:B------:R-:W-:Y:S02]  /*1b4b0*/  SHF.R.U64 R52, R52, 0x3, RZ ;  /* 0x0000000334347819 */ /* 0x000fe400000012ff */
[----:B------:R-:W-:-:S02]  /*1b4c0*/  SHF.R.U64 R46, R46, 0x3, RZ ;  /* 0x000000032e2e7819 */ /* 0x000fc400000012ff */
[----:B------:R-:W-:Y:S02]  /*1b4d0*/  F2FP.BF16.F32.PACK_AB R41, R8, R41 ;  /* 0x000000290829723e */ /* 0x000fe400000010ff */
[----:B------:R-:W-:Y:S02]  /*1b4e0*/  LOP3.LUT P0, R8, R140, 0x3, RZ, 0xc0, !PT ;  /* 0x000000038c087812 */ /* 0x000fe4000780c0ff */
        /* <DEDUP_REMOVED lines=13> */
[----:B------:R-:W-:Y:S02]  /*1b5c0*/  IADD3.X R63, RZ, R75, RZ, P2, !PT ;  /* 0x0000004bff3f7210 */ /* 0x000fe400017fe4ff */
[----:B------:R-:W-:Y:S02]  /*1b5d0*/  F2FP.BF16.F32.PACK_AB R4, R4, R25 ;  /* 0x000000190404723e */ /* 0x000fe400000010ff */
[----:B------:R-:W-:-:S02]  /*1b5e0*/  ISETP.EQ.OR P0, PT, R8, 0x3, !P0 ;  /* 0x000000030800780c */ /* 0x000fc40004702670 */
[C---:B------:R-:W-:Y:S02]  /*1b5f0*/  IADD3 R45, P3, R74.reuse, 0x4020, RZ ;  /* 0x000040204a2d7810 */ /* 0x040fe40007f7e0ff */
[C---:B------:R-:W-:Y:S02]  /*1b600*/  IADD3 R39, P2, R74.reuse, 0x4000, RZ ;  /* 0x000040004a277810 */ /* 0x040fe40007f5e0ff */
[C---:B------:R-:W-:Y:S02]  /*1b610*/  IADD3 R37, P1, R74.reuse, 0x60, RZ ;  /* 0x000000604a257810 */ /* 0x040fe40007f3e0ff */
[C---:B------:R-:W-:Y:S02]  /*1b620*/  IADD3 R29, P5, R74.reuse, 0x40, RZ ;  /* 0x000000404a1d7810 */ /* 0x040fe40007fbe0ff */
[----:B------:R-:W-:Y:S02]  /*1b630*/  IADD3 R21, P4, R74, 0x20, RZ ;  /* 0x000000204a157810 */ /* 0x000fe40007f9e0ff */
        /* <DEDUP_REMOVED lines=8> */
[----:B------:R-:W-:Y:S02]  /*1b6c0*/  LOP3.LUT R44, R45, 0x380, RZ, 0xc0, !PT ;  /* 0x000003802d2c7812 */ /* 0x000fe400078ec0ff */
[----:B------:R-:W-:Y:S02]  /*1b6d0*/  LOP3.LUT R38, R39, 0x380, RZ, 0xc0, !PT ;  /* 0x0000038027267812 */ /* 0x000fe400078ec0ff */
[----:B------:R-:W-:Y:S02]  /*1b6e0*/  LOP3.LUT R36, R37, 0x380, RZ, 0xc0, !PT ;  /* 0x0000038025247812 */ /* 0x000fe400078ec0ff */
[----:B------:R-:W-:Y:S02]  /*1b6f0*/  LOP3.LUT R28, R29, 0x380, RZ, 0xc0, !PT ;  /* 0x000003801d1c7812 */ /* 0x000fe400078ec0ff */
[----:B------:R-:W-:-:S02]  /*1b700*/  LOP3.LUT R20, R21, 0x380, RZ, 0xc0, !PT ;  /* 0x0000038015147812 */ /* 0x000fc400078ec0ff */
[----:B------:R-:W-:Y:S02]  /*1b710*/  SEL R4, R4, R5, P0 ;  /* 0x0000000504047207 */ /* 0x000fe40000000000 */
[----:B------:R-:W-:Y:S02]  /*1b720*/  LOP3.LUT R5, R74, 0x380, RZ, 0xc0, !PT ;  /* 0x000003804a057812 */ /* 0x000fe400078ec0ff */
[----:B------:R-:W-:Y:S02]  /*1b730*/  SHF.R.U64 R44, R44, 0x3, RZ ;  /* 0x000000032c2c7819 */ /* 0x000fe400000012ff */
[----:B------:R-:W-:Y:S02]  /*1b740*/  SHF.R.U64 R38, R38, 0x3, RZ ;  /* 0x0000000326267819 */ /* 0x000fe400000012ff */
[----:B------:R-:W-:Y:S02]  /*1b750*/  SHF.R.U64 R36, R36, 0x3, RZ ;  /* 0x0000000324247819 */ /* 0x000fe400000012ff */
[----:B------:R-:W-:-:S02]  /*1b760*/  SHF.R.U64 R28, R28, 0x3, RZ ;  /* 0x000000031c1c7819 */ /* 0x000fc400000012ff */
[----:B------:R-:W-:Y:S02]  /*1b770*/  SHF.R.U64 R20, R20, 0x3, RZ ;  /* 0x0000000314147819 */ /* 0x000fe400000012ff */
        /* <DEDUP_REMOVED lines=11> */
[----:B------:R-:W-:-:S02]  /*1b830*/  LOP3.LUT R74, R5, R74, RZ, 0x3c, !PT ;  /* 0x0000004a054a7212 */ /* 0x000fc400078e3cff */
        /* <DEDUP_REMOVED lines=9> */
[----:B------:R-:W-:Y:S02]  /*1b8d0*/  MOV R79, R88 ;  /* 0x00000058004f7202 */ /* 0x000fe40000000f00 */
[----:B------:R-:W-:Y:S02]  /*1b8e0*/  MOV R99, R86 ;  /* 0x0000005600637202 */ /* 0x000fe40000000f00 */
        /* <DEDUP_REMOVED lines=25> */
[----:B------:R-:W-:Y:S01]  /*1ba80*/  MOV R73, R20 ;  /* 0x0000001400497202 */ /* 0x000fe20000000f00 */
        /* <DEDUP_REMOVED lines=8> */
[----:B-----5:R-:W-:Y:S01]  /*1bb10*/  SHFL.IDX PT, R25, R25, R2, 0x1c1f ;  /* 0x001c1f0219197589 */ /* 0x020fe200000e0000 */
[----:B------:R-:W-:Y:S02]  /*1bb20*/  SEL R36, R35, R72, P0 ;  /* 0x0000004823247207 */ /* 0x000fe40000000000 */
[----:B------:R-:W-:Y:S01]  /*1bb30*/  SEL R35, R80, R43, P0 ;  /* 0x0000002b50237207 */ /* 0x000fe20000000000 */
[----:B------:R-:W-:Y:S01]  /*1bb40*/  SHFL.IDX PT, R38, R33, R2, 0x1c1f ;  /* 0x001c1f0221267589 */ /* 0x000fe200000e0000 */
[----:B------:R-:W-:Y:S02]  /*1bb50*/  SEL R40, R43, R80, P0 ;  /* 0x000000502b287207 */ /* 0x000fe40000000000 */
[----:B------:R-:W-:Y:S02]  /*1bb60*/  SEL R37, R6, R51, P0 ;  /* 0x0000003306257207 */ /* 0x000fe40000000000 */
[----:B------:R-:W-:-:S02]  /*1bb70*/  SEL R44, R51, R6, P0 ;  /* 0x00000006332c7207 */ /* 0x000fc40000000000 */
[----:B------:R-:W-:Y:S01]  /*1bb80*/  SEL R49, R101, R92, P0 ;  /* 0x0000005c65317207 */ /* 0x000fe20000000000 */
[----:B------:R-:W-:Y:S01]  /*1bb90*/  SHFL.IDX PT, R46, R37, R2, 0x1c1f ;  /* 0x001c1f02252e7589 */ /* 0x000fe200000e0000 */
[----:B------:R-:W-:Y:S02]  /*1bba0*/  SEL R68, R92, R101, P0 ;  /* 0x000000655c447207 */ /* 0x000fe40000000000 */
[----:B------:R-:W-:Y:S01]  /*1bbb0*/  SEL R29, R12, R61, P0 ;  /* 0x0000003d0c1d7207 */ /* 0x000fe20000000000 */
[----:B------:R-:W-:Y:S01]  /*1bbc0*/  SHFL.IDX PT, R6, R13, R2, 0x1c1f ;  /* 0x001c1f020d067589 */ /* 0x000fe200000e0000 */
[----:B------:R-:W-:Y:S02]  /*1bbd0*/  SEL R31, R64, R65, P0 ;  /* 0x00000041401f7207 */ /* 0x000fe40000000000 */
[----:B------:R-:W-:Y:S02]  /*1bbe0*/  SEL R32, R65, R64, P0 ;  /* 0x0000004041207207 */ /* 0x000fe40000000000 */
[----:B------:R-:W-:-:S02]  /*1bbf0*/  SEL R39, R48, R59, P0 ;  /* 0x0000003b30277207 */ /* 0x000fc40000000000 */
        /* <DEDUP_REMOVED lines=26> */
[----:B------:R-:W-:Y:S01]  /*1bda0*/  SEL R65, R71, R70, P0 ;  /* 0x0000004647417207 */ /* 0x000fe20000000000 */
[----:B------:R-:W-:Y:S01]  /*1bdb0*/  SHFL.IDX PT, R66, R47, R2, 0x1c1f ;  /* 0x001c1f022f427589 */ /* 0x000fe200000e0000 */
[----:B------:R-:W-:Y:S02]  /*1bdc0*/  SEL R90, R70, R71, P0 ;  /* 0x00000047465a7207 */ /* 0x000fe40000000000 */
[----:B------:R-:W-:Y:S01]  /*1bdd0*/  SEL R106, R107, R106, P0 ;  /* 0x0000006a6b6a7207 */ /* 0x000fe20000000000 */
[----:B------:R-:W-:Y:S01]  /*1bde0*/  SHFL.IDX PT, R70, R49, R2, 0x1c1f ;  /* 0x001c1f0231467589 */ /* 0x000fe200000e0000 */
[----:B------:R-:W-:Y:S02]  /*1bdf0*/  LOP3.LUT R7, R2, 0x2, RZ, 0x3c, !PT ;  /* 0x0000000202077812 */ /* 0x000fe400078e3cff */
        /* <DEDUP_REMOVED lines=13> */
[----:B------:R-:W2:Y:S01]  /*1bed0*/  SHFL.IDX PT, R9, R4, R7, 0x1c1f ;  /* 0x001c1f0704097589 */ /* 0x000ea200000e0000 */
        /* <DEDUP_REMOVED lines=8> */
[----:B------:R-:W3:Y:S01]  /*1bf60*/  SHFL.IDX PT, R27, R24, R7, 0x1c1f ;  /* 0x001c1f07181b7589 */ /* 0x000ee200000e0000 */
[----:B------:R-:W-:Y:S02]  /*1bf70*/  SEL R109, R114, R139, P0 ;  /* 0x0000008b726d7207 */ /* 0x000fe40000000000 */
[----:B------:R-:W-:Y:S01]  /*1bf80*/  SEL R108, R115, R108, P0 ;  /* 0x0000006c736c7207 */ /* 0x000fe20000000000 */
[----:B------:R-:W4:Y:S01]  /*1bf90*/  SHFL.IDX PT, R29, R28, R7, 0x1c1f ;  /* 0x001c1f071c1d7589 */ /* 0x000f2200000e0000 */
[----:B------:R-:W-:Y:S02]  /*1bfa0*/  SEL R110, R123, R110, P0 ;  /* 0x0000006e7b6e7207 */ /* 0x000fe40000000000 */
[----:B------:R-:W-:Y:S01]  /*1bfb0*/  SEL R112, R131, R112, P0 ;  /* 0x0000007083707207 */ /* 0x000fe20000000000 */
[----:B------:R-:W0:Y:S01]  /*1bfc0*/  SHFL.IDX PT, R31, R32, R7, 0x1c1f ;  /* 0x001c1f07201f7589 */ /* 0x000e2200000e0000 */
[----:B------:R-:W-:-:S02]  /*1bfd0*/  SEL R114, R139, R114, P0 ;  /* 0x000000728b727207 */ /* 0x000fc40000000000 */
[----:B------:R-:W-:Y:S01]  /*1bfe0*/  SEL R75, R141, R134, P0 ;  /* 0x000000868d4b7207 */ /* 0x000fe20000000000 */
[----:B------:R-:W1:Y:S01]  /*1bff0*/  SHFL.IDX PT, R33, R36, R7, 0x1c1f ;  /* 0x001c1f0724217589 */ /* 0x000e6200000e0000 */
[----:B------:R-:W-:Y:S02]  /*1c000*/  SEL R5, R134, R141, P0 ;  /* 0x0000008d86057207 */ /* 0x000fe40000000000 */
[----:B--2---:R-:W-:Y:S01]  /*1c010*/  SEL R4, R6, R9, P0 ;  /* 0x0000000906047207 */ /* 0x004fe20000000000 */
[----:B------:R-:W2:Y:S01]  /*1c020*/  SHFL.IDX PT, R35, R40, R7, 0x1c1f ;  /* 0x001c1f0728237589 */ /* 0x000ea200000e0000 */
[----:B------:R-:W-:-:S03]  /*1c030*/  SEL R6, R9, R6, P0 ;  /* 0x0000000609067207 */ /* 0x000fc60000000000 */
[----:B------:R-:W2:Y:S04]  /*1c040*/  SHFL.IDX PT, R37, R44, R7, 0x1c1f ;  /* 0x001c1f072c257589 */ /* 0x000ea800000e0000 */
[----:B------:R-:W2:Y:S01]  /*1c050*/  SHFL.IDX PT, R39, R48, R7, 0x1c1f ;  /* 0x001c1f0730277589 */ /* 0x000ea200000e0000 */
[----:B---3--:R-:W-:Y:S02]  /*1c060*/  SEL R24, R26, R27, P0 ;  /* 0x0000001b1a187207 */ /* 0x008fe40000000000 */
[----:B------:R-:W-:Y:S01]  /*1c070*/  SEL R26, R27, R26, P0 ;  /* 0x0000001a1b1a7207 */ /* 0x000fe20000000000 */
[----:B------:R-:W3:Y:S01]  /*1c080*/  SHFL.IDX PT, R41, R52, R7, 0x1c1f ;  /* 0x001c1f0734297589 */ /* 0x000ee200000e0000 */
[----:B----4-:R-:W-:Y:S02]  /*1c090*/  SEL R28, R30, R29, P0 ;  /* 0x0000001d1e1c7207 */ /* 0x010fe40000000000 */
[----:B------:R-:W-:Y:S01]  /*1c0a0*/  SEL R30, R29, R30, P0 ;  /* 0x0000001e1d1e7207 */ /* 0x000fe20000000000 */
[----:B------:R-:W4:Y:S01]  /*1c0b0*/  SHFL.IDX PT, R43, R56, R7, 0x1c1f ;  /* 0x001c1f07382b7589 */ /* 0x000f2200000e0000 */
[----:B0-----:R-:W-:-:S02]  /*1c0c0*/  SEL R32, R34, R31, P0 ;  /* 0x0000001f22207207 */ /* 0x001fc40000000000 */
[----:B------:R-:W-:Y:S01]  /*1c0d0*/  SEL R34, R31, R34, P0 ;  /* 0x000000221f227207 */ /* 0x000fe20000000000 */
[----:B------:R-:W0:Y:S01]  /*1c0e0*/  SHFL.IDX PT, R45, R60, R7, 0x1c1f ;  /* 0x001c1f073c2d7589 */ /* 0x000e2200000e0000 */
[----:B-1----:R-:W-:Y:S02]  /*1c0f0*/  SEL R36, R38, R33, P0 ;  /* 0x0000002126247207 */ /* 0x002fe40000000000 */
[----:B------:R-:W-:Y:S01]  /*1c100*/  SEL R38, R33, R38, P0 ;  /* 0x0000002621267207 */ /* 0x000fe20000000000 */
[----:B------:R-:W1:Y:S01]  /*1c110*/  SHFL.IDX PT, R47, R64, R7, 0x1c1f ;  /* 0x001c1f07402f7589 */ /* 0x000e6200000e0000 */
[----:B--2---:R-:W-:Y:S02]  /*1c120*/  SEL R40, R42, R35, P0 ;  /* 0x000000232a287207 */ /* 0x004fe40000000000 */
[----:B------:R-:W-:Y:S01]  /*1c130*/  SEL R42, R35, R42, P0 ;  /* 0x0000002a232a7207 */ /* 0x000fe20000000000 */
[----:B------:R-:W2:Y:S01]  /*1c140*/  SHFL.IDX PT, R49, R68, R7, 0x1c1f ;  /* 0x001c1f0744317589 */ /* 0x000ea200000e0000 */
[----:B------:R-:W-:-:S02]  /*1c150*/  SEL R44, R46, R37, P0 ;  /* 0x000000252e2c7207 */ /* 0x000fc40000000000 */
[----:B------:R-:W-:Y:S01]  /*1c160*/  SEL R46, R37, R46, P0 ;  /* 0x0000002e252e7207 */ /* 0x000fe20000000000 */
[----:B------:R-:W2:Y:S01]  /*1c170*/  SHFL.IDX PT, R51, R72, R7, 0x1c1f ;  /* 0x001c1f0748337589 */ /* 0x000ea200000e0000 */
[----:B------:R-:W-:Y:S02]  /*1c180*/  SEL R48, R50, R39, P0 ;  /* 0x0000002732307207 */ /* 0x000fe40000000000 */
[----:B------:R-:W-:Y:S01]  /*1c190*/  SEL R50, R39, R50, P0 ;  /* 0x0000003227327207 */ /* 0x000fe20000000000 */
[----:B------:R-:W-:Y:S01]  /*1c1a0*/  SHFL.IDX PT, R10, R21, R2, 0x1c1f ;  /* 0x001c1f02150a7589 */ /* 0x000fe200000e0000 */
[----:B---3--:R-:W-:Y:S02]  /*1c1b0*/  SEL R52, R54, R41, P0 ;  /* 0x0000002936347207 */ /* 0x008fe40000000000 */
[----:B------:R-:W-:Y:S01]  /*1c1c0*/  SEL R54, R41, R54, P0 ;  /* 0x0000003629367207 */ /* 0x000fe20000000000 */
[----:B------:R-:W3:Y:S01]  /*1c1d0*/  SHFL.IDX PT, R20, R20, R7, 0x1c1f ;  /* 0x001c1f0714147589 */ /* 0x000ee200000e0000 */
[----:B----4-:R-:W-:-:S02]  /*1c1e0*/  SEL R56, R58, R43, P0 ;  /* 0x0000002b3a387207 */ /* 0x010fc40000000000 */
[----:B------:R-:W-:Y:S01]  /*1c1f0*/  SEL R58, R43, R58, P0 ;  /* 0x0000003a2b3a7207 */ /* 0x000fe20000000000 */
[----:B------:R-:W-:Y:S01]  /*1c200*/  SHFL.IDX PT, R57, R57, R2, 0x1c1f ;  /* 0x001c1f0239397589 */ /* 0x000fe200000e0000 */
[----:B0-----:R-:W-:Y:S02]  /*1c210*/  SEL R60, R62, R45, P0 ;  /* 0x0000002d3e3c7207 */ /* 0x001fe40000000000 */
[----:B------:R-:W-:Y:S01]  /*1c220*/  SEL R62, R45, R62, P0 ;  /* 0x0000003e2d3e7207 */ /* 0x000fe20000000000 */
[----:B------:R-:W-:Y:S01]  /*1c230*/  SHFL.IDX PT, R59, R59, R2, 0x1c1f ;  /* 0x001c1f023b3b7589 */ /* 0x000fe200000e0000 */
[----:B-1----:R-:W-:Y:S02]  /*1c240*/  SEL R64, R66, R47, P0 ;  /* 0x0000002f42407207 */ /* 0x002fe40000000000 */
[----:B------:R-:W-:Y:S01]  /*1c250*/  SEL R66, R47, R66, P0 ;  /* 0x000000422f427207 */ /* 0x000fe20000000000 */
[----:B------:R-:W-:Y:S01]  /*1c260*/  SHFL.IDX PT, R61, R61, R2, 0x1c1f ;  /* 0x001c1f023d3d7589 */ /* 0x000fe200000e0000 */
[----:B--2---:R-:W-:-:S02]  /*1c270*/  SEL R68, R70, R49, P0 ;  /* 0x0000003146447207 */ /* 0x004fc40000000000 */
[----:B------:R-:W-:Y:S01]  /*1c280*/  SEL R70, R49, R70, P0 ;  /* 0x0000004631467207 */ /* 0x000fe20000000000 */
[----:B------:R-:W-:Y:S01]  /*1c290*/  SHFL.IDX PT, R65, R65, R2, 0x1c1f ;  /* 0x001c1f0241417589 */ /* 0x000fe200000e0000 */
[----:B------:R-:W-:Y:S02]  /*1c2a0*/  SEL R72, R74, R51, P0 ;  /* 0x000000334a487207 */ /* 0x000fe40000000000 */
[----:B------:R-:W-:Y:S01]  /*1c2b0*/  SEL R74, R51, R74, P0 ;  /* 0x0000004a334a7207 */ /* 0x000fe20000000000 */
[----:B------:R-:W-:Y:S04]  /*1c2c0*/  SHFL.IDX PT, R67, R67, R2, 0x1c1f ;  /* 0x001c1f0243437589 */ /* 0x000fe800000e0000 */
[----:B------:R-:W-:Y:S01]  /*1c2d0*/  SHFL.IDX PT, R69, R69, R2, 0x1c1f ;  /* 0x001c1f0245457589 */ /* 0x000fe200000e0000 */
[----:B---3--:R-:W-:-:S02]  /*1c2e0*/  SEL R12, R25, R20, P0 ;  /* 0x00000014190c7207 */ /* 0x008fc40000000000 */
[----:B------:R-:W-:Y:S01]  /*1c2f0*/  SEL R14, R20, R25, P0 ;  /* 0x00000019140e7207 */ /* 0x000fe20000000000 */
[----:B------:R-:W-:Y:S01]  /*1c300*/  SHFL.IDX PT, R71, R71, R2, 0x1c1f ;  /* 0x001c1f0247477589 */ /* 0x000fe200000e0000 */
[----:B------:R-:W-:-:S03]  /*1c310*/  IMAD.MOV.U32 R20, RZ, RZ, RZ ;  /* 0x000000ffff147224 */ /* 0x000fc600078e00ff */
[----:B------:R-:W0:Y:S04]  /*1c320*/  SHFL.IDX PT, R21, R8, R7, 0x1c1f ;  /* 0x001c1f0708157589 */ /* 0x000e2800000e0000 */
[----:B------:R-:W-:Y:S04]  /*1c330*/  SHFL.IDX PT, R78, R78, R7, 0x1c1f ;  /* 0x001c1f074e4e7589 */ /* 0x000fe800000e0000 */
[----:B------:R-:W1:Y:S04]  /*1c340*/  SHFL.IDX PT, R80, R80, R7, 0x1c1f ;  /* 0x001c1f0750507589 */ /* 0x000e6800000e0000 */
[----:B------:R-:W2:Y:S04]  /*1c350*/  SHFL.IDX PT, R82, R82, R7, 0x1c1f ;  /* 0x001c1f0752527589 */ /* 0x000ea800000e0000 */
[----:B------:R-:W3:Y:S04]  /*1c360*/  SHFL.IDX PT, R84, R84, R7, 0x1c1f ;  /* 0x001c1f0754547589 */ /* 0x000ee800000e0000 */
[----:B------:R-:W4:Y:S04]  /*1c370*/  SHFL.IDX PT, R86, R86, R7, 0x1c1f ;  /* 0x001c1f0756567589 */ /* 0x000f2800000e0000 */
[----:B------:R-:W4:Y:S01]  /*1c380*/  SHFL.IDX PT, R88, R88, R7, 0x1c1f ;  /* 0x001c1f0758587589 */ /* 0x000f2200000e0000 */
[----:B0-----:R-:W-:-:S02]  /*1c390*/  SEL R8, R10, R21, P0 ;  /* 0x000000150a087207 */ /* 0x001fc40000000000 */
[----:B------:R-:W-:Y:S01]  /*1c3a0*/  SEL R10, R21, R10, P0 ;  /* 0x0000000a150a7207 */ /* 0x000fe20000000000 */
[----:B------:R-:W0:Y:S04]  /*1c3b0*/  SHFL.IDX PT, R90, R90, R7, 0x1c1f ;  /* 0x001c1f075a5a7589 */ /* 0x000e2800000e0000 */
[----:B------:R-:W0:Y:S01]  /*1c3c0*/  SHFL.IDX PT, R92, R92, R7, 0x1c1f ;  /* 0x001c1f075c5c7589 */ /* 0x000e2200000e0000 */
[----:B-1----:R-:W-:Y:S02]  /*1c3d0*/  SEL R9, R55, R80, P0 ;  /* 0x0000005037097207 */ /* 0x002fe40000000000 */
[----:B------:R-:W-:Y:S01]  /*1c3e0*/  SEL R11, R80, R55, P0 ;  /* 0x00000037500b7207 */ /* 0x000fe20000000000 */
[----:B------:R-:W1:Y:S01]  /*1c3f0*/  SHFL.IDX PT, R102, R102, R7, 0x1c1f ;  /* 0x001c1f0766667589 */ /* 0x000e6200000e0000 */
[----:B--2---:R-:W-:-:S02]  /*1c400*/  SEL R13, R57, R82, P0 ;  /* 0x00000052390d7207 */ /* 0x004fc40000000000 */
[----:B------:R-:W-:Y:S01]  /*1c410*/  SEL R15, R82, R57, P0 ;  /* 0x00000039520f7207 */ /* 0x000fe20000000000 */
[----:B------:R-:W2:Y:S01]  /*1c420*/  SHFL.IDX PT, R104, R104, R7, 0x1c1f ;  /* 0x001c1f0768687589 */ /* 0x000ea200000e0000 */
[----:B---3--:R-:W-:Y:S02]  /*1c430*/  SEL R25, R59, R84, P0 ;  /* 0x000000543b197207 */ /* 0x008fe40000000000 */
[----:B------:R-:W-:Y:S01]  /*1c440*/  SEL R27, R84, R59, P0 ;  /* 0x0000003b541b7207 */ /* 0x000fe20000000000 */
[----:B------:R-:W-:Y:S01]  /*1c450*/  SHFL.IDX PT, R103, R103, R2, 0x1c1f ;  /* 0x001c1f0267677589 */ /* 0x000fe200000e0000 */
[----:B----4-:R-:W-:Y:S02]  /*1c460*/  SEL R29, R61, R86, P0 ;  /* 0x000000563d1d7207 */ /* 0x010fe40000000000 */
[----:B------:R-:W-:Y:S01]  /*1c470*/  SEL R31, R86, R61, P0 ;  /* 0x0000003d561f7207 */ /* 0x000fe20000000000 */
[----:B------:R-:W-:Y:S01]  /*1c480*/  SHFL.IDX PT, R105, R105, R2, 0x1c1f ;  /* 0x001c1f0269697589 */ /* 0x000fe200000e0000 */
[----:B------:R-:W-:-:S02]  /*1c490*/  SEL R33, R63, R88, P0 ;  /* 0x000000583f217207 */ /* 0x000fc40000000000 */
[----:B------:R-:W-:Y:S01]  /*1c4a0*/  SEL R35, R88, R63, P0 ;  /* 0x0000003f58237207 */ /* 0x000fe20000000000 */
[----:B------:R-:W-:Y:S01]  /*1c4b0*/  SHFL.IDX PT, R107, R107, R2, 0x1c1f ;  /* 0x001c1f026b6b7589 */ /* 0x000fe200000e0000 */
[----:B0-----:R-:W-:Y:S02]  /*1c4c0*/  SEL R37, R65, R90, P0 ;  /* 0x0000005a41257207 */ /* 0x001fe40000000000 */
[----:B------:R-:W-:Y:S01]  /*1c4d0*/  SEL R39, R90, R65, P0 ;  /* 0x000000415a277207 */ /* 0x000fe20000000000 */
[----:B------:R-:W-:Y:S01]  /*1c4e0*/  SHFL.IDX PT, R109, R109, R2, 0x1c1f ;  /* 0x001c1f026d6d7589 */ /* 0x000fe200000e0000 */
[----:B------:R-:W-:Y:S02]  /*1c4f0*/  SEL R41, R67, R92, P0 ;  /* 0x0000005c43297207 */ /* 0x000fe40000000000 */
[----:B------:R-:W-:Y:S01]  /*1c500*/  SEL R43, R92, R67, P0 ;  /* 0x000000435c2b7207 */ /* 0x000fe20000000000 */
[----:B------:R-:W0:Y:S01]  /*1c510*/  SHFL.IDX PT, R106, R106, R7, 0x1c1f ;  /* 0x001c1f076a6a7589 */ /* 0x000e2200000e0000 */
[----:B-1----:R-:W-:-:S02]  /*1c520*/  SEL R45, R69, R102, P0 ;  /* 0x00000066452d7207 */ /* 0x002fc40000000000 */
[----:B------:R-:W-:Y:S01]  /*1c530*/  SEL R47, R102, R69, P0 ;  /* 0x00000045662f7207 */ /* 0x000fe20000000000 */
[----:B------:R-:W1:Y:S01]  /*1c540*/  SHFL.IDX PT, R108, R108, R7, 0x1c1f ;  /* 0x001c1f076c6c7589 */ /* 0x000e6200000e0000 */
[----:B--2---:R-:W-:Y:S02]  /*1c550*/  SEL R49, R71, R104, P0 ;  /* 0x0000006847317207 */ /* 0x004fe40000000000 */
[----:B------:R-:W-:Y:S01]  /*1c560*/  SEL R51, R104, R71, P0 ;  /* 0x0000004768337207 */ /* 0x000fe20000000000 */
[----:B------:R-:W2:Y:S04]  /*1c570*/  SHFL.IDX PT, R110, R110, R7, 0x1c1f ;  /* 0x001c1f076e6e7589 */ /* 0x000ea800000e0000 */
[----:B------:R-:W3:Y:S04]  /*1c580*/  SHFL.IDX PT, R112, R112, R7, 0x1c1f ;  /* 0x001c1f0770707589 */ /* 0x000ee800000e0000 */
[----:B------:R-:W4:Y:S04]  /*1c590*/  SHFL.IDX PT, R114, R114, R7, 0x1c1f ;  /* 0x001c1f0772727589 */ /* 0x000f2800000e0000 */
[----:B------:R-:W4:Y:S04]  /*1c5a0*/  SHFL.IDX PT, R75, R75, R2, 0x1c1f ;  /* 0x001c1f024b4b7589 */ /* 0x000f2800000e0000 */
[----:B------:R2:W4:Y:S01]  /*1c5b0*/  SHFL.IDX PT, R2, R5, R7, 0x1c1f ;  /* 0x001c1f0705027589 */ /* 0x00052200000e0000 */
[----:B0-----:R-:W-:-:S02]  /*1c5c0*/  SEL R55, R106, R101, P0 ;  /* 0x000000656a377207 */ /* 0x001fc40000000000 */
[----:B-1----:R-:W-:Y:S02]  /*1c5d0*/  SEL R57, R103, R108, P0 ;  /* 0x0000006c67397207 */ /* 0x002fe40000000000 */
[----:B------:R-:W-:Y:S02]  /*1c5e0*/  SEL R59, R108, R103, P0 ;  /* 0x000000676c3b7207 */ /* 0x000fe40000000000 */
[----:B--2---:R-:W-:Y:S02]  /*1c5f0*/  SEL R61, R105, R110, P0 ;  /* 0x0000006e693d7207 */ /* 0x004fe40000000000 */
[----:B------:R-:W-:Y:S02]  /*1c600*/  SEL R5, R53, R78, P0 ;  /* 0x0000004e35057207 */ /* 0x000fe40000000000 */
[----:B------:R-:W-:Y:S02]  /*1c610*/  SEL R7, R78, R53, P0 ;  /* 0x000000354e077207 */ /* 0x000fe40000000000 */
[----:B------:R-:W-:-:S02]  /*1c620*/  SEL R53, R101, R106, P0 ;  /* 0x0000006a65357207 */ /* 0x000fc40000000000 */
[----:B------:R-:W-:Y:S02]  /*1c630*/  SEL R63, R110, R105, P0 ;  /* 0x000000696e3f7207 */ /* 0x000fe40000000000 */
[----:B---3--:R-:W-:Y:S02]  /*1c640*/  SEL R65, R107, R112, P0 ;  /* 0x000000706b417207 */ /* 0x008fe40000000000 */
[----:B------:R-:W-:Y:S02]  /*1c650*/  SEL R67, R112, R107, P0 ;  /* 0x0000006b70437207 */ /* 0x000fe40000000000 */
[----:B----4-:R-:W-:Y:S02]  /*1c660*/  SEL R69, R109, R114, P0 ;  /* 0x000000726d457207 */ /* 0x010fe40000000000 */
[----:B------:R-:W-:-:S07]  /*1c670*/  SEL R71, R114, R109, P0 ;  /* 0x0000006d72477207 */ /* 0x000fce0000000000 */
.L_x_1771:
[----:B------:R-:W-:Y:S05]  /*1c680*/  WARPSYNC.ALL ;  /* 0x0000000000007948 */ /* 0x000fea0003800000 */
[----:B------:R-:W-:Y:S06]  /*1c690*/  BAR.SYNC.DEFER_BLOCKING 0x1, 0x100 ;  /* 0x0044000000007b1d */ /* 0x000fec0000010000 */
[----:B------:R-:W-:-:S02]  /*1c6a0*/  ULDC.64 UR4, c[0x0][0xbd8] ;  /* 0x0002f60000047ab9 */ /* 0x000fc40000000a00 */
[----:B------:R-:W0:Y:S01]  /*1c6b0*/  LDC.64 R102, c[0x0][0xbd8] ;  /* 0x0002f600ff667b82 */ /* 0x000e220000000a00 */
[----:B------:R-:W-:-:S04]  /*1c6c0*/  ISETP.NE.U32.AND P1, PT, RZ, UR4, PT ;  /* 0x00000004ff007c0c */ /* 0x000fc8000bf25070 */
[----:B------:R-:W-:Y:S01]  /*1c6d0*/  ISETP.NE.AND.EX P1, PT, RZ, UR5, PT, P1 ;  /* 0x00000005ff007c0c */ /* 0x000fe2000bf25310 */
[----:B------:R-:W-:Y:S01]  /*1c6e0*/  ULDC.64 UR4, c[0x0][0xbe0] ;  /* 0x0002f80000047ab9 */ /* 0x000fe20000000a00 */
[----:B------:R-:W-:Y:S04]  /*1c6f0*/  STSM.16.M88.4 [R100], R4 ;  /* 0x0000000464007844 */ /* 0x000fe80000000200 */
[----:B------:R1:W-:Y:S01]  /*1c700*/  STSM.16.M88.4 [R73], R8 ;  /* 0x0000000849007844 */ /* 0x0003e20000000200 */
[----:B0-----:R-:W-:-:S03]  /*1c710*/  IMAD.WIDE R102, R219, 0x4, R102 ;  /* 0x00000004db667825 */ /* 0x001fc600078e0266 */
[----:B------:R-:W-:Y:S04]  /*1c720*/  STSM.16.M88.4 [R87], R12 ;  /* 0x0000000c57007844 */ /* 0x000fe80000000200 */
[----:B------:R-:W-:Y:S04]  /*1c730*/  STSM.16.M88.4 [R89], R24 ;  /* 0x0000001859007844 */ /* 0x000fe80000000200 */
[----:B------:R-:W-:Y:S01]  /*1c740*/  STSM.16.M88.4 [R91], R28 ;  /* 0x0000001c5b007844 */ /* 0x000fe20000000200 */
[----:B-1----:R-:W-:-:S03]  /*1c750*/  SEL R73, R75, R2, P0 ;  /* 0x000000024b497207 */ /* 0x002fc60000000000 */
[----:B------:R-:W-:Y:S01]  /*1c760*/  STSM.16.M88.4 [R93], R32 ;  /* 0x000000205d007844 */ /* 0x000fe20000000200 */
[----:B------:R-:W-:Y:S02]  /*1c770*/  SEL R75, R2, R75, P0 ;  /* 0x0000004b024b7207 */ /* 0x000fe40000000000 */
[----:B------:R-:W-:Y:S01]  /*1c780*/  ISETP.NE.U32.AND P0, PT, RZ, UR4, PT ;  /* 0x00000004ff007c0c */ /* 0x000fe2000bf05070 */
[----:B------:R-:W-:Y:S03]  /*1c790*/  STSM.16.M88.4 [R94], R36 ;  /* 0x000000245e007844 */ /* 0x000fe60000000200 */
[----:B------:R-:W-:Y:S01]  /*1c7a0*/  ISETP.NE.AND.EX P0, PT, RZ, UR5, PT, P0 ;  /* 0x00000005ff007c0c */ /* 0x000fe2000bf05300 */
[----:B------:R-:W-:Y:S04]  /*1c7b0*/  STSM.16.M88.4 [R95], R40 ;  /* 0x000000285f007844 */ /* 0x000fe80000000200 */
[----:B------:R-:W-:Y:S04]  /*1c7c0*/  STSM.16.M88.4 [R96], R44 ;  /* 0x0000002c60007844 */ /* 0x000fe80000000200 */
[----:B------:R-:W-:Y:S04]  /*1c7d0*/  STSM.16.M88.4 [R97], R48 ;  /* 0x0000003061007844 */ /* 0x000fe80000000200 */
[----:B------:R-:W-:Y:S01]  /*1c7e0*/  STSM.16.M88.4 [R98], R52 ;  /* 0x0000003462007844 */ /* 0x000fe20000000200 */
[----:B------:R-:W0:Y:S03]  /*1c7f0*/  @P0 LDC.64 R4, c[0x0][0xbe0] ;  /* 0x0002f800ff040b82 */ /* 0x000e260000000a00 */
[----:B------:R-:W-:Y:S04]  /*1c800*/  STSM.16.M88.4 [R99], R56 ;  /* 0x0000003863007844 */ /* 0x000fe80000000200 */
[----:B------:R1:W-:Y:S04]  /*1c810*/  STSM.16.M88.4 [R79], R60 ;  /* 0x0000003c4f007844 */ /* 0x0003e80000000200 */
[----:B------:R2:W-:Y:S04]  /*1c820*/  STSM.16.M88.4 [R81], R64 ;  /* 0x0000004051007844 */ /* 0x0005e80000000200 */
[----:B------:R2:W-:Y:S04]  /*1c830*/  STSM.16.M88.4 [R83], R68 ;  /* 0x0000004453007844 */ /* 0x0005e80000000200 */
[----:B------:R2:W-:Y:S01]  /*1c840*/  STSM.16.M88.4 [R85], R72 ;  /* 0x0000004855007844 */ /* 0x0005e20000000200 */
[----:B------:R-:W-:Y:S01]  /*1c850*/  BAR.SYNC.DEFER_BLOCKING 0x1, 0x100 ;  /* 0x0044000000007b1d */ /* 0x000fe20000010000 */
[----:B0-----:R-:W-:-:S05]  /*1c860*/  @P0 IMAD.WIDE R4, R219, 0x4, R4 ;  /* 0x00000004db040825 */ /* 0x001fca00078e0204 */
[----:B------:R-:W-:Y:S02]  /*1c870*/  ULDC UR4, c[0x0][0xa88] ;  /* 0x0002a20000047ab9 */ /* 0x000fe40000000800 */
[----:B-1----:R-:W-:Y:S01]  /*1c880*/  IMAD.U32 R79, RZ, RZ, UR4 ;  /* 0x00000004ff4f7e24 */ /* 0x002fe2000f8e00ff */
[----:B------:R2:W5:Y:S01]  /*1c890*/  @P1 LDG.E R20, desc[UR46][R102.64] ;  /* 0x0000002e66141981 */ /* 0x000562000c1e1900 */
[----:B------:R-:W-:-:S04]  /*1c8a0*/  IMAD R7, R18, 0x40, R22 ;  /* 0x0000004012077824 */ /* 0x000fc800078e0216 */
[----:B------:R2:W5:Y:S01]  /*1c8b0*/  @P0 LDG.E R79, desc[UR46][R4.64] ;  /* 0x0000002e044f0981 */ /* 0x000562000c1e1900 */
[----:B------:R-:W-:-:S03]  /*1c8c0*/  IMAD.WIDE R76, R7, 0x2, R76 ;  /* 0x00000002074c7825 */ /* 0x000fc600078e024c */
[----:B------:R-:W-:Y:S01]  /*1c8d0*/  IADD3 R9, P4, R76, 0x1000, RZ ;  /* 0x000010004c097810 */ /* 0x000fe20007f9e0ff */
[----:B------:R-:W-:-:S12]  /*1c8e0*/  @P0 BRA `(.L_x_1440) ;  /* 0x0000000000100947 */ /* 0x000fd80003800000 */
[----:B------:R-:W-:Y:S05]  /*1c8f0*/  @!P1 BRA `(.L_x_1440) ;  /* 0x00000000000c9947 */ /* 0x000fea0003800000 */
[----:B------:R-:W3:Y:S04]  /*1c900*/  LDG.E R2, desc[UR46][R102.64] ;  /* 0x0000002e66027981 */ /* 0x000ee8000c1e1900 */
[----:B-----5:R-:W3:Y:S02]  /*1c910*/  LDG.E R79, desc[UR46][R102.64+0x4] ;  /* 0x0000042e664f7981 */ /* 0x020ee4000c1e1900 */
[----:B---3--:R-:W-:-:S07]  /*1c920*/  IMAD.IADD R79, R79, 0x1, -R2 ;  /* 0x000000014f4f7824 */ /* 0x008fce00078e0a02 */
.L_x_1440:
[----:B------:R-:W-:Y:S01]  /*1c930*/  SHF.R.S32.HI R78, RZ, 0x1f, R217 ;  /* 0x0000001fff4e7819 */ /* 0x000fe200000114d9 */
[----:B------:R-:W-:Y:S01]  /*1c940*/  ULDC.64 UR4, c[0x0][0xb70] ;  /* 0x0002dc0000047ab9 */ /* 0x000fe20000000a00 */
[--C-:B-----5:R-:W-:Y:S01]  /*1c950*/  SHF.R.S32.HI R21, RZ, 0x1f, R20.reuse ;  /* 0x0000001fff157819 */ /* 0x120fe20000011414 */
[----:B------:R-:W-:Y:S01]  /*1c960*/  IMAD R10, R220, 0x80, R227 ;  /* 0x00000080dc0a7824 */ /* 0x000fe200078e02e3 */
[----:B------:R-:W-:Y:S01]  /*1c970*/  SHF.R.S32.HI R80, RZ, 0x1f, R219 ;  /* 0x0000001fff507819 */ /* 0x000fe200000114db */
[----:B------:R-:W-:Y:S01]  /*1c980*/  IMAD R2, R78, UR4, RZ ;  /* 0x000000044e027c24 */ /* 0x000fe2000f8e02ff */
[----:B--2---:R-:W-:Y:S01]  /*1c990*/  SEL R81, R219, RZ, !P1 ;  /* 0x000000ffdb517207 */ /* 0x004fe20004800000 */
[C---:B------:R-:W-:Y:S01]  /*1c9a0*/  IMAD.WIDE.U32 R4, R217.reuse, UR4, R20 ;  /* 0x00000004d9047c25 */ /* 0x040fe2000f8e0014 */
[----:B------:R-:W-:Y:S02]  /*1c9b0*/  SEL R80, R80, RZ, !P1 ;  /* 0x000000ff50507207 */ /* 0x000fe40004800000 */
[C---:B------:R-:W-:Y:S01]  /*1c9c0*/  IADD3 R25, P0, R76.reuse, 0x3000, RZ ;  /* 0x000030004c197810 */ /* 0x040fe20007f1e0ff */
[----:B------:R-:W-:Y:S01]  /*1c9d0*/  IMAD R7, R217, UR5, R2 ;  /* 0x00000005d9077c24 */ /* 0x000fe2000f8e0202 */
[----:B------:R-:W-:Y:S01]  /*1c9e0*/  ULDC.64 UR4, c[0x0][0xb78] ;  /* 0x0002de0000047ab9 */ /* 0x000fe20000000a00 */
[----:B------:R-:W-:Y:S01]  /*1c9f0*/  IADD3 R13, P3, R76, 0x2000, RZ ;  /* 0x000020004c0d7810 */ /* 0x000fe20007f7e0ff */
[----:B------:R-:W-:Y:S01]  /*1ca00*/  IMAD R2, R80, UR4, RZ ;  /* 0x0000000450027c24 */ /* 0x000fe2000f8e02ff */
[C---:B------:R-:W-:Y:S01]  /*1ca10*/  IADD3 R33, P2, R76.reuse, 0x5000, RZ ;  /* 0x000050004c217810 */ /* 0x040fe20007f5e0ff */
[----:B------:R-:W-:Y:S01]  /*1ca20*/  IMAD.IADD R5, R5, 0x1, R7 ;  /* 0x0000000105057824 */ /* 0x000fe200078e0207 */
[----:B------:R-:W-:Y:S01]  /*1ca30*/  IADD3 R29, P1, R76, 0x4000, RZ ;  /* 0x000040004c1d7810 */ /* 0x000fe20007f3e0ff */
[----:B------:R-:W-:Y:S01]  /*1ca40*/  IMAD R6, R81, UR5, R2 ;  /* 0x0000000551067c24 */ /* 0x000fe2000f8e0202 */
[----:B------:R-:W-:Y:S01]  /*1ca50*/  LOP3.LUT R24, R25, 0x380, RZ, 0xc0, !PT ;  /* 0x0000038019187812 */ /* 0x000fe200078ec0ff */
[----:B------:R-:W-:Y:S01]  /*1ca60*/  IMAD.WIDE.U32 R4, R81, UR4, R4 ;  /* 0x0000000451047c25 */ /* 0x000fe2000f8e0004 */
[----:B------:R-:W-:Y:S01]  /*1ca70*/  LOP3.LUT R8, R9, 0x380, RZ, 0xc0, !PT ;  /* 0x0000038009087812 */ /* 0x000fe200078ec0ff */
[----:B------:R-:W-:Y:S01]  /*1ca80*/  ULDC.64 UR4, c[0x0][0xb40] ;  /* 0x0002d00000047ab9 */ /* 0x000fe20000000a00 */
[----:B------:R-:W-:-:S02]  /*1ca90*/  LOP3.LUT R12, R13, 0x380, RZ, 0xc0, !PT ;  /* 0x000003800d0c7812 */ /* 0x000fc400078ec0ff */
[----:B------:R-:W-:Y:S02]  /*1caa0*/  SHF.R.S32.HI R7, RZ, 0x1f, R10 ;  /* 0x0000001fff077819 */ /* 0x000fe4000001140a */
[----:B------:R-:W-:Y:S02]  /*1cab0*/  IADD3 R2, P5, R10, R4, RZ ;  /* 0x000000040a027210 */ /* 0x000fe40007fbe0ff */
[----:B------:R-:W-:Y:S02]  /*1cac0*/  LOP3.LUT R32, R33, 0x380, RZ, 0xc0, !PT ;  /* 0x0000038021207812 */ /* 0x000fe400078ec0ff */
[----:B------:R-:W-:Y:S02]  /*1cad0*/  LOP3.LUT R28, R29, 0x380, RZ, 0xc0, !PT ;  /* 0x000003801d1c7812 */ /* 0x000fe400078ec0ff */
[----:B------:R-:W-:Y:S02]  /*1cae0*/  SHF.R.U64 R24, R24, 0x3, RZ ;  /* 0x0000000318187819 */ /* 0x000fe400000012ff */
[----:B------:R-:W-:-:S02]  /*1caf0*/  SHF.R.U64 R8, R8, 0x3, RZ ;  /* 0x0000000308087819 */ /* 0x000fc400000012ff */
[----:B------:R-:W-:Y:S02]  /*1cb00*/  SHF.R.U64 R12, R12, 0x3, RZ ;  /* 0x000000030c0c7819 */ /* 0x000fe400000012ff */
[----:B------:R-:W-:Y:S02]  /*1cb10*/  IADD3.X R7, R7, R5, R6, P5, !PT ;  /* 0x0000000507077210 */ /* 0x000fe40002ffe406 */
[----:B------:R-:W-:Y:S02]  /*1cb20*/  SHF.R.U64 R32, R32, 0x3, RZ ;  /* 0x0000000320207819 */ /* 0x000fe400000012ff */
[----:B------:R-:W-:Y:S02]  /*1cb30*/  LEA R54, P5, R2, UR4, 0x2 ;  /* 0x0000000402367c11 */ /* 0x000fe4000f8a10ff */
        /* <DEDUP_REMOVED lines=9> */
[----:B------:R-:W-:Y:S01]  /*1cbd0*/  LEA.HI.X R55, R2, UR5, R7, 0x2, P5 ;  /* 0x0000000502377c11 */ /* 0x000fe2000a8f1407 */
[----:B------:R-:W-:Y:S01]  /*1cbe0*/  VIADD R2, R10, 0x8 ;  /* 0x000000080a027836 */ /* 0x000fe20000000000 */
[C---:B------:R-:W-:Y:S01]  /*1cbf0*/  IADD3 R49, P0, R76.reuse, 0x9000, RZ ;  /* 0x000090004c317810 */ /* 0x040fe20007f1e0ff */
[----:B------:R-:W-:Y:S01]  /*1cc00*/  ULDC.64 UR4, c[0x0][0xaa0] ;  /* 0x0002a80000047ab9 */ /* 0x000fe20000000a00 */
[----:B------:R-:W-:-:S02]  /*1cc10*/  IADD3 R37, P5, R76, 0x6000, RZ ;  /* 0x000060004c257810 */ /* 0x000fc40007fbe0ff */
[C---:B------:R-:W-:Y:S02]  /*1cc20*/  IADD3 R41, P4, R76.reuse, 0x7000, RZ ;  /* 0x000070004c297810 */ /* 0x040fe40007f9e0ff */
[----:B------:R-:W-:Y:S02]  /*1cc30*/  IADD3 R45, P3, R76, 0x8000, RZ ;  /* 0x000080004c2d7810 */ /* 0x000fe40007f7e0ff */
[----:B------:R-:W-:Y:S01]  /*1cc40*/  LOP3.LUT R28, R28, R29, RZ, 0x3c, !PT ;  /* 0x0000001d1c1c7212 */ /* 0x000fe200078e3cff */
[----:B------:R-:W-:Y:S01]  /*1cc50*/  IMAD.X R29, RZ, RZ, R77, P1 ;  /* 0x000000ffff1d7224 */ /* 0x000fe200008e064d */
[C---:B------:R-:W-:Y:S02]  /*1cc60*/  IADD3 R57, P2, R76.reuse, 0xb000, RZ ;  /* 0x0000b0004c397810 */ /* 0x040fe40007f5e0ff */
[----:B------:R-:W-:Y:S02]  /*1cc70*/  LOP3.LUT R48, R49, 0x380, RZ, 0xc0, !PT ;  /* 0x0000038031307812 */ /* 0x000fe400078ec0ff */
[----:B------:R-:W-:-:S02]  /*1cc80*/  IADD3 R53, P1, R76, 0xa000, RZ ;  /* 0x0000a0004c357810 */ /* 0x000fc40007f3e0ff */
[----:B------:R-:W-:Y:S02]  /*1cc90*/  LOP3.LUT R36, R37, 0x380, RZ, 0xc0, !PT ;  /* 0x0000038025247812 */ /* 0x000fe400078ec0ff */
[----:B------:R-:W-:Y:S02]  /*1cca0*/  LOP3.LUT R40, R41, 0x380, RZ, 0xc0, !PT ;  /* 0x0000038029287812 */ /* 0x000fe400078ec0ff */
[----:B------:R-:W-:Y:S02]  /*1ccb0*/  LOP3.LUT R44, R45, 0x380, RZ, 0xc0, !PT ;  /* 0x000003802d2c7812 */ /* 0x000fe400078ec0ff */
[----:B------:R-:W-:Y:S02]  /*1ccc0*/  LOP3.LUT R56, R57, 0x380, RZ, 0xc0, !PT ;  /* 0x0000038039387812 */ /* 0x000fe400078ec0ff */
[----:B------:R-:W-:Y:S02]  /*1ccd0*/  SHF.R.U64 R48, R48, 0x3, RZ ;  /* 0x0000000330307819 */ /* 0x000fe400000012ff */
[----:B------:R-:W-:-:S02]  /*1cce0*/  LOP3.LUT R52, R53, 0x380, RZ, 0xc0, !PT ;  /* 0x0000038035347812 */ /* 0x000fc400078ec0ff */
[----:B------:R-:W-:Y:S02]  /*1ccf0*/  SHF.R.U64 R36, R36, 0x3, RZ ;  /* 0x0000000324247819 */ /* 0x000fe400000012ff */
[----:B------:R-:W-:Y:S02]  /*1cd00*/  SHF.R.U64 R40, R40, 0x3, RZ ;  /* 0x0000000328287819 */ /* 0x000fe400000012ff */
[----:B------:R-:W-:Y:S02]  /*1cd10*/  SHF.R.U64 R44, R44, 0x3, RZ ;  /* 0x000000032c2c7819 */ /* 0x000fe400000012ff */
[----:B------:R-:W-:Y:S02]  /*1cd20*/  SHF.R.U64 R56, R56, 0x3, RZ ;  /* 0x0000000338387819 */ /* 0x000fe400000012ff */
[----:B------:R-:W-:Y:S01]  /*1cd30*/  LOP3.LUT R48, R48, R49, RZ, 0x3c, !PT ;  /* 0x0000003130307212 */ /* 0x000fe200078e3cff */
[----:B------:R-:W-:Y:S01]  /*1cd40*/  IMAD.X R49, RZ, RZ, R77, P0 ;  /* 0x000000ffff317224 */ /* 0x000fe200000e064d */
[----:B------:R-:W-:-:S02]  /*1cd50*/  SHF.R.U64 R52, R52, 0x3, RZ ;  /* 0x0000000334347819 */ /* 0x000fc400000012ff */
[----:B------:R-:W-:Y:S01]  /*1cd60*/  LOP3.LUT R36, R36, R37, RZ, 0x3c, !PT ;  /* 0x0000002524247212 */ /* 0x000fe200078e3cff */
[--C-:B------:R-:W-:Y:S01]  /*1cd70*/  IMAD.X R37, RZ, RZ, R77.reuse, P5 ;  /* 0x000000ffff257224 */ /* 0x100fe200028e064d */
[----:B------:R-:W-:Y:S02]  /*1cd80*/  LOP3.LUT R40, R40, R41, RZ, 0x3c, !PT ;  /* 0x0000002928287212 */ /* 0x000fe400078e3cff */
[----:B------:R-:W-:Y:S01]  /*1cd90*/  LOP3.LUT R44, R44, R45, RZ, 0x3c, !PT ;  /* 0x0000002d2c2c7212 */ /* 0x000fe200078e3cff */
[--C-:B------:R-:W-:Y:S01]  /*1cda0*/  IMAD.X R45, RZ, RZ, R77.reuse, P3 ;  /* 0x000000ffff2d7224 */ /* 0x100fe200018e064d */
[----:B------:R-:W-:Y:S02]  /*1cdb0*/  IADD3.X R41, RZ, R77, RZ, P4, !PT ;  /* 0x0000004dff297210 */ /* 0x000fe400027fe4ff */
[----:B------:R-:W-:Y:S01]  /*1cdc0*/  LOP3.LUT R56, R56, R57, RZ, 0x3c, !PT ;  /* 0x0000003938387212 */ /* 0x000fe200078e3cff */
[----:B------:R-:W-:Y:S01]  /*1cdd0*/  IMAD.X R57, RZ, RZ, R77, P2 ;  /* 0x000000ffff397224 */ /* 0x000fe200010e064d */
[----:B------:R-:W-:-:S02]  /*1cde0*/  LOP3.LUT P0, RZ, R223, 0x3, RZ, 0xc0, !PT ;  /* 0x00000003dfff7812 */ /* 0x000fc4000780c0ff */
[C---:B------:R-:W-:Y:S02]  /*1cdf0*/  IADD3 R61, P5, R76.reuse, 0xc000, RZ ;  /* 0x0000c0004c3d7810 */ /* 0x040fe40007fbe0ff */
[C---:B------:R-:W-:Y:S02]  /*1ce00*/  IADD3 R65, P4, R76.reuse, 0xd000, RZ ;  /* 0x0000d0004c417810 */ /* 0x040fe40007f9e0ff */
[----:B------:R-:W-:Y:S02]  /*1ce10*/  IADD3 R69, P3, R76, 0xe000, RZ ;  /* 0x0000e0004c457810 */ /* 0x000fe40007f7e0ff */
[----:B------:R-:W-:Y:S01]  /*1ce20*/  LOP3.LUT R52, R52, R53, RZ, 0x3c, !PT ;  /* 0x0000003534347212 */ /* 0x000fe200078e3cff */
[----:B------:R-:W-:Y:S01]  /*1ce30*/  IMAD.X R53, RZ, RZ, R77, P1 ;  /* 0x000000ffff357224 */ /* 0x000fe200008e064d */
[----:B------:R-:W-:Y:S02]  /*1ce40*/  IADD3 R5, P2, R76, 0xf000, RZ ;  /* 0x0000f0004c057810 */ /* 0x000fe40007f5e0ff */
[----:B------:R-:W-:-:S02]  /*1ce50*/  ISETP.GE.OR P1, PT, R10, R79, P0 ;  /* 0x0000004f0a00720c */ /* 0x000fc40000726670 */
[----:B------:R-:W-:Y:S01]  /*1ce60*/  LOP3.LUT R60, R61, 0x380, RZ, 0xc0, !PT ;  /* 0x000003803d3c7812 */ /* 0x000fe200078ec0ff */
[----:B------:R-:W-:Y:S01]  /*1ce70*/  IMAD.X R73, RZ, RZ, R77, P2 ;  /* 0x000000ffff497224 */ /* 0x000fe200010e064d */
[----:B------:R-:W-:Y:S02]  /*1ce80*/  LOP3.LUT R64, R65, 0x380, RZ, 0xc0, !PT ;  /* 0x0000038041407812 */ /* 0x000fe400078ec0ff */
[----:B------:R-:W-:Y:S02]  /*1ce90*/  LOP3.LUT R68, R69, 0x380, RZ, 0xc0, !PT ;  /* 0x0000038045447812 */ /* 0x000fe400078ec0ff */
[----:B------:R-:W-:Y:S02]  /*1cea0*/  ISETP.GE.OR P0, PT, R2, R79, P0 ;  /* 0x0000004f0200720c */ /* 0x000fe40000706670 */
[----:B------:R-:W-:Y:S02]  /*1ceb0*/  LOP3.LUT R2, R5, 0x380, RZ, 0xc0, !PT ;  /* 0x0000038005027812 */ /* 0x000fe400078ec0ff */
[----:B------:R-:W-:Y:S01]  /*1cec0*/  LOP3.LUT R7, R76, 0x380, RZ, 0xc0, !PT ;  /* 0x000003804c077812 */ /* 0x000fe200078ec0ff */
[----:B------:R-:W-:Y:S01]  /*1ced0*/  @!P1 STG.E desc[UR46][R54.64], R0 ;  /* 0x0000000036009986 */ /* 0x000fe2000c10192e */
[----:B------:R-:W-:-:S02]  /*1cee0*/  SHF.R.U64 R60, R60, 0x3, RZ ;  /* 0x000000033c3c7819 */ /* 0x000fc400000012ff */
[----:B------:R-:W-:Y:S02]  /*1cef0*/  SHF.R.U64 R64, R64, 0x3, RZ ;  /* 0x0000000340407819 */ /* 0x000fe400000012ff */
[----:B------:R-:W-:Y:S02]  /*1cf00*/  SHF.R.U64 R68, R68, 0x3, RZ ;  /* 0x0000000344447819 */ /* 0x000fe400000012ff */
[----:B------:R-:W-:Y:S01]  /*1cf10*/  SHF.R.U64 R2, R2, 0x3, RZ ;  /* 0x0000000302027819 */ /* 0x000fe200000012ff */
[----:B------:R0:W-:Y:S01]  /*1cf20*/  @!P0 STG.E desc[UR46][R54.64+0x20], R3 ;  /* 0x0000200336008986 */ /* 0x0001e2000c10192e */
[----:B------:R-:W-:Y:S02]  /*1cf30*/  SHF.R.U64 R7, R7, 0x3, RZ ;  /* 0x0000000307077819 */ /* 0x000fe400000012ff */
[----:B------:R-:W-:Y:S01]  /*1cf40*/  LOP3.LUT R60, R60, R61, RZ, 0x3c, !PT ;  /* 0x0000003d3c3c7212 */ /* 0x000fe200078e3cff */
[--C-:B------:R-:W-:Y:S01]  /*1cf50*/  IMAD.X R61, RZ, RZ, R77.reuse, P5 ;  /* 0x000000ffff3d7224 */ /* 0x100fe200028e064d */
[----:B------:R-:W-:Y:S01]  /*1cf60*/  LOP3.LUT R64, R64, R65, RZ, 0x3c, !PT ;  /* 0x0000004140407212 */ /* 0x000fe200078e3cff */
[--C-:B------:R-:W-:Y:S01]  /*1cf70*/  IMAD.X R65, RZ, RZ, R77.reuse, P4 ;  /* 0x000000ffff417224 */ /* 0x100fe200020e064d */
[----:B------:R-:W-:Y:S01]  /*1cf80*/  LOP3.LUT R68, R68, R69, RZ, 0x3c, !PT ;  /* 0x0000004544447212 */ /* 0x000fe200078e3cff */
[----:B------:R-:W-:Y:S01]  /*1cf90*/  IMAD.X R69, RZ, RZ, R77, P3 ;  /* 0x000000ffff457224 */ /* 0x000fe200018e064d */
[----:B------:R-:W-:Y:S01]  /*1cfa0*/  LOP3.LUT R72, R2, R5, RZ, 0x3c, !PT ;  /* 0x0000000502487212 */ /* 0x000fe200078e3cff */
[----:B------:R-:W5:Y:S01]  /*1cfb0*/  LD.E.128 R8, desc[UR46][R8.64] ;  /* 0x0000002e08087980 */ /* 0x000f62000c101d00 */
[----:B------:R-:W-:-:S03]  /*1cfc0*/  LOP3.LUT R76, R7, R76, RZ, 0x3c, !PT ;  /* 0x0000004c074c7212 */ /* 0x000fc600078e3cff */
[----:B------:R-:W5:Y:S04]  /*1cfd0*/  LD.E.128 R12, desc[UR46][R12.64] ;  /* 0x0000002e0c0c7980 */ /* 0x000f68000c101d00 */
[----:B------:R1:W5:Y:S04]  /*1cfe0*/  LD.E.128 R4, desc[UR46][R76.64] ;  /* 0x0000002e4c047980 */ /* 0x000368000c101d00 */
[----:B------:R-:W5:Y:S04]  /*1cff0*/  LD.E.128 R24, desc[UR46][R24.64] ;  /* 0x0000002e18187980 */ /* 0x000f68000c101d00 */
[----:B------:R-:W5:Y:S04]  /*1d000*/  LD.E.128 R28, desc[UR46][R28.64] ;  /* 0x0000002e1c1c7980 */ /* 0x000f68000c101d00 */
[----:B------:R-:W5:Y:S04]  /*1d010*/  LD.E.128 R32, desc[UR46][R32.64] ;  /* 0x0000002e20207980 */ /* 0x000f68000c101d00 */
[----:B------:R-:W5:Y:S04]  /*1d020*/  LD.E.128 R36, desc[UR46][R36.64] ;  /* 0x0000002e24247980 */ /* 0x000f68000c101d00 */
[----:B------:R-:W5:Y:S04]  /*1d030*/  LD.E.128 R40, desc[UR46][R40.64] ;  /* 0x0000002e28287980 */ /* 0x000f68000c101d00 */
[----:B------:R-:W5:Y:S04]  /*1d040*/  LD.E.128 R44, desc[UR46][R44.64] ;  /* 0x0000002e2c2c7980 */ /* 0x000f68000c101d00 */
[----:B------:R-:W5:Y:S04]  /*1d050*/  LD.E.128 R48, desc[UR46][R48.64] ;  /* 0x0000002e30307980 */ /* 0x000f68000c101d00 */
[----:B0-----:R-:W5:Y:S04]  /*1d060*/  LD.E.128 R52, desc[UR46][R52.64] ;  /* 0x0000002e34347980 */ /* 0x001f68000c101d00 */
[----:B------:R-:W5:Y:S04]  /*1d070*/  LD.E.128 R56, desc[UR46][R56.64] ;  /* 0x0000002e38387980 */ /* 0x000f68000c101d00 */
[----:B------:R-:W5:Y:S04]  /*1d080*/  LD.E.128 R60, desc[UR46][R60.64] ;  /* 0x0000002e3c3c7980 */ /* 0x000f68000c101d00 */
[----:B------:R-:W5:Y:S04]  /*1d090*/  LD.E.128 R64, desc[UR46][R64.64] ;  /* 0x0000002e40407980 */ /* 0x000f68000c101d00 */
[----:B------:R-:W5:Y:S04]  /*1d0a0*/  LD.E.128 R68, desc[UR46][R68.64] ;  /* 0x0000002e44447980 */ /* 0x000f68000c101d00 */
[----:B------:R-:W5:Y:S01]  /*1d0b0*/  LD.E.128 R72, desc[UR46][R72.64] ;  /* 0x0000002e48487980 */ /* 0x000f62000c101d00 */
[----:B------:R-:W-:Y:S01]  /*1d0c0*/  IMAD R21, R21, UR4, RZ ;  /* 0x0000000415157c24 */ /* 0x000fe2000f8e02ff */
[----:B------:R-:W-:Y:S01]  /*1d0d0*/  @!PT LDS RZ, [RZ] ;  /* 0x00000000fffff984 */ /* 0x000fe20000000800 */
[----:B------:R-:W-:Y:S01]  /*1d0e0*/  @!PT LDS RZ, [RZ] ;  /* 0x00000000fffff984 */ /* 0x000fe20000000800 */
[----:B------:R-:W-:Y:S01]  /*1d0f0*/  @!PT LDS RZ, [RZ] ;  /* 0x00000000fffff984 */ /* 0x000fe20000000800 */
[----:B------:R-:W-:Y:S01]  /*1d100*/  @!PT LDS RZ, [RZ] ;  /* 0x00000000fffff984 */ /* 0x000fe20000000800 */
[----:B------:R0:W-:Y:S06]  /*1d110*/  MEMBAR.ALL.CTA ;  /* 0x0000000000007992 */ /* 0x0001ec0000008000 */
[----:B0-----:R-:W0:Y:S01]  /*1d120*/  FENCE.VIEW.ASYNC.S ;  /* 0x00000000000073c6 */ /* 0x001e220000000000 */
[----:B------:R-:W-:-:S02]  /*1d130*/  IMAD.MOV.U32 R2, RZ, RZ, R22 ;  /* 0x000000ffff027224 */ /* 0x000fc400078e0016 */
[----:B------:R-:W-:Y:S02]  /*1d140*/  IMAD.MOV.U32 R3, RZ, RZ, R23 ;  /* 0x000000ffff037224 */ /* 0x000fe400078e0017 */
[C---:B------:R-:W-:Y:S02]  /*1d150*/  IMAD R21, R20.reuse, UR5, R21 ;  /* 0x0000000514157c24 */ /* 0x040fe4000f8e0215 */
[----:B------:R-:W-:Y:S01]  /*1d160*/  IMAD.WIDE.U32 R2, R20, UR4, R2 ;  /* 0x0000000414027c25 */ /* 0x000fe2000f8e0002 */
[----:B------:R-:W-:-:S03]  /*1d170*/  ULDC.64 UR4, c[0x0][0xae0] ;  /* 0x0002b80000047ab9 */ /* 0x000fc60000000a00 */
[----:B------:R-:W-:Y:S02]  /*1d180*/  IMAD R79, R220, -0x80, R79 ;  /* 0xffffff80dc4f7824 */ /* 0x000fe400078e024f */
[----:B------:R-:W-:Y:S02]  /*1d190*/  IMAD R0, R78, UR4, RZ ;  /* 0x000000044e007c24 */ /* 0x000fe4000f8e02ff */
[----:B------:R-:W-:Y:S01]  /*1d1a0*/  IMAD.IADD R3, R3, 0x1, R21 ;  /* 0x0000000103037824 */ /* 0x000fe200078e0215 */
[----:B------:R-:W-:Y:S01]  /*1d1b0*/  ISETP.GE.AND P3, PT, R18, R79, PT ;  /* 0x0000004f1200720c */ /* 0x000fe20003f66270 */
[C---:B------:R-:W-:Y:S02]  /*1d1c0*/  IMAD R21, R217.reuse, UR5, R0 ;  /* 0x00000005d9157c24 */ /* 0x040fe4000f8e0200 */
[----:B------:R-:W-:Y:S01]  /*1d1d0*/  IMAD.WIDE.U32 R2, R217, UR4, R2 ;  /* 0x00000004d9027c25 */ /* 0x000fe2000f8e0002 */
[----:B------:R-:W-:-:S03]  /*1d1e0*/  ULDC.64 UR4, c[0x0][0xae8] ;  /* 0x0002ba0000047ab9 */ /* 0x000fc60000000a00 */
[----:B------:R-:W-:Y:S02]  /*1d1f0*/  VIADD R0, R16, 0x28420 ;  /* 0x0002842010007836 */ /* 0x000fe40000000000 */
[----:B------:R-:W-:Y:S02]  /*1d200*/  IMAD R20, R80, UR4, RZ ;  /* 0x0000000450147c24 */ /* 0x000fe4000f8e02ff */
[----:B------:R-:W-:Y:S01]  /*1d210*/  IMAD.IADD R3, R3, 0x1, R21 ;  /* 0x0000000103037824 */ /* 0x000fe200078e0215 */
[----:B------:R-:W-:Y:S02]  /*1d220*/  PRMT R0, RZ, 0x654, R0 ;  /* 0x00000654ff007816 */ /* 0x000fe40000000000 */
[-C--:B------:R-:W-:Y:S01]  /*1d230*/  ISETP.GE.AND P2, PT, R195, R79.reuse, PT ;  /* 0x0000004fc300720c */ /* 0x080fe20003f46270 */
[----:B-1----:R-:W-:Y:S01]  /*1d240*/  IMAD.WIDE.U32 R76, R81, UR4, R2 ;  /* 0x00000004514c7c25 */ /* 0x002fe2000f8e0002 */
[-C--:B------:R-:W-:Y:S01]  /*1d250*/  ISETP.GE.AND P0, PT, R222, R79.reuse, PT ;  /* 0x0000004fde00720c */ /* 0x080fe20003f06270 */
[----:B0-----:R0:W-:Y:S01]  /*1d260*/  SYNCS.ARRIVE.TRANS64.RED.A1T0 RZ, [R0+URZ], RZ ;  /* 0x000000ff00ff79a7 */ /* 0x0011e2000810043f */
[----:B------:R-:W-:Y:S01]  /*1d270*/  ISETP.GE.AND P1, PT, R221, R79, PT ;  /* 0x0000004fdd00720c */ /* 0x000fe20003f26270 */
[----:B------:R-:W-:Y:S01]  /*1d280*/  IMAD R79, R81, UR5, R20 ;  /* 0x00000005514f7c24 */ /* 0x000fe2000f8e0214 */
[----:B------:R-:W-:Y:S01]  /*1d290*/  BSSY B1, `(.L_x_1441) ;  /* 0x0000019000017945 */ /* 0x000fe20003800000 */
[----:B------:R-:W-:-:S04]  /*1d2a0*/  IMAD.WIDE R20, R220, 0x80, R18 ;  /* 0x00000080dc147825 */ /* 0x000fc800078e0212 */
[----:B------:R-:W-:Y:S01]  /*1d2b0*/  IMAD.IADD R81, R77, 0x1, R79 ;  /* 0x000000014d517824 */ /* 0x000fe200078e024f */
[----:B0-----:R-:W-:Y:S06]  /*1d2c0*/  @P3 BRA `(.L_x_1442) ;  /* 0x0000000000543947 */ /* 0x001fec0003800000 */
[----:B------:R-:W-:Y:S01]  /*1d2d0*/  ULDC.64 UR6, c[0x0][0xad8] ;  /* 0x0002b60000067ab9 */ /* 0x000fe20000000a00 */
[----:B------:R-:W-:Y:S01]  /*1d2e0*/  IMAD.MOV.U32 R2, RZ, RZ, R76 ;  /* 0x000000ffff027224 */ /* 0x000fe200078e004c */
[----:B------:R-:W-:Y:S01]  /*1d2f0*/  ULDC UR4, c[0x0][0xa8c] ;  /* 0x0002a30000047ab9 */ /* 0x000fe20000000800 */
[----:B------:R-:W-:Y:S01]  /*1d300*/  IMAD R79, R21, UR6, RZ ;  /* 0x00000006154f7c24 */ /* 0x000fe2000f8e02ff */
[----:B------:R-:W-:Y:S01]  /*1d310*/  ISETP.GE.AND P5, PT, R22, UR4, PT ;  /* 0x0000000416007c0c */ /* 0x000fe2000bfa6270 */
[----:B------:R-:W-:Y:S01]  /*1d320*/  IMAD.MOV.U32 R3, RZ, RZ, R81 ;  /* 0x000000ffff037224 */ /* 0x000fe200078e0051 */
[----:B------:R-:W-:Y:S01]  /*1d330*/  ISETP.GE.AND P4, PT, R199, UR4, PT ;  /* 0x00000004c7007c0c */ /* 0x000fe2000bf86270 */
[C---:B------:R-:W-:Y:S02]  /*1d340*/  IMAD R79, R20.reuse, UR7, R79 ;  /* 0x00000007144f7c24 */ /* 0x040fe4000f8e024f */
        /* <DEDUP_REMOVED lines=13> */
.L_x_1442:
[----:B------:R-:W-:Y:S05]  /*1d420*/  BSYNC B1 ;  /* 0x0000000000017941 */ /* 0x000fea0003800000 */
.L_x_1441:
        /* <DEDUP_REMOVED lines=16> */
[----:B------:R-:W-:Y:S01]  /*1d530*/  ISETP.GE.AND P4, PT, R22, UR4, PT ;  /* 0x0000000416007c0c */ /* 0x000fe2000bf86270 */
[----:B------:R-:W-:Y:S01]  /*1d540*/  IMAD.IADD R3, R3, 0x1, R5 ;  /* 0x0000000103037824 */ /* 0x000fe200078e0205 */
[----:B------:R-:W-:-:S04]  /*1d550*/  ISETP.GE.AND P3, PT, R199, UR4, PT ;  /* 0x00000004c7007c0c */ /* 0x000fc8000bf66270 */
[----:B------:R-:W-:Y:S02]  /*1d560*/  LEA.HI.X R5, R2, UR7, R3, 0x1, P5 ;  /* 0x0000000702057c11 */ /* 0x000fe4000a8f0c03 */
[----:B------:R-:W-:-:S03]  /*1d570*/  ISETP.GE.AND P5, PT, R0, UR4, PT ;  /* 0x0000000400007c0c */ /* 0x000fc6000bfa6270 */
[----:B------:R1:W-:Y:S04]  /*1d580*/  @!P2 STG.E.128 desc[UR46][R4.64+0x100], R48 ;  /* 0x000100300400a986 */ /* 0x0003e8000c101d2e */
[----:B------:R1:W-:Y:S04]  /*1d590*/  @!P4 STG.E.128 desc[UR46][R4.64], R8 ;  /* 0x000000080400c986 */ /* 0x0003e8000c101d2e */
[----:B------:R1:W-:Y:S04]  /*1d5a0*/  @!P3 STG.E.128 desc[UR46][R4.64+0x80], R32 ;  /* 0x000080200400b986 */ /* 0x0003e8000c101d2e */
[----:B------:R1:W-:Y:S02]  /*1d5b0*/  @!P5 STG.E.128 desc[UR46][R4.64+0x180], R64 ;  /* 0x000180400400d986 */ /* 0x0003e4000c101d2e */
.L_x_1444:
[----:B------:R-:W-:Y:S05]  /*1d5c0*/  BSYNC B1 ;  /* 0x0000000000017941 */ /* 0x000fea0003800000 */
.L_x_1443:
[----:B------:R-:W-:Y:S04]  /*1d5d0*/  BSSY B1, `(.L_x_1445) ;  /* 0x0000019000017945 */ /* 0x000fe80003800000 */
[----:B------:R-:W-:Y:S05]  /*1d5e0*/  @P0 BRA `(.L_x_1446) ;  /* 0x00000000005c0947 */ /* 0x000fea0003800000 */
[----:B01---5:R-:W-:Y:S01]  /*1d5f0*/  IADD3 R5, P0, R20, 0x40, RZ ;  /* 0x0000004014057810 */ /* 0x023fe20007f1e0ff */
        /* <DEDUP_REMOVED lines=22> */
.L_x_1446:
[----:B------:R-:W-:Y:S05]  /*1d760*/  BSYNC B1 ;  /* 0x0000000000017941 */ /* 0x000fea0003800000 */
.L_x_1445:
[----:B------:R-:W-:Y:S05]  /*1d770*/  @P1 BRA `(.L_x_1447) ;  /* 0x0000000c00241947 */ /* 0x000fea0003800000 */
[----:B012--5:R-:W-:Y:S01]  /*1d780*/  IADD3 R5, P0, R20, 0x60, RZ ;  /* 0x0000006014057810 */ /* 0x027fe20007f1e0ff */
[----:B------:R-:W-:Y:S01]  /*1d790*/  ULDC.64 UR6, c[0x0][0xad8] ;  /* 0x0002b60000067ab9 */ /* 0x000fe20000000a00 */
[----:B------:R-:W-:Y:S01]  /*1d7a0*/  IMAD.MOV.U32 R2, RZ, RZ, R76 ;  /* 0x000000ffff027224 */ /* 0x000fe200078e004c */
[----:B------:R-:W-:Y:S01]  /*1d7b0*/  ULDC UR4, c[0x0][0xa8c] ;  /* 0x0002a30000047ab9 */ /* 0x000fe20000000800 */
[----:B------:R-:W-:Y:S01]  /*1d7c0*/  IMAD.MOV.U32 R3, RZ, RZ, R81 ;  /* 0x000000ffff037224 */ /* 0x000fe200078e0051 */
[C---:B------:R-:W-:Y:S01]  /*1d7d0*/  ISETP.GE.AND P1, PT, R22.reuse, UR4, PT ;  /* 0x0000000416007c0c */ /* 0x040fe2000bf26270 */
[----:B------:R-:W-:Y:S01]  /*1d7e0*/  IMAD.X R20, RZ, RZ, R21, P0 ;  /* 0x000000ffff147224 */ /* 0x000fe200000e0615 */
[----:B------:R-:W-:Y:S01]  /*1d7f0*/  ISETP.GE.AND P2, PT, R199, UR4, PT ;  /* 0x00000004c7007c0c */ /* 0x000fe2000bf46270 */
[----:B------:R-:W-:Y:S02]  /*1d800*/  VIADD R0, R22, 0x80 ;  /* 0x0000008016007836 */ /* 0x000fe40000000000 */
[----:B------:R-:W-:-:S02]  /*1d810*/  IMAD R20, R20, UR6, RZ ;  /* 0x0000000614147c24 */ /* 0x000fc4000f8e02ff */
[----:B------:R-:W-:Y:S01]  /*1d820*/  IMAD.WIDE.U32 R2, R5, UR6, R2 ;  /* 0x0000000605027c25 */ /* 0x000fe2000f8e0002 */
[----:B------:R-:W-:-:S03]  /*1d830*/  ISETP.GE.AND P3, PT, R0, UR4, PT ;  /* 0x0000000400007c0c */ /* 0x000fc6000bf66270 */
        /* <DEDUP_REMOVED lines=13> */
.L_x_1438:
[----:B------:R-:W-:Y:S01]  /*1d910*/  ULDC.64 UR4, c[0x0][0xbd8] ;  /* 0x0002f60000047ab9 */ /* 0x000fe20000000a00 */
[----:B------:R-:W2:Y:S01]  /*1d920*/  LDC.64 R2, c[0x0][0xbd8] ;  /* 0x0002f600ff027b82 */ /* 0x000ea20000000a00 */
[----:B------:R-:W-:Y:S01]  /*1d930*/  ISETP.NE.U32.AND P0, PT, RZ, UR4, PT ;  /* 0x00000004ff007c0c */ /* 0x000fe2000bf05070 */
[----:B------:R-:W-:-:S03]  /*1d940*/  IMAD.MOV.U32 R9, RZ, RZ, RZ ;  /* 0x000000ffff097224 */ /* 0x000fc600078e00ff */
[----:B------:R-:W-:Y:S01]  /*1d950*/  ISETP.NE.AND.EX P0, PT, RZ, UR5, PT, P0 ;  /* 0x00000005ff007c0c */ /* 0x000fe2000bf05300 */
[----:B------:R-:W-:Y:S02]  /*1d960*/  ULDC.64 UR4, c[0x0][0xbe0] ;  /* 0x0002f80000047ab9 */ /* 0x000fe40000000a00 */
[----:B------:R-:W-:-:S04]  /*1d970*/  ISETP.NE.U32.AND P1, PT, RZ, UR4, PT ;  /* 0x00000004ff007c0c */ /* 0x000fc8000bf25070 */
[----:B------:R-:W-:Y:S01]  /*1d980*/  ISETP.NE.AND.EX P1, PT, RZ, UR5, PT, P1 ;  /* 0x00000005ff007c0c */ /* 0x000fe2000bf25310 */
[----:B--2---:R-:W-:-:S12]  /*1d990*/  IMAD.WIDE R2, R219, 0x4, R2 ;  /* 0x00000004db027825 */ /* 0x004fd800078e0202 */
[----:B------:R-:W2:Y:S01]  /*1d9a0*/  @P1 LDC.64 R4, c[0x0][0xbe0] ;  /* 0x0002f800ff041b82 */ /* 0x000ea20000000a00 */
[----:B------:R-:W-:Y:S02]  /*1d9b0*/  ULDC UR4, c[0x0][0xa88] ;  /* 0x0002a20000047ab9 */ /* 0x000fe40000000800 */
[----:B------:R-:W-:Y:S01]  /*1d9c0*/  IMAD.U32 R7, RZ, RZ, UR4 ;  /* 0x00000004ff077e24 */ /* 0x000fe2000f8e00ff */
[----:B------:R3:W5:Y:S01]  /*1d9d0*/  @P0 LDG.E R9, desc[UR46][R2.64] ;  /* 0x0000002e02090981 */ /* 0x000762000c1e1900 */
[----:B--2---:R-:W-:-:S05]  /*1d9e0*/  @P1 IMAD.WIDE R4, R219, 0x4, R4 ;  /* 0x00000004db041825 */ /* 0x004fca00078e0204 */
[----:B------:R3:W5:Y:S01]  /*1d9f0*/  @P1 LDG.E R7, desc[UR46][R4.64] ;  /* 0x0000002e04071981 */ /* 0x000762000c1e1900 */
[----:B------:R-:W-:Y:S02]  /*1da00*/  ISETP.GT.AND P2, PT, R236, 0x7f, PT ;  /* 0x0000007fec00780c */ /* 0x000fe40003f44270 */
[----:B------:R-:W-:Y:S01]  /*1da10*/  SHF.R.S32.HI R6, RZ, 0x1f, R219 ;  /* 0x0000001fff067819 */ /* 0x000fe200000114db */
[----:B------:R-:W-:Y:S10]  /*1da20*/  @P1 BRA `(.L_x_1448) ;  /* 0x0000000000101947 */ /* 0x000ff40003800000 */
[----:B------:R-:W-:Y:S05]  /*1da30*/  @!P0 BRA `(.L_x_1448) ;  /* 0x00000000000c8947 */ /* 0x000fea0003800000 */
[----:B------:R-:W2:Y:S04]  /*1da40*/  LDG.E R0, desc[UR46][R2.64] ;  /* 0x0000002e02007981 */ /* 0x000ea8000c1e1900 */
[----:B-----5:R-:W2:Y:S02]  /*1da50*/  LDG.E R7, desc[UR46][R2.64+0x4] ;  /* 0x0000042e02077981 */ /* 0x020ea4000c1e1900 */
[----:B--2---:R-:W-:-:S07]  /*1da60*/  IMAD.IADD R7, R7, 0x1, -R0 ;  /* 0x0000000107077824 */ /* 0x004fce00078e0a00 */
.L_x_1448:
[----:B------:R-:W-:Y:S01]  /*1da70*/  BSSY B1, `(.L_x_1449) ;  /* 0x000001c000017945 */ /* 0x000fe20003800000 */
[----:B------:R-:W-:Y:S02]  /*1da80*/  SEL R10, R6, RZ, !P0 ;  /* 0x000000ff060a7207 */ /* 0x000fe40004000000 */
[----:B------:R-:W-:Y:S02]  /*1da90*/  SHF.R.S32.HI R8, RZ, 0x1f, R217 ;  /* 0x0000001fff087819 */ /* 0x000fe400000114d9 */
[----:B------:R-:W-:Y:S02]  /*1daa0*/  SEL R11, R219, RZ, !P0 ;  /* 0x000000ffdb0b7207 */ /* 0x000fe40004000000 */
[----:B-----5:R-:W-:Y:S01]  /*1dab0*/  SHF.R.S32.HI R6, RZ, 0x1f, R9 ;  /* 0x0000001fff067819 */ /* 0x020fe20000011409 */
[----:B------:R-:W-:Y:S06]  /*1dac0*/  @P2 BRA `(.L_x_1450) ;  /* 0x0000000000582947 */ /* 0x000fec0003800000 */
[----:B------:R-:W2:Y:S02]  /*1dad0*/  S2R R0, SR_TID.X ;  /* 0x0000000000007919 */ /* 0x000ea40000002100 */
[----:B--2---:R-:W-:-:S05]  /*1dae0*/  LEA R0, R220, R0, 0x7 ;  /* 0x00000000dc007211 */ /* 0x004fca00078e38ff */
[----:B------:R-:W-:-:S05]  /*1daf0*/  VIADD R0, R0, 0xffffff80 ;  /* 0xffffff8000007836 */ /* 0x000fca0000000000 */
[----:B------:R-:W-:-:S13]  /*1db00*/  ISETP.GE.AND P0, PT, R0, R7, PT ;  /* 0x000000070000720c */ /* 0x000fda0003f06270 */
[----:B------:R-:W-:Y:S05]  /*1db10*/  @P0 BRA `(.L_x_1450) ;  /* 0x0000000000440947 */ /* 0x000fea0003800000 */
[----:B---3--:R-:W-:Y:S01]  /*1db20*/  IADD3 R2, P0, R0, R9, RZ ;  /* 0x0000000900027210 */ /* 0x008fe20007f1e0ff */
[----:B------:R-:W-:-:S03]  /*1db30*/  ULDC.64 UR4, c[0x0][0xb70] ;  /* 0x0002dc0000047ab9 */ /* 0x000fc60000000a00 */
[----:B------:R-:W-:Y:S01]  /*1db40*/  LEA.HI.X.SX32 R3, R0, R6, 0x1, P0 ;  /* 0x0000000600037211 */ /* 0x000fe200000f0eff */
[----:B------:R-:W-:-:S04]  /*1db50*/  IMAD R0, R8, UR4, RZ ;  /* 0x0000000408007c24 */ /* 0x000fc8000f8e02ff */
        /* <DEDUP_REMOVED lines=13> */
.L_x_1450:
[----:B------:R-:W-:Y:S05]  /*1dc30*/  BSYNC B1 ;  /* 0x0000000000017941 */ /* 0x000fea0003800000 */
.L_x_1449:
[----:B------:R-:W-:Y:S01]  /*1dc40*/  ULDC.64 UR4, c[0x0][0xaa0] ;  /* 0x0002a80000047ab9 */ /* 0x000fe20000000a00 */
[----:B---3--:R-:W-:Y:S01]  /*1dc50*/  IMAD.MOV.U32 R2, RZ, RZ, R22 ;  /* 0x000000ffff027224 */ /* 0x008fe200078e0016 */
[----:B------:R-:W-:Y:S01]  /*1dc60*/  BSSY B1, `(.L_x_1451) ;  /* 0x000002c000017945 */ /* 0x000fe20003800000 */
[----:B--2---:R-:W-:Y:S02]  /*1dc70*/  IMAD.MOV.U32 R3, RZ, RZ, R23 ;  /* 0x000000ffff037224 */ /* 0x004fe400078e0017 */
[----:B------:R-:W-:Y:S02]  /*1dc80*/  IMAD R0, R6, UR4, RZ ;  /* 0x0000000406007c24 */ /* 0x000fe4000f8e02ff */
[----:B------:R-:W-:-:S04]  /*1dc90*/  IMAD.WIDE.U32 R2, R9, UR4, R2 ;  /* 0x0000000409027c25 */ /* 0x000fc8000f8e0002 */
[----:B------:R-:W-:Y:S01]  /*1dca0*/  IMAD R9, R9, UR5, R0 ;  /* 0x0000000509097c24 */ /* 0x000fe2000f8e0200 */
[----:B------:R-:W-:Y:S02]  /*1dcb0*/  ULDC.64 UR4, c[0x0][0xae0] ;  /* 0x0002b80000047ab9 */ /* 0x000fe40000000a00 */
[----:B------:R-:W-:Y:S02]  /*1dcc0*/  IMAD R0, R8, UR4, RZ ;  /* 0x0000000408007c24 */ /* 0x000fe4000f8e02ff */
[----:B------:R-:W-:Y:S02]  /*1dcd0*/  IMAD R8, R220, -0x80, R7 ;  /* 0xffffff80dc087824 */ /* 0x000fe400078e0207 */
[----:B------:R-:W-:Y:S02]  /*1dce0*/  IMAD.IADD R3, R3, 0x1, R9 ;  /* 0x0000000103037824 */ /* 0x000fe400078e0209 */
[C---:B------:R-:W-:Y:S01]  /*1dcf0*/  IMAD R5, R217.reuse, UR5, R0 ;  /* 0x00000005d9057c24 */ /* 0x040fe2000f8e0200 */
[-C--:B------:R-:W-:Y:S01]  /*1dd00*/  ISETP.GE.AND P1, PT, R18, R8.reuse, PT ;  /* 0x000000081200720c */ /* 0x080fe20003f26270 */
[----:B------:R-:W-:Y:S01]  /*1dd10*/  IMAD.WIDE.U32 R2, R217, UR4, R2 ;  /* 0x00000004d9027c25 */ /* 0x000fe2000f8e0002 */
[----:B------:R-:W-:Y:S01]  /*1dd20*/  ULDC.64 UR4, c[0x0][0xae8] ;  /* 0x0002ba0000047ab9 */ /* 0x000fe20000000a00 */
[----:B------:R-:W-:-:S02]  /*1dd30*/  ISETP.GE.AND P0, PT, R195, R8, PT ;  /* 0x00000008c300720c */ /* 0x000fc40003f06270 */
[----:B------:R-:W-:Y:S02]  /*1dd40*/  IMAD.IADD R3, R3, 0x1, R5 ;  /* 0x0000000103037824 */ /* 0x000fe400078e0205 */
[----:B------:R-:W-:Y:S02]  /*1dd50*/  IMAD R0, R10, UR4, RZ ;  /* 0x000000040a007c24 */ /* 0x000fe4000f8e02ff */
[----:B------:R-:W-:-:S04]  /*1dd60*/  IMAD.WIDE.U32 R4, R11, UR4, R2 ;  /* 0x000000040b047c25 */ /* 0x000fc8000f8e0002 */
[----:B------:R-:W-:Y:S02]  /*1dd70*/  IMAD R9, R11, UR5, R0 ;  /* 0x000000050b097c24 */ /* 0x000fe4000f8e0200 */
[----:B------:R-:W-:Y:S02]  /*1dd80*/  IMAD.MOV.U32 R2, RZ, RZ, R18 ;  /* 0x000000ffff027224 */ /* 0x000fe400078e0012 */
[----:B------:R-:W-:Y:S02]  /*1dd90*/  IMAD.MOV.U32 R3, RZ, RZ, R19 ;  /* 0x000000ffff037224 */ /* 0x000fe400078e0013 */
[----:B------:R-:W-:Y:S02]  /*1dda0*/  IMAD.IADD R11, R5, 0x1, R9 ;  /* 0x00000001050b7824 */ /* 0x000fe400078e0209 */
[----:B------:R-:W-:Y:S01]  /*1ddb0*/  IMAD.WIDE R6, R220, 0x80, R2 ;  /* 0x00000080dc067825 */ /* 0x000fe200078e0202 */
[----:B------:R-:W-:Y:S06]  /*1ddc0*/  @P1 BRA `(.L_x_1452) ;  /* 0x0000000000541947 */ /* 0x000fec0003800000 */
[C---:B------:R-:W-:Y:S01]  /*1ddd0*/  VIADD R2, R22.reuse, 0xc0 ;  /* 0x000000c016027836 */ /* 0x040fe20000000000 */
[----:B------:R-:W-:Y:S01]  /*1dde0*/  ULDC UR4, c[0x0][0xa8c] ;  /* 0x0002a30000047ab9 */ /* 0x000fe20000000800 */
[----:B------:R-:W-:Y:S01]  /*1ddf0*/  ULDC.64 UR6, c[0x0][0xad8] ;  /* 0x0002b60000067ab9 */ /* 0x000fe20000000a00 */
[C---:B------:R-:W-:Y:S01]  /*1de00*/  VIADD R0, R22.reuse, 0x80 ;  /* 0x0000008016007836 */ /* 0x040fe20000000000 */
        /* <DEDUP_REMOVED lines=17> */
.L_x_1452:
[----:B------:R-:W-:Y:S05]  /*1df20*/  BSYNC B1 ;  /* 0x0000000000017941 */ /* 0x000fea0003800000 */
.L_x_1451:
        /* <DEDUP_REMOVED lines=19> */
[----:B--2---:R-:W-:Y:S01]  /*1e060*/  LEA R12, P0, R2, UR6, 0x1 ;  /* 0x00000006020c7c11 */ /* 0x004fe2000f8008ff */
[----:B------:R-:W-:-:S05]  /*1e070*/  IMAD.IADD R3, R3, 0x1, R9 ;  /* 0x0000000103037824 */ /* 0x000fca00078e0209 */
[----:B------:R-:W-:-:S05]  /*1e080*/  LEA.HI.X R13, R2, UR7, R3, 0x1, P0 ;  /* 0x00000007020d7c11 */ /* 0x000fca00080f0c03 */
[----:B------:R3:W-:Y:S04]  /*1e090*/  @!P2 STG.E.128 desc[UR46][R12.64], RZ ;  /* 0x000000ff0c00a986 */ /* 0x0007e8000c101d2e */
[----:B------:R3:W-:Y:S04]  /*1e0a0*/  @!P3 STG.E.128 desc[UR46][R12.64+0x80], RZ ;  /* 0x000080ff0c00b986 */ /* 0x0007e8000c101d2e */
[----:B------:R3:W-:Y:S04]  /*1e0b0*/  @!P4 STG.E.128 desc[UR46][R12.64+0x100], RZ ;  /* 0x000100ff0c00c986 */ /* 0x0007e8000c101d2e */
[----:B------:R3:W-:Y:S02]  /*1e0c0*/  @!P5 STG.E.128 desc[UR46][R12.64+0x180], RZ ;  /* 0x000180ff0c00d986 */ /* 0x0007e4000c101d2e */
.L_x_1454:
[----:B------:R-:W-:Y:S05]  /*1e0d0*/  BSYNC B1 ;  /* 0x0000000000017941 */ /* 0x000fea0003800000 */
.L_x_1453:
        /* <DEDUP_REMOVED lines=26> */
.L_x_1456:
[----:B------:R-:W-:Y:S05]  /*1e280*/  BSYNC B1 ;  /* 0x0000000000017941 */ /* 0x000fea0003800000 */
.L_x_1455:
[----:B------:R-:W-:Y:S05]  /*1e290*/  @P0 BRA `(.L_x_1447) ;  /* 0x00000000005c0947 */ /* 0x000fea0003800000 */
[----:B------:R-:W-:Y:S01]  /*1e2a0*/  IADD3 R5, P0, R6, 0x60, RZ ;  /* 0x0000006006057810 */ /* 0x000fe20007f1e0ff */
[----:B------:R-:W-:Y:S01]  /*1e2b0*/  ULDC.64 UR6, c[0x0][0xad8] ;  /* 0x0002b60000067ab9 */ /* 0x000fe20000000a00 */
[----:B------:R-:W-:Y:S01]  /*1e2c0*/  IMAD.MOV.U32 R2, RZ, RZ, R4 ;  /* 0x000000ffff027224 */ /* 0x000fe200078e0004 */
[----:B------:R-:W-:Y:S01]  /*1e2d0*/  ULDC UR4, c[0x0][0xa8c] ;  /* 0x0002a30000047ab9 */ /* 0x000fe20000000800 */
[----:B------:R-:W-:Y:S01]  /*1e2e0*/  IMAD.MOV.U32 R3, RZ, RZ, R11 ;  /* 0x000000ffff037224 */ /* 0x000fe200078e000b */
[C---:B------:R-:W-:Y:S01]  /*1e2f0*/  ISETP.GE.AND P1, PT, R22.reuse, UR4, PT ;  /* 0x0000000416007c0c */ /* 0x040fe2000bf26270 */
[----:B------:R-:W-:Y:S01]  /*1e300*/  IMAD.X R6, RZ, RZ, R7, P0 ;  /* 0x000000ffff067224 */ /* 0x000fe200000e0607 */
[----:B------:R-:W-:Y:S01]  /*1e310*/  ISETP.GE.AND P2, PT, R199, UR4, PT ;  /* 0x00000004c7007c0c */ /* 0x000fe2000bf46270 */
[C---:B------:R-:W-:Y:S02]  /*1e320*/  VIADD R0, R22.reuse, 0x80 ;  /* 0x0000008016007836 */ /* 0x040fe40000000000 */
[----:B------:R-:W-:-:S02]  /*1e330*/  VIADD R4, R22, 0xc0 ;  /* 0x000000c016047836 */ /* 0x000fc40000000000 */
[----:B------:R-:W-:Y:S01]  /*1e340*/  IMAD R6, R6, UR6, RZ ;  /* 0x0000000606067c24 */ /* 0x000fe2000f8e02ff */
[----:B------:R-:W-:Y:S01]  /*1e350*/  ISETP.GE.AND P3, PT, R0, UR4, PT ;  /* 0x0000000400007c0c */ /* 0x000fe2000bf66270 */
[----:B------:R-:W-:Y:S01]  /*1e360*/  IMAD.WIDE.U32 R2, R5, UR6, R2 ;  /* 0x0000000605027c25 */ /* 0x000fe2000f8e0002 */
[----:B------:R-:W-:-:S03]  /*1e370*/  ISETP.GE.AND P4, PT, R4, UR4, PT ;  /* 0x0000000404007c0c */ /* 0x000fc6000bf86270 */
        /* <DEDUP_REMOVED lines=9> */
.L_x_1447:
[----:B------:R-:W-:Y:S05]  /*1e410*/  BSYNC B0 ;  /* 0x0000000000007941 */ /* 0x000fea0003800000 */
.L_x_1437:
[----:B------:R-:W-:Y:S02]  /*1e420*/  ULDC UR4, c[0x0][0xc14] ;  /* 0x0003050000047ab9 */ /* 0x000fe40000000800 */
[----:B-1----:R-:W-:-:S13]  /*1e430*/  ISETP.GE.AND P0, PT, R207, UR4, PT ;  /* 0x00000004cf007c0c */ /* 0x002fda000bf06270 */
[----:B------:R-:W-:Y:S05]  /*1e440*/  @!P0 BRA `(.L_x_1457) ;  /* 0xfffffe2c00388947 */ /* 0x000fea000383ffff */
[----:B------:R-:W-:Y:S05]  /*1e450*/  BRA `(.L_x_1210) ;  /* 0x0000006c00b07947 */ /* 0x000fea0003800000 */
.L_x_1208:
        /* <DEDUP_REMOVED lines=20> */
.L_x_1458:
[----:B------:R-:W1:Y:S01]  /*1e5a0*/  S2R R0, SR_TID.X ;  /* 0x0000000000007919 */ /* 0x000e620000002100 */
[----:B------:R-:W-:Y:S01]  /*1e5b0*/  ULDC UR4, c[0x0][0xc14] ;  /* 0x0003050000047ab9 */ /* 0x000fe20000000800 */
[----:B------:R-:W2:Y:S01]  /*1e5c0*/  S2UR UR6, SR_CTAID.X ;  /* 0x00000000000679c3 */ /* 0x000ea20000002500 */
[----:B------:R-:W-:Y:S01]  /*1e5d0*/  ULDC UR5, c[0x0][0xc10] ;  /* 0x0003040000057ab9 */ /* 0x000fe20000000800 */
[----:B-1----:R-:W-:-:S04]  /*1e5e0*/  LOP3.LUT R0, R0, 0x1f, RZ, 0xc0, !PT ;  /* 0x0000001f00007812 */ /* 0x002fc800078ec0ff */
[----:B------:R-:W-:-:S04]  /*1e5f0*/  ISETP.NE.AND P0, PT, R0, 0x1f, PT ;  /* 0x0000001f0000780c */ /* 0x000fc80003f05270 */
[----:B------:R-:W-:-:S13]  /*1e600*/  ISETP.GE.OR P1, PT, R0, UR4, !P0 ;  /* 0x0000000400007c0c */ /* 0x000fda000c726670 */
[----:B0-----:R-:W0:Y:S02]  /*1e610*/  @!P1 LDC.64 R2, c[0x0][0xc58] ;  /* 0x00031600ff029b82 */ /* 0x001e240000000a00 */
[----:B0-----:R-:W-:-:S05]  /*1e620*/  @!P1 IMAD.WIDE.U32 R2, R0, 0x4, R2 ;  /* 0x0000000400029825 */ /* 0x001fca00078e0002 */
[----:B------:R-:W3:Y:S01]  /*1e630*/  @!P1 LDG.E R5, desc[UR46][R2.64] ;  /* 0x0000002e02059981 */ /* 0x000ee2000c1e1900 */
[C---:B------:R-:W-:Y:S01]  /*1e640*/  ISETP.NE.AND P1, PT, R0.reuse, RZ, PT ;  /* 0x000000ff0000720c */ /* 0x040fe20003f25270 */
[----:B------:R-:W-:Y:S01]  /*1e650*/  UMOV UR4, URZ ;  /* 0x0000003f00047c82 */ /* 0x000fe20008000000 */
[C---:B------:R-:W-:Y:S02]  /*1e660*/  ISETP.GE.U32.AND P2, PT, R0.reuse, 0x2, PT ;  /* 0x000000020000780c */ /* 0x040fe40003f46070 */
[C---:B------:R-:W-:Y:S02]  /*1e670*/  ISETP.GE.U32.AND P3, PT, R0.reuse, 0x4, PT ;  /* 0x000000040000780c */ /* 0x040fe40003f66070 */
[C---:B------:R-:W-:Y:S02]  /*1e680*/  ISETP.GE.U32.AND P4, PT, R0.reuse, 0x8, PT ;  /* 0x000000080000780c */ /* 0x040fe40003f86070 */
[----:B------:R-:W-:Y:S01]  /*1e690*/  ISETP.GE.U32.AND P5, PT, R0, 0x10, PT ;  /* 0x000000100000780c */ /* 0x000fe20003fa6070 */
[----:B---3--:R-:W0:Y:S02]  /*1e6a0*/  SHFL.UP PT, R4, R5, 0x1, RZ ;  /* 0x0420000005047989 */ /* 0x008e2400000e00ff */
        /* <DEDUP_REMOVED lines=14> */
[----:B------:R-:W-:-:S03]  /*1e790*/  IMAD.MOV.U32 R4, RZ, RZ, RZ ;  /* 0x000000ffff047224 */ /* 0x000fc600078e00ff */
[----:B------:R-:W0:Y:S02]  /*1e7a0*/  SHFL.IDX PT, R7, R6, 0x1f, 0x1f ;  /* 0x03e01f0006077f89 */ /* 0x000e2400000e0000 */
[----:B0-----:R-:W-:-:S05]  /*1e7b0*/  IMAD R7, R7, UR5, RZ ;  /* 0x0000000507077c24 */ /* 0x001fca000f8e02ff */
[----:B--2---:R-:W-:Y:S02]  /*1e7c0*/  ISETP.GT.AND P6, PT, R7, UR6, PT ;  /* 0x0000000607007c0c */ /* 0x004fe4000bfc4270 */
[----:B------:R-:W-:-:S11]  /*1e7d0*/  MOV R2, R7 ;  /* 0x0000000700027202 */ /* 0x000fd60000000f00 */
[----:B------:R-:W-:Y:S05]  /*1e7e0*/  @P6 BRA `(.L_x_1460) ;  /* 0x0000000000a06947 */ /* 0x000fea0003800000 */
[----:B------:R-:W0:Y:S01]  /*1e7f0*/  LDC R6, c[0x0][0xc14] ;  /* 0x00030500ff067b82 */ /* 0x000e220000000800 */
[----:B------:R-:W-:Y:S01]  /*1e800*/  IMAD.MOV.U32 R7, RZ, RZ, R2 ;  /* 0x000000ffff077224 */ /* 0x000fe200078e0002 */
[----:B------:R-:W-:Y:S01]  /*1e810*/  UMOV UR4, URZ ;  /* 0x0000003f00047c82 */ /* 0x000fe20008000000 */
[----:B------:R-:W-:Y:S01]  /*1e820*/  ULDC UR7, c[0x0][0xc14] ;  /* 0x0003050000077ab9 */ /* 0x000fe20000000800 */
[----:B------:R-:W-:-:S05]  /*1e830*/  ULDC UR5, c[0x0][0xc10] ;  /* 0x0003040000057ab9 */ /* 0x000fca0000000800 */
.L_x_1464:
[----:B------:R-:W-:Y:S01]  /*1e840*/  IMAD.U32 R2, RZ, RZ, UR7 ;  /* 0x00000007ff027e24 */ /* 0x000fe2000f8e00ff */
[----:B------:R-:W-:-:S04]  /*1e850*/  UIADD3 UR4, UR4, 0x1f, URZ ;  /* 0x0000001f04047890 */ /* 0x000fc8000fffe03f */
[----:B------:R1:W-:Y:S02]  /*1e860*/  STL [R1+0xc], R2 ;  /* 0x00000c0201007387 */ /* 0x0003e40000100800 */
[----:B0-----:R-:W-:-:S13]  /*1e870*/  ISETP.LE.AND P6, PT, R6, UR4, PT ;  /* 0x0000000406007c0c */ /* 0x001fda000bfc3270 */
[----:B-1----:R-:W-:Y:S05]  /*1e880*/  @P6 BRA `(.L_x_1461) ;  /* 0x0000000400b86947 */ /* 0x002fea0003800000 */
[----:B------:R-:W-:Y:S01]  /*1e890*/  VIADD R9, R0, UR4 ;  /* 0x0000000400097c36 */ /* 0x000fe20008000000 */
[----:B------:R-:W-:Y:S01]  /*1e8a0*/  BSSY B0, `(.L_x_1462) ;  /* 0x0000007000007945 */ /* 0x000fe20003800000 */
[----:B------:R-:W-:-:S03]  /*1e8b0*/  IMAD.MOV.U32 R5, RZ, RZ, RZ ;  /* 0x000000ffff057224 */ /* 0x000fc600078e00ff */
[----:B------:R-:W-:-:S13]  /*1e8c0*/  ISETP.GE.OR P6, PT, R9, R6, !P0 ;  /* 0x000000060900720c */ /* 0x000fda00047c6670 */
[----:B------:R-:W-:Y:S05]  /*1e8d0*/  @P6 BRA `(.L_x_1463) ;  /* 0x00000000000c6947 */ /* 0x000fea0003800000 */
[----:B------:R-:W0:Y:S02]  /*1e8e0*/  LDC.64 R2, c[0x0][0xc58] ;  /* 0x00031600ff027b82 */ /* 0x000e240000000a00 */
[----:B0-----:R-:W-:-:S05]  /*1e8f0*/  IMAD.WIDE R2, R9, 0x4, R2 ;  /* 0x0000000409027825 */ /* 0x001fca00078e0202 */
[----:B------:R0:W5:Y:S02]  /*1e900*/  LDG.E R5, desc[UR46][R2.64] ;  /* 0x0000002e02057981 */ /* 0x000164000c1e1900 */
.L_x_1463:
[----:B------:R-:W-:Y:S05]  /*1e910*/  BSYNC B0 ;  /* 0x0000000000007941 */ /* 0x000fea0003800000 */
.L_x_1462:
        /* <DEDUP_REMOVED lines=20> */
[----:B------:R-:W-:-:S07]  /*1ea60*/  IMAD.MOV.U32 R6, RZ, RZ, R10 ;  /* 0x000000ffff067224 */ /* 0x000fce00078e000a */
.L_x_1460:
[----:B------:R-:W-:-:S04]  /*1ea70*/  IMAD.IADD R7, R7, 0x1, -R2 ;  /* 0x0000000107077824 */ /* 0x000fc800078e0a02 */
[----:B------:R-:W-:-:S05]  /*1ea80*/  IMAD R2, R6, UR5, R7 ;  /* 0x0000000506027c24 */ /* 0x000fca000f8e0207 */
[----:B------:R-:W-:Y:S02]  /*1ea90*/  ISETP.GT.AND P0, PT, R2, UR6, PT ;  /* 0x0000000602007c0c */ /* 0x000fe4000bf04270 */
[----:B------:R-:W0:Y:S11]  /*1eaa0*/  LDC.64 R2, c[0x0][0xc68] ;  /* 0x00031a00ff027b82 */ /* 0x000e360000000a00 */
[----:B------:R-:W-:-:S04]  /*1eab0*/  VOTE.ANY R12, PT, !P0 ;  /* 0x00000000000c7806 */ /* 0x000fc800040e0100 */
[----:B------:R-:W1:Y:S02]  /*1eac0*/  POPC R8, R12 ;  /* 0x0000000c00087309 */ /* 0x000e640000000000 */
[----:B-1----:R-:W-:-:S04]  /*1ead0*/  VIADD R9, R8, UR4 ;  /* 0x0000000408097c36 */ /* 0x002fc80008000000 */
[----:B0-----:R-:W-:Y:S01]  /*1eae0*/  IMAD.WIDE R2, R9, 0x4, R2 ;  /* 0x0000000409027825 */ /* 0x001fe200078e0202 */
[----:B------:R-:W0:Y:S04]  /*1eaf0*/  SHFL.IDX PT, R5, R5, R8, 0x1f ;  /* 0x00001f0805057589 */ /* 0x000e2800000e0000 */
[----:B------:R-:W0:Y:S04]  /*1eb00*/  LDG.E R10, desc[UR46][R2.64] ;  /* 0x0000002e020a7981 */ /* 0x000e28000c1e1900 */
[----:B------:R0:W-:Y:S01]  /*1eb10*/  STL [R1+0xc], R9 ;  /* 0x00000c0901007387 */ /* 0x0001e20000100800 */
[----:B------:R-:W-:Y:S01]  /*1eb20*/  ISETP.NE.AND P0, PT, R12, RZ, PT ;  /* 0x000000ff0c00720c */ /* 0x000fe20003f05270 */
[----:B0-----:R-:W-:-:S05]  /*1eb30*/  IMAD R9, R5, R10, RZ ;  /* 0x0000000a05097224 */ /* 0x001fca00078e02ff */
[----:B------:R-:W-:-:S04]  /*1eb40*/  IABS R11, R9 ;  /* 0x00000009000b7213 */ /* 0x000fc80000000000 */
[----:B------:R-:W0:Y:S08]  /*1eb50*/  I2F.RP R13, R11 ;  /* 0x0000000b000d7306 */ /* 0x000e300000209400 */
[----:B0-----:R-:W0:Y:S02]  /*1eb60*/  MUFU.RCP R13, R13 ;  /* 0x0000000d000d7308 */ /* 0x001e240000001000 */
[----:B0-----:R-:W-:-:S06]  /*1eb70*/  VIADD R14, R13, 0xffffffe ;  /* 0x0ffffffe0d0e7836 */ /* 0x001fcc0000000000 */
[----:B------:R0:W1:Y:S01]  /*1eb80*/  F2I.FTZ.U32.TRUNC.NTZ R3, R14 ;  /* 0x0000000e00037305 */ /* 0x000062000021f000 */
[----:B------:R-:W-:Y:S05]  /*1eb90*/  @!P0 BRA `(.L_x_1465) ;  /* 0x0000000000088947 */ /* 0x000fea0003800000 */
[----:B------:R-:W-:-:S05]  /*1eba0*/  VIADD R13, R8, 0xffffffff ;  /* 0xffffffff080d7836 */ /* 0x000fca0000000000 */
[----:B------:R2:W3:Y:S02]  /*1ebb0*/  SHFL.IDX PT, R4, R6, R13, 0x1f ;  /* 0x00001f0d06047589 */ /* 0x0004e400000e0000 */
.L_x_1465:
[----:B-1----:R-:W-:Y:S01]  /*1ebc0*/  IMAD.MOV R2, RZ, RZ, -R3 ;  /* 0x000000ffff027224 */ /* 0x002fe200078e0a03 */
[----:B--2---:R-:W-:Y:S01]  /*1ebd0*/  IABS R6, R9 ;  /* 0x0000000900067213 */ /* 0x004fe20000000000 */
[----:B---3--:R-:W-:Y:S02]  /*1ebe0*/  IMAD R4, R4, UR5, R7 ;  /* 0x0000000504047c24 */ /* 0x008fe4000f8e0207 */
[----:B------:R-:W-:Y:S02]  /*1ebf0*/  IMAD R7, R2, R11, RZ ;  /* 0x0000000b02077224 */ /* 0x000fe400078e02ff */
[----:B------:R-:W-:Y:S01]  /*1ec00*/  IMAD.MOV.U32 R2, RZ, RZ, RZ ;  /* 0x000000ffff027224 */ /* 0x000fe200078e00ff */
[----:B------:R1:W-:Y:S01]  /*1ec10*/  STL [R1], R4 ;  /* 0x0000000401007387 */ /* 0x0003e20000100800 */
[----:B------:R-:W-:Y:S02]  /*1ec20*/  IMAD.MOV R6, RZ, RZ, -R6 ;  /* 0x000000ffff067224 */ /* 0x000fe400078e0a06 */
[----:B------:R-:W-:Y:S01]  /*1ec30*/  IMAD.HI.U32 R3, R3, R7, R2 ;  /* 0x0000000703037227 */ /* 0x000fe200078e0002 */
[----:B------:R-:W-:-:S04]  /*1ec40*/  IADD3 R2, -R4, UR6, RZ ;  /* 0x0000000604027c10 */ /* 0x000fc8000fffe1ff */
[----:B-1----:R-:W-:-:S05]  /*1ec50*/  IABS R4, R2 ;  /* 0x0000000200047213 */ /* 0x002fca0000000000 */
[----:B------:R-:W-:Y:S01]  /*1ec60*/  IMAD.HI.U32 R7, R3, R4, RZ ;  /* 0x0000000403077227 */ /* 0x000fe200078e00ff */
[----:B------:R-:W-:-:S03]  /*1ec70*/  LOP3.LUT R3, R2, R9, RZ, 0x3c, !PT ;  /* 0x0000000902037212 */ /* 0x000fc600078e3cff */
[----:B------:R-:W-:Y:S01]  /*1ec80*/  IMAD R4, R7, R6, R4 ;  /* 0x0000000607047224 */ /* 0x000fe200078e0204 */
[----:B------:R-:W-:-:S04]  /*1ec90*/  ISETP.GE.AND P2, PT, R3, RZ, PT ;  /* 0x000000ff0300720c */ /* 0x000fc80003f46270 */
[----:B------:R-:W-:-:S13]  /*1eca0*/  ISETP.GT.U32.AND P1, PT, R11, R4, PT ;  /* 0x000000040b00720c */ /* 0x000fda0003f24070 */
[----:B------:R-:W-:Y:S02]  /*1ecb0*/  @!P1 IMAD.IADD R4, R4, 0x1, -R11 ;  /* 0x0000000104049824 */ /* 0x000fe400078e0a0b */
[----:B------:R-:W-:Y:S01]  /*1ecc0*/  @!P1 VIADD R7, R7, 0x1 ;  /* 0x0000000107079836 */ /* 0x000fe20000000000 */
[----:B------:R-:W-:Y:S02]  /*1ecd0*/  ISETP.NE.AND P1, PT, R9, RZ, PT ;  /* 0x000000ff0900720c */ /* 0x000fe40003f25270 */
[----:B------:R-:W-:-:S13]  /*1ece0*/  ISETP.GE.U32.AND P0, PT, R4, R11, PT ;  /* 0x0000000b0400720c */ /* 0x000fda0003f06070 */
[----:B------:R-:W-:-:S05]  /*1ecf0*/  @P0 IADD3 R7, R7, 0x1, RZ ;  /* 0x0000000107070810 */ /* 0x000fca0007ffe0ff */
[----:B------:R-:W-:Y:S01]  /*1ed00*/  @!P2 IMAD.MOV R7, RZ, RZ, -R7 ;  /* 0x000000ffff07a224 */ /* 0x000fe200078e0a07 */
[----:B------:R-:W-:-:S05]  /*1ed10*/  @!P1 LOP3.LUT R7, RZ, R9, RZ, 0x33, !PT ;  /* 0x00000009ff079212 */ /* 0x000fca00078e33ff */
[----:B------:R-:W-:Y:S02]  /*1ed20*/  IMAD R4, R10, R7, RZ ;  /* 0x000000070a047224 */ /* 0x000fe400078e02ff */
[----:B------:R-:W-:Y:S02]  /*1ed30*/  IMAD.MOV R7, RZ, RZ, -R7 ;  /* 0x000000ffff077224 */ /* 0x000fe400078e0a07 */
[----:B------:R-:W-:Y:S02]  /*1ed40*/  IMAD.MOV R3, RZ, RZ, -R4 ;  /* 0x000000ffff037224 */ /* 0x000fe400078e0a04 */
[----:B------:R-:W-:Y:S02]  /*1ed50*/  IMAD R9, R9, R7, R2 ;  /* 0x0000000709097224 */ /* 0x000fe400078e0202 */
[----:B------:R-:W-:Y:S01]  /*1ed60*/  IMAD.MOV.U32 R2, RZ, RZ, RZ ;  /* 0x000000ffff027224 */ /* 0x000fe200078e00ff */
[----:B------:R-:W-:-:S04]  /*1ed70*/  VIADDMNMX R10, R3, UR5, R10, PT ;  /* 0x00000005030a7c46 */ /* 0x000fc8000b80010a */
[----:B------:R-:W-:-:S04]  /*1ed80*/  IABS R6, R10 ;  /* 0x0000000a00067213 */ /* 0x000fc80000000000 */
[----:B------:R-:W1:Y:S08]  /*1ed90*/  I2F.RP R8, R6 ;  /* 0x0000000600087306 */ /* 0x000e700000209400 */
[----:B-1----:R-:W1:Y:S02]  /*1eda0*/  MUFU.RCP R8, R8 ;  /* 0x0000000800087308 */ /* 0x002e640000001000 */
[----:B-1----:R-:W-:Y:S01]  /*1edb0*/  VIADD R3, R8, 0xffffffe ;  /* 0x0ffffffe08037836 */ /* 0x002fe20000000000 */
[----:B------:R-:W-:-:S05]  /*1edc0*/  IABS R8, R10 ;  /* 0x0000000a00087213 */ /* 0x000fca0000000000 */
[----:B------:R-:W1:Y:S02]  /*1edd0*/  F2I.FTZ.U32.TRUNC.NTZ R3, R3 ;  /* 0x0000000300037305 */ /* 0x000e64000021f000 */
[----:B-1----:R-:W-:-:S04]  /*1ede0*/  IMAD.MOV R7, RZ, RZ, -R3 ;  /* 0x000000ffff077224 */ /* 0x002fc800078e0a03 */
[----:B------:R-:W-:-:S04]  /*1edf0*/  IMAD R7, R7, R6, RZ ;  /* 0x0000000607077224 */ /* 0x000fc800078e02ff */
[----:B------:R-:W-:Y:S01]  /*1ee00*/  IMAD.HI.U32 R2, R3, R7, R2 ;  /* 0x0000000703027227 */ /* 0x000fe200078e0002 */
[----:B------:R-:W-:-:S03]  /*1ee10*/  IABS R7, R9 ;  /* 0x0000000900077213 */ /* 0x000fc60000000000 */
        /* <DEDUP_REMOVED lines=17> */
[----:B------:R1:W-:Y:S01]  /*1ef30*/  STL [R1+0x8], R3 ;  /* 0x0000080301007387 */ /* 0x0003e20000100800 */
[----:B------:R-:W-:-:S05]  /*1ef40*/  IMAD.IADD R2, R5, 0x1, R2 ;  /* 0x0000000105027824 */ /* 0x000fca00078e0202 */
[----:B------:R1:W-:Y:S01]  /*1ef50*/  STL [R1+0x4], R2 ;  /* 0x0000040201007387 */ /* 0x0003e20000100800 */
[----:B------:R-:W-:Y:S05]  /*1ef60*/  BRA `(.L_x_1466) ;  /* 0x0000000000107947 */ /* 0x000fea0003800000 */
.L_x_1461:
[----:B------:R-:W-:Y:S01]  /*1ef70*/  IMAD.U32 R2, RZ, RZ, UR6 ;  /* 0x00000006ff027e24 */ /* 0x000fe2000f8e00ff */
[----:B------:R0:W-:Y:S04]  /*1ef80*/  STL [R1+0x4], RZ ;  /* 0x000004ff01007387 */ /* 0x0001e80000100800 */
[----:B------:R0:W-:Y:S04]  /*1ef90*/  STL [R1+0x8], RZ ;  /* 0x000008ff01007387 */ /* 0x0001e80000100800 */
[----:B------:R0:W-:Y:S02]  /*1efa0*/  STL [R1], R2 ;  /* 0x0000000201007387 */ /* 0x0001e40000100800 */
.L_x_1466:
[----:B------:R-:W2:Y:S04]  /*1efb0*/  LDL R4, [R1] ;  /* 0x0000000001047983 */ /* 0x000ea80000100800 */
[----:B------:R-:W2:Y:S04]  /*1efc0*/  LDL R5, [R1+0x4] ;  /* 0x0000040001057983 */ /* 0x000ea80000100800 */
[----:B------:R-:W2:Y:S04]  /*1efd0*/  LDL R6, [R1+0x8] ;  /* 0x0000080001067983 */ /* 0x000ea80000100800 */
[----:B------:R-:W2:Y:S01]  /*1efe0*/  LDL R7, [R1+0xc] ;  /* 0x00000c0001077983 */ /* 0x000ea20000100800 */
[----:B------:R-:W-:-:S13]  /*1eff0*/  ISETP.NE.AND P0, PT, R0, RZ, PT ;  /* 0x000000ff0000720c */ /* 0x000fda0003f05270 */
[----:B-1----:R-:W1:Y:S01]  /*1f000*/  @!P0 S2R R3, SR_CgaCtaId ;  /* 0x0000000000038919 */ /* 0x002e620000008800 */
[----:B------:R-:W-:-:S04]  /*1f010*/  @!P0 MOV R0, 0x400 ;  /* 0x0000040000008802 */ /* 0x000fc80000000f00 */
[----:B-1----:R-:W-:-:S05]  /*1f020*/  @!P0 LEA R0, R3, R0, 0x18 ;  /* 0x0000000003008211 */ /* 0x002fca00078ec0ff */
[----:B--2---:R1:W-:Y:S01]  /*1f030*/  @!P0 STS.128 [R0+0x284d0], R4 ;  /* 0x0284d00400008388 */ /* 0x0043e20000000c00 */
[----:B------:R-:W-:Y:S06]  /*1f040*/  BAR.ARV 0x5, 0x180 ;  /* 0x0146000000007b1d */ /* 0x000fec0000002000 */
.L_x_1459:
[----:B-1----:R-:W3:Y:S01]  /*1f050*/  LDL R0, [R1+0xc] ;  /* 0x00000c0001007983 */ /* 0x002ee20000100800 */
[----:B------:R-:W-:-:S03]  /*1f060*/  ULDC UR4, c[0x0][0xc14] ;  /* 0x0003050000047ab9 */ /* 0x000fc60000000800 */
[----:B------:R1:W-:Y:S01]  /*1f070*/  STL [R1+0x14], RZ ;  /* 0x000014ff01007387 */ /* 0x0003e20000100800 */
[----:B---3--:R-:W-:Y:S01]  /*1f080*/  ISETP.GE.AND P0, PT, R0, UR4, PT ;  /* 0x0000000400007c0c */ /* 0x008fe2000bf06270 */
[----:B------:R-:W-:-:S05]  /*1f090*/  IMAD.MOV.U32 R0, RZ, RZ, 0x1 ;  /* 0x00000001ff007424 */ /* 0x000fca00078e00ff */
[----:B------:R1:W-:Y:S04]  /*1f0a0*/  STL [R1+0x20], R0 ;  /* 0x0000200001007387 */ /* 0x0003e80000100800 */
[----:B------:R1:W-:Y:S03]  /*1f0b0*/  STL [R1+0x50], RZ ;  /* 0x000050ff01007387 */ /* 0x0003e60000100800 */
[----:B------:R-:W-:Y:S05]  /*1f0c0*/  @P0 BRA `(.L_x_1467) ;  /* 0x0000005c00900947 */ /* 0x000fea0003800000 */
[----:B-1----:R-:W1:Y:S01]  /*1f0d0*/  S2R R0, SR_TID.X ;  /* 0x0000000000007919 */ /* 0x002e620000002100 */
[----:B------:R-:W-:Y:S01]  /*1f0e0*/  BSSY B7, `(.L_x_1467) ;  /* 0x00005e2000077945 */ /* 0x000fe20003800000 */
[----:B------:R-:W-:Y:S01]  /*1f0f0*/  ULDC.64 UR42, c[0x0][0x198] ;  /* 0x00006600002a7ab9 */ /* 0x000fe20000000a00 */
[----:B------:R-:W-:Y:S01]  /*1f100*/  ULOP3.LUT UR36, UR40, 0x1, URZ, 0xfc, !UPT ;  /* 0x0000000128247892 */ /* 0x000fe2000f8efc3f */
[----:B--2---:R-:W2:Y:S01]  /*1f110*/  S2R R6, SR_TID.X ;  /* 0x0000000000067919 */ /* 0x004ea20000002100 */
[----:B------:R-:W-:Y:S01]  /*1f120*/  ULOP3.LUT UR38, UR40, 0x2, URZ, 0xfc, !UPT ;  /* 0x0000000228267892 */ /* 0x000fe2000f8efc3f */
[----:B------:R-:W-:Y:S01]  /*1f130*/  ULDC UR37, c[0x0][0xc] ;  /* 0x0000030000257ab9 */ /* 0x000fe20000000800 */
[----:B-1----:R-:W-:Y:S01]  /*1f140*/  LOP3.LUT R0, R0, 0x7f, RZ, 0xc0, !PT ;  /* 0x0000007f00007812 */ /* 0x002fe200078ec0ff */
[C---:B--2---:R-:W-:Y:S01]  /*1f150*/  IMAD.SHL.U32 R4, R6.reuse, 0x40, RZ ;  /* 0x0000004006047824 */ /* 0x044fe200078e00ff */
[----:B------:R-:W-:-:S03]  /*1f160*/  LOP3.LUT P0, RZ, R6, 0x4, RZ, 0xc0, !PT ;  /* 0x0000000406ff7812 */ /* 0x000fc6000780c0ff */
[----:B------:R-:W-:-:S05]  /*1f170*/  IMAD.SHL.U32 R0, R0, 0x20, RZ ;  /* 0x0000002000007824 */ /* 0x000fca00078e00ff */
[----:B------:R-:W-:Y:S01]  /*1f180*/  LOP3.LUT R3, R0, 0xc00, RZ, 0xc0, !PT ;  /* 0x00000c0000037812 */ /* 0x000fe200078ec0ff */
[----:B------:R-:W-:-:S03]  /*1f190*/  IMAD.SHL.U32 R0, R6, 0x80, RZ ;  /* 0x0000008006007824 */ /* 0x000fc600078e00ff */
[----:B------:R-:W-:Y:S02]  /*1f1a0*/  LOP3.LUT R5, R3, 0x40, R4, 0xf8, !PT ;  /* 0x0000004003057812 */ /* 0x000fe400078ef804 */
[----:B------:R-:W-:Y:S02]  /*1f1b0*/  SHF.R.U32.HI R3, RZ, 0x1, R6 ;  /* 0x00000001ff037819 */ /* 0x000fe40000011606 */
[----:B0-----:R-:W-:Y:S02]  /*1f1c0*/  LOP3.LUT R2, R0, 0x380, RZ, 0xc0, !PT ;  /* 0x0000038000027812 */ /* 0x001fe400078ec0ff */
[----:B------:R-:W-:Y:S02]  /*1f1d0*/  LOP3.LUT R7, R5, 0x200, R4, 0xf8, !PT ;  /* 0x0000020005077812 */ /* 0x000fe400078ef804 */
[----:B------:R-:W-:Y:S01]  /*1f1e0*/  LOP3.LUT R2, R2, 0x30, R3, 0xf8, !PT ;  /* 0x0000003002027812 */ /* 0x000fe200078ef803 */
[----:B------:R-:W-:Y:S01]  /*1f1f0*/  IMAD.SHL.U32 R3, R6, 0x10, RZ ;  /* 0x0000001006037824 */ /* 0x000fe200078e00ff */
[----:B------:R-:W-:-:S02]  /*1f200*/  LOP3.LUT R4, R4, 0x180, RZ, 0xc0, !PT ;  /* 0x0000018004047812 */ /* 0x000fc400078ec0ff */
[----:B------:R-:W-:Y:S02]  /*1f210*/  SHF.L.U32 R5, R6, 0x3, RZ ;  /* 0x0000000306057819 */ /* 0x000fe400000006ff */
[----:B------:R-:W-:Y:S02]  /*1f220*/  LOP3.LUT R3, R2, 0x70, R3, 0x78, !PT ;  /* 0x0000007002037812 */ /* 0x000fe400078e7803 */
[----:B------:R-:W-:Y:S02]  /*1f230*/  LOP3.LUT R4, R4, 0x10, R6, 0xf8, !PT ;  /* 0x0000001004047812 */ /* 0x000fe400078ef806 */
[----:B------:R-:W-:Y:S01]  /*1f240*/  LOP3.LUT R8, R3, 0xc00, R0, 0xf8, !PT ;  /* 0x00000c0003087812 */ /* 0x000fe200078ef800 */
[----:B------:R-:W-:Y:S01]  /*1f250*/  IMAD.MOV.U32 R0, RZ, RZ, 0x20 ;  /* 0x00000020ff007424 */ /* 0x000fe200078e00ff */
[----:B------:R-:W-:-:S03]  /*1f260*/  LOP3.LUT R4, R4, 0x30, R5, 0x78, !PT ;  /* 0x0000003004047812 */ /* 0x000fc600078e7805 */
[C---:B------:R-:W-:Y:S01]  /*1f270*/  VIADD R2, R8.reuse, 0x40 ;  /* 0x0000004008027836 */ /* 0x040fe20000000000 */
[----:B------:R-:W-:Y:S01]  /*1f280*/  LOP3.LUT R6, R7, R4, RZ, 0xfc, !PT ;  /* 0x0000000407067212 */ /* 0x000fe200078efcff */
[----:B------:R-:W-:Y:S01]  /*1f290*/  @P0 VIADD R2, R8, 0xffffffc0 ;  /* 0xffffffc008020836 */ /* 0x000fe20000000000 */
[----:B------:R-:W-:Y:S01]  /*1f2a0*/  SEL R3, R0, 0xffffffe0, !P0 ;  /* 0xffffffe000037807 */ /* 0x000fe20004000000 */
[----:B------:R-:W-:Y:S01]  /*1f2b0*/  STL [R1+0x18], R8 ;  /* 0x0000180801007387 */ /* 0x000fe20000100800 */
[----:B------:R-:W-:-:S03]  /*1f2c0*/  IMAD.MOV.U32 R0, RZ, RZ, 0x1 ;  /* 0x00000001ff007424 */ /* 0x000fc600078e00ff */
[----:B------:R-:W-:Y:S04]  /*1f2d0*/  STL [R1+0x10], R6 ;  /* 0x0000100601007387 */ /* 0x000fe80000100800 */
[----:B------:R-:W-:Y:S04]  /*1f2e0*/  STL [R1+0x44], R3 ;  /* 0x0000440301007387 */ /* 0x000fe80000100800 */
[----:B------:R0:W-:Y:S04]  /*1f2f0*/  STL [R1+0x3c], R2 ;  /* 0x00003c0201007387 */ /* 0x0001e80000100800 */
[----:B------:R-:W-:Y:S04]  /*1f300*/  STL [R1+0x50], RZ ;  /* 0x000050ff01007387 */ /* 0x000fe80000100800 */
[----:B------:R1:W-:Y:S01]  /*1f310*/  STL [R1+0x24], R0 ;  /* 0x0000240001007387 */ /* 0x0003e20000100800 */
[----:B0-----:R-:W-:-:S03]  /*1f320*/  IMAD.MOV.U32 R2, RZ, RZ, 0x1 ;  /* 0x00000001ff027424 */ /* 0x001fc600078e00ff */
[----:B------:R0:W-:Y:S04]  /*1f330*/  STL [R1+0x1c], RZ ;  /* 0x00001cff01007387 */ /* 0x0001e80000100800 */
[----:B------:R0:W-:Y:S01]  /*1f340*/  STL [R1+0x14], RZ ;  /* 0x000014ff01007387 */ /* 0x0001e20000100800 */
[----:B-1----:R-:W-:-:S03]  /*1f350*/  LOP3.LUT R0, R6, 0x1000, RZ, 0xfc, !PT ;  /* 0x0000100006007812 */ /* 0x002fc600078efcff */
[----:B------:R0:W-:Y:S04]  /*1f360*/  STL [R1+0x20], R2 ;  /* 0x0000200201007387 */ /* 0x0001e80000100800 */
[----:B------:R0:W-:Y:S02]  /*1f370*/  STL [R1+0x40], R0 ;  /* 0x0000400001007387 */ /* 0x0001e40000100800 */
.L_x_1587:
[----:B------:R-:W2:Y:S01]  /*1f380*/  LDL R14, [R1+0xc] ;  /* 0x00000c00010e7983 */ /* 0x000ea20000100800 */
[----:B------:R-:W-:Y:S05]  /*1f390*/  YIELD ;  /* 0x0000000000007946 */ /* 0x000fea0003800000 */
[----:B------:R-:W-:Y:S01]  /*1f3a0*/  ULDC.64 UR4, c[0x0][0xa28] ;  /* 0x00028a0000047ab9 */ /* 0x000fe20000000a00 */
[----:B------:R-:W-:Y:S01]  /*1f3b0*/  IMAD.MOV.U32 R9, RZ, RZ, RZ ;  /* 0x000000ffff097224 */ /* 0x000fe200078e00ff */
[----:B------:R-:W-:Y:S01]  /*1f3c0*/  ISETP.NE.U32.AND P0, PT, RZ, UR4, PT ;  /* 0x00000004ff007c0c */ /* 0x000fe2000bf05070 */
[----:B------:R-:W1:Y:S01]  /*1f3d0*/  LDC.64 R12, c[0x0][0xa00] ;  /* 0x00028000ff0c7b82 */ /* 0x000e620000000a00 */
[----:B------:R-:W-:Y:S01]  /*1f3e0*/  ULDC.64 UR6, c[0x0][0xa08] ;  /* 0x0002820000067ab9 */ /* 0x000fe20000000a00 */
[----:B------:R-:W-:Y:S01]  /*1f3f0*/  ULDC.64 UR8, c[0x0][0xa10] ;  /* 0x0002840000087ab9 */ /* 0x000fe20000000a00 */
[----:B------:R-:W-:Y:S01]  /*1f400*/  ISETP.NE.AND.EX P0, PT, RZ, UR5, PT, P0 ;  /* 0x00000005ff007c0c */ /* 0x000fe2000bf05300 */
[----:B------:R-:W-:-:S04]  /*1f410*/  ULDC.64 UR4, c[0x0][0xa18] ;  /* 0x0002860000047ab9 */ /* 0x000fc80000000a00 */
[----:B0-----:R-:W3:Y:S08]  /*1f420*/  LDC.64 R4, c[0x0][0xa08] ;  /* 0x00028200ff047b82 */ /* 0x001ef00000000a00 */
[----:B0-----:R-:W2:Y:S01]  /*1f430*/  @P0 LDC.64 R2, c[0x0][0xa28] ;  /* 0x00028a00ff020b82 */ /* 0x001ea20000000a00 */
[----:B------:R-:W-:Y:S02]  /*1f440*/  ISETP.NE.U32.AND P2, PT, RZ, UR6, PT ;  /* 0x00000006ff007c0c */ /* 0x000fe4000bf45070 */
[----:B------:R-:W-:Y:S01]  /*1f450*/  ISETP.NE.U32.AND P4, PT, RZ, UR8, PT ;  /* 0x00000008ff007c0c */ /* 0x000fe2000bf85070 */
[----:B------:R-:W-:-:S02]  /*1f460*/  IMAD.MOV.U32 R19, RZ, RZ, RZ ;  /* 0x000000ffff137224 */ /* 0x000fc400078e00ff */
[----:B------:R-:W-:Y:S02]  /*1f470*/  IMAD.MOV.U32 R7, RZ, RZ, RZ ;  /* 0x000000ffff077224 */ /* 0x000fe400078e00ff */
[----:B------:R-:W-:Y:S02]  /*1f480*/  IMAD.MOV.U32 R17, RZ, RZ, RZ ;  /* 0x000000ffff117224 */ /* 0x000fe400078e00ff */
[----:B--2---:R-:W-:-:S05]  /*1f490*/  @P0 IMAD.WIDE R2, R14, 0x4, R2 ;  /* 0x000000040e020825 */ /* 0x004fca00078e0202 */
[----:B------:R0:W5:Y:S01]  /*1f4a0*/  @P0 LDG.E R9, desc[UR46][R2.64] ;  /* 0x0000002e02090981 */ /* 0x000162000c1e1900 */
[----:B------:R-:W-:Y:S01]  /*1f4b0*/  ISETP.NE.U32.AND P0, PT, RZ, UR4, PT ;  /* 0x00000004ff007c0c */ /* 0x000fe2000bf05070 */
[----:B-1----:R-:W-:-:S03]  /*1f4c0*/  IMAD.WIDE R12, R14, 0x4, R12 ;  /* 0x000000040e0c7825 */ /* 0x002fc600078e020c */
[----:B------:R-:W-:Y:S01]  /*1f4d0*/  ISETP.NE.AND.EX P0, PT, RZ, UR5, PT, P0 ;  /* 0x00000005ff007c0c */ /* 0x000fe2000bf05300 */
[----:B------:R-:W-:Y:S01]  /*1f4e0*/  ULDC.64 UR4, c[0x0][0xa00] ;  /* 0x0002800000047ab9 */ /* 0x000fe20000000a00 */
[----:B---3--:R-:W-:Y:S01]  /*1f4f0*/  IMAD.WIDE R4, R14, 0x4, R4 ;  /* 0x000000040e047825 */ /* 0x008fe200078e0204 */
[----:B------:R-:W-:Y:S01]  /*1f500*/  ISETP.NE.U32.AND P1, PT, RZ, UR4, PT ;  /* 0x00000004ff007c0c */ /* 0x000fe2000bf25070 */
[----:B0-----:R-:W0:Y:S03]  /*1f510*/  LDC.64 R2, c[0x0][0xa10] ;  /* 0x00028400ff027b82 */ /* 0x001e260000000a00 */
[----:B------:R-:W-:Y:S02]  /*1f520*/  ISETP.NE.AND.EX P3, PT, RZ, UR5, PT, P1 ;  /* 0x00000005ff007c0c */ /* 0x000fe4000bf65310 */
[----:B------:R-:W-:Y:S02]  /*1f530*/  ISETP.NE.AND.EX P1, PT, RZ, UR7, PT, P2 ;  /* 0x00000007ff007c0c */ /* 0x000fe4000bf25320 */
[----:B------:R-:W-:-:S02]  /*1f540*/  ISETP.NE.AND.EX P2, PT, RZ, UR9, PT, P4 ;  /* 0x00000009ff007c0c */ /* 0x000fc4000bf45340 */
[----:B------:R-:W1:Y:S07]  /*1f550*/  @P0 LDC.64 R10, c[0x0][0xa18] ;  /* 0x00028600ff0a0b82 */ /* 0x000e6e0000000a00 */
[----:B------:R-:W5:Y:S04]  /*1f560*/  @P3 LDG.E R19, desc[UR46][R12.64] ;  /* 0x0000002e0c133981 */ /* 0x000f68000c1e1900 */
[----:B------:R-:W5:Y:S01]  /*1f570*/  @P1 LDG.E R7, desc[UR46][R4.64] ;  /* 0x0000002e04071981 */ /* 0x000f62000c1e1900 */
[----:B0-----:R-:W-:-:S05]  /*1f580*/  IMAD.WIDE R2, R14, 0x4, R2 ;  /* 0x000000040e027825 */ /* 0x001fca00078e0202 */
[----:B------:R-:W5:Y:S01]  /*1f590*/  @P2 LDG.E R17, desc[UR46][R2.64] ;  /* 0x0000002e02112981 */ /* 0x000f62000c1e1900 */
[----:B------:R-:W-:Y:S02]  /*1f5a0*/  ULDC UR4, c[0x0][0x288] ;  /* 0x0000a20000047ab9 */ /* 0x000fe40000000800 */
[----:B------:R-:W-:Y:S01]  /*1f5b0*/  IMAD.U32 R0, RZ, RZ, UR4 ;  /* 0x00000004ff007e24 */ /* 0x000fe2000f8e00ff */
[----:B------:R-:W-:Y:S02]  /*1f5c0*/  ULDC.64 UR4, c[0x0][0x3f8] ;  /* 0x0000fe0000047ab9 */ /* 0x000fe40000000a00 */
[----:B------:R-:W-:-:S03]  /*1f5d0*/  UISETP.NE.U32.AND UP0, UPT, UR4, URZ, UPT ;  /* 0x0000003f0400728c */ /* 0x000fc6000bf05070 */
[----:B------:R-:W-:Y:S01]  /*1f5e0*/  ULDC UR4, c[0x0][0x404] ;  /* 0x0001010000047ab9 */ /* 0x000fe20000000800 */
[----:B------:R-:W-:Y:S01]  /*1f5f0*/  UISETP.NE.AND.EX UP0, UPT, UR5, URZ, UPT, UP0 ;  /* 0x0000003f0500728c */ /* 0x000fe2000bf05300 */
[----:B-1----:R-:W-:Y:S02]  /*1f600*/  @P0 IMAD.WIDE R10, R14, 0x4, R10 ;  /* 0x000000040e0a0825 */ /* 0x002fe400078e020a */
[----:B------:R-:W-:Y:S01]  /*1f610*/  ULDC UR5, c[0x0][0x2e0] ;  /* 0x0000b80000057ab9 */ /* 0x000fe20000000800 */
[----:B------:R-:W-:Y:S02]  /*1f620*/  USEL UR4, UR4, 0x1, UP0 ;  /* 0x0000000104047887 */ /* 0x000fe40008000000 */
[----:B------:R0:W5:Y:S02]  /*1f630*/  @P0 LDG.E R0, desc[UR46][R10.64] ;  /* 0x0000002e0a000981 */ /* 0x000164000c1e1900 */
[----:B------:R-:W-:-:S03]  /*1f640*/  UIMAD UR4, UR4, UR5, URZ ;  /* 0x00000005040472a4 */ /* 0x000fc6000f8e023f */
[----:B------:R-:W-:-:S03]  /*1f650*/  ULDC UR5, c[0x0][0x338] ;  /* 0x0000ce0000057ab9 */ /* 0x000fc60000000800 */
[----:B------:R-:W-:Y:S02]  /*1f660*/  IMAD.U32 R6, RZ, RZ, UR4 ;  /* 0x00000004ff067e24 */ /* 0x000fe4000f8e00ff */
[----:B0-----:R-:W-:Y:S01]  /*1f670*/  IMAD.U32 R10, RZ, RZ, UR5 ;  /* 0x00000005ff0a7e24 */ /* 0x001fe2000f8e00ff */
[----:B------:R-:W-:Y:S06]  /*1f680*/  @P0 BRA `(.L_x_1468) ;  /* 0x0000000000100947 */ /* 0x000fec0003800000 */
[----:B------:R-:W-:Y:S05]  /*1f690*/  @!P3 BRA `(.L_x_1468) ;  /* 0x00000000000cb947 */ /* 0x000fea0003800000 */
[----:B------:R-:W2:Y:S04]  /*1f6a0*/  LDG.E R8, desc[UR46][R12.64] ;  /* 0x0000002e0c087981 */ /* 0x000ea8000c1e1900 */
[----:B-----5:R-:W2:Y:S02]  /*1f6b0*/  LDG.E R0, desc[UR46][R12.64+0x4] ;  /* 0x0000042e0c007981 */ /* 0x020ea4000c1e1900 */
[----:B--2---:R-:W-:-:S07]  /*1f6c0*/  IMAD.IADD R0, R0, 0x1, -R8 ;  /* 0x0000000100007824 */ /* 0x004fce00078e0a08 */
.L_x_1468:
[----:B-----5:R-:W-:Y:S01]  /*1f6d0*/  IMAD.IADD R7, R7, 0x1, R9 ;  /* 0x0000000107077824 */ /* 0x020fe200078e0209 */
[----:B------:R-:W-:Y:S02]  /*1f6e0*/  ULDC.64 UR4, c[0x0][0xa20] ;  /* 0x0002880000047ab9 */ /* 0x000fe40000000a00 */
[----:B------:R-:W-:Y:S02]  /*1f6f0*/  ISETP.NE.U32.AND P0, PT, RZ, UR4, PT ;  /* 0x00000004ff007c0c */ /* 0x000fe4000bf05070 */
[----:B------:R0:W-:Y:S02]  /*1f700*/  STL [R1+0x38], R7 ;  /* 0x0000380701007387 */ /* 0x0001e40000100800 */
[----:B------:R-:W-:-:S13]  /*1f710*/  ISETP.NE.AND.EX P0, PT, RZ, UR5, PT, P0 ;  /* 0x00000005ff007c0c */ /* 0x000fda000bf05300 */
[----:B0-----:R-:W-:Y:S05]  /*1f720*/  @!P0 BRA `(.L_x_1469) ;  /* 0x0000000000108947 */ /* 0x001fea0003800000 */
[----:B------:R-:W0:Y:S02]  /*1f730*/  LDC.64 R6, c[0x0][0xa20] ;  /* 0x00028800ff067b82 */ /* 0x000e240000000a00 */
[----:B0-----:R-:W-:-:S06]  /*1f740*/  IMAD.WIDE R6, R14, 0x4, R6 ;  /* 0x000000040e067825 */ /* 0x001fcc00078e0206 */
[----:B------:R0:W5:Y:S01]  /*1f750*/  LDG.E R6, desc[UR46][R6.64] ;  /* 0x0000002e06067981 */ /* 0x000162000c1e1900 */
[----:B------:R-:W-:Y:S05]  /*1f760*/  BRA `(.L_x_1470) ;  /* 0x0000000000107947 */ /* 0x000fea0003800000 */
.L_x_1469:
[----:B------:R-:W-:Y:S05]  /*1f770*/  @!P1 BRA `(.L_x_1470) ;  /* 0x00000000000c9947 */ /* 0x000fea0003800000 */
[----:B------:R-:W2:Y:S04]  /*1f780*/  LDG.E R6, desc[UR46][R4.64] ;  /* 0x0000002e04067981 */ /* 0x000ea8000c1e1900 */
[----:B------:R-:W2:Y:S02]  /*1f790*/  LDG.E R4, desc[UR46][R4.64+0x4] ;  /* 0x0000042e04047981 */ /* 0x000ea4000c1e1900 */
[----:B--2---:R-:W-:-:S07]  /*1f7a0*/  IMAD.IADD R6, R4, 0x1, -R6 ;  /* 0x0000000104067824 */ /* 0x004fce00078e0a06 */
.L_x_1470:
[----:B------:R-:W2:Y:S04]  /*1f7b0*/  @P2 LDG.E R4, desc[UR46][R2.64] ;  /* 0x0000002e02042981 */ /* 0x000ea8000c1e1900 */
[----:B0-----:R-:W3:Y:S04]  /*1f7c0*/  LDL R7, [R1+0x4] ;  /* 0x0000040001077983 */ /* 0x001ee80000100800 */
[----:B------:R-:W2:Y:S01]  /*1f7d0*/  @P2 LDG.E R2, desc[UR46][R2.64+0x4] ;  /* 0x0000042e02022981 */ /* 0x000ea2000c1e1900 */
[----:B-----5:R-:W-:Y:S02]  /*1f7e0*/  IMAD.IADD R9, R6, 0x1, -R9 ;  /* 0x0000000106097824 */ /* 0x020fe400078e0a09 */
[----:B--2---:R-:W-:-:S04]  /*1f7f0*/  @P2 IMAD.IADD R10, R2, 0x1, -R4 ;  /* 0x00000001020a2824 */ /* 0x004fc800078e0a04 */
[----:B------:R-:W-:-:S04]  /*1f800*/  IMAD.IADD R6, R9, 0x1, R10 ;  /* 0x0000000109067824 */ /* 0x000fc800078e020a */
[----:B------:R-:W-:-:S05]  /*1f810*/  VIADD R2, R6, 0x3f ;  /* 0x0000003f06027836 */ /* 0x000fca0000000000 */
[----:B------:R-:W-:-:S04]  /*1f820*/  SHF.R.S32.HI R3, RZ, 0x1f, R2 ;  /* 0x0000001fff037819 */ /* 0x000fc80000011402 */
[----:B------:R-:W-:Y:S02]  /*1f830*/  LEA.HI R18, R3, R2, RZ, 0x6 ;  /* 0x0000000203127211 */ /* 0x000fe400078f30ff */
[----:B------:R-:W0:Y:S01]  /*1f840*/  LDC.64 R2, c[0x0][0x9e0] ;  /* 0x00027800ff027b82 */ /* 0x000e220000000a00 */
[----:B---3--:R-:W-:-:S04]  /*1f850*/  LEA R16, R7, 0x80, 0x7 ;  /* 0x0000008007107811 */ /* 0x008fc800078e38ff */
[----:B------:R-:W-:Y:S02]  /*1f860*/  IADD3 R16, R6, R16, -R0 ;  /* 0x0000001006107210 */ /* 0x000fe40007ffe800 */
[----:B------:R-:W-:Y:S02]  /*1f870*/  SHF.R.S32.HI R18, RZ, 0x6, R18 ;  /* 0x00000006ff127819 */ /* 0x000fe40000011412 */
[----:B0-----:R-:W-:Y:S01]  /*1f880*/  ISETP.GE.AND P1, PT, R3, 0x1, PT ;  /* 0x000000010300780c */ /* 0x001fe20003f26270 */
[----:B------:R-:W-:-:S12]  /*1f890*/  IMAD.IADD R8, R16, 0x1, R2 ;  /* 0x0000000110087824 */ /* 0x000fd800078e0202 */
[----:B------:R-:W-:Y:S05]  /*1f8a0*/  @!P1 BRA `(.L_x_1471) ;  /* 0x0000000000489947 */ /* 0x000fea0003800000 */
[C---:B------:R-:W-:Y:S01]  /*1f8b0*/  ISETP.GT.AND P0, PT, R16.reuse, RZ, PT ;  /* 0x000000ff1000720c */ /* 0x040fe20003f04270 */
[----:B------:R-:W-:Y:S01]  /*1f8c0*/  BSSY B0, `(.L_x_1472) ;  /* 0x000000e000007945 */ /* 0x000fe20003800000 */
[----:B------:R-:W-:-:S11]  /*1f8d0*/  IADD3 R2, R16, -0x1, RZ ;  /* 0xffffffff10027810 */ /* 0x000fd60007ffe0ff */
        /* <DEDUP_REMOVED lines=8> */
.L_x_1473:
[----:B------:R-:W-:-:S13]  /*1f960*/  ISETP.NE.AND P0, PT, R3, 0x1, PT ;  /* 0x000000010300780c */ /* 0x000fda0003f05270 */
[----:B------:R-:W0:Y:S02]  /*1f970*/  @P0 LDC.64 R4, c[0x0][0x9e8] ;  /* 0x00027a00ff040b82 */ /* 0x000e240000000a00 */
[----:B0-----:R-:W-:-:S05]  /*1f980*/  @P0 IMAD.HI.U32 R4, R2, R4, RZ ;  /* 0x0000000402040227 */ /* 0x001fca00078e00ff */
[----:B------:R-:W-:-:S07]  /*1f990*/  @P0 SHF.R.U32.HI R2, RZ, R5, R4 ;  /* 0x00000005ff020219 */ /* 0x000fce0000011604 */
.L_x_1474:
[----:B------:R-:W-:Y:S05]  /*1f9a0*/  BSYNC B0 ;  /* 0x0000000000007941 */ /* 0x000fea0003800000 */
.L_x_1472:
[----:B------:R-:W-:-:S05]  /*1f9b0*/  IMAD R2, R2, R3, R3 ;  /* 0x0000000302027224 */ /* 0x000fca00078e0203 */
[----:B------:R-:W-:-:S07]  /*1f9c0*/  VIMNMX R8, R8, R2, PT ;  /* 0x0000000208087248 */ /* 0x000fce0003fe0100 */
.L_x_1471:
        /* <DEDUP_REMOVED lines=15> */
.L_x_1477:
[----:B------:R-:W-:Y:S01]  /*1fac0*/  ISETP.NE.AND P0, PT, R3, 0x1, PT ;  /* 0x000000010300780c */ /* 0x000fe20003f05270 */
[----:B------:R-:W-:-:S12]  /*1fad0*/  IMAD.MOV.U32 R2, RZ, RZ, R4 ;  /* 0x000000ffff027224 */ /* 0x000fd800078e0004 */
[----:B------:R-:W0:Y:S02]  /*1fae0*/  @P0 LDC.64 R6, c[0x0][0x9e8] ;  /* 0x00027a00ff060b82 */ /* 0x000e240000000a00 */
[----:B0-----:R-:W-:-:S05]  /*1faf0*/  @P0 IMAD.HI.U32 R6, R4, R6, RZ ;  /* 0x0000000604060227 */ /* 0x001fca00078e00ff */
[----:B------:R-:W-:-:S07]  /*1fb00*/  @P0 SHF.R.U32.HI R2, RZ, R7, R6 ;  /* 0x00000007ff020219 */ /* 0x000fce0000011606 */
.L_x_1478:
[----:B------:R-:W-:Y:S05]  /*1fb10*/  BSYNC B0 ;  /* 0x0000000000007941 */ /* 0x000fea0003800000 */
.L_x_1476:
[----:B------:R-:W-:-:S05]  /*1fb20*/  IMAD R3, R2, R3, RZ ;  /* 0x0000000302037224 */ /* 0x000fca00078e02ff */
[----:B------:R-:W-:-:S07]  /*1fb30*/  VIMNMX R0, R0, R3, !PT ;  /* 0x0000000300007248 */ /* 0x000fce0007fe0100 */
.L_x_1475:
[----:B------:R-:W-:Y:S01]  /*1fb40*/  VIADD R8, R8, 0x3f ;  /* 0x0000003f08087836 */ /* 0x000fe20000000000 */
[----:B------:R-:W-:Y:S04]  /*1fb50*/  BSSY B0, `(.L_x_1479) ;  /* 0x0000135000007945 */ /* 0x000fe80003800000 */
[----:B------:R-:W-:-:S04]  /*1fb60*/  SHF.R.S32.HI R2, RZ, 0x1f, R8 ;  /* 0x0000001fff027819 */ /* 0x000fc80000011408 */
[----:B------:R-:W-:Y:S02]  /*1fb70*/  LEA.HI R3, R2, R8, RZ, 0x6 ;  /* 0x0000000802037211 */ /* 0x000fe400078f30ff */
[----:B------:R-:W-:Y:S02]  /*1fb80*/  SHF.R.S32.HI R2, RZ, 0x1f, R0 ;  /* 0x0000001fff027819 */ /* 0x000fe40000011400 */
[----:B------:R-:W-:Y:S02]  /*1fb90*/  SHF.R.S32.HI R3, RZ, 0x6, R3 ;  /* 0x00000006ff037819 */ /* 0x000fe40000011403 */
[----:B------:R-:W-:-:S04]  /*1fba0*/  LEA.HI R0, R2, R0, RZ, 0x6 ;  /* 0x0000000002007211 */ /* 0x000fc800078f30ff */
[----:B------:R-:W-:-:S04]  /*1fbb0*/  SHF.R.S32.HI R0, RZ, 0x6, R0 ;  /* 0x00000006ff007819 */ /* 0x000fc80000011400 */
[----:B------:R-:W-:Y:S02]  /*1fbc0*/  VIMNMX R2, RZ, R0, !PT ;  /* 0x00000000ff027248 */ /* 0x000fe40007fe0100 */
[----:B------:R-:W-:-:S03]  /*1fbd0*/  VIMNMX R0, R18, R3, PT ;  /* 0x0000000312007248 */ /* 0x000fc60003fe0100 */
[--C-:B------:R-:W-:Y:S02]  /*1fbe0*/  IMAD R2, R2, 0x40, -R9.reuse ;  /* 0x0000004002027824 */ /* 0x100fe400078e0a09 */
[----:B------:R-:W-:-:S03]  /*1fbf0*/  IMAD R0, R0, 0x40, -R9 ;  /* 0x0000004000007824 */ /* 0x000fc600078e0a09 */
[----:B------:R-:W-:Y:S02]  /*1fc00*/  VIMNMX R3, RZ, R2, !PT ;  /* 0x00000002ff037248 */ /* 0x000fe40007fe0100 */
[----:B------:R-:W-:-:S04]  /*1fc10*/  VIMNMX R0, R0, R10, PT ;  /* 0x0000000a00007248 */ /* 0x000fc80003fe0100 */
        /* <DEDUP_REMOVED lines=9> */
[----:B------:R-:W-:Y:S05]  /*1fcb0*/  @!P1 BRA `(.L_x_1480) ;  /* 0x0000001000789947 */ /* 0x000fea0003800000 */
[----:B------:R-:W2:Y:S01]  /*1fcc0*/  LDL R6, [R1+0x8] ;  /* 0x0000080001067983 */ /* 0x000ea20000100800 */
[----:B------:R-:W0:Y:S01]  /*1fcd0*/  LDC R0, c[0x0][0x428] ;  /* 0x00010a00ff007b82 */ /* 0x000e220000000800 */
[----:B------:R-:W-:Y:S01]  /*1fce0*/  UMOV UR4, 0xffffffff ;  /* 0xffffffff00047882 */ /* 0x000fe20000000000 */
[----:B0-----:R-:W-:-:S13]  /*1fcf0*/  ISETP.NE.AND P0, PT, R0, 0x1, PT ;  /* 0x000000010000780c */ /* 0x001fda0003f05270 */
[----:B------:R-:W2:Y:S08]  /*1fd00*/  @P0 LDC R0, c[0x0][0x42c] ;  /* 0x00010b00ff000b82 */ /* 0x000eb00000000800 */
[----:B------:R-:W0:Y:S01]  /*1fd10*/  @P0 LDC R5, c[0x0][0x430] ;  /* 0x00010c00ff050b82 */ /* 0x000e220000000800 */
[----:B--2---:R-:W-:-:S04]  /*1fd20*/  @P0 IMAD.HI.U32 R0, R6, R0, RZ ;  /* 0x0000000006000227 */ /* 0x004fc800078e00ff */
[----:B------:R-:W-:Y:S01]  /*1fd30*/  IMAD.MOV.U32 R2, RZ, RZ, R6 ;  /* 0x000000ffff027224 */ /* 0x000fe200078e0006 */
[----:B0-----:R-:W-:Y:S02]  /*1fd40*/  @P0 SHF.R.U32.HI R2, RZ, R5, R0 ;  /* 0x00000005ff020219 */ /* 0x001fe40000011600 */
[----:B------:R-:W-:Y:S01]  /*1fd50*/  SEL R0, R14, RZ, !P2 ;  /* 0x000000ff0e007207 */ /* 0x000fe20005000000 */
[----:B------:R-:W-:Y:S06]  /*1fd60*/  BRA.DIV UR4, `(.L_x_1481) ;  /* 0x0000008e04b87947 */ /* 0x000fec000b800000 */
[----:B------:R-:W0:Y:S02]  /*1fd70*/  S2R R5, SR_TID.X ;  /* 0x0000000000057919 */ /* 0x000e240000002100 */
[----:B0-----:R-:W-:-:S04]  /*1fd80*/  SHF.R.U32.HI R5, RZ, 0x5, R5 ;  /* 0x00000005ff057819 */ /* 0x001fc80000011605 */
[----:B------:R-:W-:-:S05]  /*1fd90*/  LOP3.LUT R5, R5, 0x3, RZ, 0xc0, !PT ;  /* 0x0000000305057812 */ /* 0x000fca00078ec0ff */
[----:B------:R0:W1:Y:S02]  /*1fda0*/  SHFL.IDX PT, R14, R5, RZ, 0x1f ;  /* 0x00001fff050e7589 */ /* 0x00006400000e0000 */
.L_x_1774:
[----:B-1----:R-:W-:Y:S02]  /*1fdb0*/  ISETP.NE.AND P0, PT, R14, RZ, PT ;  /* 0x000000ff0e00720c */ /* 0x002fe40003f05270 */
[----:B------:R-:W-:-:S11]  /*1fdc0*/  PLOP3.LUT P6, PT, PT, PT, PT, 0x8, 0x0 ;  /* 0x000000000000781c */ /* 0x000fd60003fce170 */
[----:B------:R-:W-:Y:S05]  /*1fdd0*/  @P0 BRA `(.L_x_1482) ;  /* 0x00000000000c0947 */ /* 0x000fea0003800000 */
[----:B------:R-:W-:-:S03]  /*1fde0*/  UMOV UR4, 0xffffffff ;  /* 0xffffffff00047882 */ /* 0x000fc60000000000 */
[----:B------:R-:W-:Y:S05]  /*1fdf0*/  BRA.DIV UR4, `(.L_x_1483) ;  /* 0x0000008e04c87947 */ /* 0x000fea000b800000 */
[----:B------:R-:W-:-:S13]  /*1fe00*/  ELECT P6, URZ, PT ;  /* 0x00000000003f782f */ /* 0x000fda00038c0000 */
.L_x_1482:
        /* <DEDUP_REMOVED lines=12> */
.L_x_1777:
[----:B------:R-:W-:Y:S05]  /*1fed0*/  BSYNC B1 ;  /* 0x0000000000017941 */ /* 0x000fea0003800000 */
.L_x_1484:
        /* <DEDUP_REMOVED lines=12> */
.L_x_1778:
[----:B------:R-:W-:Y:S05]  /*1ffa0*/  BSYNC B2 ;  /* 0x0000000000027941 */ /* 0x000fea0003800000 */
.L_x_1488:
[----:B------:R-:W-:Y:S04]  /*1ffb0*/  BSSY B2, `(.L_x_1490) ;  /* 0x0000009000027945 */ /* 0x000fe80003800000 */
[----:B------:R-:W-:Y:S05]  /*1ffc0*/  @P1 BRA `(.L_x_1491) ;  /* 0x00000000001c1947 */ /* 0x000fea0003800000 */
[----:B0-----:R-:W0:Y:S02]  /*1ffd0*/  S2R R5, SR_TID.X ;  /* 0x0000000000057919 */ /* 0x001e240000002100 */
[----:B0-----:R-:W-:Y:S01]  /*1ffe0*/  LOP3.LUT R6, R5, 0x1f, RZ, 0xc0, !PT ;  /* 0x0000001f05067812 */ /* 0x001fe200078ec0ff */
[----:B------:R-:W-:-:S03]  /*1fff0*/  IMAD.MOV.U32 R5, RZ, RZ, 0x4000 ;  /* 0x00004000ff057424 */ /* 0x000fc600078e00ff */
[----:B------:R-:W-:Y:S01]  /*20000*/  ISETP.NE.AND P0, PT, R6, RZ, PT ;  /* 0x000000ff0600720c */ /* 0x000fe20003f05270 */
[----:B------:R2:W-:-:S12]  /*20010*/  SYNCS.ARRIVE.TRANS64 RZ, [R8+URZ+0x28490], R5 ;  /* 0x0284900508ff79a7 */ /* 0x0005d8000800003f */
[----:B--2---:R-:W-:Y:S05]  /*20020*/  @!P0 BRA `(.L_x_1491) ;  /* 0x0000000000048947 */ /* 0x004fea0003800000 */
[----:B------:R-:W-:Y:S01]  /*20030*/  BPT.TRAP 0x1 ;  /* 0x000000040000795c */ /* 0x000fe20000300000 */
.L_x_1491:
[----:B------:R-:W-:Y:S05]  /*20040*/  BSYNC B2 ;  /* 0x0000000000027941 */ /* 0x000fea0003800000 */
.L_x_1490:
[----:B0-----:R-:W2:Y:S01]  /*20050*/  LDL R5, [R1+0x1c] ;  /* 0x00001c0001057983 */ /* 0x001ea20000100800 */
[----:B------:R-:W-:Y:S01]  /*20060*/  IMAD.MOV.U32 R20, RZ, RZ, RZ ;  /* 0x000000ffff147224 */ /* 0x000fe200078e00ff */
[----:B------:R-:W-:Y:S01]  /*20070*/  UIADD3 UR4, UP0, UR42, 0x570, URZ ;  /* 0x000005702a047890 */ /* 0x000fe2000ff1e03f */
[----:B------:R-:W-:Y:S01]  /*20080*/  IMAD R6, R9, 0x40, R17 ;  /* 0x0000004009067824 */ /* 0x000fe200078e0211 */
[----:B------:R-:W-:Y:S01]  /*20090*/  PLOP3.LUT P0, PT, PT, PT, PT, 0x80, 0x0 ;  /* 0x000000000000781c */ /* 0x000fe20003f0f070 */
[----:B------:R-:W-:Y:S01]  /*200a0*/  UMOV UR6, 0x0 ;  /* 0x0000000000067882 */ /* 0x000fe20000000000 */
[----:B------:R-:W-:Y:S01]  /*200b0*/  R2UR UR10, R20 ;  /* 0x00000000140a72ca */ /* 0x000fe200000e0000 */
[----:B------:R-:W-:Y:S01]  /*200c0*/  VIADD R6, R6, 0xffffffc0 ;  /* 0xffffffc006067836 */ /* 0x000fe20000000000 */
[----:B------:R-:W-:Y:S01]  /*200d0*/  UIADD3.X UR5, URZ, UR43, URZ, UP0, !UPT ;  /* 0x0000002b3f057290 */ /* 0x000fe200087fe43f */
[----:B------:R-:W-:Y:S01]  /*200e0*/  UMOV UR7, 0x12f00000 ;  /* 0x12f0000000077882 */ /* 0x000fe20000000000 */
[----:B--2---:R-:W-:-:S02]  /*200f0*/  IMAD R10, R5, 0x4000, R12 ;  /* 0x00004000050a7824 */ /* 0x004fc400078e020c */
[----:B------:R-:W-:-:S03]  /*20100*/  VIADD R5, R8, 0x28490 ;  /* 0x0002849008057836 */ /* 0x000fc60000000000 */
[----:B------:R-:W-:-:S07]  /*20110*/  IADD3 R7, R10, 0x20000, RZ ;  /* 0x000200000a077810 */ /* 0x000fce0007ffe0ff */
.L_x_1492:
        /* <DEDUP_REMOVED lines=12> */
[----:B------:R-:W-:Y:S01]  /*201e0*/  VIADD R7, R10, 0x22000 ;  /* 0x000220000a077836 */ /* 0x000fe20000000000 */
[----:B------:R-:W-:Y:S01]  /*201f0*/  UMOV UR6, 0x0 ;  /* 0x0000000000067882 */ /* 0x000fe20000000000 */
[----:B------:R-:W-:Y:S01]  /*20200*/  UMOV UR7, 0x12f00000 ;  /* 0x12f0000000077882 */ /* 0x000fe20000000000 */
[----:B------:R-:W-:-:S15]  /*20210*/  R2UR UR10, R13 ;  /* 0x000000000d0a72ca */ /* 0x000fde00000e0000 */
.L_x_1493:
        /* <DEDUP_REMOVED lines=13> */
.L_x_1779:
[----:B------:R-:W-:Y:S05]  /*202f0*/  BSYNC B2 ;  /* 0x0000000000027941 */ /* 0x000fea0003800000 */
.L_x_1494:
[----:B------:R-:W-:Y:S01]  /*20300*/  BSSY B2, `(.L_x_1496) ;  /* 0x000000b000027945 */ /* 0x000fe20003800000 */
[----:B------:R-:W-:Y:S02]  /*20310*/  IMAD.MOV.U32 R14, RZ, RZ, 0x0 ;  /* 0x00000000ff0e7424 */ /* 0x000fe400078e00ff */
[----:B------:R-:W-:Y:S01]  /*20320*/  IMAD.MOV.U32 R15, RZ, RZ, 0x12f00000 ;  /* 0x12f00000ff0f7424 */ /* 0x000fe200078e00ff */
[----:B------:R-:W-:Y:S06]  /*20330*/  @P1 BRA `(.L_x_1497) ;  /* 0x00000000001c1947 */ /* 0x000fec0003800000 */
[----:B------:R-:W2:Y:S02]  /*20340*/  S2R R5, SR_TID.X ;  /* 0x0000000000057919 */ /* 0x000ea40000002100 */
[----:B--2---:R-:W-:Y:S01]  /*20350*/  LOP3.LUT R7, R5, 0x1f, RZ, 0xc0, !PT ;  /* 0x0000001f05077812 */ /* 0x004fe200078ec0ff */
[----:B------:R-:W-:-:S03]  /*20360*/  IMAD.MOV.U32 R5, RZ, RZ, 0x4000 ;  /* 0x00004000ff057424 */ /* 0x000fc600078e00ff */
[----:B------:R-:W-:Y:S01]  /*20370*/  ISETP.NE.AND P0, PT, R7, RZ, PT ;  /* 0x000000ff0700720c */ /* 0x000fe20003f05270 */
[----:B------:R2:W-:-:S12]  /*20380*/  SYNCS.ARRIVE.TRANS64 RZ, [R8+URZ+0x284b0], R5 ;  /* 0x0284b00508ff79a7 */ /* 0x0005d8000800003f */
[----:B--2---:R-:W-:Y:S05]  /*20390*/  @!P0 BRA `(.L_x_1497) ;  /* 0x0000000000048947 */ /* 0x004fea0003800000 */
[----:B------:R-:W-:Y:S01]  /*203a0*/  BPT.TRAP 0x1 ;  /* 0x000000040000795c */ /* 0x000fe20000300000 */
.L_x_1497:
[----:B------:R-:W-:Y:S05]  /*203b0*/  BSYNC B2 ;  /* 0x0000000000027941 */ /* 0x000fea0003800000 */
.L_x_1496:
[----:B------:R-:W-:Y:S01]  /*203c0*/  R2UR UR10, R20 ;  /* 0x00000000140a72ca */ /* 0x000fe200000e0000 */
[----:B------:R-:W-:Y:S01]  /*203d0*/  UIADD3 UR4, UP0, UR42, 0x670, URZ ;  /* 0x000006702a047890 */ /* 0x000fe2000ff1e03f */
[----:B------:R-:W-:Y:S01]  /*203e0*/  R2UR UR6, R14 ;  /* 0x000000000e0672ca */ /* 0x000fe200000e0000 */
[----:B------:R-:W-:Y:S01]  /*203f0*/  VIADD R5, R8, 0x284b0 ;  /* 0x000284b008057836 */ /* 0x000fe20000000000 */
[----:B------:R-:W-:Y:S01]  /*20400*/  R2UR UR7, R15 ;  /* 0x000000000f0772ca */ /* 0x000fe200000e0000 */
[----:B------:R-:W-:Y:S01]  /*20410*/  VIADD R7, R10, 0x10000 ;  /* 0x000100000a077836 */ /* 0x000fe20000000000 */
[----:B------:R-:W-:Y:S01]  /*20420*/  PLOP3.LUT P0, PT, PT, PT, PT, 0x80, 0x0 ;  /* 0x000000000000781c */ /* 0x000fe20003f0f070 */
[----:B------:R-:W-:-:S12]  /*20430*/  UIADD3.X UR5, URZ, UR43, URZ, UP0, !UPT ;  /* 0x0000002b3f057290 */ /* 0x000fd800087fe43f */
.L_x_1498:
        /* <DEDUP_REMOVED lines=10> */
[----:B------:R-:W-:Y:S01]  /*204e0*/  R2UR UR10, R13 ;  /* 0x000000000d0a72ca */ /* 0x000fe200000e0000 */
[----:B------:R-:W-:Y:S01]  /*204f0*/  VIADD R7, R10, 0x12000 ;  /* 0x000120000a077836 */ /* 0x000fe20000000000 */
[----:B------:R-:W-:Y:S02]  /*20500*/  R2UR UR6, R14 ;  /* 0x000000000e0672ca */ /* 0x000fe400000e0000 */
[----:B------:R-:W-:Y:S02]  /*20510*/  R2UR UR7, R15 ;  /* 0x000000000f0772ca */ /* 0x000fe400000e0000 */
[----:B------:R-:W-:-:S13]  /*20520*/  PLOP3.LUT P0, PT, PT, PT, PT, 0x80, 0x0 ;  /* 0x000000000000781c */ /* 0x000fda0003f0f070 */
.L_x_1499:
        /* <DEDUP_REMOVED lines=10> */
.L_x_1487:
[----:B------:R-:W-:Y:S05]  /*205d0*/  BSYNC B1 ;  /* 0x0000000000017941 */ /* 0x000fea0003800000 */
.L_x_1486:
[----:B------:R-:W2:Y:S04]  /*205e0*/  LDL.LU R10, [R1+0x1c] ;  /* 0x00001c00010a7983 */ /* 0x000ea80000300800 */
[----:B01----:R-:W3:Y:S01]  /*205f0*/  LDL.LU R8, [R1+0x24] ;  /* 0x0000240001087983 */ /* 0x003ee20000300800 */
[----:B------:R-:W-:Y:S01]  /*20600*/  PLOP3.LUT P0, PT, PT, PT, PT, 0x8, 0x0 ;  /* 0x000000000000781c */ /* 0x000fe20003f0e170 */
[----:B--2---:R-:W-:-:S05]  /*20610*/  VIADD R5, R10, 0x1 ;  /* 0x000000010a057836 */ /* 0x004fca0000000000 */
[----:B------:R-:W-:-:S04]  /*20620*/  ISETP.NE.AND P1, PT, R5, 0x2, PT ;  /* 0x000000020500780c */ /* 0x000fc80003f25270 */
[----:B------:R-:W-:Y:S02]  /*20630*/  SEL R6, RZ, 0x1, P1 ;  /* 0x00000001ff067807 */ /* 0x000fe40000800000 */
[----:B------:R-:W-:Y:S02]  /*20640*/  SEL R5, R5, RZ, P1 ;  /* 0x000000ff05057207 */ /* 0x000fe40000800000 */
[----:B---3--:R-:W-:Y:S01]  /*20650*/  LOP3.LUT R8, R8, R6, RZ, 0x3c, !PT ;  /* 0x0000000608087212 */ /* 0x008fe200078e3cff */
[----:B------:R-:W-:-:S04]  /*20660*/  VIADD R6, R9, 0xfffffffe ;  /* 0xfffffffe09067836 */ /* 0x000fc80000000000 */
[----:B------:R0:W-:Y:S01]  /*20670*/  STL [R1+0x24], R8 ;  /* 0x0000240801007387 */ /* 0x0001e20000100800 */
[----:B------:R-:W-:-:S03]  /*20680*/  ISETP.GE.AND P2, PT, R6, R3, PT ;  /* 0x000000030600720c */ /* 0x000fc60003f46270 */
[----:B------:R0:W-:Y:S10]  /*20690*/  STL [R1+0x1c], R5 ;  /* 0x00001c0501007387 */ /* 0x0001f40000100800 */
[----:B0-----:R-:W-:Y:S05]  /*206a0*/  @!P2 BRA `(.L_x_1480) ;  /* 0x0000000400fca947 */ /* 0x001fea0003800000 */
[C---:B------:R-:W-:Y:S02]  /*206b0*/  IMAD R17, R9.reuse, 0x40, R17 ;  /* 0x0000004009117824 */ /* 0x040fe400078e0211 */
[----:B------:R-:W-:Y:S02]  /*206c0*/  VIADD R10, R9, 0xffffffff ;  /* 0xffffffff090a7836 */ /* 0x000fe40000000000 */
[----:B------:R-:W-:-:S07]  /*206d0*/  VIADD R9, R17, 0xffffff80 ;  /* 0xffffff8011097836 */ /* 0x000fce0000000000 */
.L_x_1514:
        /* <DEDUP_REMOVED lines=8> */
[----:B------:R-:W-:Y:S01]  /*20760*/  ISETP.NE.AND P2, PT, R5, RZ, PT ;  /* 0x000000ff0500720c */ /* 0x000fe20003f45270 */
[----:B--2---:R-:W-:Y:S01]  /*20770*/  IMAD R8, R7, 0x8, R12 ;  /* 0x0000000807087824 */ /* 0x004fe200078e020c */
[----:B---3--:R-:W-:-:S04]  /*20780*/  SHF.L.U32 R7, R6, 0x1f, RZ ;  /* 0x0000001f06077819 */ /* 0x008fc800000006ff */
[----:B------:R-:W0:Y:S02]  /*20790*/  SYNCS.PHASECHK.TRANS64.TRYWAIT P1, [R8+URZ+0x284a0], R7 ;  /* 0x0284a007080075a7 */ /* 0x000e24000802017f */
[----:B0-----:R-:W-:Y:S05]  /*207a0*/  @!P1 BRA `(.L_x_1503) ;  /* 0x0000008400b89947 */ /* 0x001fea0003800000 */
.L_x_1780:
[----:B------:R-:W-:Y:S05]  /*207b0*/  BSYNC B2 ;  /* 0x0000000000027941 */ /* 0x000fea0003800000 */
.L_x_1502:
        /* <DEDUP_REMOVED lines=9> */
.L_x_1505:
[----:B------:R-:W-:Y:S05]  /*20850*/  BSYNC B2 ;  /* 0x0000000000027941 */ /* 0x000fea0003800000 */
.L_x_1504:
        /* <DEDUP_REMOVED lines=8> */
[----:B--2---:R-:W-:Y:S02]  /*208e0*/  IMAD R6, R5, 0x4000, R12 ;  /* 0x0000400005067824 */ /* 0x004fe400078e020c */
[----:B------:R-:W-:-:S02]  /*208f0*/  VIADD R5, R8, 0x28490 ;  /* 0x0002849008057836 */ /* 0x000fc40000000000 */
[----:B------:R-:W-:-:S09]  /*20900*/  VIADD R11, R6, 0x20000 ;  /* 0x00020000060b7836 */ /* 0x000fd20000000000 */
.L_x_1506:
        /* <DEDUP_REMOVED lines=16> */
.L_x_1507:
        /* <DEDUP_REMOVED lines=13> */
.L_x_1781:
[----:B------:R-:W-:Y:S05]  /*20ae0*/  BSYNC B2 ;  /* 0x0000000000027941 */ /* 0x000fea0003800000 */
.L_x_1508:
        /* <DEDUP_REMOVED lines=11> */
.L_x_1511:
[----:B------:R-:W-:Y:S05]  /*20ba0*/  BSYNC B2 ;  /* 0x0000000000027941 */ /* 0x000fea0003800000 */
.L_x_1510:
[----:B------:R-:W-:Y:S01]  /*20bb0*/  R2UR UR10, R13 ;  /* 0x000000000d0a72ca */ /* 0x000fe200000e0000 */
[----:B------:R-:W-:Y:S01]  /*20bc0*/  UIADD3 UR4, UP0, UR42, 0x670, URZ ;  /* 0x000006702a047890 */ /* 0x000fe2000ff1e03f */
[----:B------:R-:W-:Y:S01]  /*20bd0*/  R2UR UR6, R14 ;  /* 0x000000000e0672ca */ /* 0x000fe200000e0000 */
[----:B01----:R-:W-:Y:S01]  /*20be0*/  VIADD R8, R8, 0x284b0 ;  /* 0x000284b008087836 */ /* 0x003fe20000000000 */
[----:B------:R-:W-:Y:S01]  /*20bf0*/  R2UR UR7, R15 ;  /* 0x000000000f0772ca */ /* 0x000fe200000e0000 */
[----:B------:R-:W-:Y:S01]  /*20c00*/  VIADD R5, R6, 0x10000 ;  /* 0x0001000006057836 */ /* 0x000fe20000000000 */
[----:B------:R-:W-:Y:S01]  /*20c10*/  PLOP3.LUT P1, PT, PT, PT, PT, 0x80, 0x0 ;  /* 0x000000000000781c */ /* 0x000fe20003f2f070 */
[----:B------:R-:W-:-:S12]  /*20c20*/  UIADD3.X UR5, URZ, UR43, URZ, UP0, !UPT ;  /* 0x0000002b3f057290 */ /* 0x000fd800087fe43f */
.L_x_1512:
        /* <DEDUP_REMOVED lines=15> */
.L_x_1513:
        /* <DEDUP_REMOVED lines=10> */
.L_x_1501:
[----:B------:R-:W-:Y:S05]  /*20dc0*/  BSYNC B1 ;  /* 0x0000000000017941 */ /* 0x000fea0003800000 */
.L_x_1500:
[----:B------:R-:W2:Y:S04]  /*20dd0*/  LDL.LU R5, [R1+0x1c] ;  /* 0x00001c0001057983 */ /* 0x000ea80000300800 */
[----:B------:R-:W3:Y:S01]  /*20de0*/  LDL.LU R7, [R1+0x24] ;  /* 0x0000240001077983 */ /* 0x000ee20000300800 */
[----:B------:R-:W-:Y:S02]  /*20df0*/  VIADD R10, R10, 0xffffffff ;  /* 0xffffffff0a0a7836 */ /* 0x000fe40000000000 */
[----:B------:R-:W-:-:S03]  /*20e00*/  VIADD R9, R9, 0xffffffc0 ;  /* 0xffffffc009097836 */ /* 0x000fc60000000000 */
        /* <DEDUP_REMOVED lines=9> */
.L_x_1480:
[----:B------:R-:W-:Y:S05]  /*20ea0*/  BSYNC B0 ;  /* 0x0000000000007941 */ /* 0x000fea0003800000 */
.L_x_1479:
[----:B------:R-:W1:Y:S01]  /*20eb0*/  LDC.64 R2, c[0x0][0x9e0] ;  /* 0x00027800ff027b82 */ /* 0x000e620000000a00 */
[----:B------:R-:W-:Y:S07]  /*20ec0*/  @!P0 WARPSYNC.ALL ;  /* 0x0000000000008948 */ /* 0x000fee0003800000 */
[----:B------:R-:W-:Y:S01]  /*20ed0*/  @!P0 BAR.SYNC.DEFER_BLOCKING 0xc, 0x180 ;  /* 0x0306000000008b1d */ /* 0x000fe20000010000 */
[----:B-1----:R-:W-:Y:S01]  /*20ee0*/  ISETP.GE.AND P0, PT, R3, 0x1, PT ;  /* 0x000000010300780c */ /* 0x002fe20003f06270 */
[----:B------:R-:W-:-:S12]  /*20ef0*/  IMAD.IADD R2, R16, 0x1, R2 ;  /* 0x0000000110027824 */ /* 0x000fd800078e0202 */
[----:B------:R-:W-:Y:S05]  /*20f00*/  @!P0 BRA `(.L_x_1515) ;  /* 0x0000000000488947 */ /* 0x000fea0003800000 */
[C---:B------:R-:W-:Y:S01]  /*20f10*/  ISETP.GT.AND P1, PT, R16.reuse, RZ, PT ;  /* 0x000000ff1000720c */ /* 0x040fe20003f24270 */
[----:B------:R-:W-:Y:S01]  /*20f20*/  BSSY B0, `(.L_x_1516) ;  /* 0x000000e000007945 */ /* 0x000fe20003800000 */
[----:B------:R-:W-:-:S11]  /*20f30*/  VIADD R0, R16, 0xffffffff ;  /* 0xffffffff10007836 */ /* 0x000fd60000000000 */
[----:B------:R-:W-:Y:S05]  /*20f40*/  @P1 BRA `(.L_x_1517) ;  /* 0x00000000001c1947 */ /* 0x000fea0003800000 */
[----:B------:R-:W-:Y:S01]  /*20f50*/  ISETP.NE.AND P1, PT, R3, 0x1, PT ;  /* 0x000000010300780c */ /* 0x000fe20003f25270 */
[----:B------:R-:W-:-:S12]  /*20f60*/  IMAD.MOV R0, RZ, RZ, -R16 ;  /* 0x000000ffff007224 */ /* 0x000fd800078e0a10 */
[----:B0-----:R-:W0:Y:S02]  /*20f70*/  @P1 LDC.64 R6, c[0x0][0x9e8] ;  /* 0x00027a00ff061b82 */ /* 0x001e240000000a00 */
[----:B0-----:R-:W-:-:S05]  /*20f80*/  @P1 IMAD.HI.U32 R6, R0, R6, RZ ;  /* 0x0000000600061227 */ /* 0x001fca00078e00ff */
[----:B------:R-:W-:-:S04]  /*20f90*/  @P1 SHF.R.U32.HI R0, RZ, R7, R6 ;  /* 0x00000007ff001219 */ /* 0x000fc80000011606 */
[----:B------:R-:W-:Y:S01]  /*20fa0*/  LOP3.LUT R0, RZ, R0, RZ, 0x33, !PT ;  /* 0x00000000ff007212 */ /* 0x000fe200078e33ff */
[----:B------:R-:W-:Y:S06]  /*20fb0*/  BRA `(.L_x_1518) ;  /* 0x0000000000107947 */ /* 0x000fec0003800000 */
.L_x_1517:
[----:B------:R-:W-:-:S13]  /*20fc0*/  ISETP.NE.AND P1, PT, R3, 0x1, PT ;  /* 0x000000010300780c */ /* 0x000fda0003f25270 */
[----:B0-----:R-:W0:Y:S02]  /*20fd0*/  @P1 LDC.64 R6, c[0x0][0x9e8] ;  /* 0x00027a00ff061b82 */ /* 0x001e240000000a00 */
[----:B0-----:R-:W-:-:S05]  /*20fe0*/  @P1 IMAD.HI.U32 R6, R0, R6, RZ ;  /* 0x0000000600061227 */ /* 0x001fca00078e00ff */
[----:B------:R-:W-:-:S07]  /*20ff0*/  @P1 SHF.R.U32.HI R0, RZ, R7, R6 ;  /* 0x00000007ff001219 */ /* 0x000fce0000011606 */
.L_x_1518:
[----:B------:R-:W-:Y:S05]  /*21000*/  BSYNC B0 ;  /* 0x0000000000007941 */ /* 0x000fea0003800000 */
.L_x_1516:
[----:B------:R-:W-:-:S05]  /*21010*/  IMAD R0, R0, R3, R3 ;  /* 0x0000000300007224 */ /* 0x000fca00078e0203 */
[----:B------:R-:W-:-:S07]  /*21020*/  VIMNMX R2, R2, R0, PT ;  /* 0x0000000002027248 */ /* 0x000fce0003fe0100 */
.L_x_1515:
[----:B------:R-:W-:Y:S01]  /*21030*/  VIADD R2, R2, 0x3f ;  /* 0x0000003f02027836 */ /* 0x000fe20000000000 */
[----:B------:R-:W-:-:S04]  /*21040*/  ULDC UR4, c[0x0][0x9dc] ;  /* 0x0002770000047ab9 */ /* 0x000fc80000000800 */
[----:B------:R-:W-:-:S04]  /*21050*/  SHF.R.S32.HI R0, RZ, 0x1f, R2 ;  /* 0x0000001fff007819 */ /* 0x000fc80000011402 */
[----:B------:R-:W-:-:S04]  /*21060*/  LEA.HI R0, R0, R2, RZ, 0x6 ;  /* 0x0000000200007211 */ /* 0x000fc800078f30ff */
[----:B------:R-:W-:-:S04]  /*21070*/  SHF.R.S32.HI R0, RZ, 0x6, R0 ;  /* 0x00000006ff007819 */ /* 0x000fc80000011400 */
[----:B------:R-:W-:Y:S01]  /*21080*/  VIMNMX R16, R18, R0, PT ;  /* 0x0000000012107248 */ /* 0x000fe20003fe0100 */
[----:B------:R-:W-:Y:S01]  /*21090*/  VIADD R0, R4, -UR4 ;  /* 0x8000000404007c36 */ /* 0x000fe20008000000 */
[----:B------:R-:W-:Y:S06]  /*210a0*/  @!P0 BRA `(.L_x_1519) ;  /* 0x0000000000448947 */ /* 0x000fec0003800000 */
[----:B------:R-:W-:Y:S01]  /*210b0*/  ISETP.GT.AND P0, PT, R4, -0x1, PT ;  /* 0xffffffff0400780c */ /* 0x000fe20003f04270 */
[----:B------:R-:W-:-:S12]  /*210c0*/  BSSY B0, `(.L_x_1520) ;  /* 0x000000d000007945 */ /* 0x000fd80003800000 */
[----:B------:R-:W-:Y:S05]  /*210d0*/  @P0 BRA `(.L_x_1521) ;  /* 0x00000000001c0947 */ /* 0x000fea0003800000 */
[----:B------:R-:W-:Y:S02]  /*210e0*/  ISETP.NE.AND P0, PT, R3, 0x1, PT ;  /* 0x000000010300780c */ /* 0x000fe40003f05270 */
[----:B------:R-:W-:-:S11]  /*210f0*/  LOP3.LUT R4, RZ, R4, RZ, 0x33, !PT ;  /* 0x00000004ff047212 */ /* 0x000fd600078e33ff */
[----:B0-----:R-:W0:Y:S02]  /*21100*/  @P0 LDC.64 R6, c[0x0][0x9e8] ;  /* 0x00027a00ff060b82 */ /* 0x001e240000000a00 */
[----:B0-----:R-:W-:-:S05]  /*21110*/  @P0 IMAD.HI.U32 R6, R4, R6, RZ ;  /* 0x0000000604060227 */ /* 0x001fca00078e00ff */
[----:B------:R-:W-:-:S04]  /*21120*/  @P0 SHF.R.U32.HI R4, RZ, R7, R6 ;  /* 0x00000007ff040219 */ /* 0x000fc80000011606 */
[----:B------:R-:W-:Y:S01]  /*21130*/  LOP3.LUT R4, RZ, R4, RZ, 0x33, !PT ;  /* 0x00000004ff047212 */ /* 0x000fe200078e33ff */
[----:B------:R-:W-:Y:S06]  /*21140*/  BRA `(.L_x_1522) ;  /* 0x0000000000107947 */ /* 0x000fec0003800000 */
.L_x_1521:
[----:B------:R-:W-:-:S13]  /*21150*/  ISETP.NE.AND P0, PT, R3, 0x1, PT ;  /* 0x000000010300780c */ /* 0x000fda0003f05270 */
[----:B0-----:R-:W0:Y:S02]  /*21160*/  @P0 LDC.64 R6, c[0x0][0x9e8] ;  /* 0x00027a00ff060b82 */ /* 0x001e240000000a00 */
[----:B0-----:R-:W-:-:S05]  /*21170*/  @P0 IMAD.HI.U32 R6, R4, R6, RZ ;  /* 0x0000000604060227 */ /* 0x001fca00078e00ff */
[----:B------:R-:W-:-:S07]  /*21180*/  @P0 SHF.R.U32.HI R4, RZ, R7, R6 ;  /* 0x00000007ff040219 */ /* 0x000fce0000011606 */
.L_x_1522:
[----:B------:R-:W-:Y:S05]  /*21190*/  BSYNC B0 ;  /* 0x0000000000007941 */ /* 0x000fea0003800000 */
.L_x_1520:
[----:B------:R-:W-:-:S05]  /*211a0*/  IMAD R3, R4, R3, RZ ;  /* 0x0000000304037224 */ /* 0x000fca00078e02ff */
[----:B------:R-:W-:-:S07]  /*211b0*/  VIMNMX R0, R0, R3, !PT ;  /* 0x0000000300007248 */ /* 0x000fce0007fe0100 */
.L_x_1519:
[----:B------:R-:W-:Y:S01]  /*211c0*/  SHF.R.S32.HI R2, RZ, 0x1f, R0 ;  /* 0x0000001fff027819 */ /* 0x000fe20000011400 */
[----:B------:R-:W-:Y:S03]  /*211d0*/  BSSY B6, `(.L_x_1523) ;  /* 0x00002fb000067945 */ /* 0x000fe60003800000 */
[----:B------:R-:W-:-:S04]  /*211e0*/  LEA.HI R2, R2, R0, RZ, 0x6 ;  /* 0x0000000002027211 */ /* 0x000fc800078f30ff */
[----:B------:R-:W-:-:S04]  /*211f0*/  SHF.R.S32.HI R2, RZ, 0x6, R2 ;  /* 0x00000006ff027819 */ /* 0x000fc80000011402 */
[----:B------:R-:W-:-:S04]  /*21200*/  VIMNMX R3, RZ, R2, !PT ;  /* 0x00000002ff037248 */ /* 0x000fc80007fe0100 */
[----:B------:R-:W-:Y:S01]  /*21210*/  ISETP.GT.AND P0, PT, R16, R3, PT ;  /* 0x000000031000720c */ /* 0x000fe20003f04270 */
[----:B------:R1:W-:-:S12]  /*21220*/  STL [R1+0x34], R3 ;  /* 0x0000340301007387 */ /* 0x0003d80000100800 */
[----:B-1----:R-:W-:Y:S05]  /*21230*/  @P0 BRA `(.L_x_1524) ;  /* 0x0000000000480947 */ /* 0x002fea0003800000 */
[----:B------:R-:W1:Y:S02]  /*21240*/  S2R R3, SR_TID.X ;  /* 0x0000000000037919 */ /* 0x000e640000002100 */
[----:B-1----:R-:W-:-:S04]  /*21250*/  LOP3.LUT R3, R3, 0x7f, RZ, 0xc0, !PT ;  /* 0x0000007f03037812 */ /* 0x002fc800078ec0ff */
[----:B------:R-:W-:-:S13]  /*21260*/  ISETP.NE.AND P0, PT, R3, RZ, PT ;  /* 0x000000ff0300720c */ /* 0x000fda0003f05270 */
[----:B------:R-:W-:Y:S05]  /*21270*/  @P0 BRA `(.L_x_1525) ;  /* 0x0000002c00c00947 */ /* 0x000fea0003800000 */
[----:B0-----:R-:W0:Y:S01]  /*21280*/  S2R R5, SR_LANEID ;  /* 0x0000000000057919 */ /* 0x001e220000000000 */
        /* <DEDUP_REMOVED lines=13> */
.L_x_1524:
        /* <DEDUP_REMOVED lines=11> */
[----:B------:R-:W-:Y:S01]  /*21410*/  IMAD.U32 R4, RZ, RZ, UR6 ;  /* 0x00000006ff047e24 */ /* 0x000fe2000f8e00ff */
[----:B------:R-:W-:Y:S01]  /*21420*/  MOV R11, UR5 ;  /* 0x00000005000b7c02 */ /* 0x000fe20008000f00 */
[----:B------:R-:W1:Y:S01]  /*21430*/  LDC.64 R2, c[0x4][R2] ;  /* 0x0100000002027b82 */ /* 0x000e620000000a00 */
[----:B0-----:R-:W-:Y:S02]  /*21440*/  IMAD.U32 R5, RZ, RZ, UR7 ;  /* 0x00000007ff057e24 */ /* 0x001fe4000f8e00ff */
[----:B------:R-:W-:Y:S02]  /*21450*/  IMAD.U32 R6, RZ, RZ, UR8 ;  /* 0x00000008ff067e24 */ /* 0x000fe4000f8e00ff */
[----:B------:R-:W-:-:S02]  /*21460*/  IMAD.U32 R7, RZ, RZ, UR9 ;  /* 0x00000009ff077e24 */ /* 0x000fc4000f8e00ff */
[----:B------:R-:W-:Y:S02]  /*21470*/  IMAD.U32 R10, RZ, RZ, UR4 ;  /* 0x00000004ff0a7e24 */ /* 0x000fe4000f8e00ff */
[----:B------:R-:W-:Y:S02]  /*21480*/  IMAD.MOV.U32 R8, RZ, RZ, 0x70 ;  /* 0x00000070ff087424 */ /* 0x000fe400078e00ff */
[----:B------:R-:W-:Y:S02]  /*21490*/  IMAD.MOV.U32 R12, RZ, RZ, 0x1 ;  /* 0x00000001ff0c7424 */ /* 0x000fe400078e00ff */
[----:B------:R-:W-:-:S07]  /*214a0*/  IMAD.MOV.U32 R13, RZ, RZ, RZ ;  /* 0x000000ffff0d7224 */ /* 0x000fce00078e00ff */
[----:B------:R-:W-:-:S07]  /*214b0*/  LEPC R20, `(.L_x_1526) ;  /* 0x000000001014794e */ /* 0x000fce0000000000 */
[----:B-1----:R-:W-:Y:S05]  /*214c0*/  CALL.ABS.NOINC R2 ;  /* 0x0000000002007343 */ /* 0x002fea0003c00000 */
.L_x_1526:
[----:B------:R-:W2:Y:S01]  /*214d0*/  LDL.LU R2, [R1+0x4c] ;  /* 0x00004c0001027983 */ /* 0x000ea20000300800 */
[----:B------:R-:W-:-:S05]  /*214e0*/  VIADD R17, R18, 0x10000 ;  /* 0x0001000012117836 */ /* 0x000fca0000000000 */
        /* <DEDUP_REMOVED lines=11> */
[----:B0-----:R-:W-:Y:S02]  /*215a0*/  IMAD.U32 R5, RZ, RZ, UR7 ;  /* 0x00000007ff057e24 */ /* 0x001fe4000f8e00ff */
        /* <DEDUP_REMOVED lines=9> */
.L_x_1527:
[----:B------:R-:W-:-:S05]  /*21640*/  VIADD R0, R18, 0x8000 ;  /* 0x0000800012007836 */ /* 0x000fca0000000000 */
[----:B------:R2:W-:Y:S01]  /*21650*/  STL [R1+0x48], R0 ;  /* 0x0000480001007387 */ /* 0x0005e20000100800 */
[----:B------:R-:W-:-:S13]  /*21660*/  LOP3.LUT P0, RZ, R0, 0x1bf, RZ, 0xc0, !PT ;  /* 0x000001bf00ff7812 */ /* 0x000fda000780c0ff */
[----:B--2---:R-:W-:Y:S05]  /*21670*/  @!P0 BRA `(.L_x_1528) ;  /* 0x0000000000408947 */ /* 0x004fea0003800000 */
[----:B-1----:R-:W-:Y:S01]  /*21680*/  MOV R2, 0x0 ;  /* 0x0000000000027802 */ /* 0x002fe20000000f00 */
[----:B------:R-:W-:Y:S01]  /*21690*/  ULDC.64 UR6, c[0x4][0x198] ;  /* 0x0100660000067ab9 */ /* 0x000fe20000000a00 */
[----:B------:R-:W-:Y:S01]  /*216a0*/  ULDC.64 UR8, c[0x4][0x1a0] ;  /* 0x0100680000087ab9 */ /* 0x000fe20000000a00 */
[----:B------:R-:W-:Y:S01]  /*216b0*/  ULDC.64 UR4, c[0x4][0x128] ;  /* 0x01004a0000047ab9 */ /* 0x000fe20000000a00 */
[----:B------:R-:W-:Y:S01]  /*216c0*/  IMAD.U32 R4, RZ, RZ, UR6 ;  /* 0x00000006ff047e24 */ /* 0x000fe2000f8e00ff */
[----:B------:R-:W-:Y:S01]  /*216d0*/  MOV R8, 0x70 ;  /* 0x0000007000087802 */ /* 0x000fe20000000f00 */
[----:B------:R-:W1:Y:S01]  /*216e0*/  LDC.64 R2, c[0x4][R2] ;  /* 0x0100000002027b82 */ /* 0x000e620000000a00 */
[----:B0-----:R-:W-:Y:S02]  /*216f0*/  IMAD.U32 R5, RZ, RZ, UR7 ;  /* 0x00000007ff057e24 */ /* 0x001fe4000f8e00ff */
[----:B------:R-:W-:Y:S02]  /*21700*/  IMAD.U32 R6, RZ, RZ, UR8 ;  /* 0x00000008ff067e24 */ /* 0x000fe4000f8e00ff */
[----:B------:R-:W-:-:S02]  /*21710*/  IMAD.U32 R7, RZ, RZ, UR9 ;  /* 0x00000009ff077e24 */ /* 0x000fc4000f8e00ff */
[----:B------:R-:W-:Y:S02]  /*21720*/  IMAD.U32 R10, RZ, RZ, UR4 ;  /* 0x00000004ff0a7e24 */ /* 0x000fe4000f8e00ff */
[----:B------:R-:W-:Y:S02]  /*21730*/  IMAD.U32 R11, RZ, RZ, UR5 ;  /* 0x00000005ff0b7e24 */ /* 0x000fe4000f8e00ff */
[----:B------:R-:W-:Y:S02]  /*21740*/  IMAD.MOV.U32 R12, RZ, RZ, 0x1 ;  /* 0x00000001ff0c7424 */ /* 0x000fe400078e00ff */
[----:B------:R-:W-:-:S07]  /*21750*/  IMAD.MOV.U32 R13, RZ, RZ, RZ ;  /* 0x000000ffff0d7224 */ /* 0x000fce00078e00ff */
[----:B------:R-:W-:-:S07]  /*21760*/  LEPC R20, `(.L_x_1528) ;  /* 0x000000001014794e */ /* 0x000fce0000000000 */
[----:B-1----:R-:W-:Y:S05]  /*21770*/  CALL.ABS.NOINC R2 ;  /* 0x0000000002007343 */ /* 0x002fea0003c00000 */
.L_x_1528:
        /* <DEDUP_REMOVED lines=18> */
.L_x_1529:
[----:B-1----:R-:W2:Y:S01]  /*218a0*/  LDL.LU R2, [R1+0x4] ;  /* 0x0000040001027983 */ /* 0x002ea20000300800 */
[----:B------:R-:W1:Y:S01]  /*218b0*/  LDC R0, c[0x0][0x428] ;  /* 0x00010a00ff007b82 */ /* 0x000e620000000800 */
[----:B------:R-:W-:Y:S02]  /*218c0*/  ULDC.64 UR4, c[0x0][0x9f8] ;  /* 0x00027e0000047ab9 */ /* 0x000fe40000000a00 */
[----:B------:R-:W3:Y:S04]  /*218d0*/  LDL R18, [R1+0x8] ;  /* 0x0000080001127983 */ /* 0x000ee80000100800 */
[----:B------:R-:W4:Y:S01]  /*218e0*/  LDL R17, [R1+0xc] ;  /* 0x00000c0001117983 */ /* 0x000f220000100800 */
[----:B-1----:R-:W-:-:S13]  /*218f0*/  ISETP.NE.AND P0, PT, R0, 0x1, PT ;  /* 0x000000010000780c */ /* 0x002fda0003f05270 */
[----:B------:R-:W1:Y:S01]  /*21900*/  @P0 LDC R4, c[0x0][0x430] ;  /* 0x00010c00ff040b82 */ /* 0x000e620000000800 */
[----:B--2---:R-:W-:-:S07]  /*21910*/  IMAD R3, R2, 0x80, R19 ;  /* 0x0000008002037824 */ /* 0x004fce00078e0213 */
[----:B------:R-:W2:Y:S01]  /*21920*/  @P0 LDC R2, c[0x0][0x42c] ;  /* 0x00010b00ff020b82 */ /* 0x000ea20000000800 */
[----:B---3--:R-:W-:Y:S02]  /*21930*/  IMAD.MOV.U32 R0, RZ, RZ, R18 ;  /* 0x000000ffff007224 */ /* 0x008fe400078e0012 */
[----:B--2---:R-:W-:Y:S02]  /*21940*/  @P0 IMAD.HI.U32 R2, R18, R2, RZ ;  /* 0x0000000212020227 */ /* 0x004fe400078e00ff */
[----:B------:R-:W2:Y:S03]  /*21950*/  S2R R18, SR_TID.X ;  /* 0x0000000000127919 */ /* 0x000ea60000002100 */
[----:B-1----:R-:W-:Y:S01]  /*21960*/  @P0 SHF.R.U32.HI R0, RZ, R4, R2 ;  /* 0x00000004ff000219 */ /* 0x002fe20000011602 */
[----:B----4-:R-:W-:Y:S01]  /*21970*/  IMAD.MOV.U32 R2, RZ, RZ, R17 ;  /* 0x000000ffff027224 */ /* 0x010fe200078e0011 */
[----:B------:R-:W-:-:S04]  /*21980*/  ISETP.NE.U32.AND P0, PT, RZ, UR4, PT ;  /* 0x00000004ff007c0c */ /* 0x000fc8000bf05070 */
[----:B------:R-:W-:Y:S01]  /*21990*/  ISETP.NE.AND.EX P0, PT, RZ, UR5, PT, P0 ;  /* 0x00000005ff007c0c */ /* 0x000fe2000bf05300 */
[----:B------:R-:W-:-:S12]  /*219a0*/  ULDC.64 UR4, c[0x0][0xa00] ;  /* 0x0002800000047ab9 */ /* 0x000fd80000000a00 */
[----:B0-----:R-:W0:Y:S01]  /*219b0*/  @P0 LDC.64 R4, c[0x0][0x9f8] ;  /* 0x00027e00ff040b82 */ /* 0x001e220000000a00 */
[----:B--2---:R-:W-:Y:S01]  /*219c0*/  LOP3.LUT R18, R18, 0x7f, RZ, 0xc0, !PT ;  /* 0x0000007f12127812 */ /* 0x004fe200078ec0ff */
[----:B0-----:R-:W-:-:S05]  /*219d0*/  @P0 IMAD.WIDE R4, R17, 0x4, R4 ;  /* 0x0000000411040825 */ /* 0x001fca00078e0204 */
[----:B------:R0:W2:Y:S01]  /*219e0*/  @P0 LDG.E R2, desc[UR46][R4.64] ;  /* 0x0000002e04020981 */ /* 0x0000a2000c1e1900 */
[----:B------:R-:W-:Y:S02]  /*219f0*/  ISETP.NE.AND P1, PT, R18, RZ, PT ;  /* 0x000000ff1200720c */ /* 0x000fe40003f25270 */
[----:B------:R-:W-:Y:S02]  /*21a00*/  ISETP.NE.U32.AND P0, PT, RZ, UR4, PT ;  /* 0x00000004ff007c0c */ /* 0x000fe4000bf05070 */
[----:B------:R-:W-:Y:S02]  /*21a10*/  PLOP3.LUT P3, PT, P1, PT, PT, 0x8, 0x0 ;  /* 0x000000000000781c */ /* 0x000fe40000f6e170 */
[----:B------:R-:W-:-:S04]  /*21a20*/  ISETP.NE.AND.EX P2, PT, RZ, UR5, PT, P0 ;  /* 0x00000005ff007c0c */ /* 0x000fc8000bf45300 */
[----:B0-----:R-:W-:-:S03]  /*21a30*/  SEL R4, R17, RZ, !P2 ;  /* 0x000000ff11047207 */ /* 0x001fc60005000000 */
[----:B------:R-:W-:-:S05]  /*21a40*/  VOTEU.ALL UP1, P1 ;  /* 0x00000000003f7886 */ /* 0x000fca0000820000 */
[----:B------:R-:W-:-:S04]  /*21a50*/  @!UP1 UIADD3 UR8, UP0, UR42, 0x270, URZ ;  /* 0x000002702a089890 */ /* 0x000fc8000ff1e03f */
[----:B------:R-:W-:-:S03]  /*21a60*/  @!UP1 UIADD3.X UR9, URZ, UR43, URZ, UP0, !UPT ;  /* 0x0000002b3f099290 */ /* 0x000fc600087fe43f */
[----:B------:R-:W-:Y:S01]  /*21a70*/  VOTEU.ALL UP0, P1 ;  /* 0x00000000003f7886 */ /* 0x000fe20000800000 */
[----:B--2---:R0:W-:Y:S08]  /*21a80*/  STL [R1+0x28], R2 ;  /* 0x0000280201007387 */ /* 0x0041f00000100800 */
.L_x_1530:
[----:B0-----:R-:W2:Y:S01]  /*21a90*/  LDL R2, [R1+0x8] ;  /* 0x0000080001027983 */ /* 0x001ea20000100800 */
        /* <DEDUP_REMOVED lines=9> */
[----:B-1----:R-:W-:Y:S05]  /*21b30*/  @P3 BRA.U.ANY `(.L_x_1530) ;  /* 0xfffffffd00d43947 */ /* 0x002fea000393ffff */
[----:B------:R-:W-:Y:S01]  /*21b40*/  PLOP3.LUT P2, PT, P1, PT, PT, 0x8, 0x0 ;  /* 0x000000000000781c */ /* 0x000fe20000f4e170 */
[----:B------:R-:W-:Y:S01]  /*21b50*/  VOTEU.ALL UP0, P1 ;  /* 0x00000000003f7886 */ /* 0x000fe20000800000 */
[----:B------:R-:W-:-:S11]  /*21b60*/  UMOV UR4, 0x80 ;  /* 0x0000008000047882 */ /* 0x000fd60000000000 */
.L_x_1531:
        /* <DEDUP_REMOVED lines=24> */
.L_x_1784:
[----:B--2---:R-:W-:Y:S02]  /*21cf0*/  ISETP.NE.AND P0, PT, R14, RZ, PT ;  /* 0x000000ff0e00720c */ /* 0x004fe40003f05270 */
[----:B------:R-:W-:-:S11]  /*21d00*/  PLOP3.LUT P6, PT, PT, PT, PT, 0x8, 0x0 ;  /* 0x000000000000781c */ /* 0x000fd60003fce170 */
[----:B------:R-:W-:Y:S05]  /*21d10*/  @P0 BRA `(.L_x_1533) ;  /* 0x00000008000c0947 */ /* 0x000fea0003800000 */
[----:B------:R-:W-:-:S03]  /*21d20*/  UMOV UR4, 0xffffffff ;  /* 0xffffffff00047882 */ /* 0x000fc60000000000 */
[----:B------:R-:W-:Y:S05]  /*21d30*/  BRA.DIV UR4, `(.L_x_1534) ;  /* 0x0000007204b07947 */ /* 0x000fea000b800000 */
[----:B------:R-:W-:-:S13]  /*21d40*/  ELECT P6, URZ, PT ;  /* 0x00000000003f782f */ /* 0x000fda00038c0000 */
.L_x_1787:
[----:B------:R-:W-:Y:S05]  /*21d50*/  @!P6 BRA `(.L_x_1535) ;  /* 0x000000040080e947 */ /* 0x000fea0003800000 */
[----:B------:R-:W-:Y:S01]  /*21d60*/  ISETP.NE.U32.AND P0, PT, R6, RZ, PT ;  /* 0x000000ff0600720c */ /* 0x000fe20003f05070 */
[----:B------:R-:W-:-:S03]  /*21d70*/  VIADD R8, R16, 0xffffffff ;  /* 0xffffffff10087836 */ /* 0x000fc60000000000 */
[----:B------:R-:W-:-:S13]  /*21d80*/  ISETP.NE.AND.EX P0, PT, R7, RZ, PT, P0 ;  /* 0x000000ff0700720c */ /* 0x000fda0003f05300 */
[----:B------:R-:W-:Y:S05]  /*21d90*/  @!P0 BRA `(.L_x_1536) ;  /* 0x0000000000488947 */ /* 0x000fea0003800000 */
[----:B------:R-:W2:Y:S01]  /*21da0*/  LDC R9, c[0x0][0x41c] ;  /* 0x00010700ff097b82 */ /* 0x000ea20000000800 */
[----:B------:R-:W-:Y:S01]  /*21db0*/  IMAD.MOV.U32 R2, RZ, RZ, R8 ;  /* 0x000000ffff027224 */ /* 0x000fe200078e0008 */
[----:B------:R-:W-:Y:S01]  /*21dc0*/  ULDC.64 UR4, c[0x0][0x408] ;  /* 0x0001020000047ab9 */ /* 0x000fe20000000a00 */
[----:B--2---:R-:W-:-:S13]  /*21dd0*/  ISETP.NE.AND P0, PT, R9, 0x1, PT ;  /* 0x000000010900780c */ /* 0x004fda0003f05270 */
[----:B------:R-:W2:Y:S02]  /*21de0*/  @P0 LDC.64 R10, c[0x0][0x420] ;  /* 0x00010800ff0a0b82 */ /* 0x000ea40000000a00 */
[----:B--2---:R-:W-:-:S05]  /*21df0*/  @P0 IMAD.HI.U32 R10, R8, R10, RZ ;  /* 0x0000000a080a0227 */ /* 0x004fca00078e00ff */
[----:B------:R-:W-:-:S04]  /*21e00*/  @P0 SHF.R.U32.HI R2, RZ, R11, R10 ;  /* 0x0000000bff020219 */ /* 0x000fc8000001160a */
[--C-:B------:R-:W-:Y:S01]  /*21e10*/  SHF.R.S32.HI R11, RZ, 0x1f, R2.reuse ;  /* 0x0000001fff0b7819 */ /* 0x100fe20000011402 */
[--C-:B-1----:R-:W-:Y:S02]  /*21e20*/  IMAD.MOV R5, RZ, RZ, -R2.reuse ;  /* 0x000000ffff057224 */ /* 0x102fe400078e0a02 */
[----:B------:R-:W-:Y:S02]  /*21e30*/  IMAD.MOV.U32 R10, RZ, RZ, R2 ;  /* 0x000000ffff0a7224 */ /* 0x000fe400078e0002 */
        /* <DEDUP_REMOVED lines=8> */
.L_x_1536:
[----:B-1----:R-:W3:Y:S01]  /*21ec0*/  LDL R5, [R1+0x14] ;  /* 0x0000140001057983 */ /* 0x002ee20000100800 */
[----:B------:R-:W-:-:S03]  /*21ed0*/  MOV R9, 0x400 ;  /* 0x0000040000097802 */ /* 0x000fc60000000f00 */
[----:B--2---:R-:W2:Y:S01]  /*21ee0*/  LDL R7, [R1+0x20] ;  /* 0x0000200001077983 */ /* 0x004ea20000100800 */
[----:B------:R-:W1:Y:S01]  /*21ef0*/  S2R R10, SR_CgaCtaId ;  /* 0x00000000000a7919 */ /* 0x000e620000008800 */
[----:B------:R-:W4:Y:S01]  /*21f00*/  S2R R6, SR_TID.X ;  /* 0x0000000000067919 */ /* 0x000f220000002100 */
[----:B-1----:R-:W-:Y:S02]  /*21f10*/  LEA R9, R10, R9, 0x18 ;  /* 0x000000090a097211 */ /* 0x002fe400078ec0ff */
[----:B----4-:R-:W-:-:S04]  /*21f20*/  LOP3.LUT R6, R6, 0x7f, RZ, 0xc0, !PT ;  /* 0x0000007f06067812 */ /* 0x010fc800078ec0ff */
[----:B------:R-:W-:Y:S01]  /*21f30*/  ISETP.NE.AND P0, PT, R6, RZ, PT ;  /* 0x000000ff0600720c */ /* 0x000fe20003f05270 */
[----:B---3--:R-:W-:Y:S01]  /*21f40*/  IMAD R5, R5, 0x8, R9 ;  /* 0x0000000805057824 */ /* 0x008fe200078e0209 */
[----:B--2---:R-:W-:-:S04]  /*21f50*/  SHF.L.U32 R7, R7, 0x1f, RZ ;  /* 0x0000001f07077819 */ /* 0x004fc800000006ff */
[----:B------:R-:W1:Y:S02]  /*21f60*/  SYNCS.PHASECHK.TRANS64.TRYWAIT P2, [R5+URZ+0x28480], R7 ;  /* 0x02848007050075a7 */ /* 0x000e64000804017f */
[----:B-1----:R-:W-:Y:S05]  /*21f70*/  @!P2 BRA `(.L_x_1537) ;  /* 0x000000700040a947 */ /* 0x002fea0003800000 */
.L_x_1788:
        /* <DEDUP_REMOVED lines=8> */
.L_x_1538:
        /* <DEDUP_REMOVED lines=27> */
.L_x_1789:
        /* <DEDUP_REMOVED lines=8> */
.L_x_1540:
        /* <DEDUP_REMOVED lines=19> */
.L_x_1535:
        /* <DEDUP_REMOVED lines=12> */
[----:B------:R-:W-:Y:S01]  /*22420*/  R2UR UR16, R7 ;  /* 0x00000000071072ca */ /* 0x000fe200000e0000 */
[----:B------:R-:W-:Y:S01]  /*22430*/  @P0 IMAD.MOV.U32 R5, RZ, RZ, 0x8000 ;  /* 0x00008000ff050424 */ /* 0x000fe200078e00ff */
[----:B------:R-:W-:Y:S11]  /*22440*/  BAR.SYNC.DEFER_BLOCKING 0x8, 0x120 ;  /* 0x0204800000007b1d */ /* 0x000ff60000010000 */
        /* <DEDUP_REMOVED lines=16> */
.L_x_1533:
        /* <DEDUP_REMOVED lines=13> */
.L_x_1790:
[----:B------:R-:W-:Y:S05]  /*22620*/  BSYNC B0 ;  /* 0x0000000000007941 */ /* 0x000fea0003800000 */
.L_x_1541:
[----:B-1----:R-:W2:Y:S01]  /*22630*/  LDL R4, [R1+0x34] ;  /* 0x0000340001047983 */ /* 0x002ea20000100800 */
[----:B------:R-:W-:-:S05]  /*22640*/  VIADD R16, R16, 0xfffffffe ;  /* 0xfffffffe10107836 */ /* 0x000fca0000000000 */
[----:B--2---:R-:W-:-:S13]  /*22650*/  ISETP.GE.AND P0, PT, R16, R4, PT ;  /* 0x000000041000720c */ /* 0x004fda0003f06270 */
[----:B------:R-:W-:Y:S05]  /*22660*/  @!P0 BRA `(.L_x_1543) ;  /* 0x0000001000748947 */ /* 0x000fea0003800000 */
[----:B------:R1:W5:Y:S01]  /*22670*/  LDL.LU R6, [R1+0x14] ;  /* 0x0000140001067983 */ /* 0x0003620000300800 */
[----:B------:R-:W-:-:S03]  /*22680*/  IMAD.MOV.U32 R20, RZ, RZ, R16 ;  /* 0x000000ffff147224 */ /* 0x000fc600078e0010 */
[----:B------:R1:W5:Y:S04]  /*22690*/  LDL.LU R7, [R1+0x20] ;  /* 0x0000200001077983 */ /* 0x0003680000300800 */
.L_x_1565:
[----:B-----5:R-:W-:Y:S01]  /*226a0*/  VIADD R4, R6, 0x1 ;  /* 0x0000000106047836 */ /* 0x020fe20000000000 */
        /* <DEDUP_REMOVED lines=15> */
[----:B------:R-:W4:Y:S01]  /*227a0*/  LDC R5, c[0x0][0x41c] ;  /* 0x00010700ff057b82 */ /* 0x000f220000000800 */
[----:B------:R-:W-:Y:S02]  /*227b0*/  ULDC.64 UR6, c[0x0][0x408] ;  /* 0x0001020000067ab9 */ /* 0x000fe40000000a00 */
[----:B------:R-:W2:Y:S01]  /*227c0*/  LDL R11, [R1+0x28] ;  /* 0x00002800010b7983 */ /* 0x000ea20000100800 */
[----:B----4-:R-:W-:-:S13]  /*227d0*/  ISETP.NE.AND P0, PT, R5, 0x1, PT ;  /* 0x000000010500780c */ /* 0x010fda0003f05270 */
[----:B------:R-:W4:Y:S02]  /*227e0*/  @P0 LDC.64 R2, c[0x0][0x420] ;  /* 0x00010800ff020b82 */ /* 0x000f240000000a00 */
[----:B----4-:R-:W-:-:S04]  /*227f0*/  @P0 IMAD.HI.U32 R4, R20, R2, RZ ;  /* 0x0000000214040227 */ /* 0x010fc800078e00ff */
[----:B------:R-:W-:Y:S01]  /*22800*/  IMAD.MOV.U32 R2, RZ, RZ, R20 ;  /* 0x000000ffff027224 */ /* 0x000fe200078e0014 */
[----:B------:R-:W-:-:S04]  /*22810*/  @P0 SHF.R.U32.HI R2, RZ, R3, R4 ;  /* 0x00000003ff020219 */ /* 0x000fc80000011604 */
[--C-:B------:R-:W-:Y:S01]  /*22820*/  SHF.R.S32.HI R3, RZ, 0x1f, R2.reuse ;  /* 0x0000001fff037819 */ /* 0x100fe20000011402 */
[----:B------:R-:W-:-:S04]  /*22830*/  IMAD.MOV R8, RZ, RZ, -R2 ;  /* 0x000000ffff087224 */ /* 0x000fc800078e0a02 */
[----:B------:R-:W-:Y:S02]  /*22840*/  IMAD R8, R5, R8, R20 ;  /* 0x0000000805087224 */ /* 0x000fe400078e0214 */
[----:B---3--:R-:W-:-:S04]  /*22850*/  IMAD R4, R12, UR6, RZ ;  /* 0x000000060c047c24 */ /* 0x008fc8000f8e02ff */
[C---:B--2---:R-:W-:Y:S02]  /*22860*/  IMAD R4, R11.reuse, UR7, R4 ;  /* 0x000000070b047c24 */ /* 0x044fe4000f8e0204 */
[----:B------:R-:W-:-:S04]  /*22870*/  IMAD.WIDE.U32 R2, R11, UR6, R2 ;  /* 0x000000060b027c25 */ /* 0x000fc8000f8e0002 */
[----:B------:R-:W-:Y:S01]  /*22880*/  IMAD.IADD R3, R4, 0x1, R3 ;  /* 0x0000000104037824 */ /* 0x000fe200078e0203 */
[----:B------:R-:W-:-:S04]  /*22890*/  LEA R4, P0, R2, UR4, 0x2 ;  /* 0x0000000402047c11 */ /* 0x000fc8000f8010ff */
[----:B------:R-:W-:-:S05]  /*228a0*/  LEA.HI.X R5, R2, UR5, R3, 0x2, P0 ;  /* 0x0000000502057c11 */ /* 0x000fca00080f1403 */
[----:B------:R3:W5:Y:S04]  /*228b0*/  LDG.E R2, desc[UR46][R4.64] ;  /* 0x0000002e04027981 */ /* 0x000768000c1e1900 */
.L_x_1546:
[----:B---3--:R-:W3:Y:S01]  /*228c0*/  S2R R5, SR_CgaCtaId ;  /* 0x0000000000057919 */ /* 0x008ee20000008800 */
[----:B------:R-:W-:Y:S01]  /*228d0*/  MOV R4, 0x400 ;  /* 0x0000040000047802 */ /* 0x000fe20000000f00 */
[----:B------:R-:W-:Y:S01]  /*228e0*/  BSSY B1, `(.L_x_1547) ;  /* 0x0000009000017945 */ /* 0x000fe20003800000 */
[----:B------:R-:W4:Y:S02]  /*228f0*/  S2R R3, SR_TID.X ;  /* 0x0000000000037919 */ /* 0x000f240000002100 */
[----:B---3--:R-:W-:Y:S02]  /*22900*/  LEA R4, R5, R4, 0x18 ;  /* 0x0000000405047211 */ /* 0x008fe400078ec0ff */
[----:B----4-:R-:W-:-:S03]  /*22910*/  LOP3.LUT R3, R3, 0x7f, RZ, 0xc0, !PT ;  /* 0x0000007f03037812 */ /* 0x010fc600078ec0ff */
[----:B------:R-:W-:Y:S01]  /*22920*/  IMAD R5, R10, 0x8, R4 ;  /* 0x000000080a057824 */ /* 0x000fe200078e0204 */
[----:B------:R-:W-:Y:S02]  /*22930*/  SHF.L.U32 R4, R9, 0x1f, RZ ;  /* 0x0000001f09047819 */ /* 0x000fe400000006ff */
[----:B------:R-:W-:Y:S02]  /*22940*/  ISETP.NE.AND P2, PT, R3, RZ, PT ;  /* 0x000000ff0300720c */ /* 0x000fe40003f45270 */
[----:B------:R-:W3:Y:S02]  /*22950*/  SYNCS.PHASECHK.TRANS64.TRYWAIT P0, [R5+URZ+0x28480], R4 ;  /* 0x02848004050075a7 */ /* 0x000ee4000800017f */
[----:B---3--:R-:W-:Y:S09]  /*22960*/  @!P0 BRA `(.L_x_1548) ;  /* 0x00000068000c8947 */ /* 0x008ff20003800000 */
.L_x_1791:
[----:B------:R-:W-:Y:S05]  /*22970*/  BSYNC B1 ;  /* 0x0000000000017941 */ /* 0x000fea0003800000 */
.L_x_1547:
[----:B------:R-:W-:Y:S04]  /*22980*/  BSSY B1, `(.L_x_1549) ;  /* 0x0000009000017945 */ /* 0x000fe80003800000 */
[----:B------:R-:W-:Y:S05]  /*22990*/  @P2 BRA `(.L_x_1550) ;  /* 0x00000000001c2947 */ /* 0x000fea0003800000 */
[----:B------:R-:W2:Y:S02]  /*229a0*/  S2R R3, SR_TID.X ;  /* 0x0000000000037919 */ /* 0x000ea40000002100 */
[----:B--2---:R-:W-:Y:S01]  /*229b0*/  LOP3.LUT R9, R3, 0x1f, RZ, 0xc0, !PT ;  /* 0x0000001f03097812 */ /* 0x004fe200078ec0ff */
[----:B------:R-:W-:-:S03]  /*229c0*/  IMAD.MOV.U32 R3, RZ, RZ, 0x4000 ;  /* 0x00004000ff037424 */ /* 0x000fc600078e00ff */
[----:B------:R-:W-:Y:S01]  /*229d0*/  ISETP.NE.AND P0, PT, R9, RZ, PT ;  /* 0x000000ff0900720c */ /* 0x000fe20003f05270 */
[----:B------:R4:W-:-:S12]  /*229e0*/  SYNCS.ARRIVE.TRANS64 RZ, [R5+URZ+0x28470], R3 ;  /* 0x0284700305ff79a7 */ /* 0x0009d8000800003f */
[----:B----4-:R-:W-:Y:S05]  /*229f0*/  @!P0 BRA `(.L_x_1550) ;  /* 0x0000000000048947 */ /* 0x010fea0003800000 */
[----:B------:R-:W-:Y:S01]  /*22a00*/  BPT.TRAP 0x1 ;  /* 0x000000040000795c */ /* 0x000fe20000300000 */
.L_x_1550:
[----:B------:R-:W-:Y:S05]  /*22a10*/  BSYNC B1 ;  /* 0x0000000000017941 */ /* 0x000fea0003800000 */
.L_x_1549:
[----:B------:R-:W4:Y:S04]  /*22a20*/  LDL R3, [R1+0x14] ;  /* 0x0000140001037983 */ /* 0x000f280000100800 */
[----:B--2---:R-:W2:Y:S01]  /*22a30*/  LDL R9, [R1+0x38] ;  /* 0x0000380001097983 */ /* 0x004ea20000100800 */
[----:B------:R-:W-:Y:S01]  /*22a40*/  IMAD.MOV.U32 R13, RZ, RZ, RZ ;  /* 0x000000ffff0d7224 */ /* 0x000fe200078e00ff */
[----:B------:R-:W-:Y:S01]  /*22a50*/  MOV R10, 0x400 ;  /* 0x00000400000a7802 */ /* 0x000fe20000000f00 */
[----:B------:R-:W-:Y:S01]  /*22a60*/  UIADD3 UR4, UP0, UR42, 0x470, URZ ;  /* 0x000004702a047890 */ /* 0x000fe2000ff1e03f */
[----:B------:R-:W0:Y:S01]  /*22a70*/  S2R R11, SR_CgaCtaId ;  /* 0x00000000000b7919 */ /* 0x000e220000008800 */
[----:B------:R-:W-:Y:S01]  /*22a80*/  PLOP3.LUT P0, PT, PT, PT, PT, 0x80, 0x0 ;  /* 0x000000000000781c */ /* 0x000fe20003f0f070 */
[----:B------:R-:W-:Y:S01]  /*22a90*/  UMOV UR6, 0x0 ;  /* 0x0000000000067882 */ /* 0x000fe20000000000 */
[----:B------:R-:W-:Y:S01]  /*22aa0*/  R2UR UR10, R13 ;  /* 0x000000000d0a72ca */ /* 0x000fe200000e0000 */
[----:B------:R-:W-:Y:S01]  /*22ab0*/  UIADD3.X UR5, URZ, UR43, URZ, UP0, !UPT ;  /* 0x0000002b3f057290 */ /* 0x000fe200087fe43f */
[----:B------:R-:W-:Y:S01]  /*22ac0*/  UMOV UR7, 0x14f00000 ;  /* 0x14f0000000077882 */ /* 0x000fe20000000000 */
[----:B0-----:R-:W-:-:S05]  /*22ad0*/  LEA R10, R11, R10, 0x18 ;  /* 0x0000000a0b0a7211 */ /* 0x001fca00078ec0ff */
[----:B----4-:R-:W-:Y:S02]  /*22ae0*/  IMAD R3, R3, 0x4000, R10 ;  /* 0x0000400003037824 */ /* 0x010fe400078e020a */
[----:B--2---:R-:W-:Y:S02]  /*22af0*/  IMAD R9, R8, 0x40, R9 ;  /* 0x0000004008097824 */ /* 0x004fe400078e0209 */
[----:B------:R-:W-:Y:S02]  /*22b00*/  VIADD R8, R5, 0x28470 ;  /* 0x0002847005087836 */ /* 0x000fe40000000000 */
[----:B------:R-:W-:-:S07]  /*22b10*/  VIADD R10, R3, 0x10000 ;  /* 0x00010000030a7836 */ /* 0x000fce0000000000 */
.L_x_1551:
        /* <DEDUP_REMOVED lines=10> */
[----:B------:R-:W-:Y:S01]  /*22bc0*/  MOV R12, 0x80 ;  /* 0x00000080000c7802 */ /* 0x000fe20000000f00 */
[----:B------:R-:W-:Y:S01]  /*22bd0*/  VIADD R10, R3, 0x12000 ;  /* 0x00012000030a7836 */ /* 0x000fe20000000000 */
[----:B------:R-:W-:Y:S01]  /*22be0*/  PLOP3.LUT P0, PT, PT, PT, PT, 0x80, 0x0 ;  /* 0x000000000000781c */ /* 0x000fe20003f0f070 */
[----:B------:R-:W-:Y:S01]  /*22bf0*/  UMOV UR6, 0x0 ;  /* 0x0000000000067882 */ /* 0x000fe20000000000 */
[----:B------:R-:W-:Y:S01]  /*22c00*/  R2UR UR10, R12 ;  /* 0x000000000c0a72ca */ /* 0x000fe200000e0000 */
[----:B------:R-:W-:-:S14]  /*22c10*/  UMOV UR7, 0x14f00000 ;  /* 0x14f0000000077882 */ /* 0x000fdc0000000000 */
.L_x_1552:
        /* <DEDUP_REMOVED lines=13> */
.L_x_1792:
[----:B------:R-:W-:Y:S05]  /*22cf0*/  BSYNC B1 ;  /* 0x0000000000017941 */ /* 0x000fea0003800000 */
.L_x_1553:
[----:B------:R-:W-:Y:S01]  /*22d00*/  BSSY B1, `(.L_x_1555) ;  /* 0x000000b000017945 */ /* 0x000fe20003800000 */
[----:B------:R-:W-:Y:S02]  /*22d10*/  IMAD.MOV.U32 R10, RZ, RZ, 0x0 ;  /* 0x00000000ff0a7424 */ /* 0x000fe400078e00ff */
[----:B------:R-:W-:Y:S01]  /*22d20*/  IMAD.MOV.U32 R11, RZ, RZ, 0x14f00000 ;  /* 0x14f00000ff0b7424 */ /* 0x000fe200078e00ff */
[----:B------:R-:W-:Y:S06]  /*22d30*/  @P2 BRA `(.L_x_1556) ;  /* 0x00000000001c2947 */ /* 0x000fec0003800000 */
[----:B------:R-:W2:Y:S01]  /*22d40*/  S2R R8, SR_TID.X ;  /* 0x0000000000087919 */ /* 0x000ea20000002100 */
[----:B0--3--:R-:W-:-:S04]  /*22d50*/  IMAD.MOV.U32 R4, RZ, RZ, 0x4000 ;  /* 0x00004000ff047424 */ /* 0x009fc800078e00ff */
[----:B------:R4:W-:Y:S01]  /*22d60*/  SYNCS.ARRIVE.TRANS64 RZ, [R5+URZ+0x28430], R4 ;  /* 0x0284300405ff79a7 */ /* 0x0009e2000800003f */
[----:B--2---:R-:W-:-:S04]  /*22d70*/  LOP3.LUT R8, R8, 0x1f, RZ, 0xc0, !PT ;  /* 0x0000001f08087812 */ /* 0x004fc800078ec0ff */
[----:B------:R-:W-:-:S13]  /*22d80*/  ISETP.NE.AND P0, PT, R8, RZ, PT ;  /* 0x000000ff0800720c */ /* 0x000fda0003f05270 */
[----:B----4-:R-:W-:Y:S05]  /*22d90*/  @!P0 BRA `(.L_x_1556) ;  /* 0x0000000000048947 */ /* 0x010fea0003800000 */
[----:B------:R-:W-:Y:S01]  /*22da0*/  BPT.TRAP 0x1 ;  /* 0x000000040000795c */ /* 0x000fe20000300000 */
.L_x_1556:
[----:B------:R-:W-:Y:S05]  /*22db0*/  BSYNC B1 ;  /* 0x0000000000017941 */ /* 0x000fea0003800000 */
.L_x_1555:
[----:B------:R-:W-:Y:S01]  /*22dc0*/  R2UR UR10, R13 ;  /* 0x000000000d0a72ca */ /* 0x000fe200000e0000 */
[----:B------:R-:W-:Y:S01]  /*22dd0*/  UIADD3 UR4, UP0, UR42, 0x370, URZ ;  /* 0x000003702a047890 */ /* 0x000fe2000ff1e03f */
[----:B------:R-:W-:Y:S01]  /*22de0*/  R2UR UR6, R10 ;  /* 0x000000000a0672ca */ /* 0x000fe200000e0000 */
[----:B0--3--:R-:W-:Y:S01]  /*22df0*/  VIADD R5, R5, 0x28430 ;  /* 0x0002843005057836 */ /* 0x009fe20000000000 */
[----:B------:R-:W-:Y:S01]  /*22e00*/  R2UR UR7, R11 ;  /* 0x000000000b0772ca */ /* 0x000fe200000e0000 */
[----:B------:R-:W-:Y:S01]  /*22e10*/  VIADD R4, R3, 0x20000 ;  /* 0x0002000003047836 */ /* 0x000fe20000000000 */
[----:B------:R-:W-:Y:S01]  /*22e20*/  PLOP3.LUT P0, PT, PT, PT, PT, 0x80, 0x0 ;  /* 0x000000000000781c */ /* 0x000fe20003f0f070 */
[----:B------:R-:W-:-:S12]  /*22e30*/  UIADD3.X UR5, URZ, UR43, URZ, UP0, !UPT ;  /* 0x0000002b3f057290 */ /* 0x000fd800087fe43f */
.L_x_1557:
        /* <DEDUP_REMOVED lines=15> */
.L_x_1558:
        /* <DEDUP_REMOVED lines=9> */
[----:B---3--:R-:W-:Y:S05]  /*22fc0*/  @P0 BRA.U.ANY `(.L_x_1558) ;  /* 0xfffffffd00d80947 */ /* 0x008fea000393ffff */
.L_x_1545:
[----:B------:R-:W-:Y:S05]  /*22fd0*/  BSYNC B0 ;  /* 0x0000000000007941 */ /* 0x000fea0003800000 */
.L_x_1544:
[----:B------:R-:W-:-:S06]  /*22fe0*/  UISETP.NE.AND UP0, UPT, UR36, 0x3, UPT ;  /* 0x000000032400788c */ /* 0x000fcc000bf05270 */
[----:B------:R-:W-:-:S13]  /*22ff0*/  PLOP3.LUT P0, PT, PT, PT, UP0, 0x80, 0x0 ;  /* 0x000000000000781c */ /* 0x000fda0003f0f008 */
[----:B------:R-:W-:Y:S05]  /*23000*/  @!P0 BRA `(.L_x_1559) ;  /* 0x0000000000048947 */ /* 0x000fea0003800000 */
[----:B------:R-:W-:Y:S01]  /*23010*/  BPT.TRAP 0x1 ;  /* 0x000000040000795c */ /* 0x000fe20000300000 */
.L_x_1559:
[----:B------:R-:W3:Y:S01]  /*23020*/  S2R R5, SR_CgaCtaId ;  /* 0x0000000000057919 */ /* 0x000ee20000008800 */
[----:B------:R-:W-:Y:S01]  /*23030*/  IMAD.U32 R3, RZ, RZ, UR38 ;  /* 0x00000026ff037e24 */ /* 0x000fe2000f8e00ff */
[----:B------:R-:W-:Y:S01]  /*23040*/  MOV R4, 0x400 ;  /* 0x0000040000047802 */ /* 0x000fe20000000f00 */
[----:B------:R-:W-:Y:S03]  /*23050*/  BSSY B0, `(.L_x_1560) ;  /* 0x0000008000007945 */ /* 0x000fe60003800000 */
[----:B------:R-:W-:Y:S02]  /*23060*/  ISETP.NE.AND P0, PT, R3, 0x3, PT ;  /* 0x000000030300780c */ /* 0x000fe40003f05270 */
[----:B------:R-:W-:-:S04]  /*23070*/  LOP3.LUT R3, R7, 0x1, RZ, 0x3c, !PT ;  /* 0x0000000107037812 */ /* 0x000fc800078e3cff */
[----:B------:R-:W-:Y:S02]  /*23080*/  SHF.L.U32 R3, R3, 0x1f, RZ ;  /* 0x0000001f03037819 */ /* 0x000fe400000006ff */
[----:B---3--:R-:W-:-:S05]  /*23090*/  LEA R4, R5, R4, 0x18 ;  /* 0x0000000405047211 */ /* 0x008fca00078ec0ff */
[----:B------:R-:W-:-:S04]  /*230a0*/  IMAD R21, R6, 0x8, R4 ;  /* 0x0000000806157824 */ /* 0x000fc800078e0204 */
[----:B------:R-:W3:Y:S02]  /*230b0*/  SYNCS.PHASECHK.TRANS64.TRYWAIT P2, [R21+URZ+0x28470], R3 ;  /* 0x02847003150075a7 */ /* 0x000ee4000804017f */
[----:B---3--:R-:W-:Y:S05]  /*230c0*/  @!P2 BRA `(.L_x_1561) ;  /* 0x00000060005ca947 */ /* 0x008fea0003800000 */
.L_x_1793:
[----:B------:R-:W-:Y:S05]  /*230d0*/  BSYNC B0 ;  /* 0x0000000000007941 */ /* 0x000fea0003800000 */
.L_x_1560:
[----:B------:R-:W-:Y:S05]  /*230e0*/  @!P0 BRA `(.L_x_1562) ;  /* 0x0000000000048947 */ /* 0x000fea0003800000 */
[----:B------:R-:W-:Y:S01]  /*230f0*/  BPT.TRAP 0x1 ;  /* 0x000000040000795c */ /* 0x000fe20000300000 */
.L_x_1562:
[----:B------:R-:W-:Y:S01]  /*23100*/  SHF.L.U32 R4, R7, 0x1f, RZ ;  /* 0x0000001f07047819 */ /* 0x000fe200000006ff */
[----:B---3--:R-:W-:-:S03]  /*23110*/  IMAD.SHL.U32 R3, R6, 0x4000, RZ ;  /* 0x0000400006037824 */ /* 0x008fc600078e00ff */
[----:B------:R-:W3:Y:S02]  /*23120*/  SYNCS.PHASECHK.TRANS64.TRYWAIT P2, [R21+URZ+0x28460], R4 ;  /* 0x02846004150075a7 */ /* 0x000ee4000804017f */
[----:B---3--:R-:W-:Y:S05]  /*23130*/  @!P2 BRA `(.L_x_1563) ;  /* 0x000000600054a947 */ /* 0x008fea0003800000 */
.L_x_1794:
[----:B------:R-:W4:Y:S04]  /*23140*/  LDL R12, [R1+0x3c] ;  /* 0x00003c00010c7983 */ /* 0x000f280000100800 */
[----:B------:R0:W-:Y:S04]  /*23150*/  STL [R1+0x58], R2 ;  /* 0x0000580201007387 */ /* 0x0001e80000100800 */
[----:B0-----:R-:W2:Y:S01]  /*23160*/  LDL R2, [R1+0x10] ;  /* 0x0000100001027983 */ /* 0x001ea20000100800 */
[----:B------:R-:W-:-:S03]  /*23170*/  MOV R13, 0x400 ;  /* 0x00000400000d7802 */ /* 0x000fc60000000f00 */
[----:B------:R0:W-:Y:S01]  /*23180*/  STL [R1+0x54], R0 ;  /* 0x0000540001007387 */ /* 0x0001e20000100800 */
[----:B------:R-:W1:Y:S03]  /*23190*/  S2R R14, SR_CgaCtaId ;  /* 0x00000000000e7919 */ /* 0x000e660000008800 */
[----:B0-----:R-:W3:Y:S01]  /*231a0*/  LDL R0, [R1+0x18] ;  /* 0x0000180001007983 */ /* 0x001ee20000100800 */
[----:B------:R-:W-:Y:S05]  /*231b0*/  WARPSYNC.ALL ;  /* 0x0000000000007948 */ /* 0x000fea0003800000 */
[----:B-1----:R-:W-:Y:S01]  /*231c0*/  LEA R13, R14, R13, 0x18 ;  /* 0x0000000d0e0d7211 */ /* 0x002fe200078ec0ff */
[----:B------:R-:W0:Y:S01]  /*231d0*/  S2R R19, SR_CgaCtaId ;  /* 0x0000000000137919 */ /* 0x000e220000008800 */
[----:B------:R-:W-:Y:S01]  /*231e0*/  MOV R18, 0x400 ;  /* 0x0000040000127802 */ /* 0x000fe20000000f00 */
[----:B------:R-:W-:-:S03]  /*231f0*/  VIADD R16, R3, 0x1000 ;  /* 0x0000100003107836 */ /* 0x000fc60000000000 */
[----:B0-----:R-:W-:-:S05]  /*23200*/  LEA R18, R19, R18, 0x18 ;  /* 0x0000001213127211 */ /* 0x001fca00078ec0ff */
[----:B------:R-:W-:Y:S01]  /*23210*/  VIADD R18, R18, 0x8000 ;  /* 0x0000800012127836 */ /* 0x000fe20000000000 */
[----:B---3--:R-:W-:-:S05]  /*23220*/  LOP3.LUT R4, R3, R0, RZ, 0xfc, !PT ;  /* 0x0000000003047212 */ /* 0x008fca00078efcff */
[----:B------:R-:W-:-:S06]  /*23230*/  IMAD.IADD R4, R13, 0x1, R4 ;  /* 0x000000010d047824 */ /* 0x000fcc00078e0204 */
[----:B------:R-:W0:Y:S01]  /*23240*/  LDSM.16.MT88.4 R4, [R4+0x10000] ;  /* 0x010000000404783b */ /* 0x000e220000004200 */
[----:B----4-:R-:W-:Y:S02]  /*23250*/  IADD3 R17, R13, R12, R3 ;  /* 0x0000000c0d117210 */ /* 0x010fe40007ffe003 */
[----:B--2---:R-:W-:Y:S02]  /*23260*/  LOP3.LUT R12, R3, R2, RZ, 0xfc, !PT ;  /* 0x00000002030c7212 */ /* 0x004fe400078efcff */
[C-C-:B0-----:R-:W-:Y:S02]  /*23270*/  PRMT R8, R4.reuse, 0x6420, R5.reuse ;  /* 0x0000642004087816 */ /* 0x141fe40000000005 */
[----:B------:R-:W-:Y:S02]  /*23280*/  PRMT R9, R4, 0x7531, R5 ;  /* 0x0000753104097816 */ /* 0x000fe40000000005 */
[C-C-:B------:R-:W-:Y:S02]  /*23290*/  PRMT R10, R6.reuse, 0x6420, R7.reuse ;  /* 0x00006420060a7816 */ /* 0x140fe40000000007 */
[----:B------:R-:W-:-:S02]  /*232a0*/  PRMT R11, R6, 0x7531, R7 ;  /* 0x00007531060b7816 */ /* 0x000fc40000000007 */
[----:B------:R-:W0:Y:S01]  /*232b0*/  LDSM.16.MT88.4 R4, [R17+0x10000] ;  /* 0x010000001104783b */ /* 0x000e220000004200 */
[----:B------:R-:W-:-:S05]  /*232c0*/  IMAD.IADD R12, R18, 0x1, R12 ;  /* 0x00000001120c7824 */ /* 0x000fca00078e020c */
[----:B------:R0:W-:Y:S02]  /*232d0*/  STSM.16.M88.4 [R12], R8 ;  /* 0x000000080c007844 */ /* 0x0001e40000000200 */
[C-C-:B0-----:R-:W-:Y:S02]  /*232e0*/  PRMT R8, R4.reuse, 0x6420, R5.reuse ;  /* 0x0000642004087816 */ /* 0x141fe40000000005 */
[----:B------:R-:W-:Y:S02]  /*232f0*/  PRMT R9, R4, 0x7531, R5 ;  /* 0x0000753104097816 */ /* 0x000fe40000000005 */
[----:B------:R-:W-:Y:S02]  /*23300*/  LOP3.LUT R4, R16, R2, RZ, 0xfc, !PT ;  /* 0x0000000210047212 */ /* 0x000fe400078efcff */
[C-C-:B------:R-:W-:Y:S02]  /*23310*/  PRMT R10, R6.reuse, 0x6420, R7.reuse ;  /* 0x00006420060a7816 */ /* 0x140fe40000000007 */
[----:B------:R-:W-:Y:S01]  /*23320*/  PRMT R11, R6, 0x7531, R7 ;  /* 0x00007531060b7816 */ /* 0x000fe20000000007 */
[----:B------:R-:W-:-:S05]  /*23330*/  IMAD.IADD R4, R18, 0x1, R4 ;  /* 0x0000000112047824 */ /* 0x000fca00078e0204 */
[----:B------:R0:W-:Y:S02]  /*23340*/  STSM.16.M88.4 [R4], R8 ;  /* 0x0000000804007844 */ /* 0x0001e40000000200 */
[----:B0-----:R-:W-:-:S05]  /*23350*/  VIADD R8, R3, 0x2000 ;  /* 0x0000200003087836 */ /* 0x001fca0000000000 */
[----:B------:R-:W-:-:S05]  /*23360*/  LOP3.LUT R4, R8, R0, RZ, 0xfc, !PT ;  /* 0x0000000008047212 */ /* 0x000fca00078efcff */
[----:B------:R-:W-:-:S06]  /*23370*/  IMAD.IADD R4, R13, 0x1, R4 ;  /* 0x000000010d047824 */ /* 0x000fcc00078e0204 */
[----:B------:R-:W0:Y:S01]  /*23380*/  LDSM.16.MT88.4 R4, [R4+0x10000] ;  /* 0x010000000404783b */ /* 0x000e220000004200 */
[----:B------:R-:W-:-:S05]  /*23390*/  LOP3.LUT R8, R8, R2, RZ, 0xfc, !PT ;  /* 0x0000000208087212 */ /* 0x000fca00078efcff */
[----:B------:R-:W-:Y:S01]  /*233a0*/  IMAD.IADD R8, R18, 0x1, R8 ;  /* 0x0000000112087824 */ /* 0x000fe200078e0208 */
[C-C-:B0-----:R-:W-:Y:S02]  /*233b0*/  PRMT R12, R4.reuse, 0x6420, R5.reuse ;  /* 0x00006420040c7816 */ /* 0x141fe40000000005 */
[----:B------:R-:W-:Y:S02]  /*233c0*/  PRMT R13, R4, 0x7531, R5 ;  /* 0x00007531040d7816 */ /* 0x000fe40000000005 */
[C-C-:B------:R-:W-:Y:S02]  /*233d0*/  PRMT R14, R6.reuse, 0x6420, R7.reuse ;  /* 0x00006420060e7816 */ /* 0x140fe40000000007 */
[----:B------:R-:W-:Y:S02]  /*233e0*/  PRMT R15, R6, 0x7531, R7 ;  /* 0x00007531060f7816 */ /* 0x000fe40000000007 */
[----:B------:R-:W0:Y:S04]  /*233f0*/  LDSM.16.MT88.4 R4, [R17+0x12000] ;  /* 0x012000001104783b */ /* 0x000e280000004200 */
[----:B------:R1:W-:Y:S04]  /*23400*/  STSM.16.M88.4 [R8], R12 ;  /* 0x0000000c08007844 */ /* 0x0003e80000000200 */
[----:B-1----:R-:W2:Y:S01]  /*23410*/  LDL R14, [R1+0x48] ;  /* 0x00004800010e7983 */ /* 0x002ea20000100800 */
[----:B------:R-:W-:-:S03]  /*23420*/  VIADD R12, R3, 0x3000 ;  /* 0x00003000030c7836 */ /* 0x000fc60000000000 */
[----:B------:R-:W3:Y:S04]  /*23430*/  LDL R15, [R1+0x2c] ;  /* 0x00002c00010f7983 */ /* 0x000ee80000100800 */
[----:B------:R-:W4:Y:S01]  /*23440*/  LDL R13, [R1+0x40] ;  /* 0x00004000010d7983 */ /* 0x000f220000100800 */
[C-C-:B0-----:R-:W-:Y:S02]  /*23450*/  PRMT R8, R4.reuse, 0x6420, R5.reuse ;  /* 0x0000642004087816 */ /* 0x141fe40000000005 */
[----:B------:R-:W-:Y:S02]  /*23460*/  PRMT R9, R4, 0x7531, R5 ;  /* 0x0000753104097816 */ /* 0x000fe40000000005 */
[----:B------:R-:W-:Y:S02]  /*23470*/  LOP3.LUT R4, R12, R2, RZ, 0xfc, !PT ;  /* 0x000000020c047212 */ /* 0x000fe400078efcff */
[----:B------:R-:W-:-:S02]  /*23480*/  PRMT R10, R6, 0x6420, R7 ;  /* 0x00006420060a7816 */ /* 0x000fc40000000007 */
[----:B------:R-:W-:Y:S01]  /*23490*/  PRMT R11, R6, 0x7531, R7 ;  /* 0x00007531060b7816 */ /* 0x000fe20000000007 */
[----:B--2---:R-:W-:-:S05]  /*234a0*/  IMAD.IADD R4, R14, 0x1, R4 ;  /* 0x000000010e047824 */ /* 0x004fca00078e0204 */
[----:B------:R0:W-:Y:S04]  /*234b0*/  STSM.16.M88.4 [R4], R8 ;  /* 0x0000000804007844 */ /* 0x0001e80000000200 */
[----:B0-----:R-:W2:Y:S01]  /*234c0*/  LDL R10, [R1+0x44] ;  /* 0x00004400010a7983 */ /* 0x001ea20000100800 */
[-C--:B------:R-:W-:Y:S02]  /*234d0*/  LOP3.LUT R16, R16, R0.reuse, RZ, 0xfc, !PT ;  /* 0x0000000010107212 */ /* 0x080fe400078efcff */
[----:B------:R-:W-:-:S03]  /*234e0*/  LOP3.LUT R12, R12, R0, RZ, 0xfc, !PT ;  /* 0x000000000c0c7212 */ /* 0x000fc600078efcff */
[----:B---3--:R-:W-:-:S06]  /*234f0*/  IMAD.IADD R4, R15, 0x1, R16 ;  /* 0x000000010f047824 */ /* 0x008fcc00078e0210 */
[----:B------:R-:W0:Y:S01]  /*23500*/  LDSM.16.MT88.4 R4, [R4+0x10000] ;  /* 0x010000000404783b */ /* 0x000e220000004200 */
[----:B------:R-:W-:Y:S02]  /*23510*/  MOV R11, R17 ;  /* 0x00000011000b7202 */ /* 0x000fe40000000f00 */
[C-C-:B0-----:R-:W-:Y:S02]  /*23520*/  PRMT R16, R4.reuse, 0x6420, R5.reuse ;  /* 0x0000642004107816 */ /* 0x141fe40000000005 */
[----:B------:R-:W-:Y:S02]  /*23530*/  PRMT R17, R4, 0x7531, R5 ;  /* 0x0000753104117816 */ /* 0x000fe40000000005 */
[C-C-:B------:R-:W-:Y:S02]  /*23540*/  PRMT R18, R6.reuse, 0x6420, R7.reuse ;  /* 0x0000642006127816 */ /* 0x140fe40000000007 */
[----:B------:R-:W-:Y:S02]  /*23550*/  PRMT R19, R6, 0x7531, R7 ;  /* 0x0000753106137816 */ /* 0x000fe40000000007 */
[----:B------:R-:W0:Y:S01]  /*23560*/  LDSM.16.MT88.4 R4, [R11+0x11000] ;  /* 0x011000000b04783b */ /* 0x000e220000004200 */
[----:B--2---:R-:W-:-:S05]  /*23570*/  IMAD.IADD R3, R10, 0x1, R3 ;  /* 0x000000010a037824 */ /* 0x004fca00078e0203 */
[----:B------:R-:W-:Y:S02]  /*23580*/  IADD3 R8, R14, R3, R2 ;  /* 0x000000030e087210 */ /* 0x000fe40007ffe002 */
[----:B------:R1:W5:Y:S04]  /*23590*/  LDL.LU R2, [R1+0x58] ;  /* 0x0000580001027983 */ /* 0x0003680000300800 */
[----:B------:R1:W5:Y:S01]  /*235a0*/  LDL.LU R0, [R1+0x54] ;  /* 0x0000540001007983 */ /* 0x0003620000300800 */
[----:B0-----:R-:W-:-:S03]  /*235b0*/  PRMT R9, R4, 0x7531, R5 ;  /* 0x0000753104097816 */ /* 0x001fc60000000005 */
[----:B------:R0:W-:Y:S01]  /*235c0*/  STSM.16.M88.4 [R8], R16 ;  /* 0x0000001008007844 */ /* 0x0001e20000000200 */
[----:B------:R-:W-:Y:S02]  /*235d0*/  PRMT R10, R6, 0x6420, R7 ;  /* 0x00006420060a7816 */ /* 0x000fe40000000007 */
[----:B----4-:R-:W-:Y:S01]  /*235e0*/  IADD3 R3, R14, R13, R3 ;  /* 0x0000000d0e037210 */ /* 0x010fe20007ffe003 */
[----:B0-----:R-:W-:Y:S01]  /*235f0*/  IMAD.MOV.U32 R19, RZ, RZ, R8 ;  /* 0x000000ffff137224 */ /* 0x001fe200078e0008 */
[----:B------:R-:W-:Y:S01]  /*23600*/  PRMT R8, R4, 0x6420, R5 ;  /* 0x0000642004087816 */ /* 0x000fe20000000005 */
[----:B------:R-:W-:Y:S01]  /*23610*/  IMAD.MOV.U32 R18, RZ, RZ, R11 ;  /* 0x000000ffff127224 */ /* 0x000fe200078e000b */
[----:B------:R-:W-:Y:S01]  /*23620*/  PRMT R11, R6, 0x7531, R7 ;  /* 0x00007531060b7816 */ /* 0x000fe20000000007 */
[----:B------:R-:W-:-:S04]  /*23630*/  IMAD.IADD R4, R15, 0x1, R12 ;  /* 0x000000010f047824 */ /* 0x000fc800078e020c */
[----:B------:R-:W-:Y:S04]  /*23640*/  STSM.16.M88.4 [R3], R8 ;  /* 0x0000000803007844 */ /* 0x000fe80000000200 */
[----:B------:R-:W0:Y:S02]  /*23650*/  LDSM.16.MT88.4 R4, [R4+0x10000] ;  /* 0x010000000404783b */ /* 0x000e240000004200 */
[C-C-:B0-----:R-:W-:Y:S02]  /*23660*/  PRMT R12, R4.reuse, 0x6420, R5.reuse ;  /* 0x00006420040c7816 */ /* 0x141fe40000000005 */
        /* <DEDUP_REMOVED lines=15> */
[----:B0-----:R-:W0:Y:S01]  /*23760*/  FENCE.VIEW.ASYNC.S ;  /* 0x00000000000073c6 */ /* 0x001e220000000000 */
[----:B------:R-:W-:Y:S05]  /*23770*/  @!P0 BRA `(.L_x_1564) ;  /* 0x0000000000048947 */ /* 0x000fea0003800000 */
[----:B------:R-:W-:Y:S01]  /*23780*/  BPT.TRAP 0x1 ;  /* 0x000000040000795c */ /* 0x000fe20000300000 */
.L_x_1564:
[----:B-1----:R-:W2:Y:S01]  /*23790*/  LDL R3, [R1+0x34] ;  /* 0x0000340001037983 */ /* 0x002ea20000100800 */
[----:B0-----:R0:W-:Y:S03]  /*237a0*/  SYNCS.ARRIVE.TRANS64.A1T0 RZ, [R21+URZ+0x28450], RZ ;  /* 0x028450ff15ff79a7 */ /* 0x0011e6000810003f */
[----:B------:R3:W5:Y:S04]  /*237b0*/  LDL R6, [R1+0x14] ;  /* 0x0000140001067983 */ /* 0x0007680000100800 */
[----:B------:R3:W5:Y:S01]  /*237c0*/  LDL R7, [R1+0x20] ;  /* 0x0000200001077983 */ /* 0x0007620000100800 */
[----:B0-----:R-:W-:-:S05]  /*237d0*/  @!P1 VIADD R21, R21, 0x28480 ;  /* 0x0002848015159836 */ /* 0x001fca0000000000 */
[----:B------:R-:W-:Y:S01]  /*237e0*/  @!P1 PRMT R21, RZ, 0x654, R21 ;  /* 0x00000654ff159816 */ /* 0x000fe20000000015 */
[----:B------:R-:W-:Y:S06]  /*237f0*/  BAR.SYNC.DEFER_BLOCKING 0x2, 0x80 ;  /* 0x0082000000007b1d */ /* 0x000fec0000010000 */
[----:B------:R3:W-:Y:S01]  /*23800*/  @!P1 SYNCS.ARRIVE.TRANS64.RED.A1T0 RZ, [R21+URZ], RZ ;  /* 0x000000ff15ff99a7 */ /* 0x0007e2000810043f */
[C---:B--2---:R-:W-:Y:S01]  /*23810*/  ISETP.GT.AND P0, PT, R20.reuse, R3, PT ;  /* 0x000000031400720c */ /* 0x044fe20003f04270 */
[----:B------:R-:W-:-:S12]  /*23820*/  VIADD R20, R20, 0xffffffff ;  /* 0xffffffff14147836 */ /* 0x000fd80000000000 */
[----:B---3--:R-:W-:Y:S05]  /*23830*/  @P0 BRA `(.L_x_1565) ;  /* 0xffffffec00980947 */ /* 0x008fea000383ffff */
.L_x_1543:
[----:B------:R-:W-:Y:S04]  /*23840*/  BSSY B0, `(.L_x_1566) ;  /* 0x000000f000007945 */ /* 0x000fe80003800000 */
[----:B------:R-:W-:Y:S05]  /*23850*/  @P1 BRA `(.L_x_1567) ;  /* 0x0000000000341947 */ /* 0x000fea0003800000 */
[----:B------:R-:W1:Y:S01]  /*23860*/  S2R R3, SR_LANEID ;  /* 0x0000000000037919 */ /* 0x000e620000000000 */
[----:B------:R-:W-:Y:S02]  /*23870*/  VOTEU.ANY UR4, UPT, PT ;  /* 0x0000000000047886 */ /* 0x000fe400038e0100 */
[----:B-----5:R-:W1:Y:S08]  /*23880*/  FLO.U32 R0, UR4 ;  /* 0x0000000400007d00 */ /* 0x020e7000080e0000 */
[----:B------:R-:W2:Y:S01]  /*23890*/  POPC R5, UR4 ;  /* 0x0000000400057d09 */ /* 0x000ea20008000000 */
[----:B-1----:R-:W-:-:S02]  /*238a0*/  ISETP.EQ.U32.AND P0, PT, R0, R3, PT ;  /* 0x000000030000720c */ /* 0x002fc40003f02070 */
[----:B------:R-:W2:Y:S11]  /*238b0*/  LDC.64 R2, c[0x0][0xc38] ;  /* 0x00030e00ff027b82 */ /* 0x000eb60000000a00 */
[----:B--2---:R-:W2:Y:S01]  /*238c0*/  @P0 ATOMG.E.ADD.STRONG.GPU PT, R3, desc[UR46][R2.64], R5 ;  /* 0x00000005020309a8 */ /* 0x004ea200081ee1ee */
[----:B------:R-:W1:Y:S02]  /*238d0*/  S2R R4, SR_LTMASK ;  /* 0x0000000000047919 */ /* 0x000e640000003900 */
[----:B-1----:R-:W-:-:S04]  /*238e0*/  LOP3.LUT R4, R4, UR4, RZ, 0xc0, !PT ;  /* 0x0000000404047c12 */ /* 0x002fc8000f8ec0ff */
[----:B------:R-:W1:Y:S01]  /*238f0*/  POPC R7, R4 ;  /* 0x0000000400077309 */ /* 0x000e620000000000 */
[----:B--2---:R-:W1:Y:S02]  /*23900*/  SHFL.IDX PT, R0, R3, R0, 0x1f ;  /* 0x00001f0003007589 */ /* 0x004e6400000e0000 */
[----:B-1----:R-:W-:-:S05]  /*23910*/  IADD3 R0, R0, UR37, R7 ;  /* 0x0000002500007c10 */ /* 0x002fca000fffe007 */
[----:B------:R1:W-:Y:S02]  /*23920*/  STL [R1], R0 ;  /* 0x0000000001007387 */ /* 0x0003e40000100800 */
.L_x_1567:
[----:B------:R-:W-:Y:S05]  /*23930*/  BSYNC B0 ;  /* 0x0000000000007941 */ /* 0x000fea0003800000 */
.L_x_1566:
[----:B------:R-:W-:-:S06]  /*23940*/  UISETP.NE.AND UP0, UPT, UR36, 0x3, UPT ;  /* 0x000000032400788c */ /* 0x000fcc000bf05270 */
[----:B------:R-:W-:-:S13]  /*23950*/  PLOP3.LUT P0, PT, PT, PT, UP0, 0x80, 0x0 ;  /* 0x000000000000781c */ /* 0x000fda0003f0f008 */
[----:B------:R-:W-:Y:S05]  /*23960*/  @!P0 BRA `(.L_x_1568) ;  /* 0x0000000000048947 */ /* 0x000fea0003800000 */
[----:B------:R-:W-:Y:S01]  /*23970*/  BPT.TRAP 0x1 ;  /* 0x000000040000795c */ /* 0x000fe20000300000 */
.L_x_1568:
[----:B------:R-:W2:Y:S04]  /*23980*/  LDL R3, [R1+0x20] ;  /* 0x0000200001037983 */ /* 0x000ea80000100800 */
[----:B-----5:R-:W3:Y:S01]  /*23990*/  LDL R2, [R1+0x14] ;  /* 0x0000140001027983 */ /* 0x020ee20000100800 */
[----:B------:R-:W-:Y:S01]  /*239a0*/  MOV R4, 0x400 ;  /* 0x0000040000047802 */ /* 0x000fe20000000f00 */
[----:B-1----:R-:W-:Y:S01]  /*239b0*/  IMAD.U32 R0, RZ, RZ, UR38 ;  /* 0x00000026ff007e24 */ /* 0x002fe2000f8e00ff */
[----:B------:R-:W-:Y:S01]  /*239c0*/  BSSY B0, `(.L_x_1569) ;  /* 0x0000009000007945 */ /* 0x000fe20003800000 */
[----:B------:R-:W1:Y:S03]  /*239d0*/  S2R R5, SR_CgaCtaId ;  /* 0x0000000000057919 */ /* 0x000e660000008800 */
[----:B------:R-:W-:-:S02]  /*239e0*/  ISETP.NE.AND P2, PT, R0, 0x3, PT ;  /* 0x000000030000780c */ /* 0x000fc40003f45270 */
[----:B-1----:R-:W-:Y:S02]  /*239f0*/  LEA R4, R5, R4, 0x18 ;  /* 0x0000000405047211 */ /* 0x002fe400078ec0ff */
[----:B--2---:R-:W-:-:S04]  /*23a00*/  LOP3.LUT R3, R3, 0x1, RZ, 0x3c, !PT ;  /* 0x0000000103037812 */ /* 0x004fc800078e3cff */
[----:B------:R-:W-:Y:S01]  /*23a10*/  SHF.L.U32 R3, R3, 0x1f, RZ ;  /* 0x0000001f03037819 */ /* 0x000fe200000006ff */
[----:B---3--:R-:W-:-:S04]  /*23a20*/  IMAD R0, R2, 0x8, R4 ;  /* 0x0000000802007824 */ /* 0x008fc800078e0204 */
[----:B------:R-:W1:Y:S02]  /*23a30*/  SYNCS.PHASECHK.TRANS64.TRYWAIT P0, [R0+URZ+0x28470], R3 ;  /* 0x02847003000075a7 */ /* 0x000e64000800017f */
[----:B-1----:R-:W-:Y:S05]  /*23a40*/  @!P0 BRA `(.L_x_1570) ;  /* 0x0000005800248947 */ /* 0x002fea0003800000 */
.L_x_1795:
[----:B------:R-:W-:Y:S05]  /*23a50*/  BSYNC B0 ;  /* 0x0000000000007941 */ /* 0x000fea0003800000 */
.L_x_1569:
[----:B------:R-:W-:Y:S05]  /*23a60*/  @!P2 BRA `(.L_x_1571) ;  /* 0x000000000004a947 */ /* 0x000fea0003800000 */
[----:B------:R-:W-:Y:S01]  /*23a70*/  BPT.TRAP 0x1 ;  /* 0x000000040000795c */ /* 0x000fe20000300000 */
.L_x_1571:
[----:B------:R-:W1:Y:S02]  /*23a80*/  LDL R2, [R1+0x20] ;  /* 0x0000200001027983 */ /* 0x000e640000100800 */
[----:B-1----:R-:W-:-:S04]  /*23a90*/  SHF.L.U32 R3, R2, 0x1f, RZ ;  /* 0x0000001f02037819 */ /* 0x002fc800000006ff */
[----:B------:R-:W1:Y:S02]  /*23aa0*/  SYNCS.PHASECHK.TRANS64.TRYWAIT P0, [R0+URZ+0x28460], R3 ;  /* 0x02846003000075a7 */ /* 0x000e64000800017f */
[----:B-1----:R-:W-:Y:S05]  /*23ab0*/  @!P0 BRA `(.L_x_1572) ;  /* 0x00000058001c8947 */ /* 0x002fea0003800000 */
.L_x_1796:
[----:B------:R-:W2:Y:S04]  /*23ac0*/  LDL R2, [R1+0x14] ;  /* 0x0000140001027983 */ /* 0x000ea80000100800 */
[----:B------:R-:W3:Y:S04]  /*23ad0*/  LDL R14, [R1+0x18] ;  /* 0x00001800010e7983 */ /* 0x000ee80000100800 */
[----:B------:R-:W4:Y:S04]  /*23ae0*/  LDL R12, [R1+0x3c] ;  /* 0x00003c00010c7983 */ /* 0x000f280000100800 */
[----:B------:R1:W-:Y:S04]  /*23af0*/  STL [R1+0x54], R0 ;  /* 0x0000540001007387 */ /* 0x0003e80000100800 */
[----:B-1----:R-:W4:Y:S04]  /*23b00*/  LDL R0, [R1+0x10] ;  /* 0x0000100001007983 */ /* 0x002f280000100800 */
[----:B------:R-:W4:Y:S01]  /*23b10*/  LDL.LU R19, [R1+0x48] ;  /* 0x0000480001137983 */ /* 0x000f220000300800 */
[----:B0-----:R-:W0:Y:S01]  /*23b20*/  S2R R18, SR_CgaCtaId ;  /* 0x0000000000127919 */ /* 0x001e220000008800 */
[----:B------:R-:W-:Y:S01]  /*23b30*/  MOV R17, 0x400 ;  /* 0x0000040000117802 */ /* 0x000fe20000000f00 */
[----:B------:R-:W-:Y:S05]  /*23b40*/  WARPSYNC.ALL ;  /* 0x0000000000007948 */ /* 0x000fea0003800000 */
[----:B0-----:R-:W-:-:S02]  /*23b50*/  LEA R17, R18, R17, 0x18 ;  /* 0x0000001112117211 */ /* 0x001fc400078ec0ff */
[----:B------:R-:W4:Y:S01]  /*23b60*/  LDL R18, [R1+0x40] ;  /* 0x0000400001127983 */ /* 0x000f220000100800 */
[----:B--2---:R-:W-:-:S05]  /*23b70*/  IMAD.SHL.U32 R3, R2, 0x4000, RZ ;  /* 0x0000400002037824 */ /* 0x004fca00078e00ff */
[----:B---3--:R-:W-:-:S05]  /*23b80*/  LOP3.LUT R2, R3, R14, RZ, 0xfc, !PT ;  /* 0x0000000e03027212 */ /* 0x008fca00078efcff */
[----:B------:R-:W-:-:S05]  /*23b90*/  IMAD.IADD R13, R17, 0x1, R2 ;  /* 0x00000001110d7824 */ /* 0x000fca00078e0202 */
[----:B------:R-:W0:Y:S01]  /*23ba0*/  LDSM.16.MT88.4 R4, [R13+0x10000] ;  /* 0x010000000d04783b */ /* 0x000e220000004200 */
[----:B----4-:R-:W-:Y:S02]  /*23bb0*/  IADD3 R2, R17, R12, R3 ;  /* 0x0000000c11027210 */ /* 0x010fe40007ffe003 */
[----:B------:R-:W-:Y:S02]  /*23bc0*/  LOP3.LUT R12, R3, R0, RZ, 0xfc, !PT ;  /* 0x00000000030c7212 */ /* 0x000fe400078efcff */
[C-C-:B0-----:R-:W-:Y:S02]  /*23bd0*/  PRMT R8, R4.reuse, 0x6420, R5.reuse ;  /* 0x0000642004087816 */ /* 0x141fe40000000005 */
[----:B------:R-:W-:Y:S02]  /*23be0*/  PRMT R9, R4, 0x7531, R5 ;  /* 0x0000753104097816 */ /* 0x000fe40000000005 */
[C-C-:B------:R-:W-:Y:S02]  /*23bf0*/  PRMT R10, R6.reuse, 0x6420, R7.reuse ;  /* 0x00006420060a7816 */ /* 0x140fe40000000007 */
[----:B------:R-:W-:-:S02]  /*23c00*/  PRMT R11, R6, 0x7531, R7 ;  /* 0x00007531060b7816 */ /* 0x000fc40000000007 */
[----:B------:R-:W0:Y:S01]  /*23c10*/  LDSM.16.MT88.4 R4, [R2+0x10000] ;  /* 0x010000000204783b */ /* 0x000e220000004200 */
[----:B------:R-:W-:Y:S02]  /*23c20*/  IMAD.IADD R12, R19, 0x1, R12 ;  /* 0x00000001130c7824 */ /* 0x000fe400078e020c */
[----:B------:R-:W-:-:S03]  /*23c30*/  VIADD R16, R3, 0x1000 ;  /* 0x0000100003107836 */ /* 0x000fc60000000000 */
        /* <DEDUP_REMOVED lines=20> */
[----:B-1----:R-:W2:Y:S04]  /*23d80*/  LDL R14, [R1+0x44] ;  /* 0x00004400010e7983 */ /* 0x002ea80000100800 */
[----:B------:R-:W3:Y:S01]  /*23d90*/  LDL R15, [R1+0x18] ;  /* 0x00001800010f7983 */ /* 0x000ee20000100800 */
[----:B------:R-:W-:Y:S01]  /*23da0*/  VIADD R12, R3, 0x3000 ;  /* 0x00003000030c7836 */ /* 0x000fe20000000000 */
[----:B0-----:R-:W-:-:S02]  /*23db0*/  PRMT R8, R4, 0x6420, R5 ;  /* 0x0000642004087816 */ /* 0x001fc40000000005 */
[----:B------:R-:W-:Y:S02]  /*23dc0*/  PRMT R9, R4, 0x7531, R5 ;  /* 0x0000753104097816 */ /* 0x000fe40000000005 */
[----:B------:R-:W-:Y:S02]  /*23dd0*/  LOP3.LUT R4, R12, R0, RZ, 0xfc, !PT ;  /* 0x000000000c047212 */ /* 0x000fe400078efcff */
[C-C-:B------:R-:W-:Y:S02]  /*23de0*/  PRMT R10, R6.reuse, 0x6420, R7.reuse ;  /* 0x00006420060a7816 */ /* 0x140fe40000000007 */
[----:B------:R-:W-:Y:S01]  /*23df0*/  PRMT R11, R6, 0x7531, R7 ;  /* 0x00007531060b7816 */ /* 0x000fe20000000007 */
[----:B------:R-:W-:-:S05]  /*23e00*/  IMAD.IADD R4, R19, 0x1, R4 ;  /* 0x0000000113047824 */ /* 0x000fca00078e0204 */
[----:B------:R0:W-:Y:S01]  /*23e10*/  STSM.16.M88.4 [R4], R8 ;  /* 0x0000000804007844 */ /* 0x0001e20000000200 */
[----:B--2---:R-:W-:-:S04]  /*23e20*/  IADD3 R20, R14, R3, RZ ;  /* 0x000000030e147210 */ /* 0x004fc80007ffe0ff */
[----:B------:R-:W-:Y:S02]  /*23e30*/  IADD3 R3, R19, R20, R0 ;  /* 0x0000001413037210 */ /* 0x000fe40007ffe000 */
[----:B------:R1:W5:Y:S01]  /*23e40*/  LDL.LU R0, [R1+0x54] ;  /* 0x0000540001007983 */ /* 0x0003620000300800 */
[----:B---3--:R-:W-:-:S05]  /*23e50*/  LOP3.LUT R16, R16, R15, RZ, 0xfc, !PT ;  /* 0x0000000f10107212 */ /* 0x008fca00078efcff */
[----:B0-----:R-:W-:-:S06]  /*23e60*/  IMAD.IADD R4, R17, 0x1, R16 ;  /* 0x0000000111047824 */ /* 0x001fcc00078e0210 */
[----:B------:R-:W0:Y:S01]  /*23e70*/  LDSM.16.MT88.4 R4, [R4+0x10000] ;  /* 0x010000000404783b */ /* 0x000e220000004200 */
[----:B------:R-:W-:Y:S02]  /*23e80*/  LOP3.LUT R8, R12, R15, RZ, 0xfc, !PT ;  /* 0x0000000f0c087212 */ /* 0x000fe400078efcff */
[----:B------:R-:W-:-:S03]  /*23e90*/  IADD3 R20, R19, R18, R20 ;  /* 0x0000001213147210 */ /* 0x000fc60007ffe014 */
[----:B------:R-:W-:Y:S01]  /*23ea0*/  IMAD.IADD R12, R17, 0x1, R8 ;  /* 0x00000001110c7824 */ /* 0x000fe200078e0208 */
[C-C-:B0-----:R-:W-:Y:S02]  /*23eb0*/  PRMT R16, R4.reuse, 0x6420, R5.reuse ;  /* 0x0000642004107816 */ /* 0x141fe40000000005 */
[----:B------:R-:W-:Y:S02]  /*23ec0*/  PRMT R17, R4, 0x7531, R5 ;  /* 0x0000753104117816 */ /* 0x000fe40000000005 */
[C-C-:B------:R-:W-:Y:S02]  /*23ed0*/  PRMT R18, R6.reuse, 0x6420, R7.reuse ;  /* 0x0000642006127816 */ /* 0x140fe40000000007 */
[----:B------:R-:W-:Y:S02]  /*23ee0*/  PRMT R19, R6, 0x7531, R7 ;  /* 0x0000753106137816 */ /* 0x000fe40000000007 */
[----:B------:R-:W0:Y:S04]  /*23ef0*/  LDSM.16.MT88.4 R4, [R2+0x11000] ;  /* 0x011000000204783b */ /* 0x000e280000004200 */
[----:B------:R-:W-:Y:S01]  /*23f00*/  STSM.16.M88.4 [R3], R16 ;  /* 0x0000001003007844 */ /* 0x000fe20000000200 */
[----:B0-----:R-:W-:-:S02]  /*23f10*/  PRMT R8, R4, 0x6420, R5 ;  /* 0x0000642004087816 */ /* 0x001fc40000000005 */
[----:B------:R-:W-:Y:S02]  /*23f20*/  PRMT R9, R4, 0x7531, R5 ;  /* 0x0000753104097816 */ /* 0x000fe40000000005 */
[C-C-:B------:R-:W-:Y:S02]  /*23f30*/  PRMT R10, R6.reuse, 0x6420, R7.reuse ;  /* 0x00006420060a7816 */ /* 0x140fe40000000007 */
[----:B------:R-:W-:-:S05]  /*23f40*/  PRMT R11, R6, 0x7531, R7 ;  /* 0x00007531060b7816 */ /* 0x000fca0000000007 */
[----:B------:R-:W-:Y:S04]  /*23f50*/  STSM.16.M88.4 [R20], R8 ;  /* 0x0000000814007844 */ /* 0x000fe80000000200 */
[----:B------:R-:W0:Y:S04]  /*23f60*/  LDSM.16.MT88.4 R8, [R12+0x10000] ;  /* 0x010000000c08783b */ /* 0x000e280000004200 */
[----:B------:R-:W2:Y:S01]  /*23f70*/  LDSM.16.MT88.4 R4, [R2+0x13000] ;  /* 0x013000000204783b */ /* 0x000ea20000004200 */
[C-C-:B0-----:R-:W-:Y:S02]  /*23f80*/  PRMT R12, R8.reuse, 0x6420, R9.reuse ;  /* 0x00006420080c7816 */ /* 0x141fe40000000009 */
[----:B------:R-:W-:-:S02]  /*23f90*/  PRMT R13, R8, 0x7531, R9 ;  /* 0x00007531080d7816 */ /* 0x000fc40000000009 */
[C-C-:B------:R-:W-:Y:S02]  /*23fa0*/  PRMT R14, R10.reuse, 0x6420, R11.reuse ;  /* 0x000064200a0e7816 */ /* 0x140fe4000000000b */
[----:B------:R-:W-:Y:S02]  /*23fb0*/  PRMT R15, R10, 0x7531, R11 ;  /* 0x000075310a0f7816 */ /* 0x000fe4000000000b */
[C-C-:B--2---:R-:W-:Y:S02]  /*23fc0*/  PRMT R8, R4.reuse, 0x6420, R5.reuse ;  /* 0x0000642004087816 */ /* 0x144fe40000000005 */
[----:B------:R-:W-:Y:S02]  /*23fd0*/  PRMT R9, R4, 0x7531, R5 ;  /* 0x0000753104097816 */ /* 0x000fe40000000005 */
[C-C-:B------:R-:W-:Y:S02]  /*23fe0*/  PRMT R10, R6.reuse, 0x6420, R7.reuse ;  /* 0x00006420060a7816 */ /* 0x140fe40000000007 */
        /* <DEDUP_REMOVED lines=11> */
.L_x_1573:
[----:B------:R-:W2:Y:S01]  /*240a0*/  LDL.LU R4, [R1+0x14] ;  /* 0x0000140001047983 */ /* 0x000ea20000300800 */
[----:B0----5:R2:W-:Y:S03]  /*240b0*/  SYNCS.ARRIVE.TRANS64.A1T0 RZ, [R0+URZ+0x28450], RZ ;  /* 0x028450ff00ff79a7 */ /* 0x0215e6000810003f */
[----:B-1----:R-:W3:Y:S01]  /*240c0*/  LDL.LU R3, [R1+0x20] ;  /* 0x0000200001037983 */ /* 0x002ee20000300800 */
[----:B------:R-:W-:-:S05]  /*240d0*/  @!P1 VIADD R2, R0, 0x28480 ;  /* 0x0002848000029836 */ /* 0x000fca0000000000 */
        /* <DEDUP_REMOVED lines=10> */
.L_x_1525:
[----:B------:R-:W-:Y:S05]  /*24180*/  BSYNC B6 ;  /* 0x0000000000067941 */ /* 0x000fea0003800000 */
.L_x_1523:
        /* <DEDUP_REMOVED lines=13> */
.L_x_1574:
        /* <DEDUP_REMOVED lines=8> */
[----:B---3--:R-:W-:-:S05]  /*242e0*/  IMAD.IADD R5, R7, 0x1, R6 ;  /* 0x0000000107057824 */ /* 0x008fca00078e0206 */
[----:B------:R-:W-:-:S13]  /*242f0*/  ISETP.GE.OR P1, PT, R5, UR4, !P0 ;  /* 0x0000000405007c0c */ /* 0x000fda000c726670 */
[----:B------:R-:W0:Y:S02]  /*24300*/  @!P1 LDC.64 R2, c[0x0][0xc58] ;  /* 0x00031600ff029b82 */ /* 0x000e240000000a00 */
[----:B0-----:R-:W-:-:S06]  /*24310*/  @!P1 IMAD.WIDE R2, R5, 0x4, R2 ;  /* 0x0000000405029825 */ /* 0x001fcc00078e0202 */
[----:B------:R0:W3:Y:S01]  /*24320*/  @!P1 LDG.E R3, desc[UR46][R2.64] ;  /* 0x0000002e02039981 */ /* 0x0000e2000c1e1900 */
[C---:B------:R-:W-:Y:S02]  /*24330*/  ISETP.GE.U32.AND P2, PT, R6.reuse, 0x2, PT ;  /* 0x000000020600780c */ /* 0x040fe40003f46070 */
[C---:B------:R-:W-:Y:S01]  /*24340*/  ISETP.GE.U32.AND P3, PT, R6.reuse, 0x4, PT ;  /* 0x000000040600780c */ /* 0x040fe20003f66070 */
[----:B--2---:R-:W-:Y:S01]  /*24350*/  SHFL.IDX PT, R0, R4, RZ, 0x1f ;  /* 0x00001fff04007589 */ /* 0x004fe200000e0000 */
[C---:B------:R-:W-:Y:S02]  /*24360*/  ISETP.GE.U32.AND P4, PT, R6.reuse, 0x8, PT ;  /* 0x000000080600780c */ /* 0x040fe40003f86070 */
[C---:B------:R-:W-:Y:S01]  /*24370*/  ISETP.GE.U32.AND P5, PT, R6.reuse, 0x10, PT ;  /* 0x000000100600780c */ /* 0x040fe20003fa6070 */
[----:B0-----:R-:W-:Y:S02]  /*24380*/  IMAD.MOV.U32 R2, RZ, RZ, RZ ;  /* 0x000000ffff027224 */ /* 0x001fe400078e00ff */
[----:B---3--:R-:W-:Y:S01]  /*24390*/  @!P1 IMAD.MOV.U32 R2, RZ, RZ, R3 ;  /* 0x000000ffff029224 */ /* 0x008fe200078e0003 */
[----:B------:R-:W-:-:S04]  /*243a0*/  ISETP.NE.AND P1, PT, R6, RZ, PT ;  /* 0x000000ff0600720c */ /* 0x000fc80003f25270 */
[----:B------:R-:W0:Y:S02]  /*243b0*/  SHFL.UP PT, R14, R2, 0x1, RZ ;  /* 0x04200000020e7989 */ /* 0x000e2400000e00ff */
[----:B0-----:R-:W-:-:S05]  /*243c0*/  SEL R5, R14, RZ, P1 ;  /* 0x000000ff0e057207 */ /* 0x001fca0000800000 */
[----:B------:R-:W-:Y:S02]  /*243d0*/  IMAD.IADD R3, R2, 0x1, R5 ;  /* 0x0000000102037824 */ /* 0x000fe400078e0205 */
[----:B------:R-:W-:Y:S04]  /*243e0*/  SHFL.IDX PT, R5, R4, 0x1, 0x1f ;  /* 0x00201f0004057f89 */ /* 0x000fe800000e0000 */
        /* <DEDUP_REMOVED lines=12> */
[----:B------:R0:W1:Y:S02]  /*244b0*/  SHFL.IDX PT, R14, R3, 0x1f, 0x1f ;  /* 0x03e01f00030e7f89 */ /* 0x00006400000e0000 */
.L_x_1806:
[----:B------:R-:W-:Y:S02]  /*244c0*/  ULDC UR4, c[0x0][0xc10] ;  /* 0x0003040000047ab9 */ /* 0x000fe40000000800 */
[----:B------:R-:W-:-:S04]  /*244d0*/  IMAD.U32 R4, RZ, RZ, UR4 ;  /* 0x00000004ff047e24 */ /* 0x000fc8000f8e00ff */
[----:B-1----:R-:W-:-:S04]  /*244e0*/  IMAD R8, R14, R4, RZ ;  /* 0x000000040e087224 */ /* 0x002fc800078e02ff */
[----:B------:R-:W-:-:S05]  /*244f0*/  IMAD.IADD R5, R5, 0x1, R8 ;  /* 0x0000000105057824 */ /* 0x000fca00078e0208 */
[----:B------:R-:W-:-:S13]  /*24500*/  ISETP.GT.AND P6, PT, R5, R0, PT ;  /* 0x000000000500720c */ /* 0x000fda0003fc4270 */
[----:B------:R-:W-:Y:S05]  /*24510*/  @P6 BRA `(.L_x_1577) ;  /* 0x0000000000a46947 */ /* 0x000fea0003800000 */
.L_x_1582:
        /* <DEDUP_REMOVED lines=8> */
[----:B0-----:R-:W-:-:S05]  /*245a0*/  LOP3.LUT R4, R4, 0x1f, RZ, 0xc0, !PT ;  /* 0x0000001f04047812 */ /* 0x001fca00078ec0ff */
[----:B------:R-:W-:Y:S02]  /*245b0*/  IMAD.IADD R7, R2, 0x1, R4 ;  /* 0x0000000102077824 */ /* 0x000fe400078e0204 */
[----:B-1----:R-:W-:-:S03]  /*245c0*/  IMAD.MOV.U32 R2, RZ, RZ, RZ ;  /* 0x000000ffff027224 */ /* 0x002fc600078e00ff */
[----:B------:R-:W-:-:S13]  /*245d0*/  ISETP.GE.OR P6, PT, R7, R3, !P0 ;  /* 0x000000030700720c */ /* 0x000fda00047c6670 */
[----:B------:R-:W-:Y:S05]  /*245e0*/  @P6 BRA `(.L_x_1580) ;  /* 0x00000000000c6947 */ /* 0x000fea0003800000 */
[----:B------:R-:W0:Y:S02]  /*245f0*/  LDC.64 R2, c[0x0][0xc58] ;  /* 0x00031600ff027b82 */ /* 0x000e240000000a00 */
[----:B0-----:R-:W-:-:S06]  /*24600*/  IMAD.WIDE R2, R7, 0x4, R2 ;  /* 0x0000000407027825 */ /* 0x001fcc00078e0202 */
[----:B------:R0:W5:Y:S02]  /*24610*/  LDG.E R2, desc[UR46][R2.64] ;  /* 0x0000002e02027981 */ /* 0x000164000c1e1900 */
.L_x_1580:
[----:B------:R-:W-:Y:S05]  /*24620*/  BSYNC B0 ;  /* 0x0000000000007941 */ /* 0x000fea0003800000 */
.L_x_1579:
        /* <DEDUP_REMOVED lines=17> */
[----:B------:R0:W1:Y:S02]  /*24740*/  SHFL.IDX PT, R14, R3, 0x1f, 0x1f ;  /* 0x03e01f00030e7f89 */ /* 0x00006400000e0000 */
.L_x_1814:
[----:B------:R-:W-:Y:S02]  /*24750*/  ULDC UR4, c[0x0][0xc10] ;  /* 0x0003040000047ab9 */ /* 0x000fe40000000800 */
[----:B------:R-:W-:-:S04]  /*24760*/  IMAD.U32 R4, RZ, RZ, UR4 ;  /* 0x00000004ff047e24 */ /* 0x000fc8000f8e00ff */
[----:B-1----:R-:W-:-:S04]  /*24770*/  IMAD R8, R14, R4, RZ ;  /* 0x000000040e087224 */ /* 0x002fc800078e02ff */
[----:B------:R-:W-:-:S05]  /*24780*/  IMAD.IADD R5, R8, 0x1, R5 ;  /* 0x0000000108057824 */ /* 0x000fca00078e0205 */
[----:B------:R-:W-:-:S13]  /*24790*/  ISETP.GT.AND P6, PT, R5, R0, PT ;  /* 0x000000000500720c */ /* 0x000fda0003fc4270 */
[----:B------:R-:W-:Y:S05]  /*247a0*/  @!P6 BRA `(.L_x_1582) ;  /* 0xfffffffc005ce947 */ /* 0x000fea000383ffff */
.L_x_1577:
        /* <DEDUP_REMOVED lines=8> */
.L_x_1818:
[----:B------:R-:W-:Y:S01]  /*24830*/  ISETP.NE.AND P0, PT, R6, RZ, PT ;  /* 0x000000ff0600720c */ /* 0x000fe20003f05270 */
[----:B-1----:R-:W-:-:S12]  /*24840*/  IMAD.MOV.U32 R2, RZ, RZ, RZ ;  /* 0x000000ffff027224 */ /* 0x002fd800078e00ff */
[----:B------:R-:W-:Y:S05]  /*24850*/  @!P0 BRA `(.L_x_1584) ;  /* 0x0000000000108947 */ /* 0x000fea0003800000 */
[----:B------:R-:W-:Y:S01]  /*24860*/  UMOV UR4, 0xffffffff ;  /* 0xffffffff00047882 */ /* 0x000fe20000000000 */
[----:B------:R-:W-:Y:S02]  /*24870*/  VIADD R12, R5, 0xffffffff ;  /* 0xffffffff050c7836 */ /* 0x000fe40000000000 */
[----:B------:R-:W-:Y:S05]  /*24880*/  BRA.DIV UR4, `(.L_x_1585) ;  /* 0x0000005204f07947 */ /* 0x000fea000b800000 */
[----:B------:R1:W3:Y:S02]  /*24890*/  SHFL.IDX PT, R2, R3, R12, 0x1f ;  /* 0x00001f0c03027589 */ /* 0x0002e400000e0000 */
.L_x_1584:
[----:B01----:R-:W4:Y:S01]  /*248a0*/  LDL.LU R3, [R1+0xc] ;  /* 0x00000c0001037983 */ /* 0x003f220000300800 */
[----:B------:R-:W0:Y:S01]  /*248b0*/  LDC.64 R10, c[0x0][0xc68] ;  /* 0x00031a00ff0a7b82 */ /* 0x000e220000000a00 */
[----:B----4-:R-:W-:-:S04]  /*248c0*/  IMAD.IADD R3, R5, 0x1, R3 ;  /* 0x0000000105037824 */ /* 0x010fc800078e0203 */
[----:B0-----:R-:W-:Y:S01]  /*248d0*/  IMAD.WIDE R10, R3, 0x4, R10 ;  /* 0x00000004030a7825 */ /* 0x001fe200078e020a */
[----:B------:R0:W-:Y:S04]  /*248e0*/  STL [R1+0xc], R3 ;  /* 0x00000c0301007387 */ /* 0x0001e80000100800 */
[----:B------:R-:W2:Y:S01]  /*248f0*/  LDG.E R6, desc[UR46][R10.64] ;  /* 0x0000002e0a067981 */ /* 0x000ea2000c1e1900 */
[----:B---3--:R-:W-:-:S04]  /*24900*/  IMAD R12, R2, R4, R8 ;  /* 0x00000004020c7224 */ /* 0x008fc800078e0208 */
[----:B------:R-:W-:Y:S01]  /*24910*/  IMAD.IADD R0, R0, 0x1, -R12 ;  /* 0x0000000100007824 */ /* 0x000fe200078e0a0c */
[----:B------:R3:W-:Y:S01]  /*24920*/  STL [R1], R12 ;  /* 0x0000000c01007387 */ /* 0x0007e20000100800 */
[----:B--2---:R-:W-:-:S05]  /*24930*/  IMAD R5, R7, R6, RZ ;  /* 0x0000000607057224 */ /* 0x004fca00078e02ff */
[----:B------:R-:W-:-:S04]  /*24940*/  IABS R9, R5 ;  /* 0x0000000500097213 */ /* 0x000fc80000000000 */
[----:B0-----:R-:W0:Y:S08]  /*24950*/  I2F.RP R3, R9 ;  /* 0x0000000900037306 */ /* 0x001e300000209400 */
[----:B0-----:R-:W0:Y:S02]  /*24960*/  MUFU.RCP R3, R3 ;  /* 0x0000000300037308 */ /* 0x001e240000001000 */
[----:B0-----:R-:W-:-:S06]  /*24970*/  VIADD R3, R3, 0xffffffe ;  /* 0x0ffffffe03037836 */ /* 0x001fcc0000000000 */
[----:B------:R-:W0:Y:S02]  /*24980*/  F2I.FTZ.U32.TRUNC.NTZ R3, R3 ;  /* 0x0000000300037305 */ /* 0x000e24000021f000 */
[----:B0-----:R-:W-:-:S04]  /*24990*/  IMAD.MOV R2, RZ, RZ, -R3 ;  /* 0x000000ffff027224 */ /* 0x001fc800078e0a03 */
[----:B------:R-:W-:Y:S02]  /*249a0*/  IMAD R8, R2, R9, RZ ;  /* 0x0000000902087224 */ /* 0x000fe400078e02ff */
[----:B------:R-:W-:-:S04]  /*249b0*/  IMAD.MOV.U32 R2, RZ, RZ, RZ ;  /* 0x000000ffff027224 */ /* 0x000fc800078e00ff */
[----:B------:R-:W-:Y:S01]  /*249c0*/  IMAD.HI.U32 R8, R3, R8, R2 ;  /* 0x0000000803087227 */ /* 0x000fe200078e0002 */
[----:B------:R-:W-:Y:S02]  /*249d0*/  IABS R2, R0 ;  /* 0x0000000000027213 */ /* 0x000fe40000000000 */
[----:B------:R-:W-:-:S03]  /*249e0*/  IABS R3, R5 ;  /* 0x0000000500037213 */ /* 0x000fc60000000000 */
[----:B------:R-:W-:-:S04]  /*249f0*/  IMAD.HI.U32 R8, R8, R2, RZ ;  /* 0x0000000208087227 */ /* 0x000fc800078e00ff */
[----:B------:R-:W-:-:S04]  /*24a00*/  IMAD.MOV R3, RZ, RZ, -R3 ;  /* 0x000000ffff037224 */ /* 0x000fc800078e0a03 */
        /* <DEDUP_REMOVED lines=8> */
[----:B------:R-:W-:-:S04]  /*24a90*/  @P0 VIADD R8, R8, 0x1 ;  /* 0x0000000108080836 */ /* 0x000fc80000000000 */
[----:B------:R-:W-:-:S04]  /*24aa0*/  IMAD.MOV.U32 R2, RZ, RZ, R8 ;  /* 0x000000ffff027224 */ /* 0x000fc800078e0008 */
[----:B------:R-:W-:Y:S01]  /*24ab0*/  @!P2 IMAD.MOV R2, RZ, RZ, -R2 ;  /* 0x000000ffff02a224 */ /* 0x000fe200078e0a02 */
[----:B------:R-:W-:-:S05]  /*24ac0*/  @!P1 LOP3.LUT R2, RZ, R5, RZ, 0x33, !PT ;  /* 0x00000005ff029212 */ /* 0x000fca00078e33ff */
[----:B------:R-:W-:Y:S02]  /*24ad0*/  IMAD R8, R6, R2, RZ ;  /* 0x0000000206087224 */ /* 0x000fe400078e02ff */
[----:B------:R-:W-:Y:S02]  /*24ae0*/  IMAD.MOV R2, RZ, RZ, -R2 ;  /* 0x000000ffff027224 */ /* 0x000fe400078e0a02 */
[----:B------:R-:W-:Y:S02]  /*24af0*/  IMAD.MOV R3, RZ, RZ, -R8 ;  /* 0x000000ffff037224 */ /* 0x000fe400078e0a08 */
[----:B------:R-:W-:-:S03]  /*24b00*/  IMAD R0, R5, R2, R0 ;  /* 0x0000000205007224 */ /* 0x000fc600078e0200 */
[----:B------:R-:W-:-:S04]  /*24b10*/  VIADDMNMX R4, R3, R4, R6, PT ;  /* 0x0000000403047246 */ /* 0x000fc80003800106 */
[----:B------:R-:W-:-:S04]  /*24b20*/  IABS R6, R4 ;  /* 0x0000000400067213 */ /* 0x000fc80000000000 */
[----:B------:R-:W0:Y:S08]  /*24b30*/  I2F.RP R3, R6 ;  /* 0x0000000600037306 */ /* 0x000e300000209400 */
[----:B0-----:R-:W0:Y:S02]  /*24b40*/  MUFU.RCP R3, R3 ;  /* 0x0000000300037308 */ /* 0x001e240000001000 */
[----:B0-----:R-:W-:-:S06]  /*24b50*/  VIADD R3, R3, 0xffffffe ;  /* 0x0ffffffe03037836 */ /* 0x001fcc0000000000 */
[----:B------:R-:W0:Y:S02]  /*24b60*/  F2I.FTZ.U32.TRUNC.NTZ R3, R3 ;  /* 0x0000000300037305 */ /* 0x000e24000021f000 */
[----:B0-----:R-:W-:-:S04]  /*24b70*/  IMAD.MOV R2, RZ, RZ, -R3 ;  /* 0x000000ffff027224 */ /* 0x001fc800078e0a03 */
[----:B------:R-:W-:Y:S01]  /*24b80*/  IMAD R5, R2, R6, RZ ;  /* 0x0000000602057224 */ /* 0x000fe200078e02ff */
[----:B------:R-:W-:-:S05]  /*24b90*/  MOV R2, RZ ;  /* 0x000000ff00027202 */ /* 0x000fca0000000f00 */
        /* <DEDUP_REMOVED lines=24> */
.L_x_1578:
[----:B------:R-:W-:Y:S01]  /*24d20*/  UMOV UR4, URZ ;  /* 0x0000003f00047c82 */ /* 0x000fe20008000000 */
[----:B------:R-:W-:Y:S01]  /*24d30*/  ULDC UR6, c[0x0][0xc14] ;  /* 0x0003050000067ab9 */ /* 0x000fe20000000800 */
[----:B------:R-:W-:Y:S01]  /*24d40*/  UMOV UR5, URZ ;  /* 0x0000003f00057c82 */ /* 0x000fe20008000000 */
[----:B------:R0:W-:Y:S01]  /*24d50*/  STL [R1], R0 ;  /* 0x0000000001007387 */ /* 0x0001e20000100800 */
[----:B------:R-:W-:Y:S02]  /*24d60*/  IMAD.U32 R3, RZ, RZ, UR4 ;  /* 0x00000004ff037e24 */ /* 0x000fe4000f8e00ff */
[----:B------:R-:W-:-:S03]  /*24d70*/  IMAD.U32 R2, RZ, RZ, UR5 ;  /* 0x00000005ff027e24 */ /* 0x000fc6000f8e00ff */
[----:B------:R1:W-:Y:S01]  /*24d80*/  STL [R1+0x4], R3 ;  /* 0x0000040301007387 */ /* 0x0003e20000100800 */
[----:B0-----:R-:W-:-:S05]  /*24d90*/  IMAD.U32 R0, RZ, RZ, UR6 ;  /* 0x00000006ff007e24 */ /* 0x001fca000f8e00ff */
[----:B------:R1:W-:Y:S04]  /*24da0*/  STL [R1+0xc], R0 ;  /* 0x00000c0001007387 */ /* 0x0003e80000100800 */
[----:B------:R1:W-:Y:S02]  /*24db0*/  STL [R1+0x8], R2 ;  /* 0x0000080201007387 */ /* 0x0003e40000100800 */
.L_x_1586:
[----:B-1-3--:R-:W2:Y:S04]  /*24dc0*/  LDL R3, [R1+0x8] ;  /* 0x0000080001037983 */ /* 0x00aea80000100800 */
[----:B------:R-:W3:Y:S04]  /*24dd0*/  LDL R2, [R1+0xc] ;  /* 0x00000c0001027983 */ /* 0x000ee80000100800 */
[----:B------:R-:W4:Y:S04]  /*24de0*/  LDL R4, [R1] ;  /* 0x0000000001047983 */ /* 0x000f280000100800 */
[----:B------:R-:W4:Y:S01]  /*24df0*/  LDL R5, [R1+0x4] ;  /* 0x0000040001057983 */ /* 0x000f220000100800 */
[----:B------:R-:W-:Y:S05]  /*24e00*/  WARPSYNC.ALL ;  /* 0x0000000000007948 */ /* 0x000fea0003800000 */
[----:B------:R-:W0:Y:S02]  /*24e10*/  S2R R0, SR_TID.X ;  /* 0x0000000000007919 */ /* 0x000e240000002100 */
[----:B0-----:R-:W-:Y:S01]  /*24e20*/  LOP3.LUT R0, R0, 0x1f, RZ, 0xc0, !PT ;  /* 0x0000001f00007812 */ /* 0x001fe200078ec0ff */
[----:B------:R-:W-:Y:S03]  /*24e30*/  BAR.SYNC.DEFER_BLOCKING 0x4, 0x180 ;  /* 0x0106000000007b1d */ /* 0x000fe60000010000 */
[----:B------:R-:W-:-:S13]  /*24e40*/  ISETP.NE.AND P0, PT, R0, RZ, PT ;  /* 0x000000ff0000720c */ /* 0x000fda0003f05270 */
[----:B------:R-:W-:Y:S01]  /*24e50*/  @!P0 MOV R0, 0x400 ;  /* 0x0000040000008802 */ /* 0x000fe20000000f00 */
[----:B--2---:R-:W-:Y:S02]  /*24e60*/  IMAD.MOV.U32 R6, RZ, RZ, R3 ;  /* 0x000000ffff067224 */ /* 0x004fe400078e0003 */
[----:B------:R-:W0:Y:S01]  /*24e70*/  @!P0 S2R R3, SR_CgaCtaId ;  /* 0x0000000000038919 */ /* 0x000e220000008800 */
[----:B---3--:R-:W-:Y:S01]  /*24e80*/  IMAD.MOV.U32 R7, RZ, RZ, R2 ;  /* 0x000000ffff077224 */ /* 0x008fe200078e0002 */
[----:B0-----:R-:W-:-:S05]  /*24e90*/  @!P0 LEA R0, R3, R0, 0x18 ;  /* 0x0000000003008211 */ /* 0x001fca00078ec0ff */
[----:B----4-:R1:W-:Y:S01]  /*24ea0*/  @!P0 STS.128 [R0+0x284d0], R4 ;  /* 0x0284d00400008388 */ /* 0x0103e20000000c00 */
[----:B------:R-:W-:Y:S06]  /*24eb0*/  BAR.ARV 0x5, 0x180 ;  /* 0x0146000000007b1d */ /* 0x000fec0000002000 */
.L_x_1575:
[----:B-1----:R-:W2:Y:S01]  /*24ec0*/  LDL R0, [R1+0xc] ;  /* 0x00000c0001007983 */ /* 0x002ea20000100800 */
[----:B------:R-:W-:Y:S02]  /*24ed0*/  ULDC UR4, c[0x0][0xc14] ;  /* 0x0003050000047ab9 */ /* 0x000fe40000000800 */
[----:B--2---:R-:W-:-:S13]  /*24ee0*/  ISETP.GE.AND P0, PT, R0, UR4, PT ;  /* 0x0000000400007c0c */ /* 0x004fda000bf06270 */
[----:B------:R-:W-:Y:S05]  /*24ef0*/  @!P0 BRA `(.L_x_1587) ;  /* 0xffffffa400208947 */ /* 0x000fea000383ffff */
[----:B------:R-:W-:Y:S05]  /*24f00*/  BSYNC B7 ;  /* 0x0000000000077941 */ /* 0x000fea0003800000 */
.L_x_1467:
[----:B-1----:R-:W3:Y:S01]  /*24f10*/  LDL.LU R0, [R1+0x50] ;  /* 0x0000500001007983 */ /* 0x002ee20000300800 */
[----:B------:R-:W-:Y:S01]  /*24f20*/  BSSY B0, `(.L_x_1588) ;  /* 0x000000b000007945 */ /* 0x000fe20003800000 */
[----:B0-2---:R-:W0:Y:S01]  /*24f30*/  S2R R5, SR_CgaCtaId ;  /* 0x0000000000057919 */ /* 0x005e220000008800 */
[----:B---3--:R-:W-:-:S05]  /*24f40*/  VIADD R0, R0, 0x1 ;  /* 0x0000000100007836 */ /* 0x008fca0000000000 */
        /* <DEDUP_REMOVED lines=8> */
.L_x_1821:
[----:B------:R-:W-:Y:S05]  /*24fd0*/  BSYNC B0 ;  /* 0x0000000000007941 */ /* 0x000fea0003800000 */
.L_x_1588:
[----:B------:R-:W-:-:S03]  /*24fe0*/  UMOV UR4, 0xffffffff ;  /* 0xffffffff00047882 */ /* 0x000fc60000000000 */
[----:B------:R-:W-:Y:S05]  /*24ff0*/  BRA.DIV UR4, `(.L_x_1590) ;  /* 0x0000004e04507947 */ /* 0x000fea000b800000 */
[----:B------:R-:W1:Y:S02]  /*25000*/  S2R R2, SR_TID.X ;  /* 0x0000000000027919 */ /* 0x000e640000002100 */
[----:B-1----:R-:W-:-:S04]  /*25010*/  SHF.R.U32.HI R2, RZ, 0x5, R2 ;  /* 0x00000005ff027819 */ /* 0x002fc80000011602 */
[----:B------:R-:W-:-:S05]  /*25020*/  LOP3.LUT R2, R2, 0x3, RZ, 0xc0, !PT ;  /* 0x0000000302027812 */ /* 0x000fca00078ec0ff */
[----:B------:R1:W2:Y:S02]  /*25030*/  SHFL.IDX PT, R14, R2, RZ, 0x1f ;  /* 0x00001fff020e7589 */ /* 0x0002a400000e0000 */
.L_x_1824:
[----:B--2---:R-:W-:-:S13]  /*25040*/  ISETP.NE.AND P0, PT, R14, RZ, PT ;  /* 0x000000ff0e00720c */ /* 0x004fda0003f05270 */
[----:B------:R-:W-:Y:S05]  /*25050*/  @P0 BRA `(.L_x_1210) ;  /* 0x0000000000b00947 */ /* 0x000fea0003800000 */
[----:B------:R-:W-:-:S03]  /*25060*/  UMOV UR4, 0xffffffff ;  /* 0xffffffff00047882 */ /* 0x000fc60000000000 */
[----:B------:R-:W-:Y:S05]  /*25070*/  BRA.DIV UR4, `(.L_x_1591) ;  /* 0x0000004e04647947 */ /* 0x000fea000b800000 */
[----:B------:R-:W-:-:S13]  /*25080*/  ELECT P6, URZ, PT ;  /* 0x00000000003f782f */ /* 0x000fda00038c0000 */
.L_x_1827:
[----:B------:R-:W-:Y:S05]  /*25090*/  @!P6 BRA `(.L_x_1210) ;  /* 0x0000000000a0e947 */ /* 0x000fea0003800000 */
[----:B------:R-:W-:-:S06]  /*250a0*/  ULOP3.LUT UR4, UR40, 0x2, URZ, 0xfc, !UPT ;  /* 0x0000000228047892 */ /* 0x000fcc000f8efc3f */
[----:B-1----:R-:W-:-:S05]  /*250b0*/  IMAD.U32 R2, RZ, RZ, UR4 ;  /* 0x00000004ff027e24 */ /* 0x002fca000f8e00ff */
[----:B------:R-:W-:-:S13]  /*250c0*/  ISETP.NE.AND P0, PT, R2, 0x3, PT ;  /* 0x000000030200780c */ /* 0x000fda0003f05270 */
[----:B------:R-:W-:Y:S05]  /*250d0*/  @!P0 BRA `(.L_x_1592) ;  /* 0x0000000000048947 */ /* 0x000fea0003800000 */
[----:B------:R-:W-:Y:S01]  /*250e0*/  BPT.TRAP 0x1 ;  /* 0x000000040000795c */ /* 0x000fe20000300000 */
.L_x_1592:
        /* <DEDUP_REMOVED lines=14> */
.L_x_1828:
[----:B------:R-:W1:Y:S02]  /*251d0*/  SYNCS.PHASECHK.TRANS64.TRYWAIT P1, [R7+URZ], R2 ;  /* 0x00000002070075a7 */ /* 0x000e64000802017f */
[----:B-1----:R-:W-:Y:S05]  /*251e0*/  @!P1 BRA `(.L_x_1594) ;  /* 0x0000004c003c9947 */ /* 0x002fea0003800000 */
.L_x_1829:
[----:B------:R-:W-:Y:S05]  /*251f0*/  @!P0 BRA `(.L_x_1595) ;  /* 0x0000000000048947 */ /* 0x000fea0003800000 */
[----:B------:R-:W-:Y:S01]  /*25200*/  BPT.TRAP 0x1 ;  /* 0x000000040000795c */ /* 0x000fe20000300000 */
.L_x_1595:
[----:B------:R-:W2:Y:S02]  /*25210*/  LDL.LU R4, [R1+0x14] ;  /* 0x0000140001047983 */ /* 0x000ea40000300800 */
[----:B--2---:R-:W-:-:S04]  /*25220*/  LEA R4, R4, R0, 0x3 ;  /* 0x0000000004047211 */ /* 0x004fc800078e18ff */
[----:B------:R-:W2:Y:S02]  /*25230*/  SYNCS.PHASECHK.TRANS64.TRYWAIT P1, [R4+URZ+0x28460], R5 ;  /* 0x02846005040075a7 */ /* 0x000ea4000802017f */
[----:B--2---:R-:W-:Y:S05]  /*25240*/  @!P1 BRA `(.L_x_1596) ;  /* 0x0000004c00389947 */ /* 0x004fea0003800000 */
.L_x_1830:
[----:B------:R-:W-:Y:S05]  /*25250*/  @!P0 BRA `(.L_x_1597) ;  /* 0x0000000000048947 */ /* 0x000fea0003800000 */
[----:B------:R-:W-:Y:S01]  /*25260*/  BPT.TRAP 0x1 ;  /* 0x000000040000795c */ /* 0x000fe20000300000 */
.L_x_1597:
[----:B------:R-:W-:-:S04]  /*25270*/  IMAD R3, R3, 0x8, R0 ;  /* 0x0000000803037824 */ /* 0x000fc800078e0200 */
[----:B------:R-:W3:Y:S02]  /*25280*/  SYNCS.PHASECHK.TRANS64.TRYWAIT P1, [R3+URZ+0x28460], R2 ;  /* 0x02846002030075a7 */ /* 0x000ee4000802017f */
[----:B---3--:R-:W-:Y:S05]  /*25290*/  @!P1 BRA `(.L_x_1598) ;  /* 0x0000004c00389947 */ /* 0x008fea0003800000 */
.L_x_1831:
[----:B------:R-:W-:Y:S05]  /*252a0*/  @!P0 BRA `(.L_x_1599) ;  /* 0x0000000000048947 */ /* 0x000fea0003800000 */
[----:B------:R-:W-:Y:S01]  /*252b0*/  BPT.TRAP 0x1 ;  /* 0x000000040000795c */ /* 0x000fe20000300000 */
.L_x_1599:
[----:B------:R-:W4:Y:S02]  /*252c0*/  SYNCS.PHASECHK.TRANS64.TRYWAIT P0, [R4+URZ+0x28480], R5 ;  /* 0x02848005040075a7 */ /* 0x000f24000800017f */
[----:B----4-:R-:W-:Y:S05]  /*252d0*/  @!P0 BRA `(.L_x_1600) ;  /* 0x0000004c003c8947 */ /* 0x010fea0003800000 */
.L_x_1601:
[----:B------:R0:W0:Y:S02]  /*252e0*/  SYNCS.PHASECHK.TRANS64.TRYWAIT P0, [R3+URZ+0x28480], R2 ;  /* 0x02848002030075a7 */ /* 0x000024000800017f */
[----:B0-----:R-:W-:Y:S05]  /*252f0*/  @!P0 NANOSLEEP.SYNCS 0x989680 ;  /* 0x009896800000895d */ /* 0x001fea0003900000 */
[----:B------:R-:W0:Y:S02]  /*25300*/  @!P0 SYNCS.PHASECHK.TRANS64 P0, [R3+URZ+0x28480], R2 ;  /* 0x02848002030085a7 */ /* 0x000e24000800007f */
[----:B0-----:R-:W-:Y:S05]  /*25310*/  @!P0 BRA `(.L_x_1601) ;  /* 0xfffffffc00f08947 */ /* 0x001fea000383ffff */
.L_x_1210:
[----:B------:R-:W-:Y:S05]  /*25320*/  BSYNC B8 ;  /* 0x0000000000087941 */ /* 0x000fea0003800000 */
.L_x_1207:
[----:B------:R-:W-:Y:S05]  /*25330*/  EXIT ;  /* 0x000000000000794d */ /* 0x000fea0003800000 */
.L_x_1236:
[----:B-1----:R1:W2:Y:S02]  /*25340*/  SYNCS.PHASECHK.TRANS64.TRYWAIT P6, [R85+URZ+0x28490], R88 ;  /* 0x02849058550075a7 */ /* 0x0022a400080c017f */
[----:B--2---:R-:W-:Y:S05]  /*25350*/  @!P6 NANOSLEEP.SYNCS 0x989680 ;  /* 0x009896800000e95d */ /* 0x004fea0003900000 */
[----:B------:R-:W2:Y:S02]  /*25360*/  @!P6 SYNCS.PHASECHK.TRANS64 P6, [R85+URZ+0x28490], R88 ;  /* 0x028490585500e5a7 */ /* 0x000ea400080c007f */
[----:B--2---:R-:W-:Y:S05]  /*25370*/  @!P6 BRA `(.L_x_1236) ;  /* 0xfffffffc00f0e947 */ /* 0x004fea000383ffff */
[----:B------:R-:W-:Y:S05]  /*25380*/  BRA `(.L_x_1602) ;  /* 0xfffffdd400f47947 */ /* 0x000fea000383ffff */
.L_x_1254:
[----:B0-----:R0:W1:Y:S02]  /*25390*/  SYNCS.PHASECHK.TRANS64.TRYWAIT P5, [R85+URZ+0x28490], R88 ;  /* 0x02849058550075a7 */ /* 0x00106400080a017f */
[----:B-1----:R-:W-:Y:S05]  /*253a0*/  @!P5 NANOSLEEP.SYNCS 0x989680 ;  /* 0x009896800000d95d */ /* 0x002fea0003900000 */
[----:B------:R-:W1:Y:S02]  /*253b0*/  @!P5 SYNCS.PHASECHK.TRANS64 P5, [R85+URZ+0x28490], R88 ;  /* 0x028490585500d5a7 */ /* 0x000e6400080a007f */
[----:B-1----:R-:W-:Y:S05]  /*253c0*/  @!P5 BRA `(.L_x_1254) ;  /* 0xfffffffc00f0d947 */ /* 0x002fea000383ffff */
[----:B------:R-:W-:Y:S05]  /*253d0*/  BRA `(.L_x_1603) ;  /* 0xfffffdf800107947 */ /* 0x000fea000383ffff */
.L_x_1263:
[----:B0-----:R0:W1:Y:S02]  /*253e0*/  SYNCS.PHASECHK.TRANS64.TRYWAIT P4, [R85+URZ+0x28490], R88 ;  /* 0x02849058550075a7 */ /* 0x001064000808017f */
[----:B-1----:R-:W-:Y:S05]  /*253f0*/  @!P4 NANOSLEEP.SYNCS 0x989680 ;  /* 0x009896800000c95d */ /* 0x002fea0003900000 */
[----:B------:R-:W1:Y:S02]  /*25400*/  @!P4 SYNCS.PHASECHK.TRANS64 P4, [R85+URZ+0x28490], R88 ;  /* 0x028490585500c5a7 */ /* 0x000e64000808007f */
[----:B-1----:R-:W-:Y:S05]  /*25410*/  @!P4 BRA `(.L_x_1263) ;  /* 0xfffffffc00f0c947 */ /* 0x002fea000383ffff */
[----:B------:R-:W-:Y:S05]  /*25420*/  BRA `(.L_x_1604) ;  /* 0xfffffe1800347947 */ /* 0x000fea000383ffff */
.L_x_1269:
[----:B-1----:R1:W2:Y:S02]  /*25430*/  SYNCS.PHASECHK.TRANS64.TRYWAIT P3, [R85+URZ+0x284b0], R88 ;  /* 0x0284b058550075a7 */ /* 0x0022a4000806017f */
[----:B--2---:R-:W-:Y:S05]  /*25440*/  @!P3 NANOSLEEP.SYNCS 0x989680 ;  /* 0x009896800000b95d */ /* 0x004fea0003900000 */
[----:B------:R-:W2:Y:S02]  /*25450*/  @!P3 SYNCS.PHASECHK.TRANS64 P3, [R85+URZ+0x284b0], R88 ;  /* 0x0284b0585500b5a7 */ /* 0x000ea4000806007f */
[----:B--2---:R-:W-:Y:S05]  /*25460*/  @!P3 BRA `(.L_x_1269) ;  /* 0xfffffffc00f0b947 */ /* 0x004fea000383ffff */
[----:B------:R-:W-:Y:S05]  /*25470*/  BRA `(.L_x_1605) ;  /* 0xfffffe1800c07947 */ /* 0x000fea000383ffff */
.L_x_1285:
[----:B------:R-:W-:Y:S01]  /*25480*/  BSSY B0, `(.L_x_1606) ;  /* 0x0000008000007945 */ /* 0x000fe20003800000 */
[----:B------:R-:W-:Y:S02]  /*25490*/  IMAD.MOV.U32 R13, RZ, RZ, R230 ;  /* 0x000000ffff0d7224 */ /* 0x000fe400078e00e6 */
[----:B------:R-:W-:Y:S02]  /*254a0*/  IMAD.MOV.U32 R12, RZ, RZ, RZ ;  /* 0x000000ffff0c7224 */ /* 0x000fe400078e00ff */
[----:B------:R-:W-:Y:S02]  /*254b0*/  IMAD.MOV.U32 R11, RZ, RZ, 0x1f ;  /* 0x0000001fff0b7424 */ /* 0x000fe400078e00ff */
[----:B------:R-:W-:-:S07]  /*254c0*/  IMAD.MOV.U32 R15, RZ, RZ, -0x1 ;  /* 0xffffffffff0f7424 */ /* 0x000fce00078e00ff */
[----:B-----5:R-:W-:Y:S05]  /*254d0*/  WARPSYNC.COLLECTIVE R15, `(.L_x_1607) ;  /* 0x000000000f087348 */ /* 0x020fea0003c00000 */
[----:B------:R0:W1:Y:S02]  /*254e0*/  SHFL.IDX P6, R14, R13, R12, R11 ;  /* 0x0000000c0d0e7389 */ /* 0x00006400000c000b */
[----:B01---5:R-:W-:Y:S01]  /*254f0*/  ENDCOLLECTIVE ;  /* 0x000000000000791b */ /* 0x023fe20003800000 */
.L_x_1607:
[----:B------:R-:W-:Y:S05]  /*25500*/  BSYNC B0 ;  /* 0x0000000000007941 */ /* 0x000fea0003800000 */
.L_x_1606:
[----:B------:R-:W-:Y:S01]  /*25510*/  IMAD.MOV.U32 R202, RZ, RZ, R14 ;  /* 0x000000ffffca7224 */ /* 0x000fe200078e000e */
[----:B------:R-:W-:Y:S06]  /*25520*/  BRA `(.L_x_1608) ;  /* 0xfffffe28006c7947 */ /* 0x000fec000383ffff */
.L_x_1303:
[----:B------:R-:W-:Y:S01]  /*25530*/  BSSY B1, `(.L_x_1609) ;  /* 0x0000008000017945 */ /* 0x000fe20003800000 */
[----:B------:R-:W-:Y:S02]  /*25540*/  IMAD.MOV.U32 R13, RZ, RZ, R5 ;  /* 0x000000ffff0d7224 */ /* 0x000fe400078e0005 */
[----:B------:R-:W-:Y:S02]  /*25550*/  IMAD.MOV.U32 R12, RZ, RZ, RZ ;  /* 0x000000ffff0c7224 */ /* 0x000fe400078e00ff */
[----:B------:R-:W-:Y:S02]  /*25560*/  IMAD.MOV.U32 R11, RZ, RZ, 0x181f ;  /* 0x0000181fff0b7424 */ /* 0x000fe400078e00ff */
[----:B-1----:R-:W-:-:S07]  /*25570*/  IMAD.MOV.U32 R15, RZ, RZ, -0x1 ;  /* 0xffffffffff0f7424 */ /* 0x002fce00078e00ff */
[----:B0----5:R-:W-:Y:S05]  /*25580*/  WARPSYNC.COLLECTIVE R15, `(.L_x_1610) ;  /* 0x000000000f087348 */ /* 0x021fea0003c00000 */
[----:B------:R1:W2:Y:S02]  /*25590*/  SHFL.IDX P6, R14, R13, R12, R11 ;  /* 0x0000000c0d0e7389 */ /* 0x0002a400000c000b */
[----:B012--5:R-:W-:Y:S01]  /*255a0*/  ENDCOLLECTIVE ;  /* 0x000000000000791b */ /* 0x027fe20003800000 */
.L_x_1610:
[----:B------:R-:W-:Y:S05]  /*255b0*/  BSYNC B1 ;  /* 0x0000000000017941 */ /* 0x000fea0003800000 */
.L_x_1609:
[----:B------:R-:W-:Y:S05]  /*255c0*/  BRA `(.L_x_1611) ;  /* 0xfffffe38004c7947 */ /* 0x000fea000383ffff */
.L_x_1304:
        /* <DEDUP_REMOVED lines=8> */
.L_x_1613:
[----:B------:R-:W-:Y:S05]  /*25650*/  BSYNC B1 ;  /* 0x0000000000017941 */ /* 0x000fea0003800000 */
.L_x_1612:
[----:B------:R-:W-:Y:S05]  /*25660*/  BRA `(.L_x_1614) ;  /* 0xfffffe38002c7947 */ /* 0x000fea000383ffff */
.L_x_1305:
        /* <DEDUP_REMOVED lines=8> */
.L_x_1616:
[----:B------:R-:W-:Y:S05]  /*256f0*/  BSYNC B1 ;  /* 0x0000000000017941 */ /* 0x000fea0003800000 */
.L_x_1615:
[----:B------:R-:W-:Y:S05]  /*25700*/  BRA `(.L_x_1617) ;  /* 0xfffffe38000c7947 */ /* 0x000fea000383ffff */
.L_x_1306:
[----:B------:R-:W-:Y:S01]  /*25710*/  BSSY B1, `(.L_x_1618) ;  /* 0x0000008000017945 */ /* 0x000fe20003800000 */
[----:B------:R-:W-:Y:S01]  /*25720*/  IMAD.MOV.U32 R13, RZ, RZ, R0 ;  /* 0x000000ffff0d7224 */ /* 0x000fe200078e0000 */
[----:B------:R-:W-:Y:S01]  /*25730*/  MOV R11, 0x181f ;  /* 0x0000181f000b7802 */ /* 0x000fe20000000f00 */
[----:B------:R-:W-:Y:S02]  /*25740*/  IMAD.MOV.U32 R12, RZ, RZ, RZ ;  /* 0x000000ffff0c7224 */ /* 0x000fe400078e00ff */
[----:B-1----:R-:W-:-:S07]  /*25750*/  IMAD.MOV.U32 R15, RZ, RZ, -0x1 ;  /* 0xffffffffff0f7424 */ /* 0x002fce00078e00ff */
[----:B0----5:R-:W-:Y:S05]  /*25760*/  WARPSYNC.COLLECTIVE R15, `(.L_x_1619) ;  /* 0x000000000f087348 */ /* 0x021fea0003c00000 */
[----:B------:R1:W2:Y:S02]  /*25770*/  SHFL.IDX P6, R14, R13, R12, R11 ;  /* 0x0000000c0d0e7389 */ /* 0x0002a400000c000b */
[----:B012--5:R-:W-:Y:S01]  /*25780*/  ENDCOLLECTIVE ;  /* 0x000000000000791b */ /* 0x027fe20003800000 */
.L_x_1619:
[----:B------:R-:W-:Y:S05]  /*25790*/  BSYNC B1 ;  /* 0x0000000000017941 */ /* 0x000fea0003800000 */
.L_x_1618:
[----:B------:R-:W-:Y:S05]  /*257a0*/  BRA `(.L_x_1620) ;  /* 0xfffffe3400ec7947 */ /* 0x000fea000383ffff */
.L_x_1307:
[----:B------:R-:W-:Y:S01]  /*257b0*/  BSSY B1, `(.L_x_1621) ;  /* 0x0000008000017945 */ /* 0x000fe20003800000 */
[----:B------:R-:W-:Y:S02]  /*257c0*/  IMAD.MOV.U32 R13, RZ, RZ, R5 ;  /* 0x000000ffff0d7224 */ /* 0x000fe400078e0005 */
[----:B------:R-:W-:Y:S02]  /*257d0*/  IMAD.MOV.U32 R12, RZ, RZ, 0x1 ;  /* 0x00000001ff0c7424 */ /* 0x000fe400078e00ff */
[----:B------:R-:W-:Y:S02]  /*257e0*/  IMAD.MOV.U32 R11, RZ, RZ, 0x181f ;  /* 0x0000181fff0b7424 */ /* 0x000fe400078e00ff */
[----:B-1----:R-:W-:-:S07]  /*257f0*/  IMAD.MOV.U32 R15, RZ, RZ, -0x1 ;  /* 0xffffffffff0f7424 */ /* 0x002fce00078e00ff */
[----:B0----5:R-:W-:Y:S05]  /*25800*/  WARPSYNC.COLLECTIVE R15, `(.L_x_1622) ;  /* 0x000000000f087348 */ /* 0x021fea0003c00000 */
[----:B------:R1:W2:Y:S02]  /*25810*/  SHFL.IDX P6, R14, R13, R12, R11 ;  /* 0x0000000c0d0e7389 */ /* 0x0002a400000c000b */
[----:B012--5:R-:W-:Y:S01]  /*25820*/  ENDCOLLECTIVE ;  /* 0x000000000000791b */ /* 0x027fe20003800000 */
.L_x_1622:
[----:B------:R-:W-:Y:S05]  /*25830*/  BSYNC B1 ;  /* 0x0000000000017941 */ /* 0x000fea0003800000 */
.L_x_1621:
[----:B------:R-:W-:Y:S05]  /*25840*/  BRA `(.L_x_1623) ;  /* 0xfffffe3400cc7947 */ /* 0x000fea000383ffff */
.L_x_1308:
        /* <DEDUP_REMOVED lines=8> */
.L_x_1625:
[----:B------:R-:W-:Y:S05]  /*258d0*/  BSYNC B1 ;  /* 0x0000000000017941 */ /* 0x000fea0003800000 */
.L_x_1624:
[----:B------:R-:W-:Y:S05]  /*258e0*/  BRA `(.L_x_1626) ;  /* 0xfffffe3400ac7947 */ /* 0x000fea000383ffff */
.L_x_1309:
        /* <DEDUP_REMOVED lines=8> */
.L_x_1628:
[----:B------:R-:W-:Y:S05]  /*25970*/  BSYNC B1 ;  /* 0x0000000000017941 */ /* 0x000fea0003800000 */
.L_x_1627:
[----:B------:R-:W-:Y:S05]  /*25980*/  BRA `(.L_x_1629) ;  /* 0xfffffe34008c7947 */ /* 0x000fea000383ffff */
.L_x_1310:
        /* <DEDUP_REMOVED lines=8> */
.L_x_1631:
[----:B------:R-:W-:Y:S05]  /*25a10*/  BSYNC B1 ;  /* 0x0000000000017941 */ /* 0x000fea0003800000 */
.L_x_1630:
[----:B------:R-:W-:Y:S05]  /*25a20*/  BRA `(.L_x_1632) ;  /* 0xfffffe34006c7947 */ /* 0x000fea000383ffff */
.L_x_1311:
[----:B------:R-:W-:Y:S01]  /*25a30*/  BSSY B1, `(.L_x_1633) ;  /* 0x0000008000017945 */ /* 0x000fe20003800000 */
[----:B------:R-:W-:Y:S01]  /*25a40*/  IMAD.MOV.U32 R13, RZ, RZ, R5 ;  /* 0x000000ffff0d7224 */ /* 0x000fe200078e0005 */
[----:B-1----:R-:W-:Y:S01]  /*25a50*/  MOV R15, 0xffffffff ;  /* 0xffffffff000f7802 */ /* 0x002fe20000000f00 */
[----:B------:R-:W-:Y:S02]  /*25a60*/  IMAD.MOV.U32 R12, RZ, RZ, 0x2 ;  /* 0x00000002ff0c7424 */ /* 0x000fe400078e00ff */
[----:B------:R-:W-:-:S07]  /*25a70*/  IMAD.MOV.U32 R11, RZ, RZ, 0x181f ;  /* 0x0000181fff0b7424 */ /* 0x000fce00078e00ff */
[----:B0----5:R-:W-:Y:S05]  /*25a80*/  WARPSYNC.COLLECTIVE R15, `(.L_x_1634) ;  /* 0x000000000f087348 */ /* 0x021fea0003c00000 */
[----:B------:R1:W2:Y:S02]  /*25a90*/  SHFL.IDX P6, R14, R13, R12, R11 ;  /* 0x0000000c0d0e7389 */ /* 0x0002a400000c000b */
[----:B012--5:R-:W-:Y:S01]  /*25aa0*/  ENDCOLLECTIVE ;  /* 0x000000000000791b */ /* 0x027fe20003800000 */
.L_x_1634:
[----:B------:R-:W-:Y:S05]  /*25ab0*/  BSYNC B1 ;  /* 0x0000000000017941 */ /* 0x000fea0003800000 */
.L_x_1633:
[----:B------:R-:W-:Y:S05]  /*25ac0*/  BRA `(.L_x_1635) ;  /* 0xfffffe34004c7947 */ /* 0x000fea000383ffff */
.L_x_1312:
        /* <DEDUP_REMOVED lines=8> */
.L_x_1637:
[----:B------:R-:W-:Y:S05]  /*25b50*/  BSYNC B1 ;  /* 0x0000000000017941 */ /* 0x000fea0003800000 */
.L_x_1636:
[----:B------:R-:W-:Y:S05]  /*25b60*/  BRA `(.L_x_1638) ;  /* 0xfffffe34002c7947 */ /* 0x000fea000383ffff */
.L_x_1313:
        /* <DEDUP_REMOVED lines=8> */
.L_x_1640:
[----:B------:R-:W-:Y:S05]  /*25bf0*/  BSYNC B1 ;  /* 0x0000000000017941 */ /* 0x000fea0003800000 */
.L_x_1639:
[----:B------:R-:W-:Y:S05]  /*25c00*/  BRA `(.L_x_1641) ;  /* 0xfffffe34000c7947 */ /* 0x000fea000383ffff */
.L_x_1314:
        /* <DEDUP_REMOVED lines=8> */
.L_x_1643:
[----:B------:R-:W-:Y:S05]  /*25c90*/  BSYNC B1 ;  /* 0x0000000000017941 */ /* 0x000fea0003800000 */
.L_x_1642:
[----:B------:R-:W-:Y:S05]  /*25ca0*/  BRA `(.L_x_1644) ;  /* 0xfffffe3000ec7947 */ /* 0x000fea000383ffff */
.L_x_1315:
        /* <DEDUP_REMOVED lines=8> */
.L_x_1646:
[----:B------:R-:W-:Y:S05]  /*25d30*/  BSYNC B1 ;  /* 0x0000000000017941 */ /* 0x000fea0003800000 */
.L_x_1645:
[----:B------:R-:W-:Y:S05]  /*25d40*/  BRA `(.L_x_1647) ;  /* 0xfffffe3000cc7947 */ /* 0x000fea000383ffff */
.L_x_1316:
        /* <DEDUP_REMOVED lines=8> */
.L_x_1649:
[----:B------:R-:W-:Y:S05]  /*25dd0*/  BSYNC B1 ;  /* 0x0000000000017941 */ /* 0x000fea0003800000 */
.L_x_1648:
[----:B------:R-:W-:Y:S05]  /*25de0*/  BRA `(.L_x_1650) ;  /* 0xfffffe3000ac7947 */ /* 0x000fea000383ffff */
.L_x_1317:
[----:B------:R-:W-:Y:S01]  /*25df0*/  BSSY B1, `(.L_x_1651) ;  /* 0x0000008000017945 */ /* 0x000fe20003800000 */
[----:B------:R-:W-:Y:S01]  /*25e00*/  MOV R13, R3 ;  /* 0x00000003000d7202 */ /* 0x000fe20000000f00 */
[----:B------:R-:W-:Y:S02]  /*25e10*/  IMAD.MOV.U32 R12, RZ, RZ, 0x3 ;  /* 0x00000003ff0c7424 */ /* 0x000fe400078e00ff */
[----:B------:R-:W-:Y:S02]  /*25e20*/  IMAD.MOV.U32 R11, RZ, RZ, 0x181f ;  /* 0x0000181fff0b7424 */ /* 0x000fe400078e00ff */
[----:B-1----:R-:W-:-:S07]  /*25e30*/  IMAD.MOV.U32 R15, RZ, RZ, -0x1 ;  /* 0xffffffffff0f7424 */ /* 0x002fce00078e00ff */
[----:B0----5:R-:W-:Y:S05]  /*25e40*/  WARPSYNC.COLLECTIVE R15, `(.L_x_1652) ;  /* 0x000000000f087348 */ /* 0x021fea0003c00000 */
[----:B------:R1:W2:Y:S02]  /*25e50*/  SHFL.IDX P6, R14, R13, R12, R11 ;  /* 0x0000000c0d0e7389 */ /* 0x0002a400000c000b */
[----:B012--5:R-:W-:Y:S01]  /*25e60*/  ENDCOLLECTIVE ;  /* 0x000000000000791b */ /* 0x027fe20003800000 */
.L_x_1652:
[----:B------:R-:W-:Y:S05]  /*25e70*/  BSYNC B1 ;  /* 0x0000000000017941 */ /* 0x000fea0003800000 */
.L_x_1651:
[----:B------:R-:W-:Y:S05]  /*25e80*/  BRA `(.L_x_1653) ;  /* 0xfffffe30008c7947 */ /* 0x000fea000383ffff */
.L_x_1318:
        /* <DEDUP_REMOVED lines=8> */
.L_x_1655:
[----:B------:R-:W-:Y:S05]  /*25f10*/  BSYNC B1 ;  /* 0x0000000000017941 */ /* 0x000fea0003800000 */
.L_x_1654:
[----:B------:R-:W-:Y:S05]  /*25f20*/  BRA `(.L_x_1656) ;  /* 0xfffffe30006c7947 */ /* 0x000fea000383ffff */
.L_x_1320:
[----:B--2---:R2:W3:Y:S02]  /*25f30*/  SYNCS.PHASECHK.TRANS64.TRYWAIT P1, [R16+URZ+0x28400], R3 ;  /* 0x02840003100075a7 */ /* 0x0044e4000802017f */
[----:B---3--:R-:W-:Y:S05]  /*25f40*/  @!P1 NANOSLEEP.SYNCS 0x989680 ;  /* 0x009896800000995d */ /* 0x008fea0003900000 */
[----:B------:R-:W3:Y:S02]  /*25f50*/  @!P1 SYNCS.PHASECHK.TRANS64 P1, [R16+URZ+0x28400], R3 ;  /* 0x02840003100095a7 */ /* 0x000ee4000802007f */
[----:B---3--:R-:W-:Y:S05]  /*25f60*/  @!P1 BRA `(.L_x_1320) ;  /* 0xfffffffc00f09947 */ /* 0x008fea000383ffff */
[----:B------:R-:W-:Y:S05]  /*25f70*/  BRA `(.L_x_1657) ;  /* 0xfffffe3000787947 */ /* 0x000fea000383ffff */
.L_x_1336:
[----:B------:R-:W-:Y:S01]  /*25f80*/  BSSY B1, `(.L_x_1658) ;  /* 0x0000008000017945 */ /* 0x000fe20003800000 */
[----:B------:R-:W-:Y:S02]  /*25f90*/  IMAD.MOV.U32 R13, RZ, RZ, R9 ;  /* 0x000000ffff0d7224 */ /* 0x000fe400078e0009 */
[----:B------:R-:W-:Y:S02]  /*25fa0*/  IMAD.MOV.U32 R12, RZ, RZ, RZ ;  /* 0x000000ffff0c7224 */ /* 0x000fe400078e00ff */
[----:B------:R-:W-:Y:S02]  /*25fb0*/  IMAD.MOV.U32 R11, RZ, RZ, 0x181f ;  /* 0x0000181fff0b7424 */ /* 0x000fe400078e00ff */
[----:B------:R-:W-:-:S07]  /*25fc0*/  IMAD.MOV.U32 R15, RZ, RZ, -0x1 ;  /* 0xffffffffff0f7424 */ /* 0x000fce00078e00ff */
[----:B0----5:R-:W-:Y:S05]  /*25fd0*/  WARPSYNC.COLLECTIVE R15, `(.L_x_1659) ;  /* 0x000000000f087348 */ /* 0x021fea0003c00000 */
[----:B------:R1:W2:Y:S02]  /*25fe0*/  SHFL.IDX P6, R14, R13, R12, R11 ;  /* 0x0000000c0d0e7389 */ /* 0x0002a400000c000b */
[----:B012--5:R-:W-:Y:S01]  /*25ff0*/  ENDCOLLECTIVE ;  /* 0x000000000000791b */ /* 0x027fe20003800000 */
.L_x_1659:
[----:B------:R-:W-:Y:S05]  /*26000*/  BSYNC B1 ;  /* 0x0000000000017941 */ /* 0x000fea0003800000 */
.L_x_1658:
[----:B------:R-:W-:Y:S05]  /*26010*/  BRA `(.L_x_1660) ;  /* 0xfffffe74006c7947 */ /* 0x000fea000383ffff */
.L_x_1337:
        /* <DEDUP_REMOVED lines=8> */
.L_x_1662:
[----:B------:R-:W-:Y:S05]  /*260a0*/  BSYNC B1 ;  /* 0x0000000000017941 */ /* 0x000fea0003800000 */
.L_x_1661:
[----:B------:R-:W-:Y:S05]  /*260b0*/  BRA `(.L_x_1663) ;  /* 0xfffffe74004c7947 */ /* 0x000fea000383ffff */
.L_x_1338:
        /* <DEDUP_REMOVED lines=8> */
.L_x_1665:
[----:B------:R-:W-:Y:S05]  /*26140*/  BSYNC B1 ;  /* 0x0000000000017941 */ /* 0x000fea0003800000 */
.L_x_1664:
[----:B------:R-:W-:Y:S05]  /*26150*/  BRA `(.L_x_1666) ;  /* 0xfffffe74002c7947 */ /* 0x000fea000383ffff */
.L_x_1339:
[----:B------:R-:W-:Y:S01]  /*26160*/  BSSY B1, `(.L_x_1667) ;  /* 0x0000008000017945 */ /* 0x000fe20003800000 */
[----:B------:R-:W-:Y:S01]  /*26170*/  IMAD.MOV.U32 R13, RZ, RZ, R0 ;  /* 0x000000ffff0d7224 */ /* 0x000fe200078e0000 */
[----:B------:R-:W-:Y:S01]  /*26180*/  MOV R12, RZ ;  /* 0x000000ff000c7202 */ /* 0x000fe20000000f00 */
[----:B------:R-:W-:Y:S02]  /*26190*/  IMAD.MOV.U32 R11, RZ, RZ, 0x181f ;  /* 0x0000181fff0b7424 */ /* 0x000fe400078e00ff */
[----:B------:R-:W-:-:S07]  /*261a0*/  IMAD.MOV.U32 R15, RZ, RZ, -0x1 ;  /* 0xffffffffff0f7424 */ /* 0x000fce00078e00ff */
[----:B0----5:R-:W-:Y:S05]  /*261b0*/  WARPSYNC.COLLECTIVE R15, `(.L_x_1668) ;  /* 0x000000000f087348 */ /* 0x021fea0003c00000 */
[----:B------:R1:W2:Y:S02]  /*261c0*/  SHFL.IDX P6, R14, R13, R12, R11 ;  /* 0x0000000c0d0e7389 */ /* 0x0002a400000c000b */
[----:B012--5:R-:W-:Y:S01]  /*261d0*/  ENDCOLLECTIVE ;  /* 0x000000000000791b */ /* 0x027fe20003800000 */
.L_x_1668:
[----:B------:R-:W-:Y:S05]  /*261e0*/  BSYNC B1 ;  /* 0x0000000000017941 */ /* 0x000fea0003800000 */
.L_x_1667:
[----:B------:R-:W-:Y:S05]  /*261f0*/  BRA `(.L_x_1669) ;  /* 0xfffffe74000c7947 */ /* 0x000fea000383ffff */
.L_x_1340:
[----:B------:R-:W-:Y:S01]  /*26200*/  BSSY B1, `(.L_x_1670) ;  /* 0x0000008000017945 */ /* 0x000fe20003800000 */
[----:B------:R-:W-:Y:S02]  /*26210*/  IMAD.MOV.U32 R13, RZ, RZ, R9 ;  /* 0x000000ffff0d7224 */ /* 0x000fe400078e0009 */
[----:B------:R-:W-:Y:S02]  /*26220*/  IMAD.MOV.U32 R12, RZ, RZ, 0x1 ;  /* 0x00000001ff0c7424 */ /* 0x000fe400078e00ff */
[----:B------:R-:W-:Y:S02]  /*26230*/  IMAD.MOV.U32 R11, RZ, RZ, 0x181f ;  /* 0x0000181fff0b7424 */ /* 0x000fe400078e00ff */
[----:B------:R-:W-:-:S07]  /*26240*/  IMAD.MOV.U32 R15, RZ, RZ, -0x1 ;  /* 0xffffffffff0f7424 */ /* 0x000fce00078e00ff */
[----:B0----5:R-:W-:Y:S05]  /*26250*/  WARPSYNC.COLLECTIVE R15, `(.L_x_1671) ;  /* 0x000000000f087348 */ /* 0x021fea0003c00000 */
[----:B------:R1:W2:Y:S02]  /*26260*/  SHFL.IDX P6, R14, R13, R12, R11 ;  /* 0x0000000c0d0e7389 */ /* 0x0002a400000c000b */
[----:B012--5:R-:W-:Y:S01]  /*26270*/  ENDCOLLECTIVE ;  /* 0x000000000000791b */ /* 0x027fe20003800000 */
.L_x_1671:
[----:B------:R-:W-:Y:S05]  /*26280*/  BSYNC B1 ;  /* 0x0000000000017941 */ /* 0x000fea0003800000 */
.L_x_1670:
[----:B------:R-:W-:Y:S05]  /*26290*/  BRA `(.L_x_1672) ;  /* 0xfffffe7000ec7947 */ /* 0x000fea000383ffff */
.L_x_1341:
        /* <DEDUP_REMOVED lines=8> */
.L_x_1674:
[----:B------:R-:W-:Y:S05]  /*26320*/  BSYNC B1 ;  /* 0x0000000000017941 */ /* 0x000fea0003800000 */
.L_x_1673:
[----:B------:R-:W-:Y:S05]  /*26330*/  BRA `(.L_x_1675) ;  /* 0xfffffe7000cc7947 */ /* 0x000fea000383ffff */
.L_x_1342:
        /* <DEDUP_REMOVED lines=8> */
.L_x_1677:
[----:B------:R-:W-:Y:S05]  /*263c0*/  BSYNC B1 ;  /* 0x0000000000017941 */ /* 0x000fea0003800000 */
.L_x_1676:
[----:B------:R-:W-:Y:S05]  /*263d0*/  BRA `(.L_x_1678) ;  /* 0xfffffe7000ac7947 */ /* 0x000fea000383ffff */
.L_x_1343:
        /* <DEDUP_REMOVED lines=8> */
.L_x_1680:
[----:B------:R-:W-:Y:S05]  /*26460*/  BSYNC B1 ;  /* 0x0000000000017941 */ /* 0x000fea0003800000 */
.L_x_1679:
[----:B------:R-:W-:Y:S05]  /*26470*/  BRA `(.L_x_1681) ;  /* 0xfffffe70008c7947 */ /* 0x000fea000383ffff */
.L_x_1344:
[----:B------:R-:W-:Y:S01]  /*26480*/  BSSY B1, `(.L_x_1682) ;  /* 0x0000008000017945 */ /* 0x000fe20003800000 */
[----:B------:R-:W-:Y:S01]  /*26490*/  IMAD.MOV.U32 R13, RZ, RZ, R9 ;  /* 0x000000ffff0d7224 */ /* 0x000fe200078e0009 */
[----:B------:R-:W-:Y:S01]  /*264a0*/  MOV R11, 0x181f ;  /* 0x0000181f000b7802 */ /* 0x000fe20000000f00 */
[----:B------:R-:W-:Y:S02]  /*264b0*/  IMAD.MOV.U32 R12, RZ, RZ, 0x2 ;  /* 0x00000002ff0c7424 */ /* 0x000fe400078e00ff */
[----:B------:R-:W-:-:S07]  /*264c0*/  IMAD.MOV.U32 R15, RZ, RZ, -0x1 ;  /* 0xffffffffff0f7424 */ /* 0x000fce00078e00ff */
[----:B0----5:R-:W-:Y:S05]  /*264d0*/  WARPSYNC.COLLECTIVE R15, `(.L_x_1683) ;  /* 0x000000000f087348 */ /* 0x021fea0003c00000 */
[----:B------:R1:W2:Y:S02]  /*264e0*/  SHFL.IDX P6, R14, R13, R12, R11 ;  /* 0x0000000c0d0e7389 */ /* 0x0002a400000c000b */
[----:B012--5:R-:W-:Y:S01]  /*264f0*/  ENDCOLLECTIVE ;  /* 0x000000000000791b */ /* 0x027fe20003800000 */
.L_x_1683:
[----:B------:R-:W-:Y:S05]  /*26500*/  BSYNC B1 ;  /* 0x0000000000017941 */ /* 0x000fea0003800000 */
.L_x_1682:
[----:B------:R-:W-:Y:S05]  /*26510*/  BRA `(.L_x_1684) ;  /* 0xfffffe70006c7947 */ /* 0x000fea000383ffff */
.L_x_1345:
        /* <DEDUP_REMOVED lines=8> */
.L_x_1686:
[----:B------:R-:W-:Y:S05]  /*265a0*/  BSYNC B1 ;  /* 0x0000000000017941 */ /* 0x000fea0003800000 */
.L_x_1685:
[----:B------:R-:W-:Y:S05]  /*265b0*/  BRA `(.L_x_1687) ;  /* 0xfffffe70004c7947 */ /* 0x000fea000383ffff */
.L_x_1346:
        /* <DEDUP_REMOVED lines=8> */
.L_x_1689:
[----:B------:R-:W-:Y:S05]  /*26640*/  BSYNC B1 ;  /* 0x0000000000017941 */ /* 0x000fea0003800000 */
.L_x_1688:
[----:B------:R-:W-:Y:S05]  /*26650*/  BRA `(.L_x_1690) ;  /* 0xfffffe70002c7947 */ /* 0x000fea000383ffff */
.L_x_1347:
        /* <DEDUP_REMOVED lines=8> */
.L_x_1692:
[----:B------:R-:W-:Y:S05]  /*266e0*/  BSYNC B1 ;  /* 0x0000000000017941 */ /* 0x000fea0003800000 */
.L_x_1691:
[----:B------:R-:W-:Y:S05]  /*266f0*/  BRA `(.L_x_1693) ;  /* 0xfffffe70000c7947 */ /* 0x000fea000383ffff */
.L_x_1348:
        /* <DEDUP_REMOVED lines=8> */
.L_x_1695:
[----:B------:R-:W-:Y:S05]  /*26780*/  BSYNC B1 ;  /* 0x0000000000017941 */ /* 0x000fea0003800000 */
.L_x_1694:
[----:B------:R-:W-:Y:S05]  /*26790*/  BRA `(.L_x_1696) ;  /* 0xfffffe6c00ec7947 */ /* 0x000fea000383ffff */
.L_x_1349:
[----:B------:R-:W-:Y:S01]  /*267a0*/  BSSY B1, `(.L_x_1697) ;  /* 0x0000008000017945 */ /* 0x000fe20003800000 */
[----:B------:R-:W-:Y:S01]  /*267b0*/  IMAD.MOV.U32 R13, RZ, RZ, R8 ;  /* 0x000000ffff0d7224 */ /* 0x000fe200078e0008 */
[----:B------:R-:W-:Y:S01]  /*267c0*/  MOV R15, 0xffffffff ;  /* 0xffffffff000f7802 */ /* 0x000fe20000000f00 */
[----:B------:R-:W-:Y:S02]  /*267d0*/  IMAD.MOV.U32 R12, RZ, RZ, 0x3 ;  /* 0x00000003ff0c7424 */ /* 0x000fe400078e00ff */
[----:B------:R-:W-:-:S07]  /*267e0*/  IMAD.MOV.U32 R11, RZ, RZ, 0x181f ;  /* 0x0000181fff0b7424 */ /* 0x000fce00078e00ff */
[----:B0----5:R-:W-:Y:S05]  /*267f0*/  WARPSYNC.COLLECTIVE R15, `(.L_x_1698) ;  /* 0x000000000f087348 */ /* 0x021fea0003c00000 */
[----:B------:R1:W2:Y:S02]  /*26800*/  SHFL.IDX P6, R14, R13, R12, R11 ;  /* 0x0000000c0d0e7389 */ /* 0x0002a400000c000b */
[----:B012--5:R-:W-:Y:S01]  /*26810*/  ENDCOLLECTIVE ;  /* 0x000000000000791b */ /* 0x027fe20003800000 */
.L_x_1698:
[----:B------:R-:W-:Y:S05]  /*26820*/  BSYNC B1 ;  /* 0x0000000000017941 */ /* 0x000fea0003800000 */
.L_x_1697:
[----:B------:R-:W-:Y:S05]  /*26830*/  BRA `(.L_x_1699) ;  /* 0xfffffe6c00cc7947 */ /* 0x000fea000383ffff */
.L_x_1350:
        /* <DEDUP_REMOVED lines=8> */
.L_x_1701:
[----:B------:R-:W-:Y:S05]  /*268c0*/  BSYNC B1 ;  /* 0x0000000000017941 */ /* 0x000fea0003800000 */
.L_x_1700:
[----:B------:R-:W-:Y:S05]  /*268d0*/  BRA `(.L_x_1702) ;  /* 0xfffffe6c00ac7947 */ /* 0x000fea000383ffff */
.L_x_1351:
        /* <DEDUP_REMOVED lines=8> */
.L_x_1704:
[----:B------:R-:W-:Y:S05]  /*26960*/  BSYNC B1 ;  /* 0x0000000000017941 */ /* 0x000fea0003800000 */
.L_x_1703:
[----:B------:R-:W-:Y:S05]  /*26970*/  BRA `(.L_x_1705) ;  /* 0xfffffe6c008c7947 */ /* 0x000fea000383ffff */
.L_x_1353:
[----:B-1----:R1:W2:Y:S02]  /*26980*/  SYNCS.PHASECHK.TRANS64.TRYWAIT P4, [R16+URZ+0x28400], R3 ;  /* 0x02840003100075a7 */ /* 0x0022a4000808017f */
[----:B--2---:R-:W-:Y:S05]  /*26990*/  @!P4 NANOSLEEP.SYNCS 0x989680 ;  /* 0x009896800000c95d */ /* 0x004fea0003900000 */
[----:B------:R-:W2:Y:S02]  /*269a0*/  @!P4 SYNCS.PHASECHK.TRANS64 P4, [R16+URZ+0x28400], R3 ;  /* 0x028400031000c5a7 */ /* 0x000ea4000808007f */
[----:B--2---:R-:W-:Y:S05]  /*269b0*/  @!P4 BRA `(.L_x_1353) ;  /* 0xfffffffc00f0c947 */ /* 0x004fea000383ffff */
[----:B------:R-:W-:Y:S05]  /*269c0*/  BRA `(.L_x_1706) ;  /* 0xfffffe6c00ac7947 */ /* 0x000fea000383ffff */
.L_x_1363:
[----:B--2---:R2:W3:Y:S02]  /*269d0*/  SYNCS.PHASECHK.TRANS64.TRYWAIT P2, [R9+URZ+0x28430], R0 ;  /* 0x02843000090075a7 */ /* 0x0044e4000804017f */
[----:B---3--:R-:W-:Y:S05]  /*269e0*/  @!P2 NANOSLEEP.SYNCS 0x989680 ;  /* 0x009896800000a95d */ /* 0x008fea0003900000 */
[----:B------:R-:W3:Y:S02]  /*269f0*/  @!P2 SYNCS.PHASECHK.TRANS64 P2, [R9+URZ+0x28430], R0 ;  /* 0x028430000900a5a7 */ /* 0x000ee4000804007f */
[----:B---3--:R-:W-:Y:S05]  /*26a00*/  @!P2 BRA `(.L_x_1363) ;  /* 0xfffffffc00f0a947 */ /* 0x008fea000383ffff */
[----:B------:R-:W-:Y:S05]  /*26a10*/  BRA `(.L_x_1362) ;  /* 0xfffffeac00c47947 */ /* 0x000fea000383ffff */
.L_x_1381:
[----:B-1----:R1:W2:Y:S02]  /*26a20*/  SYNCS.PHASECHK.TRANS64.TRYWAIT P4, [R10+URZ+0x28430], R7 ;  /* 0x028430070a0075a7 */ /* 0x0022a4000808017f */
[----:B--2---:R-:W-:Y:S05]  /*26a30*/  @!P4 NANOSLEEP.SYNCS 0x989680 ;  /* 0x009896800000c95d */ /* 0x004fea0003900000 */
[----:B------:R-:W2:Y:S02]  /*26a40*/  @!P4 SYNCS.PHASECHK.TRANS64 P4, [R10+URZ+0x28430], R7 ;  /* 0x028430070a00c5a7 */ /* 0x000ea4000808007f */
[----:B--2---:R-:W-:Y:S05]  /*26a50*/  @!P4 BRA `(.L_x_1381) ;  /* 0xfffffffc00f0c947 */ /* 0x004fea000383ffff */
[----:B------:R-:W-:Y:S05]  /*26a60*/  BRA `(.L_x_1380) ;  /* 0xfffffed0005c7947 */ /* 0x000fea000383ffff */
.L_x_1385:
[----:B-1----:R1:W2:Y:S02]  /*26a70*/  SYNCS.PHASECHK.TRANS64.TRYWAIT P3, [R10+URZ+0x28450], R7 ;  /* 0x028450070a0075a7 */ /* 0x0022a4000806017f */
[----:B--2---:R-:W-:Y:S05]  /*26a80*/  @!P3 NANOSLEEP.SYNCS 0x989680 ;  /* 0x009896800000b95d */ /* 0x004fea0003900000 */
[----:B------:R-:W2:Y:S02]  /*26a90*/  @!P3 SYNCS.PHASECHK.TRANS64 P3, [R10+URZ+0x28450], R7 ;  /* 0x028450070a00b5a7 */ /* 0x000ea4000806007f */
[----:B--2---:R-:W-:Y:S05]  /*26aa0*/  @!P3 BRA `(.L_x_1385) ;  /* 0xfffffffc00f0b947 */ /* 0x004fea000383ffff */
[----:B------:R-:W-:Y:S05]  /*26ab0*/  BRA `(.L_x_1382) ;  /* 0xfffffed4005c7947 */ /* 0x000fea000383ffff */
.L_x_1405:
[----:B-1----:R1:W2:Y:S02]  /*26ac0*/  SYNCS.PHASECHK.TRANS64.TRYWAIT P3, [R7+URZ+0x28430], R6 ;  /* 0x02843006070075a7 */ /* 0x0022a4000806017f */
[----:B--2---:R-:W-:Y:S05]  /*26ad0*/  @!P3 NANOSLEEP.SYNCS 0x989680 ;  /* 0x009896800000b95d */ /* 0x004fea0003900000 */
[----:B------:R-:W2:Y:S02]  /*26ae0*/  @!P3 SYNCS.PHASECHK.TRANS64 P3, [R7+URZ+0x28430], R6 ;  /* 0x028430060700b5a7 */ /* 0x000ea4000806007f */
[----:B--2---:R-:W-:Y:S05]  /*26af0*/  @!P3 BRA `(.L_x_1405) ;  /* 0xfffffffc00f0b947 */ /* 0x004fea000383ffff */
[----:B------:R-:W-:Y:S05]  /*26b00*/  BRA `(.L_x_1404) ;  /* 0xfffffef400dc7947 */ /* 0x000fea000383ffff */
.L_x_1409:
[----:B-1----:R1:W2:Y:S02]  /*26b10*/  SYNCS.PHASECHK.TRANS64.TRYWAIT P2, [R7+URZ+0x28450], R6 ;  /* 0x02845006070075a7 */ /* 0x0022a4000804017f */
[----:B--2---:R-:W-:Y:S05]  /*26b20*/  @!P2 NANOSLEEP.SYNCS 0x989680 ;  /* 0x009896800000a95d */ /* 0x004fea0003900000 */
[----:B------:R-:W2:Y:S02]  /*26b30*/  @!P2 SYNCS.PHASECHK.TRANS64 P2, [R7+URZ+0x28450], R6 ;  /* 0x028450060700a5a7 */ /* 0x000ea4000804007f */
[----:B--2---:R-:W-:Y:S05]  /*26b40*/  @!P2 BRA `(.L_x_1409) ;  /* 0xfffffffc00f0a947 */ /* 0x004fea000383ffff */
[----:B------:R-:W-:Y:S05]  /*26b50*/  BRA `(.L_x_1406) ;  /* 0xfffffef800f87947 */ /* 0x000fea000383ffff */
.L_x_1417:
[----:B-1----:R1:W2:Y:S02]  /*26b60*/  SYNCS.PHASECHK.TRANS64.TRYWAIT P3, [R7+URZ+0x28430], R6 ;  /* 0x02843006070075a7 */ /* 0x0022a4000806017f */
[----:B--2---:R-:W-:Y:S05]  /*26b70*/  @!P3 NANOSLEEP.SYNCS 0x989680 ;  /* 0x009896800000b95d */ /* 0x004fea0003900000 */
[----:B------:R-:W2:Y:S02]  /*26b80*/  @!P3 SYNCS.PHASECHK.TRANS64 P3, [R7+URZ+0x28430], R6 ;  /* 0x028430060700b5a7 */ /* 0x000ea4000806007f */
[----:B--2---:R-:W-:Y:S05]  /*26b90*/  @!P3 BRA `(.L_x_1417) ;  /* 0xfffffffc00f0b947 */ /* 0x004fea000383ffff */
[----:B------:R-:W-:Y:S05]  /*26ba0*/  BRA `(.L_x_1416) ;  /* 0xffffff10007c7947 */ /* 0x000fea000383ffff */
.L_x_1421:
[----:B-1----:R1:W2:Y:S02]  /*26bb0*/  SYNCS.PHASECHK.TRANS64.TRYWAIT P2, [R7+URZ+0x28450], R6 ;  /* 0x02845006070075a7 */ /* 0x0022a4000804017f */
[----:B--2---:R-:W-:Y:S05]  /*26bc0*/  @!P2 NANOSLEEP.SYNCS 0x989680 ;  /* 0x009896800000a95d */ /* 0x004fea0003900000 */
[----:B------:R-:W2:Y:S02]  /*26bd0*/  @!P2 SYNCS.PHASECHK.TRANS64 P2, [R7+URZ+0x28450], R6 ;  /* 0x028450060700a5a7 */ /* 0x000ea4000804007f */
[----:B--2---:R-:W-:Y:S05]  /*26be0*/  @!P2 BRA `(.L_x_1421) ;  /* 0xfffffffc00f0a947 */ /* 0x004fea000383ffff */
[----:B------:R-:W-:Y:S05]  /*26bf0*/  BRA `(.L_x_1418) ;  /* 0xffffff1400987947 */ /* 0x000fea000383ffff */
.L_x_1435:
[----:B-1----:R1:W2:Y:S02]  /*26c00*/  SYNCS.PHASECHK.TRANS64.TRYWAIT P1, [R5+URZ+0x28450], R0 ;  /* 0x02845000050075a7 */ /* 0x0022a4000802017f */
[----:B--2---:R-:W-:Y:S05]  /*26c10*/  @!P1 NANOSLEEP.SYNCS 0x989680 ;  /* 0x009896800000995d */ /* 0x004fea0003900000 */
[----:B------:R-:W2:Y:S02]  /*26c20*/  @!P1 SYNCS.PHASECHK.TRANS64 P1, [R5+URZ+0x28450], R0 ;  /* 0x02845000050095a7 */ /* 0x000ea4000802007f */
[----:B--2---:R-:W-:Y:S05]  /*26c30*/  @!P1 BRA `(.L_x_1435) ;  /* 0xfffffffc00f09947 */ /* 0x004fea000383ffff */
[----:B------:R-:W-:Y:S05]  /*26c40*/  BRA `(.L_x_1434) ;  /* 0xffffff34006c7947 */ /* 0x000fea000383ffff */
.L_x_1439:
[----:B------:R-:W-:Y:S02]  /*26c50*/  SEL R39, R48, R59, P0 ;  /* 0x0000003b30277207 */ /* 0x000fe40000000000 */
[----:B------:R-:W-:Y:S02]  /*26c60*/  SEL R29, R12, R61, P0 ;  /* 0x0000003d0c1d7207 */ /* 0x000fe40000000000 */
[----:B------:R-:W-:Y:S01]  /*26c70*/  SEL R28, R61, R12, P0 ;  /* 0x0000000c3d1c7207 */ /* 0x000fe20000000000 */
[----:B-----5:R-:W-:Y:S01]  /*26c80*/  IMAD.MOV.U32 R12, RZ, RZ, R2 ;  /* 0x000000ffff0c7224 */ /* 0x020fe200078e0002 */
[----:B------:R-:W-:Y:S02]  /*26c90*/  SEL R48, R59, R48, P0 ;  /* 0x000000303b307207 */ /* 0x000fe40000000000 */
[----:B------:R-:W-:Y:S02]  /*26ca0*/  SEL R59, R50, R11, P0 ;  /* 0x0000000b323b7207 */ /* 0x000fe40000000000 */
[----:B------:R-:W-:Y:S01]  /*26cb0*/  SEL R84, R11, R50, P0 ;  /* 0x000000320b547207 */ /* 0x000fe20000000000 */
[----:B------:R-:W-:Y:S01]  /*26cc0*/  IMAD.MOV.U32 R11, RZ, RZ, 0x1c1f ;  /* 0x00001c1fff0b7424 */ /* 0x000fe200078e00ff */
[----:B------:R-:W-:-:S02]  /*26cd0*/  SEL R61, R58, R15, P0 ;  /* 0x0000000f3a3d7207 */ /* 0x000fc40000000000 */
[----:B------:R-:W-:Y:S01]  /*26ce0*/  SEL R86, R15, R58, P0 ;  /* 0x0000003a0f567207 */ /* 0x000fe20000000000 */
[----:B------:R-:W-:Y:S01]  /*26cf0*/  IMAD.MOV.U32 R15, RZ, RZ, -0x1 ;  /* 0xffffffffff0f7424 */ /* 0x000fe200078e00ff */
[----:B------:R-:W-:Y:S02]  /*26d00*/  SEL R21, R32, R33, P0 ;  /* 0x0000002120157207 */ /* 0x000fe40000000000 */
[----:B------:R-:W-:Y:S02]  /*26d10*/  SEL R8, R33, R32, P0 ;  /* 0x0000002021087207 */ /* 0x000fe40000000000 */
[----:B------:R-:W-:Y:S02]  /*26d20*/  SEL R33, R72, R35, P0 ;  /* 0x0000002348217207 */ /* 0x000fe40000000000 */
[----:B------:R-:W-:Y:S02]  /*26d30*/  SEL R36, R35, R72, P0 ;  /* 0x0000004823247207 */ /* 0x000fe40000000000 */
[----:B------:R-:W-:-:S02]  /*26d40*/  SEL R37, R6, R51, P0 ;  /* 0x0000003306257207 */ /* 0x000fc40000000000 */
[----:B------:R-:W-:Y:S02]  /*26d50*/  SEL R44, R51, R6, P0 ;  /* 0x00000006332c7207 */ /* 0x000fe40000000000 */
[----:B------:R-:W-:Y:S02]  /*26d60*/  SEL R51, R109, R14, P0 ;  /* 0x0000000e6d337207 */ /* 0x000fe40000000000 */
[----:B------:R-:W-:-:S07]  /*26d70*/  SEL R72, R14, R109, P0 ;  /* 0x0000006d0e487207 */ /* 0x000fce0000000000 */
[----:B01----:R-:W-:Y:S05]  /*26d80*/  WARPSYNC.COLLECTIVE R15, `(.L_x_1707) ;  /* 0x000000000f087348 */ /* 0x003fea0003c00000 */
[----:B------:R2:W3:Y:S02]  /*26d90*/  SHFL.IDX P6, R14, R13, R12, R11 ;  /* 0x0000000c0d0e7389 */ /* 0x0004e400000c000b */
[----:B0123--:R-:W-:Y:S01]  /*26da0*/  ENDCOLLECTIVE ;  /* 0x000000000000791b */ /* 0x00ffe20003800000 */
.L_x_1707:
[----:B------:R-:W-:Y:S02]  /*26db0*/  SEL R25, R40, R41, P0 ;  /* 0x0000002928197207 */ /* 0x000fe40000000000 */
[----:B------:R-:W-:Y:S02]  /*26dc0*/  SEL R20, R41, R40, P0 ;  /* 0x0000002829147207 */ /* 0x000fe40000000000 */
[----:B------:R-:W-:Y:S02]  /*26dd0*/  SEL R35, R80, R43, P0 ;  /* 0x0000002b50237207 */ /* 0x000fe40000000000 */
[----:B------:R-:W-:Y:S02]  /*26de0*/  SEL R40, R43, R80, P0 ;  /* 0x000000502b287207 */ /* 0x000fe40000000000 */
[----:B------:R-:W-:Y:S02]  /*26df0*/  SEL R55, R34, R7, P0 ;  /* 0x0000000722377207 */ /* 0x000fe40000000000 */
[----:B------:R-:W-:-:S02]  /*26e00*/  SEL R80, R7, R34, P0 ;  /* 0x0000002207507207 */ /* 0x000fc40000000000 */
[----:B------:R-:W-:Y:S01]  /*26e10*/  LOP3.LUT R7, R2, 0x2, RZ, 0x3c, !PT ;  /* 0x0000000202077812 */ /* 0x000fe200078e3cff */
[----:B------:R-:W-:Y:S01]  /*26e20*/  IMAD.MOV.U32 R13, RZ, RZ, R4 ;  /* 0x000000ffff0d7224 */ /* 0x000fe200078e0004 */
[----:B------:R-:W-:Y:S02]  /*26e30*/  SEL R53, R78, R57, P0 ;  /* 0x000000394e357207 */ /* 0x000fe40000000000 */
[----:B------:R-:W-:Y:S01]  /*26e40*/  SEL R78, R57, R78, P0 ;  /* 0x0000004e394e7207 */ /* 0x000fe20000000000 */
[----:B------:R-:W-:Y:S01]  /*26e50*/  IMAD.MOV.U32 R12, RZ, RZ, R7 ;  /* 0x000000ffff0c7224 */ /* 0x000fe200078e0007 */
        /* <DEDUP_REMOVED lines=8> */
.L_x_1708:
        /* <DEDUP_REMOVED lines=19> */
.L_x_1709:
        /* <DEDUP_REMOVED lines=19> */
.L_x_1710:
        /* <DEDUP_REMOVED lines=12> */
[----:B------:R-:W-:-:S07]  /*27200*/  MOV R21, R14 ;  /* 0x0000000e00157202 */ /* 0x000fce0000000f00 */
[----:B------:R-:W-:Y:S05]  /*27210*/  WARPSYNC.COLLECTIVE R15, `(.L_x_1711) ;  /* 0x000000000f087348 */ /* 0x000fea0003c00000 */
[----:B------:R0:W1:Y:S02]  /*27220*/  SHFL.IDX P6, R14, R13, R12, R11 ;  /* 0x0000000c0d0e7389 */ /* 0x00006400000c000b */
[----:B01----:R-:W-:Y:S01]  /*27230*/  ENDCOLLECTIVE ;  /* 0x000000000000791b */ /* 0x003fe20003800000 */
.L_x_1711:
[----:B------:R-:W-:Y:S02]  /*27240*/  SEL R8, R10, R21, P0 ;  /* 0x000000150a087207 */ /* 0x000fe40000000000 */
[----:B------:R-:W-:Y:S01]  /*27250*/  SEL R10, R21, R10, P0 ;  /* 0x0000000a150a7207 */ /* 0x000fe20000000000 */
[----:B------:R-:W-:Y:S02]  /*27260*/  IMAD.MOV.U32 R13, RZ, RZ, R20 ;  /* 0x000000ffff0d7224 */ /* 0x000fe400078e0014 */
[----:B------:R-:W-:Y:S02]  /*27270*/  IMAD.MOV.U32 R12, RZ, RZ, R7 ;  /* 0x000000ffff0c7224 */ /* 0x000fe400078e0007 */
[----:B------:R-:W-:-:S07]  /*27280*/  IMAD.MOV.U32 R25, RZ, RZ, R14 ;  /* 0x000000ffff197224 */ /* 0x000fce00078e000e */
[----:B------:R-:W-:Y:S05]  /*27290*/  WARPSYNC.COLLECTIVE R15, `(.L_x_1712) ;  /* 0x000000000f087348 */ /* 0x000fea0003c00000 */
[----:B------:R0:W1:Y:S02]  /*272a0*/  SHFL.IDX P6, R14, R13, R12, R11 ;  /* 0x0000000c0d0e7389 */ /* 0x00006400000c000b */
[----:B01----:R-:W-:Y:S01]  /*272b0*/  ENDCOLLECTIVE ;  /* 0x000000000000791b */ /* 0x003fe20003800000 */
.L_x_1712:
[----:B------:R-:W-:Y:S02]  /*272c0*/  IMAD.MOV.U32 R13, RZ, RZ, R27 ;  /* 0x000000ffff0d7224 */ /* 0x000fe400078e001b */
[----:B------:R-:W-:Y:S02]  /*272d0*/  IMAD.MOV.U32 R12, RZ, RZ, R2 ;  /* 0x000000ffff0c7224 */ /* 0x000fe400078e0002 */
[----:B------:R-:W-:-:S07]  /*272e0*/  IMAD.MOV.U32 R20, RZ, RZ, R14 ;  /* 0x000000ffff147224 */ /* 0x000fce00078e000e */
[----:B------:R-:W-:Y:S05]  /*272f0*/  WARPSYNC.COLLECTIVE R15, `(.L_x_1713) ;  /* 0x000000000f087348 */ /* 0x000fea0003c00000 */
[----:B------:R0:W1:Y:S02]  /*27300*/  SHFL.IDX P6, R14, R13, R12, R11 ;  /* 0x0000000c0d0e7389 */ /* 0x00006400000c000b */
[----:B01----:R-:W-:Y:S01]  /*27310*/  ENDCOLLECTIVE ;  /* 0x000000000000791b */ /* 0x003fe20003800000 */
.L_x_1713:
[----:B------:R-:W-:Y:S02]  /*27320*/  IMAD.MOV.U32 R13, RZ, RZ, R24 ;  /* 0x000000ffff0d7224 */ /* 0x000fe400078e0018 */
[----:B------:R-:W-:Y:S02]  /*27330*/  IMAD.MOV.U32 R12, RZ, RZ, R7 ;  /* 0x000000ffff0c7224 */ /* 0x000fe400078e0007 */
[----:B------:R-:W-:-:S07]  /*27340*/  IMAD.MOV.U32 R26, RZ, RZ, R14 ;  /* 0x000000ffff1a7224 */ /* 0x000fce00078e000e */
[----:B------:R-:W-:Y:S05]  /*27350*/  WARPSYNC.COLLECTIVE R15, `(.L_x_1714) ;  /* 0x000000000f087348 */ /* 0x000fea0003c00000 */
[----:B------:R0:W1:Y:S02]  /*27360*/  SHFL.IDX P6, R14, R13, R12, R11 ;  /* 0x0000000c0d0e7389 */ /* 0x00006400000c000b */
[----:B01----:R-:W-:Y:S01]  /*27370*/  ENDCOLLECTIVE ;  /* 0x000000000000791b */ /* 0x003fe20003800000 */
.L_x_1714:
[----:B------:R-:W-:Y:S02]  /*27380*/  IMAD.MOV.U32 R13, RZ, RZ, R29 ;  /* 0x000000ffff0d7224 */ /* 0x000fe400078e001d */
[----:B------:R-:W-:Y:S02]  /*27390*/  IMAD.MOV.U32 R12, RZ, RZ, R2 ;  /* 0x000000ffff0c7224 */ /* 0x000fe400078e0002 */
[----:B------:R-:W-:-:S07]  /*273a0*/  IMAD.MOV.U32 R27, RZ, RZ, R14 ;  /* 0x000000ffff1b7224 */ /* 0x000fce00078e000e */
[----:B------:R-:W-:Y:S05]  /*273b0*/  WARPSYNC.COLLECTIVE R15, `(.L_x_1715) ;  /* 0x000000000f087348 */ /* 0x000fea0003c00000 */
[----:B------:R0:W1:Y:S02]  /*273c0*/  SHFL.IDX P6, R14, R13, R12, R11 ;  /* 0x0000000c0d0e7389 */ /* 0x00006400000c000b */
[----:B01----:R-:W-:Y:S01]  /*273d0*/  ENDCOLLECTIVE ;  /* 0x000000000000791b */ /* 0x003fe20003800000 */
.L_x_1715:
        /* <DEDUP_REMOVED lines=8> */
.L_x_1716:
[----:B------:R-:W-:Y:S02]  /*27460*/  IMAD.MOV.U32 R13, RZ, RZ, R31 ;  /* 0x000000ffff0d7224 */ /* 0x000fe400078e001f */
[----:B------:R-:W-:Y:S02]  /*27470*/  IMAD.MOV.U32 R12, RZ, RZ, R2 ;  /* 0x000000ffff0c7224 */ /* 0x000fe400078e0002 */
[----:B------:R-:W-:-:S07]  /*27480*/  IMAD.MOV.U32 R29, RZ, RZ, R14 ;  /* 0x000000ffff1d7224 */ /* 0x000fce00078e000e */
[----:B------:R-:W-:Y:S05]  /*27490*/  WARPSYNC.COLLECTIVE R15, `(.L_x_1717) ;  /* 0x000000000f087348 */ /* 0x000fea0003c00000 */
[----:B------:R0:W1:Y:S02]  /*274a0*/  SHFL.IDX P6, R14, R13, R12, R11 ;  /* 0x0000000c0d0e7389 */ /* 0x00006400000c000b */
[----:B01----:R-:W-:Y:S01]  /*274b0*/  ENDCOLLECTIVE ;  /* 0x000000000000791b */ /* 0x003fe20003800000 */
.L_x_1717:
[----:B------:R-:W-:Y:S02]  /*274c0*/  SEL R28, R30, R29, P0 ;  /* 0x0000001d1e1c7207 */ /* 0x000fe40000000000 */
[----:B------:R-:W-:Y:S01]  /*274d0*/  SEL R30, R29, R30, P0 ;  /* 0x0000001e1d1e7207 */ /* 0x000fe20000000000 */
[----:B------:R-:W-:Y:S02]  /*274e0*/  IMAD.MOV.U32 R13, RZ, RZ, R32 ;  /* 0x000000ffff0d7224 */ /* 0x000fe400078e0020 */
[----:B------:R-:W-:Y:S01]  /*274f0*/  IMAD.MOV.U32 R12, RZ, RZ, R7 ;  /* 0x000000ffff0c7224 */ /* 0x000fe200078e0007 */
[----:B------:R-:W-:-:S07]  /*27500*/  MOV R34, R14 ;  /* 0x0000000e00227202 */ /* 0x000fce0000000f00 */
[----:B------:R-:W-:Y:S05]  /*27510*/  WARPSYNC.COLLECTIVE R15, `(.L_x_1718) ;  /* 0x000000000f087348 */ /* 0x000fea0003c00000 */
[----:B------:R0:W1:Y:S02]  /*27520*/  SHFL.IDX P6, R14, R13, R12, R11 ;  /* 0x0000000c0d0e7389 */ /* 0x00006400000c000b */
[----:B01----:R-:W-:Y:S01]  /*27530*/  ENDCOLLECTIVE ;  /* 0x000000000000791b */ /* 0x003fe20003800000 */
.L_x_1718:
[----:B------:R-:W-:Y:S02]  /*27540*/  IMAD.MOV.U32 R13, RZ, RZ, R33 ;  /* 0x000000ffff0d7224 */ /* 0x000fe400078e0021 */
[----:B------:R-:W-:Y:S02]  /*27550*/  IMAD.MOV.U32 R12, RZ, RZ, R2 ;  /* 0x000000ffff0c7224 */ /* 0x000fe400078e0002 */
[----:B------:R-:W-:-:S07]  /*27560*/  IMAD.MOV.U32 R31, RZ, RZ, R14 ;  /* 0x000000ffff1f7224 */ /* 0x000fce00078e000e */
[----:B------:R-:W-:Y:S05]  /*27570*/  WARPSYNC.COLLECTIVE R15, `(.L_x_1719) ;  /* 0x000000000f087348 */ /* 0x000fea0003c00000 */
[----:B------:R0:W1:Y:S02]  /*27580*/  SHFL.IDX P6, R14, R13, R12, R11 ;  /* 0x0000000c0d0e7389 */ /* 0x00006400000c000b */
[----:B01----:R-:W-:Y:S01]  /*27590*/  ENDCOLLECTIVE ;  /* 0x000000000000791b */ /* 0x003fe20003800000 */
.L_x_1719:
        /* <DEDUP_REMOVED lines=8> */
.L_x_1720:
[----:B------:R-:W-:Y:S02]  /*27620*/  IMAD.MOV.U32 R13, RZ, RZ, R35 ;  /* 0x000000ffff0d7224 */ /* 0x000fe400078e0023 */
[----:B------:R-:W-:Y:S02]  /*27630*/  IMAD.MOV.U32 R12, RZ, RZ, R2 ;  /* 0x000000ffff0c7224 */ /* 0x000fe400078e0002 */
[----:B------:R-:W-:-:S07]  /*27640*/  IMAD.MOV.U32 R33, RZ, RZ, R14 ;  /* 0x000000ffff217224 */ /* 0x000fce00078e000e */
[----:B------:R-:W-:Y:S05]  /*27650*/  WARPSYNC.COLLECTIVE R15, `(.L_x_1721) ;  /* 0x000000000f087348 */ /* 0x000fea0003c00000 */
[----:B------:R0:W1:Y:S02]  /*27660*/  SHFL.IDX P6, R14, R13, R12, R11 ;  /* 0x0000000c0d0e7389 */ /* 0x00006400000c000b */
[----:B01----:R-:W-:Y:S01]  /*27670*/  ENDCOLLECTIVE ;  /* 0x000000000000791b */ /* 0x003fe20003800000 */
.L_x_1721:
        /* <DEDUP_REMOVED lines=8> */
.L_x_1722:
[----:B------:R-:W-:Y:S02]  /*27700*/  IMAD.MOV.U32 R13, RZ, RZ, R37 ;  /* 0x000000ffff0d7224 */ /* 0x000fe400078e0025 */
[----:B------:R-:W-:Y:S02]  /*27710*/  IMAD.MOV.U32 R12, RZ, RZ, R2 ;  /* 0x000000ffff0c7224 */ /* 0x000fe400078e0002 */
[----:B------:R-:W-:-:S07]  /*27720*/  IMAD.MOV.U32 R35, RZ, RZ, R14 ;  /* 0x000000ffff237224 */ /* 0x000fce00078e000e */
[----:B------:R-:W-:Y:S05]  /*27730*/  WARPSYNC.COLLECTIVE R15, `(.L_x_1723) ;  /* 0x000000000f087348 */ /* 0x000fea0003c00000 */
[----:B------:R0:W1:Y:S02]  /*27740*/  SHFL.IDX P6, R14, R13, R12, R11 ;  /* 0x0000000c0d0e7389 */ /* 0x00006400000c000b */
[----:B01----:R-:W-:Y:S01]  /*27750*/  ENDCOLLECTIVE ;  /* 0x000000000000791b */ /* 0x003fe20003800000 */
.L_x_1723:
        /* <DEDUP_REMOVED lines=8> */
.L_x_1724:
[----:B------:R-:W-:Y:S02]  /*277e0*/  IMAD.MOV.U32 R13, RZ, RZ, R39 ;  /* 0x000000ffff0d7224 */ /* 0x000fe400078e0027 */
[----:B------:R-:W-:Y:S01]  /*277f0*/  IMAD.MOV.U32 R12, RZ, RZ, R2 ;  /* 0x000000ffff0c7224 */ /* 0x000fe200078e0002 */
[----:B------:R-:W-:-:S07]  /*27800*/  MOV R37, R14 ;  /* 0x0000000e00257202 */ /* 0x000fce0000000f00 */
[----:B------:R-:W-:Y:S05]  /*27810*/  WARPSYNC.COLLECTIVE R15, `(.L_x_1725) ;  /* 0x000000000f087348 */ /* 0x000fea0003c00000 */
[----:B------:R0:W1:Y:S02]  /*27820*/  SHFL.IDX P6, R14, R13, R12, R11 ;  /* 0x0000000c0d0e7389 */ /* 0x00006400000c000b */
[----:B01----:R-:W-:Y:S01]  /*27830*/  ENDCOLLECTIVE ;  /* 0x000000000000791b */ /* 0x003fe20003800000 */
.L_x_1725:
        /* <DEDUP_REMOVED lines=8> */
.L_x_1726:
[----:B------:R-:W-:Y:S02]  /*278c0*/  IMAD.MOV.U32 R13, RZ, RZ, R41 ;  /* 0x000000ffff0d7224 */ /* 0x000fe400078e0029 */
[----:B------:R-:W-:Y:S02]  /*278d0*/  IMAD.MOV.U32 R12, RZ, RZ, R2 ;  /* 0x000000ffff0c7224 */ /* 0x000fe400078e0002 */
[----:B------:R-:W-:-:S07]  /*278e0*/  IMAD.MOV.U32 R39, RZ, RZ, R14 ;  /* 0x000000ffff277224 */ /* 0x000fce00078e000e */
[----:B------:R-:W-:Y:S05]  /*278f0*/  WARPSYNC.COLLECTIVE R15, `(.L_x_1727) ;  /* 0x000000000f087348 */ /* 0x000fea0003c00000 */
[----:B------:R0:W1:Y:S02]  /*27900*/  SHFL.IDX P6, R14, R13, R12, R11 ;  /* 0x0000000c0d0e7389 */ /* 0x00006400000c000b */
[----:B01----:R-:W-:Y:S01]  /*27910*/  ENDCOLLECTIVE ;  /* 0x000000000000791b */ /* 0x003fe20003800000 */
.L_x_1727:
        /* <DEDUP_REMOVED lines=8> */
.L_x_1728:
[----:B------:R-:W-:Y:S02]  /*279a0*/  IMAD.MOV.U32 R13, RZ, RZ, R43 ;  /* 0x000000ffff0d7224 */ /* 0x000fe400078e002b */
[----:B------:R-:W-:Y:S02]  /*279b0*/  IMAD.MOV.U32 R12, RZ, RZ, R2 ;  /* 0x000000ffff0c7224 */ /* 0x000fe400078e0002 */
[----:B------:R-:W-:-:S07]  /*279c0*/  IMAD.MOV.U32 R41, RZ, RZ, R14 ;  /* 0x000000ffff297224 */ /* 0x000fce00078e000e */
[----:B------:R-:W-:Y:S05]  /*279d0*/  WARPSYNC.COLLECTIVE R15, `(.L_x_1729) ;  /* 0x000000000f087348 */ /* 0x000fea0003c00000 */
[----:B------:R0:W1:Y:S02]  /*279e0*/  SHFL.IDX P6, R14, R13, R12, R11 ;  /* 0x0000000c0d0e7389 */ /* 0x00006400000c000b */
[----:B01----:R-:W-:Y:S01]  /*279f0*/  ENDCOLLECTIVE ;  /* 0x000000000000791b */ /* 0x003fe20003800000 */
.L_x_1729:
        /* <DEDUP_REMOVED lines=8> */
.L_x_1730:
[----:B------:R-:W-:Y:S01]  /*27a80*/  IMAD.MOV.U32 R13, RZ, RZ, R45 ;  /* 0x000000ffff0d7224 */ /* 0x000fe200078e002d */
[----:B------:R-:W-:Y:S01]  /*27a90*/  MOV R12, R2 ;  /* 0x00000002000c7202 */ /* 0x000fe20000000f00 */
[----:B------:R-:W-:-:S07]  /*27aa0*/  IMAD.MOV.U32 R43, RZ, RZ, R14 ;  /* 0x000000ffff2b7224 */ /* 0x000fce00078e000e */
[----:B------:R-:W-:Y:S05]  /*27ab0*/  WARPSYNC.COLLECTIVE R15, `(.L_x_1731) ;  /* 0x000000000f087348 */ /* 0x000fea0003c00000 */
[----:B------:R0:W1:Y:S02]  /*27ac0*/  SHFL.IDX P6, R14, R13, R12, R11 ;  /* 0x0000000c0d0e7389 */ /* 0x00006400000c000b */
[----:B01----:R-:W-:Y:S01]  /*27ad0*/  ENDCOLLECTIVE ;  /* 0x000000000000791b */ /* 0x003fe20003800000 */
.L_x_1731:
        /* <DEDUP_REMOVED lines=8> */
.L_x_1732:
[----:B------:R-:W-:Y:S02]  /*27b60*/  IMAD.MOV.U32 R13, RZ, RZ, R47 ;  /* 0x000000ffff0d7224 */ /* 0x000fe400078e002f */
[----:B------:R-:W-:Y:S02]  /*27b70*/  IMAD.MOV.U32 R12, RZ, RZ, R2 ;  /* 0x000000ffff0c7224 */ /* 0x000fe400078e0002 */
[----:B------:R-:W-:-:S07]  /*27b80*/  IMAD.MOV.U32 R45, RZ, RZ, R14 ;  /* 0x000000ffff2d7224 */ /* 0x000fce00078e000e */
[----:B------:R-:W-:Y:S05]  /*27b90*/  WARPSYNC.COLLECTIVE R15, `(.L_x_1733) ;  /* 0x000000000f087348 */ /* 0x000fea0003c00000 */
[----:B------:R0:W1:Y:S02]  /*27ba0*/  SHFL.IDX P6, R14, R13, R12, R11 ;  /* 0x0000000c0d0e7389 */ /* 0x00006400000c000b */
[----:B01----:R-:W-:Y:S01]  /*27bb0*/  ENDCOLLECTIVE ;  /* 0x000000000000791b */ /* 0x003fe20003800000 */
.L_x_1733:
        /* <DEDUP_REMOVED lines=8> */
.L_x_1734:
[----:B------:R-:W-:Y:S02]  /*27c40*/  IMAD.MOV.U32 R13, RZ, RZ, R49 ;  /* 0x000000ffff0d7224 */ /* 0x000fe400078e0031 */
[----:B------:R-:W-:Y:S02]  /*27c50*/  IMAD.MOV.U32 R12, RZ, RZ, R2 ;  /* 0x000000ffff0c7224 */ /* 0x000fe400078e0002 */
[----:B------:R-:W-:-:S07]  /*27c60*/  IMAD.MOV.U32 R47, RZ, RZ, R14 ;  /* 0x000000ffff2f7224 */ /* 0x000fce00078e000e */
[----:B------:R-:W-:Y:S05]  /*27c70*/  WARPSYNC.COLLECTIVE R15, `(.L_x_1735) ;  /* 0x000000000f087348 */ /* 0x000fea0003c00000 */
[----:B------:R0:W1:Y:S02]  /*27c80*/  SHFL.IDX P6, R14, R13, R12, R11 ;  /* 0x0000000c0d0e7389 */ /* 0x00006400000c000b */
[----:B01----:R-:W-:Y:S01]  /*27c90*/  ENDCOLLECTIVE ;  /* 0x000000000000791b */ /* 0x003fe20003800000 */
.L_x_1735:
        /* <DEDUP_REMOVED lines=8> */
.L_x_1736:
[----:B------:R-:W-:Y:S02]  /*27d20*/  IMAD.MOV.U32 R13, RZ, RZ, R51 ;  /* 0x000000ffff0d7224 */ /* 0x000fe400078e0033 */
[----:B------:R-:W-:Y:S02]  /*27d30*/  IMAD.MOV.U32 R12, RZ, RZ, R2 ;  /* 0x000000ffff0c7224 */ /* 0x000fe400078e0002 */
[----:B------:R-:W-:-:S07]  /*27d40*/  IMAD.MOV.U32 R49, RZ, RZ, R14 ;  /* 0x000000ffff317224 */ /* 0x000fce00078e000e */
[----:B------:R-:W-:Y:S05]  /*27d50*/  WARPSYNC.COLLECTIVE R15, `(.L_x_1737) ;  /* 0x000000000f087348 */ /* 0x000fea0003c00000 */
[----:B------:R0:W1:Y:S02]  /*27d60*/  SHFL.IDX P6, R14, R13, R12, R11 ;  /* 0x0000000c0d0e7389 */ /* 0x00006400000c000b */
[----:B01----:R-:W-:Y:S01]  /*27d70*/  ENDCOLLECTIVE ;  /* 0x000000000000791b */ /* 0x003fe20003800000 */
.L_x_1737:
        /* <DEDUP_REMOVED lines=8> */
.L_x_1738:
[----:B------:R-:W-:Y:S02]  /*27e00*/  IMAD.MOV.U32 R13, RZ, RZ, R53 ;  /* 0x000000ffff0d7224 */ /* 0x000fe400078e0035 */
[----:B------:R-:W-:Y:S02]  /*27e10*/  IMAD.MOV.U32 R12, RZ, RZ, R2 ;  /* 0x000000ffff0c7224 */ /* 0x000fe400078e0002 */
[----:B------:R-:W-:-:S07]  /*27e20*/  IMAD.MOV.U32 R51, RZ, RZ, R14 ;  /* 0x000000ffff337224 */ /* 0x000fce00078e000e */
[----:B------:R-:W-:Y:S05]  /*27e30*/  WARPSYNC.COLLECTIVE R15, `(.L_x_1739) ;  /* 0x000000000f087348 */ /* 0x000fea0003c00000 */
[----:B------:R0:W1:Y:S02]  /*27e40*/  SHFL.IDX P6, R14, R13, R12, R11 ;  /* 0x0000000c0d0e7389 */ /* 0x00006400000c000b */
[----:B01----:R-:W-:Y:S01]  /*27e50*/  ENDCOLLECTIVE ;  /* 0x000000000000791b */ /* 0x003fe20003800000 */
.L_x_1739:
        /* <DEDUP_REMOVED lines=8> */
.L_x_1740:
[----:B------:R-:W-:Y:S02]  /*27ee0*/  IMAD.MOV.U32 R13, RZ, RZ, R55 ;  /* 0x000000ffff0d7224 */ /* 0x000fe400078e0037 */
[----:B------:R-:W-:Y:S02]  /*27ef0*/  IMAD.MOV.U32 R12, RZ, RZ, R2 ;  /* 0x000000ffff0c7224 */ /* 0x000fe400078e0002 */
[----:B------:R-:W-:-:S07]  /*27f00*/  IMAD.MOV.U32 R78, RZ, RZ, R14 ;  /* 0x000000ffff4e7224 */ /* 0x000fce00078e000e */
[----:B------:R-:W-:Y:S05]  /*27f10*/  WARPSYNC.COLLECTIVE R15, `(.L_x_1741) ;  /* 0x000000000f087348 */ /* 0x000fea0003c00000 */
[----:B------:R0:W1:Y:S02]  /*27f20*/  SHFL.IDX P6, R14, R13, R12, R11 ;  /* 0x0000000c0d0e7389 */ /* 0x00006400000c000b */
[----:B01----:R-:W-:Y:S01]  /*27f30*/  ENDCOLLECTIVE ;  /* 0x000000000000791b */ /* 0x003fe20003800000 */
.L_x_1741:
[----:B------:R-:W-:Y:S02]  /*27f40*/  IMAD.MOV.U32 R13, RZ, RZ, R80 ;  /* 0x000000ffff0d7224 */ /* 0x000fe400078e0050 */
[----:B------:R-:W-:Y:S02]  /*27f50*/  IMAD.MOV.U32 R12, RZ, RZ, R7 ;  /* 0x000000ffff0c7224 */ /* 0x000fe400078e0007 */
[----:B------:R-:W-:-:S07]  /*27f60*/  IMAD.MOV.U32 R55, RZ, RZ, R14 ;  /* 0x000000ffff377224 */ /* 0x000fce00078e000e */
[----:B------:R-:W-:Y:S05]  /*27f70*/  WARPSYNC.COLLECTIVE R15, `(.L_x_1742) ;  /* 0x000000000f087348 */ /* 0x000fea0003c00000 */
[----:B------:R0:W1:Y:S02]  /*27f80*/  SHFL.IDX P6, R14, R13, R12, R11 ;  /* 0x0000000c0d0e7389 */ /* 0x00006400000c000b */
[----:B01----:R-:W-:Y:S01]  /*27f90*/  ENDCOLLECTIVE ;  /* 0x000000000000791b */ /* 0x003fe20003800000 */
.L_x_1742:
[----:B------:R-:W-:Y:S02]  /*27fa0*/  IMAD.MOV.U32 R13, RZ, RZ, R57 ;  /* 0x000000ffff0d7224 */ /* 0x000fe400078e0039 */
[----:B------:R-:W-:Y:S02]  /*27fb0*/  IMAD.MOV.U32 R12, RZ, RZ, R2 ;  /* 0x000000ffff0c7224 */ /* 0x000fe400078e0002 */
[----:B------:R-:W-:-:S07]  /*27fc0*/  IMAD.MOV.U32 R80, RZ, RZ, R14 ;  /* 0x000000ffff507224 */ /* 0x000fce00078e000e */
[----:B------:R-:W-:Y:S05]  /*27fd0*/  WARPSYNC.COLLECTIVE R15, `(.L_x_1743) ;  /* 0x000000000f087348 */ /* 0x000fea0003c00000 */
[----:B------:R0:W1:Y:S02]  /*27fe0*/  SHFL.IDX P6, R14, R13, R12, R11 ;  /* 0x0000000c0d0e7389 */ /* 0x00006400000c000b */
[----:B01----:R-:W-:Y:S01]  /*27ff0*/  ENDCOLLECTIVE ;  /* 0x000000000000791b */ /* 0x003fe20003800000 */
.L_x_1743:
[----:B------:R-:W-:Y:S01]  /*28000*/  SEL R9, R55, R80, P0 ;  /* 0x0000005037097207 */ /* 0x000fe20000000000 */
[----:B------:R-:W-:Y:S02]  /*28010*/  IMAD.MOV.U32 R13, RZ, RZ, R82 ;  /* 0x000000ffff0d7224 */ /* 0x000fe400078e0052 */
[----:B------:R-:W-:Y:S02]  /*28020*/  IMAD.MOV.U32 R12, RZ, RZ, R7 ;  /* 0x000000ffff0c7224 */ /* 0x000fe400078e0007 */
[----:B------:R-:W-:-:S07]  /*28030*/  IMAD.MOV.U32 R57, RZ, RZ, R14 ;  /* 0x000000ffff397224 */ /* 0x000fce00078e000e */
[----:B------:R-:W-:Y:S05]  /*28040*/  WARPSYNC.COLLECTIVE R15, `(.L_x_1744) ;  /* 0x000000000f087348 */ /* 0x000fea0003c00000 */
[----:B------:R0:W1:Y:S02]  /*28050*/  SHFL.IDX P6, R14, R13, R12, R11 ;  /* 0x0000000c0d0e7389 */ /* 0x00006400000c000b */
[----:B01----:R-:W-:Y:S01]  /*28060*/  ENDCOLLECTIVE ;  /* 0x000000000000791b */ /* 0x003fe20003800000 */
.L_x_1744:
[----:B------:R-:W-:Y:S02]  /*28070*/  IMAD.MOV.U32 R13, RZ, RZ, R59 ;  /* 0x000000ffff0d7224 */ /* 0x000fe400078e003b */
[----:B------:R-:W-:Y:S01]  /*28080*/  IMAD.MOV.U32 R12, RZ, RZ, R2 ;  /* 0x000000ffff0c7224 */ /* 0x000fe200078e0002 */
[----:B------:R-:W-:-:S07]  /*28090*/  MOV R82, R14 ;  /* 0x0000000e00527202 */ /* 0x000fce0000000f00 */
[----:B------:R-:W-:Y:S05]  /*280a0*/  WARPSYNC.COLLECTIVE R15, `(.L_x_1745) ;  /* 0x000000000f087348 */ /* 0x000fea0003c00000 */
[----:B------:R0:W1:Y:S02]  /*280b0*/  SHFL.IDX P6, R14, R13, R12, R11 ;  /* 0x0000000c0d0e7389 */ /* 0x00006400000c000b */
[----:B01----:R-:W-:Y:S01]  /*280c0*/  ENDCOLLECTIVE ;  /* 0x000000000000791b */ /* 0x003fe20003800000 */
.L_x_1745:
[----:B------:R-:W-:Y:S02]  /*280d0*/  IMAD.MOV.U32 R13, RZ, RZ, R84 ;  /* 0x000000ffff0d7224 */ /* 0x000fe400078e0054 */
[----:B------:R-:W-:Y:S02]  /*280e0*/  IMAD.MOV.U32 R12, RZ, RZ, R7 ;  /* 0x000000ffff0c7224 */ /* 0x000fe400078e0007 */
[----:B------:R-:W-:-:S07]  /*280f0*/  IMAD.MOV.U32 R59, RZ, RZ, R14 ;  /* 0x000000ffff3b7224 */ /* 0x000fce00078e000e */
[----:B------:R-:W-:Y:S05]  /*28100*/  WARPSYNC.COLLECTIVE R15, `(.L_x_1746) ;  /* 0x000000000f087348 */ /* 0x000fea0003c00000 */
[----:B------:R0:W1:Y:S02]  /*28110*/  SHFL.IDX P6, R14, R13, R12, R11 ;  /* 0x0000000c0d0e7389 */ /* 0x00006400000c000b */
[----:B01----:R-:W-:Y:S01]  /*28120*/  ENDCOLLECTIVE ;  /* 0x000000000000791b */ /* 0x003fe20003800000 */
.L_x_1746:
[----:B------:R-:W-:Y:S02]  /*28130*/  IMAD.MOV.U32 R13, RZ, RZ, R61 ;  /* 0x000000ffff0d7224 */ /* 0x000fe400078e003d */
[----:B------:R-:W-:Y:S02]  /*28140*/  IMAD.MOV.U32 R12, RZ, RZ, R2 ;  /* 0x000000ffff0c7224 */ /* 0x000fe400078e0002 */
[----:B------:R-:W-:-:S07]  /*28150*/  IMAD.MOV.U32 R84, RZ, RZ, R14 ;  /* 0x000000ffff547224 */ /* 0x000fce00078e000e */
[----:B------:R-:W-:Y:S05]  /*28160*/  WARPSYNC.COLLECTIVE R15, `(.L_x_1747) ;  /* 0x000000000f087348 */ /* 0x000fea0003c00000 */
[----:B------:R0:W1:Y:S02]  /*28170*/  SHFL.IDX P6, R14, R13, R12, R11 ;  /* 0x0000000c0d0e7389 */ /* 0x00006400000c000b */
[----:B01----:R-:W-:Y:S01]  /*28180*/  ENDCOLLECTIVE ;  /* 0x000000000000791b */ /* 0x003fe20003800000 */
.L_x_1747:
[----:B------:R-:W-:Y:S01]  /*28190*/  SEL R27, R84, R59, P0 ;  /* 0x0000003b541b7207 */ /* 0x000fe20000000000 */
[----:B------:R-:W-:Y:S02]  /*281a0*/  IMAD.MOV.U32 R13, RZ, RZ, R86 ;  /* 0x000000ffff0d7224 */ /* 0x000fe400078e0056 */
[----:B------:R-:W-:Y:S02]  /*281b0*/  IMAD.MOV.U32 R12, RZ, RZ, R7 ;  /* 0x000000ffff0c7224 */ /* 0x000fe400078e0007 */
[----:B------:R-:W-:-:S07]  /*281c0*/  IMAD.MOV.U32 R61, RZ, RZ, R14 ;  /* 0x000000ffff3d7224 */ /* 0x000fce00078e000e */
[----:B------:R-:W-:Y:S05]  /*281d0*/  WARPSYNC.COLLECTIVE R15, `(.L_x_1748) ;  /* 0x000000000f087348 */ /* 0x000fea0003c00000 */
[----:B------:R0:W1:Y:S02]  /*281e0*/  SHFL.IDX P6, R14, R13, R12, R11 ;  /* 0x0000000c0d0e7389 */ /* 0x00006400000c000b */
[----:B01----:R-:W-:Y:S01]  /*281f0*/  ENDCOLLECTIVE ;  /* 0x000000000000791b */ /* 0x003fe20003800000 */
.L_x_1748:
[----:B------:R-:W-:Y:S02]  /*28200*/  IMAD.MOV.U32 R13, RZ, RZ, R63 ;  /* 0x000000ffff0d7224 */ /* 0x000fe400078e003f */
[----:B------:R-:W-:Y:S02]  /*28210*/  IMAD.MOV.U32 R12, RZ, RZ, R2 ;  /* 0x000000ffff0c7224 */ /* 0x000fe400078e0002 */
[----:B------:R-:W-:-:S07]  /*28220*/  IMAD.MOV.U32 R86, RZ, RZ, R14 ;  /* 0x000000ffff567224 */ /* 0x000fce00078e000e */
[----:B------:R-:W-:Y:S05]  /*28230*/  WARPSYNC.COLLECTIVE R15, `(.L_x_1749) ;  /* 0x000000000f087348 */ /* 0x000fea0003c00000 */
[----:B------:R0:W1:Y:S02]  /*28240*/  SHFL.IDX P6, R14, R13, R12, R11 ;  /* 0x0000000c0d0e7389 */ /* 0x00006400000c000b */
[----:B01----:R-:W-:Y:S01]  /*28250*/  ENDCOLLECTIVE ;  /* 0x000000000000791b */ /* 0x003fe20003800000 */
.L_x_1749:
        /* <DEDUP_REMOVED lines=8> */
.L_x_1750:
[----:B------:R-:W-:Y:S01]  /*282e0*/  IMAD.MOV.U32 R13, RZ, RZ, R65 ;  /* 0x000000ffff0d7224 */ /* 0x000fe200078e0041 */
[----:B------:R-:W-:Y:S01]  /*282f0*/  MOV R12, R2 ;  /* 0x00000002000c7202 */ /* 0x000fe20000000f00 */
[----:B------:R-:W-:-:S07]  /*28300*/  IMAD.MOV.U32 R88, RZ, RZ, R14 ;  /* 0x000000ffff587224 */ /* 0x000fce00078e000e */
[----:B------:R-:W-:Y:S05]  /*28310*/  WARPSYNC.COLLECTIVE R15, `(.L_x_1751) ;  /* 0x000000000f087348 */ /* 0x000fea0003c00000 */
[----:B------:R0:W1:Y:S02]  /*28320*/  SHFL.IDX P6, R14, R13, R12, R11 ;  /* 0x0000000c0d0e7389 */ /* 0x00006400000c000b */
[----:B01----:R-:W-:Y:S01]  /*28330*/  ENDCOLLECTIVE ;  /* 0x000000000000791b */ /* 0x003fe20003800000 */
.L_x_1751:
        /* <DEDUP_REMOVED lines=8> */
.L_x_1752:
[----:B------:R-:W-:Y:S02]  /*283c0*/  IMAD.MOV.U32 R13, RZ, RZ, R67 ;  /* 0x000000ffff0d7224 */ /* 0x000fe400078e0043 */
[----:B------:R-:W-:Y:S02]  /*283d0*/  IMAD.MOV.U32 R12, RZ, RZ, R2 ;  /* 0x000000ffff0c7224 */ /* 0x000fe400078e0002 */
[----:B------:R-:W-:-:S07]  /*283e0*/  IMAD.MOV.U32 R90, RZ, RZ, R14 ;  /* 0x000000ffff5a7224 */ /* 0x000fce00078e000e */
[----:B------:R-:W-:Y:S05]  /*283f0*/  WARPSYNC.COLLECTIVE R15, `(.L_x_1753) ;  /* 0x000000000f087348 */ /* 0x000fea0003c00000 */
[----:B------:R0:W1:Y:S02]  /*28400*/  SHFL.IDX P6, R14, R13, R12, R11 ;  /* 0x0000000c0d0e7389 */ /* 0x00006400000c000b */
[----:B01----:R-:W-:Y:S01]  /*28410*/  ENDCOLLECTIVE ;  /* 0x000000000000791b */ /* 0x003fe20003800000 */
.L_x_1753:
        /* <DEDUP_REMOVED lines=8> */
.L_x_1754:
[----:B------:R-:W-:Y:S02]  /*284a0*/  IMAD.MOV.U32 R13, RZ, RZ, R69 ;  /* 0x000000ffff0d7224 */ /* 0x000fe400078e0045 */
[----:B------:R-:W-:Y:S02]  /*284b0*/  IMAD.MOV.U32 R12, RZ, RZ, R2 ;  /* 0x000000ffff0c7224 */ /* 0x000fe400078e0002 */
[----:B------:R-:W-:-:S07]  /*284c0*/  IMAD.MOV.U32 R92, RZ, RZ, R14 ;  /* 0x000000ffff5c7224 */ /* 0x000fce00078e000e */
[----:B------:R-:W-:Y:S05]  /*284d0*/  WARPSYNC.COLLECTIVE R15, `(.L_x_1755) ;  /* 0x000000000f087348 */ /* 0x000fea0003c00000 */
[----:B------:R0:W1:Y:S02]  /*284e0*/  SHFL.IDX P6, R14, R13, R12, R11 ;  /* 0x0000000c0d0e7389 */ /* 0x00006400000c000b */
[----:B01----:R-:W-:Y:S01]  /*284f0*/  ENDCOLLECTIVE ;  /* 0x000000000000791b */ /* 0x003fe20003800000 */
.L_x_1755:
        /* <DEDUP_REMOVED lines=8> */
.L_x_1756:
[----:B------:R-:W-:Y:S02]  /*28580*/  IMAD.MOV.U32 R13, RZ, RZ, R71 ;  /* 0x000000ffff0d7224 */ /* 0x000fe400078e0047 */
[----:B------:R-:W-:Y:S02]  /*28590*/  IMAD.MOV.U32 R12, RZ, RZ, R2 ;  /* 0x000000ffff0c7224 */ /* 0x000fe400078e0002 */
[----:B------:R-:W-:-:S07]  /*285a0*/  IMAD.MOV.U32 R102, RZ, RZ, R14 ;  /* 0x000000ffff667224 */ /* 0x000fce00078e000e */
[----:B------:R-:W-:Y:S05]  /*285b0*/  WARPSYNC.COLLECTIVE R15, `(.L_x_1757) ;  /* 0x000000000f087348 */ /* 0x000fea0003c00000 */
[----:B------:R0:W1:Y:S02]  /*285c0*/  SHFL.IDX P6, R14, R13, R12, R11 ;  /* 0x0000000c0d0e7389 */ /* 0x00006400000c000b */
[----:B01----:R-:W-:Y:S01]  /*285d0*/  ENDCOLLECTIVE ;  /* 0x000000000000791b */ /* 0x003fe20003800000 */
.L_x_1757:
        /* <DEDUP_REMOVED lines=8> */
.L_x_1758:
[----:B------:R-:W-:Y:S02]  /*28660*/  IMAD.MOV.U32 R13, RZ, RZ, R101 ;  /* 0x000000ffff0d7224 */ /* 0x000fe400078e0065 */
[----:B------:R-:W-:Y:S02]  /*28670*/  IMAD.MOV.U32 R12, RZ, RZ, R2 ;  /* 0x000000ffff0c7224 */ /* 0x000fe400078e0002 */
[----:B------:R-:W-:-:S07]  /*28680*/  IMAD.MOV.U32 R104, RZ, RZ, R14 ;  /* 0x000000ffff687224 */ /* 0x000fce00078e000e */
[----:B------:R-:W-:Y:S05]  /*28690*/  WARPSYNC.COLLECTIVE R15, `(.L_x_1759) ;  /* 0x000000000f087348 */ /* 0x000fea0003c00000 */
[----:B------:R0:W1:Y:S02]  /*286a0*/  SHFL.IDX P6, R14, R13, R12, R11 ;  /* 0x0000000c0d0e7389 */ /* 0x00006400000c000b */
[----:B01----:R-:W-:Y:S01]  /*286b0*/  ENDCOLLECTIVE ;  /* 0x000000000000791b */ /* 0x003fe20003800000 */
.L_x_1759:
        /* <DEDUP_REMOVED lines=8> */
.L_x_1760:
[----:B------:R-:W-:Y:S02]  /*28740*/  IMAD.MOV.U32 R13, RZ, RZ, R103 ;  /* 0x000000ffff0d7224 */ /* 0x000fe400078e0067 */
[----:B------:R-:W-:Y:S02]  /*28750*/  IMAD.MOV.U32 R12, RZ, RZ, R2 ;  /* 0x000000ffff0c7224 */ /* 0x000fe400078e0002 */
[----:B------:R-:W-:-:S07]  /*28760*/  IMAD.MOV.U32 R106, RZ, RZ, R14 ;  /* 0x000000ffff6a7224 */ /* 0x000fce00078e000e */
[----:B------:R-:W-:Y:S05]  /*28770*/  WARPSYNC.COLLECTIVE R15, `(.L_x_1761) ;  /* 0x000000000f087348 */ /* 0x000fea0003c00000 */
[----:B------:R0:W1:Y:S02]  /*28780*/  SHFL.IDX P6, R14, R13, R12, R11 ;  /* 0x0000000c0d0e7389 */ /* 0x00006400000c000b */
[----:B01----:R-:W-:Y:S01]  /*28790*/  ENDCOLLECTIVE ;  /* 0x000000000000791b */ /* 0x003fe20003800000 */
.L_x_1761:
[----:B------:R-:W-:Y:S02]  /*287a0*/  IMAD.MOV.U32 R13, RZ, RZ, R108 ;  /* 0x000000ffff0d7224 */ /* 0x000fe400078e006c */
[----:B------:R-:W-:Y:S02]  /*287b0*/  IMAD.MOV.U32 R12, RZ, RZ, R7 ;  /* 0x000000ffff0c7224 */ /* 0x000fe400078e0007 */
[----:B------:R-:W-:-:S07]  /*287c0*/  IMAD.MOV.U32 R103, RZ, RZ, R14 ;  /* 0x000000ffff677224 */ /* 0x000fce00078e000e */
[----:B------:R-:W-:Y:S05]  /*287d0*/  WARPSYNC.COLLECTIVE R15, `(.L_x_1762) ;  /* 0x000000000f087348 */ /* 0x000fea0003c00000 */
[----:B------:R0:W1:Y:S02]  /*287e0*/  SHFL.IDX P6, R14, R13, R12, R11 ;  /* 0x0000000c0d0e7389 */ /* 0x00006400000c000b */
[----:B01----:R-:W-:Y:S01]  /*287f0*/  ENDCOLLECTIVE ;  /* 0x000000000000791b */ /* 0x003fe20003800000 */
.L_x_1762:
[----:B------:R-:W-:Y:S02]  /*28800*/  IMAD.MOV.U32 R13, RZ, RZ, R105 ;  /* 0x000000ffff0d7224 */ /* 0x000fe400078e0069 */
[----:B------:R-:W-:Y:S02]  /*28810*/  IMAD.MOV.U32 R12, RZ, RZ, R2 ;  /* 0x000000ffff0c7224 */ /* 0x000fe400078e0002 */
[----:B------:R-:W-:-:S07]  /*28820*/  IMAD.MOV.U32 R108, RZ, RZ, R14 ;  /* 0x000000ffff6c7224 */ /* 0x000fce00078e000e */
[----:B------:R-:W-:Y:S05]  /*28830*/  WARPSYNC.COLLECTIVE R15, `(.L_x_1763) ;  /* 0x000000000f087348 */ /* 0x000fea0003c00000 */
[----:B------:R0:W1:Y:S02]  /*28840*/  SHFL.IDX P6, R14, R13, R12, R11 ;  /* 0x0000000c0d0e7389 */ /* 0x00006400000c000b */
[----:B01----:R-:W-:Y:S01]  /*28850*/  ENDCOLLECTIVE ;  /* 0x000000000000791b */ /* 0x003fe20003800000 */
.L_x_1763:
[----:B------:R-:W-:Y:S02]  /*28860*/  IMAD.MOV.U32 R13, RZ, RZ, R110 ;  /* 0x000000ffff0d7224 */ /* 0x000fe400078e006e */
[----:B------:R-:W-:Y:S02]  /*28870*/  IMAD.MOV.U32 R12, RZ, RZ, R7 ;  /* 0x000000ffff0c7224 */ /* 0x000fe400078e0007 */
[----:B------:R-:W-:-:S07]  /*28880*/  IMAD.MOV.U32 R105, RZ, RZ, R14 ;  /* 0x000000ffff697224 */ /* 0x000fce00078e000e */
[----:B------:R-:W-:Y:S05]  /*28890*/  WARPSYNC.COLLECTIVE R15, `(.L_x_1764) ;  /* 0x000000000f087348 */ /* 0x000fea0003c00000 */
[----:B------:R0:W1:Y:S02]  /*288a0*/  SHFL.IDX P6, R14, R13, R12, R11 ;  /* 0x0000000c0d0e7389 */ /* 0x00006400000c000b */
[----:B01----:R-:W-:Y:S01]  /*288b0*/  ENDCOLLECTIVE ;  /* 0x000000000000791b */ /* 0x003fe20003800000 */
.L_x_1764:
[----:B------:R-:W-:Y:S02]  /*288c0*/  IMAD.MOV.U32 R13, RZ, RZ, R107 ;  /* 0x000000ffff0d7224 */ /* 0x000fe400078e006b */
[----:B------:R-:W-:Y:S01]  /*288d0*/  IMAD.MOV.U32 R12, RZ, RZ, R2 ;  /* 0x000000ffff0c7224 */ /* 0x000fe200078e0002 */
[----:B------:R-:W-:-:S07]  /*288e0*/  MOV R110, R14 ;  /* 0x0000000e006e7202 */ /* 0x000fce0000000f00 */
[----:B------:R-:W-:Y:S05]  /*288f0*/  WARPSYNC.COLLECTIVE R15, `(.L_x_1765) ;  /* 0x000000000f087348 */ /* 0x000fea0003c00000 */
[----:B------:R0:W1:Y:S02]  /*28900*/  SHFL.IDX P6, R14, R13, R12, R11 ;  /* 0x0000000c0d0e7389 */ /* 0x00006400000c000b */
[----:B01----:R-:W-:Y:S01]  /*28910*/  ENDCOLLECTIVE ;  /* 0x000000000000791b */ /* 0x003fe20003800000 */
.L_x_1765:
        /* <DEDUP_REMOVED lines=8> */
.L_x_1766:
[----:B------:R-:W-:Y:S02]  /*289a0*/  IMAD.MOV.U32 R13, RZ, RZ, R109 ;  /* 0x000000ffff0d7224 */ /* 0x000fe400078e006d */
[----:B------:R-:W-:Y:S02]  /*289b0*/  IMAD.MOV.U32 R12, RZ, RZ, R2 ;  /* 0x000000ffff0c7224 */ /* 0x000fe400078e0002 */
[----:B------:R-:W-:-:S07]  /*289c0*/  IMAD.MOV.U32 R112, RZ, RZ, R14 ;  /* 0x000000ffff707224 */ /* 0x000fce00078e000e */
[----:B------:R-:W-:Y:S05]  /*289d0*/  WARPSYNC.COLLECTIVE R15, `(.L_x_1767) ;  /* 0x000000000f087348 */ /* 0x000fea0003c00000 */
[----:B------:R0:W1:Y:S02]  /*289e0*/  SHFL.IDX P6, R14, R13, R12, R11 ;  /* 0x0000000c0d0e7389 */ /* 0x00006400000c000b */
[----:B01----:R-:W-:Y:S01]  /*289f0*/  ENDCOLLECTIVE ;  /* 0x000000000000791b */ /* 0x003fe20003800000 */
.L_x_1767:
        /* <DEDUP_REMOVED lines=8> */
.L_x_1768:
[----:B------:R-:W-:Y:S02]  /*28a80*/  IMAD.MOV.U32 R13, RZ, RZ, R75 ;  /* 0x000000ffff0d7224 */ /* 0x000fe400078e004b */
[----:B------:R-:W-:Y:S02]  /*28a90*/  IMAD.MOV.U32 R12, RZ, RZ, R2 ;  /* 0x000000ffff0c7224 */ /* 0x000fe400078e0002 */
[----:B------:R-:W-:-:S07]  /*28aa0*/  IMAD.MOV.U32 R114, RZ, RZ, R14 ;  /* 0x000000ffff727224 */ /* 0x000fce00078e000e */
[----:B------:R-:W-:Y:S05]  /*28ab0*/  WARPSYNC.COLLECTIVE R15, `(.L_x_1769) ;  /* 0x000000000f087348 */ /* 0x000fea0003c00000 */
[----:B------:R0:W1:Y:S02]  /*28ac0*/  SHFL.IDX P6, R14, R13, R12, R11 ;  /* 0x0000000c0d0e7389 */ /* 0x00006400000c000b */
[----:B01----:R-:W-:Y:S01]  /*28ad0*/  ENDCOLLECTIVE ;  /* 0x000000000000791b */ /* 0x003fe20003800000 */
.L_x_1769:
[----:B------:R-:W-:Y:S02]  /*28ae0*/  SEL R69, R109, R114, P0 ;  /* 0x000000726d457207 */ /* 0x000fe40000000000 */
[----:B------:R-:W-:Y:S01]  /*28af0*/  SEL R71, R114, R109, P0 ;  /* 0x0000006d72477207 */ /* 0x000fe20000000000 */
[----:B------:R-:W-:Y:S01]  /*28b00*/  IMAD.MOV.U32 R13, RZ, RZ, R5 ;  /* 0x000000ffff0d7224 */ /* 0x000fe200078e0005 */
[----:B------:R-:W-:Y:S01]  /*28b10*/  SEL R5, R53, R78, P0 ;  /* 0x0000004e35057207 */ /* 0x000fe20000000000 */
[----:B------:R-:W-:Y:S01]  /*28b20*/  IMAD.MOV.U32 R12, RZ, RZ, R7 ;  /* 0x000000ffff0c7224 */ /* 0x000fe200078e0007 */
[----:B------:R-:W-:Y:S02]  /*28b30*/  SEL R7, R78, R53, P0 ;  /* 0x000000354e077207 */ /* 0x000fe40000000000 */
[----:B------:R-:W-:Y:S01]  /*28b40*/  SEL R53, R101, R106, P0 ;  /* 0x0000006a65357207 */ /* 0x000fe20000000000 */
[----:B------:R-:W-:-:S07]  /*28b50*/  IMAD.MOV.U32 R75, RZ, RZ, R14 ;  /* 0x000000ffff4b7224 */ /* 0x000fce00078e000e */
[----:B------:R-:W-:Y:S05]  /*28b60*/  WARPSYNC.COLLECTIVE R15, `(.L_x_1770) ;  /* 0x000000000f087348 */ /* 0x000fea0003c00000 */
[----:B------:R0:W1:Y:S02]  /*28b70*/  SHFL.IDX P6, R14, R13, R12, R11 ;  /* 0x0000000c0d0e7389 */ /* 0x00006400000c000b */
[----:B01----:R-:W-:Y:S01]  /*28b80*/  ENDCOLLECTIVE ;  /* 0x000000000000791b */ /* 0x003fe20003800000 */
.L_x_1770:
[----:B------:R-:W-:Y:S02]  /*28b90*/  SEL R12, R25, R20, P0 ;  /* 0x00000014190c7207 */ /* 0x000fe40000000000 */
[----:B------:R-:W-:Y:S02]  /*28ba0*/  SEL R11, R80, R55, P0 ;  /* 0x00000037500b7207 */ /* 0x000fe40000000000 */
[----:B------:R-:W-:Y:S02]  /*28bb0*/  SEL R13, R57, R82, P0 ;  /* 0x00000052390d7207 */ /* 0x000fe40000000000 */
[----:B------:R-:W-:Y:S02]  /*28bc0*/  SEL R15, R82, R57, P0 ;  /* 0x00000039520f7207 */ /* 0x000fe40000000000 */
[----:B------:R-:W-:Y:S01]  /*28bd0*/  SEL R55, R106, R101, P0 ;  /* 0x000000656a377207 */ /* 0x000fe20000000000 */
[----:B------:R-:W-:Y:S01]  /*28be0*/  IMAD.MOV.U32 R2, RZ, RZ, R14 ;  /* 0x000000ffff027224 */ /* 0x000fe200078e000e */
[----:B------:R-:W-:Y:S01]  /*28bf0*/  SEL R14, R20, R25, P0 ;  /* 0x00000019140e7207 */ /* 0x000fe20000000000 */
[----:B------:R-:W-:Y:S01]  /*28c00*/  IMAD.MOV.U32 R20, RZ, RZ, RZ ;  /* 0x000000ffff147224 */ /* 0x000fe200078e00ff */
[----:B------:R-:W-:-:S02]  /*28c10*/  SEL R25, R59, R84, P0 ;  /* 0x000000543b197207 */ /* 0x000fc40000000000 */
[----:B------:R-:W-:Y:S02]  /*28c20*/  SEL R57, R103, R108, P0 ;  /* 0x0000006c67397207 */ /* 0x000fe40000000000 */
[----:B------:R-:W-:Y:S01]  /*28c30*/  SEL R59, R108, R103, P0 ;  /* 0x000000676c3b7207 */ /* 0x000fe20000000000 */
[----:B------:R-:W-:Y:S06]  /*28c40*/  BRA `(.L_x_1771) ;  /* 0xffffff38008c7947 */ /* 0x000fec000383ffff */
.L_x_1481:
[----:B------:R-:W0:Y:S01]  /*28c50*/  S2R R6, SR_TID.X ;  /* 0x0000000000067919 */ /* 0x000e220000002100 */
[----:B------:R-:W-:Y:S01]  /*28c60*/  BSSY B1, `(.L_x_1772) ;  /* 0x000000a000017945 */ /* 0x000fe20003800000 */
[----:B------:R-:W-:Y:S02]  /*28c70*/  IMAD.MOV.U32 R12, RZ, RZ, RZ ;  /* 0x000000ffff0c7224 */ /* 0x000fe400078e00ff */
[----:B------:R-:W-:Y:S02]  /*28c80*/  IMAD.MOV.U32 R11, RZ, RZ, 0x1f ;  /* 0x0000001fff0b7424 */ /* 0x000fe400078e00ff */
[----:B------:R-:W-:Y:S01]  /*28c90*/  IMAD.MOV.U32 R15, RZ, RZ, -0x1 ;  /* 0xffffffffff0f7424 */ /* 0x000fe200078e00ff */
[----:B0-----:R-:W-:-:S04]  /*28ca0*/  SHF.R.U32.HI R6, RZ, 0x5, R6 ;  /* 0x00000005ff067819 */ /* 0x001fc80000011606 */
[----:B------:R-:W-:-:S04]  /*28cb0*/  LOP3.LUT R6, R6, 0x3, RZ, 0xc0, !PT ;  /* 0x0000000306067812 */ /* 0x000fc800078ec0ff */
[----:B------:R-:W-:-:S07]  /*28cc0*/  MOV R13, R6 ;  /* 0x00000006000d7202 */ /* 0x000fce0000000f00 */
[----:B------:R-:W-:Y:S05]  /*28cd0*/  WARPSYNC.COLLECTIVE R15, `(.L_x_1773) ;  /* 0x000000000f087348 */ /* 0x000fea0003c00000 */
[----:B------:R0:W1:Y:S02]  /*28ce0*/  SHFL.IDX P6, R14, R13, R12, R11 ;  /* 0x0000000c0d0e7389 */ /* 0x00006400000c000b */
[----:B01----:R-:W-:Y:S01]  /*28cf0*/  ENDCOLLECTIVE ;  /* 0x000000000000791b */ /* 0x003fe20003800000 */
.L_x_1773:
[----:B------:R-:W-:Y:S05]  /*28d00*/  BSYNC B1 ;  /* 0x0000000000017941 */ /* 0x000fea0003800000 */
.L_x_1772:
[----:B------:R-:W-:Y:S05]  /*28d10*/  BRA `(.L_x_1774) ;  /* 0xffffff7000247947 */ /* 0x000fea000383ffff */
.L_x_1483:
[----:B------:R-:W-:Y:S01]  /*28d20*/  BSSY B1, `(.L_x_1775) ;  /* 0x0000006000017945 */ /* 0x000fe20003800000 */
[----:B------:R-:W-:-:S07]  /*28d30*/  IMAD.MOV.U32 R15, RZ, RZ, -0x1 ;  /* 0xffffffffff0f7424 */ /* 0x000fce00078e00ff */
[----:B0-----:R-:W-:Y:S05]  /*28d40*/  WARPSYNC.COLLECTIVE R15, `(.L_x_1776) ;  /* 0x000000000f0c7348 */ /* 0x001fea0003c00000 */
[----:B------:R-:W-:Y:S02]  /*28d50*/  ELECT P6, UR62, PT ;  /* 0x00000000003e782f */ /* 0x000fe400038c0000 */
[----:B------:R-:W-:Y:S01]  /*28d60*/  MOV R14, UR62 ;  /* 0x0000003e000e7c02 */ /* 0x000fe20008000f00 */
[----:B0-----:R-:W-:Y:S10]  /*28d70*/  ENDCOLLECTIVE ;  /* 0x000000000000791b */ /* 0x001ff40003800000 */
.L_x_1776:
[----:B------:R-:W-:Y:S05]  /*28d80*/  BSYNC B1 ;  /* 0x0000000000017941 */ /* 0x000fea0003800000 */
.L_x_1775:
[----:B------:R-:W-:Y:S05]  /*28d90*/  BRA `(.L_x_1482) ;  /* 0xffffff70001c7947 */ /* 0x000fea000383ffff */
.L_x_1485:
[----:B0-----:R0:W1:Y:S02]  /*28da0*/  SYNCS.PHASECHK.TRANS64.TRYWAIT P0, [R12+URZ+0x28420], R5 ;  /* 0x028420050c0075a7 */ /* 0x001064000800017f */
[----:B-1----:R-:W-:Y:S05]  /*28db0*/  @!P0 NANOSLEEP.SYNCS 0x989680 ;  /* 0x009896800000895d */ /* 0x002fea0003900000 */
[----:B------:R-:W1:Y:S02]  /*28dc0*/  @!P0 SYNCS.PHASECHK.TRANS64 P0, [R12+URZ+0x28420], R5 ;  /* 0x028420050c0085a7 */ /* 0x000e64000800007f */
[----:B-1----:R-:W-:Y:S05]  /*28dd0*/  @!P0 BRA `(.L_x_1485) ;  /* 0xfffffffc00f08947 */ /* 0x002fea000383ffff */
[----:B------:R-:W-:Y:S05]  /*28de0*/  BRA `(.L_x_1777) ;  /* 0xffffff7000387947 */ /* 0x000fea000383ffff */
.L_x_1489:
[----:B-1----:R1:W2:Y:S02]  /*28df0*/  SYNCS.PHASECHK.TRANS64.TRYWAIT P0, [R8+URZ+0x284a0], R11 ;  /* 0x0284a00b080075a7 */ /* 0x0022a4000800017f */
[----:B--2---:R-:W-:Y:S05]  /*28e00*/  @!P0 NANOSLEEP.SYNCS 0x989680 ;  /* 0x009896800000895d */ /* 0x004fea0003900000 */
[----:B------:R-:W2:Y:S02]  /*28e10*/  @!P0 SYNCS.PHASECHK.TRANS64 P0, [R8+URZ+0x284a0], R11 ;  /* 0x0284a00b080085a7 */ /* 0x000ea4000800007f */
[----:B--2---:R-:W-:Y:S05]  /*28e20*/  @!P0 BRA `(.L_x_1489) ;  /* 0xfffffffc00f08947 */ /* 0x004fea000383ffff */
[----:B------:R-:W-:Y:S05]  /*28e30*/  BRA `(.L_x_1778) ;  /* 0xffffff7000587947 */ /* 0x000fea000383ffff */
.L_x_1495:
[----:B0-----:R0:W2:Y:S02]  /*28e40*/  SYNCS.PHASECHK.TRANS64.TRYWAIT P0, [R8+URZ+0x284c0], R11 ;  /* 0x0284c00b080075a7 */ /* 0x0010a4000800017f */
[----:B--2---:R-:W-:Y:S05]  /*28e50*/  @!P0 NANOSLEEP.SYNCS 0x989680 ;  /* 0x009896800000895d */ /* 0x004fea0003900000 */
[----:B------:R-:W2:Y:S02]  /*28e60*/  @!P0 SYNCS.PHASECHK.TRANS64 P0, [R8+URZ+0x284c0], R11 ;  /* 0x0284c00b080085a7 */ /* 0x000ea4000800007f */
[----:B--2---:R-:W-:Y:S05]  /*28e70*/  @!P0 BRA `(.L_x_1495) ;  /* 0xfffffffc00f08947 */ /* 0x004fea000383ffff */
[----:B------:R-:W-:Y:S05]  /*28e80*/  BRA `(.L_x_1779) ;  /* 0xffffff7400187947 */ /* 0x000fea000383ffff */
.L_x_1503:
[----:B0-----:R0:W1:Y:S02]  /*28e90*/  SYNCS.PHASECHK.TRANS64.TRYWAIT P1, [R8+URZ+0x284a0], R7 ;  /* 0x0284a007080075a7 */ /* 0x001064000802017f */
[----:B-1----:R-:W-:Y:S05]  /*28ea0*/  @!P1 NANOSLEEP.SYNCS 0x989680 ;  /* 0x009896800000995d */ /* 0x002fea0003900000 */
[----:B------:R-:W1:Y:S02]  /*28eb0*/  @!P1 SYNCS.PHASECHK.TRANS64 P1, [R8+URZ+0x284a0], R7 ;  /* 0x0284a007080095a7 */ /* 0x000e64000802007f */
[----:B-1----:R-:W-:Y:S05]  /*28ec0*/  @!P1 BRA `(.L_x_1503) ;  /* 0xfffffffc00f09947 */ /* 0x002fea000383ffff */
[----:B------:R-:W-:Y:S05]  /*28ed0*/  BRA `(.L_x_1780) ;  /* 0xffffff7800347947 */ /* 0x000fea000383ffff */
.L_x_1509:
[----:B-1----:R1:W2:Y:S02]  /*28ee0*/  SYNCS.PHASECHK.TRANS64.TRYWAIT P1, [R8+URZ+0x284c0], R7 ;  /* 0x0284c007080075a7 */ /* 0x0022a4000802017f */
[----:B--2---:R-:W-:Y:S05]  /*28ef0*/  @!P1 NANOSLEEP.SYNCS 0x989680 ;  /* 0x009896800000995d */ /* 0x004fea0003900000 */
[----:B------:R-:W2:Y:S02]  /*28f00*/  @!P1 SYNCS.PHASECHK.TRANS64 P1, [R8+URZ+0x284c0], R7 ;  /* 0x0284c007080095a7 */ /* 0x000ea4000802007f */
[----:B--2---:R-:W-:Y:S05]  /*28f10*/  @!P1 BRA `(.L_x_1509) ;  /* 0xfffffffc00f09947 */ /* 0x004fea000383ffff */
[----:B------:R-:W-:Y:S05]  /*28f20*/  BRA `(.L_x_1781) ;  /* 0xffffff7800ec7947 */ /* 0x000fea000383ffff */
.L_x_1532:
        /* <DEDUP_REMOVED lines=11> */
.L_x_1783:
[----:B------:R-:W-:Y:S05]  /*28fe0*/  BSYNC B0 ;  /* 0x0000000000007941 */ /* 0x000fea0003800000 */
.L_x_1782:
[----:B------:R-:W-:Y:S05]  /*28ff0*/  BRA `(.L_x_1784) ;  /* 0xffffff8c003c7947 */ /* 0x000fea000383ffff */
.L_x_1534:
[----:B------:R-:W-:Y:S01]  /*29000*/  BSSY B0, `(.L_x_1785) ;  /* 0x0000006000007945 */ /* 0x000fe20003800000 */
[----:B------:R-:W-:-:S07]  /*29010*/  IMAD.MOV.U32 R15, RZ, RZ, -0x1 ;  /* 0xffffffffff0f7424 */ /* 0x000fce00078e00ff */
[----:B01----:R-:W-:Y:S05]  /*29020*/  WARPSYNC.COLLECTIVE R15, `(.L_x_1786) ;  /* 0x000000000f0c7348 */ /* 0x003fea0003c00000 */
[----:B------:R-:W-:Y:S02]  /*29030*/  ELECT P6, UR62, PT ;  /* 0x00000000003e782f */ /* 0x000fe400038c0000 */
[----:B------:R-:W-:Y:S01]  /*29040*/  MOV R14, UR62 ;  /* 0x0000003e000e7c02 */ /* 0x000fe20008000f00 */
[----:B01----:R-:W-:Y:S10]  /*29050*/  ENDCOLLECTIVE ;  /* 0x000000000000791b */ /* 0x003ff40003800000 */
.L_x_1786:
[----:B------:R-:W-:Y:S05]  /*29060*/  BSYNC B0 ;  /* 0x0000000000007941 */ /* 0x000fea0003800000 */
.L_x_1785:
[----:B------:R-:W-:Y:S05]  /*29070*/  BRA `(.L_x_1787) ;  /* 0xffffff8c00347947 */ /* 0x000fea000383ffff */
.L_x_1537:
[----:B-1----:R1:W2:Y:S02]  /*29080*/  SYNCS.PHASECHK.TRANS64.TRYWAIT P2, [R5+URZ+0x28480], R7 ;  /* 0x02848007050075a7 */ /* 0x0022a4000804017f */
[----:B--2---:R-:W-:Y:S05]  /*29090*/  @!P2 NANOSLEEP.SYNCS 0x989680 ;  /* 0x009896800000a95d */ /* 0x004fea0003900000 */
[----:B------:R-:W2:Y:S02]  /*290a0*/  @!P2 SYNCS.PHASECHK.TRANS64 P2, [R5+URZ+0x28480], R7 ;  /* 0x028480070500a5a7 */ /* 0x000ea4000804007f */
[----:B--2---:R-:W-:Y:S05]  /*290b0*/  @!P2 BRA `(.L_x_1537) ;  /* 0xfffffffc00f0a947 */ /* 0x004fea000383ffff */
[----:B------:R-:W-:Y:S05]  /*290c0*/  BRA `(.L_x_1788) ;  /* 0xffffff8c00ac7947 */ /* 0x000fea000383ffff */
.L_x_1539:
[----:B--2---:R2:W3:Y:S02]  /*290d0*/  SYNCS.PHASECHK.TRANS64.TRYWAIT P2, [R5+URZ+0x28440], R7 ;  /* 0x02844007050075a7 */ /* 0x0044e4000804017f */
[----:B---3--:R-:W-:Y:S05]  /*290e0*/  @!P2 NANOSLEEP.SYNCS 0x989680 ;  /* 0x009896800000a95d */ /* 0x008fea0003900000 */
[----:B------:R-:W3:Y:S02]  /*290f0*/  @!P2 SYNCS.PHASECHK.TRANS64 P2, [R5+URZ+0x28440], R7 ;  /* 0x028440070500a5a7 */ /* 0x000ee4000804007f */
[----:B---3--:R-:W-:Y:S05]  /*29100*/  @!P2 BRA `(.L_x_1539) ;  /* 0xfffffffc00f0a947 */ /* 0x008fea000383ffff */
[----:B------:R-:W-:Y:S05]  /*29110*/  BRA `(.L_x_1789) ;  /* 0xffffff9000247947 */ /* 0x000fea000383ffff */
.L_x_1542:
        /* <DEDUP_REMOVED lines=8> */
.L_x_1548:
[----:B---3--:R3:W4:Y:S02]  /*291a0*/  SYNCS.PHASECHK.TRANS64.TRYWAIT P0, [R5+URZ+0x28480], R4 ;  /* 0x02848004050075a7 */ /* 0x008724000800017f */
[----:B----4-:R-:W-:Y:S05]  /*291b0*/  @!P0 NANOSLEEP.SYNCS 0x989680 ;  /* 0x009896800000895d */ /* 0x010fea0003900000 */
[----:B------:R-:W4:Y:S02]  /*291c0*/  @!P0 SYNCS.PHASECHK.TRANS64 P0, [R5+URZ+0x28480], R4 ;  /* 0x02848004050085a7 */ /* 0x000f24000800007f */
[----:B----4-:R-:W-:Y:S05]  /*291d0*/  @!P0 BRA `(.L_x_1548) ;  /* 0xfffffffc00f08947 */ /* 0x010fea000383ffff */
[----:B------:R-:W-:Y:S05]  /*291e0*/  BRA `(.L_x_1791) ;  /* 0xffffff9400e07947 */ /* 0x000fea000383ffff */
.L_x_1554:
[----:B0-----:R0:W2:Y:S02]  /*291f0*/  SYNCS.PHASECHK.TRANS64.TRYWAIT P0, [R5+URZ+0x28440], R4 ;  /* 0x02844004050075a7 */ /* 0x0010a4000800017f */
[----:B--2---:R-:W-:Y:S05]  /*29200*/  @!P0 NANOSLEEP.SYNCS 0x989680 ;  /* 0x009896800000895d */ /* 0x004fea0003900000 */
[----:B------:R-:W2:Y:S02]  /*29210*/  @!P0 SYNCS.PHASECHK.TRANS64 P0, [R5+URZ+0x28440], R4 ;  /* 0x02844004050085a7 */ /* 0x000ea4000800007f */
[----:B--2---:R-:W-:Y:S05]  /*29220*/  @!P0 BRA `(.L_x_1554) ;  /* 0xfffffffc00f08947 */ /* 0x004fea000383ffff */
[----:B------:R-:W-:Y:S05]  /*29230*/  BRA `(.L_x_1792) ;  /* 0xffffff9800ac7947 */ /* 0x000fea000383ffff */
.L_x_1561:
[----:B---3--:R3:W4:Y:S02]  /*29240*/  SYNCS.PHASECHK.TRANS64.TRYWAIT P2, [R21+URZ+0x28470], R3 ;  /* 0x02847003150075a7 */ /* 0x008724000804017f */
[----:B----4-:R-:W-:Y:S05]  /*29250*/  @!P2 NANOSLEEP.SYNCS 0x989680 ;  /* 0x009896800000a95d */ /* 0x010fea0003900000 */
[----:B------:R-:W4:Y:S02]  /*29260*/  @!P2 SYNCS.PHASECHK.TRANS64 P2, [R21+URZ+0x28470], R3 ;  /* 0x028470031500a5a7 */ /* 0x000f24000804007f */
[----:B----4-:R-:W-:Y:S05]  /*29270*/  @!P2 BRA `(.L_x_1561) ;  /* 0xfffffffc00f0a947 */ /* 0x010fea000383ffff */
[----:B------:R-:W-:Y:S05]  /*29280*/  BRA `(.L_x_1793) ;  /* 0xffffff9c00907947 */ /* 0x000fea000383ffff */
.L_x_1563:
[----:B---3--:R3:W4:Y:S02]  /*29290*/  SYNCS.PHASECHK.TRANS64.TRYWAIT P2, [R21+URZ+0x28460], R4 ;  /* 0x02846004150075a7 */ /* 0x008724000804017f */
[----:B----4-:R-:W-:Y:S05]  /*292a0*/  @!P2 NANOSLEEP.SYNCS 0x989680 ;  /* 0x009896800000a95d */ /* 0x010fea0003900000 */
[----:B------:R-:W4:Y:S02]  /*292b0*/  @!P2 SYNCS.PHASECHK.TRANS64 P2, [R21+URZ+0x28460], R4 ;  /* 0x028460041500a5a7 */ /* 0x000f24000804007f */
[----:B----4-:R-:W-:Y:S05]  /*292c0*/  @!P2 BRA `(.L_x_1563) ;  /* 0xfffffffc00f0a947 */ /* 0x010fea000383ffff */
[----:B------:R-:W-:Y:S05]  /*292d0*/  BRA `(.L_x_1794) ;  /* 0xffffff9c00987947 */ /* 0x000fea000383ffff */
.L_x_1570:
[----:B-1----:R1:W2:Y:S02]  /*292e0*/  SYNCS.PHASECHK.TRANS64.TRYWAIT P0, [R0+URZ+0x28470], R3 ;  /* 0x02847003000075a7 */ /* 0x0022a4000800017f */
[----:B--2---:R-:W-:Y:S05]  /*292f0*/  @!P0 NANOSLEEP.SYNCS 0x989680 ;  /* 0x009896800000895d */ /* 0x004fea0003900000 */
[----:B------:R-:W2:Y:S02]  /*29300*/  @!P0 SYNCS.PHASECHK.TRANS64 P0, [R0+URZ+0x28470], R3 ;  /* 0x02847003000085a7 */ /* 0x000ea4000800007f */
[----:B--2---:R-:W-:Y:S05]  /*29310*/  @!P0 BRA `(.L_x_1570) ;  /* 0xfffffffc00f08947 */ /* 0x004fea000383ffff */
[----:B------:R-:W-:Y:S05]  /*29320*/  BRA `(.L_x_1795) ;  /* 0xffffffa400c87947 */ /* 0x000fea000383ffff */
.L_x_1572:
[----:B-1----:R1:W2:Y:S02]  /*29330*/  SYNCS.PHASECHK.TRANS64.TRYWAIT P0, [R0+URZ+0x28460], R3 ;  /* 0x02846003000075a7 */ /* 0x0022a4000800017f */
[----:B--2---:R-:W-:Y:S05]  /*29340*/  @!P0 NANOSLEEP.SYNCS 0x989680 ;  /* 0x009896800000895d */ /* 0x004fea0003900000 */
[----:B------:R-:W2:Y:S02]  /*29350*/  @!P0 SYNCS.PHASECHK.TRANS64 P0, [R0+URZ+0x28460], R3 ;  /* 0x02846003000085a7 */ /* 0x000ea4000800007f */
[----:B--2---:R-:W-:Y:S05]  /*29360*/  @!P0 BRA `(.L_x_1572) ;  /* 0xfffffffc00f08947 */ /* 0x004fea000383ffff */
[----:B------:R-:W-:Y:S05]  /*29370*/  BRA `(.L_x_1796) ;  /* 0xffffffa400d07947 */ /* 0x000fea000383ffff */
.L_x_1576:
[----:B------:R-:W2:Y:S01]  /*29380*/  LDL R3, [R1] ;  /* 0x0000000001037983 */ /* 0x000ea20000100800 */
[----:B------:R-:W-:Y:S01]  /*29390*/  BSSY B0, `(.L_x_1797) ;  /* 0x0000008000007945 */ /* 0x000fe20003800000 */
[----:B------:R-:W-:Y:S02]  /*293a0*/  IMAD.MOV.U32 R12, RZ, RZ, RZ ;  /* 0x000000ffff0c7224 */ /* 0x000fe400078e00ff */
[----:B------:R-:W-:Y:S02]  /*293b0*/  IMAD.MOV.U32 R11, RZ, RZ, 0x1f ;  /* 0x0000001fff0b7424 */ /* 0x000fe400078e00ff */
[----:B------:R-:W-:Y:S02]  /*293c0*/  IMAD.MOV.U32 R15, RZ, RZ, -0x1 ;  /* 0xffffffffff0f7424 */ /* 0x000fe400078e00ff */
[----:B--2---:R-:W-:-:S07]  /*293d0*/  IMAD.MOV.U32 R13, RZ, RZ, R3 ;  /* 0x000000ffff0d7224 */ /* 0x004fce00078e0003 */
[----:B------:R-:W-:Y:S05]  /*293e0*/  WARPSYNC.COLLECTIVE R15, `(.L_x_1798) ;  /* 0x000000000f087348 */ /* 0x000fea0003c00000 */
[----:B------:R0:W1:Y:S02]  /*293f0*/  SHFL.IDX P6, R14, R13, R12, R11 ;  /* 0x0000000c0d0e7389 */ /* 0x00006400000c000b */
[----:B01----:R-:W-:Y:S01]  /*29400*/  ENDCOLLECTIVE ;  /* 0x000000000000791b */ /* 0x003fe20003800000 */
.L_x_1798:
[----:B------:R-:W-:Y:S05]  /*29410*/  BSYNC B0 ;  /* 0x0000000000007941 */ /* 0x000fea0003800000 */
.L_x_1797:
[----:B------:R0:W5:Y:S01]  /*29420*/  LDL R2, [R1+0xc] ;  /* 0x00000c0001027983 */ /* 0x0001620000100800 */
[----:B------:R-:W-:Y:S02]  /*29430*/  IMAD.MOV.U32 R13, RZ, RZ, R3 ;  /* 0x000000ffff0d7224 */ /* 0x000fe400078e0003 */
[----:B------:R-:W-:Y:S02]  /*29440*/  IMAD.MOV.U32 R12, RZ, RZ, 0x1 ;  /* 0x00000001ff0c7424 */ /* 0x000fe400078e00ff */
[----:B------:R-:W-:Y:S02]  /*29450*/  IMAD.MOV.U32 R11, RZ, RZ, 0x1f ;  /* 0x0000001fff0b7424 */ /* 0x000fe400078e00ff */
[----:B------:R-:W-:Y:S02]  /*29460*/  IMAD.MOV.U32 R15, RZ, RZ, -0x1 ;  /* 0xffffffffff0f7424 */ /* 0x000fe400078e00ff */
[----:B0-----:R-:W-:-:S07]  /*29470*/  IMAD.MOV.U32 R0, RZ, RZ, R14 ;  /* 0x000000ffff007224 */ /* 0x001fce00078e000e */
[----:B-----5:R-:W-:Y:S05]  /*29480*/  WARPSYNC.COLLECTIVE R15, `(.L_x_1799) ;  /* 0x000000000f087348 */ /* 0x020fea0003c00000 */
[----:B------:R0:W1:Y:S02]  /*29490*/  SHFL.IDX P6, R14, R13, R12, R11 ;  /* 0x0000000c0d0e7389 */ /* 0x00006400000c000b */
[----:B01---5:R-:W-:Y:S01]  /*294a0*/  ENDCOLLECTIVE ;  /* 0x000000000000791b */ /* 0x023fe20003800000 */
.L_x_1799:
[----:B------:R-:W-:Y:S01]  /*294b0*/  ULDC UR4, c[0x0][0xc14] ;  /* 0x0003050000047ab9 */ /* 0x000fe20000000800 */
[----:B------:R-:W-:Y:S01]  /*294c0*/  IADD3 R7, R2, R6, RZ ;  /* 0x0000000602077210 */ /* 0x000fe20007ffe0ff */
        /* <DEDUP_REMOVED lines=10> */
[----:B0-----:R-:W-:Y:S02]  /*29570*/  IMAD.MOV.U32 R2, RZ, RZ, RZ ;  /* 0x000000ffff027224 */ /* 0x001fe400078e00ff */
[----:B--2---:R-:W-:Y:S01]  /*29580*/  @!P1 IMAD.MOV.U32 R2, RZ, RZ, R3 ;  /* 0x000000ffff029224 */ /* 0x004fe200078e0003 */
[----:B------:R-:W-:-:S03]  /*29590*/  ISETP.NE.AND P1, PT, R6, RZ, PT ;  /* 0x000000ff0600720c */ /* 0x000fc60003f25270 */
[----:B------:R-:W-:-:S10]  /*295a0*/  IMAD.MOV.U32 R13, RZ, RZ, R2 ;  /* 0x000000ffff0d7224 */ /* 0x000fd400078e0002 */
[----:B------:R-:W-:Y:S05]  /*295b0*/  WARPSYNC.COLLECTIVE R15, `(.L_x_1800) ;  /* 0x000000000f087348 */ /* 0x000fea0003c00000 */
[----:B------:R0:W1:Y:S02]  /*295c0*/  SHFL.UP P6, R14, R13, R12, R11 ;  /* 0x0400000c0d0e7389 */ /* 0x00006400000c000b */
[----:B01----:R-:W-:Y:S01]  /*295d0*/  ENDCOLLECTIVE ;  /* 0x000000000000791b */ /* 0x003fe20003800000 */
.L_x_1800:
[----:B------:R-:W-:Y:S01]  /*295e0*/  IMAD.MOV.U32 R12, RZ, RZ, 0x2 ;  /* 0x00000002ff0c7424 */ /* 0x000fe200078e00ff */
[----:B------:R-:W-:-:S05]  /*295f0*/  SEL R7, R14, RZ, P1 ;  /* 0x000000ff0e077207 */ /* 0x000fca0000800000 */
[----:B------:R-:W-:-:S04]  /*29600*/  IMAD.IADD R3, R2, 0x1, R7 ;  /* 0x0000000102037824 */ /* 0x000fc800078e0207 */
[----:B------:R-:W-:-:S07]  /*29610*/  IMAD.MOV.U32 R13, RZ, RZ, R3 ;  /* 0x000000ffff0d7224 */ /* 0x000fce00078e0003 */
[----:B------:R-:W-:Y:S05]  /*29620*/  WARPSYNC.COLLECTIVE R15, `(.L_x_1801) ;  /* 0x000000000f087348 */ /* 0x000fea0003c00000 */
[----:B------:R0:W1:Y:S02]  /*29630*/  SHFL.UP P6, R14, R13, R12, R11 ;  /* 0x0400000c0d0e7389 */ /* 0x00006400000c000b */
[----:B01----:R-:W-:Y:S01]  /*29640*/  ENDCOLLECTIVE ;  /* 0x000000000000791b */ /* 0x003fe20003800000 */
.L_x_1801:
[----:B------:R-:W-:Y:S01]  /*29650*/  IMAD.MOV.U32 R12, RZ, RZ, 0x4 ;  /* 0x00000004ff0c7424 */ /* 0x000fe200078e00ff */
[----:B------:R-:W-:-:S05]  /*29660*/  SEL R14, R14, RZ, P2 ;  /* 0x000000ff0e0e7207 */ /* 0x000fca0001000000 */
[----:B------:R-:W-:-:S04]  /*29670*/  IMAD.IADD R3, R3, 0x1, R14 ;  /* 0x0000000103037824 */ /* 0x000fc800078e020e */
[----:B------:R-:W-:-:S07]  /*29680*/  IMAD.MOV.U32 R13, RZ, RZ, R3 ;  /* 0x000000ffff0d7224 */ /* 0x000fce00078e0003 */
[----:B------:R-:W-:Y:S05]  /*29690*/  WARPSYNC.COLLECTIVE R15, `(.L_x_1802) ;  /* 0x000000000f087348 */ /* 0x000fea0003c00000 */
[----:B------:R0:W1:Y:S02]  /*296a0*/  SHFL.UP P6, R14, R13, R12, R11 ;  /* 0x0400000c0d0e7389 */ /* 0x00006400000c000b */
[----:B01----:R-:W-:Y:S01]  /*296b0*/  ENDCOLLECTIVE ;  /* 0x000000000000791b */ /* 0x003fe20003800000 */
.L_x_1802:
[----:B------:R-:W-:Y:S01]  /*296c0*/  IMAD.MOV.U32 R12, RZ, RZ, 0x8 ;  /* 0x00000008ff0c7424 */ /* 0x000fe200078e00ff */
[----:B------:R-:W-:-:S05]  /*296d0*/  SEL R14, R14, RZ, P3 ;  /* 0x000000ff0e0e7207 */ /* 0x000fca0001800000 */
[----:B------:R-:W-:-:S04]  /*296e0*/  IMAD.IADD R3, R3, 0x1, R14 ;  /* 0x0000000103037824 */ /* 0x000fc800078e020e */
[----:B------:R-:W-:-:S07]  /*296f0*/  IMAD.MOV.U32 R13, RZ, RZ, R3 ;  /* 0x000000ffff0d7224 */ /* 0x000fce00078e0003 */
[----:B------:R-:W-:Y:S05]  /*29700*/  WARPSYNC.COLLECTIVE R15, `(.L_x_1803) ;  /* 0x000000000f087348 */ /* 0x000fea0003c00000 */
[----:B------:R0:W1:Y:S02]  /*29710*/  SHFL.UP P6, R14, R13, R12, R11 ;  /* 0x0400000c0d0e7389 */ /* 0x00006400000c000b */
[----:B01----:R-:W-:Y:S01]  /*29720*/  ENDCOLLECTIVE ;  /* 0x000000000000791b */ /* 0x003fe20003800000 */
.L_x_1803:
[----:B------:R-:W-:Y:S01]  /*29730*/  IMAD.MOV.U32 R12, RZ, RZ, 0x10 ;  /* 0x00000010ff0c7424 */ /* 0x000fe200078e00ff */
[----:B------:R-:W-:-:S05]  /*29740*/  SEL R14, R14, RZ, P4 ;  /* 0x000000ff0e0e7207 */ /* 0x000fca0002000000 */
[----:B------:R-:W-:-:S04]  /*29750*/  IMAD.IADD R3, R3, 0x1, R14 ;  /* 0x0000000103037824 */ /* 0x000fc800078e020e */
[----:B------:R-:W-:-:S07]  /*29760*/  IMAD.MOV.U32 R13, RZ, RZ, R3 ;  /* 0x000000ffff0d7224 */ /* 0x000fce00078e0003 */
[----:B------:R-:W-:Y:S05]  /*29770*/  WARPSYNC.COLLECTIVE R15, `(.L_x_1804) ;  /* 0x000000000f087348 */ /* 0x000fea0003c00000 */
[----:B------:R0:W1:Y:S02]  /*29780*/  SHFL.UP P6, R14, R13, R12, R11 ;  /* 0x0400000c0d0e7389 */ /* 0x00006400000c000b */
[----:B01----:R-:W-:Y:S01]  /*29790*/  ENDCOLLECTIVE ;  /* 0x000000000000791b */ /* 0x003fe20003800000 */
.L_x_1804:
[----:B------:R-:W-:Y:S01]  /*297a0*/  IMAD.MOV.U32 R12, RZ, RZ, 0x1f ;  /* 0x0000001fff0c7424 */ /* 0x000fe200078e00ff */
[----:B------:R-:W-:Y:S02]  /*297b0*/  MOV R11, 0x1f ;  /* 0x0000001f000b7802 */ /* 0x000fe40000000f00 */
[----:B------:R-:W-:-:S05]  /*297c0*/  SEL R14, R14, RZ, P5 ;  /* 0x000000ff0e0e7207 */ /* 0x000fca0002800000 */
[----:B------:R-:W-:-:S04]  /*297d0*/  IMAD.IADD R3, R3, 0x1, R14 ;  /* 0x0000000103037824 */ /* 0x000fc800078e020e */
[----:B------:R-:W-:-:S07]  /*297e0*/  IMAD.MOV.U32 R13, RZ, RZ, R3 ;  /* 0x000000ffff0d7224 */ /* 0x000fce00078e0003 */
[----:B------:R-:W-:Y:S05]  /*297f0*/  WARPSYNC.COLLECTIVE R15, `(.L_x_1805) ;  /* 0x000000000f087348 */ /* 0x000fea0003c00000 */
[----:B------:R0:W1:Y:S02]  /*29800*/  SHFL.IDX P6, R14, R13, R12, R11 ;  /* 0x0000000c0d0e7389 */ /* 0x00006400000c000b */
[----:B01----:R-:W-:Y:S01]  /*29810*/  ENDCOLLECTIVE ;  /* 0x000000000000791b */ /* 0x003fe20003800000 */
.L_x_1805:
[----:B------:R-:W-:Y:S05]  /*29820*/  BRA `(.L_x_1806) ;  /* 0xffffffac00247947 */ /* 0x000fea000383ffff */
.L_x_1581:
[----:B------:R-:W-:Y:S01]  /*29830*/  BSSY B0, `(.L_x_1807) ;  /* 0x0000008000007945 */ /* 0x000fe20003800000 */
[----:B-----5:R-:W-:Y:S02]  /*29840*/  IMAD.MOV.U32 R13, RZ, RZ, R2 ;  /* 0x000000ffff0d7224 */ /* 0x020fe400078e0002 */
[----:B------:R-:W-:Y:S02]  /*29850*/  IMAD.MOV.U32 R12, RZ, RZ, 0x1 ;  /* 0x00000001ff0c7424 */ /* 0x000fe400078e00ff */
[----:B------:R-:W-:Y:S02]  /*29860*/  IMAD.MOV.U32 R11, RZ, RZ, RZ ;  /* 0x000000ffff0b7224 */ /* 0x000fe400078e00ff */
[----:B------:R-:W-:-:S07]  /*29870*/  IMAD.MOV.U32 R15, RZ, RZ, -0x1 ;  /* 0xffffffffff0f7424 */ /* 0x000fce00078e00ff */
[----:B0-----:R-:W-:Y:S05]  /*29880*/  WARPSYNC.COLLECTIVE R15, `(.L_x_1808) ;  /* 0x000000000f087348 */ /* 0x001fea0003c00000 */
[----:B------:R1:W2:Y:S02]  /*29890*/  SHFL.UP P6, R14, R13, R12, R11 ;  /* 0x0400000c0d0e7389 */ /* 0x0002a400000c000b */
[----:B012---:R-:W-:Y:S01]  /*298a0*/  ENDCOLLECTIVE ;  /* 0x000000000000791b */ /* 0x007fe20003800000 */
.L_x_1808:
[----:B------:R-:W-:Y:S05]  /*298b0*/  BSYNC B0 ;  /* 0x0000000000007941 */ /* 0x000fea0003800000 */
.L_x_1807:
[----:B------:R-:W-:Y:S01]  /*298c0*/  SEL R3, R14, RZ, P1 ;  /* 0x000000ff0e037207 */ /* 0x000fe20000800000 */
[----:B------:R-:W-:Y:S02]  /*298d0*/  IMAD.MOV.U32 R12, RZ, RZ, 0x2 ;  /* 0x00000002ff0c7424 */ /* 0x000fe400078e00ff */
[----:B------:R-:W-:Y:S02]  /*298e0*/  IMAD.MOV.U32 R11, RZ, RZ, RZ ;  /* 0x000000ffff0b7224 */ /* 0x000fe400078e00ff */
[----:B------:R-:W-:Y:S02]  /*298f0*/  IMAD.IADD R3, R2, 0x1, R3 ;  /* 0x0000000102037824 */ /* 0x000fe400078e0203 */
[----:B------:R-:W-:Y:S02]  /*29900*/  IMAD.MOV.U32 R15, RZ, RZ, -0x1 ;  /* 0xffffffffff0f7424 */ /* 0x000fe400078e00ff */
[----:B------:R-:W-:-:S07]  /*29910*/  IMAD.MOV.U32 R13, RZ, RZ, R3 ;  /* 0x000000ffff0d7224 */ /* 0x000fce00078e0003 */
[----:B------:R-:W-:Y:S05]  /*29920*/  WARPSYNC.COLLECTIVE R15, `(.L_x_1809) ;  /* 0x000000000f087348 */ /* 0x000fea0003c00000 */
[----:B------:R0:W1:Y:S02]  /*29930*/  SHFL.UP P6, R14, R13, R12, R11 ;  /* 0x0400000c0d0e7389 */ /* 0x00006400000c000b */
[----:B01----:R-:W-:Y:S01]  /*29940*/  ENDCOLLECTIVE ;  /* 0x000000000000791b */ /* 0x003fe20003800000 */
.L_x_1809:
[----:B------:R-:W-:Y:S01]  /*29950*/  IMAD.MOV.U32 R12, RZ, RZ, 0x4 ;  /* 0x00000004ff0c7424 */ /* 0x000fe200078e00ff */
[----:B------:R-:W-:-:S05]  /*29960*/  SEL R14, R14, RZ, P2 ;  /* 0x000000ff0e0e7207 */ /* 0x000fca0001000000 */
[----:B------:R-:W-:-:S04]  /*29970*/  IMAD.IADD R3, R3, 0x1, R14 ;  /* 0x0000000103037824 */ /* 0x000fc800078e020e */
[----:B------:R-:W-:-:S07]  /*29980*/  IMAD.MOV.U32 R13, RZ, RZ, R3 ;  /* 0x000000ffff0d7224 */ /* 0x000fce00078e0003 */
[----:B------:R-:W-:Y:S05]  /*29990*/  WARPSYNC.COLLECTIVE R15, `(.L_x_1810) ;  /* 0x000000000f087348 */ /* 0x000fea0003c00000 */
[----:B------:R0:W1:Y:S02]  /*299a0*/  SHFL.UP P6, R14, R13, R12, R11 ;  /* 0x0400000c0d0e7389 */ /* 0x00006400000c000b */
[----:B01----:R-:W-:Y:S01]  /*299b0*/  ENDCOLLECTIVE ;  /* 0x000000000000791b */ /* 0x003fe20003800000 */
.L_x_1810:
[----:B------:R-:W-:Y:S01]  /*299c0*/  IMAD.MOV.U32 R12, RZ, RZ, 0x8 ;  /* 0x00000008ff0c7424 */ /* 0x000fe200078e00ff */
[----:B------:R-:W-:-:S05]  /*299d0*/  SEL R14, R14, RZ, P3 ;  /* 0x000000ff0e0e7207 */ /* 0x000fca0001800000 */
[----:B------:R-:W-:-:S04]  /*299e0*/  IMAD.IADD R3, R3, 0x1, R14 ;  /* 0x0000000103037824 */ /* 0x000fc800078e020e */
[----:B------:R-:W-:-:S07]  /*299f0*/  IMAD.MOV.U32 R13, RZ, RZ, R3 ;  /* 0x000000ffff0d7224 */ /* 0x000fce00078e0003 */
[----:B------:R-:W-:Y:S05]  /*29a00*/  WARPSYNC.COLLECTIVE R15, `(.L_x_1811) ;  /* 0x000000000f087348 */ /* 0x000fea0003c00000 */
[----:B------:R0:W1:Y:S02]  /*29a10*/  SHFL.UP P6, R14, R13, R12, R11 ;  /* 0x0400000c0d0e7389 */ /* 0x00006400000c000b */
[----:B01----:R-:W-:Y:S01]  /*29a20*/  ENDCOLLECTIVE ;  /* 0x000000000000791b */ /* 0x003fe20003800000 */
.L_x_1811:
[----:B------:R-:W-:Y:S01]  /*29a30*/  IMAD.MOV.U32 R12, RZ, RZ, 0x10 ;  /* 0x00000010ff0c7424 */ /* 0x000fe200078e00ff */
[----:B------:R-:W-:-:S05]  /*29a40*/  SEL R14, R14, RZ, P4 ;  /* 0x000000ff0e0e7207 */ /* 0x000fca0002000000 */
[----:B------:R-:W-:-:S04]  /*29a50*/  IMAD.IADD R3, R3, 0x1, R14 ;  /* 0x0000000103037824 */ /* 0x000fc800078e020e */
[----:B------:R-:W-:-:S07]  /*29a60*/  IMAD.MOV.U32 R13, RZ, RZ, R3 ;  /* 0x000000ffff0d7224 */ /* 0x000fce00078e0003 */
[----:B------:R-:W-:Y:S05]  /*29a70*/  WARPSYNC.COLLECTIVE R15, `(.L_x_1812) ;  /* 0x000000000f087348 */ /* 0x000fea0003c00000 */
[----:B------:R0:W1:Y:S02]  /*29a80*/  SHFL.UP P6, R14, R13, R12, R11 ;  /* 0x0400000c0d0e7389 */ /* 0x00006400000c000b */
[----:B01----:R-:W-:Y:S01]  /*29a90*/  ENDCOLLECTIVE ;  /* 0x000000000000791b */ /* 0x003fe20003800000 */
.L_x_1812:
[----:B------:R-:W-:Y:S02]  /*29aa0*/  IMAD.MOV.U32 R12, RZ, RZ, 0x1f ;  /* 0x0000001fff0c7424 */ /* 0x000fe400078e00ff */
[----:B------:R-:W-:Y:S01]  /*29ab0*/  IMAD.MOV.U32 R11, RZ, RZ, 0x1f ;  /* 0x0000001fff0b7424 */ /* 0x000fe200078e00ff */
[----:B------:R-:W-:-:S05]  /*29ac0*/  SEL R14, R14, RZ, P5 ;  /* 0x000000ff0e0e7207 */ /* 0x000fca0002800000 */
[----:B------:R-:W-:-:S05]  /*29ad0*/  IMAD.IADD R3, R3, 0x1, R14 ;  /* 0x0000000103037824 */ /* 0x000fca00078e020e */
[----:B------:R-:W-:-:S07]  /*29ae0*/  MOV R13, R3 ;  /* 0x00000003000d7202 */ /* 0x000fce0000000f00 */
[----:B------:R-:W-:Y:S05]  /*29af0*/  WARPSYNC.COLLECTIVE R15, `(.L_x_1813) ;  /* 0x000000000f087348 */ /* 0x000fea0003c00000 */
[----:B------:R0:W1:Y:S02]  /*29b00*/  SHFL.IDX P6, R14, R13, R12, R11 ;  /* 0x0000000c0d0e7389 */ /* 0x00006400000c000b */
[----:B01----:R-:W-:Y:S01]  /*29b10*/  ENDCOLLECTIVE ;  /* 0x000000000000791b */ /* 0x003fe20003800000 */
.L_x_1813:
[----:B------:R-:W-:Y:S05]  /*29b20*/  BRA `(.L_x_1814) ;  /* 0xffffffac00087947 */ /* 0x000fea000383ffff */
.L_x_1583:
[----:B------:R-:W-:Y:S01]  /*29b30*/  BSSY B0, `(.L_x_1815) ;  /* 0x0000006000007945 */ /* 0x000fe20003800000 */
[----:B------:R-:W-:Y:S01]  /*29b40*/  PLOP3.LUT P6, PT, P6, PT, PT, 0x8, 0x0 ;  /* 0x000000000000781c */ /* 0x000fe200037ce170 */
[----:B------:R-:W-:-:S12]  /*29b50*/  IMAD.MOV.U32 R15, RZ, RZ, -0x1 ;  /* 0xffffffffff0f7424 */ /* 0x000fd800078e00ff */
[----:B0-----:R-:W-:Y:S05]  /*29b60*/  WARPSYNC.COLLECTIVE R15, `(.L_x_1816) ;  /* 0x000000000f087348 */ /* 0x001fea0003c00000 */
[----:B------:R-:W-:Y:S01]  /*29b70*/  VOTE.ANY R14, PT, P6 ;  /* 0x00000000000e7806 */ /* 0x000fe200030e0100 */
[----:B0-----:R-:W-:Y:S06]  /*29b80*/  ENDCOLLECTIVE ;  /* 0x000000000000791b */ /* 0x001fec0003800000 */
.L_x_1816:
[----:B------:R-:W-:Y:S05]  /*29b90*/  BSYNC B0 ;  /* 0x0000000000007941 */ /* 0x000fea0003800000 */
.L_x_1815:
[----:B------:R-:W-:Y:S02]  /*29ba0*/  IMAD.MOV.U32 R6, RZ, RZ, R14 ;  /* 0x000000ffff067224 */ /* 0x000fe400078e000e */
[----:B------:R-:W-:Y:S02]  /*29bb0*/  IMAD.MOV.U32 R13, RZ, RZ, R2 ;  /* 0x000000ffff0d7224 */ /* 0x000fe400078e0002 */
[----:B------:R-:W0:Y:S01]  /*29bc0*/  POPC R5, R6 ;  /* 0x0000000600057309 */ /* 0x000e220000000000 */
[----:B------:R-:W-:Y:S02]  /*29bd0*/  IMAD.MOV.U32 R11, RZ, RZ, 0x1f ;  /* 0x0000001fff0b7424 */ /* 0x000fe400078e00ff */
[----:B------:R-:W-:Y:S02]  /*29be0*/  IMAD.MOV.U32 R15, RZ, RZ, -0x1 ;  /* 0xffffffffff0f7424 */ /* 0x000fe400078e00ff */
[----:B0-----:R-:W-:-:S07]  /*29bf0*/  IMAD.MOV.U32 R12, RZ, RZ, R5 ;  /* 0x000000ffff0c7224 */ /* 0x001fce00078e0005 */
[----:B------:R-:W-:Y:S05]  /*29c00*/  WARPSYNC.COLLECTIVE R15, `(.L_x_1817) ;  /* 0x000000000f087348 */ /* 0x000fea0003c00000 */
[----:B------:R0:W1:Y:S02]  /*29c10*/  SHFL.IDX P6, R14, R13, R12, R11 ;  /* 0x0000000c0d0e7389 */ /* 0x00006400000c000b */
[----:B01----:R-:W-:Y:S01]  /*29c20*/  ENDCOLLECTIVE ;  /* 0x000000000000791b */ /* 0x003fe20003800000 */
.L_x_1817:
[----:B------:R-:W-:Y:S01]  /*29c30*/  IMAD.MOV.U32 R7, RZ, RZ, R14 ;  /* 0x000000ffff077224 */ /* 0x000fe200078e000e */
[----:B------:R-:W-:Y:S06]  /*29c40*/  BRA `(.L_x_1818) ;  /* 0xffffffa800f87947 */ /* 0x000fec000383ffff */
.L_x_1585:
[----:B------:R-:W-:Y:S01]  /*29c50*/  BSSY B0, `(.L_x_1819) ;  /* 0x0000007000007945 */ /* 0x000fe20003800000 */
[----:B------:R-:W-:Y:S02]  /*29c60*/  IMAD.MOV.U32 R13, RZ, RZ, R3 ;  /* 0x000000ffff0d7224 */ /* 0x000fe400078e0003 */
[----:B------:R-:W-:Y:S02]  /*29c70*/  IMAD.MOV.U32 R11, RZ, RZ, 0x1f ;  /* 0x0000001fff0b7424 */ /* 0x000fe400078e00ff */
[----:B------:R-:W-:-:S07]  /*29c80*/  IMAD.MOV.U32 R15, RZ, RZ, -0x1 ;  /* 0xffffffffff0f7424 */ /* 0x000fce00078e00ff */
[----:B0-2---:R-:W-:Y:S05]  /*29c90*/  WARPSYNC.COLLECTIVE R15, `(.L_x_1820) ;  /* 0x000000000f087348 */ /* 0x005fea0003c00000 */
[----:B------:R1:W3:Y:S02]  /*29ca0*/  SHFL.IDX P6, R14, R13, R12, R11 ;  /* 0x0000000c0d0e7389 */ /* 0x0002e400000c000b */
[----:B0123--:R-:W-:Y:S01]  /*29cb0*/  ENDCOLLECTIVE ;  /* 0x000000000000791b */ /* 0x00ffe20003800000 */
.L_x_1820:
[----:B------:R-:W-:Y:S05]  /*29cc0*/  BSYNC B0 ;  /* 0x0000000000007941 */ /* 0x000fea0003800000 */
.L_x_1819:
[----:B------:R-:W-:Y:S01]  /*29cd0*/  IMAD.MOV.U32 R2, RZ, RZ, R14 ;  /* 0x000000ffff027224 */ /* 0x000fe200078e000e */
[----:B------:R-:W-:Y:S06]  /*29ce0*/  BRA `(.L_x_1584) ;  /* 0xffffffa800ec7947 */ /* 0x000fec000383ffff */
.L_x_1589:
[----:B0-----:R0:W1:Y:S02]  /*29cf0*/  SYNCS.PHASECHK.TRANS64.TRYWAIT P0, [R0+URZ+0x28420], R3 ;  /* 0x02842003000075a7 */ /* 0x001064000800017f */
[----:B-1----:R-:W-:Y:S05]  /*29d00*/  @!P0 NANOSLEEP.SYNCS 0x989680 ;  /* 0x009896800000895d */ /* 0x002fea0003900000 */
[----:B------:R-:W1:Y:S02]  /*29d10*/  @!P0 SYNCS.PHASECHK.TRANS64 P0, [R0+URZ+0x28420], R3 ;  /* 0x02842003000085a7 */ /* 0x000e64000800007f */
[----:B-1----:R-:W-:Y:S05]  /*29d20*/  @!P0 BRA `(.L_x_1589) ;  /* 0xfffffffc00f08947 */ /* 0x002fea000383ffff */
[----:B------:R-:W-:Y:S05]  /*29d30*/  BRA `(.L_x_1821) ;  /* 0xffffffb000a47947 */ /* 0x000fea000383ffff */
.L_x_1590:
        /* <DEDUP_REMOVED lines=11> */
.L_x_1823:
[----:B------:R-:W-:Y:S05]  /*29df0*/  BSYNC B0 ;  /* 0x0000000000007941 */ /* 0x000fea0003800000 */
.L_x_1822:
[----:B------:R-:W-:Y:S05]  /*29e00*/  BRA `(.L_x_1824) ;  /* 0xffffffb0008c7947 */ /* 0x000fea000383ffff */
.L_x_1591:
[----:B------:R-:W-:Y:S01]  /*29e10*/  BSSY B0, `(.L_x_1825) ;  /* 0x0000006000007945 */ /* 0x000fe20003800000 */
[----:B------:R-:W-:-:S07]  /*29e20*/  IMAD.MOV.U32 R15, RZ, RZ, -0x1 ;  /* 0xffffffffff0f7424 */ /* 0x000fce00078e00ff */
[----:B01----:R-:W-:Y:S05]  /*29e30*/  WARPSYNC.COLLECTIVE R15, `(.L_x_1826) ;  /* 0x000000000f0c7348 */ /* 0x003fea0003c00000 */
[----:B------:R-:W-:Y:S02]  /*29e40*/  ELECT P6, UR62, PT ;  /* 0x00000000003e782f */ /* 0x000fe400038c0000 */
[----:B------:R-:W-:Y:S01]  /*29e50*/  MOV R14, UR62 ;  /* 0x0000003e000e7c02 */ /* 0x000fe20008000f00 */
[----:B01----:R-:W-:Y:S10]  /*29e60*/  ENDCOLLECTIVE ;  /* 0x000000000000791b */ /* 0x003ff40003800000 */
.L_x_1826:
[----:B------:R-:W-:Y:S05]  /*29e70*/  BSYNC B0 ;  /* 0x0000000000007941 */ /* 0x000fea0003800000 */
.L_x_1825:
[----:B------:R-:W-:Y:S05]  /*29e80*/  BRA `(.L_x_1827) ;  /* 0xffffffb000807947 */ /* 0x000fea000383ffff */
.L_x_1593:
[----:B0-----:R0:W1:Y:S02]  /*29e90*/  SYNCS.PHASECHK.TRANS64.TRYWAIT P1, [R6+URZ], R5 ;  /* 0x00000005060075a7 */ /* 0x001064000802017f */
[----:B-1----:R-:W-:Y:S05]  /*29ea0*/  @!P1 NANOSLEEP.SYNCS 0x989680 ;  /* 0x009896800000995d */ /* 0x002fea0003900000 */
[----:B------:R-:W1:Y:S02]  /*29eb0*/  @!P1 SYNCS.PHASECHK.TRANS64 P1, [R6+URZ], R5 ;  /* 0x00000005060095a7 */ /* 0x000e64000802007f */
[----:B-1----:R-:W-:Y:S05]  /*29ec0*/  @!P1 BRA `(.L_x_1593) ;  /* 0xfffffffc00f09947 */ /* 0x002fea000383ffff */
[----:B------:R-:W-:Y:S05]  /*29ed0*/  BRA `(.L_x_1828) ;  /* 0xffffffb000bc7947 */ /* 0x000fea000383ffff */
.L_x_1594:
[----:B-1----:R1:W2:Y:S02]  /*29ee0*/  SYNCS.PHASECHK.TRANS64.TRYWAIT P1, [R7+URZ], R2 ;  /* 0x00000002070075a7 */ /* 0x0022a4000802017f */
[----:B--2---:R-:W-:Y:S05]  /*29ef0*/  @!P1 NANOSLEEP.SYNCS 0x989680 ;  /* 0x009896800000995d */ /* 0x004fea0003900000 */
[----:B------:R-:W2:Y:S02]  /*29f00*/  @!P1 SYNCS.PHASECHK.TRANS64 P1, [R7+URZ], R2 ;  /* 0x00000002070095a7 */ /* 0x000ea4000802007f */
[----:B--2---:R-:W-:Y:S05]  /*29f10*/  @!P1 BRA `(.L_x_1594) ;  /* 0xfffffffc00f09947 */ /* 0x004fea000383ffff */
[----:B------:R-:W-:Y:S05]  /*29f20*/  BRA `(.L_x_1829) ;  /* 0xffffffb000b07947 */ /* 0x000fea000383ffff */
.L_x_1596:
[----:B--2---:R2:W3:Y:S02]  /*29f30*/  SYNCS.PHASECHK.TRANS64.TRYWAIT P1, [R4+URZ+0x28460], R5 ;  /* 0x02846005040075a7 */ /* 0x0044e4000802017f */
[----:B---3--:R-:W-:Y:S05]  /*29f40*/  @!P1 NANOSLEEP.SYNCS 0x989680 ;  /* 0x009896800000995d */ /* 0x008fea0003900000 */
[----:B------:R-:W3:Y:S02]  /*29f50*/  @!P1 SYNCS.PHASECHK.TRANS64 P1, [R4+URZ+0x28460], R5 ;  /* 0x02846005040095a7 */ /* 0x000ee4000802007f */
[----:B---3--:R-:W-:Y:S05]  /*29f60*/  @!P1 BRA `(.L_x_1596) ;  /* 0xfffffffc00f09947 */ /* 0x008fea000383ffff */
[----:B------:R-:W-:Y:S05]  /*29f70*/  BRA `(.L_x_1830) ;  /* 0xffffffb000b47947 */ /* 0x000fea000383ffff */
.L_x_1598:
[----:B---3--:R3:W4:Y:S02]  /*29f80*/  SYNCS.PHASECHK.TRANS64.TRYWAIT P1, [R3+URZ+0x28460], R2 ;  /* 0x02846002030075a7 */ /* 0x008724000802017f */
[----:B----4-:R-:W-:Y:S05]  /*29f90*/  @!P1 NANOSLEEP.SYNCS 0x989680 ;  /* 0x009896800000995d */ /* 0x010fea0003900000 */
[----:B------:R-:W4:Y:S02]  /*29fa0*/  @!P1 SYNCS.PHASECHK.TRANS64 P1, [R3+URZ+0x28460], R2 ;  /* 0x02846002030095a7 */ /* 0x000f24000802007f */
[----:B----4-:R-:W-:Y:S05]  /*29fb0*/  @!P1 BRA `(.L_x_1598) ;  /* 0xfffffffc00f09947 */ /* 0x010fea000383ffff */
[----:B------:R-:W-:Y:S05]  /*29fc0*/  BRA `(.L_x_1831) ;  /* 0xffffffb000b47947 */ /* 0x000fea000383ffff */
.L_x_1600:
[----:B----4-:R4:W0:Y:S02]  /*29fd0*/  SYNCS.PHASECHK.TRANS64.TRYWAIT P0, [R4+URZ+0x28480], R5 ;  /* 0x02848005040075a7 */ /* 0x010824000800017f */
[----:B0-----:R-:W-:Y:S05]  /*29fe0*/  @!P0 NANOSLEEP.SYNCS 0x989680 ;  /* 0x009896800000895d */ /* 0x001fea0003900000 */
[----:B------:R-:W0:Y:S02]  /*29ff0*/  @!P0 SYNCS.PHASECHK.TRANS64 P0, [R4+URZ+0x28480], R5 ;  /* 0x02848005040085a7 */ /* 0x000e24000800007f */
[----:B0-----:R-:W-:Y:S05]  /*2a000*/  @!P0 BRA `(.L_x_1600) ;  /* 0xfffffffc00f08947 */ /* 0x001fea000383ffff */
[----:B------:R-:W-:Y:S05]  /*2a010*/  BRA `(.L_x_1601) ;  /* 0xffffffb000b07947 */ /* 0x000fea000383ffff */
.L_x_1832:
        /* <DEDUP_REMOVED lines=14> */
.L_x_12355:


//--------------------- .text._ZN7cutlass13device_kernelIN5flash11enable_sm90INS1_16FlashAttnFwdSm90INS1_25CollectiveMainloopFwdSm90ILi2EN4cute5tupleIJNS5_1CILi1EEES8_S8_EEENS6_IJNS7_ILi128EEESA_NS7_ILi256EEEEEELi256ENS_12float_e4m3_tEfNS_4arch4Sm90ELb1ELb0ELb0ELb0ELb0ELb0ELb0ELb1ELb1ELb0ELb0ELb0EEENS1_21CollectiveEpilogueFwdINS6_IJSA_SB_SA_EEES9_NS_10bfloat16_tESF_Li256ELb0ELb0ELb0ELb1EEENS1_30DynamicPersistentTileSchedulerILi256ELi128ELb0ELb0ELb1EEEEEEEEEvNT_6ParamsE --------------------------
	.section	.text._ZN7cutlass13device_kernelIN5flash11enable_sm90INS1_16FlashAttnFwdSm90INS1_25CollectiveMainloopFwdSm90ILi2EN4cute5tupleIJNS5_1CILi1EEES8_S8_EEENS6_IJNS7_ILi128EEESA_NS7_ILi256EEEEEELi256ENS_12float_e4m3_tEfNS_4arch4Sm90ELb1ELb0ELb0ELb0ELb0ELb0ELb0ELb1ELb1ELb0ELb0ELb0EEENS1_21CollectiveEpilogueFwdINS6_IJSA_SB_SA_EEES9_NS_10bfloat16_tESF_Li256ELb0ELb0ELb0ELb1EEENS1_30DynamicPersistentTileSchedulerILi256ELi128ELb0ELb0ELb1EEEEEEEEEvNT_6ParamsE,"ax",@progbits
	.align	128
.text._ZN7cutlass13device_kernelIN5flash11enable_sm90INS1_16FlashAttnFwdSm90INS1_25CollectiveMainloopFwdSm90ILi2EN4cute5tupleIJNS5_1CILi1EEES8_S8_EEENS6_IJNS7_ILi128EEESA_NS7_ILi256EEEEEELi256ENS_12float_e4m3_tEfNS_4arch4Sm90ELb1ELb0ELb0ELb0ELb0ELb0ELb0ELb1ELb1ELb0ELb0ELb0EEENS1_21CollectiveEpilogueFwdINS6_IJSA_SB_SA_EEES9_NS_10bfloat16_tESF_Li256ELb0ELb0ELb0ELb1EEENS1_30DynamicPersistentTileSchedulerILi256ELi128ELb0ELb0ELb1EEEEEEEEEvNT_6ParamsE:
        .type           _ZN7cutlass13device_kernelIN5flash11enable_sm90INS1_16FlashAttnFwdSm90INS1_25CollectiveMainloopFwdSm90ILi2EN4cute5tupleIJNS5_1CILi1EEES8_S8_EEENS6_IJNS7_ILi128EEESA_NS7_ILi256EEEEEELi256ENS_12float_e4m3_tEfNS_4arch4Sm90ELb1ELb0ELb0ELb0ELb0ELb0ELb0ELb1ELb1ELb0ELb0ELb0EEENS1_21CollectiveEpilogueFwdINS6_IJSA_SB_SA_EEES9_NS_10bfloat16_tESF_Li256ELb0ELb0ELb0ELb1EEENS1_30DynamicPersistentTileSchedulerILi256ELi128ELb0ELb0ELb1EEEEEEEEEvNT_6ParamsE,@function
        .size           _ZN7cutlass13device_kernelIN5flash11enable_sm90INS1_16FlashAttnFwdSm90INS1_25CollectiveMainloopFwdSm90ILi2EN4cute5tupleIJNS5_1CILi1EEES8_S8_EEENS6_IJNS7_ILi128EEESA_NS7_ILi256EEEEEELi256ENS_12float_e4m3_tEfNS_4arch4Sm90ELb1ELb0ELb0ELb0ELb0ELb0ELb0ELb1ELb1ELb0ELb0ELb0EEENS1_21CollectiveEpilogueFwdINS6_IJSA_SB_SA_EEES9_NS_10bfloat16_tESF_Li256ELb0ELb0ELb0ELb1EEENS1_30DynamicPersistentTileSchedulerILi256ELi128ELb0ELb0ELb1EEEEEEEEEvNT_6ParamsE,(.L_x_12356 - _ZN7cutlass13device_kernelIN5flash11enable_sm90INS1_16FlashAttnFwdSm90INS1_25CollectiveMainloopFwdSm90ILi2EN4cute5tupleIJNS5_1CILi1EEES8_S8_EEENS6_IJNS7_ILi128EEESA_NS7_ILi256EEEEEELi256ENS_12float_e4m3_tEfNS_4arch4Sm90ELb1ELb0ELb0ELb0ELb0ELb0ELb0ELb1ELb1ELb0ELb0ELb0EEENS1_21CollectiveEpilogueFwdINS6_IJSA_SB_SA_EEES9_NS_10bfloat16_tESF_Li256ELb0ELb0ELb0ELb1EEENS1_30DynamicPersistentTileSchedulerILi256ELi128ELb0ELb0ELb1EEEEEEEEEvNT_6ParamsE)
        .other          _ZN7cutlass13device_kernelIN5flash11enable_sm90INS1_16FlashAttnFwdSm90INS1_25CollectiveMainloopFwdSm90ILi2EN4cute5tupleIJNS5_1CILi1EEES8_S8_EEENS6_IJNS7_ILi128EEESA_NS7_ILi256EEEEEELi256ENS_12float_e4m3_tEfNS_4arch4Sm90ELb1ELb0ELb0ELb0ELb0ELb0ELb0ELb1ELb1ELb0ELb0ELb0EEENS1_21CollectiveEpilogueFwdINS6_IJSA_SB_SA_EEES9_NS_10bfloat16_tESF_Li256ELb0ELb0ELb0ELb1EEENS1_30DynamicPersistentTileSchedulerILi256ELi128ELb0ELb0ELb1EEEEEEEEEvNT_6ParamsE,@"STO_CUDA_ENTRY STV_DEFAULT"
_ZN7cutlass13device_kernelIN5flash11enable_sm90INS1_16FlashAttnFwdSm90INS1_25CollectiveMainloopFwdSm90ILi2EN4cute5tupleIJNS5_1CILi1EEES8_S8_EEENS6_IJNS7_ILi128EEESA_NS7_ILi256EEEEEELi256ENS_12float_e4m3_tEfNS_4arch4Sm90ELb1ELb0ELb0ELb0ELb0ELb0ELb0ELb1ELb1ELb0ELb0ELb0EEENS1_21CollectiveEpilogueFwdINS6_IJSA_SB_SA_EEES9_NS_10bfloat16_tESF_Li256ELb0ELb0ELb0ELb1EEENS1_30DynamicPersistentTileSchedulerILi256ELi128ELb0ELb0ELb1EEEEEEEEEvNT_6ParamsE:
        /* <DEDUP_REMOVED lines=24> */
.L_x_1834:
[----:B------:R-:W-:Y:S05]  /*0180*/  BSYNC B0 ;  /* 0x0000000000007941 */ /* 0x000fea0003800000 */
.L_x_1833:
        /* <DEDUP_REMOVED lines=37> */
.L_x_1835:
        /* <DEDUP_REMOVED lines=22> */
.L_x_1836:
        /* <DEDUP_REMOVED lines=18> */
.L_x_1837:
        /* <DEDUP_REMOVED lines=22> */
.L_x_1838:
        /* <DEDUP_REMOVED lines=22> */
.L_x_1839:
[----:B-1----:R-:W-:Y:S01]  /*0920*/  UMOV UR4, 0x1 ;  /* 0x0000000100047882 */ /* 0x002fe20000000000 */
[----:B------:R-:W-:Y:S01]  /*0930*/  PLOP3.LUT P0, PT, PT, PT, UP0, 0x80, 0x0 ;  /* 0x000000000000781c */ /* 0x000fe20003f0f008 */
[----:B------:R-:W-:Y:S01]  /*0940*/  USEL UR4, UR4, 0x2, !UP0 ;  /* 0x0000000204047887 */ /* 0x000fe2000c000000 */
[----:B------:R-:W-:Y:S01]  /*0950*/  NOP ;  /* 0x0000000000007918 */ /* 0x000fe20000000000 */
[----:B------:R-:W-:-:S04]  /*0960*/  ULDC.64 UR56, c[0x0][0x208] ;  /* 0x0000820000387ab9 */ /* 0x000fc80000000a00 */
[----:B------:R-:W-:-:S05]  /*0970*/  IMAD.U32 R2, RZ, RZ, UR4 ;  /* 0x00000004ff027e24 */ /* 0x000fca000f8e00ff */
[----:B------:R1:W-:Y:S01]  /*0980*/  STL [R1+0x3c], R2 ;  /* 0x00003c0201007387 */ /* 0x0003e20000100800 */
[----:B--23--:R-:W-:Y:S06]  /*0990*/  BAR.SYNC.DEFER_BLOCKING 0x0 ;  /* 0x0000000000007b1d */ /* 0x00cfec0000010000 */
[----:B------:R-:W-:Y:S05]  /*09a0*/  @!P0 BRA `(.L_x_1840) ;  /* 0x000000c4004c8947 */ /* 0x000fea0003800000 */
.L_x_1841:
[----:B------:R-:W-:-:S08]  /*09b0*/  NOP ;  /* 0x0000000000007918 */ /* 0x000fd00000000000 */
[----:B------:R-:W2:Y:S02]  /*09c0*/  USETMAXREG.TRY_ALLOC.CTAPOOL UP0, 0xf0 ;  /* 0x000000f0000079c8 */ /* 0x000ea40008000600 */
[----:B--2---:R-:W-:-:S13]  /*09d0*/  PLOP3.LUT P0, PT, PT, PT, UP0, 0x80, 0x0 ;  /* 0x000000000000781c */ /* 0x004fda0003f0f008 */
[----:B------:R-:W-:Y:S05]  /*09e0*/  @!P0 BRA `(.L_x_1841) ;  /* 0xfffffffc00f08947 */ /* 0x000fea000383ffff */
[----:B-1----:R-:W1:Y:S01]  /*09f0*/  S2R R2, SR_TID.X ;  /* 0x0000000000027919 */ /* 0x002e620000002100 */
        /* <DEDUP_REMOVED lines=9> */
[----:B------:R-:W2:Y:S01]  /*0a90*/  LDL R3, [R1+0x3c] ;  /* 0x00003c0001037983 */ /* 0x000ea20000100800 */
[----:B------:R-:W-:Y:S01]  /*0aa0*/  VIADD R10, R2, 0xffffff80 ;  /* 0xffffff80020a7836 */ /* 0x000fe20000000000 */
[----:B------:R-:W1:Y:S01]  /*0ab0*/  S2UR UR53, SR_CgaCtaId ;  /* 0x00000000003579c3 */ /* 0x000e620000008800 */
[----:B------:R-:W-:Y:S01]  /*0ac0*/  UMOV UR38, 0x400 ;  /* 0x0000040000267882 */ /* 0x000fe20000000000 */
[----:B------:R-:W-:Y:S01]  /*0ad0*/  UMOV UR61, URZ ;  /* 0x0000003f003d7c82 */ /* 0x000fe20008000000 */
[----:B------:R-:W-:Y:S01]  /*0ae0*/  UMOV UR36, URZ ;  /* 0x0000003f00247c82 */ /* 0x000fe20008000000 */
[----:B------:R-:W-:Y:S01]  /*0af0*/  SHF.R.S32.HI R0, RZ, 0x1f, R10 ;  /* 0x0000001fff007819 */ /* 0x000fe2000001140a */
[----:B------:R-:W-:-:S03]  /*0b00*/  UMOV UR37, URZ ;  /* 0x0000003f00257c82 */ /* 0x000fc60008000000 */
[CC--:B------:R-:W-:Y:S01]  /*0b10*/  LEA.HI R2, R0.reuse, R10.reuse, RZ, 0x7 ;  /* 0x0000000a00027211 */ /* 0x0c0fe200078f38ff */
[----:B------:R-:W3:Y:S01]  /*0b20*/  S2UR UR6, SR_SWINHI ;  /* 0x00000000000679c3 */ /* 0x000ee20000002f00 */
[----:B------:R-:W-:Y:S02]  /*0b30*/  LEA.HI R236, R0, R10, RZ, 0x5 ;  /* 0x0000000a00ec7211 */ /* 0x000fe400078f28ff */
[----:B------:R-:W-:Y:S02]  /*0b40*/  LOP3.LUT R234, R2, 0xffffff80, RZ, 0xc0, !PT ;  /* 0xffffff8002ea7812 */ /* 0x000fe400078ec0ff */
[----:B------:R-:W-:Y:S02]  /*0b50*/  SHF.R.S32.HI R236, RZ, 0x5, R236 ;  /* 0x00000005ffec7819 */ /* 0x000fe400000114ec */
[----:B------:R-:W-:Y:S01]  /*0b60*/  SHF.R.S32.HI R235, RZ, 0x7, R2 ;  /* 0x00000007ffeb7819 */ /* 0x000fe20000011402 */
[----:B------:R-:W-:-:S03]  /*0b70*/  IMAD.IADD R234, R10, 0x1, -R234 ;  /* 0x000000010aea7824 */ /* 0x000fc600078e0aea */
[----:B------:R-:W-:Y:S02]  /*0b80*/  LEA.HI R2, R2, R235, RZ, 0x1 ;  /* 0x000000eb02027211 */ /* 0x000fe400078f08ff */
[----:B------:R-:W-:Y:S01]  /*0b90*/  SHF.R.S32.HI R7, RZ, 0x1f, R234 ;  /* 0x0000001fff077819 */ /* 0x000fe200000114ea */
[----:B-1----:R-:W-:Y:S01]  /*0ba0*/  ULEA UR38, UR53, UR38, 0x18 ;  /* 0x0000002635267291 */ /* 0x002fe2000f8ec03f */
[----:B------:R-:W-:-:S05]  /*0bb0*/  LOP3.LUT R2, R2, 0x3fffffe, RZ, 0xc0, !PT ;  /* 0x03fffffe02027812 */ /* 0x000fca00078ec0ff */
[----:B------:R-:W-:Y:S01]  /*0bc0*/  IMAD.IADD R23, R235, 0x1, -R2 ;  /* 0x00000001eb177824 */ /* 0x000fe200078e0a02 */
[----:B------:R-:W-:Y:S01]  /*0bd0*/  UMOV UR4, UR38 ;  /* 0x0000002600047c82 */ /* 0x000fe20008000000 */
[----:B---3--:R-:W-:Y:S01]  /*0be0*/  UMOV UR5, UR6 ;  /* 0x0000000600057c82 */ /* 0x008fe20008000000 */
[----:B------:R-:W-:Y:S01]  /*0bf0*/  IMAD.U32 R16, RZ, RZ, UR4 ;  /* 0x00000004ff107e24 */ /* 0x000fe2000f8e00ff */
[----:B------:R-:W-:Y:S01]  /*0c00*/  UMOV UR4, UR7 ;  /* 0x0000000700047c82 */ /* 0x000fe20008000000 */
[----:B------:R-:W-:Y:S01]  /*0c10*/  IMAD.U32 R17, RZ, RZ, UR5 ;  /* 0x00000005ff117e24 */ /* 0x000fe2000f8e00ff */
[----:B--2---:R-:W-:Y:S02]  /*0c20*/  R2UR UR8, R3 ;  /* 0x00000000030872ca */ /* 0x004fe400000e0000 */
[CC--:B------:R-:W-:Y:S02]  /*0c30*/  LEA.HI R3, R0.reuse, R10.reuse, RZ, 0x4 ;  /* 0x0000000a00037211 */ /* 0x0c0fe400078f20ff */
[----:B------:R-:W-:-:S02]  /*0c40*/  LEA.HI R0, R0, R10, RZ, 0x3 ;  /* 0x0000000a00007211 */ /* 0x000fc400078f18ff */
[----:B------:R-:W-:Y:S02]  /*0c50*/  SHF.R.S32.HI R4, RZ, 0x4, R3 ;  /* 0x00000004ff047819 */ /* 0x000fe40000011403 */
[----:B------:R-:W-:Y:S02]  /*0c60*/  LOP3.LUT R2, R0, 0x1ffffff8, RZ, 0xc0, !PT ;  /* 0x1ffffff800027812 */ /* 0x000fe400078ec0ff */
[C---:B------:R-:W-:Y:S02]  /*0c70*/  LEA.HI R5, R3.reuse, R4, RZ, 0x1 ;  /* 0x0000000403057211 */ /* 0x040fe400078f08ff */
[----:B------:R-:W-:Y:S01]  /*0c80*/  LOP3.LUT R3, R3, 0x3fffff0, RZ, 0xc0, !PT ;  /* 0x03fffff003037812 */ /* 0x000fe200078ec0ff */
[----:B------:R-:W-:Y:S01]  /*0c90*/  ULOP3.LUT UR5, UR8, 0x1, URZ, 0xfc, !UPT ;  /* 0x0000000108057892 */ /* 0x000fe2000f8efc3f */
[----:B------:R-:W-:Y:S01]  /*0ca0*/  LOP3.LUT R5, R5, 0x1ffffffe, RZ, 0xc0, !PT ;  /* 0x1ffffffe05057812 */ /* 0x000fe200078ec0ff */
[C---:B------:R-:W-:Y:S01]  /*0cb0*/  IMAD.IADD R2, R10.reuse, 0x1, -R2 ;  /* 0x000000010a027824 */ /* 0x040fe200078e0a02 */
[----:B------:R-:W-:Y:S01]  /*0cc0*/  SHF.R.S32.HI R232, RZ, 0x3, R0 ;  /* 0x00000003ffe87819 */ /* 0x000fe20000011400 */
[----:B------:R-:W-:-:S02]  /*0cd0*/  IMAD.IADD R3, R10, 0x1, -R3 ;  /* 0x000000010a037824 */ /* 0x000fc400078e0a03 */
[----:B------:R-:W-:Y:S01]  /*0ce0*/  IMAD.IADD R5, R4, 0x1, -R5 ;  /* 0x0000000104057824 */ /* 0x000fe200078e0a05 */
[CC--:B------:R-:W-:Y:S01]  /*0cf0*/  LEA.HI R4, R7.reuse, R234.reuse, RZ, 0x2 ;  /* 0x000000ea07047211 */ /* 0x0c0fe200078f10ff */
[----:B------:R-:W-:Y:S01]  /*0d00*/  IMAD R8, R236, 0x10, R3 ;  /* 0x00000010ec087824 */ /* 0x000fe200078e0203 */
[----:B------:R-:W-:Y:S01]  /*0d10*/  LEA.HI R7, R7, R234, RZ, 0x5 ;  /* 0x000000ea07077211 */ /* 0x000fe200078f28ff */
[----:B------:R-:W-:Y:S01]  /*0d20*/  IMAD.U32 R237, RZ, RZ, UR5 ;  /* 0x00000005ffed7e24 */ /* 0x000fe2000f8e00ff */
[--C-:B------:R-:W-:Y:S01]  /*0d30*/  SHF.R.S32.HI R6, RZ, 0x2, R4.reuse ;  /* 0x00000002ff067819 */ /* 0x100fe20000011404 */
[----:B------:R-:W-:Y:S01]  /*0d40*/  IMAD R3, R8, 0x8, R5 ;  /* 0x0000000808037824 */ /* 0x000fe200078e0205 */
[----:B------:R-:W-:Y:S01]  /*0d50*/  SHF.R.S32.HI R9, RZ, 0x1f, R4 ;  /* 0x0000001fff097819 */ /* 0x000fe20000011404 */
[----:B------:R-:W-:Y:S01]  /*0d60*/  IMAD.SHL.U32 R18, R2, 0x8, RZ ;  /* 0x0000000802127824 */ /* 0x000fe200078e00ff */
[----:B------:R-:W-:Y:S01]  /*0d70*/  SHF.R.S32.HI R7, RZ, 0x5, R7 ;  /* 0x00000005ff077819 */ /* 0x000fe20000011407 */
[----:B------:R-:W-:Y:S01]  /*0d80*/  IMAD.SHL.U32 R3, R3, 0x8, RZ ;  /* 0x0000000803037824 */ /* 0x000fe200078e00ff */
[----:B------:R-:W-:-:S03]  /*0d90*/  LEA.HI R9, R9, R6, RZ, 0x3 ;  /* 0x0000000609097211 */ /* 0x000fc600078f18ff */
[----:B------:R-:W-:Y:S01]  /*0da0*/  IMAD.WIDE R16, R3, 0x2, R16 ;  /* 0x0000000203107825 */ /* 0x000fe200078e0210 */
[----:B------:R-:W-:Y:S02]  /*0db0*/  LOP3.LUT R9, R9, 0xfffffff8, RZ, 0xc0, !PT ;  /* 0xfffffff809097812 */ /* 0x000fe400078ec0ff */
[----:B------:R-:W-:-:S03]  /*0dc0*/  LOP3.LUT R3, R4, 0x7ffffffc, RZ, 0xc0, !PT ;  /* 0x7ffffffc04037812 */ /* 0x000fc600078ec0ff */
[----:B------:R-:W-:Y:S02]  /*0dd0*/  IMAD.IADD R6, R6, 0x1, -R9 ;  /* 0x0000000106067824 */ /* 0x000fe400078e0a09 */
[----:B------:R-:W-:Y:S02]  /*0de0*/  IMAD.IADD R22, R234, 0x1, -R3 ;  /* 0x00000001ea167824 */ /* 0x000fe400078e0a03 */
[----:B------:R-:W-:-:S04]  /*0df0*/  IMAD R6, R7, 0x10, R6 ;  /* 0x0000001007067824 */ /* 0x000fc800078e0206 */
[----:B------:R-:W-:-:S07]  /*0e00*/  IMAD R23, R23, 0x40, R6 ;  /* 0x0000004017177824 */ /* 0x000fce00078e0206 */
.L_x_1891:
        /* <DEDUP_REMOVED lines=20> */
.L_x_1842:
[----:B------:R-:W-:Y:S01]  /*0f50*/  ULDC UR6, c[0x0][0xdc4] ;  /* 0x0003710000067ab9 */ /* 0x000fe20000000800 */
[----:B------:R-:W-:Y:S01]  /*0f60*/  UMOV UR54, UR7 ;  /* 0x0000000700367c82 */ /* 0x000fe20008000000 */
[----:B------:R-:W-:-:S11]  /*0f70*/  UISETP.NE.AND UP0, UPT, UR6, 0x1, UPT ;  /* 0x000000010600788c */ /* 0x000fd6000bf05270 */
[----:B------:R-:W-:Y:S02]  /*0f80*/  @UP0 ULDC.64 UR10, c[0x0][0xdc8] ;  /* 0x00037200000a0ab9 */ /* 0x000fe40000000a00 */
[----:B------:R-:W-:-:S04]  /*0f90*/  UIMAD.WIDE.U32 UR4, UR7, UR10, URZ ;  /* 0x0000000a070472a5 */ /* 0x000fc8000f8e003f */
[----:B------:R-:W-:-:S04]  /*0fa0*/  @UP0 USHF.R.U32.HI UR54, URZ, UR11, UR5 ;  /* 0x0000000b3f360299 */ /* 0x000fc80008011605 */
[----:B------:R-:W-:-:S12]  /*0fb0*/  UIMAD UR4, UR54, UR6, URZ ;  /* 0x00000006360472a4 */ /* 0x000fd8000f8e023f */
.L_x_1843:
[----:B------:R-:W-:Y:S01]  /*0fc0*/  ULDC UR43, c[0x0][0xdb8] ;  /* 0x00036e00002b7ab9 */ /* 0x000fe20000000800 */
[----:B------:R-:W-:Y:S01]  /*0fd0*/  UIADD3 UR6, UR7, -UR4, URZ ;  /* 0x8000000407067290 */ /* 0x000fe2000fffe03f */
[----:B------:R-:W-:Y:S01]  /*0fe0*/  IMAD.MOV.U32 R7, RZ, RZ, 0x3f800000 ;  /* 0x3f800000ff077424 */ /* 0x000fe200078e00ff */
[----:B------:R-:W-:Y:S01]  /*0ff0*/  UISETP.NE.AND UP1, UPT, UR43, 0x1, UPT ;  /* 0x000000012b00788c */ /* 0x000fe2000bf25270 */
[----:B------:R-:W-:Y:S01]  /*1000*/  IMAD.MOV.U32 R0, RZ, RZ, 0x3f800000 ;  /* 0x3f800000ff007424 */ /* 0x000fe200078e00ff */
[----:B------:R-:W-:Y:S01]  /*1010*/  ULDC UR12, c[0x0][0xdc4] ;  /* 0x00037100000c7ab9 */ /* 0x000fe20000000800 */
[----:B------:R-:W-:Y:S01]  /*1020*/  ULDC.64 UR4, c[0x0][0x990] ;  /* 0x0002640000047ab9 */ /* 0x000fe20000000a00 */
[----:B------:R-:W-:Y:S02]  /*1030*/  UIMAD UR12, UR8, UR12, UR6 ;  /* 0x0000000c080c72a4 */ /* 0x000fe4000f8e0206 */
[----:B------:R-:W-:Y:S01]  /*1040*/  UISETP.NE.U32.AND UP0, UPT, UR4, URZ, UPT ;  /* 0x0000003f0400728c */ /* 0x000fe2000bf05070 */
[----:B------:R-:W-:Y:S01]  /*1050*/  ULDC.64 UR6, c[0x0][0x998] ;  /* 0x0002660000067ab9 */ /* 0x000fe20000000a00 */
[----:B------:R-:W-:-:S02]  /*1060*/  ULDC UR11, c[0x0][0x428] ;  /* 0x00010a00000b7ab9 */ /* 0x000fc40000000800 */
[----:B------:R-:W-:Y:S01]  /*1070*/  UISETP.NE.AND.EX UP0, UPT, UR5, URZ, UPT, UP0 ;  /* 0x0000003f0500728c */ /* 0x000fe2000bf05300 */
[----:B------:R-:W-:Y:S01]  /*1080*/  @UP1 ULDC UR8, c[0x0][0xdbc] ;  /* 0x00036f0000081ab9 */ /* 0x000fe20000000800 */
[----:B------:R-:W-:Y:S01]  /*1090*/  @UP1 ULDC UR10, c[0x0][0xdc0] ;  /* 0x00037000000a1ab9 */ /* 0x000fe20000000800 */
[----:B------:R-:W-:Y:S02]  /*10a0*/  UIMAD.WIDE.U32 UR8, UR12, UR8, URZ ;  /* 0x000000080c0872a5 */ /* 0x000fe4000f8e003f */
[----:B------:R-:W-:Y:S01]  /*10b0*/  UMOV UR44, UR12 ;  /* 0x0000000c002c7c82 */ /* 0x000fe20008000000 */
[----:B------:R-:W-:Y:S01]  /*10c0*/  UISETP.NE.AND UP2, UPT, UR11, 0x1, UPT ;  /* 0x000000010b00788c */ /* 0x000fe2000bf45270 */
[----:B------:R-:W-:Y:S01]  /*10d0*/  PLOP3.LUT P0, PT, PT, PT, UP0, 0x80, 0x0 ;  /* 0x000000000000781c */ /* 0x000fe20003f0f008 */
[----:B------:R-:W-:Y:S02]  /*10e0*/  @UP1 USHF.R.U32.HI UR44, URZ, UR10, UR9 ;  /* 0x0000000a3f2c1299 */ /* 0x000fe40008011609 */
[----:B------:R-:W-:-:S02]  /*10f0*/  UISETP.NE.U32.AND UP1, UPT, UR6, URZ, UPT ;  /* 0x0000003f0600728c */ /* 0x000fc4000bf25070 */
[----:B------:R-:W-:Y:S02]  /*1100*/  @UP0 USHF.R.S32.HI UR8, URZ, 0x1f, UR44 ;  /* 0x0000001f3f080899 */ /* 0x000fe4000801142c */
[----:B------:R-:W-:Y:S01]  /*1110*/  UISETP.NE.AND.EX UP1, UPT, UR7, URZ, UPT, UP1 ;  /* 0x0000003f0700728c */ /* 0x000fe2000bf25310 */
[----:B------:R-:W-:Y:S01]  /*1120*/  @UP0 ULDC.64 UR14, c[0x0][0x9a8] ;  /* 0x00026a00000e0ab9 */ /* 0x000fe20000000a00 */
[----:B------:R-:W-:Y:S02]  /*1130*/  UIADD3 UR11, -UR44, URZ, URZ ;  /* 0x0000003f2c0b7290 */ /* 0x000fe4000fffe13f */
[----:B------:R-:W-:Y:S02]  /*1140*/  @UP0 UIMAD UR10, UR8, UR14, URZ ;  /* 0x0000000e080a02a4 */ /* 0x000fe4000f8e023f */
[----:B------:R-:W-:Y:S01]  /*1150*/  PLOP3.LUT P1, PT, PT, PT, UP1, 0x80, 0x0 ;  /* 0x000000000000781c */ /* 0x000fe20003f2f018 */
[----:B------:R-:W-:Y:S02]  /*1160*/  @UP0 UIMAD.WIDE.U32 UR8, UR44, UR14, URZ ;  /* 0x0000000e2c0802a5 */ /* 0x000fe4000f8e003f */
        /* <DEDUP_REMOVED lines=33> */
[----:B------:R-:W-:Y:S01]  /*1380*/  ULDC UR40, c[0x0][0x404] ;  /* 0x0001010000287ab9 */ /* 0x000fe20000000800 */
[----:B------:R-:W-:Y:S01]  /*1390*/  IMAD.U32 R3, RZ, RZ, UR5 ;  /* 0x00000005ff037e24 */ /* 0x000fe2000f8e00ff */
[----:B------:R-:W-:Y:S01]  /*13a0*/  ULDC UR5, c[0x0][0xdac] ;  /* 0x00036b0000057ab9 */ /* 0x000fe20000000800 */
[----:B------:R-:W-:Y:S01]  /*13b0*/  IMAD.U32 R5, RZ, RZ, UR7 ;  /* 0x00000007ff057e24 */ /* 0x000fe2000f8e00ff */
[----:B------:R-:W-:-:S02]  /*13c0*/  ULDC.64 UR6, c[0x0][0x3f8] ;  /* 0x0000fe0000067ab9 */ /* 0x000fc40000000a00 */
[----:B------:R1:W2:Y:S04]  /*13d0*/  @P0 LDG.E R7, desc[UR56][R2.64] ;  /* 0x0000003802070981 */ /* 0x0002a8000c1e1900 */
[----:B------:R3:W2:Y:S01]  /*13e0*/  @P1 LDG.E R0, desc[UR56][R4.64] ;  /* 0x0000003804001981 */ /* 0x0006a2000c1e1900 */
[----:B------:R-:W-:Y:S01]  /*13f0*/  UISETP.NE.U32.AND UP0, UPT, UR6, URZ, UPT ;  /* 0x0000003f0600728c */ /* 0x000fe2000bf05070 */
[----:B------:R-:W-:Y:S01]  /*1400*/  PLOP3.LUT P0, PT, PT, PT, PT, 0x80, 0x0 ;  /* 0x000000000000781c */ /* 0x000fe20003f0f070 */
[----:B------:R-:W-:Y:S01]  /*1410*/  UMOV UR60, UR43 ;  /* 0x0000002b003c7c82 */ /* 0x000fe20008000000 */
[----:B------:R-:W-:Y:S01]  /*1420*/  ULDC UR6, c[0x0][0x2e0] ;  /* 0x0000b80000067ab9 */ /* 0x000fe20000000800 */
[----:B------:R-:W-:Y:S01]  /*1430*/  UISETP.NE.AND.EX UP0, UPT, UR7, URZ, UPT, UP0 ;  /* 0x0000003f0700728c */ /* 0x000fe2000bf05300 */
[----:B-1----:R-:W-:-:S02]  /*1440*/  CS2R R2, SRZ ;  /* 0x0000000000027805 */ /* 0x002fc4000001ff00 */
[----:B------:R-:W-:Y:S01]  /*1450*/  CS2R R8, SRZ ;  /* 0x0000000000087805 */ /* 0x000fe2000001ff00 */
[----:B------:R-:W-:Y:S01]  /*1460*/  ULDC UR7, c[0x0][0x288] ;  /* 0x0000a20000077ab9 */ /* 0x000fe20000000800 */
[----:B------:R-:W-:Y:S01]  /*1470*/  USEL UR40, UR40, 0x1, UP0 ;  /* 0x0000000128287887 */ /* 0x000fe20008000000 */
[----:B---3--:R-:W-:Y:S02]  /*1480*/  CS2R R4, SRZ ;  /* 0x0000000000047805 */ /* 0x008fe4000001ff00 */
        /* <DEDUP_REMOVED lines=60> */
[----:B------:R-:W-:Y:S02]  /*1850*/  IMAD.MOV.U32 R171, RZ, RZ, RZ ;  /* 0x000000ffffab7224 */ /* 0x000fe400078e00ff */
[----:B--2---:R-:W-:Y:S01]  /*1860*/  FMUL.FTZ R0, R7, R0 ;  /* 0x0000000007007220 */ /* 0x004fe20000410000 */
[----:B------:R-:W-:-:S03]  /*1870*/  CS2R R6, SRZ ;  /* 0x0000000000067805 */ /* 0x000fc6000001ff00 */
[----:B------:R-:W-:Y:S01]  /*1880*/  FMUL.FTZ R0, R0, UR4 ;  /* 0x0000000400007c20 */ /* 0x000fe20008410000 */
[----:B------:R-:W-:-:S04]  /*1890*/  ULOP3.LUT UR4, URZ, UR54, URZ, 0x33, !UPT ;  /* 0x000000363f047292 */ /* 0x000fc8000f8e333f */
[----:B------:R-:W-:Y:S01]  /*18a0*/  UIADD3 UR4, UR4, UR5, URZ ;  /* 0x0000000504047290 */ /* 0x000fe2000fffe03f */
[----:B------:R-:W-:Y:S01]  /*18b0*/  R2UR UR39, R0 ;  /* 0x00000000002772ca */ /* 0x000fe200000e0000 */
[----:B------:R-:W-:Y:S01]  /*18c0*/  UIADD3 UR5, -UR7, 0xff, URZ ;  /* 0x000000ff07057890 */ /* 0x000fe2000fffe13f */
[----:B------:R-:W-:Y:S01]  /*18d0*/  IMAD.MOV.U32 R0, RZ, RZ, RZ ;  /* 0x000000ffff007224 */ /* 0x000fe200078e00ff */
[----:B------:R-:W-:Y:S02]  /*18e0*/  USHF.L.U32 UR42, UR4, 0x7, URZ ;  /* 0x00000007042a7899 */ /* 0x000fe4000800063f */
[----:B------:R-:W-:Y:S02]  /*18f0*/  UIMAD UR5, UR40, UR6, UR5 ;  /* 0x00000006280572a4 */ /* 0x000fe4000f8e0205 */
[----:B------:R-:W-:Y:S02]  /*1900*/  UIMAD UR4, UR40, UR6, 0x7f ;  /* 0x0000007f280474a4 */ /* 0x000fe4000f8e0206 */
[----:B------:R-:W-:-:S02]  /*1910*/  UIADD3 UR6, UR5, UR42, URZ ;  /* 0x0000002a05067290 */ /* 0x000fc4000fffe03f */
[----:B------:R-:W-:Y:S02]  /*1920*/  USHF.R.S32.HI UR5, URZ, 0x1f, UR4 ;  /* 0x0000001f3f057899 */ /* 0x000fe40008011404 */
[----:B------:R-:W-:Y:S02]  /*1930*/  USHF.R.S32.HI UR7, URZ, 0x1f, UR6 ;  /* 0x0000001f3f077899 */ /* 0x000fe40008011406 */
[----:B------:R-:W-:Y:S02]  /*1940*/  ULEA.HI UR5, UR5, UR4, URZ, 0x7 ;  /* 0x0000000405057291 */ /* 0x000fe4000f8f383f */
[----:B------:R-:W-:Y:S02]  /*1950*/  ULEA.HI UR7, UR7, UR6, URZ, 0x7 ;  /* 0x0000000607077291 */ /* 0x000fe4000f8f383f */
[----:B------:R-:W-:Y:S02]  /*1960*/  USHF.R.S32.HI UR5, URZ, 0x7, UR5 ;  /* 0x000000073f057899 */ /* 0x000fe40008011405 */
[----:B------:R-:W-:Y:S01]  /*1970*/  USHF.R.S32.HI UR7, URZ, 0x7, UR7 ;  /* 0x000000073f077899 */ /* 0x000fe20008011407 */
[----:B------:R-:W-:Y:S01]  /*1980*/  @UP2 ULDC UR4, c[0x0][0x42c] ;  /* 0x00010b0000042ab9 */ /* 0x000fe20000000800 */
[----:B------:R-:W-:-:S02]  /*1990*/  @UP2 ULDC UR6, c[0x0][0x430] ;  /* 0x00010c0000062ab9 */ /* 0x000fc40000000800 */
[----:B------:R-:W-:-:S04]  /*19a0*/  UISETP.LT.AND UP0, UPT, UR5, UR7, UPT ;  /* 0x000000070500728c */ /* 0x000fc8000bf01270 */
[----:B------:R-:W-:Y:S02]  /*19b0*/  USEL UR45, UR5, UR7, UP0 ;  /* 0x00000007052d7287 */ /* 0x000fe40008000000 */
[----:B------:R-:W-:Y:S02]  /*19c0*/  UIMAD.WIDE.U32 UR4, UR43, UR4, URZ ;  /* 0x000000042b0472a5 */ /* 0x000fe4000f8e003f */
[----:B------:R-:W-:Y:S02]  /*19d0*/  UISETP.GE.AND UP0, UPT, UR45, 0x1, UPT ;  /* 0x000000012d00788c */ /* 0x000fe4000bf06270 */
[----:B------:R-:W-:-:S04]  /*19e0*/  @UP2 USHF.R.U32.HI UR60, URZ, UR6, UR5 ;  /* 0x000000063f3c2299 */ /* 0x000fc80008011605 */
[----:B------:R-:W-:-:S13]  /*19f0*/  PLOP3.LUT P1, PT, PT, PT, UP0, 0x80, 0x0 ;  /* 0x000000000000781c */ /* 0x000fda0003f2f008 */
[----:B------:R-:W-:Y:S05]  /*1a00*/  @!P1 BRA `(.L_x_1844) ;  /* 0x0000008c008c9947 */ /* 0x000fea0003800000 */
        /* <DEDUP_REMOVED lines=28> */
.L_x_1845:
[----:B------:R-:W-:Y:S01]  /*1bd0*/  ULEA.HI UR4, UR61, UR61, URZ, 0x1 ;  /* 0x0000003d3d047291 */ /* 0x000fe2000f8f083f */
[----:B------:R-:W-:-:S03]  /*1be0*/  R2UR UR5, R237 ;  /* 0x00000000ed0572ca */ /* 0x000fc600000e0000 */
[----:B------:R-:W-:-:S04]  /*1bf0*/  ULOP3.LUT UR4, UR4, 0xfffffffe, URZ, 0xc0, !UPT ;  /* 0xfffffffe04047892 */ /* 0x000fc8000f8ec03f */
[----:B------:R-:W-:-:S06]  /*1c00*/  UIADD3 UR4, UR61, -UR4, URZ ;  /* 0x800000043d047290 */ /* 0x000fcc000fffe03f */
[----:B------:R-:W-:Y:S02]  /*1c10*/  IMAD.U32 R0, RZ, RZ, UR4 ;  /* 0x00000004ff007e24 */ /* 0x000fe4000f8e00ff */
[----:B------:R-:W-:-:S03]  /*1c20*/  IMAD.U32 R2, RZ, RZ, UR5 ;  /* 0x00000005ff027e24 */ /* 0x000fc6000f8e00ff */
[----:B------:R-:W-:Y:S02]  /*1c30*/  SHF.L.U32 R0, R0, 0x1f, RZ ;  /* 0x0000001f00007819 */ /* 0x000fe400000006ff */
[----:B------:R-:W-:Y:S02]  /*1c40*/  ISETP.NE.AND P0, PT, R2, 0x3, PT ;  /* 0x000000030200780c */ /* 0x000fe40003f05270 */
[----:B------:R-:W1:Y:S02]  /*1c50*/  SYNCS.PHASECHK.TRANS64.TRYWAIT P1, [UR38+0x38800], R0 ;  /* 0x03880000ff0075a7 */ /* 0x000e640008020166 */
[----:B-1----:R-:W-:Y:S09]  /*1c60*/  @!P1 BRA `(.L_x_1846) ;  /* 0x000000f000b49947 */ /* 0x002ff20003800000 */
.L_x_1963:
[----:B------:R-:W-:Y:S05]  /*1c70*/  @!P0 BRA `(.L_x_1847) ;  /* 0x0000000000048947 */ /* 0x000fea0003800000 */
[----:B------:R-:W-:Y:S01]  /*1c80*/  BPT.TRAP 0x1 ;  /* 0x000000040000795c */ /* 0x000fe20000300000 */
.L_x_1847:
[----:B-1----:R-:W-:Y:S02]  /*1c90*/  IMAD.U32 R3, RZ, RZ, UR37 ;  /* 0x00000025ff037e24 */ /* 0x002fe4000f8e00ff */
[----:B------:R-:W-:-:S03]  /*1ca0*/  IMAD.U32 R0, RZ, RZ, UR36 ;  /* 0x00000024ff007e24 */ /* 0x000fc6000f8e00ff */
[----:B------:R-:W-:Y:S02]  /*1cb0*/  LEA R3, R3, UR38, 0x3 ;  /* 0x0000002603037c11 */ /* 0x000fe4000f8e18ff */
[----:B------:R-:W-:-:S04]  /*1cc0*/  SHF.L.U32 R0, R0, 0x1f, RZ ;  /* 0x0000001f00007819 */ /* 0x000fc800000006ff */
[----:B------:R1:W2:Y:S01]  /*1cd0*/  SYNCS.PHASECHK.TRANS64.TRYWAIT P2, [R3+URZ+0x38830], R0 ;  /* 0x03883000030075a7 */ /* 0x0002a2000804017f */
[----:B------:R-:W-:Y:S05]  /*1ce0*/  @!P0 BRA `(.L_x_1848) ;  /* 0x0000000000048947 */ /* 0x000fea0003800000 */
[----:B------:R-:W-:Y:S01]  /*1cf0*/  BPT.TRAP 0x1 ;  /* 0x000000040000795c */ /* 0x000fe20000300000 */
.L_x_1848:
[----:B------:R-:W3:Y:S01]  /*1d00*/  S2R R2, SR_TID.X ;  /* 0x0000000000027919 */ /* 0x000ee20000002100 */
[----:B------:R-:W-:Y:S01]  /*1d10*/  IMAD.MOV.U32 R151, RZ, RZ, RZ ;  /* 0x000000ffff977224 */ /* 0x000fe200078e00ff */
[----:B---3--:R-:W-:Y:S01]  /*1d20*/  LOP3.LUT P1, RZ, R2, 0x7f, RZ, 0xc0, !PT ;  /* 0x0000007f02ff7812 */ /* 0x008fe2000782c0ff */
[----:B--2---:R-:W-:-:S12]  /*1d30*/  @P2 BRA `(.L_x_1849) ;  /* 0x0000000000082947 */ /* 0x004fd80003800000 */
[----:B------:R-:W2:Y:S02]  /*1d40*/  SYNCS.PHASECHK.TRANS64.TRYWAIT P2, [R3+URZ+0x38830], R0 ;  /* 0x03883000030075a7 */ /* 0x000ea4000804017f */
[----:B--2---:R-:W-:Y:S05]  /*1d50*/  @!P2 BRA `(.L_x_1850) ;  /* 0x000000f00090a947 */ /* 0x004fea0003800000 */
.L_x_1849:
[----:B------:R-:W-:Y:S05]  /*1d60*/  WARPSYNC.ALL ;  /* 0x0000000000007948 */ /* 0x000fea0003800000 */
[----:B------:R-:W-:Y:S01]  /*1d70*/  UIADD3 UR4, UR38, 0x28400, URZ ;  /* 0x0002840026047890 */ /* 0x000fe2000fffe03f */
[----:B------:R-:W-:Y:S01]  /*1d80*/  WARPGROUP.ARRIVE ;  /* 0x00000000000079c5 */ /* 0x000fe20000000000 */
[----:B------:R-:W-:Y:S01]  /*1d90*/  ULOP3.LUT UR32, UR41, 0x10000, URZ, 0xfc, !UPT ;  /* 0x0001000029207892 */ /* 0x000fe2000f8efc3f */
[----:B------:R-:W-:Y:S01]  /*1da0*/  VIADD R6, R23, UR42 ;  /* 0x0000002a17067c36 */ /* 0x000fe20008000000 */
[----:B------:R-:W-:Y:S01]  /*1db0*/  USHF.R.U32.HI UR4, URZ, 0x4, UR4 ;  /* 0x000000043f047899 */ /* 0x000fe20008011604 */
[----:B------:R-:W-:Y:S01]  /*1dc0*/  IMAD.U32 R15, RZ, RZ, UR39 ;  /* 0x00000027ff0f7e24 */ /* 0x000fe2000f8e00ff */
[----:B------:R-:W-:Y:S01]  /*1dd0*/  UMOV UR33, 0x40000040 ;  /* 0x4000004000217882 */ /* 0x000fe20000000000 */
[----:B------:R-:W-:Y:S01]  /*1de0*/  UMOV UR35, 0x40000040 ;  /* 0x4000004000237882 */ /* 0x000fe20000000000 */
[----:B------:R-:W-:Y:S01]  /*1df0*/  ULOP3.LUT UR4, UR4, 0x3fff, URZ, 0xc0, !UPT ;  /* 0x00003fff04047892 */ /* 0x000fe2000f8ec03f */
[----:B-12---:R-:W-:Y:S01]  /*1e00*/  @!P1 VIADD R3, R3, 0x38840 ;  /* 0x0003884003039836 */ /* 0x006fe20000000000 */
[----:B------:R-:W-:Y:S01]  /*1e10*/  UIADD3 UR28, UR32, 0x2, URZ ;  /* 0x00000002201c7890 */ /* 0x000fe2000fffe03f */
[--C-:B------:R-:W-:Y:S01]  /*1e20*/  IMAD.MOV.U32 R150, RZ, RZ, R151.reuse ;  /* 0x000000ffff967224 */ /* 0x100fe200078e0097 */
[----:B------:R-:W-:Y:S01]  /*1e30*/  ULOP3.LUT UR46, UR4, 0x10000, URZ, 0xfc, !UPT ;  /* 0x00010000042e7892 */ /* 0x000fe2000f8efc3f */
[----:B------:R-:W-:Y:S01]  /*1e40*/  IMAD.MOV.U32 R149, RZ, RZ, R151 ;  /* 0x000000ffff957224 */ /* 0x000fe200078e0097 */
[----:B------:R-:W-:Y:S01]  /*1e50*/  UMOV UR29, 0x40000040 ;  /* 0x40000040001d7882 */ /* 0x000fe20000000000 */
[----:B------:R-:W-:Y:S01]  /*1e60*/  UMOV UR31, 0x40000040 ;  /* 0x40000040001f7882 */ /* 0x000fe20000000000 */
[----:B------:R-:W-:Y:S01]  /*1e70*/  ULEA UR34, UR37, UR46, 0xb ;  /* 0x0000002e25227291 */ /* 0x000fe2000f8e583f */
[----:B------:R-:W-:Y:S01]  /*1e80*/  @!P1 PRMT R3, RZ, 0x654, R3 ;  /* 0x00000654ff039816 */ /* 0x000fe20000000003 */
[----:B------:R-:W-:Y:S01]  /*1e90*/  UIADD3 UR24, UR32, 0x4, URZ ;  /* 0x0000000420187890 */ /* 0x000fe2000fffe03f */
[--C-:B------:R-:W-:Y:S01]  /*1ea0*/  IMAD.MOV.U32 R148, RZ, RZ, R151.reuse ;  /* 0x000000ffff947224 */ /* 0x100fe200078e0097 */
[----:B------:R-:W-:Y:S01]  /*1eb0*/  UIADD3 UR30, UR34, 0x2, URZ ;  /* 0x00000002221e7890 */ /* 0x000fe2000fffe03f */
[--C-:B------:R-:W-:Y:S01]  /*1ec0*/  IMAD.MOV.U32 R147, RZ, RZ, R151.reuse ;  /* 0x000000ffff937224 */ /* 0x100fe200078e0097 */
[----:B------:R-:W-:Y:S01]  /*1ed0*/  UIADD3 UR26, UR34, 0x4, URZ ;  /* 0x00000004221a7890 */ /* 0x000fe2000fffe03f */
[--C-:B------:R-:W-:Y:S01]  /*1ee0*/  IMAD.MOV.U32 R146, RZ, RZ, R151.reuse ;  /* 0x000000ffff927224 */ /* 0x100fe200078e0097 */
[----:B------:R-:W-:Y:S01]  /*1ef0*/  UMOV UR25, 0x40000040 ;  /* 0x4000004000197882 */ /* 0x000fe20000000000 */
[----:B------:R-:W-:Y:S01]  /*1f00*/  QGMMA.64x128x32.F32.E4M3.E4M3 R24, gdesc[UR32], RZ, !UPT, gsb0 ;  /* 0x01e00000201879f3 */ /* 0x000fe2000c0008ff */
        /* <DEDUP_REMOVED lines=95> */
[----:B------:R-:W-:Y:S01]  /*2500*/  QGMMA.64x128x32.F32.E4M3.E4M3 R24, gdesc[UR8], R24, gsb0 ;  /* 0x01e00000081879f3 */ /* 0x000fe20008000818 */
[----:B------:R-:W-:Y:S02]  /*2510*/  ULDC UR10, c[0x0][0x288] ;  /* 0x0000a200000a7ab9 */ /* 0x000fe40000000800 */
[----:B------:R-:W-:Y:S02]  /*2520*/  WARPGROUP.DEPBAR.LE gsb0, 0x0 ;  /* 0x00008000000079c5 */ /* 0x000fe40000010000 */
[----:B------:R-:W-:-:S07]  /*2530*/  WARPGROUP.ARRIVE ;  /* 0x00000000000079c5 */ /* 0x000fce0000000000 */
[----:B------:R-:W-:Y:S01]  /*2540*/  QGMMA.64x128x32.F32.E4M3.E4M3 R24, gdesc[UR4], R24, gsb0 ;  /* 0x01e00000041879f3 */ /* 0x000fe20008000818 */
[----:B------:R-:W-:Y:S01]  /*2550*/  UMOV UR6, 0xffffff80 ;  /* 0xffffff8000067882 */ /* 0x000fe20000000000 */
[----:B------:R-:W-:Y:S01]  /*2560*/  ULDC UR7, c[0x0][0x2e0] ;  /* 0x0000b80000077ab9 */ /* 0x000fe20000000800 */
[----:B------:R-:W-:Y:S02]  /*2570*/  UIMAD UR6, UR45, UR6, 0x80 ;  /* 0x000000802d0674a4 */ /* 0x000fe4000f8e0206 */
[----:B------:R-:W-:Y:S02]  /*2580*/  UIADD3 UR45, UR45, -0x2, URZ ;  /* 0xfffffffe2d2d7890 */ /* 0x000fe4000fffe03f */
[----:B------:R-:W-:Y:S02]  /*2590*/  UIMAD UR6, UR40, UR7, UR6 ;  /* 0x00000007280672a4 */ /* 0x000fe4000f8e0206 */
[----:B------:R-:W-:Y:S02]  /*25a0*/  UIMAD UR40, UR40, UR7, -UR10 ;  /* 0x00000007282872a4 */ /* 0x000fe4000f8e0a0a */
[----:B------:R-:W-:-:S02]  /*25b0*/  UIADD3 UR11, UR6, 0x1, -UR10 ;  /* 0x00000001060b7890 */ /* 0x000fc4000fffe80a */
[----:B------:R-:W-:Y:S01]  /*25c0*/  IMAD.U32 R7, RZ, RZ, UR6 ;  /* 0x00000006ff077e24 */ /* 0x000fe2000f8e00ff */
[----:B------:R-:W-:-:S03]  /*25d0*/  UIADD3 UR40, UR42, UR40, URZ ;  /* 0x000000282a287290 */ /* 0x000fc6000fffe03f */
[----:B------:R-:W-:Y:S01]  /*25e0*/  IMAD.U32 R5, RZ, RZ, UR11 ;  /* 0x0000000bff057e24 */ /* 0x000fe2000f8e00ff */
[----:B------:R-:W-:Y:S01]  /*25f0*/  USHF.R.S32.HI UR6, URZ, 0x1f, UR40 ;  /* 0x0000001f3f067899 */ /* 0x000fe20008011428 */
[C---:B------:R-:W-:Y:S02]  /*2600*/  IMAD R2, R22.reuse, -0x2, R7 ;  /* 0xfffffffe16027824 */ /* 0x040fe400078e0207 */
[----:B------:R-:W-:Y:S01]  /*2610*/  IMAD R5, R22, -0x2, R5 ;  /* 0xfffffffe16057824 */ /* 0x000fe200078e0205 */
[----:B------:R-:W-:-:S04]  /*2620*/  ULEA.HI UR6, UR6, UR40, URZ, 0x7 ;  /* 0x0000002806067291 */ /* 0x000fc8000f8f383f */
[----:B------:R-:W-:Y:S01]  /*2630*/  IADD3 R7, R5, 0x8, R6 ;  /* 0x0000000805077810 */ /* 0x000fe20007ffe006 */
[----:B------:R-:W-:-:S03]  /*2640*/  USHF.R.S32.HI UR6, URZ, 0x7, UR6 ;  /* 0x000000073f067899 */ /* 0x000fc60008011406 */
[----:B------:R-:W-:Y:S01]  /*2650*/  VIMNMX R7, R2, R7, PT ;  /* 0x0000000702077248 */ /* 0x000fe20003fe0100 */
[----:B------:R-:W-:Y:S01]  /*2660*/  UISETP.LT.AND UP0, UPT, URZ, UR6, UPT ;  /* 0x000000063f00728c */ /* 0x000fe2000bf01270 */
[----:B------:R-:W-:Y:S02]  /*2670*/  VIADDMNMX R2, R6, R5, R2, PT ;  /* 0x0000000506027246 */ /* 0x000fe40003800102 */
[C---:B------:R-:W-:Y:S01]  /*2680*/  ISETP.GT.AND P2, PT, R7.reuse, RZ, PT ;  /* 0x000000ff0700720c */ /* 0x040fe20003f44270 */
[----:B------:R-:W-:Y:S01]  /*2690*/  USEL UR47, URZ, UR6, !UP0 ;  /* 0x000000063f2f7287 */ /* 0x000fe2000c000000 */
[C---:B------:R-:W-:Y:S02]  /*26a0*/  ISETP.GT.AND P3, PT, R7.reuse, 0x1, PT ;  /* 0x000000010700780c */ /* 0x040fe40003f64270 */
[----:B------:R-:W-:Y:S01]  /*26b0*/  ISETP.GT.AND P4, PT, R7, 0x8, PT ;  /* 0x000000080700780c */ /* 0x000fe20003f84270 */
[----:B------:R-:W-:Y:S01]  /*26c0*/  UISETP.GE.AND UP0, UPT, UR45, UR47, UPT ;  /* 0x0000002f2d00728c */ /* 0x000fe2000bf06270 */
[----:B------:R-:W-:-:S02]  /*26d0*/  WARPGROUP.DEPBAR.LE gsb0, 0x0 ;  /* 0x00008000000079c5 */ /* 0x000fc40000010000 */
[----:B------:R-:W-:Y:S01]  /*26e0*/  FSEL R26, R26, -INF , P2 ;  /* 0xff8000001a1a7808 */ /* 0x000fe20001000000 */
[----:B------:R1:W-:Y:S01]  /*26f0*/  @!P1 SYNCS.ARRIVE.TRANS64.RED.A1T0 RZ, [R3+URZ], RZ ;  /* 0x000000ff03ff99a7 */ /* 0x0003e2000810043f */
[----:B------:R-:W-:Y:S02]  /*2700*/  FSEL R27, R27, -INF , P3 ;  /* 0xff8000001b1b7808 */ /* 0x000fe40001800000 */
[C---:B------:R-:W-:Y:S02]  /*2710*/  ISETP.GT.AND P2, PT, R7.reuse, 0x9, PT ;  /* 0x000000090700780c */ /* 0x040fe40003f44270 */
[----:B------:R-:W-:Y:S02]  /*2720*/  FSEL R30, R30, -INF , P4 ;  /* 0xff8000001e1e7808 */ /* 0x000fe40002000000 */
[----:B------:R-:W-:Y:S02]  /*2730*/  FMNMX.FTZ R9, R26, R27, !PT ;  /* 0x0000001b1a097209 */ /* 0x000fe40007810000 */
[----:B------:R-:W-:-:S02]  /*2740*/  ISETP.GT.AND P3, PT, R7, 0x10, PT ;  /* 0x000000100700780c */ /* 0x000fc40003f64270 */
[----:B------:R-:W-:Y:S02]  /*2750*/  FSEL R31, R31, -INF , P2 ;  /* 0xff8000001f1f7808 */ /* 0x000fe40001000000 */
[----:B------:R-:W-:Y:S02]  /*2760*/  FMNMX.FTZ R0, R30, R9, !PT ;  /* 0x000000091e007209 */ /* 0x000fe40007810000 */
[----:B------:R-:W-:Y:S02]  /*2770*/  ISETP.GT.AND P2, PT, R7, 0x11, PT ;  /* 0x000000110700780c */ /* 0x000fe40003f44270 */
        /* <DEDUP_REMOVED lines=80> */
[----:B------:R-:W-:-:S02]  /*2c80*/  FSEL R87, R87, -INF , P2 ;  /* 0xff80000057577808 */ /* 0x000fc40001000000 */
[----:B------:R-:W-:Y:S02]  /*2c90*/  FMNMX.FTZ R0, R86, R7, !PT ;  /* 0x0000000756007209 */ /* 0x000fe40007810000 */
[C---:B------:R-:W-:Y:S02]  /*2ca0*/  ISETP.GT.AND P3, PT, R2.reuse, 0x1, PT ;  /* 0x000000010200780c */ /* 0x040fe40003f64270 */
[----:B------:R-:W-:Y:S02]  /*2cb0*/  FMNMX.FTZ R7, R87, R0, !PT ;  /* 0x0000000057077209 */ /* 0x000fe40007810000 */
[----:B------:R-:W-:Y:S02]  /*2cc0*/  ISETP.GT.AND P4, PT, R2, 0x8, PT ;  /* 0x000000080200780c */ /* 0x000fe40003f84270 */
[----:B------:R-:W-:Y:S01]  /*2cd0*/  FSEL R35, R25, -INF , P3 ;  /* 0xff80000019237808 */ /* 0x000fe20001800000 */
[----:B------:R-:W2:Y:S01]  /*2ce0*/  SHFL.BFLY PT, R0, R7, 0x2, 0x1f ;  /* 0x0c401f0007007f89 */ /* 0x000ea200000e0000 */
[----:B------:R-:W-:-:S02]  /*2cf0*/  FSEL R38, R28, -INF , P4 ;  /* 0xff8000001c267808 */ /* 0x000fc40002000000 */
[----:B------:R-:W-:-:S04]  /*2d00*/  ISETP.GT.AND P3, PT, R2, 0x10, PT ;  /* 0x000000100200780c */ /* 0x000fc80003f64270 */
[----:B------:R-:W-:Y:S02]  /*2d10*/  FSEL R42, R32, -INF , P3 ;  /* 0xff800000202a7808 */ /* 0x000fe40001800000 */
[----:B------:R-:W-:-:S04]  /*2d20*/  ISETP.GT.AND P3, PT, R2, 0x18, PT ;  /* 0x000000180200780c */ /* 0x000fc80003f64270 */
[----:B------:R-:W-:Y:S02]  /*2d30*/  FSEL R36, R36, -INF , P3 ;  /* 0xff80000024247808 */ /* 0x000fe40001800000 */
[----:B------:R-:W-:-:S04]  /*2d40*/  ISETP.GT.AND P3, PT, R2, 0x20, PT ;  /* 0x000000200200780c */ /* 0x000fc80003f64270 */
[----:B------:R-:W-:Y:S02]  /*2d50*/  FSEL R40, R40, -INF , P3 ;  /* 0xff80000028287808 */ /* 0x000fe40001800000 */
[----:B------:R-:W-:Y:S02]  /*2d60*/  ISETP.GT.AND P3, PT, R2, 0x28, PT ;  /* 0x000000280200780c */ /* 0x000fe40003f64270 */
[----:B--2---:R-:W-:Y:S02]  /*2d70*/  FMNMX.FTZ R13, R7, R0, !PT ;  /* 0x00000000070d7209 */ /* 0x004fe40007810000 */
[----:B------:R-:W-:Y:S02]  /*2d80*/  FSEL R44, R44, -INF , P3 ;  /* 0xff8000002c2c7808 */ /* 0x000fe40001800000 */
[----:B------:R-:W-:Y:S01]  /*2d90*/  ISETP.GT.AND P3, PT, R2, 0x30, PT ;  /* 0x000000300200780c */ /* 0x000fe20003f64270 */
[----:B------:R-:W2:Y:S03]  /*2da0*/  SHFL.BFLY PT, R0, R13, 0x1, 0x1f ;  /* 0x0c201f000d007f89 */ /* 0x000ea600000e0000 */
        /* <DEDUP_REMOVED lines=10> */
[C---:B------:R-:W-:Y:S01]  /*2e50*/  FSETP.NEU.FTZ.AND P2, PT, R0.reuse, -INF , PT ;  /* 0xff8000000000780b */ /* 0x040fe20003f5d000 */
[----:B------:R-:W-:-:S01]  /*2e60*/  FFMA.FTZ R4, R0, R15, -8 ;  /* 0xc100000000047423 */ /* 0x000fc2000001000f */
[----:B------:R-:W-:-:S04]  /*2e70*/  ISETP.GT.AND P3, PT, R2, 0x58, PT ;  /* 0x000000580200780c */ /* 0x000fc80003f64270 */
[----:B------:R-:W-:Y:S02]  /*2e80*/  FSEL R88, R4, RZ, P2 ;  /* 0x000000ff04587208 */ /* 0x000fe40001000000 */
[----:B------:R-:W-:Y:S02]  /*2e90*/  ISETP.GT.AND P2, PT, R2, RZ, PT ;  /* 0x000000ff0200720c */ /* 0x000fe40003f44270 */
[----:B------:R-:W-:Y:S01]  /*2ea0*/  FSEL R68, R68, -INF , P3 ;  /* 0xff80000044447808 */ /* 0x000fe20001800000 */
[----:B------:R-:W-:-:S01]  /*2eb0*/  FFMA.FTZ R20, R11, UR39, -R88 ;  /* 0x000000270b147c23 */ /* 0x000fc20008010858 */
[----:B------:R-:W-:Y:S01]  /*2ec0*/  FSEL R34, R24, -INF , P2 ;  /* 0xff80000018227808 */ /* 0x000fe20001000000 */
[----:B------:R-:W-:-:S01]  /*2ed0*/  FFMA.FTZ R21, R12, UR39, -R88 ;  /* 0x000000270c157c23 */ /* 0x000fc20008010858 */
[----:B------:R-:W-:Y:S01]  /*2ee0*/  ISETP.GT.AND P2, PT, R2, 0x9, PT ;  /* 0x000000090200780c */ /* 0x000fe20003f44270 */
[----:B------:R-:W-:-:S01]  /*2ef0*/  FFMA.FTZ R4, R26, UR39, -R88 ;  /* 0x000000271a047c23 */ /* 0x000fc20008010858 */
[----:B------:R-:W-:Y:S01]  /*2f00*/  FMNMX.FTZ R7, R34, R35, !PT ;  /* 0x0000002322077209 */ /* 0x000fe20007810000 */
[----:B------:R-:W-:-:S01]  /*2f10*/  FFMA.FTZ R6, R30, UR39, -R88 ;  /* 0x000000271e067c23 */ /* 0x000fc20008010858 */
[----:B------:R-:W-:Y:S01]  /*2f20*/  FSEL R39, R29, -INF , P2 ;  /* 0xff8000001d277808 */ /* 0x000fe20001000000 */
[----:B------:R-:W-:-:S01]  /*2f30*/  FFMA.FTZ R5, R27, UR39, -R88 ;  /* 0x000000271b057c23 */ /* 0x000fc20008010858 */
[----:B------:R-:W-:Y:S01]  /*2f40*/  FMNMX.FTZ R14, R38, R7, !PT ;  /* 0x00000007260e7209 */ /* 0x000fe20007810000 */
[----:B------:R-:W-:Y:S01]  /*2f50*/  MUFU.EX2 R4, R4 ;  /* 0x0000000400047308 */ /* 0x000fe20000000800 */
[----:B------:R-:W-:Y:S01]  /*2f60*/  ISETP.GT.AND P2, PT, R2, 0x11, PT ;  /* 0x000000110200780c */ /* 0x000fe20003f44270 */
[--C-:B------:R-:W-:Y:S01]  /*2f70*/  FFMA.FTZ R31, R31, UR39, -R88.reuse ;  /* 0x000000271f1f7c23 */ /* 0x100fe20008010858 */
[----:B------:R-:W-:Y:S01]  /*2f80*/  FMNMX.FTZ R13, R39, R14, !PT ;  /* 0x0000000e270d7209 */ /* 0x000fe20007810000 */
[--C-:B------:R-:W-:Y:S01]  /*2f90*/  FFMA.FTZ R8, R8, UR39, -R88.reuse ;  /* 0x0000002708087c23 */ /* 0x100fe20008010858 */
[----:B------:R-:W-:Y:S01]  /*2fa0*/  FSEL R33, R33, -INF , P2 ;  /* 0xff80000021217808 */ /* 0x000fe20001000000 */
[--C-:B------:R-:W-:Y:S01]  /*2fb0*/  FFMA.FTZ R9, R9, UR39, -R88.reuse ;  /* 0x0000002709097c23 */ /* 0x100fe20008010858 */
        /* <DEDUP_REMOVED lines=17> */
[----:B------:R-:W2:Y:S01]  /*30d0*/  MUFU.EX2 R7, R31 ;  /* 0x0000001f00077308 */ /* 0x000ea20000000800 */
        /* <DEDUP_REMOVED lines=15> */
[----:B------:R3:W-:Y:S01]  /*31d0*/  MUFU.EX2 R13, R20 ;  /* 0x00000014000d7308 */ /* 0x0007e20000000800 */
[----:B------:R-:W-:Y:S01]  /*31e0*/  ISETP.GT.AND P2, PT, R2, 0x39, PT ;  /* 0x000000390200780c */ /* 0x000fe20003f44270 */
[--C-:B------:R-:W-:Y:S01]  /*31f0*/  FFMA.FTZ R78, R78, UR39, -R88.reuse ;  /* 0x000000274e4e7c23 */ /* 0x100fe20008010858 */
[----:B------:R-:W-:Y:S01]  /*3200*/  FMNMX.FTZ R15, R49, R12, !PT ;  /* 0x0000000c310f7209 */ /* 0x000fe20007810000 */
[--C-:B------:R-:W-:Y:S01]  /*3210*/  FFMA.FTZ R12, R43, UR39, -R88.reuse ;  /* 0x000000272b0c7c23 */ /* 0x100fe20008010858 */
[----:B------:R-:W-:Y:S01]  /*3220*/  FSEL R53, R53, -INF , P2 ;  /* 0xff80000035357808 */ /* 0x000fe20001000000 */
[----:B------:R-:W-:Y:S01]  /*3230*/  IMAD.U32 R43, RZ, RZ, UR39 ;  /* 0x00000027ff2b7e24 */ /* 0x000fe2000f8e00ff */
        /* <DEDUP_REMOVED lines=8> */
[----:B---3--:R-:W-:Y:S01]  /*32c0*/  FMNMX.FTZ R20, R56, R15, !PT ;  /* 0x0000000f38147209 */ /* 0x008fe20007810000 */
[----:B------:R-:W3:Y:S01]  /*32d0*/  MUFU.EX2 R10, R10 ;  /* 0x0000000a000a7308 */ /* 0x000ee20000000800 */
[----:B------:R-:W-:Y:S01]  /*32e0*/  ISETP.GT.AND P2, PT, R2, 0x49, PT ;  /* 0x000000490200780c */ /* 0x000fe20003f44270 */
[--C-:B------:R-:W-:Y:S01]  /*32f0*/  FFMA.FTZ R87, R87, UR39, -R88.reuse ;  /* 0x0000002757577c23 */ /* 0x100fe20008010858 */
[----:B------:R-:W-:Y:S01]  /*3300*/  FMNMX.FTZ R15, R57, R20, !PT ;  /* 0x00000014390f7209 */ /* 0x000fe20007810000 */
[--C-:B------:R-:W-:Y:S01]  /*3310*/  FFMA.FTZ R31, R83, UR39, -R88.reuse ;  /* 0x00000027531f7c23 */ /* 0x100fe20008010858 */
[----:B------:R-:W-:Y:S01]  /*3320*/  FSEL R61, R61, -INF , P2 ;  /* 0xff8000003d3d7808 */ /* 0x000fe20001000000 */
[--C-:B------:R-:W-:Y:S01]  /*3330*/  IMAD.MOV.U32 R83, RZ, RZ, R151.reuse ;  /* 0x000000ffff537224 */ /* 0x100fe200078e0097 */
[----:B------:R-:W-:Y:S01]  /*3340*/  FMNMX.FTZ R20, R60, R15, !PT ;  /* 0x0000000f3c147209 */ /* 0x000fe20007810000 */
[----:B------:R4:W-:Y:S01]  /*3350*/  MUFU.EX2 R11, R21 ;  /* 0x00000015000b7308 */ /* 0x0009e20000000800 */
[----:B------:R-:W-:Y:S01]  /*3360*/  ISETP.GT.AND P2, PT, R2, 0x51, PT ;  /* 0x000000510200780c */ /* 0x000fe20003f44270 */
[--C-:B------:R-:W-:Y:S01]  /*3370*/  IMAD.MOV.U32 R82, RZ, RZ, R151.reuse ;  /* 0x000000ffff527224 */ /* 0x100fe200078e0097 */
[----:B------:R-:W-:Y:S01]  /*3380*/  FMNMX.FTZ R15, R61, R20, !PT ;  /* 0x000000143d0f7209 */ /* 0x000fe20007810000 */
[--C-:B------:R-:W-:Y:S01]  /*3390*/  IMAD.MOV.U32 R79, RZ, RZ, R151.reuse ;  /* 0x000000ffff4f7224 */ /* 0x100fe200078e0097 */
[----:B------:R-:W-:Y:S01]  /*33a0*/  FSEL R65, R65, -INF , P2 ;  /* 0xff80000041417808 */ /* 0x000fe20001000000 */
[----:B------:R-:W-:Y:S01]  /*33b0*/  IMAD.MOV.U32 R67, RZ, RZ, R151 ;  /* 0x000000ffff437224 */ /* 0x000fe200078e0097 */
[----:B------:R-:W-:Y:S01]  /*33c0*/  FMNMX.FTZ R20, R64, R15, !PT ;  /* 0x0000000f40147209 */ /* 0x000fe20007810000 */
[----:B------:R-:W-:Y:S01]  /*33d0*/  MUFU.EX2 R12, R12 ;  /* 0x0000000c000c7308 */ /* 0x000fe20000000800 */
[C---:B------:R-:W-:Y:S01]  /*33e0*/  ISETP.GT.AND P2, PT, R2.reuse, 0x59, PT ;  /* 0x000000590200780c */ /* 0x040fe20003f44270 */
[--C-:B----4-:R-:W-:Y:S01]  /*33f0*/  FFMA.FTZ R21, R47, UR39, -R88.reuse ;  /* 0x000000272f157c23 */ /* 0x110fe20008010858 */
[----:B------:R-:W-:Y:S01]  /*3400*/  FMNMX.FTZ R25, R65, R20, !PT ;  /* 0x0000001441197209 */ /* 0x000fe20007810000 */
[----:B------:R-:W-:Y:S01]  /*3410*/  FFMA.FTZ R20, R51, UR39, -R88 ;  /* 0x0000002733147c23 */ /* 0x000fe20008010858 */
[----:B------:R-:W-:-:S02]  /*3420*/  ISETP.GT.AND P3, PT, R2, 0x60, PT ;  /* 0x000000600200780c */ /* 0x000fc40003f64270 */
[----:B------:R-:W-:Y:S01]  /*3430*/  FSEL R69, R69, -INF , P2 ;  /* 0xff80000045457808 */ /* 0x000fe20001000000 */
[----:B------:R-:W-:Y:S01]  /*3440*/  MUFU.EX2 R15, R50 ;  /* 0x00000032000f7308 */ /* 0x000fe20000000800 */
[----:B------:R-:W-:Y:S02]  /*3450*/  FMNMX.FTZ R24, R68, R25, !PT ;  /* 0x0000001944187209 */ /* 0x000fe40007810000 */
[----:B------:R-:W-:Y:S02]  /*3460*/  ISETP.GT.AND P2, PT, R2, 0x61, PT ;  /* 0x000000610200780c */ /* 0x000fe40003f44270 */
[----:B------:R-:W-:Y:S02]  /*3470*/  FSEL R72, R72, -INF , P3 ;  /* 0xff80000048487808 */ /* 0x000fe40001800000 */
[----:B------:R-:W-:Y:S01]  /*3480*/  FMNMX.FTZ R25, R69, R24, !PT ;  /* 0x0000001845197209 */ /* 0x000fe20007810000 */
[----:B------:R-:W-:Y:S01]  /*3490*/  MUFU.EX2 R14, R14 ;  /* 0x0000000e000e7308 */ /* 0x000fe20000000800 */
[----:B------:R-:W-:-:S02]  /*34a0*/  ISETP.GT.AND P3, PT, R2, 0x68, PT ;  /* 0x000000680200780c */ /* 0x000fc40003f64270 */
[----:B------:R-:W-:Y:S02]  /*34b0*/  FSEL R73, R73, -INF , P2 ;  /* 0xff80000049497808 */ /* 0x000fe40001000000 */
[----:B------:R-:W-:Y:S02]  /*34c0*/  FMNMX.FTZ R24, R72, R25, !PT ;  /* 0x0000001948187209 */ /* 0x000fe40007810000 */
[----:B------:R-:W-:Y:S01]  /*34d0*/  ISETP.GT.AND P2, PT, R2, 0x69, PT ;  /* 0x000000690200780c */ /* 0x000fe20003f44270 */
[----:B------:R-:W-:Y:S01]  /*34e0*/  MUFU.EX2 R21, R21 ;  /* 0x0000001500157308 */ /* 0x000fe20000000800 */
[----:B------:R-:W-:Y:S02]  /*34f0*/  FSEL R76, R76, -INF , P3 ;  /* 0xff8000004c4c7808 */ /* 0x000fe40001800000 */
[----:B------:R-:W-:Y:S02]  /*3500*/  FMNMX.FTZ R25, R73, R24, !PT ;  /* 0x0000001849197209 */ /* 0x000fe40007810000 */
        /* <DEDUP_REMOVED lines=8> */
[----:B------:R-:W-:Y:S01]  /*3590*/  ISETP.GT.AND P3, PT, R2, 0x78, PT ;  /* 0x000000780200780c */ /* 0x000fe20003f64270 */
[----:B------:R-:W-:Y:S01]  /*35a0*/  FFMA.FTZ R24, R58, UR39, -R88 ;  /* 0x000000273a187c23 */ /* 0x000fe20008010858 */
[----:B------:R-:W-:Y:S01]  /*35b0*/  FSEL R81, R81, -INF , P2 ;  /* 0xff80000051517808 */ /* 0x000fe20001000000 */
[----:B------:R-:W-:Y:S01]  /*35c0*/  IMAD.MOV.U32 R58, RZ, RZ, R151 ;  /* 0x000000ffff3a7224 */ /* 0x000fe200078e0097 */
[----:B------:R-:W-:-:S02]  /*35d0*/  FMNMX.FTZ R26, R80, R25, !PT ;  /* 0x00000019501a7209 */ /* 0x000fc40007810000 */
[----:B------:R-:W-:Y:S01]  /*35e0*/  ISETP.GT.AND P2, PT, R2, 0x79, PT ;  /* 0x000000790200780c */ /* 0x000fe20003f44270 */
[----:B------:R-:W4:Y:S01]  /*35f0*/  MUFU.EX2 R55, R55 ;  /* 0x0000003700377308 */ /* 0x000f220000000800 */
[----:B------:R-:W-:Y:S02]  /*3600*/  FSEL R84, R84, -INF , P3 ;  /* 0xff80000054547808 */ /* 0x000fe40001800000 */
[----:B------:R-:W-:Y:S01]  /*3610*/  FMNMX.FTZ R25, R81, R26, !PT ;  /* 0x0000001a51197209 */ /* 0x000fe20007810000 */
[----:B------:R-:W-:-:S01]  /*3620*/  FFMA.FTZ R26, R66, UR39, -R88 ;  /* 0x00000027421a7c23 */ /* 0x000fc20008010858 */
[----:B------:R-:W-:Y:S01]  /*3630*/  FSEL R85, R85, -INF , P2 ;  /* 0xff80000055557808 */ /* 0x000fe20001000000 */
[----:B------:R-:W-:Y:S01]  /*3640*/  IMAD.MOV.U32 R66, RZ, RZ, R151 ;  /* 0x000000ffff427224 */ /* 0x000fe200078e0097 */
[----:B------:R-:W-:Y:S01]  /*3650*/  FMNMX.FTZ R2, R84, R25, !PT ;  /* 0x0000001954027209 */ /* 0x000fe20007810000 */
[----:B------:R-:W-:Y:S01]  /*3660*/  MUFU.EX2 R24, R24 ;  /* 0x0000001800187308 */ /* 0x000fe20000000800 */
[----:B--2---:R-:W-:-:S02]  /*3670*/  F2FP.SATFINITE.E4M3.F32.PACK_AB_MERGE_C R229, R7, R6, RZ ;  /* 0x0000000607e5723e */ /* 0x004fc400048070ff */
[----:B------:R-:W-:Y:S02]  /*3680*/  FMNMX.FTZ R2, R85, R2, !PT ;  /* 0x0000000255027209 */ /* 0x000fe40007810000 */
[----:B---3--:R-:W-:Y:S02]  /*3690*/  F2FP.SATFINITE.E4M3.F32.PACK_AB_MERGE_C R231, R13, R10, RZ ;  /* 0x0000000a0de7723e */ /* 0x008fe400048070ff */
[----:B------:R-:W-:Y:S01]  /*36a0*/  F2FP.SATFINITE.E4M3.F32.PACK_AB_MERGE_C R229, R5, R4, R229 ;  /* 0x0000000405e5723e */ /* 0x000fe200048070e5 */
[----:B------:R-:W2:Y:S01]  /*36b0*/  SHFL.BFLY PT, R29, R2, 0x2, 0x1f ;  /* 0x0c401f00021d7f89 */ /* 0x000ea200000e0000 */
[----:B------:R3:W-:Y:S01]  /*36c0*/  MUFU.EX2 R25, R59 ;  /* 0x0000003b00197308 */ /* 0x0007e20000000800 */
[----:B----4-:R-:W-:Y:S02]  /*36d0*/  F2FP.SATFINITE.E4M3.F32.PACK_AB_MERGE_C R227, R55, R54, RZ ;  /* 0x0000003637e3723e */ /* 0x010fe400048070ff */
[----:B------:R-:W-:Y:S02]  /*36e0*/  F2FP.SATFINITE.E4M3.F32.PACK_AB_MERGE_C R225, R21, R14, RZ ;  /* 0x0000000e15e1723e */ /* 0x000fe400048070ff */
[----:B------:R-:W-:-:S02]  /*36f0*/  F2FP.SATFINITE.E4M3.F32.PACK_AB_MERGE_C R231, R9, R8, R231 ;  /* 0x0000000809e7723e */ /* 0x000fc400048070e7 */
[----:B------:R-:W-:Y:S01]  /*3700*/  F2FP.SATFINITE.E4M3.F32.PACK_AB_MERGE_C R225, R12, R11, R225 ;  /* 0x0000000b0ce1723e */ /* 0x000fe200048070e1 */
[----:B------:R-:W-:Y:S01]  /*3710*/  MUFU.EX2 R62, R62 ;  /* 0x0000003e003e7308 */ /* 0x000fe20000000800 */
[----:B---3--:R-:W-:-:S01]  /*3720*/  FADD.FTZ R59, R4, R5 ;  /* 0x00000005043b7221 */ /* 0x008fc20000010000 */
[----:B------:R-:W-:-:S03]  /*3730*/  F2FP.SATFINITE.E4M3.F32.PACK_AB_MERGE_C R227, R20, R15, R227 ;  /* 0x0000000f14e3723e */ /* 0x000fc600048070e3 */
[----:B------:R-:W-:-:S03]  /*3740*/  FADD.FTZ R50, R6, R59 ;  /* 0x0000003b06327221 */ /* 0x000fc60000010000 */
[----:B------:R-:W-:Y:S01]  /*3750*/  MUFU.EX2 R63, R63 ;  /* 0x0000003f003f7308 */ /* 0x000fe20000000800 */
[----:B------:R-:W-:-:S04]  /*3760*/  FADD.FTZ R59, R7, R50 ;  /* 0x00000032073b7221 */ /* 0x000fc80000010000 */
[----:B------:R-:W-:Y:S01]  /*3770*/  FADD.FTZ R50, R8, R59 ;  /* 0x0000003b08327221 */ /* 0x000fe20000010000 */
[--C-:B------:R-:W-:Y:S01]  /*3780*/  IMAD.MOV.U32 R59, RZ, RZ, R151.reuse ;  /* 0x000000ffff3b7224 */ /* 0x100fe200078e0097 */
[----:B--2---:R-:W-:Y:S01]  /*3790*/  FMNMX.FTZ R29, R2, R29, !PT ;  /* 0x0000001d021d7209 */ /* 0x004fe20007810000 */
[----:B------:R-:W-:Y:S04]  /*37a0*/  MUFU.EX2 R26, R26 ;  /* 0x0000001a001a7308 */ /* 0x000fe80000000800 */
[----:B------:R-:W2:Y:S04]  /*37b0*/  SHFL.BFLY PT, R2, R29, 0x1, 0x1f ;  /* 0x0c201f001d027f89 */ /* 0x000ea800000e0000 */
[----:B------:R-:W-:Y:S08]  /*37c0*/  MUFU.EX2 R27, R27 ;  /* 0x0000001b001b7308 */ /* 0x000ff00000000800 */
[----:B------:R-:W-:Y:S08]  /*37d0*/  MUFU.EX2 R70, R70 ;  /* 0x0000004600467308 */ /* 0x000ff00000000800 */
[----:B------:R-:W-:Y:S01]  /*37e0*/  MUFU.EX2 R71, R71 ;  /* 0x0000004700477308 */ /* 0x000fe20000000800 */
[----:B--2---:R-:W-:Y:S01]  /*37f0*/  FMNMX.FTZ R2, R29, R2, !PT ;  /* 0x000000021d027209 */ /* 0x004fe20007810000 */
[----:B------:R-:W-:Y:S01]  /*3800*/  FFMA.FTZ R29, R86, UR39, -R88 ;  /* 0x00000027561d7c23 */ /* 0x000fe20008010858 */
[----:B------:R-:W-:-:S02]  /*3810*/  IMAD.MOV.U32 R88, RZ, RZ, R151 ;  /* 0x000000ffff587224 */ /* 0x000fc400078e0097 */
[C---:B------:R-:W-:Y:S01]  /*3820*/  FSETP.NEU.FTZ.AND P2, PT, R2.reuse, -INF , PT ;  /* 0xff8000000200780b */ /* 0x040fe20003f5d000 */
[----:B------:R-:W-:-:S02]  /*3830*/  FFMA.FTZ R30, R2, R43, -8 ;  /* 0xc1000000021e7423 */ /* 0x000fc4000001002b */
[----:B------:R-:W-:Y:S01]  /*3840*/  MUFU.EX2 R47, R78 ;  /* 0x0000004e002f7308 */ /* 0x000fe20000000800 */
[----:B------:R-:W-:Y:S02]  /*3850*/  IMAD.MOV.U32 R86, RZ, RZ, R151 ;  /* 0x000000ffff567224 */ /* 0x000fe400078e0097 */
[----:B------:R-:W-:Y:S02]  /*3860*/  FSEL R43, R30, RZ, P2 ;  /* 0x000000ff1e2b7208 */ /* 0x000fe40001000000 */
[----:B------:R-:W-:-:S03]  /*3870*/  PLOP3.LUT P2, PT, PT, PT, UP0, 0x80, 0x0 ;  /* 0x000000000000781c */ /* 0x000fc60003f4f008 */
        /* <DEDUP_REMOVED lines=38> */
[----:B------:R-:W-:-:S02]  /*3ae0*/  IMAD.MOV.U32 R85, RZ, RZ, R151 ;  /* 0x000000ffff557224 */ /* 0x000fc400078e0097 */
[----:B------:R-:W2:Y:S01]  /*3af0*/  MUFU.EX2 R42, R42 ;  /* 0x0000002a002a7308 */ /* 0x000ea20000000800 */
[----:B---3--:R-:W-:-:S01]  /*3b00*/  FADD.FTZ R46, R38, R51 ;  /* 0x00000033262e7221 */ /* 0x008fc20000010000 */
[----:B------:R-:W-:-:S06]  /*3b10*/  IMAD.MOV.U32 R78, RZ, RZ, R151 ;  /* 0x000000ffff4e7224 */ /* 0x000fcc00078e0097 */
        /* <DEDUP_REMOVED lines=12> */
[----:B------:R-:W2:Y:S01]  /*3be0*/  MUFU.EX2 R37, R37 ;  /* 0x0000002500257308 */ /* 0x000ea20000000800 */
[----:B-1----:R-:W-:-:S02]  /*3bf0*/  FADD.FTZ R3, R33, R46 ;  /* 0x0000002e21037221 */ /* 0x002fc40000010000 */
[----:B------:R-:W-:-:S04]  /*3c00*/  FADD.FTZ R50, R13, R50 ;  /* 0x000000320d327221 */ /* 0x000fc80000010000 */
[----:B------:R-:W-:Y:S01]  /*3c10*/  FADD.FTZ R51, R11, R50 ;  /* 0x000000320b337221 */ /* 0x000fe20000010000 */
[----:B------:R-:W1:Y:S01]  /*3c20*/  MUFU.EX2 R40, R40 ;  /* 0x0000002800287308 */ /* 0x000e620000000800 */
[----:B---3--:R-:W-:-:S02]  /*3c30*/  FADD.FTZ R46, R36, R3 ;  /* 0x00000003242e7221 */ /* 0x008fc40000010000 */
[----:B------:R-:W-:-:S04]  /*3c40*/  FADD.FTZ R51, R12, R51 ;  /* 0x000000330c337221 */ /* 0x000fc80000010000 */
[----:B------:R-:W-:Y:S01]  /*3c50*/  FADD.FTZ R50, R14, R51 ;  /* 0x000000330e327221 */ /* 0x000fe20000010000 */
[----:B------:R-:W3:Y:S01]  /*3c60*/  MUFU.EX2 R41, R41 ;  /* 0x0000002900297308 */ /* 0x000ee20000000800 */
[----:B--2---:R-:W-:-:S02]  /*3c70*/  FADD.FTZ R3, R37, R46 ;  /* 0x0000002e25037221 */ /* 0x004fc40000010000 */
[----:B------:R-:W-:Y:S01]  /*3c80*/  FADD.FTZ R50, R21, R50 ;  /* 0x0000003215327221 */ /* 0x000fe20000010000 */
[----:B------:R-:W-:Y:S01]  /*3c90*/  F2FP.SATFINITE.E4M3.F32.PACK_AB_MERGE_C R36, R37, R36, RZ ;  /* 0x000000242524723e */ /* 0x000fe200048070ff */
[----:B------:R-:W-:Y:S02]  /*3ca0*/  IMAD.MOV.U32 R37, RZ, RZ, R151 ;  /* 0x000000ffff257224 */ /* 0x000fe400078e0097 */
[----:B------:R-:W-:-:S01]  /*3cb0*/  FADD.FTZ R51, R15, R50 ;  /* 0x000000320f337221 */ /* 0x000fc20000010000 */
[----:B------:R-:W-:Y:S01]  /*3cc0*/  F2FP.SATFINITE.E4M3.F32.PACK_AB_MERGE_C R230, R33, R42, R36 ;  /* 0x0000002a21e6723e */ /* 0x000fe20004807024 */
[----:B------:R-:W2:Y:S01]  /*3cd0*/  MUFU.EX2 R44, R44 ;  /* 0x0000002c002c7308 */ /* 0x000ea20000000800 */
[----:B-1----:R-:W-:-:S01]  /*3ce0*/  FADD.FTZ R46, R40, R3 ;  /* 0x00000003282e7221 */ /* 0x002fc20000010000 */
[----:B------:R-:W-:Y:S01]  /*3cf0*/  FADD.FTZ R51, R20, R51 ;  /* 0x0000003314337221 */ /* 0x000fe20000010000 */
[----:B------:R-:W-:-:S02]  /*3d00*/  IMAD.MOV.U32 R50, RZ, RZ, R151 ;  /* 0x000000ffff327224 */ /* 0x000fc400078e0097 */
[----:B------:R-:W-:Y:S02]  /*3d10*/  IMAD.MOV.U32 R42, RZ, RZ, R151 ;  /* 0x000000ffff2a7224 */ /* 0x000fe400078e0097 */
[----:B------:R-:W-:-:S01]  /*3d20*/  FADD.FTZ R10, R54, R51 ;  /* 0x00000033360a7221 */ /* 0x000fc20000010000 */
[----:B------:R-:W-:Y:S01]  /*3d30*/  IMAD.MOV.U32 R54, RZ, RZ, R151 ;  /* 0x000000ffff367224 */ /* 0x000fe200078e0097 */
[----:B------:R-:W1:Y:S01]  /*3d40*/  MUFU.EX2 R45, R45 ;  /* 0x0000002d002d7308 */ /* 0x000e620000000800 */
[----:B---3--:R-:W-:-:S01]  /*3d50*/  FADD.FTZ R3, R41, R46 ;  /* 0x0000002e29037221 */ /* 0x008fc20000010000 */
[----:B------:R-:W-:Y:S01]  /*3d60*/  FADD.FTZ R55, R55, R10 ;  /* 0x0000000a37377221 */ /* 0x000fe20000010000 */
[--C-:B------:R-:W-:Y:S02]  /*3d70*/  IMAD.MOV.U32 R51, RZ, RZ, R151.reuse ;  /* 0x000000ffff337224 */ /* 0x100fe400078e0097 */
[----:B------:R-:W-:Y:S02]  /*3d80*/  IMAD.MOV.U32 R36, RZ, RZ, R151 ;  /* 0x000000ffff247224 */ /* 0x000fe400078e0097 */
[----:B------:R-:W-:-:S01]  /*3d90*/  FADD.FTZ R10, R24, R55 ;  /* 0x00000037180a7221 */ /* 0x000fc20000010000 */
[----:B------:R-:W-:Y:S01]  /*3da0*/  IMAD.MOV.U32 R55, RZ, RZ, R151 ;  /* 0x000000ffff377224 */ /* 0x000fe200078e0097 */
[----:B------:R-:W3:Y:S01]  /*3db0*/  MUFU.EX2 R48, R48 ;  /* 0x0000003000307308 */ /* 0x000ee20000000800 */
[----:B--2---:R-:W-:-:S01]  /*3dc0*/  FADD.FTZ R46, R44, R3 ;  /* 0x000000032c2e7221 */ /* 0x004fc20000010000 */
[----:B------:R-:W-:Y:S01]  /*3dd0*/  FADD.FTZ R7, R25, R10 ;  /* 0x0000000a19077221 */ /* 0x000fe20000010000 */
[----:B------:R-:W-:-:S05]  /*3de0*/  IMAD.MOV.U32 R33, RZ, RZ, R151 ;  /* 0x000000ffff217224 */ /* 0x000fca00078e0097 */
[----:B------:R-:W2:Y:S01]  /*3df0*/  MUFU.EX2 R49, R49 ;  /* 0x0000003100317308 */ /* 0x000ea20000000800 */
[----:B-1----:R-:W-:-:S01]  /*3e00*/  FADD.FTZ R3, R45, R46 ;  /* 0x0000002e2d037221 */ /* 0x002fc20000010000 */
[----:B------:R-:W-:Y:S01]  /*3e10*/  F2FP.SATFINITE.E4M3.F32.PACK_AB_MERGE_C R44, R45, R44, RZ ;  /* 0x0000002c2d2c723e */ /* 0x000fe200048070ff */
[----:B------:R-:W-:-:S03]  /*3e20*/  IMAD.MOV.U32 R45, RZ, RZ, R151 ;  /* 0x000000ffff2d7224 */ /* 0x000fc600078e0097 */
[----:B------:R-:W-:Y:S01]  /*3e30*/  F2FP.SATFINITE.E4M3.F32.PACK_AB_MERGE_C R224, R41, R40, R44 ;  /* 0x0000002829e0723e */ /* 0x000fe2000480702c */
[----:B------:R-:W-:Y:S01]  /*3e40*/  IMAD.MOV.U32 R44, RZ, RZ, R151 ;  /* 0x000000ffff2c7224 */ /* 0x000fe200078e0097 */
[----:B------:R-:W1:Y:S01]  /*3e50*/  MUFU.EX2 R52, R52 ;  /* 0x0000003400347308 */ /* 0x000e620000000800 */
[----:B---3--:R-:W-:-:S01]  /*3e60*/  FADD.FTZ R46, R48, R3 ;  /* 0x00000003302e7221 */ /* 0x008fc20000010000 */
[--C-:B------:R-:W-:Y:S02]  /*3e70*/  IMAD.MOV.U32 R41, RZ, RZ, R151.reuse ;  /* 0x000000ffff297224 */ /* 0x100fe400078e0097 */
[----:B------:R-:W-:-:S04]  /*3e80*/  IMAD.MOV.U32 R40, RZ, RZ, R151 ;  /* 0x000000ffff287224 */ /* 0x000fc800078e0097 */
[----:B------:R-:W3:Y:S01]  /*3e90*/  MUFU.EX2 R53, R53 ;  /* 0x0000003500357308 */ /* 0x000ee20000000800 */
[----:B--2---:R-:W-:-:S01]  /*3ea0*/  FADD.FTZ R3, R49, R46 ;  /* 0x0000002e31037221 */ /* 0x004fc20000010000 */
[----:B------:R-:W-:-:S06]  /*3eb0*/  IMAD.MOV.U32 R46, RZ, RZ, R151 ;  /* 0x000000ffff2e7224 */ /* 0x000fcc00078e0097 */
        /* <DEDUP_REMOVED lines=10> */
[--C-:B------:R-:W-:Y:S02]  /*3f60*/  IMAD.MOV.U32 R49, RZ, RZ, R151.reuse ;  /* 0x000000ffff317224 */ /* 0x100fe400078e0097 */
[----:B------:R-:W-:-:S04]  /*3f70*/  IMAD.MOV.U32 R48, RZ, RZ, R151 ;  /* 0x000000ffff307224 */ /* 0x000fc800078e0097 */
[----:B------:R-:W2:Y:S01]  /*3f80*/  MUFU.EX2 R61, R61 ;  /* 0x0000003d003d7308 */ /* 0x000ea20000000800 */
[----:B-1----:R-:W-:-:S01]  /*3f90*/  FADD.FTZ R3, R57, R6 ;  /* 0x0000000639037221 */ /* 0x002fc20000010000 */
[----:B------:R-:W-:Y:S01]  /*3fa0*/  FADD.FTZ R6, R62, R7 ;  /* 0x000000073e067221 */ /* 0x000fe20000010000 */
[----:B------:R-:W-:-:S03]  /*3fb0*/  F2FP.SATFINITE.E4M3.F32.PACK_AB_MERGE_C R62, R63, R62, RZ ;  /* 0x0000003e3f3e723e */ /* 0x000fc600048070ff */
[----:B------:R-:W-:Y:S01]  /*3fc0*/  FADD.FTZ R63, R63, R6 ;  /* 0x000000063f3f7221 */ /* 0x000fe20000010000 */
[----:B------:R-:W-:Y:S01]  /*3fd0*/  F2FP.SATFINITE.E4M3.F32.PACK_AB_MERGE_C R221, R25, R24, R62 ;  /* 0x0000001819dd723e */ /* 0x000fe2000480703e */
        /* <DEDUP_REMOVED lines=8> */
[C---:B--2---:R-:W-:Y:S01]  /*4060*/  F2FP.SATFINITE.E4M3.F32.PACK_AB_MERGE_C R60, R61.reuse, R60, RZ ;  /* 0x0000003c3d3c723e */ /* 0x044fe200048070ff */
[----:B------:R-:W-:Y:S01]  /*4070*/  FADD.FTZ R61, R61, R4 ;  /* 0x000000043d3d7221 */ /* 0x000fe20000010000 */
[----:B------:R-:W-:-:S01]  /*4080*/  FADD.FTZ R6, R70, R5 ;  /* 0x0000000546067221 */ /* 0x000fc20000010000 */
[----:B------:R-:W-:Y:S01]  /*4090*/  F2FP.SATFINITE.E4M3.F32.PACK_AB_MERGE_C R70, R71, R70, RZ ;  /* 0x000000464746723e */ /* 0x000fe200048070ff */
[----:B------:R-:W-:Y:S01]  /*40a0*/  IMAD.MOV.U32 R24, RZ, RZ, R151 ;  /* 0x000000ffff187224 */ /* 0x000fe200078e0097 */
[----:B------:R-:W-:Y:S01]  /*40b0*/  F2FP.SATFINITE.E4M3.F32.PACK_AB_MERGE_C R220, R57, R56, R60 ;  /* 0x0000003839dc723e */ /* 0x000fe2000480703c */
[----:B------:R-:W-:-:S01]  /*40c0*/  FADD.FTZ R71, R71, R6 ;  /* 0x0000000647477221 */ /* 0x000fc20000010000 */
[----:B------:R-:W2:Y:S01]  /*40d0*/  MUFU.EX2 R68, R68 ;  /* 0x0000004400447308 */ /* 0x000ea20000000800 */
[----:B-1----:R-:W-:-:S01]  /*40e0*/  FADD.FTZ R4, R64, R61 ;  /* 0x0000003d40047221 */ /* 0x002fc20000010000 */
[----:B------:R-:W-:Y:S01]  /*40f0*/  F2FP.SATFINITE.E4M3.F32.PACK_AB_MERGE_C R223, R27, R26, R70 ;  /* 0x0000001a1bdf723e */ /* 0x000fe20004807046 */
[----:B------:R-:W-:-:S02]  /*4100*/  IMAD.MOV.U32 R70, RZ, RZ, R151 ;  /* 0x000000ffff467224 */ /* 0x000fc400078e0097 */
[--C-:B------:R-:W-:Y:S02]  /*4110*/  IMAD.MOV.U32 R61, RZ, RZ, R151.reuse ;  /* 0x000000ffff3d7224 */ /* 0x100fe400078e0097 */
        /* <DEDUP_REMOVED lines=8> */
[----:B------:R-:W-:Y:S01]  /*41a0*/  F2FP.SATFINITE.E4M3.F32.PACK_AB_MERGE_C R3, R32, R47, RZ ;  /* 0x0000002f2003723e */ /* 0x000fe200048070ff */
[----:B------:R-:W-:-:S05]  /*41b0*/  IMAD.MOV.U32 R26, RZ, RZ, R151 ;  /* 0x000000ffff1a7224 */ /* 0x000fca00078e0097 */
[----:B------:R-:W2:Y:S01]  /*41c0*/  MUFU.EX2 R72, R72 ;  /* 0x0000004800487308 */ /* 0x000ea20000000800 */
[C---:B-1----:R-:W-:Y:S01]  /*41d0*/  F2FP.SATFINITE.E4M3.F32.PACK_AB_MERGE_C R68, R69.reuse, R68, RZ ;  /* 0x000000444544723e */ /* 0x042fe200048070ff */
[----:B------:R-:W-:-:S03]  /*41e0*/  FADD.FTZ R69, R69, R4 ;  /* 0x0000000445457221 */ /* 0x000fc60000010000 */
[----:B------:R-:W-:Y:S01]  /*41f0*/  F2FP.SATFINITE.E4M3.F32.PACK_AB_MERGE_C R222, R65, R64, R68 ;  /* 0x0000004041de723e */ /* 0x000fe20004807044 */
[----:B------:R-:W-:Y:S02]  /*4200*/  IMAD.MOV.U32 R68, RZ, RZ, R151 ;  /* 0x000000ffff447224 */ /* 0x000fe400078e0097 */
[----:B------:R-:W1:Y:S01]  /*4210*/  MUFU.EX2 R75, R75 ;  /* 0x0000004b004b7308 */ /* 0x000e620000000800 */
[----:B---3--:R-:W-:-:S01]  /*4220*/  FADD.FTZ R6, R74, R71 ;  /* 0x000000474a067221 */ /* 0x008fc20000010000 */
[--C-:B------:R-:W-:Y:S02]  /*4230*/  IMAD.MOV.U32 R71, RZ, RZ, R151.reuse ;  /* 0x000000ffff477224 */ /* 0x100fe400078e0097 */
[--C-:B------:R-:W-:Y:S02]  /*4240*/  IMAD.MOV.U32 R65, RZ, RZ, R151.reuse ;  /* 0x000000ffff417224 */ /* 0x100fe400078e0097 */
[----:B------:R-:W-:Y:S02]  /*4250*/  IMAD.MOV.U32 R64, RZ, RZ, R151 ;  /* 0x000000ffff407224 */ /* 0x000fe400078e0097 */
[----:B------:R-:W3:Y:S01]  /*4260*/  MUFU.EX2 R73, R73 ;  /* 0x0000004900497308 */ /* 0x000ee20000000800 */
[----:B--2---:R-:W-:-:S01]  /*4270*/  FADD.FTZ R4, R72, R69 ;  /* 0x0000004548047221 */ /* 0x004fc20000010000 */
[----:B------:R-:W-:-:S06]  /*4280*/  IMAD.MOV.U32 R69, RZ, RZ, R151 ;  /* 0x000000ffff457224 */ /* 0x000fcc00078e0097 */
[----:B------:R-:W2:Y:S01]  /*4290*/  MUFU.EX2 R76, R76 ;  /* 0x0000004c004c7308 */ /* 0x000ea20000000800 */
[C---:B-1----:R-:W-:Y:S01]  /*42a0*/  F2FP.SATFINITE.E4M3.F32.PACK_AB_MERGE_C R217, R75.reuse, R74, R3 ;  /* 0x0000004a4bd9723e */ /* 0x042fe20004807003 */
[----:B------:R-:W-:Y:S01]  /*42b0*/  FADD.FTZ R6, R75, R6 ;  /* 0x000000064b067221 */ /* 0x000fe20000010000 */
[--C-:B------:R-:W-:Y:S02]  /*42c0*/  IMAD.MOV.U32 R75, RZ, RZ, R151.reuse ;  /* 0x000000ffff4b7224 */ /* 0x100fe400078e0097 */
[----:B------:R-:W-:Y:S02]  /*42d0*/  IMAD.MOV.U32 R74, RZ, RZ, R151 ;  /* 0x000000ffff4a7224 */ /* 0x000fe400078e0097 */
[----:B------:R-:W-:-:S01]  /*42e0*/  FADD.FTZ R47, R47, R6 ;  /* 0x000000062f2f7221 */ /* 0x000fc20000010000 */
[----:B------:R-:W1:Y:S01]  /*42f0*/  MUFU.EX2 R77, R77 ;  /* 0x0000004d004d7308 */ /* 0x000e620000000800 */
[----:B---3--:R-:W-:-:S02]  /*4300*/  FADD.FTZ R3, R73, R4 ;  /* 0x0000000449037221 */ /* 0x008fc40000010000 */
[----:B------:R-:W-:Y:S01]  /*4310*/  FADD.FTZ R47, R32, R47 ;  /* 0x0000002f202f7221 */ /* 0x000fe20000010000 */
[----:B------:R-:W-:-:S04]  /*4320*/  IMAD.MOV.U32 R32, RZ, RZ, R151 ;  /* 0x000000ffff207224 */ /* 0x000fc800078e0097 */
[----:B------:R-:W-:Y:S01]  /*4330*/  MUFU.EX2 R29, R29 ;  /* 0x0000001d001d7308 */ /* 0x000fe20000000800 */
[----:B--2---:R-:W-:-:S07]  /*4340*/  FADD.FTZ R4, R76, R3 ;  /* 0x000000034c047221 */ /* 0x004fce0000010000 */
[----:B------:R2:W3:Y:S01]  /*4350*/  MUFU.EX2 R30, R87 ;  /* 0x00000057001e7308 */ /* 0x0004e20000000800 */
[C---:B-1----:R-:W-:Y:S01]  /*4360*/  F2FP.SATFINITE.E4M3.F32.PACK_AB_MERGE_C R76, R77.reuse, R76, RZ ;  /* 0x0000004c4d4c723e */ /* 0x042fe200048070ff */
[----:B------:R-:W-:-:S03]  /*4370*/  FADD.FTZ R77, R77, R4 ;  /* 0x000000044d4d7221 */ /* 0x000fc60000010000 */
[----:B------:R-:W-:Y:S01]  /*4380*/  F2FP.SATFINITE.E4M3.F32.PACK_AB_MERGE_C R216, R73, R72, R76 ;  /* 0x0000004849d8723e */ /* 0x000fe2000480704c */
[--C-:B------:R-:W-:Y:S02]  /*4390*/  IMAD.MOV.U32 R76, RZ, RZ, R151.reuse ;  /* 0x000000ffff4c7224 */ /* 0x100fe400078e0097 */
[----:B------:R-:W1:Y:S01]  /*43a0*/  MUFU.EX2 R28, R28 ;  /* 0x0000001c001c7308 */ /* 0x000e620000000800 */
[--C-:B--2---:R-:W-:Y:S02]  /*43b0*/  IMAD.MOV.U32 R87, RZ, RZ, R151.reuse ;  /* 0x000000ffff577224 */ /* 0x104fe400078e0097 */
[--C-:B------:R-:W-:Y:S02]  /*43c0*/  IMAD.MOV.U32 R73, RZ, RZ, R151.reuse ;  /* 0x000000ffff497224 */ /* 0x100fe400078e0097 */
[----:B------:R-:W-:-:S03]  /*43d0*/  IMAD.MOV.U32 R72, RZ, RZ, R151 ;  /* 0x000000ffff487224 */ /* 0x000fc600078e0097 */
[----:B------:R-:W2:Y:S01]  /*43e0*/  MUFU.EX2 R80, R80 ;  /* 0x0000005000507308 */ /* 0x000ea20000000800 */
[----:B---3--:R-:W-:-:S07]  /*43f0*/  F2FP.SATFINITE.E4M3.F32.PACK_AB_MERGE_C R3, R30, R29, RZ ;  /* 0x0000001d1e03723e */ /* 0x008fce00048070ff */
[----:B------:R-:W3:Y:S01]  /*4400*/  MUFU.EX2 R31, R31 ;  /* 0x0000001f001f7308 */ /* 0x000ee20000000800 */
[----:B-1----:R-:W-:-:S01]  /*4410*/  FADD.FTZ R6, R28, R47 ;  /* 0x0000002f1c067221 */ /* 0x002fc20000010000 */
[----:B------:R-:W-:-:S06]  /*4420*/  IMAD.MOV.U32 R47, RZ, RZ, R151 ;  /* 0x000000ffff2f7224 */ /* 0x000fcc00078e0097 */
[----:B------:R-:W1:Y:S01]  /*4430*/  MUFU.EX2 R81, R81 ;  /* 0x0000005100517308 */ /* 0x000e620000000800 */
[----:B--2---:R-:W-:-:S01]  /*4440*/  FADD.FTZ R4, R80, R77 ;  /* 0x0000004d50047221 */ /* 0x004fc20000010000 */
[----:B------:R-:W-:-:S06]  /*4450*/  IMAD.MOV.U32 R77, RZ, RZ, R151 ;  /* 0x000000ffff4d7224 */ /* 0x000fcc00078e0097 */
[----:B------:R-:W2:Y:S01]  /*4460*/  MUFU.EX2 R84, R84 ;  /* 0x0000005400547308 */ /* 0x000ea20000000800 */
[C---:B---3--:R-:W-:Y:S01]  /*4470*/  F2FP.SATFINITE.E4M3.F32.PACK_AB_MERGE_C R219, R31.reuse, R28, R3 ;  /* 0x0000001c1fdb723e */ /* 0x048fe20004807003 */
[----:B------:R-:W-:Y:S01]  /*4480*/  FADD.FTZ R6, R31, R6 ;  /* 0x000000061f067221 */ /* 0x000fe20000010000 */
[--C-:B------:R-:W-:Y:S02]  /*4490*/  IMAD.MOV.U32 R31, RZ, RZ, R151.reuse ;  /* 0x000000ffff1f7224 */ /* 0x100fe400078e0097 */
[----:B------:R-:W-:Y:S02]  /*44a0*/  IMAD.MOV.U32 R28, RZ, RZ, R151 ;  /* 0x000000ffff1c7224 */ /* 0x000fe400078e0097 */
[----:B------:R-:W-:-:S01]  /*44b0*/  FADD.FTZ R29, R29, R6 ;  /* 0x000000061d1d7221 */ /* 0x000fc20000010000 */
[----:B------:R-:W3:Y:S01]  /*44c0*/  MUFU.EX2 R43, R43 ;  /* 0x0000002b002b7308 */ /* 0x000ee20000000800 */
[----:B-1----:R-:W-:-:S04]  /*44d0*/  FADD.FTZ R3, R81, R4 ;  /* 0x0000000451037221 */ /* 0x002fc80000010000 */
[----:B--2---:R-:W-:Y:S01]  /*44e0*/  FADD.FTZ R4, R84, R3 ;  /* 0x0000000354047221 */ /* 0x004fe20000010000 */
[----:B------:R-:W-:-:S01]  /*44f0*/  FADD.FTZ R3, R30, R29 ;  /* 0x0000001d1e037221 */ /* 0x000fc20000010000 */
[--C-:B------:R-:W-:Y:S02]  /*4500*/  IMAD.MOV.U32 R30, RZ, RZ, R151.reuse ;  /* 0x000000ffff1e7224 */ /* 0x100fe400078e0097 */
[----:B------:R-:W-:Y:S01]  /*4510*/  IMAD.MOV.U32 R29, RZ, RZ, R151 ;  /* 0x000000ffff1d7224 */ /* 0x000fe200078e0097 */
[C---:B---3--:R-:W-:Y:S01]  /*4520*/  F2FP.SATFINITE.E4M3.F32.PACK_AB_MERGE_C R5, R43.reuse, R84, RZ ;  /* 0x000000542b05723e */ /* 0x048fe200048070ff */
        /* <DEDUP_REMOVED lines=73> */
[----:B------:R-:W-:Y:S01]  /*49c0*/  UMOV UR6, UR45 ;  /* 0x0000002d00067c82 */ /* 0x000fe20008000000 */
[----:B------:R-:W-:Y:S01]  /*49d0*/  UMOV UR45, UR36 ;  /* 0x00000024002d7c82 */ /* 0x000fe20008000000 */
[----:B------:R-:W-:Y:S01]  /*49e0*/  ULDC UR58, c[0x0][0x2e0] ;  /* 0x0000b800003a7ab9 */ /* 0x000fe20000000800 */
[----:B------:R-:W-:Y:S01]  /*49f0*/  ULDC UR55, c[0x0][0x288] ;  /* 0x0000a20000377ab9 */ /* 0x000fe20000000800 */
[----:B------:R-:W-:Y:S01]  /*4a00*/  ULDC UR59, c[0x0][0x404] ;  /* 0x00010100003b7ab9 */ /* 0x000fe20000000800 */
[----:B------:R-:W-:-:S05]  /*4a10*/  ULDC.64 UR40, c[0x0][0x3f8] ;  /* 0x0000fe0000287ab9 */ /* 0x000fca0000000a00 */
.L_x_1861:
[----:B------:R-:W-:Y:S01]  /*4a20*/  ISETP.NE.AND P3, PT, RZ, UR52, PT ;  /* 0x00000034ff007c0c */ /* 0x000fe2000bf65270 */
[----:B------:R-:W-:-:S04]  /*4a30*/  UISETP.NE.AND UP0, UPT, UR37, 0x1, UPT ;  /* 0x000000012500788c */ /* 0x000fc8000bf05270 */
[----:B------:R-:W-:-:S04]  /*4a40*/  USEL UR36, URZ, 0x1, UP0 ;  /* 0x000000013f247887 */ /* 0x000fc80008000000 */
[----:B------:R-:W-:-:S04]  /*4a50*/  ULOP3.LUT UR36, UR45, UR36, URZ, 0x3c, !UPT ;  /* 0x000000242d247292 */ /* 0x000fc8000f8e3c3f */
[----:B------:R-:W-:Y:S08]  /*4a60*/  @P3 BRA `(.L_x_1852) ;  /* 0x0000000000383947 */ /* 0x000ff00003800000 */
[----:B------:R-:W-:Y:S05]  /*4a70*/  @!P0 BRA `(.L_x_1853) ;  /* 0x0000000000048947 */ /* 0x000fea0003800000 */
[----:B------:R-:W-:Y:S01]  /*4a80*/  BPT.TRAP 0x1 ;  /* 0x000000040000795c */ /* 0x000fe20000300000 */
.L_x_1853:
        /* <DEDUP_REMOVED lines=9> */
.L_x_1854:
[----:B--2---:R-:W-:Y:S05]  /*4b20*/  @P2 BRA `(.L_x_1852) ;  /* 0x0000000000082947 */ /* 0x004fea0003800000 */
[----:B------:R-:W2:Y:S02]  /*4b30*/  SYNCS.PHASECHK.TRANS64.TRYWAIT P2, [UR7+0x38830], R0 ;  /* 0x03883000ff0075a7 */ /* 0x000ea40008040147 */
[----:B--2---:R-:W-:Y:S05]  /*4b40*/  @!P2 BRA `(.L_x_1855) ;  /* 0x000000c40028a947 */ /* 0x004fea0003800000 */
.L_x_1852:
[----:B------:R-:W3:Y:S01]  /*4b50*/  S2R R2, SR_TID.X ;  /* 0x0000000000027919 */ /* 0x000ee20000002100 */
        /* <DEDUP_REMOVED lines=11> */
[----:B------:R-:W-:Y:S02]  /*4c10*/  UMOV UR48, UR4 ;  /* 0x0000000400307c82 */ /* 0x000fe40008000000 */
[----:B------:R-:W-:Y:S02]  /*4c20*/  UIADD3 UR30, UR34, 0x2, URZ ;  /* 0x00000002221e7890 */ /* 0x000fe4000fffe03f */
[----:B------:R-:W-:Y:S02]  /*4c30*/  UIADD3 UR26, UR34, 0x4, URZ ;  /* 0x00000004221a7890 */ /* 0x000fe4000fffe03f */
[----:B------:R-:W-:Y:S02]  /*4c40*/  UIADD3 UR22, UR34, 0x6, URZ ;  /* 0x0000000622167890 */ /* 0x000fe4000fffe03f */
[----:B------:R-:W-:-:S02]  /*4c50*/  UIADD3 UR18, UR34, 0x400, URZ ;  /* 0x0000040022127890 */ /* 0x000fc4000fffe03f */
[----:B------:R-:W-:Y:S02]  /*4c60*/  UIADD3 UR14, UR34, 0x402, URZ ;  /* 0x00000402220e7890 */ /* 0x000fe4000fffe03f */
[----:B------:R-:W-:Y:S02]  /*4c70*/  UIADD3 UR10, UR34, 0x404, URZ ;  /* 0x00000404220a7890 */ /* 0x000fe4000fffe03f */
[----:B------:R-:W-:Y:S01]  /*4c80*/  UIADD3 UR50, UR34, 0x406, URZ ;  /* 0x0000040622327890 */ /* 0x000fe2000fffe03f */
[----:B------:R-:W-:Y:S01]  /*4c90*/  UMOV UR49, UR5 ;  /* 0x0000000500317c82 */ /* 0x000fe20008000000 */
[----:B---3--:R-:W-:Y:S01]  /*4ca0*/  SHF.R.U32.HI R2, RZ, 0x7, R2 ;  /* 0x00000007ff027819 */ /* 0x008fe20000011602 */
[----:B------:R-:W-:-:S04]  /*4cb0*/  UMOV UR51, 0x40000040 ;  /* 0x4000004000337882 */ /* 0x000fc80000000000 */
[----:B-12---:R-:W-:-:S05]  /*4cc0*/  VIADD R0, R2, 0x8 ;  /* 0x0000000802007836 */ /* 0x006fca0000000000 */
[----:B------:R1:W-:Y:S06]  /*4cd0*/  BAR.SYNC.DEFER_BLOCKING R0, 0x100 ;  /* 0x000400000000751d */ /* 0x0003ec0000010000 */
        /* <DEDUP_REMOVED lines=27> */
.L_x_1857:
[----:B------:R-:W-:Y:S01]  /*4e90*/  ULEA UR10, UR37, UR38, 0x3 ;  /* 0x00000026250a7291 */ /* 0x000fe2000f8e183f */
[----:B------:R-:W-:-:S05]  /*4ea0*/  IMAD.U32 R0, RZ, RZ, UR45 ;  /* 0x0000002dff007e24 */ /* 0x000fca000f8e00ff */
[----:B------:R-:W-:-:S04]  /*4eb0*/  SHF.L.U32 R0, R0, 0x1f, RZ ;  /* 0x0000001f00007819 */ /* 0x000fc800000006ff */
[----:B------:R1:W2:Y:S01]  /*4ec0*/  SYNCS.PHASECHK.TRANS64.TRYWAIT P2, [UR10+0x38850], R0 ;  /* 0x03885000ff0075a7 */ /* 0x0002a2000804014a */
[----:B------:R-:W-:Y:S05]  /*4ed0*/  @!P0 BRA `(.L_x_1858) ;  /* 0x0000000000048947 */ /* 0x000fea0003800000 */
[----:B------:R-:W-:Y:S01]  /*4ee0*/  BPT.TRAP 0x1 ;  /* 0x000000040000795c */ /* 0x000fe20000300000 */
.L_x_1858:
[----:B--2---:R-:W-:Y:S05]  /*4ef0*/  @P2 BRA `(.L_x_1856) ;  /* 0x0000000000082947 */ /* 0x004fea0003800000 */
[----:B------:R-:W2:Y:S02]  /*4f00*/  SYNCS.PHASECHK.TRANS64.TRYWAIT P2, [UR10+0x38850], R0 ;  /* 0x03885000ff0075a7 */ /* 0x000ea4000804014a */
[----:B--2---:R-:W-:Y:S05]  /*4f10*/  @!P2 BRA `(.L_x_1859) ;  /* 0x000000c0004ca947 */ /* 0x004fea0003800000 */
.L_x_1856:
[----:B------:R-:W-:Y:S01]  /*4f20*/  UIADD3 UR10, UR38, 0x400, URZ ;  /* 0x00000400260a7890 */ /* 0x000fe2000fffe03f */
[----:B------:R-:W-:Y:S01]  /*4f30*/  WARPGROUP.ARRIVE ;  /* 0x00000000000079c5 */ /* 0x000fe20000000000 */
[----:B------:R-:W-:Y:S01]  /*4f40*/  UMOV UR11, 0x40000040 ;  /* 0x40000040000b7882 */ /* 0x000fe20000000000 */
[----:B------:R-:W-:Y:S01]  /*4f50*/  UISETP.NE.U32.AND UP0, UPT, UR40, URZ, UPT ;  /* 0x0000003f2800728c */ /* 0x000fe2000bf05070 */
[----:B--2---:R-:W-:Y:S01]  /*4f60*/  IMAD.MOV.U32 R7, RZ, RZ, -0x2 ;  /* 0xfffffffeff077424 */ /* 0x004fe200078e00ff */
[----:B------:R-:W-:Y:S02]  /*4f70*/  USHF.R.U32.HI UR10, URZ, 0x4, UR10 ;  /* 0x000000043f0a7899 */ /* 0x000fe4000801160a */
[----:B------:R-:W-:Y:S02]  /*4f80*/  UISETP.NE.AND.EX UP0, UPT, UR41, URZ, UPT, UP0 ;  /* 0x0000003f2900728c */ /* 0x000fe4000bf05300 */
[----:B------:R-:W-:-:S04]  /*4f90*/  ULOP3.LUT UR10, UR10, 0x3fff, URZ, 0xc0, !UPT ;  /* 0x00003fff0a0a7892 */ /* 0x000fc8000f8ec03f */
[----:B------:R-:W-:-:S04]  /*4fa0*/  ULOP3.LUT UR10, UR10, 0x10000, URZ, 0xfc, !UPT ;  /* 0x000100000a0a7892 */ /* 0x000fc8000f8efc3f */
[----:B------:R-:W-:-:S07]  /*4fb0*/  ULEA UR14, UR37, UR10, 0xb ;  /* 0x0000000a250e7291 */ /* 0x000fce000f8e583f */
[----:B------:R-:W-:Y:S02]  /*4fc0*/  UMOV UR10, UR14 ;  /* 0x0000000e000a7c82 */ /* 0x000fe40008000000 */
[----:B------:R-:W-:Y:S01]  /*4fd0*/  QGMMA.64x256x32.F32.E4M3.E4M3 R24, R228, gdesc[UR8], R24, gsb0 ;  /* 0x03e00008e4187df3 */ /* 0x000fe20008000818 */
[----:B------:R-:W-:Y:S01]  /*4fe0*/  UMOV UR10, 0xffffff80 ;  /* 0xffffff80000a7882 */ /* 0x000fe20000000000 */
[----:B------:R-:W-:Y:S02]  /*4ff0*/  USEL UR11, UR59, 0x1, UP0 ;  /* 0x000000013b0b7887 */ /* 0x000fe40008000000 */
[----:B------:R-:W-:-:S04]  /*5000*/  UIMAD UR10, UR6, UR10, 0x1 ;  /* 0x00000001060a74a4 */ /* 0x000fc8000f8e020a */
[----:B------:R-:W-:-:S04]  /*5010*/  UIADD3 UR10, UR42, UR10, URZ ;  /* 0x0000000a2a0a7290 */ /* 0x000fc8000fffe03f */
[----:B------:R-:W-:-:S04]  /*5020*/  UIMAD UR10, UR11, UR58, UR10 ;  /* 0x0000003a0b0a72a4 */ /* 0x000fc8000f8e020a */
[----:B------:R-:W-:Y:S02]  /*5030*/  UIADD3 UR11, UR10, -UR55, URZ ;  /* 0x800000370a0b7290 */ /* 0x000fe4000fffe03f */
[----:B------:R-:W-:-:S04]  /*5040*/  UIADD3 UR10, UR14, 0x2, URZ ;  /* 0x000000020e0a7890 */ /* 0x000fc8000fffe03f */
[----:B-1----:R-:W-:Y:S01]  /*5050*/  IMAD R0, R22, R7, UR11 ;  /* 0x0000000b16007e24 */ /* 0x002fe2000f8e0207 */
[----:B------:R-:W-:-:S03]  /*5060*/  UMOV UR11, 0x40000040 ;  /* 0x40000040000b7882 */ /* 0x000fc60000000000 */
[----:B------:R-:W-:-:S05]  /*5070*/  IMAD.IADD R0, R23, 0x1, R0 ;  /* 0x0000000117007824 */ /* 0x000fca00078e0200 */
[C---:B------:R-:W-:Y:S02]  /*5080*/  ISETP.GT.AND P2, PT, R0.reuse, RZ, PT ;  /* 0x000000ff0000720c */ /* 0x040fe40003f44270 */
[----:B------:R-:W-:Y:S02]  /*5090*/  ISETP.GT.AND P3, PT, R0, 0x1, PT ;  /* 0x000000010000780c */ /* 0x000fe40003f64270 */
[----:B------:R-:W-:Y:S02]  /*50a0*/  FSEL R152, R152, -INF , P2 ;  /* 0xff80000098987808 */ /* 0x000fe40001000000 */
[----:B------:R-:W-:Y:S02]  /*50b0*/  ISETP.GT.AND P2, PT, R0, 0x8, PT ;  /* 0x000000080000780c */ /* 0x000fe40003f44270 */
[----:B------:R-:W-:Y:S02]  /*50c0*/  FSEL R153, R153, -INF , P3 ;  /* 0xff80000099997808 */ /* 0x000fe40001800000 */
[----:B------:R-:W-:-:S02]  /*50d0*/  FMNMX.FTZ R2, R152, R5, !PT ;  /* 0x0000000598027209 */ /* 0x000fc40007810000 */
[----:B------:R-:W-:Y:S02]  /*50e0*/  ISETP.GT.AND P3, PT, R0, 0x9, PT ;  /* 0x000000090000780c */ /* 0x000fe40003f64270 */
[----:B------:R-:W-:Y:S02]  /*50f0*/  FSEL R156, R156, -INF , P2 ;  /* 0xff8000009c9c7808 */ /* 0x000fe40001000000 */
[----:B------:R-:W-:Y:S02]  /*5100*/  FMNMX.FTZ R7, R153, R2, !PT ;  /* 0x0000000299077209 */ /* 0x000fe40007810000 */
        /* <DEDUP_REMOVED lines=81> */
[C---:B------:R-:W-:Y:S01]  /*5620*/  ISETP.GT.AND P3, PT, R0.reuse, 0x79, PT ;  /* 0x000000790000780c */ /* 0x040fe20003f64270 */
[----:B------:R-:W-:Y:S01]  /*5630*/  VIADD R0, R0, 0x8 ;  /* 0x0000000800007836 */ /* 0x000fe20000000000 */
[----:B------:R-:W-:Y:S02]  /*5640*/  FSEL R212, R212, -INF , P2 ;  /* 0xff800000d4d47808 */ /* 0x000fe40001000000 */
[----:B------:R-:W-:Y:S02]  /*5650*/  FMNMX.FTZ R7, R209, R2, !PT ;  /* 0x00000002d1077209 */ /* 0x000fe40007810000 */
[----:B------:R-:W-:Y:S02]  /*5660*/  FSEL R8, R213, -INF , P3 ;  /* 0xff800000d5087808 */ /* 0x000fe40001800000 */
[----:B------:R-:W-:Y:S02]  /*5670*/  FMNMX.FTZ R7, R212, R7, !PT ;  /* 0x00000007d4077209 */ /* 0x000fe40007810000 */
[----:B------:R-:W-:-:S02]  /*5680*/  ISETP.GT.AND P3, PT, R0, RZ, PT ;  /* 0x000000ff0000720c */ /* 0x000fc40003f64270 */
[----:B------:R-:W-:Y:S02]  /*5690*/  FMNMX.FTZ R10, R8, R7, !PT ;  /* 0x00000007080a7209 */ /* 0x000fe40007810000 */
[----:B------:R-:W-:Y:S02]  /*56a0*/  ISETP.GT.AND P4, PT, R0, 0x1, PT ;  /* 0x000000010000780c */ /* 0x000fe40003f84270 */
[----:B------:R-:W-:Y:S01]  /*56b0*/  FSEL R13, R154, -INF , P3 ;  /* 0xff8000009a0d7808 */ /* 0x000fe20001800000 */
[----:B------:R-:W1:Y:S01]  /*56c0*/  SHFL.BFLY PT, R7, R10, 0x2, 0x1f ;  /* 0x0c401f000a077f89 */ /* 0x000e6200000e0000 */
        /* <DEDUP_REMOVED lines=12> */
[----:B-1----:R-:W-:Y:S01]  /*5790*/  FMNMX.FTZ R11, R10, R7, !PT ;  /* 0x000000070a0b7209 */ /* 0x002fe20007810000 */
[----:B------:R-:W-:Y:S01]  /*57a0*/  IMAD.U32 R7, RZ, RZ, UR39 ;  /* 0x00000027ff077e24 */ /* 0x000fe2000f8e00ff */
[----:B------:R-:W-:Y:S02]  /*57b0*/  ISETP.GT.AND P3, PT, R0, 0x18, PT ;  /* 0x000000180000780c */ /* 0x000fe40003f64270 */
[----:B------:R-:W-:Y:S01]  /*57c0*/  FSEL R163, R163, -INF , P4 ;  /* 0xff800000a3a37808 */ /* 0x000fe20002000000 */
[----:B------:R-:W1:Y:S01]  /*57d0*/  SHFL.BFLY PT, R2, R11, 0x1, 0x1f ;  /* 0x0c201f000b027f89 */ /* 0x000e6200000e0000 */
[----:B------:R-:W-:-:S02]  /*57e0*/  FMNMX.FTZ R20, R162, R21, !PT ;  /* 0x00000015a2147209 */ /* 0x000fc40007810000 */
[----:B------:R-:W-:Y:S02]  /*57f0*/  ISETP.GT.AND P4, PT, R0, 0x19, PT ;  /* 0x000000190000780c */ /* 0x000fe40003f84270 */
[----:B------:R-:W-:Y:S02]  /*5800*/  FSEL R166, R166, -INF , P3 ;  /* 0xff800000a6a67808 */ /* 0x000fe40001800000 */
[----:B------:R-:W-:Y:S02]  /*5810*/  FMNMX.FTZ R21, R163, R20, !PT ;  /* 0x00000014a3157209 */ /* 0x000fe40007810000 */
[C---:B------:R-:W-:Y:S02]  /*5820*/  ISETP.GT.AND P3, PT, R0.reuse, 0x20, PT ;  /* 0x000000200000780c */ /* 0x040fe40003f64270 */
[----:B------:R-:W-:Y:S01]  /*5830*/  FSEL R167, R167, -INF , P4 ;  /* 0xff800000a7a77808 */ /* 0x000fe20002000000 */
[----:B------:R-:W-:Y:S02]  /*5840*/  WARPGROUP.DEPBAR.LE gsb0, 0x0 ;  /* 0x00008000000079c5 */ /* 0x000fe40000010000 */
[----:B------:R-:W-:Y:S01]  /*5850*/  WARPGROUP.ARRIVE ;  /* 0x00000000000079c5 */ /* 0x000fe20000000000 */
[----:B------:R-:W-:-:S05]  /*5860*/  ISETP.GT.AND P4, PT, R0, 0x21, PT ;  /* 0x000000210000780c */ /* 0x000fca0003f84270 */
[----:B------:R-:W2:Y:S01]  /*5870*/  S2R R231, SR_TID.X ;  /* 0x0000000000e77919 */ /* 0x000ea20000002100 */
[----:B------:R-:W-:Y:S02]  /*5880*/  FSEL R170, R170, -INF , P3 ;  /* 0xff800000aaaa7808 */ /* 0x000fe40001800000 */
[C---:B------:R-:W-:Y:S01]  /*5890*/  ISETP.GT.AND P3, PT, R0.reuse, 0x28, PT ;  /* 0x000000280000780c */ /* 0x040fe20003f64270 */
[----:B------:R-:W-:Y:S01]  /*58a0*/  QGMMA.64x256x32.F32.E4M3.E4M3 R24, R224, gdesc[UR8], R24, gsb0 ;  /* 0x03e00008e0187df3 */ /* 0x000fe20008000818 */
[----:B------:R-:W-:Y:S01]  /*58b0*/  UIADD3 UR10, UR14, 0x4, URZ ;  /* 0x000000040e0a7890 */ /* 0x000fe2000fffe03f */
[----:B------:R-:W-:Y:S01]  /*58c0*/  FSEL R171, R171, -INF , P4 ;  /* 0xff800000abab7808 */ /* 0x000fe20002000000 */
[----:B------:R-:W-:Y:S01]  /*58d0*/  UMOV UR11, 0x40000040 ;  /* 0x40000040000b7882 */ /* 0x000fe20000000000 */
[----:B-1----:R-:W-:Y:S02]  /*58e0*/  FMNMX.FTZ R2, R11, R2, !PT ;  /* 0x000000020b027209 */ /* 0x002fe40007810000 */
[----:B------:R-:W-:-:S02]  /*58f0*/  ISETP.GT.AND P4, PT, R0, 0x29, PT ;  /* 0x000000290000780c */ /* 0x000fc40003f84270 */
[C---:B------:R-:W-:Y:S01]  /*5900*/  FSETP.NEU.FTZ.AND P2, PT, R2.reuse, -INF , PT ;  /* 0xff8000000200780b */ /* 0x040fe20003f5d000 */
[----:B------:R-:W-:-:S01]  /*5910*/  FFMA.FTZ R7, R2, R7, -8 ;  /* 0xc100000002077423 */ /* 0x000fc20000010007 */
[----:B------:R-:W-:Y:S02]  /*5920*/  FSEL R174, R174, -INF , P3 ;  /* 0xff800000aeae7808 */ /* 0x000fe40001800000 */
[C---:B------:R-:W-:Y:S02]  /*5930*/  ISETP.GT.AND P3, PT, R0.reuse, 0x30, PT ;  /* 0x000000300000780c */ /* 0x040fe40003f64270 */
[----:B------:R-:W-:Y:S02]  /*5940*/  FSEL R7, R7, RZ, P2 ;  /* 0x000000ff07077208 */ /* 0x000fe40001000000 */
[----:B------:R-:W-:Y:S02]  /*5950*/  FSEL R175, R175, -INF , P4 ;  /* 0xff800000afaf7808 */ /* 0x000fe40002000000 */
[----:B------:R-:W-:Y:S01]  /*5960*/  ISETP.GT.AND P4, PT, R0, 0x31, PT ;  /* 0x000000310000780c */ /* 0x000fe20003f84270 */
[----:B------:R-:W-:-:S01]  /*5970*/  FFMA.FTZ R9, R152, UR39, -R7 ;  /* 0x0000002798097c23 */ /* 0x000fc20008010807 */
[--C-:B------:R-:W-:Y:S01]  /*5980*/  FFMA.FTZ R153, R153, UR39, -R7.reuse ;  /* 0x0000002799997c23 */ /* 0x100fe20008010807 */
[----:B------:R-:W-:Y:S01]  /*5990*/  FMNMX.FTZ R152, R166, R21, !PT ;  /* 0x00000015a6987209 */ /* 0x000fe20007810000 */
[--C-:B------:R-:W-:Y:S01]  /*59a0*/  FFMA.FTZ R12, R157, UR39, -R7.reuse ;  /* 0x000000279d0c7c23 */ /* 0x100fe20008010807 */
[----:B------:R-:W-:Y:S01]  /*59b0*/  FSEL R178, R178, -INF , P3 ;  /* 0xff800000b2b27808 */ /* 0x000fe20001800000 */
[----:B------:R1:W-:Y:S01]  /*59c0*/  MUFU.EX2 R10, R153 ;  /* 0x00000099000a7308 */ /* 0x0003e20000000800 */
[----:B------:R-:W-:Y:S01]  /*59d0*/  ISETP.GT.AND P3, PT, R0, 0x38, PT ;  /* 0x000000380000780c */ /* 0x000fe20003f64270 */
[--C-:B------:R-:W-:Y:S01]  /*59e0*/  FFMA.FTZ R11, R156, UR39, -R7.reuse ;  /* 0x000000279c0b7c23 */ /* 0x100fe20008010807 */
[----:B------:R-:W-:Y:S01]  /*59f0*/  FSEL R179, R179, -INF , P4 ;  /* 0xff800000b3b37808 */ /* 0x000fe20002000000 */
[--C-:B------:R-:W-:Y:S01]  /*5a00*/  FFMA.FTZ R15, R161, UR39, -R7.reuse ;  /* 0x00000027a10f7c23 */ /* 0x100fe20008010807 */
[----:B------:R-:W-:Y:S01]  /*5a10*/  ISETP.GT.AND P4, PT, R0, 0x39, PT ;  /* 0x000000390000780c */ /* 0x000fe20003f84270 */
[--C-:B------:R-:W-:Y:S01]  /*5a20*/  FFMA.FTZ R160, R160, UR39, -R7.reuse ;  /* 0x00000027a0a07c23 */ /* 0x100fe20008010807 */
[----:B------:R-:W-:Y:S01]  /*5a30*/  FSEL R182, R182, -INF , P3 ;  /* 0xff800000b6b67808 */ /* 0x000fe20001800000 */
[--C-:B------:R-:W-:Y:S01]  /*5a40*/  FFMA.FTZ R21, R165, UR39, -R7.reuse ;  /* 0x00000027a5157c23 */ /* 0x100fe20008010807 */
[----:B-1----:R-:W-:Y:S01]  /*5a50*/  FMNMX.FTZ R153, R167, R152, !PT ;  /* 0x00000098a7997209 */ /* 0x002fe20007810000 */
        /* <DEDUP_REMOVED lines=22> */
[----:B------:R-:W-:Y:S01]  /*5bc0*/  FFMA.FTZ R212, R212, UR39, -R7 ;  /* 0x00000027d4d47c23 */ /* 0x000fe20008010807 */
[----:B------:R-:W-:Y:S01]  /*5bd0*/  FMNMX.FTZ R157, R179, R154, !PT ;  /* 0x0000009ab39d7209 */ /* 0x000fe20007810000 */
[----:B------:R-:W-:Y:S01]  /*5be0*/  MUFU.EX2 R9, R9 ;  /* 0x0000000900097308 */ /* 0x000fe20000000800 */
[----:B------:R-:W-:-:S02]  /*5bf0*/  ISETP.GT.AND P4, PT, R0, 0x49, PT ;  /* 0x000000490000780c */ /* 0x000fc40003f84270 */
[----:B------:R-:W-:Y:S01]  /*5c00*/  FMNMX.FTZ R156, R182, R157, !PT ;  /* 0x0000009db69c7209 */ /* 0x000fe20007810000 */
[----:B------:R-:W-:-:S01]  /*5c10*/  FFMA.FTZ R157, R173, UR39, -R7 ;  /* 0x00000027ad9d7c23 */ /* 0x000fc20008010807 */
[----:B------:R-:W-:Y:S02]  /*5c20*/  FSEL R190, R190, -INF , P3 ;  /* 0xff800000bebe7808 */ /* 0x000fe40001800000 */
[----:B------:R-:W-:Y:S01]  /*5c30*/  FMNMX.FTZ R161, R183, R156, !PT ;  /* 0x0000009cb7a17209 */ /* 0x000fe20007810000 */
[----:B------:R1:W-:Y:S01]  /*5c40*/  MUFU.EX2 R154, R172 ;  /* 0x000000ac009a7308 */ /* 0x0003e20000000800 */
[----:B------:R-:W-:Y:S02]  /*5c50*/  ISETP.GT.AND P3, PT, R0, 0x50, PT ;  /* 0x000000500000780c */ /* 0x000fe40003f64270 */
[----:B------:R-:W-:Y:S02]  /*5c60*/  FMNMX.FTZ R156, R186, R161, !PT ;  /* 0x000000a1ba9c7209 */ /* 0x000fe40007810000 */
[----:B------:R-:W-:-:S02]  /*5c70*/  FSEL R191, R191, -INF , P4 ;  /* 0xff800000bfbf7808 */ /* 0x000fc40002000000 */
[----:B------:R-:W-:Y:S01]  /*5c80*/  FMNMX.FTZ R161, R187, R156, !PT ;  /* 0x0000009cbba17209 */ /* 0x000fe20007810000 */
[----:B------:R-:W-:Y:S01]  /*5c90*/  MUFU.EX2 R11, R11 ;  /* 0x0000000b000b7308 */ /* 0x000fe20000000800 */
[----:B------:R-:W-:Y:S01]  /*5ca0*/  ISETP.GT.AND P4, PT, R0, 0x51, PT ;  /* 0x000000510000780c */ /* 0x000fe20003f84270 */
[--C-:B-1----:R-:W-:Y:S01]  /*5cb0*/  FFMA.FTZ R172, R192, UR39, -R7.reuse ;  /* 0x00000027c0ac7c23 */ /* 0x102fe20008010807 */
[----:B------:R-:W-:Y:S01]  /*5cc0*/  FMNMX.FTZ R160, R190, R161, !PT ;  /* 0x000000a1bea07209 */ /* 0x000fe20007810000 */
[--C-:B------:R-:W-:Y:S01]  /*5cd0*/  FFMA.FTZ R161, R177, UR39, -R7.reuse ;  /* 0x00000027b1a17c23 */ /* 0x100fe20008010807 */
[----:B------:R-:W-:Y:S01]  /*5ce0*/  FSEL R194, R194, -INF , P3 ;  /* 0xff800000c2c27808 */ /* 0x000fe20001800000 */
[--C-:B------:R-:W-:Y:S01]  /*5cf0*/  FFMA.FTZ R177, R193, UR39, -R7.reuse ;  /* 0x00000027c1b17c23 */ /* 0x100fe20008010807 */
[----:B------:R-:W-:Y:S01]  /*5d00*/  FMNMX.FTZ R165, R191, R160, !PT ;  /* 0x000000a0bfa57209 */ /* 0x000fe20007810000 */
[----:B------:R1:W-:Y:S01]  /*5d10*/  MUFU.EX2 R156, R176 ;  /* 0x000000b0009c7308 */ /* 0x0003e20000000800 */
[----:B------:R-:W-:Y:S01]  /*5d20*/  ISETP.GT.AND P3, PT, R0, 0x58, PT ;  /* 0x000000580000780c */ /* 0x000fe20003f64270 */
[----:B------:R-:W-:Y:S01]  /*5d30*/  FFMA.FTZ R193, R209, UR39, -R7 ;  /* 0x00000027d1c17c23 */ /* 0x000fe20008010807 */
[----:B------:R-:W-:-:S02]  /*5d40*/  FSEL R195, R195, -INF , P4 ;  /* 0xff800000c3c37808 */ /* 0x000fc40002000000 */
[----:B------:R-:W-:Y:S02]  /*5d50*/  FMNMX.FTZ R160, R194, R165, !PT ;  /* 0x000000a5c2a07209 */ /* 0x000fe40007810000 */
[----:B------:R-:W-:Y:S01]  /*5d60*/  ISETP.GT.AND P4, PT, R0, 0x59, PT ;  /* 0x000000590000780c */ /* 0x000fe20003f84270 */
[----:B------:R-:W-:Y:S01]  /*5d70*/  MUFU.EX2 R12, R12 ;  /* 0x0000000c000c7308 */ /* 0x000fe20000000800 */
[----:B------:R-:W-:Y:S01]  /*5d80*/  FSEL R198, R198, -INF , P3 ;  /* 0xff800000c6c67808 */ /* 0x000fe20001800000 */
[--C-:B-1----:R-:W-:Y:S01]  /*5d90*/  FFMA.FTZ R176, R196, UR39, -R7.reuse ;  /* 0x00000027c4b07c23 */ /* 0x102fe20008010807 */
[----:B------:R-:W-:Y:S02]  /*5da0*/  FMNMX.FTZ R165, R195, R160, !PT ;  /* 0x000000a0c3a57209 */ /* 0x000fe40007810000 */
[----:B------:R-:W-:Y:S02]  /*5db0*/  ISETP.GT.AND P3, PT, R0, 0x60, PT ;  /* 0x000000600000780c */ /* 0x000fe40003f64270 */
[----:B------:R-:W-:Y:S01]  /*5dc0*/  FSEL R199, R199, -INF , P4 ;  /* 0xff800000c7c77808 */ /* 0x000fe20002000000 */
[----:B------:R1:W-:Y:S01]  /*5dd0*/  MUFU.EX2 R160, R180 ;  /* 0x000000b400a07308 */ /* 0x0003e20000000800 */
[----:B------:R-:W-:Y:S01]  /*5de0*/  FMNMX.FTZ R164, R198, R165, !PT ;  /* 0x000000a5c6a47209 */ /* 0x000fe20007810000 */
[--C-:B------:R-:W-:Y:S01]  /*5df0*/  FFMA.FTZ R165, R181, UR39, -R7.reuse ;  /* 0x00000027b5a57c23 */ /* 0x100fe20008010807 */
[----:B------:R-:W-:Y:S01]  /*5e00*/  ISETP.GT.AND P4, PT, R0, 0x61, PT ;  /* 0x000000610000780c */ /* 0x000fe20003f84270 */
[----:B------:R-:W-:Y:S01]  /*5e10*/  FFMA.FTZ R181, R197, UR39, -R7 ;  /* 0x00000027c5b57c23 */ /* 0x000fe20008010807 */
[----:B------:R-:W-:-:S02]  /*5e20*/  FSEL R202, R202, -INF , P3 ;  /* 0xff800000caca7808 */ /* 0x000fc40001800000 */
[----:B------:R-:W-:Y:S01]  /*5e30*/  FMNMX.FTZ R169, R199, R164, !PT ;  /* 0x000000a4c7a97209 */ /* 0x000fe20007810000 */
[----:B------:R-:W-:Y:S01]  /*5e40*/  MUFU.EX2 R15, R15 ;  /* 0x0000000f000f7308 */ /* 0x000fe20000000800 */
[----:B------:R-:W-:Y:S01]  /*5e50*/  ISETP.GT.AND P3, PT, R0, 0x68, PT ;  /* 0x000000680000780c */ /* 0x000fe20003f64270 */
[----:B-1----:R-:W-:Y:S01]  /*5e60*/  FFMA.FTZ R180, R200, UR39, -R7 ;  /* 0x00000027c8b47c23 */ /* 0x002fe20008010807 */
[----:B------:R-:W-:Y:S02]  /*5e70*/  FSEL R203, R203, -INF , P4 ;  /* 0xff800000cbcb7808 */ /* 0x000fe40002000000 */
[----:B------:R-:W-:Y:S02]  /*5e80*/  FMNMX.FTZ R164, R202, R169, !PT ;  /* 0x000000a9caa47209 */ /* 0x000fe40007810000 */
[----:B------:R-:W-:Y:S01]  /*5e90*/  ISETP.GT.AND P4, PT, R0, 0x69, PT ;  /* 0x000000690000780c */ /* 0x000fe20003f84270 */
[----:B------:R-:W-:Y:S01]  /*5ea0*/  MUFU.EX2 R21, R21 ;  /* 0x0000001500157308 */ /* 0x000fe20000000800 */
[----:B------:R-:W-:-:S02]  /*5eb0*/  FSEL R206, R206, -INF , P3 ;  /* 0xff800000cece7808 */ /* 0x000fc40001800000 */
[----:B------:R-:W-:Y:S02]  /*5ec0*/  FMNMX.FTZ R169, R203, R164, !PT ;  /* 0x000000a4cba97209 */ /* 0x000fe40007810000 */
[----:B------:R-:W-:Y:S02]  /*5ed0*/  ISETP.GT.AND P3, PT, R0, 0x70, PT ;  /* 0x000000700000780c */ /* 0x000fe40003f64270 */
[----:B------:R-:W-:Y:S01]  /*5ee0*/  FSEL R207, R207, -INF , P4 ;  /* 0xff800000cfcf7808 */ /* 0x000fe20002000000 */
[----:B------:R1:W-:Y:S01]  /*5ef0*/  MUFU.EX2 R164, R184 ;  /* 0x000000b800a47308 */ /* 0x0003e20000000800 */
[----:B------:R-:W-:Y:S01]  /*5f00*/  FMNMX.FTZ R168, R206, R169, !PT ;  /* 0x000000a9cea87209 */ /* 0x000fe20007810000 */
[----:B------:R-:W-:Y:S01]  /*5f10*/  FFMA.FTZ R169, R185, UR39, -R7 ;  /* 0x00000027b9a97c23 */ /* 0x000fe20008010807 */
[----:B------:R-:W-:Y:S02]  /*5f20*/  ISETP.GT.AND P4, PT, R0, 0x71, PT ;  /* 0x000000710000780c */ /* 0x000fe40003f84270 */
        /* <DEDUP_REMOVED lines=11> */
[----:B------:R-:W-:Y:S02]  /*5fe0*/  FSEL R215, R215, -INF , P4 ;  /* 0xff800000d7d77808 */ /* 0x000fe40002000000 */
[----:B------:R-:W-:Y:S01]  /*5ff0*/  FMNMX.FTZ R0, R214, R173, !PT ;  /* 0x000000add6007209 */ /* 0x000fe20007810000 */
[----:B------:R1:W-:Y:S01]  /*6000*/  MUFU.EX2 R168, R188 ;  /* 0x000000bc00a87308 */ /* 0x0003e20000000800 */
[----:B------:R-:W-:Y:S01]  /*6010*/  FSEL R196, R2, RZ, P2 ;  /* 0x000000ff02c47208 */ /* 0x000fe20001000000 */
[--C-:B------:R-:W-:Y:S01]  /*6020*/  FFMA.FTZ R173, R189, UR39, -R7.reuse ;  /* 0x00000027bdad7c23 */ /* 0x100fe20008010807 */
[----:B------:R-:W-:Y:S01]  /*6030*/  FMNMX.FTZ R0, R215, R0, !PT ;  /* 0x00000000d7007209 */ /* 0x000fe20007810000 */
[----:B------:R-:W-:Y:S01]  /*6040*/  FFMA.FTZ R189, R205, UR39, -R7 ;  /* 0x00000027cdbd7c23 */ /* 0x000fe20008010807 */
[----:B--2---:R-:W-:-:S03]  /*6050*/  SHF.R.U32.HI R231, RZ, 0x7, R231 ;  /* 0x00000007ffe77819 */ /* 0x004fc600000116e7 */
[----:B------:R-:W2:Y:S01]  /*6060*/  SHFL.BFLY PT, R185, R0, 0x2, 0x1f ;  /* 0x0c401f0000b97f89 */ /* 0x000ea200000e0000 */
[----:B-1----:R-:W-:-:S01]  /*6070*/  FFMA.FTZ R188, R208, UR39, -R7 ;  /* 0x00000027d0bc7c23 */ /* 0x002fc20008010807 */
[----:B------:R-:W-:Y:S08]  /*6080*/  MUFU.EX2 R161, R161 ;  /* 0x000000a100a17308 */ /* 0x000ff00000000800 */
[----:B------:R-:W-:Y:S08]  /*6090*/  MUFU.EX2 R165, R165 ;  /* 0x000000a500a57308 */ /* 0x000ff00000000800 */
[----:B------:R-:W-:Y:S01]  /*60a0*/  MUFU.EX2 R169, R169 ;  /* 0x000000a900a97308 */ /* 0x000fe20000000800 */
[----:B--2---:R-:W-:Y:S01]  /*60b0*/  FMNMX.FTZ R192, R0, R185, !PT ;  /* 0x000000b900c07209 */ /* 0x004fe20007810000 */
[----:B------:R-:W-:Y:S01]  /*60c0*/  FFMA.FTZ R185, R201, UR39, -R7 ;  /* 0x00000027c9b97c23 */ /* 0x000fe20008010807 */
[----:B------:R-:W-:-:S05]  /*60d0*/  IMAD.U32 R201, RZ, RZ, UR39 ;  /* 0x00000027ffc97e24 */ /* 0x000fca000f8e00ff */
[----:B------:R-:W-:Y:S01]  /*60e0*/  MUFU.EX2 R173, R173 ;  /* 0x000000ad00ad7308 */ /* 0x000fe20000000800 */
[----:B------:R-:W1:Y:S07]  /*60f0*/  SHFL.BFLY PT, R197, R192, 0x1, 0x1f ;  /* 0x0c201f00c0c57f89 */ /* 0x000e6e00000e0000 */
[----:B------:R-:W-:Y:S08]  /*6100*/  MUFU.EX2 R172, R172 ;  /* 0x000000ac00ac7308 */ /* 0x000ff00000000800 */
[----:B------:R-:W-:Y:S08]  /*6110*/  MUFU.EX2 R177, R177 ;  /* 0x000000b100b17308 */ /* 0x000ff00000000800 */
[----:B------:R-:W-:Y:S01]  /*6120*/  MUFU.EX2 R176, R176 ;  /* 0x000000b000b07308 */ /* 0x000fe20000000800 */
[----:B-1----:R-:W-:Y:S01]  /*6130*/  FMNMX.FTZ R0, R192, R197, !PT ;  /* 0x000000c5c0007209 */ /* 0x002fe20007810000 */
[----:B------:R-:W-:Y:S01]  /*6140*/  FFMA.FTZ R197, R8, UR39, -R7 ;  /* 0x0000002708c57c23 */ /* 0x000fe20008010807 */
[----:B------:R-:W-:-:S02]  /*6150*/  FADD.FTZ R7, -R196, R5 ;  /* 0x00000005c4077221 */ /* 0x000fc40000010100 */
[C---:B------:R-:W-:Y:S01]  /*6160*/  FSETP.NEU.FTZ.AND P2, PT, R0.reuse, -INF , PT ;  /* 0xff8000000000780b */ /* 0x040fe20003f5d000 */
[----:B------:R-:W-:-:S02]  /*6170*/  FFMA.FTZ R8, R0, R201, -8 ;  /* 0xc100000000087423 */ /* 0x000fc400000100c9 */
[----:B------:R1:W-:Y:S03]  /*6180*/  MUFU.EX2 R5, R197 ;  /* 0x000000c500057308 */ /* 0x0003e60000000800 */
[----:B------:R-:W-:Y:S01]  /*6190*/  FSEL R196, R8, RZ, P2 ;  /* 0x000000ff08c47208 */ /* 0x000fe20001000000 */
[----:B------:R-:W-:-:S04]  /*61a0*/  FMUL.FTZ R8, R7, UR39 ;  /* 0x0000002707087c20 */ /* 0x000fc80008410000 */
        /* <DEDUP_REMOVED lines=8> */
[----:B------:R-:W-:Y:S01]  /*6230*/  FSEL R175, R0, RZ, P2 ;  /* 0x000000ff00af7208 */ /* 0x000fe20001000000 */
[----:B------:R-:W-:-:S01]  /*6240*/  FFMA.FTZ R7, R155, UR39, -R196 ;  /* 0x000000279b077c23 */ /* 0x000fc200080108c4 */
[----:B------:R-:W2:Y:S01]  /*6250*/  MUFU.EX2 R8, R8 ;  /* 0x0000000800087308 */ /* 0x000ea20000000800 */
        /* <DEDUP_REMOVED lines=11> */
[--C-:B-1----:R-:W-:Y:S01]  /*6310*/  FFMA.FTZ R197, R182, UR39, -R196.reuse ;  /* 0x00000027b6c57c23 */ /* 0x102fe200080108c4 */
[----:B------:R-:W-:-:S01]  /*6320*/  FFMA.FTZ R182, R186, UR39, -R196 ;  /* 0x00000027bab67c23 */ /* 0x000fc200080108c4 */
[----:B------:R-:W-:-:S02]  /*6330*/  FFMA.FTZ R186, R190, UR39, -R196 ;  /* 0x00000027beba7c23 */ /* 0x000fc400080108c4 */
[----:B------:R-:W1:Y:S01]  /*6340*/  MUFU.EX2 R175, R175 ;  /* 0x000000af00af7308 */ /* 0x000e620000000800 */
[----:B--2---:R-:W-:-:S04]  /*6350*/  FFMA.FTZ R187, R8, R4, R9 ;  /* 0x0000000408bb7223 */ /* 0x004fc80000010009 */
[----:B------:R-:W-:Y:S01]  /*6360*/  FADD.FTZ R190, R10, R187 ;  /* 0x000000bb0abe7221 */ /* 0x000fe20000010000 */
[----:B------:R-:W-:-:S02]  /*6370*/  FFMA.FTZ R187, R191, UR39, -R196 ;  /* 0x00000027bfbb7c23 */ /* 0x000fc400080108c4 */
[----:B------:R-:W2:Y:S08]  /*6380*/  MUFU.EX2 R7, R7 ;  /* 0x0000000700077308 */ /* 0x000eb00000000800 */
[----:B------:R-:W3:Y:S01]  /*6390*/  MUFU.EX2 R13, R13 ;  /* 0x0000000d000d7308 */ /* 0x000ee20000000800 */
[----:B-1----:R-:W-:-:S01]  /*63a0*/  FFMA.FTZ R4, R175, R3, R200 ;  /* 0x00000003af047223 */ /* 0x002fc200000100c8 */
[----:B------:R-:W-:Y:S01]  /*63b0*/  FADD.FTZ R3, R11, R190 ;  /* 0x000000be0b037221 */ /* 0x000fe20000010000 */
[----:B------:R-:W-:-:S03]  /*63c0*/  FFMA.FTZ R190, R194, UR39, -R196 ;  /* 0x00000027c2be7c23 */ /* 0x000fc600080108c4 */
[----:B------:R-:W-:Y:S01]  /*63d0*/  FADD.FTZ R3, R12, R3 ;  /* 0x000000030c037221 */ /* 0x000fe20000010000 */
[----:B------:R-:W-:Y:S02]  /*63e0*/  WARPGROUP.DEPBAR.LE gsb0, 0x0 ;  /* 0x00008000000079c5 */ /* 0x000fe40000010000 */
[----:B------:R-:W-:Y:S01]  /*63f0*/  WARPGROUP.ARRIVE ;  /* 0x00000000000079c5 */ /* 0x000fe20000000000 */
[----:B------:R-:W1:Y:S01]  /*6400*/  MUFU.EX2 R158, R158 ;  /* 0x0000009e009e7308 */ /* 0x000e620000000800 */
[----:B--2---:R-:W-:-:S01]  /*6410*/  FADD.FTZ R4, R7, R4 ;  /* 0x0000000407047221 */ /* 0x004fc20000010000 */
[----:B------:R-:W-:-:S03]  /*6420*/  FADD.FTZ R194, R14, R3 ;  /* 0x000000030ec27221 */ /* 0x000fc60000010000 */
[----:B------:R-:W-:Y:S01]  /*6430*/  QGMMA.64x256x32.F32.E4M3.E4M3 R24, R220, gdesc[UR8], R24, gsb0 ;  /* 0x03e00008dc187df3 */ /* 0x000fe20008000818 */
[----:B------:R-:W-:Y:S01]  /*6440*/  UIADD3 UR10, UR14, 0x6, URZ ;  /* 0x000000060e0a7890 */ /* 0x000fe2000fffe03f */
[----:B---3--:R-:W-:Y:S01]  /*6450*/  FADD.FTZ R191, R13, R4 ;  /* 0x000000040dbf7221 */ /* 0x008fe20000010000 */
[----:B------:R-:W-:Y:S01]  /*6460*/  UMOV UR11, 0x40000040 ;  /* 0x40000040000b7882 */ /* 0x000fe20000000000 */
[----:B------:R-:W2:Y:S08]  /*6470*/  MUFU.EX2 R155, R155 ;  /* 0x0000009b009b7308 */ /* 0x000eb00000000800 */
[----:B------:R-:W3:Y:S01]  /*6480*/  MUFU.EX2 R162, R162 ;  /* 0x000000a200a27308 */ /* 0x000ee20000000800 */
[----:B-1----:R-:W-:-:S01]  /*6490*/  FADD.FTZ R4, R158, R191 ;  /* 0x000000bf9e047221 */ /* 0x002fc20000010000 */
[----:B------:R-:W-:-:S06]  /*64a0*/  FFMA.FTZ R191, R195, UR39, -R196 ;  /* 0x00000027c3bf7c23 */ /* 0x000fcc00080108c4 */
[----:B------:R-:W1:Y:S01]  /*64b0*/  MUFU.EX2 R159, R159 ;  /* 0x0000009f009f7308 */ /* 0x000e620000000800 */
[----:B--2---:R-:W-:-:S07]  /*64c0*/  FADD.FTZ R3, R155, R4 ;  /* 0x000000049b037221 */ /* 0x004fce0000010000 */
[----:B------:R-:W2:Y:S01]  /*64d0*/  MUFU.EX2 R166, R166 ;  /* 0x000000a600a67308 */ /* 0x000ea20000000800 */
[----:B---3--:R-:W-:-:S07]  /*64e0*/  FADD.FTZ R4, R162, R3 ;  /* 0x00000003a2047221 */ /* 0x008fce0000010000 */
[----:B------:R-:W3:Y:S01]  /*64f0*/  MUFU.EX2 R163, R163 ;  /* 0x000000a300a37308 */ /* 0x000ee20000000800 */
[----:B-1----:R-:W-:-:S07]  /*6500*/  FADD.FTZ R3, R159, R4 ;  /* 0x000000049f037221 */ /* 0x002fce0000010000 */
[----:B------:R1:W-:Y:S01]  /*6510*/  MUFU.EX2 R6, R197 ;  /* 0x000000c500067308 */ /* 0x0003e20000000800 */
[----:B--2---:R-:W-:-:S07]  /*6520*/  FADD.FTZ R4, R166, R3 ;  /* 0x00000003a6047221 */ /* 0x004fce0000010000 */
[----:B------:R-:W2:Y:S01]  /*6530*/  MUFU.EX2 R170, R170 ;  /* 0x000000aa00aa7308 */ /* 0x000ea20000000800 */
[----:B-1----:R-:W-:-:S01]  /*6540*/  FADD.FTZ R197, R15, R194 ;  /* 0x000000c20fc57221 */ /* 0x002fc20000010000 */
[----:B---3--:R-:W-:-:S03]  /*6550*/  FADD.FTZ R3, R163, R4 ;  /* 0x00000004a3037221 */ /* 0x008fc60000010000 */
[----:B------:R-:W-:-:S03]  /*6560*/  FADD.FTZ R194, R20, R197 ;  /* 0x000000c514c27221 */ /* 0x000fc60000010000 */
[----:B------:R-:W1:Y:S01]  /*6570*/  MUFU.EX2 R167, R167 ;  /* 0x000000a700a77308 */ /* 0x000e620000000800 */
[----:B------:R-:W-:-:S01]  /*6580*/  FADD.FTZ R195, R21, R194 ;  /* 0x000000c215c37221 */ /* 0x000fc20000010000 */
[----:B------:R-:W-:-:S03]  /*6590*/  FFMA.FTZ R194, R198, UR39, -R196 ;  /* 0x00000027c6c27c23 */ /* 0x000fc600080108c4 */
[----:B------:R-:W-:Y:S01]  /*65a0*/  FADD.FTZ R198, R152, R195 ;  /* 0x000000c398c67221 */ /* 0x000fe20000010000 */
[----:B------:R-:W-:-:S02]  /*65b0*/  FFMA.FTZ R195, R199, UR39, -R196 ;  /* 0x00000027c7c37c23 */ /* 0x000fc400080108c4 */
[----:B------:R-:W3:Y:S01]  /*65c0*/  MUFU.EX2 R174, R174 ;  /* 0x000000ae00ae7308 */ /* 0x000ee20000000800 */
[----:B------:R-:W-:-:S01]  /*65d0*/  FADD.FTZ R197, R153, R198 ;  /* 0x000000c699c57221 */ /* 0x000fc20000010000 */
[----:B--2---:R-:W-:-:S03]  /*65e0*/  FADD.FTZ R4, R170, R3 ;  /* 0x00000003aa047221 */ /* 0x004fc60000010000 */
[----:B------:R-:W-:Y:S01]  /*65f0*/  FADD.FTZ R198, R154, R197 ;  /* 0x000000c59ac67221 */ /* 0x000fe20000010000 */
[----:B------:R-:W-:-:S02]  /*6600*/  FFMA.FTZ R197, R202, UR39, -R196 ;  /* 0x00000027cac57c23 */ /* 0x000fc400080108c4 */
[----:B------:R-:W2:Y:S01]  /*6610*/  MUFU.EX2 R171, R171 ;  /* 0x000000ab00ab7308 */ /* 0x000ea20000000800 */
[----:B-1----:R-:W-:-:S01]  /*6620*/  FADD.FTZ R3, R167, R4 ;  /* 0x00000004a7037221 */ /* 0x002fc20000010000 */
[----:B------:R-:W-:-:S04]  /*6630*/  FADD.FTZ R199, R157, R198 ;  /* 0x000000c69dc77221 */ /* 0x000fc80000010000 */
[----:B------:R-:W-:Y:S02]  /*6640*/  FADD.FTZ R198, R156, R199 ;  /* 0x000000c79cc67221 */ /* 0x000fe40000010000 */
[----:B------:R-:W1:Y:S01]  /*6650*/  MUFU.EX2 R178, R178 ;  /* 0x000000b200b27308 */ /* 0x000e620000000800 */
[----:B---3--:R-:W-:-:S01]  /*6660*/  FADD.FTZ R4, R174, R3 ;  /* 0x00000003ae047221 */ /* 0x008fc20000010000 */
[----:B------:R-:W-:Y:S01]  /*6670*/  FADD.FTZ R199, R161, R198 ;  /* 0x000000c6a1c77221 */ /* 0x000fe20000010000 */
[----:B------:R-:W-:-:S05]  /*6680*/  FFMA.FTZ R198, R203, UR39, -R196 ;  /* 0x00000027cbc67c23 */ /* 0x000fca00080108c4 */
[----:B------:R-:W3:Y:S01]  /*6690*/  MUFU.EX2 R179, R179 ;  /* 0x000000b300b37308 */ /* 0x000ee20000000800 */
[----:B--2---:R-:W-:-:S01]  /*66a0*/  FADD.FTZ R3, R171, R4 ;  /* 0x00000004ab037221 */ /* 0x004fc20000010000 */
[----:B------:R-:W-:Y:S01]  /*66b0*/  FADD.FTZ R4, R160, R199 ;  /* 0x000000c7a0047221 */ /* 0x000fe20000010000 */
[----:B------:R-:W-:-:S05]  /*66c0*/  FFMA.FTZ R199, R206, UR39, -R196 ;  /* 0x00000027cec77c23 */ /* 0x000fca00080108c4 */
[----:B------:R-:W2:Y:S01]  /*66d0*/  MUFU.EX2 R182, R182 ;  /* 0x000000b600b67308 */ /* 0x000ea20000000800 */
[----:B-1----:R-:W-:-:S04]  /*66e0*/  FADD.FTZ R3, R178, R3 ;  /* 0x00000003b2037221 */ /* 0x002fc80000010000 */
[----:B------:R-:W-:Y:S01]  /*66f0*/  FADD.FTZ R202, R6, R3 ;  /* 0x0000000306ca7221 */ /* 0x000fe20000010000 */
[----:B------:R-:W-:-:S02]  /*6700*/  FADD.FTZ R3, R165, R4 ;  /* 0x00000004a5037221 */ /* 0x000fc40000010000 */
[----:B------:R-:W1:Y:S01]  /*6710*/  MUFU.EX2 R183, R183 ;  /* 0x000000b700b77308 */ /* 0x000e620000000800 */
[----:B---3--:R-:W-:-:S01]  /*6720*/  FADD.FTZ R201, R179, R202 ;  /* 0x000000cab3c97221 */ /* 0x008fc20000010000 */
[----:B------:R-:W-:-:S04]  /*6730*/  FADD.FTZ R4, R164, R3 ;  /* 0x00000003a4047221 */ /* 0x000fc80000010000 */
[----:B------:R-:W-:Y:S02]  /*6740*/  FADD.FTZ R3, R169, R4 ;  /* 0x00000004a9037221 */ /* 0x000fe40000010000 */
[----:B------:R-:W3:Y:S01]  /*6750*/  MUFU.EX2 R186, R186 ;  /* 0x000000ba00ba7308 */ /* 0x000ee20000000800 */
[----:B--2---:R-:W-:-:S01]  /*6760*/  FADD.FTZ R202, R182, R201 ;  /* 0x000000c9b6ca7221 */ /* 0x004fc20000010000 */
[----:B------:R-:W-:-:S04]  /*6770*/  FADD.FTZ R4, R168, R3 ;  /* 0x00000003a8047221 */ /* 0x000fc80000010000 */
[----:B------:R-:W-:Y:S02]  /*6780*/  FADD.FTZ R3, R173, R4 ;  /* 0x00000004ad037221 */ /* 0x000fe40000010000 */
[----:B------:R-:W2:Y:S01]  /*6790*/  MUFU.EX2 R187, R187 ;  /* 0x000000bb00bb7308 */ /* 0x000ea20000000800 */
[----:B-1----:R-:W-:-:S01]  /*67a0*/  FADD.FTZ R201, R183, R202 ;  /* 0x000000cab7c97221 */ /* 0x002fc20000010000 */
[----:B------:R-:W-:Y:S01]  /*67b0*/  FADD.FTZ R4, R172, R3 ;  /* 0x00000003ac047221 */ /* 0x000fe20000010000 */
[----:B------:R-:W-:-:S01]  /*67c0*/  FFMA.FTZ R202, R207, UR39, -R196 ;  /* 0x00000027cfca7c23 */ /* 0x000fc200080108c4 */
[----:B------:R-:W-:Y:S01]  /*67d0*/  IMAD.U32 R207, RZ, RZ, UR7 ;  /* 0x00000007ffcf7e24 */ /* 0x000fe2000f8e00ff */
[----:B------:R-:W-:-:S03]  /*67e0*/  IADD3 R3, -R231, 0xb, RZ ;  /* 0x0000000be7037810 */ /* 0x000fc60007ffe1ff */
[----:B------:R-:W1:Y:S01]  /*67f0*/  MUFU.EX2 R190, R190 ;  /* 0x000000be00be7308 */ /* 0x000e620000000800 */
[----:B---3--:R-:W-:-:S01]  /*6800*/  FADD.FTZ R204, R186, R201 ;  /* 0x000000c9bacc7221 */ /* 0x008fc20000010000 */
[----:B------:R-:W-:Y:S01]  /*6810*/  FFMA.FTZ R201, R210, UR39, -R196 ;  /* 0x00000027d2c97c23 */ /* 0x000fe200080108c4 */
[----:B------:R-:W-:-:S05]  /*6820*/  @!P1 LEA R207, R207, UR38, 0x3 ;  /* 0x00000026cfcf9c11 */ /* 0x000fca000f8e18ff */
[----:B------:R-:W3:Y:S01]  /*6830*/  MUFU.EX2 R191, R191 ;  /* 0x000000bf00bf7308 */ /* 0x000ee20000000800 */
[----:B--2---:R-:W-:-:S07]  /*6840*/  FADD.FTZ R203, R187, R204 ;  /* 0x000000ccbbcb7221 */ /* 0x004fce0000010000 */
[----:B------:R-:W2:Y:S01]  /*6850*/  MUFU.EX2 R194, R194 ;  /* 0x000000c200c27308 */ /* 0x000ea20000000800 */
[----:B-1----:R-:W-:-:S01]  /*6860*/  FADD.FTZ R204, R190, R203 ;  /* 0x000000cbbecc7221 */ /* 0x002fc20000010000 */
[----:B------:R-:W-:-:S04]  /*6870*/  FADD.FTZ R203, R177, R4 ;  /* 0x00000004b1cb7221 */ /* 0x000fc80000010000 */
[----:B------:R-:W-:Y:S01]  /*6880*/  FADD.FTZ R4, R176, R203 ;  /* 0x000000cbb0047221 */ /* 0x000fe20000010000 */
[----:B------:R-:W-:-:S01]  /*6890*/  FFMA.FTZ R203, R214, UR39, -R196 ;  /* 0x00000027d6cb7c23 */ /* 0x000fc200080108c4 */
[----:B------:R-:W1:Y:S01]  /*68a0*/  MUFU.EX2 R195, R195 ;  /* 0x000000c300c37308 */ /* 0x000e620000000800 */
[----:B---3--:R-:W-:-:S01]  /*68b0*/  FADD.FTZ R205, R191, R204 ;  /* 0x000000ccbfcd7221 */ /* 0x008fc20000010000 */
[--C-:B------:R-:W-:Y:S01]  /*68c0*/  FFMA.FTZ R204, R211, UR39, -R196.reuse ;  /* 0x00000027d3cc7c23 */ /* 0x100fe200080108c4 */
[----:B------:R-:W-:-:S05]  /*68d0*/  FFMA.FTZ R196, R215, UR39, -R196 ;  /* 0x00000027d7c47c23 */ /* 0x000fca00080108c4 */
[----:B------:R-:W3:Y:S01]  /*68e0*/  MUFU.EX2 R180, R180 ;  /* 0x000000b400b47308 */ /* 0x000ee20000000800 */
[----:B--2---:R-:W-:-:S01]  /*68f0*/  FADD.FTZ R206, R194, R205 ;  /* 0x000000cdc2ce7221 */ /* 0x004fc20000010000 */
[----:B------:R-:W-:-:S06]  /*6900*/  FADD.FTZ R205, R181, R4 ;  /* 0x00000004b5cd7221 */ /* 0x000fcc0000010000 */
[----:B------:R-:W2:Y:S01]  /*6910*/  MUFU.EX2 R197, R197 ;  /* 0x000000c500c57308 */ /* 0x000ea20000000800 */
[----:B-1----:R-:W-:-:S07]  /*6920*/  FADD.FTZ R206, R195, R206 ;  /* 0x000000cec3ce7221 */ /* 0x002fce0000010000 */
[----:B------:R-:W1:Y:S01]  /*6930*/  MUFU.EX2 R185, R185 ;  /* 0x000000b900b97308 */ /* 0x000e620000000800 */
[----:B---3--:R-:W-:-:S07]  /*6940*/  FADD.FTZ R4, R180, R205 ;  /* 0x000000cdb4047221 */ /* 0x008fce0000010000 */
[----:B------:R-:W3:Y:S01]  /*6950*/  MUFU.EX2 R198, R198 ;  /* 0x000000c600c67308 */ /* 0x000ee20000000800 */
[----:B--2---:R-:W-:-:S07]  /*6960*/  FADD.FTZ R205, R197, R206 ;  /* 0x000000cec5cd7221 */ /* 0x004fce0000010000 */
[----:B------:R-:W2:Y:S08]  /*6970*/  MUFU.EX2 R184, R184 ;  /* 0x000000b800b87308 */ /* 0x000eb00000000800 */
[----:B------:R-:W4:Y:S08]  /*6980*/  MUFU.EX2 R199, R199 ;  /* 0x000000c700c77308 */ /* 0x000f300000000800 */
[----:B------:R-:W-:Y:S08]  /*6990*/  MUFU.EX2 R189, R189 ;  /* 0x000000bd00bd7308 */ /* 0x000ff00000000800 */
[----:B------:R-:W5:Y:S08]  /*69a0*/  MUFU.EX2 R202, R202 ;  /* 0x000000ca00ca7308 */ /* 0x000f700000000800 */
[----:B------:R-:W5:Y:S08]  /*69b0*/  MUFU.EX2 R188, R188 ;  /* 0x000000bc00bc7308 */ /* 0x000f700000000800 */
[----:B------:R-:W5:Y:S08]  /*69c0*/  MUFU.EX2 R201, R201 ;  /* 0x000000c900c97308 */ /* 0x000f700000000800 */
[----:B------:R-:W5:Y:S08]  /*69d0*/  MUFU.EX2 R193, R193 ;  /* 0x000000c100c17308 */ /* 0x000f700000000800 */
[----:B------:R-:W5:Y:S08]  /*69e0*/  MUFU.EX2 R204, R204 ;  /* 0x000000cc00cc7308 */ /* 0x000f700000000800 */
[----:B------:R-:W5:Y:S08]  /*69f0*/  MUFU.EX2 R192, R212 ;  /* 0x000000d400c07308 */ /* 0x000f700000000800 */
[----:B------:R-:W5:Y:S01]  /*6a00*/  MUFU.EX2 R203, R203 ;  /* 0x000000cb00cb7308 */ /* 0x000f620000000800 */
[----:B------:R-:W-:-:S02]  /*6a10*/  WARPGROUP.DEPBAR.LE gsb0, 0x0 ;  /* 0x00008000000079c5 */ /* 0x000fc40000010000 */
[----:B------:R-:W-:-:S05]  /*6a20*/  WARPGROUP.ARRIVE ;  /* 0x00000000000079c5 */ /* 0x000fca0000000000 */
[----:B------:R-:W5:Y:S01]  /*6a30*/  MUFU.EX2 R196, R196 ;  /* 0x000000c400c47308 */ /* 0x000f620000000800 */
[----:B------:R-:W-:Y:S03]  /*6a40*/  QGMMA.64x256x32.F32.E4M3.E4M3 R24, R216, gdesc[UR8], R24, gsb0 ;  /* 0x03e00008d8187df3 */ /* 0x000fe60008000818 */
[----:B------:R-:W-:Y:S02]  /*6a50*/  WARPGROUP.DEPBAR.LE gsb0, 0x0 ;  /* 0x00008000000079c5 */ /* 0x000fe40000010000 */
[----:B------:R1:W-:Y:S06]  /*6a60*/  BAR.ARV R3, 0x100 ;  /* 0x000400030000751d */ /* 0x0003ec0000002000 */
[----:B-1----:R-:W-:-:S02]  /*6a70*/  @!P1 VIADD R3, R207, 0x38840 ;  /* 0x00038840cf039836 */ /* 0x002fc40000000000 */
[----:B------:R-:W-:Y:S01]  /*6a80*/  FADD.FTZ R207, R185, R4 ;  /* 0x00000004b9cf7221 */ /* 0x000fe20000010000 */
[----:B---3--:R-:W-:-:S02]  /*6a90*/  FADD.FTZ R4, R198, R205 ;  /* 0x000000cdc6047221 */ /* 0x008fc40000010000 */
[----:B------:R-:W-:Y:S01]  /*6aa0*/  @!P1 PRMT R3, RZ, 0x654, R3 ;  /* 0x00000654ff039816 */ /* 0x000fe20000000003 */
[----:B--2---:R-:W-:-:S01]  /*6ab0*/  FADD.FTZ R206, R184, R207 ;  /* 0x000000cfb8ce7221 */ /* 0x004fc20000010000 */
[----:B----4-:R-:W-:Y:S02]  /*6ac0*/  FADD.FTZ R205, R199, R4 ;  /* 0x00000004c7cd7221 */ /* 0x010fe40000010000 */
[----:B------:R1:W-:Y:S02]  /*6ad0*/  @!P1 SYNCS.ARRIVE.TRANS64.RED.A1T0 RZ, [R3+URZ], RZ ;  /* 0x000000ff03ff99a7 */ /* 0x0003e4000810043f */
[----:B-----5:R-:W-:-:S01]  /*6ae0*/  FADD.FTZ R4, R202, R205 ;  /* 0x000000cdca047221 */ /* 0x020fc20000010000 */
[----:B-1----:R-:W-:-:S04]  /*6af0*/  FADD.FTZ R3, R189, R206 ;  /* 0x000000cebd037221 */ /* 0x002fc80000010000 */
[----:B------:R-:W-:Y:S01]  /*6b00*/  FADD.FTZ R206, R188, R3 ;  /* 0x00000003bcce7221 */ /* 0x000fe20000010000 */
[----:B------:R-:W-:-:S03]  /*6b10*/  FADD.FTZ R3, R201, R4 ;  /* 0x00000004c9037221 */ /* 0x000fc60000010000 */
[----:B------:R-:W-:Y:S01]  /*6b20*/  FADD.FTZ R205, R193, R206 ;  /* 0x000000cec1cd7221 */ /* 0x000fe20000010000 */
[----:B------:R-:W-:-:S03]  /*6b30*/  FADD.FTZ R4, R204, R3 ;  /* 0x00000003cc047221 */ /* 0x000fc60000010000 */
[----:B------:R-:W-:Y:S01]  /*6b40*/  FADD.FTZ R206, R192, R205 ;  /* 0x000000cdc0ce7221 */ /* 0x000fe20000010000 */
[----:B------:R-:W-:-:S03]  /*6b50*/  FADD.FTZ R3, R203, R4 ;  /* 0x00000004cb037221 */ /* 0x000fc60000010000 */
[----:B------:R-:W-:Y:S01]  /*6b60*/  FADD.FTZ R4, R5, R206 ;  /* 0x000000ce05047221 */ /* 0x000fe20000010000 */
[----:B------:R-:W-:-:S01]  /*6b70*/  FADD.FTZ R3, R196, R3 ;  /* 0x00000003c4037221 */ /* 0x000fc20000010000 */
[----:B------:R-:W-:Y:S06]  /*6b80*/  @!P0 BRA `(.L_x_1860) ;  /* 0x0000000000048947 */ /* 0x000fec0003800000 */
[----:B------:R-:W-:Y:S01]  /*6b90*/  BPT.TRAP 0x1 ;  /* 0x000000040000795c */ /* 0x000fe20000300000 */
.L_x_1860:
[----:B------:R-:W-:Y:S01]  /*6ba0*/  UISETP.GT.AND UP0, UPT, UR6, UR47, UPT ;  /* 0x0000002f0600728c */ /* 0x000fe2000bf04270 */
[----:B------:R-:W-:Y:S01]  /*6bb0*/  F2FP.SATFINITE.E4M3.F32.PACK_AB_MERGE_C R6, R179, R6, RZ ;  /* 0x00000006b306723e */ /* 0x000fe200048070ff */
[----:B------:R-:W-:Y:S01]  /*6bc0*/  ULEA UR10, UR37, UR38, 0x3 ;  /* 0x00000026250a7291 */ /* 0x000fe2000f8e183f */
[----:B------:R-:W-:Y:S01]  /*6bd0*/  F2FP.SATFINITE.E4M3.F32.PACK_AB_MERGE_C R5, R5, R192, RZ ;  /* 0x000000c00505723e */ /* 0x000fe200048070ff */
[----:B------:R-:W-:Y:S01]  /*6be0*/  UIADD3 UR6, UR6, -0x1, URZ ;  /* 0xffffffff06067890 */ /* 0x000fe2000fffe03f */
[----:B------:R-:W-:Y:S01]  /*6bf0*/  F2FP.SATFINITE.E4M3.F32.PACK_AB_MERGE_C R11, R12, R11, RZ ;  /* 0x0000000b0c0b723e */ /* 0x000fe200048070ff */
[----:B------:R-:W-:Y:S01]  /*6c00*/  UIADD3 UR10, UR10, 0x38860, URZ ;  /* 0x000388600a0a7890 */ /* 0x000fe2000fffe03f */
[----:B------:R-:W-:Y:S01]  /*6c10*/  PLOP3.LUT P2, PT, PT, PT, UP0, 0x80, 0x0 ;  /* 0x000000000000781c */ /* 0x000fe20003f4f008 */
[----:B------:R-:W-:Y:S01]  /*6c20*/  UMOV UR45, UR36 ;  /* 0x00000024002d7c82 */ /* 0x000fe20008000000 */
[----:B------:R-:W-:Y:S01]  /*6c30*/  F2FP.SATFINITE.E4M3.F32.PACK_AB_MERGE_C R13, R158, R13, RZ ;  /* 0x0000000d9e0d723e */ /* 0x000fe200048070ff */
[----:B------:R-:W-:Y:S01]  /*6c40*/  UPRMT UR10, UR53, 0x654, UR10 ;  /* 0x00000654350a7896 */ /* 0x000fe2000800000a */
[----:B------:R-:W-:Y:S01]  /*6c50*/  F2FP.SATFINITE.E4M3.F32.PACK_AB_MERGE_C R20, R21, R20, RZ ;  /* 0x000000141514723e */ /* 0x000fe200048070ff */
[----:B------:R-:W-:Y:S01]  /*6c60*/  UMOV UR37, UR7 ;  /* 0x0000000700257c82 */ /* 0x000fe20008000000 */
[----:B------:R-:W-:Y:S01]  /*6c70*/  F2FP.SATFINITE.E4M3.F32.PACK_AB_MERGE_C R159, R166, R159, RZ ;  /* 0x0000009fa69f723e */ /* 0x000fe200048070ff */
[----:B------:R-:W-:Y:S01]  /*6c80*/  FMUL.FTZ R24, R24, R8 ;  /* 0x0000000818187220 */ /* 0x000fe20000410000 */
[----:B------:R-:W-:Y:S01]  /*6c90*/  F2FP.SATFINITE.E4M3.F32.PACK_AB_MERGE_C R154, R157, R154, RZ ;  /* 0x0000009a9d9a723e */ /* 0x000fe200048070ff */
[-C--:B------:R-:W-:Y:S01]  /*6ca0*/  FMUL.FTZ R25, R25, R8.reuse ;  /* 0x0000000819197220 */ /* 0x080fe20000410000 */
        /* <DEDUP_REMOVED lines=14> */
[----:B------:R-:W-:Y:S01]  /*6d90*/  F2FP.SATFINITE.E4M3.F32.PACK_AB_MERGE_C R199, R202, R199, RZ ;  /* 0x000000c7cac7723e */ /* 0x000fe200048070ff */
[-C--:B------:R-:W-:Y:S01]  /*6da0*/  FMUL.FTZ R40, R40, R8.reuse ;  /* 0x0000000828287220 */ /* 0x080fe20000410000 */
[----:B------:R-:W-:Y:S01]  /*6db0*/  F2FP.SATFINITE.E4M3.F32.PACK_AB_MERGE_C R196, R196, R203, RZ ;  /* 0x000000cbc4c4723e */ /* 0x000fe200048070ff */
        /* <DEDUP_REMOVED lines=135> */
[----:B------:R-:W-:-:S02]  /*7630*/  IMAD.MOV.U32 R6, RZ, RZ, R0 ;  /* 0x000000ffff067224 */ /* 0x000fc400078e0000 */
[----:B------:R-:W-:Y:S01]  /*7640*/  IMAD.MOV.U32 R5, RZ, RZ, R2 ;  /* 0x000000ffff057224 */ /* 0x000fe200078e0002 */
[----:B------:R-:W-:Y:S06]  /*7650*/  @P2 BRA `(.L_x_1861) ;  /* 0xffffffd000f02947 */ /* 0x000fec000383ffff */
[----:B------:R-:W-:Y:S01]  /*7660*/  UMOV UR37, UR7 ;  /* 0x0000000700257c82 */ /* 0x000fe20008000000 */
[----:B------:R-:W-:-:S05]  /*7670*/  UMOV UR45, UR6 ;  /* 0x00000006002d7c82 */ /* 0x000fca0008000000 */
.L_x_1851:
[----:B------:R-:W-:-:S13]  /*7680*/  ISETP.LE.AND P2, PT, RZ, UR45, PT ;  /* 0x0000002dff007c0c */ /* 0x000fda000bf43270 */
[----:B------:R-:W-:Y:S05]  /*7690*/  @!P2 BRA `(.L_x_1862) ;  /* 0x0000002000c4a947 */ /* 0x000fea0003800000 */
[----:B------:R-:W-:Y:S01]  /*76a0*/  IMAD.MOV.U32 R7, RZ, RZ, R0 ;  /* 0x000000ffff077224 */ /* 0x000fe200078e0000 */
[----:B------:R-:W-:Y:S01]  /*76b0*/  UMOV UR41, UR36 ;  /* 0x0000002400297c82 */ /* 0x000fe20008000000 */
[----:B------:R-:W-:Y:S01]  /*76c0*/  IMAD.MOV.U32 R5, RZ, RZ, R2 ;  /* 0x000000ffff057224 */ /* 0x000fe200078e0002 */
[----:B------:R-:W-:-:S06]  /*76d0*/  UMOV UR40, UR37 ;  /* 0x0000002500287c82 */ /* 0x000fcc0008000000 */
.L_x_1872:
        /* <DEDUP_REMOVED lines=9> */
.L_x_1864:
[----:B------:R-:W-:Y:S01]  /*7770*/  ULEA UR6, UR37, UR38, 0x3 ;  /* 0x0000002625067291 */ /* 0x000fe2000f8e183f */
[----:B------:R-:W-:-:S05]  /*7780*/  IMAD.U32 R0, RZ, RZ, UR36 ;  /* 0x00000024ff007e24 */ /* 0x000fca000f8e00ff */
[----:B------:R-:W-:-:S04]  /*7790*/  SHF.L.U32 R0, R0, 0x1f, RZ ;  /* 0x0000001f00007819 */ /* 0x000fc800000006ff */
[----:B------:R1:W2:Y:S01]  /*77a0*/  SYNCS.PHASECHK.TRANS64.TRYWAIT P2, [UR6+0x38830], R0 ;  /* 0x03883000ff0075a7 */ /* 0x0002a20008040146 */
[----:B------:R-:W-:Y:S05]  /*77b0*/  @!P0 BRA `(.L_x_1865) ;  /* 0x0000000000048947 */ /* 0x000fea0003800000 */
[----:B------:R-:W-:Y:S01]  /*77c0*/  BPT.TRAP 0x1 ;  /* 0x000000040000795c */ /* 0x000fe20000300000 */
.L_x_1865:
[----:B--2---:R-:W-:Y:S05]  /*77d0*/  @P2 BRA `(.L_x_1863) ;  /* 0x0000000000082947 */ /* 0x004fea0003800000 */
[----:B------:R-:W2:Y:S02]  /*77e0*/  SYNCS.PHASECHK.TRANS64.TRYWAIT P2, [UR6+0x38830], R0 ;  /* 0x03883000ff0075a7 */ /* 0x000ea40008040146 */
[----:B--2---:R-:W-:Y:S05]  /*77f0*/  @!P2 BRA `(.L_x_1866) ;  /* 0x00000098002ca947 */ /* 0x004fea0003800000 */
.L_x_1863:
[----:B------:R-:W3:Y:S01]  /*7800*/  S2R R2, SR_TID.X ;  /* 0x0000000000027919 */ /* 0x000ee20000002100 */
        /* <DEDUP_REMOVED lines=17> */
[----:B---3--:R-:W-:-:S05]  /*7920*/  SHF.R.U32.HI R2, RZ, 0x7, R2 ;  /* 0x00000007ff027819 */ /* 0x008fca0000011602 */
        /* <DEDUP_REMOVED lines=29> */
.L_x_1868:
[----:B------:R-:W-:Y:S01]  /*7b00*/  ULEA UR6, UR40, UR38, 0x3 ;  /* 0x0000002628067291 */ /* 0x000fe2000f8e183f */
[----:B------:R-:W-:-:S05]  /*7b10*/  IMAD.U32 R0, RZ, RZ, UR41 ;  /* 0x00000029ff007e24 */ /* 0x000fca000f8e00ff */
[----:B------:R-:W-:-:S04]  /*7b20*/  SHF.L.U32 R0, R0, 0x1f, RZ ;  /* 0x0000001f00007819 */ /* 0x000fc800000006ff */
[----:B------:R1:W2:Y:S01]  /*7b30*/  SYNCS.PHASECHK.TRANS64.TRYWAIT P2, [UR6+0x38850], R0 ;  /* 0x03885000ff0075a7 */ /* 0x0002a20008040146 */
[----:B------:R-:W-:Y:S05]  /*7b40*/  @!P0 BRA `(.L_x_1869) ;  /* 0x0000000000048947 */ /* 0x000fea0003800000 */
[----:B------:R-:W-:Y:S01]  /*7b50*/  BPT.TRAP 0x1 ;  /* 0x000000040000795c */ /* 0x000fe20000300000 */
.L_x_1869:
[----:B--2---:R-:W-:Y:S05]  /*7b60*/  @P2 BRA `(.L_x_1867) ;  /* 0x0000000000082947 */ /* 0x004fea0003800000 */
[----:B------:R-:W2:Y:S02]  /*7b70*/  SYNCS.PHASECHK.TRANS64.TRYWAIT P2, [UR6+0x38850], R0 ;  /* 0x03885000ff0075a7 */ /* 0x000ea40008040146 */
[----:B--2---:R-:W-:Y:S05]  /*7b80*/  @!P2 BRA `(.L_x_1870) ;  /* 0x000000940060a947 */ /* 0x004fea0003800000 */
.L_x_1867:
[----:B------:R-:W-:Y:S01]  /*7b90*/  UIADD3 UR6, UR38, 0x400, URZ ;  /* 0x0000040026067890 */ /* 0x000fe2000fffe03f */
[----:B------:R-:W-:Y:S01]  /*7ba0*/  WARPGROUP.ARRIVE ;  /* 0x00000000000079c5 */ /* 0x000fe20000000000 */
[----:B------:R-:W-:Y:S01]  /*7bb0*/  UMOV UR7, 0x40000040 ;  /* 0x4000004000077882 */ /* 0x000fe20000000000 */
[----:B------:R-:W-:Y:S01]  /*7bc0*/  FMNMX.FTZ R2, R154, R7, !PT ;  /* 0x000000079a027209 */ /* 0x000fe20007810000 */
[----:B------:R-:W-:Y:S01]  /*7bd0*/  USHF.R.U32.HI UR6, URZ, 0x4, UR6 ;  /* 0x000000043f067899 */ /* 0x000fe20008011606 */
[----:B-12---:R-:W-:Y:S01]  /*7be0*/  FMNMX.FTZ R0, R152, R5, !PT ;  /* 0x0000000598007209 */ /* 0x006fe20007810000 */
[----:B------:R-:W-:Y:S01]  /*7bf0*/  IMAD.U32 R13, RZ, RZ, UR39 ;  /* 0x00000027ff0d7e24 */ /* 0x000fe2000f8e00ff */
[----:B------:R-:W-:Y:S01]  /*7c00*/  FMNMX.FTZ R11, R155, R2, !PT ;  /* 0x000000029b0b7209 */ /* 0x000fe20007810000 */
[----:B------:R-:W-:Y:S01]  /*7c10*/  ULOP3.LUT UR6, UR6, 0x3fff, URZ, 0xc0, !UPT ;  /* 0x00003fff06067892 */ /* 0x000fe2000f8ec03f */
[----:B------:R-:W-:Y:S02]  /*7c20*/  FMNMX.FTZ R9, R153, R0, !PT ;  /* 0x0000000099097209 */ /* 0x000fe40007810000 */
        /* <DEDUP_REMOVED lines=65> */
[----:B------:R-:W-:-:S03]  /*8040*/  FMNMX.FTZ R6, R213, R0, !PT ;  /* 0x00000000d5067209 */ /* 0x000fc60007810000 */
[----:B------:R-:W1:Y:S04]  /*8050*/  SHFL.BFLY PT, R11, R8, 0x2, 0x1f ;  /* 0x0c401f00080b7f89 */ /* 0x000e6800000e0000 */
[----:B------:R-:W2:Y:S01]  /*8060*/  SHFL.BFLY PT, R9, R6, 0x2, 0x1f ;  /* 0x0c401f0006097f89 */ /* 0x000ea200000e0000 */
[----:B-1----:R-:W-:Y:S02]  /*8070*/  FMNMX.FTZ R11, R8, R11, !PT ;  /* 0x0000000b080b7209 */ /* 0x002fe40007810000 */
[----:B--2---:R-:W-:-:S03]  /*8080*/  FMNMX.FTZ R9, R6, R9, !PT ;  /* 0x0000000906097209 */ /* 0x004fc60007810000 */
[----:B------:R-:W1:Y:S04]  /*8090*/  SHFL.BFLY PT, R0, R11, 0x1, 0x1f ;  /* 0x0c201f000b007f89 */ /* 0x000e6800000e0000 */
[----:B------:R-:W2:Y:S01]  /*80a0*/  SHFL.BFLY PT, R2, R9, 0x1, 0x1f ;  /* 0x0c201f0009027f89 */ /* 0x000ea200000e0000 */
[----:B-1----:R-:W-:Y:S02]  /*80b0*/  FMNMX.FTZ R0, R11, R0, !PT ;  /* 0x000000000b007209 */ /* 0x002fe40007810000 */
[----:B--2---:R-:W-:-:S03]  /*80c0*/  FMNMX.FTZ R2, R9, R2, !PT ;  /* 0x0000000209027209 */ /* 0x004fc60007810000 */
[----:B------:R-:W-:Y:S02]  /*80d0*/  FADD.FTZ R6, -R0, R7 ;  /* 0x0000000700067221 */ /* 0x000fe40000010100 */
[----:B------:R-:W-:-:S01]  /*80e0*/  FFMA.FTZ R7, R2, R13, -8 ;  /* 0xc100000002077423 */ /* 0x000fc2000001000d */
[----:B------:R-:W-:Y:S01]  /*80f0*/  FADD.FTZ R5, -R2, R5 ;  /* 0x0000000502057221 */ /* 0x000fe20000010100 */
[----:B------:R-:W-:Y:S02]  /*8100*/  FMUL.FTZ R6, R6, UR39 ;  /* 0x0000002706067c20 */ /* 0x000fe40008410000 */
[--C-:B------:R-:W-:Y:S01]  /*8110*/  FFMA.FTZ R9, R153, UR39, -R7.reuse ;  /* 0x0000002799097c23 */ /* 0x100fe20008010807 */
[----:B------:R-:W-:-:S01]  /*8120*/  FFMA.FTZ R153, R173, UR39, -R7 ;  /* 0x00000027ad997c23 */ /* 0x000fc20008010807 */
[--C-:B------:R-:W-:Y:S01]  /*8130*/  FFMA.FTZ R173, R193, UR39, -R7.reuse ;  /* 0x00000027c1ad7c23 */ /* 0x100fe20008010807 */
[----:B------:R-:W-:Y:S02]  /*8140*/  IMAD.U32 R193, RZ, RZ, UR39 ;  /* 0x00000027ffc17e24 */ /* 0x000fe4000f8e00ff */
[--C-:B------:R-:W-:Y:S01]  /*8150*/  FFMA.FTZ R11, R157, UR39, -R7.reuse ;  /* 0x000000279d0b7c23 */ /* 0x100fe20008010807 */
[----:B------:R-:W-:-:S01]  /*8160*/  FFMA.FTZ R157, R177, UR39, -R7 ;  /* 0x00000027b19d7c23 */ /* 0x000fc20008010807 */
[----:B------:R-:W-:Y:S01]  /*8170*/  FMUL.FTZ R5, R5, UR39 ;  /* 0x0000002705057c20 */ /* 0x000fe20008410000 */
[----:B------:R-:W-:-:S01]  /*8180*/  FFMA.FTZ R193, R0, R193, -8 ;  /* 0xc100000000c17423 */ /* 0x000fc200000100c1 */
[--C-:B------:R-:W-:Y:S01]  /*8190*/  FFMA.FTZ R8, R152, UR39, -R7.reuse ;  /* 0x0000002798087c23 */ /* 0x100fe20008010807 */
        /* <DEDUP_REMOVED lines=27> */
[----:B------:R-:W-:Y:S01]  /*8350*/  FFMA.FTZ R178, R179, UR39, -R193 ;  /* 0x00000027b3b27c23 */ /* 0x000fe200080108c1 */
[----:B------:R-:W-:-:S01]  /*8360*/  FFMA.FTZ R20, R168, UR39, -R7 ;  /* 0x00000027a8147c23 */ /* 0x000fc20008010807 */
[--C-:B------:R-:W-:Y:S01]  /*8370*/  FFMA.FTZ R179, R182, UR39, -R193.reuse ;  /* 0x00000027b6b37c23 */ /* 0x100fe200080108c1 */
[----:B------:R-:W-:-:S01]  /*8380*/  FFMA.FTZ R182, R183, UR39, -R193 ;  /* 0x00000027b7b67c23 */ /* 0x000fc200080108c1 */
[--C-:B------:R-:W-:Y:S01]  /*8390*/  FFMA.FTZ R183, R186, UR39, -R193.reuse ;  /* 0x00000027bab77c23 */ /* 0x100fe200080108c1 */
[----:B------:R-:W-:-:S01]  /*83a0*/  FFMA.FTZ R186, R187, UR39, -R193 ;  /* 0x00000027bbba7c23 */ /* 0x000fc200080108c1 */
[----:B------:R-:W3:Y:S01]  /*83b0*/  MUFU.EX2 R9, R9 ;  /* 0x0000000900097308 */ /* 0x000ee20000000800 */
[----:B-1----:R-:W-:-:S01]  /*83c0*/  FFMA.FTZ R4, R5, R4, R8 ;  /* 0x0000000405047223 */ /* 0x002fc20000010008 */
[----:B------:R-:W-:Y:S01]  /*83d0*/  FFMA.FTZ R21, R169, UR39, -R7 ;  /* 0x00000027a9157c23 */ /* 0x000fe20008010807 */
[----:B------:R-:W-:-:S01]  /*83e0*/  FFMA.FTZ R187, R190, UR39, -R193 ;  /* 0x00000027bebb7c23 */ /* 0x000fc200080108c1 */
[--C-:B------:R-:W-:Y:S01]  /*83f0*/  FFMA.FTZ R190, R191, UR39, -R193.reuse ;  /* 0x00000027bfbe7c23 */ /* 0x100fe200080108c1 */
[----:B------:R-:W-:-:S01]  /*8400*/  FFMA.FTZ R191, R194, UR39, -R193 ;  /* 0x00000027c2bf7c23 */ /* 0x000fc200080108c1 */
[--C-:B------:R-:W-:Y:S01]  /*8410*/  FFMA.FTZ R152, R172, UR39, -R7.reuse ;  /* 0x00000027ac987c23 */ /* 0x100fe20008010807 */
[----:B------:R-:W-:-:S01]  /*8420*/  FFMA.FTZ R160, R180, UR39, -R7 ;  /* 0x00000027b4a07c23 */ /* 0x000fc20008010807 */
[----:B------:R-:W1:Y:S01]  /*8430*/  MUFU.EX2 R154, R154 ;  /* 0x0000009a009a7308 */ /* 0x000e620000000800 */
[----:B--2---:R-:W-:-:S01]  /*8440*/  FFMA.FTZ R3, R6, R3, R197 ;  /* 0x0000000306037223 */ /* 0x004fc200000100c5 */
        /* <DEDUP_REMOVED lines=10> */
[--C-:B------:R-:W-:Y:S01]  /*84f0*/  FFMA.FTZ R188, R208, UR39, -R7.reuse ;  /* 0x00000027d0bc7c23 */ /* 0x100fe20008010807 */
[----:B------:R-:W-:-:S01]  /*8500*/  FFMA.FTZ R189, R209, UR39, -R7 ;  /* 0x00000027d1bd7c23 */ /* 0x000fc20008010807 */
[--C-:B------:R-:W-:Y:S01]  /*8510*/  FFMA.FTZ R192, R212, UR39, -R7.reuse ;  /* 0x00000027d4c07c23 */ /* 0x100fe20008010807 */
[----:B------:R-:W-:-:S01]  /*8520*/  FFMA.FTZ R7, R213, UR39, -R7 ;  /* 0x00000027d5077c23 */ /* 0x000fc20008010807 */
[----:B------:R-:W3:Y:S01]  /*8530*/  MUFU.EX2 R10, R10 ;  /* 0x0000000a000a7308 */ /* 0x000ee20000000800 */
[----:B-1----:R-:W-:-:S07]  /*8540*/  FADD.FTZ R4, R154, R3 ;  /* 0x000000039a047221 */ /* 0x002fce0000010000 */
[----:B------:R-:W1:Y:S01]  /*8550*/  MUFU.EX2 R158, R158 ;  /* 0x0000009e009e7308 */ /* 0x000e620000000800 */
[----:B--2---:R-:W-:-:S07]  /*8560*/  FADD.FTZ R3, R155, R4 ;  /* 0x000000049b037221 */ /* 0x004fce0000010000 */
[----:B------:R-:W2:Y:S01]  /*8570*/  MUFU.EX2 R11, R11 ;  /* 0x0000000b000b7308 */ /* 0x000ea20000000800 */
[----:B---3--:R-:W-:-:S07]  /*8580*/  FADD.FTZ R196, R10, R201 ;  /* 0x000000c90ac47221 */ /* 0x008fce0000010000 */
[----:B------:R-:W3:Y:S01]  /*8590*/  MUFU.EX2 R159, R159 ;  /* 0x0000009f009f7308 */ /* 0x000ee20000000800 */
[----:B-1----:R-:W-:-:S01]  /*85a0*/  FADD.FTZ R4, R158, R3 ;  /* 0x000000039e047221 */ /* 0x002fc20000010000 */
[----:B------:R-:W-:Y:S02]  /*85b0*/  WARPGROUP.DEPBAR.LE gsb0, 0x0 ;  /* 0x00008000000079c5 */ /* 0x000fe40000010000 */
[----:B------:R-:W-:-:S04]  /*85c0*/  WARPGROUP.ARRIVE ;  /* 0x00000000000079c5 */ /* 0x000fc80000000000 */
[----:B------:R-:W1:Y:S01]  /*85d0*/  MUFU.EX2 R12, R12 ;  /* 0x0000000c000c7308 */ /* 0x000e620000000800 */
[----:B--2---:R-:W-:-:S01]  /*85e0*/  FADD.FTZ R201, R11, R196 ;  /* 0x000000c40bc97221 */ /* 0x004fc20000010000 */
[----:B------:R-:W2:Y:S01]  /*85f0*/  S2R R231, SR_TID.X ;  /* 0x0000000000e77919 */ /* 0x000ea20000002100 */
[----:B------:R-:W-:Y:S01]  /*8600*/  QGMMA.64x256x32.F32.E4M3.E4M3 R24, R224, gdesc[UR4], R24, gsb0 ;  /* 0x03e00004e0187df3 */ /* 0x000fe20008000818 */
[----:B------:R-:W-:Y:S01]  /*8610*/  UIADD3 UR6, UR10, 0x4, URZ ;  /* 0x000000040a067890 */ /* 0x000fe2000fffe03f */
[----:B------:R-:W-:-:S03]  /*8620*/  UMOV UR7, 0x40000040 ;  /* 0x4000004000077882 */ /* 0x000fc60000000000 */
[----:B------:R-:W4:Y:S01]  /*8630*/  MUFU.EX2 R162, R162 ;  /* 0x000000a200a27308 */ /* 0x000f220000000800 */
[----:B---3--:R-:W-:-:S07]  /*8640*/  FADD.FTZ R3, R159, R4 ;  /* 0x000000049f037221 */ /* 0x008fce0000010000 */
[----:B------:R-:W3:Y:S01]  /*8650*/  MUFU.EX2 R13, R13 ;  /* 0x0000000d000d7308 */ /* 0x000ee20000000800 */
[----:B-1----:R-:W-:-:S07]  /*8660*/  FADD.FTZ R194, R12, R201 ;  /* 0x000000c90cc27221 */ /* 0x002fce0000010000 */
[----:B------:R-:W1:Y:S01]  /*8670*/  MUFU.EX2 R163, R163 ;  /* 0x000000a300a37308 */ /* 0x000e620000000800 */
[----:B----4-:R-:W-:-:S07]  /*8680*/  FADD.FTZ R4, R162, R3 ;  /* 0x00000003a2047221 */ /* 0x010fce0000010000 */
[----:B------:R-:W4:Y:S01]  /*8690*/  MUFU.EX2 R14, R14 ;  /* 0x0000000e000e7308 */ /* 0x000f220000000800 */
[----:B---3--:R-:W-:-:S01]  /*86a0*/  FADD.FTZ R201, R13, R194 ;  /* 0x000000c20dc97221 */ /* 0x008fc20000010000 */
[--C-:B------:R-:W-:Y:S01]  /*86b0*/  FFMA.FTZ R194, R195, UR39, -R193.reuse ;  /* 0x00000027c3c27c23 */ /* 0x100fe200080108c1 */
[----:B------:R-:W-:-:S01]  /*86c0*/  FFMA.FTZ R195, R198, UR39, -R193 ;  /* 0x00000027c6c37c23 */ /* 0x000fc200080108c1 */
[----:B--2---:R-:W-:-:S04]  /*86d0*/  SHF.R.U32.HI R231, RZ, 0x7, R231 ;  /* 0x00000007ffe77819 */ /* 0x004fc800000116e7 */
[----:B------:R-:W2:Y:S01]  /*86e0*/  MUFU.EX2 R166, R166 ;  /* 0x000000a600a67308 */ /* 0x000ea20000000800 */
[----:B-1----:R-:W-:-:S07]  /*86f0*/  FADD.FTZ R3, R163, R4 ;  /* 0x00000004a3037221 */ /* 0x002fce0000010000 */
[----:B------:R-:W1:Y:S01]  /*8700*/  MUFU.EX2 R15, R15 ;  /* 0x0000000f000f7308 */ /* 0x000e620000000800 */
[----:B----4-:R-:W-:-:S07]  /*8710*/  FADD.FTZ R196, R14, R201 ;  /* 0x000000c90ec47221 */ /* 0x010fce0000010000 */
        /* <DEDUP_REMOVED lines=39> */
[----:B------:R-:W-:Y:S01]  /*8990*/  FFMA.FTZ R200, R206, UR39, -R193 ;  /* 0x00000027cec87c23 */ /* 0x000fe200080108c1 */
[----:B------:R-:W-:-:S05]  /*89a0*/  IADD3 R206, -R231, 0xb, RZ ;  /* 0x0000000be7ce7810 */ /* 0x000fca0007ffe1ff */
        /* <DEDUP_REMOVED lines=22> */
[----:B------:R-:W-:Y:S02]  /*8b10*/  WARPGROUP.DEPBAR.LE gsb0, 0x0 ;  /* 0x00008000000079c5 */ /* 0x000fe40000010000 */
[----:B------:R-:W-:Y:S01]  /*8b20*/  WARPGROUP.ARRIVE ;  /* 0x00000000000079c5 */ /* 0x000fe20000000000 */
[----:B------:R-:W-:-:S03]  /*8b30*/  FFMA.FTZ R203, R211, UR39, -R193 ;  /* 0x00000027d3cb7c23 */ /* 0x000fc600080108c1 */
[----:B------:R-:W2:Y:S01]  /*8b40*/  MUFU.EX2 R195, R195 ;  /* 0x000000c300c37308 */ /* 0x000ea20000000800 */
[----:B-1----:R-:W-:-:S01]  /*8b50*/  FADD.FTZ R4, R194, R3 ;  /* 0x00000003c2047221 */ /* 0x002fc20000010000 */
[----:B------:R-:W-:Y:S01]  /*8b60*/  QGMMA.64x256x32.F32.E4M3.E4M3 R24, R220, gdesc[UR4], R24, gsb0 ;  /* 0x03e00004dc187df3 */ /* 0x000fe20008000818 */
[----:B------:R-:W-:Y:S01]  /*8b70*/  UIADD3 UR6, UR10, 0x6, URZ ;  /* 0x000000060a067890 */ /* 0x000fe2000fffe03f */
[----:B------:R-:W-:-:S04]  /*8b80*/  UMOV UR7, 0x40000040 ;  /* 0x4000004000077882 */ /* 0x000fc80000000000 */
[----:B------:R-:W1:Y:S01]  /*8b90*/  MUFU.EX2 R176, R176 ;  /* 0x000000b000b07308 */ /* 0x000e620000000800 */
[----:B---3--:R-:W-:-:S07]  /*8ba0*/  FADD.FTZ R205, R173, R204 ;  /* 0x000000ccadcd7221 */ /* 0x008fce0000010000 */
[----:B------:R-:W3:Y:S01]  /*8bb0*/  MUFU.EX2 R177, R177 ;  /* 0x000000b100b17308 */ /* 0x000ee20000000800 */
[----:B--2---:R-:W-:-:S01]  /*8bc0*/  FADD.FTZ R3, R195, R4 ;  /* 0x00000004c3037221 */ /* 0x004fc20000010000 */
[----:B------:R-:W-:-:S06]  /*8bd0*/  IMAD.U32 R4, RZ, RZ, UR37 ;  /* 0x00000025ff047e24 */ /* 0x000fcc000f8e00ff */
[----:B------:R-:W2:Y:S01]  /*8be0*/  MUFU.EX2 R196, R196 ;  /* 0x000000c400c47308 */ /* 0x000ea20000000800 */
[----:B-1----:R-:W-:-:S07]  /*8bf0*/  FADD.FTZ R204, R176, R205 ;  /* 0x000000cdb0cc7221 */ /* 0x002fce0000010000 */
[----:B------:R-:W1:Y:S01]  /*8c00*/  MUFU.EX2 R180, R180 ;  /* 0x000000b400b47308 */ /* 0x000e620000000800 */
[----:B---3--:R-:W-:-:S01]  /*8c10*/  FADD.FTZ R205, R177, R204 ;  /* 0x000000ccb1cd7221 */ /* 0x008fc20000010000 */
[--C-:B------:R-:W-:Y:S01]  /*8c20*/  FFMA.FTZ R204, R214, UR39, -R193.reuse ;  /* 0x00000027d6cc7c23 */ /* 0x100fe200080108c1 */
[----:B------:R-:W-:-:S05]  /*8c30*/  FFMA.FTZ R193, R215, UR39, -R193 ;  /* 0x00000027d7c17c23 */ /* 0x000fca00080108c1 */
[----:B------:R-:W-:Y:S01]  /*8c40*/  MUFU.EX2 R198, R198 ;  /* 0x000000c600c67308 */ /* 0x000fe20000000800 */
[----:B--2---:R-:W-:-:S01]  /*8c50*/  FADD.FTZ R207, R196, R3 ;  /* 0x00000003c4cf7221 */ /* 0x004fc20000010000 */
[----:B------:R-:W-:-:S05]  /*8c60*/  @!P1 LEA R3, R4, UR38, 0x3 ;  /* 0x0000002604039c11 */ /* 0x000fca000f8e18ff */
[----:B------:R-:W-:Y:S01]  /*8c70*/  @!P1 VIADD R3, R3, 0x38840 ;  /* 0x0003884003039836 */ /* 0x000fe20000000000 */
[----:B------:R-:W2:Y:S01]  /*8c80*/  MUFU.EX2 R181, R181 ;  /* 0x000000b500b57308 */ /* 0x000ea20000000800 */
[----:B-1----:R-:W-:-:S03]  /*8c90*/  FADD.FTZ R4, R180, R205 ;  /* 0x000000cdb4047221 */ /* 0x002fc60000010000 */
[----:B------:R-:W-:-:S04]  /*8ca0*/  @!P1 PRMT R3, RZ, 0x654, R3 ;  /* 0x00000654ff039816 */ /* 0x000fc80000000003 */
[----:B------:R-:W-:Y:S08]  /*8cb0*/  MUFU.EX2 R199, R199 ;  /* 0x000000c700c77308 */ /* 0x000ff00000000800 */
[----:B------:R-:W1:Y:S01]  /*8cc0*/  MUFU.EX2 R184, R184 ;  /* 0x000000b800b87308 */ /* 0x000e620000000800 */
[----:B--2---:R-:W-:-:S07]  /*8cd0*/  FADD.FTZ R205, R181, R4 ;  /* 0x00000004b5cd7221 */ /* 0x004fce0000010000 */
[----:B------:R-:W-:Y:S08]  /*8ce0*/  MUFU.EX2 R200, R200 ;  /* 0x000000c800c87308 */ /* 0x000ff00000000800 */
[----:B------:R-:W2:Y:S01]  /*8cf0*/  MUFU.EX2 R185, R185 ;  /* 0x000000b900b97308 */ /* 0x000ea20000000800 */
[----:B-1----:R-:W-:-:S07]  /*8d00*/  FADD.FTZ R4, R184, R205 ;  /* 0x000000cdb8047221 */ /* 0x002fce0000010000 */
[----:B------:R-:W-:Y:S08]  /*8d10*/  MUFU.EX2 R201, R201 ;  /* 0x000000c900c97308 */ /* 0x000ff00000000800 */
[----:B------:R-:W1:Y:S08]  /*8d20*/  MUFU.EX2 R188, R188 ;  /* 0x000000bc00bc7308 */ /* 0x000e700000000800 */
[----:B------:R-:W-:Y:S08]  /*8d30*/  MUFU.EX2 R202, R202 ;  /* 0x000000ca00ca7308 */ /* 0x000ff00000000800 */
[----:B------:R-:W3:Y:S08]  /*8d40*/  MUFU.EX2 R189, R189 ;  /* 0x000000bd00bd7308 */ /* 0x000ef00000000800 */
[----:B------:R-:W-:Y:S08]  /*8d50*/  MUFU.EX2 R203, R203 ;  /* 0x000000cb00cb7308 */ /* 0x000ff00000000800 */
[----:B------:R-:W4:Y:S08]  /*8d60*/  MUFU.EX2 R192, R192 ;  /* 0x000000c000c07308 */ /* 0x000f300000000800 */
[----:B------:R-:W-:Y:S08]  /*8d70*/  MUFU.EX2 R204, R204 ;  /* 0x000000cc00cc7308 */ /* 0x000ff00000000800 */
[----:B------:R-:W5:Y:S08]  /*8d80*/  MUFU.EX2 R7, R7 ;  /* 0x0000000700077308 */ /* 0x000f700000000800 */
[----:B------:R-:W5:Y:S01]  /*8d90*/  MUFU.EX2 R193, R193 ;  /* 0x000000c100c17308 */ /* 0x000f620000000800 */
[----:B------:R-:W-:-:S02]  /*8da0*/  WARPGROUP.DEPBAR.LE gsb0, 0x0 ;  /* 0x00008000000079c5 */ /* 0x000fc40000010000 */
[----:B------:R-:W-:-:S06]  /*8db0*/  WARPGROUP.ARRIVE ;  /* 0x00000000000079c5 */ /* 0x000fcc0000000000 */
[----:B------:R-:W-:Y:S03]  /*8dc0*/  QGMMA.64x256x32.F32.E4M3.E4M3 R24, R216, gdesc[UR4], R24, gsb0 ;  /* 0x03e00004d8187df3 */ /* 0x000fe60008000818 */
[----:B------:R-:W-:Y:S02]  /*8dd0*/  WARPGROUP.DEPBAR.LE gsb0, 0x0 ;  /* 0x00008000000079c5 */ /* 0x000fe40000010000 */
[----:B------:R2:W-:Y:S06]  /*8de0*/  BAR.ARV R206, 0x100 ;  /* 0x000400ce0000751d */ /* 0x0005ec0000002000 */
[----:B------:R1:W-:Y:S01]  /*8df0*/  @!P1 SYNCS.ARRIVE.TRANS64.RED.A1T0 RZ, [R3+URZ], RZ ;  /* 0x000000ff03ff99a7 */ /* 0x0003e2000810043f */
[----:B--2---:R-:W-:-:S04]  /*8e00*/  FADD.FTZ R206, R198, R207 ;  /* 0x000000cfc6ce7221 */ /* 0x004fc80000010000 */
[----:B------:R-:W-:Y:S01]  /*8e10*/  FADD.FTZ R207, R199, R206 ;  /* 0x000000cec7cf7221 */ /* 0x000fe20000010000 */
[----:B-1----:R-:W-:-:S03]  /*8e20*/  FADD.FTZ R3, R185, R4 ;  /* 0x00000004b9037221 */ /* 0x002fc60000010000 */
[----:B------:R-:W-:Y:S01]  /*8e30*/  FADD.FTZ R206, R200, R207 ;  /* 0x000000cfc8ce7221 */ /* 0x000fe20000010000 */
[----:B------:R-:W-:-:S03]  /*8e40*/  FADD.FTZ R4, R188, R3 ;  /* 0x00000003bc047221 */ /* 0x000fc60000010000 */
[----:B------:R-:W-:Y:S01]  /*8e50*/  FADD.FTZ R205, R201, R206 ;  /* 0x000000cec9cd7221 */ /* 0x000fe20000010000 */
[----:B---3--:R-:W-:-:S03]  /*8e60*/  FADD.FTZ R3, R189, R4 ;  /* 0x00000004bd037221 */ /* 0x008fc60000010000 */
[----:B------:R-:W-:Y:S01]  /*8e70*/  FADD.FTZ R206, R202, R205 ;  /* 0x000000cdcace7221 */ /* 0x000fe20000010000 */
[----:B----4-:R-:W-:-:S03]  /*8e80*/  FADD.FTZ R4, R192, R3 ;  /* 0x00000003c0047221 */ /* 0x010fc60000010000 */
[----:B------:R-:W-:Y:S01]  /*8e90*/  FADD.FTZ R205, R203, R206 ;  /* 0x000000cecbcd7221 */ /* 0x000fe20000010000 */
[----:B-----5:R-:W-:-:S03]  /*8ea0*/  FADD.FTZ R4, R7, R4 ;  /* 0x0000000407047221 */ /* 0x020fc60000010000 */
[----:B------:R-:W-:-:S04]  /*8eb0*/  FADD.FTZ R206, R204, R205 ;  /* 0x000000cdccce7221 */ /* 0x000fc80000010000 */
[----:B------:R-:W-:Y:S01]  /*8ec0*/  FADD.FTZ R3, R193, R206 ;  /* 0x000000cec1037221 */ /* 0x000fe20000010000 */
[----:B------:R-:W-:Y:S06]  /*8ed0*/  @!P0 BRA `(.L_x_1871) ;  /* 0x0000000000048947 */ /* 0x000fec0003800000 */
[----:B------:R-:W-:Y:S01]  /*8ee0*/  BPT.TRAP 0x1 ;  /* 0x000000040000795c */ /* 0x000fe20000300000 */
.L_x_1871:
        /* <DEDUP_REMOVED lines=172> */
.L_x_1862:
[----:B------:R-:W-:Y:S06]  /*99b0*/  BAR.ARV 0x8, 0x120 ;  /* 0x0204800000007b1d */ /* 0x000fec0000002000 */
[----:B------:R-:W-:Y:S05]  /*99c0*/  @!P0 BRA `(.L_x_1873) ;  /* 0x0000000000048947 */ /* 0x000fea0003800000 */
[----:B------:R-:W-:Y:S01]  /*99d0*/  BPT.TRAP 0x1 ;  /* 0x000000040000795c */ /* 0x000fe20000300000 */
.L_x_1873:
[----:B------:R-:W-:Y:S01]  /*99e0*/  ULEA UR14, UR37, UR38, 0x3 ;  /* 0x00000026250e7291 */ /* 0x000fe2000f8e183f */
[----:B------:R-:W-:-:S05]  /*99f0*/  IMAD.U32 R5, RZ, RZ, UR36 ;  /* 0x00000024ff057e24 */ /* 0x000fca000f8e00ff */
[----:B------:R-:W-:-:S04]  /*9a00*/  SHF.L.U32 R5, R5, 0x1f, RZ ;  /* 0x0000001f05057819 */ /* 0x000fc800000006ff */
[----:B------:R1:W2:Y:S01]  /*9a10*/  SYNCS.PHASECHK.TRANS64.TRYWAIT P1, [UR14+0x38850], R5 ;  /* 0x03885005ff0075a7 */ /* 0x0002a2000802014e */
[----:B------:R-:W-:Y:S05]  /*9a20*/  @!P0 BRA `(.L_x_1874) ;  /* 0x0000000000048947 */ /* 0x000fea0003800000 */
[----:B------:R-:W-:Y:S01]  /*9a30*/  BPT.TRAP 0x1 ;  /* 0x000000040000795c */ /* 0x000fe20000300000 */
.L_x_1874:
[----:B--2---:R-:W-:Y:S05]  /*9a40*/  @P1 BRA `(.L_x_1875) ;  /* 0x0000000000081947 */ /* 0x004fea0003800000 */
[----:B------:R-:W2:Y:S02]  /*9a50*/  SYNCS.PHASECHK.TRANS64.TRYWAIT P1, [UR14+0x38850], R5 ;  /* 0x03885005ff0075a7 */ /* 0x000ea4000802014e */
[----:B--2---:R-:W-:Y:S05]  /*9a60*/  @!P1 BRA `(.L_x_1876) ;  /* 0x0000007400c09947 */ /* 0x004fea0003800000 */
.L_x_1875:
[----:B------:R-:W-:Y:S01]  /*9a70*/  UIADD3 UR38, UR38, 0x400, URZ ;  /* 0x0000040026267890 */ /* 0x000fe2000fffe03f */
[----:B------:R-:W-:Y:S01]  /*9a80*/  WARPGROUP.ARRIVE ;  /* 0x00000000000079c5 */ /* 0x000fe20000000000 */
[----:B------:R-:W-:Y:S01]  /*9a90*/  UMOV UR7, 0x40000040 ;  /* 0x4000004000077882 */ /* 0x000fe20000000000 */
[----:B------:R-:W-:Y:S01]  /*9aa0*/  IMAD.MOV.U32 R8, RZ, RZ, 0x3f800000 ;  /* 0x3f800000ff087424 */ /* 0x000fe200078e00ff */
[----:B------:R-:W-:-:S04]  /*9ab0*/  USHF.R.U32.HI UR38, URZ, 0x4, UR38 ;  /* 0x000000043f267899 */ /* 0x000fc80008011626 */
[----:B------:R-:W-:-:S04]  /*9ac0*/  ULOP3.LUT UR38, UR38, 0x3fff, URZ, 0xc0, !UPT ;  /* 0x00003fff26267892 */ /* 0x000fc8000f8ec03f */
[----:B------:R-:W-:-:S04]  /*9ad0*/  ULOP3.LUT UR8, UR38, 0x10000, URZ, 0xfc, !UPT ;  /* 0x0001000026087892 */ /* 0x000fc8000f8efc3f */
[----:B------:R-:W-:-:S04]  /*9ae0*/  ULEA UR8, UR37, UR8, 0xb ;  /* 0x0000000825087291 */ /* 0x000fc8000f8e583f */
[----:B------:R-:W-:-:S03]  /*9af0*/  UIADD3 UR4, UR8, 0x2, URZ ;  /* 0x0000000208047890 */ /* 0x000fc6000fffe03f */
[----:B------:R-:W-:-:S06]  /*9b00*/  UMOV UR6, UR8 ;  /* 0x0000000800067c82 */ /* 0x000fcc0008000000 */
[----:B------:R-:W-:Y:S01]  /*9b10*/  QGMMA.64x256x32.F32.E4M3.E4M3 R24, R228, gdesc[UR4], R24, gsb0 ;  /* 0x03e00004e4187df3 */ /* 0x000fe20008000818 */
[----:B------:R-:W-:Y:S01]  /*9b20*/  UMOV UR7, 0x40000040 ;  /* 0x4000004000077882 */ /* 0x000fe20000000000 */
[----:B------:R-:W-:Y:S01]  /*9b30*/  UMOV UR6, UR4 ;  /* 0x0000000400067c82 */ /* 0x000fe20008000000 */
[----:B------:R-:W-:Y:S02]  /*9b40*/  ULDC.64 UR4, c[0x0][0x9a0] ;  /* 0x0002680000047ab9 */ /* 0x000fe40000000a00 */
[----:B------:R-:W-:-:S04]  /*9b50*/  UISETP.NE.U32.AND UP0, UPT, UR4, URZ, UPT ;  /* 0x0000003f0400728c */ /* 0x000fc8000bf05070 */
[----:B------:R-:W-:-:S06]  /*9b60*/  UISETP.NE.AND.EX UP0, UPT, UR5, URZ, UPT, UP0 ;  /* 0x0000003f0500728c */ /* 0x000fcc000bf05300 */
[----:B------:R-:W-:-:S05]  /*9b70*/  PLOP3.LUT P1, PT, PT, PT, UP0, 0x80, 0x0 ;  /* 0x000000000000781c */ /* 0x000fca0003f2f008 */
[----:B------:R-:W-:Y:S01]  /*9b80*/  @UP0 USHF.R.S32.HI UR9, URZ, 0x1f, UR44 ;  /* 0x0000001f3f090899 */ /* 0x000fe2000801142c */
[----:B------:R-:W-:Y:S01]  /*9b90*/  @UP0 ULDC.64 UR10, c[0x0][0x9c8] ;  /* 0x00027200000a0ab9 */ /* 0x000fe20000000a00 */
[----:B------:R-:W-:Y:S02]  /*9ba0*/  @UP0 ULDC.64 UR12, c[0x0][0x9d0] ;  /* 0x00027400000c0ab9 */ /* 0x000fe40000000a00 */
[----:B------:R-:W-:Y:S01]  /*9bb0*/  @UP0 UIMAD UR9, UR9, UR10, URZ ;  /* 0x0000000a090902a4 */ /* 0x000fe2000f8e023f */
[----:B------:R-:W-:Y:S02]  /*9bc0*/  WARPGROUP.DEPBAR.LE gsb0, 0x0 ;  /* 0x00008000000079c5 */ /* 0x000fe40000010000 */
[----:B------:R-:W-:-:S06]  /*9bd0*/  WARPGROUP.ARRIVE ;  /* 0x00000000000079c5 */ /* 0x000fcc0000000000 */
[----:B------:R-:W-:Y:S01]  /*9be0*/  QGMMA.64x256x32.F32.E4M3.E4M3 R24, R224, gdesc[UR4], R24, gsb0 ;  /* 0x03e00004e0187df3 */ /* 0x000fe20008000818 */
[----:B------:R-:W-:Y:S02]  /*9bf0*/  @UP0 UIMAD.WIDE.U32 UR6, UR44, UR10, URZ ;  /* 0x0000000a2c0602a5 */ /* 0x000fe4000f8e003f */
[----:B------:R-:W-:Y:S02]  /*9c00*/  @UP0 UIMAD UR10, UR44, UR11, UR9 ;  /* 0x0000000b2c0a02a4 */ /* 0x000fe4000f8e0209 */
[----:B------:R-:W-:Y:S02]  /*9c10*/  @UP0 USHF.R.S32.HI UR9, URZ, 0x1f, UR60 ;  /* 0x0000001f3f090899 */ /* 0x000fe4000801143c */
[----:B------:R-:W-:Y:S02]  /*9c20*/  @UP0 UIADD3 UR7, UR7, UR10, URZ ;  /* 0x0000000a07070290 */ /* 0x000fe4000fffe03f */
[----:B------:R-:W-:Y:S01]  /*9c30*/  UIADD3 UR10, UR8, 0x4, URZ ;  /* 0x00000004080a7890 */ /* 0x000fe2000fffe03f */
[----:B------:R-:W-:Y:S01]  /*9c40*/  UMOV UR11, 0x40000040 ;  /* 0x40000040000b7882 */ /* 0x000fe20000000000 */
[----:B------:R-:W-:-:S02]  /*9c50*/  @UP0 UIMAD UR9, UR9, UR12, URZ ;  /* 0x0000000c090902a4 */ /* 0x000fc4000f8e023f */
[----:B------:R-:W-:Y:S02]  /*9c60*/  @UP0 UIMAD.WIDE.U32 UR6, UR60, UR12, UR6 ;  /* 0x0000000c3c0602a5 */ /* 0x000fe4000f8e0006 */
[----:B------:R-:W-:Y:S02]  /*9c70*/  @UP0 UIMAD UR9, UR60, UR13, UR9 ;  /* 0x0000000d3c0902a4 */ /* 0x000fe4000f8e0209 */
[----:B------:R-:W-:Y:S02]  /*9c80*/  @UP0 ULEA UR4, UP1, UR6, UR4, 0x2 ;  /* 0x0000000406040291 */ /* 0x000fe4000f82103f */
[----:B------:R-:W-:-:S04]  /*9c90*/  @UP0 UIADD3 UR7, UR7, UR9, URZ ;  /* 0x0000000907070290 */ /* 0x000fc8000fffe03f */
[----:B------:R-:W-:Y:S01]  /*9ca0*/  @UP0 ULEA.HI.X UR5, UR6, UR5, UR7, 0x2, UP1 ;  /* 0x0000000506050291 */ /* 0x000fe200088f1407 */
[----:B--2---:R-:W-:-:S05]  /*9cb0*/  IMAD.U32 R6, RZ, RZ, UR4 ;  /* 0x00000004ff067e24 */ /* 0x004fca000f8e00ff */
[----:B------:R-:W-:-:S05]  /*9cc0*/  IMAD.U32 R7, RZ, RZ, UR5 ;  /* 0x00000005ff077e24 */ /* 0x000fca000f8e00ff */
[----:B------:R2:W3:Y:S01]  /*9cd0*/  @P1 LDG.E R8, desc[UR56][R6.64] ;  /* 0x0000003806081981 */ /* 0x0004e2000c1e1900 */
[----:B------:R-:W-:Y:S01]  /*9ce0*/  UIADD3 UR8, UR8, 0x6, URZ ;  /* 0x0000000608087890 */ /* 0x000fe2000fffe03f */
[----:B------:R-:W-:-:S06]  /*9cf0*/  UMOV UR7, 0x40000040 ;  /* 0x4000004000077882 */ /* 0x000fcc0000000000 */
[----:B------:R-:W-:Y:S01]  /*9d00*/  UMOV UR6, UR8 ;  /* 0x0000000800067c82 */ /* 0x000fe20008000000 */
[----:B------:R-:W-:Y:S02]  /*9d10*/  WARPGROUP.DEPBAR.LE gsb0, 0x0 ;  /* 0x00008000000079c5 */ /* 0x000fe40000010000 */
[----:B------:R-:W-:-:S06]  /*9d20*/  WARPGROUP.ARRIVE ;  /* 0x00000000000079c5 */ /* 0x000fcc0000000000 */
[----:B------:R-:W-:Y:S01]  /*9d30*/  QGMMA.64x256x32.F32.E4M3.E4M3 R24, R220, gdesc[UR8], R24, gsb0 ;  /* 0x03e00008dc187df3 */ /* 0x000fe20008000818 */
        /* <DEDUP_REMOVED lines=18> */
[----:B------:R-:W2:Y:S08]  /*9e60*/  @P3 MUFU.LG2 R10, R10 ;  /* 0x0000000a000a3308 */ /* 0x000eb00000000c00 */
[----:B------:R-:W4:Y:S01]  /*9e70*/  @P1 MUFU.RCP R9, R13 ;  /* 0x0000000d00091308 */ /* 0x000f220000001000 */
[----:B------:R-:W-:-:S02]  /*9e80*/  IMAD.U32 R5, RZ, RZ, UR39 ;  /* 0x00000027ff057e24 */ /* 0x000fc4000f8e00ff */
[----:B------:R-:W-:Y:S02]  /*9e90*/  IMAD.U32 R12, RZ, RZ, UR39 ;  /* 0x00000027ff0c7e24 */ /* 0x000fe4000f8e00ff */
[----:B-1----:R-:W-:Y:S01]  /*9ea0*/  @P2 FMUL.FTZ R6, R6, 0.69314718246459960938 ;  /* 0x3f31721806062820 */ /* 0x002fe20000410000 */
[----:B------:R-:W-:Y:S01]  /*9eb0*/  @P2 FMUL.FTZ R5, R5, 0.69314718246459960938 ;  /* 0x3f31721805052820 */ /* 0x000fe20000410000 */
[----:B------:R-:W-:Y:S02]  /*9ec0*/  WARPGROUP.DEPBAR.LE gsb0, 0x0 ;  /* 0x00008000000079c5 */ /* 0x000fe40000010000 */
[----:B------:R-:W-:-:S06]  /*9ed0*/  WARPGROUP.ARRIVE ;  /* 0x00000000000079c5 */ /* 0x000fcc0000000000 */
[----:B------:R-:W-:Y:S01]  /*9ee0*/  QGMMA.64x256x32.F32.E4M3.E4M3 R24, R216, gdesc[UR4], R24, gsb0 ;  /* 0x03e00004d8187df3 */ /* 0x000fe20008000818 */
[----:B------:R-:W-:Y:S01]  /*9ef0*/  @P3 FMUL.FTZ R12, R12, 0.69314718246459960938 ;  /* 0x3f3172180c0c3820 */ /* 0x000fe20000410000 */
[----:B--2---:R-:W-:Y:S01]  /*9f00*/  @P3 FMUL.FTZ R11, R10, 0.69314718246459960938 ;  /* 0x3f3172180a0b3820 */ /* 0x004fe20000410000 */
[----:B------:R-:W-:Y:S02]  /*9f10*/  IMAD.MOV.U32 R4, RZ, RZ, -0x800000 ;  /* 0xff800000ff047424 */ /* 0x000fe400078e00ff */
[----:B---3--:R-:W-:Y:S01]  /*9f20*/  FMUL.FTZ R152, R7, R8 ;  /* 0x0000000807987220 */ /* 0x008fe20000410000 */
[----:B------:R-:W-:Y:S02]  /*9f30*/  IMAD.MOV.U32 R3, RZ, RZ, -0x800000 ;  /* 0xff800000ff037424 */ /* 0x000fe400078e00ff */
[----:B------:R-:W-:Y:S01]  /*9f40*/  @P2 FFMA.FTZ R4, R5, R2, R6 ;  /* 0x0000000205042223 */ /* 0x000fe20000010006 */
[----:B------:R-:W-:-:S01]  /*9f50*/  @P3 FFMA.FTZ R3, R12, R0, R11 ;  /* 0x000000000c033223 */ /* 0x000fc2000001000b */
[----:B----4-:R-:W-:Y:S01]  /*9f60*/  FMUL.FTZ R8, R9, R8 ;  /* 0x0000000809087220 */ /* 0x010fe20000410000 */
[----:B------:R-:W-:-:S02]  /*9f70*/  WARPGROUP.DEPBAR.LE gsb0, 0x0 ;  /* 0x00008000000079c5 */ /* 0x000fc40000010000 */
[----:B------:R-:W-:Y:S05]  /*9f80*/  @!P0 BRA `(.L_x_1877) ;  /* 0x0000000000048947 */ /* 0x000fea0003800000 */
[----:B------:R-:W-:Y:S01]  /*9f90*/  BPT.TRAP 0x1 ;  /* 0x000000040000795c */ /* 0x000fe20000300000 */
.L_x_1877:
        /* <DEDUP_REMOVED lines=137> */
[----:B------:R-:W-:-:S12]  /*a830*/  ULOP3.LUT UR36, UR36, UR4, URZ, 0x3c, !UPT ;  /* 0x0000000424247292 */ /* 0x000fd8000f8e3c3f */
.L_x_1844:
        /* <DEDUP_REMOVED lines=28> */
[----:B------:R-:W-:Y:S01]  /*aa00*/  F2FP.BF16.F32.PACK_AB R21, R24, R21 ;  /* 0x000000151815723e */ /* 0x000fe200000010ff */
[----:B------:R-:W-:Y:S01]  /*aa10*/  UIMAD UR5, UR43, UR7, UR5 ;  /* 0x000000072b0572a4 */ /* 0x000fe2000f8e0205 */
[----:B------:R-:W-:-:S02]  /*aa20*/  F2FP.BF16.F32.PACK_AB R68, R73, R68 ;  /* 0x000000444944723e */ /* 0x000fc400000010ff */
[----:B------:R-:W-:Y:S01]  /*aa30*/  F2FP.BF16.F32.PACK_AB R136, R136, R141 ;  /* 0x0000008d8888723e */ /* 0x000fe200000010ff */
[----:B------:R-:W-:Y:S01]  /*aa40*/  UIADD3 UR5, UR9, UR5, URZ ;  /* 0x0000000509057290 */ /* 0x000fe2000fffe03f */
[----:B------:R-:W-:Y:S01]  /*aa50*/  F2FP.BF16.F32.PACK_AB R137, R132, R137 ;  /* 0x000000898489723e */ /* 0x000fe200000010ff */
[----:B------:R-:W-:Y:S01]  /*aa60*/  ULDC.64 UR6, c[0x0][0xb40] ;  /* 0x0002d00000067ab9 */ /* 0x000fe20000000a00 */
[----:B------:R-:W-:Y:S02]  /*aa70*/  F2FP.BF16.F32.PACK_AB R54, R54, R59 ;  /* 0x0000003b3636723e */ /* 0x000fe400000010ff */
[----:B------:R-:W-:Y:S02]  /*aa80*/  F2FP.BF16.F32.PACK_AB R55, R50, R55 ;  /* 0x000000373237723e */ /* 0x000fe400000010ff */
[----:B------:R-:W-:Y:S02]  /*aa90*/  SEL R73, R49, R48, P0 ;  /* 0x0000003031497207 */ /* 0x000fe40000000000 */
[----:B------:R-:W-:-:S02]  /*aaa0*/  SEL R24, R48, R49, P0 ;  /* 0x0000003130187207 */ /* 0x000fc40000000000 */
[----:B------:R-:W-:Y:S02]  /*aab0*/  F2FP.BF16.F32.PACK_AB R50, R38, R43 ;  /* 0x0000002b2632723e */ /* 0x000fe400000010ff */
[----:B------:R-:W-:Y:S02]  /*aac0*/  F2FP.BF16.F32.PACK_AB R59, R34, R39 ;  /* 0x00000027223b723e */ /* 0x000fe400000010ff */
[----:B------:R-:W-:Y:S02]  /*aad0*/  SEL R135, R51, R10, P0 ;  /* 0x0000000a33877207 */ /* 0x000fe40000000000 */
[----:B------:R-:W-:Y:S02]  /*aae0*/  SEL R48, R10, R51, P0 ;  /* 0x000000330a307207 */ /* 0x000fe40000000000 */
[----:B------:R-:W-:Y:S02]  /*aaf0*/  IADD3 R51, P4, R16, 0x4000, RZ ;  /* 0x0000400010337810 */ /* 0x000fe40007f9e0ff */
[----:B------:R-:W-:-:S02]  /*ab00*/  F2FP.BF16.F32.PACK_AB R37, R40, R37 ;  /* 0x000000252825723e */ /* 0x000fc400000010ff */
[----:B------:R-:W-:Y:S02]  /*ab10*/  F2FP.BF16.F32.PACK_AB R116, R121, R116 ;  /* 0x000000747974723e */ /* 0x000fe400000010ff */
[----:B------:R-:W-:Y:S02]  /*ab20*/  F2FP.BF16.F32.PACK_AB R100, R105, R100 ;  /* 0x000000646964723e */ /* 0x000fe400000010ff */
[----:B------:R-:W-:Y:S02]  /*ab30*/  SEL R121, R136, R137, P0 ;  /* 0x0000008988797207 */ /* 0x000fe40000000000 */
[----:B------:R-:W-:Y:S02]  /*ab40*/  SEL R40, R137, R136, P0 ;  /* 0x0000008889287207 */ /* 0x000fe40000000000 */
[----:B------:R-:W-:Y:S02]  /*ab50*/  F2FP.BF16.F32.PACK_AB R7, R7, R2 ;  /* 0x000000020707723e */ /* 0x000fe400000010ff */
[----:B------:R-:W-:-:S02]  /*ab60*/  F2FP.BF16.F32.PACK_AB R0, R5, R0 ;  /* 0x000000000500723e */ /* 0x000fc400000010ff */
[----:B------:R-:W-:Y:S02]  /*ab70*/  SEL R137, R50, R59, P0 ;  /* 0x0000003b32897207 */ /* 0x000fe40000000000 */
[----:B------:R-:W-:Y:S02]  /*ab80*/  SEL R49, R59, R50, P0 ;  /* 0x000000323b317207 */ /* 0x000fe40000000000 */
[----:B------:R-:W-:Y:S02]  /*ab90*/  LOP3.LUT R105, R16, 0x380, RZ, 0xc0, !PT ;  /* 0x0000038010697812 */ /* 0x000fe400078ec0ff */
[----:B------:R-:W-:Y:S02]  /*aba0*/  LOP3.LUT R50, R51, 0x380, RZ, 0xc0, !PT ;  /* 0x0000038033327812 */ /* 0x000fe400078ec0ff */
[----:B------:R-:W-:Y:S02]  /*abb0*/  F2FP.BF16.F32.PACK_AB R20, R25, R20 ;  /* 0x000000141914723e */ /* 0x000fe400000010ff */
[----:B------:R-:W-:-:S02]  /*abc0*/  F2FP.BF16.F32.PACK_AB R25, R56, R53 ;  /* 0x000000353819723e */ /* 0x000fc400000010ff */
[----:B------:R-:W-:Y:S02]  /*abd0*/  F2FP.BF16.F32.PACK_AB R6, R11, R6 ;  /* 0x000000060b06723e */ /* 0x000fe400000010ff */
[----:B------:R-:W-:Y:S02]  /*abe0*/  SEL R53, R7, R0, P0 ;  /* 0x0000000007357207 */ /* 0x000fe40000000000 */
[----:B------:R-:W-:Y:S01]  /*abf0*/  SEL R44, R0, R7, P0 ;  /* 0x00000007002c7207 */ /* 0x000fe20000000000 */
[----:B------:R-:W-:Y:S01]  /*ac00*/  VIADD R0, R23, UR42 ;  /* 0x0000002a17007c36 */ /* 0x000fe20008000000 */
[----:B------:R-:W-:Y:S02]  /*ac10*/  SHF.R.U64 R105, R105, 0x3, RZ ;  /* 0x0000000369697819 */ /* 0x000fe400000012ff */
[----:B------:R-:W-:Y:S02]  /*ac20*/  IADD3 R7, P5, R16, 0x20, RZ ;  /* 0x0000002010077810 */ /* 0x000fe40007fbe0ff */
[----:B------:R-:W-:-:S02]  /*ac30*/  SHF.R.U64 R50, R50, 0x3, RZ ;  /* 0x0000000332327819 */ /* 0x000fc400000012ff */
[----:B-1----:R-:W-:Y:S02]  /*ac40*/  F2FP.BF16.F32.PACK_AB R27, R64, R61 ;  /* 0x0000003d401b723e */ /* 0x002fe400000010ff */
[----:B------:R-:W-:Y:S02]  /*ac50*/  F2FP.BF16.F32.PACK_AB R101, R104, R101 ;  /* 0x000000656865723e */ /* 0x000fe400000010ff */
[----:B------:R-:W-:Y:S02]  /*ac60*/  SEL R61, R6, R9, P0 ;  /* 0x00000009063d7207 */ /* 0x000fe40000000000 */
[----:B------:R-:W-:Y:S02]  /*ac70*/  SEL R12, R9, R6, P0 ;  /* 0x00000006090c7207 */ /* 0x000fe40000000000 */
[----:B------:R-:W-:Y:S01]  /*ac80*/  LOP3.LUT R104, R105, R16, RZ, 0x3c, !PT ;  /* 0x0000001069687212 */ /* 0x000fe200078e3cff */
[----:B------:R-:W-:Y:S01]  /*ac90*/  IMAD.MOV.U32 R105, RZ, RZ, R17 ;  /* 0x000000ffff697224 */ /* 0x000fe200078e0011 */
        /* <DEDUP_REMOVED lines=10> */
[----:B------:R-:W-:Y:S02]  /*ad40*/  SHF.R.U64 R6, R6, 0x3, RZ ;  /* 0x0000000306067819 */ /* 0x000fe400000012ff */
[----:B------:R-:W-:Y:S02]  /*ad50*/  F2FP.BF16.F32.PACK_AB R57, R58, R63 ;  /* 0x0000003f3a39723e */ /* 0x000fe400000010ff */
[----:B------:R-:W-:Y:S02]  /*ad60*/  MOV R112, R104 ;  /* 0x0000006800707202 */ /* 0x000fe40000000f00 */
[----:B------:R-:W-:-:S02]  /*ad70*/  F2FP.BF16.F32.PACK_AB R45, R66, R71 ;  /* 0x00000047422d723e */ /* 0x000fc400000010ff */
[----:B------:R-:W-:Y:S02]  /*ad80*/  SEL R63, R15, R14, P0 ;  /* 0x0000000e0f3f7207 */ /* 0x000fe40000000000 */
[----:B------:R-:W-:Y:S02]  /*ad90*/  SEL R13, R14, R15, P0 ;  /* 0x0000000f0e0d7207 */ /* 0x000fe40000000000 */
[----:B------:R-:W-:Y:S02]  /*ada0*/  MOV R105, R50 ;  /* 0x0000003200697202 */ /* 0x000fe40000000f00 */
        /* <DEDUP_REMOVED lines=10> */
[C---:B------:R-:W-:Y:S02]  /*ae50*/  IADD3 R11, P3, R16.reuse, 0x60, RZ ;  /* 0x00000060100b7810 */ /* 0x040fe40007f7e0ff */
[C---:B------:R-:W-:Y:S02]  /*ae60*/  IADD3 R55, P5, R16.reuse, 0x4020, RZ ;  /* 0x0000402010377810 */ /* 0x040fe40007fbe0ff */
[----:B------:R-:W-:Y:S02]  /*ae70*/  IADD3 R9, P6, R16, 0x40, RZ ;  /* 0x0000004010097810 */ /* 0x000fe40007fde0ff */
[----:B------:R-:W-:Y:S02]  /*ae80*/  F2FP.BF16.F32.PACK_AB R60, R65, R60 ;  /* 0x0000003c413c723e */ /* 0x000fe400000010ff */
[----:B------:R-:W-:Y:S02]  /*ae90*/  LOP3.LUT R10, R11, 0x380, RZ, 0xc0, !PT ;  /* 0x000003800b0a7812 */ /* 0x000fe400078ec0ff */
[----:B------:R-:W-:-:S02]  /*aea0*/  F2FP.BF16.F32.PACK_AB R65, R8, R31 ;  /* 0x0000001f0841723e */ /* 0x000fc400000010ff */
[----:B------:R-:W-:Y:S02]  /*aeb0*/  LOP3.LUT R54, R55, 0x380, RZ, 0xc0, !PT ;  /* 0x0000038037367812 */ /* 0x000fe400078ec0ff */
[----:B------:R-:W-:Y:S02]  /*aec0*/  LOP3.LUT R8, R9, 0x380, RZ, 0xc0, !PT ;  /* 0x0000038009087812 */ /* 0x000fe400078ec0ff */
[----:B------:R-:W-:Y:S02]  /*aed0*/  F2FP.BF16.F32.PACK_AB R84, R89, R84 ;  /* 0x000000545954723e */ /* 0x000fe400000010ff */
[----:B------:R-:W-:Y:S02]  /*aee0*/  F2FP.BF16.F32.PACK_AB R33, R88, R85 ;  /* 0x000000555821723e */ /* 0x000fe400000010ff */
[----:B------:R-:W-:Y:S02]  /*aef0*/  SHF.R.U64 R10, R10, 0x3, RZ ;  /* 0x000000030a0a7819 */ /* 0x000fe400000012ff */
[----:B------:R-:W-:-:S02]  /*af00*/  F2FP.BF16.F32.PACK_AB R108, R113, R108 ;  /* 0x0000006c716c723e */ /* 0x000fc400000010ff */
[----:B------:R-:W-:Y:S02]  /*af10*/  SHF.R.U64 R54, R54, 0x3, RZ ;  /* 0x0000000336367819 */ /* 0x000fe400000012ff */
[----:B------:R-:W-:Y:S02]  /*af20*/  F2FP.BF16.F32.PACK_AB R2, R168, R171 ;  /* 0x000000aba802723e */ /* 0x000fe400000010ff */
[----:B------:R-:W-:Y:S02]  /*af30*/  F2FP.BF16.F32.PACK_AB R169, R166, R169 ;  /* 0x000000a9a6a9723e */ /* 0x000fe400000010ff */
[----:B------:R-:W-:Y:S02]  /*af40*/  SHF.R.U64 R8, R8, 0x3, RZ ;  /* 0x0000000308087819 */ /* 0x000fe400000012ff */
[----:B------:R-:W-:Y:S02]  /*af50*/  F2FP.BF16.F32.PACK_AB R62, R62, R67 ;  /* 0x000000433e3e723e */ /* 0x000fe400000010ff */
[----:B------:R-:W-:-:S02]  /*af60*/  F2FP.BF16.F32.PACK_AB R56, R30, R35 ;  /* 0x000000231e38723e */ /* 0x000fc400000010ff */
[----:B------:R-:W-:Y:S02]  /*af70*/  SEL R85, R84, R33, P0 ;  /* 0x0000002154557207 */ /* 0x000fe40000000000 */
[----:B------:R-:W-:Y:S02]  /*af80*/  SEL R30, R33, R84, P0 ;  /* 0x00000054211e7207 */ /* 0x000fe40000000000 */
[----:B------:R-:W-:Y:S01]  /*af90*/  LOP3.LUT R10, R10, R11, RZ, 0x3c, !PT ;  /* 0x0000000b0a0a7212 */ /* 0x000fe200078e3cff */
[--C-:B------:R-:W-:Y:S01]  /*afa0*/  IMAD.X R11, RZ, RZ, R17.reuse, P3 ;  /* 0x000000ffff0b7224 */ /* 0x100fe200018e0611 */
[----:B------:R-:W-:Y:S02]  /*afb0*/  SEL R95, R108, R109, P0 ;  /* 0x0000006d6c5f7207 */ /* 0x000fe40000000000 */
[----:B------:R-:W-:Y:S02]  /*afc0*/  SEL R33, R109, R108, P0 ;  /* 0x0000006c6d217207 */ /* 0x000fe40000000000 */
[----:B------:R-:W-:Y:S01]  /*afd0*/  LOP3.LUT R54, R54, R55, RZ, 0x3c, !PT ;  /* 0x0000003736367212 */ /* 0x000fe200078e3cff */
[----:B------:R-:W-:Y:S01]  /*afe0*/  IMAD.X R55, RZ, RZ, R17, P5 ;  /* 0x000000ffff377224 */ /* 0x000fe200028e0611 */
[----:B------:R-:W-:-:S02]  /*aff0*/  SEL R109, R2, R169, P0 ;  /* 0x000000a9026d7207 */ /* 0x000fc40000000000 */
[----:B------:R-:W-:Y:S01]  /*b000*/  LOP3.LUT R8, R8, R9, RZ, 0x3c, !PT ;  /* 0x0000000908087212 */ /* 0x000fe200078e3cff */
[----:B------:R-:W-:Y:S01]  /*b010*/  IMAD.X R9, RZ, RZ, R17, P6 ;  /* 0x000000ffff097224 */ /* 0x000fe200030e0611 */
[----:B------:R-:W-:Y:S02]  /*b020*/  IADD3 R59, P3, R16, 0x4060, RZ ;  /* 0x00004060103b7810 */ /* 0x000fe40007f7e0ff */
[----:B------:R-:W-:Y:S01]  /*b030*/  SEL R169, R169, R2, P0 ;  /* 0x00000002a9a97207 */ /* 0x000fe20000000000 */
[----:B------:R-:W-:Y:S01]  /*b040*/  VIADD R2, R0, 0x8 ;  /* 0x0000000800027836 */ /* 0x000fe20000000000 */
[----:B------:R-:W-:Y:S02]  /*b050*/  SEL R131, R62, R57, P0 ;  /* 0x000000393e837207 */ /* 0x000fe40000000000 */
[----:B------:R-:W-:Y:S02]  /*b060*/  SEL R46, R57, R62, P0 ;  /* 0x0000003e392e7207 */ /* 0x000fe40000000000 */
[----:B------:R-:W-:-:S02]  /*b070*/  IADD3 R57, P6, R16, 0x4040, RZ ;  /* 0x0000404010397810 */ /* 0x000fc40007fde0ff */
[----:B------:R-:W-:Y:S02]  /*b080*/  SEL R81, R52, R25, P0 ;  /* 0x0000001934517207 */ /* 0x000fe40000000000 */
[----:B------:R-:W-:Y:S02]  /*b090*/  SEL R25, R25, R52, P0 ;  /* 0x0000003419197207 */ /* 0x000fe40000000000 */
[----:B------:R-:W-:Y:S02]  /*b0a0*/  LOP3.LUT R58, R59, 0x380, RZ, 0xc0, !PT ;  /* 0x000003803b3a7812 */ /* 0x000fe400078ec0ff */
[----:B------:R-:W-:Y:S02]  /*b0b0*/  SEL R139, R56, R65, P0 ;  /* 0x00000041388b7207 */ /* 0x000fe40000000000 */
[----:B------:R-:W-:Y:S02]  /*b0c0*/  SEL R52, R65, R56, P0 ;  /* 0x0000003841347207 */ /* 0x000fe40000000000 */
[----:B------:R-:W-:-:S02]  /*b0d0*/  MOV R104, R54 ;  /* 0x0000003600687202 */ /* 0x000fc40000000f00 */
[----:B------:R-:W-:Y:S02]  /*b0e0*/  LOP3.LUT R56, R57, 0x380, RZ, 0xc0, !PT ;  /* 0x0000038039387812 */ /* 0x000fe400078ec0ff */
[----:B------:R-:W-:Y:S02]  /*b0f0*/  SHF.R.U64 R58, R58, 0x3, RZ ;  /* 0x000000033a3a7819 */ /* 0x000fe400000012ff */
[----:B------:R-:W-:Y:S02]  /*b100*/  F2FP.BF16.F32.PACK_AB R79, R74, R79 ;  /* 0x0000004f4a4f723e */ /* 0x000fe400000010ff */
[----:B------:R-:W-:Y:S02]  /*b110*/  SHF.R.U64 R56, R56, 0x3, RZ ;  /* 0x0000000338387819 */ /* 0x000fe400000012ff */
[----:B------:R-:W-:Y:S01]  /*b120*/  LOP3.LUT R58, R58, R59, RZ, 0x3c, !PT ;  /* 0x0000003b3a3a7212 */ /* 0x000fe200078e3cff */
[----:B------:R-:W-:Y:S01]  /*b130*/  IMAD.X R59, RZ, RZ, R17, P3 ;  /* 0x000000ffff3b7224 */ /* 0x000fe200018e0611 */
[----:B------:R-:W-:-:S02]  /*b140*/  MOV R108, R8 ;  /* 0x00000008006c7202 */ /* 0x000fc40000000f00 */
[----:B------:R-:W-:Y:S02]  /*b150*/  MOV R106, R10 ;  /* 0x0000000a006a7202 */ /* 0x000fe40000000f00 */
[----:B------:R-:W-:Y:S02]  /*b160*/  SEL R127, R78, R79, P0 ;  /* 0x0000004f4e7f7207 */ /* 0x000fe40000000000 */
[----:B------:R-:W-:Y:S02]  /*b170*/  SEL R43, R79, R78, P0 ;  /* 0x0000004e4f2b7207 */ /* 0x000fe40000000000 */
[----:B------:R-:W-:Y:S01]  /*b180*/  LOP3.LUT R56, R56, R57, RZ, 0x3c, !PT ;  /* 0x0000003938387212 */ /* 0x000fe200078e3cff */
[----:B------:R-:W-:Y:S01]  /*b190*/  IMAD.X R57, RZ, RZ, R17, P6 ;  /* 0x000000ffff397224 */ /* 0x000fe200030e0611 */
[----:B------:R-:W-:Y:S02]  /*b1a0*/  IADD3 R79, P3, R16, 0x8060, RZ ;  /* 0x00008060104f7810 */ /* 0x000fe40007f7e0ff */
[----:B------:R-:W-:-:S02]  /*b1b0*/  F2FP.BF16.F32.PACK_AB R70, R70, R75 ;  /* 0x0000004b4646723e */ /* 0x000fc400000010ff */
[----:B------:R-:W-:Y:S02]  /*b1c0*/  F2FP.BF16.F32.PACK_AB R69, R72, R69 ;  /* 0x000000454845723e */ /* 0x000fe400000010ff */
[C---:B------:R-:W-:Y:S02]  /*b1d0*/  IADD3 R75, P6, R16.reuse, 0x8040, RZ ;  /* 0x00008040104b7810 */ /* 0x040fe40007fde0ff */
[----:B------:R-:W-:Y:S02]  /*b1e0*/  IADD3 R65, P4, R16, 0x8000, RZ ;  /* 0x0000800010417810 */ /* 0x000fe40007f9e0ff */
[----:B------:R-:W-:Y:S02]  /*b1f0*/  F2FP.BF16.F32.PACK_AB R129, R124, R129 ;  /* 0x000000817c81723e */ /* 0x000fe400000010ff */
[----:B------:R-:W-:Y:S02]  /*b200*/  F2FP.BF16.F32.PACK_AB R92, R97, R92 ;  /* 0x0000005c615c723e */ /* 0x000fe400000010ff */
[----:B------:R-:W-:-:S02]  /*b210*/  F2FP.BF16.F32.PACK_AB R93, R96, R93 ;  /* 0x0000005d605d723e */ /* 0x000fc400000010ff */
[----:B------:R-:W-:Y:S02]  /*b220*/  F2FP.BF16.F32.PACK_AB R117, R120, R117 ;  /* 0x000000757875723e */ /* 0x000fe400000010ff */
[----:B------:R-:W-:Y:S02]  /*b230*/  LOP3.LUT R78, R79, 0x380, RZ, 0xc0, !PT ;  /* 0x000003804f4e7812 */ /* 0x000fe400078ec0ff */
        /* <DEDUP_REMOVED lines=14> */
[----:B------:R-:W-:Y:S02]  /*b320*/  SEL R28, R69, R68, P0 ;  /* 0x00000044451c7207 */ /* 0x000fe40000000000 */
[----:B------:R-:W-:-:S02]  /*b330*/  LOP3.LUT R74, R75, 0x380, RZ, 0xc0, !PT ;  /* 0x000003804b4a7812 */ /* 0x000fc400078ec0ff */
[----:B------:R-:W-:Y:S02]  /*b340*/  IADD3 R69, P5, R16, 0x8020, RZ ;  /* 0x0000802010457810 */ /* 0x000fe40007fbe0ff */
[----:B------:R-:W-:Y:S02]  /*b350*/  LOP3.LUT R64, R65, 0x380, RZ, 0xc0, !PT ;  /* 0x0000038041407812 */ /* 0x000fe400078ec0ff */
        /* <DEDUP_REMOVED lines=8> */
[----:B------:R-:W-:Y:S01]  /*b3e0*/  SEL R14, R21, R20, P0 ;  /* 0x00000014150e7207 */ /* 0x000fe20000000000 */
[----:B--2---:R-:W-:Y:S01]  /*b3f0*/  SHFL.IDX PT, R53, R53, R26, 0x1c1f ;  /* 0x001c1f1a35357589 */ /* 0x004fe200000e0000 */
[----:B------:R-:W-:-:S02]  /*b400*/  LOP3.LUT R50, R26, 0x2, RZ, 0x3c, !PT ;  /* 0x000000021a327812 */ /* 0x000fc400078e3cff */
[----:B------:R-:W-:Y:S01]  /*b410*/  SEL R77, R36, R37, P0 ;  /* 0x00000025244d7207 */ /* 0x000fe20000000000 */
[----:B------:R-:W-:Y:S01]  /*b420*/  SHFL.IDX PT, R109, R109, R26, 0x1c1f ;  /* 0x001c1f1a6d6d7589 */ /* 0x000fe200000e0000 */
[----:B------:R-:W-:Y:S02]  /*b430*/  SEL R87, R60, R27, P0 ;  /* 0x0000001b3c577207 */ /* 0x000fe40000000000 */
[----:B------:R-:W-:Y:S01]  /*b440*/  SEL R93, R100, R101, P0 ;  /* 0x00000065645d7207 */ /* 0x000fe20000000000 */
[----:B------:R-:W1:Y:S01]  /*b450*/  SHFL.IDX PT, R44, R44, R50, 0x1c1f ;  /* 0x001c1f322c2c7589 */ /* 0x000e6200000e0000 */
[----:B------:R-:W-:Y:S02]  /*b460*/  SEL R111, R164, R165, P0 ;  /* 0x000000a5a46f7207 */ /* 0x000fe40000000000 */
[----:B------:R-:W-:Y:S01]  /*b470*/  SEL R113, R160, R161, P0 ;  /* 0x000000a1a0717207 */ /* 0x000fe20000000000 */
[----:B------:R-:W2:Y:S01]  /*b480*/  SHFL.IDX PT, R54, R169, R50, 0x1c1f ;  /* 0x001c1f32a9367589 */ /* 0x000ea200000e0000 */
        /* <DEDUP_REMOVED lines=9> */
[----:B------:R-:W-:-:S02]  /*b520*/  SHF.R.U64 R74, R74, 0x3, RZ ;  /* 0x000000034a4a7819 */ /* 0x000fc400000012ff */
[----:B------:R-:W-:Y:S01]  /*b530*/  SEL R39, R165, R164, P0 ;  /* 0x000000a4a5277207 */ /* 0x000fe20000000000 */
[----:B------:R-:W-:Y:S01]  /*b540*/  SHFL.IDX PT, R71, R71, R26, 0x1c1f ;  /* 0x001c1f1a47477589 */ /* 0x000fe200000e0000 */
[----:B------:R-:W-:Y:S02]  /*b550*/  SEL R36, R161, R160, P0 ;  /* 0x000000a0a1247207 */ /* 0x000fe40000000000 */
[----:B------:R-:W-:Y:S01]  /*b560*/  LOP3.LUT R68, R69, 0x380, RZ, 0xc0, !PT ;  /* 0x0000038045447812 */ /* 0x000fe200078ec0ff */
[----:B------:R-:W-:Y:S01]  /*b570*/  SHFL.IDX PT, R77, R77, R26, 0x1c1f ;  /* 0x001c1f1a4d4d7589 */ /* 0x000fe200000e0000 */
[----:B-1----:R-:W-:Y:S02]  /*b580*/  SEL R8, R53, R44, P0 ;  /* 0x0000002c35087207 */ /* 0x002fe40000000000 */
[----:B------:R-:W-:Y:S01]  /*b590*/  SEL R10, R44, R53, P0 ;  /* 0x000000352c0a7207 */ /* 0x000fe20000000000 */
[----:B------:R-:W-:Y:S01]  /*b5a0*/  SHFL.IDX PT, R73, R73, R26, 0x1c1f ;  /* 0x001c1f1a49497589 */ /* 0x000fe200000e0000 */
[----:B------:R-:W-:-:S02]  /*b5b0*/  SHF.R.U64 R64, R64, 0x3, RZ ;  /* 0x0000000340407819 */ /* 0x000fc400000012ff */
[----:B------:R-:W-:Y:S01]  /*b5c0*/  LOP3.LUT R78, R78, R79, RZ, 0x3c, !PT ;  /* 0x0000004f4e4e7212 */ /* 0x000fe200078e3cff */
[----:B------:R-:W1:Y:S01]  /*b5d0*/  SHFL.IDX PT, R44, R12, R50, 0x1c1f ;  /* 0x001c1f320c2c7589 */ /* 0x000e6200000e0000 */
[----:B------:R-:W-:Y:S01]  /*b5e0*/  SEL R35, R157, R156, P0 ;  /* 0x0000009c9d237207 */ /* 0x000fe20000000000 */
[--C-:B------:R-:W-:Y:S01]  /*b5f0*/  IMAD.X R79, RZ, RZ, R17.reuse, P3 ;  /* 0x000000ffff4f7224 */ /* 0x100fe200018e0611 */
[----:B------:R-:W-:Y:S01]  /*b600*/  SEL R37, R153, R152, P0 ;  /* 0x0000009899257207 */ /* 0x000fe20000000000 */
[----:B------:R-:W-:Y:S01]  /*b610*/  SHFL.IDX PT, R81, R81, R26, 0x1c1f ;  /* 0x001c1f1a51517589 */ /* 0x000fe200000e0000 */
[----:B------:R-:W-:Y:S02]  /*b620*/  SEL R38, R145, R144, P0 ;  /* 0x0000009091267207 */ /* 0x000fe40000000000 */
[----:B------:R-:W-:Y:S01]  /*b630*/  LOP3.LUT R74, R74, R75, RZ, 0x3c, !PT ;  /* 0x0000004b4a4a7212 */ /* 0x000fe200078e3cff */
[----:B------:R-:W-:Y:S01]  /*b640*/  IMAD.X R75, RZ, RZ, R17, P6 ;  /* 0x000000ffff4b7224 */ /* 0x000fe200030e0611 */
[----:B------:R-:W-:Y:S01]  /*b650*/  IADD3 R97, P3, R16, 0xc060, RZ ;  /* 0x0000c06010617810 */ /* 0x000fe20007f7e0ff */
[----:B------:R-:W-:Y:S01]  /*b660*/  SHFL.IDX PT, R87, R87, R26, 0x1c1f ;  /* 0x001c1f1a57577589 */ /* 0x000fe200000e0000 */
[----:B------:R-:W-:-:S02]  /*b670*/  SHF.R.U64 R68, R68, 0x3, RZ ;  /* 0x0000000344447819 */ /* 0x000fc400000012ff */
[----:B------:R-:W-:Y:S01]  /*b680*/  LOP3.LUT R64, R64, R65, RZ, 0x3c, !PT ;  /* 0x0000004140407212 */ /* 0x000fe200078e3cff */
[----:B------:R-:W-:Y:S01]  /*b690*/  SHFL.IDX PT, R91, R91, R26, 0x1c1f ;  /* 0x001c1f1a5b5b7589 */ /* 0x000fe200000e0000 */
[----:B------:R-:W-:Y:S01]  /*b6a0*/  IMAD.X R65, RZ, RZ, R17, P4 ;  /* 0x000000ffff417224 */ /* 0x000fe200020e0611 */
[----:B------:R-:W-:Y:S02]  /*b6b0*/  IADD3 R99, P6, R16, 0xc040, RZ ;  /* 0x0000c04010637810 */ /* 0x000fe40007fde0ff */
[----:B------:R-:W-:Y:S01]  /*b6c0*/  SHFL.IDX PT, R83, R83, R26, 0x1c1f ;  /* 0x001c1f1a53537589 */ /* 0x000fe200000e0000 */
[----:B--2---:R-:W-:Y:S02]  /*b6d0*/  SEL R9, R109, R54, P0 ;  /* 0x000000366d097207 */ /* 0x004fe40000000000 */
[----:B------:R-:W-:Y:S01]  /*b6e0*/  SEL R11, R54, R109, P0 ;  /* 0x0000006d360b7207 */ /* 0x000fe20000000000 */
[----:B------:R-:W-:Y:S01]  /*b6f0*/  SHFL.IDX PT, R85, R85, R26, 0x1c1f ;  /* 0x001c1f1a55557589 */ /* 0x000fe200000e0000 */
[----:B------:R-:W-:-:S02]  /*b700*/  MOV R57, R56 ;  /* 0x0000003800397202 */ /* 0x000fc40000000f00 */
[----:B------:R-:W-:Y:S01]  /*b710*/  SEL R27, R27, R60, P0 ;  /* 0x0000003c1b1b7207 */ /* 0x000fe20000000000 */
[----:B------:R-:W-:Y:S01]  /*b720*/  SHFL.IDX PT, R89, R89, R26, 0x1c1f ;  /* 0x001c1f1a59597589 */ /* 0x000fe200000e0000 */
[----:B------:R-:W-:Y:S02]  /*b730*/  SEL R42, R5, R86, P0 ;  /* 0x00000056052a7207 */ /* 0x000fe40000000000 */
[----:B------:R-:W-:Y:S01]  /*b740*/  LOP3.LUT R96, R97, 0x380, RZ, 0xc0, !PT ;  /* 0x0000038061607812 */ /* 0x000fe200078ec0ff */
[----:B------:R-:W-:Y:S01]  /*b750*/  SHFL.IDX PT, R93, R93, R26, 0x1c1f ;  /* 0x001c1f1a5d5d7589 */ /* 0x000fe200000e0000 */
[----:B------:R-:W-:Y:S02]  /*b760*/  MOV R59, R58 ;  /* 0x0000003a003b7202 */ /* 0x000fe40000000f00 */
[----:B------:R-:W-:Y:S01]  /*b770*/  SEL R45, R45, R70, P0 ;  /* 0x000000462d2d7207 */ /* 0x000fe20000000000 */
[----:B------:R-:W-:Y:S01]  /*b780*/  SHFL.IDX PT, R95, R95, R26, 0x1c1f ;  /* 0x001c1f1a5f5f7589 */ /* 0x000fe200000e0000 */
[----:B------:R-:W-:Y:S01]  /*b790*/  LOP3.LUT R68, R68, R69, RZ, 0x3c, !PT ;  /* 0x0000004544447212 */ /* 0x000fe200078e3cff */
[----:B------:R-:W-:Y:S01]  /*b7a0*/  IMAD.X R69, RZ, RZ, R17, P5 ;  /* 0x000000ffff457224 */ /* 0x000fe200028e0611 */
[----:B------:R-:W-:Y:S01]  /*b7b0*/  LOP3.LUT R98, R99, 0x380, RZ, 0xc0, !PT ;  /* 0x0000038063627812 */ /* 0x000fe200078ec0ff */
[----:B------:R-:W-:Y:S01]  /*b7c0*/  SHFL.IDX PT, R107, R107, R26, 0x1c1f ;  /* 0x001c1f1a6b6b7589 */ /* 0x000fe200000e0000 */
[----:B------:R-:W-:-:S02]  /*b7d0*/  MOV R65, R64 ;  /* 0x0000004000417202 */ /* 0x000fc40000000f00 */
[----:B------:R-:W-:Y:S01]  /*b7e0*/  SHF.R.U64 R96, R96, 0x3, RZ ;  /* 0x0000000360607819 */ /* 0x000fe200000012ff */
[----:B------:R-:W-:Y:S01]  /*b7f0*/  SHFL.IDX PT, R111, R111, R26, 0x1c1f ;  /* 0x001c1f1a6f6f7589 */ /* 0x000fe200000e0000 */
[----:B------:R-:W-:Y:S02]  /*b800*/  SHF.R.U64 R98, R98, 0x3, RZ ;  /* 0x0000000362627819 */ /* 0x000fe400000012ff */
[----:B-1----:R-:W-:Y:S01]  /*b810*/  SEL R12, R61, R44, P0 ;  /* 0x0000002c3d0c7207 */ /* 0x002fe20000000000 */
[----:B------:R-:W-:Y:S01]  /*b820*/  SHFL.IDX PT, R113, R113, R26, 0x1c1f ;  /* 0x001c1f1a71717589 */ /* 0x000fe200000e0000 */
[----:B------:R-:W-:Y:S02]  /*b830*/  MOV R55, R68 ;  /* 0x0000004400377202 */ /* 0x000fe40000000f00 */
[----:B------:R-:W-:Y:S01]  /*b840*/  LOP3.LUT R96, R96, R97, RZ, 0x3c, !PT ;  /* 0x0000006160607212 */ /* 0x000fe200078e3cff */
[----:B------:R-:W-:Y:S01]  /*b850*/  SHFL.IDX PT, R115, R115, R26, 0x1c1f ;  /* 0x001c1f1a73737589 */ /* 0x000fe200000e0000 */
[----:B------:R-:W-:Y:S01]  /*b860*/  IMAD.X R97, RZ, RZ, R17, P3 ;  /* 0x000000ffff617224 */ /* 0x000fe200018e0611 */
[----:B------:R-:W-:-:S02]  /*b870*/  SEL R32, R101, R100, P0 ;  /* 0x0000006465207207 */ /* 0x000fc40000000000 */
[----:B------:R-:W-:Y:S01]  /*b880*/  SHFL.IDX PT, R117, R117, R26, 0x1c1f ;  /* 0x001c1f1a75757589 */ /* 0x000fe200000e0000 */
[----:B------:R-:W-:Y:S01]  /*b890*/  LOP3.LUT R98, R98, R99, RZ, 0x3c, !PT ;  /* 0x0000006362627212 */ /* 0x000fe200078e3cff */
[----:B------:R-:W-:Y:S01]  /*b8a0*/  IMAD.X R99, RZ, RZ, R17, P6 ;  /* 0x000000ffff637224 */ /* 0x000fe200030e0611 */
[----:B------:R-:W-:Y:S01]  /*b8b0*/  MOV R51, R78 ;  /* 0x0000004e00337202 */ /* 0x000fe20000000f00 */
[----:B------:R-:W-:Y:S01]  /*b8c0*/  SHFL.IDX PT, R119, R119, R26, 0x1c1f ;  /* 0x001c1f1a77777589 */ /* 0x000fe200000e0000 */
[----:B------:R-:W-:Y:S02]  /*b8d0*/  MOV R20, R96 ;  /* 0x0000006000147202 */ /* 0x000fe40000000f00 */
[----:B------:R-:W-:Y:S01]  /*b8e0*/  MOV R5, R98 ;  /* 0x0000006200057202 */ /* 0x000fe20000000f00 */
[----:B------:R-:W-:Y:S01]  /*b8f0*/  SHFL.IDX PT, R121, R121, R26, 0x1c1f ;  /* 0x001c1f1a79797589 */ /* 0x000fe200000e0000 */
[C---:B------:R-:W-:Y:S02]  /*b900*/  IADD3 R103, P4, R16.reuse, 0xc000, RZ ;  /* 0x0000c00010677810 */ /* 0x040fe40007f9e0ff */
[----:B------:R-:W-:Y:S01]  /*b910*/  IADD3 R101, P5, R16, 0xc020, RZ ;  /* 0x0000c02010657810 */ /* 0x000fe20007fbe0ff */
[----:B------:R-:W-:Y:S01]  /*b920*/  SHFL.IDX PT, R123, R123, R26, 0x1c1f ;  /* 0x001c1f1a7b7b7589 */ /* 0x000fe200000e0000 */
[----:B------:R-:W-:Y:S01]  /*b930*/  MOV R110, R6 ;  /* 0x00000006006e7202 */ /* 0x000fe20000000f00 */
[----:B------:R-:W-:Y:S01]  /*b940*/  IMAD.U32 R7, RZ, RZ, UR9 ;  /* 0x00000009ff077e24 */ /* 0x000fe2000f8e00ff */
[----:B------:R-:W-:Y:S01]  /*b950*/  LOP3.LUT R102, R103, 0x380, RZ, 0xc0, !PT ;  /* 0x0000038067667812 */ /* 0x000fe200078ec0ff */
[----:B------:R-:W-:Y:S01]  /*b960*/  SHFL.IDX PT, R125, R125, R26, 0x1c1f ;  /* 0x001c1f1a7d7d7589 */ /* 0x000fe200000e0000 */
[----:B------:R-:W-:Y:S01]  /*b970*/  IMAD.U32 R7, RZ, RZ, UR5 ;  /* 0x00000005ff077e24 */ /* 0x000fe2000f8e00ff */
[----:B------:R-:W-:Y:S01]  /*b980*/  USHF.R.S32.HI UR5, URZ, 0x1f, UR44 ;  /* 0x0000001f3f057899 */ /* 0x000fe2000801142c */
[----:B------:R-:W-:Y:S01]  /*b990*/  LOP3.LUT R100, R101, 0x380, RZ, 0xc0, !PT ;  /* 0x0000038065647812 */ /* 0x000fe200078ec0ff */
[----:B------:R-:W-:Y:S01]  /*b9a0*/  SHFL.IDX PT, R127, R127, R26, 0x1c1f ;  /* 0x001c1f1a7f7f7589 */ /* 0x000fe200000e0000 */
[----:B------:R-:W-:Y:S01]  /*b9b0*/  IMAD.U32 R6, RZ, RZ, UR8 ;  /* 0x00000008ff067e24 */ /* 0x000fe2000f8e00ff */
[----:B------:R-:W-:-:S02]  /*b9c0*/  SHF.R.U64 R102, R102, 0x3, RZ ;  /* 0x0000000366667819 */ /* 0x000fc400000012ff */
[----:B------:R-:W-:Y:S01]  /*b9d0*/  SHFL.IDX PT, R129, R129, R26, 0x1c1f ;  /* 0x001c1f1a81817589 */ /* 0x000fe200000e0000 */
[----:B------:R-:W-:Y:S02]  /*b9e0*/  LOP3.LUT P1, RZ, R234, 0x3, RZ, 0xc0, !PT ;  /* 0x00000003eaff7812 */ /* 0x000fe4000782c0ff */
[----:B------:R-:W-:Y:S01]  /*b9f0*/  SHF.R.U64 R100, R100, 0x3, RZ ;  /* 0x0000000364647819 */ /* 0x000fe200000012ff */
[----:B------:R-:W-:Y:S01]  /*ba00*/  SHFL.IDX PT, R131, R131, R26, 0x1c1f ;  /* 0x001c1f1a83837589 */ /* 0x000fe200000e0000 */
[----:B------:R-:W-:Y:S01]  /*ba10*/  LOP3.LUT R102, R102, R103, RZ, 0x3c, !PT ;  /* 0x0000006766667212 */ /* 0x000fe200078e3cff */
[--C-:B------:R-:W-:Y:S01]  /*ba20*/  IMAD.X R103, RZ, RZ, R17.reuse, P4 ;  /* 0x000000ffff677224 */ /* 0x100fe200020e0611 */
[----:B------:R-:W-:Y:S01]  /*ba30*/  ISETP.GE.OR P2, PT, R2, UR10, P1 ;  /* 0x0000000a02007c0c */ /* 0x000fe20008f46670 */
[----:B------:R-:W-:Y:S01]  /*ba40*/  SHFL.IDX PT, R133, R133, R26, 0x1c1f ;  /* 0x001c1f1a85857589 */ /* 0x000fe200000e0000 */
[----:B------:R-:W-:Y:S01]  /*ba50*/  LOP3.LUT R100, R100, R101, RZ, 0x3c, !PT ;  /* 0x0000006564647212 */ /* 0x000fe200078e3cff */
[----:B------:R-:W-:Y:S01]  /*ba60*/  IMAD.X R101, RZ, RZ, R17, P5 ;  /* 0x000000ffff657224 */ /* 0x000fe200028e0611 */
[----:B------:R-:W-:Y:S01]  /*ba70*/  ISETP.GE.OR P1, PT, R0, UR10, P1 ;  /* 0x0000000a00007c0c */ /* 0x000fe20008f26670 */
[----:B------:R-:W-:Y:S01]  /*ba80*/  SHFL.IDX PT, R135, R135, R26, 0x1c1f ;  /* 0x001c1f1a87877589 */ /* 0x000fe200000e0000 */
[----:B------:R-:W-:-:S02]  /*ba90*/  MOV R74, R74 ;  /* 0x0000004a004a7202 */ /* 0x000fc40000000f00 */
[----:B------:R-:W-:Y:S01]  /*baa0*/  MOV R102, R102 ;  /* 0x0000006600667202 */ /* 0x000fe20000000f00 */
[----:B------:R-:W-:Y:S01]  /*bab0*/  SHFL.IDX PT, R137, R137, R26, 0x1c1f ;  /* 0x001c1f1a89897589 */ /* 0x000fe200000e0000 */
[----:B------:R-:W-:-:S03]  /*bac0*/  MOV R2, R100 ;  /* 0x0000006400027202 */ /* 0x000fc60000000f00 */
[----:B------:R-:W-:Y:S04]  /*bad0*/  SHFL.IDX PT, R139, R139, R26, 0x1c1f ;  /* 0x001c1f1a8b8b7589 */ /* 0x000fe800000e0000 */
[----:B------:R-:W1:Y:S04]  /*bae0*/  SHFL.IDX PT, R26, R39, R50, 0x1c1f ;  /* 0x001c1f32271a7589 */ /* 0x000e6800000e0000 */
[----:B------:R-:W2:Y:S04]  /*baf0*/  SHFL.IDX PT, R54, R13, R50, 0x1c1f ;  /* 0x001c1f320d367589 */ /* 0x000ea800000e0000 */
[----:B------:R-:W3:Y:S04]  /*bb00*/  SHFL.IDX PT, R36, R36, R50, 0x1c1f ;  /* 0x001c1f3224247589 */ /* 0x000ee800000e0000 */
[----:B------:R4:W-:Y:S04]  /*bb10*/  SHFL.IDX PT, R56, R14, R50, 0x1c1f ;  /* 0x001c1f320e387589 */ /* 0x0009e800000e0000 */
[----:B------:R-:W-:Y:S01]  /*bb20*/  SHFL.IDX PT, R84, R35, R50, 0x1c1f ;  /* 0x001c1f3223547589 */ /* 0x000fe200000e0000 */
[----:B------:R-:W-:Y:S01]  /*bb30*/  BAR.SYNC.DEFER_BLOCKING 0x1, 0x100 ;  /* 0x0044000000007b1d */ /* 0x000fe20000010000 */
[----:B----4-:R-:W-:-:S02]  /*bb40*/  SEL R14, R44, R61, P0 ;  /* 0x0000003d2c0e7207 */ /* 0x010fc40000000000 */
[----:B-1----:R-:W-:-:S03]  /*bb50*/  SEL R13, R111, R26, P0 ;  /* 0x0000001a6f0d7207 */ /* 0x002fc60000000000 */
[----:B------:R1:W-:Y:S04]  /*bb60*/  SHFL.IDX PT, R58, R15, R50, 0x1c1f ;  /* 0x001c1f320f3a7589 */ /* 0x0003e800000e0000 */
[----:B------:R-:W-:Y:S04]  /*bb70*/  SHFL.IDX PT, R86, R37, R50, 0x1c1f ;  /* 0x001c1f3225567589 */ /* 0x000fe800000e0000 */
[----:B------:R-:W-:Y:S01]  /*bb80*/  SHFL.IDX PT, R60, R21, R50, 0x1c1f ;  /* 0x001c1f32153c7589 */ /* 0x000fe200000e0000 */
[----:B-1----:R-:W-:-:S03]  /*bb90*/  SEL R15, R26, R111, P0 ;  /* 0x0000006f1a0f7207 */ /* 0x002fc60000000000 */
[----:B------:R-:W1:Y:S01]  /*bba0*/  SHFL.IDX PT, R38, R38, R50, 0x1c1f ;  /* 0x001c1f3226267589 */ /* 0x000e6200000e0000 */
[----:B--2---:R-:W-:-:S03]  /*bbb0*/  SEL R26, R54, R63, P0 ;  /* 0x0000003f361a7207 */ /* 0x004fc60000000000 */
[----:B------:R2:W4:Y:S04]  /*bbc0*/  SHFL.IDX PT, R62, R24, R50, 0x1c1f ;  /* 0x001c1f32183e7589 */ /* 0x00052800000e0000 */
[----:B------:R-:W5:Y:S04]  /*bbd0*/  SHFL.IDX PT, R40, R40, R50, 0x1c1f ;  /* 0x001c1f3228287589 */ /* 0x000f6800000e0000 */
[----:B------:R3:W5:Y:S01]  /*bbe0*/  SHFL.IDX PT, R64, R25, R50, 0x1c1f ;  /* 0x001c1f3219407589 */ /* 0x00076200000e0000 */
[----:B--2---:R-:W-:-:S03]  /*bbf0*/  SEL R24, R63, R54, P0 ;  /* 0x000000363f187207 */ /* 0x004fc60000000000 */
[----:B------:R-:W2:Y:S04]  /*bc00*/  SHFL.IDX PT, R88, R41, R50, 0x1c1f ;  /* 0x001c1f3229587589 */ /* 0x000ea800000e0000 */
[----:B------:R4:W-:Y:S01]  /*bc10*/  SHFL.IDX PT, R66, R27, R50, 0x1c1f ;  /* 0x001c1f321b427589 */ /* 0x0009e200000e0000 */
[----:B---3--:R-:W-:-:S03]  /*bc20*/  SEL R25, R113, R36, P0 ;  /* 0x0000002471197207 */ /* 0x008fc60000000000 */
[----:B------:R-:W-:Y:S01]  /*bc30*/  SHFL.IDX PT, R90, R42, R50, 0x1c1f ;  /* 0x001c1f322a5a7589 */ /* 0x000fe200000e0000 */
[----:B-1----:R-:W-:-:S03]  /*bc40*/  SEL R35, R38, R119, P0 ;  /* 0x0000007726237207 */ /* 0x002fc60000000000 */
[----:B------:R1:W3:Y:S01]  /*bc50*/  SHFL.IDX PT, R94, R45, R50, 0x1c1f ;  /* 0x001c1f322d5e7589 */ /* 0x0002e200000e0000 */
[----:B----4-:R-:W-:-:S03]  /*bc60*/  SEL R27, R36, R113, P0 ;  /* 0x00000071241b7207 */ /* 0x010fc60000000000 */
[----:B------:R4:W-:Y:S01]  /*bc70*/  SHFL.IDX PT, R68, R28, R50, 0x1c1f ;  /* 0x001c1f321c447589 */ /* 0x0009e200000e0000 */
[----:B------:R-:W-:Y:S02]  /*bc80*/  SEL R36, R73, R62, P0 ;  /* 0x0000003e49247207 */ /* 0x000fe40000000000 */
[----:B-----5:R-:W-:Y:S01]  /*bc90*/  SEL R37, R121, R40, P0 ;  /* 0x0000002879257207 */ /* 0x020fe20000000000 */
[----:B------:R5:W-:Y:S01]  /*bca0*/  SHFL.IDX PT, R92, R43, R50, 0x1c1f ;  /* 0x001c1f322b5c7589 */ /* 0x000be200000e0000 */
[----:B------:R-:W-:Y:S01]  /*bcb0*/  SEL R39, R40, R121, P0 ;  /* 0x0000007928277207 */ /* 0x000fe20000000000 */
[----:B-1----:R-:W1:Y:S01]  /*bcc0*/  LDC.64 R44, c[0x0][0xb78] ;  /* 0x0002de00ff2c7b82 */ /* 0x002e620000000a00 */
[----:B------:R-:W-:Y:S01]  /*bcd0*/  SEL R40, R81, R64, P0 ;  /* 0x0000004051287207 */ /* 0x000fe20000000000 */
[----:B------:R3:W-:Y:S01]  /*bce0*/  SHFL.IDX PT, R70, R29, R50, 0x1c1f ;  /* 0x001c1f321d467589 */ /* 0x0007e200000e0000 */
[----:B------:R-:W-:Y:S02]  /*bcf0*/  SEL R42, R64, R81, P0 ;  /* 0x00000051402a7207 */ /* 0x000fe40000000000 */
[----:B----4-:R-:W-:Y:S01]  /*bd00*/  SEL R28, R67, R56, P0 ;  /* 0x00000038431c7207 */ /* 0x010fe20000000000 */
[----:B------:R4:W-:Y:S01]  /*bd10*/  SHFL.IDX PT, R72, R30, R50, 0x1c1f ;  /* 0x001c1f321e487589 */ /* 0x0009e200000e0000 */
[----:B--2---:R-:W-:-:S02]  /*bd20*/  SEL R41, R123, R88, P0 ;  /* 0x000000587b297207 */ /* 0x004fc40000000000 */
[----:B-----5:R-:W-:Y:S01]  /*bd30*/  SEL R43, R88, R123, P0 ;  /* 0x0000007b582b7207 */ /* 0x020fe20000000000 */
[----:B------:R2:W-:Y:S01]  /*bd40*/  SHFL.IDX PT, R76, R31, R50, 0x1c1f ;  /* 0x001c1f321f4c7589 */ /* 0x0005e200000e0000 */
[----:B---3--:R-:W-:-:S03]  /*bd50*/  SEL R29, R115, R84, P0 ;  /* 0x00000054731d7207 */ /* 0x008fc60000000000 */
[----:B------:R-:W-:Y:S01]  /*bd60*/  SHFL.IDX PT, R46, R46, R50, 0x1c1f ;  /* 0x001c1f322e2e7589 */ /* 0x000fe200000e0000 */
[----:B------:R-:W-:Y:S02]  /*bd70*/  SEL R69, R129, R94, P0 ;  /* 0x0000005e81457207 */ /* 0x000fe40000000000 */
[----:B----4-:R-:W-:Y:S01]  /*bd80*/  SEL R30, R56, R67, P0 ;  /* 0x00000043381e7207 */ /* 0x010fe20000000000 */
[----:B------:R3:W-:Y:S01]  /*bd90*/  SHFL.IDX PT, R78, R32, R50, 0x1c1f ;  /* 0x001c1f32204e7589 */ /* 0x0007e200000e0000 */
[----:B--2---:R-:W-:-:S03]  /*bda0*/  SEL R31, R84, R115, P0 ;  /* 0x00000073541f7207 */ /* 0x004fc60000000000 */
[----:B------:R-:W-:Y:S01]  /*bdb0*/  SHFL.IDX PT, R96, R47, R50, 0x1c1f ;  /* 0x001c1f322f607589 */ /* 0x000fe200000e0000 */
[----:B-1----:R-:W-:-:S03]  /*bdc0*/  IMAD.WIDE.U32 R6, R44, UR44, R6 ;  /* 0x0000002c2c067c25 */ /* 0x002fc6000f8e0006 */
[----:B------:R1:W-:Y:S01]  /*bdd0*/  SHFL.IDX PT, R80, R33, R50, 0x1c1f ;  /* 0x001c1f3221507589 */ /* 0x0003e200000e0000 */
[----:B---3--:R-:W-:-:S03]  /*bde0*/  SEL R32, R77, R60, P0 ;  /* 0x0000003c4d207207 */ /* 0x008fc60000000000 */
[----:B------:R-:W2:Y:S04]  /*bdf0*/  SHFL.IDX PT, R48, R48, R50, 0x1c1f ;  /* 0x001c1f3230307589 */ /* 0x000ea800000e0000 */
[----:B------:R3:W-:Y:S01]  /*be00*/  SHFL.IDX PT, R82, R34, R50, 0x1c1f ;  /* 0x001c1f3222527589 */ /* 0x0007e200000e0000 */
[----:B-1----:R-:W-:-:S03]  /*be10*/  SEL R33, R119, R38, P0 ;  /* 0x0000002677217207 */ /* 0x002fc60000000000 */
[----:B------:R-:W-:Y:S01]  /*be20*/  SHFL.IDX PT, R98, R49, R50, 0x1c1f ;  /* 0x001c1f3231627589 */ /* 0x000fe200000e0000 */
[----:B------:R-:W-:-:S03]  /*be30*/  SEL R38, R62, R73, P0 ;  /* 0x000000493e267207 */ /* 0x000fc60000000000 */
[----:B------:R-:W1:Y:S01]  /*be40*/  SHFL.IDX PT, R52, R52, R50, 0x1c1f ;  /* 0x001c1f3234347589 */ /* 0x000e6200000e0000 */
[----:B---3--:R-:W-:-:S03]  /*be50*/  SEL R34, R60, R77, P0 ;  /* 0x0000004d3c227207 */ /* 0x008fc60000000000 */
[----:B------:R3:W-:Y:S04]  /*be60*/  STSM.16.M88.4 [R112], R8 ;  /* 0x0000000870007844 */ /* 0x0007e80000000200 */
[----:B------:R4:W-:Y:S04]  /*be70*/  STSM.16.M88.4 [R110], R12 ;  /* 0x0000000c6e007844 */ /* 0x0009e80000000200 */
[----:B------:R5:W-:Y:S01]  /*be80*/  STSM.16.M88.4 [R108], R24 ;  /* 0x000000186c007844 */ /* 0x000be20000000200 */
[----:B--2---:R-:W-:Y:S02]  /*be90*/  SEL R77, R135, R48, P0 ;  /* 0x00000030874d7207 */ /* 0x004fe40000000000 */
[----:B------:R-:W-:Y:S01]  /*bea0*/  SEL R79, R48, R135, P0 ;  /* 0x00000087304f7207 */ /* 0x000fe20000000000 */
[----:B------:R-:W-:Y:S01]  /*beb0*/  STSM.16.M88.4 [R106], R28 ;  /* 0x0000001c6a007844 */ /* 0x000fe20000000200 */
[----:B---3--:R-:W-:-:S02]  /*bec0*/  SEL R8, R71, R58, P0 ;  /* 0x0000003a47087207 */ /* 0x008fc40000000000 */
[----:B------:R-:W-:Y:S02]  /*bed0*/  SEL R10, R58, R71, P0 ;  /* 0x000000473a0a7207 */ /* 0x000fe40000000000 */
[----:B------:R-:W-:Y:S02]  /*bee0*/  SEL R9, R117, R86, P0 ;  /* 0x0000005675097207 */ /* 0x000fe40000000000 */
[----:B------:R-:W-:Y:S02]  /*bef0*/  SEL R11, R86, R117, P0 ;  /* 0x00000075560b7207 */ /* 0x000fe40000000000 */
[----:B----4-:R-:W-:Y:S01]  /*bf00*/  SEL R12, R87, R66, P0 ;  /* 0x00000042570c7207 */ /* 0x010fe20000000000 */
[----:B-----5:R-:W-:Y:S01]  /*bf10*/  IMAD R24, R44, UR5, RZ ;  /* 0x000000052c187c24 */ /* 0x020fe2000f8e02ff */
[----:B------:R-:W-:Y:S01]  /*bf20*/  SEL R14, R66, R87, P0 ;  /* 0x00000057420e7207 */ /* 0x000fe20000000000 */
[----:B------:R2:W-:Y:S01]  /*bf30*/  STSM.16.M88.4 [R105], R8 ;  /* 0x0000000869007844 */ /* 0x0005e20000000200 */
[----:B------:R-:W-:Y:S01]  /*bf40*/  SEL R13, R125, R90, P0 ;  /* 0x0000005a7d0d7207 */ /* 0x000fe20000000000 */
[----:B------:R-:W-:Y:S01]  /*bf50*/  IMAD R21, R45, UR44, R24 ;  /* 0x0000002c2d157c24 */ /* 0x000fe2000f8e0218 */
[----:B------:R-:W-:Y:S01]  /*bf60*/  SEL R15, R90, R125, P0 ;  /* 0x0000007d5a0f7207 */ /* 0x000fe20000000000 */
[----:B------:R-:W-:Y:S01]  /*bf70*/  STSM.16.M88.4 [R104], R32 ;  /* 0x0000002068007844 */ /* 0x000fe20000000200 */
[----:B------:R-:W-:-:S02]  /*bf80*/  SEL R71, R94, R129, P0 ;  /* 0x000000815e477207 */ /* 0x000fc40000000000 */
[----:B------:R-:W-:Y:S01]  /*bf90*/  SEL R24, R85, R72, P0 ;  /* 0x0000004855187207 */ /* 0x000fe20000000000 */
[----:B------:R-:W-:Y:S01]  /*bfa0*/  STSM.16.M88.4 [R57], R36 ;  /* 0x0000002439007844 */ /* 0x000fe20000000200 */
[----:B------:R-:W-:Y:S02]  /*bfb0*/  SEL R26, R72, R85, P0 ;  /* 0x00000055481a7207 */ /* 0x000fe40000000000 */
[----:B------:R-:W-:Y:S01]  /*bfc0*/  SEL R25, R131, R46, P0 ;  /* 0x0000002e83197207 */ /* 0x000fe20000000000 */
[----:B------:R-:W-:Y:S01]  /*bfd0*/  STSM.16.M88.4 [R59], R40 ;  /* 0x000000283b007844 */ /* 0x000fe20000000200 */
[----:B------:R-:W-:Y:S02]  /*bfe0*/  SEL R27, R46, R131, P0 ;  /* 0x000000832e1b7207 */ /* 0x000fe40000000000 */
[----:B-1----:R-:W-:Y:S01]  /*bff0*/  SEL R81, R139, R52, P0 ;  /* 0x000000348b517207 */ /* 0x002fe20000000000 */
        /* <DEDUP_REMOVED lines=9> */
[----:B-1----:R-:W-:Y:S01]  /*c090*/  SHF.R.S32.HI R13, RZ, 0x1f, R0 ;  /* 0x0000001fff0d7819 */ /* 0x002fe20000011400 */
[----:B------:R-:W-:Y:S01]  /*c0a0*/  STSM.16.M88.4 [R74], R68 ;  /* 0x000000444a007844 */ /* 0x000fe20000000200 */
[----:B------:R-:W-:Y:S02]  /*c0b0*/  IADD3 R0, P3, R0, R6, RZ ;  /* 0x0000000600007210 */ /* 0x000fe40007f7e0ff */
[----:B------:R-:W-:Y:S01]  /*c0c0*/  SEL R12, R95, R80, P0 ;  /* 0x000000505f0c7207 */ /* 0x000fe20000000000 */
[----:B------:R-:W-:Y:S01]  /*c0d0*/  STSM.16.M88.4 [R51], R24 ;  /* 0x0000001833007844 */ /* 0x000fe20000000200 */
[----:B------:R-:W-:Y:S02]  /*c0e0*/  IADD3.X R7, R13, R7, R21, P3, !PT ;  /* 0x000000070d077210 */ /* 0x000fe40001ffe415 */
[----:B------:R-:W-:Y:S02]  /*c0f0*/  SEL R14, R80, R95, P0 ;  /* 0x0000005f500e7207 */ /* 0x000fe40000000000 */
[----:B------:R-:W-:-:S02]  /*c100*/  SEL R13, R137, R98, P0 ;  /* 0x00000062890d7207 */ /* 0x000fc40000000000 */
[----:B--2---:R-:W-:Y:S02]  /*c110*/  SEL R8, R89, R76, P0 ;  /* 0x0000004c59087207 */ /* 0x004fe40000000000 */
[----:B------:R-:W-:Y:S02]  /*c120*/  SEL R10, R76, R89, P0 ;  /* 0x000000594c0a7207 */ /* 0x000fe40000000000 */
[----:B------:R-:W-:Y:S02]  /*c130*/  SEL R9, R133, R96, P0 ;  /* 0x0000006085097207 */ /* 0x000fe40000000000 */
[----:B------:R-:W-:Y:S02]  /*c140*/  SEL R11, R96, R133, P0 ;  /* 0x00000085600b7207 */ /* 0x000fe40000000000 */
[----:B------:R-:W-:Y:S02]  /*c150*/  SEL R76, R93, R78, P0 ;  /* 0x0000004e5d4c7207 */ /* 0x000fe40000000000 */
[----:B------:R-:W-:Y:S01]  /*c160*/  SEL R78, R78, R93, P0 ;  /* 0x0000005d4e4e7207 */ /* 0x000fe20000000000 */
[----:B------:R-:W-:Y:S01]  /*c170*/  STSM.16.M88.4 [R102], R8 ;  /* 0x0000000866007844 */ /* 0x000fe20000000200 */
[----:B------:R-:W-:-:S02]  /*c180*/  SEL R15, R98, R137, P0 ;  /* 0x00000089620f7207 */ /* 0x000fc40000000000 */
[----:B------:R-:W-:Y:S01]  /*c190*/  SEL R80, R107, R82, P0 ;  /* 0x000000526b507207 */ /* 0x000fe20000000000 */
[----:B------:R-:W-:Y:S01]  /*c1a0*/  STSM.16.M88.4 [R2], R76 ;  /* 0x0000004c02007844 */ /* 0x000fe20000000200 */
[----:B------:R-:W-:Y:S02]  /*c1b0*/  SEL R82, R82, R107, P0 ;  /* 0x0000006b52527207 */ /* 0x000fe40000000000 */
[C---:B------:R-:W-:Y:S01]  /*c1c0*/  LEA R6, P3, R0.reuse, UR6, 0x2 ;  /* 0x0000000600067c11 */ /* 0x040fe2000f8610ff */
[----:B------:R-:W-:Y:S03]  /*c1d0*/  STSM.16.M88.4 [R5], R12 ;  /* 0x0000000c05007844 */ /* 0x000fe60000000200 */
[----:B------:R-:W-:Y:S01]  /*c1e0*/  LEA.HI.X R7, R0, UR7, R7, 0x2, P3 ;  /* 0x0000000700077c11 */ /* 0x000fe200098f1407 */
[----:B------:R-:W-:Y:S01]  /*c1f0*/  STSM.16.M88.4 [R20], R80 ;  /* 0x0000005014007844 */ /* 0x000fe20000000200 */
[----:B------:R1:W-:Y:S06]  /*c200*/  MEMBAR.ALL.CTA ;  /* 0x0000000000007992 */ /* 0x0003ec0000008000 */
[----:B-1----:R-:W1:Y:S04]  /*c210*/  FENCE.VIEW.ASYNC.S ;  /* 0x00000000000073c6 */ /* 0x002e680000000000 */
[----:B-1----:R-:W1:Y:S01]  /*c220*/  SHFL.IDX PT, R0, R236, RZ, 0x1f ;  /* 0x00001fffec007589 */ /* 0x002e6200000e0000 */
[----:B------:R-:W-:Y:S06]  /*c230*/  BAR.ARV 0x1, 0x120 ;  /* 0x0044800000007b1d */ /* 0x000fec0000002000 */
[----:B-1----:R-:W-:Y:S01]  /*c240*/  ISETP.NE.AND P0, PT, R0, 0x7, PT ;  /* 0x000000070000780c */ /* 0x002fe20003f05270 */
[----:B------:R1:W-:Y:S04]  /*c250*/  @!P1 STG.E desc[UR56][R6.64], R4 ;  /* 0x0000000406009986 */ /* 0x0003e8000c101938 */
[----:B------:R1:W-:Y:S08]  /*c260*/  @!P2 STG.E desc[UR56][R6.64+0x20], R3 ;  /* 0x000020030600a986 */ /* 0x0003f0000c101938 */
[----:B------:R-:W-:Y:S05]  /*c270*/  @P0 BRA `(.L_x_1879) ;  /* 0x0000000c00080947 */ /* 0x000fea0003800000 */
        /* <DEDUP_REMOVED lines=15> */
[----:B--2---:R-:W-:Y:S01]  /*c370*/  UMOV UR40, UR5 ;  /* 0x0000000500287c82 */ /* 0x004fe20008000000 */
[----:B------:R-:W-:Y:S01]  /*c380*/  UMOV UR41, UR8 ;  /* 0x0000000800297c82 */ /* 0x000fe20008000000 */
[----:B------:R-:W-:Y:S01]  /*c390*/  UMOV UR5, 0x80 ;  /* 0x0000008000057882 */ /* 0x000fe20000000000 */
[----:B------:R2:W-:Y:S02]  /*c3a0*/  UTMASTG.5D [UR40], [UR6] ;  /* 0x00000028060073b5 */ /* 0x0005e40008020000 */
[----:B--2---:R-:W-:Y:S01]  /*c3b0*/  UMOV UR40, UR9 ;  /* 0x0000000900287c82 */ /* 0x004fe20008000000 */
[----:B------:R-:W-:Y:S01]  /*c3c0*/  UMOV UR41, UR5 ;  /* 0x0000000500297c82 */ /* 0x000fe20008000000 */
[----:B------:R-:W-:Y:S01]  /*c3d0*/  UMOV UR5, 0xc0 ;  /* 0x000000c000057882 */ /* 0x000fe20000000000 */
[----:B------:R2:W-:Y:S02]  /*c3e0*/  UTMASTG.5D [UR40], [UR6] ;  /* 0x00000028060073b5 */ /* 0x0005e40008020000 */
[----:B--2---:R-:W-:Y:S01]  /*c3f0*/  UMOV UR40, UR10 ;  /* 0x0000000a00287c82 */ /* 0x004fe20008000000 */
[----:B------:R-:W-:Y:S01]  /*c400*/  UMOV UR41, UR5 ;  /* 0x0000000500297c82 */ /* 0x000fe20008000000 */
[----:B------:R-:W-:Y:S01]  /*c410*/  UIADD3 UR5, UR38, 0x38820, URZ ;  /* 0x0003882026057890 */ /* 0x000fe2000fffe03f */
[----:B------:R2:W-:Y:S03]  /*c420*/  UTMASTG.5D [UR40], [UR6] ;  /* 0x00000028060073b5 */ /* 0x0005e60008020000 */
[----:B------:R-:W-:Y:S01]  /*c430*/  UPRMT UR5, URZ, 0x654, UR5 ;  /* 0x000006543f057896 */ /* 0x000fe20008000005 */
[----:B------:R0:W-:Y:S01]  /*c440*/  UTMACMDFLUSH ;  /* 0x00000000000079b7 */ /* 0x0001e20000000000 */
[----:B------:R-:W-:-:S07]  /*c450*/  DEPBAR.LE SB0, 0x0 ;  /* 0x000080000000791a */ /* 0x000fce0000000000 */
[----:B--2---:R-:W-:Y:S03]  /*c460*/  SYNCS.ARRIVE.TRANS64.RED.A1T0 RZ, [UR5], RZ ;  /* 0x000000ffffff79a7 */ /* 0x004fe60008100405 */
.L_x_1881:
[----:B------:R-:W-:Y:S05]  /*c470*/  BSYNC B0 ;  /* 0x0000000000007941 */ /* 0x000fea0003800000 */
.L_x_1880:
[----:B------:R-:W-:Y:S05]  /*c480*/  BRA `(.L_x_1879) ;  /* 0x0000000800847947 */ /* 0x000fea0003800000 */
.L_x_1878:
[----:B------:R-:W1:Y:S01]  /*c490*/  S2R R0, SR_TID.X ;  /* 0x0000000000007919 */ /* 0x000e620000002100 */
[----:B------:R-:W2:Y:S01]  /*c4a0*/  LDC.64 R8, c[0x0][0xae0] ;  /* 0x0002b800ff087b82 */ /* 0x000ea20000000a00 */
[----:B------:R-:W-:Y:S01]  /*c4b0*/  SHF.R.S32.HI R19, RZ, 0x1f, R18 ;  /* 0x0000001fff137819 */ /* 0x000fe20000011412 */
[----:B------:R-:W-:Y:S01]  /*c4c0*/  USHF.R.S32.HI UR5, URZ, 0x1f, UR43 ;  /* 0x0000001f3f057899 */ /* 0x000fe2000801142b */
[----:B------:R-:W-:Y:S01]  /*c4d0*/  BSSY B0, `(.L_x_1882) ;  /* 0x000001f000007945 */ /* 0x000fe20003800000 */
[----:B------:R-:W-:-:S04]  /*c4e0*/  USHF.R.S32.HI UR6, URZ, 0x1f, UR44 ;  /* 0x0000001f3f067899 */ /* 0x000fc8000801142c */
[----:B------:R-:W3:Y:S08]  /*c4f0*/  LDC R14, c[0x0][0xdac] ;  /* 0x00036b00ff0e7b82 */ /* 0x000ef00000000800 */
[----:B------:R-:W4:Y:S01]  /*c500*/  LDC.64 R10, c[0x0][0xae8] ;  /* 0x0002ba00ff0a7b82 */ /* 0x000f220000000a00 */
[----:B--2---:R-:W-:-:S04]  /*c510*/  IMAD.WIDE.U32 R6, R8, UR43, R18 ;  /* 0x0000002b08067c25 */ /* 0x004fc8000f8e0012 */
[----:B------:R-:W-:Y:S02]  /*c520*/  IMAD R8, R8, UR5, RZ ;  /* 0x0000000508087c24 */ /* 0x000fe4000f8e02ff */
[----:B-1----:R-:W-:-:S05]  /*c530*/  VIADD R0, R0, 0xffffff80 ;  /* 0xffffff8000007836 */ /* 0x002fca0000000000 */
[----:B------:R-:W-:-:S13]  /*c540*/  ISETP.GT.AND P0, PT, R0, 0x7f, PT ;  /* 0x0000007f0000780c */ /* 0x000fda0003f04270 */
[----:B---34-:R-:W-:Y:S05]  /*c550*/  @P0 BRA `(.L_x_1883) ;  /* 0x0000000000580947 */ /* 0x018fea0003800000 */
        /* <DEDUP_REMOVED lines=9> */
[----:B------:R-:W2:Y:S01]  /*c5f0*/  LDC.64 R12, c[0x0][0xb78] ;  /* 0x0002de00ff0c7b82 */ /* 0x000ea20000000a00 */
[C---:B-1----:R-:W-:Y:S02]  /*c600*/  IMAD R0, R4.reuse, UR5, RZ ;  /* 0x0000000504007c24 */ /* 0x042fe4000f8e02ff */
[----:B------:R-:W-:-:S04]  /*c610*/  IMAD.WIDE.U32 R2, R4, UR43, R2 ;  /* 0x0000002b04027c25 */ /* 0x000fc8000f8e0002 */
[----:B------:R-:W-:Y:S02]  /*c620*/  IMAD R5, R5, UR43, R0 ;  /* 0x0000002b05057c24 */ /* 0x000fe4000f8e0200 */
[C---:B--2---:R-:W-:Y:S02]  /*c630*/  IMAD R0, R12.reuse, UR6, RZ ;  /* 0x000000060c007c24 */ /* 0x044fe4000f8e02ff */
        /* <DEDUP_REMOVED lines=8> */
.L_x_1883:
[----:B------:R-:W-:Y:S05]  /*c6c0*/  BSYNC B0 ;  /* 0x0000000000007941 */ /* 0x000fea0003800000 */
.L_x_1882:
        /* <DEDUP_REMOVED lines=11> */
[----:B------:R-:W-:Y:S01]  /*c780*/  IMAD R0, R10, UR6, RZ ;  /* 0x000000060a007c24 */ /* 0x000fe2000f8e02ff */
[----:B------:R-:W-:Y:S01]  /*c790*/  ISETP.GE.AND P1, PT, R2, UR42, PT ;  /* 0x0000002a02007c0c */ /* 0x000fe2000bf26270 */
[----:B------:R-:W-:-:S02]  /*c7a0*/  VIADD R5, R14, UR54 ;  /* 0x000000360e057c36 */ /* 0x000fc40008000000 */
        /* <DEDUP_REMOVED lines=28> */
.L_x_1885:
[----:B------:R-:W-:Y:S05]  /*c970*/  BSYNC B0 ;  /* 0x0000000000007941 */ /* 0x000fea0003800000 */
.L_x_1884:
        /* <DEDUP_REMOVED lines=27> */
.L_x_1887:
[----:B------:R-:W-:Y:S05]  /*cb30*/  BSYNC B0 ;  /* 0x0000000000007941 */ /* 0x000fea0003800000 */
.L_x_1886:
        /* <DEDUP_REMOVED lines=26> */
.L_x_1889:
[----:B------:R-:W-:Y:S05]  /*cce0*/  BSYNC B0 ;  /* 0x0000000000007941 */ /* 0x000fea0003800000 */
.L_x_1888:
        /* <DEDUP_REMOVED lines=26> */
.L_x_1890:
[----:B------:R-:W-:Y:S05]  /*ce90*/  BSYNC B0 ;  /* 0x0000000000007941 */ /* 0x000fea0003800000 */
.L_x_1879:
[----:B------:R-:W5:Y:S02]  /*cea0*/  LDC R0, c[0x0][0xda8] ;  /* 0x00036a00ff007b82 */ /* 0x000f640000000800 */
[----:B-----5:R-:W-:-:S13]  /*ceb0*/  ISETP.LE.AND P0, PT, R0, UR4, PT ;  /* 0x0000000400007c0c */ /* 0x020fda000bf03270 */
[----:B------:R-:W-:Y:S05]  /*cec0*/  @!P0 BRA `(.L_x_1891) ;  /* 0xffffff3c00d08947 */ /* 0x000fea000383ffff */
[----:B------:R-:W-:Y:S05]  /*ced0*/  EXIT ;  /* 0x000000000000794d */ /* 0x000fea0003800000 */
.L_x_1840:
[----:B------:R-:W-:-:S08]  /*cee0*/  NOP ;  /* 0x0000000000007918 */ /* 0x000fd00000000000 */
[----:B-1----:R-:W1:-:S00]  /*cef0*/  USETMAXREG.DEALLOC.CTAPOOL 0x18 ;  /* 0x00000018000079c8 */ /* 0x002e4000080e0500 */
[----:B-1----:R-:W-:-:S06]  /*cf00*/  LOP3.LUT R0, R0, 0x3, RZ, 0xc0, !PT ;  /* 0x0000000300007812 */ /* 0x002fcc00078ec0ff */
[----:B------:R-:W1:Y:S01]  /*cf10*/  S2UR UR4, SR_CTAID.X ;  /* 0x00000000000479c3 */ /* 0x000e620000002500 */
[----:B------:R-:W2:Y:S02]  /*cf20*/  SHFL.IDX PT, R0, R0, RZ, 0x1f ;  /* 0x00001fff00007589 */ /* 0x000ea400000e0000 */
[----:B--2---:R-:W-:-:S05]  /*cf30*/  ISETP.NE.AND P0, PT, R0, RZ, PT ;  /* 0x000000ff0000720c */ /* 0x004fca0003f05270 */
[----:B------:R-:W1:Y:S01]  /*cf40*/  LDC R0, c[0x0][0xda8] ;  /* 0x00036a00ff007b82 */ /* 0x000e620000000800 */
[----:B------:R-:W-:-:S05]  /*cf50*/  P2R R2, PR, RZ, 0x1 ;  /* 0x00000001ff027803 */ /* 0x000fca0000000000 */
[----:B------:R2:W-:Y:S02]  /*cf60*/  STL [R1+0x38], R2 ;  /* 0x0000380201007387 */ /* 0x0005e40000100800 */
[----:B------:R-:W-:Y:S06]  /*cf70*/  @P0 BAR.ARV 0x4, 0x180 ;  /* 0x0106000000000b1d */ /* 0x000fec0000002000 */
[----:B------:R2:W-:Y:S04]  /*cf80*/  STL [R1+0x34], RZ ;  /* 0x000034ff01007387 */ /* 0x0005e80000100800 */
[----:B------:R2:W-:Y:S01]  /*cf90*/  STL [R1+0xc], RZ ;  /* 0x00000cff01007387 */ /* 0x0005e20000100800 */
[----:B-1----:R-:W-:Y:S01]  /*cfa0*/  ISETP.LE.AND P0, PT, R0, UR4, PT ;  /* 0x0000000400007c0c */ /* 0x002fe2000bf03270 */
[----:B------:R-:W-:-:S05]  /*cfb0*/  IMAD.MOV.U32 R0, RZ, RZ, 0x1 ;  /* 0x00000001ff007424 */ /* 0x000fca00078e00ff */
[----:B------:R2:W-:Y:S07]  /*cfc0*/  STL [R1+0x14], R0 ;  /* 0x0000140001007387 */ /* 0x0005ee0000100800 */
[----:B------:R-:W-:Y:S05]  /*cfd0*/  @P0 BRA `(.L_x_1892) ;  /* 0x0000003800c00947 */ /* 0x000fea0003800000 */
[----:B------:R-:W3:Y:S01]  /*cfe0*/  LDL R3, [R1+0x3c] ;  /* 0x00003c0001037983 */ /* 0x000ee20000100800 */
[----:B--2---:R-:W1:Y:S01]  /*cff0*/  S2R R2, SR_TID.X ;  /* 0x0000000000027919 */ /* 0x004e620000002100 */
[----:B------:R-:W2:Y:S01]  /*d000*/  S2R R8, SR_TID.X ;  /* 0x0000000000087919 */ /* 0x000ea20000002100 */
[----:B-1----:R-:W-:Y:S01]  /*d010*/  LOP3.LUT R2, R2, 0x7f, RZ, 0xc0, !PT ;  /* 0x0000007f02027812 */ /* 0x002fe200078ec0ff */
[C---:B--2---:R-:W-:Y:S02]  /*d020*/  IMAD.SHL.U32 R0, R8.reuse, 0x80, RZ ;  /* 0x0000008008007824 */ /* 0x044fe400078e00ff */
[----:B------:R-:W-:-:S05]  /*d030*/  IMAD.SHL.U32 R4, R8, 0x10, RZ ;  /* 0x0000001008047824 */ /* 0x000fca00078e00ff */
[----:B------:R-:W-:Y:S02]  /*d040*/  LOP3.LUT R5, R4, 0x70, RZ, 0xc0, !PT ;  /* 0x0000007004057812 */ /* 0x000fe400078ec0ff */
[----:B------:R-:W-:Y:S01]  /*d050*/  R2P PR, R8, 0x6 ;  /* 0x0000000608007804 */ /* 0x000fe20000000000 */
[----:B------:R-:W-:Y:S01]  /*d060*/  ULDC UR46, c[0x0][0xc] ;  /* 0x00000300002e7ab9 */ /* 0x000fe20000000800 */
[----:B------:R-:W-:Y:S01]  /*d070*/  ULDC.64 UR42, c[0x0][0x198] ;  /* 0x00006600002a7ab9 */ /* 0x000fe20000000a00 */
[----:B---3--:R-:W-:Y:S02]  /*d080*/  R2UR UR5, R3 ;  /* 0x00000000030572ca */ /* 0x008fe400000e0000 */
[----:B------:R-:W-:Y:S02]  /*d090*/  SHF.R.U32.HI R3, RZ, 0x5, R2 ;  /* 0x00000005ff037819 */ /* 0x000fe40000011602 */
[----:B------:R-:W-:-:S05]  /*d0a0*/  LOP3.LUT R2, R0, 0x380, RZ, 0xc0, !PT ;  /* 0x0000038000027812 */ /* 0x000fca00078ec0ff */
        /* <DEDUP_REMOVED lines=9> */
[----:B------:R1:W-:Y:S01]  /*d140*/  STL [R1+0x10], R0 ;  /* 0x0000100001007387 */ /* 0x0003e20000100800 */
[----:B------:R-:W-:Y:S01]  /*d150*/  IMAD.U32 R3, RZ, RZ, UR4 ;  /* 0x00000004ff037e24 */ /* 0x000fe2000f8e00ff */
[----:B------:R-:W-:Y:S01]  /*d160*/  SEL R2, R2, 0xffffffe0, !P1 ;  /* 0xffffffe002027807 */ /* 0x000fe20004800000 */
[----:B-1----:R-:W-:Y:S01]  /*d170*/  IMAD.MOV.U32 R0, RZ, RZ, 0x40 ;  /* 0x00000040ff007424 */ /* 0x002fe200078e00ff */
[----:B------:R-:W-:Y:S04]  /*d180*/  STL [R1], R6 ;  /* 0x0000000601007387 */ /* 0x000fe80000100800 */
[----:B------:R-:W-:Y:S01]  /*d190*/  SEL R0, R0, 0xffffffc0, !P2 ;  /* 0xffffffc000007807 */ /* 0x000fe20005000000 */
[----:B------:R-:W-:Y:S04]  /*d1a0*/  STL [R1+0xc], RZ ;  /* 0x00000cff01007387 */ /* 0x000fe80000100800 */
[----:B------:R1:W-:Y:S04]  /*d1b0*/  STL [R1+0x30], R3 ;  /* 0x0000300301007387 */ /* 0x0003e80000100800 */
[----:B------:R-:W-:Y:S04]  /*d1c0*/  STL [R1+0x20], R0 ;  /* 0x0000200001007387 */ /* 0x000fe80000100800 */
[----:B------:R2:W-:Y:S01]  /*d1d0*/  STL [R1+0x24], R2 ;  /* 0x0000240201007387 */ /* 0x0005e20000100800 */
[----:B-1----:R-:W-:-:S03]  /*d1e0*/  IMAD.MOV.U32 R3, RZ, RZ, 0x1 ;  /* 0x00000001ff037424 */ /* 0x002fc600078e00ff */
[----:B------:R1:W-:Y:S01]  /*d1f0*/  STL [R1+0x34], RZ ;  /* 0x000034ff01007387 */ /* 0x0003e20000100800 */
[C---:B--2---:R-:W-:Y:S02]  /*d200*/  IMAD.IADD R2, R0.reuse, 0x1, R2 ;  /* 0x0000000100027824 */ /* 0x044fe400078e0202 */
[----:B------:R-:W-:Y:S01]  /*d210*/  IMAD.IADD R0, R0, 0x1, R6 ;  /* 0x0000000100007824 */ /* 0x000fe200078e0206 */
[----:B------:R1:W-:Y:S04]  /*d220*/  STL [R1+0x14], R3 ;  /* 0x0000140301007387 */ /* 0x0003e80000100800 */
[----:B------:R1:W-:Y:S04]  /*d230*/  STL [R1+0x28], R2 ;  /* 0x0000280201007387 */ /* 0x0003e80000100800 */
[----:B------:R1:W-:Y:S01]  /*d240*/  STL [R1+0x2c], R0 ;  /* 0x00002c0001007387 */ /* 0x0003e20000100800 */
[----:B------:R-:W-:-:S02]  /*d250*/  ULOP3.LUT UR44, UR5, 0x1, URZ, 0xfc, !UPT ;  /* 0x00000001052c7892 */ /* 0x000fc4000f8efc3f */
[----:B------:R-:W-:-:S12]  /*d260*/  ULOP3.LUT UR45, UR5, 0x2, URZ, 0xfc, !UPT ;  /* 0x00000002052d7892 */ /* 0x000fd8000f8efc3f */
.L_x_1946:
[----:B-1----:R-:W2:Y:S01]  /*d270*/  LDL R2, [R1+0x30] ;  /* 0x0000300001027983 */ /* 0x002ea20000100800 */
[----:B------:R-:W-:Y:S01]  /*d280*/  ULDC UR8, c[0x0][0xdd0] ;  /* 0x0003740000087ab9 */ /* 0x000fe20000000800 */
[----:B------:R-:W1:Y:S01]  /*d290*/  LDC R0, c[0x0][0xde8] ;  /* 0x00037a00ff007b82 */ /* 0x000e620000000800 */
[----:B------:R-:W-:-:S11]  /*d2a0*/  UISETP.NE.AND UP0, UPT, UR8, 0x1, UPT ;  /* 0x000000010800788c */ /* 0x000fd6000bf05270 */
[----:B------:R-:W-:Y:S01]  /*d2b0*/  @UP0 ULDC UR4, c[0x0][0xdd4] ;  /* 0x0003750000040ab9 */ /* 0x000fe20000000800 */
[----:B------:R-:W-:Y:S01]  /*d2c0*/  @UP0 ULDC UR9, c[0x0][0xdd8] ;  /* 0x0003760000090ab9 */ /* 0x000fe20000000800 */
[C---:B--2---:R-:W-:Y:S02]  /*d2d0*/  R2UR UR6, R2.reuse ;  /* 0x00000000020672ca */ /* 0x044fe400000e0000 */
        /* <DEDUP_REMOVED lines=15> */
.L_x_1893:
[----:B------:R-:W-:Y:S01]  /*d3d0*/  ULDC UR9, c[0x0][0xdc4] ;  /* 0x0003710000097ab9 */ /* 0x000fe20000000800 */
[----:B------:R-:W-:Y:S01]  /*d3e0*/  UMOV UR7, UR8 ;  /* 0x0000000800077c82 */ /* 0x000fe20008000000 */
[----:B------:R-:W-:-:S11]  /*d3f0*/  UISETP.NE.AND UP0, UPT, UR9, 0x1, UPT ;  /* 0x000000010900788c */ /* 0x000fd6000bf05270 */
[----:B------:R-:W-:Y:S02]  /*d400*/  @UP0 ULDC.64 UR10, c[0x0][0xdc8] ;  /* 0x00037200000a0ab9 */ /* 0x000fe40000000a00 */
[----:B------:R-:W-:-:S04]  /*d410*/  UIMAD.WIDE.U32 UR4, UR8, UR10, URZ ;  /* 0x0000000a080472a5 */ /* 0x000fc8000f8e003f */
[----:B------:R-:W-:-:S04]  /*d420*/  @UP0 USHF.R.U32.HI UR7, URZ, UR11, UR5 ;  /* 0x0000000b3f070299 */ /* 0x000fc80008011605 */
[----:B------:R-:W-:-:S12]  /*d430*/  UIMAD UR4, UR7, UR9, URZ ;  /* 0x00000009070472a4 */ /* 0x000fd8000f8e023f */
.L_x_1894:
[----:B------:R-:W-:Y:S01]  /*d440*/  ULOP3.LUT UR5, URZ, UR7, URZ, 0x33, !UPT ;  /* 0x000000073f057292 */ /* 0x000fe2000f8e333f */
[----:B------:R-:W-:Y:S01]  /*d450*/  BSSY B6, `(.L_x_1895) ;  /* 0x000034d000067945 */ /* 0x000fe20003800000 */
[----:B------:R-:W-:Y:S01]  /*d460*/  ULDC.64 UR10, c[0x0][0x3f8] ;  /* 0x0000fe00000a7ab9 */ /* 0x000fe20000000a00 */
[----:B------:R-:W-:Y:S01]  /*d470*/  ULDC UR7, c[0x0][0xdac] ;  /* 0x00036b0000077ab9 */ /* 0x000fe20000000800 */
[----:B------:R-:W-:Y:S02]  /*d480*/  UISETP.NE.U32.AND UP0, UPT, UR10, URZ, UPT ;  /* 0x0000003f0a00728c */ /* 0x000fe4000bf05070 */
[----:B------:R-:W-:Y:S02]  /*d490*/  UIADD3 UR5, UR5, UR7, URZ ;  /* 0x0000000705057290 */ /* 0x000fe4000fffe03f */
[----:B------:R-:W-:Y:S02]  /*d4a0*/  UISETP.NE.AND.EX UP0, UPT, UR11, URZ, UPT, UP0 ;  /* 0x0000003f0b00728c */ /* 0x000fe4000bf05300 */
[----:B------:R-:W-:Y:S01]  /*d4b0*/  USHF.L.U32 UR37, UR5, 0x7, URZ ;  /* 0x0000000705257899 */ /* 0x000fe2000800063f */
[----:B------:R-:W-:Y:S01]  /*d4c0*/  ULDC UR7, c[0x0][0x404] ;  /* 0x0001010000077ab9 */ /* 0x000fe20000000800 */
[----:B------:R-:W-:Y:S01]  /*d4d0*/  ULDC UR10, c[0x0][0x288] ;  /* 0x0000a200000a7ab9 */ /* 0x000fe20000000800 */
[----:B------:R-:W-:-:S02]  /*d4e0*/  USEL UR7, UR7, 0x1, UP0 ;  /* 0x0000000107077887 */ /* 0x000fc40008000000 */
[----:B------:R-:W-:Y:S01]  /*d4f0*/  UIADD3 UR5, UR37, 0xff, -UR10 ;  /* 0x000000ff25057890 */ /* 0x000fe2000fffe80a */
[----:B------:R-:W-:Y:S02]  /*d500*/  ULDC UR9, c[0x0][0xdb8] ;  /* 0x00036e0000097ab9 */ /* 0x000fe40000000800 */
[----:B------:R-:W-:Y:S01]  /*d510*/  ULDC UR10, c[0x0][0x2e0] ;  /* 0x0000b800000a7ab9 */ /* 0x000fe20000000800 */
[----:B------:R-:W-:Y:S02]  /*d520*/  UISETP.NE.AND UP1, UPT, UR9, 0x1, UPT ;  /* 0x000000010900788c */ /* 0x000fe4000bf25270 */
[----:B------:R-:W-:Y:S02]  /*d530*/  UIMAD UR11, UR7, UR10, 0x7f ;  /* 0x0000007f070b74a4 */ /* 0x000fe4000f8e020a */
[----:B------:R-:W-:Y:S02]  /*d540*/  UIMAD UR5, UR7, UR10, UR5 ;  /* 0x0000000a070572a4 */ /* 0x000fe4000f8e0205 */
[----:B------:R-:W-:-:S02]  /*d550*/  USHF.R.S32.HI UR10, URZ, 0x1f, UR11 ;  /* 0x0000001f3f0a7899 */ /* 0x000fc4000801140b */
[----:B------:R-:W-:Y:S02]  /*d560*/  USHF.R.S32.HI UR7, URZ, 0x1f, UR5 ;  /* 0x0000001f3f077899 */ /* 0x000fe40008011405 */
[----:B------:R-:W-:Y:S02]  /*d570*/  ULEA.HI UR10, UR10, UR11, URZ, 0x7 ;  /* 0x0000000b0a0a7291 */ /* 0x000fe4000f8f383f */
[----:B------:R-:W-:Y:S02]  /*d580*/  ULEA.HI UR7, UR7, UR5, URZ, 0x7 ;  /* 0x0000000507077291 */ /* 0x000fe4000f8f383f */
[----:B------:R-:W-:Y:S02]  /*d590*/  USHF.R.S32.HI UR10, URZ, 0x7, UR10 ;  /* 0x000000073f0a7899 */ /* 0x000fe4000801140a */
[----:B------:R-:W-:Y:S02]  /*d5a0*/  USHF.R.S32.HI UR7, URZ, 0x7, UR7 ;  /* 0x000000073f077899 */ /* 0x000fe40008011407 */
[----:B------:R-:W-:-:S02]  /*d5b0*/  UIADD3 UR4, UR8, -UR4, URZ ;  /* 0x8000000408047290 */ /* 0x000fc4000fffe03f */
[----:B------:R-:W-:Y:S01]  /*d5c0*/  UISETP.LT.AND UP0, UPT, UR10, UR7, UPT ;  /* 0x000000070a00728c */ /* 0x000fe2000bf01270 */
[----:B------:R-:W-:-:S03]  /*d5d0*/  ULDC UR8, c[0x0][0xdc4] ;  /* 0x0003710000087ab9 */ /* 0x000fc60000000800 */
[----:B------:R-:W-:Y:S02]  /*d5e0*/  USEL UR41, UR10, UR7, UP0 ;  /* 0x000000070a297287 */ /* 0x000fe40008000000 */
[----:B------:R-:W-:-:S03]  /*d5f0*/  UIMAD UR6, UR6, UR8, UR4 ;  /* 0x00000008060672a4 */ /* 0x000fc6000f8e0204 */
[----:B------:R-:W-:Y:S01]  /*d600*/  @UP1 ULDC UR4, c[0x0][0xdbc] ;  /* 0x00036f0000041ab9 */ /* 0x000fe20000000800 */
[----:B------:R-:W-:Y:S01]  /*d610*/  ISETP.LT.AND P0, PT, RZ, UR41, PT ;  /* 0x00000029ff007c0c */ /* 0x000fe2000bf01270 */
[----:B------:R-:W-:Y:S01]  /*d620*/  UIMAD.WIDE.U32 UR4, UR6, UR4, URZ ;  /* 0x00000004060472a5 */ /* 0x000fe2000f8e003f */
[----:B------:R-:W-:Y:S01]  /*d630*/  @UP1 ULDC UR8, c[0x0][0xdc0] ;  /* 0x0003700000081ab9 */ /* 0x000fe20000000800 */
[----:B------:R-:W-:Y:S02]  /*d640*/  UMOV UR39, UR6 ;  /* 0x0000000600277c82 */ /* 0x000fe40008000000 */
[----:B------:R-:W-:-:S04]  /*d650*/  @UP1 USHF.R.U32.HI UR39, URZ, UR8, UR5 ;  /* 0x000000083f271299 */ /* 0x000fc80008011605 */
[----:B------:R-:W-:-:S04]  /*d660*/  UIADD3 UR38, -UR39, URZ, URZ ;  /* 0x0000003f27267290 */ /* 0x000fc8000fffe13f */
[----:B------:R-:W-:Y:S01]  /*d670*/  UIMAD UR38, UR9, UR38, UR6 ;  /* 0x00000026092672a4 */ /* 0x000fe2000f8e0206 */
[----:B------:R-:W-:Y:S11]  /*d680*/  @P0 BRA `(.L_x_1896) ;  /* 0x0000000000480947 */ /* 0x000ff60003800000 */
        /* <DEDUP_REMOVED lines=18> */
.L_x_1896:
        /* <DEDUP_REMOVED lines=23> */
.L_x_1898:
[----:B------:R-:W-:-:S06]  /*d920*/  UIADD3 UR4, UR40, 0x10400, URZ ;  /* 0x0001040028047890 */ /* 0x000fcc000fffe03f */
[----:B------:R-:W-:-:S05]  /*d930*/  IMAD.U32 R16, RZ, RZ, UR4 ;  /* 0x00000004ff107e24 */ /* 0x000fca000f8e00ff */
        /* <DEDUP_REMOVED lines=18> */
.L_x_1899:
[----:B------:R-:W-:-:S04]  /*da60*/  IMAD.U32 R17, RZ, RZ, UR40 ;  /* 0x00000028ff117e24 */ /* 0x000fc8000f8e00ff */
[----:B------:R-:W-:-:S05]  /*da70*/  VIADD R0, R17, 0x400 ;  /* 0x0000040011007836 */ /* 0x000fca0000000000 */
        /* <DEDUP_REMOVED lines=18> */
.L_x_1900:
        /* <DEDUP_REMOVED lines=18> */
.L_x_1901:
[----:B------:R-:W1:Y:S01]  /*dcc0*/  LDC R0, c[0x0][0x428] ;  /* 0x00010a00ff007b82 */ /* 0x000e620000000800 */
[----:B------:R-:W-:Y:S01]  /*dcd0*/  ULDC.64 UR4, c[0x0][0x9f8] ;  /* 0x00027e0000047ab9 */ /* 0x000fe20000000a00 */
[----:B------:R-:W-:Y:S01]  /*dce0*/  IMAD.U32 R2, RZ, RZ, UR38 ;  /* 0x00000026ff027e24 */ /* 0x000fe2000f8e00ff */
[----:B------:R-:W-:Y:S01]  /*dcf0*/  ISETP.NE.U32.AND P0, PT, RZ, UR4, PT ;  /* 0x00000004ff007c0c */ /* 0x000fe2000bf05070 */
[----:B------:R-:W-:Y:S01]  /*dd00*/  IMAD.U32 R5, RZ, RZ, UR39 ;  /* 0x00000027ff057e24 */ /* 0x000fe2000f8e00ff */
[----:B------:R-:W2:Y:S01]  /*dd10*/  S2R R18, SR_TID.X ;  /* 0x0000000000127919 */ /* 0x000ea20000002100 */
[----:B------:R-:W-:Y:S01]  /*dd20*/  IMAD.U32 R8, RZ, RZ, UR39 ;  /* 0x00000027ff087e24 */ /* 0x000fe2000f8e00ff */
[----:B------:R-:W-:Y:S02]  /*dd30*/  ISETP.NE.AND.EX P0, PT, RZ, UR5, PT, P0 ;  /* 0x00000005ff007c0c */ /* 0x000fe4000bf05300 */
[----:B-1----:R-:W-:-:S13]  /*dd40*/  ISETP.NE.AND P1, PT, R0, 0x1, PT ;  /* 0x000000010000780c */ /* 0x002fda0003f25270 */
[----:B------:R-:W1:Y:S01]  /*dd50*/  @P1 LDC R0, c[0x0][0x42c] ;  /* 0x00010b00ff001b82 */ /* 0x000e620000000800 */
[----:B--2---:R-:W-:-:S07]  /*dd60*/  LOP3.LUT R16, R18, 0x7f, RZ, 0xc0, !PT ;  /* 0x0000007f12107812 */ /* 0x004fce00078ec0ff */
[----:B------:R-:W2:Y:S01]  /*dd70*/  @P1 LDC R3, c[0x0][0x430] ;  /* 0x00010c00ff031b82 */ /* 0x000ea20000000800 */
[----:B-1----:R-:W-:-:S05]  /*dd80*/  @P1 IMAD.HI.U32 R0, R0, UR38, RZ ;  /* 0x0000002600001c27 */ /* 0x002fca000f8e00ff */
[----:B--2---:R-:W-:-:S05]  /*dd90*/  @P1 SHF.R.U32.HI R2, RZ, R3, R0 ;  /* 0x00000003ff021219 */ /* 0x004fca0000011600 */
[----:B------:R1:W-:Y:S02]  /*dda0*/  STL [R1+0x8], R2 ;  /* 0x0000080201007387 */ /* 0x0003e40000100800 */
[----:B-1----:R-:W1:Y:S02]  /*ddb0*/  @P0 LDC.64 R2, c[0x0][0x9f8] ;  /* 0x00027e00ff020b82 */ /* 0x002e640000000a00 */
[----:B-1----:R-:W-:-:S05]  /*ddc0*/  @P0 IMAD.WIDE R2, R5, 0x4, R2 ;  /* 0x0000000405020825 */ /* 0x002fca00078e0202 */
[----:B------:R1:W2:Y:S01]  /*ddd0*/  @P0 LDG.E R8, desc[UR56][R2.64] ;  /* 0x0000003802080981 */ /* 0x0002a2000c1e1900 */
[----:B------:R-:W-:Y:S01]  /*dde0*/  ISETP.NE.AND P2, PT, R16, RZ, PT ;  /* 0x000000ff1000720c */ /* 0x000fe20003f45270 */
[----:B------:R-:W-:Y:S01]  /*ddf0*/  UMOV UR36, URZ ;  /* 0x0000003f00247c82 */ /* 0x000fe20008000000 */
[----:B------:R-:W-:Y:S01]  /*de00*/  UMOV UR8, 0x80 ;  /* 0x0000008000087882 */ /* 0x000fe20000000000 */
[----:B------:R-:W-:Y:S01]  /*de10*/  UMOV UR9, UR37 ;  /* 0x0000002500097c82 */ /* 0x000fe20008000000 */
[----:B------:R-:W-:Y:S01]  /*de20*/  UMOV UR10, UR38 ;  /* 0x00000026000a7c82 */ /* 0x000fe20008000000 */
[----:B------:R-:W-:Y:S01]  /*de30*/  UMOV UR11, UR39 ;  /* 0x00000027000b7c82 */ /* 0x000fe20008000000 */
[----:B------:R-:W-:Y:S01]  /*de40*/  UMOV UR6, 0xffffffff ;  /* 0xffffffff00067882 */ /* 0x000fe20000000000 */
[----:B------:R-:W-:Y:S01]  /*de50*/  SHF.R.U32.HI R18, RZ, 0x5, R18 ;  /* 0x00000005ff127819 */ /* 0x000fe20000011612 */
[----:B-1----:R-:W1:Y:S03]  /*de60*/  LDC.64 R2, c[0x0][0x3f8] ;  /* 0x0000fe00ff027b82 */ /* 0x002e660000000a00 */
[----:B------:R-:W-:-:S02]  /*de70*/  LOP3.LUT R18, R18, 0x3, RZ, 0xc0, !PT ;  /* 0x0000000312127812 */ /* 0x000fc400078ec0ff */
[----:B------:R-:W-:-:S05]  /*de80*/  VOTEU.ALL UP1, P2 ;  /* 0x00000000003f7886 */ /* 0x000fca0001020000 */
[----:B------:R-:W-:-:S04]  /*de90*/  @!UP1 UIADD3 UR4, UP0, UR42, 0x270, URZ ;  /* 0x000002702a049890 */ /* 0x000fc8000ff1e03f */
[----:B------:R-:W-:-:S09]  /*dea0*/  @!UP1 UIADD3.X UR5, URZ, UR43, URZ, UP0, !UPT ;  /* 0x0000002b3f059290 */ /* 0x000fd200087fe43f */
[----:B------:R3:W-:Y:S01]  /*deb0*/  @!UP1 UTMAPF.L2.4D [UR36], [UR4] ;  /* 0x00000024040095b8 */ /* 0x0007e20008018000 */
[----:B-1----:R-:W-:-:S04]  /*dec0*/  ISETP.NE.U32.AND P1, PT, R2, RZ, PT ;  /* 0x000000ff0200720c */ /* 0x002fc80003f25070 */
[----:B------:R-:W-:Y:S01]  /*ded0*/  ISETP.NE.AND.EX P1, PT, R3, RZ, PT, P1 ;  /* 0x000000ff0300720c */ /* 0x000fe20003f25310 */
[----:B------:R3:W-:Y:S01]  /*dee0*/  @!UP1 UTMAPF.L2.4D [UR8], [UR4] ;  /* 0x00000008040095b8 */ /* 0x0007e20008018000 */
[----:B--2---:R-:W-:Y:S01]  /*def0*/  SHF.R.S32.HI R9, RZ, 0x1f, R8 ;  /* 0x0000001fff097819 */ /* 0x004fe20000011408 */
[----:B------:R3:W-:Y:S01]  /*df00*/  STL [R1+0x18], R8 ;  /* 0x0000180801007387 */ /* 0x0007e20000100800 */
[----:B------:R-:W-:-:S03]  /*df10*/  SEL R0, R8, RZ, !P1 ;  /* 0x000000ff08007207 */ /* 0x000fc60004800000 */
[----:B------:R3:W-:Y:S01]  /*df20*/  STL [R1+0x1c], R9 ;  /* 0x00001c0901007387 */ /* 0x0007e20000100800 */
[----:B------:R-:W-:Y:S05]  /*df30*/  BRA.DIV UR6, `(.L_x_1902) ;  /* 0x0000003206a47947 */ /* 0x000fea000b800000 */
[----:B------:R1:W2:Y:S02]  /*df40*/  SHFL.IDX PT, R14, R18, RZ, 0x1f ;  /* 0x00001fff120e7589 */ /* 0x0002a400000e0000 */
.L_x_1965:
[----:B--2---:R-:W-:Y:S02]  /*df50*/  ISETP.NE.AND P0, PT, R14, RZ, PT ;  /* 0x000000ff0e00720c */ /* 0x004fe40003f05270 */
[----:B------:R-:W-:-:S11]  /*df60*/  PLOP3.LUT P6, PT, PT, PT, PT, 0x8, 0x0 ;  /* 0x000000000000781c */ /* 0x000fd60003fce170 */
[----:B------:R-:W-:Y:S05]  /*df70*/  @P0 BRA `(.L_x_1903) ;  /* 0x0000000400d00947 */ /* 0x000fea0003800000 */
[----:B---3--:R-:W-:-:S06]  /*df80*/  UIADD3 UR4, UR41, -0x1, URZ ;  /* 0xffffffff29047890 */ /* 0x008fcc000fffe03f */
[----:B------:R-:W-:Y:S01]  /*df90*/  IMAD.U32 R6, RZ, RZ, UR4 ;  /* 0x00000004ff067e24 */ /* 0x000fe2000f8e00ff */
[----:B------:R-:W-:-:S03]  /*dfa0*/  UMOV UR4, 0xffffffff ;  /* 0xffffffff00047882 */ /* 0x000fc60000000000 */
[----:B------:R-:W-:Y:S05]  /*dfb0*/  BRA.DIV UR4, `(.L_x_1904) ;  /* 0x0000003204a47947 */ /* 0x000fea000b800000 */
[----:B------:R-:W-:-:S13]  /*dfc0*/  ELECT P6, URZ, PT ;  /* 0x00000000003f782f */ /* 0x000fda00038c0000 */
.L_x_1968:
[----:B------:R-:W-:Y:S05]  /*dfd0*/  @!P6 BRA `(.L_x_1905) ;  /* 0x000000040058e947 */ /* 0x000fea0003800000 */
[----:B------:R-:W-:Y:S01]  /*dfe0*/  IMAD.MOV.U32 R0, RZ, RZ, R8 ;  /* 0x000000ffff007224 */ /* 0x000fe200078e0008 */
[----:B------:R-:W-:Y:S06]  /*dff0*/  @!P1 BRA `(.L_x_1906) ;  /* 0x0000000000449947 */ /* 0x000fec0003800000 */
[----:B------:R-:W2:Y:S01]  /*e000*/  LDC R7, c[0x0][0x41c] ;  /* 0x00010700ff077b82 */ /* 0x000ea20000000800 */
[----:B------:R-:W-:Y:S01]  /*e010*/  ULDC.64 UR4, c[0x0][0x408] ;  /* 0x0001020000047ab9 */ /* 0x000fe20000000a00 */
[----:B--2---:R-:W-:-:S13]  /*e020*/  ISETP.NE.AND P0, PT, R7, 0x1, PT ;  /* 0x000000010700780c */ /* 0x004fda0003f05270 */
[----:B------:R-:W2:Y:S02]  /*e030*/  @P0 LDC.64 R4, c[0x0][0x420] ;  /* 0x00010800ff040b82 */ /* 0x000ea40000000a00 */
[----:B--2---:R-:W-:-:S04]  /*e040*/  @P0 IMAD.HI.U32 R0, R6, R4, RZ ;  /* 0x0000000406000227 */ /* 0x004fc800078e00ff */
        /* <DEDUP_REMOVED lines=12> */
.L_x_1906:
[----:B--2---:R-:W2:Y:S04]  /*e110*/  LDL R3, [R1+0xc] ;  /* 0x00000c0001037983 */ /* 0x004ea80000100800 */
[----:B------:R-:W3:Y:S01]  /*e120*/  LDL R2, [R1+0x14] ;  /* 0x0000140001027983 */ /* 0x000ee20000100800 */
[----:B------:R-:W-:Y:S02]  /*e130*/  ISETP.NE.AND P0, PT, R16, RZ, PT ;  /* 0x000000ff1000720c */ /* 0x000fe40003f05270 */
[----:B--2---:R-:W-:Y:S02]  /*e140*/  LEA R4, R3, UR40, 0x3 ;  /* 0x0000002803047c11 */ /* 0x004fe4000f8e18ff */
[----:B---3--:R-:W-:-:S04]  /*e150*/  SHF.L.U32 R3, R2, 0x1f, RZ ;  /* 0x0000001f02037819 */ /* 0x008fc800000006ff */
[----:B------:R-:W2:Y:S02]  /*e160*/  SYNCS.PHASECHK.TRANS64.TRYWAIT P3, [R4+URZ+0x38880], R3 ;  /* 0x03888003040075a7 */ /* 0x000ea4000806017f */
[----:B--2---:R-:W-:Y:S05]  /*e170*/  @!P3 BRA `(.L_x_1907) ;  /* 0x000000300054b947 */ /* 0x004fea0003800000 */
.L_x_1969:
        /* <DEDUP_REMOVED lines=8> */
.L_x_1908:
[----:B------:R-:W3:Y:S04]  /*e200*/  LDL R2, [R1+0xc] ;  /* 0x00000c0001027983 */ /* 0x000ee80000100800 */
[----:B------:R-:W4:Y:S01]  /*e210*/  LDL R5, [R1+0x8] ;  /* 0x0000080001057983 */ /* 0x000f220000100800 */
        /* <DEDUP_REMOVED lines=22> */
.L_x_1970:
[----:B------:R-:W-:Y:S05]  /*e380*/  @P0 BRA `(.L_x_1910) ;  /* 0x00000000001c0947 */ /* 0x000fea0003800000 */
[----:B------:R-:W4:Y:S01]  /*e390*/  S2R R5, SR_TID.X ;  /* 0x0000000000057919 */ /* 0x000f220000002100 */
[----:B--23--:R-:W-:-:S04]  /*e3a0*/  IMAD.MOV.U32 R3, RZ, RZ, 0x8000 ;  /* 0x00008000ff037424 */ /* 0x00cfc800078e00ff */
[----:B------:R2:W-:Y:S01]  /*e3b0*/  SYNCS.ARRIVE.TRANS64 RZ, [R4+URZ+0x38830], R3 ;  /* 0x0388300304ff79a7 */ /* 0x0005e2000800003f */
[----:B----4-:R-:W-:-:S04]  /*e3c0*/  LOP3.LUT R5, R5, 0x1f, RZ, 0xc0, !PT ;  /* 0x0000001f05057812 */ /* 0x010fc800078ec0ff */
[----:B------:R-:W-:-:S13]  /*e3d0*/  ISETP.NE.AND P0, PT, R5, RZ, PT ;  /* 0x000000ff0500720c */ /* 0x000fda0003f05270 */
[----:B--2---:R-:W-:Y:S05]  /*e3e0*/  @!P0 BRA `(.L_x_1910) ;  /* 0x0000000000048947 */ /* 0x004fea0003800000 */
[----:B------:R-:W-:Y:S01]  /*e3f0*/  BPT.TRAP 0x1 ;  /* 0x000000040000795c */ /* 0x000fe20000300000 */
.L_x_1910:
[----:B--23--:R-:W2:Y:S01]  /*e400*/  LDL R3, [R1+0x8] ;  /* 0x0000080001037983 */ /* 0x00cea20000100800 */
        /* <DEDUP_REMOVED lines=15> */
[----:B--2---:R-:W-:Y:S01]  /*e500*/  UMOV UR8, UR14 ;  /* 0x0000000e00087c82 */ /* 0x004fe20008000000 */
[----:B------:R-:W-:Y:S02]  /*e510*/  UMOV UR10, UR15 ;  /* 0x0000000f000a7c82 */ /* 0x000fe40008000000 */
[----:B------:R2:W-:Y:S02]  /*e520*/  UTMALDG.4D [UR8], [UR4], desc[UR6] ;  /* 0x00000608040075b4 */ /* 0x0005e40008019000 */
[----:B--2---:R-:W-:Y:S01]  /*e530*/  NOP ;  /* 0x0000000000007918 */ /* 0x004fe20000000000 */
.L_x_1905:
        /* <DEDUP_REMOVED lines=24> */
.L_x_1903:
[----:B------:R-:W4:Y:S01]  /*e6c0*/  LDL.LU R3, [R1+0x34] ;  /* 0x0000340001037983 */ /* 0x000f220000300800 */
[----:B------:R-:W-:Y:S01]  /*e6d0*/  BSSY B0, `(.L_x_1911) ;  /* 0x0000009000007945 */ /* 0x000fe20003800000 */
[----:B----4-:R-:W-:-:S05]  /*e6e0*/  VIADD R3, R3, 0x1 ;  /* 0x0000000103037836 */ /* 0x010fca0000000000 */
[----:B--2---:R-:W-:Y:S01]  /*e6f0*/  LEA.HI R2, R3, R3, RZ, 0x1 ;  /* 0x0000000303027211 */ /* 0x004fe200078f08ff */
[----:B------:R2:W-:Y:S03]  /*e700*/  STL [R1+0x34], R3 ;  /* 0x0000340301007387 */ /* 0x0005e60000100800 */
[----:B------:R-:W-:-:S05]  /*e710*/  LOP3.LUT R2, R2, 0xfffffffe, RZ, 0xc0, !PT ;  /* 0xfffffffe02027812 */ /* 0x000fca00078ec0ff */
[----:B------:R-:W-:-:S05]  /*e720*/  IMAD.IADD R2, R3, 0x1, -R2 ;  /* 0x0000000103027824 */ /* 0x000fca00078e0a02 */
[----:B------:R-:W-:-:S04]  /*e730*/  SHF.L.U32 R2, R2, 0x1f, RZ ;  /* 0x0000001f02027819 */ /* 0x000fc800000006ff */
[----:B------:R-:W4:Y:S02]  /*e740*/  SYNCS.PHASECHK.TRANS64.TRYWAIT P0, [UR40+0x38820], R2 ;  /* 0x03882002ff0075a7 */ /* 0x000f240008000168 */
[----:B--2-4-:R-:W-:Y:S05]  /*e750*/  @!P0 BRA `(.L_x_1912) ;  /* 0x0000002c00048947 */ /* 0x014fea0003800000 */
.L_x_1971:
[----:B---3--:R-:W-:Y:S05]  /*e760*/  BSYNC B0 ;  /* 0x0000000000007941 */ /* 0x008fea0003800000 */
.L_x_1911:
[----:B------:R-:W-:-:S06]  /*e770*/  UISETP.GE.AND UP0, UPT, UR41, 0x2, UPT ;  /* 0x000000022900788c */ /* 0x000fcc000bf06270 */
[----:B------:R-:W-:-:S13]  /*e780*/  PLOP3.LUT P0, PT, PT, PT, UP0, 0x80, 0x0 ;  /* 0x000000000000781c */ /* 0x000fda0003f0f008 */
[----:B------:R-:W-:Y:S05]  /*e790*/  @!P0 BRA `(.L_x_1913) ;  /* 0x00000014002c8947 */ /* 0x000fea0003800000 */
[----:B------:R3:W5:Y:S01]  /*e7a0*/  LDL.LU R6, [R1+0x14] ;  /* 0x0000140001067983 */ /* 0x0007620000300800 */
[----:B------:R-:W-:-:S03]  /*e7b0*/  UIADD3 UR4, UR41, -0x2, URZ ;  /* 0xfffffffe29047890 */ /* 0x000fc6000fffe03f */
[----:B------:R3:W5:Y:S03]  /*e7c0*/  LDL.LU R7, [R1+0xc] ;  /* 0x00000c0001077983 */ /* 0x0007660000300800 */
[----:B------:R-:W-:-:S07]  /*e7d0*/  IMAD.U32 R20, RZ, RZ, UR4 ;  /* 0x00000004ff147e24 */ /* 0x000fce000f8e00ff */
.L_x_1935:
[----:B-----5:R-:W-:Y:S01]  /*e7e0*/  VIADD R3, R7, 0x1 ;  /* 0x0000000107037836 */ /* 0x020fe20000000000 */
[----:B------:R-:W-:Y:S05]  /*e7f0*/  YIELD ;  /* 0x0000000000007946 */ /* 0x000fea0003800000 */
[----:B------:R-:W-:Y:S01]  /*e800*/  ISETP.NE.AND P0, PT, R3, 0x2, PT ;  /* 0x000000020300780c */ /* 0x000fe20003f05270 */
[----:B------:R-:W-:Y:S03]  /*e810*/  BSSY B0, `(.L_x_1914) ;  /* 0x000008b000007945 */ /* 0x000fe60003800000 */
[----:B--2-4-:R-:W-:-:S02]  /*e820*/  SEL R2, RZ, 0x1, P0 ;  /* 0x00000001ff027807 */ /* 0x014fc40000000000 */
        /* <DEDUP_REMOVED lines=27> */
.L_x_1916:
        /* <DEDUP_REMOVED lines=8> */
.L_x_1972:
[----:B------:R-:W-:Y:S05]  /*ea60*/  BSYNC B1 ;  /* 0x0000000000017941 */ /* 0x000fea0003800000 */
.L_x_1917:
        /* <DEDUP_REMOVED lines=9> */
.L_x_1920:
[----:B------:R-:W-:Y:S05]  /*eb00*/  BSYNC B1 ;  /* 0x0000000000017941 */ /* 0x000fea0003800000 */
.L_x_1919:
        /* <DEDUP_REMOVED lines=13> */
[----:B------:R-:W-:-:S12]  /*ebe0*/  VIADD R9, R2, 0x10400 ;  /* 0x0001040002097836 */ /* 0x000fd80000000000 */
.L_x_1921:
        /* <DEDUP_REMOVED lines=17> */
.L_x_1922:
        /* <DEDUP_REMOVED lines=12> */
.L_x_1973:
[----:B------:R-:W-:Y:S05]  /*edc0*/  BSYNC B1 ;  /* 0x0000000000017941 */ /* 0x000fea0003800000 */
.L_x_1923:
[----:B------:R-:W-:Y:S01]  /*edd0*/  BSSY B1, `(.L_x_1925) ;  /* 0x000000b000017945 */ /* 0x000fe20003800000 */
[----:B------:R-:W-:Y:S02]  /*ede0*/  IMAD.MOV.U32 R10, RZ, RZ, 0x0 ;  /* 0x00000000ff0a7424 */ /* 0x000fe400078e00ff */
[----:B------:R-:W-:Y:S01]  /*edf0*/  IMAD.MOV.U32 R11, RZ, RZ, 0x14f00000 ;  /* 0x14f00000ff0b7424 */ /* 0x000fe200078e00ff */
[----:B------:R-:W-:Y:S06]  /*ee00*/  @P3 BRA `(.L_x_1926) ;  /* 0x00000000001c3947 */ /* 0x000fec0003800000 */
[----:B------:R-:W4:Y:S01]  /*ee10*/  S2R R5, SR_TID.X ;  /* 0x0000000000057919 */ /* 0x000f220000002100 */
[----:B-12---:R-:W-:-:S04]  /*ee20*/  IMAD.MOV.U32 R3, RZ, RZ, 0x8000 ;  /* 0x00008000ff037424 */ /* 0x006fc800078e00ff */
[----:B------:R1:W-:Y:S01]  /*ee30*/  SYNCS.ARRIVE.TRANS64 RZ, [R4+URZ+0x38830], R3 ;  /* 0x0388300304ff79a7 */ /* 0x0003e2000800003f */
[----:B----4-:R-:W-:-:S04]  /*ee40*/  LOP3.LUT R5, R5, 0x1f, RZ, 0xc0, !PT ;  /* 0x0000001f05057812 */ /* 0x010fc800078ec0ff */
[----:B------:R-:W-:-:S13]  /*ee50*/  ISETP.NE.AND P0, PT, R5, RZ, PT ;  /* 0x000000ff0500720c */ /* 0x000fda0003f05270 */
[----:B-1----:R-:W-:Y:S05]  /*ee60*/  @!P0 BRA `(.L_x_1926) ;  /* 0x0000000000048947 */ /* 0x002fea0003800000 */
[----:B------:R-:W-:Y:S01]  /*ee70*/  BPT.TRAP 0x1 ;  /* 0x000000040000795c */ /* 0x000fe20000300000 */
.L_x_1926:
[----:B------:R-:W-:Y:S05]  /*ee80*/  BSYNC B1 ;  /* 0x0000000000017941 */ /* 0x000fea0003800000 */
.L_x_1925:
        /* <DEDUP_REMOVED lines=10> */
.L_x_1927:
        /* <DEDUP_REMOVED lines=16> */
.L_x_1928:
        /* <DEDUP_REMOVED lines=9> */
.L_x_1915:
[----:B------:R-:W-:Y:S05]  /*f0c0*/  BSYNC B0 ;  /* 0x0000000000007941 */ /* 0x000fea0003800000 */
.L_x_1914:
[----:B------:R-:W-:-:S06]  /*f0d0*/  UISETP.NE.AND UP0, UPT, UR44, 0x3, UPT ;  /* 0x000000032c00788c */ /* 0x000fcc000bf05270 */
[----:B------:R-:W-:-:S13]  /*f0e0*/  PLOP3.LUT P0, PT, PT, PT, UP0, 0x80, 0x0 ;  /* 0x000000000000781c */ /* 0x000fda0003f0f008 */
[----:B------:R-:W-:Y:S05]  /*f0f0*/  @!P0 BRA `(.L_x_1929) ;  /* 0x0000000000048947 */ /* 0x000fea0003800000 */
[----:B------:R-:W-:Y:S01]  /*f100*/  BPT.TRAP 0x1 ;  /* 0x000000040000795c */ /* 0x000fe20000300000 */
.L_x_1929:
        /* <DEDUP_REMOVED lines=9> */
.L_x_1974:
[----:B------:R-:W-:Y:S05]  /*f1a0*/  BSYNC B0 ;  /* 0x0000000000007941 */ /* 0x000fea0003800000 */
.L_x_1930:
[----:B------:R-:W-:Y:S05]  /*f1b0*/  @!P0 BRA `(.L_x_1932) ;  /* 0x0000000000048947 */ /* 0x000fea0003800000 */
[----:B------:R-:W-:Y:S01]  /*f1c0*/  BPT.TRAP 0x1 ;  /* 0x000000040000795c */ /* 0x000fe20000300000 */
.L_x_1932:
[----:B----4-:R-:W4:Y:S01]  /*f1d0*/  LDL R2, [R1+0x4] ;  /* 0x0000040001027983 */ /* 0x010f220000100800 */
[----:B------:R-:W-:-:S04]  /*f1e0*/  SHF.L.U32 R3, R6, 0x1f, RZ ;  /* 0x0000001f06037819 */ /* 0x000fc800000006ff */
[----:B----4-:R4:W5:Y:S02]  /*f1f0*/  SYNCS.PHASECHK.TRANS64.TRYWAIT P3, [R2+URZ+0x38860], R3 ;  /* 0x03886003020075a7 */ /* 0x010964000806017f */
[----:B----4-:R-:W-:Y:S01]  /*f200*/  IMAD.SHL.U32 R2, R7, 0x8000, RZ ;  /* 0x0000800007027824 */ /* 0x010fe200078e00ff */
[----:B-----5:R-:W-:Y:S06]  /*f210*/  @!P3 BRA `(.L_x_1933) ;  /* 0x0000002000a8b947 */ /* 0x020fec0003800000 */
.L_x_1975:
[----:B------:R-:W5:Y:S04]  /*f220*/  LDL R16, [R1] ;  /* 0x0000000001107983 */ /* 0x000f680000100800 */
[----:B------:R-:W3:Y:S04]  /*f230*/  LDL R13, [R1+0x2c] ;  /* 0x00002c00010d7983 */ /* 0x000ee80000100800 */
[----:B------:R-:W4:Y:S01]  /*f240*/  LDL R17, [R1+0x10] ;  /* 0x0000100001117983 */ /* 0x000f220000100800 */
[----:B------:R-:W-:Y:S05]  /*f250*/  WARPSYNC.ALL ;  /* 0x0000000000007948 */ /* 0x000fea0003800000 */
[----:B------:R-:W-:-:S04]  /*f260*/  IMAD.U32 R12, RZ, RZ, UR40 ;  /* 0x00000028ff0c7e24 */ /* 0x000fc8000f8e00ff */
[----:B------:R-:W-:Y:S01]  /*f270*/  VIADD R12, R12, 0x400 ;  /* 0x000004000c0c7836 */ /* 0x000fe20000000000 */
[----:B-----5:R-:W-:-:S06]  /*f280*/  LOP3.LUT R8, R2, R16, RZ, 0xfc, !PT ;  /* 0x0000001002087212 */ /* 0x020fcc00078efcff */
[----:B--2---:R-:W4:Y:S01]  /*f290*/  LDSM.16.MT88.4 R8, [R8+UR40+0x10400] ;  /* 0x010400280808783b */ /* 0x004f220008004200 */
[----:B---3--:R-:W-:Y:S02]  /*f2a0*/  IADD3 R21, R13, UR40, R2 ;  /* 0x000000280d157c10 */ /* 0x008fe4000fffe002 */
[C-C-:B----4-:R-:W-:Y:S02]  /*f2b0*/  PRMT R4, R8.reuse, 0x6420, R9.reuse ;  /* 0x0000642008047816 */ /* 0x150fe40000000009 */
[----:B------:R-:W-:Y:S02]  /*f2c0*/  PRMT R5, R8, 0x7531, R9 ;  /* 0x0000753108057816 */ /* 0x000fe40000000009 */
[C-C-:B------:R-:W-:Y:S02]  /*f2d0*/  PRMT R6, R10.reuse, 0x6420, R11.reuse ;  /* 0x000064200a067816 */ /* 0x140fe4000000000b */
[----:B------:R-:W-:Y:S02]  /*f2e0*/  PRMT R7, R10, 0x7531, R11 ;  /* 0x000075310a077816 */ /* 0x000fe4000000000b */
[----:B------:R-:W2:Y:S01]  /*f2f0*/  LDSM.16.MT88.4 R8, [R21+0x10400] ;  /* 0x010400001508783b */ /* 0x000ea20000004200 */
[----:B------:R-:W-:-:S05]  /*f300*/  IADD3 R3, R12, R2, R17 ;  /* 0x000000020c037210 */ /* 0x000fca0007ffe011 */
[----:B------:R-:W-:Y:S01]  /*f310*/  STSM.16.M88.4 [R3], R4 ;  /* 0x0000000403007844 */ /* 0x000fe20000000200 */
[C-C-:B--2---:R-:W-:Y:S02]  /*f320*/  PRMT R12, R8.reuse, 0x6420, R9.reuse ;  /* 0x00006420080c7816 */ /* 0x144fe40000000009 */
[----:B------:R-:W-:Y:S02]  /*f330*/  PRMT R13, R8, 0x7531, R9 ;  /* 0x00007531080d7816 */ /* 0x000fe40000000009 */
[C-C-:B------:R-:W-:Y:S02]  /*f340*/  PRMT R14, R10.reuse, 0x6420, R11.reuse ;  /* 0x000064200a0e7816 */ /* 0x140fe4000000000b */
[----:B------:R-:W-:-:S05]  /*f350*/  PRMT R15, R10, 0x7531, R11 ;  /* 0x000075310a0f7816 */ /* 0x000fca000000000b */
[----:B------:R2:W-:Y:S04]  /*f360*/  STSM.16.M88.4 [R3+0x2000], R12 ;  /* 0x0020000c03007844 */ /* 0x0005e80000000200 */
[----:B--2---:R-:W2:Y:S01]  /*f370*/  LDL R14, [R1+0x24] ;  /* 0x00002400010e7983 */ /* 0x004ea20000100800 */
[----:B------:R-:W-:Y:S02]  /*f380*/  IMAD.MOV.U32 R15, RZ, RZ, R16 ;  /* 0x000000ffff0f7224 */ /* 0x000fe400078e0010 */
[----:B------:R-:W-:-:S05]  /*f390*/  VIADD R4, R2, 0x4000 ;  /* 0x0000400002047836 */ /* 0x000fca0000000000 */
[----:B------:R-:W-:-:S05]  /*f3a0*/  LOP3.LUT R4, R4, R15, RZ, 0xfc, !PT ;  /* 0x0000000f04047212 */ /* 0x000fca00078efcff */
[----:B------:R-:W3:Y:S02]  /*f3b0*/  LDSM.16.MT88.4 R8, [R4+UR40+0x10400] ;  /* 0x010400280408783b */ /* 0x000ee40008004200 */
[C-C-:B---3--:R-:W-:Y:S02]  /*f3c0*/  PRMT R4, R8.reuse, 0x6420, R9.reuse ;  /* 0x0000642008047816 */ /* 0x148fe40000000009 */
[----:B------:R-:W-:Y:S02]  /*f3d0*/  PRMT R5, R8, 0x7531, R9 ;  /* 0x0000753108057816 */ /* 0x000fe40000000009 */
[C-C-:B------:R-:W-:Y:S02]  /*f3e0*/  PRMT R6, R10.reuse, 0x6420, R11.reuse ;  /* 0x000064200a067816 */ /* 0x140fe4000000000b */
[----:B------:R-:W-:Y:S02]  /*f3f0*/  PRMT R7, R10, 0x7531, R11 ;  /* 0x000075310a077816 */ /* 0x000fe4000000000b */
[----:B------:R-:W3:Y:S01]  /*f400*/  LDSM.16.MT88.4 R8, [R21+0x14400] ;  /* 0x014400001508783b */ /* 0x000ee20000004200 */
[----:B------:R-:W-:-:S03]  /*f410*/  IMAD.MOV.U32 R13, RZ, RZ, R17 ;  /* 0x000000ffff0d7224 */ /* 0x000fc600078e0011 */
[----:B------:R-:W-:Y:S01]  /*f420*/  STSM.16.M88.4 [R3+0x4000], R4 ;  /* 0x0040000403007844 */ /* 0x000fe20000000200 */
[C-C-:B---3--:R-:W-:Y:S02]  /*f430*/  PRMT R16, R8.reuse, 0x6420, R9.reuse ;  /* 0x0000642008107816 */ /* 0x148fe40000000009 */
[----:B------:R-:W-:Y:S02]  /*f440*/  PRMT R17, R8, 0x7531, R9 ;  /* 0x0000753108117816 */ /* 0x000fe40000000009 */
[C-C-:B-1----:R-:W-:Y:S02]  /*f450*/  PRMT R18, R10.reuse, 0x6420, R11.reuse ;  /* 0x000064200a127816 */ /* 0x142fe4000000000b */
        /* <DEDUP_REMOVED lines=116> */
.L_x_1934:
        /* <DEDUP_REMOVED lines=11> */
.L_x_1913:
[----:B------:R-:W-:Y:S04]  /*fc50*/  BSSY B0, `(.L_x_1936) ;  /* 0x000000f000007945 */ /* 0x000fe80003800000 */
[----:B------:R-:W-:Y:S05]  /*fc60*/  @P2 BRA `(.L_x_1937) ;  /* 0x0000000000342947 */ /* 0x000fea0003800000 */
[----:B------:R-:W3:Y:S01]  /*fc70*/  S2R R5, SR_LANEID ;  /* 0x0000000000057919 */ /* 0x000ee20000000000 */
[----:B------:R-:W-:Y:S01]  /*fc80*/  VOTEU.ANY UR4, UPT, PT ;  /* 0x0000000000047886 */ /* 0x000fe200038e0100 */
[----:B--2-4-:R-:W2:Y:S01]  /*fc90*/  LDC.64 R2, c[0x0][0xdf0] ;  /* 0x00037c00ff027b82 */ /* 0x014ea20000000a00 */
[----:B------:R-:W3:Y:S02]  /*fca0*/  FLO.U32 R0, UR4 ;  /* 0x0000000400007d00 */ /* 0x000ee400080e0000 */
[----:B---3--:R-:W-:-:S06]  /*fcb0*/  ISETP.EQ.U32.AND P0, PT, R0, R5, PT ;  /* 0x000000050000720c */ /* 0x008fcc0003f02070 */
[----:B------:R-:W2:Y:S07]  /*fcc0*/  POPC R5, UR4 ;  /* 0x0000000400057d09 */ /* 0x000eae0008000000 */
[----:B--2---:R-:W2:Y:S01]  /*fcd0*/  @P0 ATOMG.E.ADD.STRONG.GPU PT, R3, desc[UR56][R2.64], R5 ;  /* 0x00000005020309a8 */ /* 0x004ea200081ee1f8 */
[----:B------:R-:W3:Y:S02]  /*fce0*/  S2R R4, SR_LTMASK ;  /* 0x0000000000047919 */ /* 0x000ee40000003900 */
[----:B---3--:R-:W-:-:S04]  /*fcf0*/  LOP3.LUT R4, R4, UR4, RZ, 0xc0, !PT ;  /* 0x0000000404047c12 */ /* 0x008fc8000f8ec0ff */
[----:B-----5:R-:W3:Y:S01]  /*fd00*/  POPC R7, R4 ;  /* 0x0000000400077309 */ /* 0x020ee20000000000 */
[----:B--2---:R-:W3:Y:S02]  /*fd10*/  SHFL.IDX PT, R0, R3, R0, 0x1f ;  /* 0x00001f0003007589 */ /* 0x004ee400000e0000 */
[----:B---3--:R-:W-:-:S05]  /*fd20*/  IADD3 R0, R0, UR46, R7 ;  /* 0x0000002e00007c10 */ /* 0x008fca000fffe007 */
[----:B------:R3:W-:Y:S02]  /*fd30*/  STL [R1+0x30], R0 ;  /* 0x0000300001007387 */ /* 0x0007e40000100800 */
.L_x_1937:
[----:B------:R-:W-:Y:S05]  /*fd40*/  BSYNC B0 ;  /* 0x0000000000007941 */ /* 0x000fea0003800000 */
.L_x_1936:
[----:B------:R-:W-:-:S06]  /*fd50*/  UISETP.NE.AND UP0, UPT, UR44, 0x3, UPT ;  /* 0x000000032c00788c */ /* 0x000fcc000bf05270 */
[----:B------:R-:W-:-:S13]  /*fd60*/  PLOP3.LUT P0, PT, PT, PT, UP0, 0x80, 0x0 ;  /* 0x000000000000781c */ /* 0x000fda0003f0f008 */
[----:B------:R-:W-:Y:S05]  /*fd70*/  @!P0 BRA `(.L_x_1938) ;  /* 0x0000000000048947 */ /* 0x000fea0003800000 */
[----:B------:R-:W-:Y:S01]  /*fd80*/  BPT.TRAP 0x1 ;  /* 0x000000040000795c */ /* 0x000fe20000300000 */
.L_x_1938:
[----:B---3--:R-:W3:Y:S04]  /*fd90*/  LDL R0, [R1+0x14] ;  /* 0x0000140001007983 */ /* 0x008ee80000100800 */
[----:B--2-4-:R-:W2:Y:S01]  /*fda0*/  LDL R2, [R1+0xc] ;  /* 0x00000c0001027983 */ /* 0x014ea20000100800 */
        /* <DEDUP_REMOVED lines=8> */
.L_x_1976:
[----:B------:R-:W-:Y:S05]  /*fe30*/  BSYNC B0 ;  /* 0x0000000000007941 */ /* 0x000fea0003800000 */
.L_x_1939:
[----:B------:R-:W-:Y:S05]  /*fe40*/  @!P1 BRA `(.L_x_1941) ;  /* 0x0000000000049947 */ /* 0x000fea0003800000 */
[----:B------:R-:W-:Y:S01]  /*fe50*/  BPT.TRAP 0x1 ;  /* 0x000000040000795c */ /* 0x000fe20000300000 */
.L_x_1941:
[----:B--2---:R-:W2:Y:S02]  /*fe60*/  LDL R0, [R1+0x14] ;  /* 0x0000140001007983 */ /* 0x004ea40000100800 */
[----:B--2---:R-:W-:-:S04]  /*fe70*/  SHF.L.U32 R0, R0, 0x1f, RZ ;  /* 0x0000001f00007819 */ /* 0x004fc800000006ff */
[----:B------:R-:W2:Y:S02]  /*fe80*/  SYNCS.PHASECHK.TRANS64.TRYWAIT P0, [R3+URZ+0x38860], R0 ;  /* 0x03886000030075a7 */ /* 0x000ea4000800017f */
[----:B--2---:R-:W-:Y:S05]  /*fe90*/  @!P0 BRA `(.L_x_1942) ;  /* 0x0000001400b48947 */ /* 0x004fea0003800000 */
.L_x_1977:
[----:B------:R-:W3:Y:S04]  /*fea0*/  LDL R4, [R1+0xc] ;  /* 0x00000c0001047983 */ /* 0x000ee80000100800 */
[----:B------:R-:W4:Y:S04]  /*feb0*/  LDL R17, [R1] ;  /* 0x0000000001117983 */ /* 0x000f280000100800 */
[----:B------:R-:W2:Y:S04]  /*fec0*/  LDL R2, [R1+0x2c] ;  /* 0x00002c0001027983 */ /* 0x000ea80000100800 */
[----:B-1----:R-:W2:Y:S01]  /*fed0*/  LDL R18, [R1+0x10] ;  /* 0x0000100001127983 */ /* 0x002ea20000100800 */
        /* <DEDUP_REMOVED lines=150> */
.L_x_1943:
        /* <DEDUP_REMOVED lines=14> */
.L_x_1897:
[----:B------:R-:W-:Y:S05]  /*10920*/  BSYNC B6 ;  /* 0x0000000000067941 */ /* 0x000fea0003800000 */
.L_x_1895:
[----:B-12---:R-:W2:Y:S04]  /*10930*/  LDL R0, [R1+0x38] ;  /* 0x0000380001007983 */ /* 0x006ea80000100800 */
[----:B------:R1:W5:Y:S01]  /*10940*/  LDL R2, [R1+0x30] ;  /* 0x0000300001027983 */ /* 0x0003620000100800 */
[----:B--2---:R-:W-:-:S13]  /*10950*/  ISETP.NE.AND P0, PT, R0, RZ, PT ;  /* 0x000000ff0000720c */ /* 0x004fda0003f05270 */
[----:B-1----:R-:W-:Y:S05]  /*10960*/  @!P0 BRA `(.L_x_1944) ;  /* 0x0000000000208947 */ /* 0x002fea0003800000 */
[----:B------:R-:W1:Y:S08]  /*10970*/  S2UR UR5, SR_CgaCtaId ;  /* 0x00000000000579c3 */ /* 0x000e700000008800 */
[----:B------:R-:W-:Y:S06]  /*10980*/  BAR.SYNC.DEFER_BLOCKING 0x5, 0x180 ;  /* 0x0146000000007b1d */ /* 0x000fec0000010000 */
[----:B------:R-:W-:-:S02]  /*10990*/  UMOV UR4, 0x400 ;  /* 0x0000040000047882 */ /* 0x000fc40000000000 */
[----:B-1----:R-:W-:-:S09]  /*109a0*/  ULEA UR4, UR5, UR4, 0x18 ;  /* 0x0000000405047291 */ /* 0x002fd2000f8ec03f */
[----:B-----5:R-:W1:Y:S04]  /*109b0*/  LDS R2, [UR4+0x388d0] ;  /* 0x0388d004ff027984 */ /* 0x020e680008000800 */
[----:B-1----:R1:W-:Y:S01]  /*109c0*/  STL [R1+0x30], R2 ;  /* 0x0000300201007387 */ /* 0x0023e20000100800 */
[----:B------:R-:W-:Y:S06]  /*109d0*/  BAR.ARV 0x4, 0x180 ;  /* 0x0106000000007b1d */ /* 0x000fec0000002000 */
[----:B------:R-:W-:Y:S05]  /*109e0*/  BRA `(.L_x_1945) ;  /* 0x00000000002c7947 */ /* 0x000fea0003800000 */
.L_x_1944:
[----:B------:R-:W1:Y:S01]  /*109f0*/  S2R R0, SR_TID.X ;  /* 0x0000000000007919 */ /* 0x000e620000002100 */
[----:B------:R-:W-:Y:S01]  /*10a00*/  BAR.SYNC.DEFER_BLOCKING 0x4, 0x180 ;  /* 0x0106000000007b1d */ /* 0x000fe20000010000 */
[----:B-1----:R-:W-:-:S04]  /*10a10*/  LOP3.LUT R0, R0, 0x7f, RZ, 0xc0, !PT ;  /* 0x0000007f00007812 */ /* 0x002fc800078ec0ff */
[----:B------:R-:W-:-:S13]  /*10a20*/  ISETP.NE.AND P0, PT, R0, RZ, PT ;  /* 0x000000ff0000720c */ /* 0x000fda0003f05270 */
[----:B------:R-:W1:Y:S01]  /*10a30*/  @!P0 S2R R3, SR_CgaCtaId ;  /* 0x0000000000038919 */ /* 0x000e620000008800 */
[----:B------:R-:W-:-:S04]  /*10a40*/  @!P0 MOV R0, 0x400 ;  /* 0x0000040000008802 */ /* 0x000fc80000000f00 */
[----:B-1----:R-:W-:Y:S02]  /*10a50*/  @!P0 LEA R3, R3, R0, 0x18 ;  /* 0x0000000003038211 */ /* 0x002fe400078ec0ff */
[----:B-----5:R-:W1:Y:S04]  /*10a60*/  SHFL.IDX PT, R0, R2, RZ, 0x1f ;  /* 0x00001fff02007589 */ /* 0x020e6800000e0000 */
[----:B------:R2:W-:Y:S04]  /*10a70*/  @!P0 STS [R3+0x388d0], R2 ;  /* 0x0388d00203008388 */ /* 0x0005e80000000800 */
[----:B-1----:R2:W-:Y:S01]  /*10a80*/  STL [R1+0x30], R0 ;  /* 0x0000300001007387 */ /* 0x0025e20000100800 */
[----:B------:R-:W-:Y:S06]  /*10a90*/  BAR.ARV 0x5, 0x180 ;  /* 0x0146000000007b1d */ /* 0x000fec0000002000 */
.L_x_1945:
[----:B--2---:R-:W2:Y:S01]  /*10aa0*/  LDL R0, [R1+0x30] ;  /* 0x0000300001007983 */ /* 0x004ea20000100800 */
[----:B------:R-:W-:Y:S02]  /*10ab0*/  ULDC UR4, c[0x0][0xda8] ;  /* 0x00036a0000047ab9 */ /* 0x000fe40000000800 */
[----:B--2---:R-:W-:-:S13]  /*10ac0*/  ISETP.GE.AND P0, PT, R0, UR4, PT ;  /* 0x0000000400007c0c */ /* 0x004fda000bf06270 */
[----:B------:R-:W-:Y:S05]  /*10ad0*/  @!P0 BRA `(.L_x_1946) ;  /* 0xffffffc400e48947 */ /* 0x000fea000383ffff */
.L_x_1892:
[----:B--2---:R-:W2:Y:S01]  /*10ae0*/  LDL.LU R0, [R1+0x34] ;  /* 0x0000340001007983 */ /* 0x004ea20000300800 */
[----:B------:R-:W-:Y:S01]  /*10af0*/  BSSY B0, `(.L_x_1947) ;  /* 0x000000b000007945 */ /* 0x000fe20003800000 */
[----:B------:R-:W3:Y:S01]  /*10b00*/  S2R R5, SR_CgaCtaId ;  /* 0x0000000000057919 */ /* 0x000ee20000008800 */
[----:B--2---:R-:W-:-:S05]  /*10b10*/  VIADD R0, R0, 0x1 ;  /* 0x0000000100007836 */ /* 0x004fca0000000000 */
[----:B-1----:R-:W-:-:S04]  /*10b20*/  LEA.HI R2, R0, R0, RZ, 0x1 ;  /* 0x0000000000027211 */ /* 0x002fc800078f08ff */
[----:B------:R-:W-:-:S05]  /*10b30*/  LOP3.LUT R3, R2, 0xfffffffe, RZ, 0xc0, !PT ;  /* 0xfffffffe02037812 */ /* 0x000fca00078ec0ff */
[----:B------:R-:W-:Y:S01]  /*10b40*/  IMAD.IADD R3, R0, 0x1, -R3 ;  /* 0x0000000100037824 */ /* 0x000fe200078e0a03 */
[----:B------:R-:W-:-:S04]  /*10b50*/  MOV R0, 0x400 ;  /* 0x0000040000007802 */ /* 0x000fc80000000f00 */
[----:B---3--:R-:W-:Y:S02]  /*10b60*/  LEA R0, R5, R0, 0x18 ;  /* 0x0000000005007211 */ /* 0x008fe400078ec0ff */
[----:B------:R-:W-:-:S04]  /*10b70*/  SHF.L.U32 R3, R3, 0x1f, RZ ;  /* 0x0000001f03037819 */ /* 0x000fc800000006ff */
[----:B------:R-:W1:Y:S02]  /*10b80*/  SYNCS.PHASECHK.TRANS64.TRYWAIT P0, [R0+URZ+0x38820], R3 ;  /* 0x03882003000075a7 */ /* 0x000e64000800017f */
[----:B-1----:R-:W-:Y:S05]  /*10b90*/  @!P0 BRA `(.L_x_1948) ;  /* 0x0000000800888947 */ /* 0x002fea0003800000 */
.L_x_1978:
[----:B------:R-:W-:Y:S05]  /*10ba0*/  BSYNC B0 ;  /* 0x0000000000007941 */ /* 0x000fea0003800000 */
.L_x_1947:
[----:B------:R-:W-:-:S03]  /*10bb0*/  UMOV UR4, 0xffffffff ;  /* 0xffffffff00047882 */ /* 0x000fc60000000000 */
[----:B------:R-:W-:Y:S05]  /*10bc0*/  BRA.DIV UR4, `(.L_x_1949) ;  /* 0x0000000a04907947 */ /* 0x000fea000b800000 */
[----:B------:R-:W2:Y:S02]  /*10bd0*/  S2R R2, SR_TID.X ;  /* 0x0000000000027919 */ /* 0x000ea40000002100 */
[----:B--2---:R-:W-:-:S04]  /*10be0*/  SHF.R.U32.HI R2, RZ, 0x5, R2 ;  /* 0x00000005ff027819 */ /* 0x004fc80000011602 */
[----:B------:R-:W-:-:S05]  /*10bf0*/  LOP3.LUT R2, R2, 0x3, RZ, 0xc0, !PT ;  /* 0x0000000302027812 */ /* 0x000fca00078ec0ff */
[----:B------:R2:W3:Y:S02]  /*10c00*/  SHFL.IDX PT, R14, R2, RZ, 0x1f ;  /* 0x00001fff020e7589 */ /* 0x0004e400000e0000 */
.L_x_1981:
[----:B---3--:R-:W-:Y:S01]  /*10c10*/  ISETP.NE.AND P0, PT, R14, RZ, PT ;  /* 0x000000ff0e00720c */ /* 0x008fe20003f05270 */
[----:B------:R-:W-:-:S12]  /*10c20*/  BSSY B0, `(.L_x_1950) ;  /* 0x0000030000007945 */ /* 0x000fd80003800000 */
[----:B------:R-:W-:Y:S05]  /*10c30*/  @P0 BRA `(.L_x_1951) ;  /* 0x0000000000b80947 */ /* 0x000fea0003800000 */
[----:B------:R-:W-:-:S03]  /*10c40*/  UMOV UR4, 0xffffffff ;  /* 0xffffffff00047882 */ /* 0x000fc60000000000 */
[----:B------:R-:W-:Y:S05]  /*10c50*/  BRA.DIV UR4, `(.L_x_1952) ;  /* 0x0000000a04a07947 */ /* 0x000fea000b800000 */
[----:B------:R-:W-:-:S13]  /*10c60*/  ELECT P6, URZ, PT ;  /* 0x00000000003f782f */ /* 0x000fda00038c0000 */
.L_x_1984:
[----:B------:R-:W-:Y:S05]  /*10c70*/  @!P6 BRA `(.L_x_1951) ;  /* 0x0000000000a8e947 */ /* 0x000fea0003800000 */
[----:B--2---:R-:W2:Y:S02]  /*10c80*/  LDL R2, [R1+0x3c] ;  /* 0x00003c0001027983 */ /* 0x004ea40000100800 */
[----:B--2---:R-:W-:-:S13]  /*10c90*/  R2UR UR4, R2 ;  /* 0x00000000020472ca */ /* 0x004fda00000e0000 */
[----:B------:R-:W-:-:S06]  /*10ca0*/  ULOP3.LUT UR4, UR4, 0x2, URZ, 0xfc, !UPT ;  /* 0x0000000204047892 */ /* 0x000fcc000f8efc3f */
[----:B------:R-:W-:-:S05]  /*10cb0*/  IMAD.U32 R2, RZ, RZ, UR4 ;  /* 0x00000004ff027e24 */ /* 0x000fca000f8e00ff */
[----:B------:R-:W-:-:S13]  /*10cc0*/  ISETP.NE.AND P0, PT, R2, 0x3, PT ;  /* 0x000000030200780c */ /* 0x000fda0003f05270 */
[----:B------:R-:W-:Y:S05]  /*10cd0*/  @!P0 BRA `(.L_x_1953) ;  /* 0x0000000000048947 */ /* 0x000fea0003800000 */
[----:B------:R-:W-:Y:S01]  /*10ce0*/  BPT.TRAP 0x1 ;  /* 0x000000040000795c */ /* 0x000fe20000300000 */
.L_x_1953:
        /* <DEDUP_REMOVED lines=14> */
.L_x_1985:
[----:B------:R-:W2:Y:S02]  /*10dd0*/  SYNCS.PHASECHK.TRANS64.TRYWAIT P1, [R7+URZ], R2 ;  /* 0x00000002070075a7 */ /* 0x000ea4000802017f */
[----:B--2---:R-:W-:Y:S05]  /*10de0*/  @!P1 BRA `(.L_x_1955) ;  /* 0x0000000800709947 */ /* 0x004fea0003800000 */
.L_x_1986:
[----:B------:R-:W-:Y:S05]  /*10df0*/  @!P0 BRA `(.L_x_1956) ;  /* 0x0000000000048947 */ /* 0x000fea0003800000 */
[----:B------:R-:W-:Y:S01]  /*10e00*/  BPT.TRAP 0x1 ;  /* 0x000000040000795c */ /* 0x000fe20000300000 */
.L_x_1956:
[----:B------:R-:W3:Y:S02]  /*10e10*/  LDL.LU R4, [R1+0xc] ;  /* 0x00000c0001047983 */ /* 0x000ee40000300800 */
[----:B---3--:R-:W-:-:S04]  /*10e20*/  IMAD R4, R4, 0x8, R0 ;  /* 0x0000000804047824 */ /* 0x008fc800078e0200 */
[----:B------:R-:W3:Y:S02]  /*10e30*/  SYNCS.PHASECHK.TRANS64.TRYWAIT P1, [R4+URZ+0x38860], R5 ;  /* 0x03886005040075a7 */ /* 0x000ee4000802017f */
[----:B---3--:R-:W-:Y:S05]  /*10e40*/  @!P1 BRA `(.L_x_1957) ;  /* 0x00000008006c9947 */ /* 0x008fea0003800000 */
.L_x_1987:
[----:B------:R-:W-:Y:S05]  /*10e50*/  @!P0 BRA `(.L_x_1958) ;  /* 0x0000000000048947 */ /* 0x000fea0003800000 */
[----:B------:R-:W-:Y:S01]  /*10e60*/  BPT.TRAP 0x1 ;  /* 0x000000040000795c */ /* 0x000fe20000300000 */
.L_x_1958:
[----:B------:R-:W-:-:S04]  /*10e70*/  IMAD R3, R3, 0x8, R0 ;  /* 0x0000000803037824 */ /* 0x000fc800078e0200 */
[----:B------:R-:W4:Y:S02]  /*10e80*/  SYNCS.PHASECHK.TRANS64.TRYWAIT P1, [R3+URZ+0x38860], R2 ;  /* 0x03886002030075a7 */ /* 0x000f24000802017f */
[----:B----4-:R-:W-:Y:S05]  /*10e90*/  @!P1 BRA `(.L_x_1959) ;  /* 0x00000008006c9947 */ /* 0x010fea0003800000 */
.L_x_1988:
[----:B------:R-:W-:Y:S05]  /*10ea0*/  @!P0 BRA `(.L_x_1960) ;  /* 0x0000000000048947 */ /* 0x000fea0003800000 */
[----:B------:R-:W-:Y:S01]  /*10eb0*/  BPT.TRAP 0x1 ;  /* 0x000000040000795c */ /* 0x000fe20000300000 */
.L_x_1960:
[----:B------:R-:W5:Y:S02]  /*10ec0*/  SYNCS.PHASECHK.TRANS64.TRYWAIT P0, [R4+URZ+0x38880], R5 ;  /* 0x03888005040075a7 */ /* 0x000f64000800017f */
[----:B-----5:R-:W-:Y:S05]  /*10ed0*/  @!P0 BRA `(.L_x_1961) ;  /* 0x0000000800708947 */ /* 0x020fea0003800000 */
.L_x_1962:
[----:B------:R1:W1:Y:S02]  /*10ee0*/  SYNCS.PHASECHK.TRANS64.TRYWAIT P0, [R3+URZ+0x38880], R2 ;  /* 0x03888002030075a7 */ /* 0x000264000800017f */
[----:B-1----:R-:W-:Y:S05]  /*10ef0*/  @!P0 NANOSLEEP.SYNCS 0x989680 ;  /* 0x009896800000895d */ /* 0x002fea0003900000 */
[----:B------:R-:W1:Y:S02]  /*10f00*/  @!P0 SYNCS.PHASECHK.TRANS64 P0, [R3+URZ+0x38880], R2 ;  /* 0x03888002030085a7 */ /* 0x000e64000800007f */
[----:B-1----:R-:W-:Y:S05]  /*10f10*/  @!P0 BRA `(.L_x_1962) ;  /* 0xfffffffc00f08947 */ /* 0x002fea000383ffff */
.L_x_1951:
[----:B------:R-:W-:Y:S05]  /*10f20*/  BSYNC B0 ;  /* 0x0000000000007941 */ /* 0x000fea0003800000 */
.L_x_1950:
[----:B------:R-:W-:Y:S05]  /*10f30*/  EXIT ;  /* 0x000000000000794d */ /* 0x000fea0003800000 */
.L_x_1846:
[----:B-1----:R-:W-:-:S04]  /*10f40*/  IMAD.U32 R3, RZ, RZ, UR38 ;  /* 0x00000026ff037e24 */ /* 0x002fc8000f8e00ff */
[----:B------:R1:W2:Y:S03]  /*10f50*/  SYNCS.PHASECHK.TRANS64.TRYWAIT P1, [R3+URZ+0x38800], R0 ;  /* 0x03880000030075a7 */ /* 0x0002a6000802017f */
[----:B--2---:R-:W-:Y:S05]  /*10f60*/  @!P1 NANOSLEEP.SYNCS 0x989680 ;  /* 0x009896800000995d */ /* 0x004fea0003900000 */
[----:B------:R-:W2:Y:S02]  /*10f70*/  @!P1 SYNCS.PHASECHK.TRANS64 P1, [R3+URZ+0x38800], R0 ;  /* 0x03880000030095a7 */ /* 0x000ea4000802007f */
[----:B--2---:R-:W-:Y:S05]  /*10f80*/  @!P1 BRA `(.L_x_1846) ;  /* 0xfffffffc00ec9947 */ /* 0x004fea000383ffff */
[----:B------:R-:W-:Y:S05]  /*10f90*/  BRA `(.L_x_1963) ;  /* 0xffffff0c00347947 */ /* 0x000fea000383ffff */
.L_x_1850:
[----:B--2---:R2:W3:Y:S02]  /*10fa0*/  SYNCS.PHASECHK.TRANS64.TRYWAIT P2, [R3+URZ+0x38830], R0 ;  /* 0x03883000030075a7 */ /* 0x0044e4000804017f */
[----:B---3--:R-:W-:Y:S05]  /*10fb0*/  @!P2 NANOSLEEP.SYNCS 0x989680 ;  /* 0x009896800000a95d */ /* 0x008fea0003900000 */
[----:B------:R-:W3:Y:S02]  /*10fc0*/  @!P2 SYNCS.PHASECHK.TRANS64 P2, [R3+URZ+0x38830], R0 ;  /* 0x038830000300a5a7 */ /* 0x000ee4000804007f */
[----:B---3--:R-:W-:Y:S05]  /*10fd0*/  @!P2 BRA `(.L_x_1850) ;  /* 0xfffffffc00f0a947 */ /* 0x008fea000383ffff */
[----:B------:R-:W-:Y:S05]  /*10fe0*/  BRA `(.L_x_1849) ;  /* 0xffffff0c005c7947 */ /* 0x000fea000383ffff */
.L_x_1855:
[----:B--2---:R-:W-:-:S04]  /*10ff0*/  IMAD.U32 R7, RZ, RZ, UR7 ;  /* 0x00000007ff077e24 */ /* 0x004fc8000f8e00ff */
[----:B------:R2:W3:Y:S03]  /*11000*/  SYNCS.PHASECHK.TRANS64.TRYWAIT P2, [R7+URZ+0x38830], R0 ;  /* 0x03883000070075a7 */ /* 0x0004e6000804017f */
[----:B---3--:R-:W-:Y:S05]  /*11010*/  @!P2 NANOSLEEP.SYNCS 0x989680 ;  /* 0x009896800000a95d */ /* 0x008fea0003900000 */
[----:B------:R-:W3:Y:S02]  /*11020*/  @!P2 SYNCS.PHASECHK.TRANS64 P2, [R7+URZ+0x38830], R0 ;  /* 0x038830000700a5a7 */ /* 0x000ee4000804007f */
[----:B---3--:R-:W-:Y:S05]  /*11030*/  @!P2 BRA `(.L_x_1855) ;  /* 0xfffffffc00eca947 */ /* 0x008fea000383ffff */
[----:B------:R-:W-:Y:S05]  /*11040*/  BRA `(.L_x_1852) ;  /* 0xffffff3800c07947 */ /* 0x000fea000383ffff */
.L_x_1859:
[----:B--2---:R-:W-:-:S04]  /*11050*/  IMAD.U32 R7, RZ, RZ, UR10 ;  /* 0x0000000aff077e24 */ /* 0x004fc8000f8e00ff */
[----:B------:R2:W3:Y:S03]  /*11060*/  SYNCS.PHASECHK.TRANS64.TRYWAIT P2, [R7+URZ+0x38850], R0 ;  /* 0x03885000070075a7 */ /* 0x0004e6000804017f */
[----:B---3--:R-:W-:Y:S05]  /*11070*/  @!P2 NANOSLEEP.SYNCS 0x989680 ;  /* 0x009896800000a95d */ /* 0x008fea0003900000 */
[----:B------:R-:W3:Y:S02]  /*11080*/  @!P2 SYNCS.PHASECHK.TRANS64 P2, [R7+URZ+0x38850], R0 ;  /* 0x038850000700a5a7 */ /* 0x000ee4000804007f */
[----:B---3--:R-:W-:Y:S05]  /*11090*/  @!P2 BRA `(.L_x_1859) ;  /* 0xfffffffc00eca947 */ /* 0x008fea000383ffff */
[----:B------:R-:W-:Y:S05]  /*110a0*/  BRA `(.L_x_1856) ;  /* 0xffffff3c009c7947 */ /* 0x000fea000383ffff */
.L_x_1866:
[----:B--2---:R-:W-:-:S04]  /*110b0*/  IMAD.U32 R9, RZ, RZ, UR6 ;  /* 0x00000006ff097e24 */ /* 0x004fc8000f8e00ff */
[----:B------:R2:W3:Y:S03]  /*110c0*/  SYNCS.PHASECHK.TRANS64.TRYWAIT P2, [R9+URZ+0x38830], R0 ;  /* 0x03883000090075a7 */ /* 0x0004e6000804017f */
[----:B---3--:R-:W-:Y:S05]  /*110d0*/  @!P2 NANOSLEEP.SYNCS 0x989680 ;  /* 0x009896800000a95d */ /* 0x008fea0003900000 */
[----:B------:R-:W3:Y:S02]  /*110e0*/  @!P2 SYNCS.PHASECHK.TRANS64 P2, [R9+URZ+0x38830], R0 ;  /* 0x038830000900a5a7 */ /* 0x000ee4000804007f */
[----:B---3--:R-:W-:Y:S05]  /*110f0*/  @!P2 BRA `(.L_x_1866) ;  /* 0xfffffffc00eca947 */ /* 0x008fea000383ffff */
[----:B------:R-:W-:Y:S05]  /*11100*/  BRA `(.L_x_1863) ;  /* 0xffffff6400bc7947 */ /* 0x000fea000383ffff */
.L_x_1870:
[----:B--2---:R-:W-:-:S04]  /*11110*/  IMAD.U32 R9, RZ, RZ, UR6 ;  /* 0x00000006ff097e24 */ /* 0x004fc8000f8e00ff */
[----:B------:R2:W3:Y:S03]  /*11120*/  SYNCS.PHASECHK.TRANS64.TRYWAIT P2, [R9+URZ+0x38850], R0 ;  /* 0x03885000090075a7 */ /* 0x0004e6000804017f */
[----:B---3--:R-:W-:Y:S05]  /*11130*/  @!P2 NANOSLEEP.SYNCS 0x989680 ;  /* 0x009896800000a95d */ /* 0x008fea0003900000 */
[----:B------:R-:W3:Y:S02]  /*11140*/  @!P2 SYNCS.PHASECHK.TRANS64 P2, [R9+URZ+0x38850], R0 ;  /* 0x038850000900a5a7 */ /* 0x000ee4000804007f */
[----:B---3--:R-:W-:Y:S05]  /*11150*/  @!P2 BRA `(.L_x_1870) ;  /* 0xfffffffc00eca947 */ /* 0x008fea000383ffff */
[----:B------:R-:W-:Y:S05]  /*11160*/  BRA `(.L_x_1867) ;  /* 0xffffff6800887947 */ /* 0x000fea000383ffff */
.L_x_1876:
[----:B--2---:R-:W-:-:S04]  /*11170*/  IMAD.U32 R6, RZ, RZ, UR14 ;  /* 0x0000000eff067e24 */ /* 0x004fc8000f8e00ff */
[----:B------:R2:W3:Y:S03]  /*11180*/  SYNCS.PHASECHK.TRANS64.TRYWAIT P1, [R6+URZ+0x38850], R5 ;  /* 0x03885005060075a7 */ /* 0x0004e6000802017f */
[----:B---3--:R-:W-:Y:S05]  /*11190*/  @!P1 NANOSLEEP.SYNCS 0x989680 ;  /* 0x009896800000995d */ /* 0x008fea0003900000 */
[----:B------:R-:W3:Y:S02]  /*111a0*/  @!P1 SYNCS.PHASECHK.TRANS64 P1, [R6+URZ+0x38850], R5 ;  /* 0x03885005060095a7 */ /* 0x000ee4000802007f */
[----:B---3--:R-:W-:Y:S05]  /*111b0*/  @!P1 BRA `(.L_x_1876) ;  /* 0xfffffffc00ec9947 */ /* 0x008fea000383ffff */
[----:B------:R-:W-:Y:S05]  /*111c0*/  BRA `(.L_x_1875) ;  /* 0xffffff8800287947 */ /* 0x000fea000383ffff */
.L_x_1902:
[----:B------:R-:W-:Y:S02]  /*111d0*/  IMAD.MOV.U32 R13, RZ, RZ, R18 ;  /* 0x000000ffff0d7224 */ /* 0x000fe400078e0012 */
[----:B------:R-:W-:Y:S02]  /*111e0*/  IMAD.MOV.U32 R12, RZ, RZ, RZ ;  /* 0x000000ffff0c7224 */ /* 0x000fe400078e00ff */
[----:B------:R-:W-:Y:S02]  /*111f0*/  IMAD.MOV.U32 R11, RZ, RZ, 0x1f ;  /* 0x0000001fff0b7424 */ /* 0x000fe400078e00ff */
[----:B------:R-:W-:-:S07]  /*11200*/  IMAD.MOV.U32 R15, RZ, RZ, -0x1 ;  /* 0xffffffffff0f7424 */ /* 0x000fce00078e00ff */
[----:B---3--:R-:W-:Y:S05]  /*11210*/  WARPSYNC.COLLECTIVE R15, `(.L_x_1964) ;  /* 0x000000000f087348 */ /* 0x008fea0003c00000 */
[----:B------:R1:W2:Y:S02]  /*11220*/  SHFL.IDX P6, R14, R13, R12, R11 ;  /* 0x0000000c0d0e7389 */ /* 0x0002a400000c000b */
[----:B-123--:R-:W-:Y:S01]  /*11230*/  ENDCOLLECTIVE ;  /* 0x000000000000791b */ /* 0x00efe20003800000 */
.L_x_1964:
[----:B------:R-:W-:Y:S05]  /*11240*/  BRA `(.L_x_1965) ;  /* 0xffffffcc00407947 */ /* 0x000fea000383ffff */
.L_x_1904:
[----:B------:R-:W-:Y:S01]  /*11250*/  BSSY B0, `(.L_x_1966) ;  /* 0x0000006000007945 */ /* 0x000fe20003800000 */
[----:B------:R-:W-:-:S07]  /*11260*/  IMAD.MOV.U32 R15, RZ, RZ, -0x1 ;  /* 0xffffffffff0f7424 */ /* 0x000fce00078e00ff */
[----:B-1----:R-:W-:Y:S05]  /*11270*/  WARPSYNC.COLLECTIVE R15, `(.L_x_1967) ;  /* 0x000000000f0c7348 */ /* 0x002fea0003c00000 */
[----:B------:R-:W-:Y:S02]  /*11280*/  ELECT P6, UR62, PT ;  /* 0x00000000003e782f */ /* 0x000fe400038c0000 */
[----:B------:R-:W-:Y:S01]  /*11290*/  MOV R14, UR62 ;  /* 0x0000003e000e7c02 */ /* 0x000fe20008000f00 */
[----:B-1----:R-:W-:Y:S10]  /*112a0*/  ENDCOLLECTIVE ;  /* 0x000000000000791b */ /* 0x002ff40003800000 */
.L_x_1967:
[----:B------:R-:W-:Y:S05]  /*112b0*/  BSYNC B0 ;  /* 0x0000000000007941 */ /* 0x000fea0003800000 */
.L_x_1966:
[----:B------:R-:W-:Y:S05]  /*112c0*/  BRA `(.L_x_1968) ;  /* 0xffffffcc00407947 */ /* 0x000fea000383ffff */
.L_x_1907:
[----:B--2---:R2:W3:Y:S02]  /*112d0*/  SYNCS.PHASECHK.TRANS64.TRYWAIT P3, [R4+URZ+0x38880], R3 ;  /* 0x03888003040075a7 */ /* 0x0044e4000806017f */
[----:B---3--:R-:W-:Y:S05]  /*112e0*/  @!P3 NANOSLEEP.SYNCS 0x989680 ;  /* 0x009896800000b95d */ /* 0x008fea0003900000 */
[----:B------:R-:W3:Y:S02]  /*112f0*/  @!P3 SYNCS.PHASECHK.TRANS64 P3, [R4+URZ+0x38880], R3 ;  /* 0x038880030400b5a7 */ /* 0x000ee4000806007f */
[----:B---3--:R-:W-:Y:S05]  /*11300*/  @!P3 BRA `(.L_x_1907) ;  /* 0xfffffffc00f0b947 */ /* 0x008fea000383ffff */
[----:B------:R-:W-:Y:S05]  /*11310*/  BRA `(.L_x_1969) ;  /* 0xffffffcc00987947 */ /* 0x000fea000383ffff */
.L_x_1909:
[----:B---3--:R3:W4:Y:S02]  /*11320*/  SYNCS.PHASECHK.TRANS64.TRYWAIT P3, [R4+URZ+0x38840], R3 ;  /* 0x03884003040075a7 */ /* 0x008724000806017f */
[----:B----4-:R-:W-:Y:S05]  /*11330*/  @!P3 NANOSLEEP.SYNCS 0x989680 ;  /* 0x009896800000b95d */ /* 0x010fea0003900000 */
[----:B------:R-:W4:Y:S02]  /*11340*/  @!P3 SYNCS.PHASECHK.TRANS64 P3, [R4+URZ+0x38840], R3 ;  /* 0x038840030400b5a7 */ /* 0x000f24000806007f */
[----:B----4-:R-:W-:Y:S05]  /*11350*/  @!P3 BRA `(.L_x_1909) ;  /* 0xfffffffc00f0b947 */ /* 0x010fea000383ffff */
[----:B------:R-:W-:Y:S05]  /*11360*/  BRA `(.L_x_1970) ;  /* 0xffffffd000047947 */ /* 0x000fea000383ffff */
.L_x_1912:
[----:B--2---:R2:W4:Y:S02]  /*11370*/  SYNCS.PHASECHK.TRANS64.TRYWAIT P0, [R17+URZ+0x38820], R2 ;  /* 0x03882002110075a7 */ /* 0x004524000800017f */
[----:B----4-:R-:W-:Y:S05]  /*11380*/  @!P0 NANOSLEEP.SYNCS 0x989680 ;  /* 0x009896800000895d */ /* 0x010fea0003900000 */
[----:B------:R-:W4:Y:S02]  /*11390*/  @!P0 SYNCS.PHASECHK.TRANS64 P0, [R17+URZ+0x38820], R2 ;  /* 0x03882002110085a7 */ /* 0x000f24000800007f */
[----:B----4-:R-:W-:Y:S05]  /*113a0*/  @!P0 BRA `(.L_x_1912) ;  /* 0xfffffffc00f08947 */ /* 0x010fea000383ffff */
[----:B------:R-:W-:Y:S05]  /*113b0*/  BRA `(.L_x_1971) ;  /* 0xffffffd000e87947 */ /* 0x000fea000383ffff */
.L_x_1918:
[----:B-1----:R1:W4:Y:S02]  /*113c0*/  SYNCS.PHASECHK.TRANS64.TRYWAIT P0, [R4+URZ+0x38880], R3 ;  /* 0x03888003040075a7 */ /* 0x002324000800017f */
[----:B----4-:R-:W-:Y:S05]  /*113d0*/  @!P0 NANOSLEEP.SYNCS 0x989680 ;  /* 0x009896800000895d */ /* 0x010fea0003900000 */
[----:B------:R-:W4:Y:S02]  /*113e0*/  @!P0 SYNCS.PHASECHK.TRANS64 P0, [R4+URZ+0x38880], R3 ;  /* 0x03888003040085a7 */ /* 0x000f24000800007f */
[----:B----4-:R-:W-:Y:S05]  /*113f0*/  @!P0 BRA `(.L_x_1918) ;  /* 0xfffffffc00f08947 */ /* 0x010fea000383ffff */
[----:B------:R-:W-:Y:S05]  /*11400*/  BRA `(.L_x_1972) ;  /* 0xffffffd400947947 */ /* 0x000fea000383ffff */
.L_x_1924:
[----:B--2---:R2:W4:Y:S02]  /*11410*/  SYNCS.PHASECHK.TRANS64.TRYWAIT P0, [R4+URZ+0x38840], R3 ;  /* 0x03884003040075a7 */ /* 0x004524000800017f */
[----:B----4-:R-:W-:Y:S05]  /*11420*/  @!P0 NANOSLEEP.SYNCS 0x989680 ;  /* 0x009896800000895d */ /* 0x010fea0003900000 */
[----:B------:R-:W4:Y:S02]  /*11430*/  @!P0 SYNCS.PHASECHK.TRANS64 P0, [R4+URZ+0x38840], R3 ;  /* 0x03884003040085a7 */ /* 0x000f24000800007f */
[----:B----4-:R-:W-:Y:S05]  /*11440*/  @!P0 BRA `(.L_x_1924) ;  /* 0xfffffffc00f08947 */ /* 0x010fea000383ffff */
[----:B------:R-:W-:Y:S05]  /*11450*/  BRA `(.L_x_1973) ;  /* 0xffffffd800587947 */ /* 0x000fea000383ffff */
.L_x_1931:
[----:B----4-:R-:W4:Y:S02]  /*11460*/  LDL R3, [R1+0x4] ;  /* 0x0000040001037983 */ /* 0x010f240000100800 */
[----:B----4-:R4:W1:Y:S02]  /*11470*/  SYNCS.PHASECHK.TRANS64.TRYWAIT P3, [R3+URZ+0x38870], R2 ;  /* 0x03887002030075a7 */ /* 0x010864000806017f */
[----:B-1----:R-:W-:Y:S05]  /*11480*/  @!P3 NANOSLEEP.SYNCS 0x989680 ;  /* 0x009896800000b95d */ /* 0x002fea0003900000 */
[----:B------:R-:W1:Y:S02]  /*11490*/  @!P3 SYNCS.PHASECHK.TRANS64 P3, [R3+URZ+0x38870], R2 ;  /* 0x038870020300b5a7 */ /* 0x000e64000806007f */
[----:B-1----:R-:W-:Y:S05]  /*114a0*/  @!P3 BRA `(.L_x_1931) ;  /* 0xfffffffc00ecb947 */ /* 0x002fea000383ffff */
[----:B------:R-:W-:Y:S05]  /*114b0*/  BRA `(.L_x_1974) ;  /* 0xffffffdc00387947 */ /* 0x000fea000383ffff */
.L_x_1933:
[----:B----4-:R-:W4:Y:S02]  /*114c0*/  LDL R4, [R1+0x4] ;  /* 0x0000040001047983 */ /* 0x010f240000100800 */
[----:B----4-:R4:W1:Y:S02]  /*114d0*/  SYNCS.PHASECHK.TRANS64.TRYWAIT P3, [R4+URZ+0x38860], R3 ;  /* 0x03886003040075a7 */ /* 0x010864000806017f */
[----:B-1----:R-:W-:Y:S05]  /*114e0*/  @!P3 NANOSLEEP.SYNCS 0x989680 ;  /* 0x009896800000b95d */ /* 0x002fea0003900000 */
[----:B------:R-:W1:Y:S02]  /*114f0*/  @!P3 SYNCS.PHASECHK.TRANS64 P3, [R4+URZ+0x38860], R3 ;  /* 0x038860030400b5a7 */ /* 0x000e64000806007f */
[----:B-1----:R-:W-:Y:S05]  /*11500*/  @!P3 BRA `(.L_x_1933) ;  /* 0xfffffffc00ecb947 */ /* 0x002fea000383ffff */
[----:B------:R-:W-:Y:S05]  /*11510*/  BRA `(.L_x_1975) ;  /* 0xffffffdc00407947 */ /* 0x000fea000383ffff */
.L_x_1940:
[----:B--2---:R2:W3:Y:S02]  /*11520*/  SYNCS.PHASECHK.TRANS64.TRYWAIT P0, [R3+URZ+0x38870], R0 ;  /* 0x03887000030075a7 */ /* 0x0044e4000800017f */
[----:B---3--:R-:W-:Y:S05]  /*11530*/  @!P0 NANOSLEEP.SYNCS 0x989680 ;  /* 0x009896800000895d */ /* 0x008fea0003900000 */
[----:B------:R-:W3:Y:S02]  /*11540*/  @!P0 SYNCS.PHASECHK.TRANS64 P0, [R3+URZ+0x38870], R0 ;  /* 0x03887000030085a7 */ /* 0x000ee4000800007f */
[----:B---3--:R-:W-:Y:S05]  /*11550*/  @!P0 BRA `(.L_x_1940) ;  /* 0xfffffffc00f08947 */ /* 0x008fea000383ffff */
[----:B------:R-:W-:Y:S05]  /*11560*/  BRA `(.L_x_1976) ;  /* 0xffffffe800307947 */ /* 0x000fea000383ffff */
.L_x_1942:
[----:B--2---:R2:W3:Y:S02]  /*11570*/  SYNCS.PHASECHK.TRANS64.TRYWAIT P0, [R3+URZ+0x38860], R0 ;  /* 0x03886000030075a7 */ /* 0x0044e4000800017f */
[----:B---3--:R-:W-:Y:S05]  /*11580*/  @!P0 NANOSLEEP.SYNCS 0x989680 ;  /* 0x009896800000895d */ /* 0x008fea0003900000 */
[----:B------:R-:W3:Y:S02]  /*11590*/  @!P0 SYNCS.PHASECHK.TRANS64 P0, [R3+URZ+0x38860], R0 ;  /* 0x03886000030085a7 */ /* 0x000ee4000800007f */
[----:B---3--:R-:W-:Y:S05]  /*115a0*/  @!P0 BRA `(.L_x_1942) ;  /* 0xfffffffc00f08947 */ /* 0x008fea000383ffff */
[----:B------:R-:W-:Y:S05]  /*115b0*/  BRA `(.L_x_1977) ;  /* 0xffffffe800387947 */ /* 0x000fea000383ffff */
.L_x_1948:
[----:B-1----:R1:W2:Y:S02]  /*115c0*/  SYNCS.PHASECHK.TRANS64.TRYWAIT P0, [R0+URZ+0x38820], R3 ;  /* 0x03882003000075a7 */ /* 0x0022a4000800017f */
[----:B--2---:R-:W-:Y:S05]  /*115d0*/  @!P0 NANOSLEEP.SYNCS 0x989680 ;  /* 0x009896800000895d */ /* 0x004fea0003900000 */
[----:B------:R-:W2:Y:S02]  /*115e0*/  @!P0 SYNCS.PHASECHK.TRANS64 P0, [R0+URZ+0x38820], R3 ;  /* 0x03882003000085a7 */ /* 0x000ea4000800007f */
[----:B--2---:R-:W-:Y:S05]  /*115f0*/  @!P0 BRA `(.L_x_1948) ;  /* 0xfffffffc00f08947 */ /* 0x004fea000383ffff */
[----:B------:R-:W-:Y:S05]  /*11600*/  BRA `(.L_x_1978) ;  /* 0xfffffff400647947 */ /* 0x000fea000383ffff */
.L_x_1949:
        /* <DEDUP_REMOVED lines=11> */
.L_x_1980:
[----:B------:R-:W-:Y:S05]  /*116c0*/  BSYNC B0 ;  /* 0x0000000000007941 */ /* 0x000fea0003800000 */
.L_x_1979:
[----:B------:R-:W-:Y:S05]  /*116d0*/  BRA `(.L_x_1981) ;  /* 0xfffffff4004c7947 */ /* 0x000fea000383ffff */
.L_x_1952:
[----:B------:R-:W-:Y:S01]  /*116e0*/  BSSY B1, `(.L_x_1982) ;  /* 0x0000006000017945 */ /* 0x000fe20003800000 */
[----:B------:R-:W-:-:S07]  /*116f0*/  IMAD.MOV.U32 R15, RZ, RZ, -0x1 ;  /* 0xffffffffff0f7424 */ /* 0x000fce00078e00ff */
[----:B-12---:R-:W-:Y:S05]  /*11700*/  WARPSYNC.COLLECTIVE R15, `(.L_x_1983) ;  /* 0x000000000f0c7348 */ /* 0x006fea0003c00000 */
[----:B------:R-:W-:Y:S02]  /*11710*/  ELECT P6, UR62, PT ;  /* 0x00000000003e782f */ /* 0x000fe400038c0000 */
[----:B------:R-:W-:Y:S01]  /*11720*/  MOV R14, UR62 ;  /* 0x0000003e000e7c02 */ /* 0x000fe20008000f00 */
[----:B-12---:R-:W-:Y:S10]  /*11730*/  ENDCOLLECTIVE ;  /* 0x000000000000791b */ /* 0x006ff40003800000 */
.L_x_1983:
[----:B------:R-:W-:Y:S05]  /*11740*/  BSYNC B1 ;  /* 0x0000000000017941 */ /* 0x000fea0003800000 */
.L_x_1982:
[----:B------:R-:W-:Y:S05]  /*11750*/  BRA `(.L_x_1984) ;  /* 0xfffffff400447947 */ /* 0x000fea000383ffff */
.L_x_1954:
[----:B-1----:R1:W2:Y:S02]  /*11760*/  SYNCS.PHASECHK.TRANS64.TRYWAIT P1, [R6+URZ], R5 ;  /* 0x00000005060075a7 */ /* 0x0022a4000802017f */
[----:B--2---:R-:W-:Y:S05]  /*11770*/  @!P1 NANOSLEEP.SYNCS 0x989680 ;  /* 0x009896800000995d */ /* 0x004fea0003900000 */
[----:B------:R-:W2:Y:S02]  /*11780*/  @!P1 SYNCS.PHASECHK.TRANS64 P1, [R6+URZ], R5 ;  /* 0x00000005060095a7 */ /* 0x000ea4000802007f */
[----:B--2---:R-:W-:Y:S05]  /*11790*/  @!P1 BRA `(.L_x_1954) ;  /* 0xfffffffc00f09947 */ /* 0x004fea000383ffff */
[----:B------:R-:W-:Y:S05]  /*117a0*/  BRA `(.L_x_1985) ;  /* 0xfffffff400887947 */ /* 0x000fea000383ffff */
.L_x_1955:
[----:B--2---:R2:W3:Y:S02]  /*117b0*/  SYNCS.PHASECHK.TRANS64.TRYWAIT P1, [R7+URZ], R2 ;  /* 0x00000002070075a7 */ /* 0x0044e4000802017f */
[----:B---3--:R-:W-:Y:S05]  /*117c0*/  @!P1 NANOSLEEP.SYNCS 0x989680 ;  /* 0x009896800000995d */ /* 0x008fea0003900000 */
[----:B------:R-:W3:Y:S02]  /*117d0*/  @!P1 SYNCS.PHASECHK.TRANS64 P1, [R7+URZ], R2 ;  /* 0x00000002070095a7 */ /* 0x000ee4000802007f */
[----:B---3--:R-:W-:Y:S05]  /*117e0*/  @!P1 BRA `(.L_x_1955) ;  /* 0xfffffffc00f09947 */ /* 0x008fea000383ffff */
[----:B------:R-:W-:Y:S05]  /*117f0*/  BRA `(.L_x_1986) ;  /* 0xfffffff4007c7947 */ /* 0x000fea000383ffff */
.L_x_1957:
[----:B---3--:R3:W4:Y:S02]  /*11800*/  SYNCS.PHASECHK.TRANS64.TRYWAIT P1, [R4+URZ+0x38860], R5 ;  /* 0x03886005040075a7 */ /* 0x008724000802017f */
[----:B----4-:R-:W-:Y:S05]  /*11810*/  @!P1 NANOSLEEP.SYNCS 0x989680 ;  /* 0x009896800000995d */ /* 0x010fea0003900000 */
[----:B------:R-:W4:Y:S02]  /*11820*/  @!P1 SYNCS.PHASECHK.TRANS64 P1, [R4+URZ+0x38860], R5 ;  /* 0x03886005040095a7 */ /* 0x000f24000802007f */
[----:B----4-:R-:W-:Y:S05]  /*11830*/  @!P1 BRA `(.L_x_1957) ;  /* 0xfffffffc00f09947 */ /* 0x010fea000383ffff */
[----:B------:R-:W-:Y:S05]  /*11840*/  BRA `(.L_x_1987) ;  /* 0xfffffff400807947 */ /* 0x000fea000383ffff */
.L_x_1959:
[----:B----4-:R4:W1:Y:S02]  /*11850*/  SYNCS.PHASECHK.TRANS64.TRYWAIT P1, [R3+URZ+0x38860], R2 ;  /* 0x03886002030075a7 */ /* 0x010864000802017f */
[----:B-1----:R-:W-:Y:S05]  /*11860*/  @!P1 NANOSLEEP.SYNCS 0x989680 ;  /* 0x009896800000995d */ /* 0x002fea0003900000 */
[----:B------:R-:W1:Y:S02]  /*11870*/  @!P1 SYNCS.PHASECHK.TRANS64 P1, [R3+URZ+0x38860], R2 ;  /* 0x03886002030095a7 */ /* 0x000e64000802007f */
[----:B-1----:R-:W-:Y:S05]  /*11880*/  @!P1 BRA `(.L_x_1959) ;  /* 0xfffffffc00f09947 */ /* 0x002fea000383ffff */
[----:B------:R-:W-:Y:S05]  /*11890*/  BRA `(.L_x_1988) ;  /* 0xfffffff400807947 */ /* 0x000fea000383ffff */
.L_x_1961:
[----:B------:R1:W1:Y:S02]  /*118a0*/  SYNCS.PHASECHK.TRANS64.TRYWAIT P0, [R4+URZ+0x38880], R5 ;  /* 0x03888005040075a7 */ /* 0x000264000800017f */
[----:B-1----:R-:W-:Y:S05]  /*118b0*/  @!P0 NANOSLEEP.SYNCS 0x989680 ;  /* 0x009896800000895d */ /* 0x002fea0003900000 */
[----:B------:R-:W1:Y:S02]  /*118c0*/  @!P0 SYNCS.PHASECHK.TRANS64 P0, [R4+URZ+0x38880], R5 ;  /* 0x03888005040085a7 */ /* 0x000e64000800007f */
[----:B-1----:R-:W-:Y:S05]  /*118d0*/  @!P0 BRA `(.L_x_1961) ;  /* 0xfffffffc00f08947 */ /* 0x002fea000383ffff */
[----:B------:R-:W-:Y:S05]  /*118e0*/  BRA `(.L_x_1962) ;  /* 0xfffffff4007c7947 */ /* 0x000fea000383ffff */
.L_x_1989:
        /* <DEDUP_REMOVED lines=9> */
.L_x_12356:


//--------------------- .text._ZN7cutlass13device_kernelIN5flash11enable_sm90INS1_16FlashAttnFwdSm90INS1_25CollectiveMainloopFwdSm90ILi2EN4cute5tupleIJNS5_1CILi1EEES8_S8_EEENS6_IJNS7_ILi128EEESA_NS7_ILi256EEEEEELi256ENS_12float_e4m3_tEfNS_4arch4Sm90ELb1ELb0ELb0ELb1ELb0ELb0ELb0ELb1ELb1ELb0ELb0ELb0EEENS1_21CollectiveEpilogueFwdINS6_IJSA_SB_SA_EEES9_NS_10bfloat16_tESF_Li256ELb1ELb0ELb0ELb1EEENS1_36VarlenDynamicPersistentTileSchedulerILi128ELi128ELi256ELi128ELb0ELb0ELb1ELb1ELb1ELb1EEEEEEEEEvNT_6ParamsE --------------------------
	.section	.text._ZN7cutlass13device_kernelIN5flash11enable_sm90INS1_16FlashAttnFwdSm90INS1_25CollectiveMainloopFwdSm90ILi2EN4cute5tupleIJNS5_1CILi1EEES8_S8_EEENS6_IJNS7_ILi128EEESA_NS7_ILi256EEEEEELi256ENS_12float_e4m3_tEfNS_4arch4Sm90ELb1ELb0ELb0ELb1ELb0ELb0ELb0ELb1ELb1ELb0ELb0ELb0EEENS1_21CollectiveEpilogueFwdINS6_IJSA_SB_SA_EEES9_NS_10bfloat16_tESF_Li256ELb1ELb0ELb0ELb1EEENS1_36VarlenDynamicPersistentTileSchedulerILi128ELi128ELi256ELi128ELb0ELb0ELb1ELb1ELb1ELb1EEEEEEEEEvNT_6ParamsE,"ax",@progbits
	.align	128
.text._ZN7cutlass13device_kernelIN5flash11enable_sm90INS1_16FlashAttnFwdSm90INS1_25CollectiveMainloopFwdSm90ILi2EN4cute5tupleIJNS5_1CILi1EEES8_S8_EEENS6_IJNS7_ILi128EEESA_NS7_ILi256EEEEEELi256ENS_12float_e4m3_tEfNS_4arch4Sm90ELb1ELb0ELb0ELb1ELb0ELb0ELb0ELb1ELb1ELb0ELb0ELb0EEENS1_21CollectiveEpilogueFwdINS6_IJSA_SB_SA_EEES9_NS_10bfloat16_tESF_Li256ELb1ELb0ELb0ELb1EEENS1_36VarlenDynamicPersistentTileSchedulerILi128ELi128ELi256ELi128ELb0ELb0ELb1ELb1ELb1ELb1EEEEEEEEEvNT_6ParamsE:
        .type           _ZN7cutlass13device_kernelIN5flash11enable_sm90INS1_16FlashAttnFwdSm90INS1_25CollectiveMainloopFwdSm90ILi2EN4cute5tupleIJNS5_1CILi1EEES8_S8_EEENS6_IJNS7_ILi128EEESA_NS7_ILi256EEEEEELi256ENS_12float_e4m3_tEfNS_4arch4Sm90ELb1ELb0ELb0ELb1ELb0ELb0ELb0ELb1ELb1ELb0ELb0ELb0EEENS1_21CollectiveEpilogueFwdINS6_IJSA_SB_SA_EEES9_NS_10bfloat16_tESF_Li256ELb1ELb0ELb0ELb1EEENS1_36VarlenDynamicPersistentTileSchedulerILi128ELi128ELi256ELi128ELb0ELb0ELb1ELb1ELb1ELb1EEEEEEEEEvNT_6ParamsE,@function
        .size           _ZN7cutlass13device_kernelIN5flash11enable_sm90INS1_16FlashAttnFwdSm90INS1_25CollectiveMainloopFwdSm90ILi2EN4cute5tupleIJNS5_1CILi1EEES8_S8_EEENS6_IJNS7_ILi128EEESA_NS7_ILi256EEEEEELi256ENS_12float_e4m3_tEfNS_4arch4Sm90ELb1ELb0ELb0ELb1ELb0ELb0ELb0ELb1ELb1ELb0ELb0ELb0EEENS1_21CollectiveEpilogueFwdINS6_IJSA_SB_SA_EEES9_NS_10bfloat16_tESF_Li256ELb1ELb0ELb0ELb1EEENS1_36VarlenDynamicPersistentTileSchedulerILi128ELi128ELi256ELi128ELb0ELb0ELb1ELb1ELb1ELb1EEEEEEEEEvNT_6ParamsE,(.L_x_12357 - _ZN7cutlass13device_kernelIN5flash11enable_sm90INS1_16FlashAttnFwdSm90INS1_25CollectiveMainloopFwdSm90ILi2EN4cute5tupleIJNS5_1CILi1EEES8_S8_EEENS6_IJNS7_ILi128EEESA_NS7_ILi256EEEEEELi256ENS_12float_e4m3_tEfNS_4arch4Sm90ELb1ELb0ELb0ELb1ELb0ELb0ELb0ELb1ELb1ELb0ELb0ELb0EEENS1_21CollectiveEpilogueFwdINS6_IJSA_SB_SA_EEES9_NS_10bfloat16_tESF_Li256ELb1ELb0ELb0ELb1EEENS1_36VarlenDynamicPersistentTileSchedulerILi128ELi128ELi256ELi128ELb0ELb0ELb1ELb1ELb1ELb1EEEEEEEEEvNT_6ParamsE)
        .other          _ZN7cutlass13device_kernelIN5flash11enable_sm90INS1_16FlashAttnFwdSm90INS1_25CollectiveMainloopFwdSm90ILi2EN4cute5tupleIJNS5_1CILi1EEES8_S8_EEENS6_IJNS7_ILi128EEESA_NS7_ILi256EEEEEELi256ENS_12float_e4m3_tEfNS_4arch4Sm90ELb1ELb0ELb0ELb1ELb0ELb0ELb0ELb1ELb1ELb0ELb0ELb0EEENS1_21CollectiveEpilogueFwdINS6_IJSA_SB_SA_EEES9_NS_10bfloat16_tESF_Li256ELb1ELb0ELb0ELb1EEENS1_36VarlenDynamicPersistentTileSchedulerILi128ELi128ELi256ELi128ELb0ELb0ELb1ELb1ELb1ELb1EEEEEEEEEvNT_6ParamsE,@"STO_CUDA_ENTRY STV_DEFAULT"
_ZN7cutlass13device_kernelIN5flash11enable_sm90INS1_16FlashAttnFwdSm90INS1_25CollectiveMainloopFwdSm90ILi2EN4cute5tupleIJNS5_1CILi1EEES8_S8_EEENS6_IJNS7_ILi128EEESA_NS7_ILi256EEEEEELi256ENS_12float_e4m3_tEfNS_4arch4Sm90ELb1ELb0ELb0ELb1ELb0ELb0ELb0ELb1ELb1ELb0ELb0ELb0EEENS1_21CollectiveEpilogueFwdINS6_IJSA_SB_SA_EEES9_NS_10bfloat16_tESF_Li256ELb1ELb0ELb0ELb1EEENS1_36VarlenDynamicPersistentTileSchedulerILi128ELi128ELi256ELi128ELb0ELb0ELb1ELb1ELb1ELb1EEEEEEEEEvNT_6ParamsE:
        /* <DEDUP_REMOVED lines=21> */
.L_x_1991:
[----:B------:R-:W-:Y:S05]  /*0150*/  BSYNC B0 ;  /* 0x0000000000007941 */ /* 0x000fea0003800000 */
.L_x_1990:
        /* <DEDUP_REMOVED lines=41> */
.L_x_1992:
        /* <DEDUP_REMOVED lines=22> */
.L_x_1993:
        /* <DEDUP_REMOVED lines=18> */
.L_x_1994:
        /* <DEDUP_REMOVED lines=22> */
.L_x_1995:
        /* <DEDUP_REMOVED lines=22> */
.L_x_1996:
[----:B------:R-:W-:Y:S01]  /*0930*/  PLOP3.LUT P0, PT, PT, PT, UP0, 0x80, 0x0 ;  /* 0x000000000000781c */ /* 0x000fe20003f0f008 */
[----:B------:R-:W-:Y:S01]  /*0940*/  UMOV UR40, 0x1 ;  /* 0x0000000100287882 */ /* 0x000fe20000000000 */
[----:B------:R-:W-:Y:S01]  /*0950*/  NOP ;  /* 0x0000000000007918 */ /* 0x000fe20000000000 */
[----:B------:R-:W-:Y:S01]  /*0960*/  USEL UR40, UR40, 0x2, !UP0 ;  /* 0x0000000228287887 */ /* 0x000fe2000c000000 */
[----:B------:R-:W-:Y:S01]  /*0970*/  ULDC.64 UR50, c[0x0][0x208] ;  /* 0x0000820000327ab9 */ /* 0x000fe20000000a00 */
[----:B012-4-:R-:W-:Y:S08]  /*0980*/  BAR.SYNC.DEFER_BLOCKING 0x0 ;  /* 0x0000000000007b1d */ /* 0x017ff00000010000 */
[----:B------:R-:W-:Y:S05]  /*0990*/  @!P0 BRA `(.L_x_1997) ;  /* 0x000000d400948947 */ /* 0x000fea0003800000 */
.L_x_1998:
        /* <DEDUP_REMOVED lines=29> */
[----:B------:R-:W-:-:S03]  /*0b70*/  SHF.R.S32.HI R233, RZ, 0x7, R2 ;  /* 0x00000007ffe97819 */ /* 0x000fc60000011402 */
[----:B------:R-:W-:Y:S01]  /*0b80*/  IMAD.IADD R232, R235, 0x1, -R232 ;  /* 0x00000001ebe87824 */ /* 0x000fe200078e0ae8 */
[----:B------:R-:W-:-:S04]  /*0b90*/  LEA.HI R2, R2, R233, RZ, 0x1 ;  /* 0x000000e902027211 */ /* 0x000fc800078f08ff */
[----:B------:R-:W-:Y:S02]  /*0ba0*/  SHF.R.S32.HI R7, RZ, 0x1f, R232 ;  /* 0x0000001fff077819 */ /* 0x000fe400000114e8 */
[----:B------:R-:W-:Y:S02]  /*0bb0*/  LOP3.LUT R2, R2, 0x3fffffe, RZ, 0xc0, !PT ;  /* 0x03fffffe02027812 */ /* 0x000fe400078ec0ff */
[CC--:B------:R-:W-:Y:S02]  /*0bc0*/  LEA.HI R8, R7.reuse, R232.reuse, RZ, 0x2 ;  /* 0x000000e807087211 */ /* 0x0c0fe400078f10ff */
[----:B------:R-:W-:Y:S01]  /*0bd0*/  LEA.HI R7, R7, R232, RZ, 0x5 ;  /* 0x000000e807077211 */ /* 0x000fe200078f28ff */
[----:B------:R-:W-:Y:S01]  /*0be0*/  IMAD.IADD R22, R233, 0x1, -R2 ;  /* 0x00000001e9167824 */ /* 0x000fe200078e0a02 */
[--C-:B------:R-:W-:Y:S02]  /*0bf0*/  SHF.R.S32.HI R5, RZ, 0x2, R8.reuse ;  /* 0x00000002ff057819 */ /* 0x100fe40000011408 */
[----:B------:R-:W-:-:S02]  /*0c00*/  SHF.R.S32.HI R4, RZ, 0x1f, R8 ;  /* 0x0000001fff047819 */ /* 0x000fc40000011408 */
[----:B------:R-:W-:Y:S02]  /*0c10*/  SHF.R.S32.HI R7, RZ, 0x5, R7 ;  /* 0x00000005ff077819 */ /* 0x000fe40000011407 */
[----:B------:R-:W-:Y:S02]  /*0c20*/  LEA.HI R4, R4, R5, RZ, 0x3 ;  /* 0x0000000504047211 */ /* 0x000fe400078f18ff */
[----:B------:R-:W-:Y:S02]  /*0c30*/  LOP3.LUT R17, R8, 0x7ffffffc, RZ, 0xc0, !PT ;  /* 0x7ffffffc08117812 */ /* 0x000fe400078ec0ff */
[----:B------:R-:W-:Y:S02]  /*0c40*/  LOP3.LUT R6, R4, 0xfffffff8, RZ, 0xc0, !PT ;  /* 0xfffffff804067812 */ /* 0x000fe400078ec0ff */
[-C--:B------:R-:W-:Y:S01]  /*0c50*/  LEA.HI R4, R0, R235.reuse, RZ, 0x5 ;  /* 0x000000eb00047211 */ /* 0x080fe200078f28ff */
[----:B------:R-:W-:Y:S01]  /*0c60*/  IMAD.IADD R17, R232, 0x1, -R17 ;  /* 0x00000001e8117824 */ /* 0x000fe200078e0a11 */
[----:B------:R-:W-:Y:S01]  /*0c70*/  LEA.HI R0, R0, R235, RZ, 0x3 ;  /* 0x000000eb00007211 */ /* 0x000fe200078f18ff */
[----:B------:R-:W-:Y:S01]  /*0c80*/  IMAD.IADD R10, R5, 0x1, -R6 ;  /* 0x00000001050a7824 */ /* 0x000fe200078e0a06 */
[----:B------:R-:W-:Y:S01]  /*0c90*/  SHF.R.S32.HI R6, RZ, 0x4, R3 ;  /* 0x00000004ff067819 */ /* 0x000fe20000011403 */
[----:B------:R-:W-:Y:S01]  /*0ca0*/  IMAD.SHL.U32 R5, R4, 0x20, RZ ;  /* 0x0000002004057824 */ /* 0x000fe200078e00ff */
[----:B------:R-:W-:Y:S01]  /*0cb0*/  LOP3.LUT R4, R3, 0x3fffff0, RZ, 0xc0, !PT ;  /* 0x03fffff003047812 */ /* 0x000fe200078ec0ff */
[----:B------:R-:W-:Y:S01]  /*0cc0*/  IMAD R7, R7, 0x10, R10 ;  /* 0x0000001007077824 */ /* 0x000fe200078e020a */
[----:B------:R-:W-:-:S02]  /*0cd0*/  LEA.HI R3, R3, R6, RZ, 0x1 ;  /* 0x0000000603037211 */ /* 0x000fc400078f08ff */
[----:B------:R-:W-:Y:S01]  /*0ce0*/  LOP3.LUT R5, R5, 0xfffffc00, RZ, 0xc0, !PT ;  /* 0xfffffc0005057812 */ /* 0x000fe200078ec0ff */
[----:B------:R-:W-:Y:S01]  /*0cf0*/  IMAD.IADD R4, R235, 0x1, -R4 ;  /* 0x00000001eb047824 */ /* 0x000fe200078e0a04 */
[----:B------:R-:W-:Y:S01]  /*0d00*/  LOP3.LUT R3, R3, 0x1ffffffe, RZ, 0xc0, !PT ;  /* 0x1ffffffe03037812 */ /* 0x000fe200078ec0ff */
[----:B------:R-:W-:Y:S01]  /*0d10*/  IMAD R22, R22, 0x40, R7 ;  /* 0x0000004016167824 */ /* 0x000fe200078e0207 */
[----:B------:R-:W-:Y:S01]  /*0d20*/  LOP3.LUT R2, R0, 0x1ffffff8, RZ, 0xc0, !PT ;  /* 0x1ffffff800027812 */ /* 0x000fe200078ec0ff */
[----:B------:R-:W-:Y:S01]  /*0d30*/  IMAD R4, R4, 0x40, R5 ;  /* 0x0000004004047824 */ /* 0x000fe200078e0205 */
[----:B------:R-:W-:Y:S01]  /*0d40*/  SHF.R.S32.HI R18, RZ, 0x3, R0 ;  /* 0x00000003ff127819 */ /* 0x000fe20000011400 */
[----:B------:R-:W-:Y:S02]  /*0d50*/  IMAD.IADD R3, R6, 0x1, -R3 ;  /* 0x0000000106037824 */ /* 0x000fe400078e0a03 */
[----:B------:R-:W-:Y:S02]  /*0d60*/  IMAD.IADD R2, R235, 0x1, -R2 ;  /* 0x00000001eb027824 */ /* 0x000fe400078e0a02 */
[----:B------:R-:W-:-:S02]  /*0d70*/  IMAD R234, R3, 0x8, R4 ;  /* 0x0000000803ea7824 */ /* 0x000fc400078e0204 */
[----:B------:R-:W-:-:S07]  /*0d80*/  IMAD.SHL.U32 R16, R2, 0x8, RZ ;  /* 0x0000000802107824 */ /* 0x000fce00078e00ff */
.L_x_2055:
[----:B0-----:R-:W0:Y:S01]  /*0d90*/  LDC.64 R2, c[0x0][0xc60] ;  /* 0x00031800ff027b82 */ /* 0x001e220000000a00 */
[----:B------:R-:W-:Y:S01]  /*0da0*/  ULDC.64 UR4, c[0x0][0xa28] ;  /* 0x00028a0000047ab9 */ /* 0x000fe20000000a00 */
[----:B------:R-:W-:Y:S01]  /*0db0*/  ULDC.64 UR6, c[0x0][0xa18] ;  /* 0x0002860000067ab9 */ /* 0x000fe20000000a00 */
[----:B------:R-:W-:Y:S01]  /*0dc0*/  ULDC UR8, c[0x0][0x404] ;  /* 0x0001010000087ab9 */ /* 0x000fe20000000800 */
[----:B0-----:R-:W-:-:S06]  /*0dd0*/  IMAD.WIDE R2, R83, 0x4, R2 ;  /* 0x0000000453027825 */ /* 0x001fcc00078e0202 */
[----:B--2---:R-:W2:Y:S01]  /*0de0*/  LDG.E R2, desc[UR50][R2.64] ;  /* 0x0000003202027981 */ /* 0x004ea2000c1e1900 */
[----:B------:R-:W-:Y:S02]  /*0df0*/  UISETP.NE.U32.AND UP0, UPT, UR4, URZ, UPT ;  /* 0x0000003f0400728c */ /* 0x000fe4000bf05070 */
[----:B------:R-:W-:Y:S02]  /*0e00*/  UISETP.NE.U32.AND UP1, UPT, UR6, URZ, UPT ;  /* 0x0000003f0600728c */ /* 0x000fe4000bf25070 */
[----:B------:R-:W-:Y:S02]  /*0e10*/  UISETP.NE.AND.EX UP0, UPT, UR5, URZ, UPT, UP0 ;  /* 0x0000003f0500728c */ /* 0x000fe4000bf05300 */
[----:B------:R-:W-:-:S04]  /*0e20*/  UISETP.NE.AND.EX UP1, UPT, UR7, URZ, UPT, UP1 ;  /* 0x0000003f0700728c */ /* 0x000fc8000bf25310 */
[----:B------:R-:W-:Y:S02]  /*0e30*/  PLOP3.LUT P0, PT, PT, PT, UP0, 0x80, 0x0 ;  /* 0x000000000000781c */ /* 0x000fe40003f0f008 */
[----:B------:R-:W-:Y:S02]  /*0e40*/  PLOP3.LUT P2, PT, PT, PT, UP1, 0x80, 0x0 ;  /* 0x000000000000781c */ /* 0x000fe40003f4f018 */
[----:B--2---:R-:W-:-:S13]  /*0e50*/  R2UR UR36, R2 ;  /* 0x00000000022472ca */ /* 0x004fda00000e0000 */
[----:B------:R-:W-:Y:S02]  /*0e60*/  USHF.R.S32.HI UR37, URZ, 0x1f, UR36 ;  /* 0x0000001f3f257899 */ /* 0x000fe40008011424 */
[----:B------:R-:W-:-:S04]  /*0e70*/  @UP0 ULEA UR4, UP2, UR36, UR4, 0x2 ;  /* 0x0000000424040291 */ /* 0x000fc8000f84103f */
[----:B------:R-:W-:Y:S02]  /*0e80*/  @UP0 ULEA.HI.X UR5, UR36, UR5, UR37, 0x2, UP2 ;  /* 0x0000000524050291 */ /* 0x000fe400090f1425 */
[----:B------:R-:W-:Y:S01]  /*0e90*/  @UP1 ULEA UR6, UP0, UR36, UR6, 0x2 ;  /* 0x0000000624061291 */ /* 0x000fe2000f80103f */
[----:B------:R-:W-:-:S03]  /*0ea0*/  IMAD.U32 R2, RZ, RZ, UR4 ;  /* 0x00000004ff027e24 */ /* 0x000fc6000f8e00ff */
[----:B------:R-:W-:Y:S01]  /*0eb0*/  @UP1 ULEA.HI.X UR7, UR36, UR7, UR37, 0x2, UP0 ;  /* 0x0000000724071291 */ /* 0x000fe200080f1425 */
[----:B------:R-:W-:Y:S01]  /*0ec0*/  IMAD.U32 R3, RZ, RZ, UR5 ;  /* 0x00000005ff037e24 */ /* 0x000fe2000f8e00ff */
[----:B------:R-:W-:Y:S01]  /*0ed0*/  ULDC.64 UR4, c[0x0][0x3f8] ;  /* 0x0000fe0000047ab9 */ /* 0x000fe20000000a00 */
[----:B---345:R-:W-:-:S03]  /*0ee0*/  IMAD.U32 R4, RZ, RZ, UR6 ;  /* 0x00000006ff047e24 */ /* 0x038fc6000f8e00ff */
[----:B------:R-:W-:Y:S01]  /*0ef0*/  IMAD.U32 R5, RZ, RZ, UR7 ;  /* 0x00000007ff057e24 */ /* 0x000fe2000f8e00ff */
[----:B------:R-:W2:Y:S01]  /*0f00*/  @P0 LDG.E R2, desc[UR50][R2.64] ;  /* 0x0000003202020981 */ /* 0x000ea2000c1e1900 */
[----:B------:R-:W-:Y:S01]  /*0f10*/  UISETP.NE.U32.AND UP0, UPT, UR4, URZ, UPT ;  /* 0x0000003f0400728c */ /* 0x000fe2000bf05070 */
[----:B------:R-:W-:Y:S02]  /*0f20*/  ULDC.64 UR6, c[0x0][0xa20] ;  /* 0x0002880000067ab9 */ /* 0x000fe40000000a00 */
[----:B------:R-:W3:Y:S01]  /*0f30*/  @P2 LDG.E R4, desc[UR50][R4.64] ;  /* 0x0000003204042981 */ /* 0x000ee2000c1e1900 */
[----:B------:R-:W-:Y:S01]  /*0f40*/  UISETP.NE.AND.EX UP0, UPT, UR5, URZ, UPT, UP0 ;  /* 0x0000003f0500728c */ /* 0x000fe2000bf05300 */
[----:B------:R-:W-:Y:S01]  /*0f50*/  ISETP.NE.U32.AND P1, PT, RZ, UR6, PT ;  /* 0x00000006ff007c0c */ /* 0x000fe2000bf25070 */
[----:B------:R-:W-:Y:S01]  /*0f60*/  ULDC UR4, c[0x0][0x2e0] ;  /* 0x0000b80000047ab9 */ /* 0x000fe20000000800 */
[----:B------:R-:W-:Y:S01]  /*0f70*/  UMOV UR52, URZ ;  /* 0x0000003f00347c82 */ /* 0x000fe20008000000 */
[----:B------:R-:W-:Y:S01]  /*0f80*/  USEL UR8, UR8, 0x1, UP0 ;  /* 0x0000000108087887 */ /* 0x000fe20008000000 */
[----:B------:R-:W-:Y:S01]  /*0f90*/  ISETP.NE.AND.EX P1, PT, RZ, UR7, PT, P1 ;  /* 0x00000007ff007c0c */ /* 0x000fe2000bf25310 */
[----:B------:R-:W-:-:S02]  /*0fa0*/  ULDC UR53, c[0x0][0x288] ;  /* 0x0000a20000357ab9 */ /* 0x000fc40000000800 */
[----:B------:R-:W-:Y:S01]  /*0fb0*/  UIMAD UR8, UR8, UR4, URZ ;  /* 0x00000004080872a4 */ /* 0x000fe2000f8e023f */
[----:B--2---:R-:W-:Y:S02]  /*0fc0*/  @P0 R2UR UR52, R2 ;  /* 0x00000000023402ca */ /* 0x004fe400000e0000 */
[----:B---3--:R-:W-:Y:S01]  /*0fd0*/  @P2 R2UR UR53, R4 ;  /* 0x00000000043522ca */ /* 0x008fe200000e0000 */
[----:B-1----:R-:W-:-:S14]  /*0fe0*/  @P2 BRA `(.L_x_1999) ;  /* 0x0000000000342947 */ /* 0x002fdc0003800000 */
        /* <DEDUP_REMOVED lines=13> */
.L_x_1999:
[----:B------:R-:W-:Y:S01]  /*10c0*/  UMOV UR43, UR54 ;  /* 0x00000036002b7c82 */ /* 0x000fe20008000000 */
[----:B------:R-:W-:Y:S01]  /*10d0*/  UMOV UR42, UR45 ;  /* 0x0000002d002a7c82 */ /* 0x000fe20008000000 */
[----:B------:R-:W-:Y:S05]  /*10e0*/  @!P1 BRA `(.L_x_2000) ;  /* 0x00000000001c9947 */ /* 0x000fea0003800000 */
[----:B------:R-:W-:-:S04]  /*10f0*/  ULEA UR4, UP0, UR36, UR6, 0x2 ;  /* 0x0000000624047291 */ /* 0x000fc8000f80103f */
[----:B------:R-:W-:Y:S02]  /*1100*/  ULEA.HI.X UR5, UR36, UR7, UR37, 0x2, UP0 ;  /* 0x0000000724057291 */ /* 0x000fe400080f1425 */
[----:B------:R-:W-:-:S04]  /*1110*/  IMAD.U32 R2, RZ, RZ, UR4 ;  /* 0x00000004ff027e24 */ /* 0x000fc8000f8e00ff */
[----:B------:R-:W-:-:S05]  /*1120*/  IMAD.U32 R3, RZ, RZ, UR5 ;  /* 0x00000005ff037e24 */ /* 0x000fca000f8e00ff */
[----:B------:R-:W2:Y:S02]  /*1130*/  LDG.E R2, desc[UR50][R2.64] ;  /* 0x0000003202027981 */ /* 0x000ea4000c1e1900 */
[----:B--2---:R-:W-:Y:S01]  /*1140*/  R2UR UR8, R2 ;  /* 0x00000000020872ca */ /* 0x004fe200000e0000 */
[----:B------:R-:W-:-:S14]  /*1150*/  BRA `(.L_x_2001) ;  /* 0x0000000000347947 */ /* 0x000fdc0003800000 */
.L_x_2000:
        /* <DEDUP_REMOVED lines=13> */
.L_x_2001:
[----:B------:R-:W-:Y:S01]  /*1230*/  ULDC.64 UR6, c[0x0][0x990] ;  /* 0x0002640000067ab9 */ /* 0x000fe20000000a00 */
[----:B------:R-:W-:Y:S01]  /*1240*/  ULDC.64 UR4, c[0x0][0x998] ;  /* 0x0002660000047ab9 */ /* 0x000fe20000000a00 */
[----:B------:R-:W-:Y:S01]  /*1250*/  UISETP.NE.U32.AND UP0, UPT, UR6, URZ, UPT ;  /* 0x0000003f0600728c */ /* 0x000fe2000bf05070 */
[----:B------:R-:W-:Y:S01]  /*1260*/  IMAD.MOV.U32 R3, RZ, RZ, 0x3f800000 ;  /* 0x3f800000ff037424 */ /* 0x000fe200078e00ff */
[----:B------:R-:W-:Y:S01]  /*1270*/  UISETP.NE.U32.AND UP1, UPT, UR4, URZ, UPT ;  /* 0x0000003f0400728c */ /* 0x000fe2000bf25070 */
[----:B------:R-:W-:Y:S01]  /*1280*/  IMAD.MOV.U32 R0, RZ, RZ, 0x3f800000 ;  /* 0x3f800000ff007424 */ /* 0x000fe200078e00ff */
[----:B------:R-:W-:Y:S02]  /*1290*/  UISETP.NE.AND.EX UP0, UPT, UR7, URZ, UPT, UP0 ;  /* 0x0000003f0700728c */ /* 0x000fe4000bf05300 */
[----:B------:R-:W-:Y:S01]  /*12a0*/  UISETP.NE.AND.EX UP1, UPT, UR5, URZ, UPT, UP1 ;  /* 0x0000003f0500728c */ /* 0x000fe2000bf25310 */
[----:B------:R-:W-:Y:S02]  /*12b0*/  ULDC UR9, c[0x0][0x428] ;  /* 0x00010a0000097ab9 */ /* 0x000fe40000000800 */
[----:B------:R-:W-:Y:S01]  /*12c0*/  UISETP.NE.AND UP2, UPT, UR9, 0x1, UPT ;  /* 0x000000010900788c */ /* 0x000fe2000bf45270 */
[----:B------:R-:W-:-:S02]  /*12d0*/  PLOP3.LUT P0, PT, PT, PT, UP0, 0x80, 0x0 ;  /* 0x000000000000781c */ /* 0x000fc40003f0f008 */
[----:B------:R-:W-:-:S03]  /*12e0*/  PLOP3.LUT P1, PT, PT, PT, UP1, 0x80, 0x0 ;  /* 0x000000000000781c */ /* 0x000fc60003f2f018 */
[----:B------:R-:W-:Y:S02]  /*12f0*/  @UP0 ULDC.64 UR12, c[0x0][0x9a8] ;  /* 0x00026a00000c0ab9 */ /* 0x000fe40000000a00 */
[----:B------:R-:W-:Y:S01]  /*1300*/  @UP0 UIMAD UR9, UR37, UR12, URZ ;  /* 0x0000000c250902a4 */ /* 0x000fe2000f8e023f */
[----:B------:R-:W-:Y:S01]  /*1310*/  @UP1 ULDC.64 UR16, c[0x0][0x9b8] ;  /* 0x00026e0000101ab9 */ /* 0x000fe20000000a00 */
[----:B------:R-:W-:Y:S02]  /*1320*/  @UP0 UIMAD.WIDE.U32 UR10, UR36, UR12, URZ ;  /* 0x0000000c240a02a5 */ /* 0x000fe4000f8e003f */
[----:B------:R-:W-:Y:S02]  /*1330*/  @UP0 UIMAD UR18, UR36, UR13, UR9 ;  /* 0x0000000d241202a4 */ /* 0x000fe4000f8e0209 */
[----:B------:R-:W-:Y:S01]  /*1340*/  @UP1 UIMAD UR9, UR37, UR16, URZ ;  /* 0x00000010250912a4 */ /* 0x000fe2000f8e023f */
[----:B------:R-:W-:Y:S01]  /*1350*/  @UP2 ULDC UR12, c[0x0][0x42c] ;  /* 0x00010b00000c2ab9 */ /* 0x000fe20000000800 */
[----:B------:R-:W-:-:S02]  /*1360*/  @UP1 UIMAD.WIDE.U32 UR14, UR36, UR16, URZ ;  /* 0x00000010240e12a5 */ /* 0x000fc4000f8e003f */
[----:B------:R-:W-:Y:S02]  /*1370*/  UIMAD.WIDE.U32 UR12, UR45, UR12, URZ ;  /* 0x0000000c2d0c72a5 */ /* 0x000fe4000f8e003f */
[----:B------:R-:W-:Y:S01]  /*1380*/  @UP1 UIMAD UR19, UR36, UR17, UR9 ;  /* 0x00000011241312a4 */ /* 0x000fe2000f8e0209 */
[----:B------:R-:W-:Y:S02]  /*1390*/  @UP2 ULDC UR16, c[0x0][0x430] ;  /* 0x00010c0000102ab9 */ /* 0x000fe40000000800 */
[----:B------:R-:W-:Y:S01]  /*13a0*/  UMOV UR9, UR45 ;  /* 0x0000002d00097c82 */ /* 0x000fe20008000000 */
[----:B------:R-:W-:Y:S02]  /*13b0*/  @UP2 USHF.R.U32.HI UR9, URZ, UR16, UR13 ;  /* 0x000000103f092299 */ /* 0x000fe4000801160d */
[----:B------:R-:W-:Y:S02]  /*13c0*/  @UP0 UIADD3 UR11, UR11, UR18, URZ ;  /* 0x000000120b0b0290 */ /* 0x000fe4000fffe03f */
[----:B------:R-:W-:-:S02]  /*13d0*/  @UP0 USHF.R.S32.HI UR18, URZ, 0x1f, UR9 ;  /* 0x0000001f3f120899 */ /* 0x000fc40008011409 */
[----:B------:R-:W-:Y:S01]  /*13e0*/  @UP1 USHF.R.S32.HI UR20, URZ, 0x1f, UR9 ;  /* 0x0000001f3f141899 */ /* 0x000fe20008011409 */
[----:B------:R-:W-:Y:S01]  /*13f0*/  @UP0 ULDC.64 UR16, c[0x0][0x9b0] ;  /* 0x00026c0000100ab9 */ /* 0x000fe20000000a00 */
[----:B------:R-:W-:Y:S01]  /*1400*/  @UP1 ULDC.64 UR12, c[0x0][0x9c0] ;  /* 0x00027000000c1ab9 */ /* 0x000fe20000000a00 */
[----:B------:R-:W-:Y:S02]  /*1410*/  @UP1 UIADD3 UR15, UR15, UR19, URZ ;  /* 0x000000130f0f1290 */ /* 0x000fe4000fffe03f */
[----:B------:R-:W-:Y:S02]  /*1420*/  @UP0 UIMAD UR18, UR18, UR16, URZ ;  /* 0x00000010121202a4 */ /* 0x000fe4000f8e023f */
[----:B------:R-:W-:Y:S02]  /*1430*/  @UP1 UIMAD UR19, UR20, UR12, URZ ;  /* 0x0000000c141312a4 */ /* 0x000fe4000f8e023f */
[----:B------:R-:W-:Y:S02]  /*1440*/  @UP0 UIMAD.WIDE.U32 UR10, UR9, UR16, UR10 ;  /* 0x00000010090a02a5 */ /* 0x000fe4000f8e000a */
[----:B------:R-:W-:-:S02]  /*1450*/  @UP0 UIMAD UR17, UR9, UR17, UR18 ;  /* 0x00000011091102a4 */ /* 0x000fc4000f8e0212 */
[----:B------:R-:W-:Y:S02]  /*1460*/  @UP1 UIMAD.WIDE.U32 UR14, UR9, UR12, UR14 ;  /* 0x0000000c090e12a5 */ /* 0x000fe4000f8e000e */
[----:B------:R-:W-:Y:S02]  /*1470*/  @UP1 UIMAD UR9, UR9, UR13, UR19 ;  /* 0x0000000d090912a4 */ /* 0x000fe4000f8e0213 */
[----:B------:R-:W-:Y:S02]  /*1480*/  @UP0 UIADD3 UR11, UR11, UR17, URZ ;  /* 0x000000110b0b0290 */ /* 0x000fe4000fffe03f */
[----:B------:R-:W-:Y:S02]  /*1490*/  @UP0 ULEA UR6, UP3, UR10, UR6, 0x2 ;  /* 0x000000060a060291 */ /* 0x000fe4000f86103f */
[----:B------:R-:W-:Y:S02]  /*14a0*/  @UP1 UIADD3 UR9, UR15, UR9, URZ ;  /* 0x000000090f091290 */ /* 0x000fe4000fffe03f */
[----:B------:R-:W-:-:S02]  /*14b0*/  @UP1 ULEA UR4, UP4, UR14, UR4, 0x2 ;  /* 0x000000040e041291 */ /* 0x000fc4000f88103f */
[----:B------:R-:W-:Y:S01]  /*14c0*/  @UP0 ULEA.HI.X UR7, UR10, UR7, UR11, 0x2, UP3 ;  /* 0x000000070a070291 */ /* 0x000fe200098f140b */
[----:B------:R-:W-:Y:S01]  /*14d0*/  IMAD.U32 R6, RZ, RZ, UR6 ;  /* 0x00000006ff067e24 */ /* 0x000fe2000f8e00ff */
[----:B------:R-:W-:Y:S02]  /*14e0*/  @UP1 ULEA.HI.X UR5, UR14, UR5, UR9, 0x2, UP4 ;  /* 0x000000050e051291 */ /* 0x000fe4000a0f1409 */
[----:B------:R-:W-:Y:S01]  /*14f0*/  IMAD.U32 R8, RZ, RZ, UR4 ;  /* 0x00000004ff087e24 */ /* 0x000fe2000f8e00ff */
[----:B------:R-:W-:Y:S01]  /*1500*/  UIADD3 UR52, -UR52, UR8, URZ ;  /* 0x0000000834347290 */ /* 0x000fe2000fffe13f */
[----:B------:R-:W-:Y:S01]  /*1510*/  IMAD.U32 R7, RZ, RZ, UR7 ;  /* 0x00000007ff077e24 */ /* 0x000fe2000f8e00ff */
[----:B------:R-:W-:Y:S01]  /*1520*/  ULDC UR4, c[0x0][0x988] ;  /* 0x0002620000047ab9 */ /* 0x000fe20000000800 */
[----:B------:R-:W-:-:S03]  /*1530*/  IMAD.U32 R9, RZ, RZ, UR5 ;  /* 0x00000005ff097e24 */ /* 0x000fc6000f8e00ff */
[----:B------:R-:W2:Y:S04]  /*1540*/  @P0 LDG.E R3, desc[UR50][R6.64] ;  /* 0x0000003206030981 */ /* 0x000ea8000c1e1900 */
[----:B------:R0:W2:Y:S01]  /*1550*/  @P1 LDG.E R0, desc[UR50][R8.64] ;  /* 0x0000003208001981 */ /* 0x0000a2000c1e1900 */
[----:B------:R-:W-:Y:S01]  /*1560*/  UIADD3 UR5, UR52, 0xff, -UR53 ;  /* 0x000000ff34057890 */ /* 0x000fe2000fffe835 */
[----:B------:R-:W-:Y:S02]  /*1570*/  PLOP3.LUT P0, PT, PT, PT, PT, 0x80, 0x0 ;  /* 0x000000000000781c */ /* 0x000fe40003f0f070 */
[----:B------:R-:W-:Y:S01]  /*1580*/  CS2R R4, SRZ ;  /* 0x0000000000047805 */ /* 0x000fe2000001ff00 */
[----:B------:R-:W-:Y:S01]  /*1590*/  IMAD.MOV.U32 R151, RZ, RZ, RZ ;  /* 0x000000ffff977224 */ /* 0x000fe200078e00ff */
[----:B------:R-:W-:Y:S01]  /*15a0*/  ULEA UR6, UR54, UR5, 0x7 ;  /* 0x0000000536067291 */ /* 0x000fe2000f8e383f */
[----:B------:R-:W-:-:S02]  /*15b0*/  CS2R R30, SRZ ;  /* 0x00000000001e7805 */ /* 0x000fc4000001ff00 */
[----:B------:R-:W-:Y:S02]  /*15c0*/  CS2R R124, SRZ ;  /* 0x00000000007c7805 */ /* 0x000fe4000001ff00 */
[----:B------:R-:W-:Y:S01]  /*15d0*/  CS2R R120, SRZ ;  /* 0x0000000000787805 */ /* 0x000fe2000001ff00 */
[----:B------:R-:W-:Y:S01]  /*15e0*/  USHF.R.S32.HI UR7, URZ, 0x1f, UR6 ;  /* 0x0000001f3f077899 */ /* 0x000fe20008011406 */
[----:B------:R-:W-:Y:S02]  /*15f0*/  CS2R R34, SRZ ;  /* 0x0000000000227805 */ /* 0x000fe4000001ff00 */
[----:B------:R-:W-:Y:S02]  /*1600*/  CS2R R38, SRZ ;  /* 0x0000000000267805 */ /* 0x000fe4000001ff00 */
[----:B------:R-:W-:Y:S01]  /*1610*/  CS2R R116, SRZ ;  /* 0x0000000000747805 */ /* 0x000fe2000001ff00 */
[----:B------:R-:W-:Y:S01]  /*1620*/  ULEA.HI UR7, UR7, UR6, URZ, 0x7 ;  /* 0x0000000607077291 */ /* 0x000fe2000f8f383f */
[----:B------:R-:W-:-:S02]  /*1630*/  CS2R R112, SRZ ;  /* 0x0000000000707805 */ /* 0x000fc4000001ff00 */
[----:B------:R-:W-:Y:S01]  /*1640*/  CS2R R42, SRZ ;  /* 0x00000000002a7805 */ /* 0x000fe2000001ff00 */
[----:B------:R-:W-:Y:S01]  /*1650*/  @UP2 ULDC UR6, c[0x0][0x430] ;  /* 0x00010c0000062ab9 */ /* 0x000fe20000000800 */
[----:B------:R-:W-:Y:S01]  /*1660*/  USHF.R.S32.HI UR7, URZ, 0x7, UR7 ;  /* 0x000000073f077899 */ /* 0x000fe20008011407 */
        /* <DEDUP_REMOVED lines=50> */
[----:B0-----:R-:W-:Y:S02]  /*1990*/  CS2R R8, SRZ ;  /* 0x0000000000087805 */ /* 0x001fe4000001ff00 */
[----:B------:R-:W-:Y:S02]  /*19a0*/  CS2R R168, SRZ ;  /* 0x0000000000a87805 */ /* 0x000fe4000001ff00 */
[----:B------:R-:W-:-:S02]  /*19b0*/  CS2R R170, SRZ ;  /* 0x0000000000aa7805 */ /* 0x000fc4000001ff00 */
[----:B------:R-:W-:Y:S01]  /*19c0*/  CS2R R6, SRZ ;  /* 0x0000000000067805 */ /* 0x000fe2000001ff00 */
[----:B------:R-:W-:Y:S02]  /*19d0*/  IMAD.MOV.U32 R172, RZ, RZ, RZ ;  /* 0x000000ffffac7224 */ /* 0x000fe400078e00ff */
[----:B--2---:R-:W-:Y:S01]  /*19e0*/  FMUL.FTZ R0, R3, R0 ;  /* 0x0000000003007220 */ /* 0x004fe20000410000 */
[----:B------:R-:W-:-:S03]  /*19f0*/  CS2R R2, SRZ ;  /* 0x0000000000027805 */ /* 0x000fc6000001ff00 */
[----:B------:R-:W-:Y:S01]  /*1a00*/  FMUL.FTZ R0, R0, UR4 ;  /* 0x0000000400007c20 */ /* 0x000fe20008410000 */
[----:B------:R-:W-:-:S04]  /*1a10*/  UIADD3 UR4, UR52, 0x7f, URZ ;  /* 0x0000007f34047890 */ /* 0x000fc8000fffe03f */
[----:B------:R-:W-:Y:S01]  /*1a20*/  USHF.R.S32.HI UR5, URZ, 0x1f, UR4 ;  /* 0x0000001f3f057899 */ /* 0x000fe20008011404 */
[----:B------:R-:W-:-:S03]  /*1a30*/  R2UR UR38, R0 ;  /* 0x00000000002672ca */ /* 0x000fc600000e0000 */
[----:B------:R-:W-:-:S03]  /*1a40*/  ULEA.HI UR5, UR5, UR4, URZ, 0x7 ;  /* 0x0000000405057291 */ /* 0x000fc6000f8f383f */
[----:B------:R-:W-:Y:S01]  /*1a50*/  @UP2 ULDC UR4, c[0x0][0x42c] ;  /* 0x00010b0000042ab9 */ /* 0x000fe20000000800 */
[----:B------:R-:W-:-:S04]  /*1a60*/  USHF.R.S32.HI UR5, URZ, 0x7, UR5 ;  /* 0x000000073f057899 */ /* 0x000fc80008011405 */
[----:B------:R-:W-:-:S04]  /*1a70*/  UISETP.LT.AND UP0, UPT, UR5, UR7, UPT ;  /* 0x000000070500728c */ /* 0x000fc8000bf01270 */
[----:B------:R-:W-:Y:S02]  /*1a80*/  USEL UR55, UR5, UR7, UP0 ;  /* 0x0000000705377287 */ /* 0x000fe40008000000 */
[----:B------:R-:W-:Y:S02]  /*1a90*/  UIMAD.WIDE.U32 UR4, UR45, UR4, URZ ;  /* 0x000000042d0472a5 */ /* 0x000fe4000f8e003f */
[----:B------:R-:W-:Y:S02]  /*1aa0*/  UISETP.GE.AND UP0, UPT, UR55, 0x1, UPT ;  /* 0x000000013700788c */ /* 0x000fe4000bf06270 */
[----:B------:R-:W-:-:S04]  /*1ab0*/  @UP2 USHF.R.U32.HI UR45, URZ, UR6, UR5 ;  /* 0x000000063f2d2299 */ /* 0x000fc80008011605 */
[----:B------:R-:W-:-:S13]  /*1ac0*/  PLOP3.LUT P1, PT, PT, PT, UP0, 0x80, 0x0 ;  /* 0x000000000000781c */ /* 0x000fda0003f2f008 */
[----:B------:R-:W-:Y:S05]  /*1ad0*/  @!P1 BRA `(.L_x_2002) ;  /* 0x0000008c00489947 */ /* 0x000fea0003800000 */
        /* <DEDUP_REMOVED lines=31> */
.L_x_2003:
        /* <DEDUP_REMOVED lines=9> */
.L_x_2144:
[----:B------:R-:W-:Y:S05]  /*1d60*/  @!P0 BRA `(.L_x_2005) ;  /* 0x0000000000048947 */ /* 0x000fea0003800000 */
[----:B------:R-:W-:Y:S01]  /*1d70*/  BPT.TRAP 0x1 ;  /* 0x000000040000795c */ /* 0x000fe20000300000 */
.L_x_2005:
[----:B0-----:R-:W-:Y:S02]  /*1d80*/  IMAD.U32 R3, RZ, RZ, UR56 ;  /* 0x00000038ff037e24 */ /* 0x001fe4000f8e00ff */
[----:B------:R-:W-:-:S03]  /*1d90*/  IMAD.U32 R0, RZ, RZ, UR46 ;  /* 0x0000002eff007e24 */ /* 0x000fc6000f8e00ff */
[----:B------:R-:W-:Y:S02]  /*1da0*/  LEA R3, R3, UR41, 0x3 ;  /* 0x0000002903037c11 */ /* 0x000fe4000f8e18ff */
[----:B------:R-:W-:-:S04]  /*1db0*/  SHF.L.U32 R0, R0, 0x1f, RZ ;  /* 0x0000001f00007819 */ /* 0x000fc800000006ff */
[----:B------:R0:W1:Y:S01]  /*1dc0*/  SYNCS.PHASECHK.TRANS64.TRYWAIT P2, [R3+URZ+0x38830], R0 ;  /* 0x03883000030075a7 */ /* 0x000062000804017f */
[----:B------:R-:W-:Y:S05]  /*1dd0*/  @!P0 BRA `(.L_x_2006) ;  /* 0x0000000000048947 */ /* 0x000fea0003800000 */
[----:B------:R-:W-:Y:S01]  /*1de0*/  BPT.TRAP 0x1 ;  /* 0x000000040000795c */ /* 0x000fe20000300000 */
.L_x_2006:
[----:B------:R-:W2:Y:S01]  /*1df0*/  S2R R2, SR_TID.X ;  /* 0x0000000000027919 */ /* 0x000ea20000002100 */
[----:B------:R-:W-:Y:S01]  /*1e00*/  IMAD.MOV.U32 R151, RZ, RZ, RZ ;  /* 0x000000ffff977224 */ /* 0x000fe200078e00ff */
[----:B--2---:R-:W-:Y:S01]  /*1e10*/  LOP3.LUT P1, RZ, R2, 0x7f, RZ, 0xc0, !PT ;  /* 0x0000007f02ff7812 */ /* 0x004fe2000782c0ff */
[----:B-1----:R-:W-:-:S12]  /*1e20*/  @P2 BRA `(.L_x_2007) ;  /* 0x0000000000082947 */ /* 0x002fd80003800000 */
[----:B------:R-:W1:Y:S02]  /*1e30*/  SYNCS.PHASECHK.TRANS64.TRYWAIT P2, [R3+URZ+0x38830], R0 ;  /* 0x03883000030075a7 */ /* 0x000e64000804017f */
[----:B-1----:R-:W-:Y:S05]  /*1e40*/  @!P2 BRA `(.L_x_2008) ;  /* 0x0000011800bca947 */ /* 0x002fea0003800000 */
.L_x_2007:
[----:B------:R-:W-:Y:S05]  /*1e50*/  WARPSYNC.ALL ;  /* 0x0000000000007948 */ /* 0x000fea0003800000 */
[----:B------:R-:W-:Y:S01]  /*1e60*/  UIADD3 UR4, UR41, 0x28400, URZ ;  /* 0x0002840029047890 */ /* 0x000fe2000fffe03f */
[----:B------:R-:W-:Y:S01]  /*1e70*/  WARPGROUP.ARRIVE ;  /* 0x00000000000079c5 */ /* 0x000fe20000000000 */
[----:B------:R-:W-:Y:S01]  /*1e80*/  ULOP3.LUT UR32, UR57, 0x10000, URZ, 0xfc, !UPT ;  /* 0x0001000039207892 */ /* 0x000fe2000f8efc3f */
[----:B------:R-:W-:Y:S01]  /*1e90*/  IMAD.U32 R7, RZ, RZ, UR54 ;  /* 0x00000036ff077e24 */ /* 0x000fe2000f8e00ff */
[----:B------:R-:W-:Y:S01]  /*1ea0*/  USHF.R.U32.HI UR4, URZ, 0x4, UR4 ;  /* 0x000000043f047899 */ /* 0x000fe20008011604 */
[----:B------:R-:W-:Y:S01]  /*1eb0*/  IMAD.U32 R13, RZ, RZ, UR38 ;  /* 0x00000026ff0d7e24 */ /* 0x000fe2000f8e00ff */
[----:B------:R-:W-:Y:S01]  /*1ec0*/  UMOV UR33, 0x40000040 ;  /* 0x4000004000217882 */ /* 0x000fe20000000000 */
[----:B------:R-:W-:Y:S01]  /*1ed0*/  UMOV UR35, 0x40000040 ;  /* 0x4000004000237882 */ /* 0x000fe20000000000 */
[----:B------:R-:W-:Y:S01]  /*1ee0*/  ULOP3.LUT UR4, UR4, 0x3fff, URZ, 0xc0, !UPT ;  /* 0x00003fff04047892 */ /* 0x000fe2000f8ec03f */
[----:B------:R-:W-:Y:S01]  /*1ef0*/  IMAD R6, R7, 0x80, R22 ;  /* 0x0000008007067824 */ /* 0x000fe200078e0216 */
[----:B------:R-:W-:Y:S01]  /*1f00*/  UMOV UR5, 0x40000040 ;  /* 0x4000004000057882 */ /* 0x000fe20000000000 */
[----:B------:R-:W-:Y:S01]  /*1f10*/  UMOV UR7, 0x40000040 ;  /* 0x4000004000077882 */ /* 0x000fe20000000000 */
[----:B------:R-:W-:Y:S01]  /*1f20*/  ULOP3.LUT UR49, UR4, 0x10000, URZ, 0xfc, !UPT ;  /* 0x0001000004317892 */ /* 0x000fe2000f8efc3f */
[----:B01----:R-:W-:Y:S01]  /*1f30*/  @!P1 VIADD R3, R3, 0x38840 ;  /* 0x0003884003039836 */ /* 0x003fe20000000000 */
[----:B------:R-:W-:Y:S01]  /*1f40*/  UIADD3 UR4, UR32, 0x2, URZ ;  /* 0x0000000220047890 */ /* 0x000fe2000fffe03f */
[--C-:B------:R-:W-:Y:S01]  /*1f50*/  IMAD.MOV.U32 R150, RZ, RZ, R151.reuse ;  /* 0x000000ffff967224 */ /* 0x100fe200078e0097 */
[----:B------:R-:W-:Y:S01]  /*1f60*/  ULEA UR34, UR56, UR49, 0xb ;  /* 0x0000003138227291 */ /* 0x000fe2000f8e583f */
[----:B------:R-:W-:Y:S01]  /*1f70*/  IMAD.MOV.U32 R149, RZ, RZ, R151 ;  /* 0x000000ffff957224 */ /* 0x000fe200078e0097 */
[----:B------:R-:W-:Y:S01]  /*1f80*/  UIADD3 UR8, UR32, 0x4, URZ ;  /* 0x0000000420087890 */ /* 0x000fe2000fffe03f */
[----:B------:R-:W-:Y:S01]  /*1f90*/  @!P1 PRMT R3, RZ, 0x654, R3 ;  /* 0x00000654ff039816 */ /* 0x000fe20000000003 */
        /* <DEDUP_REMOVED lines=37> */
[----:B------:R-:W-:Y:S01]  /*21f0*/  UIADD3 UR57, UR55, -0x2, URZ ;  /* 0xfffffffe37397890 */ /* 0x000fe2000fffe03f */
        /* <DEDUP_REMOVED lines=50> */
[----:B------:R-:W-:Y:S01]  /*2520*/  QGMMA.64x128x32.F32.E4M3.E4M3 R24, gdesc[UR4], R24, gsb0 ;  /* 0x01e00000041879f3 */ /* 0x000fe20008000818 */
[----:B------:R-:W-:Y:S02]  /*2530*/  UMOV UR6, 0xffffff80 ;  /* 0xffffff8000067882 */ /* 0x000fe40000000000 */
[----:B------:R-:W-:-:S04]  /*2540*/  UIMAD UR6, UR55, UR6, 0x80 ;  /* 0x00000080370674a4 */ /* 0x000fc8000f8e0206 */
[----:B------:R-:W-:-:S04]  /*2550*/  UIADD3 UR6, UR52, UR6, URZ ;  /* 0x0000000634067290 */ /* 0x000fc8000fffe03f */
[----:B------:R-:W-:Y:S02]  /*2560*/  UIADD3 UR7, -UR53, 0x1, UR6 ;  /* 0x0000000135077890 */ /* 0x000fe4000fffe106 */
[----:B------:R-:W-:Y:S01]  /*2570*/  IMAD.U32 R2, RZ, RZ, UR6 ;  /* 0x00000006ff027e24 */ /* 0x000fe2000f8e00ff */
[----:B------:R-:W-:-:S03]  /*2580*/  UIADD3 UR6, UR52, -UR53, URZ ;  /* 0x8000003534067290 */ /* 0x000fc6000fffe03f */
[----:B------:R-:W-:Y:S01]  /*2590*/  IMAD.U32 R0, RZ, RZ, UR7 ;  /* 0x00000007ff007e24 */ /* 0x000fe2000f8e00ff */
[----:B------:R-:W-:Y:S01]  /*25a0*/  ULEA UR6, UR54, UR6, 0x7 ;  /* 0x0000000636067291 */ /* 0x000fe2000f8e383f */
[C---:B------:R-:W-:Y:S02]  /*25b0*/  IMAD R2, R17.reuse, -0x2, R2 ;  /* 0xfffffffe11027824 */ /* 0x040fe400078e0202 */
[----:B------:R-:W-:Y:S01]  /*25c0*/  IMAD R5, R17, -0x2, R0 ;  /* 0xfffffffe11057824 */ /* 0x000fe200078e0200 */
[----:B------:R-:W-:-:S04]  /*25d0*/  USHF.R.S32.HI UR7, URZ, 0x1f, UR6 ;  /* 0x0000001f3f077899 */ /* 0x000fc80008011406 */
[----:B------:R-:W-:Y:S01]  /*25e0*/  IADD3 R7, R5, 0x8, R6 ;  /* 0x0000000805077810 */ /* 0x000fe20007ffe006 */
[----:B------:R-:W-:-:S03]  /*25f0*/  ULEA.HI UR7, UR7, UR6, URZ, 0x7 ;  /* 0x0000000607077291 */ /* 0x000fc6000f8f383f */
[----:B------:R-:W-:Y:S01]  /*2600*/  VIMNMX R7, R2, R7, PT ;  /* 0x0000000702077248 */ /* 0x000fe20003fe0100 */
[----:B------:R-:W-:Y:S01]  /*2610*/  USHF.R.S32.HI UR7, URZ, 0x7, UR7 ;  /* 0x000000073f077899 */ /* 0x000fe20008011407 */
[----:B------:R-:W-:Y:S02]  /*2620*/  VIADDMNMX R2, R6, R5, R2, PT ;  /* 0x0000000506027246 */ /* 0x000fe40003800102 */
[C---:B------:R-:W-:Y:S01]  /*2630*/  ISETP.GT.AND P2, PT, R7.reuse, RZ, PT ;  /* 0x000000ff0700720c */ /* 0x040fe20003f44270 */
[----:B------:R-:W-:Y:S01]  /*2640*/  UISETP.LT.AND UP0, UPT, URZ, UR7, UPT ;  /* 0x000000073f00728c */ /* 0x000fe2000bf01270 */
[C---:B------:R-:W-:Y:S02]  /*2650*/  ISETP.GT.AND P3, PT, R7.reuse, 0x1, PT ;  /* 0x000000010700780c */ /* 0x040fe40003f64270 */
[----:B------:R-:W-:Y:S01]  /*2660*/  ISETP.GT.AND P4, PT, R7, 0x8, PT ;  /* 0x000000080700780c */ /* 0x000fe20003f84270 */
[----:B------:R-:W-:-:S04]  /*2670*/  USEL UR55, URZ, UR7, !UP0 ;  /* 0x000000073f377287 */ /* 0x000fc8000c000000 */
[----:B------:R-:W-:Y:S01]  /*2680*/  UISETP.GE.AND UP0, UPT, UR57, UR55, UPT ;  /* 0x000000373900728c */ /* 0x000fe2000bf06270 */
        /* <DEDUP_REMOVED lines=19> */
[----:B------:R-:W-:Y:S01]  /*27c0*/  FSEL R26, R26, -INF , P2 ;  /* 0xff8000001a1a7808 */ /* 0x000fe20001000000 */
[----:B------:R0:W-:Y:S01]  /*27d0*/  @!P1 SYNCS.ARRIVE.TRANS64.RED.A1T0 RZ, [R3+URZ], RZ ;  /* 0x000000ff03ff99a7 */ /* 0x0001e2000810043f */
[----:B------:R-:W-:Y:S02]  /*27e0*/  FSEL R27, R27, -INF , P3 ;  /* 0xff8000001b1b7808 */ /* 0x000fe40001800000 */
[----:B------:R-:W-:Y:S02]  /*27f0*/  ISETP.GT.AND P2, PT, R7, 0x9, PT ;  /* 0x000000090700780c */ /* 0x000fe40003f44270 */
[----:B------:R-:W-:-:S02]  /*2800*/  FSEL R8, R30, -INF , P4 ;  /* 0xff8000001e087808 */ /* 0x000fc40002000000 */
[----:B------:R-:W-:Y:S02]  /*2810*/  FMNMX.FTZ R11, R26, R27, !PT ;  /* 0x0000001b1a0b7209 */ /* 0x000fe40007810000 */
[----:B------:R-:W-:Y:S02]  /*2820*/  ISETP.GT.AND P3, PT, R7, 0x10, PT ;  /* 0x000000100700780c */ /* 0x000fe40003f64270 */
[----:B------:R-:W-:Y:S02]  /*2830*/  FSEL R9, R31, -INF , P2 ;  /* 0xff8000001f097808 */ /* 0x000fe40001000000 */
[----:B------:R-:W-:Y:S02]  /*2840*/  FMNMX.FTZ R0, R8, R11, !PT ;  /* 0x0000000b08007209 */ /* 0x000fe40007810000 */
        /* <DEDUP_REMOVED lines=81> */
[----:B------:R-:W-:Y:S02]  /*2d60*/  FSEL R87, R87, -INF , P2 ;  /* 0xff80000057577808 */ /* 0x000fe40001000000 */
[----:B------:R-:W-:Y:S02]  /*2d70*/  FMNMX.FTZ R0, R86, R7, !PT ;  /* 0x0000000756007209 */ /* 0x000fe40007810000 */
[C---:B------:R-:W-:Y:S02]  /*2d80*/  ISETP.GT.AND P3, PT, R2.reuse, 0x1, PT ;  /* 0x000000010200780c */ /* 0x040fe40003f64270 */
[----:B------:R-:W-:Y:S02]  /*2d90*/  FMNMX.FTZ R7, R87, R0, !PT ;  /* 0x0000000057077209 */ /* 0x000fe40007810000 */
[----:B------:R-:W-:-:S02]  /*2da0*/  ISETP.GT.AND P4, PT, R2, 0x8, PT ;  /* 0x000000080200780c */ /* 0x000fc40003f84270 */
[----:B------:R-:W-:Y:S01]  /*2db0*/  FSEL R31, R25, -INF , P3 ;  /* 0xff800000191f7808 */ /* 0x000fe20001800000 */
[----:B------:R-:W1:Y:S01]  /*2dc0*/  SHFL.BFLY PT, R0, R7, 0x2, 0x1f ;  /* 0x0c401f0007007f89 */ /* 0x000e6200000e0000 */
[----:B------:R-:W-:Y:S02]  /*2dd0*/  FSEL R28, R28, -INF , P4 ;  /* 0xff8000001c1c7808 */ /* 0x000fe40002000000 */
[----:B------:R-:W-:-:S04]  /*2de0*/  ISETP.GT.AND P3, PT, R2, 0x10, PT ;  /* 0x000000100200780c */ /* 0x000fc80003f64270 */
[----:B------:R-:W-:Y:S02]  /*2df0*/  FSEL R32, R32, -INF , P3 ;  /* 0xff80000020207808 */ /* 0x000fe40001800000 */
[----:B------:R-:W-:-:S04]  /*2e00*/  ISETP.GT.AND P3, PT, R2, 0x18, PT ;  /* 0x000000180200780c */ /* 0x000fc80003f64270 */
[----:B------:R-:W-:Y:S02]  /*2e10*/  FSEL R36, R36, -INF , P3 ;  /* 0xff80000024247808 */ /* 0x000fe40001800000 */
[----:B------:R-:W-:-:S04]  /*2e20*/  ISETP.GT.AND P3, PT, R2, 0x20, PT ;  /* 0x000000200200780c */ /* 0x000fc80003f64270 */
[----:B------:R-:W-:Y:S02]  /*2e30*/  FSEL R40, R40, -INF , P3 ;  /* 0xff80000028287808 */ /* 0x000fe40001800000 */
[----:B------:R-:W-:Y:S02]  /*2e40*/  ISETP.GT.AND P3, PT, R2, 0x28, PT ;  /* 0x000000280200780c */ /* 0x000fe40003f64270 */
[----:B-1----:R-:W-:Y:S02]  /*2e50*/  FMNMX.FTZ R11, R7, R0, !PT ;  /* 0x00000000070b7209 */ /* 0x002fe40007810000 */
[----:B------:R-:W-:Y:S02]  /*2e60*/  FSEL R44, R44, -INF , P3 ;  /* 0xff8000002c2c7808 */ /* 0x000fe40001800000 */
[----:B------:R-:W-:Y:S01]  /*2e70*/  ISETP.GT.AND P3, PT, R2, 0x30, PT ;  /* 0x000000300200780c */ /* 0x000fe20003f64270 */
[----:B------:R-:W1:Y:S03]  /*2e80*/  SHFL.BFLY PT, R0, R11, 0x1, 0x1f ;  /* 0x0c201f000b007f89 */ /* 0x000e6600000e0000 */
        /* <DEDUP_REMOVED lines=26> */
[----:B------:R-:W-:-:S01]  /*3030*/  FFMA.FTZ R35, R35, UR38, -R88 ;  /* 0x0000002623237c23 */ /* 0x000fc20008010858 */
[----:B------:R-:W-:Y:S01]  /*3040*/  ISETP.GT.AND P2, PT, R2, 0x11, PT ;  /* 0x000000110200780c */ /* 0x000fe20003f44270 */
[----:B------:R1:W-:Y:S01]  /*3050*/  MUFU.EX2 R7, R11 ;  /* 0x0000000b00077308 */ /* 0x0003e20000000800 */
[----:B------:R-:W-:Y:S01]  /*3060*/  FMNMX.FTZ R9, R34, R9, !PT ;  /* 0x0000000922097209 */ /* 0x000fe20007810000 */
[--C-:B------:R-:W-:Y:S01]  /*3070*/  FFMA.FTZ R13, R39, UR38, -R88.reuse ;  /* 0x00000026270d7c23 */ /* 0x100fe20008010858 */
[----:B------:R-:W-:Y:S01]  /*3080*/  FSEL R33, R33, -INF , P2 ;  /* 0xff80000021217808 */ /* 0x000fe20001000000 */
[--C-:B------:R-:W-:Y:S01]  /*3090*/  FFMA.FTZ R42, R42, UR38, -R88.reuse ;  /* 0x000000262a2a7c23 */ /* 0x100fe20008010858 */
[----:B------:R-:W-:Y:S01]  /*30a0*/  FMNMX.FTZ R10, R32, R9, !PT ;  /* 0x00000009200a7209 */ /* 0x000fe20007810000 */
[--C-:B------:R-:W-:Y:S01]  /*30b0*/  FFMA.FTZ R21, R47, UR38, -R88.reuse ;  /* 0x000000262f157c23 */ /* 0x100fe20008010858 */
[----:B------:R-:W-:Y:S01]  /*30c0*/  ISETP.GT.AND P2, PT, R2, 0x19, PT ;  /* 0x000000190200780c */ /* 0x000fe20003f44270 */
[----:B------:R-:W-:Y:S01]  /*30d0*/  MUFU.EX2 R4, R4 ;  /* 0x0000000400047308 */ /* 0x000fe20000000800 */
        /* <DEDUP_REMOVED lines=8> */
[----:B-1----:R-:W-:Y:S01]  /*3160*/  FMNMX.FTZ R11, R37, R10, !PT ;  /* 0x0000000a250b7209 */ /* 0x002fe20007810000 */
[--C-:B------:R-:W-:Y:S01]  /*3170*/  FFMA.FTZ R10, R38, UR38, -R88.reuse ;  /* 0x00000026260a7c23 */ /* 0x100fe20008010858 */
[----:B------:R-:W-:Y:S01]  /*3180*/  FSEL R41, R41, -INF , P2 ;  /* 0xff80000029297808 */ /* 0x000fe20001000000 */
[--C-:B------:R-:W-:Y:S01]  /*3190*/  FFMA.FTZ R29, R59, UR38, -R88.reuse ;  /* 0x000000263b1d7c23 */ /* 0x100fe20008010858 */
[----:B------:R-:W-:Y:S01]  /*31a0*/  FMNMX.FTZ R12, R40, R11, !PT ;  /* 0x0000000b280c7209 */ /* 0x000fe20007810000 */
[--C-:B------:R-:W-:Y:S01]  /*31b0*/  FFMA.FTZ R62, R62, UR38, -R88.reuse ;  /* 0x000000263e3e7c23 */ /* 0x100fe20008010858 */
[----:B------:R-:W-:Y:S01]  /*31c0*/  ISETP.GT.AND P2, PT, R2, 0x29, PT ;  /* 0x000000290200780c */ /* 0x000fe20003f44270 */
[----:B------:R-:W1:Y:S01]  /*31d0*/  MUFU.EX2 R5, R5 ;  /* 0x0000000500057308 */ /* 0x000e620000000800 */
[----:B------:R-:W-:Y:S01]  /*31e0*/  FMNMX.FTZ R11, R41, R12, !PT ;  /* 0x0000000c290b7209 */ /* 0x000fe20007810000 */
[--C-:B------:R-:W-:Y:S01]  /*31f0*/  FFMA.FTZ R63, R63, UR38, -R88.reuse ;  /* 0x000000263f3f7c23 */ /* 0x100fe20008010858 */
[----:B------:R-:W-:Y:S01]  /*3200*/  FSEL R45, R45, -INF , P2 ;  /* 0xff8000002d2d7808 */ /* 0x000fe20001000000 */
[--C-:B------:R-:W-:Y:S01]  /*3210*/  FFMA.FTZ R66, R66, UR38, -R88.reuse ;  /* 0x0000002642427c23 */ /* 0x100fe20008010858 */
[----:B------:R-:W-:Y:S01]  /*3220*/  FMNMX.FTZ R12, R44, R11, !PT ;  /* 0x0000000b2c0c7209 */ /* 0x000fe20007810000 */
[--C-:B------:R-:W-:Y:S01]  /*3230*/  FFMA.FTZ R67, R67, UR38, -R88.reuse ;  /* 0x0000002643437c23 */ /* 0x100fe20008010858 */
[----:B------:R-:W-:Y:S01]  /*3240*/  ISETP.GT.AND P2, PT, R2, 0x31, PT ;  /* 0x000000310200780c */ /* 0x000fe20003f44270 */
[----:B------:R-:W2:Y:S01]  /*3250*/  MUFU.EX2 R6, R6 ;  /* 0x0000000600067308 */ /* 0x000ea20000000800 */
[----:B------:R-:W-:Y:S01]  /*3260*/  FMNMX.FTZ R11, R45, R12, !PT ;  /* 0x0000000c2d0b7209 */ /* 0x000fe20007810000 */
[--C-:B------:R-:W-:Y:S01]  /*3270*/  FFMA.FTZ R70, R70, UR38, -R88.reuse ;  /* 0x0000002646467c23 */ /* 0x100fe20008010858 */
[----:B------:R-:W-:Y:S01]  /*3280*/  FSEL R49, R49, -INF , P2 ;  /* 0xff80000031317808 */ /* 0x000fe20001000000 */
[--C-:B------:R-:W-:Y:S01]  /*3290*/  FFMA.FTZ R71, R71, UR38, -R88.reuse ;  /* 0x0000002647477c23 */ /* 0x100fe20008010858 */
[----:B------:R-:W-:Y:S01]  /*32a0*/  FMNMX.FTZ R12, R48, R11, !PT ;  /* 0x0000000b300c7209 */ /* 0x000fe20007810000 */
[--C-:B------:R-:W-:Y:S01]  /*32b0*/  FFMA.FTZ R78, R78, UR38, -R88.reuse ;  /* 0x000000264e4e7c23 */ /* 0x100fe20008010858 */
[----:B------:R-:W-:Y:S01]  /*32c0*/  ISETP.GT.AND P2, PT, R2, 0x39, PT ;  /* 0x000000390200780c */ /* 0x000fe20003f44270 */
[----:B------:R-:W3:Y:S01]  /*32d0*/  MUFU.EX2 R8, R8 ;  /* 0x0000000800087308 */ /* 0x000ee20000000800 */
[----:B------:R-:W-:Y:S01]  /*32e0*/  FMNMX.FTZ R15, R49, R12, !PT ;  /* 0x0000000c310f7209 */ /* 0x000fe20007810000 */
[--C-:B------:R-:W-:Y:S01]  /*32f0*/  FFMA.FTZ R12, R43, UR38, -R88.reuse ;  /* 0x000000262b0c7c23 */ /* 0x100fe20008010858 */
[----:B------:R-:W-:Y:S01]  /*3300*/  FSEL R53, R53, -INF , P2 ;  /* 0xff80000035357808 */ /* 0x000fe20001000000 */
[----:B-1----:R-:W-:Y:S01]  /*3310*/  FADD.FTZ R47, R4, R5 ;  /* 0x00000005042f7221 */ /* 0x002fe20000010000 */
        /* <DEDUP_REMOVED lines=11> */
[----:B------:R2:W-:Y:S01]  /*33d0*/  MUFU.EX2 R11, R42 ;  /* 0x0000002a000b7308 */ /* 0x0005e20000000800 */
[----:B------:R-:W-:Y:S01]  /*33e0*/  FMNMX.FTZ R15, R57, R20, !PT ;  /* 0x00000014390f7209 */ /* 0x000fe20007810000 */
[--C-:B------:R-:W-:Y:S01]  /*33f0*/  FFMA.FTZ R87, R87, UR38, -R88.reuse ;  /* 0x0000002657577c23 */ /* 0x100fe20008010858 */
[----:B------:R-:W-:Y:S01]  /*3400*/  FSEL R61, R61, -INF , P2 ;  /* 0xff8000003d3d7808 */ /* 0x000fe20001000000 */
[----:B------:R-:W-:Y:S01]  /*3410*/  FFMA.FTZ R83, R83, UR38, -R88 ;  /* 0x0000002653537c23 */ /* 0x000fe20008010858 */
[----:B------:R-:W-:Y:S01]  /*3420*/  FMNMX.FTZ R20, R60, R15, !PT ;  /* 0x0000000f3c147209 */ /* 0x000fe20007810000 */
[----:B------:R-:W-:Y:S01]  /*3430*/  IMAD.MOV.U32 R59, RZ, RZ, R151 ;  /* 0x000000ffff3b7224 */ /* 0x000fe200078e0097 */
[----:B------:R-:W-:Y:S01]  /*3440*/  ISETP.GT.AND P2, PT, R2, 0x51, PT ;  /* 0x000000510200780c */ /* 0x000fe20003f44270 */
[----:B------:R-:W1:Y:S01]  /*3450*/  MUFU.EX2 R13, R13 ;  /* 0x0000000d000d7308 */ /* 0x000e620000000800 */
[----:B------:R-:W-:Y:S01]  /*3460*/  FMNMX.FTZ R15, R61, R20, !PT ;  /* 0x000000143d0f7209 */ /* 0x000fe20007810000 */
[----:B--2---:R-:W-:Y:S01]  /*3470*/  FADD.FTZ R42, R6, R47 ;  /* 0x0000002f062a7221 */ /* 0x004fe20000010000 */
[----:B------:R-:W-:Y:S01]  /*3480*/  FSEL R65, R65, -INF , P2 ;  /* 0xff80000041417808 */ /* 0x000fe20001000000 */
[----:B------:R-:W-:Y:S01]  /*3490*/  IMAD.MOV.U32 R46, RZ, RZ, R151 ;  /* 0x000000ffff2e7224 */ /* 0x000fe200078e0097 */
[----:B------:R-:W-:Y:S01]  /*34a0*/  FMNMX.FTZ R20, R64, R15, !PT ;  /* 0x0000000f40147209 */ /* 0x000fe20007810000 */
[----:B------:R-:W-:Y:S01]  /*34b0*/  FADD.FTZ R47, R7, R42 ;  /* 0x0000002a072f7221 */ /* 0x000fe20000010000 */
[----:B------:R-:W-:Y:S01]  /*34c0*/  ISETP.GT.AND P2, PT, R2, 0x59, PT ;  /* 0x000000590200780c */ /* 0x000fe20003f44270 */
[----:B------:R-:W-:Y:S01]  /*34d0*/  MUFU.EX2 R12, R12 ;  /* 0x0000000c000c7308 */ /* 0x000fe20000000800 */
[----:B------:R-:W-:Y:S01]  /*34e0*/  FMNMX.FTZ R25, R65, R20, !PT ;  /* 0x0000001441197209 */ /* 0x000fe20007810000 */
[----:B---3--:R-:W-:Y:S01]  /*34f0*/  FADD.FTZ R42, R8, R47 ;  /* 0x0000002f082a7221 */ /* 0x008fe20000010000 */
[----:B------:R-:W-:Y:S01]  /*3500*/  ISETP.GT.AND P3, PT, R2, 0x60, PT ;  /* 0x000000600200780c */ /* 0x000fe20003f64270 */
[----:B------:R-:W-:Y:S01]  /*3510*/  FFMA.FTZ R20, R51, UR38, -R88 ;  /* 0x0000002633147c23 */ /* 0x000fe20008010858 */
[----:B------:R-:W-:Y:S01]  /*3520*/  FSEL R69, R69, -INF , P2 ;  /* 0xff80000045457808 */ /* 0x000fe20001000000 */
[--C-:B------:R-:W-:Y:S01]  /*3530*/  IMAD.MOV.U32 R51, RZ, RZ, R151.reuse ;  /* 0x000000ffff337224 */ /* 0x100fe200078e0097 */
[----:B------:R-:W-:Y:S01]  /*3540*/  FMNMX.FTZ R24, R68, R25, !PT ;  /* 0x0000001944187209 */ /* 0x000fe20007810000 */
[----:B------:R-:W-:Y:S01]  /*3550*/  MUFU.EX2 R14, R14 ;  /* 0x0000000e000e7308 */ /* 0x000fe20000000800 */
[----:B------:R-:W-:Y:S01]  /*3560*/  ISETP.GT.AND P2, PT, R2, 0x61, PT ;  /* 0x000000610200780c */ /* 0x000fe20003f44270 */
[----:B------:R-:W-:Y:S01]  /*3570*/  IMAD.MOV.U32 R47, RZ, RZ, R151 ;  /* 0x000000ffff2f7224 */ /* 0x000fe200078e0097 */
[----:B------:R-:W-:-:S02]  /*3580*/  FSEL R72, R72, -INF , P3 ;  /* 0xff80000048487808 */ /* 0x000fc40001800000 */
[----:B------:R-:W-:Y:S02]  /*3590*/  FMNMX.FTZ R25, R69, R24, !PT ;  /* 0x0000001845197209 */ /* 0x000fe40007810000 */
[----:B------:R-:W-:Y:S01]  /*35a0*/  ISETP.GT.AND P3, PT, R2, 0x68, PT ;  /* 0x000000680200780c */ /* 0x000fe20003f64270 */
[----:B------:R-:W2:Y:S01]  /*35b0*/  MUFU.EX2 R21, R21 ;  /* 0x0000001500157308 */ /* 0x000ea20000000800 */
[----:B------:R-:W-:Y:S02]  /*35c0*/  FSEL R73, R73, -INF , P2 ;  /* 0xff80000049497808 */ /* 0x000fe40001000000 */
[----:B------:R-:W-:Y:S02]  /*35d0*/  FMNMX.FTZ R24, R72, R25, !PT ;  /* 0x0000001948187209 */ /* 0x000fe40007810000 */
[----:B------:R-:W-:Y:S02]  /*35e0*/  ISETP.GT.AND P2, PT, R2, 0x69, PT ;  /* 0x000000690200780c */ /* 0x000fe40003f44270 */
[----:B------:R-:W-:Y:S01]  /*35f0*/  FSEL R76, R76, -INF , P3 ;  /* 0xff8000004c4c7808 */ /* 0x000fe20001800000 */
[----:B------:R3:W-:Y:S01]  /*3600*/  MUFU.EX2 R15, R50 ;  /* 0x00000032000f7308 */ /* 0x0007e20000000800 */
[----:B------:R-:W-:-:S02]  /*3610*/  FMNMX.FTZ R25, R73, R24, !PT ;  /* 0x0000001849197209 */ /* 0x000fc40007810000 */
[----:B------:R-:W-:Y:S02]  /*3620*/  ISETP.GT.AND P3, PT, R2, 0x70, PT ;  /* 0x000000700200780c */ /* 0x000fe40003f64270 */
[----:B------:R-:W-:Y:S02]  /*3630*/  FSEL R77, R77, -INF , P2 ;  /* 0xff8000004d4d7808 */ /* 0x000fe40001000000 */
[----:B------:R-:W-:Y:S01]  /*3640*/  FMNMX.FTZ R24, R76, R25, !PT ;  /* 0x000000194c187209 */ /* 0x000fe20007810000 */
[----:B------:R-:W-:Y:S01]  /*3650*/  MUFU.EX2 R20, R20 ;  /* 0x0000001400147308 */ /* 0x000fe20000000800 */
[----:B------:R-:W-:Y:S01]  /*3660*/  ISETP.GT.AND P2, PT, R2, 0x71, PT ;  /* 0x000000710200780c */ /* 0x000fe20003f44270 */
[----:B---3--:R-:W-:Y:S01]  /*3670*/  IMAD.MOV.U32 R50, RZ, RZ, R151 ;  /* 0x000000ffff327224 */ /* 0x008fe200078e0097 */
[----:B------:R-:W-:Y:S02]  /*3680*/  FSEL R80, R80, -INF , P3 ;  /* 0xff80000050507808 */ /* 0x000fe40001800000 */
[----:B------:R-:W-:Y:S01]  /*3690*/  FMNMX.FTZ R25, R77, R24, !PT ;  /* 0x000000184d197209 */ /* 0x000fe20007810000 */
[----:B------:R-:W-:-:S01]  /*36a0*/  FFMA.FTZ R24, R58, UR38, -R88 ;  /* 0x000000263a187c23 */ /* 0x000fc20008010858 */
[----:B------:R-:W-:Y:S01]  /*36b0*/  ISETP.GT.AND P3, PT, R2, 0x78, PT ;  /* 0x000000780200780c */ /* 0x000fe20003f64270 */
[----:B------:R-:W-:Y:S01]  /*36c0*/  MUFU.EX2 R54, R54 ;  /* 0x0000003600367308 */ /* 0x000fe20000000800 */
[----:B------:R-:W-:Y:S01]  /*36d0*/  FSEL R81, R81, -INF , P2 ;  /* 0xff80000051517808 */ /* 0x000fe20001000000 */
[----:B------:R-:W-:Y:S01]  /*36e0*/  IMAD.MOV.U32 R58, RZ, RZ, R151 ;  /* 0x000000ffff3a7224 */ /* 0x000fe200078e0097 */
[----:B------:R-:W-:-:S02]  /*36f0*/  FMNMX.FTZ R26, R80, R25, !PT ;  /* 0x00000019501a7209 */ /* 0x000fc40007810000 */
[----:B------:R-:W-:Y:S02]  /*3700*/  ISETP.GT.AND P2, PT, R2, 0x79, PT ;  /* 0x000000790200780c */ /* 0x000fe40003f44270 */
[----:B------:R-:W-:Y:S01]  /*3710*/  FSEL R84, R84, -INF , P3 ;  /* 0xff80000054547808 */ /* 0x000fe20001800000 */
[----:B------:R-:W-:Y:S01]  /*3720*/  MUFU.EX2 R55, R55 ;  /* 0x0000003700377308 */ /* 0x000fe20000000800 */
[----:B------:R-:W-:Y:S02]  /*3730*/  FMNMX.FTZ R25, R81, R26, !PT ;  /* 0x0000001a51197209 */ /* 0x000fe40007810000 */
[----:B------:R-:W-:Y:S02]  /*3740*/  FSEL R85, R85, -INF , P2 ;  /* 0xff80000055557808 */ /* 0x000fe40001000000 */
[----:B------:R-:W-:Y:S02]  /*3750*/  FMNMX.FTZ R2, R84, R25, !PT ;  /* 0x0000001954027209 */ /* 0x000fe40007810000 */
[----:B------:R-:W-:Y:S01]  /*3760*/  F2FP.SATFINITE.E4M3.F32.PACK_AB_MERGE_C R229, R7, R6, RZ ;  /* 0x0000000607e5723e */ /* 0x000fe200048070ff */
[----:B------:R-:W-:Y:S01]  /*3770*/  MUFU.EX2 R24, R24 ;  /* 0x0000001800187308 */ /* 0x000fe20000000800 */
[----:B------:R-:W-:-:S02]  /*3780*/  FMNMX.FTZ R2, R85, R2, !PT ;  /* 0x0000000255027209 */ /* 0x000fc40007810000 */
[----:B-1----:R-:W-:Y:S02]  /*3790*/  F2FP.SATFINITE.E4M3.F32.PACK_AB_MERGE_C R231, R13, R10, RZ ;  /* 0x0000000a0de7723e */ /* 0x002fe400048070ff */
[----:B------:R-:W-:Y:S01]  /*37a0*/  F2FP.SATFINITE.E4M3.F32.PACK_AB_MERGE_C R229, R5, R4, R229 ;  /* 0x0000000405e5723e */ /* 0x000fe200048070e5 */
[----:B------:R-:W1:Y:S01]  /*37b0*/  SHFL.BFLY PT, R25, R2, 0x2, 0x1f ;  /* 0x0c401f0002197f89 */ /* 0x000e6200000e0000 */
[----:B--2---:R-:W-:Y:S01]  /*37c0*/  F2FP.SATFINITE.E4M3.F32.PACK_AB_MERGE_C R225, R21, R14, RZ ;  /* 0x0000000e15e1723e */ /* 0x004fe200048070ff */
[----:B------:R-:W-:Y:S01]  /*37d0*/  MUFU.EX2 R29, R29 ;  /* 0x0000001d001d7308 */ /* 0x000fe20000000800 */
[----:B------:R-:W-:Y:S02]  /*37e0*/  F2FP.SATFINITE.E4M3.F32.PACK_AB_MERGE_C R231, R9, R8, R231 ;  /* 0x0000000809e7723e */ /* 0x000fe400048070e7 */
[----:B------:R-:W-:-:S05]  /*37f0*/  F2FP.SATFINITE.E4M3.F32.PACK_AB_MERGE_C R225, R12, R11, R225 ;  /* 0x0000000b0ce1723e */ /* 0x000fca00048070e1 */
[----:B------:R-:W-:Y:S08]  /*3800*/  MUFU.EX2 R62, R62 ;  /* 0x0000003e003e7308 */ /* 0x000ff00000000800 */
[----:B------:R-:W-:Y:S01]  /*3810*/  MUFU.EX2 R63, R63 ;  /* 0x0000003f003f7308 */ /* 0x000fe20000000800 */
[----:B-1----:R-:W-:Y:S01]  /*3820*/  FMNMX.FTZ R26, R2, R25, !PT ;  /* 0x00000019021a7209 */ /* 0x002fe20007810000 */
[----:B------:R-:W-:-:S06]  /*3830*/  FFMA.FTZ R25, R82, UR38, -R88 ;  /* 0x0000002652197c23 */ /* 0x000fcc0008010858 */
[----:B------:R-:W-:Y:S01]  /*3840*/  MUFU.EX2 R66, R66 ;  /* 0x0000004200427308 */ /* 0x000fe20000000800 */
[----:B------:R-:W-:Y:S01]  /*3850*/  IMAD.MOV.U32 R82, RZ, RZ, R151 ;  /* 0x000000ffff527224 */ /* 0x000fe200078e0097 */
[----:B------:R-:W1:Y:S06]  /*3860*/  SHFL.BFLY PT, R27, R26, 0x1, 0x1f ;  /* 0x0c201f001a1b7f89 */ /* 0x000e6c00000e0000 */
[----:B------:R-:W-:Y:S08]  /*3870*/  MUFU.EX2 R67, R67 ;  /* 0x0000004300437308 */ /* 0x000ff00000000800 */
[----:B------:R-:W-:Y:S08]  /*3880*/  MUFU.EX2 R70, R70 ;  /* 0x0000004600467308 */ /* 0x000ff00000000800 */
[----:B------:R-:W-:Y:S01]  /*3890*/  MUFU.EX2 R71, R71 ;  /* 0x0000004700477308 */ /* 0x000fe20000000800 */
[----:B-1----:R-:W-:Y:S01]  /*38a0*/  FMNMX.FTZ R2, R26, R27, !PT ;  /* 0x0000001b1a027209 */ /* 0x002fe20007810000 */
[----:B------:R-:W-:-:S02]  /*38b0*/  IMAD.U32 R27, RZ, RZ, UR38 ;  /* 0x00000026ff1b7e24 */ /* 0x000fc4000f8e00ff */
[----:B------:R-:W-:-:S01]  /*38c0*/  FFMA.FTZ R26, R86, UR38, -R88 ;  /* 0x00000026561a7c23 */ /* 0x000fc20008010858 */
[--C-:B------:R-:W-:Y:S01]  /*38d0*/  IMAD.MOV.U32 R88, RZ, RZ, R151.reuse ;  /* 0x000000ffff587224 */ /* 0x100fe200078e0097 */
[C---:B------:R-:W-:Y:S01]  /*38e0*/  FSETP.NEU.FTZ.AND P2, PT, R2.reuse, -INF , PT ;  /* 0xff8000000200780b */ /* 0x040fe20003f5d000 */
[----:B------:R-:W-:Y:S01]  /*38f0*/  FFMA.FTZ R27, R2, R27, -8 ;  /* 0xc1000000021b7423 */ /* 0x000fe2000001001b */
[----:B------:R-:W-:Y:S01]  /*3900*/  MUFU.EX2 R78, R78 ;  /* 0x0000004e004e7308 */ /* 0x000fe20000000800 */
[----:B------:R-:W-:-:S03]  /*3910*/  IMAD.MOV.U32 R86, RZ, RZ, R151 ;  /* 0x000000ffff567224 */ /* 0x000fc600078e0097 */
[----:B------:R-:W-:Y:S02]  /*3920*/  FSEL R35, R27, RZ, P2 ;  /* 0x000000ff1b237208 */ /* 0x000fe40001000000 */
[----:B------:R-:W-:Y:S02]  /*3930*/  PLOP3.LUT P2, PT, PT, PT, UP0, 0x80, 0x0 ;  /* 0x000000000000781c */ /* 0x000fe40003f4f008 */
        /* <DEDUP_REMOVED lines=32> */
[----:B------:R2:W3:Y:S01]  /*3b40*/  MUFU.EX2 R39, R34 ;  /* 0x0000002200277308 */ /* 0x0004e20000000800 */
[----:B-1----:R-:W-:-:S01]  /*3b50*/  FADD.FTZ R43, R30, R31 ;  /* 0x0000001f1e2b7221 */ /* 0x002fc20000010000 */
[--C-:B------:R-:W-:Y:S01]  /*3b60*/  FFMA.FTZ R80, R80, UR38, -R35.reuse ;  /* 0x0000002650507c23 */ /* 0x100fe20008010823 */
[----:B------:R-:W-:-:S01]  /*3b70*/  FFMA.FTZ R81, R81, UR38, -R35 ;  /* 0x0000002651517c23 */ /* 0x000fc20008010823 */
[--C-:B------:R-:W-:Y:S01]  /*3b80*/  FFMA.FTZ R84, R84, UR38, -R35.reuse ;  /* 0x0000002654547c23 */ /* 0x100fe20008010823 */
[----:B------:R-:W-:-:S01]  /*3b90*/  FFMA.FTZ R35, R85, UR38, -R35 ;  /* 0x0000002655237c23 */ /* 0x000fc20008010823 */
[----:B------:R-:W-:-:S02]  /*3ba0*/  IMAD.MOV.U32 R85, RZ, RZ, R151 ;  /* 0x000000ffff557224 */ /* 0x000fc400078e0097 */
[----:B------:R-:W1:Y:S01]  /*3bb0*/  MUFU.EX2 R32, R32 ;  /* 0x0000002000207308 */ /* 0x000e620000000800 */
[----:B--2---:R-:W-:-:S07]  /*3bc0*/  FADD.FTZ R34, R28, R43 ;  /* 0x0000002b1c227221 */ /* 0x004fce0000010000 */
[----:B------:R-:W0:Y:S01]  /*3bd0*/  MUFU.EX2 R33, R33 ;  /* 0x0000002100217308 */ /* 0x000e220000000800 */
[----:B---3--:R-:W-:-:S01]  /*3be0*/  FADD.FTZ R43, R39, R34 ;  /* 0x00000022272b7221 */ /* 0x008fc20000010000 */
[----:B------:R-:W-:Y:S01]  /*3bf0*/  F2FP.SATFINITE.E4M3.F32.PACK_AB_MERGE_C R28, R39, R28, RZ ;  /* 0x0000001c271c723e */ /* 0x000fe200048070ff */
[----:B------:R-:W-:-:S03]  /*3c00*/  IMAD.MOV.U32 R39, RZ, RZ, R151 ;  /* 0x000000ffff277224 */ /* 0x000fc600078e0097 */
[----:B------:R-:W-:Y:S01]  /*3c10*/  F2FP.SATFINITE.E4M3.F32.PACK_AB_MERGE_C R228, R31, R30, R28 ;  /* 0x0000001e1fe4723e */ /* 0x000fe2000480701c */
[----:B------:R-:W-:Y:S01]  /*3c20*/  IMAD.MOV.U32 R31, RZ, RZ, R151 ;  /* 0x000000ffff1f7224 */ /* 0x000fe200078e0097 */
[----:B------:R-:W2:Y:S01]  /*3c30*/  MUFU.EX2 R36, R36 ;  /* 0x0000002400247308 */ /* 0x000ea20000000800 */
[----:B-1----:R-:W-:-:S01]  /*3c40*/  FADD.FTZ R34, R32, R43 ;  /* 0x0000002b20227221 */ /* 0x002fc20000010000 */
[----:B------:R-:W-:Y:S01]  /*3c50*/  FADD.FTZ R43, R9, R42 ;  /* 0x0000002a092b7221 */ /* 0x000fe20000010000 */
[--C-:B------:R-:W-:Y:S02]  /*3c60*/  IMAD.MOV.U32 R30, RZ, RZ, R151.reuse ;  /* 0x000000ffff1e7224 */ /* 0x100fe400078e0097 */
[----:B------:R-:W-:Y:S02]  /*3c70*/  IMAD.MOV.U32 R28, RZ, RZ, R151 ;  /* 0x000000ffff1c7224 */ /* 0x000fe400078e0097 */
[----:B------:R-:W-:-:S01]  /*3c80*/  FADD.FTZ R42, R10, R43 ;  /* 0x0000002b0a2a7221 */ /* 0x000fc20000010000 */
[----:B------:R-:W1:Y:S01]  /*3c90*/  MUFU.EX2 R37, R37 ;  /* 0x0000002500257308 */ /* 0x000e620000000800 */
[----:B0-----:R-:W-:-:S02]  /*3ca0*/  FADD.FTZ R3, R33, R34 ;  /* 0x0000002221037221 */ /* 0x001fc40000010000 */
[----:B------:R-:W-:-:S04]  /*3cb0*/  FADD.FTZ R42, R13, R42 ;  /* 0x0000002a0d2a7221 */ /* 0x000fc80000010000 */
[----:B------:R-:W-:Y:S01]  /*3cc0*/  FADD.FTZ R43, R11, R42 ;  /* 0x0000002a0b2b7221 */ /* 0x000fe20000010000 */
[----:B------:R-:W0:Y:S01]  /*3cd0*/  MUFU.EX2 R40, R40 ;  /* 0x0000002800287308 */ /* 0x000e220000000800 */
[----:B--2---:R-:W-:-:S02]  /*3ce0*/  FADD.FTZ R34, R36, R3 ;  /* 0x0000000324227221 */ /* 0x004fc40000010000 */
[----:B------:R-:W-:-:S04]  /*3cf0*/  FADD.FTZ R43, R12, R43 ;  /* 0x0000002b0c2b7221 */ /* 0x000fc80000010000 */
[----:B------:R-:W-:Y:S01]  /*3d00*/  FADD.FTZ R42, R14, R43 ;  /* 0x0000002b0e2a7221 */ /* 0x000fe20000010000 */
[----:B------:R-:W2:Y:S01]  /*3d10*/  MUFU.EX2 R41, R41 ;  /* 0x0000002900297308 */ /* 0x000ea20000000800 */
[----:B-1----:R-:W-:-:S02]  /*3d20*/  FADD.FTZ R3, R37, R34 ;  /* 0x0000002225037221 */ /* 0x002fc40000010000 */
[----:B------:R-:W-:Y:S01]  /*3d30*/  FADD.FTZ R42, R21, R42 ;  /* 0x0000002a152a7221 */ /* 0x000fe20000010000 */
[----:B------:R-:W-:Y:S01]  /*3d40*/  F2FP.SATFINITE.E4M3.F32.PACK_AB_MERGE_C R36, R37, R36, RZ ;  /* 0x000000242524723e */ /* 0x000fe200048070ff */
[----:B------:R-:W-:Y:S02]  /*3d50*/  IMAD.MOV.U32 R37, RZ, RZ, R151 ;  /* 0x000000ffff257224 */ /* 0x000fe400078e0097 */
[----:B------:R-:W-:-:S01]  /*3d60*/  FADD.FTZ R43, R15, R42 ;  /* 0x0000002a0f2b7221 */ /* 0x000fc20000010000 */
[----:B------:R-:W-:Y:S01]  /*3d70*/  F2FP.SATFINITE.E4M3.F32.PACK_AB_MERGE_C R230, R33, R32, R36 ;  /* 0x0000002021e6723e */ /* 0x000fe20004807024 */
[----:B------:R-:W1:Y:S01]  /*3d80*/  MUFU.EX2 R44, R44 ;  /* 0x0000002c002c7308 */ /* 0x000e620000000800 */
[----:B0-----:R-:W-:-:S01]  /*3d90*/  FADD.FTZ R34, R40, R3 ;  /* 0x0000000328227221 */ /* 0x001fc20000010000 */
[----:B------:R-:W-:Y:S01]  /*3da0*/  FADD.FTZ R43, R20, R43 ;  /* 0x0000002b142b7221 */ /* 0x000fe20000010000 */
[----:B------:R-:W-:-:S02]  /*3db0*/  IMAD.MOV.U32 R42, RZ, RZ, R151 ;  /* 0x000000ffff2a7224 */ /* 0x000fc400078e0097 */
[----:B------:R-:W-:Y:S02]  /*3dc0*/  IMAD.MOV.U32 R36, RZ, RZ, R151 ;  /* 0x000000ffff247224 */ /* 0x000fe400078e0097 */
[----:B------:R-:W-:-:S01]  /*3dd0*/  FADD.FTZ R10, R54, R43 ;  /* 0x0000002b360a7221 */ /* 0x000fc20000010000 */
[----:B------:R-:W-:Y:S01]  /*3de0*/  F2FP.SATFINITE.E4M3.F32.PACK_AB_MERGE_C R54, R55, R54, RZ ;  /* 0x000000363736723e */ /* 0x000fe200048070ff */
[----:B------:R-:W0:Y:S01]  /*3df0*/  MUFU.EX2 R45, R45 ;  /* 0x0000002d002d7308 */ /* 0x000e220000000800 */
        /* <DEDUP_REMOVED lines=8> */
[----:B------:R-:W-:Y:S01]  /*3e80*/  FADD.FTZ R7, R29, R10 ;  /* 0x0000000a1d077221 */ /* 0x000fe20000010000 */
[----:B------:R-:W-:-:S02]  /*3e90*/  IMAD.MOV.U32 R43, RZ, RZ, R151 ;  /* 0x000000ffff2b7224 */ /* 0x000fc400078e0097 */
[--C-:B------:R-:W-:Y:S02]  /*3ea0*/  IMAD.MOV.U32 R33, RZ, RZ, R151.reuse ;  /* 0x000000ffff217224 */ /* 0x100fe400078e0097 */
[----:B------:R-:W-:Y:S01]  /*3eb0*/  IMAD.MOV.U32 R32, RZ, RZ, R151 ;  /* 0x000000ffff207224 */ /* 0x000fe200078e0097 */
[----:B------:R-:W1:Y:S01]  /*3ec0*/  MUFU.EX2 R49, R49 ;  /* 0x0000003100317308 */ /* 0x000e620000000800 */
[----:B0-----:R-:W-:-:S01]  /*3ed0*/  FADD.FTZ R3, R45, R34 ;  /* 0x000000222d037221 */ /* 0x001fc20000010000 */
[----:B------:R-:W-:Y:S01]  /*3ee0*/  F2FP.SATFINITE.E4M3.F32.PACK_AB_MERGE_C R44, R45, R44, RZ ;  /* 0x0000002c2d2c723e */ /* 0x000fe200048070ff */
[--C-:B------:R-:W-:Y:S02]  /*3ef0*/  IMAD.MOV.U32 R45, RZ, RZ, R151.reuse ;  /* 0x000000ffff2d7224 */ /* 0x100fe400078e0097 */
[--C-:B------:R-:W-:Y:S01]  /*3f00*/  IMAD.MOV.U32 R34, RZ, RZ, R151.reuse ;  /* 0x000000ffff227224 */ /* 0x100fe200078e0097 */
[----:B------:R-:W-:Y:S01]  /*3f10*/  F2FP.SATFINITE.E4M3.F32.PACK_AB_MERGE_C R224, R41, R40, R44 ;  /* 0x0000002829e0723e */ /* 0x000fe2000480702c */
[----:B------:R-:W-:Y:S01]  /*3f20*/  IMAD.MOV.U32 R44, RZ, RZ, R151 ;  /* 0x000000ffff2c7224 */ /* 0x000fe200078e0097 */
[----:B------:R-:W0:Y:S01]  /*3f30*/  MUFU.EX2 R52, R52 ;  /* 0x0000003400347308 */ /* 0x000e220000000800 */
[----:B--2---:R-:W-:-:S01]  /*3f40*/  FADD.FTZ R6, R48, R3 ;  /* 0x0000000330067221 */ /* 0x004fc20000010000 */
[----:B------:R-:W-:-:S02]  /*3f50*/  IMAD.MOV.U32 R41, RZ, RZ, R151 ;  /* 0x000000ffff297224 */ /* 0x000fc400078e0097 */
[----:B------:R-:W-:-:S04]  /*3f60*/  IMAD.MOV.U32 R40, RZ, RZ, R151 ;  /* 0x000000ffff287224 */ /* 0x000fc800078e0097 */
[----:B------:R-:W2:Y:S01]  /*3f70*/  MUFU.EX2 R53, R53 ;  /* 0x0000003500357308 */ /* 0x000ea20000000800 */
[----:B-1----:R-:W-:-:S07]  /*3f80*/  FADD.FTZ R3, R49, R6 ;  /* 0x0000000631037221 */ /* 0x002fce0000010000 */
        /* <DEDUP_REMOVED lines=11> */
[----:B------:R-:W-:-:S04]  /*4040*/  IMAD.MOV.U32 R48, RZ, RZ, R151 ;  /* 0x000000ffff307224 */ /* 0x000fc800078e0097 */
[----:B------:R-:W1:Y:S01]  /*4050*/  MUFU.EX2 R61, R61 ;  /* 0x0000003d003d7308 */ /* 0x000e620000000800 */
[----:B0-----:R-:W-:-:S01]  /*4060*/  FADD.FTZ R3, R57, R6 ;  /* 0x0000000639037221 */ /* 0x001fc20000010000 */
[----:B------:R-:W-:Y:S01]  /*4070*/  FADD.FTZ R6, R62, R7 ;  /* 0x000000073e067221 */ /* 0x000fe20000010000 */
[----:B------:R-:W-:-:S03]  /*4080*/  F2FP.SATFINITE.E4M3.F32.PACK_AB_MERGE_C R62, R63, R62, RZ ;  /* 0x0000003e3f3e723e */ /* 0x000fc600048070ff */
[----:B------:R-:W-:Y:S01]  /*4090*/  FADD.FTZ R63, R63, R6 ;  /* 0x000000063f3f7221 */ /* 0x000fe20000010000 */
[----:B------:R-:W-:Y:S01]  /*40a0*/  F2FP.SATFINITE.E4M3.F32.PACK_AB_MERGE_C R221, R29, R24, R62 ;  /* 0x000000181ddd723e */ /* 0x000fe2000480703e */
[----:B------:R-:W0:Y:S01]  /*40b0*/  MUFU.EX2 R64, R64 ;  /* 0x0000004000407308 */ /* 0x000e220000000800 */
[----:B--2---:R-:W-:-:S01]  /*40c0*/  FADD.FTZ R4, R60, R3 ;  /* 0x000000033c047221 */ /* 0x004fc20000010000 */
[----:B------:R-:W-:Y:S01]  /*40d0*/  FADD.FTZ R6, R66, R63 ;  /* 0x0000003f42067221 */ /* 0x000fe20000010000 */
[--C-:B------:R-:W-:Y:S02]  /*40e0*/  IMAD.MOV.U32 R63, RZ, RZ, R151.reuse ;  /* 0x000000ffff3f7224 */ /* 0x100fe400078e0097 */
[----:B------:R-:W-:Y:S02]  /*40f0*/  IMAD.MOV.U32 R62, RZ, RZ, R151 ;  /* 0x000000ffff3e7224 */ /* 0x000fe400078e0097 */
[----:B------:R-:W-:-:S01]  /*4100*/  FADD.FTZ R5, R67, R6 ;  /* 0x0000000643057221 */ /* 0x000fc20000010000 */
[----:B------:R-:W-:Y:S01]  /*4110*/  F2FP.SATFINITE.E4M3.F32.PACK_AB_MERGE_C R6, R71, R70, RZ ;  /* 0x000000464706723e */ /* 0x000fe200048070ff */
[----:B------:R-:W2:Y:S01]  /*4120*/  MUFU.EX2 R65, R65 ;  /* 0x0000004100417308 */ /* 0x000ea20000000800 */
[C---:B-1----:R-:W-:Y:S01]  /*4130*/  F2FP.SATFINITE.E4M3.F32.PACK_AB_MERGE_C R60, R61.reuse, R60, RZ ;  /* 0x0000003c3d3c723e */ /* 0x042fe200048070ff */
[----:B------:R-:W-:Y:S01]  /*4140*/  FADD.FTZ R61, R61, R4 ;  /* 0x000000043d3d7221 */ /* 0x000fe20000010000 */
[----:B------:R-:W-:-:S01]  /*4150*/  FADD.FTZ R70, R70, R5 ;  /* 0x0000000546467221 */ /* 0x000fc20000010000 */
[----:B------:R-:W-:Y:S01]  /*4160*/  F2FP.SATFINITE.E4M3.F32.PACK_AB_MERGE_C R223, R67, R66, R6 ;  /* 0x0000004243df723e */ /* 0x000fe20004807006 */
[----:B------:R-:W-:Y:S01]  /*4170*/  IMAD.MOV.U32 R67, RZ, RZ, R151 ;  /* 0x000000ffff437224 */ /* 0x000fe200078e0097 */
[----:B------:R-:W-:Y:S01]  /*4180*/  F2FP.SATFINITE.E4M3.F32.PACK_AB_MERGE_C R220, R57, R56, R60 ;  /* 0x0000003839dc723e */ /* 0x000fe2000480703c */
[----:B------:R-:W-:-:S01]  /*4190*/  FADD.FTZ R71, R71, R70 ;  /* 0x0000004647477221 */ /* 0x000fc20000010000 */
[----:B------:R-:W1:Y:S01]  /*41a0*/  MUFU.EX2 R68, R68 ;  /* 0x0000004400447308 */ /* 0x000e620000000800 */
[----:B0-----:R-:W-:-:S01]  /*41b0*/  FADD.FTZ R4, R64, R61 ;  /* 0x0000003d40047221 */ /* 0x001fc20000010000 */
[----:B------:R-:W-:-:S02]  /*41c0*/  IMAD.MOV.U32 R70, RZ, RZ, R151 ;  /* 0x000000ffff467224 */ /* 0x000fc400078e0097 */
[--C-:B------:R-:W-:Y:S02]  /*41d0*/  IMAD.MOV.U32 R66, RZ, RZ, R151.reuse ;  /* 0x000000ffff427224 */ /* 0x100fe400078e0097 */
[----:B------:R-:W-:Y:S02]  /*41e0*/  IMAD.MOV.U32 R61, RZ, RZ, R151 ;  /* 0x000000ffff3d7224 */ /* 0x000fe400078e0097 */
[----:B------:R-:W0:Y:S01]  /*41f0*/  MUFU.EX2 R69, R69 ;  /* 0x0000004500457308 */ /* 0x000e220000000800 */
[----:B--2---:R-:W-:-:S01]  /*4200*/  FADD.FTZ R3, R65, R4 ;  /* 0x0000000441037221 */ /* 0x004fc20000010000 */
[--C-:B------:R-:W-:Y:S02]  /*4210*/  IMAD.MOV.U32 R60, RZ, RZ, R151.reuse ;  /* 0x000000ffff3c7224 */ /* 0x100fe400078e0097 */
[--C-:B------:R-:W-:Y:S02]  /*4220*/  IMAD.MOV.U32 R57, RZ, RZ, R151.reuse ;  /* 0x000000ffff397224 */ /* 0x100fe400078e0097 */
[----:B------:R-:W-:-:S02]  /*4230*/  IMAD.MOV.U32 R56, RZ, RZ, R151 ;  /* 0x000000ffff387224 */ /* 0x000fc400078e0097 */
[----:B------:R-:W2:Y:S01]  /*4240*/  MUFU.EX2 R74, R74 ;  /* 0x0000004a004a7308 */ /* 0x000ea20000000800 */
[----:B-1----:R-:W-:-:S01]  /*4250*/  FADD.FTZ R4, R68, R3 ;  /* 0x0000000344047221 */ /* 0x002fc20000010000 */
[----:B------:R-:W-:Y:S01]  /*4260*/  F2FP.SATFINITE.E4M3.F32.PACK_AB_MERGE_C R3, R79, R78, RZ ;  /* 0x0000004e4f03723e */ /* 0x000fe200048070ff */
[--C-:B------:R-:W-:Y:S02]  /*4270*/  IMAD.MOV.U32 R29, RZ, RZ, R151.reuse ;  /* 0x000000ffff1d7224 */ /* 0x100fe400078e0097 */
[----:B------:R-:W-:-:S03]  /*4280*/  IMAD.MOV.U32 R24, RZ, RZ, R151 ;  /* 0x000000ffff187224 */ /* 0x000fc600078e0097 */
[----:B------:R-:W1:Y:S01]  /*4290*/  MUFU.EX2 R72, R72 ;  /* 0x0000004800487308 */ /* 0x000e620000000800 */
[C---:B0-----:R-:W-:Y:S01]  /*42a0*/  F2FP.SATFINITE.E4M3.F32.PACK_AB_MERGE_C R68, R69.reuse, R68, RZ ;  /* 0x000000444544723e */ /* 0x041fe200048070ff */
[----:B------:R-:W-:-:S03]  /*42b0*/  FADD.FTZ R69, R69, R4 ;  /* 0x0000000445457221 */ /* 0x000fc60000010000 */
        /* <DEDUP_REMOVED lines=9> */
[----:B------:R-:W-:-:S06]  /*4350*/  IMAD.MOV.U32 R69, RZ, RZ, R151 ;  /* 0x000000ffff457224 */ /* 0x000fcc00078e0097 */
[----:B------:R-:W1:Y:S01]  /*4360*/  MUFU.EX2 R76, R76 ;  /* 0x0000004c004c7308 */ /* 0x000e620000000800 */
[C---:B0-----:R-:W-:Y:S01]  /*4370*/  F2FP.SATFINITE.E4M3.F32.PACK_AB_MERGE_C R217, R75.reuse, R74, R3 ;  /* 0x0000004a4bd9723e */ /* 0x041fe20004807003 */
[----:B------:R-:W-:Y:S01]  /*4380*/  FADD.FTZ R75, R75, R6 ;  /* 0x000000064b4b7221 */ /* 0x000fe20000010000 */
[----:B------:R-:W-:-:S03]  /*4390*/  IMAD.MOV.U32 R74, RZ, RZ, R151 ;  /* 0x000000ffff4a7224 */ /* 0x000fc600078e0097 */
[----:B------:R-:W-:Y:S01]  /*43a0*/  FADD.FTZ R78, R78, R75 ;  /* 0x0000004b4e4e7221 */ /* 0x000fe20000010000 */
[----:B------:R-:W-:Y:S01]  /*43b0*/  IMAD.MOV.U32 R75, RZ, RZ, R151 ;  /* 0x000000ffff4b7224 */ /* 0x000fe200078e0097 */
[----:B------:R-:W0:Y:S01]  /*43c0*/  MUFU.EX2 R77, R77 ;  /* 0x0000004d004d7308 */ /* 0x000e220000000800 */
[----:B--2---:R-:W-:-:S01]  /*43d0*/  FADD.FTZ R3, R73, R4 ;  /* 0x0000000449037221 */ /* 0x004fc20000010000 */
[----:B------:R-:W-:Y:S01]  /*43e0*/  FADD.FTZ R78, R79, R78 ;  /* 0x0000004e4f4e7221 */ /* 0x000fe20000010000 */
[----:B------:R-:W-:-:S05]  /*43f0*/  IMAD.MOV.U32 R79, RZ, RZ, R151 ;  /* 0x000000ffff4f7224 */ /* 0x000fca00078e0097 */
[----:B------:R-:W-:Y:S01]  /*4400*/  MUFU.EX2 R26, R26 ;  /* 0x0000001a001a7308 */ /* 0x000fe20000000800 */
[----:B-1----:R-:W-:-:S07]  /*4410*/  FADD.FTZ R4, R76, R3 ;  /* 0x000000034c047221 */ /* 0x002fce0000010000 */
[----:B------:R1:W2:Y:S01]  /*4420*/  MUFU.EX2 R27, R87 ;  /* 0x00000057001b7308 */ /* 0x0002a20000000800 */
[C---:B0-----:R-:W-:Y:S01]  /*4430*/  F2FP.SATFINITE.E4M3.F32.PACK_AB_MERGE_C R76, R77.reuse, R76, RZ ;  /* 0x0000004c4d4c723e */ /* 0x041fe200048070ff */
[----:B------:R-:W-:-:S03]  /*4440*/  FADD.FTZ R77, R77, R4 ;  /* 0x000000044d4d7221 */ /* 0x000fc60000010000 */
[----:B------:R-:W-:Y:S01]  /*4450*/  F2FP.SATFINITE.E4M3.F32.PACK_AB_MERGE_C R216, R73, R72, R76 ;  /* 0x0000004849d8723e */ /* 0x000fe2000480704c */
[--C-:B------:R-:W-:Y:S02]  /*4460*/  IMAD.MOV.U32 R76, RZ, RZ, R151.reuse ;  /* 0x000000ffff4c7224 */ /* 0x100fe400078e0097 */
[----:B------:R-:W0:Y:S01]  /*4470*/  MUFU.EX2 R25, R25 ;  /* 0x0000001900197308 */ /* 0x000e220000000800 */
[--C-:B-1----:R-:W-:Y:S02]  /*4480*/  IMAD.MOV.U32 R87, RZ, RZ, R151.reuse ;  /* 0x000000ffff577224 */ /* 0x102fe400078e0097 */
[--C-:B------:R-:W-:Y:S02]  /*4490*/  IMAD.MOV.U32 R73, RZ, RZ, R151.reuse ;  /* 0x000000ffff497224 */ /* 0x100fe400078e0097 */
[----:B------:R-:W-:-:S03]  /*44a0*/  IMAD.MOV.U32 R72, RZ, RZ, R151 ;  /* 0x000000ffff487224 */ /* 0x000fc600078e0097 */
[----:B------:R-:W1:Y:S01]  /*44b0*/  MUFU.EX2 R80, R80 ;  /* 0x0000005000507308 */ /* 0x000e620000000800 */
[----:B--2---:R-:W-:-:S07]  /*44c0*/  F2FP.SATFINITE.E4M3.F32.PACK_AB_MERGE_C R5, R27, R26, RZ ;  /* 0x0000001a1b05723e */ /* 0x004fce00048070ff */
[----:B------:R2:W3:Y:S01]  /*44d0*/  MUFU.EX2 R38, R83 ;  /* 0x0000005300267308 */ /* 0x0004e20000000800 */
[----:B0-----:R-:W-:-:S01]  /*44e0*/  FADD.FTZ R3, R25, R78 ;  /* 0x0000004e19037221 */ /* 0x001fc20000010000 */
[----:B------:R-:W-:-:S06]  /*44f0*/  IMAD.MOV.U32 R78, RZ, RZ, R151 ;  /* 0x000000ffff4e7224 */ /* 0x000fcc00078e0097 */
[----:B------:R-:W0:Y:S01]  /*4500*/  MUFU.EX2 R81, R81 ;  /* 0x0000005100517308 */ /* 0x000e220000000800 */
[----:B-1----:R-:W-:-:S01]  /*4510*/  FADD.FTZ R4, R80, R77 ;  /* 0x0000004d50047221 */ /* 0x002fc20000010000 */
[--C-:B--2---:R-:W-:Y:S02]  /*4520*/  IMAD.MOV.U32 R83, RZ, RZ, R151.reuse ;  /* 0x000000ffff537224 */ /* 0x104fe400078e0097 */
[----:B------:R-:W-:-:S04]  /*4530*/  IMAD.MOV.U32 R77, RZ, RZ, R151 ;  /* 0x000000ffff4d7224 */ /* 0x000fc800078e0097 */
[----:B------:R-:W1:Y:S01]  /*4540*/  MUFU.EX2 R84, R84 ;  /* 0x0000005400547308 */ /* 0x000e620000000800 */
[C---:B---3--:R-:W-:Y:S01]  /*4550*/  F2FP.SATFINITE.E4M3.F32.PACK_AB_MERGE_C R219, R38.reuse, R25, R5 ;  /* 0x0000001926db723e */ /* 0x048fe20004807005 */
        /* <DEDUP_REMOVED lines=12> */
[--C-:B------:R-:W-:Y:S02]  /*4620*/  IMAD.MOV.U32 R84, RZ, RZ, R151.reuse ;  /* 0x000000ffff547224 */ /* 0x100fe400078e0097 */
        /* <DEDUP_REMOVED lines=72> */
[----:B------:R-:W-:-:S05]  /*4ab0*/  UMOV UR58, UR56 ;  /* 0x00000038003a7c82 */ /* 0x000fca0008000000 */
.L_x_2019:
[----:B------:R-:W-:Y:S01]  /*4ac0*/  ISETP.NE.AND P3, PT, RZ, UR44, PT ;  /* 0x0000002cff007c0c */ /* 0x000fe2000bf65270 */
[----:B------:R-:W-:-:S04]  /*4ad0*/  UISETP.NE.AND UP0, UPT, UR58, 0x1, UPT ;  /* 0x000000013a00788c */ /* 0x000fc8000bf05270 */
[----:B------:R-:W-:-:S04]  /*4ae0*/  USEL UR46, URZ, 0x1, UP0 ;  /* 0x000000013f2e7887 */ /* 0x000fc80008000000 */
[----:B------:R-:W-:-:S04]  /*4af0*/  ULOP3.LUT UR46, UR59, UR46, URZ, 0x3c, !UPT ;  /* 0x0000002e3b2e7292 */ /* 0x000fc8000f8e3c3f */
[----:B------:R-:W-:Y:S08]  /*4b00*/  @P3 BRA `(.L_x_2010) ;  /* 0x0000000000383947 */ /* 0x000ff00003800000 */
[----:B------:R-:W-:Y:S05]  /*4b10*/  @!P0 BRA `(.L_x_2011) ;  /* 0x0000000000048947 */ /* 0x000fea0003800000 */
[----:B------:R-:W-:Y:S01]  /*4b20*/  BPT.TRAP 0x1 ;  /* 0x000000040000795c */ /* 0x000fe20000300000 */
.L_x_2011:
        /* <DEDUP_REMOVED lines=9> */
.L_x_2012:
[----:B-1----:R-:W-:Y:S05]  /*4bc0*/  @P2 BRA `(.L_x_2010) ;  /* 0x0000000000082947 */ /* 0x002fea0003800000 */
[----:B------:R-:W1:Y:S02]  /*4bd0*/  SYNCS.PHASECHK.TRANS64.TRYWAIT P2, [UR6+0x38830], R0 ;  /* 0x03883000ff0075a7 */ /* 0x000e640008040146 */
[----:B-1----:R-:W-:Y:S05]  /*4be0*/  @!P2 BRA `(.L_x_2013) ;  /* 0x000000ec0068a947 */ /* 0x002fea0003800000 */
.L_x_2010:
        /* <DEDUP_REMOVED lines=48> */
.L_x_2015:
[----:B------:R-:W-:Y:S01]  /*4ef0*/  ULEA UR6, UR58, UR41, 0x3 ;  /* 0x000000293a067291 */ /* 0x000fe2000f8e183f */
[----:B------:R-:W-:-:S05]  /*4f00*/  IMAD.U32 R0, RZ, RZ, UR59 ;  /* 0x0000003bff007e24 */ /* 0x000fca000f8e00ff */
[----:B------:R-:W-:-:S04]  /*4f10*/  SHF.L.U32 R0, R0, 0x1f, RZ ;  /* 0x0000001f00007819 */ /* 0x000fc800000006ff */
[----:B------:R0:W1:Y:S01]  /*4f20*/  SYNCS.PHASECHK.TRANS64.TRYWAIT P2, [UR6+0x38850], R0 ;  /* 0x03885000ff0075a7 */ /* 0x0000620008040146 */
[----:B------:R-:W-:Y:S05]  /*4f30*/  @!P0 BRA `(.L_x_2016) ;  /* 0x0000000000048947 */ /* 0x000fea0003800000 */
[----:B------:R-:W-:Y:S01]  /*4f40*/  BPT.TRAP 0x1 ;  /* 0x000000040000795c */ /* 0x000fe20000300000 */
.L_x_2016:
[----:B-1----:R-:W-:Y:S05]  /*4f50*/  @P2 BRA `(.L_x_2014) ;  /* 0x0000000000082947 */ /* 0x002fea0003800000 */
[----:B------:R-:W1:Y:S02]  /*4f60*/  SYNCS.PHASECHK.TRANS64.TRYWAIT P2, [UR6+0x38850], R0 ;  /* 0x03885000ff0075a7 */ /* 0x000e640008040146 */
[----:B-1----:R-:W-:Y:S05]  /*4f70*/  @!P2 BRA `(.L_x_2017) ;  /* 0x000000e8009ca947 */ /* 0x002fea0003800000 */
.L_x_2014:
[----:B------:R-:W-:Y:S01]  /*4f80*/  UIADD3 UR6, UR41, 0x400, URZ ;  /* 0x0000040029067890 */ /* 0x000fe2000fffe03f */
[----:B------:R-:W-:Y:S01]  /*4f90*/  WARPGROUP.ARRIVE ;  /* 0x00000000000079c5 */ /* 0x000fe20000000000 */
[----:B------:R-:W-:Y:S01]  /*4fa0*/  UMOV UR7, 0x40000040 ;  /* 0x4000004000077882 */ /* 0x000fe20000000000 */
[----:B01----:R-:W-:Y:S01]  /*4fb0*/  IMAD.MOV.U32 R0, RZ, RZ, -0x2 ;  /* 0xfffffffeff007424 */ /* 0x003fe200078e00ff */
[----:B------:R-:W-:-:S04]  /*4fc0*/  USHF.R.U32.HI UR6, URZ, 0x4, UR6 ;  /* 0x000000043f067899 */ /* 0x000fc80008011606 */
[----:B------:R-:W-:-:S04]  /*4fd0*/  ULOP3.LUT UR6, UR6, 0x3fff, URZ, 0xc0, !UPT ;  /* 0x00003fff06067892 */ /* 0x000fc8000f8ec03f */
[----:B------:R-:W-:-:S04]  /*4fe0*/  ULOP3.LUT UR6, UR6, 0x10000, URZ, 0xfc, !UPT ;  /* 0x0001000006067892 */ /* 0x000fc8000f8efc3f */
[----:B------:R-:W-:-:S07]  /*4ff0*/  ULEA UR10, UR58, UR6, 0xb ;  /* 0x000000063a0a7291 */ /* 0x000fce000f8e583f */
[----:B------:R-:W-:Y:S02]  /*5000*/  UMOV UR6, UR10 ;  /* 0x0000000a00067c82 */ /* 0x000fe40008000000 */
[----:B------:R-:W-:Y:S01]  /*5010*/  QGMMA.64x256x32.F32.E4M3.E4M3 R24, R228, gdesc[UR4], R24, gsb0 ;  /* 0x03e00004e4187df3 */ /* 0x000fe20008000818 */
[----:B------:R-:W-:Y:S01]  /*5020*/  UMOV UR6, 0xffffff80 ;  /* 0xffffff8000067882 */ /* 0x000fe20000000000 */
[----:B------:R-:W-:Y:S01]  /*5030*/  UMOV UR7, 0x40000040 ;  /* 0x4000004000077882 */ /* 0x000fe20000000000 */
[----:B------:R-:W-:-:S04]  /*5040*/  UIMAD UR6, UR57, UR6, 0x1 ;  /* 0x00000001390674a4 */ /* 0x000fc8000f8e0206 */
[----:B------:R-:W-:-:S04]  /*5050*/  ULEA UR6, UR54, UR6, 0x7 ;  /* 0x0000000636067291 */ /* 0x000fc8000f8e383f */
[----:B------:R-:W-:-:S06]  /*5060*/  UIADD3 UR6, -UR53, UR6, UR52 ;  /* 0x0000000635067290 */ /* 0x000fcc000fffe134 */
[----:B------:R-:W-:Y:S01]  /*5070*/  IMAD R7, R17, R0, UR6 ;  /* 0x0000000611077e24 */ /* 0x000fe2000f8e0200 */
[----:B------:R-:W-:-:S03]  /*5080*/  UIADD3 UR6, UR10, 0x2, URZ ;  /* 0x000000020a067890 */ /* 0x000fc6000fffe03f */
        /* <DEDUP_REMOVED lines=101> */
[----:B------:R-:W0:Y:S01]  /*56e0*/  SHFL.BFLY PT, R7, R10, 0x2, 0x1f ;  /* 0x0c401f000a077f89 */ /* 0x000e2200000e0000 */
        /* <DEDUP_REMOVED lines=12> */
[----:B0-----:R-:W-:Y:S01]  /*57b0*/  FMNMX.FTZ R11, R10, R7, !PT ;  /* 0x000000070a0b7209 */ /* 0x001fe20007810000 */
[----:B------:R-:W-:Y:S01]  /*57c0*/  IMAD.U32 R7, RZ, RZ, UR38 ;  /* 0x00000026ff077e24 */ /* 0x000fe2000f8e00ff */
[----:B------:R-:W-:Y:S02]  /*57d0*/  ISETP.GT.AND P3, PT, R0, 0x18, PT ;  /* 0x000000180000780c */ /* 0x000fe40003f64270 */
[----:B------:R-:W-:Y:S01]  /*57e0*/  FSEL R163, R163, -INF , P4 ;  /* 0xff800000a3a37808 */ /* 0x000fe20002000000 */
[----:B------:R-:W0:Y:S01]  /*57f0*/  SHFL.BFLY PT, R2, R11, 0x1, 0x1f ;  /* 0x0c201f000b027f89 */ /* 0x000e2200000e0000 */
[----:B------:R-:W-:-:S02]  /*5800*/  FMNMX.FTZ R20, R162, R21, !PT ;  /* 0x00000015a2147209 */ /* 0x000fc40007810000 */
[----:B------:R-:W-:Y:S02]  /*5810*/  ISETP.GT.AND P4, PT, R0, 0x19, PT ;  /* 0x000000190000780c */ /* 0x000fe40003f84270 */
[----:B------:R-:W-:Y:S02]  /*5820*/  FSEL R166, R166, -INF , P3 ;  /* 0xff800000a6a67808 */ /* 0x000fe40001800000 */
[----:B------:R-:W-:Y:S02]  /*5830*/  FMNMX.FTZ R21, R163, R20, !PT ;  /* 0x00000014a3157209 */ /* 0x000fe40007810000 */
[C---:B------:R-:W-:Y:S02]  /*5840*/  ISETP.GT.AND P3, PT, R0.reuse, 0x20, PT ;  /* 0x000000200000780c */ /* 0x040fe40003f64270 */
[----:B------:R-:W-:Y:S02]  /*5850*/  FSEL R167, R167, -INF , P4 ;  /* 0xff800000a7a77808 */ /* 0x000fe40002000000 */
[----:B------:R-:W-:-:S02]  /*5860*/  ISETP.GT.AND P4, PT, R0, 0x21, PT ;  /* 0x000000210000780c */ /* 0x000fc40003f84270 */
[----:B------:R-:W-:Y:S01]  /*5870*/  FSEL R170, R170, -INF , P3 ;  /* 0xff800000aaaa7808 */ /* 0x000fe20001800000 */
[----:B------:R-:W-:Y:S02]  /*5880*/  WARPGROUP.DEPBAR.LE gsb0, 0x0 ;  /* 0x00008000000079c5 */ /* 0x000fe40000010000 */
[----:B------:R-:W-:Y:S01]  /*5890*/  WARPGROUP.ARRIVE ;  /* 0x00000000000079c5 */ /* 0x000fe20000000000 */
[C---:B------:R-:W-:Y:S02]  /*58a0*/  ISETP.GT.AND P3, PT, R0.reuse, 0x28, PT ;  /* 0x000000280000780c */ /* 0x040fe40003f64270 */
[----:B------:R-:W-:Y:S02]  /*58b0*/  FSEL R171, R171, -INF , P4 ;  /* 0xff800000abab7808 */ /* 0x000fe40002000000 */
[----:B0-----:R-:W-:Y:S01]  /*58c0*/  FMNMX.FTZ R2, R11, R2, !PT ;  /* 0x000000020b027209 */ /* 0x001fe20007810000 */
[----:B------:R-:W-:Y:S01]  /*58d0*/  QGMMA.64x256x32.F32.E4M3.E4M3 R24, R224, gdesc[UR4], R24, gsb0 ;  /* 0x03e00004e0187df3 */ /* 0x000fe20008000818 */
[----:B------:R-:W-:Y:S01]  /*58e0*/  UIADD3 UR6, UR10, 0x4, URZ ;  /* 0x000000040a067890 */ /* 0x000fe2000fffe03f */
[----:B------:R-:W-:Y:S01]  /*58f0*/  ISETP.GT.AND P4, PT, R0, 0x29, PT ;  /* 0x000000290000780c */ /* 0x000fe20003f84270 */
[----:B------:R-:W-:Y:S01]  /*5900*/  UMOV UR7, 0x40000040 ;  /* 0x4000004000077882 */ /* 0x000fe20000000000 */
[----:B------:R-:W-:-:S01]  /*5910*/  FFMA.FTZ R7, R2, R7, -8 ;  /* 0xc100000002077423 */ /* 0x000fc20000010007 */
[----:B------:R-:W-:-:S02]  /*5920*/  FSETP.NEU.FTZ.AND P2, PT, R2, -INF , PT ;  /* 0xff8000000200780b */ /* 0x000fc40003f5d000 */
[----:B------:R-:W-:Y:S02]  /*5930*/  FSEL R174, R174, -INF , P3 ;  /* 0xff800000aeae7808 */ /* 0x000fe40001800000 */
[----:B------:R-:W-:Y:S02]  /*5940*/  FSEL R7, R7, RZ, P2 ;  /* 0x000000ff07077208 */ /* 0x000fe40001000000 */
[----:B------:R-:W-:Y:S02]  /*5950*/  ISETP.GT.AND P3, PT, R0, 0x30, PT ;  /* 0x000000300000780c */ /* 0x000fe40003f64270 */
[----:B------:R-:W-:Y:S01]  /*5960*/  FSEL R175, R175, -INF , P4 ;  /* 0xff800000afaf7808 */ /* 0x000fe20002000000 */
[----:B------:R-:W-:-:S01]  /*5970*/  FFMA.FTZ R9, R152, UR38, -R7 ;  /* 0x0000002698097c23 */ /* 0x000fc20008010807 */
[--C-:B------:R-:W-:Y:S01]  /*5980*/  FFMA.FTZ R153, R153, UR38, -R7.reuse ;  /* 0x0000002699997c23 */ /* 0x100fe20008010807 */
[----:B------:R-:W-:Y:S01]  /*5990*/  FMNMX.FTZ R152, R166, R21, !PT ;  /* 0x00000015a6987209 */ /* 0x000fe20007810000 */
[--C-:B------:R-:W-:Y:S01]  /*59a0*/  FFMA.FTZ R12, R157, UR38, -R7.reuse ;  /* 0x000000269d0c7c23 */ /* 0x100fe20008010807 */
[----:B------:R-:W-:Y:S01]  /*59b0*/  ISETP.GT.AND P4, PT, R0, 0x31, PT ;  /* 0x000000310000780c */ /* 0x000fe20003f84270 */
[----:B------:R0:W-:Y:S01]  /*59c0*/  MUFU.EX2 R10, R153 ;  /* 0x00000099000a7308 */ /* 0x0001e20000000800 */
[----:B------:R-:W-:Y:S01]  /*59d0*/  FSEL R178, R178, -INF , P3 ;  /* 0xff800000b2b27808 */ /* 0x000fe20001800000 */
[--C-:B------:R-:W-:Y:S01]  /*59e0*/  FFMA.FTZ R11, R156, UR38, -R7.reuse ;  /* 0x000000269c0b7c23 */ /* 0x100fe20008010807 */
[----:B------:R-:W-:Y:S01]  /*59f0*/  ISETP.GT.AND P3, PT, R0, 0x38, PT ;  /* 0x000000380000780c */ /* 0x000fe20003f64270 */
[--C-:B------:R-:W-:Y:S01]  /*5a00*/  FFMA.FTZ R15, R161, UR38, -R7.reuse ;  /* 0x00000026a10f7c23 */ /* 0x100fe20008010807 */
[----:B------:R-:W-:Y:S01]  /*5a10*/  FSEL R179, R179, -INF , P4 ;  /* 0xff800000b3b37808 */ /* 0x000fe20002000000 */
[--C-:B------:R-:W-:Y:S01]  /*5a20*/  FFMA.FTZ R160, R160, UR38, -R7.reuse ;  /* 0x00000026a0a07c23 */ /* 0x100fe20008010807 */
[----:B------:R-:W-:Y:S01]  /*5a30*/  ISETP.GT.AND P4, PT, R0, 0x39, PT ;  /* 0x000000390000780c */ /* 0x000fe20003f84270 */
[--C-:B------:R-:W-:Y:S01]  /*5a40*/  FFMA.FTZ R21, R165, UR38, -R7.reuse ;  /* 0x00000026a5157c23 */ /* 0x100fe20008010807 */
[----:B0-----:R-:W-:Y:S01]  /*5a50*/  FMNMX.FTZ R153, R167, R152, !PT ;  /* 0x00000098a7997209 */ /* 0x001fe20007810000 */
[----:B------:R-:W-:Y:S01]  /*5a60*/  MUFU.EX2 R14, R160 ;  /* 0x000000a0000e7308 */ /* 0x000fe20000000800 */
[----:B------:R-:W-:Y:S01]  /*5a70*/  FSEL R182, R182, -INF , P3 ;  /* 0xff800000b6b67808 */ /* 0x000fe20001800000 */
[--C-:B------:R-:W-:Y:S01]  /*5a80*/  FFMA.FTZ R164, R164, UR38, -R7.reuse ;  /* 0x00000026a4a47c23 */ /* 0x100fe20008010807 */
[----:B------:R-:W-:Y:S01]  /*5a90*/  FMNMX.FTZ R152, R170, R153, !PT ;  /* 0x00000099aa987209 */ /* 0x000fe20007810000 */
[--C-:B------:R-:W-:Y:S01]  /*5aa0*/  FFMA.FTZ R168, R168, UR38, -R7.reuse ;  /* 0x00000026a8a87c23 */ /* 0x100fe20008010807 */
[----:B------:R-:W-:Y:S01]  /*5ab0*/  ISETP.GT.AND P3, PT, R0, 0x40, PT ;  /* 0x000000400000780c */ /* 0x000fe20003f64270 */
[--C-:B------:R-:W-:Y:S01]  /*5ac0*/  FFMA.FTZ R172, R172, UR38, -R7.reuse ;  /* 0x00000026acac7c23 */ /* 0x100fe20008010807 */
[----:B------:R-:W-:Y:S01]  /*5ad0*/  FMNMX.FTZ R153, R171, R152, !PT ;  /* 0x00000098ab997209 */ /* 0x000fe20007810000 */
        /* <DEDUP_REMOVED lines=14> */
[----:B------:R-:W-:Y:S01]  /*5bc0*/  FFMA.FTZ R212, R212, UR38, -R7 ;  /* 0x00000026d4d47c23 */ /* 0x000fe20008010807 */
[----:B------:R-:W-:Y:S01]  /*5bd0*/  FMNMX.FTZ R157, R179, R154, !PT ;  /* 0x0000009ab39d7209 */ /* 0x000fe20007810000 */
[----:B------:R-:W-:Y:S01]  /*5be0*/  MUFU.EX2 R9, R9 ;  /* 0x0000000900097308 */ /* 0x000fe20000000800 */
[----:B------:R-:W-:-:S02]  /*5bf0*/  FSEL R187, R187, -INF , P4 ;  /* 0xff800000bbbb7808 */ /* 0x000fc40002000000 */
[----:B------:R-:W-:Y:S01]  /*5c00*/  FMNMX.FTZ R156, R182, R157, !PT ;  /* 0x0000009db69c7209 */ /* 0x000fe20007810000 */
[----:B------:R-:W-:-:S01]  /*5c10*/  FFMA.FTZ R157, R173, UR38, -R7 ;  /* 0x00000026ad9d7c23 */ /* 0x000fc20008010807 */
[----:B------:R-:W-:Y:S02]  /*5c20*/  ISETP.GT.AND P4, PT, R0, 0x49, PT ;  /* 0x000000490000780c */ /* 0x000fe40003f84270 */
[----:B------:R-:W-:Y:S01]  /*5c30*/  FMNMX.FTZ R161, R183, R156, !PT ;  /* 0x0000009cb7a17209 */ /* 0x000fe20007810000 */
[----:B------:R0:W-:Y:S01]  /*5c40*/  MUFU.EX2 R154, R172 ;  /* 0x000000ac009a7308 */ /* 0x0001e20000000800 */
[----:B------:R-:W-:Y:S02]  /*5c50*/  FSEL R190, R190, -INF , P3 ;  /* 0xff800000bebe7808 */ /* 0x000fe40001800000 */
[----:B------:R-:W-:Y:S02]  /*5c60*/  FMNMX.FTZ R156, R186, R161, !PT ;  /* 0x000000a1ba9c7209 */ /* 0x000fe40007810000 */
[----:B------:R-:W-:-:S02]  /*5c70*/  ISETP.GT.AND P3, PT, R0, 0x50, PT ;  /* 0x000000500000780c */ /* 0x000fc40003f64270 */
[----:B------:R-:W-:Y:S01]  /*5c80*/  FMNMX.FTZ R161, R187, R156, !PT ;  /* 0x0000009cbba17209 */ /* 0x000fe20007810000 */
[----:B------:R-:W-:Y:S01]  /*5c90*/  MUFU.EX2 R11, R11 ;  /* 0x0000000b000b7308 */ /* 0x000fe20000000800 */
[----:B------:R-:W-:Y:S01]  /*5ca0*/  FSEL R191, R191, -INF , P4 ;  /* 0xff800000bfbf7808 */ /* 0x000fe20002000000 */
[--C-:B0-----:R-:W-:Y:S01]  /*5cb0*/  FFMA.FTZ R172, R192, UR38, -R7.reuse ;  /* 0x00000026c0ac7c23 */ /* 0x101fe20008010807 */
[----:B------:R-:W-:Y:S01]  /*5cc0*/  FMNMX.FTZ R160, R190, R161, !PT ;  /* 0x000000a1bea07209 */ /* 0x000fe20007810000 */
[--C-:B------:R-:W-:Y:S01]  /*5cd0*/  FFMA.FTZ R161, R177, UR38, -R7.reuse ;  /* 0x00000026b1a17c23 */ /* 0x100fe20008010807 */
[----:B------:R-:W-:Y:S01]  /*5ce0*/  ISETP.GT.AND P4, PT, R0, 0x51, PT ;  /* 0x000000510000780c */ /* 0x000fe20003f84270 */
[--C-:B------:R-:W-:Y:S01]  /*5cf0*/  FFMA.FTZ R177, R193, UR38, -R7.reuse ;  /* 0x00000026c1b17c23 */ /* 0x100fe20008010807 */
[----:B------:R-:W-:Y:S01]  /*5d00*/  FSEL R194, R194, -INF , P3 ;  /* 0xff800000c2c27808 */ /* 0x000fe20001800000 */
[----:B------:R0:W-:Y:S01]  /*5d10*/  MUFU.EX2 R156, R176 ;  /* 0x000000b0009c7308 */ /* 0x0001e20000000800 */
[----:B------:R-:W-:Y:S01]  /*5d20*/  FMNMX.FTZ R165, R191, R160, !PT ;  /* 0x000000a0bfa57209 */ /* 0x000fe20007810000 */
[----:B------:R-:W-:Y:S01]  /*5d30*/  FFMA.FTZ R193, R209, UR38, -R7 ;  /* 0x00000026d1c17c23 */ /* 0x000fe20008010807 */
[----:B------:R-:W-:-:S02]  /*5d40*/  ISETP.GT.AND P3, PT, R0, 0x58, PT ;  /* 0x000000580000780c */ /* 0x000fc40003f64270 */
[----:B------:R-:W-:Y:S02]  /*5d50*/  FSEL R195, R195, -INF , P4 ;  /* 0xff800000c3c37808 */ /* 0x000fe40002000000 */
[----:B------:R-:W-:Y:S01]  /*5d60*/  FMNMX.FTZ R160, R194, R165, !PT ;  /* 0x000000a5c2a07209 */ /* 0x000fe20007810000 */
[----:B------:R-:W-:Y:S01]  /*5d70*/  MUFU.EX2 R12, R12 ;  /* 0x0000000c000c7308 */ /* 0x000fe20000000800 */
[----:B------:R-:W-:Y:S01]  /*5d80*/  ISETP.GT.AND P4, PT, R0, 0x59, PT ;  /* 0x000000590000780c */ /* 0x000fe20003f84270 */
[----:B0-----:R-:W-:Y:S01]  /*5d90*/  FFMA.FTZ R176, R196, UR38, -R7 ;  /* 0x00000026c4b07c23 */ /* 0x001fe20008010807 */
[----:B------:R-:W-:Y:S02]  /*5da0*/  FSEL R198, R198, -INF , P3 ;  /* 0xff800000c6c67808 */ /* 0x000fe40001800000 */
[----:B------:R-:W-:Y:S02]  /*5db0*/  FMNMX.FTZ R165, R195, R160, !PT ;  /* 0x000000a0c3a57209 */ /* 0x000fe40007810000 */
[----:B------:R-:W-:Y:S01]  /*5dc0*/  ISETP.GT.AND P3, PT, R0, 0x60, PT ;  /* 0x000000600000780c */ /* 0x000fe20003f64270 */
[----:B------:R0:W-:Y:S01]  /*5dd0*/  MUFU.EX2 R160, R180 ;  /* 0x000000b400a07308 */ /* 0x0001e20000000800 */
[----:B------:R-:W-:-:S02]  /*5de0*/  FSEL R199, R199, -INF , P4 ;  /* 0xff800000c7c77808 */ /* 0x000fc40002000000 */
[----:B------:R-:W-:Y:S01]  /*5df0*/  FMNMX.FTZ R164, R198, R165, !PT ;  /* 0x000000a5c6a47209 */ /* 0x000fe20007810000 */
[----:B------:R-:W-:-:S01]  /*5e00*/  FFMA.FTZ R165, R181, UR38, -R7 ;  /* 0x00000026b5a57c23 */ /* 0x000fc20008010807 */
[----:B------:R-:W-:Y:S01]  /*5e10*/  ISETP.GT.AND P4, PT, R0, 0x61, PT ;  /* 0x000000610000780c */ /* 0x000fe20003f84270 */
[----:B------:R-:W-:-:S01]  /*5e20*/  FFMA.FTZ R181, R197, UR38, -R7 ;  /* 0x00000026c5b57c23 */ /* 0x000fc20008010807 */
[----:B------:R-:W-:Y:S01]  /*5e30*/  FSEL R202, R202, -INF , P3 ;  /* 0xff800000caca7808 */ /* 0x000fe20001800000 */
[----:B------:R-:W-:Y:S01]  /*5e40*/  MUFU.EX2 R15, R15 ;  /* 0x0000000f000f7308 */ /* 0x000fe20000000800 */
[----:B------:R-:W-:Y:S01]  /*5e50*/  FMNMX.FTZ R169, R199, R164, !PT ;  /* 0x000000a4c7a97209 */ /* 0x000fe20007810000 */
[----:B0-----:R-:W-:Y:S01]  /*5e60*/  FFMA.FTZ R180, R200, UR38, -R7 ;  /* 0x00000026c8b47c23 */ /* 0x001fe20008010807 */
[----:B------:R-:W-:Y:S02]  /*5e70*/  ISETP.GT.AND P3, PT, R0, 0x68, PT ;  /* 0x000000680000780c */ /* 0x000fe40003f64270 */
[----:B------:R-:W-:-:S02]  /*5e80*/  FSEL R203, R203, -INF , P4 ;  /* 0xff800000cbcb7808 */ /* 0x000fc40002000000 */
[----:B------:R-:W-:Y:S01]  /*5e90*/  FMNMX.FTZ R164, R202, R169, !PT ;  /* 0x000000a9caa47209 */ /* 0x000fe20007810000 */
[----:B------:R-:W-:Y:S01]  /*5ea0*/  MUFU.EX2 R21, R21 ;  /* 0x0000001500157308 */ /* 0x000fe20000000800 */
[----:B------:R-:W-:Y:S02]  /*5eb0*/  ISETP.GT.AND P4, PT, R0, 0x69, PT ;  /* 0x000000690000780c */ /* 0x000fe40003f84270 */
[----:B------:R-:W-:Y:S02]  /*5ec0*/  FSEL R206, R206, -INF , P3 ;  /* 0xff800000cece7808 */ /* 0x000fe40001800000 */
[----:B------:R-:W-:Y:S02]  /*5ed0*/  FMNMX.FTZ R169, R203, R164, !PT ;  /* 0x000000a4cba97209 */ /* 0x000fe40007810000 */
[----:B------:R-:W-:Y:S01]  /*5ee0*/  ISETP.GT.AND P3, PT, R0, 0x70, PT ;  /* 0x000000700000780c */ /* 0x000fe20003f64270 */
[----:B------:R0:W-:Y:S01]  /*5ef0*/  MUFU.EX2 R164, R184 ;  /* 0x000000b800a47308 */ /* 0x0001e20000000800 */
[----:B------:R-:W-:-:S02]  /*5f00*/  FSEL R207, R207, -INF , P4 ;  /* 0xff800000cfcf7808 */ /* 0x000fc40002000000 */
[----:B------:R-:W-:Y:S01]  /*5f10*/  FMNMX.FTZ R168, R206, R169, !PT ;  /* 0x000000a9cea87209 */ /* 0x000fe20007810000 */
[----:B------:R-:W-:-:S01]  /*5f20*/  FFMA.FTZ R169, R185, UR38, -R7 ;  /* 0x00000026b9a97c23 */ /* 0x000fc20008010807 */
[----:B------:R-:W-:Y:S02]  /*5f30*/  ISETP.GT.AND P4, PT, R0, 0x71, PT ;  /* 0x000000710000780c */ /* 0x000fe40003f84270 */
        /* <DEDUP_REMOVED lines=11> */
[----:B------:R-:W-:Y:S01]  /*5ff0*/  FSEL R215, R215, -INF , P4 ;  /* 0xff800000d7d77808 */ /* 0x000fe20002000000 */
[----:B------:R0:W-:Y:S01]  /*6000*/  MUFU.EX2 R168, R188 ;  /* 0x000000bc00a87308 */ /* 0x0001e20000000800 */
[----:B------:R-:W-:Y:S01]  /*6010*/  FMNMX.FTZ R0, R214, R173, !PT ;  /* 0x000000add6007209 */ /* 0x000fe20007810000 */
[--C-:B------:R-:W-:Y:S01]  /*6020*/  FFMA.FTZ R173, R189, UR38, -R7.reuse ;  /* 0x00000026bdad7c23 */ /* 0x100fe20008010807 */
[----:B------:R-:W-:Y:S01]  /*6030*/  FSEL R196, R2, RZ, P2 ;  /* 0x000000ff02c47208 */ /* 0x000fe20001000000 */
[----:B------:R-:W-:Y:S01]  /*6040*/  FFMA.FTZ R189, R205, UR38, -R7 ;  /* 0x00000026cdbd7c23 */ /* 0x000fe20008010807 */
[----:B------:R-:W-:-:S03]  /*6050*/  FMNMX.FTZ R0, R215, R0, !PT ;  /* 0x00000000d7007209 */ /* 0x000fc60007810000 */
[----:B------:R-:W-:Y:S01]  /*6060*/  MUFU.EX2 R161, R161 ;  /* 0x000000a100a17308 */ /* 0x000fe20000000800 */
[----:B0-----:R-:W-:-:S01]  /*6070*/  FFMA.FTZ R188, R208, UR38, -R7 ;  /* 0x00000026d0bc7c23 */ /* 0x001fc20008010807 */
[----:B------:R-:W0:Y:S06]  /*6080*/  SHFL.BFLY PT, R185, R0, 0x2, 0x1f ;  /* 0x0c401f0000b97f89 */ /* 0x000e2c00000e0000 */
[----:B------:R-:W-:Y:S08]  /*6090*/  MUFU.EX2 R165, R165 ;  /* 0x000000a500a57308 */ /* 0x000ff00000000800 */
[----:B------:R-:W-:Y:S08]  /*60a0*/  MUFU.EX2 R169, R169 ;  /* 0x000000a900a97308 */ /* 0x000ff00000000800 */
[----:B------:R-:W-:Y:S01]  /*60b0*/  MUFU.EX2 R173, R173 ;  /* 0x000000ad00ad7308 */ /* 0x000fe20000000800 */
[----:B0-----:R-:W-:Y:S01]  /*60c0*/  FMNMX.FTZ R192, R0, R185, !PT ;  /* 0x000000b900c07209 */ /* 0x001fe20007810000 */
[----:B------:R-:W-:Y:S01]  /*60d0*/  FFMA.FTZ R185, R201, UR38, -R7 ;  /* 0x00000026c9b97c23 */ /* 0x000fe20008010807 */
[----:B------:R-:W-:-:S03]  /*60e0*/  IMAD.U32 R201, RZ, RZ, UR38 ;  /* 0x00000026ffc97e24 */ /* 0x000fc6000f8e00ff */
[----:B------:R-:W0:Y:S02]  /*60f0*/  SHFL.BFLY PT, R197, R192, 0x1, 0x1f ;  /* 0x0c201f00c0c57f89 */ /* 0x000e2400000e0000 */
[----:B------:R-:W-:Y:S08]  /*6100*/  MUFU.EX2 R172, R172 ;  /* 0x000000ac00ac7308 */ /* 0x000ff00000000800 */
[----:B------:R-:W-:Y:S08]  /*6110*/  MUFU.EX2 R177, R177 ;  /* 0x000000b100b17308 */ /* 0x000ff00000000800 */
[----:B------:R-:W-:Y:S01]  /*6120*/  MUFU.EX2 R176, R176 ;  /* 0x000000b000b07308 */ /* 0x000fe20000000800 */
[----:B0-----:R-:W-:Y:S01]  /*6130*/  FMNMX.FTZ R0, R192, R197, !PT ;  /* 0x000000c5c0007209 */ /* 0x001fe20007810000 */
[----:B------:R-:W-:Y:S01]  /*6140*/  FFMA.FTZ R197, R8, UR38, -R7 ;  /* 0x0000002608c57c23 */ /* 0x000fe20008010807 */
[----:B------:R-:W-:-:S05]  /*6150*/  FADD.FTZ R7, -R196, R5 ;  /* 0x00000005c4077221 */ /* 0x000fca0000010100 */
[----:B------:R-:W-:Y:S01]  /*6160*/  MUFU.EX2 R181, R181 ;  /* 0x000000b500b57308 */ /* 0x000fe20000000800 */
[C---:B------:R-:W-:Y:S01]  /*6170*/  FSETP.NEU.FTZ.AND P2, PT, R0.reuse, -INF , PT ;  /* 0xff8000000000780b */ /* 0x040fe20003f5d000 */
[----:B------:R-:W-:-:S05]  /*6180*/  FFMA.FTZ R8, R0, R201, -8 ;  /* 0xc100000000087423 */ /* 0x000fca00000100c9 */
[----:B------:R-:W-:Y:S01]  /*6190*/  FSEL R196, R8, RZ, P2 ;  /* 0x000000ff08c47208 */ /* 0x000fe20001000000 */
[----:B------:R-:W-:Y:S01]  /*61a0*/  FMUL.FTZ R8, R7, UR38 ;  /* 0x0000002607087c20 */ /* 0x000fe20008410000 */
[----:B------:R0:W-:Y:S03]  /*61b0*/  MUFU.EX2 R5, R197 ;  /* 0x000000c500057308 */ /* 0x0001e60000000800 */
        /* <DEDUP_REMOVED lines=21> */
[--C-:B0-----:R-:W-:Y:S01]  /*6310*/  FFMA.FTZ R197, R182, UR38, -R196.reuse ;  /* 0x00000026b6c57c23 */ /* 0x101fe200080108c4 */
[----:B------:R-:W-:-:S01]  /*6320*/  FFMA.FTZ R182, R186, UR38, -R196 ;  /* 0x00000026bab67c23 */ /* 0x000fc200080108c4 */
[----:B------:R-:W-:-:S02]  /*6330*/  FFMA.FTZ R186, R190, UR38, -R196 ;  /* 0x00000026beba7c23 */ /* 0x000fc400080108c4 */
[----:B------:R-:W0:Y:S01]  /*6340*/  MUFU.EX2 R175, R175 ;  /* 0x000000af00af7308 */ /* 0x000e220000000800 */
[----:B-1----:R-:W-:-:S04]  /*6350*/  FFMA.FTZ R187, R8, R4, R9 ;  /* 0x0000000408bb7223 */ /* 0x002fc80000010009 */
[----:B------:R-:W-:Y:S01]  /*6360*/  FADD.FTZ R190, R10, R187 ;  /* 0x000000bb0abe7221 */ /* 0x000fe20000010000 */
[----:B------:R-:W-:-:S02]  /*6370*/  FFMA.FTZ R187, R191, UR38, -R196 ;  /* 0x00000026bfbb7c23 */ /* 0x000fc400080108c4 */
[----:B------:R-:W1:Y:S08]  /*6380*/  MUFU.EX2 R7, R7 ;  /* 0x0000000700077308 */ /* 0x000e700000000800 */
[----:B------:R-:W2:Y:S01]  /*6390*/  MUFU.EX2 R13, R13 ;  /* 0x0000000d000d7308 */ /* 0x000ea20000000800 */
[----:B0-----:R-:W-:-:S01]  /*63a0*/  FFMA.FTZ R4, R175, R3, R200 ;  /* 0x00000003af047223 */ /* 0x001fc200000100c8 */
[----:B------:R-:W-:Y:S01]  /*63b0*/  FADD.FTZ R3, R11, R190 ;  /* 0x000000be0b037221 */ /* 0x000fe20000010000 */
[----:B------:R-:W-:-:S03]  /*63c0*/  FFMA.FTZ R190, R194, UR38, -R196 ;  /* 0x00000026c2be7c23 */ /* 0x000fc600080108c4 */
[----:B------:R-:W-:Y:S02]  /*63d0*/  FADD.FTZ R3, R12, R3 ;  /* 0x000000030c037221 */ /* 0x000fe40000010000 */
[----:B------:R-:W0:Y:S01]  /*63e0*/  MUFU.EX2 R158, R158 ;  /* 0x0000009e009e7308 */ /* 0x000e220000000800 */
[----:B-1----:R-:W-:-:S01]  /*63f0*/  FADD.FTZ R4, R7, R4 ;  /* 0x0000000407047221 */ /* 0x002fc20000010000 */
[----:B------:R-:W-:Y:S02]  /*6400*/  WARPGROUP.DEPBAR.LE gsb0, 0x0 ;  /* 0x00008000000079c5 */ /* 0x000fe40000010000 */
[----:B------:R-:W-:Y:S01]  /*6410*/  WARPGROUP.ARRIVE ;  /* 0x00000000000079c5 */ /* 0x000fe20000000000 */
[----:B------:R-:W-:-:S03]  /*6420*/  FADD.FTZ R194, R14, R3 ;  /* 0x000000030ec27221 */ /* 0x000fc60000010000 */
[----:B------:R-:W1:Y:S01]  /*6430*/  MUFU.EX2 R155, R155 ;  /* 0x0000009b009b7308 */ /* 0x000e620000000800 */
[----:B--2---:R-:W-:-:S01]  /*6440*/  FADD.FTZ R191, R13, R4 ;  /* 0x000000040dbf7221 */ /* 0x004fc20000010000 */
[----:B------:R-:W-:Y:S01]  /*6450*/  QGMMA.64x256x32.F32.E4M3.E4M3 R24, R220, gdesc[UR4], R24, gsb0 ;  /* 0x03e00004dc187df3 */ /* 0x000fe20008000818 */
[----:B------:R-:W-:Y:S01]  /*6460*/  UIADD3 UR6, UR10, 0x6, URZ ;  /* 0x000000060a067890 */ /* 0x000fe2000fffe03f */
[----:B------:R-:W-:-:S04]  /*6470*/  UMOV UR7, 0x40000040 ;  /* 0x4000004000077882 */ /* 0x000fc80000000000 */
[----:B------:R-:W2:Y:S01]  /*6480*/  MUFU.EX2 R162, R162 ;  /* 0x000000a200a27308 */ /* 0x000ea20000000800 */
[----:B0-----:R-:W-:-:S01]  /*6490*/  FADD.FTZ R4, R158, R191 ;  /* 0x000000bf9e047221 */ /* 0x001fc20000010000 */
[----:B------:R-:W-:-:S06]  /*64a0*/  FFMA.FTZ R191, R195, UR38, -R196 ;  /* 0x00000026c3bf7c23 */ /* 0x000fcc00080108c4 */
[----:B------:R-:W0:Y:S01]  /*64b0*/  MUFU.EX2 R159, R159 ;  /* 0x0000009f009f7308 */ /* 0x000e220000000800 */
[----:B-1----:R-:W-:-:S07]  /*64c0*/  FADD.FTZ R3, R155, R4 ;  /* 0x000000049b037221 */ /* 0x002fce0000010000 */
[----:B------:R-:W1:Y:S01]  /*64d0*/  MUFU.EX2 R166, R166 ;  /* 0x000000a600a67308 */ /* 0x000e620000000800 */
[----:B--2---:R-:W-:-:S07]  /*64e0*/  FADD.FTZ R4, R162, R3 ;  /* 0x00000003a2047221 */ /* 0x004fce0000010000 */
[----:B------:R-:W2:Y:S01]  /*64f0*/  MUFU.EX2 R163, R163 ;  /* 0x000000a300a37308 */ /* 0x000ea20000000800 */
[----:B0-----:R-:W-:-:S07]  /*6500*/  FADD.FTZ R3, R159, R4 ;  /* 0x000000049f037221 */ /* 0x001fce0000010000 */
[----:B------:R0:W-:Y:S01]  /*6510*/  MUFU.EX2 R6, R197 ;  /* 0x000000c500067308 */ /* 0x0001e20000000800 */
[----:B-1----:R-:W-:-:S07]  /*6520*/  FADD.FTZ R4, R166, R3 ;  /* 0x00000003a6047221 */ /* 0x002fce0000010000 */
[----:B------:R-:W1:Y:S01]  /*6530*/  MUFU.EX2 R170, R170 ;  /* 0x000000aa00aa7308 */ /* 0x000e620000000800 */
[----:B0-----:R-:W-:-:S01]  /*6540*/  FADD.FTZ R197, R15, R194 ;  /* 0x000000c20fc57221 */ /* 0x001fc20000010000 */
[----:B--2---:R-:W-:-:S03]  /*6550*/  FADD.FTZ R3, R163, R4 ;  /* 0x00000004a3037221 */ /* 0x004fc60000010000 */
[----:B------:R-:W-:-:S03]  /*6560*/  FADD.FTZ R194, R20, R197 ;  /* 0x000000c514c27221 */ /* 0x000fc60000010000 */
[----:B------:R-:W0:Y:S01]  /*6570*/  MUFU.EX2 R167, R167 ;  /* 0x000000a700a77308 */ /* 0x000e220000000800 */
[----:B------:R-:W-:-:S01]  /*6580*/  FADD.FTZ R195, R21, R194 ;  /* 0x000000c215c37221 */ /* 0x000fc20000010000 */
[----:B------:R-:W-:-:S03]  /*6590*/  FFMA.FTZ R194, R198, UR38, -R196 ;  /* 0x00000026c6c27c23 */ /* 0x000fc600080108c4 */
[----:B------:R-:W-:Y:S01]  /*65a0*/  FADD.FTZ R198, R152, R195 ;  /* 0x000000c398c67221 */ /* 0x000fe20000010000 */
[----:B------:R-:W-:-:S02]  /*65b0*/  FFMA.FTZ R195, R199, UR38, -R196 ;  /* 0x00000026c7c37c23 */ /* 0x000fc400080108c4 */
[----:B------:R-:W2:Y:S01]  /*65c0*/  MUFU.EX2 R174, R174 ;  /* 0x000000ae00ae7308 */ /* 0x000ea20000000800 */
[----:B------:R-:W-:-:S01]  /*65d0*/  FADD.FTZ R197, R153, R198 ;  /* 0x000000c699c57221 */ /* 0x000fc20000010000 */
[----:B-1----:R-:W-:-:S03]  /*65e0*/  FADD.FTZ R4, R170, R3 ;  /* 0x00000003aa047221 */ /* 0x002fc60000010000 */
[----:B------:R-:W-:Y:S01]  /*65f0*/  FADD.FTZ R198, R154, R197 ;  /* 0x000000c59ac67221 */ /* 0x000fe20000010000 */
[----:B------:R-:W-:-:S02]  /*6600*/  FFMA.FTZ R197, R202, UR38, -R196 ;  /* 0x00000026cac57c23 */ /* 0x000fc400080108c4 */
[----:B------:R-:W1:Y:S01]  /*6610*/  MUFU.EX2 R171, R171 ;  /* 0x000000ab00ab7308 */ /* 0x000e620000000800 */
[----:B0-----:R-:W-:-:S01]  /*6620*/  FADD.FTZ R3, R167, R4 ;  /* 0x00000004a7037221 */ /* 0x001fc20000010000 */
[----:B------:R-:W-:-:S04]  /*6630*/  FADD.FTZ R199, R157, R198 ;  /* 0x000000c69dc77221 */ /* 0x000fc80000010000 */
[----:B------:R-:W-:Y:S02]  /*6640*/  FADD.FTZ R198, R156, R199 ;  /* 0x000000c79cc67221 */ /* 0x000fe40000010000 */
[----:B------:R-:W0:Y:S01]  /*6650*/  MUFU.EX2 R178, R178 ;  /* 0x000000b200b27308 */ /* 0x000e220000000800 */
[----:B--2---:R-:W-:-:S01]  /*6660*/  FADD.FTZ R4, R174, R3 ;  /* 0x00000003ae047221 */ /* 0x004fc20000010000 */
[----:B------:R-:W-:Y:S01]  /*6670*/  FADD.FTZ R199, R161, R198 ;  /* 0x000000c6a1c77221 */ /* 0x000fe20000010000 */
[----:B------:R-:W-:-:S05]  /*6680*/  FFMA.FTZ R198, R203, UR38, -R196 ;  /* 0x00000026cbc67c23 */ /* 0x000fca00080108c4 */
[----:B------:R-:W2:Y:S01]  /*6690*/  MUFU.EX2 R179, R179 ;  /* 0x000000b300b37308 */ /* 0x000ea20000000800 */
[----:B-1----:R-:W-:-:S01]  /*66a0*/  FADD.FTZ R3, R171, R4 ;  /* 0x00000004ab037221 */ /* 0x002fc20000010000 */
[----:B------:R-:W-:Y:S01]  /*66b0*/  FADD.FTZ R4, R160, R199 ;  /* 0x000000c7a0047221 */ /* 0x000fe20000010000 */
[----:B------:R-:W-:-:S05]  /*66c0*/  FFMA.FTZ R199, R206, UR38, -R196 ;  /* 0x00000026cec77c23 */ /* 0x000fca00080108c4 */
[----:B------:R-:W1:Y:S01]  /*66d0*/  MUFU.EX2 R182, R182 ;  /* 0x000000b600b67308 */ /* 0x000e620000000800 */
[----:B0-----:R-:W-:-:S04]  /*66e0*/  FADD.FTZ R3, R178, R3 ;  /* 0x00000003b2037221 */ /* 0x001fc80000010000 */
[----:B------:R-:W-:Y:S01]  /*66f0*/  FADD.FTZ R202, R6, R3 ;  /* 0x0000000306ca7221 */ /* 0x000fe20000010000 */
[----:B------:R-:W-:-:S02]  /*6700*/  FADD.FTZ R3, R165, R4 ;  /* 0x00000004a5037221 */ /* 0x000fc40000010000 */
        /* <DEDUP_REMOVED lines=11> */
[----:B------:R-:W-:-:S01]  /*67c0*/  FFMA.FTZ R202, R207, UR38, -R196 ;  /* 0x00000026cfca7c23 */ /* 0x000fc200080108c4 */
[----:B------:R-:W-:Y:S01]  /*67d0*/  IMAD.U32 R207, RZ, RZ, UR56 ;  /* 0x00000038ffcf7e24 */ /* 0x000fe2000f8e00ff */
[----:B------:R-:W-:-:S03]  /*67e0*/  IADD3 R3, -R23, 0xb, RZ ;  /* 0x0000000b17037810 */ /* 0x000fc60007ffe1ff */
[----:B------:R-:W0:Y:S01]  /*67f0*/  MUFU.EX2 R190, R190 ;  /* 0x000000be00be7308 */ /* 0x000e220000000800 */
[----:B--2---:R-:W-:-:S01]  /*6800*/  FADD.FTZ R204, R186, R201 ;  /* 0x000000c9bacc7221 */ /* 0x004fc20000010000 */
[----:B------:R-:W-:Y:S01]  /*6810*/  FFMA.FTZ R201, R210, UR38, -R196 ;  /* 0x00000026d2c97c23 */ /* 0x000fe200080108c4 */
[----:B------:R-:W-:-:S05]  /*6820*/  @!P1 LEA R207, R207, UR41, 0x3 ;  /* 0x00000029cfcf9c11 */ /* 0x000fca000f8e18ff */
[----:B------:R-:W2:Y:S01]  /*6830*/  MUFU.EX2 R191, R191 ;  /* 0x000000bf00bf7308 */ /* 0x000ea20000000800 */
[----:B-1----:R-:W-:-:S07]  /*6840*/  FADD.FTZ R203, R187, R204 ;  /* 0x000000ccbbcb7221 */ /* 0x002fce0000010000 */
[----:B------:R-:W1:Y:S01]  /*6850*/  MUFU.EX2 R194, R194 ;  /* 0x000000c200c27308 */ /* 0x000e620000000800 */
[----:B0-----:R-:W-:-:S01]  /*6860*/  FADD.FTZ R204, R190, R203 ;  /* 0x000000cbbecc7221 */ /* 0x001fc20000010000 */
[----:B------:R-:W-:-:S04]  /*6870*/  FADD.FTZ R203, R177, R4 ;  /* 0x00000004b1cb7221 */ /* 0x000fc80000010000 */
[----:B------:R-:W-:Y:S01]  /*6880*/  FADD.FTZ R4, R176, R203 ;  /* 0x000000cbb0047221 */ /* 0x000fe20000010000 */
[----:B------:R-:W-:-:S01]  /*6890*/  FFMA.FTZ R203, R214, UR38, -R196 ;  /* 0x00000026d6cb7c23 */ /* 0x000fc200080108c4 */
[----:B------:R-:W0:Y:S01]  /*68a0*/  MUFU.EX2 R195, R195 ;  /* 0x000000c300c37308 */ /* 0x000e220000000800 */
[----:B--2---:R-:W-:-:S01]  /*68b0*/  FADD.FTZ R205, R191, R204 ;  /* 0x000000ccbfcd7221 */ /* 0x004fc20000010000 */
[--C-:B------:R-:W-:Y:S01]  /*68c0*/  FFMA.FTZ R204, R211, UR38, -R196.reuse ;  /* 0x00000026d3cc7c23 */ /* 0x100fe200080108c4 */
[----:B------:R-:W-:-:S05]  /*68d0*/  FFMA.FTZ R196, R215, UR38, -R196 ;  /* 0x00000026d7c47c23 */ /* 0x000fca00080108c4 */
[----:B------:R-:W2:Y:S01]  /*68e0*/  MUFU.EX2 R180, R180 ;  /* 0x000000b400b47308 */ /* 0x000ea20000000800 */
[----:B-1----:R-:W-:-:S01]  /*68f0*/  FADD.FTZ R206, R194, R205 ;  /* 0x000000cdc2ce7221 */ /* 0x002fc20000010000 */
[----:B------:R-:W-:-:S06]  /*6900*/  FADD.FTZ R205, R181, R4 ;  /* 0x00000004b5cd7221 */ /* 0x000fcc0000010000 */
[----:B------:R-:W1:Y:S01]  /*6910*/  MUFU.EX2 R197, R197 ;  /* 0x000000c500c57308 */ /* 0x000e620000000800 */
[----:B0-----:R-:W-:-:S07]  /*6920*/  FADD.FTZ R206, R195, R206 ;  /* 0x000000cec3ce7221 */ /* 0x001fce0000010000 */
[----:B------:R-:W0:Y:S01]  /*6930*/  MUFU.EX2 R185, R185 ;  /* 0x000000b900b97308 */ /* 0x000e220000000800 */
[----:B--2---:R-:W-:-:S07]  /*6940*/  FADD.FTZ R4, R180, R205 ;  /* 0x000000cdb4047221 */ /* 0x004fce0000010000 */
[----:B------:R-:W2:Y:S01]  /*6950*/  MUFU.EX2 R198, R198 ;  /* 0x000000c600c67308 */ /* 0x000ea20000000800 */
[----:B-1----:R-:W-:-:S07]  /*6960*/  FADD.FTZ R205, R197, R206 ;  /* 0x000000cec5cd7221 */ /* 0x002fce0000010000 */
[----:B------:R-:W1:Y:S08]  /*6970*/  MUFU.EX2 R184, R184 ;  /* 0x000000b800b87308 */ /* 0x000e700000000800 */
[----:B------:R-:W3:Y:S08]  /*6980*/  MUFU.EX2 R199, R199 ;  /* 0x000000c700c77308 */ /* 0x000ef00000000800 */
[----:B------:R-:W-:Y:S08]  /*6990*/  MUFU.EX2 R189, R189 ;  /* 0x000000bd00bd7308 */ /* 0x000ff00000000800 */
[----:B------:R-:W4:Y:S08]  /*69a0*/  MUFU.EX2 R202, R202 ;  /* 0x000000ca00ca7308 */ /* 0x000f300000000800 */
        /* <DEDUP_REMOVED lines=12> */
[----:B0-----:R-:W-:-:S02]  /*6a70*/  @!P1 VIADD R3, R207, 0x38840 ;  /* 0x00038840cf039836 */ /* 0x001fc40000000000 */
[----:B------:R-:W-:Y:S01]  /*6a80*/  FADD.FTZ R207, R185, R4 ;  /* 0x00000004b9cf7221 */ /* 0x000fe20000010000 */
[----:B--2---:R-:W-:-:S02]  /*6a90*/  FADD.FTZ R4, R198, R205 ;  /* 0x000000cdc6047221 */ /* 0x004fc40000010000 */
[----:B------:R-:W-:Y:S01]  /*6aa0*/  @!P1 PRMT R3, RZ, 0x654, R3 ;  /* 0x00000654ff039816 */ /* 0x000fe20000000003 */
[----:B-1----:R-:W-:-:S01]  /*6ab0*/  FADD.FTZ R206, R184, R207 ;  /* 0x000000cfb8ce7221 */ /* 0x002fc20000010000 */
[----:B---3--:R-:W-:Y:S02]  /*6ac0*/  FADD.FTZ R205, R199, R4 ;  /* 0x00000004c7cd7221 */ /* 0x008fe40000010000 */
[----:B------:R0:W-:Y:S02]  /*6ad0*/  @!P1 SYNCS.ARRIVE.TRANS64.RED.A1T0 RZ, [R3+URZ], RZ ;  /* 0x000000ff03ff99a7 */ /* 0x0001e4000810043f */
[----:B----4-:R-:W-:-:S01]  /*6ae0*/  FADD.FTZ R4, R202, R205 ;  /* 0x000000cdca047221 */ /* 0x010fc20000010000 */
[----:B0-----:R-:W-:-:S04]  /*6af0*/  FADD.FTZ R3, R189, R206 ;  /* 0x000000cebd037221 */ /* 0x001fc80000010000 */
[----:B-----5:R-:W-:Y:S01]  /*6b00*/  FADD.FTZ R206, R188, R3 ;  /* 0x00000003bcce7221 */ /* 0x020fe20000010000 */
        /* <DEDUP_REMOVED lines=9> */
.L_x_2018:
        /* <DEDUP_REMOVED lines=172> */
.L_x_2009:
[----:B------:R-:W-:-:S13]  /*7660*/  ISETP.LE.AND P2, PT, RZ, UR57, PT ;  /* 0x00000039ff007c0c */ /* 0x000fda000bf43270 */
[----:B------:R-:W-:Y:S05]  /*7670*/  @!P2 BRA `(.L_x_2020) ;  /* 0x0000002000c0a947 */ /* 0x000fea0003800000 */
[----:B------:R-:W-:Y:S01]  /*7680*/  IMAD.MOV.U32 R7, RZ, RZ, R0 ;  /* 0x000000ffff077224 */ /* 0x000fe200078e0000 */
[----:B------:R-:W-:Y:S01]  /*7690*/  UMOV UR53, UR46 ;  /* 0x0000002e00357c82 */ /* 0x000fe20008000000 */
[----:B------:R-:W-:Y:S01]  /*76a0*/  IMAD.MOV.U32 R5, RZ, RZ, R2 ;  /* 0x000000ffff057224 */ /* 0x000fe200078e0002 */
[----:B------:R-:W-:-:S06]  /*76b0*/  UMOV UR52, UR56 ;  /* 0x0000003800347c82 */ /* 0x000fcc0008000000 */
.L_x_2030:
[----:B------:R-:W-:Y:S01]  /*76c0*/  ISETP.NE.AND P3, PT, RZ, UR44, PT ;  /* 0x0000002cff007c0c */ /* 0x000fe2000bf65270 */
[----:B------:R-:W-:-:S04]  /*76d0*/  UISETP.NE.AND UP0, UPT, UR52, 0x1, UPT ;  /* 0x000000013400788c */ /* 0x000fc8000bf05270 */
[----:B------:R-:W-:-:S04]  /*76e0*/  USEL UR46, URZ, 0x1, UP0 ;  /* 0x000000013f2e7887 */ /* 0x000fc80008000000 */
[----:B------:R-:W-:-:S04]  /*76f0*/  ULOP3.LUT UR46, UR53, UR46, URZ, 0x3c, !UPT ;  /* 0x0000002e352e7292 */ /* 0x000fc8000f8e3c3f */
[----:B------:R-:W-:Y:S08]  /*7700*/  @P3 BRA `(.L_x_2021) ;  /* 0x0000000000383947 */ /* 0x000ff00003800000 */
[----:B------:R-:W-:Y:S05]  /*7710*/  @!P0 BRA `(.L_x_2022) ;  /* 0x0000000000048947 */ /* 0x000fea0003800000 */
[----:B------:R-:W-:Y:S01]  /*7720*/  BPT.TRAP 0x1 ;  /* 0x000000040000795c */ /* 0x000fe20000300000 */
.L_x_2022:
        /* <DEDUP_REMOVED lines=9> */
.L_x_2023:
[----:B-1----:R-:W-:Y:S05]  /*77c0*/  @P2 BRA `(.L_x_2021) ;  /* 0x0000000000082947 */ /* 0x002fea0003800000 */
[----:B------:R-:W1:Y:S02]  /*77d0*/  SYNCS.PHASECHK.TRANS64.TRYWAIT P2, [UR6+0x38830], R0 ;  /* 0x03883000ff0075a7 */ /* 0x000e640008040146 */
[----:B-1----:R-:W-:Y:S05]  /*77e0*/  @!P2 BRA `(.L_x_2024) ;  /* 0x000000c00098a947 */ /* 0x002fea0003800000 */
.L_x_2021:
        /* <DEDUP_REMOVED lines=48> */
.L_x_2026:
[----:B------:R-:W-:Y:S01]  /*7af0*/  ULEA UR6, UR52, UR41, 0x3 ;  /* 0x0000002934067291 */ /* 0x000fe2000f8e183f */
[----:B------:R-:W-:-:S05]  /*7b00*/  IMAD.U32 R0, RZ, RZ, UR53 ;  /* 0x00000035ff007e24 */ /* 0x000fca000f8e00ff */
[----:B------:R-:W-:-:S04]  /*7b10*/  SHF.L.U32 R0, R0, 0x1f, RZ ;  /* 0x0000001f00007819 */ /* 0x000fc800000006ff */
[----:B------:R0:W1:Y:S01]  /*7b20*/  SYNCS.PHASECHK.TRANS64.TRYWAIT P2, [UR6+0x38850], R0 ;  /* 0x03885000ff0075a7 */ /* 0x0000620008040146 */
[----:B------:R-:W-:Y:S05]  /*7b30*/  @!P0 BRA `(.L_x_2027) ;  /* 0x0000000000048947 */ /* 0x000fea0003800000 */
[----:B------:R-:W-:Y:S01]  /*7b40*/  BPT.TRAP 0x1 ;  /* 0x000000040000795c */ /* 0x000fe20000300000 */
.L_x_2027:
[----:B-1----:R-:W-:Y:S05]  /*7b50*/  @P2 BRA `(.L_x_2025) ;  /* 0x0000000000082947 */ /* 0x002fea0003800000 */
[----:B------:R-:W1:Y:S02]  /*7b60*/  SYNCS.PHASECHK.TRANS64.TRYWAIT P2, [UR6+0x38850], R0 ;  /* 0x03885000ff0075a7 */ /* 0x000e640008040146 */
[----:B-1----:R-:W-:Y:S05]  /*7b70*/  @!P2 BRA `(.L_x_2028) ;  /* 0x000000bc00cca947 */ /* 0x002fea0003800000 */
.L_x_2025:
[----:B------:R-:W-:Y:S01]  /*7b80*/  UIADD3 UR6, UR41, 0x400, URZ ;  /* 0x0000040029067890 */ /* 0x000fe2000fffe03f */
[----:B------:R-:W-:Y:S01]  /*7b90*/  WARPGROUP.ARRIVE ;  /* 0x00000000000079c5 */ /* 0x000fe20000000000 */
[----:B------:R-:W-:Y:S01]  /*7ba0*/  UMOV UR7, 0x40000040 ;  /* 0x4000004000077882 */ /* 0x000fe20000000000 */
[----:B------:R-:W-:Y:S01]  /*7bb0*/  FMNMX.FTZ R2, R154, R7, !PT ;  /* 0x000000079a027209 */ /* 0x000fe20007810000 */
[----:B------:R-:W-:Y:S01]  /*7bc0*/  USHF.R.U32.HI UR6, URZ, 0x4, UR6 ;  /* 0x000000043f067899 */ /* 0x000fe20008011606 */
[----:B01----:R-:W-:Y:S01]  /*7bd0*/  FMNMX.FTZ R0, R152, R5, !PT ;  /* 0x0000000598007209 */ /* 0x003fe20007810000 */
        /* <DEDUP_REMOVED lines=70> */
[----:B------:R-:W0:Y:S04]  /*8040*/  SHFL.BFLY PT, R11, R8, 0x2, 0x1f ;  /* 0x0c401f00080b7f89 */ /* 0x000e2800000e0000 */
[----:B------:R-:W1:Y:S01]  /*8050*/  SHFL.BFLY PT, R9, R6, 0x2, 0x1f ;  /* 0x0c401f0006097f89 */ /* 0x000e6200000e0000 */
[----:B0-----:R-:W-:Y:S02]  /*8060*/  FMNMX.FTZ R11, R8, R11, !PT ;  /* 0x0000000b080b7209 */ /* 0x001fe40007810000 */
[----:B-1----:R-:W-:-:S03]  /*8070*/  FMNMX.FTZ R9, R6, R9, !PT ;  /* 0x0000000906097209 */ /* 0x002fc60007810000 */
[----:B------:R-:W0:Y:S04]  /*8080*/  SHFL.BFLY PT, R0, R11, 0x1, 0x1f ;  /* 0x0c201f000b007f89 */ /* 0x000e2800000e0000 */
[----:B------:R-:W1:Y:S01]  /*8090*/  SHFL.BFLY PT, R2, R9, 0x1, 0x1f ;  /* 0x0c201f0009027f89 */ /* 0x000e6200000e0000 */
[----:B0-----:R-:W-:Y:S02]  /*80a0*/  FMNMX.FTZ R0, R11, R0, !PT ;  /* 0x000000000b007209 */ /* 0x001fe40007810000 */
[----:B-1----:R-:W-:-:S03]  /*80b0*/  FMNMX.FTZ R2, R9, R2, !PT ;  /* 0x0000000209027209 */ /* 0x002fc60007810000 */
        /* <DEDUP_REMOVED lines=16> */
[----:B------:R-:W-:Y:S01]  /*81c0*/  FFMA.FTZ R154, R155, UR38, -R193 ;  /* 0x000000269b9a7c23 */ /* 0x000fe200080108c1 */
        /* <DEDUP_REMOVED lines=25> */
[--C-:B------:R-:W-:Y:S01]  /*8360*/  FFMA.FTZ R179, R182, UR38, -R193.reuse ;  /* 0x00000026b6b37c23 */ /* 0x100fe200080108c1 */
[----:B------:R-:W-:-:S01]  /*8370*/  FFMA.FTZ R182, R183, UR38, -R193 ;  /* 0x00000026b7b67c23 */ /* 0x000fc200080108c1 */
[--C-:B------:R-:W-:Y:S01]  /*8380*/  FFMA.FTZ R183, R186, UR38, -R193.reuse ;  /* 0x00000026bab77c23 */ /* 0x100fe200080108c1 */
[----:B------:R-:W-:-:S01]  /*8390*/  FFMA.FTZ R186, R187, UR38, -R193 ;  /* 0x00000026bbba7c23 */ /* 0x000fc200080108c1 */
[----:B------:R-:W2:Y:S01]  /*83a0*/  MUFU.EX2 R9, R9 ;  /* 0x0000000900097308 */ /* 0x000ea20000000800 */
[----:B0-----:R-:W-:-:S01]  /*83b0*/  FFMA.FTZ R4, R5, R4, R8 ;  /* 0x0000000405047223 */ /* 0x001fc20000010008 */
[----:B------:R-:W-:Y:S01]  /*83c0*/  FFMA.FTZ R21, R169, UR38, -R7 ;  /* 0x00000026a9157c23 */ /* 0x000fe20008010807 */
[----:B------:R-:W-:-:S01]  /*83d0*/  FFMA.FTZ R187, R190, UR38, -R193 ;  /* 0x00000026bebb7c23 */ /* 0x000fc200080108c1 */
[--C-:B------:R-:W-:Y:S01]  /*83e0*/  FFMA.FTZ R190, R191, UR38, -R193.reuse ;  /* 0x00000026bfbe7c23 */ /* 0x100fe200080108c1 */
[----:B------:R-:W-:-:S01]  /*83f0*/  FFMA.FTZ R191, R194, UR38, -R193 ;  /* 0x00000026c2bf7c23 */ /* 0x000fc200080108c1 */
[--C-:B------:R-:W-:Y:S01]  /*8400*/  FFMA.FTZ R152, R172, UR38, -R7.reuse ;  /* 0x00000026ac987c23 */ /* 0x100fe20008010807 */
[----:B------:R-:W-:-:S01]  /*8410*/  FFMA.FTZ R160, R180, UR38, -R7 ;  /* 0x00000026b4a07c23 */ /* 0x000fc20008010807 */
[----:B------:R-:W0:Y:S01]  /*8420*/  MUFU.EX2 R154, R154 ;  /* 0x0000009a009a7308 */ /* 0x000e220000000800 */
[----:B-1----:R-:W-:-:S01]  /*8430*/  FFMA.FTZ R3, R6, R3, R197 ;  /* 0x0000000306037223 */ /* 0x002fc200000100c5 */
[--C-:B------:R-:W-:Y:S01]  /*8440*/  FFMA.FTZ R164, R184, UR38, -R7.reuse ;  /* 0x00000026b8a47c23 */ /* 0x100fe20008010807 */
[----:B------:R-:W-:-:S01]  /*8450*/  FFMA.FTZ R165, R185, UR38, -R7 ;  /* 0x00000026b9a57c23 */ /* 0x000fc20008010807 */
[--C-:B------:R-:W-:Y:S01]  /*8460*/  FFMA.FTZ R180, R200, UR38, -R7.reuse ;  /* 0x00000026c8b47c23 */ /* 0x100fe20008010807 */
[----:B------:R-:W-:-:S01]  /*8470*/  FFMA.FTZ R168, R188, UR38, -R7 ;  /* 0x00000026bca87c23 */ /* 0x000fc20008010807 */
[--C-:B------:R-:W-:Y:S01]  /*8480*/  FFMA.FTZ R169, R189, UR38, -R7.reuse ;  /* 0x00000026bda97c23 */ /* 0x100fe20008010807 */
[----:B------:R-:W-:-:S01]  /*8490*/  FFMA.FTZ R172, R192, UR38, -R7 ;  /* 0x00000026c0ac7c23 */ /* 0x000fc20008010807 */
[----:B------:R-:W1:Y:S01]  /*84a0*/  MUFU.EX2 R10, R10 ;  /* 0x0000000a000a7308 */ /* 0x000e620000000800 */
        /* <DEDUP_REMOVED lines=15> */
[----:B------:R-:W-:Y:S02]  /*85a0*/  WARPGROUP.DEPBAR.LE gsb0, 0x0 ;  /* 0x00008000000079c5 */ /* 0x000fe40000010000 */
[----:B------:R-:W-:-:S04]  /*85b0*/  WARPGROUP.ARRIVE ;  /* 0x00000000000079c5 */ /* 0x000fc80000000000 */
[----:B------:R-:W0:Y:S01]  /*85c0*/  MUFU.EX2 R159, R159 ;  /* 0x0000009f009f7308 */ /* 0x000e220000000800 */
[----:B-1----:R-:W-:-:S01]  /*85d0*/  FADD.FTZ R4, R158, R3 ;  /* 0x000000039e047221 */ /* 0x002fc20000010000 */
[----:B------:R-:W-:Y:S01]  /*85e0*/  QGMMA.64x256x32.F32.E4M3.E4M3 R24, R224, gdesc[UR4], R24, gsb0 ;  /* 0x03e00004e0187df3 */ /* 0x000fe20008000818 */
[----:B------:R-:W-:Y:S01]  /*85f0*/  UIADD3 UR6, UR10, 0x4, URZ ;  /* 0x000000040a067890 */ /* 0x000fe2000fffe03f */
[----:B------:R-:W-:-:S04]  /*8600*/  UMOV UR7, 0x40000040 ;  /* 0x4000004000077882 */ /* 0x000fc80000000000 */
[----:B------:R-:W1:Y:S01]  /*8610*/  MUFU.EX2 R13, R13 ;  /* 0x0000000d000d7308 */ /* 0x000e620000000800 */
[----:B--2---:R-:W-:-:S07]  /*8620*/  FADD.FTZ R194, R12, R201 ;  /* 0x000000c90cc27221 */ /* 0x004fce0000010000 */
[----:B------:R-:W2:Y:S01]  /*8630*/  MUFU.EX2 R162, R162 ;  /* 0x000000a200a27308 */ /* 0x000ea20000000800 */
[----:B0-----:R-:W-:-:S07]  /*8640*/  FADD.FTZ R3, R159, R4 ;  /* 0x000000049f037221 */ /* 0x001fce0000010000 */
[----:B------:R-:W0:Y:S01]  /*8650*/  MUFU.EX2 R14, R14 ;  /* 0x0000000e000e7308 */ /* 0x000e220000000800 */
[----:B-1----:R-:W-:-:S01]  /*8660*/  FADD.FTZ R201, R13, R194 ;  /* 0x000000c20dc97221 */ /* 0x002fc20000010000 */
[--C-:B------:R-:W-:Y:S01]  /*8670*/  FFMA.FTZ R194, R195, UR38, -R193.reuse ;  /* 0x00000026c3c27c23 */ /* 0x100fe200080108c1 */
[----:B------:R-:W-:-:S05]  /*8680*/  FFMA.FTZ R195, R198, UR38, -R193 ;  /* 0x00000026c6c37c23 */ /* 0x000fca00080108c1 */
        /* <DEDUP_REMOVED lines=25> */
[----:B------:R-:W-:-:S06]  /*8820*/  FFMA.FTZ R198, R202, UR38, -R193 ;  /* 0x00000026cac67c23 */ /* 0x000fcc00080108c1 */
        /* <DEDUP_REMOVED lines=17> */
[----:B------:R-:W-:Y:S01]  /*8940*/  FFMA.FTZ R200, R206, UR38, -R193 ;  /* 0x00000026cec87c23 */ /* 0x000fe200080108c1 */
[----:B------:R-:W-:-:S05]  /*8950*/  IADD3 R206, -R23, 0xb, RZ ;  /* 0x0000000b17ce7810 */ /* 0x000fca0007ffe1ff */
[----:B------:R-:W0:Y:S01]  /*8960*/  MUFU.EX2 R183, R183 ;  /* 0x000000b700b77308 */ /* 0x000e220000000800 */
[----:B-1----:R-:W-:-:S07]  /*8970*/  FADD.FTZ R4, R182, R3 ;  /* 0x00000003b6047221 */ /* 0x002fce0000010000 */
[----:B------:R-:W1:Y:S01]  /*8980*/  MUFU.EX2 R165, R165 ;  /* 0x000000a500a57308 */ /* 0x000e620000000800 */
[----:B--2---:R-:W-:-:S01]  /*8990*/  FADD.FTZ R202, R164, R201 ;  /* 0x000000c9a4ca7221 */ /* 0x004fc20000010000 */
[----:B------:R-:W-:Y:S01]  /*89a0*/  FFMA.FTZ R201, R207, UR38, -R193 ;  /* 0x00000026cfc97c23 */ /* 0x000fe200080108c1 */
[----:B------:R-:W-:-:S05]  /*89b0*/  IMAD.U32 R207, RZ, RZ, UR56 ;  /* 0x00000038ffcf7e24 */ /* 0x000fca000f8e00ff */
[----:B------:R-:W2:Y:S01]  /*89c0*/  MUFU.EX2 R186, R186 ;  /* 0x000000ba00ba7308 */ /* 0x000ea20000000800 */
[----:B0-----:R-:W-:-:S01]  /*89d0*/  FADD.FTZ R3, R183, R4 ;  /* 0x00000004b7037221 */ /* 0x001fc20000010000 */
[----:B------:R-:W-:-:S06]  /*89e0*/  @!P1 LEA R207, R207, UR41, 0x3 ;  /* 0x00000029cfcf9c11 */ /* 0x000fcc000f8e18ff */
        /* <DEDUP_REMOVED lines=10> */
[----:B------:R-:W-:-:S06]  /*8a90*/  FFMA.FTZ R202, R210, UR38, -R193 ;  /* 0x00000026d2ca7c23 */ /* 0x000fcc00080108c1 */
[----:B------:R-:W2:Y:S01]  /*8aa0*/  MUFU.EX2 R191, R191 ;  /* 0x000000bf00bf7308 */ /* 0x000ea20000000800 */
[----:B0-----:R-:W-:-:S07]  /*8ab0*/  FADD.FTZ R4, R190, R3 ;  /* 0x00000003be047221 */ /* 0x001fce0000010000 */
[----:B------:R-:W0:Y:S01]  /*8ac0*/  MUFU.EX2 R173, R173 ;  /* 0x000000ad00ad7308 */ /* 0x000e220000000800 */
[----:B-1----:R-:W-:-:S01]  /*8ad0*/  FADD.FTZ R204, R172, R203 ;  /* 0x000000cbaccc7221 */ /* 0x002fc20000010000 */
[----:B------:R-:W-:-:S06]  /*8ae0*/  FFMA.FTZ R203, R211, UR38, -R193 ;  /* 0x00000026d3cb7c23 */ /* 0x000fcc00080108c1 */
[----:B------:R-:W1:Y:S01]  /*8af0*/  MUFU.EX2 R194, R194 ;  /* 0x000000c200c27308 */ /* 0x000e620000000800 */
[----:B--2---:R-:W-:-:S01]  /*8b00*/  FADD.FTZ R3, R191, R4 ;  /* 0x00000004bf037221 */ /* 0x004fc20000010000 */
[----:B------:R-:W-:Y:S02]  /*8b10*/  WARPGROUP.DEPBAR.LE gsb0, 0x0 ;  /* 0x00008000000079c5 */ /* 0x000fe40000010000 */
[----:B------:R-:W-:-:S04]  /*8b20*/  WARPGROUP.ARRIVE ;  /* 0x00000000000079c5 */ /* 0x000fc80000000000 */
[----:B------:R-:W2:Y:S01]  /*8b30*/  MUFU.EX2 R176, R176 ;  /* 0x000000b000b07308 */ /* 0x000ea20000000800 */
[----:B0-----:R-:W-:-:S01]  /*8b40*/  FADD.FTZ R205, R173, R204 ;  /* 0x000000ccadcd7221 */ /* 0x001fc20000010000 */
[----:B------:R-:W-:Y:S01]  /*8b50*/  QGMMA.64x256x32.F32.E4M3.E4M3 R24, R220, gdesc[UR4], R24, gsb0 ;  /* 0x03e00004dc187df3 */ /* 0x000fe20008000818 */
[----:B------:R-:W-:Y:S01]  /*8b60*/  UIADD3 UR6, UR10, 0x6, URZ ;  /* 0x000000060a067890 */ /* 0x000fe2000fffe03f */
[----:B------:R-:W-:-:S04]  /*8b70*/  UMOV UR7, 0x40000040 ;  /* 0x4000004000077882 */ /* 0x000fc80000000000 */
        /* <DEDUP_REMOVED lines=10> */
[----:B------:R-:W-:Y:S01]  /*8c20*/  MUFU.EX2 R198, R198 ;  /* 0x000000c600c67308 */ /* 0x000fe20000000800 */
[----:B--2---:R-:W-:-:S07]  /*8c30*/  FADD.FTZ R3, R196, R3 ;  /* 0x00000003c4037221 */ /* 0x004fce0000010000 */
[----:B------:R-:W1:Y:S01]  /*8c40*/  MUFU.EX2 R181, R181 ;  /* 0x000000b500b57308 */ /* 0x000e620000000800 */
[----:B0-----:R-:W-:-:S07]  /*8c50*/  FADD.FTZ R4, R180, R205 ;  /* 0x000000cdb4047221 */ /* 0x001fce0000010000 */
[----:B------:R-:W-:Y:S08]  /*8c60*/  MUFU.EX2 R199, R199 ;  /* 0x000000c700c77308 */ /* 0x000ff00000000800 */
[----:B------:R-:W0:Y:S01]  /*8c70*/  MUFU.EX2 R184, R184 ;  /* 0x000000b800b87308 */ /* 0x000e220000000800 */
[----:B-1----:R-:W-:-:S07]  /*8c80*/  FADD.FTZ R205, R181, R4 ;  /* 0x00000004b5cd7221 */ /* 0x002fce0000010000 */
[----:B------:R-:W1:Y:S08]  /*8c90*/  MUFU.EX2 R200, R200 ;  /* 0x000000c800c87308 */ /* 0x000e700000000800 */
[----:B------:R-:W-:Y:S01]  /*8ca0*/  MUFU.EX2 R185, R185 ;  /* 0x000000b900b97308 */ /* 0x000fe20000000800 */
[----:B0-----:R-:W-:-:S07]  /*8cb0*/  FADD.FTZ R4, R184, R205 ;  /* 0x000000cdb8047221 */ /* 0x001fce0000010000 */
[----:B------:R-:W0:Y:S08]  /*8cc0*/  MUFU.EX2 R201, R201 ;  /* 0x000000c900c97308 */ /* 0x000e300000000800 */
[----:B------:R-:W-:Y:S08]  /*8cd0*/  MUFU.EX2 R188, R188 ;  /* 0x000000bc00bc7308 */ /* 0x000ff00000000800 */
[----:B------:R-:W2:Y:S08]  /*8ce0*/  MUFU.EX2 R202, R202 ;  /* 0x000000ca00ca7308 */ /* 0x000eb00000000800 */
[----:B------:R-:W-:Y:S08]  /*8cf0*/  MUFU.EX2 R189, R189 ;  /* 0x000000bd00bd7308 */ /* 0x000ff00000000800 */
[----:B------:R-:W3:Y:S08]  /*8d00*/  MUFU.EX2 R203, R203 ;  /* 0x000000cb00cb7308 */ /* 0x000ef00000000800 */
[----:B------:R-:W-:Y:S08]  /*8d10*/  MUFU.EX2 R192, R192 ;  /* 0x000000c000c07308 */ /* 0x000ff00000000800 */
[----:B------:R-:W4:Y:S08]  /*8d20*/  MUFU.EX2 R204, R204 ;  /* 0x000000cc00cc7308 */ /* 0x000f300000000800 */
[----:B------:R-:W-:Y:S08]  /*8d30*/  MUFU.EX2 R7, R7 ;  /* 0x0000000700077308 */ /* 0x000ff00000000800 */
[----:B------:R-:W5:Y:S01]  /*8d40*/  MUFU.EX2 R193, R193 ;  /* 0x000000c100c17308 */ /* 0x000f620000000800 */
[----:B------:R-:W-:-:S02]  /*8d50*/  WARPGROUP.DEPBAR.LE gsb0, 0x0 ;  /* 0x00008000000079c5 */ /* 0x000fc40000010000 */
[----:B------:R-:W-:-:S06]  /*8d60*/  WARPGROUP.ARRIVE ;  /* 0x00000000000079c5 */ /* 0x000fcc0000000000 */
[----:B------:R-:W-:Y:S03]  /*8d70*/  QGMMA.64x256x32.F32.E4M3.E4M3 R24, R216, gdesc[UR4], R24, gsb0 ;  /* 0x03e00004d8187df3 */ /* 0x000fe60008000818 */
[----:B------:R-:W-:Y:S02]  /*8d80*/  WARPGROUP.DEPBAR.LE gsb0, 0x0 ;  /* 0x00008000000079c5 */ /* 0x000fe40000010000 */
[----:B------:R1:W-:Y:S06]  /*8d90*/  BAR.ARV R206, 0x100 ;  /* 0x000400ce0000751d */ /* 0x0003ec0000002000 */
[----:B-1----:R-:W-:-:S01]  /*8da0*/  FADD.FTZ R206, R198, R3 ;  /* 0x00000003c6ce7221 */ /* 0x002fc20000010000 */
[----:B------:R-:W-:-:S03]  /*8db0*/  @!P1 VIADD R3, R207, 0x38840 ;  /* 0x00038840cf039836 */ /* 0x000fc60000000000 */
[----:B------:R-:W-:Y:S02]  /*8dc0*/  FADD.FTZ R207, R199, R206 ;  /* 0x000000cec7cf7221 */ /* 0x000fe40000010000 */
[----:B------:R-:W-:Y:S02]  /*8dd0*/  @!P1 PRMT R3, RZ, 0x654, R3 ;  /* 0x00000654ff039816 */ /* 0x000fe40000000003 */
[----:B------:R-:W-:Y:S02]  /*8de0*/  FADD.FTZ R206, R200, R207 ;  /* 0x000000cfc8ce7221 */ /* 0x000fe40000010000 */
[----:B------:R1:W-:Y:S02]  /*8df0*/  @!P1 SYNCS.ARRIVE.TRANS64.RED.A1T0 RZ, [R3+URZ], RZ ;  /* 0x000000ff03ff99a7 */ /* 0x0003e4000810043f */
[----:B0-----:R-:W-:-:S04]  /*8e00*/  FADD.FTZ R205, R201, R206 ;  /* 0x000000cec9cd7221 */ /* 0x001fc80000010000 */
[----:B--2---:R-:W-:Y:S01]  /*8e10*/  FADD.FTZ R206, R202, R205 ;  /* 0x000000cdcace7221 */ /* 0x004fe20000010000 */
[----:B-1----:R-:W-:-:S03]  /*8e20*/  FADD.FTZ R3, R185, R4 ;  /* 0x00000004b9037221 */ /* 0x002fc60000010000 */
[----:B---3--:R-:W-:Y:S01]  /*8e30*/  FADD.FTZ R205, R203, R206 ;  /* 0x000000cecbcd7221 */ /* 0x008fe20000010000 */
[----:B------:R-:W-:-:S03]  /*8e40*/  FADD.FTZ R4, R188, R3 ;  /* 0x00000003bc047221 */ /* 0x000fc60000010000 */
[----:B----4-:R-:W-:Y:S01]  /*8e50*/  FADD.FTZ R205, R204, R205 ;  /* 0x000000cdcccd7221 */ /* 0x010fe20000010000 */
[----:B------:R-:W-:-:S04]  /*8e60*/  FADD.FTZ R3, R189, R4 ;  /* 0x00000004bd037221 */ /* 0x000fc80000010000 */
[----:B------:R-:W-:Y:S01]  /*8e70*/  FADD.FTZ R4, R192, R3 ;  /* 0x00000003c0047221 */ /* 0x000fe20000010000 */
[----:B-----5:R-:W-:-:S03]  /*8e80*/  FADD.FTZ R3, R193, R205 ;  /* 0x000000cdc1037221 */ /* 0x020fc60000010000 */
[----:B------:R-:W-:Y:S01]  /*8e90*/  FADD.FTZ R4, R7, R4 ;  /* 0x0000000407047221 */ /* 0x000fe20000010000 */
[----:B------:R-:W-:Y:S06]  /*8ea0*/  @!P0 BRA `(.L_x_2029) ;  /* 0x0000000000048947 */ /* 0x000fec0003800000 */
[----:B------:R-:W-:Y:S01]  /*8eb0*/  BPT.TRAP 0x1 ;  /* 0x000000040000795c */ /* 0x000fe20000300000 */
.L_x_2029:
        /* <DEDUP_REMOVED lines=172> */
.L_x_2020:
[----:B------:R-:W-:Y:S06]  /*9980*/  BAR.ARV 0x8, 0x120 ;  /* 0x0204800000007b1d */ /* 0x000fec0000002000 */
[----:B------:R-:W-:Y:S05]  /*9990*/  @!P0 BRA `(.L_x_2031) ;  /* 0x0000000000048947 */ /* 0x000fea0003800000 */
[----:B------:R-:W-:Y:S01]  /*99a0*/  BPT.TRAP 0x1 ;  /* 0x000000040000795c */ /* 0x000fe20000300000 */
.L_x_2031:
[----:B------:R-:W-:Y:S01]  /*99b0*/  ULEA UR16, UR56, UR41, 0x3 ;  /* 0x0000002938107291 */ /* 0x000fe2000f8e183f */
[----:B------:R-:W-:-:S05]  /*99c0*/  IMAD.U32 R5, RZ, RZ, UR46 ;  /* 0x0000002eff057e24 */ /* 0x000fca000f8e00ff */
[----:B------:R-:W-:-:S04]  /*99d0*/  SHF.L.U32 R5, R5, 0x1f, RZ ;  /* 0x0000001f05057819 */ /* 0x000fc800000006ff */
[----:B------:R0:W1:Y:S01]  /*99e0*/  SYNCS.PHASECHK.TRANS64.TRYWAIT P1, [UR16+0x38850], R5 ;  /* 0x03885005ff0075a7 */ /* 0x0000620008020150 */
[----:B------:R-:W-:Y:S05]  /*99f0*/  @!P0 BRA `(.L_x_2032) ;  /* 0x0000000000048947 */ /* 0x000fea0003800000 */
[----:B------:R-:W-:Y:S01]  /*9a00*/  BPT.TRAP 0x1 ;  /* 0x000000040000795c */ /* 0x000fe20000300000 */
.L_x_2032:
[----:B-1----:R-:W-:Y:S05]  /*9a10*/  @P1 BRA `(.L_x_2033) ;  /* 0x0000000000081947 */ /* 0x002fea0003800000 */
[----:B------:R-:W1:Y:S02]  /*9a20*/  SYNCS.PHASECHK.TRANS64.TRYWAIT P1, [UR16+0x38850], R5 ;  /* 0x03885005ff0075a7 */ /* 0x000e640008020150 */
[----:B-1----:R-:W-:Y:S05]  /*9a30*/  @!P1 BRA `(.L_x_2034) ;  /* 0x000000a000349947 */ /* 0x002fea0003800000 */
.L_x_2033:
[----:B------:R-:W-:Y:S01]  /*9a40*/  UIADD3 UR41, UR41, 0x400, URZ ;  /* 0x0000040029297890 */ /* 0x000fe2000fffe03f */
[----:B------:R-:W-:Y:S01]  /*9a50*/  WARPGROUP.ARRIVE ;  /* 0x00000000000079c5 */ /* 0x000fe20000000000 */
[----:B------:R-:W-:Y:S01]  /*9a60*/  UMOV UR7, 0x40000040 ;  /* 0x4000004000077882 */ /* 0x000fe20000000000 */
[----:B------:R-:W-:Y:S01]  /*9a70*/  ULDC.64 UR4, c[0x0][0x9a0] ;  /* 0x0002680000047ab9 */ /* 0x000fe20000000a00 */
[----:B------:R-:W-:Y:S01]  /*9a80*/  USHF.R.U32.HI UR41, URZ, 0x4, UR41 ;  /* 0x000000043f297899 */ /* 0x000fe20008011629 */
[----:B01----:R-:W-:Y:S01]  /*9a90*/  IMAD.MOV.U32 R5, RZ, RZ, 0x3f800000 ;  /* 0x3f800000ff057424 */ /* 0x003fe200078e00ff */
[----:B------:R-:W-:Y:S02]  /*9aa0*/  UISETP.NE.U32.AND UP0, UPT, UR4, URZ, UPT ;  /* 0x0000003f0400728c */ /* 0x000fe4000bf05070 */
[----:B------:R-:W-:Y:S02]  /*9ab0*/  ULOP3.LUT UR41, UR41, 0x3fff, URZ, 0xc0, !UPT ;  /* 0x00003fff29297892 */ /* 0x000fe4000f8ec03f */
[----:B------:R-:W-:-:S02]  /*9ac0*/  UISETP.NE.AND.EX UP0, UPT, UR5, URZ, UPT, UP0 ;  /* 0x0000003f0500728c */ /* 0x000fc4000bf05300 */
[----:B------:R-:W-:-:S04]  /*9ad0*/  ULOP3.LUT UR10, UR41, 0x10000, URZ, 0xfc, !UPT ;  /* 0x00010000290a7892 */ /* 0x000fc8000f8efc3f */
[----:B------:R-:W-:Y:S01]  /*9ae0*/  ULEA UR10, UR56, UR10, 0xb ;  /* 0x0000000a380a7291 */ /* 0x000fe2000f8e583f */
[----:B------:R-:W-:-:S03]  /*9af0*/  PLOP3.LUT P1, PT, PT, PT, UP0, 0x80, 0x0 ;  /* 0x000000000000781c */ /* 0x000fc60003f2f008 */
[----:B------:R-:W-:Y:S01]  /*9b00*/  UIADD3 UR11, UR10, 0x4, URZ ;  /* 0x000000040a0b7890 */ /* 0x000fe2000fffe03f */
[----:B------:R-:W-:Y:S02]  /*9b10*/  @UP0 ULDC.64 UR12, c[0x0][0x9c8] ;  /* 0x00027200000c0ab9 */ /* 0x000fe40000000a00 */
[----:B------:R-:W-:Y:S01]  /*9b20*/  UMOV UR6, UR10 ;  /* 0x0000000a00067c82 */ /* 0x000fe20008000000 */
[----:B------:R-:W-:Y:S01]  /*9b30*/  @UP0 UIMAD UR8, UR37, UR12, URZ ;  /* 0x0000000c250802a4 */ /* 0x000fe2000f8e023f */
[----:B------:R-:W-:Y:S01]  /*9b40*/  QGMMA.64x256x32.F32.E4M3.E4M3 R24, R228, gdesc[UR4], R24, gsb0 ;  /* 0x03e00004e4187df3 */ /* 0x000fe20008000818 */
[----:B------:R-:W-:Y:S01]  /*9b50*/  UIADD3 UR6, UR10, 0x2, URZ ;  /* 0x000000020a067890 */ /* 0x000fe2000fffe03f */
[----:B------:R-:W-:Y:S01]  /*9b60*/  UMOV UR7, 0x40000040 ;  /* 0x4000004000077882 */ /* 0x000fe20000000000 */
[----:B------:R-:W-:Y:S02]  /*9b70*/  @UP0 UIMAD UR9, UR36, UR13, UR8 ;  /* 0x0000000d240902a4 */ /* 0x000fe4000f8e0208 */
[----:B------:R-:W-:Y:S01]  /*9b80*/  @UP0 USHF.R.S32.HI UR8, URZ, 0x1f, UR45 ;  /* 0x0000001f3f080899 */ /* 0x000fe2000801142d */
[----:B------:R-:W-:-:S03]  /*9b90*/  @UP0 ULDC.64 UR14, c[0x0][0x9d0] ;  /* 0x00027400000e0ab9 */ /* 0x000fc60000000a00 */
[----:B------:R-:W-:Y:S01]  /*9ba0*/  @UP0 UIMAD UR8, UR8, UR14, URZ ;  /* 0x0000000e080802a4 */ /* 0x000fe2000f8e023f */
[----:B------:R-:W-:Y:S02]  /*9bb0*/  WARPGROUP.DEPBAR.LE gsb0, 0x0 ;  /* 0x00008000000079c5 */ /* 0x000fe40000010000 */
[----:B------:R-:W-:-:S15]  /*9bc0*/  WARPGROUP.ARRIVE ;  /* 0x00000000000079c5 */ /* 0x000fde0000000000 */
[----:B------:R-:W-:-:S01]  /*9bd0*/  NOP ;  /* 0x0000000000007918 */ /* 0x000fc20000000000 */
[----:B------:R-:W-:Y:S01]  /*9be0*/  QGMMA.64x256x32.F32.E4M3.E4M3 R24, R224, gdesc[UR4], R24, gsb0 ;  /* 0x03e00004e0187df3 */ /* 0x000fe20008000818 */
[----:B------:R-:W-:Y:S02]  /*9bf0*/  @UP0 UIMAD.WIDE.U32 UR6, UR36, UR12, URZ ;  /* 0x0000000c240602a5 */ /* 0x000fe4000f8e003f */
[----:B------:R-:W-:Y:S02]  /*9c00*/  @UP0 UIMAD UR12, UR45, UR15, UR8 ;  /* 0x0000000f2d0c02a4 */ /* 0x000fe4000f8e0208 */
[----:B------:R-:W-:-:S04]  /*9c10*/  @UP0 UIADD3 UR7, UR7, UR9, URZ ;  /* 0x0000000907070290 */ /* 0x000fc8000fffe03f */
[----:B------:R-:W-:-:S03]  /*9c20*/  @UP0 UIMAD.WIDE.U32 UR8, UR45, UR14, UR6 ;  /* 0x0000000e2d0802a5 */ /* 0x000fc6000f8e0006 */
[----:B------:R-:W-:Y:S01]  /*9c30*/  UMOV UR6, UR11 ;  /* 0x0000000b00067c82 */ /* 0x000fe20008000000 */
[----:B------:R-:W-:Y:S01]  /*9c40*/  UMOV UR7, 0x40000040 ;  /* 0x4000004000077882 */ /* 0x000fe20000000000 */
[----:B------:R-:W-:Y:S02]  /*9c50*/  @UP0 UIADD3 UR9, UR9, UR12, URZ ;  /* 0x0000000c09090290 */ /* 0x000fe4000fffe03f */
[----:B------:R-:W-:-:S04]  /*9c60*/  @UP0 ULEA UR4, UP1, UR8, UR4, 0x2 ;  /* 0x0000000408040291 */ /* 0x000fc8000f82103f */
[----:B------:R-:W-:Y:S02]  /*9c70*/  @UP0 ULEA.HI.X UR5, UR8, UR5, UR9, 0x2, UP1 ;  /* 0x0000000508050291 */ /* 0x000fe400088f1409 */
[----:B------:R-:W-:-:S04]  /*9c80*/  IMAD.U32 R6, RZ, RZ, UR4 ;  /* 0x00000004ff067e24 */ /* 0x000fc8000f8e00ff */
[----:B------:R-:W-:-:S05]  /*9c90*/  IMAD.U32 R7, RZ, RZ, UR5 ;  /* 0x00000005ff077e24 */ /* 0x000fca000f8e00ff */
[----:B------:R0:W2:Y:S01]  /*9ca0*/  @P1 LDG.E R5, desc[UR50][R6.64] ;  /* 0x0000003206051981 */ /* 0x0000a2000c1e1900 */
[----:B------:R-:W-:Y:S01]  /*9cb0*/  UIADD3 UR10, UR10, 0x6, URZ ;  /* 0x000000060a0a7890 */ /* 0x000fe2000fffe03f */
[----:B------:R-:W-:Y:S01]  /*9cc0*/  UMOV UR11, 0x40000040 ;  /* 0x40000040000b7882 */ /* 0x000fe20000000000 */
[----:B------:R-:W-:Y:S02]  /*9cd0*/  WARPGROUP.DEPBAR.LE gsb0, 0x0 ;  /* 0x00008000000079c5 */ /* 0x000fe40000010000 */
[----:B------:R-:W-:-:S06]  /*9ce0*/  WARPGROUP.ARRIVE ;  /* 0x00000000000079c5 */ /* 0x000fcc0000000000 */
[----:B------:R-:W-:Y:S01]  /*9cf0*/  QGMMA.64x256x32.F32.E4M3.E4M3 R24, R220, gdesc[UR4], R24, gsb0 ;  /* 0x03e00004dc187df3 */ /* 0x000fe20008000818 */
[----:B------:R-:W1:Y:S04]  /*9d00*/  SHFL.BFLY PT, R9, R4, 0x2, 0x1f ;  /* 0x0c401f0004097f89 */ /* 0x000e6800000e0000 */
[----:B------:R-:W3:Y:S01]  /*9d10*/  SHFL.BFLY PT, R10, R3, 0x2, 0x1f ;  /* 0x0c401f00030a7f89 */ /* 0x000ee200000e0000 */
[----:B-1----:R-:W-:-:S01]  /*9d20*/  FADD.FTZ R9, R9, R4 ;  /* 0x0000000409097221 */ /* 0x002fc20000010000 */
[----:B---3--:R-:W-:-:S04]  /*9d30*/  FADD.FTZ R10, R10, R3 ;  /* 0x000000030a0a7221 */ /* 0x008fc80000010000 */
[----:B------:R-:W1:Y:S04]  /*9d40*/  SHFL.BFLY PT, R8, R9, 0x1, 0x1f ;  /* 0x0c201f0009087f89 */ /* 0x000e6800000e0000 */
[----:B------:R-:W3:Y:S01]  /*9d50*/  SHFL.BFLY PT, R11, R10, 0x1, 0x1f ;  /* 0x0c201f000a0b7f89 */ /* 0x000ee200000e0000 */
[----:B0-----:R-:W-:Y:S02]  /*9d60*/  IMAD.MOV.U32 R6, RZ, RZ, RZ ;  /* 0x000000ffff067224 */ /* 0x001fe400078e00ff */
        /* <DEDUP_REMOVED lines=13> */
[----:B------:R-:W-:-:S02]  /*9e40*/  IMAD.U32 R14, RZ, RZ, UR38 ;  /* 0x00000026ff0e7e24 */ /* 0x000fc4000f8e00ff */
[----:B------:R-:W-:Y:S02]  /*9e50*/  IMAD.U32 R7, RZ, RZ, UR38 ;  /* 0x00000026ff077e24 */ /* 0x000fe4000f8e00ff */
[----:B0-----:R-:W-:Y:S01]  /*9e60*/  @P3 FMUL.FTZ R9, R9, 0.69314718246459960938 ;  /* 0x3f31721809093820 */ /* 0x001fe20000410000 */
[----:B------:R-:W-:Y:S01]  /*9e70*/  @P3 FMUL.FTZ R12, R14, 0.69314718246459960938 ;  /* 0x3f3172180e0c3820 */ /* 0x000fe20000410000 */
        /* <DEDUP_REMOVED lines=8> */
[----:B------:R-:W-:Y:S01]  /*9f00*/  @P2 FFMA.FTZ R4, R7, R2, R8 ;  /* 0x0000000207042223 */ /* 0x000fe20000010008 */
[-C--:B--2---:R-:W-:Y:S01]  /*9f10*/  FMUL.FTZ R152, R6, R5.reuse ;  /* 0x0000000506987220 */ /* 0x084fe20000410000 */
[----:B---3--:R-:W-:Y:S01]  /*9f20*/  FMUL.FTZ R0, R10, R5 ;  /* 0x000000050a007220 */ /* 0x008fe20000410000 */
[----:B------:R-:W-:-:S02]  /*9f30*/  WARPGROUP.DEPBAR.LE gsb0, 0x0 ;  /* 0x00008000000079c5 */ /* 0x000fc40000010000 */
[----:B------:R-:W-:Y:S05]  /*9f40*/  @!P0 BRA `(.L_x_2035) ;  /* 0x0000000000048947 */ /* 0x000fea0003800000 */
[----:B------:R-:W-:Y:S01]  /*9f50*/  BPT.TRAP 0x1 ;  /* 0x000000040000795c */ /* 0x000fe20000300000 */
.L_x_2035:
        /* <DEDUP_REMOVED lines=138> */
.L_x_2002:
        /* <DEDUP_REMOVED lines=12> */
[----:B------:R-:W-:Y:S01]  /*a8c0*/  F2FP.BF16.F32.PACK_AB R7, R7, R2 ;  /* 0x000000020707723e */ /* 0x000fe200000010ff */
        /* <DEDUP_REMOVED lines=8> */
[----:B------:R-:W-:Y:S01]  /*a950*/  LOP3.LUT P0, R2, R94, 0x3, RZ, 0xc0, !PT ;  /* 0x000000035e027812 */ /* 0x000fe2000780c0ff */
[----:B------:R-:W-:Y:S01]  /*a960*/  UISETP.NE.U32.AND UP1, UPT, UR4, URZ, UPT ;  /* 0x0000003f0400728c */ /* 0x000fe2000bf25070 */
[----:B------:R-:W-:Y:S01]  /*a970*/  F2FP.BF16.F32.PACK_AB R8, R11, R8 ;  /* 0x000000080b08723e */ /* 0x000fe200000010ff */
[----:B------:R-:W-:Y:S01]  /*a980*/  UISETP.NE.U32.AND UP0, UPT, UR6, URZ, UPT ;  /* 0x0000003f0600728c */ /* 0x000fe2000bf05070 */
[----:B------:R-:W-:Y:S01]  /*a990*/  ISETP.EQ.OR P0, PT, R2, 0x3, !P0 ;  /* 0x000000030200780c */ /* 0x000fe20004702670 */
[----:B------:R-:W-:Y:S01]  /*a9a0*/  UISETP.NE.AND.EX UP1, UPT, UR5, URZ, UPT, UP1 ;  /* 0x0000003f0500728c */ /* 0x000fe2000bf25310 */
[----:B------:R-:W-:Y:S01]  /*a9b0*/  F2FP.BF16.F32.PACK_AB R10, R14, R13 ;  /* 0x0000000d0e0a723e */ /* 0x000fe200000010ff */
[----:B------:R-:W-:Y:S01]  /*a9c0*/  USHF.L.U32 UR8, UR36, 0x2, URZ ;  /* 0x0000000224087899 */ /* 0x000fe2000800063f */
[----:B------:R-:W-:Y:S01]  /*a9d0*/  F2FP.BF16.F32.PACK_AB R13, R84, R77 ;  /* 0x0000004d540d723e */ /* 0x000fe200000010ff */
[----:B------:R-:W-:Y:S01]  /*a9e0*/  UISETP.NE.AND.EX UP0, UPT, UR7, URZ, UPT, UP0 ;  /* 0x0000003f0700728c */ /* 0x000fe2000bf05300 */
[----:B------:R-:W-:Y:S01]  /*a9f0*/  SEL R77, R8, R9, P0 ;  /* 0x00000009084d7207 */ /* 0x000fe20000000000 */
[----:B------:R-:W-:Y:S01]  /*aa00*/  USHF.L.U64.HI UR9, UR36, 0x2, UR37 ;  /* 0x0000000224097899 */ /* 0x000fe20008010225 */
[----:B------:R-:W-:Y:S01]  /*aa10*/  SEL R14, R9, R8, P0 ;  /* 0x00000008090e7207 */ /* 0x000fe20000000000 */
[----:B------:R-:W-:Y:S01]  /*aa20*/  UIADD3 UR6, UP2, UR8, UR6, URZ ;  /* 0x0000000608067290 */ /* 0x000fe2000ff5e03f */
[----:B------:R-:W1:Y:S01]  /*aa30*/  S2R R9, SR_SWINHI ;  /* 0x0000000000097919 */ /* 0x000e620000002f00 */
[----:B------:R-:W-:Y:S01]  /*aa40*/  F2FP.BF16.F32.PACK_AB R6, R6, R5 ;  /* 0x000000050606723e */ /* 0x000fe200000010ff */
[----:B------:R-:W-:Y:S01]  /*aa50*/  @UP1 UIADD3 UR4, UP3, UR8, UR4, URZ ;  /* 0x0000000408041290 */ /* 0x000fe2000ff7e03f */
[----:B------:R-:W-:Y:S01]  /*aa60*/  F2FP.BF16.F32.PACK_AB R11, R75, R78 ;  /* 0x0000004e4b0b723e */ /* 0x000fe200000010ff */
[----:B------:R-:W-:Y:S01]  /*aa70*/  UIADD3.X UR7, UR9, UR7, URZ, UP2, !UPT ;  /* 0x0000000709077290 */ /* 0x000fe200097fe43f */
[----:B------:R-:W-:Y:S01]  /*aa80*/  SEL R75, R6, R7, P0 ;  /* 0x00000007064b7207 */ /* 0x000fe20000000000 */
[----:B------:R-:W-:Y:S01]  /*aa90*/  @UP1 UIADD3.X UR5, UR9, UR5, URZ, UP3, !UPT ;  /* 0x0000000509051290 */ /* 0x000fe20009ffe43f */
        /* <DEDUP_REMOVED lines=9> */
[----:B------:R-:W-:Y:S02]  /*ab30*/  F2FP.BF16.F32.PACK_AB R12, R67, R70 ;  /* 0x00000046430c723e */ /* 0x000fe400000010ff */
[----:B------:R-:W-:Y:S02]  /*ab40*/  SEL R123, R141, R140, P0 ;  /* 0x0000008c8d7b7207 */ /* 0x000fe40000000000 */
[----:B------:R-:W-:Y:S02]  /*ab50*/  SEL R67, R140, R141, P0 ;  /* 0x0000008d8c437207 */ /* 0x000fe40000000000 */
[----:B------:R-:W-:-:S02]  /*ab60*/  F2FP.BF16.F32.PACK_AB R53, R56, R53 ;  /* 0x000000353835723e */ /* 0x000fc400000010ff */
[----:B------:R-:W-:Y:S02]  /*ab70*/  MOV R6, R0 ;  /* 0x0000000000067202 */ /* 0x000fe40000000f00 */
[----:B-1----:R-:W-:Y:S02]  /*ab80*/  MOV R7, R9 ;  /* 0x0000000900077202 */ /* 0x002fe40000000f00 */
[----:B------:R-:W-:Y:S02]  /*ab90*/  F2FP.BF16.F32.PACK_AB R52, R57, R52 ;  /* 0x000000343934723e */ /* 0x000fe400000010ff */
[----:B------:R-:W-:Y:S01]  /*aba0*/  F2FP.BF16.F32.PACK_AB R71, R71, R74 ;  /* 0x0000004a4747723e */ /* 0x000fe200000010ff */
[----:B------:R-:W-:Y:S01]  /*abb0*/  IMAD.WIDE R60, R234, 0x2, R6 ;  /* 0x00000002ea3c7825 */ /* 0x000fe200078e0206 */
[----:B------:R-:W-:Y:S02]  /*abc0*/  F2FP.BF16.F32.PACK_AB R155, R155, R156 ;  /* 0x0000009c9b9b723e */ /* 0x000fe400000010ff */
[----:B------:R-:W-:-:S02]  /*abd0*/  F2FP.BF16.F32.PACK_AB R154, R153, R154 ;  /* 0x0000009a999a723e */ /* 0x000fc400000010ff */
[C---:B------:R-:W-:Y:S02]  /*abe0*/  IADD3 R141, P2, R60.reuse, 0x20, RZ ;  /* 0x000000203c8d7810 */ /* 0x040fe40007f5e0ff */
[C---:B------:R-:W-:Y:S02]  /*abf0*/  IADD3 R147, P5, R60.reuse, 0x4000, RZ ;  /* 0x000040003c937810 */ /* 0x040fe40007fbe0ff */
[----:B------:R-:W-:Y:S01]  /*ac00*/  LOP3.LUT R8, R141, 0x380, RZ, 0xc0, !PT ;  /* 0x000003808d087812 */ /* 0x000fe200078ec0ff */
[----:B------:R-:W-:Y:S01]  /*ac10*/  IMAD.X R57, RZ, RZ, R61, P2 ;  /* 0x000000ffff397224 */ /* 0x000fe200010e063d */
[----:B------:R-:W-:Y:S02]  /*ac20*/  IADD3 R143, P3, R60, 0x40, RZ ;  /* 0x000000403c8f7810 */ /* 0x000fe40007f7e0ff */
[----:B------:R-:W-:Y:S02]  /*ac30*/  SHF.R.U64 R8, R8, 0x3, RZ ;  /* 0x0000000308087819 */ /* 0x000fe400000012ff */
[----:B------:R-:W-:-:S02]  /*ac40*/  F2FP.BF16.F32.PACK_AB R148, R145, R148 ;  /* 0x000000949194723e */ /* 0x000fc400000010ff */
[----:B------:R-:W-:Y:S02]  /*ac50*/  LOP3.LUT R56, R8, R141, RZ, 0x3c, !PT ;  /* 0x0000008d08387212 */ /* 0x000fe400078e3cff */
[----:B------:R-:W-:Y:S02]  /*ac60*/  LOP3.LUT R8, R147, 0x380, RZ, 0xc0, !PT ;  /* 0x0000038093087812 */ /* 0x000fe400078ec0ff */
[----:B------:R-:W-:Y:S02]  /*ac70*/  F2FP.BF16.F32.PACK_AB R120, R125, R120 ;  /* 0x000000787d78723e */ /* 0x000fe400000010ff */
[----:B------:R-:W-:Y:S02]  /*ac80*/  F2FP.BF16.F32.PACK_AB R121, R124, R121 ;  /* 0x000000797c79723e */ /* 0x000fe400000010ff */
        /* <DEDUP_REMOVED lines=10> */
[----:B------:R-:W-:Y:S02]  /*ad30*/  SEL R93, R52, R53, P0 ;  /* 0x00000035345d7207 */ /* 0x000fe40000000000 */
[----:B------:R-:W-:Y:S01]  /*ad40*/  SEL R41, R53, R52, P0 ;  /* 0x0000003435297207 */ /* 0x000fe20000000000 */
[----:B------:R-:W-:Y:S01]  /*ad50*/  IMAD.X R53, RZ, RZ, R61, P3 ;  /* 0x000000ffff357224 */ /* 0x000fe200018e063d */
[----:B------:R-:W-:Y:S02]  /*ad60*/  SEL R129, R71, R12, P0 ;  /* 0x0000000c47817207 */ /* 0x000fe40000000000 */
[----:B------:R-:W-:-:S02]  /*ad70*/  F2FP.BF16.F32.PACK_AB R49, R59, R62 ;  /* 0x0000003e3b31723e */ /* 0x000fc400000010ff */
[----:B------:R-:W-:Y:S02]  /*ad80*/  F2FP.BF16.F32.PACK_AB R104, R109, R104 ;  /* 0x000000686d68723e */ /* 0x000fe400000010ff */
[----:B------:R-:W-:Y:S02]  /*ad90*/  SEL R79, R15, R10, P0 ;  /* 0x0000000a0f4f7207 */ /* 0x000fe40000000000 */
[----:B------:R-:W-:Y:S02]  /*ada0*/  SEL R119, R155, R154, P0 ;  /* 0x0000009a9b777207 */ /* 0x000fe40000000000 */
[----:B------:R-:W-:Y:S02]  /*adb0*/  SEL R64, R154, R155, P0 ;  /* 0x0000009b9a407207 */ /* 0x000fe40000000000 */
[----:B------:R-:W-:Y:S02]  /*adc0*/  SEL R71, R12, R71, P0 ;  /* 0x000000470c477207 */ /* 0x000fe40000000000 */
[----:B------:R-:W-:-:S02]  /*add0*/  IADD3 R153, P2, R60, 0x4060, RZ ;  /* 0x000040603c997810 */ /* 0x000fc40007f5e0ff */
[----:B------:R-:W-:Y:S02]  /*ade0*/  SHF.R.U64 R8, R8, 0x3, RZ ;  /* 0x0000000308087819 */ /* 0x000fe400000012ff */
[----:B------:R-:W-:Y:S02]  /*adf0*/  SEL R15, R10, R15, P0 ;  /* 0x0000000f0a0f7207 */ /* 0x000fe40000000000 */
[----:B------:R-:W-:Y:S02]  /*ae00*/  SEL R109, R120, R121, P0 ;  /* 0x00000079786d7207 */ /* 0x000fe40000000000 */
[----:B------:R-:W-:Y:S02]  /*ae10*/  SEL R59, R121, R120, P0 ;  /* 0x00000078793b7207 */ /* 0x000fe40000000000 */
[----:B------:R-:W-:Y:S02]  /*ae20*/  IADD3 R155, P3, R60, 0x8000, RZ ;  /* 0x000080003c9b7810 */ /* 0x000fe40007f7e0ff */
[----:B------:R-:W-:-:S02]  /*ae30*/  LOP3.LUT R12, R145, 0x380, RZ, 0xc0, !PT ;  /* 0x00000380910c7812 */ /* 0x000fc400078ec0ff */
[----:B------:R-:W-:Y:S02]  /*ae40*/  F2FP.BF16.F32.PACK_AB R37, R40, R37 ;  /* 0x000000252825723e */ /* 0x000fe400000010ff */
[----:B------:R-:W-:Y:S02]  /*ae50*/  F2FP.BF16.F32.PACK_AB R25, R92, R89 ;  /* 0x000000595c19723e */ /* 0x000fe400000010ff */
[----:B------:R-:W-:Y:S02]  /*ae60*/  F2FP.BF16.F32.PACK_AB R74, R47, R50 ;  /* 0x000000322f4a723e */ /* 0x000fe400000010ff */
[----:B------:R-:W-:Y:S02]  /*ae70*/  SEL R121, R149, R148, P0 ;  /* 0x0000009495797207 */ /* 0x000fe40000000000 */
[----:B------:R-:W-:Y:S02]  /*ae80*/  SEL R65, R148, R149, P0 ;  /* 0x0000009594417207 */ /* 0x000fe40000000000 */
[----:B------:R-:W-:-:S02]  /*ae90*/  LOP3.LUT R10, R143, 0x380, RZ, 0xc0, !PT ;  /* 0x000003808f0a7812 */ /* 0x000fc400078ec0ff */
[----:B------:R-:W-:Y:S02]  /*aea0*/  F2FP.BF16.F32.PACK_AB R76, R85, R76 ;  /* 0x0000004c554c723e */ /* 0x000fe400000010ff */
[----:B------:R-:W-:Y:S02]  /*aeb0*/  F2FP.BF16.F32.PACK_AB R30, R151, R30 ;  /* 0x0000001e971e723e */ /* 0x000fe400000010ff */
[----:B------:R-:W-:Y:S02]  /*aec0*/  SEL R81, R20, R21, P0 ;  /* 0x0000001514517207 */ /* 0x000fe40000000000 */
[----:B0-----:R-:W-:Y:S02]  /*aed0*/  SEL R27, R21, R20, P0 ;  /* 0x00000014151b7207 */ /* 0x001fe40000000000 */
[----:B------:R-:W-:Y:S02]  /*aee0*/  SEL R89, R44, R45, P0 ;  /* 0x0000002d2c597207 */ /* 0x000fe40000000000 */
[----:B------:R-:W-:Y:S01]  /*aef0*/  SEL R40, R45, R44, P0 ;  /* 0x0000002c2d287207 */ /* 0x000fe20000000000 */
[----:B------:R-:W-:Y:S01]  /*af00*/  IMAD.X R45, RZ, RZ, R61, P5 ;  /* 0x000000ffff2d7224 */ /* 0x000fe200028e063d */
[----:B------:R-:W-:-:S02]  /*af10*/  IADD3 R149, P6, R60, 0x4020, RZ ;  /* 0x000040203c957810 */ /* 0x000fc40007fde0ff */
[----:B------:R-:W-:Y:S02]  /*af20*/  F2FP.BF16.F32.PACK_AB R5, R171, R172 ;  /* 0x000000acab05723e */ /* 0x000fe400000010ff */
[----:B------:R-:W-:Y:S02]  /*af30*/  F2FP.BF16.F32.PACK_AB R170, R169, R170 ;  /* 0x000000aaa9aa723e */ /* 0x000fe400000010ff */
[----:B------:R-:W-:Y:S02]  /*af40*/  F2FP.BF16.F32.PACK_AB R39, R39, R42 ;  /* 0x0000002a2727723e */ /* 0x000fe400000010ff */
[----:B------:R-:W-:Y:S01]  /*af50*/  F2FP.BF16.F32.PACK_AB R38, R35, R38 ;  /* 0x000000262326723e */ /* 0x000fe200000010ff */
[----:B------:R-:W-:Y:S01]  /*af60*/  IMAD.X R35, RZ, RZ, R61, P3 ;  /* 0x000000ffff237224 */ /* 0x000fe200018e063d */
[----:B------:R-:W-:Y:S02]  /*af70*/  IADD3 R151, P1, R60, 0x4040, RZ ;  /* 0x000040403c977810 */ /* 0x000fe40007f3e0ff */
[----:B------:R-:W-:-:S02]  /*af80*/  LOP3.LUT R20, R153, 0x380, RZ, 0xc0, !PT ;  /* 0x0000038099147812 */ /* 0x000fc400078ec0ff */
[----:B------:R-:W-:Y:S02]  /*af90*/  LOP3.LUT R44, R8, R147, RZ, 0x3c, !PT ;  /* 0x00000093082c7212 */ /* 0x000fe400078e3cff */
[----:B------:R-:W-:Y:S02]  /*afa0*/  F2FP.BF16.F32.PACK_AB R163, R163, R164 ;  /* 0x000000a4a3a3723e */ /* 0x000fe400000010ff */
[----:B------:R-:W-:Y:S02]  /*afb0*/  F2FP.BF16.F32.PACK_AB R162, R161, R162 ;  /* 0x000000a2a1a2723e */ /* 0x000fe400000010ff */
[----:B------:R-:W-:Y:S02]  /*afc0*/  SHF.R.U64 R12, R12, 0x3, RZ ;  /* 0x000000030c0c7819 */ /* 0x000fe400000012ff */
[----:B------:R-:W-:Y:S02]  /*afd0*/  LOP3.LUT R8, R155, 0x380, RZ, 0xc0, !PT ;  /* 0x000003809b087812 */ /* 0x000fe400078ec0ff */
[----:B------:R-:W-:-:S02]  /*afe0*/  F2FP.BF16.F32.PACK_AB R69, R72, R69 ;  /* 0x000000454845723e */ /* 0x000fc400000010ff */
[----:B------:R-:W-:Y:S02]  /*aff0*/  F2FP.BF16.F32.PACK_AB R96, R101, R96 ;  /* 0x000000606560723e */ /* 0x000fe400000010ff */
[----:B------:R-:W-:Y:S02]  /*b000*/  SEL R135, R74, R43, P0 ;  /* 0x0000002b4a877207 */ /* 0x000fe40000000000 */
[----:B------:R-:W-:Y:S02]  /*b010*/  SHF.R.U64 R10, R10, 0x3, RZ ;  /* 0x000000030a0a7819 */ /* 0x000fe400000012ff */
[----:B------:R-:W-:Y:S02]  /*b020*/  F2FP.BF16.F32.PACK_AB R72, R63, R66 ;  /* 0x000000423f48723e */ /* 0x000fe400000010ff */
[----:B------:R-:W-:Y:S02]  /*b030*/  SEL R101, R76, R13, P0 ;  /* 0x0000000d4c657207 */ /* 0x000fe40000000000 */
[----:B------:R-:W-:-:S02]  /*b040*/  SEL R50, R13, R76, P0 ;  /* 0x0000004c0d327207 */ /* 0x000fc40000000000 */
[----:B------:R-:W-:Y:S01]  /*b050*/  SEL R74, R43, R74, P0 ;  /* 0x0000004a2b4a7207 */ /* 0x000fe20000000000 */
[--C-:B------:R-:W-:Y:S01]  /*b060*/  IMAD.X R43, RZ, RZ, R61.reuse, P6 ;  /* 0x000000ffff2b7224 */ /* 0x100fe200030e063d */
[----:B------:R-:W-:Y:S02]  /*b070*/  SEL R111, R5, R170, P0 ;  /* 0x000000aa056f7207 */ /* 0x000fe40000000000 */
[----:B------:R-:W-:Y:S02]  /*b080*/  SEL R66, R170, R5, P0 ;  /* 0x00000005aa427207 */ /* 0x000fe40000000000 */
[----:B------:R-:W-:Y:S02]  /*b090*/  SEL R137, R39, R38, P0 ;  /* 0x0000002627897207 */ /* 0x000fe40000000000 */
[----:B------:R-:W-:Y:S01]  /*b0a0*/  SEL R76, R38, R39, P0 ;  /* 0x00000027264c7207 */ /* 0x000fe20000000000 */
[----:B------:R-:W-:Y:S01]  /*b0b0*/  IMAD.X R39, RZ, RZ, R61, P1 ;  /* 0x000000ffff277224 */ /* 0x000fe200008e063d */
[----:B------:R-:W-:-:S02]  /*b0c0*/  SHF.R.U64 R20, R20, 0x3, RZ ;  /* 0x0000000314147819 */ /* 0x000fc400000012ff */
[----:B------:R-:W-:Y:S02]  /*b0d0*/  SEL R115, R163, R162, P0 ;  /* 0x000000a2a3737207 */ /* 0x000fe40000000000 */
[----:B------:R-:W-:Y:S02]  /*b0e0*/  SEL R5, R162, R163, P0 ;  /* 0x000000a3a2057207 */ /* 0x000fe40000000000 */
[----:B------:R-:W-:Y:S02]  /*b0f0*/  IADD3 R161, P6, R60, 0x8060, RZ ;  /* 0x000080603ca17810 */ /* 0x000fe40007fde0ff */
[----:B------:R-:W-:Y:S02]  /*b100*/  LOP3.LUT R48, R12, R145, RZ, 0x3c, !PT ;  /* 0x000000910c307212 */ /* 0x000fe400078e3cff */
[----:B------:R-:W-:Y:S02]  /*b110*/  SHF.R.U64 R8, R8, 0x3, RZ ;  /* 0x0000000308087819 */ /* 0x000fe400000012ff */
[----:B------:R-:W-:-:S02]  /*b120*/  F2FP.BF16.F32.PACK_AB R159, R159, R160 ;  /* 0x000000a09f9f723e */ /* 0x000fc400000010ff */
[----:B------:R-:W-:Y:S02]  /*b130*/  F2FP.BF16.F32.PACK_AB R158, R157, R158 ;  /* 0x0000009e9d9e723e */ /* 0x000fe400000010ff */
[----:B------:R-:W-:Y:S02]  /*b140*/  F2FP.BF16.F32.PACK_AB R28, R33, R28 ;  /* 0x0000001c211c723e */ /* 0x000fe400000010ff */
[----:B------:R-:W-:Y:S02]  /*b150*/  F2FP.BF16.F32.PACK_AB R90, R87, R90 ;  /* 0x0000005a575a723e */ /* 0x000fe400000010ff */
[----:B------:R-:W-:Y:S02]  /*b160*/  IADD3 R163, P1, R60, 0xc000, RZ ;  /* 0x0000c0003ca37810 */ /* 0x000fe40007f3e0ff */
[----:B------:R-:W-:Y:S02]  /*b170*/  LOP3.LUT R52, R10, R143, RZ, 0x3c, !PT ;  /* 0x0000008f0a347212 */ /* 0x000fe400078e3cff */
[----:B------:R-:W-:Y:S01]  /*b180*/  LOP3.LUT R12, R151, 0x380, RZ, 0xc0, !PT ;  /* 0x00000380970c7812 */ /* 0x000fe200078ec0ff */
[----:B------:R-:W-:Y:S01]  /*b190*/  IMAD.X R21, RZ, RZ, R61, P1 ;  /* 0x000000ffff157224 */ /* 0x000fe200008e063d */
[----:B------:R-:W-:-:S02]  /*b1a0*/  SEL R87, R36, R37, P0 ;  /* 0x0000002524577207 */ /* 0x000fc40000000000 */
[----:B------:R-:W-:Y:S01]  /*b1b0*/  SEL R33, R37, R36, P0 ;  /* 0x0000002425217207 */ /* 0x000fe20000000000 */
[----:B------:R-:W-:Y:S01]  /*b1c0*/  IMAD.X R37, RZ, RZ, R61, P2 ;  /* 0x000000ffff257224 */ /* 0x000fe200010e063d */
[----:B------:R-:W-:Y:S02]  /*b1d0*/  LOP3.LUT R10, R149, 0x380, RZ, 0xc0, !PT ;  /* 0x00000380950a7812 */ /* 0x000fe400078ec0ff */
[----:B------:R-:W-:Y:S02]  /*b1e0*/  F2FP.BF16.F32.PACK_AB R31, R31, R34 ;  /* 0x000000221f1f723e */ /* 0x000fe400000010ff */
[----:B------:R-:W-:Y:S02]  /*b1f0*/  LOP3.LUT R36, R20, R153, RZ, 0x3c, !PT ;  /* 0x0000009914247212 */ /* 0x000fe400078e3cff */
[----:B------:R-:W-:Y:S02]  /*b200*/  F2FP.BF16.F32.PACK_AB R68, R73, R68 ;  /* 0x000000444944723e */ /* 0x000fe400000010ff */
[----:B------:R-:W-:-:S02]  /*b210*/  F2FP.BF16.F32.PACK_AB R112, R117, R112 ;  /* 0x000000707570723e */ /* 0x000fc400000010ff */
[----:B------:R-:W-:Y:S02]  /*b220*/  SEL R131, R72, R49, P0 ;  /* 0x0000003148837207 */ /* 0x000fe40000000000 */
[----:B------:R-:W-:Y:S02]  /*b230*/  LOP3.LUT R20, R161, 0x380, RZ, 0xc0, !PT ;  /* 0x00000380a1147812 */ /* 0x000fe400078ec0ff */
[----:B------:R-:W-:Y:S02]  /*b240*/  LOP3.LUT R34, R8, R155, RZ, 0x3c, !PT ;  /* 0x0000009b08227212 */ /* 0x000fe400078e3cff */
[----:B------:R-:W-:Y:S02]  /*b250*/  F2FP.BF16.F32.PACK_AB R133, R133, R136 ;  /* 0x000000888585723e */ /* 0x000fe400000010ff */
[----:B------:R-:W-:Y:S02]  /*b260*/  SEL R117, R159, R158, P0 ;  /* 0x0000009e9f757207 */ /* 0x000fe40000000000 */
[----:B------:R-:W-:-:S02]  /*b270*/  SEL R62, R158, R159, P0 ;  /* 0x0000009f9e3e7207 */ /* 0x000fc40000000000 */
[----:B------:R-:W-:Y:S01]  /*b280*/  SEL R72, R49, R72, P0 ;  /* 0x0000004831487207 */ /* 0x000fe20000000000 */
[----:B------:R-:W-:Y:S01]  /*b290*/  IMAD.X R49, RZ, RZ, R61, P4 ;  /* 0x000000ffff317224 */ /* 0x000fe200020e063d */
[----:B------:R-:W-:Y:S02]  /*b2a0*/  SHF.R.U64 R12, R12, 0x3, RZ ;  /* 0x000000030c0c7819 */ /* 0x000fe400000012ff */
[----:B------:R-:W-:Y:S02]  /*b2b0*/  LOP3.LUT R8, R163, 0x380, RZ, 0xc0, !PT ;  /* 0x00000380a3087812 */ /* 0x000fe400078ec0ff */
[----:B------:R-:W-:Y:S02]  /*b2c0*/  F2FP.BF16.F32.PACK_AB R73, R55, R58 ;  /* 0x0000003a3749723e */ /* 0x000fe400000010ff */
[----:B------:R-:W-:Y:S02]  /*b2d0*/  F2FP.BF16.F32.PACK_AB R24, R51, R54 ;  /* 0x000000363318723e */ /* 0x000fe400000010ff */
[----:B------:R-:W-:-:S02]  /*b2e0*/  IADD3 R159, P5, R60, 0x8040, RZ ;  /* 0x000080403c9f7810 */ /* 0x000fc40007fbe0ff */
[----:B------:R-:W-:Y:S02]  /*b2f0*/  SHF.R.U64 R10, R10, 0x3, RZ ;  /* 0x000000030a0a7819 */ /* 0x000fe400000012ff */
[----:B------:R-:W-:Y:S02]  /*b300*/  F2FP.BF16.F32.PACK_AB R97, R100, R97 ;  /* 0x000000616461723e */ /* 0x000fe400000010ff */
[----:B------:R-:W-:Y:S02]  /*b310*/  IADD3 R157, P4, R60, 0x8020, RZ ;  /* 0x000080203c9d7810 */ /* 0x000fe40007f9e0ff */
[----:B------:R-:W-:Y:S02]  /*b320*/  F2FP.BF16.F32.PACK_AB R105, R108, R105 ;  /* 0x000000696c69723e */ /* 0x000fe400000010ff */
[----:B------:R-:W-:Y:S02]  /*b330*/  SEL R99, R68, R69, P0 ;  /* 0x0000004544637207 */ /* 0x000fe40000000000 */
[----:B------:R-:W-:-:S02]  /*b340*/  SEL R47, R69, R68, P0 ;  /* 0x00000044452f7207 */ /* 0x000fc40000000000 */
[----:B------:R-:W-:Y:S02]  /*b350*/  SHF.R.U64 R20, R20, 0x3, RZ ;  /* 0x0000000314147819 */ /* 0x000fe400000012ff */
[----:B------:R-:W-:Y:S02]  /*b360*/  F2FP.BF16.F32.PACK_AB R113, R116, R113 ;  /* 0x000000717471723e */ /* 0x000fe400000010ff */
[----:B------:R-:W-:Y:S02]  /*b370*/  SEL R125, R133, R132, P0 ;  /* 0x00000084857d7207 */ /* 0x000fe40000000000 */
[----:B------:R-:W-:Y:S02]  /*b380*/  SEL R68, R132, R133, P0 ;  /* 0x0000008584447207 */ /* 0x000fe40000000000 */
[----:B------:R-:W-:Y:S02]  /*b390*/  LOP3.LUT R38, R12, R151, RZ, 0x3c, !PT ;  /* 0x000000970c267212 */ /* 0x000fe400078e3cff */
[----:B------:R-:W-:-:S02]  /*b3a0*/  SHF.R.U64 R8, R8, 0x3, RZ ;  /* 0x0000000308087819 */ /* 0x000fc400000012ff */
[----:B------:R-:W-:Y:S02]  /*b3b0*/  F2FP.BF16.F32.PACK_AB R167, R167, R168 ;  /* 0x000000a8a7a7723e */ /* 0x000fe400000010ff */
[----:B------:R-:W-:Y:S02]  /*b3c0*/  F2FP.BF16.F32.PACK_AB R166, R165, R166 ;  /* 0x000000a6a5a6723e */ /* 0x000fe400000010ff */
[----:B------:R-:W-:Y:S02]  /*b3d0*/  SEL R133, R73, R24, P0 ;  /* 0x0000001849857207 */ /* 0x000fe40000000000 */
[----:B------:R-:W-:Y:S02]  /*b3e0*/  LOP3.LUT R42, R10, R149, RZ, 0x3c, !PT ;  /* 0x000000950a2a7212 */ /* 0x000fe400078e3cff */
[----:B------:R-:W-:Y:S02]  /*b3f0*/  LOP3.LUT R12, R159, 0x380, RZ, 0xc0, !PT ;  /* 0x000003809f0c7812 */ /* 0x000fe400078ec0ff */
[----:B------:R-:W-:Y:S01]  /*b400*/  SEL R107, R96, R97, P0 ;  /* 0x00000061606b7207 */ /* 0x000fe20000000000 */
[----:B--2---:R-:W-:Y:S01]  /*b410*/  SHFL.IDX PT, R75, R75, R26, 0x1c1f ;  /* 0x001c1f1a4b4b7589 */ /* 0x004fe200000e0000 */
[----:B------:R-:W-:-:S02]  /*b420*/  SEL R54, R97, R96, P0 ;  /* 0x0000006061367207 */ /* 0x000fc40000000000 */
[----:B------:R-:W-:Y:S01]  /*b430*/  SEL R73, R24, R73, P0 ;  /* 0x0000004918497207 */ /* 0x000fe20000000000 */
[----:B------:R-:W-:Y:S01]  /*b440*/  SHFL.IDX PT, R77, R77, R26, 0x1c1f ;  /* 0x001c1f1a4d4d7589 */ /* 0x000fe200000e0000 */
[----:B------:R-:W-:Y:S02]  /*b450*/  LOP3.LUT R10, R157, 0x380, RZ, 0xc0, !PT ;  /* 0x000003809d0a7812 */ /* 0x000fe400078ec0ff */
[----:B------:R-:W-:Y:S01]  /*b460*/  SEL R97, R104, R105, P0 ;  /* 0x0000006968617207 */ /* 0x000fe20000000000 */
[----:B------:R-:W-:Y:S01]  /*b470*/  SHFL.IDX PT, R111, R111, R26, 0x1c1f ;  /* 0x001c1f1a6f6f7589 */ /* 0x000fe200000e0000 */
[----:B------:R-:W-:Y:S02]  /*b480*/  SEL R55, R105, R104, P0 ;  /* 0x0000006869377207 */ /* 0x000fe40000000000 */
[----:B------:R-:W-:Y:S01]  /*b490*/  LOP3.LUT R24, R20, R161, RZ, 0x3c, !PT ;  /* 0x000000a114187212 */ /* 0x000fe200078e3cff */
[----:B------:R-:W-:Y:S01]  /*b4a0*/  SHFL.IDX PT, R115, R115, R26, 0x1c1f ;  /* 0x001c1f1a73737589 */ /* 0x000fe200000e0000 */
[----:B------:R-:W-:-:S02]  /*b4b0*/  F2FP.BF16.F32.PACK_AB R29, R32, R29 ;  /* 0x0000001d201d723e */ /* 0x000fc400000010ff */
[----:B------:R-:W-:Y:S01]  /*b4c0*/  SEL R105, R112, R113, P0 ;  /* 0x0000007170697207 */ /* 0x000fe20000000000 */
[----:B------:R-:W-:Y:S01]  /*b4d0*/  SHFL.IDX PT, R79, R79, R26, 0x1c1f ;  /* 0x001c1f1a4f4f7589 */ /* 0x000fe200000e0000 */
[----:B------:R-:W-:Y:S02]  /*b4e0*/  SEL R58, R113, R112, P0 ;  /* 0x00000070713a7207 */ /* 0x000fe40000000000 */
[----:B------:R-:W-:Y:S01]  /*b4f0*/  LOP3.LUT R20, R8, R163, RZ, 0x3c, !PT ;  /* 0x000000a308147212 */ /* 0x000fe200078e3cff */
[----:B------:R-:W-:Y:S01]  /*b500*/  SHFL.IDX PT, R81, R81, R26, 0x1c1f ;  /* 0x001c1f1a51517589 */ /* 0x000fe200000e0000 */
[----:B------:R-:W-:Y:S02]  /*b510*/  SEL R113, R167, R166, P0 ;  /* 0x000000a6a7717207 */ /* 0x000fe40000000000 */
[----:B------:R-:W-:Y:S01]  /*b520*/  SEL R63, R166, R167, P0 ;  /* 0x000000a7a63f7207 */ /* 0x000fe20000000000 */
[----:B------:R-:W-:Y:S01]  /*b530*/  SHFL.IDX PT, R117, R117, R26, 0x1c1f ;  /* 0x001c1f1a75757589 */ /* 0x000fe200000e0000 */
[----:B------:R-:W-:-:S02]  /*b540*/  SHF.R.U64 R12, R12, 0x3, RZ ;  /* 0x000000030c0c7819 */ /* 0x000fc400000012ff */
[----:B------:R-:W-:Y:S01]  /*b550*/  SEL R139, R31, R30, P0 ;  /* 0x0000001e1f8b7207 */ /* 0x000fe20000000000 */
[----:B------:R-:W-:Y:S01]  /*b560*/  SHFL.IDX PT, R113, R113, R26, 0x1c1f ;  /* 0x001c1f1a71717589 */ /* 0x000fe200000e0000 */
[----:B------:R-:W-:Y:S01]  /*b570*/  SEL R78, R30, R31, P0 ;  /* 0x0000001f1e4e7207 */ /* 0x000fe20000000000 */
[--C-:B------:R-:W-:Y:S01]  /*b580*/  IMAD.X R31, RZ, RZ, R61.reuse, P4 ;  /* 0x000000ffff1f7224 */ /* 0x100fe200020e063d */
[----:B------:R-:W-:Y:S01]  /*b590*/  IADD3 R167, P3, R60, 0xc040, RZ ;  /* 0x0000c0403ca77810 */ /* 0x000fe20007f7e0ff */
[----:B------:R-:W-:Y:S01]  /*b5a0*/  SHFL.IDX PT, R87, R87, R26, 0x1c1f ;  /* 0x001c1f1a57577589 */ /* 0x000fe200000e0000 */
[----:B------:R-:W-:Y:S02]  /*b5b0*/  SHF.R.U64 R10, R10, 0x3, RZ ;  /* 0x000000030a0a7819 */ /* 0x000fe400000012ff */
[----:B------:R-:W-:Y:S01]  /*b5c0*/  MOV R106, R56 ;  /* 0x00000038006a7202 */ /* 0x000fe20000000f00 */
[----:B------:R-:W-:Y:S01]  /*b5d0*/  SHFL.IDX PT, R119, R119, R26, 0x1c1f ;  /* 0x001c1f1a77777589 */ /* 0x000fe200000e0000 */
[----:B------:R-:W-:Y:S01]  /*b5e0*/  SEL R85, R28, R29, P0 ;  /* 0x0000001d1c557207 */ /* 0x000fe20000000000 */
[--C-:B------:R-:W-:Y:S01]  /*b5f0*/  IMAD.X R9, RZ, RZ, R61.reuse, P3 ;  /* 0x000000ffff097224 */ /* 0x100fe200018e063d */
[----:B------:R-:W-:Y:S01]  /*b600*/  SEL R32, R29, R28, P0 ;  /* 0x0000001c1d207207 */ /* 0x000fe20000000000 */
[--C-:B------:R-:W-:Y:S01]  /*b610*/  IMAD.X R29, RZ, RZ, R61.reuse, P5 ;  /* 0x000000ffff1d7224 */ /* 0x100fe200028e063d */
[----:B------:R-:W-:Y:S01]  /*b620*/  SEL R103, R88, R25, P0 ;  /* 0x0000001958677207 */ /* 0x000fe20000000000 */
[----:B------:R-:W-:Y:S01]  /*b630*/  SHFL.IDX PT, R121, R121, R26, 0x1c1f ;  /* 0x001c1f1a79797589 */ /* 0x000fe200000e0000 */
[----:B------:R-:W-:Y:S01]  /*b640*/  SEL R51, R25, R88, P0 ;  /* 0x0000005819337207 */ /* 0x000fe20000000000 */
[----:B------:R-:W-:Y:S01]  /*b650*/  IMAD.X R25, RZ, RZ, R61, P6 ;  /* 0x000000ffff197224 */ /* 0x000fe200030e063d */
[C---:B------:R-:W-:Y:S01]  /*b660*/  IADD3 R165, P2, R60.reuse, 0xc020, RZ ;  /* 0x0000c0203ca57810 */ /* 0x040fe20007f5e0ff */
[----:B------:R-:W-:Y:S01]  /*b670*/  SHFL.IDX PT, R85, R85, R26, 0x1c1f ;  /* 0x001c1f1a55557589 */ /* 0x000fe200000e0000 */
[----:B------:R-:W-:-:S02]  /*b680*/  IADD3 R169, P4, R60, 0xc060, RZ ;  /* 0x0000c0603ca97810 */ /* 0x000fc40007f9e0ff */
[----:B------:R-:W-:Y:S01]  /*b690*/  MOV R57, R20 ;  /* 0x0000001400397202 */ /* 0x000fe20000000f00 */
[----:B------:R-:W-:Y:S01]  /*b6a0*/  SHFL.IDX PT, R89, R89, R26, 0x1c1f ;  /* 0x001c1f1a59597589 */ /* 0x000fe200000e0000 */
[----:B------:R-:W-:Y:S01]  /*b6b0*/  F2FP.BF16.F32.PACK_AB R91, R91, R128 ;  /* 0x000000805b5b723e */ /* 0x000fe200000010ff */
[----:B------:R-:W-:Y:S01]  /*b6c0*/  IMAD.X R13, RZ, RZ, R61, P2 ;  /* 0x000000ffff0d7224 */ /* 0x000fe200010e063d */
[----:B------:R-:W-:Y:S01]  /*b6d0*/  LOP3.LUT R28, R12, R159, RZ, 0x3c, !PT ;  /* 0x0000009f0c1c7212 */ /* 0x000fe200078e3cff */
[----:B------:R-:W-:Y:S01]  /*b6e0*/  SHFL.IDX PT, R123, R123, R26, 0x1c1f ;  /* 0x001c1f1a7b7b7589 */ /* 0x000fe200000e0000 */
[----:B------:R-:W-:Y:S02]  /*b6f0*/  LOP3.LUT R21, R26, 0x2, RZ, 0x3c, !PT ;  /* 0x000000021a157812 */ /* 0x000fe400078e3cff */
[----:B------:R-:W-:Y:S01]  /*b700*/  LOP3.LUT R30, R10, R157, RZ, 0x3c, !PT ;  /* 0x0000009d0a1e7212 */ /* 0x000fe200078e3cff */
[----:B------:R-:W-:Y:S01]  /*b710*/  SHFL.IDX PT, R93, R93, R26, 0x1c1f ;  /* 0x001c1f1a5d5d7589 */ /* 0x000fe200000e0000 */
[----:B------:R-:W-:-:S02]  /*b720*/  LOP3.LUT R80, R167, 0x380, RZ, 0xc0, !PT ;  /* 0x00000380a7507812 */ /* 0x000fc400078ec0ff */
[----:B------:R-:W-:Y:S01]  /*b730*/  LOP3.LUT R10, R165, 0x380, RZ, 0xc0, !PT ;  /* 0x00000380a50a7812 */ /* 0x000fe200078ec0ff */
[----:B------:R-:W-:Y:S01]  /*b740*/  SHFL.IDX PT, R2, R2, R21, 0x1c1f ;  /* 0x001c1f1502027589 */ /* 0x000fe200000e0000 */
[----:B------:R-:W-:Y:S02]  /*b750*/  LOP3.LUT R82, R169, 0x380, RZ, 0xc0, !PT ;  /* 0x00000380a9527812 */ /* 0x000fe400078ec0ff */
[----:B------:R-:W-:Y:S01]  /*b760*/  SEL R127, R91, R90, P0 ;  /* 0x0000005a5b7f7207 */ /* 0x000fe20000000000 */
[----:B------:R-:W0:Y:S01]  /*b770*/  SHFL.IDX PT, R14, R14, R21, 0x1c1f ;  /* 0x001c1f150e0e7589 */ /* 0x000e2200000e0000 */
[----:B------:R-:W-:Y:S02]  /*b780*/  SEL R69, R90, R91, P0 ;  /* 0x0000005b5a457207 */ /* 0x000fe40000000000 */
[----:B------:R-:W-:Y:S01]  /*b790*/  SHF.R.U64 R80, R80, 0x3, RZ ;  /* 0x0000000350507819 */ /* 0x000fe200000012ff */
[----:B------:R-:W1:Y:S01]  /*b7a0*/  SHFL.IDX PT, R66, R66, R21, 0x1c1f ;  /* 0x001c1f1542427589 */ /* 0x000e6200000e0000 */
[----:B------:R-:W-:-:S02]  /*b7b0*/  MOV R104, R52 ;  /* 0x0000003400687202 */ /* 0x000fc40000000f00 */
[----:B------:R-:W-:Y:S01]  /*b7c0*/  MOV R92, R28 ;  /* 0x0000001c005c7202 */ /* 0x000fe20000000f00 */
[----:B------:R-:W-:Y:S01]  /*b7d0*/  SHFL.IDX PT, R20, R15, R21, 0x1c1f ;  /* 0x001c1f150f147589 */ /* 0x000fe200000e0000 */
[----:B------:R-:W-:Y:S02]  /*b7e0*/  MOV R90, R24 ;  /* 0x00000018005a7202 */ /* 0x000fe40000000f00 */
[----:B------:R-:W-:Y:S01]  /*b7f0*/  MOV R53, R30 ;  /* 0x0000001e00357202 */ /* 0x000fe20000000f00 */
[----:B------:R-:W2:Y:S01]  /*b800*/  SHFL.IDX PT, R24, R63, R21, 0x1c1f ;  /* 0x001c1f153f187589 */ /* 0x000ea200000e0000 */
[----:B------:R-:W-:Y:S02]  /*b810*/  SHF.R.U64 R10, R10, 0x3, RZ ;  /* 0x000000030a0a7819 */ /* 0x000fe400000012ff */
[----:B------:R-:W-:Y:S01]  /*b820*/  SHF.R.U64 R82, R82, 0x3, RZ ;  /* 0x0000000352527819 */ /* 0x000fe200000012ff */
[----:B------:R-:W3:Y:S01]  /*b830*/  SHFL.IDX PT, R28, R5, R21, 0x1c1f ;  /* 0x001c1f15051c7589 */ /* 0x000ee200000e0000 */
[----:B------:R-:W-:-:S02]  /*b840*/  MOV R100, R42 ;  /* 0x0000002a00647202 */ /* 0x000fc40000000f00 */
[----:B------:R-:W-:Y:S01]  /*b850*/  MOV R94, R34 ;  /* 0x00000022005e7202 */ /* 0x000fe20000000f00 */
[----:B------:R4:W5:Y:S01]  /*b860*/  SHFL.IDX PT, R30, R27, R21, 0x1c1f ;  /* 0x001c1f151b1e7589 */ /* 0x00096200000e0000 */
[----:B------:R-:W-:Y:S02]  /*b870*/  SEL R91, R86, R11, P0 ;  /* 0x0000000b565b7207 */ /* 0x000fe40000000000 */
[----:B------:R-:W-:Y:S01]  /*b880*/  SEL R70, R11, R86, P0 ;  /* 0x000000560b467207 */ /* 0x000fe20000000000 */
[----:B------:R-:W-:Y:S01]  /*b890*/  SHFL.IDX PT, R34, R32, R21, 0x1c1f ;  /* 0x001c1f1520227589 */ /* 0x000fe200000e0000 */
[----:B------:R-:W-:Y:S02]  /*b8a0*/  MOV R98, R38 ;  /* 0x0000002600627202 */ /* 0x000fe40000000f00 */
[----:B------:R-:W-:Y:S01]  /*b8b0*/  LOP3.LUT R8, R80, R167, RZ, 0x3c, !PT ;  /* 0x000000a750087212 */ /* 0x000fe200078e3cff */
[----:B------:R-:W-:Y:S01]  /*b8c0*/  SHFL.IDX PT, R42, R40, R21, 0x1c1f ;  /* 0x001c1f15282a7589 */ /* 0x000fe200000e0000 */
[----:B------:R-:W-:-:S02]  /*b8d0*/  MOV R102, R48 ;  /* 0x0000003000667202 */ /* 0x000fc40000000f00 */
[----:B------:R-:W-:Y:S01]  /*b8e0*/  LOP3.LUT R12, R10, R165, RZ, 0x3c, !PT ;  /* 0x000000a50a0c7212 */ /* 0x000fe200078e3cff */
[----:B------:R-:W5:Y:S01]  /*b8f0*/  SHFL.IDX PT, R62, R62, R21, 0x1c1f ;  /* 0x001c1f153e3e7589 */ /* 0x000f6200000e0000 */
[----:B------:R-:W-:Y:S02]  /*b900*/  MOV R49, R44 ;  /* 0x0000002c00317202 */ /* 0x000fe40000000f00 */
[----:B------:R-:W-:Y:S01]  /*b910*/  LOP3.LUT R10, R82, R169, RZ, 0x3c, !PT ;  /* 0x000000a9520a7212 */ /* 0x000fe200078e3cff */
[----:B------:R-:W-:Y:S01]  /*b920*/  SHFL.IDX PT, R38, R33, R21, 0x1c1f ;  /* 0x001c1f1521267589 */ /* 0x000fe200000e0000 */
[----:B------:R-:W-:Y:S02]  /*b930*/  LOP3.LUT R11, R60, 0x380, RZ, 0xc0, !PT ;  /* 0x000003803c0b7812 */ /* 0x000fe400078ec0ff */
[----:B------:R-:W-:Y:S01]  /*b940*/  MOV R88, R12 ;  /* 0x0000000c00587202 */ /* 0x000fe20000000f00 */
[----:B------:R-:W5:Y:S01]  /*b950*/  SHFL.IDX PT, R64, R64, R21, 0x1c1f ;  /* 0x001c1f1540407589 */ /* 0x000f6200000e0000 */
[----:B------:R-:W-:-:S02]  /*b960*/  SHF.R.U64 R11, R11, 0x3, RZ ;  /* 0x000000030b0b7819 */ /* 0x000fc400000012ff */
[----:B0-----:R-:W-:Y:S01]  /*b970*/  SEL R12, R77, R14, P0 ;  /* 0x0000000e4d0c7207 */ /* 0x001fe20000000000 */
[----:B------:R-:W0:Y:S01]  /*b980*/  SHFL.IDX PT, R40, R65, R21, 0x1c1f ;  /* 0x001c1f1541287589 */ /* 0x000e2200000e0000 */
[----:B------:R-:W-:Y:S01]  /*b990*/  LOP3.LUT R60, R11, R60, RZ, 0x3c, !PT ;  /* 0x0000003c0b3c7212 */ /* 0x000fe200078e3cff */
[----:B------:R-:W-:Y:S01]  /*b9a0*/  IMAD.X R11, RZ, RZ, R61, P4 ;  /* 0x000000ffff0b7224 */ /* 0x000fe200020e063d */
[----:B------:R-:W-:Y:S01]  /*b9b0*/  SEL R14, R14, R77, P0 ;  /* 0x0000004d0e0e7207 */ /* 0x000fe20000000000 */
[----:B------:R-:W0:Y:S01]  /*b9c0*/  SHFL.IDX PT, R80, R67, R21, 0x1c1f ;  /* 0x001c1f1543507589 */ /* 0x000e2200000e0000 */
[----:B------:R-:W-:Y:S02]  /*b9d0*/  MOV R108, R60 ;  /* 0x0000003c006c7202 */ /* 0x000fe40000000f00 */
[----:B------:R-:W-:Y:S01]  /*b9e0*/  MOV R61, R8 ;  /* 0x00000008003d7202 */ /* 0x000fe20000000f00 */
[----:B------:R-:W-:Y:S01]  /*b9f0*/  SHFL.IDX PT, R125, R125, R26, 0x1c1f ;  /* 0x001c1f1a7d7d7589 */ /* 0x000fe200000e0000 */
[----:B------:R-:W-:-:S02]  /*ba00*/  MOV R45, R10 ;  /* 0x0000000a002d7202 */ /* 0x000fc40000000f00 */
[----:B------:R-:W-:Y:S01]  /*ba10*/  SEL R8, R75, R2, P0 ;  /* 0x000000024b087207 */ /* 0x000fe20000000000 */
[----:B------:R0:W-:Y:S01]  /*ba20*/  SHFL.IDX PT, R44, R41, R21, 0x1c1f ;  /* 0x001c1f15292c7589 */ /* 0x0001e200000e0000 */
[----:B------:R-:W-:Y:S02]  /*ba30*/  SEL R10, R2, R75, P0 ;  /* 0x0000004b020a7207 */ /* 0x000fe40000000000 */
[----:B-1----:R-:W-:Y:S01]  /*ba40*/  SEL R9, R111, R66, P0 ;  /* 0x000000426f097207 */ /* 0x002fe20000000000 */
[----:B------:R-:W-:Y:S01]  /*ba50*/  SHFL.IDX PT, R68, R68, R21, 0x1c1f ;  /* 0x001c1f1544447589 */ /* 0x000fe200000e0000 */
[----:B------:R-:W-:Y:S02]  /*ba60*/  SEL R11, R66, R111, P0 ;  /* 0x0000006f420b7207 */ /* 0x000fe40000000000 */
[----:B--2---:R-:W-:Y:S01]  /*ba70*/  SEL R13, R113, R24, P0 ;  /* 0x00000018710d7207 */ /* 0x004fe20000000000 */
[----:B------:R-:W-:Y:S01]  /*ba80*/  BAR.SYNC.DEFER_BLOCKING 0x1, 0x100 ;  /* 0x0044000000007b1d */ /* 0x000fe20000010000 */
[----:B------:R-:W-:-:S02]  /*ba90*/  SEL R15, R24, R113, P0 ;  /* 0x00000071180f7207 */ /* 0x000fc40000000000 */
[----:B---3--:R-:W-:Y:S02]  /*baa0*/  SEL R25, R115, R28, P0 ;  /* 0x0000001c73197207 */ /* 0x008fe40000000000 */
[----:B----4-:R-:W-:Y:S02]  /*bab0*/  SEL R27, R28, R115, P0 ;  /* 0x000000731c1b7207 */ /* 0x010fe40000000000 */
[----:B------:R-:W-:Y:S01]  /*bac0*/  SEL R24, R79, R20, P0 ;  /* 0x000000144f187207 */ /* 0x000fe20000000000 */
[----:B------:R-:W-:Y:S01]  /*bad0*/  SHFL.IDX PT, R95, R95, R26, 0x1c1f ;  /* 0x001c1f1a5f5f7589 */ /* 0x000fe200000e0000 */
[----:B-----5:R-:W-:Y:S02]  /*bae0*/  SEL R28, R81, R30, P0 ;  /* 0x0000001e511c7207 */ /* 0x020fe40000000000 */
[----:B------:R-:W-:Y:S01]  /*baf0*/  MOV R96, R36 ;  /* 0x0000002400607202 */ /* 0x000fe20000000f00 */
        /* <DEDUP_REMOVED lines=23> */
[----:B------:R-:W-:Y:S01]  /*bc70*/  PLOP3.LUT P1, PT, PT, PT, UP0, 0x80, 0x0 ;  /* 0x000000000000781c */ /* 0x000fe20003f2f008 */
[----:B------:R-:W-:Y:S01]  /*bc80*/  SHFL.IDX PT, R50, R50, R21, 0x1c1f ;  /* 0x001c1f1532327589 */ /* 0x000fe200000e0000 */
[----:B------:R-:W-:-:S03]  /*bc90*/  PLOP3.LUT P2, PT, PT, PT, UP1, 0x80, 0x0 ;  /* 0x000000000000781c */ /* 0x000fc60003f4f018 */
        /* <DEDUP_REMOVED lines=9> */
[----:B------:R-:W1:Y:S01]  /*bd30*/  SHFL.IDX PT, R86, R73, R21, 0x1c1f ;  /* 0x001c1f1549567589 */ /* 0x000e6200000e0000 */
[----:B0-----:R-:W-:-:S03]  /*bd40*/  SEL R51, R84, R129, P0 ;  /* 0x0000008154337207 */ /* 0x001fc60000000000 */
[----:B------:R-:W-:Y:S04]  /*bd50*/  SHFL.IDX PT, R97, R97, R26, 0x1c1f ;  /* 0x001c1f1a61617589 */ /* 0x000fe800000e0000 */
[----:B------:R1:W-:Y:S04]  /*bd60*/  SHFL.IDX PT, R56, R55, R21, 0x1c1f ;  /* 0x001c1f1537387589 */ /* 0x0003e800000e0000 */
[----:B------:R-:W-:Y:S04]  /*bd70*/  SHFL.IDX PT, R105, R105, R26, 0x1c1f ;  /* 0x001c1f1a69697589 */ /* 0x000fe800000e0000 */
[----:B------:R-:W-:Y:S04]  /*bd80*/  SHFL.IDX PT, R135, R135, R26, 0x1c1f ;  /* 0x001c1f1a87877589 */ /* 0x000fe800000e0000 */
[----:B------:R-:W-:Y:S04]  /*bd90*/  SHFL.IDX PT, R58, R58, R21, 0x1c1f ;  /* 0x001c1f153a3a7589 */ /* 0x000fe800000e0000 */
[----:B------:R-:W-:Y:S01]  /*bda0*/  SHFL.IDX PT, R74, R74, R21, 0x1c1f ;  /* 0x001c1f154a4a7589 */ /* 0x000fe200000e0000 */
[----:B-1----:R-:W-:-:S03]  /*bdb0*/  SEL R55, R86, R133, P0 ;  /* 0x0000008556377207 */ /* 0x002fc60000000000 */
[----:B------:R-:W-:Y:S04]  /*bdc0*/  SHFL.IDX PT, R137, R137, R26, 0x1c1f ;  /* 0x001c1f1a89897589 */ /* 0x000fe800000e0000 */
[----:B------:R-:W0:Y:S04]  /*bdd0*/  SHFL.IDX PT, R76, R76, R21, 0x1c1f ;  /* 0x001c1f154c4c7589 */ /* 0x000e2800000e0000 */
[----:B------:R-:W-:Y:S04]  /*bde0*/  SHFL.IDX PT, R109, R109, R26, 0x1c1f ;  /* 0x001c1f1a6d6d7589 */ /* 0x000fe800000e0000 */
[----:B------:R1:W-:Y:S04]  /*bdf0*/  SHFL.IDX PT, R139, R139, R26, 0x1c1f ;  /* 0x001c1f1a8b8b7589 */ /* 0x0003e800000e0000 */
[----:B------:R0:W-:Y:S04]  /*be00*/  SHFL.IDX PT, R60, R59, R21, 0x1c1f ;  /* 0x001c1f153b3c7589 */ /* 0x0001e800000e0000 */
[----:B------:R-:W2:Y:S01]  /*be10*/  SHFL.IDX PT, R78, R78, R21, 0x1c1f ;  /* 0x001c1f154e4e7589 */ /* 0x000ea200000e0000 */
[----:B-1----:R-:W-:-:S03]  /*be20*/  SEL R26, R20, R79, P0 ;  /* 0x0000004f141a7207 */ /* 0x002fc60000000000 */
[----:B------:R1:W-:Y:S04]  /*be30*/  STSM.16.M88.4 [R108], R8 ;  /* 0x000000086c007844 */ /* 0x0003e80000000200 */
[----:B------:R3:W-:Y:S01]  /*be40*/  STSM.16.M88.4 [R106], R12 ;  /* 0x0000000c6a007844 */ /* 0x0007e20000000200 */
[----:B0-----:R-:W-:-:S03]  /*be50*/  SEL R59, R76, R137, P0 ;  /* 0x000000894c3b7207 */ /* 0x001fc60000000000 */
[----:B------:R0:W-:Y:S04]  /*be60*/  STSM.16.M88.4 [R104], R24 ;  /* 0x0000001868007844 */ /* 0x0001e80000000200 */
[----:B------:R-:W-:Y:S01]  /*be70*/  STSM.16.M88.4 [R102], R28 ;  /* 0x0000001c66007844 */ /* 0x000fe20000000200 */
[----:B-1----:R-:W-:-:S03]  /*be80*/  SEL R8, R93, R44, P0 ;  /* 0x0000002c5d087207 */ /* 0x002fc60000000000 */
[----:B------:R1:W-:Y:S01]  /*be90*/  STSM.16.M88.4 [R49], R32 ;  /* 0x0000002031007844 */ /* 0x0003e20000000200 */
[----:B------:R-:W-:Y:S02]  /*bea0*/  SEL R10, R44, R93, P0 ;  /* 0x0000005d2c0a7207 */ /* 0x000fe40000000000 */
[----:B------:R-:W-:Y:S01]  /*beb0*/  SEL R9, R125, R68, P0 ;  /* 0x000000447d097207 */ /* 0x000fe20000000000 */
[----:B------:R-:W-:Y:S01]  /*bec0*/  STSM.16.M88.4 [R100], R36 ;  /* 0x0000002464007844 */ /* 0x000fe20000000200 */
[----:B------:R-:W-:Y:S02]  /*bed0*/  SEL R11, R68, R125, P0 ;  /* 0x0000007d440b7207 */ /* 0x000fe40000000000 */
[----:B---3--:R-:W-:Y:S01]  /*bee0*/  SEL R12, R95, R46, P0 ;  /* 0x0000002e5f0c7207 */ /* 0x008fe20000000000 */
[----:B------:R-:W-:Y:S01]  /*bef0*/  STSM.16.M88.4 [R98], R40 ;  /* 0x0000002862007844 */ /* 0x000fe20000000200 */
[----:B------:R-:W-:Y:S02]  /*bf00*/  SEL R14, R46, R95, P0 ;  /* 0x0000005f2e0e7207 */ /* 0x000fe40000000000 */
[----:B------:R-:W-:Y:S01]  /*bf10*/  SEL R13, R127, R82, P0 ;  /* 0x000000527f0d7207 */ /* 0x000fe20000000000 */
[----:B------:R3:W-:Y:S01]  /*bf20*/  STSM.16.M88.4 [R96], R8 ;  /* 0x0000000860007844 */ /* 0x0007e20000000200 */
[----:B------:R-:W-:-:S02]  /*bf30*/  SEL R15, R82, R127, P0 ;  /* 0x0000007f520f7207 */ /* 0x000fc40000000000 */
[----:B0-----:R-:W-:Y:S02]  /*bf40*/  SEL R24, R99, R48, P0 ;  /* 0x0000003063187207 */ /* 0x001fe40000000000 */
[----:B------:R-:W-:Y:S01]  /*bf50*/  SEL R26, R48, R99, P0 ;  /* 0x00000063301a7207 */ /* 0x000fe20000000000 */
[----:B------:R0:W-:Y:S01]  /*bf60*/  STSM.16.M88.4 [R94], R12 ;  /* 0x0000000c5e007844 */ /* 0x0001e20000000200 */
[----:B------:R-:W-:Y:S02]  /*bf70*/  SEL R25, R91, R70, P0 ;  /* 0x000000465b197207 */ /* 0x000fe40000000000 */
[----:B------:R-:W-:Y:S02]  /*bf80*/  SEL R27, R70, R91, P0 ;  /* 0x0000005b461b7207 */ /* 0x000fe40000000000 */
[----:B------:R-:W-:Y:S02]  /*bf90*/  SEL R48, R101, R50, P0 ;  /* 0x0000003265307207 */ /* 0x000fe40000000000 */
[----:B------:R-:W-:Y:S01]  /*bfa0*/  SEL R50, R50, R101, P0 ;  /* 0x0000006532327207 */ /* 0x000fe20000000000 */
[----:B------:R4:W-:Y:S01]  /*bfb0*/  STSM.16.M88.4 [R53], R24 ;  /* 0x0000001835007844 */ /* 0x0009e20000000200 */
[----:B-1----:R-:W-:-:S02]  /*bfc0*/  SEL R49, R129, R84, P0 ;  /* 0x0000005481317207 */ /* 0x002fc40000000000 */
[----:B---3--:R-:W-:Y:S02]  /*bfd0*/  SEL R8, R103, R52, P0 ;  /* 0x0000003467087207 */ /* 0x008fe40000000000 */
[----:B------:R-:W-:Y:S01]  /*bfe0*/  SEL R10, R52, R103, P0 ;  /* 0x00000067340a7207 */ /* 0x000fe20000000000 */
[----:B------:R-:W-:Y:S01]  /*bff0*/  STSM.16.M88.4 [R92], R48 ;  /* 0x000000305c007844 */ /* 0x000fe20000000200 */
[----:B------:R-:W-:Y:S02]  /*c000*/  SEL R9, R131, R72, P0 ;  /* 0x0000004883097207 */ /* 0x000fe40000000000 */
[----:B------:R-:W-:Y:S02]  /*c010*/  SEL R11, R72, R131, P0 ;  /* 0x00000083480b7207 */ /* 0x000fe40000000000 */
[----:B------:R-:W-:Y:S02]  /*c020*/  SEL R52, R107, R54, P0 ;  /* 0x000000366b347207 */ /* 0x000fe40000000000 */
[----:B------:R-:W-:Y:S01]  /*c030*/  SEL R54, R54, R107, P0 ;  /* 0x0000006b36367207 */ /* 0x000fe20000000000 */
[----:B------:R1:W-:Y:S01]  /*c040*/  STSM.16.M88.4 [R90], R8 ;  /* 0x000000085a007844 */ /* 0x0003e20000000200 */
[----:B0-----:R-:W-:-:S02]  /*c050*/  SEL R12, R97, R56, P0 ;  /* 0x00000038610c7207 */ /* 0x001fc40000000000 */
[----:B----4-:R-:W-:Y:S02]  /*c060*/  SEL R53, R133, R86, P0 ;  /* 0x0000005685357207 */ /* 0x010fe40000000000 */
[----:B------:R-:W-:Y:S02]  /*c070*/  SEL R14, R56, R97, P0 ;  /* 0x00000061380e7207 */ /* 0x000fe40000000000 */
[----:B------:R-:W-:Y:S01]  /*c080*/  SEL R13, R135, R74, P0 ;  /* 0x0000004a870d7207 */ /* 0x000fe20000000000 */
[----:B------:R0:W-:Y:S01]  /*c090*/  STSM.16.M88.4 [R57], R52 ;  /* 0x0000003439007844 */ /* 0x0001e20000000200 */
[----:B------:R-:W-:Y:S02]  /*c0a0*/  SEL R15, R74, R135, P0 ;  /* 0x000000874a0f7207 */ /* 0x000fe40000000000 */
[----:B------:R-:W-:Y:S02]  /*c0b0*/  SEL R56, R105, R58, P0 ;  /* 0x0000003a69387207 */ /* 0x000fe40000000000 */
[----:B------:R-:W-:Y:S01]  /*c0c0*/  SEL R58, R58, R105, P0 ;  /* 0x000000693a3a7207 */ /* 0x000fe20000000000 */
[----:B------:R3:W-:Y:S01]  /*c0d0*/  STSM.16.M88.4 [R88], R12 ;  /* 0x0000000c58007844 */ /* 0x0007e20000000200 */
[----:B--2---:R-:W-:Y:S01]  /*c0e0*/  SEL R25, R139, R78, P0 ;  /* 0x0000004e8b197207 */ /* 0x004fe20000000000 */
[----:B-1----:R-:W-:Y:S01]  /*c0f0*/  IMAD.U32 R8, RZ, RZ, UR6 ;  /* 0x00000006ff087e24 */ /* 0x002fe2000f8e00ff */
[----:B------:R-:W-:Y:S01]  /*c100*/  SEL R27, R78, R139, P0 ;  /* 0x0000008b4e1b7207 */ /* 0x000fe20000000000 */
[----:B------:R-:W-:Y:S01]  /*c110*/  IMAD.U32 R9, RZ, RZ, UR7 ;  /* 0x00000007ff097e24 */ /* 0x000fe2000f8e00ff */
[----:B------:R-:W-:-:S02]  /*c120*/  SEL R24, R109, R60, P0 ;  /* 0x0000003c6d187207 */ /* 0x000fc40000000000 */
[----:B------:R-:W-:Y:S02]  /*c130*/  SEL R26, R60, R109, P0 ;  /* 0x0000006d3c1a7207 */ /* 0x000fe40000000000 */
[----:B0-----:R-:W-:-:S05]  /*c140*/  SEL R57, R137, R76, P0 ;  /* 0x0000004c89397207 */ /* 0x001fca0000000000 */
[----:B------:R3:W-:Y:S04]  /*c150*/  STSM.16.M88.4 [R61], R56 ;  /* 0x000000383d007844 */ /* 0x0007e80000000200 */
[----:B------:R3:W-:Y:S01]  /*c160*/  STSM.16.M88.4 [R45], R24 ;  /* 0x000000182d007844 */ /* 0x0007e20000000200 */
[----:B------:R-:W-:Y:S01]  /*c170*/  BAR.SYNC.DEFER_BLOCKING 0x1, 0x100 ;  /* 0x0044000000007b1d */ /* 0x000fe20000010000 */
[----:B------:R-:W-:Y:S02]  /*c180*/  IMAD.U32 R10, RZ, RZ, UR4 ;  /* 0x00000004ff0a7e24 */ /* 0x000fe4000f8e00ff */
[----:B------:R-:W-:-:S03]  /*c190*/  IMAD.U32 R11, RZ, RZ, UR5 ;  /* 0x00000005ff0b7e24 */ /* 0x000fc6000f8e00ff */
[----:B------:R-:W2:Y:S04]  /*c1a0*/  @P1 LDG.E R2, desc[UR50][R8.64] ;  /* 0x0000003208021981 */ /* 0x000ea8000c1e1900 */
[----:B------:R-:W4:Y:S01]  /*c1b0*/  @P2 LDG.E R10, desc[UR50][R10.64] ;  /* 0x000000320a0a2981 */ /* 0x000f22000c1e1900 */
[----:B------:R-:W-:Y:S01]  /*c1c0*/  IMAD R5, R18, 0x40, R16 ;  /* 0x0000004012057824 */ /* 0x000fe200078e0210 */
[----:B------:R-:W-:Y:S01]  /*c1d0*/  UMOV UR4, URZ ;  /* 0x0000003f00047c82 */ /* 0x000fe20008000000 */
[----:B------:R-:W-:Y:S02]  /*c1e0*/  ULDC UR8, c[0x0][0xa88] ;  /* 0x0002a20000087ab9 */ /* 0x000fe40000000800 */
[----:B------:R-:W-:-:S03]  /*c1f0*/  IMAD.WIDE R6, R5, 0x2, R6 ;  /* 0x0000000205067825 */ /* 0x000fc600078e0206 */
[----:B------:R-:W-:Y:S02]  /*c200*/  IADD3 R33, P0, R6, 0x1000, RZ ;  /* 0x0000100006217810 */ /* 0x000fe40007f1e0ff */
[----:B--2---:R-:W-:Y:S02]  /*c210*/  @P1 R2UR UR4, R2 ;  /* 0x00000000020412ca */ /* 0x004fe400000e0000 */
[----:B----4-:R-:W-:Y:S01]  /*c220*/  @P2 R2UR UR8, R10 ;  /* 0x000000000a0822ca */ /* 0x010fe200000e0000 */
[----:B---3--:R-:W-:-:S14]  /*c230*/  @P2 BRA `(.L_x_2038) ;  /* 0x0000000000182947 */ /* 0x008fdc0003800000 */
[----:B------:R-:W-:Y:S05]  /*c240*/  @!P1 BRA `(.L_x_2038) ;  /* 0x0000000000149947 */ /* 0x000fea0003800000 */
[----:B------:R-:W2:Y:S04]  /*c250*/  LDG.E R5, desc[UR50][R8.64] ;  /* 0x0000003208057981 */ /* 0x000ea8000c1e1900 */
[----:B------:R-:W3:Y:S01]  /*c260*/  LDG.E R2, desc[UR50][R8.64+0x4] ;  /* 0x0000043208027981 */ /* 0x000ee2000c1e1900 */
[----:B--2---:R-:W-:Y:S02]  /*c270*/  R2UR UR5, R5 ;  /* 0x00000000050572ca */ /* 0x004fe400000e0000 */
[----:B---3--:R-:W-:-:S13]  /*c280*/  R2UR UR8, R2 ;  /* 0x00000000020872ca */ /* 0x008fda00000e0000 */
[----:B------:R-:W-:-:S12]  /*c290*/  UIADD3 UR8, -UR5, UR8, URZ ;  /* 0x0000000805087290 */ /* 0x000fd8000fffe13f */
.L_x_2038:
[----:B------:R-:W-:Y:S01]  /*c2a0*/  USHF.R.S32.HI UR12, URZ, 0x1f, UR42 ;  /* 0x0000001f3f0c7899 */ /* 0x000fe2000801142a */
[----:B------:R-:W-:Y:S01]  /*c2b0*/  IADD3 R9, P2, R6, 0x3000, RZ ;  /* 0x0000300006097810 */ /* 0x000fe20007f5e0ff */
[----:B------:R-:W-:Y:S01]  /*c2c0*/  ULDC.64 UR10, c[0x0][0xb70] ;  /* 0x0002dc00000a7ab9 */ /* 0x000fe20000000a00 */
[----:B------:R-:W-:Y:S01]  /*c2d0*/  USHF.R.S32.HI UR5, URZ, 0x1f, UR4 ;  /* 0x0000001f3f057899 */ /* 0x000fe20008011404 */
[----:B------:R-:W-:Y:S01]  /*c2e0*/  IMAD.U32 R5, RZ, RZ, UR43 ;  /* 0x0000002bff057e24 */ /* 0x000fe2000f8e00ff */
[----:B------:R-:W-:Y:S01]  /*c2f0*/  UIMAD UR9, UR12, UR10, URZ ;  /* 0x0000000a0c0972a4 */ /* 0x000fe2000f8e023f */
[----:B------:R-:W-:Y:S01]  /*c300*/  LOP3.LUT R8, R9, 0x380, RZ, 0xc0, !PT ;  /* 0x0000038009087812 */ /* 0x000fe200078ec0ff */
[----:B------:R-:W-:Y:S01]  /*c310*/  UIMAD.WIDE.U32 UR6, UR42, UR10, UR4 ;  /* 0x0000000a2a0672a5 */ /* 0x000fe2000f8e0004 */
[----:B------:R-:W-:Y:S01]  /*c320*/  IMAD R10, R5, 0x80, R22 ;  /* 0x00000080050a7824 */ /* 0x000fe200078e0216 */
[----:B------:R-:W-:Y:S01]  /*c330*/  UIMAD UR9, UR42, UR11, UR9 ;  /* 0x0000000b2a0972a4 */ /* 0x000fe2000f8e0209 */
[----:B------:R-:W-:Y:S01]  /*c340*/  SHF.R.U64 R8, R8, 0x3, RZ ;  /* 0x0000000308087819 */ /* 0x000fe200000012ff */
[----:B------:R-:W-:Y:S01]  /*c350*/  USEL UR37, UR37, URZ, !UP0 ;  /* 0x0000003f25257287 */ /* 0x000fe2000c000000 */
[----:B------:R-:W-:Y:S01]  /*c360*/  LOP3.LUT R32, R33, 0x380, RZ, 0xc0, !PT ;  /* 0x0000038021207812 */ /* 0x000fe200078ec0ff */
[----:B------:R-:W-:Y:S01]  /*c370*/  ULDC.64 UR10, c[0x0][0xb78] ;  /* 0x0002de00000a7ab9 */ /* 0x000fe20000000a00 */
[----:B------:R-:W-:Y:S01]  /*c380*/  UIADD3 UR7, UR7, UR9, URZ ;  /* 0x0000000907077290 */ /* 0x000fe2000fffe03f */
[----:B------:R-:W-:Y:S01]  /*c390*/  IADD3 R13, P1, R6, 0x2000, RZ ;  /* 0x00002000060d7810 */ /* 0x000fe20007f3e0ff */
[----:B------:R-:W-:Y:S01]  /*c3a0*/  USEL UR36, UR36, URZ, !UP0 ;  /* 0x0000003f24247287 */ /* 0x000fe2000c000000 */
[----:B------:R-:W-:Y:S01]  /*c3b0*/  LOP3.LUT R8, R8, R9, RZ, 0x3c, !PT ;  /* 0x0000000908087212 */ /* 0x000fe200078e3cff */
[----:B------:R-:W-:Y:S01]  /*c3c0*/  UIMAD UR9, UR37, UR10, URZ ;  /* 0x0000000a250972a4 */ /* 0x000fe2000f8e023f */
[----:B------:R-:W-:Y:S01]  /*c3d0*/  SHF.R.U64 R32, R32, 0x3, RZ ;  /* 0x0000000320207819 */ /* 0x000fe200000012ff */
[----:B------:R-:W-:Y:S01]  /*c3e0*/  UIMAD.WIDE.U32 UR6, UR36, UR10, UR6 ;  /* 0x0000000a240672a5 */ /* 0x000fe2000f8e0006 */
[----:B------:R-:W-:Y:S01]  /*c3f0*/  LOP3.LUT R12, R13, 0x380, RZ, 0xc0, !PT ;  /* 0x000003800d0c7812 */ /* 0x000fe200078ec0ff */
[----:B------:R-:W-:Y:S01]  /*c400*/  UIMAD UR9, UR36, UR11, UR9 ;  /* 0x0000000b240972a4 */ /* 0x000fe2000f8e0209 */
[----:B------:R-:W-:-:S02]  /*c410*/  SHF.R.S32.HI R2, RZ, 0x1f, R10 ;  /* 0x0000001fff027819 */ /* 0x000fc4000001140a */
[----:B------:R-:W-:Y:S01]  /*c420*/  LOP3.LUT R32, R32, R33, RZ, 0x3c, !PT ;  /* 0x0000002120207212 */ /* 0x000fe200078e3cff */
[----:B------:R-:W-:Y:S01]  /*c430*/  IMAD.X R33, RZ, RZ, R7, P0 ;  /* 0x000000ffff217224 */ /* 0x000fe200000e0607 */
[----:B------:R-:W-:Y:S01]  /*c440*/  IADD3 R5, P3, R10, UR6, RZ ;  /* 0x000000060a057c10 */ /* 0x000fe2000ff7e0ff */
[----:B------:R-:W-:Y:S01]  /*c450*/  IMAD.U32 R9, RZ, RZ, UR9 ;  /* 0x00000009ff097e24 */ /* 0x000fe2000f8e00ff */
[----:B------:R-:W-:Y:S02]  /*c460*/  SHF.R.U64 R12, R12, 0x3, RZ ;  /* 0x000000030c0c7819 */ /* 0x000fe400000012ff */
[----:B------:R-:W-:Y:S02]  /*c470*/  IADD3 R69, P0, R6, 0x8000, RZ ;  /* 0x0000800006457810 */ /* 0x000fe40007f1e0ff */
[----:B------:R-:W-:Y:S01]  /*c480*/  IADD3.X R2, R2, UR7, R9, P3, !PT ;  /* 0x0000000702027c10 */ /* 0x000fe20009ffe409 */
[----:B------:R-:W-:Y:S01]  /*c490*/  ULDC.64 UR6, c[0x0][0xb40] ;  /* 0x0002d00000067ab9 */ /* 0x000fe20000000a00 */
[----:B------:R-:W-:Y:S01]  /*c4a0*/  LOP3.LUT R12, R12, R13, RZ, 0x3c, !PT ;  /* 0x0000000d0c0c7212 */ /* 0x000fe200078e3cff */
[--C-:B------:R-:W-:Y:S01]  /*c4b0*/  IMAD.X R13, RZ, RZ, R7.reuse, P1 ;  /* 0x000000ffff0d7224 */ /* 0x100fe200008e0607 */
[----:B------:R-:W-:Y:S01]  /*c4c0*/  LEA R38, P3, R5, UR6, 0x2 ;  /* 0x0000000605267c11 */ /* 0x000fe2000f8610ff */
[----:B------:R-:W-:Y:S01]  /*c4d0*/  IMAD.X R9, RZ, RZ, R7, P2 ;  /* 0x000000ffff097224 */ /* 0x000fe200010e0607 */
[----:B------:R-:W-:-:S02]  /*c4e0*/  IADD3 R57, P1, R6, 0x9000, RZ ;  /* 0x0000900006397810 */ /* 0x000fc40007f3e0ff */
[----:B------:R-:W-:Y:S02]  /*c4f0*/  LOP3.LUT R68, R69, 0x380, RZ, 0xc0, !PT ;  /* 0x0000038045447812 */ /* 0x000fe400078ec0ff */
[----:B------:R-:W-:Y:S01]  /*c500*/  LEA.HI.X R39, R5, UR7, R2, 0x2, P3 ;  /* 0x0000000705277c11 */ /* 0x000fe200098f1402 */
[----:B------:R-:W-:Y:S01]  /*c510*/  VIADD R2, R10, 0x8 ;  /* 0x000000080a027836 */ /* 0x000fe20000000000 */
[C---:B------:R-:W-:Y:S01]  /*c520*/  IADD3 R45, P5, R6.reuse, 0x5000, RZ ;  /* 0x00005000062d7810 */ /* 0x040fe20007fbe0ff */
[----:B------:R-:W-:Y:S01]  /*c530*/  ULDC.64 UR6, c[0x0][0xaa0] ;  /* 0x0002a80000067ab9 */ /* 0x000fe20000000a00 */
[C---:B------:R-:W-:Y:S02]  /*c540*/  IADD3 R29, P4, R6.reuse, 0x6000, RZ ;  /* 0x00006000061d7810 */ /* 0x040fe40007f9e0ff */
[C---:B------:R-:W-:Y:S02]  /*c550*/  IADD3 R25, P3, R6.reuse, 0x7000, RZ ;  /* 0x0000700006197810 */ /* 0x040fe40007f7e0ff */
[----:B------:R-:W-:-:S02]  /*c560*/  IADD3 R61, P6, R6, 0x4000, RZ ;  /* 0x00004000063d7810 */ /* 0x000fc40007fde0ff */
[----:B------:R-:W-:Y:S02]  /*c570*/  IADD3 R41, P2, R6, 0xa000, RZ ;  /* 0x0000a00006297810 */ /* 0x000fe40007f5e0ff */
[----:B------:R-:W-:Y:S02]  /*c580*/  LOP3.LUT R56, R57, 0x380, RZ, 0xc0, !PT ;  /* 0x0000038039387812 */ /* 0x000fe400078ec0ff */
[----:B------:R-:W-:Y:S02]  /*c590*/  SHF.R.U64 R68, R68, 0x3, RZ ;  /* 0x0000000344447819 */ /* 0x000fe400000012ff */
[----:B------:R-:W-:Y:S02]  /*c5a0*/  LOP3.LUT R44, R45, 0x380, RZ, 0xc0, !PT ;  /* 0x000003802d2c7812 */ /* 0x000fe400078ec0ff */
[----:B------:R-:W-:Y:S02]  /*c5b0*/  LOP3.LUT R28, R29, 0x380, RZ, 0xc0, !PT ;  /* 0x000003801d1c7812 */ /* 0x000fe400078ec0ff */
[----:B------:R-:W-:-:S02]  /*c5c0*/  LOP3.LUT R24, R25, 0x380, RZ, 0xc0, !PT ;  /* 0x0000038019187812 */ /* 0x000fc400078ec0ff */
[----:B------:R-:W-:Y:S02]  /*c5d0*/  LOP3.LUT R60, R61, 0x380, RZ, 0xc0, !PT ;  /* 0x000003803d3c7812 */ /* 0x000fe400078ec0ff */
[----:B------:R-:W-:Y:S02]  /*c5e0*/  LOP3.LUT R40, R41, 0x380, RZ, 0xc0, !PT ;  /* 0x0000038029287812 */ /* 0x000fe400078ec0ff */
[----:B------:R-:W-:Y:S02]  /*c5f0*/  SHF.R.U64 R56, R56, 0x3, RZ ;  /* 0x0000000338387819 */ /* 0x000fe400000012ff */
[----:B------:R-:W-:Y:S01]  /*c600*/  LOP3.LUT R68, R68, R69, RZ, 0x3c, !PT ;  /* 0x0000004544447212 */ /* 0x000fe200078e3cff */
[----:B------:R-:W-:Y:S01]  /*c610*/  IMAD.X R69, RZ, RZ, R7, P0 ;  /* 0x000000ffff457224 */ /* 0x000fe200000e0607 */
[----:B------:R-:W-:Y:S02]  /*c620*/  SHF.R.U64 R44, R44, 0x3, RZ ;  /* 0x000000032c2c7819 */ /* 0x000fe400000012ff */
[----:B------:R-:W-:-:S02]  /*c630*/  SHF.R.U64 R28, R28, 0x3, RZ ;  /* 0x000000031c1c7819 */ /* 0x000fc400000012ff */
[----:B------:R-:W-:Y:S02]  /*c640*/  SHF.R.U64 R24, R24, 0x3, RZ ;  /* 0x0000000318187819 */ /* 0x000fe400000012ff */
[----:B------:R-:W-:Y:S02]  /*c650*/  LOP3.LUT P0, RZ, R232, 0x3, RZ, 0xc0, !PT ;  /* 0x00000003e8ff7812 */ /* 0x000fe4000780c0ff */
        /* <DEDUP_REMOVED lines=10> */
[----:B------:R-:W-:-:S02]  /*c700*/  ISETP.GE.OR P1, PT, R10, UR8, P0 ;  /* 0x000000080a007c0c */ /* 0x000fc40008726670 */
[----:B------:R-:W-:Y:S01]  /*c710*/  LOP3.LUT R60, R60, R61, RZ, 0x3c, !PT ;  /* 0x0000003d3c3c7212 */ /* 0x000fe200078e3cff */
[--C-:B------:R-:W-:Y:S01]  /*c720*/  IMAD.X R61, RZ, RZ, R7.reuse, P6 ;  /* 0x000000ffff3d7224 */ /* 0x100fe200030e0607 */
[----:B------:R-:W-:Y:S01]  /*c730*/  LOP3.LUT R40, R40, R41, RZ, 0x3c, !PT ;  /* 0x0000002928287212 */ /* 0x000fe200078e3cff */
[----:B------:R-:W-:Y:S01]  /*c740*/  IMAD.X R41, RZ, RZ, R7, P2 ;  /* 0x000000ffff297224 */ /* 0x000fe200010e0607 */
[----:B------:R-:W-:Y:S02]  /*c750*/  ISETP.GE.OR P0, PT, R2, UR8, P0 ;  /* 0x0000000802007c0c */ /* 0x000fe40008706670 */
[C---:B------:R-:W-:Y:S02]  /*c760*/  IADD3 R73, P5, R6.reuse, 0xc000, RZ ;  /* 0x0000c00006497810 */ /* 0x040fe40007fbe0ff */
[C---:B------:R-:W-:Y:S02]  /*c770*/  IADD3 R65, P4, R6.reuse, 0xd000, RZ ;  /* 0x0000d00006417810 */ /* 0x040fe40007f9e0ff */
[----:B------:R-:W-:-:S02]  /*c780*/  IADD3 R49, P3, R6, 0xe000, RZ ;  /* 0x0000e00006317810 */ /* 0x000fc40007f7e0ff */
[C---:B------:R-:W-:Y:S01]  /*c790*/  LOP3.LUT R11, R6.reuse, 0x380, RZ, 0xc0, !PT ;  /* 0x00000380060b7812 */ /* 0x040fe200078ec0ff */
[----:B------:R-:W-:Y:S01]  /*c7a0*/  UIMAD UR5, UR5, UR6, URZ ;  /* 0x00000006050572a4 */ /* 0x000fe2000f8e023f */
[C---:B------:R-:W-:Y:S01]  /*c7b0*/  IADD3 R21, P6, R6.reuse, 0xb000, RZ ;  /* 0x0000b00006157810 */ /* 0x040fe20007fde0ff */
[----:B------:R-:W-:Y:S01]  /*c7c0*/  IMAD.U32 R19, RZ, RZ, UR6 ;  /* 0x00000006ff137e24 */ /* 0x000fe2000f8e00ff */
[----:B------:R-:W-:Y:S01]  /*c7d0*/  IADD3 R5, P2, R6, 0xf000, RZ ;  /* 0x0000f00006057810 */ /* 0x000fe20007f5e0ff */
[----:B------:R0:W-:Y:S01]  /*c7e0*/  @!P0 STG.E desc[UR50][R38.64+0x20], R3 ;  /* 0x0000200326008986 */ /* 0x0001e2000c101932 */
[----:B------:R-:W-:Y:S02]  /*c7f0*/  LOP3.LUT R72, R73, 0x380, RZ, 0xc0, !PT ;  /* 0x0000038049487812 */ /* 0x000fe400078ec0ff */
[----:B------:R-:W-:Y:S01]  /*c800*/  LOP3.LUT R64, R65, 0x380, RZ, 0xc0, !PT ;  /* 0x0000038041407812 */ /* 0x000fe200078ec0ff */
[----:B------:R-:W-:Y:S01]  /*c810*/  IMAD.X R37, RZ, RZ, R7, P2 ;  /* 0x000000ffff257224 */ /* 0x000fe200010e0607 */
[----:B------:R-:W-:Y:S01]  /*c820*/  LOP3.LUT R48, R49, 0x380, RZ, 0xc0, !PT ;  /* 0x0000038031307812 */ /* 0x000fe200078ec0ff */
[----:B------:R1:W-:Y:S01]  /*c830*/  @!P1 STG.E desc[UR50][R38.64], R4 ;  /* 0x0000000426009986 */ /* 0x0003e2000c101932 */
[----:B------:R-:W-:-:S02]  /*c840*/  LOP3.LUT R20, R21, 0x380, RZ, 0xc0, !PT ;  /* 0x0000038015147812 */ /* 0x000fc400078ec0ff */
[----:B------:R-:W-:Y:S02]  /*c850*/  LOP3.LUT R2, R5, 0x380, RZ, 0xc0, !PT ;  /* 0x0000038005027812 */ /* 0x000fe400078ec0ff */
[----:B------:R-:W-:Y:S01]  /*c860*/  SHF.R.U64 R11, R11, 0x3, RZ ;  /* 0x000000030b0b7819 */ /* 0x000fe200000012ff */
[----:B------:R-:W-:Y:S01]  /*c870*/  UIMAD UR5, UR4, UR7, UR5 ;  /* 0x00000007040572a4 */ /* 0x000fe2000f8e0205 */
[----:B------:R-:W-:Y:S01]  /*c880*/  SHF.R.U64 R72, R72, 0x3, RZ ;  /* 0x0000000348487819 */ /* 0x000fe200000012ff */
[----:B------:R-:W5:Y:S01]  /*c890*/  LD.E.128 R32, desc[UR50][R32.64] ;  /* 0x0000003220207980 */ /* 0x000f62000c101d00 */
[----:B------:R-:W-:Y:S01]  /*c8a0*/  SHF.R.U64 R64, R64, 0x3, RZ ;  /* 0x0000000340407819 */ /* 0x000fe200000012ff */
[----:B------:R-:W-:Y:S01]  /*c8b0*/  ULDC.64 UR6, c[0x0][0xae0] ;  /* 0x0002b80000067ab9 */ /* 0x000fe20000000a00 */
[----:B------:R-:W-:Y:S01]  /*c8c0*/  SHF.R.U64 R48, R48, 0x3, RZ ;  /* 0x0000000330307819 */ /* 0x000fe200000012ff */
[----:B------:R-:W5:Y:S01]  /*c8d0*/  LD.E.128 R12, desc[UR50][R12.64] ;  /* 0x000000320c0c7980 */ /* 0x000f62000c101d00 */
[----:B------:R-:W-:-:S02]  /*c8e0*/  SHF.R.U64 R20, R20, 0x3, RZ ;  /* 0x0000000314147819 */ /* 0x000fc400000012ff */
[----:B------:R-:W-:Y:S01]  /*c8f0*/  SHF.R.U64 R2, R2, 0x3, RZ ;  /* 0x0000000302027819 */ /* 0x000fe200000012ff */
[----:B------:R-:W5:Y:S01]  /*c900*/  LD.E.128 R60, desc[UR50][R60.64] ;  /* 0x000000323c3c7980 */ /* 0x000f62000c101d00 */
        /* <DEDUP_REMOVED lines=10> */
[----:B------:R-:W-:Y:S01]  /*c9b0*/  LOP3.LUT R36, R2, R5, RZ, 0x3c, !PT ;  /* 0x0000000502247212 */ /* 0x000fe200078e3cff */
[--C-:B------:R-:W-:Y:S01]  /*c9c0*/  IMAD.MOV.U32 R2, RZ, RZ, R16.reuse ;  /* 0x000000ffff027224 */ /* 0x100fe200078e0010 */
[----:B0-----:R-:W-:Y:S01]  /*c9d0*/  SHF.R.S32.HI R3, RZ, 0x1f, R16 ;  /* 0x0000001fff037819 */ /* 0x001fe20000011410 */
[----:B------:R-:W5:Y:S02]  /*c9e0*/  LD.E.128 R52, desc[UR50][R6.64] ;  /* 0x0000003206347980 */ /* 0x000f64000c101d00 */
[----:B------:R-:W-:-:S02]  /*c9f0*/  IMAD.WIDE.U32 R2, R19, UR4, R2 ;  /* 0x0000000413027c25 */ /* 0x000fc4000f8e0002 */
[----:B------:R-:W5:Y:S01]  /*ca00*/  LD.E.128 R8, desc[UR50][R8.64] ;  /* 0x0000003208087980 */ /* 0x000f62000c101d00 */
[----:B------:R-:W-:-:S03]  /*ca10*/  UIMAD UR4, UR12, UR6, URZ ;  /* 0x000000060c0472a4 */ /* 0x000fc6000f8e023f */
[----:B------:R-:W5:Y:S01]  /*ca20*/  LD.E.128 R28, desc[UR50][R28.64] ;  /* 0x000000321c1c7980 */ /* 0x000f62000c101d00 */
[----:B------:R-:W-:-:S03]  /*ca30*/  VIADD R3, R3, UR5 ;  /* 0x0000000503037c36 */ /* 0x000fc60008000000 */
[----:B------:R-:W5:Y:S01]  /*ca40*/  LD.E.128 R24, desc[UR50][R24.64] ;  /* 0x0000003218187980 */ /* 0x000f62000c101d00 */
[----:B------:R-:W-:-:S03]  /*ca50*/  IMAD.U32 R19, RZ, RZ, UR6 ;  /* 0x00000006ff137e24 */ /* 0x000fc6000f8e00ff */
[----:B------:R-:W5:Y:S04]  /*ca60*/  LD.E.128 R68, desc[UR50][R68.64] ;  /* 0x0000003244447980 */ /* 0x000f68000c101d00 */
[----:B------:R-:W5:Y:S04]  /*ca70*/  LD.E.128 R56, desc[UR50][R56.64] ;  /* 0x0000003238387980 */ /* 0x000f68000c101d00 */
[----:B------:R-:W5:Y:S04]  /*ca80*/  LD.E.128 R40, desc[UR50][R40.64] ;  /* 0x0000003228287980 */ /* 0x000f68000c101d00 */
[----:B-1----:R0:W5:Y:S04]  /*ca90*/  LD.E.128 R4, desc[UR50][R20.64] ;  /* 0x0000003214047980 */ /* 0x002168000c101d00 */
[----:B------:R-:W5:Y:S04]  /*caa0*/  LD.E.128 R72, desc[UR50][R72.64] ;  /* 0x0000003248487980 */ /* 0x000f68000c101d00 */
[----:B------:R-:W5:Y:S04]  /*cab0*/  LD.E.128 R64, desc[UR50][R64.64] ;  /* 0x0000003240407980 */ /* 0x000f68000c101d00 */
[----:B------:R-:W5:Y:S04]  /*cac0*/  LD.E.128 R48, desc[UR50][R48.64] ;  /* 0x0000003230307980 */ /* 0x000f68000c101d00 */
[----:B------:R-:W5:Y:S01]  /*cad0*/  LD.E.128 R36, desc[UR50][R36.64] ;  /* 0x0000003224247980 */ /* 0x000f62000c101d00 */
[----:B------:R-:W-:Y:S01]  /*cae0*/  @!PT LDS RZ, [RZ] ;  /* 0x00000000fffff984 */ /* 0x000fe20000000800 */
[----:B------:R-:W-:Y:S01]  /*caf0*/  @!PT LDS RZ, [RZ] ;  /* 0x00000000fffff984 */ /* 0x000fe20000000800 */
[----:B------:R-:W-:Y:S01]  /*cb00*/  @!PT LDS RZ, [RZ] ;  /* 0x00000000fffff984 */ /* 0x000fe20000000800 */
[----:B------:R-:W-:Y:S01]  /*cb10*/  @!PT LDS RZ, [RZ] ;  /* 0x00000000fffff984 */ /* 0x000fe20000000800 */
[----:B------:R1:W-:Y:S06]  /*cb20*/  MEMBAR.ALL.CTA ;  /* 0x0000000000007992 */ /* 0x0003ec0000008000 */
[----:B-1----:R-:W1:Y:S01]  /*cb30*/  FENCE.VIEW.ASYNC.S ;  /* 0x00000000000073c6 */ /* 0x002e620000000000 */
[----:B------:R-:W-:-:S02]  /*cb40*/  UIMAD UR4, UR42, UR7, UR4 ;  /* 0x000000072a0472a4 */ /* 0x000fc4000f8e0204 */
[----:B------:R-:W-:Y:S01]  /*cb50*/  IMAD.WIDE.U32 R2, R19, UR42, R2 ;  /* 0x0000002a13027c25 */ /* 0x000fe2000f8e0002 */
[----:B------:R-:W-:-:S03]  /*cb60*/  UIMAD UR8, UR43, -0x80, UR8 ;  /* 0xffffff802b0878a4 */ /* 0x000fc6000f8e0208 */
[----:B------:R-:W-:Y:S01]  /*cb70*/  VIADD R3, R3, UR4 ;  /* 0x0000000403037c36 */ /* 0x000fe20008000000 */
[----:B------:R-:W-:Y:S02]  /*cb80*/  ULDC.64 UR4, c[0x0][0xae8] ;  /* 0x0002ba0000047ab9 */ /* 0x000fe40000000a00 */
[----:B------:R-:W-:Y:S01]  /*cb90*/  ISETP.GE.AND P3, PT, R18, UR8, PT ;  /* 0x0000000812007c0c */ /* 0x000fe2000bf66270 */
[----:B------:R-:W-:Y:S01]  /*cba0*/  IMAD.U32 R77, RZ, RZ, UR4 ;  /* 0x00000004ff4d7e24 */ /* 0x000fe2000f8e00ff */
[----:B------:R-:W-:Y:S01]  /*cbb0*/  UIMAD UR4, UR37, UR4, URZ ;  /* 0x00000004250472a4 */ /* 0x000fe2000f8e023f */
[----:B------:R-:W-:Y:S02]  /*cbc0*/  VIADD R0, R0, 0x38820 ;  /* 0x0003882000007836 */ /* 0x000fe40000000000 */
[C---:B------:R-:W-:Y:S01]  /*cbd0*/  VIADD R19, R18.reuse, 0x20 ;  /* 0x0000002012137836 */ /* 0x040fe20000000000 */
[----:B------:R-:W-:Y:S01]  /*cbe0*/  UIMAD UR4, UR36, UR5, UR4 ;  /* 0x00000005240472a4 */ /* 0x000fe2000f8e0204 */
[----:B0-----:R-:W-:Y:S01]  /*cbf0*/  VIADD R21, R18, 0x60 ;  /* 0x0000006012157836 */ /* 0x001fe20000000000 */
[----:B------:R-:W-:Y:S01]  /*cc00*/  PRMT R0, RZ, 0x654, R0 ;  /* 0x00000654ff007816 */ /* 0x000fe20000000000 */
[----:B------:R-:W-:Y:S01]  /*cc10*/  IMAD.WIDE.U32 R76, R77, UR36, R2 ;  /* 0x000000244d4c7c25 */ /* 0x000fe2000f8e0002 */
[----:B------:R-:W-:-:S02]  /*cc20*/  ISETP.GE.AND P0, PT, R19, UR8, PT ;  /* 0x0000000813007c0c */ /* 0x000fc4000bf06270 */
[----:B------:R-:W-:Y:S01]  /*cc30*/  ISETP.GE.AND P2, PT, R21, UR8, PT ;  /* 0x0000000815007c0c */ /* 0x000fe2000bf46270 */
[----:B------:R-:W-:Y:S01]  /*cc40*/  VIADD R20, R18, 0x40 ;  /* 0x0000004012147836 */ /* 0x000fe20000000000 */
[--C-:B------:R-:W-:Y:S01]  /*cc50*/  SHF.R.S32.HI R19, RZ, 0x1f, R18.reuse ;  /* 0x0000001fff137819 */ /* 0x100fe20000011412 */
[----:B------:R-:W-:Y:S01]  /*cc60*/  IMAD.U32 R21, RZ, RZ, UR43 ;  /* 0x0000002bff157e24 */ /* 0x000fe2000f8e00ff */
[----:B-1----:R0:W-:Y:S01]  /*cc70*/  SYNCS.ARRIVE.TRANS64.RED.A1T0 RZ, [R0+URZ], RZ ;  /* 0x000000ff00ff79a7 */ /* 0x0021e2000810043f */
[----:B------:R-:W-:Y:S01]  /*cc80*/  VIADD R81, R77, UR4 ;  /* 0x000000044d517c36 */ /* 0x000fe20008000000 */
[----:B------:R-:W-:Y:S01]  /*cc90*/  BSSY B1, `(.L_x_2039) ;  /* 0x000001a000017945 */ /* 0x000fe20003800000 */
[----:B------:R-:W-:Y:S01]  /*cca0*/  ISETP.GE.AND P1, PT, R20, UR8, PT ;  /* 0x0000000814007c0c */ /* 0x000fe2000bf26270 */
[----:B------:R-:W-:Y:S02]  /*ccb0*/  IMAD.WIDE R20, R21, 0x80, R18 ;  /* 0x0000008015147825 */ /* 0x000fe400078e0212 */
[----:B------:R-:W-:Y:S10]  /*ccc0*/  @P3 BRA `(.L_x_2040) ;  /* 0x0000000000583947 */ /* 0x000ff40003800000 */
[----:B------:R-:W-:Y:S01]  /*ccd0*/  ULDC.64 UR6, c[0x0][0xad8] ;  /* 0x0002b60000067ab9 */ /* 0x000fe20000000a00 */
[----:B------:R-:W-:Y:S01]  /*cce0*/  IMAD.MOV.U32 R2, RZ, RZ, R76 ;  /* 0x000000ffff027224 */ /* 0x000fe200078e004c */
[----:B------:R-:W-:Y:S01]  /*ccf0*/  ULDC UR4, c[0x0][0xa8c] ;  /* 0x0002a30000047ab9 */ /* 0x000fe20000000800 */
[----:B------:R-:W-:Y:S01]  /*cd00*/  IMAD R79, R21, UR6, RZ ;  /* 0x00000006154f7c24 */ /* 0x000fe2000f8e02ff */
[C---:B------:R-:W-:Y:S01]  /*cd10*/  ISETP.GE.AND P4, PT, R16.reuse, UR4, PT ;  /* 0x0000000410007c0c */ /* 0x040fe2000bf86270 */
[----:B------:R-:W-:Y:S02]  /*cd20*/  IMAD.MOV.U32 R3, RZ, RZ, R81 ;  /* 0x000000ffff037224 */ /* 0x000fe400078e0051 */
[----:B0-----:R-:W-:Y:S02]  /*cd30*/  VIADD R0, R16, 0x40 ;  /* 0x0000004010007836 */ /* 0x001fe40000000000 */
        /* <DEDUP_REMOVED lines=15> */
.L_x_2040:
[----:B------:R-:W-:Y:S05]  /*ce30*/  BSYNC B1 ;  /* 0x0000000000017941 */ /* 0x000fea0003800000 */
.L_x_2039:
[----:B------:R-:W-:Y:S04]  /*ce40*/  BSSY B1, `(.L_x_2041) ;  /* 0x000001a000017945 */ /* 0x000fe80003800000 */
[----:B------:R-:W-:Y:S05]  /*ce50*/  @P0 BRA `(.L_x_2042) ;  /* 0x0000000000600947 */ /* 0x000fea0003800000 */
[----:B-1---5:R-:W-:Y:S01]  /*ce60*/  IADD3 R53, P0, R20, 0x20, RZ ;  /* 0x0000002014357810 */ /* 0x022fe20007f1e0ff */
[C---:B------:R-:W-:Y:S01]  /*ce70*/  VIADD R2, R16.reuse, 0x40 ;  /* 0x0000004010027836 */ /* 0x040fe20000000000 */
[----:B------:R-:W-:Y:S01]  /*ce80*/  ULDC UR4, c[0x0][0xa8c] ;  /* 0x0002a30000047ab9 */ /* 0x000fe20000000800 */
[----:B------:R-:W-:Y:S01]  /*ce90*/  VIADD R3, R16, 0x80 ;  /* 0x0000008010037836 */ /* 0x000fe20000000000 */
[----:B------:R-:W-:Y:S01]  /*cea0*/  ULDC.64 UR6, c[0x0][0xad8] ;  /* 0x0002b60000067ab9 */ /* 0x000fe20000000a00 */
[----:B0-----:R-:W-:Y:S01]  /*ceb0*/  IMAD.X R0, RZ, RZ, R21, P0 ;  /* 0x000000ffff007224 */ /* 0x001fe200000e0615 */
        /* <DEDUP_REMOVED lines=18> */
.L_x_2042:
[----:B------:R-:W-:Y:S05]  /*cfe0*/  BSYNC B1 ;  /* 0x0000000000017941 */ /* 0x000fea0003800000 */
.L_x_2041:
[----:B------:R-:W-:Y:S04]  /*cff0*/  BSSY B1, `(.L_x_2043) ;  /* 0x000001a000017945 */ /* 0x000fe80003800000 */
[----:B------:R-:W-:Y:S05]  /*d000*/  @P1 BRA `(.L_x_2044) ;  /* 0x0000000000601947 */ /* 0x000fea0003800000 */
[----:B--2--5:R-:W-:Y:S01]  /*d010*/  IADD3 R33, P0, R20, 0x40, RZ ;  /* 0x0000004014217810 */ /* 0x024fe20007f1e0ff */
        /* <DEDUP_REMOVED lines=23> */
.L_x_2044:
[----:B------:R-:W-:Y:S05]  /*d190*/  BSYNC B1 ;  /* 0x0000000000017941 */ /* 0x000fea0003800000 */
.L_x_2043:
[----:B------:R-:W-:Y:S05]  /*d1a0*/  @P2 BRA `(.L_x_2045) ;  /* 0x0000000c007c2947 */ /* 0x000fea0003800000 */
[----:B---3-5:R-:W-:Y:S01]  /*d1b0*/  IADD3 R13, P0, R20, 0x60, RZ ;  /* 0x00000060140d7810 */ /* 0x028fe20007f1e0ff */
[C---:B0-----:R-:W-:Y:S01]  /*d1c0*/  VIADD R0, R16.reuse, 0x40 ;  /* 0x0000004010007836 */ /* 0x041fe20000000000 */
        /* <DEDUP_REMOVED lines=24> */
.L_x_2037:
[----:B------:R-:W-:Y:S01]  /*d350*/  ULDC.64 UR4, c[0x0][0xbe0] ;  /* 0x0002f80000047ab9 */ /* 0x000fe20000000a00 */
[----:B------:R-:W-:Y:S01]  /*d360*/  ULDC.64 UR6, c[0x0][0xbd8] ;  /* 0x0002f60000067ab9 */ /* 0x000fe20000000a00 */
[----:B------:R-:W-:Y:S02]  /*d370*/  UISETP.NE.U32.AND UP0, UPT, UR4, URZ, UPT ;  /* 0x0000003f0400728c */ /* 0x000fe4000bf05070 */
[----:B------:R-:W-:Y:S02]  /*d380*/  UIMAD.WIDE UR6, UR36, 0x4, UR6 ;  /* 0x00000004240678a5 */ /* 0x000fe4000f8e0206 */
[----:B------:R-:W-:-:S03]  /*d390*/  UISETP.NE.AND.EX UP1, UPT, UR5, URZ, UPT, UP0 ;  /* 0x0000003f0500728c */ /* 0x000fc6000bf25300 */
[----:B------:R-:W-:Y:S02]  /*d3a0*/  ULDC.64 UR4, c[0x0][0xbd8] ;  /* 0x0002f60000047ab9 */ /* 0x000fe40000000a00 */
[----:B------:R-:W-:Y:S01]  /*d3b0*/  UISETP.NE.U32.AND UP0, UPT, UR4, URZ, UPT ;  /* 0x0000003f0400728c */ /* 0x000fe2000bf05070 */
[----:B------:R-:W-:-:S03]  /*d3c0*/  PLOP3.LUT P2, PT, PT, PT, UP1, 0x80, 0x0 ;  /* 0x000000000000781c */ /* 0x000fc60003f4f018 */
[----:B------:R-:W-:-:S03]  /*d3d0*/  UISETP.NE.AND.EX UP0, UPT, UR5, URZ, UPT, UP0 ;  /* 0x0000003f0500728c */ /* 0x000fc6000bf05300 */
[----:B------:R-:W-:Y:S02]  /*d3e0*/  @UP1 ULDC.64 UR4, c[0x0][0xbe0] ;  /* 0x0002f80000041ab9 */ /* 0x000fe40000000a00 */
[----:B------:R-:W-:Y:S01]  /*d3f0*/  @UP1 UIMAD.WIDE UR4, UR36, 0x4, UR4 ;  /* 0x00000004240418a5 */ /* 0x000fe2000f8e0204 */
[----:B------:R-:W-:-:S05]  /*d400*/  PLOP3.LUT P1, PT, PT, PT, UP0, 0x80, 0x0 ;  /* 0x000000000000781c */ /* 0x000fca0003f2f008 */
[----:B------:R-:W-:Y:S02]  /*d410*/  IMAD.U32 R4, RZ, RZ, UR4 ;  /* 0x00000004ff047e24 */ /* 0x000fe4000f8e00ff */
[----:B------:R-:W-:Y:S02]  /*d420*/  IMAD.U32 R5, RZ, RZ, UR5 ;  /* 0x00000005ff057e24 */ /* 0x000fe4000f8e00ff */
[----:B------:R-:W-:-:S03]  /*d430*/  IMAD.MOV.U32 R7, RZ, RZ, RZ ;  /* 0x000000ffff077224 */ /* 0x000fc600078e00ff */
[----:B------:R-:W2:Y:S01]  /*d440*/  @P2 LDG.E R4, desc[UR50][R4.64] ;  /* 0x0000003204042981 */ /* 0x000ea2000c1e1900 */
[----:B------:R-:W-:Y:S02]  /*d450*/  IMAD.U32 R2, RZ, RZ, UR6 ;  /* 0x00000006ff027e24 */ /* 0x000fe4000f8e00ff */
[----:B------:R-:W-:-:S05]  /*d460*/  IMAD.U32 R3, RZ, RZ, UR7 ;  /* 0x00000007ff037e24 */ /* 0x000fca000f8e00ff */
[----:B------:R0:W5:Y:S01]  /*d470*/  @P1 LDG.E R7, desc[UR50][R2.64] ;  /* 0x0000003202071981 */ /* 0x000162000c1e1900 */
[----:B------:R-:W-:Y:S01]  /*d480*/  ULDC UR4, c[0x0][0xa88] ;  /* 0x0002a20000047ab9 */ /* 0x000fe20000000800 */
[----:B------:R-:W-:Y:S02]  /*d490*/  ISETP.GT.AND P0, PT, R235, 0x7f, PT ;  /* 0x0000007feb00780c */ /* 0x000fe40003f04270 */
[----:B--2---:R-:W-:Y:S01]  /*d4a0*/  @P2 R2UR UR4, R4 ;  /* 0x00000000040422ca */ /* 0x004fe200000e0000 */
[----:B0-----:R-:W-:-:S14]  /*d4b0*/  @P2 BRA `(.L_x_2046) ;  /* 0x0000000000182947 */ /* 0x001fdc0003800000 */
[----:B------:R-:W-:Y:S05]  /*d4c0*/  @!P1 BRA `(.L_x_2046) ;  /* 0x0000000000149947 */ /* 0x000fea0003800000 */
[----:B------:R-:W2:Y:S04]  /*d4d0*/  LDG.E R4, desc[UR50][R2.64] ;  /* 0x0000003202047981 */ /* 0x000ea8000c1e1900 */
[----:B------:R-:W3:Y:S01]  /*d4e0*/  LDG.E R0, desc[UR50][R2.64+0x4] ;  /* 0x0000043202007981 */ /* 0x000ee2000c1e1900 */
[----:B--2---:R-:W-:Y:S02]  /*d4f0*/  R2UR UR5, R4 ;  /* 0x00000000040572ca */ /* 0x004fe400000e0000 */
[----:B---3--:R-:W-:-:S13]  /*d500*/  R2UR UR4, R0 ;  /* 0x00000000000472ca */ /* 0x008fda00000e0000 */
[----:B------:R-:W-:-:S12]  /*d510*/  UIADD3 UR4, -UR5, UR4, URZ ;  /* 0x0000000405047290 */ /* 0x000fd8000fffe13f */
.L_x_2046:
[----:B------:R-:W-:Y:S01]  /*d520*/  USHF.R.S32.HI UR7, URZ, 0x1f, UR42 ;  /* 0x0000001f3f077899 */ /* 0x000fe2000801142a */
[----:B------:R-:W-:Y:S01]  /*d530*/  BSSY B1, `(.L_x_2047) ;  /* 0x000001f000017945 */ /* 0x000fe20003800000 */
[----:B------:R-:W-:Y:S01]  /*d540*/  USEL UR36, UR36, URZ, !UP0 ;  /* 0x0000003f24247287 */ /* 0x000fe2000c000000 */
[----:B------:R-:W-:Y:S01]  /*d550*/  SHF.R.S32.HI R9, RZ, 0x1f, R16 ;  /* 0x0000001fff097819 */ /* 0x000fe20000011410 */
[----:B------:R-:W-:Y:S01]  /*d560*/  USEL UR37, UR37, URZ, !UP0 ;  /* 0x0000003f25257287 */ /* 0x000fe2000c000000 */
[----:B-----5:R-:W-:Y:S01]  /*d570*/  SHF.R.S32.HI R6, RZ, 0x1f, R7 ;  /* 0x0000001fff067819 */ /* 0x020fe20000011407 */
[----:B------:R-:W-:Y:S10]  /*d580*/  @P0 BRA `(.L_x_2048) ;  /* 0x0000000000640947 */ /* 0x000ff40003800000 */
[----:B------:R-:W0:Y:S01]  /*d590*/  S2R R2, SR_TID.X ;  /* 0x0000000000027919 */ /* 0x000e220000002100 */
[----:B------:R-:W-:-:S04]  /*d5a0*/  IMAD.U32 R0, RZ, RZ, UR43 ;  /* 0x0000002bff007e24 */ /* 0x000fc8000f8e00ff */
[----:B0-----:R-:W-:-:S04]  /*d5b0*/  IMAD R0, R0, 0x80, R2 ;  /* 0x0000008000007824 */ /* 0x001fc800078e0202 */
[----:B------:R-:W-:-:S05]  /*d5c0*/  VIADD R0, R0, 0xffffff80 ;  /* 0xffffff8000007836 */ /* 0x000fca0000000000 */
[----:B------:R-:W-:-:S13]  /*d5d0*/  ISETP.GE.AND P0, PT, R0, UR4, PT ;  /* 0x0000000400007c0c */ /* 0x000fda000bf06270 */
        /* <DEDUP_REMOVED lines=20> */
.L_x_2048:
[----:B------:R-:W-:Y:S05]  /*d720*/  BSYNC B1 ;  /* 0x0000000000017941 */ /* 0x000fea0003800000 */
.L_x_2047:
[----:B------:R-:W-:Y:S01]  /*d730*/  ULDC.64 UR8, c[0x0][0xaa0] ;  /* 0x0002a80000087ab9 */ /* 0x000fe20000000a00 */
[----:B------:R-:W-:Y:S01]  /*d740*/  IMAD.MOV.U32 R2, RZ, RZ, R16 ;  /* 0x000000ffff027224 */ /* 0x000fe200078e0010 */
[----:B------:R-:W-:Y:S01]  /*d750*/  UIMAD UR6, UR43, -0x80, UR4 ;  /* 0xffffff802b0678a4 */ /* 0x000fe2000f8e0204 */
[----:B0-----:R-:W-:Y:S01]  /*d760*/  IMAD.MOV.U32 R3, RZ, RZ, R9 ;  /* 0x000000ffff037224 */ /* 0x001fe200078e0009 */
[----:B------:R-:W-:Y:S01]  /*d770*/  BSSY B1, `(.L_x_2049) ;  /* 0x0000032000017945 */ /* 0x000fe20003800000 */
[----:B------:R-:W-:Y:S02]  /*d780*/  IMAD R0, R6, UR8, RZ ;  /* 0x0000000806007c24 */ /* 0x000fe4000f8e02ff */
[----:B------:R-:W-:Y:S01]  /*d790*/  IMAD.WIDE.U32 R2, R7, UR8, R2 ;  /* 0x0000000807027c25 */ /* 0x000fe2000f8e0002 */
[----:B------:R-:W-:-:S03]  /*d7a0*/  ISETP.GE.AND P2, PT, R18, UR6, PT ;  /* 0x0000000612007c0c */ /* 0x000fc6000bf46270 */
[----:B------:R-:W-:Y:S01]  /*d7b0*/  IMAD R7, R7, UR9, R0 ;  /* 0x0000000907077c24 */ /* 0x000fe2000f8e0200 */
[----:B------:R-:W-:Y:S01]  /*d7c0*/  ULDC.64 UR8, c[0x0][0xae0] ;  /* 0x0002b80000087ab9 */ /* 0x000fe20000000a00 */
[----:B------:R-:W-:Y:S01]  /*d7d0*/  VIADD R4, R18, 0x40 ;  /* 0x0000004012047836 */ /* 0x000fe20000000000 */
[----:B------:R-:W-:Y:S01]  /*d7e0*/  UIMAD UR5, UR7, UR8, URZ ;  /* 0x00000008070572a4 */ /* 0x000fe2000f8e023f */
[----:B------:R-:W-:Y:S01]  /*d7f0*/  IMAD.IADD R3, R3, 0x1, R7 ;  /* 0x0000000103037824 */ /* 0x000fe200078e0207 */
[----:B------:R-:W-:Y:S01]  /*d800*/  SHF.R.S32.HI R7, RZ, 0x1f, R18 ;  /* 0x0000001fff077819 */ /* 0x000fe20000011412 */
[----:B------:R-:W-:Y:S01]  /*d810*/  IMAD.U32 R5, RZ, RZ, UR8 ;  /* 0x00000008ff057e24 */ /* 0x000fe2000f8e00ff */
[----:B------:R-:W-:Y:S01]  /*d820*/  UIMAD UR5, UR42, UR9, UR5 ;  /* 0x000000092a0572a4 */ /* 0x000fe2000f8e0205 */
[----:B------:R-:W-:Y:S01]  /*d830*/  ISETP.GE.AND P0, PT, R4, UR6, PT ;  /* 0x0000000604007c0c */ /* 0x000fe2000bf06270 */
[----:B------:R-:W-:Y:S01]  /*d840*/  VIADD R0, R18, 0x20 ;  /* 0x0000002012007836 */ /* 0x000fe20000000000 */
[----:B------:R-:W-:Y:S01]  /*d850*/  ULDC.64 UR8, c[0x0][0xae8] ;  /* 0x0002ba0000087ab9 */ /* 0x000fe20000000a00 */
[----:B------:R-:W-:Y:S01]  /*d860*/  IMAD.WIDE.U32 R2, R5, UR42, R2 ;  /* 0x0000002a05027c25 */ /* 0x000fe2000f8e0002 */
[----:B------:R-:W-:-:S02]  /*d870*/  UIMAD UR4, UR37, UR8, URZ ;  /* 0x00000008250472a4 */ /* 0x000fc4000f8e023f */
[----:B------:R-:W-:Y:S01]  /*d880*/  ISETP.GE.AND P1, PT, R0, UR6, PT ;  /* 0x0000000600007c0c */ /* 0x000fe2000bf26270 */
[----:B------:R-:W-:Y:S01]  /*d890*/  VIADD R3, R3, UR5 ;  /* 0x0000000503037c36 */ /* 0x000fe20008000000 */
[----:B------:R-:W-:Y:S01]  /*d8a0*/  UIMAD UR4, UR36, UR9, UR4 ;  /* 0x00000009240472a4 */ /* 0x000fe2000f8e0204 */
[----:B------:R-:W-:Y:S02]  /*d8b0*/  IMAD.U32 R5, RZ, RZ, UR8 ;  /* 0x00000008ff057e24 */ /* 0x000fe4000f8e00ff */
[----:B------:R-:W-:Y:S02]  /*d8c0*/  IMAD.U32 R9, RZ, RZ, UR43 ;  /* 0x0000002bff097e24 */ /* 0x000fe4000f8e00ff */
[----:B------:R-:W-:-:S04]  /*d8d0*/  IMAD.WIDE.U32 R4, R5, UR36, R2 ;  /* 0x0000002405047c25 */ /* 0x000fc8000f8e0002 */
[----:B------:R-:W-:Y:S02]  /*d8e0*/  IMAD.MOV.U32 R6, RZ, RZ, R18 ;  /* 0x000000ffff067224 */ /* 0x000fe400078e0012 */
[----:B------:R-:W-:Y:S02]  /*d8f0*/  VIADD R11, R5, UR4 ;  /* 0x00000004050b7c36 */ /* 0x000fe40008000000 */
[----:B------:R-:W-:-:S04]  /*d900*/  IMAD.WIDE R6, R9, 0x80, R6 ;  /* 0x0000008009067825 */ /* 0x000fc800078e0206 */
[----:B------:R-:W-:Y:S01]  /*d910*/  VIADD R10, R18, 0x60 ;  /* 0x00000060120a7836 */ /* 0x000fe20000000000 */
        /* <DEDUP_REMOVED lines=23> */
.L_x_2050:
[----:B------:R-:W-:Y:S05]  /*da90*/  BSYNC B1 ;  /* 0x0000000000017941 */ /* 0x000fea0003800000 */
.L_x_2049:
[----:B------:R-:W-:Y:S01]  /*daa0*/  BSSY B1, `(.L_x_2051) ;  /* 0x000001b000017945 */ /* 0x000fe20003800000 */
[----:B------:R-:W-:-:S03]  /*dab0*/  ISETP.GE.AND P2, PT, R10, UR6, PT ;  /* 0x000000060a007c0c */ /* 0x000fc6000bf46270 */
        /* <DEDUP_REMOVED lines=25> */
.L_x_2052:
[----:B------:R-:W-:Y:S05]  /*dc50*/  BSYNC B1 ;  /* 0x0000000000017941 */ /* 0x000fea0003800000 */
.L_x_2051:
        /* <DEDUP_REMOVED lines=26> */
.L_x_2054:
[----:B------:R-:W-:Y:S05]  /*de00*/  BSYNC B1 ;  /* 0x0000000000017941 */ /* 0x000fea0003800000 */
.L_x_2053:
        /* <DEDUP_REMOVED lines=25> */
.L_x_2045:
[----:B------:R-:W-:Y:S05]  /*dfa0*/  BSYNC B0 ;  /* 0x0000000000007941 */ /* 0x000fea0003800000 */
.L_x_2036:
[----:B------:R-:W-:Y:S02]  /*dfb0*/  ULDC UR4, c[0x0][0xc14] ;  /* 0x0003050000047ab9 */ /* 0x000fe40000000800 */
[----:B------:R-:W-:-:S13]  /*dfc0*/  ISETP.GE.AND P0, PT, R83, UR4, PT ;  /* 0x0000000453007c0c */ /* 0x000fda000bf06270 */
[----:B------:R-:W-:Y:S05]  /*dfd0*/  @!P0 BRA `(.L_x_2055) ;  /* 0xffffff2c006c8947 */ /* 0x000fea000383ffff */
[----:B------:R-:W-:Y:S05]  /*dfe0*/  EXIT ;  /* 0x000000000000794d */ /* 0x000fea0003800000 */
.L_x_1997:
[----:B------:R-:W-:-:S08]  /*dff0*/  NOP ;  /* 0x0000000000007918 */ /* 0x000fd00000000000 */
[----:B------:R-:W0:-:S00]  /*e000*/  USETMAXREG.DEALLOC.CTAPOOL 0x18 ;  /* 0x00000018000079c8 */ /* 0x000e0000080e0500 */
[----:B0-----:R-:W-:Y:S01]  /*e010*/  LOP3.LUT R0, R0, 0x3, RZ, 0xc0, !PT ;  /* 0x0000000300007812 */ /* 0x001fe200078ec0ff */
[----:B------:R-:W-:-:S05]  /*e020*/  IMAD.MOV.U32 R6, RZ, RZ, RZ ;  /* 0x000000ffff067224 */ /* 0x000fca00078e00ff */
[----:B------:R-:W0:Y:S02]  /*e030*/  SHFL.IDX PT, R0, R0, RZ, 0x1f ;  /* 0x00001fff00007589 */ /* 0x000e2400000e0000 */
[----:B0-----:R-:W-:-:S04]  /*e040*/  ISETP.NE.AND P0, PT, R0, RZ, PT ;  /* 0x000000ff0000720c */ /* 0x001fc80003f05270 */
[----:B------:R-:W-:-:S05]  /*e050*/  P2R R0, PR, RZ, 0x1 ;  /* 0x00000001ff007803 */ /* 0x000fca0000000000 */
[----:B------:R0:W-:Y:S04]  /*e060*/  STL [R1+0x40], R0 ;  /* 0x0000400001007387 */ /* 0x0001e80000100800 */
        /* <DEDUP_REMOVED lines=12> */
.L_x_2056:
[----:B0-----:R-:W0:Y:S01]  /*e130*/  S2R R0, SR_TID.X ;  /* 0x0000000000007919 */ /* 0x001e220000002100 */
        /* <DEDUP_REMOVED lines=40> */
.L_x_2062:
        /* <DEDUP_REMOVED lines=14> */
.L_x_2061:
[----:B------:R-:W-:Y:S05]  /*e4a0*/  BSYNC B0 ;  /* 0x0000000000007941 */ /* 0x000fea0003800000 */
.L_x_2060:
        /* <DEDUP_REMOVED lines=22> */
.L_x_2058:
        /* <DEDUP_REMOVED lines=25> */
.L_x_2063:
        /* <DEDUP_REMOVED lines=58> */
.L_x_2059:
[----:B------:R0:W-:Y:S01]  /*eb40*/  STL [R1+0x20], R0 ;  /* 0x0000200001007387 */ /* 0x0001e20000100800 */
[----:B------:R-:W-:-:S03]  /*eb50*/  UMOV UR38, URZ ;  /* 0x0000003f00267c82 */ /* 0x000fc60008000000 */
[----:B------:R0:W-:Y:S02]  /*eb60*/  STL [R1+0x24], RZ ;  /* 0x000024ff01007387 */ /* 0x0001e40000100800 */
.L_x_2064:
        /* <DEDUP_REMOVED lines=11> */
.L_x_2057:
[----:B0-----:R-:W-:Y:S01]  /*ec20*/  IMAD.MOV.U32 R0, RZ, RZ, 0x1 ;  /* 0x00000001ff007424 */ /* 0x001fe200078e00ff */
[----:B------:R-:W-:Y:S01]  /*ec30*/  ULDC UR4, c[0x0][0xc14] ;  /* 0x0003050000047ab9 */ /* 0x000fe20000000800 */
[----:B------:R0:W-:Y:S01]  /*ec40*/  STL [R1+0x3c], RZ ;  /* 0x00003cff01007387 */ /* 0x0001e20000100800 */
[----:B------:R-:W-:-:S03]  /*ec50*/  UISETP.GE.AND UP0, UPT, UR48, UR4, UPT ;  /* 0x000000043000728c */ /* 0x000fc6000bf06270 */
[----:B------:R0:W-:Y:S03]  /*ec60*/  STL [R1+0x14], R0 ;  /* 0x0000140001007387 */ /* 0x0001e60000100800 */
[----:B------:R-:W-:Y:S01]  /*ec70*/  PLOP3.LUT P0, PT, PT, PT, UP0, 0x80, 0x0 ;  /* 0x000000000000781c */ /* 0x000fe20003f0f008 */
[----:B------:R0:W-:-:S12]  /*ec80*/  STL [R1+0xc], RZ ;  /* 0x00000cff01007387 */ /* 0x0001d80000100800 */
[----:B0-----:R-:W-:Y:S05]  /*ec90*/  @P0 BRA `(.L_x_2065) ;  /* 0x0000004800000947 */ /* 0x001fea0003800000 */
        /* <DEDUP_REMOVED lines=37> */
.L_x_2127:
[----:B------:R-:W-:Y:S01]  /*eef0*/  ULDC.64 UR4, c[0x0][0xc60] ;  /* 0x0003180000047ab9 */ /* 0x000fe20000000a00 */
[----:B------:R-:W-:Y:S01]  /*ef00*/  ULDC.64 UR10, c[0x0][0xa00] ;  /* 0x00028000000a7ab9 */ /* 0x000fe20000000a00 */
[----:B------:R-:W-:Y:S01]  /*ef10*/  UIMAD.WIDE UR4, UR48, 0x4, UR4 ;  /* 0x00000004300478a5 */ /* 0x000fe2000f8e0204 */
[----:B------:R-:W-:Y:S01]  /*ef20*/  ULDC.64 UR6, c[0x0][0xa18] ;  /* 0x0002860000067ab9 */ /* 0x000fe20000000a00 */
[----:B------:R-:W-:-:S04]  /*ef30*/  ULDC.64 UR12, c[0x0][0xa08] ;  /* 0x00028200000c7ab9 */ /* 0x000fc80000000a00 */
[----:B-1----:R-:W-:Y:S02]  /*ef40*/  IMAD.U32 R2, RZ, RZ, UR4 ;  /* 0x00000004ff027e24 */ /* 0x002fe4000f8e00ff */
[----:B------:R-:W-:Y:S01]  /*ef50*/  IMAD.U32 R3, RZ, RZ, UR5 ;  /* 0x00000005ff037e24 */ /* 0x000fe2000f8e00ff */
[----:B------:R-:W-:-:S04]  /*ef60*/  ULDC.64 UR4, c[0x0][0xa28] ;  /* 0x00028a0000047ab9 */ /* 0x000fc80000000a00 */
[----:B--2---:R-:W2:Y:S01]  /*ef70*/  LDG.E R2, desc[UR50][R2.64] ;  /* 0x0000003202027981 */ /* 0x004ea2000c1e1900 */
[----:B------:R-:W-:Y:S01]  /*ef80*/  UISETP.NE.U32.AND UP0, UPT, UR4, URZ, UPT ;  /* 0x0000003f0400728c */ /* 0x000fe2000bf05070 */
[----:B------:R-:W-:-:S03]  /*ef90*/  IMAD.MOV.U32 R0, RZ, RZ, RZ ;  /* 0x000000ffff007224 */ /* 0x000fc600078e00ff */
[----:B------:R-:W-:-:S06]  /*efa0*/  UISETP.NE.AND.EX UP0, UPT, UR5, URZ, UPT, UP0 ;  /* 0x0000003f0500728c */ /* 0x000fcc000bf05300 */
[----:B------:R-:W-:Y:S02]  /*efb0*/  PLOP3.LUT P0, PT, PT, PT, UP0, 0x80, 0x0 ;  /* 0x000000000000781c */ /* 0x000fe40003f0f008 */
[----:B------:R-:W-:-:S04]  /*efc0*/  ISETP.NE.U32.AND P1, PT, RZ, UR12, PT ;  /* 0x0000000cff007c0c */ /* 0x000fc8000bf25070 */
[----:B------:R-:W-:Y:S01]  /*efd0*/  ISETP.NE.AND.EX P1, PT, RZ, UR13, PT, P1 ;  /* 0x0000000dff007c0c */ /* 0x000fe2000bf25310 */
[----:B------:R-:W-:Y:S02]  /*efe0*/  IMAD.MOV.U32 R18, RZ, RZ, RZ ;  /* 0x000000ffff127224 */ /* 0x000fe400078e00ff */
[----:B------:R-:W-:Y:S01]  /*eff0*/  IMAD.MOV.U32 R7, RZ, RZ, RZ ;  /* 0x000000ffff077224 */ /* 0x000fe200078e00ff */
[----:B--2---:R-:W-:-:S13]  /*f000*/  R2UR UR45, R2 ;  /* 0x00000000022d72ca */ /* 0x004fda00000e0000 */
[----:B------:R-:W-:Y:S02]  /*f010*/  USHF.R.S32.HI UR44, URZ, 0x1f, UR45 ;  /* 0x0000001f3f2c7899 */ /* 0x000fe4000801142d */
[----:B------:R-:W-:-:S04]  /*f020*/  @UP0 ULEA UR4, UP1, UR45, UR4, 0x2 ;  /* 0x000000042d040291 */ /* 0x000fc8000f82103f */
[----:B------:R-:W-:Y:S02]  /*f030*/  @UP0 ULEA.HI.X UR5, UR45, UR5, UR44, 0x2, UP1 ;  /* 0x000000052d050291 */ /* 0x000fe400088f142c */
[----:B------:R-:W-:Y:S01]  /*f040*/  USHF.L.U32 UR43, UR45, 0x2, URZ ;  /* 0x000000022d2b7899 */ /* 0x000fe2000800063f */
[----:B------:R-:W-:Y:S01]  /*f050*/  IMAD.U32 R2, RZ, RZ, UR4 ;  /* 0x00000004ff027e24 */ /* 0x000fe2000f8e00ff */
[----:B------:R-:W-:Y:S02]  /*f060*/  USHF.L.U64.HI UR44, UR45, 0x2, UR44 ;  /* 0x000000022d2c7899 */ /* 0x000fe4000801022c */
[----:B------:R-:W-:Y:S01]  /*f070*/  IMAD.U32 R3, RZ, RZ, UR5 ;  /* 0x00000005ff037e24 */ /* 0x000fe2000f8e00ff */
[----:B------:R-:W-:-:S04]  /*f080*/  UIADD3 UR5, UP0, UR43, UR10, URZ ;  /* 0x0000000a2b057290 */ /* 0x000fc8000ff1e03f */
[----:B------:R-:W-:Y:S01]  /*f090*/  UIADD3.X UR8, UR44, UR11, URZ, UP0, !UPT ;  /* 0x0000000b2c087290 */ /* 0x000fe200087fe43f */
[----:B0-----:R0:W5:Y:S01]  /*f0a0*/  @P0 LDG.E R0, desc[UR50][R2.64] ;  /* 0x0000003202000981 */ /* 0x001162000c1e1900 */
[----:B------:R-:W-:Y:S01]  /*f0b0*/  UISETP.NE.U32.AND UP0, UPT, UR6, URZ, UPT ;  /* 0x0000003f0600728c */ /* 0x000fe2000bf05070 */
[----:B------:R-:W-:Y:S01]  /*f0c0*/  ISETP.NE.U32.AND P0, PT, RZ, UR10, PT ;  /* 0x0000000aff007c0c */ /* 0x000fe2000bf05070 */
[----:B------:R-:W-:Y:S02]  /*f0d0*/  UIADD3 UR9, UP1, UR43, UR12, URZ ;  /* 0x0000000c2b097290 */ /* 0x000fe4000ff3e03f */
[----:B------:R-:W-:Y:S01]  /*f0e0*/  UISETP.NE.AND.EX UP0, UPT, UR7, URZ, UPT, UP0 ;  /* 0x0000003f0700728c */ /* 0x000fe2000bf05300 */
[----:B------:R-:W-:Y:S01]  /*f0f0*/  ISETP.NE.AND.EX P0, PT, RZ, UR11, PT, P0 ;  /* 0x0000000bff007c0c */ /* 0x000fe2000bf05300 */
[----:B------:R-:W-:Y:S02]  /*f100*/  UIADD3.X UR4, UR44, UR13, URZ, UP1, !UPT ;  /* 0x0000000d2c047290 */ /* 0x000fe40008ffe43f */
[----:B------:R-:W-:-:S02]  /*f110*/  IMAD.U32 R4, RZ, RZ, UR9 ;  /* 0x00000009ff047e24 */ /* 0x000fc4000f8e00ff */
[----:B0-----:R-:W-:Y:S02]  /*f120*/  IMAD.U32 R2, RZ, RZ, UR5 ;  /* 0x00000005ff027e24 */ /* 0x001fe4000f8e00ff */
[----:B------:R-:W-:Y:S01]  /*f130*/  IMAD.U32 R5, RZ, RZ, UR4 ;  /* 0x00000004ff057e24 */ /* 0x000fe2000f8e00ff */
[----:B------:R-:W-:Y:S01]  /*f140*/  PLOP3.LUT P2, PT, PT, PT, UP0, 0x80, 0x0 ;  /* 0x000000000000781c */ /* 0x000fe20003f4f008 */
[----:B------:R-:W-:Y:S01]  /*f150*/  IMAD.U32 R3, RZ, RZ, UR8 ;  /* 0x00000008ff037e24 */ /* 0x000fe2000f8e00ff */
[----:B------:R-:W-:Y:S02]  /*f160*/  @UP0 UIADD3 UR4, UP1, UR43, UR6, URZ ;  /* 0x000000062b040290 */ /* 0x000fe4000ff3e03f */
[----:B------:R0:W5:Y:S02]  /*f170*/  @P1 LDG.E R7, desc[UR50][R4.64] ;  /* 0x0000003204071981 */ /* 0x000164000c1e1900 */
[----:B------:R-:W-:Y:S01]  /*f180*/  @UP0 UIADD3.X UR5, UR44, UR7, URZ, UP1, !UPT ;  /* 0x000000072c050290 */ /* 0x000fe20008ffe43f */
[----:B------:R-:W-:Y:S01]  /*f190*/  ULDC UR6, c[0x0][0x288] ;  /* 0x0000a20000067ab9 */ /* 0x000fe20000000800 */
[----:B------:R-:W-:Y:S01]  /*f1a0*/  IMAD.U32 R8, RZ, RZ, UR4 ;  /* 0x00000004ff087e24 */ /* 0x000fe2000f8e00ff */
[----:B------:R0:W5:Y:S01]  /*f1b0*/  @P0 LDG.E R18, desc[UR50][R2.64] ;  /* 0x0000003202120981 */ /* 0x000162000c1e1900 */
[----:B------:R-:W-:-:S02]  /*f1c0*/  IMAD.U32 R6, RZ, RZ, UR6 ;  /* 0x00000006ff067e24 */ /* 0x000fc4000f8e00ff */
[----:B------:R-:W-:-:S05]  /*f1d0*/  IMAD.U32 R9, RZ, RZ, UR5 ;  /* 0x00000005ff097e24 */ /* 0x000fca000f8e00ff */
[----:B------:R0:W5:Y:S01]  /*f1e0*/  @P2 LDG.E R6, desc[UR50][R8.64] ;  /* 0x0000003208062981 */ /* 0x000162000c1e1900 */
[----:B------:R-:W-:Y:S05]  /*f1f0*/  @P2 BRA `(.L_x_2066) ;  /* 0x0000000000102947 */ /* 0x000fea0003800000 */
[----:B------:R-:W-:Y:S05]  /*f200*/  @!P0 BRA `(.L_x_2066) ;  /* 0x00000000000c8947 */ /* 0x000fea0003800000 */
[----:B-----5:R-:W2:Y:S04]  /*f210*/  LDG.E R6, desc[UR50][R2.64] ;  /* 0x0000003202067981 */ /* 0x020ea8000c1e1900 */
[----:B0-----:R-:W2:Y:S02]  /*f220*/  LDG.E R2, desc[UR50][R2.64+0x4] ;  /* 0x0000043202027981 */ /* 0x001ea4000c1e1900 */
[----:B--2---:R-:W-:-:S07]  /*f230*/  IMAD.IADD R6, R2, 0x1, -R6 ;  /* 0x0000000102067824 */ /* 0x004fce00078e0a06 */
.L_x_2066:
[----:B0----5:R-:W-:Y:S01]  /*f240*/  IMAD.IADD R3, R7, 0x1, R0 ;  /* 0x0000000107037824 */ /* 0x021fe200078e0200 */
[----:B------:R-:W-:Y:S01]  /*f250*/  ULDC.64 UR4, c[0x0][0x3f8] ;  /* 0x0000fe0000047ab9 */ /* 0x000fe20000000a00 */
[----:B------:R-:W-:Y:S01]  /*f260*/  ULDC.64 UR6, c[0x0][0xa20] ;  /* 0x0002880000067ab9 */ /* 0x000fe20000000a00 */
[----:B------:R-:W-:Y:S01]  /*f270*/  UISETP.NE.U32.AND UP0, UPT, UR4, URZ, UPT ;  /* 0x0000003f0400728c */ /* 0x000fe2000bf05070 */
[----:B------:R-:W-:Y:S01]  /*f280*/  ISETP.NE.U32.AND P0, PT, RZ, UR6, PT ;  /* 0x00000006ff007c0c */ /* 0x000fe2000bf05070 */
[----:B------:R0:W-:Y:S01]  /*f290*/  STL [R1+0x28], R3 ;  /* 0x0000280301007387 */ /* 0x0001e20000100800 */
[----:B------:R-:W-:Y:S01]  /*f2a0*/  ULDC UR4, c[0x0][0x404] ;  /* 0x0001010000047ab9 */ /* 0x000fe20000000800 */
[----:B------:R-:W-:Y:S01]  /*f2b0*/  UISETP.NE.AND.EX UP0, UPT, UR5, URZ, UPT, UP0 ;  /* 0x0000003f0500728c */ /* 0x000fe2000bf05300 */
[----:B------:R-:W-:Y:S02]  /*f2c0*/  ISETP.NE.AND.EX P0, PT, RZ, UR7, PT, P0 ;  /* 0x00000007ff007c0c */ /* 0x000fe4000bf05300 */
[----:B------:R-:W-:Y:S01]  /*f2d0*/  ULDC UR5, c[0x0][0x2e0] ;  /* 0x0000b80000057ab9 */ /* 0x000fe20000000800 */
[----:B------:R-:W-:-:S04]  /*f2e0*/  USEL UR4, UR4, 0x1, UP0 ;  /* 0x0000000104047887 */ /* 0x000fc80008000000 */
[----:B------:R-:W-:-:S06]  /*f2f0*/  UIMAD UR4, UR4, UR5, URZ ;  /* 0x00000005040472a4 */ /* 0x000fcc000f8e023f */
[----:B------:R-:W-:Y:S01]  /*f300*/  IMAD.U32 R2, RZ, RZ, UR4 ;  /* 0x00000004ff027e24 */ /* 0x000fe2000f8e00ff */
[----:B0-----:R-:W-:Y:S06]  /*f310*/  @!P0 BRA `(.L_x_2067) ;  /* 0x0000000000188947 */ /* 0x001fec0003800000 */
[----:B------:R-:W-:-:S04]  /*f320*/  UIADD3 UR4, UP0, UR43, UR6, URZ ;  /* 0x000000062b047290 */ /* 0x000fc8000ff1e03f */
[----:B------:R-:W-:Y:S02]  /*f330*/  UIADD3.X UR5, UR44, UR7, URZ, UP0, !UPT ;  /* 0x000000072c057290 */ /* 0x000fe400087fe43f */
[----:B------:R-:W-:-:S04]  /*f340*/  IMAD.U32 R2, RZ, RZ, UR4 ;  /* 0x00000004ff027e24 */ /* 0x000fc8000f8e00ff */
[----:B------:R-:W-:-:S05]  /*f350*/  IMAD.U32 R3, RZ, RZ, UR5 ;  /* 0x00000005ff037e24 */ /* 0x000fca000f8e00ff */
[----:B------:R0:W5:Y:S01]  /*f360*/  LDG.E R2, desc[UR50][R2.64] ;  /* 0x0000003202027981 */ /* 0x000162000c1e1900 */
[----:B------:R-:W-:Y:S05]  /*f370*/  BRA `(.L_x_2068) ;  /* 0x0000000000107947 */ /* 0x000fea0003800000 */
.L_x_2067:
[----:B------:R-:W-:Y:S05]  /*f380*/  @!P1 BRA `(.L_x_2068) ;  /* 0x00000000000c9947 */ /* 0x000fea0003800000 */
[----:B------:R-:W2:Y:S04]  /*f390*/  LDG.E R2, desc[UR50][R4.64] ;  /* 0x0000003204027981 */ /* 0x000ea8000c1e1900 */
[----:B------:R-:W2:Y:S02]  /*f3a0*/  LDG.E R3, desc[UR50][R4.64+0x4] ;  /* 0x0000043204037981 */ /* 0x000ea4000c1e1900 */
[----:B--2---:R-:W-:-:S07]  /*f3b0*/  IMAD.IADD R2, R3, 0x1, -R2 ;  /* 0x0000000103027824 */ /* 0x004fce00078e0a02 */
.L_x_2068:
[----:B------:R-:W2:Y:S01]  /*f3c0*/  LDL R4, [R1+0x24] ;  /* 0x0000240001047983 */ /* 0x000ea20000100800 */
[----:B0----5:R-:W-:Y:S01]  /*f3d0*/  IMAD.IADD R3, R2, 0x1, -R0 ;  /* 0x0000000102037824 */ /* 0x021fe200078e0a00 */
[----:B------:R-:W-:Y:S01]  /*f3e0*/  BSSY B6, `(.L_x_2069) ;  /* 0x0000344000067945 */ /* 0x000fe20003800000 */
[----:B--2---:R-:W-:-:S04]  /*f3f0*/  LEA R0, R4, 0xff, 0x7 ;  /* 0x000000ff04007811 */ /* 0x004fc800078e38ff */
[C---:B------:R-:W-:Y:S01]  /*f400*/  IADD3 R6, R3.reuse, R0, -R6 ;  /* 0x0000000003067210 */ /* 0x040fe20007ffe806 */
[----:B------:R-:W-:-:S05]  /*f410*/  VIADD R3, R3, 0x7f ;  /* 0x0000007f03037836 */ /* 0x000fca0000000000 */
[----:B------:R-:W-:-:S04]  /*f420*/  SHF.R.S32.HI R0, RZ, 0x1f, R3 ;  /* 0x0000001fff007819 */ /* 0x000fc80000011403 */
[----:B------:R-:W-:Y:S02]  /*f430*/  LEA.HI R0, R0, R3, RZ, 0x7 ;  /* 0x0000000300007211 */ /* 0x000fe400078f38ff */
[----:B------:R-:W-:Y:S02]  /*f440*/  SHF.R.S32.HI R3, RZ, 0x1f, R6 ;  /* 0x0000001fff037819 */ /* 0x000fe40000011406 */
[----:B------:R-:W-:Y:S02]  /*f450*/  SHF.R.S32.HI R0, RZ, 0x7, R0 ;  /* 0x00000007ff007819 */ /* 0x000fe40000011400 */
[----:B------:R-:W-:-:S04]  /*f460*/  LEA.HI R3, R3, R6, RZ, 0x7 ;  /* 0x0000000603037211 */ /* 0x000fc800078f38ff */
[----:B------:R-:W-:-:S04]  /*f470*/  SHF.R.S32.HI R3, RZ, 0x7, R3 ;  /* 0x00000007ff037819 */ /* 0x000fc80000011403 */
[----:B------:R-:W-:-:S04]  /*f480*/  VIMNMX R16, R0, R3, PT ;  /* 0x0000000300107248 */ /* 0x000fc80003fe0100 */
[----:B------:R-:W-:-:S13]  /*f490*/  ISETP.GT.AND P0, PT, R16, RZ, PT ;  /* 0x000000ff1000720c */ /* 0x000fda0003f04270 */
[----:B------:R-:W-:Y:S05]  /*f4a0*/  @P0 BRA `(.L_x_2070) ;  /* 0x0000000000480947 */ /* 0x000fea0003800000 */
        /* <DEDUP_REMOVED lines=18> */
.L_x_2070:
        /* <DEDUP_REMOVED lines=23> */
.L_x_2072:
        /* <DEDUP_REMOVED lines=20> */
.L_x_2073:
        /* <DEDUP_REMOVED lines=20> */
.L_x_2074:
        /* <DEDUP_REMOVED lines=18> */
.L_x_2075:
[----:B------:R-:W0:Y:S01]  /*fae0*/  LDC R0, c[0x0][0x428] ;  /* 0x00010a00ff007b82 */ /* 0x000e220000000800 */
[----:B------:R-:W-:Y:S01]  /*faf0*/  ULDC.64 UR4, c[0x0][0x9f8] ;  /* 0x00027e0000047ab9 */ /* 0x000fe20000000a00 */
[----:B------:R-:W-:Y:S01]  /*fb00*/  IMAD.U32 R3, RZ, RZ, UR38 ;  /* 0x00000026ff037e24 */ /* 0x000fe2000f8e00ff */
[----:B------:R-:W2:Y:S01]  /*fb10*/  LDL.LU R5, [R1+0x24] ;  /* 0x0000240001057983 */ /* 0x000ea20000300800 */
[----:B------:R-:W-:Y:S01]  /*fb20*/  UISETP.NE.U32.AND UP0, UPT, UR4, URZ, UPT ;  /* 0x0000003f0400728c */ /* 0x000fe2000bf05070 */
[----:B------:R-:W-:Y:S01]  /*fb30*/  IMAD.U32 R10, RZ, RZ, UR45 ;  /* 0x0000002dff0a7e24 */ /* 0x000fe2000f8e00ff */
[----:B------:R-:W-:Y:S01]  /*fb40*/  ULDC.64 UR6, c[0x0][0xa08] ;  /* 0x0002820000067ab9 */ /* 0x000fe20000000a00 */
[----:B------:R-:W1:Y:S01]  /*fb50*/  S2R R4, SR_TID.X ;  /* 0x0000000000047919 */ /* 0x000e620000002100 */
[----:B------:R-:W-:-:S06]  /*fb60*/  UISETP.NE.AND.EX UP0, UPT, UR5, URZ, UPT, UP0 ;  /* 0x0000003f0500728c */ /* 0x000fcc000bf05300 */
[----:B------:R-:W-:-:S05]  /*fb70*/  PLOP3.LUT P1, PT, PT, PT, UP0, 0x80, 0x0 ;  /* 0x000000000000781c */ /* 0x000fca0003f2f008 */
[----:B------:R-:W-:-:S04]  /*fb80*/  @UP0 UIADD3 UR4, UP1, UR43, UR4, URZ ;  /* 0x000000042b040290 */ /* 0x000fc8000ff3e03f */
[----:B------:R-:W-:Y:S01]  /*fb90*/  @UP0 UIADD3.X UR5, UR44, UR5, URZ, UP1, !UPT ;  /* 0x000000052c050290 */ /* 0x000fe20008ffe43f */
[----:B0-----:R-:W-:-:S13]  /*fba0*/  ISETP.NE.AND P0, PT, R0, 0x1, PT ;  /* 0x000000010000780c */ /* 0x001fda0003f05270 */
[----:B------:R-:W0:Y:S01]  /*fbb0*/  @P0 LDC R2, c[0x0][0x42c] ;  /* 0x00010b00ff020b82 */ /* 0x000e220000000800 */
[----:B-1----:R-:W-:-:S07]  /*fbc0*/  LOP3.LUT R17, R4, 0x7f, RZ, 0xc0, !PT ;  /* 0x0000007f04117812 */ /* 0x002fce00078ec0ff */
        /* <DEDUP_REMOVED lines=37> */
.L_x_2146:
[----:B--2---:R-:W-:Y:S02]  /*fe20*/  ISETP.NE.AND P0, PT, R14, RZ, PT ;  /* 0x000000ff0e00720c */ /* 0x004fe40003f05270 */
[----:B------:R-:W-:-:S11]  /*fe30*/  PLOP3.LUT P6, PT, PT, PT, PT, 0x8, 0x0 ;  /* 0x000000000000781c */ /* 0x000fd60003fce170 */
[----:B------:R-:W-:Y:S05]  /*fe40*/  @P0 BRA `(.L_x_2077) ;  /* 0x0000000400d80947 */ /* 0x000fea0003800000 */
[----:B0-----:R-:W-:Y:S01]  /*fe50*/  UMOV UR4, 0xffffffff ;  /* 0xffffffff00047882 */ /* 0x001fe20000000000 */
[----:B-1----:R-:W-:Y:S02]  /*fe60*/  VIADD R4, R16, 0xffffffff ;  /* 0xffffffff10047836 */ /* 0x002fe40000000000 */
[----:B------:R-:W-:Y:S05]  /*fe70*/  BRA.DIV UR4, `(.L_x_2078) ;  /* 0x0000003e045c7947 */ /* 0x000fea000b800000 */
[----:B------:R-:W-:-:S13]  /*fe80*/  ELECT P6, URZ, PT ;  /* 0x00000000003f782f */ /* 0x000fda00038c0000 */
.L_x_2149:
        /* <DEDUP_REMOVED lines=22> */
.L_x_2080:
[----:B0-----:R-:W2:Y:S04]  /*fff0*/  LDL R3, [R1+0xc] ;  /* 0x00000c0001037983 */ /* 0x001ea80000100800 */
[----:B------:R-:W3:Y:S01]  /*10000*/  LDL R2, [R1+0x14] ;  /* 0x0000140001027983 */ /* 0x000ee20000100800 */
[----:B------:R-:W-:Y:S02]  /*10010*/  ISETP.NE.AND P0, PT, R17, RZ, PT ;  /* 0x000000ff1100720c */ /* 0x000fe40003f05270 */
[----:B--2---:R-:W-:Y:S02]  /*10020*/  LEA R3, R3, UR41, 0x3 ;  /* 0x0000002903037c11 */ /* 0x004fe4000f8e18ff */
[----:B---3--:R-:W-:-:S04]  /*10030*/  SHF.L.U32 R6, R2, 0x1f, RZ ;  /* 0x0000001f02067819 */ /* 0x008fc800000006ff */
[----:B------:R-:W0:Y:S02]  /*10040*/  SYNCS.PHASECHK.TRANS64.TRYWAIT P2, [R3+URZ+0x38880], R6 ;  /* 0x03888006030075a7 */ /* 0x000e24000804017f */
[----:B0-----:R-:W-:Y:S05]  /*10050*/  @!P2 BRA `(.L_x_2081) ;  /* 0x0000003c0004a947 */ /* 0x001fea0003800000 */
.L_x_2150:
        /* <DEDUP_REMOVED lines=8> */
.L_x_2082:
        /* <DEDUP_REMOVED lines=25> */
.L_x_2151:
        /* <DEDUP_REMOVED lines=8> */
.L_x_2084:
        /* <DEDUP_REMOVED lines=20> */
.L_x_2079:
        /* <DEDUP_REMOVED lines=24> */
.L_x_2077:
        /* <DEDUP_REMOVED lines=10> */
.L_x_2152:
[----:B0-----:R-:W-:Y:S05]  /*10650*/  BSYNC B0 ;  /* 0x0000000000007941 */ /* 0x001fea0003800000 */
.L_x_2085:
[----:B------:R-:W-:-:S13]  /*10660*/  ISETP.GE.AND P0, PT, R16, 0x2, PT ;  /* 0x000000021000780c */ /* 0x000fda0003f06270 */
[----:B------:R-:W-:Y:S05]  /*10670*/  @!P0 BRA `(.L_x_2087) ;  /* 0x0000001400348947 */ /* 0x000fea0003800000 */
[----:B------:R0:W5:Y:S01]  /*10680*/  LDL.LU R6, [R1+0x14] ;  /* 0x0000140001067983 */ /* 0x0001620000300800 */
[----:B------:R-:W-:-:S03]  /*10690*/  VIADD R20, R16, 0xfffffffe ;  /* 0xfffffffe10147836 */ /* 0x000fc60000000000 */
[----:B------:R0:W5:Y:S04]  /*106a0*/  LDL.LU R7, [R1+0xc] ;  /* 0x00000c0001077983 */ /* 0x0001680000300800 */
.L_x_2109:
        /* <DEDUP_REMOVED lines=34> */
.L_x_2090:
        /* <DEDUP_REMOVED lines=8> */
.L_x_2153:
[----:B------:R-:W-:Y:S05]  /*10950*/  BSYNC B1 ;  /* 0x0000000000017941 */ /* 0x000fea0003800000 */
.L_x_2091:
        /* <DEDUP_REMOVED lines=9> */
.L_x_2094:
[----:B------:R-:W-:Y:S05]  /*109f0*/  BSYNC B1 ;  /* 0x0000000000017941 */ /* 0x000fea0003800000 */
.L_x_2093:
        /* <DEDUP_REMOVED lines=15> */
.L_x_2095:
        /* <DEDUP_REMOVED lines=17> */
.L_x_2096:
        /* <DEDUP_REMOVED lines=12> */
.L_x_2154:
[----:B------:R-:W-:Y:S05]  /*10cc0*/  BSYNC B1 ;  /* 0x0000000000017941 */ /* 0x000fea0003800000 */
.L_x_2097:
        /* <DEDUP_REMOVED lines=11> */
.L_x_2100:
[----:B------:R-:W-:Y:S05]  /*10d80*/  BSYNC B1 ;  /* 0x0000000000017941 */ /* 0x000fea0003800000 */
.L_x_2099:
        /* <DEDUP_REMOVED lines=10> */
.L_x_2101:
        /* <DEDUP_REMOVED lines=16> */
.L_x_2102:
        /* <DEDUP_REMOVED lines=9> */
.L_x_2089:
[----:B------:R-:W-:Y:S05]  /*10fc0*/  BSYNC B0 ;  /* 0x0000000000007941 */ /* 0x000fea0003800000 */
.L_x_2088:
[----:B------:R-:W-:-:S06]  /*10fd0*/  UISETP.NE.AND UP0, UPT, UR42, 0x3, UPT ;  /* 0x000000032a00788c */ /* 0x000fcc000bf05270 */
[----:B------:R-:W-:-:S13]  /*10fe0*/  PLOP3.LUT P0, PT, PT, PT, UP0, 0x80, 0x0 ;  /* 0x000000000000781c */ /* 0x000fda0003f0f008 */
[----:B------:R-:W-:Y:S05]  /*10ff0*/  @!P0 BRA `(.L_x_2103) ;  /* 0x0000000000048947 */ /* 0x000fea0003800000 */
[----:B------:R-:W-:Y:S01]  /*11000*/  BPT.TRAP 0x1 ;  /* 0x000000040000795c */ /* 0x000fe20000300000 */
.L_x_2103:
        /* <DEDUP_REMOVED lines=9> */
.L_x_2155:
[----:B------:R-:W-:Y:S05]  /*110a0*/  BSYNC B0 ;  /* 0x0000000000007941 */ /* 0x000fea0003800000 */
.L_x_2104:
[----:B------:R-:W-:Y:S05]  /*110b0*/  @!P0 BRA `(.L_x_2106) ;  /* 0x0000000000048947 */ /* 0x000fea0003800000 */
[----:B------:R-:W-:Y:S01]  /*110c0*/  BPT.TRAP 0x1 ;  /* 0x000000040000795c */ /* 0x000fe20000300000 */
.L_x_2106:
[----:B---3--:R-:W3:Y:S01]  /*110d0*/  LDL R2, [R1+0x4] ;  /* 0x0000040001027983 */ /* 0x008ee20000100800 */
[----:B------:R-:W-:-:S04]  /*110e0*/  SHF.L.U32 R3, R6, 0x1f, RZ ;  /* 0x0000001f06037819 */ /* 0x000fc800000006ff */
[----:B---3--:R3:W4:Y:S02]  /*110f0*/  SYNCS.PHASECHK.TRANS64.TRYWAIT P2, [R2+URZ+0x38860], R3 ;  /* 0x03886003020075a7 */ /* 0x008724000804017f */
[----:B---3--:R-:W-:Y:S01]  /*11100*/  IMAD.SHL.U32 R2, R7, 0x8000, RZ ;  /* 0x0000800007027824 */ /* 0x008fe200078e00ff */
[----:B----4-:R-:W-:Y:S06]  /*11110*/  @!P2 BRA `(.L_x_2107) ;  /* 0x0000002c0050a947 */ /* 0x010fec0003800000 */
.L_x_2156:
        /* <DEDUP_REMOVED lines=152> */
.L_x_2108:
        /* <DEDUP_REMOVED lines=11> */
.L_x_2087:
        /* <DEDUP_REMOVED lines=15> */
.L_x_2111:
[----:B------:R-:W-:Y:S05]  /*11c40*/  BSYNC B0 ;  /* 0x0000000000007941 */ /* 0x000fea0003800000 */
.L_x_2110:
[----:B------:R-:W-:-:S06]  /*11c50*/  UISETP.NE.AND UP0, UPT, UR42, 0x3, UPT ;  /* 0x000000032a00788c */ /* 0x000fcc000bf05270 */
[----:B------:R-:W-:-:S13]  /*11c60*/  PLOP3.LUT P0, PT, PT, PT, UP0, 0x80, 0x0 ;  /* 0x000000000000781c */ /* 0x000fda0003f0f008 */
[----:B------:R-:W-:Y:S05]  /*11c70*/  @!P0 BRA `(.L_x_2112) ;  /* 0x0000000000048947 */ /* 0x000fea0003800000 */
[----:B------:R-:W-:Y:S01]  /*11c80*/  BPT.TRAP 0x1 ;  /* 0x000000040000795c */ /* 0x000fe20000300000 */
.L_x_2112:
        /* <DEDUP_REMOVED lines=10> */
.L_x_2157:
[----:B------:R-:W-:Y:S05]  /*11d30*/  BSYNC B0 ;  /* 0x0000000000007941 */ /* 0x000fea0003800000 */
.L_x_2113:
[----:B------:R-:W-:Y:S05]  /*11d40*/  @!P2 BRA `(.L_x_2115) ;  /* 0x000000000004a947 */ /* 0x000fea0003800000 */
[----:B------:R-:W-:Y:S01]  /*11d50*/  BPT.TRAP 0x1 ;  /* 0x000000040000795c */ /* 0x000fe20000300000 */
.L_x_2115:
[----:B--2---:R-:W2:Y:S02]  /*11d60*/  LDL R0, [R1+0x14] ;  /* 0x0000140001007983 */ /* 0x004ea40000100800 */
[----:B--2---:R-:W-:-:S04]  /*11d70*/  SHF.L.U32 R0, R0, 0x1f, RZ ;  /* 0x0000001f00007819 */ /* 0x004fc800000006ff */
[----:B------:R-:W2:Y:S02]  /*11d80*/  SYNCS.PHASECHK.TRANS64.TRYWAIT P0, [R3+URZ+0x38860], R0 ;  /* 0x03886000030075a7 */ /* 0x000ea4000800017f */
[----:B--2---:R-:W-:Y:S05]  /*11d90*/  @!P0 BRA `(.L_x_2116) ;  /* 0x00000020005c8947 */ /* 0x004fea0003800000 */
.L_x_2158:
        /* <DEDUP_REMOVED lines=154> */
.L_x_2117:
        /* <DEDUP_REMOVED lines=14> */
.L_x_2071:
[----:B------:R-:W-:Y:S05]  /*12820*/  BSYNC B6 ;  /* 0x0000000000067941 */ /* 0x000fea0003800000 */
.L_x_2069:
[----:B-12---:R-:W2:Y:S02]  /*12830*/  LDL R0, [R1+0x40] ;  /* 0x0000400001007983 */ /* 0x006ea40000100800 */
[----:B--2---:R-:W-:-:S13]  /*12840*/  ISETP.NE.AND P0, PT, R0, RZ, PT ;  /* 0x000000ff0000720c */ /* 0x004fda0003f05270 */
        /* <DEDUP_REMOVED lines=13> */
.L_x_2118:
        /* <DEDUP_REMOVED lines=41> */
.L_x_2124:
        /* <DEDUP_REMOVED lines=14> */
.L_x_2123:
[----:B------:R-:W-:Y:S05]  /*12c90*/  BSYNC B0 ;  /* 0x0000000000007941 */ /* 0x000fea0003800000 */
.L_x_2122:
        /* <DEDUP_REMOVED lines=21> */
.L_x_2120:
        /* <DEDUP_REMOVED lines=19> */
[----:B------:R-:W-:-:S06]  /*12f20*/  IMAD.U32 R2, RZ, RZ, UR4 ;  /* 0x00000004ff027e24 */ /* 0x000fcc000f8e00ff */
[----:B------:R1:W2:Y:S02]  /*12f30*/  SHFL.IDX PT, R2, R8, R2, 0x1f ;  /* 0x00001f0208027589 */ /* 0x0002a400000e0000 */
.L_x_2125:
[----:B------:R-:W3:Y:S01]  /*12f40*/  I2F.RP R3, R10 ;  /* 0x0000000a00037306 */ /* 0x000ee20000209400 */
[----:B-12---:R-:W-:-:S04]  /*12f50*/  IMAD R8, R2, R4, R7 ;  /* 0x0000000402087224 */ /* 0x006fc800078e0207 */
[----:B------:R-:W-:Y:S01]  /*12f60*/  IMAD.IADD R0, R0, 0x1, -R8 ;  /* 0x0000000100007824 */ /* 0x000fe200078e0a08 */
[----:B------:R1:W-:Y:S02]  /*12f70*/  STL [R1+0x20], R8 ;  /* 0x0000200801007387 */ /* 0x0003e40000100800 */
[----:B---3--:R-:W2:Y:S02]  /*12f80*/  MUFU.RCP R3, R3 ;  /* 0x0000000300037308 */ /* 0x008ea40000001000 */
[----:B--2---:R-:W-:-:S06]  /*12f90*/  VIADD R3, R3, 0xffffffe ;  /* 0x0ffffffe03037836 */ /* 0x004fcc0000000000 */
[----:B------:R-:W2:Y:S02]  /*12fa0*/  F2I.FTZ.U32.TRUNC.NTZ R3, R3 ;  /* 0x0000000300037305 */ /* 0x000ea4000021f000 */
[----:B--2---:R-:W-:-:S04]  /*12fb0*/  IMAD.MOV R2, RZ, RZ, -R3 ;  /* 0x000000ffff027224 */ /* 0x004fc800078e0a03 */
[----:B------:R-:W-:Y:S02]  /*12fc0*/  IMAD R7, R2, R10, RZ ;  /* 0x0000000a02077224 */ /* 0x000fe400078e02ff */
[----:B------:R-:W-:-:S04]  /*12fd0*/  IMAD.MOV.U32 R2, RZ, RZ, RZ ;  /* 0x000000ffff027224 */ /* 0x000fc800078e00ff */
[----:B------:R-:W-:Y:S01]  /*12fe0*/  IMAD.HI.U32 R2, R3, R7, R2 ;  /* 0x0000000703027227 */ /* 0x000fe200078e0002 */
[----:B------:R-:W-:Y:S02]  /*12ff0*/  IABS R7, R6 ;  /* 0x0000000600077213 */ /* 0x000fe40000000000 */
        /* <DEDUP_REMOVED lines=13> */
[----:B------:R-:W-:-:S05]  /*130d0*/  @!P1 LOP3.LUT R2, RZ, R6, RZ, 0x33, !PT ;  /* 0x00000006ff029212 */ /* 0x000fca00078e33ff */
[----:B------:R-:W-:Y:S02]  /*130e0*/  IMAD R7, R9, R2, RZ ;  /* 0x0000000209077224 */ /* 0x000fe400078e02ff */
[----:B------:R-:W-:Y:S02]  /*130f0*/  IMAD.MOV R2, RZ, RZ, -R2 ;  /* 0x000000ffff027224 */ /* 0x000fe400078e0a02 */
[----:B------:R-:W-:Y:S02]  /*13100*/  IMAD.MOV R3, RZ, RZ, -R7 ;  /* 0x000000ffff037224 */ /* 0x000fe400078e0a07 */
[----:B------:R-:W-:-:S03]  /*13110*/  IMAD R0, R6, R2, R0 ;  /* 0x0000000206007224 */ /* 0x000fc600078e0200 */
[----:B------:R-:W-:Y:S01]  /*13120*/  VIADDMNMX R4, R3, R4, R9, PT ;  /* 0x0000000403047246 */ /* 0x000fe20003800109 */
[----:B------:R-:W-:-:S03]  /*13130*/  IMAD.IADD R7, R0, 0x1, R7 ;  /* 0x0000000100077824 */ /* 0x000fc600078e0207 */
[----:B-1----:R-:W-:-:S04]  /*13140*/  IABS R8, R4 ;  /* 0x0000000400087213 */ /* 0x002fc80000000000 */
[----:B------:R-:W1:Y:S08]  /*13150*/  I2F.RP R3, R8 ;  /* 0x0000000800037306 */ /* 0x000e700000209400 */
[----:B-1----:R-:W1:Y:S02]  /*13160*/  MUFU.RCP R3, R3 ;  /* 0x0000000300037308 */ /* 0x002e640000001000 */
[----:B-1----:R-:W-:-:S06]  /*13170*/  VIADD R3, R3, 0xffffffe ;  /* 0x0ffffffe03037836 */ /* 0x002fcc0000000000 */
[----:B------:R-:W1:Y:S02]  /*13180*/  F2I.FTZ.U32.TRUNC.NTZ R3, R3 ;  /* 0x0000000300037305 */ /* 0x000e64000021f000 */
[----:B-1----:R-:W-:-:S04]  /*13190*/  IMAD.MOV R2, RZ, RZ, -R3 ;  /* 0x000000ffff027224 */ /* 0x002fc800078e0a03 */
        /* <DEDUP_REMOVED lines=25> */
.L_x_2121:
[----:B------:R1:W-:Y:S01]  /*13330*/  STL [R1+0x20], R0 ;  /* 0x0000200001007387 */ /* 0x0003e20000100800 */
[----:B------:R-:W-:Y:S01]  /*13340*/  ULDC UR48, c[0x0][0xc14] ;  /* 0x0003050000307ab9 */ /* 0x000fe20000000800 */
[----:B------:R-:W-:Y:S02]  /*13350*/  UMOV UR38, URZ ;  /* 0x0000003f00267c82 */ /* 0x000fe40008000000 */
[----:B------:R1:W-:Y:S03]  /*13360*/  STL [R1+0x24], RZ ;  /* 0x000024ff01007387 */ /* 0x0003e60000100800 */
.L_x_2126:
        /* <DEDUP_REMOVED lines=15> */
.L_x_2119:
[----:B------:R-:W-:Y:S02]  /*13460*/  ULDC UR4, c[0x0][0xc14] ;  /* 0x0003050000047ab9 */ /* 0x000fe40000000800 */
[----:B------:R-:W-:-:S06]  /*13470*/  UISETP.GE.AND UP0, UPT, UR48, UR4, UPT ;  /* 0x000000043000728c */ /* 0x000fcc000bf06270 */
[----:B------:R-:W-:-:S13]  /*13480*/  PLOP3.LUT P0, PT, PT, PT, UP0, 0x80, 0x0 ;  /* 0x000000000000781c */ /* 0x000fda0003f0f008 */
[----:B------:R-:W-:Y:S05]  /*13490*/  @!P0 BRA `(.L_x_2127) ;  /* 0xffffffb800948947 */ /* 0x000fea000383ffff */
.L_x_2065:
[----:B--2---:R-:W2:Y:S01]  /*134a0*/  LDL.LU R0, [R1+0x3c] ;  /* 0x00003c0001007983 */ /* 0x004ea20000300800 */
[----:B------:R-:W-:Y:S01]  /*134b0*/  BSSY B0, `(.L_x_2128) ;  /* 0x000000b000007945 */ /* 0x000fe20003800000 */
[----:B-1----:R-:W1:Y:S01]  /*134c0*/  S2R R5, SR_CgaCtaId ;  /* 0x0000000000057919 */ /* 0x002e620000008800 */
[----:B--2---:R-:W-:-:S05]  /*134d0*/  VIADD R0, R0, 0x1 ;  /* 0x0000000100007836 */ /* 0x004fca0000000000 */
[----:B------:R-:W-:-:S04]  /*134e0*/  LEA.HI R2, R0, R0, RZ, 0x1 ;  /* 0x0000000000027211 */ /* 0x000fc800078f08ff */
[----:B------:R-:W-:-:S05]  /*134f0*/  LOP3.LUT R3, R2, 0xfffffffe, RZ, 0xc0, !PT ;  /* 0xfffffffe02037812 */ /* 0x000fca00078ec0ff */
[----:B------:R-:W-:Y:S01]  /*13500*/  IMAD.IADD R3, R0, 0x1, -R3 ;  /* 0x0000000100037824 */ /* 0x000fe200078e0a03 */
[----:B------:R-:W-:-:S04]  /*13510*/  MOV R0, 0x400 ;  /* 0x0000040000007802 */ /* 0x000fc80000000f00 */
[----:B-1----:R-:W-:Y:S02]  /*13520*/  LEA R0, R5, R0, 0x18 ;  /* 0x0000000005007211 */ /* 0x002fe400078ec0ff */
[----:B------:R-:W-:-:S04]  /*13530*/  SHF.L.U32 R3, R3, 0x1f, RZ ;  /* 0x0000001f03037819 */ /* 0x000fc800000006ff */
[----:B------:R-:W1:Y:S02]  /*13540*/  SYNCS.PHASECHK.TRANS64.TRYWAIT P0, [R0+URZ+0x38820], R3 ;  /* 0x03882003000075a7 */ /* 0x000e64000800017f */
[----:B-1----:R-:W-:Y:S05]  /*13550*/  @!P0 BRA `(.L_x_2129) ;  /* 0x0000000800808947 */ /* 0x002fea0003800000 */
.L_x_2159:
[----:B------:R-:W-:Y:S05]  /*13560*/  BSYNC B0 ;  /* 0x0000000000007941 */ /* 0x000fea0003800000 */
.L_x_2128:
[----:B------:R-:W-:-:S03]  /*13570*/  UMOV UR4, 0xffffffff ;  /* 0xffffffff00047882 */ /* 0x000fc60000000000 */
[----:B------:R-:W-:Y:S05]  /*13580*/  BRA.DIV UR4, `(.L_x_2130) ;  /* 0x0000000a04887947 */ /* 0x000fea000b800000 */
[----:B------:R-:W2:Y:S02]  /*13590*/  S2R R2, SR_TID.X ;  /* 0x0000000000027919 */ /* 0x000ea40000002100 */
[----:B--2---:R-:W-:-:S04]  /*135a0*/  SHF.R.U32.HI R2, RZ, 0x5, R2 ;  /* 0x00000005ff027819 */ /* 0x004fc80000011602 */
[----:B------:R-:W-:-:S05]  /*135b0*/  LOP3.LUT R2, R2, 0x3, RZ, 0xc0, !PT ;  /* 0x0000000302027812 */ /* 0x000fca00078ec0ff */
[----:B------:R2:W3:Y:S02]  /*135c0*/  SHFL.IDX PT, R14, R2, RZ, 0x1f ;  /* 0x00001fff020e7589 */ /* 0x0004e400000e0000 */
.L_x_2162:
[----:B---3--:R-:W-:Y:S01]  /*135d0*/  ISETP.NE.AND P0, PT, R14, RZ, PT ;  /* 0x000000ff0e00720c */ /* 0x008fe20003f05270 */
[----:B------:R-:W-:-:S12]  /*135e0*/  BSSY B0, `(.L_x_2131) ;  /* 0x000002e000007945 */ /* 0x000fd80003800000 */
[----:B------:R-:W-:Y:S05]  /*135f0*/  @P0 BRA `(.L_x_2132) ;  /* 0x0000000000b00947 */ /* 0x000fea0003800000 */
[----:B------:R-:W-:-:S03]  /*13600*/  UMOV UR4, 0xffffffff ;  /* 0xffffffff00047882 */ /* 0x000fc60000000000 */
[----:B------:R-:W-:Y:S05]  /*13610*/  BRA.DIV UR4, `(.L_x_2133) ;  /* 0x0000000a04987947 */ /* 0x000fea000b800000 */
[----:B------:R-:W-:-:S13]  /*13620*/  ELECT P6, URZ, PT ;  /* 0x00000000003f782f */ /* 0x000fda00038c0000 */
.L_x_2165:
[----:B------:R-:W-:Y:S05]  /*13630*/  @!P6 BRA `(.L_x_2132) ;  /* 0x0000000000a0e947 */ /* 0x000fea0003800000 */
[----:B------:R-:W-:-:S06]  /*13640*/  ULOP3.LUT UR4, UR40, 0x2, URZ, 0xfc, !UPT ;  /* 0x0000000228047892 */ /* 0x000fcc000f8efc3f */
[----:B--2---:R-:W-:-:S05]  /*13650*/  IMAD.U32 R2, RZ, RZ, UR4 ;  /* 0x00000004ff027e24 */ /* 0x004fca000f8e00ff */
[----:B------:R-:W-:-:S13]  /*13660*/  ISETP.NE.AND P0, PT, R2, 0x3, PT ;  /* 0x000000030200780c */ /* 0x000fda0003f05270 */
[----:B------:R-:W-:Y:S05]  /*13670*/  @!P0 BRA `(.L_x_2134) ;  /* 0x0000000000048947 */ /* 0x000fea0003800000 */
[----:B------:R-:W-:Y:S01]  /*13680*/  BPT.TRAP 0x1 ;  /* 0x000000040000795c */ /* 0x000fe20000300000 */
.L_x_2134:
        /* <DEDUP_REMOVED lines=14> */
.L_x_2166:
[----:B------:R-:W2:Y:S02]  /*13770*/  SYNCS.PHASECHK.TRANS64.TRYWAIT P1, [R7+URZ], R2 ;  /* 0x00000002070075a7 */ /* 0x000ea4000802017f */
[----:B--2---:R-:W-:Y:S05]  /*13780*/  @!P1 BRA `(.L_x_2136) ;  /* 0x0000000800709947 */ /* 0x004fea0003800000 */
.L_x_2167:
[----:B------:R-:W-:Y:S05]  /*13790*/  @!P0 BRA `(.L_x_2137) ;  /* 0x0000000000048947 */ /* 0x000fea0003800000 */
[----:B------:R-:W-:Y:S01]  /*137a0*/  BPT.TRAP 0x1 ;  /* 0x000000040000795c */ /* 0x000fe20000300000 */
.L_x_2137:
[----:B------:R-:W3:Y:S02]  /*137b0*/  LDL.LU R4, [R1+0xc] ;  /* 0x00000c0001047983 */ /* 0x000ee40000300800 */
[----:B---3--:R-:W-:-:S04]  /*137c0*/  IMAD R4, R4, 0x8, R0 ;  /* 0x0000000804047824 */ /* 0x008fc800078e0200 */
[----:B------:R-:W3:Y:S02]  /*137d0*/  SYNCS.PHASECHK.TRANS64.TRYWAIT P1, [R4+URZ+0x38860], R5 ;  /* 0x03886005040075a7 */ /* 0x000ee4000802017f */
[----:B---3--:R-:W-:Y:S05]  /*137e0*/  @!P1 BRA `(.L_x_2138) ;  /* 0x00000008006c9947 */ /* 0x008fea0003800000 */
.L_x_2168:
[----:B------:R-:W-:Y:S05]  /*137f0*/  @!P0 BRA `(.L_x_2139) ;  /* 0x0000000000048947 */ /* 0x000fea0003800000 */
[----:B------:R-:W-:Y:S01]  /*13800*/  BPT.TRAP 0x1 ;  /* 0x000000040000795c */ /* 0x000fe20000300000 */
.L_x_2139:
[----:B------:R-:W-:-:S04]  /*13810*/  IMAD R3, R3, 0x8, R0 ;  /* 0x0000000803037824 */ /* 0x000fc800078e0200 */
[----:B------:R-:W4:Y:S02]  /*13820*/  SYNCS.PHASECHK.TRANS64.TRYWAIT P1, [R3+URZ+0x38860], R2 ;  /* 0x03886002030075a7 */ /* 0x000f24000802017f */
[----:B----4-:R-:W-:Y:S05]  /*13830*/  @!P1 BRA `(.L_x_2140) ;  /* 0x00000008006c9947 */ /* 0x010fea0003800000 */
.L_x_2169:
[----:B------:R-:W-:Y:S05]  /*13840*/  @!P0 BRA `(.L_x_2141) ;  /* 0x0000000000048947 */ /* 0x000fea0003800000 */
[----:B------:R-:W-:Y:S01]  /*13850*/  BPT.TRAP 0x1 ;  /* 0x000000040000795c */ /* 0x000fe20000300000 */
.L_x_2141:
[----:B------:R-:W5:Y:S02]  /*13860*/  SYNCS.PHASECHK.TRANS64.TRYWAIT P0, [R4+URZ+0x38880], R5 ;  /* 0x03888005040075a7 */ /* 0x000f64000800017f */
[----:B-----5:R-:W-:Y:S05]  /*13870*/  @!P0 BRA `(.L_x_2142) ;  /* 0x0000000800708947 */ /* 0x020fea0003800000 */
.L_x_2143:
[----:B------:R0:W0:Y:S02]  /*13880*/  SYNCS.PHASECHK.TRANS64.TRYWAIT P0, [R3+URZ+0x38880], R2 ;  /* 0x03888002030075a7 */ /* 0x000024000800017f */
[----:B0-----:R-:W-:Y:S05]  /*13890*/  @!P0 NANOSLEEP.SYNCS 0x989680 ;  /* 0x009896800000895d */ /* 0x001fea0003900000 */
[----:B------:R-:W0:Y:S02]  /*138a0*/  @!P0 SYNCS.PHASECHK.TRANS64 P0, [R3+URZ+0x38880], R2 ;  /* 0x03888002030085a7 */ /* 0x000e24000800007f */
[----:B0-----:R-:W-:Y:S05]  /*138b0*/  @!P0 BRA `(.L_x_2143) ;  /* 0xfffffffc00f08947 */ /* 0x001fea000383ffff */
.L_x_2132:
[----:B------:R-:W-:Y:S05]  /*138c0*/  BSYNC B0 ;  /* 0x0000000000007941 */ /* 0x000fea0003800000 */
.L_x_2131:
[----:B------:R-:W-:Y:S05]  /*138d0*/  EXIT ;  /* 0x000000000000794d */ /* 0x000fea0003800000 */
.L_x_2004:
[----:B0-----:R-:W-:-:S04]  /*138e0*/  IMAD.U32 R3, RZ, RZ, UR41 ;  /* 0x00000029ff037e24 */ /* 0x001fc8000f8e00ff */
[----:B------:R0:W1:Y:S03]  /*138f0*/  SYNCS.PHASECHK.TRANS64.TRYWAIT P1, [R3+URZ+0x38800], R0 ;  /* 0x03880000030075a7 */ /* 0x000066000802017f */
[----:B-1----:R-:W-:Y:S05]  /*13900*/  @!P1 NANOSLEEP.SYNCS 0x989680 ;  /* 0x009896800000995d */ /* 0x002fea0003900000 */
[----:B------:R-:W1:Y:S02]  /*13910*/  @!P1 SYNCS.PHASECHK.TRANS64 P1, [R3+URZ+0x38800], R0 ;  /* 0x03880000030095a7 */ /* 0x000e64000802007f */
[----:B-1----:R-:W-:Y:S05]  /*13920*/  @!P1 BRA `(.L_x_2004) ;  /* 0xfffffffc00ec9947 */ /* 0x002fea000383ffff */
[----:B------:R-:W-:Y:S05]  /*13930*/  BRA `(.L_x_2144) ;  /* 0xfffffee400087947 */ /* 0x000fea000383ffff */
.L_x_2008:
[----:B-1----:R1:W2:Y:S02]  /*13940*/  SYNCS.PHASECHK.TRANS64.TRYWAIT P2, [R3+URZ+0x38830], R0 ;  /* 0x03883000030075a7 */ /* 0x0022a4000804017f */
[----:B--2---:R-:W-:Y:S05]  /*13950*/  @!P2 NANOSLEEP.SYNCS 0x989680 ;  /* 0x009896800000a95d */ /* 0x004fea0003900000 */
[----:B------:R-:W2:Y:S02]  /*13960*/  @!P2 SYNCS.PHASECHK.TRANS64 P2, [R3+URZ+0x38830], R0 ;  /* 0x038830000300a5a7 */ /* 0x000ea4000804007f */
[----:B--2---:R-:W-:Y:S05]  /*13970*/  @!P2 BRA `(.L_x_2008) ;  /* 0xfffffffc00f0a947 */ /* 0x004fea000383ffff */
[----:B------:R-:W-:Y:S05]  /*13980*/  BRA `(.L_x_2007) ;  /* 0xfffffee400307947 */ /* 0x000fea000383ffff */
.L_x_2013:
[----:B-1----:R-:W-:-:S04]  /*13990*/  IMAD.U32 R7, RZ, RZ, UR6 ;  /* 0x00000006ff077e24 */ /* 0x002fc8000f8e00ff */
[----:B------:R1:W2:Y:S03]  /*139a0*/  SYNCS.PHASECHK.TRANS64.TRYWAIT P2, [R7+URZ+0x38830], R0 ;  /* 0x03883000070075a7 */ /* 0x0002a6000804017f */
[----:B--2---:R-:W-:Y:S05]  /*139b0*/  @!P2 NANOSLEEP.SYNCS 0x989680 ;  /* 0x009896800000a95d */ /* 0x004fea0003900000 */
[----:B------:R-:W2:Y:S02]  /*139c0*/  @!P2 SYNCS.PHASECHK.TRANS64 P2, [R7+URZ+0x38830], R0 ;  /* 0x038830000700a5a7 */ /* 0x000ea4000804007f */
[----:B--2---:R-:W-:Y:S05]  /*139d0*/  @!P2 BRA `(.L_x_2013) ;  /* 0xfffffffc00eca947 */ /* 0x004fea000383ffff */
[----:B------:R-:W-:Y:S05]  /*139e0*/  BRA `(.L_x_2010) ;  /* 0xffffff1000807947 */ /* 0x000fea000383ffff */
.L_x_2017:
[----:B-1----:R-:W-:-:S04]  /*139f0*/  IMAD.U32 R7, RZ, RZ, UR6 ;  /* 0x00000006ff077e24 */ /* 0x002fc8000f8e00ff */
[----:B------:R1:W2:Y:S03]  /*13a00*/  SYNCS.PHASECHK.TRANS64.TRYWAIT P2, [R7+URZ+0x38850], R0 ;  /* 0x03885000070075a7 */ /* 0x0002a6000804017f */
[----:B--2---:R-:W-:Y:S05]  /*13a10*/  @!P2 NANOSLEEP.SYNCS 0x989680 ;  /* 0x009896800000a95d */ /* 0x004fea0003900000 */
[----:B------:R-:W2:Y:S02]  /*13a20*/  @!P2 SYNCS.PHASECHK.TRANS64 P2, [R7+URZ+0x38850], R0 ;  /* 0x038850000700a5a7 */ /* 0x000ea4000804007f */
[----:B--2---:R-:W-:Y:S05]  /*13a30*/  @!P2 BRA `(.L_x_2017) ;  /* 0xfffffffc00eca947 */ /* 0x004fea000383ffff */
[----:B------:R-:W-:Y:S05]  /*13a40*/  BRA `(.L_x_2014) ;  /* 0xffffff14004c7947 */ /* 0x000fea000383ffff */
.L_x_2024:
[----:B-1----:R-:W-:-:S04]  /*13a50*/  IMAD.U32 R9, RZ, RZ, UR6 ;  /* 0x00000006ff097e24 */ /* 0x002fc8000f8e00ff */
[----:B------:R1:W2:Y:S03]  /*13a60*/  SYNCS.PHASECHK.TRANS64.TRYWAIT P2, [R9+URZ+0x38830], R0 ;  /* 0x03883000090075a7 */ /* 0x0002a6000804017f */
[----:B--2---:R-:W-:Y:S05]  /*13a70*/  @!P2 NANOSLEEP.SYNCS 0x989680 ;  /* 0x009896800000a95d */ /* 0x004fea0003900000 */
[----:B------:R-:W2:Y:S02]  /*13a80*/  @!P2 SYNCS.PHASECHK.TRANS64 P2, [R9+URZ+0x38830], R0 ;  /* 0x038830000900a5a7 */ /* 0x000ea4000804007f */
[----:B--2---:R-:W-:Y:S05]  /*13a90*/  @!P2 BRA `(.L_x_2024) ;  /* 0xfffffffc00eca947 */ /* 0x004fea000383ffff */
[----:B------:R-:W-:Y:S05]  /*13aa0*/  BRA `(.L_x_2021) ;  /* 0xffffff3c00507947 */ /* 0x000fea000383ffff */
.L_x_2028:
[----:B-1----:R-:W-:-:S04]  /*13ab0*/  IMAD.U32 R9, RZ, RZ, UR6 ;  /* 0x00000006ff097e24 */ /* 0x002fc8000f8e00ff */
[----:B------:R1:W2:Y:S03]  /*13ac0*/  SYNCS.PHASECHK.TRANS64.TRYWAIT P2, [R9+URZ+0x38850], R0 ;  /* 0x03885000090075a7 */ /* 0x0002a6000804017f */
[----:B--2---:R-:W-:Y:S05]  /*13ad0*/  @!P2 NANOSLEEP.SYNCS 0x989680 ;  /* 0x009896800000a95d */ /* 0x004fea0003900000 */
[----:B------:R-:W2:Y:S02]  /*13ae0*/  @!P2 SYNCS.PHASECHK.TRANS64 P2, [R9+URZ+0x38850], R0 ;  /* 0x038850000900a5a7 */ /* 0x000ea4000804007f */
[----:B--2---:R-:W-:Y:S05]  /*13af0*/  @!P2 BRA `(.L_x_2028) ;  /* 0xfffffffc00eca947 */ /* 0x004fea000383ffff */
[----:B------:R-:W-:Y:S05]  /*13b00*/  BRA `(.L_x_2025) ;  /* 0xffffff40001c7947 */ /* 0x000fea000383ffff */
.L_x_2034:
[----:B-1----:R-:W-:-:S04]  /*13b10*/  IMAD.U32 R6, RZ, RZ, UR16 ;  /* 0x00000010ff067e24 */ /* 0x002fc8000f8e00ff */
[----:B------:R1:W2:Y:S03]  /*13b20*/  SYNCS.PHASECHK.TRANS64.TRYWAIT P1, [R6+URZ+0x38850], R5 ;  /* 0x03885005060075a7 */ /* 0x0002a6000802017f */
[----:B--2---:R-:W-:Y:S05]  /*13b30*/  @!P1 NANOSLEEP.SYNCS 0x989680 ;  /* 0x009896800000995d */ /* 0x004fea0003900000 */
[----:B------:R-:W2:Y:S02]  /*13b40*/  @!P1 SYNCS.PHASECHK.TRANS64 P1, [R6+URZ+0x38850], R5 ;  /* 0x03885005060095a7 */ /* 0x000ea4000802007f */
[----:B--2---:R-:W-:Y:S05]  /*13b50*/  @!P1 BRA `(.L_x_2034) ;  /* 0xfffffffc00ec9947 */ /* 0x004fea000383ffff */
[----:B------:R-:W-:Y:S05]  /*13b60*/  BRA `(.L_x_2033) ;  /* 0xffffff5c00b47947 */ /* 0x000fea000383ffff */
.L_x_2076:
[----:B------:R-:W-:Y:S02]  /*13b70*/  IMAD.MOV.U32 R13, RZ, RZ, R4 ;  /* 0x000000ffff0d7224 */ /* 0x000fe400078e0004 */
[----:B------:R-:W-:Y:S02]  /*13b80*/  IMAD.MOV.U32 R12, RZ, RZ, RZ ;  /* 0x000000ffff0c7224 */ /* 0x000fe400078e00ff */
[----:B------:R-:W-:Y:S02]  /*13b90*/  IMAD.MOV.U32 R11, RZ, RZ, 0x1f ;  /* 0x0000001fff0b7424 */ /* 0x000fe400078e00ff */
[----:B------:R-:W-:-:S07]  /*13ba0*/  IMAD.MOV.U32 R15, RZ, RZ, -0x1 ;  /* 0xffffffffff0f7424 */ /* 0x000fce00078e00ff */
[----:B0-----:R-:W-:Y:S05]  /*13bb0*/  WARPSYNC.COLLECTIVE R15, `(.L_x_2145) ;  /* 0x000000000f087348 */ /* 0x001fea0003c00000 */
[----:B------:R1:W2:Y:S02]  /*13bc0*/  SHFL.IDX P6, R14, R13, R12, R11 ;  /* 0x0000000c0d0e7389 */ /* 0x0002a400000c000b */
[----:B012---:R-:W-:Y:S01]  /*13bd0*/  ENDCOLLECTIVE ;  /* 0x000000000000791b */ /* 0x007fe20003800000 */
.L_x_2145:
[----:B------:R-:W-:Y:S05]  /*13be0*/  BRA `(.L_x_2146) ;  /* 0xffffffc0008c7947 */ /* 0x000fea000383ffff */
.L_x_2078:
[----:B------:R-:W-:Y:S01]  /*13bf0*/  BSSY B0, `(.L_x_2147) ;  /* 0x0000006000007945 */ /* 0x000fe20003800000 */
[----:B------:R-:W-:-:S07]  /*13c00*/  IMAD.MOV.U32 R15, RZ, RZ, -0x1 ;  /* 0xffffffffff0f7424 */ /* 0x000fce00078e00ff */
[----:B------:R-:W-:Y:S05]  /*13c10*/  WARPSYNC.COLLECTIVE R15, `(.L_x_2148) ;  /* 0x000000000f0c7348 */ /* 0x000fea0003c00000 */
[----:B------:R-:W-:Y:S02]  /*13c20*/  ELECT P6, UR62, PT ;  /* 0x00000000003e782f */ /* 0x000fe400038c0000 */
[----:B------:R-:W-:Y:S01]  /*13c30*/  MOV R14, UR62 ;  /* 0x0000003e000e7c02 */ /* 0x000fe20008000f00 */
[----:B------:R-:W-:Y:S10]  /*13c40*/  ENDCOLLECTIVE ;  /* 0x000000000000791b */ /* 0x000ff40003800000 */
.L_x_2148:
[----:B------:R-:W-:Y:S05]  /*13c50*/  BSYNC B0 ;  /* 0x0000000000007941 */ /* 0x000fea0003800000 */
.L_x_2147:
[----:B------:R-:W-:Y:S05]  /*13c60*/  BRA `(.L_x_2149) ;  /* 0xffffffc000887947 */ /* 0x000fea000383ffff */
.L_x_2081:
[----:B0-----:R0:W1:Y:S02]  /*13c70*/  SYNCS.PHASECHK.TRANS64.TRYWAIT P2, [R3+URZ+0x38880], R6 ;  /* 0x03888006030075a7 */ /* 0x001064000804017f */
[----:B-1----:R-:W-:Y:S05]  /*13c80*/  @!P2 NANOSLEEP.SYNCS 0x989680 ;  /* 0x009896800000a95d */ /* 0x002fea0003900000 */
[----:B------:R-:W1:Y:S02]  /*13c90*/  @!P2 SYNCS.PHASECHK.TRANS64 P2, [R3+URZ+0x38880], R6 ;  /* 0x038880060300a5a7 */ /* 0x000e64000804007f */
[----:B-1----:R-:W-:Y:S05]  /*13ca0*/  @!P2 BRA `(.L_x_2081) ;  /* 0xfffffffc00f0a947 */ /* 0x002fea000383ffff */
[----:B------:R-:W-:Y:S05]  /*13cb0*/  BRA `(.L_x_2150) ;  /* 0xffffffc000e87947 */ /* 0x000fea000383ffff */
.L_x_2083:
[----:B-1----:R1:W2:Y:S02]  /*13cc0*/  SYNCS.PHASECHK.TRANS64.TRYWAIT P2, [R3+URZ+0x38840], R6 ;  /* 0x03884006030075a7 */ /* 0x0022a4000804017f */
[----:B--2---:R-:W-:Y:S05]  /*13cd0*/  @!P2 NANOSLEEP.SYNCS 0x989680 ;  /* 0x009896800000a95d */ /* 0x004fea0003900000 */
[----:B------:R-:W2:Y:S02]  /*13ce0*/  @!P2 SYNCS.PHASECHK.TRANS64 P2, [R3+URZ+0x38840], R6 ;  /* 0x038840060300a5a7 */ /* 0x000ea4000804007f */
[----:B--2---:R-:W-:Y:S05]  /*13cf0*/  @!P2 BRA `(.L_x_2083) ;  /* 0xfffffffc00f0a947 */ /* 0x004fea000383ffff */
[----:B------:R-:W-:Y:S05]  /*13d00*/  BRA `(.L_x_2151) ;  /* 0xffffffc400587947 */ /* 0x000fea000383ffff */
.L_x_2086:
[----:B--2---:R2:W3:Y:S02]  /*13d10*/  SYNCS.PHASECHK.TRANS64.TRYWAIT P0, [R19+URZ+0x38820], R2 ;  /* 0x03882002130075a7 */ /* 0x0044e4000800017f */
[----:B---3--:R-:W-:Y:S05]  /*13d20*/  @!P0 NANOSLEEP.SYNCS 0x989680 ;  /* 0x009896800000895d */ /* 0x008fea0003900000 */
[----:B------:R-:W3:Y:S02]  /*13d30*/  @!P0 SYNCS.PHASECHK.TRANS64 P0, [R19+URZ+0x38820], R2 ;  /* 0x03882002130085a7 */ /* 0x000ee4000800007f */
[----:B---3--:R-:W-:Y:S05]  /*13d40*/  @!P0 BRA `(.L_x_2086) ;  /* 0xfffffffc00f08947 */ /* 0x008fea000383ffff */
[----:B------:R-:W-:Y:S05]  /*13d50*/  BRA `(.L_x_2152) ;  /* 0xffffffc8003c7947 */ /* 0x000fea000383ffff */
.L_x_2092:
[----:B-1----:R1:W3:Y:S02]  /*13d60*/  SYNCS.PHASECHK.TRANS64.TRYWAIT P0, [R4+URZ+0x38880], R3 ;  /* 0x03888003040075a7 */ /* 0x0022e4000800017f */
[----:B---3--:R-:W-:Y:S05]  /*13d70*/  @!P0 NANOSLEEP.SYNCS 0x989680 ;  /* 0x009896800000895d */ /* 0x008fea0003900000 */
[----:B------:R-:W3:Y:S02]  /*13d80*/  @!P0 SYNCS.PHASECHK.TRANS64 P0, [R4+URZ+0x38880], R3 ;  /* 0x03888003040085a7 */ /* 0x000ee4000800007f */
[----:B---3--:R-:W-:Y:S05]  /*13d90*/  @!P0 BRA `(.L_x_2092) ;  /* 0xfffffffc00f08947 */ /* 0x008fea000383ffff */
[----:B------:R-:W-:Y:S05]  /*13da0*/  BRA `(.L_x_2153) ;  /* 0xffffffc800e87947 */ /* 0x000fea000383ffff */
.L_x_2098:
[----:B--2---:R2:W3:Y:S02]  /*13db0*/  SYNCS.PHASECHK.TRANS64.TRYWAIT P0, [R4+URZ+0x38840], R3 ;  /* 0x03884003040075a7 */ /* 0x0044e4000800017f */
[----:B---3--:R-:W-:Y:S05]  /*13dc0*/  @!P0 NANOSLEEP.SYNCS 0x989680 ;  /* 0x009896800000895d */ /* 0x008fea0003900000 */
[----:B------:R-:W3:Y:S02]  /*13dd0*/  @!P0 SYNCS.PHASECHK.TRANS64 P0, [R4+URZ+0x38840], R3 ;  /* 0x03884003040085a7 */ /* 0x000ee4000800007f */
[----:B---3--:R-:W-:Y:S05]  /*13de0*/  @!P0 BRA `(.L_x_2098) ;  /* 0xfffffffc00f08947 */ /* 0x008fea000383ffff */
[----:B------:R-:W-:Y:S05]  /*13df0*/  BRA `(.L_x_2154) ;  /* 0xffffffcc00b07947 */ /* 0x000fea000383ffff */
.L_x_2105:
[----:B---3--:R-:W3:Y:S02]  /*13e00*/  LDL R3, [R1+0x4] ;  /* 0x0000040001037983 */ /* 0x008ee40000100800 */
[----:B---3--:R3:W4:Y:S02]  /*13e10*/  SYNCS.PHASECHK.TRANS64.TRYWAIT P2, [R3+URZ+0x38870], R2 ;  /* 0x03887002030075a7 */ /* 0x008724000804017f */
[----:B----4-:R-:W-:Y:S05]  /*13e20*/  @!P2 NANOSLEEP.SYNCS 0x989680 ;  /* 0x009896800000a95d */ /* 0x010fea0003900000 */
[----:B------:R-:W4:Y:S02]  /*13e30*/  @!P2 SYNCS.PHASECHK.TRANS64 P2, [R3+URZ+0x38870], R2 ;  /* 0x038870020300a5a7 */ /* 0x000f24000804007f */
[----:B----4-:R-:W-:Y:S05]  /*13e40*/  @!P2 BRA `(.L_x_2105) ;  /* 0xfffffffc00eca947 */ /* 0x010fea000383ffff */
[----:B------:R-:W-:Y:S05]  /*13e50*/  BRA `(.L_x_2155) ;  /* 0xffffffd000907947 */ /* 0x000fea000383ffff */
.L_x_2107:
[----:B-1----:R-:W3:Y:S02]  /*13e60*/  LDL R4, [R1+0x4] ;  /* 0x0000040001047983 */ /* 0x002ee40000100800 */
[----:B---3--:R1:W3:Y:S02]  /*13e70*/  SYNCS.PHASECHK.TRANS64.TRYWAIT P2, [R4+URZ+0x38860], R3 ;  /* 0x03886003040075a7 */ /* 0x0082e4000804017f */
[----:B---3--:R-:W-:Y:S05]  /*13e80*/  @!P2 NANOSLEEP.SYNCS 0x989680 ;  /* 0x009896800000a95d */ /* 0x008fea0003900000 */
[----:B------:R-:W3:Y:S02]  /*13e90*/  @!P2 SYNCS.PHASECHK.TRANS64 P2, [R4+URZ+0x38860], R3 ;  /* 0x038860030400a5a7 */ /* 0x000ee4000804007f */
[----:B---3--:R-:W-:Y:S05]  /*13ea0*/  @!P2 BRA `(.L_x_2107) ;  /* 0xfffffffc00eca947 */ /* 0x008fea000383ffff */
[----:B------:R-:W-:Y:S05]  /*13eb0*/  BRA `(.L_x_2156) ;  /* 0xffffffd000987947 */ /* 0x000fea000383ffff */
.L_x_2114:
[----:B--2---:R2:W3:Y:S02]  /*13ec0*/  SYNCS.PHASECHK.TRANS64.TRYWAIT P0, [R3+URZ+0x38870], R0 ;  /* 0x03887000030075a7 */ /* 0x0044e4000800017f */
[----:B---3--:R-:W-:Y:S05]  /*13ed0*/  @!P0 NANOSLEEP.SYNCS 0x989680 ;  /* 0x009896800000895d */ /* 0x008fea0003900000 */
[----:B------:R-:W3:Y:S02]  /*13ee0*/  @!P0 SYNCS.PHASECHK.TRANS64 P0, [R3+URZ+0x38870], R0 ;  /* 0x03887000030085a7 */ /* 0x000ee4000800007f */
[----:B---3--:R-:W-:Y:S05]  /*13ef0*/  @!P0 BRA `(.L_x_2114) ;  /* 0xfffffffc00f08947 */ /* 0x008fea000383ffff */
[----:B------:R-:W-:Y:S05]  /*13f00*/  BRA `(.L_x_2157) ;  /* 0xffffffdc00887947 */ /* 0x000fea000383ffff */
.L_x_2116:
[----:B--2---:R2:W3:Y:S02]  /*13f10*/  SYNCS.PHASECHK.TRANS64.TRYWAIT P0, [R3+URZ+0x38860], R0 ;  /* 0x03886000030075a7 */ /* 0x0044e4000800017f */
[----:B---3--:R-:W-:Y:S05]  /*13f20*/  @!P0 NANOSLEEP.SYNCS 0x989680 ;  /* 0x009896800000895d */ /* 0x008fea0003900000 */
[----:B------:R-:W3:Y:S02]  /*13f30*/  @!P0 SYNCS.PHASECHK.TRANS64 P0, [R3+URZ+0x38860], R0 ;  /* 0x03886000030085a7 */ /* 0x000ee4000800007f */
[----:B---3--:R-:W-:Y:S05]  /*13f40*/  @!P0 BRA `(.L_x_2116) ;  /* 0xfffffffc00f08947 */ /* 0x008fea000383ffff */
[----:B------:R-:W-:Y:S05]  /*13f50*/  BRA `(.L_x_2158) ;  /* 0xffffffdc00907947 */ /* 0x000fea000383ffff */
.L_x_2129:
[----:B-1----:R1:W2:Y:S02]  /*13f60*/  SYNCS.PHASECHK.TRANS64.TRYWAIT P0, [R0+URZ+0x38820], R3 ;  /* 0x03882003000075a7 */ /* 0x0022a4000800017f */
[----:B--2---:R-:W-:Y:S05]  /*13f70*/  @!P0 NANOSLEEP.SYNCS 0x989680 ;  /* 0x009896800000895d */ /* 0x004fea0003900000 */
[----:B------:R-:W2:Y:S02]  /*13f80*/  @!P0 SYNCS.PHASECHK.TRANS64 P0, [R0+URZ+0x38820], R3 ;  /* 0x03882003000085a7 */ /* 0x000ea4000800007f */
[----:B--2---:R-:W-:Y:S05]  /*13f90*/  @!P0 BRA `(.L_x_2129) ;  /* 0xfffffffc00f08947 */ /* 0x004fea000383ffff */
[----:B------:R-:W-:Y:S05]  /*13fa0*/  BRA `(.L_x_2159) ;  /* 0xfffffff4006c7947 */ /* 0x000fea000383ffff */
.L_x_2130:
        /* <DEDUP_REMOVED lines=8> */
[----:B01----:R-:W-:Y:S05]  /*14030*/  WARPSYNC.COLLECTIVE R15, `(.L_x_2161) ;  /* 0x000000000f087348 */ /* 0x003fea0003c00000 */
[----:B------:R2:W3:Y:S02]  /*14040*/  SHFL.IDX P6, R14, R13, R12, R11 ;  /* 0x0000000c0d0e7389 */ /* 0x0004e400000c000b */
[----:B0123--:R-:W-:Y:S01]  /*14050*/  ENDCOLLECTIVE ;  /* 0x000000000000791b */ /* 0x00ffe20003800000 */
.L_x_2161:
[----:B------:R-:W-:Y:S05]  /*14060*/  BSYNC B0 ;  /* 0x0000000000007941 */ /* 0x000fea0003800000 */
.L_x_2160:
[----:B------:R-:W-:Y:S05]  /*14070*/  BRA `(.L_x_2162) ;  /* 0xfffffff400547947 */ /* 0x000fea000383ffff */
.L_x_2133:
[----:B------:R-:W-:Y:S01]  /*14080*/  BSSY B1, `(.L_x_2163) ;  /* 0x0000006000017945 */ /* 0x000fe20003800000 */
[----:B------:R-:W-:-:S07]  /*14090*/  IMAD.MOV.U32 R15, RZ, RZ, -0x1 ;  /* 0xffffffffff0f7424 */ /* 0x000fce00078e00ff */
[----:B012---:R-:W-:Y:S05]  /*140a0*/  WARPSYNC.COLLECTIVE R15, `(.L_x_2164) ;  /* 0x000000000f0c7348 */ /* 0x007fea0003c00000 */
[----:B------:R-:W-:Y:S02]  /*140b0*/  ELECT P6, UR62, PT ;  /* 0x00000000003e782f */ /* 0x000fe400038c0000 */
[----:B------:R-:W-:Y:S01]  /*140c0*/  MOV R14, UR62 ;  /* 0x0000003e000e7c02 */ /* 0x000fe20008000f00 */
[----:B012---:R-:W-:Y:S10]  /*140d0*/  ENDCOLLECTIVE ;  /* 0x000000000000791b */ /* 0x007ff40003800000 */
.L_x_2164:
[----:B------:R-:W-:Y:S05]  /*140e0*/  BSYNC B1 ;  /* 0x0000000000017941 */ /* 0x000fea0003800000 */
.L_x_2163:
[----:B------:R-:W-:Y:S05]  /*140f0*/  BRA `(.L_x_2165) ;  /* 0xfffffff4004c7947 */ /* 0x000fea000383ffff */
.L_x_2135:
[----:B-1----:R1:W2:Y:S02]  /*14100*/  SYNCS.PHASECHK.TRANS64.TRYWAIT P1, [R6+URZ], R5 ;  /* 0x00000005060075a7 */ /* 0x0022a4000802017f */
[----:B--2---:R-:W-:Y:S05]  /*14110*/  @!P1 NANOSLEEP.SYNCS 0x989680 ;  /* 0x009896800000995d */ /* 0x004fea0003900000 */
[----:B------:R-:W2:Y:S02]  /*14120*/  @!P1 SYNCS.PHASECHK.TRANS64 P1, [R6+URZ], R5 ;  /* 0x00000005060095a7 */ /* 0x000ea4000802007f */
[----:B--2---:R-:W-:Y:S05]  /*14130*/  @!P1 BRA `(.L_x_2135) ;  /* 0xfffffffc00f09947 */ /* 0x004fea000383ffff */
[----:B------:R-:W-:Y:S05]  /*14140*/  BRA `(.L_x_2166) ;  /* 0xfffffff400887947 */ /* 0x000fea000383ffff */
.L_x_2136:
[----:B--2---:R2:W3:Y:S02]  /*14150*/  SYNCS.PHASECHK.TRANS64.TRYWAIT P1, [R7+URZ], R2 ;  /* 0x00000002070075a7 */ /* 0x0044e4000802017f */
[----:B---3--:R-:W-:Y:S05]  /*14160*/  @!P1 NANOSLEEP.SYNCS 0x989680 ;  /* 0x009896800000995d */ /* 0x008fea0003900000 */
[----:B------:R-:W3:Y:S02]  /*14170*/  @!P1 SYNCS.PHASECHK.TRANS64 P1, [R7+URZ], R2 ;  /* 0x00000002070095a7 */ /* 0x000ee4000802007f */
[----:B---3--:R-:W-:Y:S05]  /*14180*/  @!P1 BRA `(.L_x_2136) ;  /* 0xfffffffc00f09947 */ /* 0x008fea000383ffff */
[----:B------:R-:W-:Y:S05]  /*14190*/  BRA `(.L_x_2167) ;  /* 0xfffffff4007c7947 */ /* 0x000fea000383ffff */
.L_x_2138:
[----:B---3--:R3:W4:Y:S02]  /*141a0*/  SYNCS.PHASECHK.TRANS64.TRYWAIT P1, [R4+URZ+0x38860], R5 ;  /* 0x03886005040075a7 */ /* 0x008724000802017f */
[----:B----4-:R-:W-:Y:S05]  /*141b0*/  @!P1 NANOSLEEP.SYNCS 0x989680 ;  /* 0x009896800000995d */ /* 0x010fea0003900000 */
[----:B------:R-:W4:Y:S02]  /*141c0*/  @!P1 SYNCS.PHASECHK.TRANS64 P1, [R4+URZ+0x38860], R5 ;  /* 0x03886005040095a7 */ /* 0x000f24000802007f */
[----:B----4-:R-:W-:Y:S05]  /*141d0*/  @!P1 BRA `(.L_x_2138) ;  /* 0xfffffffc00f09947 */ /* 0x010fea000383ffff */
[----:B------:R-:W-:Y:S05]  /*141e0*/  BRA `(.L_x_2168) ;  /* 0xfffffff400807947 */ /* 0x000fea000383ffff */
.L_x_2140:
[----:B----4-:R4:W0:Y:S02]  /*141f0*/  SYNCS.PHASECHK.TRANS64.TRYWAIT P1, [R3+URZ+0x38860], R2 ;  /* 0x03886002030075a7 */ /* 0x010824000802017f */
[----:B0-----:R-:W-:Y:S05]  /*14200*/  @!P1 NANOSLEEP.SYNCS 0x989680 ;  /* 0x009896800000995d */ /* 0x001fea0003900000 */
[----:B------:R-:W0:Y:S02]  /*14210*/  @!P1 SYNCS.PHASECHK.TRANS64 P1, [R3+URZ+0x38860], R2 ;  /* 0x03886002030095a7 */ /* 0x000e24000802007f */
[----:B0-----:R-:W-:Y:S05]  /*14220*/  @!P1 BRA `(.L_x_2140) ;  /* 0xfffffffc00f09947 */ /* 0x001fea000383ffff */
[----:B------:R-:W-:Y:S05]  /*14230*/  BRA `(.L_x_2169) ;  /* 0xfffffff400807947 */ /* 0x000fea000383ffff */
.L_x_2142:
[----:B------:R0:W0:Y:S02]  /*14240*/  SYNCS.PHASECHK.TRANS64.TRYWAIT P0, [R4+URZ+0x38880], R5 ;  /* 0x03888005040075a7 */ /* 0x000024000800017f */
[----:B0-----:R-:W-:Y:S05]  /*14250*/  @!P0 NANOSLEEP.SYNCS 0x989680 ;  /* 0x009896800000895d */ /* 0x001fea0003900000 */
[----:B------:R-:W0:Y:S02]  /*14260*/  @!P0 SYNCS.PHASECHK.TRANS64 P0, [R4+URZ+0x38880], R5 ;  /* 0x03888005040085a7 */ /* 0x000e24000800007f */
[----:B0-----:R-:W-:Y:S05]  /*14270*/  @!P0 BRA `(.L_x_2142) ;  /* 0xfffffffc00f08947 */ /* 0x001fea000383ffff */
[----:B------:R-:W-:Y:S05]  /*14280*/  BRA `(.L_x_2143) ;  /* 0xfffffff4007c7947 */ /* 0x000fea000383ffff */
.L_x_2170:
        /* <DEDUP_REMOVED lines=15> */
.L_x_12357:


//--------------------- .text._ZN7cutlass13device_kernelIN5flash11enable_sm90INS1_16FlashAttnFwdSm90INS1_25CollectiveMainloopFwdSm90ILi2EN4cute5tupleIJNS5_1CILi1EEES8_S8_EEENS6_IJNS7_ILi128EEESA_NS7_ILi256EEEEEELi256ENS_12float_e4m3_tEfNS_4arch4Sm90ELb1ELb0ELb0ELb1ELb0ELb1ELb0ELb1ELb1ELb0ELb0ELb0EEENS1_21CollectiveEpilogueFwdINS6_IJSA_SB_SA_EEES9_NS_10bfloat16_tESF_Li256ELb1ELb0ELb0ELb1EEENS1_36VarlenDynamicPersistentTileSchedulerILi128ELi128ELi256ELi128ELb0ELb0ELb1ELb1ELb1ELb1EEEEEEEEEvNT_6ParamsE --------------------------
	.section	.text._ZN7cutlass13device_kernelIN5flash11enable_sm90INS1_16FlashAttnFwdSm90INS1_25CollectiveMainloopFwdSm90ILi2EN4cute5tupleIJNS5_1CILi1EEES8_S8_EEENS6_IJNS7_ILi128EEESA_NS7_ILi256EEEEEELi256ENS_12float_e4m3_tEfNS_4arch4Sm90ELb1ELb0ELb0ELb1ELb0ELb1ELb0ELb1ELb1ELb0ELb0ELb0EEENS1_21CollectiveEpilogueFwdINS6_IJSA_SB_SA_EEES9_NS_10bfloat16_tESF_Li256ELb1ELb0ELb0ELb1EEENS1_36VarlenDynamicPersistentTileSchedulerILi128ELi128ELi256ELi128ELb0ELb0ELb1ELb1ELb1ELb1EEEEEEEEEvNT_6ParamsE,"ax",@progbits
	.align	128
.text._ZN7cutlass13device_kernelIN5flash11enable_sm90INS1_16FlashAttnFwdSm90INS1_25CollectiveMainloopFwdSm90ILi2EN4cute5tupleIJNS5_1CILi1EEES8_S8_EEENS6_IJNS7_ILi128EEESA_NS7_ILi256EEEEEELi256ENS_12float_e4m3_tEfNS_4arch4Sm90ELb1ELb0ELb0ELb1ELb0ELb1ELb0ELb1ELb1ELb0ELb0ELb0EEENS1_21CollectiveEpilogueFwdINS6_IJSA_SB_SA_EEES9_NS_10bfloat16_tESF_Li256ELb1ELb0ELb0ELb1EEENS1_36VarlenDynamicPersistentTileSchedulerILi128ELi128ELi256ELi128ELb0ELb0ELb1ELb1ELb1ELb1EEEEEEEEEvNT_6ParamsE:
        .type           _ZN7cutlass13device_kernelIN5flash11enable_sm90INS1_16FlashAttnFwdSm90INS1_25CollectiveMainloopFwdSm90ILi2EN4cute5tupleIJNS5_1CILi1EEES8_S8_EEENS6_IJNS7_ILi128EEESA_NS7_ILi256EEEEEELi256ENS_12float_e4m3_tEfNS_4arch4Sm90ELb1ELb0ELb0ELb1ELb0ELb1ELb0ELb1ELb1ELb0ELb0ELb0EEENS1_21CollectiveEpilogueFwdINS6_IJSA_SB_SA_EEES9_NS_10bfloat16_tESF_Li256ELb1ELb0ELb0ELb1EEENS1_36VarlenDynamicPersistentTileSchedulerILi128ELi128ELi256ELi128ELb0ELb0ELb1ELb1ELb1ELb1EEEEEEEEEvNT_6ParamsE,@function
        .size           _ZN7cutlass13device_kernelIN5flash11enable_sm90INS1_16FlashAttnFwdSm90INS1_25CollectiveMainloopFwdSm90ILi2EN4cute5tupleIJNS5_1CILi1EEES8_S8_EEENS6_IJNS7_ILi128EEESA_NS7_ILi256EEEEEELi256ENS_12float_e4m3_tEfNS_4arch4Sm90ELb1ELb0ELb0ELb1ELb0ELb1ELb0ELb1ELb1ELb0ELb0ELb0EEENS1_21CollectiveEpilogueFwdINS6_IJSA_SB_SA_EEES9_NS_10bfloat16_tESF_Li256ELb1ELb0ELb0ELb1EEENS1_36VarlenDynamicPersistentTileSchedulerILi128ELi128ELi256ELi128ELb0ELb0ELb1ELb1ELb1ELb1EEEEEEEEEvNT_6ParamsE,(.L_x_12358 - _ZN7cutlass13device_kernelIN5flash11enable_sm90INS1_16FlashAttnFwdSm90INS1_25CollectiveMainloopFwdSm90ILi2EN4cute5tupleIJNS5_1CILi1EEES8_S8_EEENS6_IJNS7_ILi128EEESA_NS7_ILi256EEEEEELi256ENS_12float_e4m3_tEfNS_4arch4Sm90ELb1ELb0ELb0ELb1ELb0ELb1ELb0ELb1ELb1ELb0ELb0ELb0EEENS1_21CollectiveEpilogueFwdINS6_IJSA_SB_SA_EEES9_NS_10bfloat16_tESF_Li256ELb1ELb0ELb0ELb1EEENS1_36VarlenDynamicPersistentTileSchedulerILi128ELi128ELi256ELi128ELb0ELb0ELb1ELb1ELb1ELb1EEEEEEEEEvNT_6ParamsE)
        .other          _ZN7cutlass13device_kernelIN5flash11enable_sm90INS1_16FlashAttnFwdSm90INS1_25CollectiveMainloopFwdSm90ILi2EN4cute5tupleIJNS5_1CILi1EEES8_S8_EEENS6_IJNS7_ILi128EEESA_NS7_ILi256EEEEEELi256ENS_12float_e4m3_tEfNS_4arch4Sm90ELb1ELb0ELb0ELb1ELb0ELb1ELb0ELb1ELb1ELb0ELb0ELb0EEENS1_21CollectiveEpilogueFwdINS6_IJSA_SB_SA_EEES9_NS_10bfloat16_tESF_Li256ELb1ELb0ELb0ELb1EEENS1_36VarlenDynamicPersistentTileSchedulerILi128ELi128ELi256ELi128ELb0ELb0ELb1ELb1ELb1ELb1EEEEEEEEEvNT_6ParamsE,@"STO_CUDA_ENTRY STV_DEFAULT"
_ZN7cutlass13device_kernelIN5flash11enable_sm90INS1_16FlashAttnFwdSm90INS1_25CollectiveMainloopFwdSm90ILi2EN4cute5tupleIJNS5_1CILi1EEES8_S8_EEENS6_IJNS7_ILi128EEESA_NS7_ILi256EEEEEELi256ENS_12float_e4m3_tEfNS_4arch4Sm90ELb1ELb0ELb0ELb1ELb0ELb1ELb0ELb1ELb1ELb0ELb0ELb0EEENS1_21CollectiveEpilogueFwdINS6_IJSA_SB_SA_EEES9_NS_10bfloat16_tESF_Li256ELb1ELb0ELb0ELb1EEENS1_36VarlenDynamicPersistentTileSchedulerILi128ELi128ELi256ELi128ELb0ELb0ELb1ELb1ELb1ELb1EEEEEEEEEvNT_6ParamsE:
        /* <DEDUP_REMOVED lines=27> */
.L_x_2172:
[----:B------:R-:W-:Y:S05]  /*01b0*/  BSYNC B0 ;  /* 0x0000000000007941 */ /* 0x000fea0003800000 */
.L_x_2171:
        /* <DEDUP_REMOVED lines=41> */
.L_x_2173:
        /* <DEDUP_REMOVED lines=22> */
.L_x_2174:
        /* <DEDUP_REMOVED lines=18> */
.L_x_2175:
        /* <DEDUP_REMOVED lines=22> */
.L_x_2176:
        /* <DEDUP_REMOVED lines=22> */
.L_x_2177:
        /* <DEDUP_REMOVED lines=8> */
.L_x_2180:
        /* <DEDUP_REMOVED lines=22> */
[----:B------:R-:W-:Y:S01]  /*0b70*/  ULOP3.LUT UR45, UR40, 0x1, URZ, 0xfc, !UPT ;  /* 0x00000001282d7892 */ /* 0x000fe2000f8efc3f */
[----:B------:R-:W-:Y:S01]  /*0b80*/  IMAD.MOV.U32 R237, RZ, RZ, RZ ;  /* 0x000000ffffed7224 */ /* 0x000fe200078e00ff */
[----:B------:R-:W-:Y:S01]  /*0b90*/  UMOV UR43, URZ ;  /* 0x0000003f002b7c82 */ /* 0x000fe20008000000 */
[----:B------:R-:W-:-:S08]  /*0ba0*/  IMAD.MOV.U32 R152, RZ, RZ, RZ ;  /* 0x000000ffff987224 */ /* 0x000fd000078e00ff */
[----:B------:R-:W-:Y:S01]  /*0bb0*/  UIADD3 UR44, UR44, 0x20400, URZ ;  /* 0x000204002c2c7890 */ /* 0x000fe2000fffe03f */
[----:B0-----:R-:W-:-:S05]  /*0bc0*/  VIADD R0, R0, 0xffffff80 ;  /* 0xffffff8000007836 */ /* 0x001fca0000000000 */
[----:B------:R-:W-:-:S04]  /*0bd0*/  SHF.R.S32.HI R3, RZ, 0x1f, R0 ;  /* 0x0000001fff037819 */ /* 0x000fc80000011400 */
[CC--:B------:R-:W-:Y:S02]  /*0be0*/  LEA.HI R5, R3.reuse, R0.reuse, RZ, 0x5 ;  /* 0x0000000003057211 */ /* 0x0c0fe400078f28ff */
[CC--:B------:R-:W-:Y:S02]  /*0bf0*/  LEA.HI R4, R3.reuse, R0.reuse, RZ, 0x4 ;  /* 0x0000000003047211 */ /* 0x0c0fe400078f20ff */
[----:B------:R-:W-:Y:S01]  /*0c00*/  LEA.HI R2, R3, R0, RZ, 0x7 ;  /* 0x0000000003027211 */ /* 0x000fe200078f38ff */
[----:B------:R-:W-:Y:S01]  /*0c10*/  IMAD.SHL.U32 R6, R5, 0x20, RZ ;  /* 0x0000002005067824 */ /* 0x000fe200078e00ff */
[----:B------:R-:W-:Y:S02]  /*0c20*/  LOP3.LUT R5, R4, 0x3fffff0, RZ, 0xc0, !PT ;  /* 0x03fffff004057812 */ /* 0x000fe400078ec0ff */
[----:B------:R-:W-:Y:S02]  /*0c30*/  LOP3.LUT R9, R2, 0xffffff80, RZ, 0xc0, !PT ;  /* 0xffffff8002097812 */ /* 0x000fe400078ec0ff */
[----:B------:R-:W-:Y:S01]  /*0c40*/  SHF.R.S32.HI R7, RZ, 0x4, R4 ;  /* 0x00000004ff077819 */ /* 0x000fe20000011404 */
[----:B------:R-:W-:Y:S01]  /*0c50*/  IMAD.IADD R5, R0, 0x1, -R5 ;  /* 0x0000000100057824 */ /* 0x000fe200078e0a05 */
[----:B------:R-:W-:Y:S01]  /*0c60*/  LOP3.LUT R6, R6, 0xfffffc00, RZ, 0xc0, !PT ;  /* 0xfffffc0006067812 */ /* 0x000fe200078ec0ff */
[----:B------:R-:W-:Y:S01]  /*0c70*/  IMAD.IADD R8, R0, 0x1, -R9 ;  /* 0x0000000100087824 */ /* 0x000fe200078e0a09 */
[----:B------:R-:W-:-:S02]  /*0c80*/  LEA.HI R4, R4, R7, RZ, 0x1 ;  /* 0x0000000704047211 */ /* 0x000fc400078f08ff */
[----:B------:R-:W-:Y:S01]  /*0c90*/  LEA.HI R22, R3, R0, RZ, 0x3 ;  /* 0x0000000003167211 */ /* 0x000fe200078f18ff */
[----:B------:R-:W-:Y:S01]  /*0ca0*/  IMAD R9, R5, 0x40, R6 ;  /* 0x0000004005097824 */ /* 0x000fe200078e0206 */
[----:B------:R-:W-:Y:S02]  /*0cb0*/  SHF.R.S32.HI R5, RZ, 0x7, R2 ;  /* 0x00000007ff057819 */ /* 0x000fe40000011402 */
[----:B------:R-:W-:Y:S02]  /*0cc0*/  LOP3.LUT R4, R4, 0x1ffffffe, RZ, 0xc0, !PT ;  /* 0x1ffffffe04047812 */ /* 0x000fe400078ec0ff */
[----:B------:R-:W-:Y:S02]  /*0cd0*/  LEA.HI R2, R2, R5, RZ, 0x1 ;  /* 0x0000000502027211 */ /* 0x000fe400078f08ff */
[----:B------:R-:W-:Y:S01]  /*0ce0*/  SHF.R.S32.HI R11, RZ, 0x1f, R8 ;  /* 0x0000001fff0b7819 */ /* 0x000fe20000011408 */
[----:B------:R-:W-:Y:S01]  /*0cf0*/  IMAD.IADD R4, R7, 0x1, -R4 ;  /* 0x0000000107047824 */ /* 0x000fe200078e0a04 */
[----:B------:R-:W-:-:S02]  /*0d00*/  LOP3.LUT R7, R22, 0xfffffff8, RZ, 0xc0, !PT ;  /* 0xfffffff816077812 */ /* 0x000fc400078ec0ff */
[----:B------:R-:W-:Y:S02]  /*0d10*/  LOP3.LUT R2, R2, 0x3fffffe, RZ, 0xc0, !PT ;  /* 0x03fffffe02027812 */ /* 0x000fe400078ec0ff */
[----:B------:R-:W-:Y:S02]  /*0d20*/  LEA.HI R6, R11, R8, RZ, 0x2 ;  /* 0x000000080b067211 */ /* 0x000fe400078f10ff */
[----:B------:R-:W-:Y:S01]  /*0d30*/  SHF.R.S32.HI R22, RZ, 0x3, R22 ;  /* 0x00000003ff167819 */ /* 0x000fe20000011416 */
[----:B------:R-:W-:Y:S01]  /*0d40*/  IMAD.IADD R2, R5, 0x1, -R2 ;  /* 0x0000000105027824 */ /* 0x000fe200078e0a02 */
[----:B------:R-:W-:Y:S02]  /*0d50*/  LEA.HI R3, R3, R0, RZ, 0x6 ;  /* 0x0000000003037211 */ /* 0x000fe400078f30ff */
[----:B------:R-:W-:Y:S01]  /*0d60*/  IADD3 R7, R0, -R7, RZ ;  /* 0x8000000700077210 */ /* 0x000fe20007ffe0ff */
[----:B------:R-:W-:Y:S01]  /*0d70*/  IMAD R0, R4, 0x8, R9 ;  /* 0x0000000804007824 */ /* 0x000fe200078e0209 */
[----:B------:R-:W-:Y:S01]  /*0d80*/  LOP3.LUT R5, R6, 0x7ffffffc, RZ, 0xc0, !PT ;  /* 0x7ffffffc06057812 */ /* 0x000fe200078ec0ff */
[C---:B------:R-:W-:Y:S01]  /*0d90*/  VIADD R234, R22.reuse, 0x20 ;  /* 0x0000002016ea7836 */ /* 0x040fe20000000000 */
[--C-:B------:R-:W-:Y:S01]  /*0da0*/  SHF.R.S32.HI R10, RZ, 0x2, R6.reuse ;  /* 0x00000002ff0a7819 */ /* 0x100fe20000011406 */
[C---:B------:R-:W-:Y:S01]  /*0db0*/  VIADD R233, R22.reuse, 0x40 ;  /* 0x0000004016e97836 */ /* 0x040fe20000000000 */
[----:B------:R-:W-:Y:S01]  /*0dc0*/  SHF.R.S32.HI R13, RZ, 0x1f, R6 ;  /* 0x0000001fff0d7819 */ /* 0x000fe20000011406 */
[----:B------:R0:W-:Y:S01]  /*0dd0*/  STL [R1+0x5c], R0 ;  /* 0x00005c0001007387 */ /* 0x0001e20000100800 */
[----:B------:R-:W-:Y:S01]  /*0de0*/  VIADD R235, R22, 0x60 ;  /* 0x0000006016eb7836 */ /* 0x000fe20000000000 */
[----:B------:R-:W-:Y:S01]  /*0df0*/  LEA.HI R11, R11, R8, RZ, 0x5 ;  /* 0x000000080b0b7211 */ /* 0x000fe200078f28ff */
[----:B------:R-:W-:Y:S01]  /*0e00*/  IMAD.SHL.U32 R16, R7, 0x10, RZ ;  /* 0x0000001007107824 */ /* 0x000fe200078e00ff */
[----:B------:R-:W-:Y:S01]  /*0e10*/  LEA.HI R13, R13, R10, RZ, 0x3 ;  /* 0x0000000a0d0d7211 */ /* 0x000fe200078f18ff */
[----:B------:R-:W-:Y:S01]  /*0e20*/  IMAD.SHL.U32 R6, R233, 0x80, RZ ;  /* 0x00000080e9067824 */ /* 0x000fe200078e00ff */
[----:B------:R-:W-:Y:S01]  /*0e30*/  SHF.R.S32.HI R14, RZ, 0x1f, R235 ;  /* 0x0000001fff0e7819 */ /* 0x000fe200000114eb */
[----:B------:R-:W-:Y:S01]  /*0e40*/  IMAD.SHL.U32 R12, R235, 0x80, RZ ;  /* 0x00000080eb0c7824 */ /* 0x000fe200078e00ff */
[----:B------:R-:W-:Y:S01]  /*0e50*/  LOP3.LUT R13, R13, 0xfffffff8, RZ, 0xc0, !PT ;  /* 0xfffffff80d0d7812 */ /* 0x000fe200078ec0ff */
[----:B0-----:R-:W-:Y:S01]  /*0e60*/  IMAD.IADD R0, R8, 0x1, -R5 ;  /* 0x0000000108007824 */ /* 0x001fe200078e0a05 */
[----:B------:R-:W-:-:S02]  /*0e70*/  SHF.R.S32.HI R5, RZ, 0x1f, R234 ;  /* 0x0000001fff057819 */ /* 0x000fc400000114ea */
[----:B------:R-:W-:Y:S01]  /*0e80*/  SHF.R.S32.HI R8, RZ, 0x1f, R233 ;  /* 0x0000001fff087819 */ /* 0x000fe200000114e9 */
[----:B------:R-:W-:Y:S01]  /*0e90*/  IMAD.IADD R10, R10, 0x1, -R13 ;  /* 0x000000010a0a7824 */ /* 0x000fe200078e0a0d */
[----:B------:R-:W-:Y:S01]  /*0ea0*/  LEA.HI R4, R5, R234, RZ, 0x3 ;  /* 0x000000ea05047211 */ /* 0x000fe200078f18ff */
[----:B------:R0:W-:Y:S01]  /*0eb0*/  STL [R1+0x38], R0 ;  /* 0x0000380001007387 */ /* 0x0001e20000100800 */
[----:B------:R-:W-:Y:S02]  /*0ec0*/  LEA.HI R8, R8, R233, RZ, 0x3 ;  /* 0x000000e908087211 */ /* 0x000fe400078f18ff */
[----:B------:R-:W-:Y:S01]  /*0ed0*/  LEA.HI R14, R14, R235, RZ, 0x3 ;  /* 0x000000eb0e0e7211 */ /* 0x000fe200078f18ff */
[----:B------:R-:W-:Y:S01]  /*0ee0*/  IMAD.SHL.U32 R4, R4, 0x80, RZ ;  /* 0x0000008004047824 */ /* 0x000fe200078e00ff */
[----:B------:R-:W-:Y:S01]  /*0ef0*/  SHF.R.S32.HI R11, RZ, 0x5, R11 ;  /* 0x00000005ff0b7819 */ /* 0x000fe2000001140b */
[----:B------:R-:W-:Y:S01]  /*0f00*/  IMAD.SHL.U32 R8, R8, 0x80, RZ ;  /* 0x0000008008087824 */ /* 0x000fe200078e00ff */
[----:B------:R-:W-:Y:S01]  /*0f10*/  SHF.L.U32 R3, R3, 0x4, RZ ;  /* 0x0000000403037819 */ /* 0x000fe200000006ff */
[----:B------:R-:W-:Y:S01]  /*0f20*/  IMAD.SHL.U32 R14, R14, 0x80, RZ ;  /* 0x000000800e0e7824 */ /* 0x000fe200078e00ff */
[----:B------:R-:W-:Y:S01]  /*0f30*/  LOP3.LUT R21, R4, 0xfffffc00, RZ, 0xc0, !PT ;  /* 0xfffffc0004157812 */ /* 0x000fe200078ec0ff */
[----:B------:R-:W-:Y:S01]  /*0f40*/  IMAD R11, R11, 0x10, R10 ;  /* 0x000000100b0b7824 */ /* 0x000fe200078e020a */
[----:B0-----:R-:W-:-:S02]  /*0f50*/  SHF.L.U32 R0, R234, 0x7, RZ ;  /* 0x00000007ea007819 */ /* 0x001fc400000006ff */
[----:B------:R-:W-:Y:S01]  /*0f60*/  LOP3.LUT R20, R8, 0xfffffc00, RZ, 0xc0, !PT ;  /* 0xfffffc0008147812 */ /* 0x000fe200078ec0ff */
[----:B------:R-:W-:Y:S01]  /*0f70*/  STL [R1+0x30], R21 ;  /* 0x0000301501007387 */ /* 0x000fe20000100800 */
[----:B------:R-:W-:Y:S02]  /*0f80*/  LOP3.LUT R5, R0, 0x380, RZ, 0xc0, !PT ;  /* 0x0000038000057812 */ /* 0x000fe400078ec0ff */
[----:B------:R-:W-:Y:S01]  /*0f90*/  LOP3.LUT R19, R14, 0xfffffc00, RZ, 0xc0, !PT ;  /* 0xfffffc000e137812 */ /* 0x000fe200078ec0ff */
[----:B------:R-:W-:Y:S01]  /*0fa0*/  STL [R1+0x2c], R20 ;  /* 0x00002c1401007387 */ /* 0x000fe20000100800 */
[----:B------:R-:W-:Y:S02]  /*0fb0*/  SHF.R.U32.HI R0, RZ, 0x3, R5 ;  /* 0x00000003ff007819 */ /* 0x000fe40000011605 */
[----:B------:R-:W-:Y:S01]  /*0fc0*/  LOP3.LUT R15, R5, 0x70, R16, 0xf8, !PT ;  /* 0x00000070050f7812 */ /* 0x000fe200078ef810 */
[----:B------:R-:W-:Y:S01]  /*0fd0*/  STL [R1+0x28], R19 ;  /* 0x0000281301007387 */ /* 0x000fe20000100800 */
[----:B------:R-:W-:-:S02]  /*0fe0*/  LOP3.LUT R9, R6, 0x380, RZ, 0xc0, !PT ;  /* 0x0000038006097812 */ /* 0x000fc400078ec0ff */
[----:B------:R-:W-:Y:S01]  /*0ff0*/  LOP3.LUT R15, R21, R15, R0, 0xf6, !PT ;  /* 0x0000000f150f7212 */ /* 0x000fe200078ef600 */
[----:B------:R-:W-:Y:S01]  /*1000*/  IMAD R0, R2, 0x40, R11 ;  /* 0x0000004002007824 */ /* 0x000fe200078e020b */
[----:B------:R-:W-:Y:S01]  /*1010*/  STL [R1+0x4], R25 ;  /* 0x0000041901007387 */ /* 0x000fe20000100800 */
[----:B------:R-:W-:Y:S02]  /*1020*/  LOP3.LUT R2, R3, 0xfffffc00, RZ, 0xc0, !PT ;  /* 0xfffffc0003027812 */ /* 0x000fe400078ec0ff */
[----:B------:R-:W-:Y:S01]  /*1030*/  LOP3.LUT R13, R12, 0x380, RZ, 0xc0, !PT ;  /* 0x000003800c0d7812 */ /* 0x000fe200078ec0ff */
[----:B------:R0:W-:Y:S01]  /*1040*/  STL [R1+0x3c], R0 ;  /* 0x00003c0001007387 */ /* 0x0001e20000100800 */
[----:B------:R-:W-:Y:S02]  /*1050*/  SHF.R.U32.HI R5, RZ, 0x3, R9 ;  /* 0x00000003ff057819 */ /* 0x000fe40000011609 */
[----:B------:R-:W-:Y:S01]  /*1060*/  LOP3.LUT R12, R9, 0x70, R16, 0xf8, !PT ;  /* 0x00000070090c7812 */ /* 0x000fe200078ef810 */
[----:B------:R-:W-:Y:S01]  /*1070*/  STL [R1+0x8], R26 ;  /* 0x0000081a01007387 */ /* 0x000fe20000100800 */
[----:B------:R-:W-:-:S02]  /*1080*/  SHF.R.U32.HI R6, RZ, 0x3, R13 ;  /* 0x00000003ff067819 */ /* 0x000fc4000001160d */
[----:B------:R-:W-:Y:S01]  /*1090*/  LOP3.LUT R13, R13, 0x70, R16, 0xf8, !PT ;  /* 0x000000700d0d7812 */ /* 0x000fe200078ef810 */
[----:B------:R-:W-:Y:S01]  /*10a0*/  STL [R1+0xc], R27 ;  /* 0x00000c1b01007387 */ /* 0x000fe20000100800 */
[----:B------:R-:W-:Y:S01]  /*10b0*/  LOP3.LUT R5, R20, R12, R5, 0xf6, !PT ;  /* 0x0000000c14057212 */ /* 0x000fe200078ef605 */
[----:B0-----:R-:W-:Y:S01]  /*10c0*/  IMAD.SHL.U32 R0, R22, 0x80, RZ ;  /* 0x0000008016007824 */ /* 0x001fe200078e00ff */
[----:B------:R-:W-:Y:S01]  /*10d0*/  LOP3.LUT R13, R19, R13, R6, 0xf6, !PT ;  /* 0x0000000d130d7212 */ /* 0x000fe200078ef606 */
[----:B------:R-:W-:Y:S01]  /*10e0*/  STL [R1+0x10], RZ ;  /* 0x000010ff01007387 */ /* 0x000fe20000100800 */
[----:B------:R-:W-:Y:S01]  /*10f0*/  IMAD.SHL.U32 R19, R7, 0x8, RZ ;  /* 0x0000000807137824 */ /* 0x000fe200078e00ff */
[----:B------:R-:W-:Y:S02]  /*1100*/  SHF.R.S32.HI R23, RZ, 0x1f, R22 ;  /* 0x0000001fff177819 */ /* 0x000fe40000011416 */
[----:B------:R-:W-:Y:S01]  /*1110*/  LOP3.LUT R4, R0, 0x380, RZ, 0xc0, !PT ;  /* 0x0000038000047812 */ /* 0x000fe200078ec0ff */
[----:B------:R-:W-:-:S03]  /*1120*/  VIADD R236, R19, 0x40 ;  /* 0x0000004013ec7836 */ /* 0x000fc60000000000 */
[----:B------:R-:W-:Y:S01]  /*1130*/  SHF.R.U32.HI R3, RZ, 0x3, R4 ;  /* 0x00000003ff037819 */ /* 0x000fe20000011604 */
[----:B------:R-:W-:Y:S01]  /*1140*/  STL [R1+0x14], R4 ;  /* 0x0000140401007387 */ /* 0x000fe20000100800 */
[----:B------:R-:W-:-:S03]  /*1150*/  LOP3.LUT R0, R4, 0x70, R16, 0xf8, !PT ;  /* 0x0000007004007812 */ /* 0x000fc600078ef810 */
[----:B------:R-:W-:Y:S04]  /*1160*/  STL [R1+0x1c], R2 ;  /* 0x00001c0201007387 */ /* 0x000fe80000100800 */
[----:B------:R0:W-:Y:S02]  /*1170*/  STL [R1+0x18], R3 ;  /* 0x0000180301007387 */ /* 0x0001e40000100800 */
[----:B0-----:R-:W-:Y:S01]  /*1180*/  LOP3.LUT R3, R2, R0, R3, 0xf6, !PT ;  /* 0x0000000002037212 */ /* 0x001fe200078ef603 */
[----:B------:R-:W-:-:S04]  /*1190*/  IMAD.IADD R2, R18, 0x1, R5 ;  /* 0x0000000112027824 */ /* 0x000fc800078e0205 */
[C---:B------:R-:W-:Y:S02]  /*11a0*/  IMAD.IADD R0, R18.reuse, 0x1, R3 ;  /* 0x0000000112007824 */ /* 0x040fe400078e0203 */
[----:B------:R-:W-:-:S03]  /*11b0*/  IMAD.IADD R3, R18, 0x1, R15 ;  /* 0x0000000112037824 */ /* 0x000fc600078e020f */
[----:B------:R0:W-:Y:S04]  /*11c0*/  STL [R1+0x34], R0 ;  /* 0x0000340001007387 */ /* 0x0001e80000100800 */
[----:B------:R1:W-:Y:S04]  /*11d0*/  STL [R1+0x58], R3 ;  /* 0x0000580301007387 */ /* 0x0003e80000100800 */
[----:B------:R1:W-:Y:S01]  /*11e0*/  STL [R1+0x54], R2 ;  /* 0x0000540201007387 */ /* 0x0003e20000100800 */
[----:B0-----:R-:W-:-:S05]  /*11f0*/  IADD3 R0, R18, R13, RZ ;  /* 0x0000000d12007210 */ /* 0x001fca0007ffe0ff */
[----:B------:R1:W-:Y:S02]  /*1200*/  STL [R1+0x50], R0 ;  /* 0x0000500001007387 */ /* 0x0003e40000100800 */
.L_x_2404:
[----:B-1----:R-:W2:Y:S01]  /*1210*/  LDL.LU R0, [R1+0xc] ;  /* 0x00000c0001007983 */ /* 0x002ea20000300800 */
[----:B------:R-:W2:Y:S01]  /*1220*/  LDC.64 R2, c[0x0][0xc60] ;  /* 0x00031800ff027b82 */ /* 0x000ea20000000a00 */
[----:B------:R-:W-:Y:S05]  /*1230*/  YIELD ;  /* 0x0000000000007946 */ /* 0x000fea0003800000 */
[----:B------:R-:W-:Y:S01]  /*1240*/  ULDC.64 UR4, c[0x0][0xa28] ;  /* 0x00028a0000047ab9 */ /* 0x000fe20000000a00 */
[----:B------:R-:W-:Y:S01]  /*1250*/  ULDC.64 UR8, c[0x0][0xa18] ;  /* 0x0002860000087ab9 */ /* 0x000fe20000000a00 */
[----:B------:R-:W-:Y:S01]  /*1260*/  ISETP.NE.U32.AND P1, PT, RZ, UR4, PT ;  /* 0x00000004ff007c0c */ /* 0x000fe2000bf25070 */
[----:B------:R-:W-:Y:S01]  /*1270*/  ULDC.64 UR6, c[0x0][0xa08] ;  /* 0x0002820000067ab9 */ /* 0x000fe20000000a00 */
[----:B--2---:R-:W-:-:S05]  /*1280*/  IMAD.WIDE R2, R0, 0x4, R2 ;  /* 0x0000000400027825 */ /* 0x004fca00078e0202 */
[----:B0-----:R0:W2:Y:S01]  /*1290*/  LDG.E R0, desc[UR46][R2.64] ;  /* 0x0000002e02007981 */ /* 0x0010a2000c1e1900 */
[----:B------:R-:W-:Y:S01]  /*12a0*/  ISETP.NE.AND.EX P1, PT, RZ, UR5, PT, P1 ;  /* 0x00000005ff007c0c */ /* 0x000fe2000bf25310 */
[----:B----45:R-:W-:Y:S01]  /*12b0*/  IMAD.MOV.U32 R27, RZ, RZ, RZ ;  /* 0x000000ffff1b7224 */ /* 0x030fe200078e00ff */
[----:B------:R-:W-:-:S04]  /*12c0*/  ISETP.NE.U32.AND P0, PT, RZ, UR6, PT ;  /* 0x00000006ff007c0c */ /* 0x000fc8000bf05070 */
[----:B------:R-:W-:Y:S01]  /*12d0*/  ISETP.NE.AND.EX P0, PT, RZ, UR7, PT, P0 ;  /* 0x00000007ff007c0c */ /* 0x000fe2000bf05300 */
[----:B0-----:R-:W-:Y:S01]  /*12e0*/  IMAD.MOV.U32 R3, RZ, RZ, RZ ;  /* 0x000000ffff037224 */ /* 0x001fe200078e00ff */
[----:B--2---:R-:W-:Y:S01]  /*12f0*/  SHF.R.S32.HI R6, RZ, 0x1f, R0 ;  /* 0x0000001fff067819 */ /* 0x004fe20000011400 */
[----:B------:R-:W-:-:S04]  /*1300*/  IMAD.SHL.U32 R28, R0, 0x4, RZ ;  /* 0x00000004001c7824 */ /* 0x000fc800078e00ff */
[C---:B---3--:R-:W-:Y:S01]  /*1310*/  @P1 LEA R4, P2, R0.reuse, UR4, 0x2 ;  /* 0x0000000400041c11 */ /* 0x048fe2000f8410ff */
        /* <DEDUP_REMOVED lines=15> */
[----:B------:R-:W2:Y:S01]  /*1410*/  @P2 LDG.E R2, desc[UR46][R6.64] ;  /* 0x0000002e06022981 */ /* 0x000ea2000c1e1900 */
[----:B------:R-:W-:-:S03]  /*1420*/  UISETP.NE.U32.AND UP0, UPT, UR4, URZ, UPT ;  /* 0x0000003f0400728c */ /* 0x000fc6000bf05070 */
[----:B------:R-:W-:Y:S01]  /*1430*/  ULDC UR4, c[0x0][0x404] ;  /* 0x0001010000047ab9 */ /* 0x000fe20000000800 */
[----:B------:R-:W-:-:S03]  /*1440*/  UISETP.NE.AND.EX UP0, UPT, UR5, URZ, UPT, UP0 ;  /* 0x0000003f0500728c */ /* 0x000fc6000bf05300 */
[----:B------:R-:W-:Y:S01]  /*1450*/  ULDC UR5, c[0x0][0x2e0] ;  /* 0x0000b80000057ab9 */ /* 0x000fe20000000800 */
[----:B------:R-:W-:-:S04]  /*1460*/  USEL UR4, UR4, 0x1, UP0 ;  /* 0x0000000104047887 */ /* 0x000fc80008000000 */
[----:B------:R-:W-:-:S03]  /*1470*/  UIMAD UR4, UR4, UR5, URZ ;  /* 0x00000005040472a4 */ /* 0x000fc6000f8e023f */
[----:B------:R-:W-:-:S03]  /*1480*/  ULDC UR5, c[0x0][0x338] ;  /* 0x0000ce0000057ab9 */ /* 0x000fc60000000800 */
[----:B------:R-:W-:Y:S02]  /*1490*/  IMAD.U32 R26, RZ, RZ, UR4 ;  /* 0x00000004ff1a7e24 */ /* 0x000fe4000f8e00ff */
[----:B------:R-:W-:Y:S01]  /*14a0*/  IMAD.MOV.U32 R25, RZ, RZ, R0 ;  /* 0x000000ffff197224 */ /* 0x000fe200078e0000 */
[----:B--2---:R0:W-:Y:S01]  /*14b0*/  STL [R1+0xc], R2 ;  /* 0x00000c0201007387 */ /* 0x0041e20000100800 */
[----:B------:R-:W-:Y:S02]  /*14c0*/  IMAD.MOV.U32 R10, RZ, RZ, R2 ;  /* 0x000000ffff0a7224 */ /* 0x000fe400078e0002 */
[----:B0-----:R-:W-:Y:S01]  /*14d0*/  IMAD.U32 R2, RZ, RZ, UR5 ;  /* 0x00000005ff027e24 */ /* 0x001fe2000f8e00ff */
[----:B-1----:R-:W-:Y:S06]  /*14e0*/  @P2 BRA `(.L_x_2182) ;  /* 0x0000000000282947 */ /* 0x002fec0003800000 */
[----:B------:R-:W-:Y:S02]  /*14f0*/  ULDC.64 UR4, c[0x0][0xa00] ;  /* 0x0002800000047ab9 */ /* 0x000fe40000000a00 */
[----:B------:R-:W-:-:S04]  /*1500*/  ISETP.NE.U32.AND P1, PT, RZ, UR4, PT ;  /* 0x00000004ff007c0c */ /* 0x000fc8000bf25070 */
[----:B------:R-:W-:-:S13]  /*1510*/  ISETP.NE.AND.EX P1, PT, RZ, UR5, PT, P1 ;  /* 0x00000005ff007c0c */ /* 0x000fda000bf25310 */
[----:B------:R-:W-:Y:S05]  /*1520*/  @!P1 BRA `(.L_x_2182) ;  /* 0x0000000000189947 */ /* 0x000fea0003800000 */
[----:B------:R-:W0:Y:S02]  /*1530*/  LDC.64 R4, c[0x0][0xa00] ;  /* 0x00028000ff047b82 */ /* 0x000e240000000a00 */
[----:B0-----:R-:W-:-:S05]  /*1540*/  IMAD.WIDE R4, R25, 0x4, R4 ;  /* 0x0000000419047825 */ /* 0x001fca00078e0204 */
[----:B------:R-:W2:Y:S04]  /*1550*/  LDG.E R0, desc[UR46][R4.64] ;  /* 0x0000002e04007981 */ /* 0x000ea8000c1e1900 */
[----:B------:R-:W2:Y:S02]  /*1560*/  LDG.E R7, desc[UR46][R4.64+0x4] ;  /* 0x0000042e04077981 */ /* 0x000ea4000c1e1900 */
[----:B--2---:R-:W-:-:S05]  /*1570*/  IADD3 R10, -R0, R7, RZ ;  /* 0x00000007000a7210 */ /* 0x004fca0007ffe1ff */
[----:B------:R0:W-:Y:S02]  /*1580*/  STL [R1+0xc], R10 ;  /* 0x00000c0a01007387 */ /* 0x0001e40000100800 */
.L_x_2182:
[----:B------:R-:W2:Y:S01]  /*1590*/  LDL R12, [R1+0x4] ;  /* 0x00000400010c7983 */ /* 0x000ea20000100800 */
[----:B------:R-:W-:-:S03]  /*15a0*/  ULDC.64 UR4, c[0x0][0xa20] ;  /* 0x0002880000047ab9 */ /* 0x000fc60000000a00 */
[----:B------:R-:W3:Y:S01]  /*15b0*/  LDL R30, [R1+0x8] ;  /* 0x00000800011e7983 */ /* 0x000ee20000100800 */
[----:B------:R-:W-:-:S04]  /*15c0*/  ISETP.NE.U32.AND P1, PT, RZ, UR4, PT ;  /* 0x00000004ff007c0c */ /* 0x000fc8000bf25070 */
[----:B------:R-:W-:Y:S01]  /*15d0*/  ISETP.NE.AND.EX P1, PT, RZ, UR5, PT, P1 ;  /* 0x00000005ff007c0c */ /* 0x000fe2000bf25310 */
[----:B--2---:R1:W-:Y:S04]  /*15e0*/  STL [R1+0x48], R12 ;  /* 0x0000480c01007387 */ /* 0x0043e80000100800 */
[----:B---3--:R1:W-:Y:S08]  /*15f0*/  STL [R1+0x40], R30 ;  /* 0x0000401e01007387 */ /* 0x0083f00000100800 */
[----:B------:R-:W-:Y:S05]  /*1600*/  @!P1 BRA `(.L_x_2183) ;  /* 0x0000000000109947 */ /* 0x000fea0003800000 */
[----:B------:R-:W-:-:S04]  /*1610*/  IADD3 R4, P0, R28, UR4, RZ ;  /* 0x000000041c047c10 */ /* 0x000fc8000ff1e0ff */
[----:B------:R-:W-:-:S05]  /*1620*/  IADD3.X R5, R29, UR5, RZ, P0, !PT ;  /* 0x000000051d057c10 */ /* 0x000fca00087fe4ff */
[----:B------:R2:W5:Y:S01]  /*1630*/  LDG.E R26, desc[UR46][R4.64] ;  /* 0x0000002e041a7981 */ /* 0x000562000c1e1900 */
[----:B------:R-:W-:Y:S05]  /*1640*/  BRA `(.L_x_2184) ;  /* 0x0000000000107947 */ /* 0x000fea0003800000 */
.L_x_2183:
[----:B------:R-:W-:Y:S05]  /*1650*/  @!P0 BRA `(.L_x_2184) ;  /* 0x00000000000c8947 */ /* 0x000fea0003800000 */
[----:B------:R-:W2:Y:S04]  /*1660*/  LDG.E R5, desc[UR46][R8.64] ;  /* 0x0000002e08057981 */ /* 0x000ea8000c1e1900 */
[----:B------:R-:W2:Y:S02]  /*1670*/  LDG.E R26, desc[UR46][R8.64+0x4] ;  /* 0x0000042e081a7981 */ /* 0x000ea4000c1e1900 */
[----:B--2---:R-:W-:-:S07]  /*1680*/  IMAD.IADD R26, R26, 0x1, -R5 ;  /* 0x000000011a1a7824 */ /* 0x004fce00078e0a05 */
.L_x_2184:
[----:B------:R-:W-:Y:S02]  /*1690*/  ULDC.64 UR4, c[0x0][0xa10] ;  /* 0x0002840000047ab9 */ /* 0x000fe40000000a00 */
[----:B------:R-:W-:-:S04]  /*16a0*/  ISETP.NE.U32.AND P0, PT, RZ, UR4, PT ;  /* 0x00000004ff007c0c */ /* 0x000fc8000bf05070 */
[----:B------:R-:W-:Y:S01]  /*16b0*/  ISETP.NE.AND.EX P0, PT, RZ, UR5, PT, P0 ;  /* 0x00000005ff007c0c */ /* 0x000fe2000bf05300 */
[----:B-----5:R-:W-:Y:S01]  /*16c0*/  IMAD.IADD R11, R26, 0x1, -R3 ;  /* 0x000000011a0b7824 */ /* 0x020fe200078e0a03 */
[----:B------:R-:W-:-:S11]  /*16d0*/  ULDC.64 UR4, c[0x0][0xa30] ;  /* 0x00028c0000047ab9 */ /* 0x000fd60000000a00 */
[----:B--2---:R-:W2:Y:S02]  /*16e0*/  @P0 LDC.64 R4, c[0x0][0xa10] ;  /* 0x00028400ff040b82 */ /* 0x004ea40000000a00 */
[----:B--2---:R-:W-:-:S05]  /*16f0*/  @P0 IMAD.WIDE R4, R25, 0x4, R4 ;  /* 0x0000000419040825 */ /* 0x004fca00078e0204 */
[----:B------:R-:W2:Y:S04]  /*1700*/  @P0 LDG.E R0, desc[UR46][R4.64] ;  /* 0x0000002e04000981 */ /* 0x000ea8000c1e1900 */
[----:B------:R-:W2:Y:S01]  /*1710*/  @P0 LDG.E R9, desc[UR46][R4.64+0x4] ;  /* 0x0000042e04090981 */ /* 0x000ea2000c1e1900 */
[----:B------:R-:W-:Y:S01]  /*1720*/  LEA R3, R12, 0xff, 0x7 ;  /* 0x000000ff0c037811 */ /* 0x000fe200078e38ff */
[----:B------:R-:W-:Y:S01]  /*1730*/  IMAD.MOV R110, RZ, RZ, -R11 ;  /* 0x000000ffff6e7224 */ /* 0x000fe200078e0a0b */
[----:B------:R-:W-:Y:S01]  /*1740*/  ISETP.NE.U32.AND P1, PT, RZ, UR4, PT ;  /* 0x00000004ff007c0c */ /* 0x000fe2000bf25070 */
[----:B------:R-:W-:-:S03]  /*1750*/  IMAD.MOV.U32 R123, RZ, RZ, R26 ;  /* 0x000000ffff7b7224 */ /* 0x000fc600078e001a */
[----:B------:R-:W-:Y:S02]  /*1760*/  VIMNMX R110, RZ, R110, !PT ;  /* 0x0000006eff6e7248 */ /* 0x000fe40007fe0100 */
[----:B------:R-:W-:-:S13]  /*1770*/  ISETP.NE.AND.EX P1, PT, RZ, UR5, PT, P1 ;  /* 0x00000005ff007c0c */ /* 0x000fda000bf25310 */
[----:B------:R-:W-:-:S04]  /*1780*/  @P1 IADD3 R6, P2, R28, UR4, RZ ;  /* 0x000000041c061c10 */ /* 0x000fc8000ff5e0ff */
[----:B------:R-:W-:-:S05]  /*1790*/  @P1 IADD3.X R7, R29, UR5, RZ, P2, !PT ;  /* 0x000000051d071c10 */ /* 0x000fca00097fe4ff */
[----:B------:R3:W5:Y:S01]  /*17a0*/  @P1 LDG.E R123, desc[UR46][R6.64] ;  /* 0x0000002e067b1981 */ /* 0x000762000c1e1900 */
[----:B--2---:R-:W-:-:S04]  /*17b0*/  @P0 IMAD.IADD R2, R9, 0x1, -R0 ;  /* 0x0000000109020824 */ /* 0x004fc800078e0a00 */
[----:B------:R-:W-:-:S04]  /*17c0*/  IMAD.IADD R8, R11, 0x1, R2 ;  /* 0x000000010b087824 */ /* 0x000fc800078e0202 */
[C---:B------:R-:W-:Y:S01]  /*17d0*/  VIADD R0, R8.reuse, 0x7f ;  /* 0x0000007f08007836 */ /* 0x040fe20000000000 */
[----:B------:R-:W-:Y:S01]  /*17e0*/  IADD3 R4, R8, R3, -R10 ;  /* 0x0000000308047210 */ /* 0x000fe20007ffe80a */
[----:B------:R3:W-:Y:S03]  /*17f0*/  STL [R1+0x20], R8 ;  /* 0x0000200801007387 */ /* 0x0007e60000100800 */
[----:B------:R-:W-:Y:S02]  /*1800*/  SHF.R.S32.HI R3, RZ, 0x1f, R0 ;  /* 0x0000001fff037819 */ /* 0x000fe40000011400 */
[----:B------:R-:W-:Y:S02]  /*1810*/  SHF.R.S32.HI R5, RZ, 0x1f, R4 ;  /* 0x0000001fff057819 */ /* 0x000fe40000011404 */
[----:B------:R-:W-:Y:S02]  /*1820*/  LEA.HI R3, R3, R0, RZ, 0x7 ;  /* 0x0000000003037211 */ /* 0x000fe400078f38ff */
[----:B------:R-:W-:-:S02]  /*1830*/  LEA.HI R5, R5, R4, RZ, 0x7 ;  /* 0x0000000405057211 */ /* 0x000fc400078f38ff */
[----:B------:R-:W-:Y:S02]  /*1840*/  SHF.R.S32.HI R133, RZ, 0x7, R3 ;  /* 0x00000007ff857819 */ /* 0x000fe40000011403 */
[----:B------:R-:W-:-:S04]  /*1850*/  SHF.R.S32.HI R0, RZ, 0x7, R5 ;  /* 0x00000007ff007819 */ /* 0x000fc80000011405 */
[----:B------:R-:W-:-:S05]  /*1860*/  VIMNMX R0, R133, R0, PT ;  /* 0x0000000085007248 */ /* 0x000fca0003fe0100 */
[----:B------:R-:W-:-:S05]  /*1870*/  IMAD R3, R0, 0x80, -R11 ;  /* 0x0000008000037824 */ /* 0x000fca00078e0a0b */
[----:B------:R-:W-:-:S04]  /*1880*/  VIMNMX R3, R3, R2, PT ;  /* 0x0000000203037248 */ /* 0x000fc80003fe0100 */
[----:B------:R-:W-:Y:S02]  /*1890*/  ISETP.GT.AND P0, PT, R3, R110, PT ;  /* 0x0000006e0300720c */ /* 0x000fe40003f04270 */
[----:B------:R-:W-:-:S05]  /*18a0*/  SHF.R.U32.HI R110, RZ, 0x7, R110 ;  /* 0x00000007ff6e7819 */ /* 0x000fca000001166e */
[----:B------:R-:W-:-:S06]  /*18b0*/  IMAD.MOV.U32 R24, RZ, RZ, R110 ;  /* 0x000000ffff187224 */ /* 0x000fcc00078e006e */
[----:B------:R-:W-:-:S04]  /*18c0*/  @P0 IADD3 R0, R3, 0x7f, RZ ;  /* 0x0000007f03000810 */ /* 0x000fc80007ffe0ff */
[----:B------:R-:W-:-:S04]  /*18d0*/  @P0 SHF.R.S32.HI R3, RZ, 0x1f, R0 ;  /* 0x0000001fff030819 */ /* 0x000fc80000011400 */
[----:B------:R-:W-:-:S04]  /*18e0*/  @P0 LEA.HI R3, R3, R0, RZ, 0x7 ;  /* 0x0000000003030211 */ /* 0x000fc800078f38ff */
[----:B------:R-:W-:Y:S02]  /*18f0*/  @P0 SHF.R.S32.HI R24, RZ, 0x7, R3 ;  /* 0x00000007ff180819 */ /* 0x000fe40000011403 */
[----:B------:R-:W-:Y:S02]  /*1900*/  PLOP3.LUT P0, PT, PT, PT, PT, 0x80, 0x0 ;  /* 0x000000000000781c */ /* 0x000fe40003f0f070 */
[----:B------:R-:W-:-:S13]  /*1910*/  ISETP.GT.AND P1, PT, R24, R110, PT ;  /* 0x0000006e1800720c */ /* 0x000fda0003f24270 */
[----:B---3--:R-:W-:Y:S05]  /*1920*/  @!P1 BRA `(.L_x_2185) ;  /* 0x000000a8006c9947 */ /* 0x008fea0003800000 */
        /* <DEDUP_REMOVED lines=8> */
[----:B------:R2:W3:Y:S01]  /*19b0*/  LDC.64 R14, c[0x4][R0] ;  /* 0x01000000000e7b82 */ /* 0x0004e20000000a00 */
[----:B------:R-:W-:Y:S01]  /*19c0*/  IMAD.U32 R5, RZ, RZ, UR5 ;  /* 0x00000005ff057e24 */ /* 0x000fe2000f8e00ff */
[----:B------:R-:W-:Y:S01]  /*19d0*/  ULDC.64 UR4, c[0x4][0x1a0] ;  /* 0x0100680000047ab9 */ /* 0x000fe20000000a00 */
[----:B0-----:R-:W-:Y:S01]  /*19e0*/  IMAD.U32 R10, RZ, RZ, UR6 ;  /* 0x00000006ff0a7e24 */ /* 0x001fe2000f8e00ff */
[----:B------:R-:W-:Y:S01]  /*19f0*/  MOV R8, 0x70 ;  /* 0x0000007000087802 */ /* 0x000fe20000000f00 */
[----:B------:R-:W-:Y:S02]  /*1a00*/  IMAD.U32 R6, RZ, RZ, UR4 ;  /* 0x00000004ff067e24 */ /* 0x000fe4000f8e00ff */
[----:B------:R-:W-:-:S02]  /*1a10*/  IMAD.U32 R7, RZ, RZ, UR5 ;  /* 0x00000005ff077e24 */ /* 0x000fc4000f8e00ff */
[----:B------:R-:W-:Y:S02]  /*1a20*/  IMAD.U32 R11, RZ, RZ, UR7 ;  /* 0x00000007ff0b7e24 */ /* 0x000fe4000f8e00ff */
[----:B-1----:R-:W-:Y:S02]  /*1a30*/  IMAD.MOV.U32 R12, RZ, RZ, 0x1 ;  /* 0x00000001ff0c7424 */ /* 0x002fe400078e00ff */
[----:B--2---:R-:W-:-:S07]  /*1a40*/  IMAD.MOV.U32 R13, RZ, RZ, RZ ;  /* 0x000000ffff0d7224 */ /* 0x004fce00078e00ff */
[----:B------:R-:W-:-:S07]  /*1a50*/  LEPC R20, `(.L_x_2187) ;  /* 0x000000001014794e */ /* 0x000fce0000000000 */
[----:B---3-5:R-:W-:Y:S05]  /*1a60*/  CALL.ABS.NOINC R14 ;  /* 0x000000000e007343 */ /* 0x028fea0003c00000 */
.L_x_2187:
[----:B------:R-:W-:Y:S05]  /*1a70*/  BSYNC B6 ;  /* 0x0000000000067941 */ /* 0x000fea0003800000 */
.L_x_2186:
        /* <DEDUP_REMOVED lines=12> */
[----:B------:R-:W-:Y:S01]  /*1b40*/  MOV R11, UR7 ;  /* 0x00000007000b7c02 */ /* 0x000fe20008000f00 */
[----:B------:R-:W-:Y:S02]  /*1b50*/  IMAD.U32 R6, RZ, RZ, UR4 ;  /* 0x00000004ff067e24 */ /* 0x000fe4000f8e00ff */
[----:B------:R-:W-:-:S02]  /*1b60*/  IMAD.U32 R7, RZ, RZ, UR5 ;  /* 0x00000005ff077e24 */ /* 0x000fc4000f8e00ff */
[----:B------:R-:W-:Y:S02]  /*1b70*/  IMAD.MOV.U32 R8, RZ, RZ, 0x70 ;  /* 0x00000070ff087424 */ /* 0x000fe400078e00ff */
[----:B-1----:R-:W-:Y:S02]  /*1b80*/  IMAD.MOV.U32 R12, RZ, RZ, 0x1 ;  /* 0x00000001ff0c7424 */ /* 0x002fe400078e00ff */
[----:B--2---:R-:W-:-:S07]  /*1b90*/  IMAD.MOV.U32 R13, RZ, RZ, RZ ;  /* 0x000000ffff0d7224 */ /* 0x004fce00078e00ff */
[----:B------:R-:W-:-:S07]  /*1ba0*/  LEPC R20, `(.L_x_2189) ;  /* 0x000000001014794e */ /* 0x000fce0000000000 */
[----:B---3-5:R-:W-:Y:S05]  /*1bb0*/  CALL.ABS.NOINC R14 ;  /* 0x000000000e007343 */ /* 0x028fea0003c00000 */
.L_x_2189:
[----:B------:R-:W-:Y:S05]  /*1bc0*/  BSYNC B6 ;  /* 0x0000000000067941 */ /* 0x000fea0003800000 */
.L_x_2188:
[----:B------:R-:W-:Y:S01]  /*1bd0*/  ULDC.64 UR4, c[0x0][0x9f8] ;  /* 0x00027e0000047ab9 */ /* 0x000fe20000000a00 */
[----:B------:R-:W2:Y:S01]  /*1be0*/  LDL R14, [R1+0x14] ;  /* 0x00001400010e7983 */ /* 0x000ea20000100800 */
[----:B------:R-:W-:Y:S01]  /*1bf0*/  ISETP.NE.U32.AND P0, PT, RZ, UR4, PT ;  /* 0x00000004ff007c0c */ /* 0x000fe2000bf05070 */
[----:B------:R-:W3:Y:S08]  /*1c00*/  LDC R0, c[0x0][0x428] ;  /* 0x00010a00ff007b82 */ /* 0x000ef00000000800 */
[----:B------:R-:W4:Y:S01]  /*1c10*/  LDC.64 R102, c[0x0][0x2f0] ;  /* 0x0000bc00ff667b82 */ /* 0x000f220000000a00 */
[----:B------:R-:W-:Y:S01]  /*1c20*/  ISETP.NE.AND.EX P0, PT, RZ, UR5, PT, P0 ;  /* 0x00000005ff007c0c */ /* 0x000fe2000bf05300 */
[----:B------:R-:W2:Y:S01]  /*1c30*/  LDL R36, [R1+0x18] ;  /* 0x0000180001247983 */ /* 0x000ea20000100800 */
[----:B------:R-:W-:Y:S01]  /*1c40*/  IMAD.IADD R45, R27, 0x1, R26 ;  /* 0x000000011b2d7824 */ /* 0x000fe200078e021a */
[----:B------:R-:W-:-:S02]  /*1c50*/  ULDC.64 UR6, c[0x0][0xa08] ;  /* 0x0002820000067ab9 */ /* 0x000fc40000000a00 */
[----:B------:R-:W2:Y:S01]  /*1c60*/  LDL R34, [R1+0x1c] ;  /* 0x00001c0001227983 */ /* 0x000ea20000100800 */
[----:B------:R-:W-:Y:S01]  /*1c70*/  IMAD.MOV.U32 R3, RZ, RZ, R30 ;  /* 0x000000ffff037224 */ /* 0x000fe200078e001e */
[----:B------:R-:W0:Y:S02]  /*1c80*/  LDC.64 R116, c[0x0][0x3d8] ;  /* 0x0000f600ff747b82 */ /* 0x000e240000000a00 */
[----:B------:R-:W2:Y:S04]  /*1c90*/  LDL R31, [R1+0x2c] ;  /* 0x00002c00011f7983 */ /* 0x000ea80000100800 */
[----:B------:R-:W-:Y:S01]  /*1ca0*/  @P0 IADD3 R4, P1, R28, UR4, RZ ;  /* 0x000000041c040c10 */ /* 0x000fe2000ff3e0ff */
[----:B------:R-:W2:Y:S01]  /*1cb0*/  LDL R33, [R1+0x30] ;  /* 0x0000300001217983 */ /* 0x000ea20000100800 */
[----:B------:R-:W1:Y:S02]  /*1cc0*/  LDC R37, c[0x0][0x3d4] ;  /* 0x0000f500ff257b82 */ /* 0x000e640000000800 */
[----:B------:R-:W-:Y:S01]  /*1cd0*/  @P0 IADD3.X R5, R29, UR5, RZ, P1, !PT ;  /* 0x000000051d050c10 */ /* 0x000fe20008ffe4ff */
[----:B------:R-:W2:Y:S01]  /*1ce0*/  LDL R15, [R1+0x28] ;  /* 0x00002800010f7983 */ /* 0x000ea20000100800 */
[----:B------:R-:W0:Y:S01]  /*1cf0*/  S2R R20, SR_TID.X ;  /* 0x0000000000147919 */ /* 0x000e220000002100 */
[----:B------:R-:W-:Y:S01]  /*1d00*/  SHF.R.S32.HI R39, RZ, 0x1f, R45 ;  /* 0x0000001fff277819 */ /* 0x000fe2000001142d */
[----:B------:R-:W-:Y:S01]  /*1d10*/  ULDC.64 UR4, c[0x0][0x2f8] ;  /* 0x0000be0000047ab9 */ /* 0x000fe20000000a00 */
[----:B------:R4:W2:Y:S01]  /*1d20*/  @P0 LDG.E R25, desc[UR46][R4.64] ;  /* 0x0000002e04190981 */ /* 0x0008a2000c1e1900 */
[----:B---3--:R-:W-:-:S02]  /*1d30*/  ISETP.NE.AND P0, PT, R0, 0x1, PT ;  /* 0x000000010000780c */ /* 0x008fc40003f05270 */
[-C--:B----4-:R-:W-:Y:S02]  /*1d40*/  IMAD R6, R39, R102.reuse, RZ ;  /* 0x0000006627067224 */ /* 0x090fe400078e02ff */
[----:B------:R-:W-:-:S09]  /*1d50*/  IMAD.WIDE.U32 R4, R45, R102, RZ ;  /* 0x000000662d047225 */ /* 0x000fd200078e00ff */
[----:B------:R-:W3:Y:S08]  /*1d60*/  @P0 LDC R0, c[0x0][0x42c] ;  /* 0x00010b00ff000b82 */ /* 0x000ef00000000800 */
[----:B------:R-:W4:Y:S01]  /*1d70*/  @P0 LDC R7, c[0x0][0x430] ;  /* 0x00010c00ff070b82 */ /* 0x000f220000000800 */
[----:B0-----:R-:W-:Y:S01]  /*1d80*/  SHF.R.U32.HI R32, RZ, 0x7, R20 ;  /* 0x00000007ff207819 */ /* 0x001fe20000011614 */
[----:B---3--:R-:W-:-:S05]  /*1d90*/  @P0 IMAD.HI.U32 R0, R30, R0, RZ ;  /* 0x000000001e000227 */ /* 0x008fca00078e00ff */
[----:B----4-:R-:W-:Y:S01]  /*1da0*/  @P0 SHF.R.U32.HI R3, RZ, R7, R0 ;  /* 0x00000007ff030219 */ /* 0x010fe20000011600 */
[----:B------:R-:W-:Y:S01]  /*1db0*/  IMAD R7, R45, R103, R6 ;  /* 0x000000672d077224 */ /* 0x000fe200078e0206 */
[----:B------:R-:W-:Y:S02]  /*1dc0*/  ISETP.NE.U32.AND P0, PT, RZ, UR6, PT ;  /* 0x00000006ff007c0c */ /* 0x000fe4000bf05070 */
[----:B------:R-:W-:Y:S01]  /*1dd0*/  SHF.R.S32.HI R8, RZ, 0x1f, R3 ;  /* 0x0000001fff087819 */ /* 0x000fe20000011403 */
[----:B------:R-:W-:Y:S01]  /*1de0*/  IMAD.IADD R5, R5, 0x1, R7 ;  /* 0x0000000105057824 */ /* 0x000fe200078e0207 */
[----:B------:R-:W-:Y:S02]  /*1df0*/  ISETP.NE.AND.EX P0, PT, RZ, UR7, PT, P0 ;  /* 0x00000007ff007c0c */ /* 0x000fe4000bf05300 */
[----:B------:R-:W-:Y:S01]  /*1e00*/  ISETP.NE.AND P6, PT, R32, 0x1, PT ;  /* 0x000000012000780c */ /* 0x000fe20003fc5270 */
[----:B------:R-:W-:Y:S02]  /*1e10*/  IMAD R6, R8, UR4, RZ ;  /* 0x0000000408067c24 */ /* 0x000fe4000f8e02ff */
[----:B------:R-:W-:-:S04]  /*1e20*/  IMAD.WIDE.U32 R4, R3, UR4, R4 ;  /* 0x0000000403047c25 */ /* 0x000fc8000f8e0004 */
[----:B------:R-:W-:Y:S01]  /*1e30*/  IMAD R7, R3, UR5, R6 ;  /* 0x0000000503077c24 */ /* 0x000fe2000f8e0206 */
[----:B------:R-:W-:-:S03]  /*1e40*/  ULDC.64 UR4, c[0x0][0x300] ;  /* 0x0000c00000047ab9 */ /* 0x000fc60000000a00 */
[----:B------:R-:W-:Y:S01]  /*1e50*/  IMAD.IADD R5, R5, 0x1, R7 ;  /* 0x0000000105057824 */ /* 0x000fe200078e0207 */
[----:B------:R-:W-:Y:S01]  /*1e60*/  SHF.R.S32.HI R17, RZ, 0x1f, R16 ;  /* 0x0000001fff117819 */ /* 0x000fe20000011410 */
[----:B------:R-:W0:Y:S01]  /*1e70*/  LDC.64 R6, c[0x0][0x3e8] ;  /* 0x0000fa00ff067b82 */ /* 0x000e220000000a00 */
[----:B-1----:R-:W-:Y:S02]  /*1e80*/  ISETP.GE.AND P2, PT, R16, R37, PT ;  /* 0x000000251000720c */ /* 0x002fe40003f46270 */
[----:B------:R-:W-:Y:S01]  /*1e90*/  SHF.L.U32 R27, R233, 0x7, RZ ;  /* 0x00000007e91b7819 */ /* 0x000fe200000006ff */
[----:B------:R-:W-:-:S03]  /*1ea0*/  IMAD.SHL.U32 R28, R234, 0x80, RZ ;  /* 0x00000080ea1c7824 */ /* 0x000fc600078e00ff */
[----:B------:R-:W-:Y:S02]  /*1eb0*/  LOP3.LUT R27, R27, 0x380, RZ, 0xc0, !PT ;  /* 0x000003801b1b7812 */ /* 0x000fe400078ec0ff */
[----:B------:R-:W-:Y:S02]  /*1ec0*/  LOP3.LUT R28, R28, 0x380, RZ, 0xc0, !PT ;  /* 0x000003801c1c7812 */ /* 0x000fe400078ec0ff */
[----:B------:R-:W-:Y:S01]  /*1ed0*/  SHF.R.U32.HI R21, RZ, 0x3, R27 ;  /* 0x00000003ff157819 */ /* 0x000fe2000001161b */
[C---:B------:R-:W-:Y:S01]  /*1ee0*/  IMAD.SHL.U32 R92, R102.reuse, 0x20, RZ ;  /* 0x00000020665c7824 */ /* 0x040fe200078e00ff */
[----:B------:R-:W-:Y:S01]  /*1ef0*/  SHF.L.U64.HI R93, R102, 0x5, R103 ;  /* 0x00000005665d7819 */ /* 0x000fe20000010267 */
[----:B------:R-:W-:Y:S02]  /*1f00*/  IMAD.SHL.U32 R26, R235, 0x80, RZ ;  /* 0x00000080eb1a7824 */ /* 0x000fe400078e00ff */
[----:B0-----:R-:W-:-:S04]  /*1f10*/  IMAD R12, R23, R6, RZ ;  /* 0x00000006170c7224 */ /* 0x001fc800078e02ff */
[C---:B------:R-:W-:Y:S02]  /*1f20*/  IMAD R89, R22.reuse, R7, R12 ;  /* 0x0000000716597224 */ /* 0x040fe400078e020c */
[----:B------:R-:W-:Y:S01]  /*1f30*/  IMAD.WIDE.U32 R12, R22, R6, R16 ;  /* 0x00000006160c7225 */ /* 0x000fe200078e0010 */
[----:B-----5:R-:W-:-:S03]  /*1f40*/  SHF.R.S32.HI R29, RZ, 0x1f, R123 ;  /* 0x0000001fff1d7819 */ /* 0x020fc6000001147b */
[----:B------:R-:W-:Y:S02]  /*1f50*/  IMAD.MOV.U32 R88, RZ, RZ, R12 ;  /* 0x000000ffff587224 */ /* 0x000fe400078e000c */
[----:B------:R-:W-:Y:S01]  /*1f60*/  IMAD.WIDE.U32 R46, R22, R102, R92 ;  /* 0x00000066162e7225 */ /* 0x000fe200078e005c */
[----:B------:R-:W-:-:S03]  /*1f70*/  LOP3.LUT R26, R26, 0x380, RZ, 0xc0, !PT ;  /* 0x000003801a1a7812 */ /* 0x000fc600078ec0ff */
[----:B------:R-:W-:Y:S01]  /*1f80*/  IMAD.WIDE.U32 R42, R22, R102, R16 ;  /* 0x00000066162a7225 */ /* 0x000fe200078e0010 */
[----:B------:R-:W-:-:S03]  /*1f90*/  IADD3 R109, P1, R92, R46, RZ ;  /* 0x0000002e5c6d7210 */ /* 0x000fc60007f3e0ff */
[----:B------:R-:W-:Y:S01]  /*1fa0*/  IMAD R30, R29, R116, RZ ;  /* 0x000000741d1e7224 */ /* 0x000fe200078e02ff */
[----:B------:R-:W-:Y:S01]  /*1fb0*/  SHF.R.U32.HI R20, RZ, 0x3, R26 ;  /* 0x00000003ff147819 */ /* 0x000fe2000001161a */
[----:B------:R-:W-:Y:S01]  /*1fc0*/  IMAD.SHL.U32 R122, R37, 0x2, RZ ;  /* 0x00000002257a7824 */ /* 0x000fe200078e00ff */
[----:B------:R-:W-:Y:S01]  /*1fd0*/  SHF.L.U64.HI R115, R6, 0x7, R7 ;  /* 0x0000000706737819 */ /* 0x000fe20000010207 */
[----:B------:R-:W-:Y:S01]  /*1fe0*/  VIADD R129, R32, 0x8 ;  /* 0x0000000820817836 */ /* 0x000fe20000000000 */
[C---:B------:R-:W-:Y:S01]  /*1ff0*/  SHF.L.U64.HI R111, R102.reuse, 0x6, R103 ;  /* 0x00000006666f7819 */ /* 0x040fe20000010267 */
[----:B------:R-:W-:Y:S01]  /*2000*/  IMAD.SHL.U32 R132, R102, 0x80, RZ ;  /* 0x0000008066847824 */ /* 0x000fe200078e00ff */
[----:B--2---:R-:W-:Y:S02]  /*2010*/  SHF.R.S32.HI R0, RZ, 0x1f, R25 ;  /* 0x0000001fff007819 */ /* 0x004fe40000011419 */
[----:B------:R-:W-:Y:S02]  /*2020*/  SEL R99, R25, RZ, !P0 ;  /* 0x000000ff19637207 */ /* 0x000fe40004000000 */
[----:B------:R-:W-:-:S05]  /*2030*/  SEL R10, R0, RZ, !P0 ;  /* 0x000000ff000a7207 */ /* 0x000fca0004000000 */
[----:B------:R-:W-:Y:S02]  /*2040*/  IMAD R0, R10, UR4, RZ ;  /* 0x000000040a007c24 */ /* 0x000fe4000f8e02ff */
[----:B------:R-:W-:-:S04]  /*2050*/  IMAD.WIDE.U32 R100, R99, UR4, R4 ;  /* 0x0000000463647c25 */ /* 0x000fc8000f8e0004 */
[----:B------:R-:W-:Y:S01]  /*2060*/  IMAD R35, R99, UR5, R0 ;  /* 0x0000000563237c24 */ /* 0x000fe2000f8e0200 */
[----:B------:R-:W-:Y:S05]  /*2070*/  @!P6 WARPSYNC.ALL ;  /* 0x000000000000e948 */ /* 0x000fea0003800000 */
[----:B------:R-:W-:Y:S02]  /*2080*/  ULDC.64 UR4, c[0x0][0x320] ;  /* 0x0000c80000047ab9 */ /* 0x000fe40000000a00 */
[----:B------:R-:W-:Y:S02]  /*2090*/  IMAD R0, R8, UR4, RZ ;  /* 0x0000000408007c24 */ /* 0x000fe4000f8e02ff */
[----:B------:R-:W-:-:S04]  /*20a0*/  IMAD.WIDE.U32 R4, R3, UR4, R16 ;  /* 0x0000000403047c25 */ /* 0x000fc8000f8e0010 */
[----:B------:R-:W-:Y:S01]  /*20b0*/  IMAD R9, R3, UR5, R0 ;  /* 0x0000000503097c24 */ /* 0x000fe2000f8e0200 */
[----:B------:R-:W-:Y:S02]  /*20c0*/  ULDC.64 UR4, c[0x0][0x328] ;  /* 0x0000ca0000047ab9 */ /* 0x000fe40000000a00 */
[----:B------:R-:W-:Y:S01]  /*20d0*/  IMAD R0, R10, UR4, RZ ;  /* 0x000000040a007c24 */ /* 0x000fe2000f8e02ff */
[----:B------:R-:W-:Y:S01]  /*20e0*/  MOV R8, R19 ;  /* 0x0000001300087202 */ /* 0x000fe20000000f00 */
[----:B------:R-:W-:Y:S01]  /*20f0*/  IMAD.IADD R5, R5, 0x1, R9 ;  /* 0x0000000105057824 */ /* 0x000fe200078e0209 */
[----:B------:R-:W-:Y:S01]  /*2100*/  SHF.R.S32.HI R9, RZ, 0x1f, R19 ;  /* 0x0000001fff097819 */ /* 0x000fe20000011413 */
[----:B------:R-:W-:Y:S02]  /*2110*/  IMAD R51, R99, UR5, R0 ;  /* 0x0000000563337c24 */ /* 0x000fe4000f8e0200 */
[----:B------:R-:W-:Y:S02]  /*2120*/  IMAD R0, R23, R116, RZ ;  /* 0x0000007417007224 */ /* 0x000fe400078e02ff */
[----:B------:R-:W-:Y:S01]  /*2130*/  IMAD.WIDE.U32 R98, R99, UR4, R4 ;  /* 0x0000000463627c25 */ /* 0x000fe2000f8e0004 */
[----:B------:R-:W-:Y:S01]  /*2140*/  SHF.R.U32.HI R25, RZ, 0x3, R28 ;  /* 0x00000003ff197819 */ /* 0x000fe2000001161c */
[----:B------:R-:W-:-:S02]  /*2150*/  ULDC UR4, c[0x0][0x2e4] ;  /* 0x0000b90000047ab9 */ /* 0x000fc40000000800 */
[C---:B------:R-:W-:Y:S02]  /*2160*/  IMAD R3, R22.reuse, R117, R0 ;  /* 0x0000007516037224 */ /* 0x040fe400078e0200 */
[----:B------:R-:W-:-:S04]  /*2170*/  IMAD.WIDE.U32 R4, R22, R116, R8 ;  /* 0x0000007416047225 */ /* 0x000fc800078e0008 */
[----:B------:R-:W-:-:S04]  /*2180*/  IMAD.WIDE.U32 R10, R22, R116, R16 ;  /* 0x00000074160a7225 */ /* 0x000fc800078e0010 */
[----:B------:R-:W-:Y:S02]  /*2190*/  IMAD.IADD R5, R5, 0x1, R3 ;  /* 0x0000000105057824 */ /* 0x000fe400078e0203 */
[----:B------:R-:W-:Y:S01]  /*21a0*/  IMAD.IADD R11, R3, 0x1, R11 ;  /* 0x00000001030b7824 */ /* 0x000fe200078e020b */
[----:B------:R-:W-:Y:S01]  /*21b0*/  SEL R3, R37, RZ, P2 ;  /* 0x000000ff25037207 */ /* 0x000fe20001000000 */
[----:B------:R-:W-:-:S04]  /*21c0*/  IMAD.WIDE.U32 R8, R22, R6, R8 ;  /* 0x0000000616087225 */ /* 0x000fc800078e0008 */
[----:B------:R-:W-:Y:S02]  /*21d0*/  IMAD.IADD R3, R16, 0x1, R3 ;  /* 0x0000000110037824 */ /* 0x000fe400078e0203 */
[----:B------:R-:W-:-:S03]  /*21e0*/  IMAD.MOV.U32 R90, RZ, RZ, R8 ;  /* 0x000000ffff5a7224 */ /* 0x000fc600078e0008 */
[----:B------:R-:W-:-:S04]  /*21f0*/  SHF.R.S32.HI R8, RZ, 0x1f, R3 ;  /* 0x0000001fff087819 */ /* 0x000fc80000011403 */
[CC--:B------:R-:W-:Y:S02]  /*2200*/  LEA.HI R41, R8.reuse, R3.reuse, RZ, 0x4 ;  /* 0x0000000308297211 */ /* 0x0c0fe400078f20ff */
[----:B------:R-:W-:-:S05]  /*2210*/  LEA.HI R3, R8, R3, RZ, 0x7 ;  /* 0x0000000308037211 */ /* 0x000fca00078f38ff */
[----:B------:R-:W-:Y:S01]  /*2220*/  IMAD.SHL.U32 R8, R3, 0x80, RZ ;  /* 0x0000008003087824 */ /* 0x000fe200078e00ff */
[--C-:B------:R-:W-:Y:S02]  /*2230*/  LOP3.LUT R3, R14, 0x70, R41.reuse, 0xf8, !PT ;  /* 0x000000700e037812 */ /* 0x100fe400078ef829 */
[--C-:B------:R-:W-:Y:S02]  /*2240*/  LOP3.LUT R14, R27, 0x70, R41.reuse, 0xf8, !PT ;  /* 0x000000701b0e7812 */ /* 0x100fe400078ef829 */
[----:B------:R-:W-:Y:S02]  /*2250*/  LOP3.LUT R8, R8, 0xffffc000, RZ, 0xc0, !PT ;  /* 0xffffc00008087812 */ /* 0x000fe400078ec0ff */
[----:B------:R-:W-:Y:S02]  /*2260*/  LOP3.LUT R3, R3, R36, RZ, 0x3c, !PT ;  /* 0x0000002403037212 */ /* 0x000fe400078e3cff */
[----:B------:R-:W-:Y:S02]  /*2270*/  LOP3.LUT R119, R14, R21, RZ, 0x3c, !PT ;  /* 0x000000150e777212 */ /* 0x000fe400078e3cff */
[----:B------:R-:W-:Y:S01]  /*2280*/  IADD3 R121, R3, R8, R34 ;  /* 0x0000000803797210 */ /* 0x000fe20007ffe022 */
[----:B------:R-:W-:Y:S01]  /*2290*/  IMAD R3, R23, R102, RZ ;  /* 0x0000006617037224 */ /* 0x000fe200078e02ff */
[----:B------:R-:W-:Y:S01]  /*22a0*/  LOP3.LUT R12, R28, 0x70, R41, 0xf8, !PT ;  /* 0x000000701c0c7812 */ /* 0x000fe200078ef829 */
[----:B------:R-:W-:Y:S01]  /*22b0*/  IMAD.IADD R91, R9, 0x1, R89 ;  /* 0x00000001095b7824 */ /* 0x000fe200078e0259 */
[----:B------:R-:W-:Y:S01]  /*22c0*/  IADD3 R119, R119, R8, R31 ;  /* 0x0000000877777210 */ /* 0x000fe20007ffe01f */
[C---:B------:R-:W-:Y:S01]  /*22d0*/  IMAD R31, R22.reuse, R103, R3 ;  /* 0x00000067161f7224 */ /* 0x040fe200078e0203 */
[----:B------:R-:W-:-:S02]  /*22e0*/  IADD3 R44, P0, R22, R45, RZ ;  /* 0x0000002d162c7210 */ /* 0x000fc40007f1e0ff */
[----:B------:R-:W-:Y:S01]  /*22f0*/  LOP3.LUT R9, R12, R25, RZ, 0x3c, !PT ;  /* 0x000000190c097212 */ /* 0x000fe200078e3cff */
[----:B------:R-:W-:Y:S01]  /*2300*/  IMAD.IADD R89, R89, 0x1, R13 ;  /* 0x0000000159597824 */ /* 0x000fe200078e020d */
[----:B------:R-:W-:Y:S01]  /*2310*/  LOP3.LUT R13, R26, 0x70, R41, 0xf8, !PT ;  /* 0x000000701a0d7812 */ /* 0x000fe200078ef829 */
[----:B------:R-:W-:Y:S01]  /*2320*/  IMAD.IADD R3, R31, 0x1, R47 ;  /* 0x000000011f037824 */ /* 0x000fe200078e022f */
[----:B------:R-:W-:Y:S01]  /*2330*/  IADD3 R120, R9, R8, R33 ;  /* 0x0000000809787210 */ /* 0x000fe20007ffe021 */
[----:B------:R-:W-:Y:S02]  /*2340*/  IMAD.X R45, R23, 0x1, R39, P0 ;  /* 0x00000001172d7824 */ /* 0x000fe400000e0627 */
[----:B------:R-:W-:Y:S01]  /*2350*/  IMAD.IADD R34, R101, 0x1, R35 ;  /* 0x0000000165227824 */ /* 0x000fe200078e0223 */
[----:B------:R-:W-:Y:S01]  /*2360*/  IADD3 R35, P0, R100, R42, RZ ;  /* 0x0000002a64237210 */ /* 0x000fe20007f1e0ff */
[C---:B------:R-:W-:Y:S02]  /*2370*/  IMAD R33, R123.reuse, R117, R30 ;  /* 0x000000757b217224 */ /* 0x040fe400078e021e */
[----:B------:R-:W-:Y:S01]  /*2380*/  IMAD.WIDE.U32 R96, R123, R116, R4 ;  /* 0x000000747b607225 */ /* 0x000fe200078e0004 */
[----:B------:R-:W-:-:S03]  /*2390*/  P2R R0, PR, RZ, 0x4 ;  /* 0x00000004ff007803 */ /* 0x000fc60000000000 */
[----:B------:R-:W-:Y:S02]  /*23a0*/  IMAD R4, R29, R6, RZ ;  /* 0x000000061d047224 */ /* 0x000fe400078e02ff */
[----:B------:R-:W-:Y:S01]  /*23b0*/  IMAD.IADD R30, R43, 0x1, R31 ;  /* 0x000000012b1e7824 */ /* 0x000fe200078e021f */
[----:B------:R-:W-:Y:S01]  /*23c0*/  LOP3.LUT R13, R13, R20, RZ, 0x3c, !PT ;  /* 0x000000140d0d7212 */ /* 0x000fe200078e3cff */
[----:B------:R-:W-:Y:S01]  /*23d0*/  IMAD.X R29, R3, 0x1, R93, P1 ;  /* 0x00000001031d7824 */ /* 0x000fe200008e065d */
[----:B------:R-:W-:Y:S01]  /*23e0*/  IADD3 R114, P1, R109, R92, RZ ;  /* 0x0000005c6d727210 */ /* 0x000fe20007f3e0ff */
[----:B------:R-:W-:Y:S01]  /*23f0*/  IMAD.WIDE.U32 R94, R123, R116, R10 ;  /* 0x000000747b5e7225 */ /* 0x000fe200078e000a */
[----:B------:R-:W-:Y:S02]  /*2400*/  IADD3 R37, P3, R100, 0x80, RZ ;  /* 0x0000008064257810 */ /* 0x000fe40007f7e0ff */
[----:B------:R-:W-:Y:S01]  /*2410*/  IADD3 R39, P2, R35, 0x80, RZ ;  /* 0x0000008023277810 */ /* 0x000fe20007f5e0ff */
[----:B------:R-:W-:Y:S01]  /*2420*/  VIADD R5, R16, 0x80 ;  /* 0x0000008010057836 */ /* 0x000fe20000000000 */
[----:B------:R-:W-:Y:S01]  /*2430*/  LOP3.LUT R36, R41, 0xfffffff0, RZ, 0xc0, !PT ;  /* 0xfffffff029247812 */ /* 0x000fe200078ec0ff */
[----:B------:R-:W-:-:S02]  /*2440*/  IMAD R49, R123, R7, R4 ;  /* 0x000000077b317224 */ /* 0x000fc400078e0204 */
[----:B------:R-:W-:Y:S01]  /*2450*/  IMAD.WIDE.U32 R90, R123, R6, R90 ;  /* 0x000000067b5a7225 */ /* 0x000fe200078e005a */
[----:B------:R-:W-:-:S03]  /*2460*/  IADD3 R118, R13, R8, R15 ;  /* 0x000000080d767210 */ /* 0x000fc60007ffe00f */
[----:B------:R-:W-:Y:S01]  /*2470*/  IMAD.WIDE.U32 R88, R123, R6, R88 ;  /* 0x000000067b587225 */ /* 0x000fe200078e0058 */
[----:B------:R-:W-:-:S03]  /*2480*/  SHF.L.U64.HI R10, R6, 0x5, R7 ;  /* 0x00000005060a7819 */ /* 0x000fc60000010207 */
[--C-:B------:R-:W-:Y:S01]  /*2490*/  IMAD.X R38, R30, 0x1, R34.reuse, P0 ;  /* 0x000000011e267824 */ /* 0x100fe200000e0622 */
[C---:B------:R-:W-:Y:S01]  /*24a0*/  SHF.L.U64.HI R9, R6.reuse, 0x6, R7 ;  /* 0x0000000606097819 */ /* 0x040fe20000010207 */
[----:B------:R-:W-:Y:S01]  /*24b0*/  IMAD.SHL.U32 R8, R6, 0x20, RZ ;  /* 0x0000002006087824 */ /* 0x000fe200078e00ff */
[--C-:B------:R-:W-:Y:S01]  /*24c0*/  SHF.L.U64.HI R15, R116, 0x5, R117.reuse ;  /* 0x00000005740f7819 */ /* 0x100fe20000010275 */
[----:B------:R-:W-:Y:S01]  /*24d0*/  IMAD.SHL.U32 R7, R6, 0x40, RZ ;  /* 0x0000004006077824 */ /* 0x000fe200078e00ff */
[----:B------:R-:W-:Y:S01]  /*24e0*/  SHF.L.U64.HI R14, R116, 0x6, R117 ;  /* 0x00000006740e7819 */ /* 0x000fe20000010275 */
[----:B------:R-:W-:Y:S01]  /*24f0*/  IMAD.IADD R31, R97, 0x1, R33 ;  /* 0x00000001611f7824 */ /* 0x000fe200078e0221 */
[----:B------:R-:W-:Y:S01]  /*2500*/  SHF.L.U64.HI R4, R102, 0x7, R103 ;  /* 0x0000000766047819 */ /* 0x000fe20000010267 */
[----:B------:R-:W-:Y:S01]  /*2510*/  IMAD.IADD R32, R33, 0x1, R95 ;  /* 0x0000000121207824 */ /* 0x000fe200078e025f */
[----:B------:R-:W-:Y:S01]  /*2520*/  IADD3.X R113, R29, R93, RZ, P1, !PT ;  /* 0x0000005d1d717210 */ /* 0x000fe20000ffe4ff */
[C---:B------:R-:W-:Y:S01]  /*2530*/  IMAD.SHL.U32 R13, R116.reuse, 0x20, RZ ;  /* 0x00000020740d7824 */ /* 0x040fe200078e00ff */
[C---:B------:R-:W-:Y:S01]  /*2540*/  SHF.L.U64.HI R117, R116.reuse, 0x7, R117 ;  /* 0x0000000774757819 */ /* 0x040fe20000010275 */
[----:B------:R-:W-:Y:S01]  /*2550*/  IMAD.SHL.U32 R12, R116, 0x40, RZ ;  /* 0x00000040740c7824 */ /* 0x000fe200078e00ff */
[----:B------:R-:W-:Y:S01]  /*2560*/  SHF.L.U32 R6, R6, 0x7, RZ ;  /* 0x0000000706067819 */ /* 0x000fe200000006ff */
[----:B------:R-:W-:Y:S01]  /*2570*/  IMAD.SHL.U32 R11, R116, 0x80, RZ ;  /* 0x00000080740b7824 */ /* 0x000fe200078e00ff */
[----:B------:R-:W-:Y:S01]  /*2580*/  ISETP.GE.AND P0, PT, R16, UR4, PT ;  /* 0x0000000410007c0c */ /* 0x000fe2000bf06270 */
[----:B------:R-:W-:Y:S01]  /*2590*/  IMAD.IADD R33, R91, 0x1, R49 ;  /* 0x000000015b217824 */ /* 0x000fe200078e0231 */
[----:B------:R-:W-:Y:S01]  /*25a0*/  @!P6 BAR.SYNC.DEFER_BLOCKING 0x9, 0x100 ;  /* 0x024400000000eb1d */ /* 0x000fe20000010000 */
[----:B------:R-:W-:Y:S01]  /*25b0*/  ISETP.GE.AND P1, PT, R5, UR4, PT ;  /* 0x0000000405007c0c */ /* 0x000fe2000bf26270 */
[----:B------:R-:W-:Y:S01]  /*25c0*/  IMAD.IADD R40, R49, 0x1, R89 ;  /* 0x0000000131287824 */ /* 0x000fe200078e0259 */
[----:B------:R-:W-:Y:S01]  /*25d0*/  SHF.R.S32.HI R41, RZ, 0x4, R41 ;  /* 0x00000004ff297819 */ /* 0x000fe20000011429 */
[----:B------:R-:W-:Y:S01]  /*25e0*/  IMAD.X R104, RZ, RZ, R34, P3 ;  /* 0x000000ffff687224 */ /* 0x000fe200018e0622 */
[----:B------:R-:W-:Y:S01]  /*25f0*/  SHF.R.S32.HI R103, RZ, 0x1f, R36 ;  /* 0x0000001fff677819 */ /* 0x000fe20000011424 */
[----:B------:R-:W-:Y:S01]  /*2600*/  IMAD.X R105, RZ, RZ, R38, P2 ;  /* 0x000000ffff697224 */ /* 0x000fe200010e0626 */
[----:B------:R-:W-:-:S07]  /*2610*/  IADD3 R106, R99, R51, RZ ;  /* 0x00000033636a7210 */ /* 0x000fce0007ffe0ff */
.L_x_2273:
[----:B------:R-:W2:Y:S01]  /*2620*/  LDL R48, [R1+0x14] ;  /* 0x0000140001307983 */ /* 0x000ea20000100800 */
[----:B0-----:R-:W0:Y:S03]  /*2630*/  LDC R126, c[0x0][0x3d4] ;  /* 0x0000f500ff7e7b82 */ /* 0x001e260000000800 */
[----:B------:R-:W3:Y:S04]  /*2640*/  LDL R50, [R1+0x18] ;  /* 0x0000180001327983 */ /* 0x000ee80000100800 */
[----:B------:R-:W3:Y:S01]  /*2650*/  LDL R49, [R1+0x1c] ;  /* 0x00001c0001317983 */ /* 0x000ee20000100800 */
[----:B------:R-:W-:Y:S01]  /*2660*/  VIADD R24, R24, 0xffffffff ;  /* 0xffffffff18187836 */ /* 0x000fe20000000000 */
        /* <DEDUP_REMOVED lines=22> */
[----:B------:R-:W-:-:S04]  /*27d0*/  IMAD.WIDE.U32 R48, R11, R24, RZ ;  /* 0x000000180b307225 */ /* 0x000fc800078e00ff */
[----:B------:R-:W-:-:S04]  /*27e0*/  IMAD.WIDE.U32 R50, R6, R24, RZ ;  /* 0x0000001806327225 */ /* 0x000fc800078e00ff */
[----:B------:R-:W-:Y:S02]  /*27f0*/  IMAD.IADD R127, R125, 0x1, R127 ;  /* 0x000000017d7f7824 */ /* 0x000fe400078e027f */
        /* <DEDUP_REMOVED lines=27> */
.L_x_2194:
[----:B------:R-:W-:Y:S05]  /*29b0*/  BSYNC B1 ;  /* 0x0000000000017941 */ /* 0x000fea0003800000 */
.L_x_2193:
        /* <DEDUP_REMOVED lines=36> */
.L_x_2196:
[----:B------:R-:W-:Y:S05]  /*2c00*/  BSYNC B1 ;  /* 0x0000000000017941 */ /* 0x000fea0003800000 */
.L_x_2195:
        /* <DEDUP_REMOVED lines=24> */
.L_x_2198:
[----:B------:R-:W-:Y:S05]  /*2d90*/  BSYNC B1 ;  /* 0x0000000000017941 */ /* 0x000fea0003800000 */
.L_x_2197:
        /* <DEDUP_REMOVED lines=29> */
.L_x_2200:
[----:B------:R-:W-:Y:S05]  /*2f70*/  BSYNC B1 ;  /* 0x0000000000017941 */ /* 0x000fea0003800000 */
.L_x_2199:
[----:B------:R-:W-:Y:S01]  /*2f80*/  UISETP.NE.AND UP0, UPT, UR45, 0x3, UPT ;  /* 0x000000032d00788c */ /* 0x000fe2000bf05270 */
[----:B------:R-:W-:Y:S01]  /*2f90*/  IMAD.MOV.U32 R143, RZ, RZ, R78 ;  /* 0x000000ffff8f7224 */ /* 0x000fe200078e004e */
[----:B-----5:R-:W-:Y:S01]  /*2fa0*/  MOV R140, R74 ;  /* 0x0000004a008c7202 */ /* 0x020fe20000000f00 */
[----:B------:R-:W-:Y:S02]  /*2fb0*/  IMAD.MOV.U32 R155, RZ, RZ, R82 ;  /* 0x000000ffff9b7224 */ /* 0x000fe400078e0052 */
[----:B------:R-:W-:Y:S01]  /*2fc0*/  IMAD.MOV.U32 R137, RZ, RZ, R68 ;  /* 0x000000ffff897224 */ /* 0x000fe200078e0044 */
[----:B------:R-:W-:Y:S01]  /*2fd0*/  PLOP3.LUT P5, PT, PT, PT, UP0, 0x80, 0x0 ;  /* 0x000000000000781c */ /* 0x000fe20003faf008 */
[----:B------:R-:W-:Y:S02]  /*2fe0*/  IMAD.MOV.U32 R139, RZ, RZ, R72 ;  /* 0x000000ffff8b7224 */ /* 0x000fe400078e0048 */
[----:B------:R-:W-:Y:S02]  /*2ff0*/  IMAD.MOV.U32 R138, RZ, RZ, R70 ;  /* 0x000000ffff8a7224 */ /* 0x000fe400078e0046 */
[----:B------:R-:W-:-:S02]  /*3000*/  IMAD.MOV.U32 R130, RZ, RZ, R60 ;  /* 0x000000ffff827224 */ /* 0x000fc400078e003c */
[----:B------:R-:W-:Y:S02]  /*3010*/  IMAD.MOV.U32 R135, RZ, RZ, R64 ;  /* 0x000000ffff877224 */ /* 0x000fe400078e0040 */
[----:B------:R-:W-:Y:S02]  /*3020*/  IMAD.MOV.U32 R131, RZ, RZ, R62 ;  /* 0x000000ffff837224 */ /* 0x000fe400078e003e */
[----:B------:R-:W-:Y:S02]  /*3030*/  IMAD.MOV.U32 R136, RZ, RZ, R66 ;  /* 0x000000ffff887224 */ /* 0x000fe400078e0042 */
[----:B01----:R-:W-:Y:S02]  /*3040*/  IMAD.MOV.U32 R84, RZ, RZ, R52 ;  /* 0x000000ffff547224 */ /* 0x003fe400078e0034 */
[----:B------:R-:W-:Y:S02]  /*3050*/  IMAD.MOV.U32 R86, RZ, RZ, R56 ;  /* 0x000000ffff567224 */ /* 0x000fe400078e0038 */
[----:B------:R-:W-:-:S02]  /*3060*/  IMAD.MOV.U32 R85, RZ, RZ, R54 ;  /* 0x000000ffff557224 */ /* 0x000fc400078e0036 */
[----:B------:R-:W-:Y:S01]  /*3070*/  IMAD.MOV.U32 R87, RZ, RZ, R58 ;  /* 0x000000ffff577224 */ /* 0x000fe200078e003a */
[----:B------:R-:W-:Y:S06]  /*3080*/  @!P5 BRA `(.L_x_2201) ;  /* 0x000000000004d947 */ /* 0x000fec0003800000 */
[----:B------:R-:W-:Y:S01]  /*3090*/  BPT.TRAP 0x1 ;  /* 0x000000040000795c */ /* 0x000fe20000300000 */
.L_x_2201:
[----:B--2---:R-:W2:Y:S01]  /*30a0*/  LDL R48, [R1+0x10] ;  /* 0x0000100001307983 */ /* 0x004ea20000100800 */
[----:B------:R-:W-:Y:S01]  /*30b0*/  LEA R107, R232, R18, 0x3 ;  /* 0x00000012e86b7211 */ /* 0x000fe200078e18ff */
[----:B------:R-:W-:Y:S01]  /*30c0*/  BSSY B1, `(.L_x_2202) ;  /* 0x0000004000017945 */ /* 0x000fe20003800000 */
[----:B--2---:R-:W-:-:S04]  /*30d0*/  SHF.L.U32 R128, R48, 0x1f, RZ ;  /* 0x0000001f30807819 */ /* 0x004fc800000006ff */
[----:B------:R-:W0:Y:S02]  /*30e0*/  SYNCS.PHASECHK.TRANS64.TRYWAIT P6, [R107+URZ+0x38890], R128 ;  /* 0x038890806b0075a7 */ /* 0x000e2400080c017f */
[----:B0-----:R-:W-:Y:S05]  /*30f0*/  @!P6 BRA `(.L_x_2203) ;  /* 0x000002700008e947 */ /* 0x001fea0003800000 */
.L_x_2533:
[----:B------:R-:W-:Y:S05]  /*3100*/  BSYNC B1 ;  /* 0x0000000000017941 */ /* 0x000fea0003800000 */
.L_x_2202:
[----:B------:R-:W-:Y:S04]  /*3110*/  BSSY B1, `(.L_x_2204) ;  /* 0x00000f0000017945 */ /* 0x000fe80003800000 */
[----:B------:R-:W-:Y:S05]  /*3120*/  @P2 BRA `(.L_x_2205) ;  /* 0x0000000c00b82947 */ /* 0x000fea0003800000 */
[----:B------:R-:W-:Y:S01]  /*3130*/  IADD3 R142, P2, R42, R124, RZ ;  /* 0x0000007c2a8e7210 */ /* 0x000fe20007f5e0ff */
[----:B------:R-:W-:Y:S04]  /*3140*/  BSSY B2, `(.L_x_2206) ;  /* 0x0000077000027945 */ /* 0x000fe80003800000 */
[----:B------:R-:W-:Y:S01]  /*3150*/  IMAD.X R141, R127, 0x1, R30, P2 ;  /* 0x000000017f8d7824 */ /* 0x000fe200010e061e */
[----:B------:R-:W-:Y:S07]  /*3160*/  @P0 BRA `(.L_x_2207) ;  /* 0x0000000400d00947 */ /* 0x000fee0003800000 */
[----:B------:R1:W2:Y:S01]  /*3170*/  LDS.128 R48, [R112+0x28400] ;  /* 0x0284000070307984 */ /* 0x0002a20000000c00 */
        /* <DEDUP_REMOVED lines=10> */
[----:B------:R-:W-:Y:S01]  /*3220*/  SHF.R.U32.HI R148, RZ, 0x10, R83 ;  /* 0x00000010ff947819 */ /* 0x000fe20000011653 */
[----:B------:R-:W-:Y:S01]  /*3230*/  IMAD.SHL.U32 R83, R147, 0x100, RZ ;  /* 0x0000010093537824 */ /* 0x000fe200078e00ff */
[----:B------:R-:W-:Y:S01]  /*3240*/  PRMT R146, R146, 0x654, R81 ;  /* 0x0000065492927816 */ /* 0x000fe20000000051 */
[----:B------:R-:W-:Y:S01]  /*3250*/  IMAD.SHL.U32 R81, R150, 0x100, RZ ;  /* 0x0000010096517824 */ /* 0x000fe200078e00ff */
[----:B------:R-:W-:Y:S01]  /*3260*/  PRMT R82, R149, 0x654, R80 ;  /* 0x0000065495527816 */ /* 0x000fe20000000050 */
[----:B--2---:R-:W-:Y:S01]  /*3270*/  IMAD.MOV.U32 R80, RZ, RZ, R48 ;  /* 0x000000ffff507224 */ /* 0x004fe200078e0030 */
[----:B------:R-:W-:Y:S01]  /*3280*/  LOP3.LUT R147, R146, 0xff00, R83, 0xf8, !PT ;  /* 0x0000ff0092937812 */ /* 0x000fe200078ef853 */
[----:B------:R-:W-:Y:S01]  /*3290*/  IMAD.U32 R146, R148, 0x10000, RZ ;  /* 0x0001000094927824 */ /* 0x000fe200078e00ff */
[----:B------:R-:W-:Y:S01]  /*32a0*/  LOP3.LUT R82, R82, 0xff00, R81, 0xf8, !PT ;  /* 0x0000ff0052527812 */ /* 0x000fe200078ef851 */
[----:B------:R-:W-:Y:S01]  /*32b0*/  IMAD.U32 R81, R151, 0x10000, RZ ;  /* 0x0001000097517824 */ /* 0x000fe200078e00ff */
[----:B------:R-:W-:-:S02]  /*32c0*/  F2FP.F16.E4M3.UNPACK_B R83, R155.H1 ;  /* 0x0000009bff53723e */ /* 0x000fc400030006ff */
[-C--:B------:R-:W-:Y:S02]  /*32d0*/  F2FP.F16.E4M3.UNPACK_B R48, R49.reuse ;  /* 0x00000031ff30723e */ /* 0x080fe400020006ff */
[----:B------:R-:W-:Y:S01]  /*32e0*/  LOP3.LUT R151, R147, 0xff0000, R146, 0xf8, !PT ;  /* 0x00ff000093977812 */ /* 0x000fe200078ef892 */
[--C-:B------:R-:W-:Y:S01]  /*32f0*/  HADD2.F32 R149, -RZ, R83.reuse.H0_H0 ;  /* 0x20000053ff957230 */ /* 0x100fe20000004100 */
[----:B------:R-:W-:Y:S01]  /*3300*/  LOP3.LUT R148, R82, 0xff0000, R81, 0xf8, !PT ;  /* 0x00ff000052947812 */ /* 0x000fe200078ef851 */
[--C-:B------:R-:W-:Y:S01]  /*3310*/  HADD2.F32 R81, -RZ, R48.reuse.H1_H1 ;  /* 0x30000030ff517230 */ /* 0x100fe20000004100 */
[----:B------:R-:W-:Y:S01]  /*3320*/  F2FP.F16.E4M3.UNPACK_B R146, R144.H1 ;  /* 0x00000090ff92723e */ /* 0x000fe200030006ff */
[----:B------:R-:W-:Y:S01]  /*3330*/  HADD2.F32 R48, -RZ, R48.H0_H0 ;  /* 0x20000030ff307230 */ /* 0x000fe20000004100 */
[----:B------:R-:W-:Y:S01]  /*3340*/  F2FP.F16.E4M3.UNPACK_B R49, R49.H1 ;  /* 0x00000031ff31723e */ /* 0x000fe200030006ff */
[----:B------:R-:W-:Y:S02]  /*3350*/  HADD2.F32 R150, -RZ, R83.H1_H1 ;  /* 0x30000053ff967230 */ /* 0x000fe40000004100 */
[----:B------:R-:W-:Y:S01]  /*3360*/  FMUL.FTZ R153, R81, R149 ;  /* 0x0000009551997220 */ /* 0x000fe20000410000 */
[----:B------:R-:W-:-:S02]  /*3370*/  HADD2.F32 R147, -RZ, R146.H0_H0 ;  /* 0x20000092ff937230 */ /* 0x000fc40000004100 */
[C---:B------:R-:W-:Y:S01]  /*3380*/  FMUL.FTZ R154, R48.reuse, R149 ;  /* 0x00000095309a7220 */ /* 0x040fe20000410000 */
[--C-:B------:R-:W-:Y:S01]  /*3390*/  HADD2.F32 R83, -RZ, R49.reuse.H1_H1 ;  /* 0x30000031ff537230 */ /* 0x100fe20000004100 */
[----:B------:R-:W-:Y:S01]  /*33a0*/  F2FP.F16.E4M3.UNPACK_B R149, R155 ;  /* 0x0000009bff95723e */ /* 0x000fe200020006ff */
[----:B------:R-:W-:Y:S02]  /*33b0*/  HADD2.F32 R82, -RZ, R49.H0_H0 ;  /* 0x20000031ff527230 */ /* 0x000fe40000004100 */
[-C--:B------:R-:W-:Y:S01]  /*33c0*/  FFMA.FTZ R48, R48, R147.reuse, -R153 ;  /* 0x0000009330307223 */ /* 0x080fe20000010899 */
[----:B------:R-:W-:Y:S02]  /*33d0*/  HADD2.F32 R146, -RZ, R146.H1_H1 ;  /* 0x30000092ff927230 */ /* 0x000fe40000004100 */
[-C--:B------:R-:W-:Y:S01]  /*33e0*/  FMUL.FTZ R153, R83, R150.reuse ;  /* 0x0000009653997220 */ /* 0x080fe20000410000 */
[----:B------:R-:W-:Y:S01]  /*33f0*/  FFMA.FTZ R49, R81, R147, R154 ;  /* 0x0000009351317223 */ /* 0x000fe2000001009a */
[C---:B------:R-:W-:Y:S01]  /*3400*/  FMUL.FTZ R150, R82.reuse, R150 ;  /* 0x0000009652967220 */ /* 0x040fe20000410000 */
[----:B------:R-:W-:Y:S01]  /*3410*/  F2FP.F16.E4M3.UNPACK_B R81, R80.H1 ;  /* 0x00000050ff51723e */ /* 0x000fe200030006ff */
[----:B------:R-:W-:Y:S01]  /*3420*/  FFMA.FTZ R155, R82, R146, -R153 ;  /* 0x00000092529b7223 */ /* 0x000fe20000010899 */
[----:B------:R-:W-:Y:S01]  /*3430*/  F2FP.F16.E4M3.UNPACK_B R80, R80 ;  /* 0x00000050ff50723e */ /* 0x000fe200020006ff */
[----:B------:R-:W-:Y:S01]  /*3440*/  FFMA.FTZ R156, R83, R146, R150 ;  /* 0x00000092539c7223 */ /* 0x000fe20000010096 */
[----:B------:R-:W-:Y:S01]  /*3450*/  F2FP.F16.E4M3.UNPACK_B R144, R144 ;  /* 0x00000090ff90723e */ /* 0x000fe200020006ff */
[----:B------:R-:W-:-:S02]  /*3460*/  HADD2.F32 R82, -RZ, R81.H0_H0 ;  /* 0x20000051ff527230 */ /* 0x000fc40000004100 */
[----:B------:R-:W-:Y:S01]  /*3470*/  HADD2.F32 R83, -RZ, R81.H1_H1 ;  /* 0x30000051ff537230 */ /* 0x000fe20000004100 */
[----:B------:R-:W-:Y:S01]  /*3480*/  F2FP.SATFINITE.E4M3.F32.PACK_AB_MERGE_C R159, R156, R155, RZ ;  /* 0x0000009b9c9f723e */ /* 0x000fe200048070ff */
[--C-:B------:R-:W-:Y:S02]  /*3490*/  HADD2.F32 R147, -RZ, R149.reuse.H1_H1 ;  /* 0x30000095ff937230 */ /* 0x100fe40000004100 */
[--C-:B------:R-:W-:Y:S01]  /*34a0*/  HADD2.F32 R81, -RZ, R80.reuse.H0_H0 ;  /* 0x20000050ff517230 */ /* 0x100fe20000004100 */
[----:B------:R-:W-:Y:S01]  /*34b0*/  F2FP.SATFINITE.E4M3.F32.PACK_AB_MERGE_C R49, R49, R48, R159 ;  /* 0x000000303131723e */ /* 0x000fe2000480709f */
[----:B------:R-:W-:Y:S02]  /*34c0*/  HADD2.F32 R149, -RZ, R149.H0_H0 ;  /* 0x20000095ff957230 */ /* 0x000fe40000004100 */
[-C--:B------:R-:W-:Y:S01]  /*34d0*/  FMUL.FTZ R153, R83, R147.reuse ;  /* 0x0000009353997220 */ /* 0x080fe20000410000 */
[----:B------:R-:W-:Y:S02]  /*34e0*/  HADD2.F32 R80, -RZ, R80.H1_H1 ;  /* 0x30000050ff507230 */ /* 0x000fe40000004100 */
[----:B------:R-:W-:Y:S01]  /*34f0*/  FMUL.FTZ R154, R82, R147 ;  /* 0x00000093529a7220 */ /* 0x000fe20000410000 */
[--C-:B------:R-:W-:Y:S01]  /*3500*/  HADD2.F32 R146, -RZ, R144.reuse.H1_H1 ;  /* 0x30000090ff927230 */ /* 0x100fe20000004100 */
[----:B------:R-:W-:Y:S01]  /*3510*/  F2FP.F16.E4M3.UNPACK_B R147, R151.H1 ;  /* 0x00000097ff93723e */ /* 0x000fe200030006ff */
[----:B------:R-:W-:-:S02]  /*3520*/  HADD2.F32 R144, -RZ, R144.H0_H0 ;  /* 0x20000090ff907230 */ /* 0x000fc40000004100 */
[-C--:B------:R-:W-:Y:S01]  /*3530*/  FMUL.FTZ R150, R80, R149.reuse ;  /* 0x0000009550967220 */ /* 0x080fe20000410000 */
[----:B------:R-:W-:Y:S01]  /*3540*/  FMUL.FTZ R149, R81, R149 ;  /* 0x0000009551957220 */ /* 0x000fe20000410000 */
[-C--:B------:R-:W-:Y:S01]  /*3550*/  FFMA.FTZ R82, R82, R146.reuse, -R153 ;  /* 0x0000009252527223 */ /* 0x080fe20000010899 */
[----:B------:R-:W-:Y:S01]  /*3560*/  FFMA.FTZ R83, R83, R146, R154 ;  /* 0x0000009253537223 */ /* 0x000fe2000001009a */
[-C--:B------:R-:W-:Y:S01]  /*3570*/  FFMA.FTZ R153, R81, R144.reuse, -R150 ;  /* 0x0000009051997223 */ /* 0x080fe20000010896 */
[----:B------:R-:W-:Y:S01]  /*3580*/  F2FP.F16.E4M3.UNPACK_B R81, R51.H1 ;  /* 0x00000033ff51723e */ /* 0x000fe200030006ff */
[----:B------:R-:W-:Y:S01]  /*3590*/  FFMA.FTZ R154, R80, R144, R149 ;  /* 0x00000090509a7223 */ /* 0x000fe20000010095 */
[----:B------:R-:W-:Y:S01]  /*35a0*/  F2FP.F16.E4M3.UNPACK_B R144, R148.H1 ;  /* 0x00000094ff90723e */ /* 0x000fe200030006ff */
[----:B------:R-:W-:Y:S01]  /*35b0*/  HADD2.F32 R150, -RZ, R147.H1_H1 ;  /* 0x30000093ff967230 */ /* 0x000fe20000004100 */
[----:B------:R-:W-:Y:S01]  /*35c0*/  F2FP.SATFINITE.E4M3.F32.PACK_AB_MERGE_C R157, R83, R82, RZ ;  /* 0x00000052539d723e */ /* 0x000fe200048070ff */
[--C-:B------:R-:W-:Y:S01]  /*35d0*/  HADD2.F32 R83, -RZ, R81.reuse.H1_H1 ;  /* 0x30000051ff537230 */ /* 0x100fe20000004100 */
[----:B------:R-:W-:Y:S01]  /*35e0*/  F2FP.F16.E4M3.UNPACK_B R80, R50.H1 ;  /* 0x00000032ff50723e */ /* 0x000fe200030006ff */
[----:B------:R-:W-:Y:S01]  /*35f0*/  HADD2.F32 R82, -RZ, R81.H0_H0 ;  /* 0x20000051ff527230 */ /* 0x000fe20000004100 */
[----:B------:R-:W-:Y:S01]  /*3600*/  F2FP.F16.E4M3.UNPACK_B R151, R151 ;  /* 0x00000097ff97723e */ /* 0x000fe200020006ff */
[----:B------:R-:W-:Y:S01]  /*3610*/  HADD2.F32 R146, -RZ, R144.H1_H1 ;  /* 0x30000090ff927230 */ /* 0x000fe20000004100 */
        /* <DEDUP_REMOVED lines=21> */
[----:B------:R-:W-:Y:S01]  /*3770*/  HADD2.F32 R50, -RZ, R50.H1_H1 ;  /* 0x30000032ff327230 */ /* 0x000fe20000004100 */
[----:B------:R-:W-:Y:S01]  /*3780*/  F2FP.SATFINITE.E4M3.F32.PACK_AB_MERGE_C R149, R149, R156, RZ ;  /* 0x0000009c9595723e */ /* 0x000fe200048070ff */
[----:B------:R-:W-:-:S02]  /*3790*/  HADD2.F32 R147, -RZ, R147.H0_H0 ;  /* 0x20000093ff937230 */ /* 0x000fc40000004100 */
[----:B------:R-:W-:Y:S02]  /*37a0*/  HADD2.F32 R144, -RZ, R144.H0_H0 ;  /* 0x20000090ff907230 */ /* 0x000fe40000004100 */
        /* <DEDUP_REMOVED lines=11> */
.L_x_2209:
[----:B------:R-:W-:Y:S05]  /*3860*/  BSYNC B3 ;  /* 0x0000000000037941 */ /* 0x000fea0003800000 */
.L_x_2208:
[----:B------:R-:W-:Y:S02]  /*3870*/  ULDC.64 UR4, c[0x0][0x2d8] ;  /* 0x0000b60000047ab9 */ /* 0x000fe40000000a00 */
[----:B------:R-:W-:-:S04]  /*3880*/  IADD3 R80, P2, P6, R142, UR4, R100 ;  /* 0x000000048e507c10 */ /* 0x000fc8000fe5e064 */
[----:B------:R-:W-:-:S05]  /*3890*/  IADD3.X R81, R141, UR5, R34, P2, P6 ;  /* 0x000000058d517c10 */ /* 0x000fca00097ec422 */
[----:B--2---:R1:W-:Y:S04]  /*38a0*/  STG.E.128 desc[UR46][R80.64], R48 ;  /* 0x0000003050007986 */ /* 0x0043e8000c101d2e */
.L_x_2207:
[----:B------:R-:W-:Y:S05]  /*38b0*/  BSYNC B2 ;  /* 0x0000000000027941 */ /* 0x000fea0003800000 */
.L_x_2206:
[----:B------:R-:W-:Y:S05]  /*38c0*/  @P1 BRA `(.L_x_2205) ;  /* 0x0000000400d01947 */ /* 0x000fea0003800000 */
[----:B-1----:R1:W2:Y:S01]  /*38d0*/  LDS.128 R48, [R112+0x2c400] ;  /* 0x02c4000070307984 */ /* 0x0022a20000000c00 */
[----:B------:R-:W-:Y:S01]  /*38e0*/  ISETP.GE.AND P2, PT, R236, R126, PT ;  /* 0x0000007eec00720c */ /* 0x000fe20003f46270 */
[----:B------:R-:W-:-:S12]  /*38f0*/  BSSY B2, `(.L_x_2210) ;  /* 0x000006d000027945 */ /* 0x000fd80003800000 */
[----:B-1----:R-:W-:Y:S05]  /*3900*/  @P2 BRA `(.L_x_2211) ;  /* 0x0000000400ac2947 */ /* 0x002fea0003800000 */
[----:B------:R-:W-:Y:S02]  /*3910*/  SHF.R.U32.HI R144, RZ, 0x8, R77 ;  /* 0x00000008ff907819 */ /* 0x000fe4000001164d */
[----:B------:R-:W-:Y:S02]  /*3920*/  SHF.R.U32.HI R83, RZ, 0x18, R79 ;  /* 0x00000018ff537819 */ /* 0x000fe4000001164f */
[----:B------:R-:W-:Y:S02]  /*3930*/  LOP3.LUT R78, R79, 0xff, RZ, 0xc0, !PT ;  /* 0x000000ff4f4e7812 */ /* 0x000fe400078ec0ff */
[----:B------:R-:W-:Y:S02]  /*3940*/  SHF.R.U32.HI R147, RZ, 0x18, R77 ;  /* 0x00000018ff937819 */ /* 0x000fe4000001164d */
[----:B------:R-:W-:Y:S02]  /*3950*/  LOP3.LUT R76, R77, 0xff, RZ, 0xc0, !PT ;  /* 0x000000ff4d4c7812 */ /* 0x000fe400078ec0ff */
[----:B------:R-:W-:-:S02]  /*3960*/  SHF.R.U32.HI R80, RZ, 0x8, R79 ;  /* 0x00000008ff507819 */ /* 0x000fc4000001164f */
[----:B------:R-:W-:Y:S02]  /*3970*/  SHF.R.U32.HI R81, RZ, 0x10, R79 ;  /* 0x00000010ff517819 */ /* 0x000fe4000001164f */
[----:B------:R-:W-:Y:S01]  /*3980*/  PRMT R79, R83, 0x654, R78 ;  /* 0x00000654534f7816 */ /* 0x000fe2000000004e */
[----:B------:R-:W-:Y:S01]  /*3990*/  IMAD.SHL.U32 R78, R144, 0x100, RZ ;  /* 0x00000100904e7824 */ /* 0x000fe200078e00ff */
[----:B------:R-:W-:Y:S01]  /*39a0*/  SHF.R.U32.HI R82, RZ, 0x10, R77 ;  /* 0x00000010ff527819 */ /* 0x000fe2000001164d */
[----:B------:R-:W-:Y:S01]  /*39b0*/  IMAD.SHL.U32 R80, R80, 0x100, RZ ;  /* 0x0000010050507824 */ /* 0x000fe200078e00ff */
[----:B------:R-:W-:Y:S01]  /*39c0*/  PRMT R77, R147, 0x654, R76 ;  /* 0x00000654934d7816 */ /* 0x000fe2000000004c */
[----:B------:R-:W-:Y:S01]  /*39d0*/  IMAD.U32 R81, R81, 0x10000, RZ ;  /* 0x0001000051517824 */ /* 0x000fe200078e00ff */
[----:B--2---:R-:W-:Y:S02]  /*39e0*/  MOV R76, R48 ;  /* 0x00000030004c7202 */ /* 0x004fe40000000f00 */
[----:B------:R-:W-:Y:S01]  /*39f0*/  LOP3.LUT R77, R77, 0xff00, R78, 0xf8, !PT ;  /* 0x0000ff004d4d7812 */ /* 0x000fe200078ef84e */
[----:B------:R-:W-:Y:S01]  /*3a00*/  IMAD.U32 R78, R82, 0x10000, RZ ;  /* 0x00010000524e7824 */ /* 0x000fe200078e00ff */
[----:B------:R-:W-:-:S02]  /*3a10*/  LOP3.LUT R80, R79, 0xff00, R80, 0xf8, !PT ;  /* 0x0000ff004f507812 */ /* 0x000fc400078ef850 */
        /* <DEDUP_REMOVED lines=16> */
[-C--:B------:R-:W-:Y:S01]  /*3b20*/  FFMA.FTZ R49, R77, R81.reuse, R148 ;  /* 0x000000514d317223 */ /* 0x080fe20000010094 */
[----:B------:R-:W-:Y:S02]  /*3b30*/  HADD2.F32 R80, -RZ, R80.H1_H1 ;  /* 0x30000050ff507230 */ /* 0x000fe40000004100 */
[C---:B------:R-:W-:Y:S01]  /*3b40*/  FMUL.FTZ R83, R79.reuse, R144 ;  /* 0x000000904f537220 */ /* 0x040fe20000410000 */
        /* <DEDUP_REMOVED lines=21> */
[-C--:B------:R-:W-:Y:S01]  /*3ca0*/  F2FP.F16.E4M3.UNPACK_B R80, R82.reuse.H1 ;  /* 0x00000052ff50723e */ /* 0x080fe200030006ff */
[-C--:B------:R-:W-:Y:S01]  /*3cb0*/  FMUL.FTZ R144, R76, R143.reuse ;  /* 0x0000008f4c907220 */ /* 0x080fe20000410000 */
[C---:B------:R-:W-:Y:S01]  /*3cc0*/  FMUL.FTZ R143, R77.reuse, R143 ;  /* 0x0000008f4d8f7220 */ /* 0x040fe20000410000 */
[----:B------:R-:W-:Y:S02]  /*3cd0*/  F2FP.F16.E4M3.UNPACK_B R82, R82 ;  /* 0x00000052ff52723e */ /* 0x000fe400020006ff */
[-C--:B------:R-:W-:Y:S01]  /*3ce0*/  FFMA.FTZ R144, R77, R134.reuse, -R144 ;  /* 0x000000864d907223 */ /* 0x080fe20000010890 */
[----:B------:R-:W-:Y:S01]  /*3cf0*/  F2FP.SATFINITE.E4M3.F32.PACK_AB_MERGE_C R151, R148, R83, RZ ;  /* 0x000000539497723e */ /* 0x000fe200048070ff */
[----:B------:R-:W-:Y:S01]  /*3d00*/  FFMA.FTZ R147, R76, R134, R143 ;  /* 0x000000864c937223 */ /* 0x000fe2000001008f */
[-C--:B------:R-:W-:Y:S01]  /*3d10*/  F2FP.F16.E4M3.UNPACK_B R77, R51.reuse.H1 ;  /* 0x00000033ff4d723e */ /* 0x080fe200030006ff */
[--C-:B------:R-:W-:Y:S01]  /*3d20*/  HADD2.F32 R81, -RZ, R80.reuse.H1_H1 ;  /* 0x30000050ff517230 */ /* 0x100fe20000004100 */
[----:B------:R-:W-:Y:S01]  /*3d30*/  F2FP.F16.E4M3.UNPACK_B R83, R146.H1 ;  /* 0x00000092ff53723e */ /* 0x000fe200030006ff */
[----:B------:R-:W-:Y:S01]  /*3d40*/  HADD2.F32 R80, -RZ, R80.H0_H0 ;  /* 0x20000050ff507230 */ /* 0x000fe20000004100 */
        /* <DEDUP_REMOVED lines=15> */
[----:B------:R-:W-:-:S02]  /*3e40*/  HADD2.F32 R83, -RZ, R83.H0_H0 ;  /* 0x20000053ff537230 */ /* 0x000fc40000004100 */
[C---:B------:R-:W-:Y:S01]  /*3e50*/  FMUL.FTZ R134, R76.reuse, R134 ;  /* 0x000000864c867220 */ /* 0x040fe20000410000 */
[----:B------:R-:W-:Y:S02]  /*3e60*/  HADD2.F32 R146, -RZ, R146.H0_H0 ;  /* 0x20000092ff927230 */ /* 0x000fe40000004100 */
[-C--:B------:R-:W-:Y:S01]  /*3e70*/  FFMA.FTZ R143, R76, R78.reuse, -R143 ;  /* 0x0000004e4c8f7223 */ /* 0x080fe2000001088f */
[--C-:B------:R-:W-:Y:S02]  /*3e80*/  HADD2.F32 R76, -RZ, R51.reuse.H0_H0 ;  /* 0x20000033ff4c7230 */ /* 0x100fe40000004100 */
[----:B------:R-:W-:Y:S01]  /*3e90*/  FFMA.FTZ R134, R77, R78, R134 ;  /* 0x0000004e4d867223 */ /* 0x000fe20000010086 */
[----:B------:R-:W-:Y:S02]  /*3ea0*/  HADD2.F32 R77, -RZ, R51.H1_H1 ;  /* 0x30000033ff4d7230 */ /* 0x000fe40000004100 */
[----:B------:R-:W-:Y:S01]  /*3eb0*/  FFMA.FTZ R150, R79, R81, R148 ;  /* 0x000000514f967223 */ /* 0x000fe20000010094 */
[----:B------:R-:W-:-:S02]  /*3ec0*/  HADD2.F32 R51, -RZ, R50.H0_H0 ;  /* 0x20000032ff337230 */ /* 0x000fc40000004100 */
[-C--:B------:R-:W-:Y:S01]  /*3ed0*/  FMUL.FTZ R148, R76, R83.reuse ;  /* 0x000000534c947220 */ /* 0x080fe20000410000 */
[----:B------:R-:W-:Y:S02]  /*3ee0*/  HADD2.F32 R50, -RZ, R50.H1_H1 ;  /* 0x30000032ff327230 */ /* 0x000fe40000004100 */
[----:B------:R-:W-:Y:S01]  /*3ef0*/  FMUL.FTZ R81, R77, R83 ;  /* 0x000000534d517220 */ /* 0x000fe20000410000 */
[----:B------:R-:W-:Y:S02]  /*3f00*/  HADD2.F32 R82, -RZ, R82.H0_H0 ;  /* 0x20000052ff527230 */ /* 0x000fe40000004100 */
[----:B------:R-:W-:Y:S01]  /*3f10*/  FMUL.FTZ R79, R51, R146 ;  /* 0x00000092334f7220 */ /* 0x000fe20000410000 */
[----:B------:R-:W-:Y:S01]  /*3f20*/  FFMA.FTZ R148, R77, R80, R148 ;  /* 0x000000504d947223 */ /* 0x000fe20000010094 */
[----:B------:R-:W-:Y:S01]  /*3f30*/  FMUL.FTZ R78, R50, R146 ;  /* 0x00000092324e7220 */ /* 0x000fe20000410000 */
[----:B------:R-:W-:Y:S01]  /*3f40*/  FFMA.FTZ R81, R76, R80, -R81 ;  /* 0x000000504c517223 */ /* 0x000fe20000010851 */
[-C--:B------:R-:W-:Y:S01]  /*3f50*/  FFMA.FTZ R79, R50, R82.reuse, R79 ;  /* 0x00000052324f7223 */ /* 0x080fe2000001004f */
[----:B------:R-:W-:Y:S01]  /*3f60*/  F2FP.SATFINITE.E4M3.F32.PACK_AB_MERGE_C R134, R134, R143, RZ ;  /* 0x0000008f8686723e */ /* 0x000fe200048070ff */
[----:B------:R-:W-:Y:S01]  /*3f70*/  FFMA.FTZ R78, R51, R82, -R78 ;  /* 0x00000052334e7223 */ /* 0x000fe2000001084e */
[----:B------:R-:W-:-:S02]  /*3f80*/  F2FP.SATFINITE.E4M3.F32.PACK_AB_MERGE_C R149, R150, R149, RZ ;  /* 0x000000959695723e */ /* 0x000fc400048070ff */
[----:B------:R-:W-:Y:S02]  /*3f90*/  F2FP.SATFINITE.E4M3.F32.PACK_AB_MERGE_C R48, R147, R144, R151 ;  /* 0x000000909330723e */ /* 0x000fe40004807097 */
[----:B------:R-:W-:Y:S02]  /*3fa0*/  F2FP.SATFINITE.E4M3.F32.PACK_AB_MERGE_C R50, R79, R78, R134 ;  /* 0x0000004e4f32723e */ /* 0x000fe40004807086 */
[----:B------:R-:W-:-:S07]  /*3fb0*/  F2FP.SATFINITE.E4M3.F32.PACK_AB_MERGE_C R51, R148, R81, R149 ;  /* 0x000000519433723e */ /* 0x000fce0004807095 */
.L_x_2211:
[----:B------:R-:W-:Y:S05]  /*3fc0*/  BSYNC B2 ;  /* 0x0000000000027941 */ /* 0x000fea0003800000 */
.L_x_2210:
[----:B------:R-:W-:Y:S02]  /*3fd0*/  ULDC.64 UR4, c[0x0][0x2d8] ;  /* 0x0000b60000047ab9 */ /* 0x000fe40000000a00 */
[----:B------:R-:W-:-:S04]  /*3fe0*/  IADD3 R76, P2, P6, R37, UR4, R142 ;  /* 0x00000004254c7c10 */ /* 0x000fc8000fe5e08e */
[----:B------:R-:W-:-:S05]  /*3ff0*/  IADD3.X R77, R104, UR5, R141, P2, P6 ;  /* 0x00000005684d7c10 */ /* 0x000fca00097ec48d */
[----:B--2---:R2:W-:Y:S04]  /*4000*/  STG.E.128 desc[UR46][R76.64], R48 ;  /* 0x000000304c007986 */ /* 0x0045e8000c101d2e */
.L_x_2205:
[----:B------:R-:W-:Y:S05]  /*4010*/  BSYNC B1 ;  /* 0x0000000000017941 */ /* 0x000fea0003800000 */
.L_x_2204:
[----:B------:R-:W-:Y:S04]  /*4020*/  BSSY B1, `(.L_x_2212) ;  /* 0x00000ef000017945 */ /* 0x000fe80003800000 */
[----:B------:R-:W-:Y:S05]  /*4030*/  @P3 BRA `(.L_x_2213) ;  /* 0x0000000c00b43947 */ /* 0x000fea0003800000 */
[----:B--2---:R-:W-:Y:S01]  /*4040*/  IADD3 R76, P2, P3, R46, R124, R16 ;  /* 0x0000007c2e4c7210 */ /* 0x004fe20007b5e010 */
[----:B------:R-:W-:Y:S03]  /*4050*/  BSSY B2, `(.L_x_2214) ;  /* 0x0000077000027945 */ /* 0x000fe60003800000 */
[----:B------:R-:W-:Y:S01]  /*4060*/  IADD3.X R77, R3, R127, R17, P2, P3 ;  /* 0x0000007f034d7210 */ /* 0x000fe200017e6411 */
[----:B------:R-:W-:Y:S08]  /*4070*/  @P0 BRA `(.L_x_2215) ;  /* 0x0000000400d00947 */ /* 0x000ff00003800000 */
[----:B-1----:R1:W2:Y:S01]  /*4080*/  LDS.128 R48, [R112+0x29400] ;  /* 0x0294000070307984 */ /* 0x0022a20000000c00 */
        /* <DEDUP_REMOVED lines=18> */
[----:B------:R-:W-:Y:S01]  /*41b0*/  LOP3.LUT R73, R73, 0xff00, R74, 0xf8, !PT ;  /* 0x0000ff0049497812 */ /* 0x000fe200078ef84a */
[----:B------:R-:W-:Y:S01]  /*41c0*/  IMAD.U32 R74, R81, 0x10000, RZ ;  /* 0x00010000514a7824 */ /* 0x000fe200078e00ff */
[----:B------:R-:W-:-:S02]  /*41d0*/  F2FP.F16.E4M3.UNPACK_B R48, R49 ;  /* 0x00000031ff30723e */ /* 0x000fc400020006ff */
[-C--:B------:R-:W-:Y:S02]  /*41e0*/  F2FP.F16.E4M3.UNPACK_B R78, R140.reuse.H1 ;  /* 0x0000008cff4e723e */ /* 0x080fe400030006ff */
        /* <DEDUP_REMOVED lines=20> */
[----:B------:R-:W-:Y:S01]  /*4330*/  F2FP.F16.E4M3.UNPACK_B R72, R72 ;  /* 0x00000048ff48723e */ /* 0x000fe200020006ff */
[-C--:B------:R-:W-:Y:S01]  /*4340*/  FFMA.FTZ R48, R48, R78.reuse, -R83 ;  /* 0x0000004e30307223 */ /* 0x080fe20000010853 */
[----:B------:R-:W-:Y:S01]  /*4350*/  FFMA.FTZ R143, R74, R75, R81 ;  /* 0x0000004b4a8f7223 */ /* 0x000fe20000010051 */
[----:B------:R-:W-:Y:S01]  /*4360*/  FFMA.FTZ R141, R73, R78, R80 ;  /* 0x0000004e498d7223 */ /* 0x000fe20000010050 */
        /* <DEDUP_REMOVED lines=64> */
.L_x_2217:
[----:B------:R-:W-:Y:S05]  /*4770*/  BSYNC B3 ;  /* 0x0000000000037941 */ /* 0x000fea0003800000 */
.L_x_2216:
[----:B------:R-:W-:Y:S02]  /*4780*/  ULDC.64 UR4, c[0x0][0x2d8] ;  /* 0x0000b60000047ab9 */ /* 0x000fe40000000a00 */
[----:B------:R-:W-:-:S04]  /*4790*/  IADD3 R72, P2, P3, R76, UR4, R100 ;  /* 0x000000044c487c10 */ /* 0x000fc8000fb5e064 */
[----:B------:R-:W-:-:S05]  /*47a0*/  IADD3.X R73, R77, UR5, R34, P2, P3 ;  /* 0x000000054d497c10 */ /* 0x000fca00097e6422 */
[----:B--2---:R2:W-:Y:S04]  /*47b0*/  STG.E.128 desc[UR46][R72.64], R48 ;  /* 0x0000003048007986 */ /* 0x0045e8000c101d2e */
.L_x_2215:
[----:B------:R-:W-:Y:S05]  /*47c0*/  BSYNC B2 ;  /* 0x0000000000027941 */ /* 0x000fea0003800000 */
.L_x_2214:
[----:B------:R-:W-:Y:S05]  /*47d0*/  @P1 BRA `(.L_x_2213) ;  /* 0x0000000400cc1947 */ /* 0x000fea0003800000 */
[----:B-12---:R1:W2:Y:S01]  /*47e0*/  LDS.128 R48, [R112+0x2d400] ;  /* 0x02d4000070307984 */ /* 0x0062a20000000c00 */
[----:B------:R-:W-:Y:S01]  /*47f0*/  ISETP.GE.AND P2, PT, R236, R126, PT ;  /* 0x0000007eec00720c */ /* 0x000fe20003f46270 */
[----:B------:R-:W-:-:S12]  /*4800*/  BSSY B2, `(.L_x_2218) ;  /* 0x000006c000027945 */ /* 0x000fd80003800000 */
[----:B-1----:R-:W-:Y:S05]  /*4810*/  @P2 BRA `(.L_x_2219) ;  /* 0x0000000400a82947 */ /* 0x002fea0003800000 */
[--C-:B------:R-:W-:Y:S02]  /*4820*/  SHF.R.U32.HI R78, RZ, 0x10, R69.reuse ;  /* 0x00000010ff4e7819 */ /* 0x100fe40000011645 */
[----:B------:R-:W-:Y:S02]  /*4830*/  SHF.R.U32.HI R74, RZ, 0x8, R69 ;  /* 0x00000008ff4a7819 */ /* 0x000fe40000011645 */
[----:B------:R-:W-:Y:S02]  /*4840*/  LOP3.LUT R68, R69, 0xff, RZ, 0xc0, !PT ;  /* 0x000000ff45447812 */ /* 0x000fe400078ec0ff */
[--C-:B------:R-:W-:Y:S02]  /*4850*/  SHF.R.U32.HI R75, RZ, 0x10, R71.reuse ;  /* 0x00000010ff4b7819 */ /* 0x100fe40000011647 */
[----:B------:R-:W-:Y:S02]  /*4860*/  SHF.R.U32.HI R73, RZ, 0x8, R71 ;  /* 0x00000008ff497819 */ /* 0x000fe40000011647 */
[----:B------:R-:W-:-:S02]  /*4870*/  LOP3.LUT R70, R71, 0xff, RZ, 0xc0, !PT ;  /* 0x000000ff47467812 */ /* 0x000fc400078ec0ff */
[----:B------:R-:W-:Y:S02]  /*4880*/  SHF.R.U32.HI R69, RZ, 0x18, R69 ;  /* 0x00000018ff457819 */ /* 0x000fe40000011645 */
[----:B------:R-:W-:Y:S02]  /*4890*/  SHF.R.U32.HI R71, RZ, 0x18, R71 ;  /* 0x00000018ff477819 */ /* 0x000fe40000011647 */
[----:B------:R-:W-:Y:S01]  /*48a0*/  PRMT R69, R69, 0x654, R68 ;  /* 0x0000065445457816 */ /* 0x000fe20000000044 */
[----:B------:R-:W-:Y:S01]  /*48b0*/  IMAD.SHL.U32 R68, R74, 0x100, RZ ;  /* 0x000001004a447824 */ /* 0x000fe200078e00ff */
[----:B------:R-:W-:Y:S02]  /*48c0*/  PRMT R72, R71, 0x654, R70 ;  /* 0x0000065447487816 */ /* 0x000fe40000000046 */
[----:B------:R-:W-:Y:S02]  /*48d0*/  SHF.L.U32 R71, R73, 0x8, RZ ;  /* 0x0000000849477819 */ /* 0x000fe400000006ff */
[----:B------:R-:W-:Y:S01]  /*48e0*/  LOP3.LUT R70, R69, 0xff00, R68, 0xf8, !PT ;  /* 0x0000ff0045467812 */ /* 0x000fe200078ef844 */
[----:B------:R-:W-:Y:S01]  /*48f0*/  IMAD.U32 R69, R78, 0x10000, RZ ;  /* 0x000100004e457824 */ /* 0x000fe200078e00ff */
[----:B------:R-:W-:Y:S01]  /*4900*/  LOP3.LUT R74, R72, 0xff00, R71, 0xf8, !PT ;  /* 0x0000ff00484a7812 */ /* 0x000fe200078ef847 */
[----:B------:R-:W-:Y:S01]  /*4910*/  IMAD.U32 R71, R75, 0x10000, RZ ;  /* 0x000100004b477824 */ /* 0x000fe200078e00ff */
[----:B------:R-:W-:-:S02]  /*4920*/  F2FP.F16.E4M3.UNPACK_B R72, R138.H1 ;  /* 0x0000008aff48723e */ /* 0x000fc400030006ff */
[----:B--2---:R-:W-:Y:S02]  /*4930*/  F2FP.F16.E4M3.UNPACK_B R68, R49 ;  /* 0x00000031ff44723e */ /* 0x004fe400020006ff */
        /* <DEDUP_REMOVED lines=25> */
[--C-:B------:R-:W-:Y:S02]  /*4ad0*/  HADD2.F32 R68, -RZ, R49.reuse.H0_H0 ;  /* 0x20000031ff447230 */ /* 0x100fe40000004100 */
        /* <DEDUP_REMOVED lines=10> */
[----:B------:R-:W-:Y:S01]  /*4b80*/  F2FP.SATFINITE.E4M3.F32.PACK_AB_MERGE_C R138, R134, R83, RZ ;  /* 0x00000053868a723e */ /* 0x000fe200048070ff */
        /* <DEDUP_REMOVED lines=26> */
[-C--:B------:R-:W-:Y:S01]  /*4d30*/  FFMA.FTZ R75, R48, R68.reuse, -R75 ;  /* 0x00000044304b7223 */ /* 0x080fe2000001084b */
[----:B------:R-:W-:Y:S01]  /*4d40*/  FFMA.FTZ R134, R69, R71, R134 ;  /* 0x0000004745867223 */ /* 0x000fe20000010086 */
[----:B------:R-:W-:Y:S01]  /*4d50*/  FFMA.FTZ R74, R49, R68, R74 ;  /* 0x00000044314a7223 */ /* 0x000fe2000001004a */
[----:B------:R-:W-:-:S02]  /*4d60*/  HADD2.F32 R49, -RZ, R51.H0_H0 ;  /* 0x20000033ff317230 */ /* 0x000fc40000004100 */
[----:B------:R-:W-:Y:S01]  /*4d70*/  HADD2.F32 R48, -RZ, R50.H0_H0 ;  /* 0x20000032ff307230 */ /* 0x000fe20000004100 */
[----:B------:R-:W-:Y:S01]  /*4d80*/  F2FP.SATFINITE.E4M3.F32.PACK_AB_MERGE_C R83, R134, R83, RZ ;  /* 0x000000538653723e */ /* 0x000fe200048070ff */
[----:B------:R-:W-:Y:S01]  /*4d90*/  HADD2.F32 R51, -RZ, R51.H1_H1 ;  /* 0x30000033ff337230 */ /* 0x000fe20000004100 */
[----:B------:R-:W-:Y:S01]  /*4da0*/  F2FP.SATFINITE.E4M3.F32.PACK_AB_MERGE_C R74, R74, R75, RZ ;  /* 0x0000004b4a4a723e */ /* 0x000fe200048070ff */
[----:B------:R-:W-:Y:S02]  /*4db0*/  HADD2.F32 R72, -RZ, R72.H0_H0 ;  /* 0x20000048ff487230 */ /* 0x000fe40000004100 */
[----:B------:R-:W-:Y:S02]  /*4dc0*/  HADD2.F32 R50, -RZ, R50.H1_H1 ;  /* 0x30000032ff327230 */ /* 0x000fe40000004100 */
[----:B------:R-:W-:Y:S02]  /*4dd0*/  HADD2.F32 R69, -RZ, R78.H0_H0 ;  /* 0x2000004eff457230 */ /* 0x000fe40000004100 */
[----:B------:R-:W-:Y:S01]  /*4de0*/  FMUL.FTZ R68, R51, R72 ;  /* 0x0000004833447220 */ /* 0x000fe20000410000 */
[----:B------:R-:W-:-:S02]  /*4df0*/  HADD2.F32 R70, -RZ, R70.H0_H0 ;  /* 0x20000046ff467230 */ /* 0x000fc40000004100 */
[C---:B------:R-:W-:Y:S01]  /*4e00*/  FMUL.FTZ R72, R49.reuse, R72 ;  /* 0x0000004831487220 */ /* 0x040fe20000410000 */
[----:B------:R-:W-:Y:S02]  /*4e10*/  HADD2.F32 R73, -RZ, R73.H0_H0 ;  /* 0x20000049ff497230 */ /* 0x000fe40000004100 */
[-C--:B------:R-:W-:Y:S01]  /*4e20*/  FMUL.FTZ R71, R50, R69.reuse ;  /* 0x0000004532477220 */ /* 0x080fe20000410000 */
[C---:B------:R-:W-:Y:S01]  /*4e30*/  FMUL.FTZ R69, R48.reuse, R69 ;  /* 0x0000004530457220 */ /* 0x040fe20000410000 */
[-C--:B------:R-:W-:Y:S01]  /*4e40*/  FFMA.FTZ R68, R49, R70.reuse, -R68 ;  /* 0x0000004631447223 */ /* 0x080fe20000010844 */
[----:B------:R-:W-:Y:S01]  /*4e50*/  FFMA.FTZ R51, R51, R70, R72 ;  /* 0x0000004633337223 */ /* 0x000fe20000010048 */
[-C--:B------:R-:W-:Y:S01]  /*4e60*/  FFMA.FTZ R71, R48, R73.reuse, -R71 ;  /* 0x0000004930477223 */ /* 0x080fe20000010847 */
[----:B------:R-:W-:Y:S01]  /*4e70*/  FFMA.FTZ R50, R50, R73, R69 ;  /* 0x0000004932327223 */ /* 0x000fe20000010045 */
[----:B------:R-:W-:Y:S02]  /*4e80*/  F2FP.SATFINITE.E4M3.F32.PACK_AB_MERGE_C R49, R82, R81, R138 ;  /* 0x000000515231723e */ /* 0x000fe4000480708a */
[----:B------:R-:W-:-:S02]  /*4e90*/  F2FP.SATFINITE.E4M3.F32.PACK_AB_MERGE_C R48, R80, R79, R137 ;  /* 0x0000004f5030723e */ /* 0x000fc40004807089 */
[----:B------:R-:W-:Y:S02]  /*4ea0*/  F2FP.SATFINITE.E4M3.F32.PACK_AB_MERGE_C R50, R50, R71, R74 ;  /* 0x000000473232723e */ /* 0x000fe4000480704a */
[----:B------:R-:W-:-:S07]  /*4eb0*/  F2FP.SATFINITE.E4M3.F32.PACK_AB_MERGE_C R51, R51, R68, R83 ;  /* 0x000000443333723e */ /* 0x000fce0004807053 */
.L_x_2219:
[----:B------:R-:W-:Y:S05]  /*4ec0*/  BSYNC B2 ;  /* 0x0000000000027941 */ /* 0x000fea0003800000 */
.L_x_2218:
[----:B------:R-:W-:Y:S02]  /*4ed0*/  ULDC.64 UR4, c[0x0][0x2d8] ;  /* 0x0000b60000047ab9 */ /* 0x000fe40000000a00 */
[----:B------:R-:W-:-:S04]  /*4ee0*/  IADD3 R68, P2, P3, R37, UR4, R76 ;  /* 0x0000000425447c10 */ /* 0x000fc8000fb5e04c */
[----:B------:R-:W-:-:S05]  /*4ef0*/  IADD3.X R69, R104, UR5, R77, P2, P3 ;  /* 0x0000000568457c10 */ /* 0x000fca00097e644d */
[----:B--2---:R3:W-:Y:S04]  /*4f00*/  STG.E.128 desc[UR46][R68.64], R48 ;  /* 0x0000003044007986 */ /* 0x0047e8000c101d2e */
.L_x_2213:
[----:B------:R-:W-:Y:S05]  /*4f10*/  BSYNC B1 ;  /* 0x0000000000017941 */ /* 0x000fea0003800000 */
.L_x_2212:
[----:B------:R-:W-:Y:S01]  /*4f20*/  ISETP.NE.AND P2, PT, R145, RZ, PT ;  /* 0x000000ff9100720c */ /* 0x000fe20003f45270 */
[----:B------:R-:W-:-:S12]  /*4f30*/  BSSY B1, `(.L_x_2220) ;  /* 0x00000f4000017945 */ /* 0x000fd80003800000 */
        /* <DEDUP_REMOVED lines=28> */
[----:B------:R-:W-:Y:S02]  /*5100*/  F2FP.F16.E4M3.UNPACK_B R50, R49 ;  /* 0x00000031ff32723e */ /* 0x000fe400020006ff */
        /* <DEDUP_REMOVED lines=8> */
[C---:B------:R-:W-:Y:S01]  /*5190*/  FMUL.FTZ R75, R51.reuse, R72 ;  /* 0x00000048334b7220 */ /* 0x040fe20000410000 */
        /* <DEDUP_REMOVED lines=80> */
.L_x_2225:
[----:B------:R-:W-:Y:S05]  /*56a0*/  BSYNC B3 ;  /* 0x0000000000037941 */ /* 0x000fea0003800000 */
.L_x_2224:
[----:B------:R-:W-:Y:S02]  /*56b0*/  ULDC.64 UR4, c[0x0][0x2d8] ;  /* 0x0000b60000047ab9 */ /* 0x000fe40000000a00 */
[----:B------:R-:W-:-:S04]  /*56c0*/  IADD3 R64, P2, P3, R68, UR4, R100 ;  /* 0x0000000444407c10 */ /* 0x000fc8000fb5e064 */
[----:B------:R-:W-:-:S05]  /*56d0*/  IADD3.X R65, R69, UR5, R34, P2, P3 ;  /* 0x0000000545417c10 */ /* 0x000fca00097e6422 */
[----:B--2---:R3:W-:Y:S04]  /*56e0*/  STG.E.128 desc[UR46][R64.64], R48 ;  /* 0x0000003040007986 */ /* 0x0047e8000c101d2e */
.L_x_2223:
[----:B------:R-:W-:Y:S05]  /*56f0*/  BSYNC B2 ;  /* 0x0000000000027941 */ /* 0x000fea0003800000 */
.L_x_2222:
[----:B------:R-:W-:Y:S05]  /*5700*/  @P1 BRA `(.L_x_2221) ;  /* 0x0000000400d81947 */ /* 0x000fea0003800000 */
[----:B-123--:R1:W2:Y:S01]  /*5710*/  LDS.128 R48, [R112+0x2e400] ;  /* 0x02e4000070307984 */ /* 0x00e2a20000000c00 */
        /* <DEDUP_REMOVED lines=112> */
.L_x_2227:
[----:B------:R-:W-:Y:S05]  /*5e20*/  BSYNC B2 ;  /* 0x0000000000027941 */ /* 0x000fea0003800000 */
.L_x_2226:
[----:B------:R-:W-:Y:S02]  /*5e30*/  ULDC.64 UR4, c[0x0][0x2d8] ;  /* 0x0000b60000047ab9 */ /* 0x000fe40000000a00 */
[----:B------:R-:W-:-:S04]  /*5e40*/  IADD3 R60, P2, P3, R37, UR4, R68 ;  /* 0x00000004253c7c10 */ /* 0x000fc8000fb5e044 */
[----:B------:R-:W-:-:S05]  /*5e50*/  IADD3.X R61, R104, UR5, R69, P2, P3 ;  /* 0x00000005683d7c10 */ /* 0x000fca00097e6445 */
[----:B--2---:R4:W-:Y:S04]  /*5e60*/  STG.E.128 desc[UR46][R60.64], R48 ;  /* 0x000000303c007986 */ /* 0x0049e8000c101d2e */
.L_x_2221:
[----:B------:R-:W-:Y:S05]  /*5e70*/  BSYNC B1 ;  /* 0x0000000000017941 */ /* 0x000fea0003800000 */
.L_x_2220:
        /* <DEDUP_REMOVED lines=20> */
[----:B------:R-:W-:Y:S01]  /*5fc0*/  PRMT R56, R67, 0x654, R56 ;  /* 0x0000065443387816 */ /* 0x000fe20000000038 */
[----:B------:R-:W-:Y:S01]  /*5fd0*/  IMAD.U32 R62, R62, 0x10000, RZ ;  /* 0x000100003e3e7824 */ /* 0x000fe200078e00ff */
[----:B------:R-:W-:Y:S02]  /*5fe0*/  PRMT R60, R63, 0x654, R60 ;  /* 0x000006543f3c7816 */ /* 0x000fe4000000003c */
[----:B------:R-:W-:Y:S01]  /*5ff0*/  LOP3.LUT R51, R56, 0xff00, R51, 0xf8, !PT ;  /* 0x0000ff0038337812 */ /* 0x000fe200078ef833 */
[----:B------:R-:W-:Y:S01]  /*6000*/  IMAD.U32 R56, R64, 0x10000, RZ ;  /* 0x0001000040387824 */ /* 0x000fe200078e00ff */
[----:B------:R-:W-:-:S02]  /*6010*/  MOV R57, R50 ;  /* 0x0000003200397202 */ /* 0x000fc40000000f00 */
[----:B------:R-:W-:Y:S02]  /*6020*/  LOP3.LUT R59, R60, 0xff00, R59, 0xf8, !PT ;  /* 0x0000ff003c3b7812 */ /* 0x000fe400078ef83b */
        /* <DEDUP_REMOVED lines=91> */
.L_x_2232:
[----:B------:R-:W-:Y:S05]  /*65e0*/  BSYNC B2 ;  /* 0x0000000000027941 */ /* 0x000fea0003800000 */
.L_x_2231:
[----:B------:R-:W-:Y:S02]  /*65f0*/  ULDC.64 UR4, c[0x0][0x2d8] ;  /* 0x0000b60000047ab9 */ /* 0x000fe40000000a00 */
[----:B------:R-:W-:-:S04]  /*6600*/  IADD3 R56, P2, P3, R124, UR4, R100 ;  /* 0x000000047c387c10 */ /* 0x000fc8000fb5e064 */
[----:B------:R-:W-:-:S05]  /*6610*/  IADD3.X R57, R127, UR5, R34, P2, P3 ;  /* 0x000000057f397c10 */ /* 0x000fca00097e6422 */
[----:B--2---:R1:W-:Y:S04]  /*6620*/  STG.E.128 desc[UR46][R56.64], R48 ;  /* 0x0000003038007986 */ /* 0x0043e8000c101d2e */
.L_x_2230:
[----:B------:R-:W-:Y:S05]  /*6630*/  BSYNC B1 ;  /* 0x0000000000017941 */ /* 0x000fea0003800000 */
.L_x_2229:
        /* <DEDUP_REMOVED lines=112> */
.L_x_2234:
[----:B------:R-:W-:Y:S05]  /*6d40*/  BSYNC B1 ;  /* 0x0000000000017941 */ /* 0x000fea0003800000 */
.L_x_2233:
[----:B------:R-:W-:Y:S02]  /*6d50*/  ULDC.64 UR4, c[0x0][0x2d8] ;  /* 0x0000b60000047ab9 */ /* 0x000fe40000000a00 */
[----:B------:R-:W-:-:S04]  /*6d60*/  IADD3 R124, P2, P3, R37, UR4, R124 ;  /* 0x00000004257c7c10 */ /* 0x000fc8000fb5e07c */
[----:B------:R-:W-:-:S05]  /*6d70*/  IADD3.X R125, R104, UR5, R127, P2, P3 ;  /* 0x00000005687d7c10 */ /* 0x000fca00097e647f */
[----:B--2---:R1:W-:Y:S01]  /*6d80*/  STG.E.128 desc[UR46][R124.64], R48 ;  /* 0x000000307c007986 */ /* 0x0043e2000c101d2e */
[----:B------:R-:W-:Y:S05]  /*6d90*/  BRA `(.L_x_2228) ;  /* 0x0000004c005c7947 */ /* 0x000fea0003800000 */
.L_x_2192:
        /* <DEDUP_REMOVED lines=10> */
[----:B------:R-:W-:Y:S02]  /*6e40*/  @!P2 IMAD.MOV.U32 R49, RZ, RZ, R107 ;  /* 0x000000ffff31a224 */ /* 0x000fe400078e006b */
[----:B------:R-:W-:-:S05]  /*6e50*/  @!P2 IMAD.MOV.U32 R51, RZ, RZ, R131 ;  /* 0x000000ffff33a224 */ /* 0x000fca00078e0083 */
        /* <DEDUP_REMOVED lines=33> */
[----:B------:R-:W-:Y:S01]  /*7070*/  ISETP.NE.AND P0, PT, R61, RZ, PT ;  /* 0x000000ff3d00720c */ /* 0x000fe20003f05270 */
[----:B------:R-:W-:Y:S01]  /*7080*/  @!P4 IMAD.X R65, R60, 0x1, R65, P6 ;  /* 0x000000013c41c824 */ /* 0x000fe200030e0641 */
[----:B-1----:R-:W-:-:S04]  /*7090*/  @!P4 IADD3 R66, P6, R53, R66, RZ ;  /* 0x000000423542c210 */ /* 0x002fc80007fde0ff */
[----:B------:R-:W-:Y:S02]  /*70a0*/  @!P4 IADD3.X R67, R54, R67, RZ, P6, !PT ;  /* 0x000000433643c210 */ /* 0x000fe400037fe4ff */
[----:B------:R-:W-:Y:S02]  /*70b0*/  CS2R R54, SRZ ;  /* 0x0000000000367805 */ /* 0x000fe4000001ff00 */
[----:B--2---:R-:W-:-:S05]  /*70c0*/  @!P3 IADD3 R68, P6, R49, R68, RZ ;  /* 0x000000443144b210 */ /* 0x004fca0007fde0ff */
        /* <DEDUP_REMOVED lines=29> */
[----:B------:R-:W-:Y:S02]  /*72a0*/  IMAD.MOV.U32 R155, RZ, RZ, R52 ;  /* 0x000000ffff9b7224 */ /* 0x000fe400078e0034 */
[----:B---3--:R-:W-:Y:S02]  /*72b0*/  IMAD.MOV.U32 R150, RZ, RZ, R50 ;  /* 0x000000ffff967224 */ /* 0x008fe400078e0032 */
[----:B------:R-:W-:Y:S01]  /*72c0*/  IMAD.MOV.U32 R154, RZ, RZ, R48 ;  /* 0x000000ffff9a7224 */ /* 0x000fe200078e0030 */
[----:B-----5:R-:W-:Y:S01]  /*72d0*/  MOV R144, R62 ;  /* 0x0000003e00907202 */ /* 0x020fe20000000f00 */
[----:B------:R-:W-:-:S02]  /*72e0*/  IMAD.MOV.U32 R147, RZ, RZ, R60 ;  /* 0x000000ffff937224 */ /* 0x000fc400078e003c */
[----:B----4-:R-:W-:Y:S02]  /*72f0*/  IMAD.MOV.U32 R145, RZ, RZ, R58 ;  /* 0x000000ffff917224 */ /* 0x010fe400078e003a */
[----:B------:R-:W-:Y:S02]  /*7300*/  IMAD.MOV.U32 R146, RZ, RZ, R56 ;  /* 0x000000ffff927224 */ /* 0x000fe400078e0038 */
[----:B------:R-:W-:Y:S02]  /*7310*/  IMAD.MOV.U32 R134, RZ, RZ, R74 ;  /* 0x000000ffff867224 */ /* 0x000fe400078e004a */
[----:B------:R-:W-:Y:S02]  /*7320*/  IMAD.MOV.U32 R135, RZ, RZ, R72 ;  /* 0x000000ffff877224 */ /* 0x000fe400078e0048 */
[----:B------:R-:W-:Y:S01]  /*7330*/  IMAD.MOV.U32 R136, RZ, RZ, R78 ;  /* 0x000000ffff887224 */ /* 0x000fe200078e004e */
[----:B------:R-:W-:Y:S01]  /*7340*/  MOV R137, R76 ;  /* 0x0000004c00897202 */ /* 0x000fe20000000f00 */
[----:B------:R-:W-:-:S02]  /*7350*/  IMAD.MOV.U32 R138, RZ, RZ, R66 ;  /* 0x000000ffff8a7224 */ /* 0x000fc400078e0042 */
[----:B------:R-:W-:Y:S02]  /*7360*/  IMAD.MOV.U32 R140, RZ, RZ, R64 ;  /* 0x000000ffff8c7224 */ /* 0x000fe400078e0040 */
[----:B------:R-:W-:Y:S02]  /*7370*/  IMAD.MOV.U32 R142, RZ, RZ, R70 ;  /* 0x000000ffff8e7224 */ /* 0x000fe400078e0046 */
[----:B------:R-:W-:Y:S01]  /*7380*/  IMAD.MOV.U32 R143, RZ, RZ, R68 ;  /* 0x000000ffff8f7224 */ /* 0x000fe200078e0044 */
[----:B------:R-:W-:Y:S06]  /*7390*/  @!P5 BRA `(.L_x_2235) ;  /* 0x000000000004d947 */ /* 0x000fec0003800000 */
[----:B------:R-:W-:Y:S01]  /*73a0*/  BPT.TRAP 0x1 ;  /* 0x000000040000795c */ /* 0x000fe20000300000 */
.L_x_2235:
[----:B------:R-:W2:Y:S01]  /*73b0*/  LDL R80, [R1+0x10] ;  /* 0x0000100001507983 */ /* 0x000ea20000100800 */
[----:B------:R-:W-:Y:S01]  /*73c0*/  IMAD R107, R232, 0x8, R18 ;  /* 0x00000008e86b7824 */ /* 0x000fe200078e0212 */
[----:B------:R-:W0:Y:S01]  /*73d0*/  LDC R139, c[0x0][0x2e4] ;  /* 0x0000b900ff8b7b82 */ /* 0x000e220000000800 */
[----:B------:R-:W-:Y:S01]  /*73e0*/  IMAD.MOV.U32 R125, RZ, RZ, R127 ;  /* 0x000000ffff7d7224 */ /* 0x000fe200078e007f */
[----:B------:R-:W-:Y:S06]  /*73f0*/  BSSY B1, `(.L_x_2236) ;  /* 0x0000006000017945 */ /* 0x000fec0003800000 */
[----:B------:R-:W1:Y:S01]  /*7400*/  LDC.64 R126, c[0x0][0x2f0] ;  /* 0x0000bc00ff7e7b82 */ /* 0x000e620000000a00 */
[----:B0-----:R-:W-:Y:S01]  /*7410*/  IMAD.IADD R141, R139, 0x1, -R122 ;  /* 0x000000018b8d7824 */ /* 0x001fe200078e0a7a */
[----:B--2---:R-:W-:-:S04]  /*7420*/  SHF.L.U32 R128, R80, 0x1f, RZ ;  /* 0x0000001f50807819 */ /* 0x004fc800000006ff */
[----:B------:R-:W0:Y:S02]  /*7430*/  SYNCS.PHASECHK.TRANS64.TRYWAIT P3, [R107+URZ+0x38890], R128 ;  /* 0x038890806b0075a7 */ /* 0x000e24000806017f */
[----:B01----:R-:W-:Y:S05]  /*7440*/  @!P3 BRA `(.L_x_2237) ;  /* 0x0000022c0048b947 */ /* 0x003fea0003800000 */
.L_x_2534:
[----:B------:R-:W-:Y:S05]  /*7450*/  BSYNC B1 ;  /* 0x0000000000017941 */ /* 0x000fea0003800000 */
.L_x_2236:
[----:B------:R-:W-:Y:S01]  /*7460*/  ISETP.GE.OR P3, PT, R22, R116, P0 ;  /* 0x000000741600720c */ /* 0x000fe20000766670 */
[----:B------:R-:W-:-:S12]  /*7470*/  BSSY B1, `(.L_x_2238) ;  /* 0x0000100000017945 */ /* 0x000fd80003800000 */
[----:B------:R-:W-:Y:S05]  /*7480*/  @P3 BRA `(.L_x_2239) ;  /* 0x0000000c00f83947 */ /* 0x000fea0003800000 */
[----:B------:R-:W2:Y:S04]  /*7490*/  LDL R84, [R1+0x14] ;  /* 0x0000140001547983 */ /* 0x000ea80000100800 */
[----:B------:R-:W3:Y:S04]  /*74a0*/  LDL R83, [R1+0x18] ;  /* 0x0000180001537983 */ /* 0x000ee80000100800 */
[----:B------:R-:W4:Y:S01]  /*74b0*/  LDL R82, [R1+0x1c] ;  /* 0x00001c0001527983 */ /* 0x000f220000100800 */
[-C--:B------:R-:W-:Y:S01]  /*74c0*/  IMAD R80, R23, R126.reuse, RZ ;  /* 0x0000007e17507224 */ /* 0x080fe200078e02ff */
        /* <DEDUP_REMOVED lines=16> */
[----:B--2---:R-:W-:-:S04]  /*75d0*/  LOP3.LUT R80, R84, 0x70, R151, 0xf8, !PT ;  /* 0x0000007054507812 */ /* 0x004fc800078ef897 */
[----:B---3--:R-:W-:-:S04]  /*75e0*/  LOP3.LUT R80, R80, R83, RZ, 0x3c, !PT ;  /* 0x0000005350507212 */ /* 0x008fc800078e3cff */
[----:B----4-:R-:W-:Y:S01]  /*75f0*/  IADD3 R83, R80, R81, R82 ;  /* 0x0000005150537210 */ /* 0x010fe20007ffe052 */
        /* <DEDUP_REMOVED lines=23> */
[----:B------:R-:W-:Y:S01]  /*7770*/  LOP3.LUT R53, R55, 0xff, RZ, 0xc0, !PT ;  /* 0x000000ff37357812 */ /* 0x000fe200078ec0ff */
[----:B------:R-:W-:Y:S01]  /*7780*/  IMAD.U32 R162, R162, 0x10000, RZ ;  /* 0x00010000a2a27824 */ /* 0x000fe200078e00ff */
        /* <DEDUP_REMOVED lines=9> */
[----:B------:R-:W-:Y:S02]  /*7820*/  LOP3.LUT R51, R50, 0xff00, R51, 0xf8, !PT ;  /* 0x0000ff0032337812 */ /* 0x000fe400078ef833 */
[----:B------:R-:W-:Y:S01]  /*7830*/  LOP3.LUT R50, R48, 0xff0000, R49, 0xf8, !PT ;  /* 0x00ff000030327812 */ /* 0x000fe200078ef831 */
[----:B------:R-:W-:Y:S01]  /*7840*/  IMAD.U32 R48, R160, 0x10000, RZ ;  /* 0x00010000a0307824 */ /* 0x000fe200078e00ff */
[----:B------:R-:W-:Y:S02]  /*7850*/  LOP3.LUT R161, R54, 0xff00, R55, 0xf8, !PT ;  /* 0x0000ff0036a17812 */ /* 0x000fe400078ef837 */
[----:B------:R-:W-:Y:S02]  /*7860*/  F2FP.F16.E4M3.UNPACK_B R160, R155.H1 ;  /* 0x0000009bffa0723e */ /* 0x000fe400030006ff */
[----:B--2---:R-:W-:-:S02]  /*7870*/  F2FP.F16.E4M3.UNPACK_B R55, R84.H1 ;  /* 0x00000054ff37723e */ /* 0x004fc400030006ff */
[----:B-1----:R-:W-:Y:S01]  /*7880*/  F2FP.F16.E4M3.UNPACK_B R54, R80.H1 ;  /* 0x00000050ff36723e */ /* 0x002fe200030006ff */
[----:B------:R-:W-:Y:S01]  /*7890*/  HADD2.F32 R49, -RZ, R160.H0_H0 ;  /* 0x200000a0ff317230 */ /* 0x000fe20000004100 */
[----:B------:R-:W-:Y:S01]  /*78a0*/  LOP3.LUT R159, R52, 0xff00, R53, 0xf8, !PT ;  /* 0x0000ff00349f7812 */ /* 0x000fe200078ef835 */
[----:B------:R-:W-:Y:S01]  /*78b0*/  HADD2.F32 R53, -RZ, R55.H0_H0 ;  /* 0x20000037ff357230 */ /* 0x000fe20000004100 */
[----:B------:R-:W-:Y:S01]  /*78c0*/  F2FP.F16.E4M3.UNPACK_B R157, R154.H1 ;  /* 0x0000009aff9d723e */ /* 0x000fe200030006ff */
[--C-:B------:R-:W-:Y:S01]  /*78d0*/  HADD2.F32 R52, -RZ, R54.reuse.H0_H0 ;  /* 0x20000036ff347230 */ /* 0x100fe20000004100 */
[----:B------:R-:W-:Y:S01]  /*78e0*/  LOP3.LUT R48, R51, 0xff0000, R48, 0xf8, !PT ;  /* 0x00ff000033307812 */ /* 0x000fe200078ef830 */
[----:B------:R-:W-:Y:S02]  /*78f0*/  HADD2.F32 R54, -RZ, R54.H1_H1 ;  /* 0x30000036ff367230 */ /* 0x000fe40000004100 */
[----:B------:R-:W-:Y:S01]  /*7900*/  FMUL.FTZ R163, R53, R49 ;  /* 0x0000003135a37220 */ /* 0x000fe20000410000 */
[----:B------:R-:W-:-:S02]  /*7910*/  HADD2.F32 R158, -RZ, R157.H0_H0 ;  /* 0x2000009dff9e7230 */ /* 0x000fc40000004100 */
[----:B------:R-:W-:Y:S01]  /*7920*/  FMUL.FTZ R166, R52, R49 ;  /* 0x0000003134a67220 */ /* 0x000fe20000410000 */
[----:B------:R-:W-:Y:S01]  /*7930*/  LOP3.LUT R51, R159, 0xff0000, R162, 0xf8, !PT ;  /* 0x00ff00009f337812 */ /* 0x000fe200078ef8a2 */
[----:B------:R-:W-:Y:S01]  /*7940*/  HADD2.F32 R159, -RZ, R157.H1_H1 ;  /* 0x3000009dff9f7230 */ /* 0x000fe20000004100 */
[----:B------:R-:W-:Y:S01]  /*7950*/  SHF.L.U32 R164, R164, 0x10, RZ ;  /* 0x00000010a4a47819 */ /* 0x000fe200000006ff */
[-C--:B------:R-:W-:Y:S01]  /*7960*/  FFMA.FTZ R52, R52, R158.reuse, -R163 ;  /* 0x0000009e34347223 */ /* 0x080fe200000108a3 */
[----:B------:R-:W-:Y:S01]  /*7970*/  FFMA.FTZ R53, R53, R158, R166 ;  /* 0x0000009e35357223 */ /* 0x000fe200000100a6 */
[----:B------:R-:W-:Y:S01]  /*7980*/  HADD2.F32 R162, -RZ, R160.H1_H1 ;  /* 0x300000a0ffa27230 */ /* 0x000fe20000004100 */
[----:B------:R-:W-:Y:S01]  /*7990*/  F2FP.F16.E4M3.UNPACK_B R158, R154 ;  /* 0x0000009aff9e723e */ /* 0x000fe200020006ff */
[----:B------:R-:W-:Y:S01]  /*79a0*/  HADD2.F32 R157, -RZ, R55.H1_H1 ;  /* 0x30000037ff9d7230 */ /* 0x000fe20000004100 */
[----:B------:R-:W-:Y:S02]  /*79b0*/  F2FP.F16.E4M3.UNPACK_B R160, R155 ;  /* 0x0000009bffa0723e */ /* 0x000fe400020006ff */
[----:B------:R-:W-:-:S02]  /*79c0*/  F2FP.F16.E4M3.UNPACK_B R154, R80 ;  /* 0x00000050ff9a723e */ /* 0x000fc400020006ff */
        /* <DEDUP_REMOVED lines=158> */
.L_x_2241:
[----:B------:R-:W-:Y:S05]  /*83b0*/  BSYNC B2 ;  /* 0x0000000000027941 */ /* 0x000fea0003800000 */
.L_x_2240:
        /* <DEDUP_REMOVED lines=11> */
.L_x_2239:
[----:B------:R-:W-:Y:S05]  /*8470*/  BSYNC B1 ;  /* 0x0000000000017941 */ /* 0x000fea0003800000 */
.L_x_2238:
[----:B------:R-:W-:Y:S01]  /*8480*/  ISETP.GE.OR P3, PT, R234, R116, P0 ;  /* 0x00000074ea00720c */ /* 0x000fe20000766670 */
[----:B------:R-:W-:-:S12]  /*8490*/  BSSY B1, `(.L_x_2242) ;  /* 0x0000106000017945 */ /* 0x000fd80003800000 */
[----:B------:R-:W-:Y:S05]  /*84a0*/  @P3 BRA `(.L_x_2243) ;  /* 0x0000001000103947 */ /* 0x000fea0003800000 */
[----:B-1----:R-:W2:Y:S01]  /*84b0*/  LDL R50, [R1+0x30] ;  /* 0x0000300001327983 */ /* 0x002ea20000100800 */
[----:B------:R-:W-:Y:S01]  /*84c0*/  SHF.R.S32.HI R49, RZ, 0x1f, R234 ;  /* 0x0000001fff317819 */ /* 0x000fe200000114ea */
[-C--:B------:R-:W-:Y:S01]  /*84d0*/  IMAD.WIDE.U32 R80, R234, R126.reuse, R124 ;  /* 0x0000007eea507225 */ /* 0x080fe200078e007c */
        /* <DEDUP_REMOVED lines=14> */
[----:B------:R-:W-:-:S03]  /*85c0*/  LOP3.LUT R48, R28, 0x70, R85, 0xf8, !PT ;  /* 0x000000701c307812 */ /* 0x000fc600078ef855 */
[----:B------:R-:W-:Y:S01]  /*85d0*/  IMAD.SHL.U32 R49, R49, 0x800, RZ ;  /* 0x0000080031317824 */ /* 0x000fe200078e00ff */
[----:B------:R-:W-:-:S04]  /*85e0*/  LOP3.LUT R48, R48, R25, RZ, 0x3c, !PT ;  /* 0x0000001930307212 */ /* 0x000fc800078e3cff */
[----:B------:R-:W-:-:S04]  /*85f0*/  LOP3.LUT R49, R49, 0xffffc000, RZ, 0xc0, !PT ;  /* 0xffffc00031317812 */ /* 0x000fc800078ec0ff */
[----:B--2---:R-:W-:Y:S01]  /*8600*/  IADD3 R51, R48, R49, R50 ;  /* 0x0000003130337210 */ /* 0x004fe20007ffe032 */
[----:B------:R-:W-:-:S04]  /*8610*/  IMAD R49, R232, 0x8000, R120 ;  /* 0x00008000e8317824 */ /* 0x000fc800078e0278 */
[----:B------:R-:W-:Y:S02]  /*8620*/  IMAD R51, R232, 0x8000, R51 ;  /* 0x00008000e8337824 */ /* 0x000fe400078e0233 */
[C---:B------:R-:W-:Y:S02]  /*8630*/  IMAD.IADD R49, R18.reuse, 0x1, R49 ;  /* 0x0000000112317824 */ /* 0x040fe400078e0231 */
[----:B------:R-:W-:-:S04]  /*8640*/  IMAD.IADD R52, R18, 0x1, R51 ;  /* 0x0000000112347824 */ /* 0x000fc800078e0233 */
[----:B------:R-:W1:Y:S04]  /*8650*/  LDS.128 R48, [R49+0x28400] ;  /* 0x0284000031307984 */ /* 0x000e680000000c00 */
[----:B------:R-:W2:Y:S01]  /*8660*/  LDS.128 R52, [R52+0x28400] ;  /* 0x0284000034347984 */ /* 0x000ea20000000c00 */
[----:B------:R-:W-:Y:S05]  /*8670*/  @P2 BRA `(.L_x_2245) ;  /* 0x0000000c006c2947 */ /* 0x000fea0003800000 */
[----:B------:R-:W-:Y:S01]  /*8680*/  SHF.R.U32.HI R154, RZ, 0x8, R57 ;  /* 0x00000008ff9a7819 */ /* 0x000fe20000011639 */
[----:B-1----:R-:W-:Y:S01]  /*8690*/  IMAD.MOV.U32 R56, RZ, RZ, R49 ;  /* 0x000000ffff387224 */ /* 0x002fe200078e0031 */
[----:B------:R-:W-:Y:S02]  /*86a0*/  LOP3.LUT R58, R57, 0xff, RZ, 0xc0, !PT ;  /* 0x000000ff393a7812 */ /* 0x000fe400078ec0ff */
[----:B------:R-:W-:Y:S02]  /*86b0*/  SHF.R.U32.HI R155, RZ, 0x18, R57 ;  /* 0x00000018ff9b7819 */ /* 0x000fe40000011639 */
[----:B------:R-:W-:Y:S01]  /*86c0*/  MOV R60, R48 ;  /* 0x00000030003c7202 */ /* 0x000fe20000000f00 */
[----:B------:R-:W-:Y:S01]  /*86d0*/  IMAD.SHL.U32 R48, R154, 0x100, RZ ;  /* 0x000001009a307824 */ /* 0x000fe200078e00ff */
[----:B------:R-:W-:Y:S02]  /*86e0*/  SHF.R.U32.HI R151, RZ, 0x8, R59 ;  /* 0x00000008ff977819 */ /* 0x000fe4000001163b */
[----:B------:R-:W-:-:S02]  /*86f0*/  PRMT R49, R155, 0x654, R58 ;  /* 0x000006549b317816 */ /* 0x000fc4000000003a */
[----:B------:R-:W-:Y:S02]  /*8700*/  SHF.R.U32.HI R153, RZ, 0x10, R59 ;  /* 0x00000010ff997819 */ /* 0x000fe4000001163b */
[----:B------:R-:W-:Y:S02]  /*8710*/  LOP3.LUT R62, R59, 0xff, RZ, 0xc0, !PT ;  /* 0x000000ff3b3e7812 */ /* 0x000fe400078ec0ff */
[----:B------:R-:W-:Y:S02]  /*8720*/  SHF.R.U32.HI R131, RZ, 0x8, R61 ;  /* 0x00000008ff837819 */ /* 0x000fe4000001163d */
[----:B------:R-:W-:Y:S02]  /*8730*/  SHF.R.U32.HI R59, RZ, 0x18, R59 ;  /* 0x00000018ff3b7819 */ /* 0x000fe4000001163b */
[----:B------:R-:W-:Y:S02]  /*8740*/  SHF.R.U32.HI R150, RZ, 0x10, R61 ;  /* 0x00000010ff967819 */ /* 0x000fe4000001163d */
[----:B------:R-:W-:-:S02]  /*8750*/  LOP3.LUT R84, R61, 0xff, RZ, 0xc0, !PT ;  /* 0x000000ff3d547812 */ /* 0x000fc400078ec0ff */
[----:B------:R-:W-:Y:S02]  /*8760*/  SHF.R.U32.HI R61, RZ, 0x18, R61 ;  /* 0x00000018ff3d7819 */ /* 0x000fe4000001163d */
[--C-:B------:R-:W-:Y:S02]  /*8770*/  SHF.R.U32.HI R148, RZ, 0x10, R63.reuse ;  /* 0x00000010ff947819 */ /* 0x100fe4000001163f */
[--C-:B------:R-:W-:Y:S02]  /*8780*/  SHF.R.U32.HI R130, RZ, 0x8, R63.reuse ;  /* 0x00000008ff827819 */ /* 0x100fe4000001163f */
[----:B------:R-:W-:Y:S01]  /*8790*/  LOP3.LUT R86, R63, 0xff, RZ, 0xc0, !PT ;  /* 0x000000ff3f567812 */ /* 0x000fe200078ec0ff */
[----:B------:R-:W-:Y:S01]  /*87a0*/  IMAD.U32 R148, R148, 0x10000, RZ ;  /* 0x0001000094947824 */ /* 0x000fe200078e00ff */
[----:B------:R-:W-:Y:S01]  /*87b0*/  SHF.R.U32.HI R149, RZ, 0x18, R63 ;  /* 0x00000018ff957819 */ /* 0x000fe2000001163f */
[----:B--2---:R-:W-:Y:S01]  /*87c0*/  IMAD.MOV.U32 R63, RZ, RZ, R52 ;  /* 0x000000ffff3f7224 */ /* 0x004fe200078e0034 */
[----:B------:R-:W-:Y:S01]  /*87d0*/  LOP3.LUT R49, R49, 0xff00, R48, 0xf8, !PT ;  /* 0x0000ff0031317812 */ /* 0x000fe200078ef830 */
[----:B------:R-:W-:Y:S01]  /*87e0*/  IMAD.SHL.U32 R48, R151, 0x100, RZ ;  /* 0x0000010097307824 */ /* 0x000fe200078e00ff */
[----:B------:R-:W-:Y:S01]  /*87f0*/  SHF.R.U32.HI R156, RZ, 0x10, R57 ;  /* 0x00000010ff9c7819 */ /* 0x000fe20000011639 */
[----:B------:R-:W-:Y:S01]  /*8800*/  IMAD.SHL.U32 R52, R131, 0x100, RZ ;  /* 0x0000010083347824 */ /* 0x000fe200078e00ff */
[----:B------:R-:W-:Y:S01]  /*8810*/  PRMT R59, R59, 0x654, R62 ;  /* 0x000006543b3b7816 */ /* 0x000fe2000000003e */
[----:B------:R-:W-:Y:S01]  /*8820*/  IMAD.MOV.U32 R57, RZ, RZ, R50 ;  /* 0x000000ffff397224 */ /* 0x000fe200078e0032 */
[----:B------:R-:W-:Y:S01]  /*8830*/  PRMT R61, R61, 0x654, R84 ;  /* 0x000006543d3d7816 */ /* 0x000fe20000000054 */
[----:B------:R-:W-:Y:S01]  /*8840*/  IMAD.SHL.U32 R58, R130, 0x100, RZ ;  /* 0x00000100823a7824 */ /* 0x000fe200078e00ff */
[----:B------:R-:W-:Y:S01]  /*8850*/  LOP3.LUT R59, R59, 0xff00, R48, 0xf8, !PT ;  /* 0x0000ff003b3b7812 */ /* 0x000fe200078ef830 */
[----:B------:R-:W-:Y:S01]  /*8860*/  IMAD.U32 R50, R156, 0x10000, RZ ;  /* 0x000100009c327824 */ /* 0x000fe200078e00ff */
        /* <DEDUP_REMOVED lines=16> */
[C---:B------:R-:W-:Y:S01]  /*8970*/  FMUL.FTZ R150, R58.reuse, R49 ;  /* 0x000000313a967220 */ /* 0x040fe20000410000 */
        /* <DEDUP_REMOVED lines=65> */
[C---:B------:R-:W-:Y:S01]  /*8d90*/  FMUL.FTZ R131, R61.reuse, R63 ;  /* 0x0000003f3d837220 */ /* 0x040fe20000410000 */
[----:B------:R-:W-:Y:S01]  /*8da0*/  HADD2.F32 R62, -RZ, R145.H0_H0 ;  /* 0x20000091ff3e7230 */ /* 0x000fe20000004100 */
[----:B------:R-:W-:Y:S01]  /*8db0*/  F2FP.SATFINITE.E4M3.F32.PACK_AB_MERGE_C R154, R154, R59, RZ ;  /* 0x0000003b9a9a723e */ /* 0x000fe200048070ff */
[----:B------:R-:W-:Y:S02]  /*8dc0*/  HADD2.F32 R57, -RZ, R57.H1_H1 ;  /* 0x30000039ff397230 */ /* 0x000fe40000004100 */
[----:B------:R-:W-:Y:S01]  /*8dd0*/  FMUL.FTZ R86, R60, R144 ;  /* 0x000000903c567220 */ /* 0x000fe20000410000 */
[----:B------:R-:W-:Y:S02]  /*8de0*/  HADD2.F32 R145, -RZ, R145.H1_H1 ;  /* 0x30000091ff917230 */ /* 0x000fe40000004100 */
[-C--:B------:R-:W-:Y:S01]  /*8df0*/  FFMA.FTZ R54, R54, R62.reuse, -R131 ;  /* 0x0000003e36367223 */ /* 0x080fe20000010883 */
[----:B------:R-:W-:Y:S01]  /*8e00*/  FFMA.FTZ R84, R61, R62, R84 ;  /* 0x0000003e3d547223 */ /* 0x000fe20000010054 */
[C---:B------:R-:W-:Y:S01]  /*8e10*/  FMUL.FTZ R63, R57.reuse, R144 ;  /* 0x00000090393f7220 */ /* 0x040fe20000410000 */
[----:B------:R-:W-:Y:S01]  /*8e20*/  F2FP.F16.E4M3.UNPACK_B R62, R53 ;  /* 0x00000035ff3e723e */ /* 0x000fe200020006ff */
[-C--:B------:R-:W-:Y:S01]  /*8e30*/  FFMA.FTZ R57, R57, R145.reuse, -R86 ;  /* 0x0000009139397223 */ /* 0x080fe20000010856 */
[----:B------:R-:W-:Y:S01]  /*8e40*/  F2FP.F16.E4M3.UNPACK_B R131, R52 ;  /* 0x00000034ff83723e */ /* 0x000fe200020006ff */
[----:B------:R-:W-:Y:S01]  /*8e50*/  FFMA.FTZ R145, R60, R145, R63 ;  /* 0x000000913c917223 */ /* 0x000fe2000001003f */
[----:B------:R-:W-:Y:S01]  /*8e60*/  F2FP.F16.E4M3.UNPACK_B R61, R56 ;  /* 0x00000038ff3d723e */ /* 0x000fe200020006ff */
[----:B------:R-:W-:Y:S01]  /*8e70*/  HADD2.F32 R63, -RZ, R62.H0_H0 ;  /* 0x2000003eff3f7230 */ /* 0x000fe20000004100 */
[----:B------:R-:W-:Y:S01]  /*8e80*/  F2FP.F16.E4M3.UNPACK_B R86, R50 ;  /* 0x00000032ff56723e */ /* 0x000fe200020006ff */
[----:B------:R-:W-:Y:S01]  /*8e90*/  HADD2.F32 R144, -RZ, R131.H0_H0 ;  /* 0x20000083ff907230 */ /* 0x000fe20000004100 */
[----:B------:R-:W-:Y:S01]  /*8ea0*/  F2FP.SATFINITE.E4M3.F32.PACK_AB_MERGE_C R57, R57, R54, R146 ;  /* 0x000000363939723e */ /* 0x000fe20004807092 */
[----:B------:R-:W-:Y:S01]  /*8eb0*/  HADD2.F32 R60, -RZ, R61.H0_H0 ;  /* 0x2000003dff3c7230 */ /* 0x000fe20000004100 */
[----:B------:R-:W-:Y:S01]  /*8ec0*/  F2FP.SATFINITE.E4M3.F32.PACK_AB_MERGE_C R54, R145, R84, R130 ;  /* 0x000000549136723e */ /* 0x000fe20004807082 */
[----:B------:R-:W-:-:S02]  /*8ed0*/  HADD2.F32 R130, -RZ, R86.H0_H0 ;  /* 0x20000056ff827230 */ /* 0x000fc40000004100 */
[CC--:B------:R-:W-:Y:S01]  /*8ee0*/  FMUL.FTZ R145, R63.reuse, R144.reuse ;  /* 0x000000903f917220 */ /* 0x0c0fe20000410000 */
[----:B------:R-:W-:Y:S02]  /*8ef0*/  HADD2.F32 R84, -RZ, R62.H1_H1 ;  /* 0x3000003eff547230 */ /* 0x000fe40000004100 */
[C---:B------:R-:W-:Y:S01]  /*8f00*/  FMUL.FTZ R144, R60.reuse, R144 ;  /* 0x000000903c907220 */ /* 0x040fe20000410000 */
[----:B------:R-:W-:Y:S02]  /*8f10*/  HADD2.F32 R131, -RZ, R131.H1_H1 ;  /* 0x30000083ff837230 */ /* 0x000fe40000004100 */
[-C--:B------:R-:W-:Y:S01]  /*8f20*/  FFMA.FTZ R60, R60, R130.reuse, -R145 ;  /* 0x000000823c3c7223 */ /* 0x080fe20000010891 */
[----:B------:R-:W-:Y:S02]  /*8f30*/  HADD2.F32 R62, -RZ, R61.H1_H1 ;  /* 0x3000003dff3e7230 */ /* 0x000fe40000004100 */
[----:B------:R-:W-:Y:S01]  /*8f40*/  FFMA.FTZ R61, R63, R130, R144 ;  /* 0x000000823f3d7223 */ /* 0x000fe20000010090 */
[----:B------:R-:W-:-:S02]  /*8f50*/  HADD2.F32 R63, -RZ, R86.H1_H1 ;  /* 0x30000056ff3f7230 */ /* 0x000fc40000004100 */
[----:B------:R-:W-:Y:S01]  /*8f60*/  FMUL.FTZ R145, R84, R131 ;  /* 0x0000008354917220 */ /* 0x000fe20000410000 */
[----:B------:R-:W-:Y:S01]  /*8f70*/  F2FP.F16.E4M3.UNPACK_B R53, R53.H1 ;  /* 0x00000035ff35723e */ /* 0x000fe200030006ff */
[----:B------:R-:W-:Y:S01]  /*8f80*/  FMUL.FTZ R131, R62, R131 ;  /* 0x000000833e837220 */ /* 0x000fe20000410000 */
[----:B------:R-:W-:Y:S02]  /*8f90*/  F2FP.F16.E4M3.UNPACK_B R86, R52.H1 ;  /* 0x00000034ff56723e */ /* 0x000fe400030006ff */
[----:B------:R-:W-:Y:S01]  /*8fa0*/  F2FP.F16.E4M3.UNPACK_B R56, R56.H1 ;  /* 0x00000038ff38723e */ /* 0x000fe200030006ff */
[-C--:B------:R-:W-:Y:S01]  /*8fb0*/  FFMA.FTZ R146, R84, R63.reuse, R131 ;  /* 0x0000003f54927223 */ /* 0x080fe20000010083 */
[----:B------:R-:W-:Y:S01]  /*8fc0*/  F2FP.SATFINITE.E4M3.F32.PACK_AB_MERGE_C R59, R147, R148, R58 ;  /* 0x00000094933b723e */ /* 0x000fe2000480703a */
[----:B------:R-:W-:Y:S01]  /*8fd0*/  FFMA.FTZ R147, R62, R63, -R145 ;  /* 0x0000003f3e937223 */ /* 0x000fe20000010891 */
[--C-:B------:R-:W-:Y:S01]  /*8fe0*/  HADD2.F32 R62, -RZ, R53.reuse.H0_H0 ;  /* 0x20000035ff3e7230 */ /* 0x100fe20000004100 */
[----:B------:R-:W-:Y:S01]  /*8ff0*/  F2FP.F16.E4M3.UNPACK_B R50, R50.H1 ;  /* 0x00000032ff32723e */ /* 0x000fe200030006ff */
[--C-:B------:R-:W-:Y:S01]  /*9000*/  HADD2.F32 R131, -RZ, R86.reuse.H0_H0 ;  /* 0x20000056ff837230 */ /* 0x100fe20000004100 */
[----:B------:R-:W-:Y:S01]  /*9010*/  F2FP.SATFINITE.E4M3.F32.PACK_AB_MERGE_C R58, R150, R149, R154 ;  /* 0x00000095963a723e */ /* 0x000fe2000480709a */
[----:B------:R-:W-:Y:S01]  /*9020*/  HADD2.F32 R53, -RZ, R53.H1_H1 ;  /* 0x30000035ff357230 */ /* 0x000fe20000004100 */
[----:B------:R-:W-:Y:S01]  /*9030*/  F2FP.F16.E4M3.UNPACK_B R130, R49.H1 ;  /* 0x00000031ff82723e */ /* 0x000fe200030006ff */
[----:B------:R-:W-:-:S02]  /*9040*/  HADD2.F32 R86, -RZ, R86.H1_H1 ;  /* 0x30000056ff567230 */ /* 0x000fc40000004100 */
[-C--:B------:R-:W-:Y:S01]  /*9050*/  FMUL.FTZ R145, R62, R131.reuse ;  /* 0x000000833e917220 */ /* 0x080fe20000410000 */
[--C-:B------:R-:W-:Y:S02]  /*9060*/  HADD2.F32 R52, -RZ, R56.reuse.H0_H0 ;  /* 0x20000038ff347230 */ /* 0x100fe40000004100 */
[----:B------:R-:W-:Y:S02]  /*9070*/  HADD2.F32 R56, -RZ, R56.H1_H1 ;  /* 0x30000038ff387230 */ /* 0x000fe40000004100 */
[CC--:B------:R-:W-:Y:S01]  /*9080*/  FMUL.FTZ R151, R53.reuse, R86.reuse ;  /* 0x0000005635977220 */ /* 0x0c0fe20000410000 */
[--C-:B------:R-:W-:Y:S02]  /*9090*/  HADD2.F32 R84, -RZ, R50.reuse.H1_H1 ;  /* 0x30000032ff547230 */ /* 0x100fe40000004100 */
[----:B------:R-:W-:Y:S01]  /*90a0*/  FMUL.FTZ R131, R52, R131 ;  /* 0x0000008334837220 */ /* 0x000fe20000410000 */
[----:B------:R-:W-:Y:S02]  /*90b0*/  HADD2.F32 R63, -RZ, R50.H0_H0 ;  /* 0x20000032ff3f7230 */ /* 0x000fe40000004100 */
        /* <DEDUP_REMOVED lines=17> */
[CC--:B------:R-:W-:Y:S01]  /*91d0*/  FMUL.FTZ R155, R53.reuse, R144.reuse ;  /* 0x00000090359b7220 */ /* 0x0c0fe20000410000 */
        /* <DEDUP_REMOVED lines=37> */
.L_x_2245:
[----:B------:R-:W-:Y:S05]  /*9430*/  BSYNC B2 ;  /* 0x0000000000027941 */ /* 0x000fea0003800000 */
.L_x_2244:
        /* <DEDUP_REMOVED lines=11> */
.L_x_2243:
[----:B------:R-:W-:Y:S05]  /*94f0*/  BSYNC B1 ;  /* 0x0000000000017941 */ /* 0x000fea0003800000 */
.L_x_2242:
[----:B------:R-:W-:Y:S01]  /*9500*/  ISETP.GE.OR P3, PT, R233, R116, P0 ;  /* 0x00000074e900720c */ /* 0x000fe20000766670 */
[----:B------:R-:W-:-:S12]  /*9510*/  BSSY B1, `(.L_x_2246) ;  /* 0x0000107000017945 */ /* 0x000fd80003800000 */
[----:B------:R-:W-:Y:S05]  /*9520*/  @P3 BRA `(.L_x_2247) ;  /* 0x0000001000143947 */ /* 0x000fea0003800000 */
[----:B-1-3--:R-:W2:Y:S01]  /*9530*/  LDL R50, [R1+0x2c] ;  /* 0x00002c0001327983 */ /* 0x00aea20000100800 */
        /* <DEDUP_REMOVED lines=29> */
[----:B--2---:R-:W-:Y:S01]  /*9710*/  IMAD.MOV.U32 R66, RZ, RZ, R52 ;  /* 0x000000ffff427224 */ /* 0x004fe200078e0034 */
[--C-:B------:R-:W-:Y:S01]  /*9720*/  SHF.R.U32.HI R145, RZ, 0x18, R65.reuse ;  /* 0x00000018ff917819 */ /* 0x100fe20000011641 */
[----:B-1----:R-:W-:Y:S01]  /*9730*/  IMAD.MOV.U32 R61, RZ, RZ, R50 ;  /* 0x000000ffff3d7224 */ /* 0x002fe200078e0032 */
[----:B------:R-:W-:Y:S01]  /*9740*/  LOP3.LUT R64, R65, 0xff, RZ, 0xc0, !PT ;  /* 0x000000ff41407812 */ /* 0x000fe200078ec0ff */
[----:B------:R-:W-:Y:S01]  /*9750*/  IMAD.MOV.U32 R63, RZ, RZ, R48 ;  /* 0x000000ffff3f7224 */ /* 0x000fe200078e0030 */
[----:B------:R-:W-:Y:S01]  /*9760*/  SHF.R.U32.HI R130, RZ, 0x10, R65 ;  /* 0x00000010ff827819 */ /* 0x000fe20000011641 */
[----:B------:R-:W-:Y:S01]  /*9770*/  IMAD.SHL.U32 R65, R144, 0x100, RZ ;  /* 0x0000010090417824 */ /* 0x000fe200078e00ff */
[----:B------:R-:W-:Y:S01]  /*9780*/  PRMT R64, R145, 0x654, R64 ;  /* 0x0000065491407816 */ /* 0x000fe20000000040 */
[----:B------:R-:W-:Y:S01]  /*9790*/  IMAD.MOV.U32 R62, RZ, RZ, R54 ;  /* 0x000000ffff3e7224 */ /* 0x000fe200078e0036 */
[----:B------:R-:W-:-:S02]  /*97a0*/  SHF.R.U32.HI R131, RZ, 0x18, R67 ;  /* 0x00000018ff837819 */ /* 0x000fc40000011643 */
[----:B------:R-:W-:Y:S02]  /*97b0*/  LOP3.LUT R68, R67, 0xff, RZ, 0xc0, !PT ;  /* 0x000000ff43447812 */ /* 0x000fe400078ec0ff */
[--C-:B------:R-:W-:Y:S02]  /*97c0*/  SHF.R.U32.HI R87, RZ, 0x8, R67.reuse ;  /* 0x00000008ff577819 */ /* 0x100fe40000011643 */
[----:B------:R-:W-:Y:S02]  /*97d0*/  SHF.R.U32.HI R85, RZ, 0x10, R67 ;  /* 0x00000010ff557819 */ /* 0x000fe40000011643 */
[----:B------:R-:W-:Y:S02]  /*97e0*/  SHF.R.U32.HI R81, RZ, 0x8, R71 ;  /* 0x00000008ff517819 */ /* 0x000fe40000011647 */
[----:B------:R-:W-:Y:S02]  /*97f0*/  SHF.R.U32.HI R86, RZ, 0x18, R69 ;  /* 0x00000018ff567819 */ /* 0x000fe40000011645 */
[----:B------:R-:W-:-:S02]  /*9800*/  LOP3.LUT R67, R69, 0xff, RZ, 0xc0, !PT ;  /* 0x000000ff45437812 */ /* 0x000fc400078ec0ff */
[--C-:B------:R-:W-:Y:S02]  /*9810*/  SHF.R.U32.HI R82, RZ, 0x8, R69.reuse ;  /* 0x00000008ff527819 */ /* 0x100fe40000011645 */
[----:B------:R-:W-:Y:S02]  /*9820*/  SHF.R.U32.HI R84, RZ, 0x10, R69 ;  /* 0x00000010ff547819 */ /* 0x000fe40000011645 */
[----:B------:R-:W-:Y:S02]  /*9830*/  SHF.R.U32.HI R70, RZ, 0x18, R71 ;  /* 0x00000018ff467819 */ /* 0x000fe40000011647 */
[----:B------:R-:W-:Y:S02]  /*9840*/  LOP3.LUT R69, R71, 0xff, RZ, 0xc0, !PT ;  /* 0x000000ff47457812 */ /* 0x000fe400078ec0ff */
[----:B------:R-:W-:Y:S01]  /*9850*/  LOP3.LUT R52, R64, 0xff00, R65, 0xf8, !PT ;  /* 0x0000ff0040347812 */ /* 0x000fe200078ef841 */
[----:B------:R-:W-:Y:S01]  /*9860*/  IMAD.U32 R65, R130, 0x10000, RZ ;  /* 0x0001000082417824 */ /* 0x000fe200078e00ff */
[----:B------:R-:W-:Y:S01]  /*9870*/  SHF.R.U32.HI R83, RZ, 0x10, R71 ;  /* 0x00000010ff537819 */ /* 0x000fe20000011647 */
[----:B------:R-:W-:Y:S01]  /*9880*/  IMAD.SHL.U32 R71, R81, 0x100, RZ ;  /* 0x0000010051477824 */ /* 0x000fe200078e00ff */
[----:B------:R-:W-:Y:S01]  /*9890*/  PRMT R50, R86, 0x654, R67 ;  /* 0x0000065456327816 */ /* 0x000fe20000000043 */
[----:B------:R-:W-:Y:S01]  /*98a0*/  IMAD.SHL.U32 R67, R87, 0x100, RZ ;  /* 0x0000010057437824 */ /* 0x000fe200078e00ff */
[----:B------:R-:W-:Y:S01]  /*98b0*/  PRMT R70, R70, 0x654, R69 ;  /* 0x0000065446467816 */ /* 0x000fe20000000045 */
[----:B------:R-:W-:Y:S01]  /*98c0*/  IMAD.U32 R81, R84, 0x10000, RZ ;  /* 0x0001000054517824 */ /* 0x000fe200078e00ff */
[----:B------:R-:W-:Y:S01]  /*98d0*/  PRMT R68, R131, 0x654, R68 ;  /* 0x0000065483447816 */ /* 0x000fe20000000044 */
[----:B------:R-:W-:Y:S01]  /*98e0*/  IMAD.U32 R83, R83, 0x10000, RZ ;  /* 0x0001000053537824 */ /* 0x000fe200078e00ff */
[----:B------:R-:W-:-:S02]  /*98f0*/  SHF.L.U32 R69, R82, 0x8, RZ ;  /* 0x0000000852457819 */ /* 0x000fc400000006ff */
[----:B------:R-:W-:Y:S01]  /*9900*/  LOP3.LUT R52, R52, 0xff0000, R65, 0xf8, !PT ;  /* 0x00ff000034347812 */ /* 0x000fe200078ef841 */
[----:B------:R-:W-:Y:S01]  /*9910*/  IMAD.U32 R65, R85, 0x10000, RZ ;  /* 0x0001000055417824 */ /* 0x000fe200078e00ff */
[----:B------:R-:W-:Y:S02]  /*9920*/  LOP3.LUT R82, R70, 0xff00, R71, 0xf8, !PT ;  /* 0x0000ff0046527812 */ /* 0x000fe400078ef847 */
[----:B------:R-:W-:Y:S02]  /*9930*/  LOP3.LUT R48, R68, 0xff00, R67, 0xf8, !PT ;  /* 0x0000ff0044307812 */ /* 0x000fe400078ef843 */
[----:B------:R-:W-:Y:S02]  /*9940*/  F2FP.F16.E4M3.UNPACK_B R71, R143.H1 ;  /* 0x0000008fff47723e */ /* 0x000fe400030006ff */
[----:B------:R-:W-:Y:S02]  /*9950*/  F2FP.F16.E4M3.UNPACK_B R64, R63.H1 ;  /* 0x0000003fff40723e */ /* 0x000fe400030006ff */
[----:B------:R-:W-:-:S02]  /*9960*/  F2FP.F16.E4M3.UNPACK_B R67, R66.H1 ;  /* 0x00000042ff43723e */ /* 0x000fc400030006ff */
        /* <DEDUP_REMOVED lines=61> */
[--C-:B------:R-:W-:Y:S02]  /*9d40*/  HADD2.F32 R67, -RZ, R142.reuse.H0_H0 ;  /* 0x2000008eff437230 */ /* 0x100fe40000004100 */
[----:B------:R-:W-:Y:S01]  /*9d50*/  FFMA.FTZ R131, R63, R68, -R64 ;  /* 0x000000443f837223 */ /* 0x000fe20000010840 */
[----:B------:R-:W-:Y:S01]  /*9d60*/  F2FP.F16.E4M3.UNPACK_B R63, R62 ;  /* 0x0000003eff3f723e */ /* 0x000fe200020006ff */
[----:B------:R-:W-:Y:S01]  /*9d70*/  HADD2.F32 R142, -RZ, R142.H1_H1 ;  /* 0x3000008eff8e7230 */ /* 0x000fe20000004100 */
[----:B------:R-:W-:Y:S01]  /*9d80*/  F2FP.F16.E4M3.UNPACK_B R138, R138 ;  /* 0x0000008aff8a723e */ /* 0x000fe200020006ff */
[----:B------:R-:W-:-:S02]  /*9d90*/  HADD2.F32 R62, -RZ, R61.H0_H0 ;  /* 0x2000003dff3e7230 */ /* 0x000fc40000004100 */
[----:B------:R-:W-:Y:S01]  /*9da0*/  FFMA.FTZ R143, R65, R68, R70 ;  /* 0x00000044418f7223 */ /* 0x000fe20000010046 */
[--C-:B------:R-:W-:Y:S01]  /*9db0*/  HADD2.F32 R64, -RZ, R63.reuse.H0_H0 ;  /* 0x2000003fff407230 */ /* 0x100fe20000004100 */
[----:B------:R-:W-:Y:S01]  /*9dc0*/  F2FP.F16.E4M3.UNPACK_B R70, R54 ;  /* 0x00000036ff46723e */ /* 0x000fe200020006ff */
[----:B------:R-:W-:Y:S01]  /*9dd0*/  HADD2.F32 R63, -RZ, R63.H1_H1 ;  /* 0x3000003fff3f7230 */ /* 0x000fe20000004100 */
[----:B------:R-:W-:Y:S01]  /*9de0*/  F2FP.SATFINITE.E4M3.F32.PACK_AB_MERGE_C R130, R131, R130, RZ ;  /* 0x000000828382723e */ /* 0x000fe200048070ff */
[----:B------:R-:W-:Y:S02]  /*9df0*/  HADD2.F32 R61, -RZ, R61.H1_H1 ;  /* 0x3000003dff3d7230 */ /* 0x000fe40000004100 */
[----:B------:R-:W-:Y:S01]  /*9e00*/  FMUL.FTZ R69, R64, R67 ;  /* 0x0000004340457220 */ /* 0x000fe20000410000 */
[--C-:B------:R-:W-:Y:S02]  /*9e10*/  HADD2.F32 R65, -RZ, R138.reuse.H0_H0 ;  /* 0x2000008aff417230 */ /* 0x100fe40000004100 */
[----:B------:R-:W-:Y:S01]  /*9e20*/  FMUL.FTZ R66, R63, R142 ;  /* 0x0000008e3f427220 */ /* 0x000fe20000410000 */
[----:B------:R-:W-:-:S02]  /*9e30*/  HADD2.F32 R138, -RZ, R138.H1_H1 ;  /* 0x3000008aff8a7230 */ /* 0x000fc40000004100 */
[C---:B------:R-:W-:Y:S01]  /*9e40*/  FMUL.FTZ R67, R62.reuse, R67 ;  /* 0x000000433e437220 */ /* 0x040fe20000410000 */
[----:B------:R-:W-:Y:S01]  /*9e50*/  FMUL.FTZ R142, R61, R142 ;  /* 0x0000008e3d8e7220 */ /* 0x000fe20000410000 */
[-C--:B------:R-:W-:Y:S01]  /*9e60*/  FFMA.FTZ R62, R62, R65.reuse, -R69 ;  /* 0x000000413e3e7223 */ /* 0x080fe20000010845 */
[----:B------:R-:W-:Y:S01]  /*9e70*/  F2FP.F16.E4M3.UNPACK_B R69, R52 ;  /* 0x00000034ff45723e */ /* 0x000fe200020006ff */
[----:B------:R-:W-:Y:S01]  /*9e80*/  FFMA.FTZ R87, R64, R65, R67 ;  /* 0x0000004140577223 */ /* 0x000fe20000010043 */
[-C--:B------:R-:W-:Y:S01]  /*9e90*/  FFMA.FTZ R142, R63, R138.reuse, R142 ;  /* 0x0000008a3f8e7223 */ /* 0x080fe2000001008e */
[----:B------:R-:W-:Y:S01]  /*9ea0*/  F2FP.SATFINITE.E4M3.F32.PACK_AB_MERGE_C R63, R86, R85, RZ ;  /* 0x00000055563f723e */ /* 0x000fe200048070ff */
[----:B------:R-:W-:Y:S01]  /*9eb0*/  FFMA.FTZ R61, R61, R138, -R66 ;  /* 0x0000008a3d3d7223 */ /* 0x000fe20000010842 */
[----:B------:R-:W-:Y:S02]  /*9ec0*/  F2FP.F16.E4M3.UNPACK_B R67, R53 ;  /* 0x00000035ff43723e */ /* 0x000fe400020006ff */
[----:B------:R-:W-:-:S02]  /*9ed0*/  F2FP.F16.E4M3.UNPACK_B R65, R49 ;  /* 0x00000031ff41723e */ /* 0x000fc400020006ff */
[----:B------:R-:W-:Y:S01]  /*9ee0*/  F2FP.SATFINITE.E4M3.F32.PACK_AB_MERGE_C R63, R140, R81, R63 ;  /* 0x000000518c3f723e */ /* 0x000fe2000480703f */
[----:B------:R-:W-:Y:S01]  /*9ef0*/  HADD2.F32 R68, -RZ, R67.H0_H0 ;  /* 0x20000043ff447230 */ /* 0x000fe20000004100 */
[----:B------:R-:W-:Y:S01]  /*9f00*/  F2FP.SATFINITE.E4M3.F32.PACK_AB_MERGE_C R64, R83, R84, RZ ;  /* 0x000000545340723e */ /* 0x000fe200048070ff */
[----:B------:R-:W-:Y:S01]  /*9f10*/  HADD2.F32 R81, -RZ, R70.H0_H0 ;  /* 0x20000046ff517230 */ /* 0x000fe20000004100 */
[----:B------:R-:W-:Y:S01]  /*9f20*/  F2FP.F16.E4M3.UNPACK_B R49, R49.H1 ;  /* 0x00000031ff31723e */ /* 0x000fe200030006ff */
        /* <DEDUP_REMOVED lines=17> */
[----:B------:R-:W-:Y:S01]  /*a040*/  FFMA.FTZ R85, R67, R68, R70 ;  /* 0x0000004443557223 */ /* 0x000fe20000010046 */
[--C-:B------:R-:W-:Y:S01]  /*a050*/  HADD2.F32 R54, -RZ, R66.reuse.H0_H0 ;  /* 0x20000042ff367230 */ /* 0x100fe20000004100 */
[----:B------:R-:W-:Y:S01]  /*a060*/  F2FP.SATFINITE.E4M3.F32.PACK_AB_MERGE_C R143, R143, R144, RZ ;  /* 0x000000908f8f723e */ /* 0x000fe200048070ff */
[----:B------:R-:W-:Y:S01]  /*a070*/  HADD2.F32 R53, -RZ, R49.H0_H0 ;  /* 0x20000031ff357230 */ /* 0x000fe20000004100 */
[----:B------:R-:W-:Y:S01]  /*a080*/  F2FP.SATFINITE.E4M3.F32.PACK_AB_MERGE_C R62, R61, R62, R130 ;  /* 0x0000003e3d3e723e */ /* 0x000fe20004807082 */
[--C-:B------:R-:W-:Y:S01]  /*a090*/  HADD2.F32 R67, -RZ, R65.reuse.H0_H0 ;  /* 0x20000041ff437230 */ /* 0x100fe20000004100 */
[----:B------:R-:W-:Y:S01]  /*a0a0*/  F2FP.SATFINITE.E4M3.F32.PACK_AB_MERGE_C R61, R142, R87, R143 ;  /* 0x000000578e3d723e */ /* 0x000fe2000480708f */
[----:B------:R-:W-:Y:S01]  /*a0b0*/  HADD2.F32 R66, -RZ, R66.H1_H1 ;  /* 0x30000042ff427230 */ /* 0x000fe20000004100 */
[----:B------:R-:W-:Y:S01]  /*a0c0*/  F2FP.F16.E4M3.UNPACK_B R69, R50 ;  /* 0x00000032ff45723e */ /* 0x000fe200020006ff */
[----:B------:R-:W-:-:S02]  /*a0d0*/  HADD2.F32 R68, -RZ, R65.H1_H1 ;  /* 0x30000041ff447230 */ /* 0x000fc40000004100 */
[-C--:B------:R-:W-:Y:S01]  /*a0e0*/  FMUL.FTZ R70, R54, R67.reuse ;  /* 0x0000004336467220 */ /* 0x080fe20000410000 */
[--C-:B------:R-:W-:Y:S02]  /*a0f0*/  HADD2.F32 R65, -RZ, R52.reuse.H0_H0 ;  /* 0x20000034ff417230 */ /* 0x100fe40000004100 */
[C---:B------:R-:W-:Y:S01]  /*a100*/  FMUL.FTZ R67, R53.reuse, R67 ;  /* 0x0000004335437220 */ /* 0x040fe20000410000 */
[----:B------:R-:W-:Y:S02]  /*a110*/  HADD2.F32 R49, -RZ, R49.H1_H1 ;  /* 0x30000031ff317230 */ /* 0x000fe40000004100 */
[-C--:B------:R-:W-:Y:S01]  /*a120*/  FMUL.FTZ R130, R66, R68.reuse ;  /* 0x0000004442827220 */ /* 0x080fe20000410000 */
[----:B------:R-:W-:Y:S02]  /*a130*/  HADD2.F32 R52, -RZ, R52.H1_H1 ;  /* 0x30000034ff347230 */ /* 0x000fe40000004100 */
        /* <DEDUP_REMOVED lines=56> */
.L_x_2249:
[----:B------:R-:W-:Y:S05]  /*a4c0*/  BSYNC B2 ;  /* 0x0000000000027941 */ /* 0x000fea0003800000 */
.L_x_2248:
        /* <DEDUP_REMOVED lines=11> */
.L_x_2247:
[----:B------:R-:W-:Y:S05]  /*a580*/  BSYNC B1 ;  /* 0x0000000000017941 */ /* 0x000fea0003800000 */
.L_x_2246:
[C---:B------:R-:W-:Y:S01]  /*a590*/  ISETP.GE.OR P3, PT, R235.reuse, R116, P0 ;  /* 0x00000074eb00720c */ /* 0x040fe20000766670 */
[----:B------:R-:W-:Y:S01]  /*a5a0*/  IMAD.WIDE.U32 R124, R235, R126, R124 ;  /* 0x0000007eeb7c7225 */ /* 0x000fe200078e007c */
[----:B-1-34-:R-:W-:-:S05]  /*a5b0*/  SHF.R.S32.HI R49, RZ, 0x1f, R235 ;  /* 0x0000001fff317819 */ /* 0x01afca00000114eb */
[----:B------:R-:W-:-:S04]  /*a5c0*/  IMAD R48, R49, R126, RZ ;  /* 0x0000007e31307224 */ /* 0x000fc800078e02ff */
[----:B------:R-:W-:Y:S02]  /*a5d0*/  IMAD R61, R235, R127, R48 ;  /* 0x0000007feb3d7224 */ /* 0x000fe400078e0230 */
[----:B------:R-:W-:Y:S05]  /*a5e0*/  @P3 BRA `(.L_x_2228) ;  /* 0x0000001400483947 */ /* 0x000fea0003800000 */
[----:B------:R-:W2:Y:S01]  /*a5f0*/  LDL R50, [R1+0x28] ;  /* 0x0000280001327983 */ /* 0x000ea20000100800 */
[----:B------:R-:W1:Y:S01]  /*a600*/  LDC.64 R56, c[0x0][0x2d8] ;  /* 0x0000b600ff387b82 */ /* 0x000e620000000a00 */
[----:B------:R-:W-:Y:S01]  /*a610*/  IMAD.IADD R61, R125, 0x1, R61 ;  /* 0x000000017d3d7824 */ /* 0x000fe200078e023d */
[----:B------:R-:W-:Y:S01]  /*a620*/  IADD3 R59, P3, P4, R100, R124, R36 ;  /* 0x0000007c643b7210 */ /* 0x000fe20007c7e024 */
[----:B------:R-:W-:Y:S01]  /*a630*/  BSSY B1, `(.L_x_2250) ;  /* 0x00000f2000017945 */ /* 0x000fe20003800000 */
[----:B------:R-:W-:Y:S02]  /*a640*/  ISETP.NE.AND P6, PT, R0, RZ, PT ;  /* 0x000000ff0000720c */ /* 0x000fe40003fc5270 */
[----:B------:R-:W-:Y:S02]  /*a650*/  IADD3.X R48, R34, R61, R103, P3, P4 ;  /* 0x0000003d22307210 */ /* 0x000fe40001fe8467 */
[----:B------:R-:W-:Y:S02]  /*a660*/  SEL R141, R122, R141, !P6 ;  /* 0x0000008d7a8d7207 */ /* 0x000fe40007000000 */
[----:B-1----:R-:W-:-:S05]  /*a670*/  IADD3 R58, P3, R59, R56, RZ ;  /* 0x000000383b3a7210 */ /* 0x002fca0007f7e0ff */
[----:B------:R-:W-:Y:S01]  /*a680*/  IMAD.X R59, R48, 0x1, R57, P3 ;  /* 0x00000001303b7824 */ /* 0x000fe200018e0639 */
[----:B------:R-:W-:-:S04]  /*a690*/  SHF.R.S32.HI R48, RZ, 0x1f, R141 ;  /* 0x0000001fff307819 */ /* 0x000fc8000001148d */
[----:B------:R-:W-:-:S04]  /*a6a0*/  LEA.HI R48, R48, R141, RZ, 0x5 ;  /* 0x0000008d30307211 */ /* 0x000fc800078f28ff */
        /* <DEDUP_REMOVED lines=16> */
[--C-:B------:R-:W-:Y:S01]  /*a7b0*/  SHF.R.U32.HI R69, RZ, 0x8, R73.reuse ;  /* 0x00000008ff457819 */ /* 0x100fe20000011649 */
[----:B--2---:R-:W-:Y:S01]  /*a7c0*/  IMAD.MOV.U32 R66, RZ, RZ, R52 ;  /* 0x000000ffff427224 */ /* 0x004fe200078e0034 */
[----:B------:R-:W-:Y:S01]  /*a7d0*/  LOP3.LUT R62, R73, 0xff, RZ, 0xc0, !PT ;  /* 0x000000ff493e7812 */ /* 0x000fe200078ec0ff */
[----:B-1----:R-:W-:Y:S01]  /*a7e0*/  IMAD.MOV.U32 R65, RZ, RZ, R50 ;  /* 0x000000ffff417224 */ /* 0x002fe200078e0032 */
[--C-:B------:R-:W-:Y:S02]  /*a7f0*/  SHF.R.U32.HI R67, RZ, 0x18, R73.reuse ;  /* 0x00000018ff437819 */ /* 0x100fe40000011649 */
[----:B------:R-:W-:Y:S02]  /*a800*/  SHF.R.U32.HI R81, RZ, 0x10, R73 ;  /* 0x00000010ff517819 */ /* 0x000fe40000011649 */
[----:B------:R-:W-:Y:S01]  /*a810*/  MOV R60, R48 ;  /* 0x00000030003c7202 */ /* 0x000fe20000000f00 */
[----:B------:R-:W-:Y:S01]  /*a820*/  IMAD.SHL.U32 R48, R69, 0x100, RZ ;  /* 0x0000010045307824 */ /* 0x000fe200078e00ff */
[----:B------:R-:W-:Y:S01]  /*a830*/  PRMT R67, R67, 0x654, R62 ;  /* 0x0000065443437816 */ /* 0x000fe2000000003e */
[----:B------:R-:W-:Y:S01]  /*a840*/  IMAD.U32 R52, R81, 0x10000, RZ ;  /* 0x0001000051347824 */ /* 0x000fe200078e00ff */
[----:B------:R-:W-:Y:S01]  /*a850*/  SHF.R.U32.HI R78, RZ, 0x8, R75 ;  /* 0x00000008ff4e7819 */ /* 0x000fe2000001164b */
[----:B------:R-:W-:Y:S01]  /*a860*/  IMAD.MOV.U32 R69, RZ, RZ, R54 ;  /* 0x000000ffff457224 */ /* 0x000fe200078e0036 */
[----:B------:R-:W-:-:S02]  /*a870*/  SHF.R.U32.HI R72, RZ, 0x8, R77 ;  /* 0x00000008ff487819 */ /* 0x000fc4000001164d */
[----:B------:R-:W-:Y:S01]  /*a880*/  LOP3.LUT R67, R67, 0xff00, R48, 0xf8, !PT ;  /* 0x0000ff0043437812 */ /* 0x000fe200078ef830 */
[----:B------:R-:W-:Y:S01]  /*a890*/  IMAD.SHL.U32 R48, R78, 0x100, RZ ;  /* 0x000001004e307824 */ /* 0x000fe200078e00ff */
[----:B------:R-:W-:Y:S01]  /*a8a0*/  LOP3.LUT R64, R75, 0xff, RZ, 0xc0, !PT ;  /* 0x000000ff4b407812 */ /* 0x000fe200078ec0ff */
[----:B------:R-:W-:Y:S01]  /*a8b0*/  IMAD.SHL.U32 R50, R72, 0x100, RZ ;  /* 0x0000010048327824 */ /* 0x000fe200078e00ff */
[----:B------:R-:W-:Y:S02]  /*a8c0*/  SHF.R.U32.HI R71, RZ, 0x18, R75 ;  /* 0x00000018ff477819 */ /* 0x000fe4000001164b */
[----:B------:R-:W-:Y:S02]  /*a8d0*/  LOP3.LUT R68, R77, 0xff, RZ, 0xc0, !PT ;  /* 0x000000ff4d447812 */ /* 0x000fe400078ec0ff */
[----:B------:R-:W-:Y:S02]  /*a8e0*/  SHF.R.U32.HI R73, RZ, 0x18, R77 ;  /* 0x00000018ff497819 */ /* 0x000fe4000001164d */
[----:B------:R-:W-:-:S02]  /*a8f0*/  SHF.R.U32.HI R70, RZ, 0x8, R79 ;  /* 0x00000008ff467819 */ /* 0x000fc4000001164f */
[----:B------:R-:W-:Y:S02]  /*a900*/  LOP3.LUT R52, R67, 0xff0000, R52, 0xf8, !PT ;  /* 0x00ff000043347812 */ /* 0x000fe400078ef834 */
[----:B------:R-:W-:Y:S01]  /*a910*/  PRMT R71, R71, 0x654, R64 ;  /* 0x0000065447477816 */ /* 0x000fe20000000040 */
[----:B------:R-:W-:Y:S01]  /*a920*/  IMAD.SHL.U32 R54, R70, 0x100, RZ ;  /* 0x0000010046367824 */ /* 0x000fe200078e00ff */
[----:B------:R-:W-:Y:S02]  /*a930*/  PRMT R73, R73, 0x654, R68 ;  /* 0x0000065449497816 */ /* 0x000fe40000000044 */
[----:B------:R-:W-:Y:S02]  /*a940*/  F2FP.F16.E4M3.UNPACK_B R72, R137.H1 ;  /* 0x00000089ff48723e */ /* 0x000fe400030006ff */
[----:B------:R-:W-:Y:S02]  /*a950*/  F2FP.F16.E4M3.UNPACK_B R67, R66.H1 ;  /* 0x00000042ff43723e */ /* 0x000fe400030006ff */
[----:B------:R-:W-:-:S02]  /*a960*/  SHF.R.U32.HI R80, RZ, 0x10, R75 ;  /* 0x00000010ff507819 */ /* 0x000fc4000001164b */
[----:B------:R-:W-:Y:S01]  /*a970*/  F2FP.F16.E4M3.UNPACK_B R62, R60.H1 ;  /* 0x0000003cff3e723e */ /* 0x000fe200030006ff */
[----:B------:R-:W-:Y:S01]  /*a980*/  HADD2.F32 R68, -RZ, R67.H0_H0 ;  /* 0x20000043ff447230 */ /* 0x000fe20000004100 */
[----:B------:R-:W-:Y:S02]  /*a990*/  LOP3.LUT R71, R71, 0xff00, R48, 0xf8, !PT ;  /* 0x0000ff0047477812 */ /* 0x000fe400078ef830 */
[----:B------:R-:W-:Y:S01]  /*a9a0*/  LOP3.LUT R75, R73, 0xff00, R50, 0xf8, !PT ;  /* 0x0000ff00494b7812 */ /* 0x000fe200078ef832 */
[----:B------:R-:W-:Y:S01]  /*a9b0*/  HADD2.F32 R73, -RZ, R72.H0_H0 ;  /* 0x20000048ff497230 */ /* 0x000fe20000004100 */
[----:B------:R-:W-:Y:S01]  /*a9c0*/  SHF.L.U32 R48, R80, 0x10, RZ ;  /* 0x0000001050307819 */ /* 0x000fe200000006ff */
[----:B------:R-:W-:Y:S01]  /*a9d0*/  HADD2.F32 R64, -RZ, R62.H0_H0 ;  /* 0x2000003eff407230 */ /* 0x000fe20000004100 */
[----:B------:R-:W-:Y:S02]  /*a9e0*/  F2FP.F16.E4M3.UNPACK_B R70, R135.H1 ;  /* 0x00000087ff46723e */ /* 0x000fe400030006ff */
[----:B------:R-:W-:-:S02]  /*a9f0*/  SHF.R.U32.HI R76, RZ, 0x10, R77 ;  /* 0x00000010ff4c7819 */ /* 0x000fc4000001164d */
        /* <DEDUP_REMOVED lines=17> */
[----:B------:R-:W-:-:S02]  /*ab10*/  IMAD.U32 R50, R74, 0x10000, RZ ;  /* 0x000100004a327824 */ /* 0x000fc400078e00ff */
[----:B------:R-:W-:Y:S01]  /*ab20*/  FMUL.FTZ R75, R68, R73 ;  /* 0x00000049444b7220 */ /* 0x000fe20000410000 */
[----:B------:R-:W-:Y:S01]  /*ab30*/  HADD2.F32 R71, -RZ, R70.H1_H1 ;  /* 0x30000046ff477230 */ /* 0x000fe20000004100 */
[----:B------:R-:W-:Y:S01]  /*ab40*/  F2FP.F16.E4M3.UNPACK_B R135, R135 ;  /* 0x00000087ff87723e */ /* 0x000fe200020006ff */
[----:B------:R-:W-:Y:S02]  /*ab50*/  HADD2.F32 R70, -RZ, R137.H0_H0 ;  /* 0x20000089ff467230 */ /* 0x000fe40000004100 */
[C---:B------:R-:W-:Y:S01]  /*ab60*/  FMUL.FTZ R73, R64.reuse, R73 ;  /* 0x0000004940497220 */ /* 0x040fe20000410000 */
[----:B------:R-:W-:Y:S01]  /*ab70*/  HADD2.F32 R67, -RZ, R66.H0_H0 ;  /* 0x20000042ff437230 */ /* 0x000fe20000004100 */
[----:B------:R-:W-:Y:S01]  /*ab80*/  LOP3.LUT R50, R77, 0xff0000, R50, 0xf8, !PT ;  /* 0x00ff00004d327812 */ /* 0x000fe200078ef832 */
[----:B------:R-:W-:Y:S02]  /*ab90*/  HADD2.F32 R62, -RZ, R60.H0_H0 ;  /* 0x2000003cff3e7230 */ /* 0x000fe40000004100 */
[-C--:B------:R-:W-:Y:S01]  /*aba0*/  FFMA.FTZ R78, R64, R71.reuse, -R75 ;  /* 0x00000047404e7223 */ /* 0x080fe2000001084b */
[----:B------:R-:W-:Y:S01]  /*abb0*/  FFMA.FTZ R77, R68, R71, R73 ;  /* 0x00000047444d7223 */ /* 0x000fe20000010049 */
[----:B------:R-:W-:-:S02]  /*abc0*/  HADD2.F32 R64, -RZ, R135.H0_H0 ;  /* 0x20000087ff407230 */ /* 0x000fc40000004100 */
[CC--:B------:R-:W-:Y:S01]  /*abd0*/  FMUL.FTZ R71, R67.reuse, R70.reuse ;  /* 0x0000004643477220 */ /* 0x0c0fe20000410000 */
[C---:B------:R-:W-:Y:S01]  /*abe0*/  FMUL.FTZ R70, R62.reuse, R70 ;  /* 0x000000463e467220 */ /* 0x040fe20000410000 */
[----:B------:R-:W-:Y:S01]  /*abf0*/  HADD2.F32 R137, -RZ, R137.H1_H1 ;  /* 0x30000089ff897230 */ /* 0x000fe20000004100 */
[----:B------:R-:W-:Y:S01]  /*ac00*/  F2FP.F16.E4M3.UNPACK_B R68, R134.H1 ;  /* 0x00000086ff44723e */ /* 0x000fe200030006ff */
[----:B------:R-:W-:Y:S02]  /*ac10*/  HADD2.F32 R66, -RZ, R66.H1_H1 ;  /* 0x30000042ff427230 */ /* 0x000fe40000004100 */
[-C--:B------:R-:W-:Y:S01]  /*ac20*/  FFMA.FTZ R74, R67, R64.reuse, R70 ;  /* 0x00000040434a7223 */ /* 0x080fe20000010046 */
[----:B------:R-:W-:Y:S02]  /*ac30*/  HADD2.F32 R60, -RZ, R60.H1_H1 ;  /* 0x3000003cff3c7230 */ /* 0x000fe40000004100 */
[----:B------:R-:W-:Y:S01]  /*ac40*/  FFMA.FTZ R72, R62, R64, -R71 ;  /* 0x000000403e487223 */ /* 0x000fe20000010847 */
[----:B------:R-:W-:-:S02]  /*ac50*/  HADD2.F32 R135, -RZ, R135.H1_H1 ;  /* 0x30000087ff877230 */ /* 0x000fc40000004100 */
[-C--:B------:R-:W-:Y:S01]  /*ac60*/  FMUL.FTZ R67, R66, R137.reuse ;  /* 0x0000008942437220 */ /* 0x080fe20000410000 */
[-C--:B------:R-:W-:Y:S01]  /*ac70*/  F2FP.F16.E4M3.UNPACK_B R62, R136.reuse.H1 ;  /* 0x00000088ff3e723e */ /* 0x080fe200030006ff */
[C---:B------:R-:W-:Y:S01]  /*ac80*/  FMUL.FTZ R137, R60.reuse, R137 ;  /* 0x000000893c897220 */ /* 0x040fe20000410000 */
[----:B------:R-:W-:Y:S01]  /*ac90*/  F2FP.F16.E4M3.UNPACK_B R64, R69.H1 ;  /* 0x00000045ff40723e */ /* 0x000fe200030006ff */
[----:B------:R-:W-:Y:S01]  /*aca0*/  FFMA.FTZ R75, R60, R135, -R67 ;  /* 0x000000873c4b7223 */ /* 0x000fe20000010843 */
[----:B------:R-:W-:Y:S01]  /*acb0*/  F2FP.F16.E4M3.UNPACK_B R60, R65.H1 ;  /* 0x00000041ff3c723e */ /* 0x000fe200030006ff */
[----:B------:R-:W-:Y:S02]  /*acc0*/  HADD2.F32 R70, -RZ, R62.H0_H0 ;  /* 0x2000003eff467230 */ /* 0x000fe40000004100 */
[----:B------:R-:W-:Y:S01]  /*acd0*/  FFMA.FTZ R137, R66, R135, R137 ;  /* 0x0000008742897223 */ /* 0x000fe20000010089 */
[----:B------:R-:W-:Y:S01]  /*ace0*/  HADD2.F32 R67, -RZ, R64.H0_H0 ;  /* 0x20000040ff437230 */ /* 0x000fe20000004100 */
[----:B------:R-:W-:Y:S01]  /*acf0*/  F2FP.F16.E4M3.UNPACK_B R136, R136 ;  /* 0x00000088ff88723e */ /* 0x000fe200020006ff */
[----:B------:R-:W-:Y:S01]  /*ad00*/  HADD2.F32 R73, -RZ, R62.H1_H1 ;  /* 0x3000003eff497230 */ /* 0x000fe20000004100 */
[----:B------:R-:W-:Y:S01]  /*ad10*/  F2FP.F16.E4M3.UNPACK_B R69, R69 ;  /* 0x00000045ff45723e */ /* 0x000fe200020006ff */
[----:B------:R-:W-:-:S02]  /*ad20*/  HADD2.F32 R62, -RZ, R60.H0_H0 ;  /* 0x2000003cff3e7230 */ /* 0x000fc40000004100 */
[-C--:B------:R-:W-:Y:S01]  /*ad30*/  FMUL.FTZ R71, R67, R70.reuse ;  /* 0x0000004643477220 */ /* 0x080fe20000410000 */
[----:B------:R-:W-:Y:S01]  /*ad40*/  HADD2.F32 R66, -RZ, R68.H0_H0 ;  /* 0x20000044ff427230 */ /* 0x000fe20000004100 */
[----:B------:R-:W-:Y:S01]  /*ad50*/  F2FP.F16.E4M3.UNPACK_B R65, R65 ;  /* 0x00000041ff41723e */ /* 0x000fe200020006ff */
[----:B------:R-:W-:Y:S02]  /*ad60*/  HADD2.F32 R64, -RZ, R64.H1_H1 ;  /* 0x30000040ff407230 */ /* 0x000fe40000004100 */
[C---:B------:R-:W-:Y:S01]  /*ad70*/  FMUL.FTZ R80, R62.reuse, R70 ;  /* 0x000000463e507220 */ /* 0x040fe20000410000 */
[----:B------:R-:W-:Y:S02]  /*ad80*/  HADD2.F32 R60, -RZ, R60.H1_H1 ;  /* 0x3000003cff3c7230 */ /* 0x000fe40000004100 */
[----:B------:R-:W-:Y:S01]  /*ad90*/  FFMA.FTZ R70, R62, R66, -R71 ;  /* 0x000000423e467223 */ /* 0x000fe20000010847 */
        /* <DEDUP_REMOVED lines=8> */
[--C-:B------:R-:W-:Y:S02]  /*ae20*/  HADD2.F32 R71, -RZ, R136.reuse.H0_H0 ;  /* 0x20000088ff477230 */ /* 0x100fe40000004100 */
[----:B------:R-:W-:Y:S01]  /*ae30*/  FFMA.FTZ R80, R67, R66, R80 ;  /* 0x0000004243507223 */ /* 0x000fe20000010050 */
[----:B------:R-:W-:Y:S01]  /*ae40*/  HADD2.F32 R136, -RZ, R136.H1_H1 ;  /* 0x30000088ff887230 */ /* 0x000fe20000004100 */
[----:B------:R-:W-:Y:S01]  /*ae50*/  F2FP.SATFINITE.E4M3.F32.PACK_AB_MERGE_C R70, R81, R70, RZ ;  /* 0x000000465146723e */ /* 0x000fe200048070ff */
[----:B------:R-:W-:Y:S02]  /*ae60*/  HADD2.F32 R69, -RZ, R69.H1_H1 ;  /* 0x30000045ff457230 */ /* 0x000fe40000004100 */
[----:B------:R-:W-:Y:S01]  /*ae70*/  FMUL.FTZ R73, R62, R71 ;  /* 0x000000473e497220 */ /* 0x000fe20000410000 */
[----:B------:R-:W-:-:S02]  /*ae80*/  HADD2.F32 R67, -RZ, R134.H0_H0 ;  /* 0x20000086ff437230 */ /* 0x000fc40000004100 */
[----:B------:R-:W-:Y:S01]  /*ae90*/  FMUL.FTZ R71, R60, R71 ;  /* 0x000000473c477220 */ /* 0x000fe20000410000 */
[----:B------:R-:W-:Y:S02]  /*aea0*/  HADD2.F32 R65, -RZ, R65.H1_H1 ;  /* 0x30000041ff417230 */ /* 0x000fe40000004100 */
[-C--:B------:R-:W-:Y:S01]  /*aeb0*/  FMUL.FTZ R64, R69, R136.reuse ;  /* 0x0000008845407220 */ /* 0x080fe20000410000 */
[----:B------:R-:W-:Y:S02]  /*aec0*/  HADD2.F32 R134, -RZ, R134.H1_H1 ;  /* 0x30000086ff867230 */ /* 0x000fe40000004100 */
[-C--:B------:R-:W-:Y:S01]  /*aed0*/  FFMA.FTZ R71, R62, R67.reuse, R71 ;  /* 0x000000433e477223 */ /* 0x080fe20000010047 */
[----:B------:R-:W-:Y:S01]  /*aee0*/  FFMA.FTZ R73, R60, R67, -R73 ;  /* 0x000000433c497223 */ /* 0x000fe20000010849 */
        /* <DEDUP_REMOVED lines=11> */
[----:B------:R-:W-:Y:S01]  /*afa0*/  F2FP.SATFINITE.E4M3.F32.PACK_AB_MERGE_C R83, R83, R80, RZ ;  /* 0x000000505353723e */ /* 0x000fe200048070ff */
[----:B------:R-:W-:Y:S01]  /*afb0*/  HADD2.F32 R67, -RZ, R66.H0_H0 ;  /* 0x20000042ff437230 */ /* 0x000fe20000004100 */
[----:B------:R-:W-:Y:S01]  /*afc0*/  F2FP.SATFINITE.E4M3.F32.PACK_AB_MERGE_C R78, R78, R79, RZ ;  /* 0x0000004f4e4e723e */ /* 0x000fe200048070ff */
[----:B------:R-:W-:Y:S01]  /*afd0*/  HADD2.F32 R64, -RZ, R64.H1_H1 ;  /* 0x30000040ff407230 */ /* 0x000fe20000004100 */
[----:B------:R-:W-:Y:S01]  /*afe0*/  F2FP.SATFINITE.E4M3.F32.PACK_AB_MERGE_C R83, R136, R71, R83 ;  /* 0x000000478853723e */ /* 0x000fe20004807053 */
[-C--:B------:R-:W-:Y:S01]  /*aff0*/  FMUL.FTZ R71, R65, R69.reuse ;  /* 0x0000004541477220 */ /* 0x080fe20000410000 */
[C---:B------:R-:W-:Y:S01]  /*b000*/  FMUL.FTZ R70, R62.reuse, R69 ;  /* 0x000000453e467220 */ /* 0x040fe20000410000 */
[----:B------:R-:W-:Y:S01]  /*b010*/  HADD2.F32 R69, -RZ, R68.H1_H1 ;  /* 0x30000044ff457230 */ /* 0x000fe20000004100 */
[----:B------:R-:W-:Y:S01]  /*b020*/  F2FP.SATFINITE.E4M3.F32.PACK_AB_MERGE_C R80, R75, R72, R78 ;  /* 0x000000484b50723e */ /* 0x000fe2000480704e */
[-C--:B------:R-:W-:Y:S01]  /*b030*/  FFMA.FTZ R71, R62, R67.reuse, -R71 ;  /* 0x000000433e477223 */ /* 0x080fe20000010847 */
[----:B------:R-:W-:Y:S01]  /*b040*/  FFMA.FTZ R70, R65, R67, R70 ;  /* 0x0000004341467223 */ /* 0x000fe20000010046 */
[----:B------:R-:W-:-:S02]  /*b050*/  HADD2.F32 R60, -RZ, R60.H1_H1 ;  /* 0x3000003cff3c7230 */ /* 0x000fc40000004100 */
[----:B------:R-:W-:Y:S01]  /*b060*/  FMUL.FTZ R67, R64, R69 ;  /* 0x0000004540437220 */ /* 0x000fe20000410000 */
[----:B------:R-:W-:Y:S01]  /*b070*/  HADD2.F32 R65, -RZ, R66.H1_H1 ;  /* 0x30000042ff417230 */ /* 0x000fe20000004100 */
[----:B------:R-:W-:Y:S01]  /*b080*/  F2FP.F16.E4M3.UNPACK_B R49, R49.H1 ;  /* 0x00000031ff31723e */ /* 0x000fe200030006ff */
[C---:B------:R-:W-:Y:S01]  /*b090*/  FMUL.FTZ R69, R60.reuse, R69 ;  /* 0x000000453c457220 */ /* 0x040fe20000410000 */
[----:B------:R-:W-:Y:S02]  /*b0a0*/  F2FP.F16.E4M3.UNPACK_B R62, R53.H1 ;  /* 0x00000035ff3e723e */ /* 0x000fe400030006ff */
[-C--:B------:R-:W-:Y:S01]  /*b0b0*/  FFMA.FTZ R72, R60, R65.reuse, -R67 ;  /* 0x000000413c487223 */ /* 0x080fe20000010843 */
[----:B------:R-:W-:Y:S01]  /*b0c0*/  F2FP.F16.E4M3.UNPACK_B R60, R54.H1 ;  /* 0x00000036ff3c723e */ /* 0x000fe200030006ff */
[----:B------:R-:W-:Y:S01]  /*b0d0*/  FFMA.FTZ R73, R64, R65, R69 ;  /* 0x0000004140497223 */ /* 0x000fe20000010045 */
[----:B------:R-:W-:Y:S01]  /*b0e0*/  F2FP.F16.E4M3.UNPACK_B R52, R52.H1 ;  /* 0x00000034ff34723e */ /* 0x000fe200030006ff */
[----:B------:R-:W-:Y:S01]  /*b0f0*/  HADD2.F32 R53, -RZ, R49.H0_H0 ;  /* 0x20000031ff357230 */ /* 0x000fe20000004100 */
[----:B------:R-:W-:Y:S01]  /*b100*/  F2FP.SATFINITE.E4M3.F32.PACK_AB_MERGE_C R76, R77, R76, RZ ;  /* 0x0000004c4d4c723e */ /* 0x000fe200048070ff */
[----:B------:R-:W-:-:S02]  /*b110*/  HADD2.F32 R54, -RZ, R62.H0_H0 ;  /* 0x2000003eff367230 */ /* 0x000fc40000004100 */
[----:B------:R-:W-:Y:S01]  /*b120*/  HADD2.F32 R64, -RZ, R60.H0_H0 ;  /* 0x2000003cff407230 */ /* 0x000fe20000004100 */
[----:B------:R-:W-:Y:S01]  /*b130*/  F2FP.SATFINITE.E4M3.F32.PACK_AB_MERGE_C R137, R137, R74, R76 ;  /* 0x0000004a8989723e */ /* 0x000fe2000480704c */
        /* <DEDUP_REMOVED lines=57> */
[----:B------:R-:W-:Y:S01]  /*b4d0*/  F2FP.SATFINITE.E4M3.F32.PACK_AB_MERGE_C R51, R51, R78, RZ ;  /* 0x0000004e3333723e */ /* 0x000fe200048070ff */
[----:B------:R-:W-:Y:S01]  /*b4e0*/  IMAD.MOV.U32 R54, RZ, RZ, R83 ;  /* 0x000000ffff367224 */ /* 0x000fe200078e0053 */
[----:B------:R-:W-:-:S02]  /*b4f0*/  F2FP.SATFINITE.E4M3.F32.PACK_AB_MERGE_C R60, R60, R81, RZ ;  /* 0x000000513c3c723e */ /* 0x000fc400048070ff */
[----:B------:R-:W-:Y:S01]  /*b500*/  F2FP.SATFINITE.E4M3.F32.PACK_AB_MERGE_C R51, R48, R79, R51 ;  /* 0x0000004f3033723e */ /* 0x000fe20004807033 */
[----:B------:R-:W-:Y:S01]  /*b510*/  IMAD.MOV.U32 R48, RZ, RZ, R80 ;  /* 0x000000ffff307224 */ /* 0x000fe200078e0050 */
[----:B------:R-:W-:Y:S01]  /*b520*/  F2FP.SATFINITE.E4M3.F32.PACK_AB_MERGE_C R55, R50, R69, R60 ;  /* 0x000000453237723e */ /* 0x000fe2000480703c */
[----:B------:R-:W-:Y:S01]  /*b530*/  IMAD.MOV.U32 R50, RZ, RZ, R82 ;  /* 0x000000ffff327224 */ /* 0x000fe200078e0052 */
[----:B------:R-:W-:-:S07]  /*b540*/  F2FP.SATFINITE.E4M3.F32.PACK_AB_MERGE_C R53, R73, R70, R75 ;  /* 0x000000464935723e */ /* 0x000fce000480704b */
.L_x_2251:
[----:B------:R-:W-:Y:S05]  /*b550*/  BSYNC B1 ;  /* 0x0000000000017941 */ /* 0x000fea0003800000 */
.L_x_2250:
        /* <DEDUP_REMOVED lines=10> */
.L_x_2191:
[----:B------:R-:W-:-:S06]  /*b600*/  UISETP.NE.AND UP0, UPT, UR45, 0x3, UPT ;  /* 0x000000032d00788c */ /* 0x000fcc000bf05270 */
[----:B------:R-:W-:-:S13]  /*b610*/  PLOP3.LUT P5, PT, PT, PT, UP0, 0x80, 0x0 ;  /* 0x000000000000781c */ /* 0x000fda0003faf008 */
[----:B------:R-:W-:Y:S05]  /*b620*/  @!P5 BRA `(.L_x_2252) ;  /* 0x000000000004d947 */ /* 0x000fea0003800000 */
[----:B------:R-:W-:Y:S01]  /*b630*/  BPT.TRAP 0x1 ;  /* 0x000000040000795c */ /* 0x000fe20000300000 */
.L_x_2252:
[----:B------:R-:W2:Y:S01]  /*b640*/  LDL R48, [R1+0x10] ;  /* 0x0000100001307983 */ /* 0x000ea20000100800 */
[----:B------:R-:W-:Y:S01]  /*b650*/  IMAD R107, R232, 0x8, R18 ;  /* 0x00000008e86b7824 */ /* 0x000fe200078e0212 */
[----:B------:R-:W-:Y:S01]  /*b660*/  BSSY B1, `(.L_x_2253) ;  /* 0x0000008000017945 */ /* 0x000fe20003800000 */
[----:B------:R-:W-:Y:S01]  /*b670*/  IMAD R116, R24, -0x80, R2 ;  /* 0xffffff8018747824 */ /* 0x000fe200078e0202 */
[----:B------:R-:W-:-:S04]  /*b680*/  SHF.R.S32.HI R49, RZ, 0x1f, R24 ;  /* 0x0000001fff317819 */ /* 0x000fc80000011418 */
[----:B------:R-:W-:Y:S02]  /*b690*/  VIMNMX R116, R116, 0x80, PT ;  /* 0x0000008074747848 */ /* 0x000fe40003fe0100 */
[----:B--2---:R-:W-:Y:S01]  /*b6a0*/  SHF.L.U32 R128, R48, 0x1f, RZ ;  /* 0x0000001f30807819 */ /* 0x004fe200000006ff */
[----:B------:R-:W-:-:S03]  /*b6b0*/  IMAD R48, R4, R24, RZ ;  /* 0x0000001804307224 */ /* 0x000fc600078e02ff */
[----:B------:R-:W0:Y:S02]  /*b6c0*/  SYNCS.PHASECHK.TRANS64.TRYWAIT P2, [R107+URZ+0x38890], R128 ;  /* 0x038890806b0075a7 */ /* 0x000e24000804017f */
[----:B0-----:R-:W-:Y:S05]  /*b6d0*/  @!P2 BRA `(.L_x_2254) ;  /* 0x000001e800b8a947 */ /* 0x001fea0003800000 */
.L_x_2535:
[----:B------:R-:W-:Y:S05]  /*b6e0*/  BSYNC B1 ;  /* 0x0000000000017941 */ /* 0x000fea0003800000 */
.L_x_2253:
[----:B------:R-:W-:Y:S01]  /*b6f0*/  ISETP.GE.AND P2, PT, R22, R116, PT ;  /* 0x000000741600720c */ /* 0x000fe20003f46270 */
[----:B------:R-:W-:Y:S01]  /*b700*/  IMAD R49, R49, R132, R48 ;  /* 0x0000008431317224 */ /* 0x000fe200078e0230 */
[----:B------:R-:W-:Y:S01]  /*b710*/  BSSY B1, `(.L_x_2255) ;  /* 0x000000e000017945 */ /* 0x000fe20003800000 */
[----:B------:R-:W-:-:S05]  /*b720*/  IMAD.WIDE.U32 R56, R132, R24, RZ ;  /* 0x0000001884387225 */ /* 0x000fca00078e00ff */
[----:B------:R-:W-:-:S05]  /*b730*/  IADD3 R62, R49, R57, RZ ;  /* 0x00000039313e7210 */ /* 0x000fca0007ffe0ff */
        /* <DEDUP_REMOVED lines=11> */
.L_x_2256:
[----:B------:R-:W-:Y:S05]  /*b7f0*/  BSYNC B1 ;  /* 0x0000000000017941 */ /* 0x000fea0003800000 */
.L_x_2255:
        /* <DEDUP_REMOVED lines=15> */
.L_x_2258:
[----:B------:R-:W-:Y:S05]  /*b8f0*/  BSYNC B1 ;  /* 0x0000000000017941 */ /* 0x000fea0003800000 */
.L_x_2257:
        /* <DEDUP_REMOVED lines=15> */
.L_x_2260:
[----:B------:R-:W-:Y:S05]  /*b9f0*/  BSYNC B1 ;  /* 0x0000000000017941 */ /* 0x000fea0003800000 */
.L_x_2259:
[----:B------:R-:W-:-:S13]  /*ba00*/  ISETP.GE.AND P2, PT, R235, R116, PT ;  /* 0x00000074eb00720c */ /* 0x000fda0003f46270 */
[----:B------:R-:W-:Y:S05]  /*ba10*/  @P2 BRA `(.L_x_2228) ;  /* 0x00000000003c2947 */ /* 0x000fea0003800000 */
[----:B-123--:R-:W1:Y:S01]  /*ba20*/  LDC.64 R48, c[0x0][0x2f0] ;  /* 0x0000bc00ff307b82 */ /* 0x00ee620000000a00 */
[----:B------:R-:W-:Y:S01]  /*ba30*/  IMAD.MOV.U32 R57, RZ, RZ, R62 ;  /* 0x000000ffff397224 */ /* 0x000fe200078e003e */
        /* <DEDUP_REMOVED lines=13> */
.L_x_2228:
[----:B------:R-:W-:Y:S05]  /*bb10*/  BSYNC B0 ;  /* 0x0000000000007941 */ /* 0x000fea0003800000 */
.L_x_2190:
        /* <DEDUP_REMOVED lines=17> */
.L_x_2262:
[----:B------:R-:W-:Y:S05]  /*bc30*/  BSYNC B0 ;  /* 0x0000000000007941 */ /* 0x000fea0003800000 */
.L_x_2261:
[----:B------:R-:W2:Y:S01]  /*bc40*/  SYNCS.PHASECHK.TRANS64.TRYWAIT P3, [R107+URZ+0x388b0], R128 ;  /* 0x0388b0806b0075a7 */ /* 0x000ea2000806017f */
[----:B------:R-:W-:Y:S01]  /*bc50*/  ULDC UR41, c[0x0][0x2e4] ;  /* 0x0000b90000297ab9 */ /* 0x000fe20000000800 */
[----:B------:R-:W-:Y:S01]  /*bc60*/  ULDC.64 UR36, c[0x0][0x318] ;  /* 0x0000c60000247ab9 */ /* 0x000fe20000000a00 */
[----:B------:R-:W-:Y:S01]  /*bc70*/  ULDC.64 UR38, c[0x0][0x308] ;  /* 0x0000c20000267ab9 */ /* 0x000fe20000000a00 */
[----:B------:R-:W-:Y:S04]  /*bc80*/  BSSY B0, `(.L_x_2263) ;  /* 0x0000002000007945 */ /* 0x000fe80003800000 */
[----:B--2---:R-:W-:Y:S05]  /*bc90*/  @!P3 BRA `(.L_x_2264) ;  /* 0x000001e4005cb947 */ /* 0x004fea0003800000 */
.L_x_2536:
[----:B------:R-:W-:Y:S05]  /*bca0*/  BSYNC B0 ;  /* 0x0000000000007941 */ /* 0x000fea0003800000 */
.L_x_2263:
[----:B------:R-:W-:Y:S01]  /*bcb0*/  ISETP.GE.AND P3, PT, R22, R116, PT ;  /* 0x000000741600720c */ /* 0x000fe20003f66270 */
[----:B------:R-:W-:Y:S01]  /*bcc0*/  BSSY B0, `(.L_x_2265) ;  /* 0x0000010000007945 */ /* 0x000fe20003800000 */
[----:B------:R-:W-:-:S11]  /*bcd0*/  IMAD.WIDE R52, R24, 0x80, R44 ;  /* 0x0000008018347825 */ /* 0x000fd600078e022c */
[----:B------:R-:W-:Y:S05]  /*bce0*/  @P3 BRA `(.L_x_2266) ;  /* 0x0000000000343947 */ /* 0x000fea0003800000 */
[----:B-1----:R-:W-:Y:S02]  /*bcf0*/  IMAD.MOV.U32 R48, RZ, RZ, R98 ;  /* 0x000000ffff307224 */ /* 0x002fe400078e0062 */
[----:B------:R-:W-:Y:S02]  /*bd00*/  IMAD.MOV.U32 R49, RZ, RZ, R106 ;  /* 0x000000ffff317224 */ /* 0x000fe400078e006a */
        /* <DEDUP_REMOVED lines=11> */
.L_x_2266:
[----:B------:R-:W-:Y:S05]  /*bdc0*/  BSYNC B0 ;  /* 0x0000000000007941 */ /* 0x000fea0003800000 */
.L_x_2265:
[----:B------:R-:W-:Y:S01]  /*bdd0*/  ISETP.GE.AND P3, PT, R234, R116, PT ;  /* 0x00000074ea00720c */ /* 0x000fe20003f66270 */
[----:B------:R-:W-:-:S12]  /*bde0*/  BSSY B0, `(.L_x_2267) ;  /* 0x0000011000007945 */ /* 0x000fd80003800000 */
[----:B------:R-:W-:Y:S05]  /*bdf0*/  @P3 BRA `(.L_x_2268) ;  /* 0x00000000003c3947 */ /* 0x000fea0003800000 */
[----:B---3--:R-:W-:Y:S01]  /*be00*/  IADD3 R51, P3, R52, 0x20, RZ ;  /* 0x0000002034337810 */ /* 0x008fe20007f7e0ff */
[----:B------:R-:W-:Y:S01]  /*be10*/  IMAD.MOV.U32 R49, RZ, RZ, R106 ;  /* 0x000000ffff317224 */ /* 0x000fe200078e006a */
[----:B-1----:R-:W-:-:S03]  /*be20*/  MOV R48, R98 ;  /* 0x0000006200307202 */ /* 0x002fc60000000f00 */
        /* <DEDUP_REMOVED lines=12> */
.L_x_2268:
[----:B------:R-:W-:Y:S05]  /*bef0*/  BSYNC B0 ;  /* 0x0000000000007941 */ /* 0x000fea0003800000 */
.L_x_2267:
[----:B------:R-:W-:Y:S01]  /*bf00*/  ISETP.GE.AND P3, PT, R233, R116, PT ;  /* 0x00000074e900720c */ /* 0x000fe20003f66270 */
[----:B------:R-:W-:-:S12]  /*bf10*/  BSSY B0, `(.L_x_2269) ;  /* 0x0000011000007945 */ /* 0x000fd80003800000 */
[----:B------:R-:W-:Y:S05]  /*bf20*/  @P3 BRA `(.L_x_2270) ;  /* 0x00000000003c3947 */ /* 0x000fea0003800000 */
[----:B---34-:R-:W-:Y:S01]  /*bf30*/  IADD3 R51, P3, R52, 0x40, RZ ;  /* 0x0000004034337810 */ /* 0x018fe20007f7e0ff */
        /* <DEDUP_REMOVED lines=14> */
.L_x_2270:
[----:B------:R-:W-:Y:S05]  /*c020*/  BSYNC B0 ;  /* 0x0000000000007941 */ /* 0x000fea0003800000 */
.L_x_2269:
[----:B------:R-:W-:Y:S01]  /*c030*/  ISETP.GE.AND P3, PT, R235, R116, PT ;  /* 0x00000074eb00720c */ /* 0x000fe20003f66270 */
[----:B------:R-:W-:-:S12]  /*c040*/  BSSY B0, `(.L_x_2271) ;  /* 0x0000011000007945 */ /* 0x000fd80003800000 */
[----:B------:R-:W-:Y:S05]  /*c050*/  @P3 BRA `(.L_x_2272) ;  /* 0x00000000003c3947 */ /* 0x000fea0003800000 */
[----:B-1-34-:R-:W-:Y:S01]  /*c060*/  IADD3 R51, P3, R52, 0x60, RZ ;  /* 0x0000006034337810 */ /* 0x01afe20007f7e0ff */
[----:B------:R-:W-:Y:S02]  /*c070*/  IMAD.MOV.U32 R48, RZ, RZ, R98 ;  /* 0x000000ffff307224 */ /* 0x000fe400078e0062 */
        /* <DEDUP_REMOVED lines=13> */
.L_x_2272:
[----:B------:R-:W-:Y:S05]  /*c150*/  BSYNC B0 ;  /* 0x0000000000007941 */ /* 0x000fea0003800000 */
.L_x_2271:
[----:B-1-34-:R-:W3:Y:S01]  /*c160*/  LDL.LU R49, [R1+0x10] ;  /* 0x0000100001317983 */ /* 0x01aee20000300800 */
[----:B0-2---:R-:W-:Y:S01]  /*c170*/  @!P2 VIADD R107, R107, 0x388c0 ;  /* 0x000388c06b6ba836 */ /* 0x005fe20000000000 */
[----:B------:R-:W-:Y:S01]  /*c180*/  IADD3 R232, R232, 0x1, RZ ;  /* 0x00000001e8e87810 */ /* 0x000fe20007ffe0ff */
[----:B------:R-:W-:Y:S01]  /*c190*/  @!PT LDS RZ, [RZ] ;  /* 0x00000000fffff984 */ /* 0x000fe20000000800 */
[----:B------:R-:W-:Y:S01]  /*c1a0*/  @!PT LDS RZ, [RZ] ;  /* 0x00000000fffff984 */ /* 0x000fe20000000800 */
[----:B------:R-:W-:Y:S01]  /*c1b0*/  @!PT LDS RZ, [RZ] ;  /* 0x00000000fffff984 */ /* 0x000fe20000000800 */
[----:B------:R-:W-:Y:S01]  /*c1c0*/  @!PT LDS RZ, [RZ] ;  /* 0x00000000fffff984 */ /* 0x000fe20000000800 */
[----:B------:R0:W-:Y:S06]  /*c1d0*/  MEMBAR.ALL.CTA ;  /* 0x0000000000007992 */ /* 0x0001ec0000008000 */
[----:B0-----:R-:W0:Y:S02]  /*c1e0*/  FENCE.VIEW.ASYNC.S ;  /* 0x00000000000073c6 */ /* 0x001e240000000000 */
[----:B0-----:R0:W-:Y:S01]  /*c1f0*/  BAR.SYNC.DEFER_BLOCKING R129, 0x80 ;  /* 0x000200810000751d */ /* 0x0011e20000010000 */
[----:B------:R-:W-:-:S02]  /*c200*/  @!P2 PRMT R107, RZ, 0x654, R107 ;  /* 0x00000654ff6ba816 */ /* 0x000fc4000000006b */
[----:B------:R-:W-:-:S03]  /*c210*/  ISETP.NE.AND P3, PT, R108, RZ, PT ;  /* 0x000000ff6c00720c */ /* 0x000fc60003f65270 */
[----:B------:R0:W-:Y:S01]  /*c220*/  @!P2 SYNCS.ARRIVE.TRANS64.RED.A1T0 RZ, [R107+URZ], RZ ;  /* 0x000000ff6bffa9a7 */ /* 0x0001e2000810043f */
[----:B------:R-:W-:-:S04]  /*c230*/  ISETP.NE.AND P2, PT, R232, 0x2, PT ;  /* 0x00000002e800780c */ /* 0x000fc80003f45270 */
[----:B------:R-:W-:Y:S02]  /*c240*/  SEL R48, RZ, 0x1, P2 ;  /* 0x00000001ff307807 */ /* 0x000fe40001000000 */
[----:B------:R-:W-:Y:S02]  /*c250*/  SEL R232, R232, RZ, P2 ;  /* 0x000000ffe8e87207 */ /* 0x000fe40001000000 */
[----:B---3--:R-:W-:-:S05]  /*c260*/  LOP3.LUT R49, R49, R48, RZ, 0x3c, !PT ;  /* 0x0000003031317212 */ /* 0x008fca00078e3cff */
[----:B------:R0:W-:Y:S01]  /*c270*/  STL [R1+0x10], R49 ;  /* 0x0000103101007387 */ /* 0x0001e20000100800 */
[----:B------:R-:W-:Y:S05]  /*c280*/  @P3 BRA `(.L_x_2273) ;  /* 0xffffff6000e43947 */ /* 0x000fea000383ffff */
[----:B0-----:R-:W0:Y:S01]  /*c290*/  S2R R49, SR_TID.X ;  /* 0x0000000000317919 */ /* 0x001e220000002100 */
[----:B------:R-:W-:Y:S02]  /*c2a0*/  PLOP3.LUT P0, PT, PT, PT, PT, 0x8, 0x0 ;  /* 0x000000000000781c */ /* 0x000fe40003f0e170 */
[----:B0-----:R-:W-:-:S04]  /*c2b0*/  SHF.R.U32.HI R49, RZ, 0x7, R49 ;  /* 0x00000007ff317819 */ /* 0x001fc80000011631 */
[----:B------:R-:W-:-:S13]  /*c2c0*/  ISETP.NE.AND P3, PT, R49, 0x1, PT ;  /* 0x000000013100780c */ /* 0x000fda0003f65270 */
[----:B------:R-:W-:Y:S06]  /*c2d0*/  @!P3 BAR.ARV 0x9, 0x100 ;  /* 0x024400000000bb1d */ /* 0x000fec0000002000 */
.L_x_2185:
[----:B------:R-:W2:Y:S01]  /*c2e0*/  LDC R0, c[0x0][0x428] ;  /* 0x00010a00ff007b82 */ /* 0x000ea20000000800 */
[----:B------:R-:W-:Y:S05]  /*c2f0*/  @P0 BRA `(.L_x_2274) ;  /* 0x00000000000c0947 */ /* 0x000fea0003800000 */
[----:B------:R-:W3:Y:S01]  /*c300*/  FENCE.VIEW.ASYNC.G ;  /* 0x00000000000073c6 */ /* 0x000ee20000000100 */
[----:B------:R-:W-:Y:S05]  /*c310*/  WARPSYNC.ALL ;  /* 0x0000000000007948 */ /* 0x000fea0003800000 */
[----:B---3--:R-:W-:Y:S06]  /*c320*/  BAR.ARV 0xc, 0x180 ;  /* 0x0306000000007b1d */ /* 0x008fec0000002000 */
.L_x_2274:
[----:B------:R-:W3:Y:S01]  /*c330*/  LDL R4, [R1+0x44] ;  /* 0x0000440001047983 */ /* 0x000ee20000100800 */
[----:B------:R-:W-:-:S03]  /*c340*/  ULDC.64 UR4, c[0x0][0x990] ;  /* 0x0002640000047ab9 */ /* 0x000fc60000000a00 */
[----:B------:R-:W4:Y:S04]  /*c350*/  LDL R5, [R1+0x24] ;  /* 0x0000240001057983 */ /* 0x000f280000100800 */
[----:B------:R-:W4:Y:S04]  /*c360*/  LDL R27, [R1+0xc] ;  /* 0x00000c00011b7983 */ /* 0x000f280000100800 */
[----:B------:R-:W4:Y:S04]  /*c370*/  LDL R26, [R1+0x20] ;  /* 0x00002000011a7983 */ /* 0x000f280000100800 */
[----:B------:R-:W4:Y:S01]  /*c380*/  LDL R25, [R1+0x4] ;  /* 0x0000040001197983 */ /* 0x000f220000100800 */
[----:B--2---:R-:W-:Y:S01]  /*c390*/  ISETP.NE.AND P2, PT, R0, 0x1, PT ;  /* 0x000000010000780c */ /* 0x004fe20003f45270 */
[----:B------:R-:W-:-:S02]  /*c3a0*/  ULDC.64 UR6, c[0x0][0x998] ;  /* 0x0002660000067ab9 */ /* 0x000fc40000000a00 */
[----:B------:R-:W2:Y:S01]  /*c3b0*/  LDL.LU R24, [R1+0x8] ;  /* 0x0000080001187983 */ /* 0x000ea20000300800 */
[----:B------:R-:W-:Y:S02]  /*c3c0*/  ISETP.NE.U32.AND P0, PT, RZ, UR4, PT ;  /* 0x00000004ff007c0c */ /* 0x000fe4000bf05070 */
[----:B------:R-:W-:Y:S02]  /*c3d0*/  ISETP.NE.U32.AND P1, PT, RZ, UR6, PT ;  /* 0x00000006ff007c0c */ /* 0x000fe4000bf25070 */
[----:B------:R-:W-:Y:S02]  /*c3e0*/  ISETP.NE.AND.EX P0, PT, RZ, UR5, PT, P0 ;  /* 0x00000005ff007c0c */ /* 0x000fe4000bf05300 */
[----:B------:R-:W-:-:S03]  /*c3f0*/  ISETP.NE.AND.EX P1, PT, RZ, UR7, PT, P1 ;  /* 0x00000007ff007c0c */ /* 0x000fc6000bf25310 */
[----:B------:R-:W2:Y:S08]  /*c400*/  @P2 LDC R0, c[0x0][0x42c] ;  /* 0x00010b00ff002b82 */ /* 0x000eb00000000800 */
[----:B0-----:R-:W3:Y:S08]  /*c410*/  @P0 LDC.64 R10, c[0x0][0x9a8] ;  /* 0x00026a00ff0a0b82 */ /* 0x001ef00000000a00 */
[----:B------:R-:W0:Y:S08]  /*c420*/  @P2 LDC R3, c[0x0][0x430] ;  /* 0x00010c00ff032b82 */ /* 0x000e300000000800 */
[----:B-1----:R-:W1:Y:S08]  /*c430*/  @P1 LDC.64 R12, c[0x0][0x9b8] ;  /* 0x00026e00ff0c1b82 */ /* 0x002e700000000a00 */
[----:B------:R-:W1:Y:S08]  /*c440*/  @P0 LDC.64 R14, c[0x0][0x9b0] ;  /* 0x00026c00ff0e0b82 */ /* 0x000e700000000a00 */
[----:B------:R-:W1:Y:S01]  /*c450*/  @P1 LDC.64 R20, c[0x0][0x9c0] ;  /* 0x00027000ff141b82 */ /* 0x000e620000000a00 */
[----:B--2---:R-:W-:-:S04]  /*c460*/  @P2 IMAD.HI.U32 R2, R24, R0, RZ ;  /* 0x0000000018022227 */ /* 0x004fc800078e00ff */
[-C--:B---3--:R-:W-:Y:S02]  /*c470*/  @P0 IMAD R0, R4, R10.reuse, RZ ;  /* 0x0000000a04000224 */ /* 0x088fe400078e02ff */
[----:B------:R-:W-:Y:S01]  /*c480*/  IMAD.MOV.U32 R7, RZ, RZ, R24 ;  /* 0x000000ffff077224 */ /* 0x000fe200078e0018 */
[----:B0-----:R-:W-:Y:S01]  /*c490*/  @P2 SHF.R.U32.HI R7, RZ, R3, R2 ;  /* 0x00000003ff072219 */ /* 0x001fe20000011602 */
[C---:B----4-:R-:W-:Y:S02]  /*c4a0*/  @P0 IMAD R11, R5.reuse, R11, R0 ;  /* 0x0000000b050b0224 */ /* 0x050fe400078e0200 */
[----:B------:R-:W-:Y:S01]  /*c4b0*/  @P0 IMAD.WIDE.U32 R2, R5, R10, RZ ;  /* 0x0000000a05020225 */ /* 0x000fe200078e00ff */
[----:B------:R-:W-:-:S03]  /*c4c0*/  @P0 SHF.R.S32.HI R9, RZ, 0x1f, R7 ;  /* 0x0000001fff090819 */ /* 0x000fc60000011407 */
[-C--:B-1----:R-:W-:Y:S02]  /*c4d0*/  @P1 IMAD R4, R4, R12.reuse, RZ ;  /* 0x0000000c04041224 */ /* 0x082fe400078e02ff */
[----:B------:R-:W-:Y:S01]  /*c4e0*/  @P0 IMAD.IADD R3, R3, 0x1, R11 ;  /* 0x0000000103030824 */ /* 0x000fe200078e020b */
[----:B------:R-:W-:Y:S01]  /*c4f0*/  @P1 SHF.R.S32.HI R11, RZ, 0x1f, R7 ;  /* 0x0000001fff0b1819 */ /* 0x000fe20000011407 */
[C---:B------:R-:W-:Y:S02]  /*c500*/  @P1 IMAD R13, R5.reuse, R13, R4 ;  /* 0x0000000d050d1224 */ /* 0x040fe400078e0204 */
[----:B------:R-:W-:-:S04]  /*c510*/  @P1 IMAD.WIDE.U32 R4, R5, R12, RZ ;  /* 0x0000000c05041225 */ /* 0x000fc800078e00ff */
[----:B------:R-:W-:Y:S02]  /*c520*/  @P0 IMAD R0, R9, R14, RZ ;  /* 0x0000000e09000224 */ /* 0x000fe400078e02ff */
        /* <DEDUP_REMOVED lines=13> */
[----:B------:R-:W0:Y:S01]  /*c600*/  @P2 LDC R11, c[0x0][0x430] ;  /* 0x00010c00ff0b2b82 */ /* 0x000e220000000800 */
[----:B------:R-:W-:Y:S01]  /*c610*/  @P1 LEA.HI.X R9, R6, UR7, R3, 0x2, P4 ;  /* 0x0000000706091c11 */ /* 0x000fe2000a0f1403 */
[----:B------:R-:W-:-:S04]  /*c620*/  IMAD.MOV.U32 R3, RZ, RZ, 0x3f800000 ;  /* 0x3f800000ff037424 */ /* 0x000fc800078e00ff */
[----:B------:R-:W2:Y:S01]  /*c630*/  @P1 LDG.E R0, desc[UR46][R8.64] ;  /* 0x0000002e08001981 */ /* 0x000ea2000c1e1900 */
[----:B------:R-:W-:Y:S01]  /*c640*/  IADD3 R2, R26, 0xff, -R27 ;  /* 0x000000ff1a027810 */ /* 0x000fe20007ffe81b */
[----:B------:R-:W1:Y:S02]  /*c650*/  @P2 LDC R6, c[0x0][0x42c] ;  /* 0x00010b00ff062b82 */ /* 0x000e640000000800 */
[----:B------:R3:W2:Y:S02]  /*c660*/  @P0 LDG.E R3, desc[UR46][R4.64] ;  /* 0x0000002e04030981 */ /* 0x0006a4000c1e1900 */
[----:B------:R-:W-:-:S05]  /*c670*/  IMAD R2, R25, 0x80, R2 ;  /* 0x0000008019027824 */ /* 0x000fca00078e0202 */
[----:B------:R-:W-:-:S04]  /*c680*/  SHF.R.S32.HI R7, RZ, 0x1f, R2 ;  /* 0x0000001fff077819 */ /* 0x000fc80000011402 */
[----:B------:R-:W-:-:S04]  /*c690*/  LEA.HI R7, R7, R2, RZ, 0x7 ;  /* 0x0000000207077211 */ /* 0x000fc800078f38ff */
[----:B------:R-:W-:-:S04]  /*c6a0*/  SHF.R.S32.HI R2, RZ, 0x7, R7 ;  /* 0x00000007ff027819 */ /* 0x000fc80000011407 */
[----:B------:R-:W-:-:S04]  /*c6b0*/  VIMNMX R133, R133, R2, PT ;  /* 0x0000000285857248 */ /* 0x000fc80003fe0100 */
[----:B------:R-:W-:Y:S01]  /*c6c0*/  ISETP.GE.AND P1, PT, R133, 0x1, PT ;  /* 0x000000018500780c */ /* 0x000fe20003f26270 */
[----:B-1----:R-:W-:Y:S01]  /*c6d0*/  @P2 IMAD.HI.U32 R6, R24, R6, RZ ;  /* 0x0000000618062227 */ /* 0x002fe200078e00ff */
[----:B---3--:R-:W-:-:S04]  /*c6e0*/  MOV R4, R24 ;  /* 0x0000001800047202 */ /* 0x008fc80000000f00 */
[----:B0-----:R-:W-:Y:S01]  /*c6f0*/  @P2 SHF.R.U32.HI R4, RZ, R11, R6 ;  /* 0x0000000bff042219 */ /* 0x001fe20000011606 */
[----:B------:R-:W-:Y:S01]  /*c700*/  IMAD.MOV.U32 R154, RZ, RZ, RZ ;  /* 0x000000ffff9a7224 */ /* 0x000fe200078e00ff */
[----:B------:R-:W-:Y:S01]  /*c710*/  PLOP3.LUT P0, PT, PT, PT, PT, 0x80, 0x0 ;  /* 0x000000000000781c */ /* 0x000fe20003f0f070 */
[----:B------:R-:W-:Y:S01]  /*c720*/  IMAD.MOV.U32 R153, RZ, RZ, RZ ;  /* 0x000000ffff997224 */ /* 0x000fe200078e00ff */
[----:B------:R-:W-:Y:S01]  /*c730*/  CS2R R134, SRZ ;  /* 0x0000000000867805 */ /* 0x000fe2000001ff00 */
[----:B------:R0:W-:Y:S01]  /*c740*/  STL [R1+0x8], R4 ;  /* 0x0000080401007387 */ /* 0x0001e20000100800 */
[----:B------:R-:W-:Y:S01]  /*c750*/  IMAD.MOV.U32 R151, RZ, RZ, RZ ;  /* 0x000000ffff977224 */ /* 0x000fe200078e00ff */
        /* <DEDUP_REMOVED lines=11> */
[----:B------:R-:W-:Y:S01]  /*c810*/  IMAD.MOV.U32 R122, RZ, RZ, RZ ;  /* 0x000000ffff7a7224 */ /* 0x000fe200078e00ff */
[----:B------:R-:W-:Y:S02]  /*c820*/  CS2R R118, SRZ ;  /* 0x0000000000767805 */ /* 0x000fe4000001ff00 */
[----:B------:R-:W-:Y:S02]  /*c830*/  CS2R R114, SRZ ;  /* 0x0000000000727805 */ /* 0x000fe4000001ff00 */
[----:B------:R-:W-:Y:S02]  /*c840*/  CS2R R92, SRZ ;  /* 0x00000000005c7805 */ /* 0x000fe4000001ff00 */
[----:B------:R-:W-:Y:S02]  /*c850*/  CS2R R88, SRZ ;  /* 0x0000000000587805 */ /* 0x000fe4000001ff00 */
        /* <DEDUP_REMOVED lines=25> */
[----:B------:R-:W-:Y:S02]  /*c9f0*/  MOV R63, RZ ;  /* 0x000000ff003f7202 */ /* 0x000fe40000000f00 */
[----:B------:R-:W-:Y:S01]  /*ca00*/  CS2R R38, SRZ ;  /* 0x0000000000267805 */ /* 0x000fe2000001ff00 */
[----:B------:R-:W-:Y:S01]  /*ca10*/  IMAD.MOV.U32 R54, RZ, RZ, RZ ;  /* 0x000000ffff367224 */ /* 0x000fe200078e00ff */
        /* <DEDUP_REMOVED lines=21> */
[----:B0-----:R-:W-:Y:S01]  /*cb70*/  CS2R R4, SRZ ;  /* 0x0000000000047805 */ /* 0x001fe2000001ff00 */
[----:B--2---:R-:W-:Y:S01]  /*cb80*/  FMUL.FTZ R2, R3, R0 ;  /* 0x0000000003027220 */ /* 0x004fe20000410000 */
[----:B------:R-:W-:-:S03]  /*cb90*/  IMAD.MOV.U32 R3, RZ, RZ, RZ ;  /* 0x000000ffff037224 */ /* 0x000fc600078e00ff */
[----:B------:R-:W-:Y:S01]  /*cba0*/  FMUL.FTZ R2, R2, UR4 ;  /* 0x0000000402027c20 */ /* 0x000fe20008410000 */
[----:B------:R-:W-:Y:S01]  /*cbb0*/  IMAD.MOV.U32 R0, RZ, RZ, RZ ;  /* 0x000000ffff007224 */ /* 0x000fe200078e00ff */
[----:B------:R-:W-:Y:S06]  /*cbc0*/  @!P1 BRA `(.L_x_2275) ;  /* 0x0000012800e89947 */ /* 0x000fec0003800000 */
[----:B------:R-:W0:Y:S01]  /*cbd0*/  S2R R26, SR_TID.X ;  /* 0x00000000001a7919 */ /* 0x000e220000002100 */
[----:B------:R-:W-:Y:S01]  /*cbe0*/  UMOV UR4, 0xffffffff ;  /* 0xffffffff00047882 */ /* 0x000fe20000000000 */
[----:B0-----:R-:W-:-:S05]  /*cbf0*/  VIADD R31, R26, 0xffffff80 ;  /* 0xffffff801a1f7836 */ /* 0x001fca0000000000 */
[----:B------:R-:W-:-:S04]  /*cc00*/  SHF.R.S32.HI R32, RZ, 0x1f, R31 ;  /* 0x0000001fff207819 */ /* 0x000fc8000001141f */
[----:B------:R-:W-:-:S04]  /*cc10*/  LEA.HI R13, R32, R31, RZ, 0x7 ;  /* 0x0000001f200d7211 */ /* 0x000fc800078f38ff */
[----:B------:R-:W-:Y:S01]  /*cc20*/  SHF.R.S32.HI R13, RZ, 0x7, R13 ;  /* 0x00000007ff0d7819 */ /* 0x000fe2000001140d */
[----:B------:R-:W-:Y:S06]  /*cc30*/  BRA.DIV UR4, `(.L_x_2276) ;  /* 0x000001d604887947 */ /* 0x000fec000b800000 */
[----:B------:R-:W0:Y:S04]  /*cc40*/  SHFL.IDX PT, R0, R13, RZ, 0x1f ;  /* 0x00001fff0d007589 */ /* 0x000e2800000e0000 */
[----:B0-----:R1:W-:Y:S02]  /*cc50*/  STL [R1], R0 ;  /* 0x0000000001007387 */ /* 0x0013e40000100800 */
.L_x_2539:
[----:B------:R-:W1:Y:S02]  /*cc60*/  LDL R3, [R1] ;  /* 0x0000000001037983 */ /* 0x000e640000100800 */
[----:B-1----:R-:W-:-:S04]  /*cc70*/  LEA.HI R0, R3, R3, RZ, 0x1 ;  /* 0x0000000303007211 */ /* 0x002fc800078f08ff */
        /* <DEDUP_REMOVED lines=12> */
[----:B------:R-:W-:Y:S01]  /*cd40*/  MOV R4, UR4 ;  /* 0x0000000400047c02 */ /* 0x000fe20008000f00 */
[----:B0-----:R0:W1:Y:S01]  /*cd50*/  LDC.64 R14, c[0x4][R0] ;  /* 0x01000000000e7b82 */ /* 0x0010620000000a00 */
        /* <DEDUP_REMOVED lines=11> */
.L_x_2277:
        /* <DEDUP_REMOVED lines=13> */
.L_x_2281:
[----:B--2---:R2:W3:Y:S02]  /*cee0*/  SYNCS.PHASECHK.TRANS64.TRYWAIT P0, [R18+URZ+0x38800], R3 ;  /* 0x03880003120075a7 */ /* 0x0044e4000800017f */
[----:B---3--:R-:W-:Y:S05]  /*cef0*/  @!P0 NANOSLEEP.SYNCS 0x989680 ;  /* 0x009896800000895d */ /* 0x008fea0003900000 */
[----:B------:R-:W3:Y:S02]  /*cf00*/  @!P0 SYNCS.PHASECHK.TRANS64 P0, [R18+URZ+0x38800], R3 ;  /* 0x03880003120085a7 */ /* 0x000ee4000800007f */
[----:B---3--:R-:W-:Y:S05]  /*cf10*/  @!P0 BRA `(.L_x_2281) ;  /* 0xfffffffc00f08947 */ /* 0x008fea000383ffff */
.L_x_2280:
[----:B------:R-:W-:Y:S05]  /*cf20*/  BSYNC B0 ;  /* 0x0000000000007941 */ /* 0x000fea0003800000 */
.L_x_2279:
[----:B------:R-:W-:Y:S05]  /*cf30*/  BRA `(.L_x_2282) ;  /* 0x0000009800187947 */ /* 0x000fea0003800000 */
.L_x_2278:
[----:B------:R-:W1:Y:S01]  /*cf40*/  LDC.64 R12, c[0x0][0x3d8] ;  /* 0x0000f600ff0c7b82 */ /* 0x000e620000000a00 */
[----:B-----5:R-:W-:Y:S01]  /*cf50*/  SHF.R.S32.HI R3, RZ, 0x1f, R123 ;  /* 0x0000001fff037819 */ /* 0x020fe2000001147b */
[--C-:B------:R-:W-:Y:S01]  /*cf60*/  IMAD.MOV.U32 R4, RZ, RZ, R19.reuse ;  /* 0x000000ffff047224 */ /* 0x100fe200078e0013 */
[----:B------:R-:W-:Y:S01]  /*cf70*/  ISETP.NE.AND P4, PT, R24, RZ, PT ;  /* 0x000000ff1800720c */ /* 0x000fe20003f85270 */
[--C-:B------:R-:W-:Y:S01]  /*cf80*/  IMAD.MOV.U32 R8, RZ, RZ, R16.reuse ;  /* 0x000000ffff087224 */ /* 0x100fe200078e0010 */
[----:B------:R-:W-:Y:S02]  /*cf90*/  SHF.R.S32.HI R5, RZ, 0x1f, R19 ;  /* 0x0000001fff057819 */ /* 0x000fe40000011413 */
[----:B------:R-:W-:Y:S01]  /*cfa0*/  SHF.R.S32.HI R9, RZ, 0x1f, R16 ;  /* 0x0000001fff097819 */ /* 0x000fe20000011410 */
[----:B0-----:R-:W0:Y:S01]  /*cfb0*/  LDC.64 R14, c[0x0][0x3e8] ;  /* 0x0000fa00ff0e7b82 */ /* 0x001e220000000a00 */
[-C--:B-1----:R-:W-:Y:S01]  /*cfc0*/  IMAD R7, R23, R12.reuse, RZ ;  /* 0x0000000c17077224 */ /* 0x082fe200078e02ff */
[----:B------:R-:W-:Y:S01]  /*cfd0*/  SHF.L.U64.HI R27, R12, 0x5, R13 ;  /* 0x000000050c1b7819 */ /* 0x000fe2000001020d */
[----:B------:R-:W-:-:S02]  /*cfe0*/  IMAD R0, R3, R12, RZ ;  /* 0x0000000c03007224 */ /* 0x000fc400078e02ff */
[----:B------:R-:W-:Y:S02]  /*cff0*/  IMAD R24, R22, R13, R7 ;  /* 0x0000000d16187224 */ /* 0x000fe400078e0207 */
[----:B------:R-:W-:Y:S01]  /*d000*/  IMAD.WIDE.U32 R60, R123, R12, RZ ;  /* 0x0000000c7b3c7225 */ /* 0x000fe200078e00ff */
[----:B0-----:R-:W-:-:S03]  /*d010*/  SHF.L.U64.HI R29, R14, 0x5, R15 ;  /* 0x000000050e1d7819 */ /* 0x001fc6000001020f */
[----:B------:R-:W-:Y:S02]  /*d020*/  IMAD R6, R3, R14, RZ ;  /* 0x0000000e03067224 */ /* 0x000fe400078e02ff */
[C---:B------:R-:W-:Y:S02]  /*d030*/  IMAD R63, R123.reuse, R13, R0 ;  /* 0x0000000d7b3f7224 */ /* 0x040fe400078e0200 */
[----:B------:R-:W-:Y:S02]  /*d040*/  IMAD R57, R123, R15, R6 ;  /* 0x0000000f7b397224 */ /* 0x000fe400078e0206 */
[----:B------:R-:W-:-:S04]  /*d050*/  IMAD.WIDE.U32 R6, R22, R12, R4 ;  /* 0x0000000c16067225 */ /* 0x000fc800078e0004 */
[----:B------:R-:W-:Y:S01]  /*d060*/  IMAD.WIDE.U32 R10, R22, R12, R8 ;  /* 0x0000000c160a7225 */ /* 0x000fe200078e0008 */
[----:B------:R-:W-:-:S03]  /*d070*/  IADD3 R65, P0, R6, R60, RZ ;  /* 0x0000003c06417210 */ /* 0x000fc60007f1e0ff */
[----:B------:R-:W-:Y:S01]  /*d080*/  IMAD R3, R23, R14, RZ ;  /* 0x0000000e17037224 */ /* 0x000fe200078e02ff */
[----:B------:R-:W-:Y:S01]  /*d090*/  IADD3 R25, P2, R10, R60, RZ ;  /* 0x0000003c0a197210 */ /* 0x000fe20007f5e0ff */
[----:B------:R-:W-:-:S04]  /*d0a0*/  IMAD.WIDE.U32 R58, R123, R14, RZ ;  /* 0x0000000e7b3a7225 */ /* 0x000fc800078e00ff */
[----:B------:R-:W-:-:S04]  /*d0b0*/  IMAD.WIDE.U32 R4, R22, R14, R4 ;  /* 0x0000000e16047225 */ /* 0x000fc800078e0004 */
[----:B------:R-:W-:Y:S01]  /*d0c0*/  IMAD.WIDE.U32 R8, R22, R14, R8 ;  /* 0x0000000e16087225 */ /* 0x000fe200078e0008 */
[----:B------:R-:W-:-:S03]  /*d0d0*/  IADD3 R67, P1, R4, R58, RZ ;  /* 0x0000003a04437210 */ /* 0x000fc60007f3e0ff */
[----:B------:R-:W-:Y:S01]  /*d0e0*/  IMAD.IADD R63, R63, 0x1, R61 ;  /* 0x000000013f3f7824 */ /* 0x000fe200078e023d */
[----:B------:R-:W-:Y:S01]  /*d0f0*/  IADD3 R71, P3, R8, R58, RZ ;  /* 0x0000003a08477210 */ /* 0x000fe20007f7e0ff */
[----:B------:R-:W-:Y:S02]  /*d100*/  IMAD R3, R22, R15, R3 ;  /* 0x0000000f16037224 */ /* 0x000fe400078e0203 */
[----:B------:R-:W-:Y:S01]  /*d110*/  IMAD.IADD R57, R57, 0x1, R59 ;  /* 0x0000000139397824 */ /* 0x000fe200078e023b */
[C---:B------:R-:W-:Y:S01]  /*d120*/  IADD3.X R54, R63.reuse, R7, R24, P0, !PT ;  /* 0x000000073f367210 */ /* 0x040fe200007fe418 */
[----:B------:R-:W-:Y:S01]  /*d130*/  IMAD.SHL.U32 R28, R12, 0x20, RZ ;  /* 0x000000200c1c7824 */ /* 0x000fe200078e00ff */
[----:B------:R-:W-:Y:S01]  /*d140*/  IADD3.X R24, R63, R24, R11, P2, !PT ;  /* 0x000000183f187210 */ /* 0x000fe200017fe40b */
        /* <DEDUP_REMOVED lines=8> */
[----:B------:R0:W1:Y:S01]  /*d1d0*/  LDC.64 R14, c[0x4][R0] ;  /* 0x01000000000e7b82 */ /* 0x0000620000000a00 */
[----:B------:R-:W-:Y:S01]  /*d1e0*/  IMAD.U32 R5, RZ, RZ, UR5 ;  /* 0x00000005ff057e24 */ /* 0x000fe2000f8e00ff */
[----:B------:R-:W-:Y:S01]  /*d1f0*/  ULDC.64 UR4, c[0x4][0x108] ;  /* 0x0100420000047ab9 */ /* 0x000fe20000000a00 */
[----:B------:R-:W-:Y:S01]  /*d200*/  MOV R6, UR6 ;  /* 0x0000000600067c02 */ /* 0x000fe20008000f00 */
        /* <DEDUP_REMOVED lines=8> */
.L_x_2283:
[----:B------:R-:W2:Y:S01]  /*d290*/  LDL R21, [R1+0x4] ;  /* 0x0000040001157983 */ /* 0x000ea20000100800 */
[----:B------:R-:W0:Y:S01]  /*d2a0*/  LDC.64 R6, c[0x0][0x3d8] ;  /* 0x0000f600ff067b82 */ /* 0x000e220000000a00 */
[----:B------:R-:W-:Y:S02]  /*d2b0*/  ULDC.U8 UR4, c[0x0][0x3f0] ;  /* 0x0000fc0000047ab9 */ /* 0x000fe40000000000 */
[----:B------:R-:W3:Y:S05]  /*d2c0*/  LDL R33, [R1+0xc] ;  /* 0x00000c0001217983 */ /* 0x000eea0000100800 */
[----:B------:R-:W1:Y:S01]  /*d2d0*/  LDC.64 R4, c[0x0][0x3e8] ;  /* 0x0000fa00ff047b82 */ /* 0x000e620000000a00 */
[----:B------:R-:W-:-:S02]  /*d2e0*/  ISETP.NE.AND P0, PT, RZ, UR4, PT ;  /* 0x00000004ff007c0c */ /* 0x000fc4000bf05270 */
[----:B------:R-:W-:Y:S01]  /*d2f0*/  LEA.HI R32, R32, R31, RZ, 0x3 ;  /* 0x0000001f20207211 */ /* 0x000fe200078f18ff */
[----:B------:R-:W-:Y:S03]  /*d300*/  BSSY B0, `(.L_x_2284) ;  /* 0x0000941000007945 */ /* 0x000fe60003800000 */
[----:B------:R-:W-:-:S05]  /*d310*/  LOP3.LUT R20, R32, 0xfffffff8, RZ, 0xc0, !PT ;  /* 0xfffffff820147812 */ /* 0x000fca00078ec0ff */
[----:B------:R-:W-:Y:S01]  /*d320*/  IMAD.IADD R20, R31, 0x1, -R20 ;  /* 0x000000011f147824 */ /* 0x000fe200078e0a14 */
[----:B--2---:R-:W-:Y:S01]  /*d330*/  SHF.R.S32.HI R3, RZ, 0x1f, R21 ;  /* 0x0000001fff037819 */ /* 0x004fe20000011415 */
[----:B0-----:R-:W-:-:S04]  /*d340*/  IMAD.WIDE.U32 R8, R21, R6, RZ ;  /* 0x0000000615087225 */ /* 0x001fc800078e00ff */
[C---:B------:R-:W-:Y:S02]  /*d350*/  IMAD R0, R3.reuse, R6, RZ ;  /* 0x0000000603007224 */ /* 0x040fe400078e02ff */
[-C--:B-1----:R-:W-:Y:S02]  /*d360*/  IMAD R10, R3, R4.reuse, RZ ;  /* 0x00000004030a7224 */ /* 0x082fe400078e02ff */
[C---:B------:R-:W-:Y:S02]  /*d370*/  IMAD R3, R21.reuse, R7, R0 ;  /* 0x0000000715037224 */ /* 0x040fe400078e0200 */
[----:B------:R-:W-:-:S04]  /*d380*/  IMAD.WIDE.U32 R14, R21, R4, RZ ;  /* 0x00000004150e7225 */ /* 0x000fc800078e00ff */
[C---:B------:R-:W-:Y:S02]  /*d390*/  IMAD R11, R21.reuse, R5, R10 ;  /* 0x00000005150b7224 */ /* 0x040fe400078e020a */
[----:B---3--:R-:W-:Y:S02]  /*d3a0*/  IMAD R0, R21, -0x80, R33 ;  /* 0xffffff8015007824 */ /* 0x008fe400078e0221 */
[----:B------:R-:W-:Y:S01]  /*d3b0*/  IMAD.IADD R9, R9, 0x1, R3 ;  /* 0x0000000109097824 */ /* 0x000fe200078e0203 */
[----:B------:R-:W-:Y:S01]  /*d3c0*/  IADD3 R3, R15, R11, RZ ;  /* 0x0000000b0f037210 */ /* 0x000fe20007ffe0ff */
[----:B------:R-:W-:Y:S01]  /*d3d0*/  IMAD.SHL.U32 R12, R8, 0x80, RZ ;  /* 0x00000080080c7824 */ /* 0x000fe200078e00ff */
[----:B------:R-:W-:Y:S01]  /*d3e0*/  VIMNMX R72, R0, 0x80, PT ;  /* 0x0000008000487848 */ /* 0x000fe20003fe0100 */
[----:B------:R-:W-:Y:S01]  /*d3f0*/  IMAD.SHL.U32 R10, R14, 0x80, RZ ;  /* 0x000000800e0a7824 */ /* 0x000fe200078e00ff */
[----:B------:R-:W-:Y:S02]  /*d400*/  SHF.L.U64.HI R13, R8, 0x7, R9 ;  /* 0x00000007080d7819 */ /* 0x000fe40000010209 */
[----:B------:R-:W-:Y:S01]  /*d410*/  SHF.L.U64.HI R11, R14, 0x7, R3 ;  /* 0x000000070e0b7819 */ /* 0x000fe20000010203 */
[----:B------:R-:W-:Y:S06]  /*d420*/  @!P0 BRA `(.L_x_2285) ;  /* 0x0000004800748947 */ /* 0x000fec0003800000 */
[----:B------:R-:W0:Y:S01]  /*d430*/  LDC R0, c[0x0][0x428] ;  /* 0x00010a00ff007b82 */ /* 0x000e220000000800 */
        /* <DEDUP_REMOVED lines=8> */
[----:B0-----:R-:W-:-:S13]  /*d4c0*/  ISETP.NE.AND P1, PT, R0, 0x1, PT ;  /* 0x000000010000780c */ /* 0x001fda0003f25270 */
[----:B------:R-:W0:Y:S08]  /*d4d0*/  @P1 LDC R0, c[0x0][0x42c] ;  /* 0x00010b00ff001b82 */ /* 0x000e300000000800 */
[----:B------:R-:W1:Y:S01]  /*d4e0*/  @P1 LDC R31, c[0x0][0x430] ;  /* 0x00010c00ff1f1b82 */ /* 0x000e620000000800 */
        /* <DEDUP_REMOVED lines=18> */
.L_x_2287:
[----:B------:R-:W-:Y:S05]  /*d610*/  BSYNC B1 ;  /* 0x0000000000017941 */ /* 0x000fea0003800000 */
.L_x_2286:
[----:B------:R-:W-:Y:S01]  /*d620*/  ISETP.GE.AND P2, PT, R234, R72, PT ;  /* 0x00000048ea00720c */ /* 0x000fe20003f46270 */
[----:B------:R-:W-:Y:S01]  /*d630*/  IMAD R3, R20, 0x20, R3 ;  /* 0x0000002014037824 */ /* 0x000fe200078e0203 */
[----:B------:R-:W-:Y:S01]  /*d640*/  BSSY B1, `(.L_x_2288) ;  /* 0x000001b000017945 */ /* 0x000fe20003800000 */
[----:B------:R-:W-:Y:S02]  /*d650*/  CS2R R40, SRZ ;  /* 0x0000000000287805 */ /* 0x000fe4000001ff00 */
[----:B------:R-:W-:Y:S01]  /*d660*/  CS2R R20, SRZ ;  /* 0x0000000000147805 */ /* 0x000fe2000001ff00 */
[----:B0-----:R-:W-:Y:S01]  /*d670*/  @P1 IMAD.HI.U32 R0, R3, R0, RZ ;  /* 0x0000000003001227 */ /* 0x001fe200078e00ff */
[----:B------:R-:W-:-:S06]  /*d680*/  CS2R R42, SRZ ;  /* 0x00000000002a7805 */ /* 0x000fcc000001ff00 */
[----:B------:R-:W-:Y:S05]  /*d690*/  @P2 BRA `(.L_x_2289) ;  /* 0x0000000000542947 */ /* 0x000fea0003800000 */
[----:B--2---:R-:W-:Y:S01]  /*d6a0*/  IADD3 R14, P3, P4, R65, R28, R12 ;  /* 0x0000001c410e7210 */ /* 0x004fe20007c7e00c */
        /* <DEDUP_REMOVED lines=10> */
[----:B------:R-:W-:Y:S02]  /*d750*/  ISETP.GE.AND P5, PT, R19, UR4, PT ;  /* 0x0000000413007c0c */ /* 0x000fe4000bfa6270 */
[----:B------:R-:W-:Y:S02]  /*d760*/  ISETP.GE.AND P4, PT, R236, UR4, PT ;  /* 0x00000004ec007c0c */ /* 0x000fe4000bf86270 */
[----:B------:R-:W-:-:S02]  /*d770*/  IADD3.X R15, R9, UR7, RZ, P3, !PT ;  /* 0x00000007090f7c10 */ /* 0x000fc40009ffe4ff */
[----:B------:R-:W-:-:S04]  /*d780*/  IADD3 R24, P3, R24, UR8, RZ ;  /* 0x0000000818187c10 */ /* 0x000fc8000ff7e0ff */
[----:B------:R-:W-:Y:S02]  /*d790*/  IADD3.X R25, R8, UR9, RZ, P3, !PT ;  /* 0x0000000908197c10 */ /* 0x000fe40009ffe4ff */
[----:B------:R-:W-:Y:S01]  /*d7a0*/  CS2R R8, SRZ ;  /* 0x0000000000087805 */ /* 0x000fe2000001ff00 */
[----:B------:R0:W5:Y:S05]  /*d7b0*/  @!P5 LDG.E.64 R40, desc[UR46][R14.64] ;  /* 0x0000002e0e28d981 */ /* 0x00016a000c1e1b00 */
[----:B------:R0:W5:Y:S04]  /*d7c0*/  @!P4 LDG.E.64 R8, desc[UR46][R14.64+0x40] ;  /* 0x0000402e0e08c981 */ /* 0x000168000c1e1b00 */
[----:B------:R0:W5:Y:S04]  /*d7d0*/  @!P5 LDG.E.64 R42, desc[UR46][R24.64] ;  /* 0x0000002e182ad981 */ /* 0x000168000c1e1b00 */
[----:B------:R0:W5:Y:S02]  /*d7e0*/  @!P4 LDG.E.64 R20, desc[UR46][R24.64+0x40] ;  /* 0x0000402e1814c981 */ /* 0x000164000c1e1b00 */
.L_x_2289:
[----:B------:R-:W-:Y:S05]  /*d7f0*/  BSYNC B1 ;  /* 0x0000000000017941 */ /* 0x000fea0003800000 */
.L_x_2288:
[-C--:B------:R-:W-:Y:S01]  /*d800*/  ISETP.GE.AND P3, PT, R233, R72.reuse, PT ;  /* 0x00000048e900720c */ /* 0x080fe20003f66270 */
[----:B------:R-:W-:Y:S01]  /*d810*/  BSSY B1, `(.L_x_2290) ;  /* 0x0000024000017945 */ /* 0x000fe20003800000 */
[----:B-1----:R-:W-:Y:S01]  /*d820*/  @P1 SHF.R.U32.HI R3, RZ, R31, R0 ;  /* 0x0000001fff031219 */ /* 0x002fe20000011600 */
[----:B------:R-:W-:Y:S01]  /*d830*/  IMAD.MOV.U32 R62, RZ, RZ, R60 ;  /* 0x000000ffff3e7224 */ /* 0x000fe200078e003c */
[----:B------:R-:W-:Y:S01]  /*d840*/  ISETP.GE.AND P4, PT, R235, R72, PT ;  /* 0x00000048eb00720c */ /* 0x000fe20003f86270 */
[----:B------:R-:W-:Y:S01]  /*d850*/  IMAD.MOV.U32 R59, RZ, RZ, R57 ;  /* 0x000000ffff3b7224 */ /* 0x000fe200078e0039 */
[----:B0-2---:R-:W-:Y:S02]  /*d860*/  CS2R R24, SRZ ;  /* 0x0000000000187805 */ /* 0x005fe4000001ff00 */
[----:B------:R-:W-:Y:S02]  /*d870*/  CS2R R28, SRZ ;  /* 0x00000000001c7805 */ /* 0x000fe4000001ff00 */
[----:B------:R-:W-:-:S02]  /*d880*/  CS2R R44, SRZ ;  /* 0x00000000002c7805 */ /* 0x000fc4000001ff00 */
[----:B------:R-:W-:Y:S02]  /*d890*/  CS2R R30, SRZ ;  /* 0x00000000001e7805 */ /* 0x000fe4000001ff00 */
[----:B------:R-:W-:Y:S02]  /*d8a0*/  CS2R R32, SRZ ;  /* 0x0000000000207805 */ /* 0x000fe4000001ff00 */
[----:B------:R-:W-:Y:S02]  /*d8b0*/  CS2R R26, SRZ ;  /* 0x00000000001a7805 */ /* 0x000fe4000001ff00 */
[----:B------:R-:W-:Y:S02]  /*d8c0*/  CS2R R34, SRZ ;  /* 0x0000000000227805 */ /* 0x000fe4000001ff00 */
[----:B------:R-:W-:Y:S02]  /*d8d0*/  SHF.R.S32.HI R55, RZ, 0x1f, R3 ;  /* 0x0000001fff377819 */ /* 0x000fe40000011403 */
        /* <DEDUP_REMOVED lines=23> */
.L_x_2291:
[----:B------:R-:W-:Y:S05]  /*da50*/  BSYNC B1 ;  /* 0x0000000000017941 */ /* 0x000fea0003800000 */
.L_x_2290:
[----:B------:R-:W-:Y:S04]  /*da60*/  BSSY B1, `(.L_x_2292) ;  /* 0x0000019000017945 */ /* 0x000fe80003800000 */
[----:B------:R-:W-:Y:S05]  /*da70*/  @P4 BRA `(.L_x_2293) ;  /* 0x00000000005c4947 */ /* 0x000fea0003800000 */
[----:B0-----:R-:W-:Y:S01]  /*da80*/  IMAD R15, R7, 0x60, RZ ;  /* 0x00000060070f7824 */ /* 0x001fe200078e02ff */
[----:B------:R-:W-:Y:S01]  /*da90*/  ULDC.64 UR4, c[0x0][0x3c8] ;  /* 0x0000f20000047ab9 */ /* 0x000fe20000000a00 */
[----:B------:R-:W-:Y:S01]  /*daa0*/  IMAD.WIDE.U32 R12, R6, 0x60, R12 ;  /* 0x00000060060c7825 */ /* 0x000fe200078e000c */
[----:B------:R-:W-:Y:S01]  /*dab0*/  ULDC.64 UR6, c[0x0][0x3e0] ;  /* 0x0000f80000067ab9 */ /* 0x000fe20000000a00 */
[----:B------:R-:W-:Y:S02]  /*dac0*/  CS2R R32, SRZ ;  /* 0x0000000000207805 */ /* 0x000fe4000001ff00 */
[----:B------:R-:W-:Y:S01]  /*dad0*/  CS2R R34, SRZ ;  /* 0x0000000000227805 */ /* 0x000fe2000001ff00 */
[----:B------:R-:W-:Y:S01]  /*dae0*/  IMAD.IADD R13, R15, 0x1, R13 ;  /* 0x000000010f0d7824 */ /* 0x000fe200078e020d */
[----:B------:R-:W-:Y:S01]  /*daf0*/  IADD3 R12, P1, P5, R65, UR4, R12 ;  /* 0x00000004410c7c10 */ /* 0x000fe2000fd3e00c */
[----:B------:R-:W-:Y:S01]  /*db00*/  IMAD R25, R5, 0x60, RZ ;  /* 0x0000006005197824 */ /* 0x000fe200078e02ff */
[----:B------:R-:W-:Y:S01]  /*db10*/  ULDC UR4, c[0x0][0x3d4] ;  /* 0x0000f50000047ab9 */ /* 0x000fe20000000800 */
[----:B------:R-:W-:Y:S01]  /*db20*/  IMAD.WIDE.U32 R10, R4, 0x60, R10 ;  /* 0x00000060040a7825 */ /* 0x000fe200078e000a */
[----:B------:R-:W-:-:S02]  /*db30*/  IADD3.X R13, R54, UR5, R13, P1, P5 ;  /* 0x00000005360d7c10 */ /* 0x000fc40008fea40d */
[----:B------:R-:W-:Y:S01]  /*db40*/  CS2R R26, SRZ ;  /* 0x00000000001a7805 */ /* 0x000fe2000001ff00 */
[----:B------:R-:W-:Y:S01]  /*db50*/  IMAD.IADD R0, R25, 0x1, R11 ;  /* 0x0000000119007824 */ /* 0x000fe200078e020b */
[----:B------:R-:W-:Y:S02]  /*db60*/  IADD3 R10, P1, P5, R67, UR6, R10 ;  /* 0x00000006430a7c10 */ /* 0x000fe4000fd3e00a */
[----:B------:R-:W-:Y:S02]  /*db70*/  CS2R R24, SRZ ;  /* 0x0000000000187805 */ /* 0x000fe4000001ff00 */
[----:B------:R-:W-:Y:S02]  /*db80*/  IADD3.X R11, R69, UR7, R0, P1, P5 ;  /* 0x00000007450b7c10 */ /* 0x000fe40008fea400 */
[----:B------:R-:W-:Y:S02]  /*db90*/  ISETP.GE.AND P1, PT, R19, UR4, PT ;  /* 0x0000000413007c0c */ /* 0x000fe4000bf26270 */
[----:B------:R-:W-:-:S11]  /*dba0*/  ISETP.GE.AND P5, PT, R236, UR4, PT ;  /* 0x00000004ec007c0c */ /* 0x000fd6000bfa6270 */
[----:B------:R1:W5:Y:S04]  /*dbb0*/  @!P1 LDG.E.64 R32, desc[UR46][R12.64] ;  /* 0x0000002e0c209981 */ /* 0x000368000c1e1b00 */
[----:B------:R1:W5:Y:S04]  /*dbc0*/  @!P5 LDG.E.64 R24, desc[UR46][R12.64+0x40] ;  /* 0x0000402e0c18d981 */ /* 0x000368000c1e1b00 */
[----:B------:R1:W5:Y:S04]  /*dbd0*/  @!P1 LDG.E.64 R34, desc[UR46][R10.64] ;  /* 0x0000002e0a229981 */ /* 0x000368000c1e1b00 */
[----:B------:R1:W5:Y:S02]  /*dbe0*/  @!P5 LDG.E.64 R26, desc[UR46][R10.64+0x40] ;  /* 0x0000402e0a1ad981 */ /* 0x000364000c1e1b00 */
.L_x_2293:
[----:B------:R-:W-:Y:S05]  /*dbf0*/  BSYNC B1 ;  /* 0x0000000000017941 */ /* 0x000fea0003800000 */
.L_x_2292:
[-C--:B------:R-:W-:Y:S01]  /*dc00*/  IMAD R0, R55, R6.reuse, RZ ;  /* 0x0000000637007224 */ /* 0x080fe200078e02ff */
[----:B------:R-:W-:Y:S01]  /*dc10*/  ULDC.64 UR4, c[0x0][0x3c8] ;  /* 0x0000f20000047ab9 */ /* 0x000fe20000000a00 */
[----:B-1----:R-:W-:Y:S01]  /*dc20*/  IMAD.WIDE.U32 R10, R3, R6, R62 ;  /* 0x00000006030a7225 */ /* 0x002fe200078e003e */
        /* <DEDUP_REMOVED lines=11> */
.L_x_2542:
[----:B------:R-:W-:-:S03]  /*dce0*/  UMOV UR4, 0xffffffff ;  /* 0xffffffff00047882 */ /* 0x000fc60000000000 */
[----:B------:R-:W-:Y:S05]  /*dcf0*/  BRA.DIV UR4, `(.L_x_2295) ;  /* 0x000001c604a87947 */ /* 0x000fea000b800000 */
.L_x_2545:
[----:B------:R-:W-:-:S03]  /*dd00*/  UMOV UR4, 0xffffffff ;  /* 0xffffffff00047882 */ /* 0x000fc60000000000 */
[----:B------:R-:W-:Y:S05]  /*dd10*/  BRA.DIV UR4, `(.L_x_2296) ;  /* 0x000001c604c87947 */ /* 0x000fea000b800000 */
.L_x_2548:
[----:B------:R-:W-:-:S03]  /*dd20*/  UMOV UR4, 0xffffffff ;  /* 0xffffffff00047882 */ /* 0x000fc60000000000 */
[----:B------:R-:W-:Y:S05]  /*dd30*/  BRA.DIV UR4, `(.L_x_2297) ;  /* 0x000001c604e87947 */ /* 0x000fea000b800000 */
.L_x_2551:
[----:B------:R-:W-:-:S03]  /*dd40*/  UMOV UR4, 0xffffffff ;  /* 0xffffffff00047882 */ /* 0x000fc60000000000 */
[----:B------:R-:W-:Y:S05]  /*dd50*/  BRA.DIV UR4, `(.L_x_2298) ;  /* 0x000001ca04087947 */ /* 0x000fea000b800000 */
.L_x_2554:
[----:B------:R-:W-:-:S03]  /*dd60*/  UMOV UR4, 0xffffffff ;  /* 0xffffffff00047882 */ /* 0x000fc60000000000 */
[----:B------:R-:W-:Y:S05]  /*dd70*/  BRA.DIV UR4, `(.L_x_2299) ;  /* 0x000001ca04287947 */ /* 0x000fea000b800000 */
.L_x_2557:
[----:B------:R-:W-:-:S03]  /*dd80*/  UMOV UR4, 0xffffffff ;  /* 0xffffffff00047882 */ /* 0x000fc60000000000 */
[----:B------:R-:W-:Y:S05]  /*dd90*/  BRA.DIV UR4, `(.L_x_2300) ;  /* 0x000001ca04487947 */ /* 0x000fea000b800000 */
.L_x_2560:
[----:B------:R-:W-:-:S03]  /*dda0*/  UMOV UR4, 0xffffffff ;  /* 0xffffffff00047882 */ /* 0x000fc60000000000 */
[----:B------:R-:W-:Y:S05]  /*ddb0*/  BRA.DIV UR4, `(.L_x_2301) ;  /* 0x000001ca04687947 */ /* 0x000fea000b800000 */
.L_x_2563:
[----:B------:R-:W-:-:S03]  /*ddc0*/  UMOV UR4, 0xffffffff ;  /* 0xffffffff00047882 */ /* 0x000fc60000000000 */
[----:B------:R-:W-:Y:S05]  /*ddd0*/  BRA.DIV UR4, `(.L_x_2302) ;  /* 0x000001ca04887947 */ /* 0x000fea000b800000 */
.L_x_2566:
[----:B------:R-:W-:-:S03]  /*dde0*/  UMOV UR4, 0xffffffff ;  /* 0xffffffff00047882 */ /* 0x000fc60000000000 */
[----:B------:R-:W-:Y:S05]  /*ddf0*/  BRA.DIV UR4, `(.L_x_2303) ;  /* 0x000001ca04a87947 */ /* 0x000fea000b800000 */
.L_x_2569:
[----:B------:R-:W-:-:S03]  /*de00*/  UMOV UR4, 0xffffffff ;  /* 0xffffffff00047882 */ /* 0x000fc60000000000 */
[----:B------:R-:W-:Y:S05]  /*de10*/  BRA.DIV UR4, `(.L_x_2304) ;  /* 0x000001ca04c87947 */ /* 0x000fea000b800000 */
.L_x_2572:
[----:B------:R-:W-:-:S03]  /*de20*/  UMOV UR4, 0xffffffff ;  /* 0xffffffff00047882 */ /* 0x000fc60000000000 */
[----:B------:R-:W-:Y:S05]  /*de30*/  BRA.DIV UR4, `(.L_x_2305) ;  /* 0x000001ca04e87947 */ /* 0x000fea000b800000 */
.L_x_2575:
[----:B------:R-:W-:-:S03]  /*de40*/  UMOV UR4, 0xffffffff ;  /* 0xffffffff00047882 */ /* 0x000fc60000000000 */
[----:B------:R-:W-:Y:S05]  /*de50*/  BRA.DIV UR4, `(.L_x_2306) ;  /* 0x000001ce04087947 */ /* 0x000fea000b800000 */
.L_x_2578:
[----:B------:R-:W-:-:S03]  /*de60*/  UMOV UR4, 0xffffffff ;  /* 0xffffffff00047882 */ /* 0x000fc60000000000 */
[----:B------:R-:W-:Y:S05]  /*de70*/  BRA.DIV UR4, `(.L_x_2307) ;  /* 0x000001ce04287947 */ /* 0x000fea000b800000 */
.L_x_2581:
[----:B------:R-:W-:-:S03]  /*de80*/  UMOV UR4, 0xffffffff ;  /* 0xffffffff00047882 */ /* 0x000fc60000000000 */
[----:B------:R-:W-:Y:S05]  /*de90*/  BRA.DIV UR4, `(.L_x_2308) ;  /* 0x000001ce04487947 */ /* 0x000fea000b800000 */
.L_x_2584:
[----:B------:R-:W-:-:S03]  /*dea0*/  UMOV UR4, 0xffffffff ;  /* 0xffffffff00047882 */ /* 0x000fc60000000000 */
[----:B------:R-:W-:Y:S05]  /*deb0*/  BRA.DIV UR4, `(.L_x_2309) ;  /* 0x000001ce04687947 */ /* 0x000fea000b800000 */
.L_x_2587:
[----:B------:R-:W-:Y:S01]  /*dec0*/  ULEA.HI UR4, UR43, UR43, URZ, 0x1 ;  /* 0x0000002b2b047291 */ /* 0x000fe2000f8f083f */
[----:B------:R-:W-:Y:S03]  /*ded0*/  BSSY B1, `(.L_x_2310) ;  /* 0x0000007000017945 */ /* 0x000fe60003800000 */
[----:B------:R-:W-:-:S04]  /*dee0*/  ULOP3.LUT UR4, UR4, 0xfffffffe, URZ, 0xc0, !UPT ;  /* 0xfffffffe04047892 */ /* 0x000fc8000f8ec03f */
[----:B------:R-:W-:-:S06]  /*def0*/  UIADD3 UR4, UR43, -UR4, URZ ;  /* 0x800000042b047290 */ /* 0x000fcc000fffe03f */
[----:B------:R-:W-:-:S04]  /*df00*/  MOV R3, UR4 ;  /* 0x0000000400037c02 */ /* 0x000fc80008000f00 */
[----:B------:R-:W-:-:S04]  /*df10*/  SHF.L.U32 R3, R3, 0x1f, RZ ;  /* 0x0000001f03037819 */ /* 0x000fc800000006ff */
[----:B------:R-:W1:Y:S02]  /*df20*/  SYNCS.PHASECHK.TRANS64.TRYWAIT P1, [R18+URZ+0x38800], R3 ;  /* 0x03880003120075a7 */ /* 0x000e64000802017f */
[----:B-1----:R-:W-:Y:S05]  /*df30*/  @!P1 BRA `(.L_x_2311) ;  /* 0x000001cc00709947 */ /* 0x002fea0003800000 */
.L_x_2588:
[----:B------:R-:W-:Y:S05]  /*df40*/  BSYNC B1 ;  /* 0x0000000000017941 */ /* 0x000fea0003800000 */
.L_x_2310:
[----:B------:R-:W-:Y:S04]  /*df50*/  BSSY B1, `(.L_x_2312) ;  /* 0x00000fa000017945 */ /* 0x000fe80003800000 */
[----:B------:R-:W-:Y:S05]  /*df60*/  @P0 BRA `(.L_x_2313) ;  /* 0x0000000c00e00947 */ /* 0x000fea0003800000 */
[----:B------:R2:W5:Y:S01]  /*df70*/  LDL R61, [R1+0x34] ;  /* 0x00003400013d7983 */ /* 0x0005620000100800 */
[----:B------:R-:W3:Y:S01]  /*df80*/  LDC R0, c[0x0][0x3d4] ;  /* 0x0000f500ff007b82 */ /* 0x000ee20000000800 */
[----:B------:R-:W-:Y:S01]  /*df90*/  BSSY B2, `(.L_x_2314) ;  /* 0x000007a000027945 */ /* 0x000fe20003800000 */
[-C--:B---3--:R-:W-:Y:S02]  /*dfa0*/  ISETP.GE.AND P0, PT, R19, R0.reuse, PT ;  /* 0x000000001300720c */ /* 0x088fe40003f06270 */
[----:B------:R-:W-:-:S11]  /*dfb0*/  ISETP.GE.AND P1, PT, R236, R0, PT ;  /* 0x00000000ec00720c */ /* 0x000fd60003f26270 */
[----:B--2---:R-:W-:Y:S05]  /*dfc0*/  @P0 BRA `(.L_x_2315) ;  /* 0x0000000400d80947 */ /* 0x004fea0003800000 */
[----:B-----5:R-:W2:Y:S01]  /*dfd0*/  LDS.128 R4, [R61+0x20400] ;  /* 0x020400003d047984 */ /* 0x020ea20000000c00 */
[----:B------:R-:W-:Y:S02]  /*dfe0*/  SHF.R.U32.HI R10, RZ, 0x8, R51 ;  /* 0x00000008ff0a7819 */ /* 0x000fe40000011633 */
[----:B------:R-:W-:Y:S02]  /*dff0*/  LOP3.LUT R11, R51, 0xff, RZ, 0xc0, !PT ;  /* 0x000000ff330b7812 */ /* 0x000fe400078ec0ff */
[----:B------:R-:W-:Y:S02]  /*e000*/  LOP3.LUT R10, R10, 0xff, RZ, 0xc0, !PT ;  /* 0x000000ff0a0a7812 */ /* 0x000fe400078ec0ff */
[----:B------:R-:W-:Y:S02]  /*e010*/  SHF.R.U32.HI R12, RZ, 0x8, R49 ;  /* 0x00000008ff0c7819 */ /* 0x000fe40000011631 */
[----:B------:R-:W-:Y:S02]  /*e020*/  SHF.R.U32.HI R0, RZ, 0x8, R50 ;  /* 0x00000008ff007819 */ /* 0x000fe40000011632 */
[----:B------:R-:W-:-:S02]  /*e030*/  PRMT R10, R10, 0x7604, R11 ;  /* 0x000076040a0a7816 */ /* 0x000fc4000000000b */
[----:B0-----:R-:W-:Y:S02]  /*e040*/  LOP3.LUT R15, R49, 0xff, RZ, 0xc0, !PT ;  /* 0x000000ff310f7812 */ /* 0x001fe400078ec0ff */
[----:B------:R-:W-:Y:S02]  /*e050*/  LOP3.LUT R12, R12, 0xff, RZ, 0xc0, !PT ;  /* 0x000000ff0c0c7812 */ /* 0x000fe400078ec0ff */
[----:B------:R-:W-:Y:S02]  /*e060*/  SHF.R.U32.HI R14, RZ, 0x10, R49 ;  /* 0x00000010ff0e7819 */ /* 0x000fe40000011631 */
[----:B------:R-:W-:Y:S02]  /*e070*/  SHF.R.U32.HI R11, RZ, 0x10, R51 ;  /* 0x00000010ff0b7819 */ /* 0x000fe40000011633 */
[----:B-1----:R-:W-:Y:S02]  /*e080*/  LOP3.LUT R3, R50, 0xff, RZ, 0xc0, !PT ;  /* 0x000000ff32037812 */ /* 0x002fe400078ec0ff */
        /* <DEDUP_REMOVED lines=8> */
[----:B------:R-:W-:Y:S02]  /*e110*/  LOP3.LUT R13, R48, 0xff, RZ, 0xc0, !PT ;  /* 0x000000ff300d7812 */ /* 0x000fe400078ec0ff */
[----:B------:R-:W-:Y:S02]  /*e120*/  LOP3.LUT R0, R0, 0xff, RZ, 0xc0, !PT ;  /* 0x000000ff00007812 */ /* 0x000fe400078ec0ff */
[----:B------:R-:W-:-:S02]  /*e130*/  LOP3.LUT R11, R10, 0xff0000, R11, 0xf8, !PT ;  /* 0x00ff00000a0b7812 */ /* 0x000fc400078ef80b */
[----:B------:R-:W-:Y:S02]  /*e140*/  LOP3.LUT R14, R3, 0xff000000, R50, 0xf8, !PT ;  /* 0xff000000030e7812 */ /* 0x000fe400078ef832 */
[----:B------:R-:W-:Y:S02]  /*e150*/  LOP3.LUT R52, R15, 0xff000000, R49, 0xf8, !PT ;  /* 0xff0000000f347812 */ /* 0x000fe400078ef831 */
[----:B------:R-:W-:Y:S02]  /*e160*/  PRMT R13, R0, 0x7604, R13 ;  /* 0x00007604000d7816 */ /* 0x000fe4000000000d */
[----:B------:R-:W-:Y:S02]  /*e170*/  LOP3.LUT R50, R11, 0xff000000, R51, 0xf8, !PT ;  /* 0xff0000000b327812 */ /* 0x000fe400078ef833 */
[----:B--2---:R-:W-:Y:S02]  /*e180*/  F2FP.F16.E4M3.UNPACK_B R0, R6.H1 ;  /* 0x00000006ff00723e */ /* 0x004fe400030006ff */
[----:B------:R-:W-:-:S02]  /*e190*/  F2FP.F16.E4M3.UNPACK_B R51, R52 ;  /* 0x00000034ff33723e */ /* 0x000fc400020006ff */
[--C-:B------:R-:W-:Y:S01]  /*e1a0*/  LOP3.LUT R13, R13, 0xff0000, R48.reuse, 0xf8, !PT ;  /* 0x00ff00000d0d7812 */ /* 0x100fe200078ef830 */
[--C-:B------:R-:W-:Y:S01]  /*e1b0*/  HADD2.F32 R11, -RZ, R0.reuse.H1_H1 ;  /* 0x30000000ff0b7230 */ /* 0x100fe20000004100 */
[----:B------:R-:W-:Y:S01]  /*e1c0*/  F2FP.F16.E4M3.UNPACK_B R15, R50 ;  /* 0x00000032ff0f723e */ /* 0x000fe200020006ff */
[----:B------:R-:W-:Y:S01]  /*e1d0*/  HADD2.F32 R53, -RZ, R51.H1_H1 ;  /* 0x30000033ff357230 */ /* 0x000fe20000004100 */
[----:B------:R-:W-:Y:S01]  /*e1e0*/  LOP3.LUT R49, R13, 0xff000000, R48, 0xf8, !PT ;  /* 0xff0000000d317812 */ /* 0x000fe200078ef830 */
[----:B------:R-:W-:Y:S01]  /*e1f0*/  HADD2.F32 R10, -RZ, R0.H0_H0 ;  /* 0x20000000ff0a7230 */ /* 0x000fe20000004100 */
[----:B------:R-:W-:Y:S01]  /*e200*/  F2FP.F16.E4M3.UNPACK_B R3, R6 ;  /* 0x00000006ff03723e */ /* 0x000fe200020006ff */
[----:B------:R-:W-:Y:S02]  /*e210*/  HADD2.F32 R48, -RZ, R15.H1_H1 ;  /* 0x3000000fff307230 */ /* 0x000fe40000004100 */
[----:B------:R-:W-:Y:S01]  /*e220*/  FMUL.FTZ R55, R11, R53 ;  /* 0x000000350b377220 */ /* 0x000fe20000410000 */
[----:B------:R-:W-:-:S02]  /*e230*/  F2FP.F16.E4M3.UNPACK_B R12, R7 ;  /* 0x00000007ff0c723e */ /* 0x000fc400020006ff */
        /* <DEDUP_REMOVED lines=79> */
.L_x_2315:
[----:B------:R-:W-:Y:S05]  /*e730*/  BSYNC B2 ;  /* 0x0000000000027941 */ /* 0x000fea0003800000 */
.L_x_2314:
[----:B------:R-:W-:Y:S05]  /*e740*/  @P1 BRA `(.L_x_2313) ;  /* 0x0000000400e81947 */ /* 0x000fea0003800000 */
[----:B--2--5:R-:W2:Y:S01]  /*e750*/  LDS.128 R4, [R61+0x24400] ;  /* 0x024400003d047984 */ /* 0x024ea20000000c00 */
[----:B-1----:R-:W-:Y:S02]  /*e760*/  SHF.R.U32.HI R3, RZ, 0x8, R36 ;  /* 0x00000008ff037819 */ /* 0x002fe40000011624 */
[----:B------:R-:W-:Y:S02]  /*e770*/  SHF.R.U32.HI R11, RZ, 0x8, R37 ;  /* 0x00000008ff0b7819 */ /* 0x000fe40000011625 */
[----:B0-----:R-:W-:Y:S02]  /*e780*/  SHF.R.U32.HI R15, RZ, 0x8, R39 ;  /* 0x00000008ff0f7819 */ /* 0x001fe40000011627 */
        /* <DEDUP_REMOVED lines=26> */
[----:B--2---:R-:W-:-:S02]  /*e930*/  F2FP.F16.E4M3.UNPACK_B R0, R6.H1 ;  /* 0x00000006ff00723e */ /* 0x004fc400030006ff */
        /* <DEDUP_REMOVED lines=91> */
.L_x_2313:
[----:B------:R-:W-:Y:S05]  /*eef0*/  BSYNC B1 ;  /* 0x0000000000017941 */ /* 0x000fea0003800000 */
.L_x_2312:
[----:B------:R-:W-:Y:S04]  /*ef00*/  BSSY B1, `(.L_x_2316) ;  /* 0x00000fa000017945 */ /* 0x000fe80003800000 */
[----:B------:R-:W-:Y:S05]  /*ef10*/  @P2 BRA `(.L_x_2317) ;  /* 0x0000000c00e02947 */ /* 0x000fea0003800000 */
[----:B-----5:R4:W5:Y:S01]  /*ef20*/  LDL R51, [R1+0x34] ;  /* 0x0000340001337983 */ /* 0x0209620000100800 */
[----:B------:R-:W0:Y:S01]  /*ef30*/  LDC R0, c[0x0][0x3d4] ;  /* 0x0000f500ff007b82 */ /* 0x000e220000000800 */
[----:B------:R-:W-:Y:S01]  /*ef40*/  BSSY B2, `(.L_x_2318) ;  /* 0x000007e000027945 */ /* 0x000fe20003800000 */
[-C--:B0-----:R-:W-:Y:S02]  /*ef50*/  ISETP.GE.AND P0, PT, R19, R0.reuse, PT ;  /* 0x000000001300720c */ /* 0x081fe40003f06270 */
[----:B------:R-:W-:-:S11]  /*ef60*/  ISETP.GE.AND P1, PT, R236, R0, PT ;  /* 0x00000000ec00720c */ /* 0x000fd60003f26270 */
[----:B----4-:R-:W-:Y:S05]  /*ef70*/  @P0 BRA `(.L_x_2319) ;  /* 0x0000000400e80947 */ /* 0x010fea0003800000 */
[----:B--23-5:R-:W0:Y:S01]  /*ef80*/  LDS.128 R4, [R51+0x21400] ;  /* 0x0214000033047984 */ /* 0x02ce220000000c00 */
[----:B-1----:R-:W-:Y:S02]  /*ef90*/  SHF.R.U32.HI R3, RZ, 0x8, R40 ;  /* 0x00000008ff037819 */ /* 0x002fe40000011628 */
        /* <DEDUP_REMOVED lines=120> */
.L_x_2319:
[----:B------:R-:W-:Y:S05]  /*f720*/  BSYNC B2 ;  /* 0x0000000000027941 */ /* 0x000fea0003800000 */
.L_x_2318:
[----:B------:R-:W-:Y:S05]  /*f730*/  @P1 BRA `(.L_x_2317) ;  /* 0x0000000400d81947 */ /* 0x000fea0003800000 */
[----:B0-23-5:R-:W0:Y:S01]  /*f740*/  LDS.128 R4, [R51+0x25400] ;  /* 0x0254000033047984 */ /* 0x02de220000000c00 */
[----:B------:R-:W-:Y:S02]  /*f750*/  SHF.R.U32.HI R10, RZ, 0x8, R9 ;  /* 0x00000008ff0a7819 */ /* 0x000fe40000011609 */
[----:B------:R-:W-:Y:S02]  /*f760*/  SHF.R.U32.HI R0, RZ, 0x8, R8 ;  /* 0x00000008ff007819 */ /* 0x000fe40000011608 */
[----:B------:R-:W-:Y:S02]  /*f770*/  LOP3.LUT R11, R9, 0xff, RZ, 0xc0, !PT ;  /* 0x000000ff090b7812 */ /* 0x000fe400078ec0ff */
[----:B------:R-:W-:Y:S02]  /*f780*/  LOP3.LUT R10, R10, 0xff, RZ, 0xc0, !PT ;  /* 0x000000ff0a0a7812 */ /* 0x000fe400078ec0ff */
[----:B------:R-:W-:Y:S02]  /*f790*/  SHF.R.U32.HI R12, RZ, 0x8, R21 ;  /* 0x00000008ff0c7819 */ /* 0x000fe40000011615 */
[----:B-1----:R-:W-:-:S02]  /*f7a0*/  LOP3.LUT R3, R8, 0xff, RZ, 0xc0, !PT ;  /* 0x000000ff08037812 */ /* 0x002fc400078ec0ff */
        /* <DEDUP_REMOVED lines=87> */
[--C-:B------:R-:W-:Y:S01]  /*fd20*/  HADD2.F32 R3, -RZ, R7.reuse.H1_H1 ;  /* 0x30000007ff037230 */ /* 0x100fe20000004100 */
[----:B------:R-:W-:Y:S01]  /*fd30*/  F2FP.SATFINITE.E4M3.F32.PACK_AB_MERGE_C R14, R15, R14, RZ ;  /* 0x0000000e0f0e723e */ /* 0x000fe200048070ff */
        /* <DEDUP_REMOVED lines=20> */
[----:B------:R-:W-:-:S05]  /*fe80*/  F2FP.SATFINITE.E4M3.F32.PACK_AB_MERGE_C R5, R0, R3, R5 ;  /* 0x000000030005723e */ /* 0x000fca0004807005 */
[----:B------:R4:W-:Y:S02]  /*fe90*/  STS.128 [R51+0x25400], R4 ;  /* 0x0254000433007388 */ /* 0x0009e40000000c00 */
.L_x_2317:
[----:B------:R-:W-:Y:S05]  /*fea0*/  BSYNC B1 ;  /* 0x0000000000017941 */ /* 0x000fea0003800000 */
.L_x_2316:
[----:B------:R-:W-:Y:S04]  /*feb0*/  BSSY B1, `(.L_x_2320) ;  /* 0x00000fa000017945 */ /* 0x000fe80003800000 */
[----:B------:R-:W-:Y:S05]  /*fec0*/  @P3 BRA `(.L_x_2321) ;  /* 0x0000000c00e03947 */ /* 0x000fea0003800000 */
[----:B-----5:R0:W5:Y:S01]  /*fed0*/  LDL R40, [R1+0x34] ;  /* 0x0000340001287983 */ /* 0x0201620000100800 */
[----:B------:R-:W1:Y:S01]  /*fee0*/  LDC R0, c[0x0][0x3d4] ;  /* 0x0000f500ff007b82 */ /* 0x000e620000000800 */
[----:B------:R-:W-:Y:S01]  /*fef0*/  BSSY B2, `(.L_x_2322) ;  /* 0x000007a000027945 */ /* 0x000fe20003800000 */
[-C--:B-1----:R-:W-:Y:S02]  /*ff00*/  ISETP.GE.AND P0, PT, R19, R0.reuse, PT ;  /* 0x000000001300720c */ /* 0x082fe40003f06270 */
[----:B------:R-:W-:-:S11]  /*ff10*/  ISETP.GE.AND P1, PT, R236, R0, PT ;  /* 0x00000000ec00720c */ /* 0x000fd60003f26270 */
[----:B0-----:R-:W-:Y:S05]  /*ff20*/  @P0 BRA `(.L_x_2323) ;  /* 0x0000000400d80947 */ /* 0x001fea0003800000 */
[----:B--2345:R-:W0:Y:S01]  /*ff30*/  LDS.128 R4, [R40+0x22400] ;  /* 0x0224000028047984 */ /* 0x03ce220000000c00 */
[----:B------:R-:W-:Y:S02]  /*ff40*/  SHF.R.U32.HI R8, RZ, 0x8, R45 ;  /* 0x00000008ff087819 */ /* 0x000fe4000001162d */
[----:B------:R-:W-:Y:S02]  /*ff50*/  LOP3.LUT R9, R45, 0xff, RZ, 0xc0, !PT ;  /* 0x000000ff2d097812 */ /* 0x000fe400078ec0ff */
[----:B------:R-:W-:Y:S02]  /*ff60*/  LOP3.LUT R8, R8, 0xff, RZ, 0xc0, !PT ;  /* 0x000000ff08087812 */ /* 0x000fe400078ec0ff */
[----:B------:R-:W-:Y:S02]  /*ff70*/  SHF.R.U32.HI R10, RZ, 0x8, R47 ;  /* 0x00000008ff0a7819 */ /* 0x000fe4000001162f */
[----:B------:R-:W-:Y:S02]  /*ff80*/  SHF.R.U32.HI R0, RZ, 0x8, R44 ;  /* 0x00000008ff007819 */ /* 0x000fe4000001162c */
[----:B------:R-:W-:-:S02]  /*ff90*/  PRMT R8, R8, 0x7604, R9 ;  /* 0x0000760408087816 */ /* 0x000fc40000000009 */
[----:B------:R-:W-:Y:S02]  /*ffa0*/  SHF.R.U32.HI R9, RZ, 0x10, R45 ;  /* 0x00000010ff097819 */ /* 0x000fe4000001162d */
[----:B------:R-:W-:Y:S02]  /*ffb0*/  LOP3.LUT R13, R47, 0xff, RZ, 0xc0, !PT ;  /* 0x000000ff2f0d7812 */ /* 0x000fe400078ec0ff */
[----:B------:R-:W-:Y:S01]  /*ffc0*/  LOP3.LUT R10, R10, 0xff, RZ, 0xc0, !PT ;  /* 0x000000ff0a0a7812 */ /* 0x000fe200078ec0ff */
[----:B------:R-:W-:Y:S01]  /*ffd0*/  IMAD.U32 R9, R9, 0x10000, RZ ;  /* 0x0001000009097824 */ /* 0x000fe200078e00ff */
[----:B------:R-:W-:Y:S02]  /*ffe0*/  SHF.R.U32.HI R12, RZ, 0x10, R47 ;  /* 0x00000010ff0c7819 */ /* 0x000fe4000001162f */
[----:B------:R-:W-:Y:S02]  /*fff0*/  LOP3.LUT R3, R44, 0xff, RZ, 0xc0, !PT ;  /* 0x000000ff2c037812 */ /* 0x000fe400078ec0ff */
        /* <DEDUP_REMOVED lines=81> */
[----:B------:R-:W-:Y:S01]  /*10510*/  HADD2.F32 R3, -RZ, R7.H1_H1 ;  /* 0x30000007ff037230 */ /* 0x000fe20000004100 */
[----:B------:R-:W-:Y:S01]  /*10520*/  F2FP.SATFINITE.E4M3.F32.PACK_AB_MERGE_C R14, R15, R14, RZ ;  /* 0x0000000e0f0e723e */ /* 0x000fe200048070ff */
        /* <DEDUP_REMOVED lines=17> */
[----:B------:R-:W-:Y:S02]  /*10640*/  F2FP.SATFINITE.E4M3.F32.PACK_AB_MERGE_C R6, R20, R21, R6 ;  /* 0x000000151406723e */ /* 0x000fe40004807006 */
[----:B------:R-:W-:Y:S02]  /*10650*/  F2FP.SATFINITE.E4M3.F32.PACK_AB_MERGE_C R7, R39, R38, R7 ;  /* 0x000000262707723e */ /* 0x000fe40004807007 */
[----:B------:R-:W-:Y:S02]  /*10660*/  F2FP.SATFINITE.E4M3.F32.PACK_AB_MERGE_C R4, R10, R11, R14 ;  /* 0x0000000b0a04723e */ /* 0x000fe4000480700e */
[----:B------:R-:W-:-:S05]  /*10670*/  F2FP.SATFINITE.E4M3.F32.PACK_AB_MERGE_C R5, R0, R3, R5 ;  /* 0x000000030005723e */ /* 0x000fca0004807005 */
[----:B------:R0:W-:Y:S02]  /*10680*/  STS.128 [R40+0x22400], R4 ;  /* 0x0224000428007388 */ /* 0x0001e40000000c00 */
.L_x_2323:
[----:B------:R-:W-:Y:S05]  /*10690*/  BSYNC B2 ;  /* 0x0000000000027941 */ /* 0x000fea0003800000 */
.L_x_2322:
[----:B------:R-:W-:Y:S05]  /*106a0*/  @P1 BRA `(.L_x_2321) ;  /* 0x0000000400e81947 */ /* 0x000fea0003800000 */
[----:B0-2345:R-:W0:Y:S01]  /*106b0*/  LDS.128 R4, [R40+0x26400] ;  /* 0x0264000028047984 */ /* 0x03de220000000c00 */
[----:B------:R-:W-:Y:S02]  /*106c0*/  SHF.R.U32.HI R3, RZ, 0x8, R28 ;  /* 0x00000008ff037819 */ /* 0x000fe4000001161c */
        /* <DEDUP_REMOVED lines=81> */
[----:B------:R-:W-:Y:S01]  /*10be0*/  HADD2.F32 R5, -RZ, R4.H1_H1 ;  /* 0x30000004ff057230 */ /* 0x000fe20000004100 */
[----:B------:R-:W-:Y:S01]  /*10bf0*/  F2FP.SATFINITE.E4M3.F32.PACK_AB_MERGE_C R29, R36, R29, RZ ;  /* 0x0000001d241d723e */ /* 0x000fe200048070ff */
[----:B------:R-:W-:Y:S01]  /*10c00*/  HADD2.F32 R9, -RZ, R8.H1_H1 ;  /* 0x30000008ff097230 */ /* 0x000fe20000004100 */
[----:B------:R-:W-:Y:S01]  /*10c10*/  F2FP.SATFINITE.E4M3.F32.PACK_AB_MERGE_C R28, R37, R28, RZ ;  /* 0x0000001c251c723e */ /* 0x000fe200048070ff */
[----:B------:R-:W-:-:S02]  /*10c20*/  HADD2.F32 R3, -RZ, R0.H1_H1 ;  /* 0x30000000ff037230 */ /* 0x000fc40000004100 */
[C---:B------:R-:W-:Y:S01]  /*10c30*/  FMUL.FTZ R11, R5.reuse, R13 ;  /* 0x0000000d050b7220 */ /* 0x040fe20000410000 */
[----:B------:R-:W-:Y:S02]  /*10c40*/  HADD2.F32 R8, -RZ, R8.H0_H0 ;  /* 0x20000008ff087230 */ /* 0x000fe40000004100 */
[----:B------:R-:W-:Y:S01]  /*10c50*/  FMUL.FTZ R15, R5, R9 ;  /* 0x00000009050f7220 */ /* 0x000fe20000410000 */
[----:B------:R-:W-:Y:S02]  /*10c60*/  HADD2.F32 R4, -RZ, R4.H0_H0 ;  /* 0x20000004ff047230 */ /* 0x000fe40000004100 */
[C---:B------:R-:W-:Y:S01]  /*10c70*/  FMUL.FTZ R5, R3.reuse, R10 ;  /* 0x0000000a03057220 */ /* 0x040fe20000410000 */
[----:B------:R-:W-:Y:S02]  /*10c80*/  HADD2.F32 R0, -RZ, R0.H0_H0 ;  /* 0x20000000ff007230 */ /* 0x000fe40000004100 */
[-C--:B------:R-:W-:Y:S01]  /*10c90*/  FMUL.FTZ R3, R3, R8.reuse ;  /* 0x0000000803037220 */ /* 0x080fe20000410000 */
[----:B------:R-:W-:Y:S01]  /*10ca0*/  F2FP.SATFINITE.E4M3.F32.PACK_AB_MERGE_C R31, R38, R31, R28 ;  /* 0x0000001f261f723e */ /* 0x000fe2000480701c */
        /* <DEDUP_REMOVED lines=10> */
[----:B------:R-:W-:Y:S01]  /*10d50*/  HADD2.F32 R0, -RZ, R6.H1_H1 ;  /* 0x30000006ff007230 */ /* 0x000fe20000004100 */
[----:B------:R-:W-:Y:S01]  /*10d60*/  F2FP.SATFINITE.E4M3.F32.PACK_AB_MERGE_C R30, R20, R21, R29 ;  /* 0x00000015141e723e */ /* 0x000fe2000480701d */
[----:B------:R-:W-:Y:S02]  /*10d70*/  HADD2.F32 R5, -RZ, R12.H0_H0 ;  /* 0x2000000cff057230 */ /* 0x000fe40000004100 */
[----:B------:R-:W-:Y:S01]  /*10d80*/  FMUL.FTZ R12, R3, R8 ;  /* 0x00000008030c7220 */ /* 0x000fe20000410000 */
[----:B------:R-:W-:-:S02]  /*10d90*/  HADD2.F32 R7, -RZ, R7.H0_H0 ;  /* 0x20000007ff077230 */ /* 0x000fc40000004100 */
[C---:B------:R-:W-:Y:S01]  /*10da0*/  FMUL.FTZ R3, R0.reuse, R9 ;  /* 0x0000000900037220 */ /* 0x040fe20000410000 */
[----:B------:R-:W-:Y:S02]  /*10db0*/  HADD2.F32 R6, -RZ, R6.H0_H0 ;  /* 0x20000006ff067230 */ /* 0x000fe40000004100 */
[----:B------:R-:W-:Y:S01]  /*10dc0*/  FMUL.FTZ R0, R0, R5 ;  /* 0x0000000500007220 */ /* 0x000fe20000410000 */
[----:B------:R-:W-:Y:S01]  /*10dd0*/  F2FP.SATFINITE.E4M3.F32.PACK_AB_MERGE_C R28, R10, R11, R14 ;  /* 0x0000000b0a1c723e */ /* 0x000fe2000480700e */
[C---:B------:R-:W-:Y:S01]  /*10de0*/  FFMA.FTZ R12, R7.reuse, R4, -R12 ;  /* 0x00000004070c7223 */ /* 0x040fe2000001080c */
[----:B------:R-:W-:Y:S01]  /*10df0*/  FFMA.FTZ R13, R7, R8, R13 ;  /* 0x00000008070d7223 */ /* 0x000fe2000001000d */
[C---:B------:R-:W-:Y:S01]  /*10e00*/  FFMA.FTZ R3, R6.reuse, R5, -R3 ;  /* 0x0000000506037223 */ /* 0x040fe20000010803 */
[----:B------:R-:W-:-:S03]  /*10e10*/  FFMA.FTZ R0, R6, R9, R0 ;  /* 0x0000000906007223 */ /* 0x000fc60000010000 */
[----:B------:R-:W-:-:S04]  /*10e20*/  F2FP.SATFINITE.E4M3.F32.PACK_AB_MERGE_C R12, R13, R12, RZ ;  /* 0x0000000c0d0c723e */ /* 0x000fc800048070ff */
[----:B------:R-:W-:-:S05]  /*10e30*/  F2FP.SATFINITE.E4M3.F32.PACK_AB_MERGE_C R29, R0, R3, R12 ;  /* 0x00000003001d723e */ /* 0x000fca000480700c */
[----:B------:R0:W-:Y:S02]  /*10e40*/  STS.128 [R40+0x26400], R28 ;  /* 0x0264001c28007388 */ /* 0x0001e40000000c00 */
.L_x_2321:
[----:B------:R-:W-:Y:S05]  /*10e50*/  BSYNC B1 ;  /* 0x0000000000017941 */ /* 0x000fea0003800000 */
.L_x_2320:
        /* <DEDUP_REMOVED lines=129> */
.L_x_2326:
[----:B------:R-:W-:Y:S05]  /*11670*/  BSYNC B1 ;  /* 0x0000000000017941 */ /* 0x000fea0003800000 */
.L_x_2325:
[----:B------:R-:W-:Y:S05]  /*11680*/  @P1 BRA `(.L_x_2324) ;  /* 0x0000005000201947 */ /* 0x000fea0003800000 */
[----:B0-2345:R-:W0:Y:S01]  /*11690*/  LDS.128 R4, [R36+0x27400] ;  /* 0x0274000024047984 */ /* 0x03de220000000c00 */
        /* <DEDUP_REMOVED lines=116> */
[----:B------:R0:W-:Y:S01]  /*11de0*/  STS.128 [R36+0x27400], R24 ;  /* 0x0274001824007388 */ /* 0x0001e20000000c00 */
[----:B------:R-:W-:Y:S05]  /*11df0*/  BRA `(.L_x_2324) ;  /* 0x0000004800447947 */ /* 0x000fea0003800000 */
.L_x_2285:
[----:B------:R-:W0:Y:S01]  /*11e00*/  LDC R21, c[0x0][0x3d4] ;  /* 0x0000f500ff157b82 */ /* 0x000e220000000800 */
[-C--:B------:R-:W-:Y:S01]  /*11e10*/  ISETP.GE.AND P0, PT, R233, R72.reuse, PT ;  /* 0x00000048e900720c */ /* 0x080fe20003f06270 */
[----:B------:R-:W-:Y:S01]  /*11e20*/  ULDC.64 UR4, c[0x0][0x3c8] ;  /* 0x0000f20000047ab9 */ /* 0x000fe20000000a00 */
[-C--:B------:R-:W-:Y:S01]  /*11e30*/  ISETP.GE.AND P1, PT, R235, R72.reuse, PT ;  /* 0x00000048eb00720c */ /* 0x080fe20003f26270 */
[----:B------:R-:W2:Y:S01]  /*11e40*/  LDL R62, [R1+0x4] ;  /* 0x00000400013e7983 */ /* 0x000ea20000100800 */
[-C--:B------:R-:W-:Y:S01]  /*11e50*/  ISETP.GE.AND P2, PT, R234, R72.reuse, PT ;  /* 0x00000048ea00720c */ /* 0x080fe20003f46270 */
[----:B------:R-:W-:Y:S01]  /*11e60*/  ULDC.64 UR6, c[0x0][0x3e0] ;  /* 0x0000f80000067ab9 */ /* 0x000fe20000000a00 */
[----:B------:R-:W-:Y:S02]  /*11e70*/  ISETP.GE.AND P3, PT, R22, R72, PT ;  /* 0x000000481600720c */ /* 0x000fe40003f66270 */
[CC--:B0-----:R-:W-:Y:S02]  /*11e80*/  ISETP.GE.OR P0, PT, R16.reuse, R21.reuse, P0 ;  /* 0x000000151000720c */ /* 0x0c1fe40000706670 */
[----:B------:R-:W-:-:S02]  /*11e90*/  ISETP.GE.OR P1, PT, R16, R21, P1 ;  /* 0x000000151000720c */ /* 0x000fc40000f26670 */
[CC--:B------:R-:W-:Y:S02]  /*11ea0*/  ISETP.GE.OR P2, PT, R16.reuse, R21.reuse, P2 ;  /* 0x000000151000720c */ /* 0x0c0fe40001746670 */
[----:B------:R-:W-:-:S07]  /*11eb0*/  ISETP.GE.OR P3, PT, R16, R21, P3 ;  /* 0x000000151000720c */ /* 0x000fce0001f66670 */
[----:B------:R-:W0:Y:S01]  /*11ec0*/  @!P0 LDC.64 R8, c[0x0][0x3c8] ;  /* 0x0000f200ff088b82 */ /* 0x000e220000000a00 */
[C---:B------:R-:W-:Y:S01]  /*11ed0*/  @!P0 LEA R64, P4, R6.reuse, R12, 0x6 ;  /* 0x0000000c06408211 */ /* 0x040fe200078830ff */
[----:B------:R-:W-:Y:S02]  /*11ee0*/  @!P1 IMAD R15, R7, 0x60, RZ ;  /* 0x00000060070f9824 */ /* 0x000fe400078e02ff */
[C---:B------:R-:W-:Y:S01]  /*11ef0*/  @!P1 IMAD.WIDE.U32 R68, R6.reuse, 0x60, R12 ;  /* 0x0000006006449825 */ /* 0x040fe200078e000c */
[----:B------:R-:W-:-:S03]  /*11f00*/  @!P0 LEA.HI.X R0, R6, R13, R7, 0x6, P4 ;  /* 0x0000000d06008211 */ /* 0x000fc600020f3407 */
[----:B------:R-:W1:Y:S01]  /*11f10*/  @!P1 LDC.64 R32, c[0x0][0x3c8] ;  /* 0x0000f200ff209b82 */ /* 0x000e620000000a00 */
[----:B------:R-:W-:-:S07]  /*11f20*/  @!P1 IADD3 R15, R15, R69, RZ ;  /* 0x000000450f0f9210 */ /* 0x000fce0007ffe0ff */
[----:B------:R-:W3:Y:S01]  /*11f30*/  @!P0 LDC.64 R34, c[0x0][0x3e0] ;  /* 0x0000f800ff228b82 */ /* 0x000ee20000000a00 */
[----:B0-----:R-:W-:-:S04]  /*11f40*/  @!P0 IADD3 R64, P4, P5, R25, R8, R64 ;  /* 0x0000000819408210 */ /* 0x001fc80007d9e040 */
[----:B------:R-:W-:Y:S02]  /*11f50*/  @!P0 IADD3.X R65, R24, R9, R0, P4, P5 ;  /* 0x0000000918418210 */ /* 0x000fe400027ea400 */
[----:B------:R-:W-:-:S04]  /*11f60*/  @!P2 IADD3 R3, P4, P5, R25, R28, R12 ;  /* 0x0000001c1903a210 */ /* 0x000fc80007d9e00c */
[----:B------:R-:W-:Y:S02]  /*11f70*/  @!P2 IADD3.X R14, R24, R27, R13, P4, P5 ;  /* 0x0000001b180ea210 */ /* 0x000fe400027ea40d */
[----:B------:R-:W-:-:S04]  /*11f80*/  @!P3 IADD3 R8, P4, P5, R25, UR4, R12 ;  /* 0x000000041908bc10 */ /* 0x000fc8000fd9e00c */
[----:B------:R-:W-:Y:S02]  /*11f90*/  @!P3 IADD3.X R9, R24, UR5, R13, P4, P5 ;  /* 0x000000051809bc10 */ /* 0x000fe4000a7ea40d */
[----:B-1----:R-:W-:-:S04]  /*11fa0*/  @!P1 IADD3 R68, P4, P5, R25, R32, R68 ;  /* 0x0000002019449210 */ /* 0x002fc80007d9e044 */
[----:B------:R-:W-:Y:S02]  /*11fb0*/  @!P1 IADD3.X R69, R24, R33, R15, P4, P5 ;  /* 0x0000002118459210 */ /* 0x000fe400027ea40f */
[--C-:B------:R-:W-:Y:S01]  /*11fc0*/  @!P2 IADD3 R15, P4, P5, R71, R30, R10.reuse ;  /* 0x0000001e470fa210 */ /* 0x100fe20007d9e00a */
[----:B------:R-:W0:Y:S03]  /*11fd0*/  @!P2 LDC.64 R24, c[0x0][0x3c8] ;  /* 0x0000f200ff18ab82 */ /* 0x000e260000000a00 */
[----:B------:R-:W-:Y:S01]  /*11fe0*/  @!P2 IADD3.X R0, R26, R29, R11, P4, P5 ;  /* 0x0000001d1a00a210 */ /* 0x000fe200027ea40b */
[----:B------:R-:W-:Y:S01]  /*11ff0*/  @!P1 IMAD R29, R5, 0x60, RZ ;  /* 0x00000060051d9824 */ /* 0x000fe200078e02ff */
[----:B------:R-:W-:-:S03]  /*12000*/  @!P3 IADD3 R12, P4, P5, R71, UR6, R10 ;  /* 0x00000006470cbc10 */ /* 0x000fc6000fd9e00a */
[----:B------:R-:W1:Y:S01]  /*12010*/  @!P1 LDC.64 R30, c[0x0][0x3e0] ;  /* 0x0000f800ff1e9b82 */ /* 0x000e620000000a00 */
[----:B------:R-:W-:Y:S02]  /*12020*/  @!P3 IADD3.X R13, R26, UR7, R11, P4, P5 ;  /* 0x000000071a0dbc10 */ /* 0x000fe4000a7ea40b */
[----:B------:R-:W-:-:S04]  /*12030*/  @!P0 LEA R66, P4, R4, R10, 0x6 ;  /* 0x0000000a04428211 */ /* 0x000fc800078830ff */
[C---:B------:R-:W-:Y:S01]  /*12040*/  @!P0 LEA.HI.X R27, R4.reuse, R11, R5, 0x6, P4 ;  /* 0x0000000b041b8211 */ /* 0x040fe200020f3405 */
[----:B------:R-:W4:Y:S01]  /*12050*/  @!P2 LDC.64 R32, c[0x0][0x3e0] ;  /* 0x0000f800ff20ab82 */ /* 0x000f220000000a00 */
[----:B---3--:R-:W-:Y:S01]  /*12060*/  @!P0 IADD3 R66, P4, P5, R71, R34, R66 ;  /* 0x0000002247428210 */ /* 0x008fe20007d9e042 */
[----:B------:R-:W-:-:S03]  /*12070*/  @!P1 IMAD.WIDE.U32 R10, R4, 0x60, R10 ;  /* 0x00000060040a9825 */ /* 0x000fc600078e000a */
[----:B------:R-:W-:Y:S01]  /*12080*/  @!P0 IADD3.X R67, R26, R35, R27, P4, P5 ;  /* 0x000000231a438210 */ /* 0x000fe200027ea41b */
[----:B------:R-:W-:Y:S01]  /*12090*/  @!P1 IMAD.IADD R29, R29, 0x1, R11 ;  /* 0x000000011d1d9824 */ /* 0x000fe200078e020b */
[----:B-1----:R-:W-:-:S04]  /*120a0*/  @!P1 IADD3 R70, P4, P5, R71, R30, R10 ;  /* 0x0000001e47469210 */ /* 0x002fc80007d9e00a */
[----:B------:R-:W-:Y:S02]  /*120b0*/  @!P1 IADD3.X R71, R26, R31, R29, P4, P5 ;  /* 0x0000001f1a479210 */ /* 0x000fe400027ea41d */
[----:B------:R-:W-:Y:S02]  /*120c0*/  CS2R R52, SRZ ;  /* 0x0000000000347805 */ /* 0x000fe4000001ff00 */
[----:B0-----:R-:W-:Y:S02]  /*120d0*/  @!P2 IADD3 R10, P4, R3, R24, RZ ;  /* 0x00000018030aa210 */ /* 0x001fe40007f9e0ff */
[----:B------:R-:W-:Y:S02]  /*120e0*/  CS2R R54, SRZ ;  /* 0x0000000000367805 */ /* 0x000fe4000001ff00 */
[----:B------:R-:W-:Y:S02]  /*120f0*/  CS2R R34, SRZ ;  /* 0x0000000000227805 */ /* 0x000fe4000001ff00 */
[----:B------:R-:W-:-:S02]  /*12100*/  CS2R R40, SRZ ;  /* 0x0000000000287805 */ /* 0x000fc4000001ff00 */
[----:B------:R-:W-:Y:S01]  /*12110*/  CS2R R42, SRZ ;  /* 0x00000000002a7805 */ /* 0x000fe2000001ff00 */
[----:B------:R-:W-:Y:S01]  /*12120*/  @!P2 IMAD.X R11, R14, 0x1, R25, P4 ;  /* 0x000000010e0ba824 */ /* 0x000fe200020e0619 */
[----:B----4-:R-:W-:Y:S02]  /*12130*/  @!P2 IADD3 R14, P4, R15, R32, RZ ;  /* 0x000000200f0ea210 */ /* 0x010fe40007f9e0ff */
[----:B------:R-:W-:Y:S02]  /*12140*/  CS2R R24, SRZ ;  /* 0x0000000000187805 */ /* 0x000fe4000001ff00 */
[----:B------:R-:W-:Y:S02]  /*12150*/  CS2R R26, SRZ ;  /* 0x00000000001a7805 */ /* 0x000fe4000001ff00 */
[----:B------:R-:W-:Y:S01]  /*12160*/  CS2R R28, SRZ ;  /* 0x00000000001c7805 */ /* 0x000fe2000001ff00 */
[----:B------:R-:W5:Y:S01]  /*12170*/  @!P0 LDG.E.128 R40, desc[UR46][R66.64] ;  /* 0x0000002e42288981 */ /* 0x000f62000c1e1d00 */
[----:B------:R-:W-:Y:S01]  /*12180*/  @!P2 IMAD.X R15, R0, 0x1, R33, P4 ;  /* 0x00000001000fa824 */ /* 0x000fe200020e0621 */
[----:B------:R-:W-:Y:S01]  /*12190*/  CS2R R30, SRZ ;  /* 0x00000000001e7805 */ /* 0x000fe2000001ff00 */
[----:B------:R-:W0:Y:S01]  /*121a0*/  LDC R0, c[0x0][0x428] ;  /* 0x00010a00ff007b82 */ /* 0x000e220000000800 */
[----:B------:R1:W5:Y:S04]  /*121b0*/  @!P3 LDG.E.128 R24, desc[UR46][R8.64] ;  /* 0x0000002e0818b981 */ /* 0x000368000c1e1d00 */
[----:B------:R-:W5:Y:S01]  /*121c0*/  @!P2 LDG.E.128 R52, desc[UR46][R14.64] ;  /* 0x0000002e0e34a981 */ /* 0x000f62000c1e1d00 */
[----:B------:R-:W-:-:S02]  /*121d0*/  CS2R R32, SRZ ;  /* 0x0000000000207805 */ /* 0x000fc4000001ff00 */
[----:B------:R-:W-:Y:S02]  /*121e0*/  CS2R R48, SRZ ;  /* 0x0000000000307805 */ /* 0x000fe4000001ff00 */
[----:B------:R-:W-:Y:S01]  /*121f0*/  CS2R R50, SRZ ;  /* 0x0000000000327805 */ /* 0x000fe2000001ff00 */
[----:B------:R-:W5:Y:S01]  /*12200*/  @!P3 LDG.E.128 R28, desc[UR46][R12.64] ;  /* 0x0000002e0c1cb981 */ /* 0x000f62000c1e1d00 */
[----:B------:R-:W-:Y:S02]  /*12210*/  CS2R R36, SRZ ;  /* 0x0000000000247805 */ /* 0x000fe4000001ff00 */
[----:B------:R-:W-:Y:S01]  /*12220*/  CS2R R38, SRZ ;  /* 0x0000000000267805 */ /* 0x000fe2000001ff00 */
[----:B------:R-:W5:Y:S01]  /*12230*/  @!P0 LDG.E.128 R32, desc[UR46][R64.64] ;  /* 0x0000002e40208981 */ /* 0x000f62000c1e1d00 */
[----:B------:R-:W-:-:S03]  /*12240*/  CS2R R44, SRZ ;  /* 0x00000000002c7805 */ /* 0x000fc6000001ff00 */
[----:B------:R3:W5:Y:S01]  /*12250*/  @!P2 LDG.E.128 R48, desc[UR46][R10.64] ;  /* 0x0000002e0a30a981 */ /* 0x000762000c1e1d00 */
[----:B------:R-:W-:-:S03]  /*12260*/  CS2R R46, SRZ ;  /* 0x00000000002e7805 */ /* 0x000fc6000001ff00 */
[----:B------:R4:W5:Y:S01]  /*12270*/  @!P1 LDG.E.128 R36, desc[UR46][R68.64] ;  /* 0x0000002e44249981 */ /* 0x000962000c1e1d00 */
[----:B0-----:R-:W-:-:S03]  /*12280*/  ISETP.NE.AND P0, PT, R0, 0x1, PT ;  /* 0x000000010000780c */ /* 0x001fc60003f05270 */
[----:B------:R4:W5:Y:S10]  /*12290*/  @!P1 LDG.E.128 R44, desc[UR46][R70.64] ;  /* 0x0000002e462c9981 */ /* 0x000974000c1e1d00 */
[----:B------:R-:W0:Y:S08]  /*122a0*/  @P0 LDC R0, c[0x0][0x42c] ;  /* 0x00010b00ff000b82 */ /* 0x000e300000000800 */
[----:B-1----:R-:W1:Y:S01]  /*122b0*/  @P0 LDC R9, c[0x0][0x430] ;  /* 0x00010c00ff090b82 */ /* 0x002e620000000800 */
[----:B---3--:R-:W-:-:S02]  /*122c0*/  IMAD.MOV.U32 R10, RZ, RZ, R58 ;  /* 0x000000ffff0a7224 */ /* 0x008fc400078e003a */
[----:B------:R-:W-:Y:S02]  /*122d0*/  IMAD.MOV.U32 R11, RZ, RZ, R57 ;  /* 0x000000ffff0b7224 */ /* 0x000fe400078e0039 */
[----:B--2---:R-:W-:-:S04]  /*122e0*/  IMAD R3, R62, 0x80, R22 ;  /* 0x000000803e037824 */ /* 0x004fc800078e0216 */
[----:B------:R-:W-:-:S04]  /*122f0*/  IMAD R3, R20, 0x20, R3 ;  /* 0x0000002014037824 */ /* 0x000fc800078e0203 */
[----:B0-----:R-:W-:-:S05]  /*12300*/  @P0 IMAD.HI.U32 R0, R3, R0, RZ ;  /* 0x0000000003000227 */ /* 0x001fca00078e00ff */
[----:B-1----:R-:W-:Y:S01]  /*12310*/  @P0 SHF.R.U32.HI R3, RZ, R9, R0 ;  /* 0x00000009ff030219 */ /* 0x002fe20000011600 */
[----:B------:R-:W-:-:S03]  /*12320*/  IMAD.MOV.U32 R62, RZ, RZ, R60 ;  /* 0x000000ffff3e7224 */ /* 0x000fc600078e003c */
[----:B------:R-:W-:Y:S01]  /*12330*/  SHF.R.S32.HI R13, RZ, 0x1f, R3 ;  /* 0x0000001fff0d7819 */ /* 0x000fe20000011403 */
        /* <DEDUP_REMOVED lines=11> */
[----:B----4-:R-:W-:Y:S08]  /*123f0*/  BRA.DIV UR4, `(.L_x_2327) ;  /* 0x0000018a04547947 */ /* 0x010ff0000b800000 */
.L_x_2591:
[----:B------:R-:W-:-:S03]  /*12400*/  UMOV UR4, 0xffffffff ;  /* 0xffffffff00047882 */ /* 0x000fc60000000000 */
[----:B------:R-:W-:Y:S05]  /*12410*/  BRA.DIV UR4, `(.L_x_2328) ;  /* 0x0000018a04747947 */ /* 0x000fea000b800000 */
.L_x_2594:
[----:B------:R-:W-:-:S03]  /*12420*/  UMOV UR4, 0xffffffff ;  /* 0xffffffff00047882 */ /* 0x000fc60000000000 */
[----:B------:R-:W-:Y:S05]  /*12430*/  BRA.DIV UR4, `(.L_x_2329) ;  /* 0x0000018a04947947 */ /* 0x000fea000b800000 */
.L_x_2597:
[----:B------:R-:W-:-:S03]  /*12440*/  UMOV UR4, 0xffffffff ;  /* 0xffffffff00047882 */ /* 0x000fc60000000000 */
[----:B------:R-:W-:Y:S05]  /*12450*/  BRA.DIV UR4, `(.L_x_2330) ;  /* 0x0000018a04b47947 */ /* 0x000fea000b800000 */
.L_x_2600:
[----:B------:R-:W-:-:S03]  /*12460*/  UMOV UR4, 0xffffffff ;  /* 0xffffffff00047882 */ /* 0x000fc60000000000 */
[----:B------:R-:W-:Y:S05]  /*12470*/  BRA.DIV UR4, `(.L_x_2331) ;  /* 0x0000018a04d47947 */ /* 0x000fea000b800000 */
.L_x_2603:
[----:B------:R-:W-:-:S03]  /*12480*/  UMOV UR4, 0xffffffff ;  /* 0xffffffff00047882 */ /* 0x000fc60000000000 */
[----:B------:R-:W-:Y:S05]  /*12490*/  BRA.DIV UR4, `(.L_x_2332) ;  /* 0x0000018a04f47947 */ /* 0x000fea000b800000 */
.L_x_2606:
[----:B------:R-:W-:-:S03]  /*124a0*/  UMOV UR4, 0xffffffff ;  /* 0xffffffff00047882 */ /* 0x000fc60000000000 */
[----:B------:R-:W-:Y:S05]  /*124b0*/  BRA.DIV UR4, `(.L_x_2333) ;  /* 0x0000018e04147947 */ /* 0x000fea000b800000 */
.L_x_2609:
[----:B------:R-:W-:-:S03]  /*124c0*/  UMOV UR4, 0xffffffff ;  /* 0xffffffff00047882 */ /* 0x000fc60000000000 */
[----:B------:R-:W-:Y:S05]  /*124d0*/  BRA.DIV UR4, `(.L_x_2334) ;  /* 0x0000018e04347947 */ /* 0x000fea000b800000 */
.L_x_2612:
[----:B------:R-:W-:-:S03]  /*124e0*/  UMOV UR4, 0xffffffff ;  /* 0xffffffff00047882 */ /* 0x000fc60000000000 */
[----:B------:R-:W-:Y:S05]  /*124f0*/  BRA.DIV UR4, `(.L_x_2335) ;  /* 0x0000018e04547947 */ /* 0x000fea000b800000 */
.L_x_2615:
[----:B------:R-:W-:-:S03]  /*12500*/  UMOV UR4, 0xffffffff ;  /* 0xffffffff00047882 */ /* 0x000fc60000000000 */
[----:B------:R-:W-:Y:S05]  /*12510*/  BRA.DIV UR4, `(.L_x_2336) ;  /* 0x0000018e04747947 */ /* 0x000fea000b800000 */
.L_x_2618:
[----:B------:R-:W-:-:S03]  /*12520*/  UMOV UR4, 0xffffffff ;  /* 0xffffffff00047882 */ /* 0x000fc60000000000 */
[----:B------:R-:W-:Y:S05]  /*12530*/  BRA.DIV UR4, `(.L_x_2337) ;  /* 0x0000018e04947947 */ /* 0x000fea000b800000 */
.L_x_2621:
[----:B------:R-:W-:-:S03]  /*12540*/  UMOV UR4, 0xffffffff ;  /* 0xffffffff00047882 */ /* 0x000fc60000000000 */
[----:B------:R-:W-:Y:S05]  /*12550*/  BRA.DIV UR4, `(.L_x_2338) ;  /* 0x0000018e04b47947 */ /* 0x000fea000b800000 */
.L_x_2624:
[----:B------:R-:W-:-:S03]  /*12560*/  UMOV UR4, 0xffffffff ;  /* 0xffffffff00047882 */ /* 0x000fc60000000000 */
[----:B------:R-:W-:Y:S05]  /*12570*/  BRA.DIV UR4, `(.L_x_2339) ;  /* 0x0000018e04d47947 */ /* 0x000fea000b800000 */
.L_x_2627:
[----:B------:R-:W-:-:S03]  /*12580*/  UMOV UR4, 0xffffffff ;  /* 0xffffffff00047882 */ /* 0x000fc60000000000 */
[----:B------:R-:W-:Y:S05]  /*12590*/  BRA.DIV UR4, `(.L_x_2340) ;  /* 0x0000018e04f47947 */ /* 0x000fea000b800000 */
.L_x_2630:
[----:B------:R-:W-:-:S03]  /*125a0*/  UMOV UR4, 0xffffffff ;  /* 0xffffffff00047882 */ /* 0x000fc60000000000 */
[----:B------:R-:W-:Y:S05]  /*125b0*/  BRA.DIV UR4, `(.L_x_2341) ;  /* 0x0000019204147947 */ /* 0x000fea000b800000 */
.L_x_2633:
[----:B------:R-:W-:-:S03]  /*125c0*/  UMOV UR4, 0xffffffff ;  /* 0xffffffff00047882 */ /* 0x000fc60000000000 */
[----:B------:R-:W-:Y:S05]  /*125d0*/  BRA.DIV UR4, `(.L_x_2342) ;  /* 0x0000019204347947 */ /* 0x000fea000b800000 */
.L_x_2636:
        /* <DEDUP_REMOVED lines=9> */
[----:B------:R-:W-:-:S04]  /*12670*/  MOV R3, UR4 ;  /* 0x0000000400037c02 */ /* 0x000fc80008000f00 */
[----:B------:R-:W-:-:S04]  /*12680*/  SHF.L.U32 R3, R3, 0x1f, RZ ;  /* 0x0000001f03037819 */ /* 0x000fc800000006ff */
[----:B------:R-:W0:Y:S02]  /*12690*/  SYNCS.PHASECHK.TRANS64.TRYWAIT P4, [R18+URZ+0x38800], R3 ;  /* 0x03880003120075a7 */ /* 0x000e24000808017f */
[----:B0-----:R-:W-:Y:S05]  /*126a0*/  @!P4 BRA `(.L_x_2344) ;  /* 0x000001900028c947 */ /* 0x001fea0003800000 */
.L_x_2637:
[----:B------:R-:W-:Y:S05]  /*126b0*/  BSYNC B1 ;  /* 0x0000000000017941 */ /* 0x000fea0003800000 */
.L_x_2343:
[----:B------:R-:W-:Y:S04]  /*126c0*/  BSSY B1, `(.L_x_2345) ;  /* 0x0000104000017945 */ /* 0x000fe80003800000 */
[----:B------:R-:W-:Y:S05]  /*126d0*/  @P3 BRA `(.L_x_2346) ;  /* 0x0000001000083947 */ /* 0x000fea0003800000 */
[----:B------:R-:W2:Y:S04]  /*126e0*/  LDL R13, [R1+0x14] ;  /* 0x00001400010d7983 */ /* 0x000ea80000100800 */
[----:B------:R-:W3:Y:S04]  /*126f0*/  LDL R11, [R1+0x18] ;  /* 0x00001800010b7983 */ /* 0x000ee80000100800 */
[----:B------:R-:W4:Y:S04]  /*12700*/  LDL R10, [R1+0x1c] ;  /* 0x00001c00010a7983 */ /* 0x000f280000100800 */
[----:B------:R-:W4:Y:S01]  /*12710*/  LDL R77, [R1+0x34] ;  /* 0x00003400014d7983 */ /* 0x000f220000100800 */
[----:B-----5:R-:W-:-:S02]  /*12720*/  SHF.R.U32.HI R0, RZ, 0x8, R24 ;  /* 0x00000008ff007819 */ /* 0x020fc40000011618 */
[----:B0-----:R-:W-:Y:S02]  /*12730*/  LOP3.LUT R3, R24, 0xff, RZ, 0xc0, !PT ;  /* 0x000000ff18037812 */ /* 0x001fe400078ec0ff */
[----:B------:R-:W-:Y:S02]  /*12740*/  LOP3.LUT R4, R0, 0xff, RZ, 0xc0, !PT ;  /* 0x000000ff00047812 */ /* 0x000fe400078ec0ff */
[----:B------:R-:W-:Y:S02]  /*12750*/  LEA.HI R0, R21, R20, RZ, 0x1c ;  /* 0x0000001415007211 */ /* 0x000fe400078fe0ff */
[----:B------:R-:W-:Y:S02]  /*12760*/  PRMT R12, R4, 0x7604, R3 ;  /* 0x00007604040c7816 */ /* 0x000fe40000000003 */
[----:B------:R-:W-:Y:S02]  /*12770*/  SHF.R.S32.HI R3, RZ, 0x1f, R0 ;  /* 0x0000001fff037819 */ /* 0x000fe40000011400 */
[----:B------:R-:W-:-:S02]  /*12780*/  SHF.R.U32.HI R9, RZ, 0x8, R28 ;  /* 0x00000008ff097819 */ /* 0x000fc4000001161c */
[----:B------:R-:W-:Y:S01]  /*12790*/  LEA.HI R3, R3, R0, RZ, 0x3 ;  /* 0x0000000003037211 */ /* 0x000fe200078f18ff */
[----:B------:R-:W-:Y:S01]  /*127a0*/  IMAD.SHL.U32 R0, R0, 0x10, RZ ;  /* 0x0000001000007824 */ /* 0x000fe200078e00ff */
[----:B------:R-:W-:Y:S02]  /*127b0*/  LOP3.LUT R8, R28, 0xff, RZ, 0xc0, !PT ;  /* 0x000000ff1c087812 */ /* 0x000fe400078ec0ff */
[----:B------:R-:W-:Y:S01]  /*127c0*/  LOP3.LUT R9, R9, 0xff, RZ, 0xc0, !PT ;  /* 0x000000ff09097812 */ /* 0x000fe200078ec0ff */
[----:B------:R-:W-:Y:S01]  /*127d0*/  IMAD.SHL.U32 R3, R3, 0x800, RZ ;  /* 0x0000080003037824 */ /* 0x000fe200078e00ff */
[----:B------:R-:W-:Y:S02]  /*127e0*/  SHF.R.U32.HI R6, RZ, 0x8, R25 ;  /* 0x00000008ff067819 */ /* 0x000fe40000011619 */
[----:B------:R-:W-:Y:S02]  /*127f0*/  PRMT R61, R9, 0x7604, R8 ;  /* 0x00007604093d7816 */ /* 0x000fe40000000008 */
[----:B------:R-:W-:-:S02]  /*12800*/  LOP3.LUT R3, R3, 0xffffc000, RZ, 0xc0, !PT ;  /* 0xffffc00003037812 */ /* 0x000fc400078ec0ff */
[----:B------:R-:W-:Y:S02]  /*12810*/  SHF.R.U32.HI R9, RZ, 0x8, R29 ;  /* 0x00000008ff097819 */ /* 0x000fe4000001161d */
[----:B------:R-:W-:Y:S02]  /*12820*/  LOP3.LUT R5, R25, 0xff, RZ, 0xc0, !PT ;  /* 0x000000ff19057812 */ /* 0x000fe400078ec0ff */
[----:B------:R-:W-:Y:S02]  /*12830*/  LOP3.LUT R6, R6, 0xff, RZ, 0xc0, !PT ;  /* 0x000000ff06067812 */ /* 0x000fe400078ec0ff */
[----:B------:R-:W-:Y:S02]  /*12840*/  LOP3.LUT R9, R9, 0xff, RZ, 0xc0, !PT ;  /* 0x000000ff09097812 */ /* 0x000fe400078ec0ff */
[----:B------:R-:W-:Y:S02]  /*12850*/  PRMT R14, R6, 0x7604, R5 ;  /* 0x00007604060e7816 */ /* 0x000fe40000000005 */
        /* <DEDUP_REMOVED lines=11> */
[----:B------:R-:W-:Y:S02]  /*12910*/  LOP3.LUT R15, R15, 0xff, RZ, 0xc0, !PT ;  /* 0x000000ff0f0f7812 */ /* 0x000fe400078ec0ff */
[----:B------:R-:W-:-:S02]  /*12920*/  LOP3.LUT R57, R57, 0xff, RZ, 0xc0, !PT ;  /* 0x000000ff39397812 */ /* 0x000fc400078ec0ff */
[----:B------:R-:W-:Y:S02]  /*12930*/  PRMT R15, R15, 0x7054, R58 ;  /* 0x000070540f0f7816 */ /* 0x000fe4000000003a */
[----:B------:R-:W-:Y:S02]  /*12940*/  SHF.R.U32.HI R58, RZ, 0x10, R31 ;  /* 0x00000010ff3a7819 */ /* 0x000fe4000001161f */
[----:B------:R-:W-:Y:S02]  /*12950*/  PRMT R59, R57, 0x7054, R60 ;  /* 0x00007054393b7816 */ /* 0x000fe4000000003c */
[----:B------:R-:W-:Y:S02]  /*12960*/  SHF.R.U32.HI R57, RZ, 0x10, R30 ;  /* 0x00000010ff397819 */ /* 0x000fe4000001161e */
[----:B------:R-:W-:Y:S02]  /*12970*/  LOP3.LUT R58, R58, 0xff, RZ, 0xc0, !PT ;  /* 0x000000ff3a3a7812 */ /* 0x000fe400078ec0ff */
[----:B------:R-:W-:-:S02]  /*12980*/  LOP3.LUT R57, R57, 0xff, RZ, 0xc0, !PT ;  /* 0x000000ff39397812 */ /* 0x000fc400078ec0ff */
[----:B------:R-:W-:Y:S02]  /*12990*/  LOP3.LUT R60, R15, 0xff000000, R26, 0xf8, !PT ;  /* 0xff0000000f3c7812 */ /* 0x000fe400078ef81a */
[----:B--2---:R-:W-:Y:S02]  /*129a0*/  LOP3.LUT R0, R13, 0x70, R0, 0xf8, !PT ;  /* 0x000000700d007812 */ /* 0x004fe400078ef800 */
[----:B------:R-:W-:Y:S02]  /*129b0*/  SHF.R.U32.HI R13, RZ, 0x8, R31 ;  /* 0x00000008ff0d7819 */ /* 0x000fe4000001161f */
[----:B---3--:R-:W-:Y:S02]  /*129c0*/  LOP3.LUT R0, R0, R11, RZ, 0x3c, !PT ;  /* 0x0000000b00007212 */ /* 0x008fe400078e3cff */
[----:B------:R-:W-:Y:S02]  /*129d0*/  LOP3.LUT R13, R13, 0xff, RZ, 0xc0, !PT ;  /* 0x000000ff0d0d7812 */ /* 0x000fe400078ec0ff */
[----:B----4-:R-:W-:-:S02]  /*129e0*/  IADD3 R3, R0, R3, R10 ;  /* 0x0000000300037210 */ /* 0x010fc40007ffe00a */
[----:B------:R-:W-:Y:S02]  /*129f0*/  SHF.R.U32.HI R10, RZ, 0x8, R30 ;  /* 0x00000008ff0a7819 */ /* 0x000fe4000001161e */
[----:B------:R-:W-:Y:S01]  /*12a00*/  LOP3.LUT R0, R29, 0xff, RZ, 0xc0, !PT ;  /* 0x000000ff1d007812 */ /* 0x000fe200078ec0ff */
[----:B------:R-:W0:Y:S01]  /*12a10*/  LDS.128 R4, [R77+0x20400] ;  /* 0x020400004d047984 */ /* 0x000e220000000c00 */
[----:B------:R-:W-:Y:S02]  /*12a20*/  LOP3.LUT R11, R10, 0xff, RZ, 0xc0, !PT ;  /* 0x000000ff0a0b7812 */ /* 0x000fe400078ec0ff */
[----:B------:R-:W-:Y:S02]  /*12a30*/  LOP3.LUT R10, R31, 0xff, RZ, 0xc0, !PT ;  /* 0x000000ff1f0a7812 */ /* 0x000fe400078ec0ff */
[----:B------:R-:W-:Y:S01]  /*12a40*/  PRMT R65, R9, 0x7604, R0 ;  /* 0x0000760409417816 */ /* 0x000fe20000000000 */
[----:B------:R-:W-:Y:S01]  /*12a50*/  IMAD.IADD R0, R18, 0x1, R3 ;  /* 0x0000000112007824 */ /* 0x000fe200078e0203 */
[----:B------:R-:W-:-:S02]  /*12a60*/  PRMT R62, R11, 0x7604, R8 ;  /* 0x000076040b3e7816 */ /* 0x000fc40000000008 */
[----:B------:R-:W-:Y:S02]  /*12a70*/  PRMT R69, R13, 0x7604, R10 ;  /* 0x000076040d457816 */ /* 0x000fe4000000000a */
[----:B------:R-:W1:Y:S01]  /*12a80*/  LDS.128 R8, [R0+0x20400] ;  /* 0x0204000000087984 */ /* 0x000e620000000c00 */
[----:B------:R-:W-:Y:S02]  /*12a90*/  SHF.R.U32.HI R13, RZ, 0x10, R25 ;  /* 0x00000010ff0d7819 */ /* 0x000fe40000011619 */
[----:B------:R-:W-:Y:S02]  /*12aa0*/  SHF.R.U32.HI R3, RZ, 0x10, R24 ;  /* 0x00000010ff037819 */ /* 0x000fe40000011618 */
[----:B------:R-:W-:Y:S02]  /*12ab0*/  LOP3.LUT R13, R13, 0xff, RZ, 0xc0, !PT ;  /* 0x000000ff0d0d7812 */ /* 0x000fe400078ec0ff */
[----:B------:R-:W-:Y:S02]  /*12ac0*/  LOP3.LUT R3, R3, 0xff, RZ, 0xc0, !PT ;  /* 0x000000ff03037812 */ /* 0x000fe400078ec0ff */
[----:B------:R-:W-:-:S02]  /*12ad0*/  PRMT R13, R13, 0x7054, R14 ;  /* 0x000070540d0d7816 */ /* 0x000fc4000000000e */
[----:B------:R-:W-:Y:S02]  /*12ae0*/  SHF.R.U32.HI R14, RZ, 0x10, R29 ;  /* 0x00000010ff0e7819 */ /* 0x000fe4000001161d */
[----:B------:R-:W-:Y:S02]  /*12af0*/  PRMT R3, R3, 0x7054, R12 ;  /* 0x0000705403037816 */ /* 0x000fe4000000000c */
[----:B------:R-:W-:Y:S02]  /*12b00*/  LOP3.LUT R14, R14, 0xff, RZ, 0xc0, !PT ;  /* 0x000000ff0e0e7812 */ /* 0x000fe400078ec0ff */
[----:B------:R-:W-:Y:S02]  /*12b10*/  SHF.R.U32.HI R12, RZ, 0x10, R28 ;  /* 0x00000010ff0c7819 */ /* 0x000fe4000001161c */
[----:B------:R-:W-:Y:S02]  /*12b20*/  PRMT R65, R14, 0x7054, R65 ;  /* 0x000070540e417816 */ /* 0x000fe40000000041 */
[----:B------:R-:W-:-:S02]  /*12b30*/  PRMT R69, R58, 0x7054, R69 ;  /* 0x000070543a457816 */ /* 0x000fc40000000045 */
[----:B------:R-:W-:Y:S02]  /*12b40*/  LOP3.LUT R65, R65, 0xff000000, R29, 0xf8, !PT ;  /* 0xff00000041417812 */ /* 0x000fe400078ef81d */
[----:B------:R-:W-:Y:S02]  /*12b50*/  LOP3.LUT R58, R13, 0xff000000, R25, 0xf8, !PT ;  /* 0xff0000000d3a7812 */ /* 0x000fe400078ef819 */
[----:B------:R-:W-:Y:S02]  /*12b60*/  LOP3.LUT R12, R12, 0xff, RZ, 0xc0, !PT ;  /* 0x000000ff0c0c7812 */ /* 0x000fe400078ec0ff */
[----:B------:R-:W-:Y:S02]  /*12b70*/  PRMT R67, R57, 0x7054, R62 ;  /* 0x0000705439437816 */ /* 0x000fe4000000003e */
[----:B------:R-:W-:Y:S02]  /*12b80*/  LOP3.LUT R69, R69, 0xff000000, R31, 0xf8, !PT ;  /* 0xff00000045457812 */ /* 0x000fe400078ef81f */
[----:B------:R-:W-:-:S02]  /*12b90*/  F2FP.F16.E4M3.UNPACK_B R62, R65 ;  /* 0x00000041ff3e723e */ /* 0x000fc400020006ff */
[----:B------:R-:W-:Y:S02]  /*12ba0*/  F2FP.F16.E4M3.UNPACK_B R31, R58 ;  /* 0x0000003aff1f723e */ /* 0x000fe400020006ff */
[----:B------:R-:W-:Y:S01]  /*12bb0*/  PRMT R63, R12, 0x7054, R61 ;  /* 0x000070540c3f7816 */ /* 0x000fe2000000003d */
[--C-:B------:R-:W-:Y:S01]  /*12bc0*/  HADD2.F32 R64, -RZ, R62.reuse.H0_H0 ;  /* 0x2000003eff407230 */ /* 0x100fe20000004100 */
[----:B0-----:R-:W-:Y:S01]  /*12bd0*/  F2FP.F16.E4M3.UNPACK_B R12, R5 ;  /* 0x00000005ff0c723e */ /* 0x001fe200020006ff */
[----:B------:R-:W-:Y:S01]  /*12be0*/  HADD2.F32 R62, -RZ, R62.H1_H1 ;  /* 0x3000003eff3e7230 */ /* 0x000fe20000004100 */
[----:B-1----:R-:W-:Y:S02]  /*12bf0*/  F2FP.F16.E4M3.UNPACK_B R25, R9 ;  /* 0x00000009ff19723e */ /* 0x002fe400020006ff */
[----:B------:R-:W-:Y:S02]  /*12c00*/  F2FP.F16.E4M3.UNPACK_B R13, R5.H1 ;  /* 0x00000005ff0d723e */ /* 0x000fe400030006ff */
[----:B------:R-:W-:Y:S01]  /*12c10*/  LOP3.LUT R61, R59, 0xff000000, R27, 0xf8, !PT ;  /* 0xff0000003b3d7812 */ /* 0x000fe200078ef81b */
[----:B------:R-:W-:Y:S01]  /*12c20*/  HADD2.F32 R5, -RZ, R25.H0_H0 ;  /* 0x20000019ff057230 */ /* 0x000fe20000004100 */
[----:B------:R-:W-:Y:S01]  /*12c30*/  LOP3.LUT R57, R3, 0xff000000, R24, 0xf8, !PT ;  /* 0xff00000003397812 */ /* 0x000fe200078ef818 */
[----:B------:R-:W-:Y:S01]  /*12c40*/  HADD2.F32 R59, -RZ, R31.H0_H0 ;  /* 0x2000001fff3b7230 */ /* 0x000fe20000004100 */
[-C--:B------:R-:W-:Y:S01]  /*12c50*/  F2FP.F16.E4M3.UNPACK_B R15, R7.reuse ;  /* 0x00000007ff0f723e */ /* 0x080fe200020006ff */
[----:B------:R-:W-:Y:S01]  /*12c60*/  HADD2.F32 R25, -RZ, R25.H1_H1 ;  /* 0x30000019ff197230 */ /* 0x000fe20000004100 */
[----:B------:R-:W-:Y:S01]  /*12c70*/  F2FP.F16.E4M3.UNPACK_B R24, R7.H1 ;  /* 0x00000007ff18723e */ /* 0x000fe200030006ff */
[----:B------:R-:W-:Y:S01]  /*12c80*/  HADD2.F32 R31, -RZ, R31.H1_H1 ;  /* 0x3000001fff1f7230 */ /* 0x000fe20000004100 */
[----:B------:R-:W-:-:S02]  /*12c90*/  F2FP.F16.E4M3.UNPACK_B R7, R6 ;  /* 0x00000006ff07723e */ /* 0x000fc400020006ff */
[----:B------:R-:W-:Y:S01]  /*12ca0*/  F2FP.F16.E4M3.UNPACK_B R14, R6.H1 ;  /* 0x00000006ff0e723e */ /* 0x000fe200030006ff */
[--C-:B------:R-:W-:Y:S01]  /*12cb0*/  HADD2.F32 R6, -RZ, R12.reuse.H0_H0 ;  /* 0x2000000cff067230 */ /* 0x100fe20000004100 */
[----:B------:R-:W-:Y:S01]  /*12cc0*/  F2FP.F16.E4M3.UNPACK_B R26, R9.H1 ;  /* 0x00000009ff1a723e */ /* 0x000fe200030006ff */
[----:B------:R-:W-:Y:S01]  /*12cd0*/  FMUL.FTZ R9, R5, R64 ;  /* 0x0000004005097220 */ /* 0x000fe20000410000 */
[----:B------:R-:W-:Y:S01]  /*12ce0*/  LOP3.LUT R66, R67, 0xff000000, R30, 0xf8, !PT ;  /* 0xff00000043427812 */ /* 0x000fe200078ef81e */
[----:B------:R-:W-:Y:S01]  /*12cf0*/  FMUL.FTZ R67, R5, R59 ;  /* 0x0000003b05437220 */ /* 0x000fe20000410000 */
[----:B------:R-:W-:Y:S01]  /*12d00*/  F2FP.F16.E4M3.UNPACK_B R65, R65.H1 ;  /* 0x00000041ff41723e */ /* 0x000fe200030006ff */
[C---:B------:R-:W-:Y:S01]  /*12d10*/  FFMA.FTZ R5, R6.reuse, R59, -R9 ;  /* 0x0000003b06057223 */ /* 0x040fe20000010809 */
[----:B------:R-:W-:Y:S01]  /*12d20*/  F2FP.F16.E4M3.UNPACK_B R58, R58.H1 ;  /* 0x0000003aff3a723e */ /* 0x000fe200030006ff */
[----:B------:R-:W-:Y:S01]  /*12d30*/  FFMA.FTZ R9, R6, R64, R67 ;  /* 0x0000004006097223 */ /* 0x000fe20000010043 */
[----:B------:R-:W-:Y:S01]  /*12d40*/  LOP3.LUT R63, R63, 0xff000000, R28, 0xf8, !PT ;  /* 0xff0000003f3f7812 */ /* 0x000fe200078ef81c */
[----:B------:R-:W-:Y:S01]  /*12d50*/  HADD2.F32 R12, -RZ, R12.H1_H1 ;  /* 0x3000000cff0c7230 */ /* 0x000fe20000004100 */
[-C--:B------:R-:W-:Y:S01]  /*12d60*/  F2FP.F16.E4M3.UNPACK_B R27, R10.reuse ;  /* 0x0000000aff1b723e */ /* 0x080fe200020006ff */
[----:B------:R-:W-:Y:S01]  /*12d70*/  HADD2.F32 R67, -RZ, R65.H0_H0 ;  /* 0x20000041ff437230 */ /* 0x000fe20000004100 */
[----:B------:R-:W-:Y:S01]  /*12d80*/  F2FP.F16.E4M3.UNPACK_B R28, R10.H1 ;  /* 0x0000000aff1c723e */ /* 0x000fe200030006ff */
[----:B------:R-:W-:-:S02]  /*12d90*/  HADD2.F32 R10, -RZ, R26.H0_H0 ;  /* 0x2000001aff0a7230 */ /* 0x000fc40000004100 */
[CC--:B------:R-:W-:Y:S01]  /*12da0*/  FMUL.FTZ R71, R25.reuse, R62.reuse ;  /* 0x0000003e19477220 */ /* 0x0c0fe20000410000 */
[----:B------:R-:W-:Y:S02]  /*12db0*/  HADD2.F32 R59, -RZ, R58.H0_H0 ;  /* 0x2000003aff3b7230 */ /* 0x000fe40000004100 */
[----:B------:R-:W-:Y:S01]  /*12dc0*/  FMUL.FTZ R25, R25, R31 ;  /* 0x0000001f19197220 */ /* 0x000fe20000410000 */
[----:B------:R-:W-:Y:S02]  /*12dd0*/  HADD2.F32 R6, -RZ, R13.H0_H0 ;  /* 0x2000000dff067230 */ /* 0x000fe40000004100 */
[----:B------:R-:W-:Y:S01]  /*12de0*/  FMUL.FTZ R73, R10, R67 ;  /* 0x000000430a497220 */ /* 0x000fe20000410000 */
[----:B------:R-:W-:Y:S01]  /*12df0*/  FFMA.FTZ R64, R12, R31, -R71 ;  /* 0x0000001f0c407223 */ /* 0x000fe20000010847 */
[----:B------:R-:W-:Y:S01]  /*12e00*/  F2FP.F16.E4M3.UNPACK_B R29, R11 ;  /* 0x0000000bff1d723e */ /* 0x000fe200020006ff */
[----:B------:R-:W-:Y:S01]  /*12e10*/  FMUL.FTZ R10, R10, R59 ;  /* 0x0000003b0a0a7220 */ /* 0x000fe20000410000 */
[----:B------:R-:W-:Y:S01]  /*12e20*/  FFMA.FTZ R62, R12, R62, R25 ;  /* 0x0000003e0c3e7223 */ /* 0x000fe20000010019 */
[----:B------:R-:W-:Y:S01]  /*12e30*/  F2FP.F16.E4M3.UNPACK_B R31, R69 ;  /* 0x00000045ff1f723e */ /* 0x000fe200020006ff */
[----:B------:R-:W-:Y:S01]  /*12e40*/  HADD2.F32 R65, -RZ, R65.H1_H1 ;  /* 0x30000041ff417230 */ /* 0x000fe20000004100 */
[----:B------:R-:W-:Y:S01]  /*12e50*/  F2FP.F16.E4M3.UNPACK_B R12, R61 ;  /* 0x0000003dff0c723e */ /* 0x000fe200020006ff */
[----:B------:R-:W-:-:S02]  /*12e60*/  HADD2.F32 R26, -RZ, R26.H1_H1 ;  /* 0x3000001aff1a7230 */ /* 0x000fc40000004100 */
[C---:B------:R-:W-:Y:S01]  /*12e70*/  FFMA.FTZ R73, R6.reuse, R59, -R73 ;  /* 0x0000003b06497223 */ /* 0x040fe20000010849 */
[----:B------:R-:W-:Y:S02]  /*12e80*/  HADD2.F32 R58, -RZ, R58.H1_H1 ;  /* 0x3000003aff3a7230 */ /* 0x000fe40000004100 */
[----:B------:R-:W-:Y:S01]  /*12e90*/  FFMA.FTZ R67, R6, R67, R10 ;  /* 0x0000004306437223 */ /* 0x000fe2000001000a */
[----:B------:R-:W-:Y:S02]  /*12ea0*/  HADD2.F32 R13, -RZ, R13.H1_H1 ;  /* 0x3000000dff0d7230 */ /* 0x000fe40000004100 */
[C---:B------:R-:W-:Y:S01]  /*12eb0*/  FMUL.FTZ R68, R26.reuse, R65 ;  /* 0x000000411a447220 */ /* 0x040fe20000410000 */
        /* <DEDUP_REMOVED lines=8> */
[----:B------:R-:W-:Y:S01]  /*12f40*/  F2FP.F16.E4M3.UNPACK_B R30, R11.H1 ;  /* 0x0000000bff1e723e */ /* 0x000fe200030006ff */
[----:B------:R-:W-:Y:S01]  /*12f50*/  FMUL.FTZ R10, R10, R25 ;  /* 0x000000190a0a7220 */ /* 0x000fe20000410000 */
[----:B------:R-:W-:Y:S01]  /*12f60*/  F2FP.F16.E4M3.UNPACK_B R69, R69.H1 ;  /* 0x00000045ff45723e */ /* 0x000fe200030006ff */
[----:B------:R-:W-:Y:S01]  /*12f70*/  HADD2.F32 R26, -RZ, R31.H1_H1 ;  /* 0x3000001fff1a7230 */ /* 0x000fe20000004100 */
[----:B------:R-:W-:Y:S01]  /*12f80*/  F2FP.F16.E4M3.UNPACK_B R61, R61.H1 ;  /* 0x0000003dff3d723e */ /* 0x000fe200030006ff */
        /* <DEDUP_REMOVED lines=8> */
[----:B------:R-:W-:Y:S01]  /*13010*/  HADD2.F32 R10, -RZ, R30.H0_H0 ;  /* 0x2000001eff0a7230 */ /* 0x000fe20000004100 */
[----:B------:R-:W-:Y:S01]  /*13020*/  F2FP.F16.E4M3.UNPACK_B R11, R8 ;  /* 0x00000008ff0b723e */ /* 0x000fe200020006ff */
[----:B------:R-:W-:-:S02]  /*13030*/  HADD2.F32 R13, -RZ, R61.H0_H0 ;  /* 0x2000003dff0d7230 */ /* 0x000fc40000004100 */
        /* <DEDUP_REMOVED lines=9> */
[C---:B------:R-:W-:Y:S01]  /*130d0*/  FFMA.FTZ R76, R6.reuse, R25, R10 ;  /* 0x00000019064c7223 */ /* 0x040fe2000001000a */
[-C--:B------:R-:W-:Y:S01]  /*130e0*/  F2FP.F16.E4M3.UNPACK_B R3, R4.reuse ;  /* 0x00000004ff03723e */ /* 0x080fe200020006ff */
[----:B------:R-:W-:Y:S01]  /*130f0*/  HADD2.F32 R30, -RZ, R30.H1_H1 ;  /* 0x3000001eff1e7230 */ /* 0x000fe20000004100 */
[----:B------:R-:W-:Y:S01]  /*13100*/  F2FP.F16.E4M3.UNPACK_B R4, R4.H1 ;  /* 0x00000004ff04723e */ /* 0x000fe200030006ff */
[----:B------:R-:W-:Y:S01]  /*13110*/  FFMA.FTZ R75, R6, R13, -R31 ;  /* 0x0000000d064b7223 */ /* 0x000fe2000001081f */
[----:B------:R-:W-:Y:S01]  /*13120*/  HADD2.F32 R61, -RZ, R61.H1_H1 ;  /* 0x3000003dff3d7230 */ /* 0x000fe20000004100 */
[----:B------:R-:W-:Y:S01]  /*13130*/  F2FP.F16.E4M3.UNPACK_B R63, R63 ;  /* 0x0000003fff3f723e */ /* 0x000fe200020006ff */
[----:B------:R-:W-:-:S02]  /*13140*/  HADD2.F32 R25, -RZ, R15.H0_H0 ;  /* 0x2000000fff197230 */ /* 0x000fc40000004100 */
[C---:B------:R-:W-:Y:S01]  /*13150*/  FMUL.FTZ R31, R30.reuse, R69 ;  /* 0x000000451e1f7220 */ /* 0x040fe20000410000 */
[----:B------:R-:W-:Y:S02]  /*13160*/  HADD2.F32 R10, -RZ, R8.H0_H0 ;  /* 0x20000008ff0a7230 */ /* 0x000fe40000004100 */
[----:B------:R-:W-:Y:S01]  /*13170*/  FMUL.FTZ R30, R30, R61 ;  /* 0x0000003d1e1e7220 */ /* 0x000fe20000410000 */
[----:B------:R-:W-:Y:S01]  /*13180*/  HADD2.F32 R13, -RZ, R12.H0_H0 ;  /* 0x2000000cff0d7230 */ /* 0x000fe20000004100 */
[----:B------:R-:W-:Y:S01]  /*13190*/  F2FP.F16.E4M3.UNPACK_B R57, R57 ;  /* 0x00000039ff39723e */ /* 0x000fe200020006ff */
[----:B------:R-:W-:Y:S02]  /*131a0*/  HADD2.F32 R24, -RZ, R24.H1_H1 ;  /* 0x30000018ff187230 */ /* 0x000fe40000004100 */
[C---:B------:R-:W-:Y:S01]  /*131b0*/  FMUL.FTZ R29, R10.reuse, R25 ;  /* 0x000000190a1d7220 */ /* 0x040fe20000410000 */
[----:B------:R-:W-:Y:S02]  /*131c0*/  HADD2.F32 R6, -RZ, R4.H0_H0 ;  /* 0x20000004ff067230 */ /* 0x000fe40000004100 */
[----:B------:R-:W-:Y:S01]  /*131d0*/  FMUL.FTZ R10, R10, R13 ;  /* 0x0000000d0a0a7220 */ /* 0x000fe20000410000 */
[----:B------:R-:W-:-:S02]  /*131e0*/  HADD2.F32 R8, -RZ, R8.H1_H1 ;  /* 0x30000008ff087230 */ /* 0x000fc40000004100 */
[----:B------:R-:W-:Y:S01]  /*131f0*/  FFMA.FTZ R69, R24, R69, R30 ;  /* 0x0000004518457223 */ /* 0x000fe2000001001e */
        /* <DEDUP_REMOVED lines=14> */
[C---:B------:R-:W-:Y:S01]  /*132e0*/  FMUL.FTZ R25, R6.reuse, R15 ;  /* 0x0000000f06197220 */ /* 0x040fe20000410000 */
[----:B------:R-:W-:Y:S01]  /*132f0*/  HADD2.F32 R11, -RZ, R11.H1_H1 ;  /* 0x3000000bff0b7230 */ /* 0x000fe20000004100 */
[----:B------:R-:W-:Y:S01]  /*13300*/  F2FP.F16.E4M3.UNPACK_B R12, R66.H1 ;  /* 0x00000042ff0c723e */ /* 0x000fe200030006ff */
[----:B------:R-:W-:Y:S01]  /*13310*/  FMUL.FTZ R29, R6, R13 ;  /* 0x0000000d061d7220 */ /* 0x000fe20000410000 */
[----:B------:R-:W-:Y:S01]  /*13320*/  HADD2.F32 R4, -RZ, R3.H0_H0 ;  /* 0x20000003ff047230 */ /* 0x000fe20000004100 */
[----:B------:R-:W-:Y:S01]  /*13330*/  F2FP.F16.E4M3.UNPACK_B R8, R60.H1 ;  /* 0x0000003cff08723e */ /* 0x000fe200030006ff */
[----:B------:R-:W-:-:S02]  /*13340*/  HADD2.F32 R6, -RZ, R57.H1_H1 ;  /* 0x30000039ff067230 */ /* 0x000fc40000004100 */
[C---:B------:R-:W-:Y:S01]  /*13350*/  FMUL.FTZ R24, R11.reuse, R10 ;  /* 0x0000000a0b187220 */ /* 0x040fe20000410000 */
[----:B------:R-:W-:Y:S02]  /*13360*/  HADD2.F32 R3, -RZ, R3.H1_H1 ;  /* 0x30000003ff037230 */ /* 0x000fe40000004100 */
[C---:B------:R-:W-:Y:S01]  /*13370*/  FFMA.FTZ R25, R4.reuse, R13, -R25 ;  /* 0x0000000d04197223 */ /* 0x040fe20000010819 */
[----:B------:R-:W-:Y:S01]  /*13380*/  FFMA.FTZ R29, R4, R15, R29 ;  /* 0x0000000f041d7223 */ /* 0x000fe2000001001d */
[-C--:B------:R-:W-:Y:S01]  /*13390*/  FMUL.FTZ R11, R11, R6.reuse ;  /* 0x000000060b0b7220 */ /* 0x080fe20000410000 */
[----:B------:R-:W-:Y:S02]  /*133a0*/  HADD2.F32 R13, -RZ, R12.H0_H0 ;  /* 0x2000000cff0d7230 */ /* 0x000fe40000004100 */
[C---:B------:R-:W-:Y:S01]  /*133b0*/  FFMA.FTZ R24, R3.reuse, R6, -R24 ;  /* 0x0000000603187223 */ /* 0x040fe20000010818 */
[----:B------:R-:W-:Y:S02]  /*133c0*/  HADD2.F32 R4, -RZ, R28.H0_H0 ;  /* 0x2000001cff047230 */ /* 0x000fe40000004100 */
[----:B------:R-:W-:Y:S01]  /*133d0*/  FFMA.FTZ R10, R3, R10, R11 ;  /* 0x0000000a030a7223 */ /* 0x000fe2000001000b */
[--C-:B------:R-:W-:Y:S01]  /*133e0*/  HADD2.F32 R6, -RZ, R8.reuse.H0_H0 ;  /* 0x20000008ff067230 */ /* 0x100fe20000004100 */
[----:B------:R-:W-:Y:S01]  /*133f0*/  F2FP.F16.E4M3.UNPACK_B R60, R60 ;  /* 0x0000003cff3c723e */ /* 0x000fe200020006ff */
[----:B------:R-:W-:-:S02]  /*13400*/  HADD2.F32 R11, -RZ, R8.H1_H1 ;  /* 0x30000008ff0b7230 */ /* 0x000fc40000004100 */
[C---:B------:R-:W-:Y:S01]  /*13410*/  FMUL.FTZ R8, R4.reuse, R13 ;  /* 0x0000000d04087220 */ /* 0x040fe20000410000 */
[----:B------:R-:W-:Y:S02]  /*13420*/  HADD2.F32 R3, -RZ, R14.H0_H0 ;  /* 0x2000000eff037230 */ /* 0x000fe40000004100 */
[----:B------:R-:W-:Y:S01]  /*13430*/  FMUL.FTZ R4, R4, R6 ;  /* 0x0000000604047220 */ /* 0x000fe20000410000 */
[----:B------:R-:W-:Y:S01]  /*13440*/  HADD2.F32 R28, -RZ, R28.H1_H1 ;  /* 0x3000001cff1c7230 */ /* 0x000fe20000004100 */
[----:B------:R-:W-:Y:S01]  /*13450*/  F2FP.F16.E4M3.UNPACK_B R66, R66 ;  /* 0x00000042ff42723e */ /* 0x000fe200020006ff */
[----:B------:R-:W-:Y:S02]  /*13460*/  HADD2.F32 R15, -RZ, R12.H1_H1 ;  /* 0x3000000cff0f7230 */ /* 0x000fe40000004100 */
[----:B------:R-:W-:Y:S01]  /*13470*/  FFMA.FTZ R57, R3, R6, -R8 ;  /* 0x0000000603397223 */ /* 0x000fe20000010808 */
[----:B------:R-:W-:Y:S02]  /*13480*/  HADD2.F32 R14, -RZ, R14.H1_H1 ;  /* 0x3000000eff0e7230 */ /* 0x000fe40000004100 */
[----:B------:R-:W-:Y:S01]  /*13490*/  FMUL.FTZ R6, R28, R11 ;  /* 0x0000000b1c067220 */ /* 0x000fe20000410000 */
[----:B------:R-:W-:-:S02]  /*134a0*/  HADD2.F32 R8, -RZ, R66.H0_H0 ;  /* 0x20000042ff087230 */ /* 0x000fc40000004100 */
[----:B------:R-:W-:Y:S01]  /*134b0*/  FMUL.FTZ R61, R28, R15 ;  /* 0x0000000f1c3d7220 */ /* 0x000fe20000410000 */
[----:B------:R-:W-:Y:S01]  /*134c0*/  FFMA.FTZ R28, R3, R13, R4 ;  /* 0x0000000d031c7223 */ /* 0x000fe20000010004 */
[C---:B------:R-:W-:Y:S01]  /*134d0*/  FFMA.FTZ R15, R14.reuse, R15, R6 ;  /* 0x0000000f0e0f7223 */ /* 0x040fe20000010006 */
[----:B------:R-:W-:Y:S02]  /*134e0*/  HADD2.F32 R6, -RZ, R60.H0_H0 ;  /* 0x2000003cff067230 */ /* 0x000fe40000004100 */
[----:B------:R-:W-:Y:S01]  /*134f0*/  FFMA.FTZ R70, R14, R11, -R61 ;  /* 0x0000000b0e467223 */ /* 0x000fe2000001083d */
[--C-:B------:R-:W-:Y:S01]  /*13500*/  HADD2.F32 R4, -RZ, R27.reuse.H0_H0 ;  /* 0x2000001bff047230 */ /* 0x100fe20000004100 */
[----:B------:R-:W-:Y:S01]  /*13510*/  F2FP.SATFINITE.E4M3.F32.PACK_AB_MERGE_C R68, R68, R73, RZ ;  /* 0x000000494444723e */ /* 0x000fe200048070ff */
[----:B------:R-:W-:Y:S01]  /*13520*/  HADD2.F32 R66, -RZ, R66.H1_H1 ;  /* 0x30000042ff427230 */ /* 0x000fe20000004100 */
        /* <DEDUP_REMOVED lines=8> */
[----:B------:R-:W-:Y:S01]  /*135b0*/  FMUL.FTZ R27, R27, R60 ;  /* 0x0000003c1b1b7220 */ /* 0x000fe20000410000 */
        /* <DEDUP_REMOVED lines=10> */
[----:B------:R-:W-:Y:S02]  /*13660*/  F2FP.SATFINITE.E4M3.F32.PACK_AB_MERGE_C R5, R64, R5, R68 ;  /* 0x000000054005723e */ /* 0x000fe40004807044 */
[----:B------:R-:W-:-:S02]  /*13670*/  F2FP.SATFINITE.E4M3.F32.PACK_AB_MERGE_C R7, R72, R71, R7 ;  /* 0x000000474807723e */ /* 0x000fc40004807007 */
[----:B------:R-:W-:Y:S02]  /*13680*/  F2FP.SATFINITE.E4M3.F32.PACK_AB_MERGE_C R4, R24, R25, R4 ;  /* 0x000000191804723e */ /* 0x000fe40004807004 */
[----:B------:R-:W-:Y:S02]  /*13690*/  F2FP.SATFINITE.E4M3.F32.PACK_AB_MERGE_C R8, R10, R29, R8 ;  /* 0x0000001d0a08723e */ /* 0x000fe40004807008 */
[----:B------:R-:W-:Y:S02]  /*136a0*/  F2FP.SATFINITE.E4M3.F32.PACK_AB_MERGE_C R6, R13, R6, R57 ;  /* 0x000000060d06723e */ /* 0x000fe40004807039 */
[----:B------:R-:W-:Y:S02]  /*136b0*/  F2FP.SATFINITE.E4M3.F32.PACK_AB_MERGE_C R9, R62, R9, R58 ;  /* 0x000000093e09723e */ /* 0x000fe4000480703a */
[----:B------:R-:W-:Y:S01]  /*136c0*/  F2FP.SATFINITE.E4M3.F32.PACK_AB_MERGE_C R11, R74, R65, R11 ;  /* 0x000000414a0b723e */ /* 0x000fe2000480700b */
[----:B------:R1:W-:Y:S01]  /*136d0*/  STS.128 [R77+0x20400], R4 ;  /* 0x020400044d007388 */ /* 0x0003e20000000c00 */
[----:B------:R-:W-:-:S05]  /*136e0*/  F2FP.SATFINITE.E4M3.F32.PACK_AB_MERGE_C R10, R66, R3, R15 ;  /* 0x00000003420a723e */ /* 0x000fca000480700f */
[----:B------:R1:W-:Y:S02]  /*136f0*/  STS.128 [R0+0x20400], R8 ;  /* 0x0204000800007388 */ /* 0x0003e40000000c00 */
.L_x_2346:
[----:B------:R-:W-:Y:S05]  /*13700*/  BSYNC B1 ;  /* 0x0000000000017941 */ /* 0x000fea0003800000 */
.L_x_2345:
[----:B------:R-:W-:Y:S04]  /*13710*/  BSSY B1, `(.L_x_2347) ;  /* 0x00000fd000017945 */ /* 0x000fe80003800000 */
[----:B------:R-:W-:Y:S05]  /*13720*/  @P2 BRA `(.L_x_2348) ;  /* 0x0000000c00ec2947 */ /* 0x000fea0003800000 */
[----:B-1----:R-:W2:Y:S04]  /*13730*/  LDL R8, [R1+0x30] ;  /* 0x0000300001087983 */ /* 0x002ea80000100800 */
[----:B------:R-:W3:Y:S01]  /*13740*/  LDL R69, [R1+0x58] ;  /* 0x0000580001457983 */ /* 0x000ee20000100800 */
[----:B-----5:R-:W-:Y:S02]  /*13750*/  SHF.R.U32.HI R0, RZ, 0x8, R48 ;  /* 0x00000008ff007819 */ /* 0x020fe40000011630 */
[----:B0-----:R-:W-:Y:S02]  /*13760*/  LOP3.LUT R3, R48, 0xff, RZ, 0xc0, !PT ;  /* 0x000000ff30037812 */ /* 0x001fe400078ec0ff */
[----:B------:R-:W-:Y:S02]  /*13770*/  LOP3.LUT R0, R0, 0xff, RZ, 0xc0, !PT ;  /* 0x000000ff00007812 */ /* 0x000fe400078ec0ff */
[----:B------:R-:W-:-:S02]  /*13780*/  SHF.R.U32.HI R4, RZ, 0x8, R49 ;  /* 0x00000008ff047819 */ /* 0x000fc40000011631 */
[----:B------:R-:W-:Y:S02]  /*13790*/  PRMT R13, R0, 0x7604, R3 ;  /* 0x00007604000d7816 */ /* 0x000fe40000000003 */
[----:B------:R-:W-:Y:S02]  /*137a0*/  LOP3.LUT R5, R49, 0xff, RZ, 0xc0, !PT ;  /* 0x000000ff31057812 */ /* 0x000fe400078ec0ff */
[----:B------:R-:W-:Y:S02]  /*137b0*/  LOP3.LUT R0, R4, 0xff, RZ, 0xc0, !PT ;  /* 0x000000ff04007812 */ /* 0x000fe400078ec0ff */
[----:B------:R-:W-:Y:S02]  /*137c0*/  LEA.HI R6, R21, R20, RZ, 0x1c ;  /* 0x0000001415067211 */ /* 0x000fe400078fe0ff */
[----:B------:R-:W-:Y:S01]  /*137d0*/  PRMT R12, R0, 0x7604, R5 ;  /* 0x00007604000c7816 */ /* 0x000fe20000000005 */
[----:B------:R-:W-:Y:S01]  /*137e0*/  IMAD.SHL.U32 R0, R234, 0x80, RZ ;  /* 0x00000080ea007824 */ /* 0x000fe200078e00ff */
[----:B------:R-:W-:-:S02]  /*137f0*/  SHF.R.U32.HI R3, RZ, 0x8, R50 ;  /* 0x00000008ff037819 */ /* 0x000fc40000011632 */
[----:B------:R-:W-:Y:S02]  /*13800*/  SHF.R.S32.HI R5, RZ, 0x1f, R6 ;  /* 0x0000001fff057819 */ /* 0x000fe40000011406 */
[----:B------:R-:W-:Y:S01]  /*13810*/  LOP3.LUT R9, R0, 0x380, RZ, 0xc0, !PT ;  /* 0x0000038000097812 */ /* 0x000fe200078ec0ff */
[----:B------:R-:W-:Y:S01]  /*13820*/  IMAD.SHL.U32 R0, R6, 0x10, RZ ;  /* 0x0000001006007824 */ /* 0x000fe200078e00ff */
[----:B------:R-:W-:Y:S02]  /*13830*/  LOP3.LUT R4, R50, 0xff, RZ, 0xc0, !PT ;  /* 0x000000ff32047812 */ /* 0x000fe400078ec0ff */
[----:B------:R-:W-:Y:S02]  /*13840*/  LOP3.LUT R3, R3, 0xff, RZ, 0xc0, !PT ;  /* 0x000000ff03037812 */ /* 0x000fe400078ec0ff */
[----:B------:R-:W-:Y:S02]  /*13850*/  LEA.HI R7, R5, R6, RZ, 0x3 ;  /* 0x0000000605077211 */ /* 0x000fe400078f18ff */
[----:B------:R-:W-:-:S02]  /*13860*/  PRMT R15, R3, 0x7604, R4 ;  /* 0x00007604030f7816 */ /* 0x000fc40000000004 */
[----:B------:R-:W-:Y:S01]  /*13870*/  LOP3.LUT R0, R9, 0x70, R0, 0xf8, !PT ;  /* 0x0000007009007812 */ /* 0x000fe200078ef800 */
[----:B------:R-:W-:Y:S01]  /*13880*/  IMAD.SHL.U32 R7, R7, 0x800, RZ ;  /* 0x0000080007077824 */ /* 0x000fe200078e00ff */
[----:B------:R-:W-:Y:S02]  /*13890*/  SHF.R.U32.HI R3, RZ, 0x8, R51 ;  /* 0x00000008ff037819 */ /* 0x000fe40000011633 */
[----:B------:R-:W-:Y:S02]  /*138a0*/  SHF.R.U32.HI R9, RZ, 0x3, R9 ;  /* 0x00000003ff097819 */ /* 0x000fe40000011609 */
[----:B------:R-:W-:Y:S02]  /*138b0*/  LOP3.LUT R4, R51, 0xff, RZ, 0xc0, !PT ;  /* 0x000000ff33047812 */ /* 0x000fe400078ec0ff */
[----:B------:R-:W-:Y:S02]  /*138c0*/  LOP3.LUT R3, R3, 0xff, RZ, 0xc0, !PT ;  /* 0x000000ff03037812 */ /* 0x000fe400078ec0ff */
[----:B------:R-:W-:-:S02]  /*138d0*/  LOP3.LUT R0, R0, R9, RZ, 0x3c, !PT ;  /* 0x0000000900007212 */ /* 0x000fc400078e3cff */
[----:B------:R-:W-:Y:S02]  /*138e0*/  LOP3.LUT R9, R7, 0xffffc000, RZ, 0xc0, !PT ;  /* 0xffffc00007097812 */ /* 0x000fe400078ec0ff */
[----:B------:R-:W-:Y:S02]  /*138f0*/  PRMT R14, R3, 0x7604, R4 ;  /* 0x00007604030e7816 */ /* 0x000fe40000000004 */
[----:B------:R-:W-:Y:S02]  /*13900*/  SHF.R.U32.HI R5, RZ, 0x8, R52 ;  /* 0x00000008ff057819 */ /* 0x000fe40000011634 */
[----:B------:R-:W-:Y:S02]  /*13910*/  LOP3.LUT R6, R52, 0xff, RZ, 0xc0, !PT ;  /* 0x000000ff34067812 */ /* 0x000fe400078ec0ff */
[----:B------:R-:W-:Y:S02]  /*13920*/  LOP3.LUT R5, R5, 0xff, RZ, 0xc0, !PT ;  /* 0x000000ff05057812 */ /* 0x000fe400078ec0ff */
[----:B------:R-:W-:-:S02]  /*13930*/  SHF.R.U32.HI R28, RZ, 0x8, R55 ;  /* 0x00000008ff1c7819 */ /* 0x000fc40000011637 */
[----:B------:R-:W-:Y:S02]  /*13940*/  PRMT R27, R5, 0x7604, R6 ;  /* 0x00007604051b7816 */ /* 0x000fe40000000006 */
[----:B------:R-:W-:Y:S02]  /*13950*/  LOP3.LUT R24, R53, 0xff, RZ, 0xc0, !PT ;  /* 0x000000ff35187812 */ /* 0x000fe400078ec0ff */
[----:B------:R-:W-:Y:S02]  /*13960*/  LOP3.LUT R29, R55, 0xff, RZ, 0xc0, !PT ;  /* 0x000000ff371d7812 */ /* 0x000fe400078ec0ff */
[----:B------:R-:W-:Y:S02]  /*13970*/  LOP3.LUT R28, R28, 0xff, RZ, 0xc0, !PT ;  /* 0x000000ff1c1c7812 */ /* 0x000fe400078ec0ff */
[----:B------:R-:W-:Y:S02]  /*13980*/  SHF.R.U32.HI R25, RZ, 0x8, R54 ;  /* 0x00000008ff197819 */ /* 0x000fe40000011636 */
[----:B------:R-:W-:-:S02]  /*13990*/  PRMT R28, R28, 0x7604, R29 ;  /* 0x000076041c1c7816 */ /* 0x000fc4000000001d */
[----:B------:R-:W-:Y:S02]  /*139a0*/  SHF.R.U32.HI R29, RZ, 0x10, R53 ;  /* 0x00000010ff1d7819 */ /* 0x000fe40000011635 */
[----:B------:R-:W-:Y:S02]  /*139b0*/  SHF.R.U32.HI R59, RZ, 0x10, R55 ;  /* 0x00000010ff3b7819 */ /* 0x000fe40000011637 */
[----:B------:R-:W-:Y:S01]  /*139c0*/  LOP3.LUT R13, R13, 0xff0000, R48, 0xf8, !PT ;  /* 0x00ff00000d0d7812 */ /* 0x000fe200078ef830 */
[----:B------:R-:W-:Y:S01]  /*139d0*/  IMAD.U32 R29, R29, 0x10000, RZ ;  /* 0x000100001d1d7824 */ /* 0x000fe200078e00ff */
[----:B------:R-:W-:Y:S01]  /*139e0*/  LOP3.LUT R26, R54, 0xff, RZ, 0xc0, !PT ;  /* 0x000000ff361a7812 */ /* 0x000fe200078ec0ff */
[----:B------:R-:W-:Y:S01]  /*139f0*/  IMAD.U32 R59, R59, 0x10000, RZ ;  /* 0x000100003b3b7824 */ /* 0x000fe200078e00ff */
[----:B------:R-:W-:Y:S02]  /*13a00*/  LOP3.LUT R25, R25, 0xff, RZ, 0xc0, !PT ;  /* 0x000000ff19197812 */ /* 0x000fe400078ec0ff */
[----:B------:R-:W-:-:S02]  /*13a10*/  LOP3.LUT R15, R15, 0xff0000, R50, 0xf8, !PT ;  /* 0x00ff00000f0f7812 */ /* 0x000fc400078ef832 */
[----:B------:R-:W-:Y:S02]  /*13a20*/  PRMT R57, R25, 0x7604, R26 ;  /* 0x0000760419397816 */ /* 0x000fe4000000001a */
[----:B------:R-:W-:Y:S02]  /*13a30*/  SHF.R.U32.HI R25, RZ, 0x10, R51 ;  /* 0x00000010ff197819 */ /* 0x000fe40000011633 */
[----:B------:R-:W-:Y:S02]  /*13a40*/  LOP3.LUT R59, R28, 0xff0000, R59, 0xf8, !PT ;  /* 0x00ff00001c3b7812 */ /* 0x000fe400078ef83b */
[----:B------:R-:W-:Y:S02]  /*13a50*/  SHF.L.U32 R25, R25, 0x10, RZ ;  /* 0x0000001019197819 */ /* 0x000fe400000006ff */
[----:B------:R-:W-:Y:S02]  /*13a60*/  LOP3.LUT R59, R59, 0xff000000, R55, 0xf8, !PT ;  /* 0xff0000003b3b7812 */ /* 0x000fe400078ef837 */
[----:B------:R-:W-:-:S02]  /*13a70*/  LOP3.LUT R25, R14, 0xff0000, R25, 0xf8, !PT ;  /* 0x00ff00000e197812 */ /* 0x000fc400078ef819 */
[----:B------:R-:W-:Y:S02]  /*13a80*/  LOP3.LUT R57, R57, 0xff0000, R54, 0xf8, !PT ;  /* 0x00ff000039397812 */ /* 0x000fe400078ef836 */
[----:B------:R-:W-:Y:S02]  /*13a90*/  LOP3.LUT R50, R15, 0xff000000, R50, 0xf8, !PT ;  /* 0xff0000000f327812 */ /* 0x000fe400078ef832 */
[----:B------:R-:W-:Y:S02]  /*13aa0*/  LOP3.LUT R54, R57, 0xff000000, R54, 0xf8, !PT ;  /* 0xff00000039367812 */ /* 0x000fe400078ef836 */
[--C-:B------:R-:W-:Y:S02]  /*13ab0*/  LOP3.LUT R27, R27, 0xff0000, R52.reuse, 0xf8, !PT ;  /* 0x00ff00001b1b7812 */ /* 0x100fe400078ef834 */
[----:B------:R-:W-:Y:S02]  /*13ac0*/  LOP3.LUT R51, R25, 0xff000000, R51, 0xf8, !PT ;  /* 0xff00000019337812 */ /* 0x000fe400078ef833 */
[----:B------:R-:W-:-:S02]  /*13ad0*/  LOP3.LUT R52, R27, 0xff000000, R52, 0xf8, !PT ;  /* 0xff0000001b347812 */ /* 0x000fc400078ef834 */
[----:B--2---:R-:W-:Y:S02]  /*13ae0*/  IADD3 R3, R0, R9, R8 ;  /* 0x0000000900037210 */ /* 0x004fe40007ffe008 */
[----:B------:R-:W-:Y:S01]  /*13af0*/  SHF.R.U32.HI R8, RZ, 0x8, R53 ;  /* 0x00000008ff087819 */ /* 0x000fe20000011635 */
[----:B---3--:R-:W0:Y:S02]  /*13b00*/  LDS.128 R4, [R69+0x20400] ;  /* 0x0204000045047984 */ /* 0x008e240000000c00 */
[----:B------:R-:W-:Y:S01]  /*13b10*/  IMAD.IADD R0, R18, 0x1, R3 ;  /* 0x0000000112007824 */ /* 0x000fe200078e0203 */
[----:B------:R-:W-:-:S04]  /*13b20*/  LOP3.LUT R3, R8, 0xff, RZ, 0xc0, !PT ;  /* 0x000000ff08037812 */ /* 0x000fc800078ec0ff */
[----:B------:R-:W1:Y:S01]  /*13b30*/  LDS.128 R8, [R0+0x20400] ;  /* 0x0204000000087984 */ /* 0x000e620000000c00 */
[----:B------:R-:W-:Y:S02]  /*13b40*/  PRMT R24, R3, 0x7604, R24 ;  /* 0x0000760403187816 */ /* 0x000fe40000000018 */
[----:B------:R-:W-:Y:S02]  /*13b50*/  SHF.R.U32.HI R3, RZ, 0x10, R49 ;  /* 0x00000010ff037819 */ /* 0x000fe40000011631 */
[----:B------:R-:W-:Y:S02]  /*13b60*/  LOP3.LUT R31, R24, 0xff0000, R29, 0xf8, !PT ;  /* 0x00ff0000181f7812 */ /* 0x000fe400078ef81d */
[----:B------:R-:W-:Y:S01]  /*13b70*/  LOP3.LUT R29, R13, 0xff000000, R48, 0xf8, !PT ;  /* 0xff0000000d1d7812 */ /* 0x000fe200078ef830 */
[----:B------:R-:W-:Y:S01]  /*13b80*/  IMAD.U32 R3, R3, 0x10000, RZ ;  /* 0x0001000003037824 */ /* 0x000fe200078e00ff */
[----:B------:R-:W-:-:S04]  /*13b90*/  LOP3.LUT R53, R31, 0xff000000, R53, 0xf8, !PT ;  /* 0xff0000001f357812 */ /* 0x000fc800078ef835 */
[----:B------:R-:W-:-:S04]  /*13ba0*/  LOP3.LUT R3, R12, 0xff0000, R3, 0xf8, !PT ;  /* 0x00ff00000c037812 */ /* 0x000fc800078ef803 */
[----:B------:R-:W-:Y:S02]  /*13bb0*/  LOP3.LUT R48, R3, 0xff000000, R49, 0xf8, !PT ;  /* 0xff00000003307812 */ /* 0x000fe400078ef831 */
[-C--:B------:R-:W-:Y:S02]  /*13bc0*/  F2FP.F16.E4M3.UNPACK_B R49, R53.reuse ;  /* 0x00000035ff31723e */ /* 0x080fe400020006ff */
[-C--:B------:R-:W-:Y:S02]  /*13bd0*/  F2FP.F16.E4M3.UNPACK_B R30, R48.reuse ;  /* 0x00000030ff1e723e */ /* 0x080fe400020006ff */
[----:B------:R-:W-:Y:S01]  /*13be0*/  F2FP.F16.E4M3.UNPACK_B R53, R53.H1 ;  /* 0x00000035ff35723e */ /* 0x000fe200030006ff */
[----:B------:R-:W-:Y:S01]  /*13bf0*/  HADD2.F32 R55, -RZ, R49.H0_H0 ;  /* 0x20000031ff377230 */ /* 0x000fe20000004100 */
[----:B------:R-:W-:Y:S01]  /*13c00*/  F2FP.F16.E4M3.UNPACK_B R48, R48.H1 ;  /* 0x00000030ff30723e */ /* 0x000fe200030006ff */
[----:B------:R-:W-:Y:S01]  /*13c10*/  HADD2.F32 R31, -RZ, R30.H0_H0 ;  /* 0x2000001eff1f7230 */ /* 0x000fe20000004100 */
[----:B0-----:R-:W-:-:S02]  /*13c20*/  F2FP.F16.E4M3.UNPACK_B R12, R5 ;  /* 0x00000005ff0c723e */ /* 0x001fc400020006ff */
[-C--:B------:R-:W-:Y:S02]  /*13c30*/  F2FP.F16.E4M3.UNPACK_B R14, R7.reuse ;  /* 0x00000007ff0e723e */ /* 0x080fe400020006ff */
[----:B------:R-:W-:Y:S02]  /*13c40*/  F2FP.F16.E4M3.UNPACK_B R15, R7.H1 ;  /* 0x00000007ff0f723e */ /* 0x000fe400030006ff */
[-C--:B-1----:R-:W-:Y:S02]  /*13c50*/  F2FP.F16.E4M3.UNPACK_B R24, R9.reuse ;  /* 0x00000009ff18723e */ /* 0x082fe400020006ff */
[-C--:B------:R-:W-:Y:S02]  /*13c60*/  F2FP.F16.E4M3.UNPACK_B R7, R6.reuse ;  /* 0x00000006ff07723e */ /* 0x080fe400020006ff */
[----:B------:R-:W-:Y:S01]  /*13c70*/  F2FP.F16.E4M3.UNPACK_B R13, R6.H1 ;  /* 0x00000006ff0d723e */ /* 0x000fe200030006ff */
[----:B------:R-:W-:Y:S01]  /*13c80*/  HADD2.F32 R26, -RZ, R24.H0_H0 ;  /* 0x20000018ff1a7230 */ /* 0x000fe20000004100 */
[----:B------:R-:W-:Y:S01]  /*13c90*/  F2FP.F16.E4M3.UNPACK_B R25, R9.H1 ;  /* 0x00000009ff19723e */ /* 0x000fe200030006ff */
[----:B------:R-:W-:Y:S01]  /*13ca0*/  HADD2.F32 R6, -RZ, R12.H0_H0 ;  /* 0x2000000cff067230 */ /* 0x000fe20000004100 */
[----:B------:R-:W-:Y:S01]  /*13cb0*/  F2FP.F16.E4M3.UNPACK_B R27, R11 ;  /* 0x0000000bff1b723e */ /* 0x000fe200020006ff */
[----:B------:R-:W-:-:S02]  /*13cc0*/  HADD2.F32 R24, -RZ, R24.H1_H1 ;  /* 0x30000018ff187230 */ /* 0x000fc40000004100 */
[C---:B------:R-:W-:Y:S01]  /*13cd0*/  FMUL.FTZ R60, R26.reuse, R31 ;  /* 0x0000001f1a3c7220 */ /* 0x040fe20000410000 */
[----:B------:R-:W-:Y:S01]  /*13ce0*/  FMUL.FTZ R57, R26, R55 ;  /* 0x000000371a397220 */ /* 0x000fe20000410000 */
[----:B------:R-:W-:Y:S01]  /*13cf0*/  F2FP.F16.E4M3.UNPACK_B R28, R11.H1 ;  /* 0x0000000bff1c723e */ /* 0x000fe200030006ff */
[----:B------:R-:W-:Y:S02]  /*13d00*/  HADD2.F32 R12, -RZ, R12.H1_H1 ;  /* 0x3000000cff0c7230 */ /* 0x000fe40000004100 */
[C---:B------:R-:W-:Y:S01]  /*13d10*/  FFMA.FTZ R60, R6.reuse, R55, R60 ;  /* 0x00000037063c7223 */ /* 0x040fe2000001003c */
[----:B------:R-:W-:Y:S01]  /*13d20*/  FFMA.FTZ R58, R6, R31, -R57 ;  /* 0x0000001f063a7223 */ /* 0x000fe20000010839 */
[----:B------:R-:W-:Y:S01]  /*13d30*/  HADD2.F32 R55, -RZ, R49.H1_H1 ;  /* 0x30000031ff377230 */ /* 0x000fe20000004100 */
[-C--:B------:R-:W-:Y:S01]  /*13d40*/  F2FP.F16.E4M3.UNPACK_B R11, R10.reuse ;  /* 0x0000000aff0b723e */ /* 0x080fe200020006ff */
[----:B------:R-:W-:Y:S01]  /*13d50*/  HADD2.F32 R31, -RZ, R30.H1_H1 ;  /* 0x3000001eff1f7230 */ /* 0x000fe20000004100 */
[----:B------:R-:W-:Y:S01]  /*13d60*/  F2FP.F16.E4M3.UNPACK_B R26, R10.H1 ;  /* 0x0000000aff1a723e */ /* 0x000fe200030006ff */
[----:B------:R-:W-:Y:S01]  /*13d70*/  HADD2.F32 R57, -RZ, R53.H0_H0 ;  /* 0x20000035ff397230 */ /* 0x000fe20000004100 */
[----:B------:R-:W-:Y:S01]  /*13d80*/  F2FP.F16.E4M3.UNPACK_B R5, R5.H1 ;  /* 0x00000005ff05723e */ /* 0x000fe200030006ff */
[----:B------:R-:W-:-:S02]  /*13d90*/  HADD2.F32 R10, -RZ, R25.H0_H0 ;  /* 0x20000019ff0a7230 */ /* 0x000fc40000004100 */
[C---:B------:R-:W-:Y:S01]  /*13da0*/  FMUL.FTZ R61, R24.reuse, R55 ;  /* 0x00000037183d7220 */ /* 0x040fe20000410000 */
[----:B------:R-:W-:Y:S02]  /*13db0*/  HADD2.F32 R49, -RZ, R48.H0_H0 ;  /* 0x20000030ff317230 */ /* 0x000fe40000004100 */
[----:B------:R-:W-:Y:S01]  /*13dc0*/  FMUL.FTZ R24, R24, R31 ;  /* 0x0000001f18187220 */ /* 0x000fe20000410000 */
[----:B------:R-:W-:Y:S02]  /*13dd0*/  HADD2.F32 R6, -RZ, R5.H0_H0 ;  /* 0x20000005ff067230 */ /* 0x000fe40000004100 */
[----:B------:R-:W-:Y:S01]  /*13de0*/  FMUL.FTZ R63, R10, R57 ;  /* 0x000000390a3f7220 */ /* 0x000fe20000410000 */
[----:B------:R-:W-:Y:S01]  /*13df0*/  FFMA.FTZ R61, R12, R31, -R61 ;  /* 0x0000001f0c3d7223 */ /* 0x000fe2000001083d */
[----:B------:R-:W-:Y:S01]  /*13e00*/  FMUL.FTZ R10, R10, R49 ;  /* 0x000000310a0a7220 */ /* 0x000fe20000410000 */
[----:B------:R-:W-:Y:S01]  /*13e10*/  FFMA.FTZ R55, R12, R55, R24 ;  /* 0x000000370c377223 */ /* 0x000fe20000010018 */
[----:B------:R-:W-:Y:S01]  /*13e20*/  F2FP.F16.E4M3.UNPACK_B R30, R59 ;  /* 0x0000003bff1e723e */ /* 0x000fe200020006ff */
[C---:B------:R-:W-:Y:S01]  /*13e30*/  FFMA.FTZ R63, R6.reuse, R49, -R63 ;  /* 0x00000031063f7223 */ /* 0x040fe2000001083f */
[----:B------:R-:W-:Y:S01]  /*13e40*/  F2FP.F16.E4M3.UNPACK_B R12, R51 ;  /* 0x00000033ff0c723e */ /* 0x000fe200020006ff */
[----:B------:R-:W-:Y:S01]  /*13e50*/  FFMA.FTZ R57, R6, R57, R10 ;  /* 0x0000003906397223 */ /* 0x000fe2000001000a */
[----:B------:R-:W-:Y:S01]  /*13e60*/  HADD2.F32 R24, -RZ, R53.H1_H1 ;  /* 0x30000035ff187230 */ /* 0x000fe20000004100 */
[----:B------:R-:W-:Y:S01]  /*13e70*/  F2FP.F16.E4M3.UNPACK_B R59, R59.H1 ;  /* 0x0000003bff3b723e */ /* 0x000fe200030006ff */
[----:B------:R-:W-:Y:S01]  /*13e80*/  HADD2.F32 R25, -RZ, R25.H1_H1 ;  /* 0x30000019ff197230 */ /* 0x000fe20000004100 */
[----:B------:R-:W-:Y:S01]  /*13e90*/  F2FP.F16.E4M3.UNPACK_B R51, R51.H1 ;  /* 0x00000033ff33723e */ /* 0x000fe200030006ff */
[----:B------:R-:W-:Y:S01]  /*13ea0*/  HADD2.F32 R49, -RZ, R30.H0_H0 ;  /* 0x2000001eff317230 */ /* 0x000fe20000004100 */
[----:B------:R-:W-:Y:S01]  /*13eb0*/  F2FP.F16.E4M3.UNPACK_B R9, R8 ;  /* 0x00000008ff09723e */ /* 0x000fe200020006ff */
[----:B------:R-:W-:-:S02]  /*13ec0*/  HADD2.F32 R10, -RZ, R27.H0_H0 ;  /* 0x2000001bff0a7230 */ /* 0x000fc40000004100 */
[C---:B------:R-:W-:Y:S01]  /*13ed0*/  FMUL.FTZ R62, R25.reuse, R24 ;  /* 0x00000018193e7220 */ /* 0x040fe20000410000 */
[----:B------:R-:W-:Y:S01]  /*13ee0*/  HADD2.F32 R48, -RZ, R48.H1_H1 ;  /* 0x30000030ff307230 */ /* 0x000fe20000004100 */
[----:B------:R-:W-:Y:S01]  /*13ef0*/  F2FP.F16.E4M3.UNPACK_B R8, R8.H1 ;  /* 0x00000008ff08723e */ /* 0x000fe200030006ff */
[----:B------:R-:W-:Y:S02]  /*13f00*/  HADD2.F32 R31, -RZ, R12.H0_H0 ;  /* 0x2000000cff1f7230 */ /* 0x000fe40000004100 */
[C---:B------:R-:W-:Y:S01]  /*13f10*/  FMUL.FTZ R53, R10.reuse, R49 ;  /* 0x000000310a357220 */ /* 0x040fe20000410000 */
[----:B------:R-:W-:Y:S02]  /*13f20*/  HADD2.F32 R5, -RZ, R5.H1_H1 ;  /* 0x30000005ff057230 */ /* 0x000fe40000004100 */
[----:B------:R-:W-:Y:S01]  /*13f30*/  FMUL.FTZ R25, R25, R48 ;  /* 0x0000003019197220 */ /* 0x000fe20000410000 */
[----:B------:R-:W-:Y:S02]  /*13f40*/  HADD2.F32 R6, -RZ, R14.H0_H0 ;  /* 0x2000000eff067230 */ /* 0x000fe40000004100 */
[----:B------:R-:W-:Y:S01]  /*13f50*/  FMUL.FTZ R10, R10, R31 ;  /* 0x0000001f0a0a7220 */ /* 0x000fe20000410000 */
[----:B------:R-:W-:-:S02]  /*13f60*/  HADD2.F32 R30, -RZ, R30.H1_H1 ;  /* 0x3000001eff1e7230 */ /* 0x000fc40000004100 */
[C---:B------:R-:W-:Y:S01]  /*13f70*/  FFMA.FTZ R62, R5.reuse, R48, -R62 ;  /* 0x00000030053e7223 */ /* 0x040fe2000001083e */
[----:B------:R-:W-:Y:S01]  /*13f80*/  FFMA.FTZ R48, R5, R24, R25 ;  /* 0x0000001805307223 */ /* 0x000fe20000010019 */
[C---:B------:R-:W-:Y:S01]  /*13f90*/  FFMA.FTZ R53, R6.reuse, R31, -R53 ;  /* 0x0000001f06357223 */ /* 0x040fe20000010835 */
[----:B------:R-:W-:Y:S01]  /*13fa0*/  FFMA.FTZ R64, R6, R49, R10 ;  /* 0x0000003106407223 */ /* 0x000fe2000001000a */
[----:B------:R-:W-:Y:S01]  /*13fb0*/  HADD2.F32 R24, -RZ, R59.H0_H0 ;  /* 0x2000003bff187230 */ /* 0x000fe20000004100 */
[-C--:B------:R-:W-:Y:S01]  /*13fc0*/  F2FP.F16.E4M3.UNPACK_B R3, R4.reuse ;  /* 0x00000004ff03723e */ /* 0x080fe200020006ff */
[----:B------:R-:W-:Y:S01]  /*13fd0*/  HADD2.F32 R6, -RZ, R28.H0_H0 ;  /* 0x2000001cff067230 */ /* 0x000fe20000004100 */
[----:B------:R-:W-:Y:S01]  /*13fe0*/  F2FP.F16.E4M3.UNPACK_B R4, R4.H1 ;  /* 0x00000004ff04723e */ /* 0x000fe200030006ff */
[----:B------:R-:W-:Y:S02]  /*13ff0*/  HADD2.F32 R27, -RZ, R27.H1_H1 ;  /* 0x3000001bff1b7230 */ /* 0x000fe40000004100 */
        /* <DEDUP_REMOVED lines=8> */
[----:B------:R-:W-:-:S02]  /*14080*/  HADD2.F32 R51, -RZ, R51.H1_H1 ;  /* 0x30000033ff337230 */ /* 0x000fc40000004100 */
[C---:B------:R-:W-:Y:S01]  /*14090*/  FFMA.FTZ R68, R5.reuse, R10, -R68 ;  /* 0x0000000a05447223 */ /* 0x040fe20000010844 */
[-C--:B------:R-:W-:Y:S01]  /*140a0*/  F2FP.F16.E4M3.UNPACK_B R10, R29.reuse.H1 ;  /* 0x0000001dff0a723e */ /* 0x080fe200030006ff */
[C---:B------:R-:W-:Y:S01]  /*140b0*/  FFMA.FTZ R66, R14.reuse, R12, -R25 ;  /* 0x0000000c0e427223 */ /* 0x040fe20000010819 */
[----:B------:R-:W-:Y:S01]  /*140c0*/  FFMA.FTZ R65, R14, R30, R27 ;  /* 0x0000001e0e417223 */ /* 0x000fe2000001001b */
[----:B------:R-:W-:Y:S01]  /*140d0*/  F2FP.F16.E4M3.UNPACK_B R14, R52.H1 ;  /* 0x00000034ff0e723e */ /* 0x000fe200030006ff */
[----:B------:R-:W-:Y:S02]  /*140e0*/  HADD2.F32 R59, -RZ, R59.H1_H1 ;  /* 0x3000003bff3b7230 */ /* 0x000fe40000004100 */
[----:B------:R-:W-:Y:S01]  /*140f0*/  FFMA.FTZ R67, R5, R24, R31 ;  /* 0x0000001805437223 */ /* 0x000fe2000001001f */
        /* <DEDUP_REMOVED lines=8> */
[----:B------:R-:W-:Y:S02]  /*14180*/  HADD2.F32 R15, -RZ, R15.H1_H1 ;  /* 0x3000000fff0f7230 */ /* 0x000fe40000004100 */
[C---:B------:R-:W-:Y:S01]  /*14190*/  FMUL.FTZ R25, R6.reuse, R12 ;  /* 0x0000000c06197220 */ /* 0x040fe20000410000 */
[----:B------:R-:W-:Y:S02]  /*141a0*/  HADD2.F32 R5, -RZ, R4.H0_H0 ;  /* 0x20000004ff057230 */ /* 0x000fe40000004100 */
[----:B------:R-:W-:Y:S01]  /*141b0*/  FMUL.FTZ R28, R6, R24 ;  /* 0x00000018061c7220 */ /* 0x000fe20000410000 */
[----:B------:R-:W-:-:S02]  /*141c0*/  HADD2.F32 R8, -RZ, R8.H1_H1 ;  /* 0x30000008ff087230 */ /* 0x000fc40000004100 */
[C---:B------:R-:W-:Y:S01]  /*141d0*/  FFMA.FTZ R51, R15.reuse, R51, -R30 ;  /* 0x000000330f337223 */ /* 0x040fe2000001081e */
[----:B------:R-:W-:Y:S01]  /*141e0*/  FFMA.FTZ R70, R15, R59, R70 ;  /* 0x0000003b0f467223 */ /* 0x000fe20000010046 */
[C---:B------:R-:W-:Y:S01]  /*141f0*/  FFMA.FTZ R24, R5.reuse, R24, R25 ;  /* 0x0000001805187223 */ /* 0x040fe20000010019 */
[----:B------:R-:W-:Y:S02]  /*14200*/  HADD2.F32 R25, -RZ, R14.H1_H1 ;  /* 0x3000000eff197230 */ /* 0x000fe40000004100 */
[----:B------:R-:W-:Y:S01]  /*14210*/  FFMA.FTZ R28, R5, R12, -R28 ;  /* 0x0000000c051c7223 */ /* 0x000fe2000001081c */
[----:B------:R-:W-:Y:S01]  /*14220*/  HADD2.F32 R15, -RZ, R10.H1_H1 ;  /* 0x3000000aff0f7230 */ /* 0x000fe20000004100 */
[----:B------:R-:W-:Y:S01]  /*14230*/  F2FP.F16.E4M3.UNPACK_B R10, R54.H1 ;  /* 0x00000036ff0a723e */ /* 0x000fe200030006ff */
        /* <DEDUP_REMOVED lines=11> */
[----:B------:R-:W-:Y:S01]  /*142f0*/  F2FP.F16.E4M3.UNPACK_B R54, R54 ;  /* 0x00000036ff36723e */ /* 0x000fe200020006ff */
        /* <DEDUP_REMOVED lines=24> */
[-C--:B------:R-:W-:Y:S01]  /*14480*/  FMUL.FTZ R9, R26, R5.reuse ;  /* 0x000000051a097220 */ /* 0x080fe20000410000 */
[----:B------:R-:W-:Y:S02]  /*14490*/  FFMA.FTZ R26, R3, R8, R4 ;  /* 0x00000008031a7223 */ /* 0x000fe40000010004 */
        /* <DEDUP_REMOVED lines=36> */
.L_x_2348:
[----:B------:R-:W-:Y:S05]  /*146e0*/  BSYNC B1 ;  /* 0x0000000000017941 */ /* 0x000fea0003800000 */
.L_x_2347:
[----:B------:R-:W-:Y:S04]  /*146f0*/  BSSY B1, `(.L_x_2349) ;  /* 0x0000105000017945 */ /* 0x000fe80003800000 */
[----:B------:R-:W-:Y:S05]  /*14700*/  @P1 BRA `(.L_x_2350) ;  /* 0x00000010000c1947 */ /* 0x000fea0003800000 */
[----:B-12---:R-:W2:Y:S04]  /*14710*/  LDL R11, [R1+0x2c] ;  /* 0x00002c00010b7983 */ /* 0x006ea80000100800 */
[----:B------:R-:W3:Y:S01]  /*14720*/  LDL R61, [R1+0x54] ;  /* 0x00005400013d7983 */ /* 0x000ee20000100800 */
[----:B------:R-:W-:Y:S01]  /*14730*/  LEA.HI R7, R21, R20, RZ, 0x1c ;  /* 0x0000001415077211 */ /* 0x000fe200078fe0ff */
[----:B------:R-:W-:Y:S01]  /*14740*/  IMAD.SHL.U32 R4, R233, 0x80, RZ ;  /* 0x00000080e9047824 */ /* 0x000fe200078e00ff */
[----:B-----5:R-:W-:Y:S02]  /*14750*/  SHF.R.U32.HI R6, RZ, 0x8, R33 ;  /* 0x00000008ff067819 */ /* 0x020fe40000011621 */
[----:B------:R-:W-:Y:S01]  /*14760*/  SHF.R.U32.HI R0, RZ, 0x8, R32 ;  /* 0x00000008ff007819 */ /* 0x000fe20000011620 */
[----:B------:R-:W-:Y:S01]  /*14770*/  IMAD.SHL.U32 R8, R7, 0x10, RZ ;  /* 0x0000001007087824 */ /* 0x000fe200078e00ff */
[----:B------:R-:W-:-:S02]  /*14780*/  SHF.R.S32.HI R10, RZ, 0x1f, R7 ;  /* 0x0000001fff0a7819 */ /* 0x000fc40000011407 */
[----:B------:R-:W-:Y:S02]  /*14790*/  LOP3.LUT R5, R33, 0xff, RZ, 0xc0, !PT ;  /* 0x000000ff21057812 */ /* 0x000fe400078ec0ff */
[----:B------:R-:W-:Y:S02]  /*147a0*/  LOP3.LUT R6, R6, 0xff, RZ, 0xc0, !PT ;  /* 0x000000ff06067812 */ /* 0x000fe400078ec0ff */
[----:B------:R-:W-:Y:S02]  /*147b0*/  LOP3.LUT R9, R4, 0x380, RZ, 0xc0, !PT ;  /* 0x0000038004097812 */ /* 0x000fe400078ec0ff */
[----:B0-----:R-:W-:Y:S02]  /*147c0*/  LOP3.LUT R3, R32, 0xff, RZ, 0xc0, !PT ;  /* 0x000000ff20037812 */ /* 0x001fe400078ec0ff */
[----:B------:R-:W-:Y:S02]  /*147d0*/  LOP3.LUT R4, R0, 0xff, RZ, 0xc0, !PT ;  /* 0x000000ff00047812 */ /* 0x000fe400078ec0ff */
[----:B------:R-:W-:-:S02]  /*147e0*/  LEA.HI R10, R10, R7, RZ, 0x3 ;  /* 0x000000070a0a7211 */ /* 0x000fc400078f18ff */
[----:B------:R-:W-:Y:S02]  /*147f0*/  PRMT R14, R6, 0x7604, R5 ;  /* 0x00007604060e7816 */ /* 0x000fe40000000005 */
[----:B------:R-:W-:Y:S01]  /*14800*/  SHF.R.U32.HI R6, RZ, 0x8, R35 ;  /* 0x00000008ff067819 */ /* 0x000fe20000011623 */
[----:B------:R-:W-:Y:S01]  /*14810*/  IMAD.SHL.U32 R10, R10, 0x800, RZ ;  /* 0x000008000a0a7824 */ /* 0x000fe200078e00ff */
[----:B------:R-:W-:Y:S02]  /*14820*/  LOP3.LUT R0, R9, 0x70, R8, 0xf8, !PT ;  /* 0x0000007009007812 */ /* 0x000fe400078ef808 */
[----:B------:R-:W-:Y:S02]  /*14830*/  PRMT R12, R4, 0x7604, R3 ;  /* 0x00007604040c7816 */ /* 0x000fe40000000003 */
[----:B------:R-:W-:Y:S02]  /*14840*/  SHF.R.U32.HI R9, RZ, 0x3, R9 ;  /* 0x00000003ff097819 */ /* 0x000fe40000011609 */
[----:B------:R-:W-:-:S02]  /*14850*/  SHF.R.U32.HI R4, RZ, 0x8, R34 ;  /* 0x00000008ff047819 */ /* 0x000fc40000011622 */
[----:B------:R-:W-:Y:S02]  /*14860*/  LOP3.LUT R5, R35, 0xff, RZ, 0xc0, !PT ;  /* 0x000000ff23057812 */ /* 0x000fe400078ec0ff */
[----:B------:R-:W-:Y:S02]  /*14870*/  LOP3.LUT R6, R6, 0xff, RZ, 0xc0, !PT ;  /* 0x000000ff06067812 */ /* 0x000fe400078ec0ff */
[----:B------:R-:W-:Y:S02]  /*14880*/  LOP3.LUT R0, R0, R9, RZ, 0x3c, !PT ;  /* 0x0000000900007212 */ /* 0x000fe400078e3cff */
[----:B------:R-:W-:Y:S02]  /*14890*/  LOP3.LUT R3, R34, 0xff, RZ, 0xc0, !PT ;  /* 0x000000ff22037812 */ /* 0x000fe400078ec0ff */
[----:B------:R-:W-:Y:S02]  /*148a0*/  SHF.R.U32.HI R8, RZ, 0x8, R40 ;  /* 0x00000008ff087819 */ /* 0x000fe40000011628 */
[----:B------:R-:W-:-:S02]  /*148b0*/  LOP3.LUT R4, R4, 0xff, RZ, 0xc0, !PT ;  /* 0x000000ff04047812 */ /* 0x000fc400078ec0ff */
[----:B------:R-:W-:Y:S02]  /*148c0*/  LOP3.LUT R9, R10, 0xffffc000, RZ, 0xc0, !PT ;  /* 0xffffc0000a097812 */ /* 0x000fe400078ec0ff */
[----:B------:R-:W-:Y:S02]  /*148d0*/  PRMT R26, R6, 0x7604, R5 ;  /* 0x00007604061a7816 */ /* 0x000fe40000000005 */
[----:B------:R-:W-:Y:S02]  /*148e0*/  SHF.R.U32.HI R5, RZ, 0x8, R41 ;  /* 0x00000008ff057819 */ /* 0x000fe40000011629 */
[----:B------:R-:W-:Y:S02]  /*148f0*/  LOP3.LUT R7, R40, 0xff, RZ, 0xc0, !PT ;  /* 0x000000ff28077812 */ /* 0x000fe400078ec0ff */
[----:B------:R-:W-:Y:S02]  /*14900*/  LOP3.LUT R8, R8, 0xff, RZ, 0xc0, !PT ;  /* 0x000000ff08087812 */ /* 0x000fe400078ec0ff */
[----:B------:R-:W-:-:S02]  /*14910*/  PRMT R24, R4, 0x7604, R3 ;  /* 0x0000760404187816 */ /* 0x000fc40000000003 */
[----:B------:R-:W-:Y:S02]  /*14920*/  SHF.R.U32.HI R6, RZ, 0x8, R42 ;  /* 0x00000008ff067819 */ /* 0x000fe4000001162a */
[----:B------:R-:W-:Y:S02]  /*14930*/  LOP3.LUT R5, R5, 0xff, RZ, 0xc0, !PT ;  /* 0x000000ff05057812 */ /* 0x000fe400078ec0ff */
[----:B------:R-:W-:Y:S02]  /*14940*/  SHF.R.U32.HI R13, RZ, 0x8, R43 ;  /* 0x00000008ff0d7819 */ /* 0x000fe4000001162b */
[----:B------:R-:W-:Y:S02]  /*14950*/  PRMT R27, R8, 0x7604, R7 ;  /* 0x00007604081b7816 */ /* 0x000fe40000000007 */
[----:B------:R-:W-:Y:S02]  /*14960*/  LOP3.LUT R7, R6, 0xff, RZ, 0xc0, !PT ;  /* 0x000000ff06077812 */ /* 0x000fe400078ec0ff */
[----:B------:R-:W-:-:S02]  /*14970*/  LOP3.LUT R4, R42, 0xff, RZ, 0xc0, !PT ;  /* 0x000000ff2a047812 */ /* 0x000fc400078ec0ff */
[----:B------:R-:W-:Y:S02]  /*14980*/  LOP3.LUT R6, R43, 0xff, RZ, 0xc0, !PT ;  /* 0x000000ff2b067812 */ /* 0x000fe400078ec0ff */
[----:B------:R-:W-:Y:S02]  /*14990*/  LOP3.LUT R13, R13, 0xff, RZ, 0xc0, !PT ;  /* 0x000000ff0d0d7812 */ /* 0x000fe400078ec0ff */
[----:B------:R-:W-:Y:S02]  /*149a0*/  PRMT R31, R7, 0x7604, R4 ;  /* 0x00007604071f7816 */ /* 0x000fe40000000004 */
[----:B------:R-:W-:Y:S02]  /*149b0*/  PRMT R49, R13, 0x7604, R6 ;  /* 0x000076040d317816 */ /* 0x000fe40000000006 */
[----:B------:R-:W-:Y:S02]  /*149c0*/  SHF.R.U32.HI R15, RZ, 0x10, R34 ;  /* 0x00000010ff0f7819 */ /* 0x000fe40000011622 */
[----:B------:R-:W-:-:S02]  /*149d0*/  SHF.R.U32.HI R13, RZ, 0x10, R33 ;  /* 0x00000010ff0d7819 */ /* 0x000fc40000011621 */
[----:B------:R-:W-:Y:S02]  /*149e0*/  LOP3.LUT R15, R15, 0xff, RZ, 0xc0, !PT ;  /* 0x000000ff0f0f7812 */ /* 0x000fe400078ec0ff */
[----:B------:R-:W-:Y:S02]  /*149f0*/  LOP3.LUT R13, R13, 0xff, RZ, 0xc0, !PT ;  /* 0x000000ff0d0d7812 */ /* 0x000fe400078ec0ff */
[----:B------:R-:W-:Y:S02]  /*14a00*/  PRMT R15, R15, 0x7054, R24 ;  /* 0x000070540f0f7816 */ /* 0x000fe40000000018 */
[----:B------:R-:W-:Y:S02]  /*14a10*/  SHF.R.U32.HI R25, RZ, 0x10, R35 ;  /* 0x00000010ff197819 */ /* 0x000fe40000011623 */
[----:B------:R-:W-:Y:S02]  /*14a20*/  PRMT R13, R13, 0x7054, R14 ;  /* 0x000070540d0d7816 */ /* 0x000fe4000000000e */
[----:B------:R-:W-:-:S02]  /*14a30*/  SHF.R.U32.HI R24, RZ, 0x10, R42 ;  /* 0x00000010ff187819 */ /* 0x000fc4000001162a */
[----:B------:R-:W-:Y:S02]  /*14a40*/  SHF.R.U32.HI R14, RZ, 0x10, R41 ;  /* 0x00000010ff0e7819 */ /* 0x000fe40000011629 */
[----:B------:R-:W-:Y:S02]  /*14a50*/  LOP3.LUT R25, R25, 0xff, RZ, 0xc0, !PT ;  /* 0x000000ff19197812 */ /* 0x000fe400078ec0ff */
[----:B------:R-:W-:Y:S02]  /*14a60*/  LOP3.LUT R24, R24, 0xff, RZ, 0xc0, !PT ;  /* 0x000000ff18187812 */ /* 0x000fe400078ec0ff */
[----:B------:R-:W-:Y:S02]  /*14a70*/  LOP3.LUT R14, R14, 0xff, RZ, 0xc0, !PT ;  /* 0x000000ff0e0e7812 */ /* 0x000fe400078ec0ff */
[----:B------:R-:W-:Y:S02]  /*14a80*/  PRMT R25, R25, 0x7054, R26 ;  /* 0x0000705419197816 */ /* 0x000fe4000000001a */
[----:B------:R-:W-:-:S02]  /*14a90*/  PRMT R31, R24, 0x7054, R31 ;  /* 0x00007054181f7816 */ /* 0x000fc4000000001f */
[----:B------:R-:W-:Y:S02]  /*14aa0*/  SHF.R.U32.HI R26, RZ, 0x10, R43 ;  /* 0x00000010ff1a7819 */ /* 0x000fe4000001162b */
[----:B------:R-:W-:Y:S02]  /*14ab0*/  LOP3.LUT R48, R31, 0xff000000, R42, 0xf8, !PT ;  /* 0xff0000001f307812 */ /* 0x000fe400078ef82a */
[----:B------:R-:W-:Y:S02]  /*14ac0*/  LOP3.LUT R26, R26, 0xff, RZ, 0xc0, !PT ;  /* 0x000000ff1a1a7812 */ /* 0x000fe400078ec0ff */
[----:B------:R-:W-:Y:S02]  /*14ad0*/  LOP3.LUT R34, R15, 0xff000000, R34, 0xf8, !PT ;  /* 0xff0000000f227812 */ /* 0x000fe400078ef822 */
[----:B------:R-:W-:Y:S02]  /*14ae0*/  PRMT R49, R26, 0x7054, R49 ;  /* 0x000070541a317816 */ /* 0x000fe40000000031 */
[----:B------:R-:W-:-:S02]  /*14af0*/  LOP3.LUT R35, R25, 0xff000000, R35, 0xf8, !PT ;  /* 0xff00000019237812 */ /* 0x000fc400078ef823 */
[----:B------:R-:W-:Y:S02]  /*14b00*/  LOP3.LUT R50, R49, 0xff000000, R43, 0xf8, !PT ;  /* 0xff00000031327812 */ /* 0x000fe400078ef82b */
[----:B--2---:R-:W-:Y:S02]  /*14b10*/  IADD3 R3, R0, R9, R11 ;  /* 0x0000000900037210 */ /* 0x004fe40007ffe00b */
[----:B------:R-:W-:Y:S01]  /*14b20*/  LOP3.LUT R0, R41, 0xff, RZ, 0xc0, !PT ;  /* 0x000000ff29007812 */ /* 0x000fe200078ec0ff */
[----:B---3--:R-:W0:Y:S03]  /*14b30*/  LDS.128 R8, [R61+0x20400] ;  /* 0x020400003d087984 */ /* 0x008e260000000c00 */
[----:B------:R-:W-:Y:S01]  /*14b40*/  PRMT R29, R5, 0x7604, R0 ;  /* 0x00007604051d7816 */ /* 0x000fe20000000000 */
[----:B------:R-:W-:Y:S01]  /*14b50*/  IMAD.IADD R0, R18, 0x1, R3 ;  /* 0x0000000112007824 */ /* 0x000fe200078e0203 */
[----:B------:R-:W-:-:S02]  /*14b60*/  SHF.R.U32.HI R3, RZ, 0x10, R32 ;  /* 0x00000010ff037819 */ /* 0x000fc40000011620 */
[----:B------:R-:W-:Y:S02]  /*14b70*/  PRMT R29, R14, 0x7054, R29 ;  /* 0x000070540e1d7816 */ /* 0x000fe4000000001d */
[----:B------:R-:W1:Y:S01]  /*14b80*/  LDS.128 R4, [R0+0x20400] ;  /* 0x0204000000047984 */ /* 0x000e620000000c00 */
[----:B------:R-:W-:Y:S02]  /*14b90*/  LOP3.LUT R3, R3, 0xff, RZ, 0xc0, !PT ;  /* 0x000000ff03037812 */ /* 0x000fe400078ec0ff */
[----:B------:R-:W-:Y:S02]  /*14ba0*/  LOP3.LUT R41, R29, 0xff000000, R41, 0xf8, !PT ;  /* 0xff0000001d297812 */ /* 0x000fe400078ef829 */
[----:B------:R-:W-:Y:S02]  /*14bb0*/  PRMT R3, R3, 0x7054, R12 ;  /* 0x0000705403037816 */ /* 0x000fe4000000000c */
[----:B------:R-:W-:Y:S02]  /*14bc0*/  SHF.R.U32.HI R12, RZ, 0x10, R40 ;  /* 0x00000010ff0c7819 */ /* 0x000fe40000011628 */
[----:B------:R-:W-:-:S02]  /*14bd0*/  LOP3.LUT R30, R3, 0xff000000, R32, 0xf8, !PT ;  /* 0xff000000031e7812 */ /* 0x000fc400078ef820 */
[----:B------:R-:W-:Y:S02]  /*14be0*/  LOP3.LUT R32, R13, 0xff000000, R33, 0xf8, !PT ;  /* 0xff0000000d207812 */ /* 0x000fe400078ef821 */
[----:B------:R-:W-:Y:S02]  /*14bf0*/  LOP3.LUT R12, R12, 0xff, RZ, 0xc0, !PT ;  /* 0x000000ff0c0c7812 */ /* 0x000fe400078ec0ff */
[-C--:B------:R-:W-:Y:S02]  /*14c00*/  F2FP.F16.E4M3.UNPACK_B R31, R32.reuse ;  /* 0x00000020ff1f723e */ /* 0x080fe400020006ff */
[----:B------:R-:W-:Y:S02]  /*14c10*/  PRMT R27, R12, 0x7054, R27 ;  /* 0x000070540c1b7816 */ /* 0x000fe4000000001b */
[-C--:B------:R-:W-:Y:S01]  /*14c20*/  F2FP.F16.E4M3.UNPACK_B R42, R41.reuse ;  /* 0x00000029ff2a723e */ /* 0x080fe200020006ff */
[--C-:B------:R-:W-:Y:S01]  /*14c30*/  HADD2.F32 R33, -RZ, R31.reuse.H0_H0 ;  /* 0x2000001fff217230 */ /* 0x100fe20000004100 */
[----:B------:R-:W-:Y:S01]  /*14c40*/  F2FP.F16.E4M3.UNPACK_B R41, R41.H1 ;  /* 0x00000029ff29723e */ /* 0x000fe200030006ff */
[----:B------:R-:W-:Y:S01]  /*14c50*/  HADD2.F32 R31, -RZ, R31.H1_H1 ;  /* 0x3000001fff1f7230 */ /* 0x000fe20000004100 */
[----:B------:R-:W-:Y:S01]  /*14c60*/  F2FP.F16.E4M3.UNPACK_B R32, R32.H1 ;  /* 0x00000020ff20723e */ /* 0x000fe200030006ff */
[----:B------:R-:W-:Y:S01]  /*14c70*/  HADD2.F32 R43, -RZ, R42.H0_H0 ;  /* 0x2000002aff2b7230 */ /* 0x000fe20000004100 */
[----:B------:R-:W-:-:S02]  /*14c80*/  LOP3.LUT R40, R27, 0xff000000, R40, 0xf8, !PT ;  /* 0xff0000001b287812 */ /* 0x000fc400078ef828 */
[----:B0-----:R-:W-:Y:S02]  /*14c90*/  F2FP.F16.E4M3.UNPACK_B R12, R9 ;  /* 0x00000009ff0c723e */ /* 0x001fe400020006ff */
[-C--:B------:R-:W-:Y:S02]  /*14ca0*/  F2FP.F16.E4M3.UNPACK_B R14, R11.reuse ;  /* 0x0000000bff0e723e */ /* 0x080fe400020006ff */
[----:B------:R-:W-:Y:S02]  /*14cb0*/  F2FP.F16.E4M3.UNPACK_B R15, R11.H1 ;  /* 0x0000000bff0f723e */ /* 0x000fe400030006ff */
[-C--:B------:R-:W-:Y:S02]  /*14cc0*/  F2FP.F16.E4M3.UNPACK_B R11, R10.reuse ;  /* 0x0000000aff0b723e */ /* 0x080fe400020006ff */
[-C--:B-1----:R-:W-:Y:S02]  /*14cd0*/  F2FP.F16.E4M3.UNPACK_B R24, R5.reuse ;  /* 0x00000005ff18723e */ /* 0x082fe400020006ff */
[----:B------:R-:W-:Y:S01]  /*14ce0*/  F2FP.F16.E4M3.UNPACK_B R13, R10.H1 ;  /* 0x0000000aff0d723e */ /* 0x000fe200030006ff */
[----:B------:R-:W-:Y:S01]  /*14cf0*/  HADD2.F32 R10, -RZ, R12.H0_H0 ;  /* 0x2000000cff0a7230 */ /* 0x000fe20000004100 */
[----:B------:R-:W-:Y:S01]  /*14d00*/  F2FP.F16.E4M3.UNPACK_B R25, R5.H1 ;  /* 0x00000005ff19723e */ /* 0x000fe200030006ff */
[--C-:B------:R-:W-:Y:S01]  /*14d10*/  HADD2.F32 R26, -RZ, R24.reuse.H0_H0 ;  /* 0x20000018ff1a7230 */ /* 0x100fe20000004100 */
[-C--:B------:R-:W-:Y:S01]  /*14d20*/  F2FP.F16.E4M3.UNPACK_B R28, R7.reuse ;  /* 0x00000007ff1c723e */ /* 0x080fe200020006ff */
[----:B------:R-:W-:Y:S01]  /*14d30*/  HADD2.F32 R24, -RZ, R24.H1_H1 ;  /* 0x30000018ff187230 */ /* 0x000fe20000004100 */
[----:B------:R-:W-:Y:S01]  /*14d40*/  F2FP.F16.E4M3.UNPACK_B R29, R7.H1 ;  /* 0x00000007ff1d723e */ /* 0x000fe200030006ff */
[----:B------:R-:W-:Y:S01]  /*14d50*/  HADD2.F32 R12, -RZ, R12.H1_H1 ;  /* 0x3000000cff0c7230 */ /* 0x000fe20000004100 */
[-C--:B------:R-:W-:Y:S01]  /*14d60*/  F2FP.F16.E4M3.UNPACK_B R5, R4.reuse ;  /* 0x00000004ff05723e */ /* 0x080fe200020006ff */
[C---:B------:R-:W-:Y:S01]  /*14d70*/  FMUL.FTZ R49, R26.reuse, R43 ;  /* 0x0000002b1a317220 */ /* 0x040fe20000410000 */
[----:B------:R-:W-:Y:S01]  /*14d80*/  F2FP.F16.E4M3.UNPACK_B R7, R4.H1 ;  /* 0x00000004ff07723e */ /* 0x000fe200030006ff */
[-C--:B------:R-:W-:Y:S01]  /*14d90*/  FMUL.FTZ R4, R26, R33.reuse ;  /* 0x000000211a047220 */ /* 0x080fe20000410000 */
[-C--:B------:R-:W-:Y:S01]  /*14da0*/  F2FP.F16.E4M3.UNPACK_B R26, R6.reuse ;  /* 0x00000006ff1a723e */ /* 0x080fe200020006ff */
[C---:B------:R-:W-:Y:S01]  /*14db0*/  FFMA.FTZ R51, R10.reuse, R33, -R49 ;  /* 0x000000210a337223 */ /* 0x040fe20000010831 */
[----:B------:R-:W-:Y:S01]  /*14dc0*/  F2FP.F16.E4M3.UNPACK_B R27, R6.H1 ;  /* 0x00000006ff1b723e */ /* 0x000fe200030006ff */
[----:B------:R-:W-:Y:S01]  /*14dd0*/  FFMA.FTZ R52, R10, R43, R4 ;  /* 0x0000002b0a347223 */ /* 0x000fe20000010004 */
[----:B------:R-:W-:Y:S01]  /*14de0*/  HADD2.F32 R43, -RZ, R42.H1_H1 ;  /* 0x3000002aff2b7230 */ /* 0x000fe20000004100 */
[----:B------:R-:W-:Y:S01]  /*14df0*/  F2FP.F16.E4M3.UNPACK_B R9, R9.H1 ;  /* 0x00000009ff09723e */ /* 0x000fe200030006ff */
[----:B------:R-:W-:Y:S01]  /*14e00*/  HADD2.F32 R49, -RZ, R41.H0_H0 ;  /* 0x20000029ff317230 */ /* 0x000fe20000004100 */
[----:B------:R-:W-:Y:S01]  /*14e10*/  F2FP.F16.E4M3.UNPACK_B R10, R35 ;  /* 0x00000023ff0a723e */ /* 0x000fe200020006ff */
[----:B------:R-:W-:-:S02]  /*14e20*/  HADD2.F32 R6, -RZ, R25.H0_H0 ;  /* 0x20000019ff067230 */ /* 0x000fc40000004100 */
[C---:B------:R-:W-:Y:S01]  /*14e30*/  FMUL.FTZ R53, R24.reuse, R43 ;  /* 0x0000002b18357220 */ /* 0x040fe20000410000 */
[----:B------:R-:W-:Y:S02]  /*14e40*/  HADD2.F32 R33, -RZ, R32.H0_H0 ;  /* 0x20000020ff217230 */ /* 0x000fe40000004100 */
[----:B------:R-:W-:Y:S01]  /*14e50*/  FMUL.FTZ R24, R24, R31 ;  /* 0x0000001f18187220 */ /* 0x000fe20000410000 */
[----:B------:R-:W-:Y:S02]  /*14e60*/  HADD2.F32 R4, -RZ, R9.H0_H0 ;  /* 0x20000009ff047230 */ /* 0x000fe40000004100 */
[----:B------:R-:W-:Y:S01]  /*14e70*/  FMUL.FTZ R55, R6, R49 ;  /* 0x0000003106377220 */ /* 0x000fe20000410000 */
[C---:B------:R-:W-:Y:S01]  /*14e80*/  FFMA.FTZ R42, R12.reuse, R31, -R53 ;  /* 0x0000001f0c2a7223 */ /* 0x040fe20000010835 */
[----:B------:R-:W-:Y:S01]  /*14e90*/  FFMA.FTZ R43, R12, R43, R24 ;  /* 0x0000002b0c2b7223 */ /* 0x000fe20000010018 */
[-C--:B------:R-:W-:Y:S01]  /*14ea0*/  FMUL.FTZ R6, R6, R33.reuse ;  /* 0x0000002106067220 */ /* 0x080fe20000410000 */
[----:B------:R-:W-:Y:S01]  /*14eb0*/  F2FP.F16.E4M3.UNPACK_B R24, R50 ;  /* 0x00000032ff18723e */ /* 0x000fe200020006ff */
[----:B------:R-:W-:Y:S01]  /*14ec0*/  FFMA.FTZ R55, R4, R33, -R55 ;  /* 0x0000002104377223 */ /* 0x000fe20000010837 */
[----:B------:R-:W-:-:S02]  /*14ed0*/  HADD2.F32 R12, -RZ, R41.H1_H1 ;  /* 0x30000029ff0c7230 */ /* 0x000fc40000004100 */
[----:B------:R-:W-:Y:S01]  /*14ee0*/  FFMA.FTZ R49, R4, R49, R6 ;  /* 0x0000003104317223 */ /* 0x000fe20000010006 */
[----:B------:R-:W-:Y:S01]  /*14ef0*/  HADD2.F32 R6, -RZ, R28.H0_H0 ;  /* 0x2000001cff067230 */ /* 0x000fe20000004100 */
[----:B------:R-:W-:Y:S01]  /*14f00*/  F2FP.F16.E4M3.UNPACK_B R50, R50.H1 ;  /* 0x00000032ff32723e */ /* 0x000fe200030006ff */
[----:B------:R-:W-:Y:S01]  /*14f10*/  HADD2.F32 R33, -RZ, R24.H0_H0 ;  /* 0x20000018ff217230 */ /* 0x000fe20000004100 */
[----:B------:R-:W-:Y:S01]  /*14f20*/  F2FP.F16.E4M3.UNPACK_B R35, R35.H1 ;  /* 0x00000023ff23723e */ /* 0x000fe200030006ff */
[----:B------:R-:W-:Y:S01]  /*14f30*/  HADD2.F32 R25, -RZ, R25.H1_H1 ;  /* 0x30000019ff197230 */ /* 0x000fe20000004100 */
[----:B------:R-:W-:Y:S01]  /*14f40*/  F2FP.F16.E4M3.UNPACK_B R3, R8 ;  /* 0x00000008ff03723e */ /* 0x000fe200020006ff */
[----:B------:R-:W-:Y:S02]  /*14f50*/  HADD2.F32 R31, -RZ, R10.H0_H0 ;  /* 0x2000000aff1f7230 */ /* 0x000fe40000004100 */
[----:B------:R-:W-:Y:S01]  /*14f60*/  FMUL.FTZ R41, R6, R33 ;  /* 0x0000002106297220 */ /* 0x000fe20000410000 */
[----:B------:R-:W-:-:S02]  /*14f70*/  HADD2.F32 R32, -RZ, R32.H1_H1 ;  /* 0x30000020ff207230 */ /* 0x000fc40000004100 */
[C---:B------:R-:W-:Y:S01]  /*14f80*/  FMUL.FTZ R54, R25.reuse, R12 ;  /* 0x0000000c19367220 */ /* 0x040fe20000410000 */
[----:B------:R-:W-:Y:S02]  /*14f90*/  HADD2.F32 R4, -RZ, R14.H0_H0 ;  /* 0x2000000eff047230 */ /* 0x000fe40000004100 */
[-C--:B------:R-:W-:Y:S01]  /*14fa0*/  FMUL.FTZ R6, R6, R31.reuse ;  /* 0x0000001f06067220 */ /* 0x080fe20000410000 */
[----:B------:R-:W-:Y:S02]  /*14fb0*/  HADD2.F32 R9, -RZ, R9.H1_H1 ;  /* 0x30000009ff097230 */ /* 0x000fe40000004100 */
[----:B------:R-:W-:Y:S01]  /*14fc0*/  FMUL.FTZ R25, R25, R32 ;  /* 0x0000002019197220 */ /* 0x000fe20000410000 */
[----:B------:R-:W-:Y:S02]  /*14fd0*/  HADD2.F32 R28, -RZ, R28.H1_H1 ;  /* 0x3000001cff1c7230 */ /* 0x000fe40000004100 */
[----:B------:R-:W-:Y:S01]  /*14fe0*/  FFMA.FTZ R41, R4, R31, -R41 ;  /* 0x0000001f04297223 */ /* 0x000fe20000010829 */
[----:B------:R-:W-:-:S02]  /*14ff0*/  HADD2.F32 R31, -RZ, R24.H1_H1 ;  /* 0x30000018ff1f7230 */ /* 0x000fc40000004100 */
[C---:B------:R-:W-:Y:S01]  /*15000*/  FFMA.FTZ R54, R9.reuse, R32, -R54 ;  /* 0x0000002009367223 */ /* 0x040fe20000010836 */
[----:B------:R-:W-:Y:S01]  /*15010*/  FFMA.FTZ R53, R4, R33, R6 ;  /* 0x0000002104357223 */ /* 0x000fe20000010006 */
[----:B------:R-:W-:Y:S01]  /*15020*/  FFMA.FTZ R32, R9, R12, R25 ;  /* 0x0000000c09207223 */ /* 0x000fe20000010019 */
[----:B------:R-:W-:Y:S02]  /*15030*/  HADD2.F32 R33, -RZ, R50.H0_H0 ;  /* 0x20000032ff217230 */ /* 0x000fe40000004100 */
[----:B------:R-:W-:Y:S01]  /*15040*/  FMUL.FTZ R57, R28, R31 ;  /* 0x0000001f1c397220 */ /* 0x000fe20000410000 */
[----:B------:R-:W-:Y:S01]  /*15050*/  HADD2.F32 R6, -RZ, R29.H0_H0 ;  /* 0x2000001dff067230 */ /* 0x000fe20000004100 */
[----:B------:R-:W-:Y:S01]  /*15060*/  F2FP.F16.E4M3.UNPACK_B R12, R40.H1 ;  /* 0x00000028ff0c723e */ /* 0x000fe200030006ff */
[----:B------:R-:W-:Y:S01]  /*15070*/  HADD2.F32 R9, -RZ, R10.H1_H1 ;  /* 0x3000000aff097230 */ /* 0x000fe20000004100 */
[----:B------:R-:W-:Y:S01]  /*15080*/  F2FP.F16.E4M3.UNPACK_B R8, R8.H1 ;  /* 0x00000008ff08723e */ /* 0x000fe200030006ff */
[----:B------:R-:W-:-:S02]  /*15090*/  HADD2.F32 R25, -RZ, R35.H0_H0 ;  /* 0x20000023ff197230 */ /* 0x000fc40000004100 */
[----:B------:R-:W-:Y:S01]  /*150a0*/  FMUL.FTZ R59, R6, R33 ;  /* 0x00000021063b7220 */ /* 0x000fe20000410000 */
[----:B------:R-:W-:Y:S02]  /*150b0*/  HADD2.F32 R14, -RZ, R14.H1_H1 ;  /* 0x3000000eff0e7230 */ /* 0x000fe40000004100 */
[----:B------:R-:W-:Y:S01]  /*150c0*/  FMUL.FTZ R28, R28, R9 ;  /* 0x000000091c1c7220 */ /* 0x000fe20000410000 */
[----:B------:R-:W-:Y:S02]  /*150d0*/  HADD2.F32 R4, -RZ, R15.H0_H0 ;  /* 0x2000000fff047230 */ /* 0x000fe40000004100 */
[----:B------:R-:W-:Y:S01]  /*150e0*/  FMUL.FTZ R6, R6, R25 ;  /* 0x0000001906067220 */ /* 0x000fe20000410000 */
[----:B------:R-:W-:Y:S02]  /*150f0*/  HADD2.F32 R10, -RZ, R35.H1_H1 ;  /* 0x30000023ff0a7230 */ /* 0x000fe40000004100 */
[C---:B------:R-:W-:Y:S01]  /*15100*/  FFMA.FTZ R58, R14.reuse, R9, -R57 ;  /* 0x000000090e3a7223 */ /* 0x040fe20000010839 */
[----:B------:R-:W-:Y:S01]  /*15110*/  F2FP.F16.E4M3.UNPACK_B R9, R30.H1 ;  /* 0x0000001eff09723e */ /* 0x000fe200030006ff */
[----:B------:R-:W-:Y:S01]  /*15120*/  FFMA.FTZ R60, R14, R31, R28 ;  /* 0x0000001f0e3c7223 */ /* 0x000fe2000001001c */
[----:B------:R-:W-:Y:S01]  /*15130*/  FFMA.FTZ R57, R4, R33, R6 ;  /* 0x0000002104397223 */ /* 0x000fe20000010006 */
[----:B------:R-:W-:-:S02]  /*15140*/  HADD2.F32 R50, -RZ, R50.H1_H1 ;  /* 0x30000032ff327230 */ /* 0x000fc40000004100 */
[----:B------:R-:W-:Y:S01]  /*15150*/  FFMA.FTZ R59, R4, R25, -R59 ;  /* 0x00000019043b7223 */ /* 0x000fe2000001083b */
[----:B------:R-:W-:Y:S01]  /*15160*/  HADD2.F32 R29, -RZ, R29.H1_H1 ;  /* 0x3000001dff1d7230 */ /* 0x000fe20000004100 */
[----:B------:R-:W-:Y:S01]  /*15170*/  F2FP.F16.E4M3.UNPACK_B R40, R40 ;  /* 0x00000028ff28723e */ /* 0x000fe200020006ff */
[----:B------:R-:W-:Y:S01]  /*15180*/  HADD2.F32 R31, -RZ, R12.H0_H0 ;  /* 0x2000000cff1f7230 */ /* 0x000fe20000004100 */
[----:B------:R-:W-:Y:S01]  /*15190*/  F2FP.F16.E4M3.UNPACK_B R30, R30 ;  /* 0x0000001eff1e723e */ /* 0x000fe200020006ff */
[----:B------:R-:W-:Y:S02]  /*151a0*/  HADD2.F32 R6, -RZ, R7.H0_H0 ;  /* 0x20000007ff067230 */ /* 0x000fe40000004100 */
[C---:B------:R-:W-:Y:S01]  /*151b0*/  FMUL.FTZ R14, R29.reuse, R50 ;  /* 0x000000321d0e7220 */ /* 0x040fe20000410000 */
[----:B------:R-:W-:Y:S02]  /*151c0*/  HADD2.F32 R25, -RZ, R9.H0_H0 ;  /* 0x20000009ff197230 */ /* 0x000fe40000004100 */
[----:B------:R-:W-:Y:S01]  /*151d0*/  FMUL.FTZ R33, R29, R10 ;  /* 0x0000000a1d217220 */ /* 0x000fe20000410000 */
[----:B------:R-:W-:-:S02]  /*151e0*/  HADD2.F32 R4, -RZ, R8.H0_H0 ;  /* 0x20000008ff047230 */ /* 0x000fc40000004100 */
[C---:B------:R-:W-:Y:S01]  /*151f0*/  FMUL.FTZ R29, R6.reuse, R31 ;  /* 0x0000001f061d7220 */ /* 0x040fe20000410000 */
[----:B------:R-:W-:Y:S02]  /*15200*/  HADD2.F32 R12, -RZ, R12.H1_H1 ;  /* 0x3000000cff0c7230 */ /* 0x000fe40000004100 */
[-C--:B------:R-:W-:Y:S01]  /*15210*/  FMUL.FTZ R6, R6, R25.reuse ;  /* 0x0000001906067220 */ /* 0x080fe20000410000 */
[----:B------:R-:W-:Y:S02]  /*15220*/  HADD2.F32 R7, -RZ, R7.H1_H1 ;  /* 0x30000007ff077230 */ /* 0x000fe40000004100 */
[C---:B------:R-:W-:Y:S01]  /*15230*/  FFMA.FTZ R29, R4.reuse, R25, -R29 ;  /* 0x00000019041d7223 */ /* 0x040fe2000001081d */
[----:B------:R-:W-:Y:S02]  /*15240*/  HADD2.F32 R15, -RZ, R15.H1_H1 ;  /* 0x3000000fff0f7230 */ /* 0x000fe40000004100 */
[----:B------:R-:W-:Y:S01]  /*15250*/  FFMA.FTZ R31, R4, R31, R6 ;  /* 0x0000001f041f7223 */ /* 0x000fe20000010006 */
[----:B------:R-:W-:-:S02]  /*15260*/  HADD2.F32 R9, -RZ, R9.H1_H1 ;  /* 0x30000009ff097230 */ /* 0x000fc40000004100 */
[----:B------:R-:W-:Y:S01]  /*15270*/  FMUL.FTZ R25, R7, R12 ;  /* 0x0000000c07197220 */ /* 0x000fe20000410000 */
        /* <DEDUP_REMOVED lines=8> */
[----:B------:R-:W-:-:S02]  /*15300*/  HADD2.F32 R7, -RZ, R30.H0_H0 ;  /* 0x2000001eff077230 */ /* 0x000fc40000004100 */
[----:B------:R-:W-:Y:S02]  /*15310*/  HADD2.F32 R4, -RZ, R3.H0_H0 ;  /* 0x20000003ff047230 */ /* 0x000fe40000004100 */
[C---:B------:R-:W-:Y:S01]  /*15320*/  FMUL.FTZ R9, R6.reuse, R15 ;  /* 0x0000000f06097220 */ /* 0x040fe20000410000 */
[----:B------:R-:W-:Y:S02]  /*15330*/  HADD2.F32 R40, -RZ, R40.H1_H1 ;  /* 0x30000028ff287230 */ /* 0x000fe40000004100 */
[-C--:B------:R-:W-:Y:S01]  /*15340*/  FMUL.FTZ R25, R6, R7.reuse ;  /* 0x0000000706197220 */ /* 0x080fe20000410000 */
[----:B------:R-:W-:Y:S02]  /*15350*/  HADD2.F32 R5, -RZ, R5.H1_H1 ;  /* 0x30000005ff057230 */ /* 0x000fe40000004100 */
[----:B------:R-:W-:Y:S01]  /*15360*/  FFMA.FTZ R12, R4, R7, -R9 ;  /* 0x00000007040c7223 */ /* 0x000fe20000010809 */
[----:B------:R-:W-:Y:S01]  /*15370*/  HADD2.F32 R30, -RZ, R30.H1_H1 ;  /* 0x3000001eff1e7230 */ /* 0x000fe20000004100 */
[----:B------:R-:W-:Y:S01]  /*15380*/  F2FP.F16.E4M3.UNPACK_B R7, R48.H1 ;  /* 0x00000030ff07723e */ /* 0x000fe200030006ff */
[----:B------:R-:W-:-:S02]  /*15390*/  HADD2.F32 R3, -RZ, R3.H1_H1 ;  /* 0x30000003ff037230 */ /* 0x000fc40000004100 */
[C---:B------:R-:W-:Y:S01]  /*153a0*/  FMUL.FTZ R8, R5.reuse, R40 ;  /* 0x0000002805087220 */ /* 0x040fe20000410000 */
[----:B------:R-:W-:Y:S01]  /*153b0*/  FFMA.FTZ R25, R4, R15, R25 ;  /* 0x0000000f04197223 */ /* 0x000fe20000010019 */
[----:B------:R-:W-:Y:S01]  /*153c0*/  F2FP.F16.E4M3.UNPACK_B R6, R34.H1 ;  /* 0x00000022ff06723e */ /* 0x000fe200030006ff */
[-C--:B------:R-:W-:Y:S01]  /*153d0*/  FMUL.FTZ R5, R5, R30.reuse ;  /* 0x0000001e05057220 */ /* 0x080fe20000410000 */
[C---:B------:R-:W-:Y:S01]  /*153e0*/  FFMA.FTZ R15, R3.reuse, R30, -R8 ;  /* 0x0000001e030f7223 */ /* 0x040fe20000010808 */
[----:B------:R-:W-:Y:S01]  /*153f0*/  HADD2.F32 R8, -RZ, R7.H0_H0 ;  /* 0x20000007ff087230 */ /* 0x000fe20000004100 */
[----:B------:R-:W-:Y:S01]  /*15400*/  F2FP.F16.E4M3.UNPACK_B R34, R34 ;  /* 0x00000022ff22723e */ /* 0x000fe200020006ff */
[----:B------:R-:W-:Y:S02]  /*15410*/  HADD2.F32 R4, -RZ, R27.H0_H0 ;  /* 0x2000001bff047230 */ /* 0x000fe40000004100 */
[----:B------:R-:W-:Y:S01]  /*15420*/  FFMA.FTZ R40, R3, R40, R5 ;  /* 0x0000002803287223 */ /* 0x000fe20000010005 */
[----:B------:R-:W-:Y:S01]  /*15430*/  HADD2.F32 R5, -RZ, R6.H0_H0 ;  /* 0x20000006ff057230 */ /* 0x000fe20000004100 */
[----:B------:R-:W-:Y:S01]  /*15440*/  F2FP.F16.E4M3.UNPACK_B R48, R48 ;  /* 0x00000030ff30723e */ /* 0x000fe200020006ff */
[----:B------:R-:W-:-:S02]  /*15450*/  HADD2.F32 R3, -RZ, R13.H0_H0 ;  /* 0x2000000dff037230 */ /* 0x000fc40000004100 */
[C---:B------:R-:W-:Y:S01]  /*15460*/  FMUL.FTZ R28, R4.reuse, R8 ;  /* 0x00000008041c7220 */ /* 0x040fe20000410000 */
[----:B------:R-:W-:Y:S02]  /*15470*/  HADD2.F32 R10, -RZ, R7.H1_H1 ;  /* 0x30000007ff0a7230 */ /* 0x000fe40000004100 */
[-C--:B------:R-:W-:Y:S01]  /*15480*/  FMUL.FTZ R4, R4, R5.reuse ;  /* 0x0000000504047220 */ /* 0x080fe20000410000 */
[----:B------:R-:W-:Y:S02]  /*15490*/  HADD2.F32 R27, -RZ, R27.H1_H1 ;  /* 0x3000001bff1b7230 */ /* 0x000fe40000004100 */
[----:B------:R-:W-:Y:S01]  /*154a0*/  FFMA.FTZ R28, R3, R5, -R28 ;  /* 0x00000005031c7223 */ /* 0x000fe2000001081c */
[----:B------:R-:W-:Y:S02]  /*154b0*/  HADD2.F32 R6, -RZ, R6.H1_H1 ;  /* 0x30000006ff067230 */ /* 0x000fe40000004100 */
[----:B------:R-:W-:Y:S02]  /*154c0*/  HADD2.F32 R13, -RZ, R13.H1_H1 ;  /* 0x3000000dff0d7230 */ /* 0x000fe40000004100 */
[C---:B------:R-:W-:Y:S01]  /*154d0*/  FMUL.FTZ R30, R27.reuse, R10 ;  /* 0x0000000a1b1e7220 */ /* 0x040fe20000410000 */
[----:B------:R-:W-:Y:S01]  /*154e0*/  FMUL.FTZ R5, R27, R6 ;  /* 0x000000061b057220 */ /* 0x000fe20000410000 */
[----:B------:R-:W-:-:S02]  /*154f0*/  FFMA.FTZ R27, R3, R8, R4 ;  /* 0x00000008031b7223 */ /* 0x000fc40000010004 */
[C---:B------:R-:W-:Y:S01]  /*15500*/  FFMA.FTZ R33, R13.reuse, R6, -R30 ;  /* 0x000000060d217223 */ /* 0x040fe2000001081e */
[----:B------:R-:W-:Y:S02]  /*15510*/  HADD2.F32 R6, -RZ, R48.H0_H0 ;  /* 0x20000030ff067230 */ /* 0x000fe40000004100 */
[----:B------:R-:W-:Y:S01]  /*15520*/  FFMA.FTZ R30, R13, R10, R5 ;  /* 0x0000000a0d1e7223 */ /* 0x000fe20000010005 */
[----:B------:R-:W-:Y:S02]  /*15530*/  HADD2.F32 R5, -RZ, R34.H0_H0 ;  /* 0x20000022ff057230 */ /* 0x000fe40000004100 */
[----:B------:R-:W-:Y:S02]  /*15540*/  HADD2.F32 R4, -RZ, R26.H0_H0 ;  /* 0x2000001aff047230 */ /* 0x000fe40000004100 */
[----:B------:R-:W-:Y:S01]  /*15550*/  HADD2.F32 R48, -RZ, R48.H1_H1 ;  /* 0x30000030ff307230 */ /* 0x000fe20000004100 */
[----:B------:R-:W-:Y:S01]  /*15560*/  F2FP.SATFINITE.E4M3.F32.PACK_AB_MERGE_C R27, R30, R27, RZ ;  /* 0x0000001b1e1b723e */ /* 0x000fe200048070ff */
[----:B------:R-:W-:-:S02]  /*15570*/  HADD2.F32 R26, -RZ, R26.H1_H1 ;  /* 0x3000001aff1a7230 */ /* 0x000fc40000004100 */
[C---:B------:R-:W-:Y:S01]  /*15580*/  FMUL.FTZ R8, R4.reuse, R6 ;  /* 0x0000000604087220 */ /* 0x040fe20000410000 */
[----:B------:R-:W-:Y:S02]  /*15590*/  HADD2.F32 R34, -RZ, R34.H1_H1 ;  /* 0x30000022ff227230 */ /* 0x000fe40000004100 */
        /* <DEDUP_REMOVED lines=26> */
.L_x_2350:
[----:B------:R-:W-:Y:S05]  /*15740*/  BSYNC B1 ;  /* 0x0000000000017941 */ /* 0x000fea0003800000 */
.L_x_2349:
[----:B------:R-:W-:Y:S05]  /*15750*/  @P0 BRA `(.L_x_2324) ;  /* 0x0000000c00ec0947 */ /* 0x000fea0003800000 */
[----:B-----5:R-:W4:Y:S04]  /*15760*/  LDL R24, [R1+0x28] ;  /* 0x0000280001187983 */ /* 0x020f280000100800 */
[----:B------:R-:W4:Y:S01]  /*15770*/  LDL R49, [R1+0x50] ;  /* 0x0000500001317983 */ /* 0x000f220000100800 */
[----:B-123--:R-:W-:Y:S02]  /*15780*/  SHF.R.U32.HI R0, RZ, 0x8, R36 ;  /* 0x00000008ff007819 */ /* 0x00efe40000011624 */
[----:B0-----:R-:W-:Y:S02]  /*15790*/  LOP3.LUT R3, R36, 0xff, RZ, 0xc0, !PT ;  /* 0x000000ff24037812 */ /* 0x001fe400078ec0ff */
[----:B------:R-:W-:Y:S02]  /*157a0*/  SHF.R.U32.HI R4, RZ, 0x8, R37 ;  /* 0x00000008ff047819 */ /* 0x000fe40000011625 */
[----:B------:R-:W-:-:S02]  /*157b0*/  LOP3.LUT R0, R0, 0xff, RZ, 0xc0, !PT ;  /* 0x000000ff00007812 */ /* 0x000fc400078ec0ff */
[----:B------:R-:W-:Y:S02]  /*157c0*/  LOP3.LUT R5, R37, 0xff, RZ, 0xc0, !PT ;  /* 0x000000ff25057812 */ /* 0x000fe400078ec0ff */
[----:B------:R-:W-:Y:S02]  /*157d0*/  LOP3.LUT R4, R4, 0xff, RZ, 0xc0, !PT ;  /* 0x000000ff04047812 */ /* 0x000fe400078ec0ff */
[----:B------:R-:W-:Y:S01]  /*157e0*/  PRMT R13, R0, 0x7604, R3 ;  /* 0x00007604000d7816 */ /* 0x000fe20000000003 */
[----:B------:R-:W-:Y:S01]  /*157f0*/  IMAD.SHL.U32 R0, R235, 0x80, RZ ;  /* 0x00000080eb007824 */ /* 0x000fe200078e00ff */
[----:B------:R-:W-:Y:S02]  /*15800*/  LEA.HI R20, R21, R20, RZ, 0x1c ;  /* 0x0000001415147211 */ /* 0x000fe400078fe0ff */
[----:B------:R-:W-:Y:S02]  /*15810*/  SHF.R.U32.HI R6, RZ, 0x8, R38 ;  /* 0x00000008ff067819 */ /* 0x000fe40000011626 */
[----:B------:R-:W-:-:S02]  /*15820*/  PRMT R12, R4, 0x7604, R5 ;  /* 0x00007604040c7816 */ /* 0x000fc40000000005 */
[----:B------:R-:W-:Y:S02]  /*15830*/  SHF.R.S32.HI R5, RZ, 0x1f, R20 ;  /* 0x0000001fff057819 */ /* 0x000fe40000011414 */
[----:B------:R-:W-:Y:S01]  /*15840*/  LOP3.LUT R9, R0, 0x380, RZ, 0xc0, !PT ;  /* 0x0000038000097812 */ /* 0x000fe200078ec0ff */
[----:B------:R-:W-:Y:S01]  /*15850*/  IMAD.SHL.U32 R0, R20, 0x10, RZ ;  /* 0x0000001014007824 */ /* 0x000fe200078e00ff */
[----:B------:R-:W-:Y:S02]  /*15860*/  LOP3.LUT R3, R38, 0xff, RZ, 0xc0, !PT ;  /* 0x000000ff26037812 */ /* 0x000fe400078ec0ff */
[----:B------:R-:W-:Y:S02]  /*15870*/  LOP3.LUT R6, R6, 0xff, RZ, 0xc0, !PT ;  /* 0x000000ff06067812 */ /* 0x000fe400078ec0ff */
[----:B------:R-:W-:Y:S02]  /*15880*/  LEA.HI R7, R5, R20, RZ, 0x3 ;  /* 0x0000001405077211 */ /* 0x000fe400078f18ff */
[----:B------:R-:W-:-:S02]  /*15890*/  PRMT R15, R6, 0x7604, R3 ;  /* 0x00007604060f7816 */ /* 0x000fc40000000003 */
[----:B------:R-:W-:Y:S02]  /*158a0*/  SHF.R.U32.HI R3, RZ, 0x8, R39 ;  /* 0x00000008ff037819 */ /* 0x000fe40000011627 */
[----:B------:R-:W-:Y:S02]  /*158b0*/  LOP3.LUT R0, R9, 0x70, R0, 0xf8, !PT ;  /* 0x0000007009007812 */ /* 0x000fe400078ef800 */
[----:B------:R-:W-:Y:S02]  /*158c0*/  SHF.R.U32.HI R9, RZ, 0x3, R9 ;  /* 0x00000003ff097819 */ /* 0x000fe40000011609 */
[----:B------:R-:W-:Y:S02]  /*158d0*/  SHF.L.U32 R7, R7, 0xb, RZ ;  /* 0x0000000b07077819 */ /* 0x000fe400000006ff */
[----:B------:R-:W-:Y:S02]  /*158e0*/  LOP3.LUT R4, R39, 0xff, RZ, 0xc0, !PT ;  /* 0x000000ff27047812 */ /* 0x000fe400078ec0ff */
[----:B------:R-:W-:-:S02]  /*158f0*/  LOP3.LUT R3, R3, 0xff, RZ, 0xc0, !PT ;  /* 0x000000ff03037812 */ /* 0x000fc400078ec0ff */
[----:B------:R-:W-:Y:S02]  /*15900*/  LOP3.LUT R0, R0, R9, RZ, 0x3c, !PT ;  /* 0x0000000900007212 */ /* 0x000fe400078e3cff */
[----:B------:R-:W-:Y:S02]  /*15910*/  LOP3.LUT R7, R7, 0xffffc000, RZ, 0xc0, !PT ;  /* 0xffffc00007077812 */ /* 0x000fe400078ec0ff */
[----:B------:R-:W-:Y:S02]  /*15920*/  PRMT R14, R3, 0x7604, R4 ;  /* 0x00007604030e7816 */ /* 0x000fe40000000004 */
[----:B------:R-:W-:Y:S02]  /*15930*/  SHF.R.U32.HI R5, RZ, 0x8, R44 ;  /* 0x00000008ff057819 */ /* 0x000fe4000001162c */
[----:B------:R-:W-:Y:S02]  /*15940*/  LOP3.LUT R6, R44, 0xff, RZ, 0xc0, !PT ;  /* 0x000000ff2c067812 */ /* 0x000fe400078ec0ff */
[----:B------:R-:W-:-:S02]  /*15950*/  LOP3.LUT R5, R5, 0xff, RZ, 0xc0, !PT ;  /* 0x000000ff05057812 */ /* 0x000fc400078ec0ff */
[----:B------:R-:W-:Y:S02]  /*15960*/  SHF.R.U32.HI R4, RZ, 0x8, R45 ;  /* 0x00000008ff047819 */ /* 0x000fe4000001162d */
[----:B------:R-:W-:Y:S02]  /*15970*/  PRMT R25, R5, 0x7604, R6 ;  /* 0x0000760405197816 */ /* 0x000fe40000000006 */
[----:B------:R-:W-:Y:S02]  /*15980*/  SHF.R.U32.HI R26, RZ, 0x8, R47 ;  /* 0x00000008ff1a7819 */ /* 0x000fe4000001162f */
[----:B------:R-:W-:Y:S02]  /*15990*/  LOP3.LUT R20, R45, 0xff, RZ, 0xc0, !PT ;  /* 0x000000ff2d147812 */ /* 0x000fe400078ec0ff */
[----:B------:R-:W-:Y:S02]  /*159a0*/  LOP3.LUT R27, R47, 0xff, RZ, 0xc0, !PT ;  /* 0x000000ff2f1b7812 */ /* 0x000fe400078ec0ff */
[----:B------:R-:W-:-:S02]  /*159b0*/  LOP3.LUT R26, R26, 0xff, RZ, 0xc0, !PT ;  /* 0x000000ff1a1a7812 */ /* 0x000fc400078ec0ff */
[----:B------:R-:W-:Y:S02]  /*159c0*/  SHF.R.U32.HI R21, RZ, 0x8, R46 ;  /* 0x00000008ff157819 */ /* 0x000fe4000001162e */
[----:B------:R-:W-:Y:S02]  /*159d0*/  PRMT R26, R26, 0x7604, R27 ;  /* 0x000076041a1a7816 */ /* 0x000fe4000000001b */
[----:B------:R-:W-:Y:S02]  /*159e0*/  SHF.R.U32.HI R27, RZ, 0x10, R45 ;  /* 0x00000010ff1b7819 */ /* 0x000fe4000001162d */
[----:B------:R-:W-:Y:S02]  /*159f0*/  LOP3.LUT R21, R21, 0xff, RZ, 0xc0, !PT ;  /* 0x000000ff15157812 */ /* 0x000fe400078ec0ff */
[----:B------:R-:W-:Y:S01]  /*15a00*/  SHF.R.U32.HI R31, RZ, 0x10, R47 ;  /* 0x00000010ff1f7819 */ /* 0x000fe2000001162f */
[----:B------:R-:W-:Y:S01]  /*15a10*/  IMAD.U32 R27, R27, 0x10000, RZ ;  /* 0x000100001b1b7824 */ /* 0x000fe200078e00ff */
[----:B------:R-:W-:-:S02]  /*15a20*/  LOP3.LUT R13, R13, 0xff0000, R36, 0xf8, !PT ;  /* 0x00ff00000d0d7812 */ /* 0x000fc400078ef824 */
[----:B------:R-:W-:Y:S01]  /*15a30*/  LOP3.LUT R25, R25, 0xff0000, R44, 0xf8, !PT ;  /* 0x00ff000019197812 */ /* 0x000fe200078ef82c */
[----:B------:R-:W-:Y:S01]  /*15a40*/  IMAD.U32 R31, R31, 0x10000, RZ ;  /* 0x000100001f1f7824 */ /* 0x000fe200078e00ff */
[----:B------:R-:W-:Y:S02]  /*15a50*/  LOP3.LUT R28, R13, 0xff000000, R36, 0xf8, !PT ;  /* 0xff0000000d1c7812 */ /* 0x000fe400078ef824 */
[----:B------:R-:W-:Y:S02]  /*15a60*/  LOP3.LUT R32, R25, 0xff000000, R44, 0xf8, !PT ;  /* 0xff00000019207812 */ /* 0x000fe400078ef82c */
[----:B------:R-:W-:Y:S02]  /*15a70*/  LOP3.LUT R31, R26, 0xff0000, R31, 0xf8, !PT ;  /* 0x00ff00001a1f7812 */ /* 0x000fe400078ef81f */
[----:B------:R-:W-:-:S04]  /*15a80*/  LOP3.LUT R15, R15, 0xff0000, R38, 0xf8, !PT ;  /* 0x00ff00000f0f7812 */ /* 0x000fc800078ef826 */
[----:B------:R-:W-:Y:S02]  /*15a90*/  LOP3.LUT R30, R15, 0xff000000, R38, 0xf8, !PT ;  /* 0xff0000000f1e7812 */ /* 0x000fe400078ef826 */
[----:B----4-:R-:W-:Y:S02]  /*15aa0*/  IADD3 R3, R0, R7, R24 ;  /* 0x0000000700037210 */ /* 0x010fe40007ffe018 */
[----:B------:R-:W-:Y:S01]  /*15ab0*/  LOP3.LUT R24, R46, 0xff, RZ, 0xc0, !PT ;  /* 0x000000ff2e187812 */ /* 0x000fe200078ec0ff */
[----:B------:R-:W0:Y:S02]  /*15ac0*/  LDS.128 R8, [R49+0x20400] ;  /* 0x0204000031087984 */ /* 0x000e240000000c00 */
[----:B------:R-:W-:Y:S01]  /*15ad0*/  IMAD.IADD R0, R18, 0x1, R3 ;  /* 0x0000000112007824 */ /* 0x000fe200078e0203 */
[----:B------:R-:W-:Y:S02]  /*15ae0*/  LOP3.LUT R3, R4, 0xff, RZ, 0xc0, !PT ;  /* 0x000000ff04037812 */ /* 0x000fe400078ec0ff */
[----:B------:R-:W-:-:S02]  /*15af0*/  PRMT R29, R21, 0x7604, R24 ;  /* 0x00007604151d7816 */ /* 0x000fc40000000018 */
[----:B------:R-:W1:Y:S01]  /*15b00*/  LDS.128 R4, [R0+0x20400] ;  /* 0x0204000000047984 */ /* 0x000e620000000c00 */
[----:B------:R-:W-:Y:S02]  /*15b10*/  PRMT R20, R3, 0x7604, R20 ;  /* 0x0000760403147816 */ /* 0x000fe40000000014 */
[----:B------:R-:W-:Y:S02]  /*15b20*/  SHF.R.U32.HI R3, RZ, 0x10, R37 ;  /* 0x00000010ff037819 */ /* 0x000fe40000011625 */
[----:B------:R-:W-:Y:S02]  /*15b30*/  SHF.R.U32.HI R21, RZ, 0x10, R39 ;  /* 0x00000010ff157819 */ /* 0x000fe40000011627 */
[----:B------:R-:W-:Y:S01]  /*15b40*/  LOP3.LUT R27, R20, 0xff0000, R27, 0xf8, !PT ;  /* 0x00ff0000141b7812 */ /* 0x000fe200078ef81b */
[----:B------:R-:W-:Y:S01]  /*15b50*/  IMAD.U32 R3, R3, 0x10000, RZ ;  /* 0x0001000003037824 */ /* 0x000fe200078e00ff */
[----:B------:R-:W-:Y:S01]  /*15b60*/  LOP3.LUT R29, R29, 0xff0000, R46, 0xf8, !PT ;  /* 0x00ff00001d1d7812 */ /* 0x000fe200078ef82e */
[----:B------:R-:W-:Y:S01]  /*15b70*/  IMAD.U32 R21, R21, 0x10000, RZ ;  /* 0x0001000015157824 */ /* 0x000fe200078e00ff */
[----:B------:R-:W-:-:S02]  /*15b80*/  LOP3.LUT R44, R27, 0xff000000, R45, 0xf8, !PT ;  /* 0xff0000001b2c7812 */ /* 0x000fc400078ef82d */
[----:B------:R-:W-:Y:S02]  /*15b90*/  LOP3.LUT R3, R12, 0xff0000, R3, 0xf8, !PT ;  /* 0x00ff00000c037812 */ /* 0x000fe400078ef803 */
[----:B------:R-:W-:Y:S02]  /*15ba0*/  LOP3.LUT R34, R29, 0xff000000, R46, 0xf8, !PT ;  /* 0xff0000001d227812 */ /* 0x000fe400078ef82e */
[----:B------:R-:W-:Y:S02]  /*15bb0*/  LOP3.LUT R36, R3, 0xff000000, R37, 0xf8, !PT ;  /* 0xff00000003247812 */ /* 0x000fe400078ef825 */
[----:B------:R-:W-:Y:S02]  /*15bc0*/  F2FP.F16.E4M3.UNPACK_B R33, R44 ;  /* 0x0000002cff21723e */ /* 0x000fe400020006ff */
[----:B------:R-:W-:Y:S02]  /*15bd0*/  F2FP.F16.E4M3.UNPACK_B R29, R36 ;  /* 0x00000024ff1d723e */ /* 0x000fe400020006ff */
[----:B------:R-:W-:Y:S01]  /*15be0*/  LOP3.LUT R21, R14, 0xff0000, R21, 0xf8, !PT ;  /* 0x00ff00000e157812 */ /* 0x000fe200078ef815 */
[----:B------:R-:W-:Y:S01]  /*15bf0*/  HADD2.F32 R35, -RZ, R33.H0_H0 ;  /* 0x20000021ff237230 */ /* 0x000fe20000004100 */
[----:B------:R-:W-:Y:S01]  /*15c00*/  LOP3.LUT R46, R31, 0xff000000, R47, 0xf8, !PT ;  /* 0xff0000001f2e7812 */ /* 0x000fe200078ef82f */
[--C-:B------:R-:W-:Y:S01]  /*15c10*/  HADD2.F32 R31, -RZ, R29.reuse.H0_H0 ;  /* 0x2000001dff1f7230 */ /* 0x100fe20000004100 */
[----:B------:R-:W-:Y:S01]  /*15c20*/  LOP3.LUT R38, R21, 0xff000000, R39, 0xf8, !PT ;  /* 0xff00000015267812 */ /* 0x000fe200078ef827 */
[----:B------:R-:W-:Y:S01]  /*15c30*/  HADD2.F32 R29, -RZ, R29.H1_H1 ;  /* 0x3000001dff1d7230 */ /* 0x000fe20000004100 */
[----:B------:R-:W-:Y:S01]  /*15c40*/  F2FP.F16.E4M3.UNPACK_B R44, R44.H1 ;  /* 0x0000002cff2c723e */ /* 0x000fe200030006ff */
[----:B------:R-:W-:Y:S01]  /*15c50*/  HADD2.F32 R33, -RZ, R33.H1_H1 ;  /* 0x30000021ff217230 */ /* 0x000fe20000004100 */
[----:B------:R-:W-:-:S02]  /*15c60*/  F2FP.F16.E4M3.UNPACK_B R36, R36.H1 ;  /* 0x00000024ff24723e */ /* 0x000fc400030006ff */
[----:B0-----:R-:W-:Y:S02]  /*15c70*/  F2FP.F16.E4M3.UNPACK_B R12, R9 ;  /* 0x00000009ff0c723e */ /* 0x001fe400020006ff */
        /* <DEDUP_REMOVED lines=8> */
[-C--:B------:R-:W-:Y:S01]  /*15d00*/  F2FP.F16.E4M3.UNPACK_B R26, R7.reuse ;  /* 0x00000007ff1a723e */ /* 0x080fe200020006ff */
[----:B------:R-:W-:Y:S01]  /*15d10*/  HADD2.F32 R20, -RZ, R20.H1_H1 ;  /* 0x30000014ff147230 */ /* 0x000fe20000004100 */
[----:B------:R-:W-:Y:S01]  /*15d20*/  F2FP.F16.E4M3.UNPACK_B R27, R7.H1 ;  /* 0x00000007ff1b723e */ /* 0x000fe200030006ff */
[C---:B------:R-:W-:Y:S01]  /*15d30*/  FMUL.FTZ R37, R24.reuse, R35 ;  /* 0x0000002318257220 */ /* 0x040fe20000410000 */
[-C--:B------:R-:W-:Y:S01]  /*15d40*/  F2FP.F16.E4M3.UNPACK_B R5, R4.reuse ;  /* 0x00000004ff05723e */ /* 0x080fe200020006ff */
[----:B------:R-:W-:Y:S01]  /*15d50*/  HADD2.F32 R12, -RZ, R12.H1_H1 ;  /* 0x3000000cff0c7230 */ /* 0x000fe20000004100 */
[----:B------:R-:W-:Y:S01]  /*15d60*/  F2FP.F16.E4M3.UNPACK_B R7, R4.H1 ;  /* 0x00000004ff07723e */ /* 0x000fe200030006ff */
[-C--:B------:R-:W-:Y:S01]  /*15d70*/  FMUL.FTZ R4, R24, R31.reuse ;  /* 0x0000001f18047220 */ /* 0x080fe20000410000 */
[-C--:B------:R-:W-:Y:S01]  /*15d80*/  F2FP.F16.E4M3.UNPACK_B R24, R6.reuse ;  /* 0x00000006ff18723e */ /* 0x080fe200020006ff */
[C---:B------:R-:W-:Y:S01]  /*15d90*/  FFMA.FTZ R37, R10.reuse, R31, -R37 ;  /* 0x0000001f0a257223 */ /* 0x040fe20000010825 */
[----:B------:R-:W-:Y:S01]  /*15da0*/  F2FP.F16.E4M3.UNPACK_B R25, R6.H1 ;  /* 0x00000006ff19723e */ /* 0x000fe200030006ff */
[----:B------:R-:W-:Y:S01]  /*15db0*/  FFMA.FTZ R39, R10, R35, R4 ;  /* 0x000000230a277223 */ /* 0x000fe20000010004 */
[----:B------:R-:W-:Y:S01]  /*15dc0*/  F2FP.F16.E4M3.UNPACK_B R9, R9.H1 ;  /* 0x00000009ff09723e */ /* 0x000fe200030006ff */
[----:B------:R-:W-:-:S02]  /*15dd0*/  HADD2.F32 R35, -RZ, R44.H0_H0 ;  /* 0x2000002cff237230 */ /* 0x000fc40000004100 */
[C---:B------:R-:W-:Y:S01]  /*15de0*/  FMUL.FTZ R41, R20.reuse, R33 ;  /* 0x0000002114297220 */ /* 0x040fe20000410000 */
[----:B------:R-:W-:Y:S02]  /*15df0*/  HADD2.F32 R6, -RZ, R21.H0_H0 ;  /* 0x20000015ff067230 */ /* 0x000fe40000004100 */
[-C--:B------:R-:W-:Y:S01]  /*15e00*/  FMUL.FTZ R10, R20, R29.reuse ;  /* 0x0000001d140a7220 */ /* 0x080fe20000410000 */
[----:B------:R-:W-:Y:S02]  /*15e10*/  HADD2.F32 R31, -RZ, R36.H0_H0 ;  /* 0x20000024ff1f7230 */ /* 0x000fe40000004100 */
[----:B------:R-:W-:Y:S01]  /*15e20*/  FFMA.FTZ R20, R12, R29, -R41 ;  /* 0x0000001d0c147223 */ /* 0x000fe20000010829 */
[----:B------:R-:W-:Y:S02]  /*15e30*/  HADD2.F32 R4, -RZ, R9.H0_H0 ;  /* 0x20000009ff047230 */ /* 0x000fe40000004100 */
[----:B------:R-:W-:Y:S01]  /*15e40*/  FMUL.FTZ R43, R6, R35 ;  /* 0x00000023062b7220 */ /* 0x000fe20000410000 */
[----:B------:R-:W-:Y:S01]  /*15e50*/  FFMA.FTZ R40, R12, R33, R10 ;  /* 0x000000210c287223 */ /* 0x000fe2000001000a */
[-C--:B------:R-:W-:Y:S01]  /*15e60*/  FMUL.FTZ R6, R6, R31.reuse ;  /* 0x0000001f06067220 */ /* 0x080fe20000410000 */
[----:B------:R-:W-:Y:S01]  /*15e70*/  F2FP.F16.E4M3.UNPACK_B R12, R46 ;  /* 0x0000002eff0c723e */ /* 0x000fe200020006ff */
[C---:B------:R-:W-:Y:S01]  /*15e80*/  FFMA.FTZ R43, R4.reuse, R31, -R43 ;  /* 0x0000001f042b7223 */ /* 0x040fe2000001082b */
[----:B------:R-:W-:Y:S01]  /*15e90*/  F2FP.F16.E4M3.UNPACK_B R10, R38 ;  /* 0x00000026ff0a723e */ /* 0x000fe200020006ff */
[----:B------:R-:W-:Y:S01]  /*15ea0*/  FFMA.FTZ R35, R4, R35, R6 ;  /* 0x0000002304237223 */ /* 0x000fe20000010006 */
[----:B------:R-:W-:Y:S01]  /*15eb0*/  HADD2.F32 R6, -RZ, R26.H0_H0 ;  /* 0x2000001aff067230 */ /* 0x000fe20000004100 */
[----:B------:R-:W-:Y:S01]  /*15ec0*/  F2FP.F16.E4M3.UNPACK_B R46, R46.H1 ;  /* 0x0000002eff2e723e */ /* 0x000fe200030006ff */
[----:B------:R-:W-:Y:S01]  /*15ed0*/  HADD2.F32 R31, -RZ, R12.H0_H0 ;  /* 0x2000000cff1f7230 */ /* 0x000fe20000004100 */
[----:B------:R-:W-:Y:S01]  /*15ee0*/  F2FP.F16.E4M3.UNPACK_B R38, R38.H1 ;  /* 0x00000026ff26723e */ /* 0x000fe200030006ff */
[----:B------:R-:W-:Y:S01]  /*15ef0*/  HADD2.F32 R44, -RZ, R44.H1_H1 ;  /* 0x3000002cff2c7230 */ /* 0x000fe20000004100 */
[----:B------:R-:W-:Y:S01]  /*15f00*/  F2FP.F16.E4M3.UNPACK_B R3, R8 ;  /* 0x00000008ff03723e */ /* 0x000fe200020006ff */
[----:B------:R-:W-:-:S02]  /*15f10*/  HADD2.F32 R21, -RZ, R21.H1_H1 ;  /* 0x30000015ff157230 */ /* 0x000fc40000004100 */
[C---:B------:R-:W-:Y:S01]  /*15f20*/  FMUL.FTZ R33, R6.reuse, R31 ;  /* 0x0000001f06217220 */ /* 0x040fe20000410000 */
[----:B------:R-:W-:Y:S01]  /*15f30*/  HADD2.F32 R29, -RZ, R10.H0_H0 ;  /* 0x2000000aff1d7230 */ /* 0x000fe20000004100 */
[----:B------:R-:W-:Y:S01]  /*15f40*/  F2FP.F16.E4M3.UNPACK_B R8, R8.H1 ;  /* 0x00000008ff08723e */ /* 0x000fe200030006ff */
[----:B------:R-:W-:Y:S02]  /*15f50*/  HADD2.F32 R36, -RZ, R36.H1_H1 ;  /* 0x30000024ff247230 */ /* 0x000fe40000004100 */
[C---:B------:R-:W-:Y:S01]  /*15f60*/  FMUL.FTZ R42, R21.reuse, R44 ;  /* 0x0000002c152a7220 */ /* 0x040fe20000410000 */
[----:B------:R-:W-:Y:S02]  /*15f70*/  HADD2.F32 R4, -RZ, R14.H0_H0 ;  /* 0x2000000eff047230 */ /* 0x000fe40000004100 */
[----:B------:R-:W-:Y:S01]  /*15f80*/  FMUL.FTZ R6, R6, R29 ;  /* 0x0000001d06067220 */ /* 0x000fe20000410000 */
[----:B------:R-:W-:Y:S02]  /*15f90*/  HADD2.F32 R9, -RZ, R9.H1_H1 ;  /* 0x30000009ff097230 */ /* 0x000fe40000004100 */
[----:B------:R-:W-:Y:S01]  /*15fa0*/  FMUL.FTZ R21, R21, R36 ;  /* 0x0000002415157220 */ /* 0x000fe20000410000 */
[----:B------:R-:W-:-:S02]  /*15fb0*/  HADD2.F32 R26, -RZ, R26.H1_H1 ;  /* 0x3000001aff1a7230 */ /* 0x000fc40000004100 */
[C---:B------:R-:W-:Y:S01]  /*15fc0*/  FFMA.FTZ R33, R4.reuse, R29, -R33 ;  /* 0x0000001d04217223 */ /* 0x040fe20000010821 */
[----:B------:R-:W-:Y:S02]  /*15fd0*/  HADD2.F32 R29, -RZ, R12.H1_H1 ;  /* 0x3000000cff1d7230 */ /* 0x000fe40000004100 */
[----:B------:R-:W-:Y:S01]  /*15fe0*/  FFMA.FTZ R41, R4, R31, R6 ;  /* 0x0000001f04297223 */ /* 0x000fe20000010006 */
[C---:B------:R-:W-:Y:S01]  /*15ff0*/  FFMA.FTZ R42, R9.reuse, R36, -R42 ;  /* 0x00000024092a7223 */ /* 0x040fe2000001082a */
[----:B------:R-:W-:Y:S01]  /*16000*/  FFMA.FTZ R44, R9, R44, R21 ;  /* 0x0000002c092c7223 */ /* 0x000fe20000010015 */
[----:B------:R-:W-:Y:S02]  /*16010*/  HADD2.F32 R31, -RZ, R46.H0_H0 ;  /* 0x2000002eff1f7230 */ /* 0x000fe40000004100 */
[----:B------:R-:W-:Y:S01]  /*16020*/  FMUL.FTZ R45, R26, R29 ;  /* 0x0000001d1a2d7220 */ /* 0x000fe20000410000 */
[----:B------:R-:W-:Y:S02]  /*16030*/  HADD2.F32 R6, -RZ, R27.H0_H0 ;  /* 0x2000001bff067230 */ /* 0x000fe40000004100 */
        /* <DEDUP_REMOVED lines=41> */
[----:B------:R-:W-:Y:S01]  /*162d0*/  HADD2.F32 R7, -RZ, R28.H0_H0 ;  /* 0x2000001cff077230 */ /* 0x000fe20000004100 */
[----:B------:R-:W-:Y:S01]  /*162e0*/  F2FP.SATFINITE.E4M3.F32.PACK_AB_MERGE_C R35, R44, R35, RZ ;  /* 0x000000232c23723e */ /* 0x000fe200048070ff */
[----:B------:R-:W-:-:S02]  /*162f0*/  HADD2.F32 R4, -RZ, R3.H0_H0 ;  /* 0x20000003ff047230 */ /* 0x000fc40000004100 */
[C---:B------:R-:W-:Y:S01]  /*16300*/  FMUL.FTZ R9, R6.reuse, R15 ;  /* 0x0000000f06097220 */ /* 0x040fe20000410000 */
[----:B------:R-:W-:Y:S02]  /*16310*/  HADD2.F32 R32, -RZ, R32.H1_H1 ;  /* 0x30000020ff207230 */ /* 0x000fe40000004100 */
        /* <DEDUP_REMOVED lines=8> */
[----:B------:R-:W-:Y:S01]  /*163a0*/  FMUL.FTZ R5, R5, R28 ;  /* 0x0000001c05057220 */ /* 0x000fe20000410000 */
[----:B------:R-:W-:Y:S01]  /*163b0*/  F2FP.F16.E4M3.UNPACK_B R6, R30.H1 ;  /* 0x0000001eff06723e */ /* 0x000fe200030006ff */
[----:B------:R-:W-:Y:S01]  /*163c0*/  FFMA.FTZ R28, R3, R28, -R8 ;  /* 0x0000001c031c7223 */ /* 0x000fe20000010808 */
[----:B------:R-:W-:-:S02]  /*163d0*/  HADD2.F32 R8, -RZ, R7.H0_H0 ;  /* 0x20000007ff087230 */ /* 0x000fc40000004100 */
[----:B------:R-:W-:Y:S01]  /*163e0*/  FFMA.FTZ R32, R3, R32, R5 ;  /* 0x0000002003207223 */ /* 0x000fe20000010005 */
[----:B------:R-:W-:Y:S01]  /*163f0*/  HADD2.F32 R4, -RZ, R25.H0_H0 ;  /* 0x20000019ff047230 */ /* 0x000fe20000004100 */
[----:B------:R-:W-:Y:S01]  /*16400*/  F2FP.F16.E4M3.UNPACK_B R34, R34 ;  /* 0x00000022ff22723e */ /* 0x000fe200020006ff */
[----:B------:R-:W-:Y:S01]  /*16410*/  HADD2.F32 R5, -RZ, R6.H0_H0 ;  /* 0x20000006ff057230 */ /* 0x000fe20000004100 */
[----:B------:R-:W-:Y:S01]  /*16420*/  F2FP.F16.E4M3.UNPACK_B R30, R30 ;  /* 0x0000001eff1e723e */ /* 0x000fe200020006ff */
[----:B------:R-:W-:Y:S02]  /*16430*/  HADD2.F32 R3, -RZ, R13.H0_H0 ;  /* 0x2000000dff037230 */ /* 0x000fe40000004100 */
[C---:B------:R-:W-:Y:S01]  /*16440*/  FMUL.FTZ R26, R4.reuse, R8 ;  /* 0x00000008041a7220 */ /* 0x040fe20000410000 */
[----:B------:R-:W-:Y:S02]  /*16450*/  HADD2.F32 R10, -RZ, R7.H1_H1 ;  /* 0x30000007ff0a7230 */ /* 0x000fe40000004100 */
[----:B------:R-:W-:Y:S01]  /*16460*/  FMUL.FTZ R4, R4, R5 ;  /* 0x0000000504047220 */ /* 0x000fe20000410000 */
[----:B------:R-:W-:-:S02]  /*16470*/  HADD2.F32 R25, -RZ, R25.H1_H1 ;  /* 0x30000019ff197230 */ /* 0x000fc40000004100 */
[----:B------:R-:W-:Y:S01]  /*16480*/  FFMA.FTZ R26, R3, R5, -R26 ;  /* 0x00000005031a7223 */ /* 0x000fe2000001081a */
[----:B------:R-:W-:Y:S01]  /*16490*/  HADD2.F32 R6, -RZ, R6.H1_H1 ;  /* 0x30000006ff067230 */ /* 0x000fe20000004100 */
[----:B------:R-:W-:Y:S01]  /*164a0*/  F2FP.SATFINITE.E4M3.F32.PACK_AB_MERGE_C R45, R46, R45, RZ ;  /* 0x0000002d2e2d723e */ /* 0x000fe200048070ff */
[----:B------:R-:W-:Y:S02]  /*164b0*/  HADD2.F32 R13, -RZ, R13.H1_H1 ;  /* 0x3000000dff0d7230 */ /* 0x000fe40000004100 */
[C---:B------:R-:W-:Y:S01]  /*164c0*/  FMUL.FTZ R36, R25.reuse, R10 ;  /* 0x0000000a19247220 */ /* 0x040fe20000410000 */
[----:B------:R-:W-:Y:S01]  /*164d0*/  F2FP.SATFINITE.E4M3.F32.PACK_AB_MERGE_C R14, R14, R29, RZ ;  /* 0x0000001d0e0e723e */ /* 0x000fe200048070ff */
[----:B------:R-:W-:Y:S01]  /*164e0*/  FMUL.FTZ R5, R25, R6 ;  /* 0x0000000619057220 */ /* 0x000fe20000410000 */
[----:B------:R-:W-:Y:S01]  /*164f0*/  FFMA.FTZ R25, R3, R8, R4 ;  /* 0x0000000803197223 */ /* 0x000fe20000010004 */
[----:B------:R-:W-:Y:S01]  /*16500*/  FFMA.FTZ R31, R13, R6, -R36 ;  /* 0x000000060d1f7223 */ /* 0x000fe20000010824 */
[----:B------:R-:W-:-:S02]  /*16510*/  HADD2.F32 R6, -RZ, R34.H0_H0 ;  /* 0x20000022ff067230 */ /* 0x000fc40000004100 */
[----:B------:R-:W-:Y:S01]  /*16520*/  FFMA.FTZ R10, R13, R10, R5 ;  /* 0x0000000a0d0a7223 */ /* 0x000fe20000010005 */
[----:B------:R-:W-:Y:S01]  /*16530*/  HADD2.F32 R4, -RZ, R24.H0_H0 ;  /* 0x20000018ff047230 */ /* 0x000fe20000004100 */
[----:B------:R-:W-:Y:S01]  /*16540*/  F2FP.SATFINITE.E4M3.F32.PACK_AB_MERGE_C R32, R32, R21, R14 ;  /* 0x000000152020723e */ /* 0x000fe2000480700e */
[----:B------:R-:W-:Y:S02]  /*16550*/  HADD2.F32 R5, -RZ, R30.H0_H0 ;  /* 0x2000001eff057230 */ /* 0x000fe40000004100 */
        /* <DEDUP_REMOVED lines=10> */
[C---:B------:R-:W-:Y:S01]  /*16600*/  FFMA.FTZ R8, R3.reuse, R5, -R8 ;  /* 0x0000000503087223 */ /* 0x040fe20000010808 */
[----:B------:R-:W-:Y:S01]  /*16610*/  FFMA.FTZ R3, R3, R6, R7 ;  /* 0x0000000603037223 */ /* 0x000fe20000010007 */
[C---:B------:R-:W-:Y:S01]  /*16620*/  FFMA.FTZ R13, R11.reuse, R30, -R4 ;  /* 0x0000001e0b0d7223 */ /* 0x040fe20000010804 */
[----:B------:R-:W-:Y:S01]  /*16630*/  F2FP.SATFINITE.E4M3.F32.PACK_AB_MERGE_C R7, R38, R47, RZ ;  /* 0x0000002f2607723e */ /* 0x000fe200048070ff */
        /* <DEDUP_REMOVED lines=11> */
[----:B------:R4:W-:Y:S04]  /*166f0*/  STS.128 [R49+0x20400], R4 ;  /* 0x0204000431007388 */ /* 0x0009e80000000c00 */
[----:B------:R4:W-:Y:S02]  /*16700*/  STS.128 [R0+0x20400], R32 ;  /* 0x0204002000007388 */ /* 0x0009e40000000c00 */
.L_x_2324:
[----:B------:R-:W-:Y:S05]  /*16710*/  BSYNC B0 ;  /* 0x0000000000007941 */ /* 0x000fea0003800000 */
.L_x_2284:
        /* <DEDUP_REMOVED lines=8> */
.L_x_2282:
[----:B--234-:R-:W-:-:S05]  /*167a0*/  IMAD.U32 R0, RZ, RZ, UR45 ;  /* 0x0000002dff007e24 */ /* 0x01cfca000f8e00ff */
[----:B------:R-:W-:-:S13]  /*167b0*/  ISETP.NE.AND P1, PT, R0, 0x3, PT ;  /* 0x000000030000780c */ /* 0x000fda0003f25270 */
[----:B------:R-:W-:Y:S05]  /*167c0*/  @!P1 BRA `(.L_x_2351) ;  /* 0x0000000000049947 */ /* 0x000fea0003800000 */
[----:B------:R-:W-:Y:S01]  /*167d0*/  BPT.TRAP 0x1 ;  /* 0x000000040000795c */ /* 0x000fe20000300000 */
.L_x_2351:
[----:B0-----:R-:W-:Y:S01]  /*167e0*/  IMAD R4, R152, 0x8, R18 ;  /* 0x0000000898047824 */ /* 0x001fe200078e0212 */
[----:B-1----:R-:W-:-:S04]  /*167f0*/  SHF.L.U32 R3, R237, 0x1f, RZ ;  /* 0x0000001fed037819 */ /* 0x002fc800000006ff */
[----:B------:R0:W1:Y:S01]  /*16800*/  SYNCS.PHASECHK.TRANS64.TRYWAIT P2, [R4+URZ+0x38830], R3 ;  /* 0x03883003040075a7 */ /* 0x000062000804017f */
[----:B------:R-:W-:Y:S05]  /*16810*/  @!P1 BRA `(.L_x_2352) ;  /* 0x0000000000049947 */ /* 0x000fea0003800000 */
[----:B------:R-:W-:Y:S01]  /*16820*/  BPT.TRAP 0x1 ;  /* 0x000000040000795c */ /* 0x000fe20000300000 */
.L_x_2352:
[----:B------:R-:W2:Y:S01]  /*16830*/  S2R R0, SR_TID.X ;  /* 0x0000000000007919 */ /* 0x000ea20000002100 */
[----:B------:R-:W-:Y:S01]  /*16840*/  IMAD.MOV.U32 R151, RZ, RZ, RZ ;  /* 0x000000ffff977224 */ /* 0x000fe200078e00ff */
[----:B--2---:R-:W-:-:S04]  /*16850*/  LOP3.LUT R0, R0, 0x7f, RZ, 0xc0, !PT ;  /* 0x0000007f00007812 */ /* 0x004fc800078ec0ff */
[----:B------:R-:W-:Y:S01]  /*16860*/  ISETP.NE.AND P0, PT, R0, RZ, PT ;  /* 0x000000ff0000720c */ /* 0x000fe20003f05270 */
[----:B-1----:R-:W-:-:S12]  /*16870*/  @P2 BRA `(.L_x_2353) ;  /* 0x0000000000082947 */ /* 0x002fd80003800000 */
[----:B------:R-:W1:Y:S02]  /*16880*/  SYNCS.PHASECHK.TRANS64.TRYWAIT P2, [R4+URZ+0x38830], R3 ;  /* 0x03883003040075a7 */ /* 0x000e64000804017f */
[----:B-1----:R-:W-:Y:S05]  /*16890*/  @!P2 BRA `(.L_x_2354) ;  /* 0x0000014c00c0a947 */ /* 0x002fea0003800000 */
.L_x_2353:
[----:B------:R-:W-:Y:S05]  /*168a0*/  WARPSYNC.ALL ;  /* 0x0000000000007948 */ /* 0x000fea0003800000 */
[----:B------:R-:W-:Y:S01]  /*168b0*/  IADD3 R0, R18, 0x28400, RZ ;  /* 0x0002840012007810 */ /* 0x000fe20007ffe0ff */
[----:B------:R-:W2:Y:S03]  /*168c0*/  LDL R96, [R1+0x20] ;  /* 0x0000200001607983 */ /* 0x000ea60000100800 */
[----:B------:R-:W-:Y:S01]  /*168d0*/  SHF.R.U32.HI R0, RZ, 0x4, R0 ;  /* 0x00000004ff007819 */ /* 0x000fe20000011600 */
[----:B------:R-:W0:Y:S03]  /*168e0*/  LDL R98, [R1+0xc] ;  /* 0x00000c0001627983 */ /* 0x000e260000100800 */
[----:B------:R-:W-:Y:S01]  /*168f0*/  LOP3.LUT R0, R0, 0x3fff, RZ, 0xc0, !PT ;  /* 0x00003fff00007812 */ /* 0x000fe200078ec0ff */
[----:B------:R-:W3:Y:S01]  /*16900*/  LDL R10, [R1+0x3c] ;  /* 0x00003c00010a7983 */ /* 0x000ee20000100800 */
[----:B------:R-:W-:-:S02]  /*16910*/  R2UR UR12, R56 ;  /* 0x00000000380c72ca */ /* 0x000fc400000e0000 */
[----:B------:R-:W-:Y:S01]  /*16920*/  LOP3.LUT R15, R0, 0x10000, RZ, 0xfc, !PT ;  /* 0x00010000000f7812 */ /* 0x000fe200078efcff */
[----:B------:R-:W-:Y:S01]  /*16930*/  IMAD.MOV.U32 R7, RZ, RZ, 0x40000040 ;  /* 0x40000040ff077424 */ /* 0x000fe200078e00ff */
[----:B------:R-:W4:Y:S03]  /*16940*/  LDL R5, [R1+0x38] ;  /* 0x0000380001057983 */ /* 0x000f260000100800 */
[----:B------:R-:W-:Y:S01]  /*16950*/  IMAD R6, R152, 0x800, R15 ;  /* 0x0000080098067824 */ /* 0x000fe200078e020f */
[----:B------:R-:W-:Y:S01]  /*16960*/  R2UR UR15, R7 ;  /* 0x00000000070f72ca */ /* 0x000fe200000e0000 */
[----:B------:R-:W3:Y:S03]  /*16970*/  LDL R94, [R1+0x4] ;  /* 0x00000400015e7983 */ /* 0x000ee60000100800 */
[----:B------:R-:W-:Y:S01]  /*16980*/  R2UR UR14, R6 ;  /* 0x00000000060e72ca */ /* 0x000fe200000e0000 */
[----:B------:R-:W-:Y:S01]  /*16990*/  ULOP3.LUT UR12, UR12, 0x10000, URZ, 0xfc, !UPT ;  /* 0x000100000c0c7892 */ /* 0x000fe2000f8efc3f */
[----:B-----5:R-:W-:Y:S01]  /*169a0*/  WARPGROUP.ARRIVE ;  /* 0x00000000000079c5 */ /* 0x020fe20000000000 */
[----:B------:R-:W-:-:S10]  /*169b0*/  UMOV UR13, 0x40000040 ;  /* 0x40000040000d7882 */ /* 0x000fd40000000000 */
[----:B------:R-:W-:Y:S01]  /*169c0*/  QGMMA.64x128x32.F32.E4M3.E4M3 R24, gdesc[UR12], RZ, !UPT, gsb0 ;  /* 0x01e000000c1879f3 */ /* 0x000fe2000c0008ff */
[----:B------:R-:W-:Y:S02]  /*169d0*/  VIADD R8, R6, 0x2 ;  /* 0x0000000206087836 */ /* 0x000fe40000000000 */
[----:B------:R-:W-:-:S03]  /*169e0*/  IMAD.MOV.U32 R9, RZ, RZ, 0x40000040 ;  /* 0x40000040ff097424 */ /* 0x000fc600078e00ff */
[----:B------:R-:W-:Y:S02]  /*169f0*/  R2UR UR10, R8 ;  /* 0x00000000080a72ca */ /* 0x000fe400000e0000 */
[----:B------:R-:W-:Y:S01]  /*16a00*/  R2UR UR11, R9 ;  /* 0x00000000090b72ca */ /* 0x000fe200000e0000 */
[----:B------:R-:W-:Y:S01]  /*16a10*/  UIADD3 UR8, UR12, 0x2, URZ ;  /* 0x000000020c087890 */ /* 0x000fe2000fffe03f */
[----:B------:R-:W-:Y:S01]  /*16a20*/  UMOV UR9, 0x40000040 ;  /* 0x4000004000097882 */ /* 0x000fe20000000000 */
[----:B------:R-:W-:Y:S02]  /*16a30*/  VIADD R8, R6, 0x4 ;  /* 0x0000000406087836 */ /* 0x000fe40000000000 */
[----:B------:R-:W-:-:S03]  /*16a40*/  IMAD.MOV.U32 R9, RZ, RZ, 0x40000040 ;  /* 0x40000040ff097424 */ /* 0x000fc600078e00ff */
[----:B------:R-:W-:Y:S02]  /*16a50*/  R2UR UR6, R8 ;  /* 0x00000000080672ca */ /* 0x000fe400000e0000 */
[----:B------:R-:W-:Y:S01]  /*16a60*/  R2UR UR7, R9 ;  /* 0x00000000090772ca */ /* 0x000fe200000e0000 */
[----:B------:R-:W-:Y:S01]  /*16a70*/  UIADD3 UR4, UR12, 0x4, URZ ;  /* 0x000000040c047890 */ /* 0x000fe2000fffe03f */
[----:B------:R-:W-:Y:S02]  /*16a80*/  WARPGROUP.DEPBAR.LE gsb0, 0x0 ;  /* 0x00008000000079c5 */ /* 0x000fe40000010000 */
[----:B------:R-:W-:-:S06]  /*16a90*/  WARPGROUP.ARRIVE ;  /* 0x00000000000079c5 */ /* 0x000fcc0000000000 */
[----:B------:R-:W-:Y:S01]  /*16aa0*/  QGMMA.64x128x32.F32.E4M3.E4M3 R24, gdesc[UR8], R24, gsb0 ;  /* 0x01e00000081879f3 */ /* 0x000fe20008000818 */
[----:B------:R-:W-:Y:S01]  /*16ab0*/  UMOV UR5, 0x40000040 ;  /* 0x4000004000057882 */ /* 0x000fe20000000000 */
[----:B------:R-:W-:Y:S02]  /*16ac0*/  VIADD R8, R6, 0x6 ;  /* 0x0000000606087836 */ /* 0x000fe40000000000 */
[----:B------:R-:W-:-:S03]  /*16ad0*/  IMAD.MOV.U32 R9, RZ, RZ, 0x40000040 ;  /* 0x40000040ff097424 */ /* 0x000fc600078e00ff */
[----:B------:R-:W-:Y:S02]  /*16ae0*/  R2UR UR18, R8 ;  /* 0x00000000081272ca */ /* 0x000fe400000e0000 */
[----:B------:R-:W-:Y:S01]  /*16af0*/  R2UR UR19, R9 ;  /* 0x00000000091372ca */ /* 0x000fe200000e0000 */
[----:B------:R-:W-:Y:S01]  /*16b00*/  UIADD3 UR16, UR12, 0x6, URZ ;  /* 0x000000060c107890 */ /* 0x000fe2000fffe03f */
[----:B------:R-:W-:Y:S01]  /*16b10*/  UMOV UR17, 0x40000040 ;  /* 0x4000004000117882 */ /* 0x000fe20000000000 */
[----:B------:R-:W-:Y:S02]  /*16b20*/  WARPGROUP.DEPBAR.LE gsb0, 0x0 ;  /* 0x00008000000079c5 */ /* 0x000fe40000010000 */
[----:B------:R-:W-:-:S06]  /*16b30*/  WARPGROUP.ARRIVE ;  /* 0x00000000000079c5 */ /* 0x000fcc0000000000 */
[----:B------:R-:W-:Y:S01]  /*16b40*/  QGMMA.64x128x32.F32.E4M3.E4M3 R24, gdesc[UR4], R24, gsb0 ;  /* 0x01e00000041879f3 */ /* 0x000fe20008000818 */
[----:B------:R-:W-:Y:S01]  /*16b50*/  IMAD.MOV.U32 R9, RZ, RZ, 0x40000040 ;  /* 0x40000040ff097424 */ /* 0x000fe200078e00ff */
[----:B------:R-:W-:-:S04]  /*16b60*/  IADD3 R8, R6, 0x400, RZ ;  /* 0x0000040006087810 */ /* 0x000fc80007ffe0ff */
[----:B------:R-:W-:Y:S02]  /*16b70*/  R2UR UR22, R8 ;  /* 0x00000000081672ca */ /* 0x000fe400000e0000 */
[----:B------:R-:W-:Y:S01]  /*16b80*/  R2UR UR23, R9 ;  /* 0x00000000091772ca */ /* 0x000fe200000e0000 */
[----:B------:R-:W-:Y:S01]  /*16b90*/  UIADD3 UR20, UR12, 0x400, URZ ;  /* 0x000004000c147890 */ /* 0x000fe2000fffe03f */
[----:B------:R-:W-:Y:S01]  /*16ba0*/  UMOV UR21, 0x40000040 ;  /* 0x4000004000157882 */ /* 0x000fe20000000000 */
[----:B------:R-:W-:Y:S02]  /*16bb0*/  WARPGROUP.DEPBAR.LE gsb0, 0x0 ;  /* 0x00008000000079c5 */ /* 0x000fe40000010000 */
[----:B------:R-:W-:-:S06]  /*16bc0*/  WARPGROUP.ARRIVE ;  /* 0x00000000000079c5 */ /* 0x000fcc0000000000 */
[----:B------:R-:W-:Y:S01]  /*16bd0*/  QGMMA.64x128x32.F32.E4M3.E4M3 R24, gdesc[UR16], R24, gsb0 ;  /* 0x01e00000101879f3 */ /* 0x000fe20008000818 */
        /* <DEDUP_REMOVED lines=27> */
[----:B------:R-:W-:-:S04]  /*16d90*/  IMAD.MOV.U32 R0, RZ, RZ, -0x80 ;  /* 0xffffff80ff007424 */ /* 0x000fc800078e00ff */
[----:B------:R-:W-:-:S05]  /*16da0*/  IMAD R0, R133, R0, 0x80 ;  /* 0x0000008085007424 */ /* 0x000fca00078e0200 */
[----:B--2---:R-:W-:-:S04]  /*16db0*/  IADD3 R0, R96, R0, RZ ;  /* 0x0000000060007210 */ /* 0x004fc80007ffe0ff */
[----:B01----:R-:W-:Y:S01]  /*16dc0*/  IADD3 R3, -R98, 0x1, R0 ;  /* 0x0000000162037810 */ /* 0x003fe20007ffe100 */
[----:B---3--:R-:W-:-:S04]  /*16dd0*/  IMAD R8, R94, 0x80, R10 ;  /* 0x000000805e087824 */ /* 0x008fc800078e020a */
[C---:B----4-:R-:W-:Y:S02]  /*16de0*/  IMAD R7, R5.reuse, -0x2, R3 ;  /* 0xfffffffe05077824 */ /* 0x050fe400078e0203 */
[----:B------:R-:W-:-:S03]  /*16df0*/  IMAD R6, R5, -0x2, R0 ;  /* 0xfffffffe05067824 */ /* 0x000fc600078e0200 */
[----:B------:R-:W-:Y:S01]  /*16e00*/  IADD3 R3, R7, 0x8, R8 ;  /* 0x0000000807037810 */ /* 0x000fe20007ffe008 */
[----:B------:R-:W-:Y:S02]  /*16e10*/  WARPGROUP.DEPBAR.LE gsb0, 0x0 ;  /* 0x00008000000079c5 */ /* 0x000fe40000010000 */
[----:B------:R-:W-:-:S06]  /*16e20*/  WARPGROUP.ARRIVE ;  /* 0x00000000000079c5 */ /* 0x000fcc0000000000 */
[----:B------:R-:W-:Y:S01]  /*16e30*/  QGMMA.64x128x32.F32.E4M3.E4M3 R24, gdesc[UR32], R24, gsb0 ;  /* 0x01e00000201879f3 */ /* 0x000fe20008000818 */
[----:B------:R-:W-:-:S04]  /*16e40*/  VIMNMX R0, R6, R3, PT ;  /* 0x0000000306007248 */ /* 0x000fc80003fe0100 */
[C---:B------:R-:W-:Y:S02]  /*16e50*/  ISETP.GT.AND P2, PT, R0.reuse, RZ, PT ;  /* 0x000000ff0000720c */ /* 0x040fe40003f44270 */
[C---:B------:R-:W-:Y:S02]  /*16e60*/  ISETP.GT.AND P3, PT, R0.reuse, 0x1, PT ;  /* 0x000000010000780c */ /* 0x040fe40003f64270 */
[----:B------:R-:W-:Y:S01]  /*16e70*/  ISETP.GT.AND P4, PT, R0, 0x8, PT ;  /* 0x000000080000780c */ /* 0x000fe20003f84270 */
[----:B------:R-:W-:Y:S02]  /*16e80*/  WARPGROUP.DEPBAR.LE gsb0, 0x0 ;  /* 0x00008000000079c5 */ /* 0x000fe40000010000 */
[----:B------:R-:W-:Y:S02]  /*16e90*/  FSEL R26, R26, -INF , P2 ;  /* 0xff8000001a1a7808 */ /* 0x000fe40001000000 */
[----:B------:R-:W-:Y:S02]  /*16ea0*/  FSEL R10, R27, -INF , P3 ;  /* 0xff8000001b0a7808 */ /* 0x000fe40001800000 */
        /* <DEDUP_REMOVED lines=87> */
[----:B------:R-:W-:Y:S02]  /*17420*/  FSEL R87, R87, -INF , P2 ;  /* 0xff80000057577808 */ /* 0x000fe40001000000 */
[----:B------:R-:W-:-:S04]  /*17430*/  FMNMX.FTZ R14, R47, R14, !PT ;  /* 0x0000000e2f0e7209 */ /* 0x000fc80007810000 */
[----:B------:R-:W-:-:S05]  /*17440*/  FMNMX.FTZ R14, R87, R14, !PT ;  /* 0x0000000e570e7209 */ /* 0x000fca0007810000 */
[----:B------:R-:W0:Y:S02]  /*17450*/  SHFL.BFLY PT, R5, R14, 0x2, 0x1f ;  /* 0x0c401f000e057f89 */ /* 0x000e2400000e0000 */
[----:B0-----:R-:W-:-:S05]  /*17460*/  FMNMX.FTZ R55, R14, R5, !PT ;  /* 0x000000050e377209 */ /* 0x001fca0007810000 */
[----:B------:R-:W0:Y:S01]  /*17470*/  SHFL.BFLY PT, R0, R55, 0x1, 0x1f ;  /* 0x0c201f0037007f89 */ /* 0x000e2200000e0000 */
[----:B------:R-:W-:-:S04]  /*17480*/  VIADDMNMX R34, R8, R7, R6, PT ;  /* 0x0000000708227246 */ /* 0x000fc80003800106 */
[C---:B------:R-:W-:Y:S02]  /*17490*/  ISETP.GT.AND P3, PT, R34.reuse, 0x1, PT ;  /* 0x000000012200780c */ /* 0x040fe40003f64270 */
[----:B------:R-:W-:Y:S02]  /*174a0*/  ISETP.GT.AND P4, PT, R34, 0x8, PT ;  /* 0x000000082200780c */ /* 0x000fe40003f84270 */
[----:B------:R-:W-:Y:S02]  /*174b0*/  FSEL R6, R25, -INF , P3 ;  /* 0xff80000019067808 */ /* 0x000fe40001800000 */
[----:B0-----:R-:W-:-:S04]  /*174c0*/  FMNMX.FTZ R0, R55, R0, !PT ;  /* 0x0000000037007209 */ /* 0x001fc80007810000 */
[----:B------:R-:W-:Y:S01]  /*174d0*/  FSETP.NEU.FTZ.AND P2, PT, R0, -INF , PT ;  /* 0xff8000000000780b */ /* 0x000fe20003f5d000 */
[----:B------:R-:W-:-:S05]  /*174e0*/  FFMA.FTZ R51, R2, R0, -8 ;  /* 0xc100000002337423 */ /* 0x000fca0000010000 */
[----:B------:R-:W-:Y:S02]  /*174f0*/  FSEL R51, R51, RZ, P2 ;  /* 0x000000ff33337208 */ /* 0x000fe40001000000 */
[----:B------:R-:W-:-:S04]  /*17500*/  ISETP.GT.AND P2, PT, R34, RZ, PT ;  /* 0x000000ff2200720c */ /* 0x000fc80003f44270 */
[----:B------:R-:W-:Y:S02]  /*17510*/  FSEL R91, R24, -INF , P2 ;  /* 0xff800000185b7808 */ /* 0x000fe40001000000 */
        /* <DEDUP_REMOVED lines=17> */
[----:B------:R-:W-:Y:S01]  /*17630*/  FMNMX.FTZ R14, R97, R14, !PT ;  /* 0x0000000e610e7209 */ /* 0x000fe20007810000 */
[----:B------:R-:W-:-:S01]  /*17640*/  FFMA.FTZ R10, R2, R10, -R51 ;  /* 0x0000000a020a7223 */ /* 0x000fc20000010833 */
[----:B------:R-:W-:Y:S02]  /*17650*/  ISETP.GT.AND P2, PT, R34, 0x21, PT ;  /* 0x000000212200780c */ /* 0x000fe40003f44270 */
[----:B------:R-:W-:Y:S02]  /*17660*/  FSEL R101, R40, -INF , P3 ;  /* 0xff80000028657808 */ /* 0x000fe40001800000 */
[----:B------:R-:W-:Y:S01]  /*17670*/  FMNMX.FTZ R14, R99, R14, !PT ;  /* 0x0000000e630e7209 */ /* 0x000fe20007810000 */
[----:B------:R-:W-:-:S01]  /*17680*/  FFMA.FTZ R24, R2, R9, -R51 ;  /* 0x0000000902187223 */ /* 0x000fc20000010833 */
[----:B------:R-:W-:Y:S02]  /*17690*/  ISETP.GT.AND P3, PT, R34, 0x28, PT ;  /* 0x000000282200780c */ /* 0x000fe40003f64270 */
[----:B------:R-:W-:-:S02]  /*176a0*/  FSEL R103, R41, -INF , P2 ;  /* 0xff80000029677808 */ /* 0x000fc40001000000 */
[----:B------:R-:W-:Y:S01]  /*176b0*/  FMNMX.FTZ R14, R101, R14, !PT ;  /* 0x0000000e650e7209 */ /* 0x000fe20007810000 */
[----:B------:R-:W-:Y:S01]  /*176c0*/  MUFU.EX2 R8, R10 ;  /* 0x0000000a00087308 */ /* 0x000fe20000000800 */
[----:B------:R-:W-:Y:S02]  /*176d0*/  ISETP.GT.AND P2, PT, R34, 0x29, PT ;  /* 0x000000292200780c */ /* 0x000fe40003f44270 */
[----:B------:R-:W-:-:S05]  /*176e0*/  FSEL R105, R44, -INF , P3 ;  /* 0xff8000002c697808 */ /* 0x000fca0001800000 */
[----:B------:R0:W-:Y:S01]  /*176f0*/  MUFU.EX2 R10, R24 ;  /* 0x00000018000a7308 */ /* 0x0001e20000000800 */
[----:B------:R-:W-:Y:S02]  /*17700*/  ISETP.GT.AND P3, PT, R34, 0x30, PT ;  /* 0x000000302200780c */ /* 0x000fe40003f64270 */
[----:B------:R-:W-:Y:S02]  /*17710*/  FSEL R107, R45, -INF , P2 ;  /* 0xff8000002d6b7808 */ /* 0x000fe40001000000 */
[----:B0-----:R-:W-:-:S04]  /*17720*/  FMNMX.FTZ R24, R103, R14, !PT ;  /* 0x0000000e67187209 */ /* 0x001fc80007810000 */
        /* <DEDUP_REMOVED lines=38> */
[----:B------:R-:W-:Y:S01]  /*17990*/  FFMA.FTZ R7, R2, R30, -R51 ;  /* 0x0000001e02077223 */ /* 0x000fe20000010833 */
        /* <DEDUP_REMOVED lines=21> */
[----:B------:R-:W-:Y:S02]  /*17af0*/  FSEL R85, R85, -INF , P2 ;  /* 0xff80000055557808 */ /* 0x000fe40001000000 */
[----:B------:R-:W-:Y:S01]  /*17b00*/  FMNMX.FTZ R32, R127, R32, !PT ;  /* 0x000000207f207209 */ /* 0x000fe20007810000 */
[----:B------:R-:W-:-:S03]  /*17b10*/  FFMA.FTZ R34, R2, R3, -R51 ;  /* 0x0000000302227223 */ /* 0x000fc60000010833 */
[----:B------:R-:W-:Y:S01]  /*17b20*/  FMNMX.FTZ R3, R85, R32, !PT ;  /* 0x0000002055037209 */ /* 0x000fe20007810000 */
[----:B------:R-:W-:-:S01]  /*17b30*/  FFMA.FTZ R9, R2, R11, -R51 ;  /* 0x0000000b02097223 */ /* 0x000fc20000010833 */
[----:B------:R-:W-:-:S03]  /*17b40*/  FFMA.FTZ R11, R2, R38, -R51 ;  /* 0x00000026020b7223 */ /* 0x000fc60000010833 */
[----:B------:R-:W0:Y:S01]  /*17b50*/  SHFL.BFLY PT, R38, R3, 0x2, 0x1f ;  /* 0x0c401f0003267f89 */ /* 0x000e2200000e0000 */
[----:B------:R-:W-:-:S01]  /*17b60*/  FFMA.FTZ R25, R2, R13, -R51 ;  /* 0x0000000d02197223 */ /* 0x000fc20000010833 */
[----:B------:R-:W-:Y:S01]  /*17b70*/  FFMA.FTZ R13, R2, R42, -R51 ;  /* 0x0000002a020d7223 */ /* 0x000fe20000010833 */
[----:B0-----:R-:W-:-:S05]  /*17b80*/  FMNMX.FTZ R42, R3, R38, !PT ;  /* 0x00000026032a7209 */ /* 0x001fca0007810000 */
[----:B------:R-:W0:Y:S01]  /*17b90*/  SHFL.BFLY PT, R3, R42, 0x1, 0x1f ;  /* 0x0c201f002a037f89 */ /* 0x000e2200000e0000 */
[----:B------:R1:W-:Y:S01]  /*17ba0*/  MUFU.EX2 R14, R25 ;  /* 0x00000019000e7308 */ /* 0x0003e20000000800 */
[----:B------:R-:W-:-:S01]  /*17bb0*/  FFMA.FTZ R46, R2, R46, -R51 ;  /* 0x0000002e022e7223 */ /* 0x000fc20000010833 */
[----:B-1----:R-:W-:Y:S01]  /*17bc0*/  FFMA.FTZ R25, R2, R50, -R51 ;  /* 0x0000003202197223 */ /* 0x002fe20000010833 */
[----:B0-----:R-:W-:-:S04]  /*17bd0*/  FMNMX.FTZ R3, R42, R3, !PT ;  /* 0x000000032a037209 */ /* 0x001fc80007810000 */
[----:B------:R-:W-:Y:S01]  /*17be0*/  FSETP.NEU.FTZ.AND P2, PT, R3, -INF , PT ;  /* 0xff8000000300780b */ /* 0x000fe20003f5d000 */
[----:B------:R-:W-:-:S01]  /*17bf0*/  FFMA.FTZ R44, R2, R3, -8 ;  /* 0xc1000000022c7423 */ /* 0x000fc20000010003 */
[----:B------:R0:W-:Y:S04]  /*17c00*/  MUFU.EX2 R24, R46 ;  /* 0x0000002e00187308 */ /* 0x0001e80000000800 */
[----:B------:R-:W-:-:S05]  /*17c10*/  FSEL R50, R44, RZ, P2 ;  /* 0x000000ff2c327208 */ /* 0x000fca0001000000 */
[C-C-:B------:R-:W-:Y:S01]  /*17c20*/  FFMA.FTZ R45, R2.reuse, R91, -R50.reuse ;  /* 0x0000005b022d7223 */ /* 0x140fe20000010832 */
[----:B0-----:R-:W-:-:S01]  /*17c30*/  FFMA.FTZ R46, R2, R6, -R50 ;  /* 0x00000006022e7223 */ /* 0x001fc20000010832 */
[----:B------:R-:W0:Y:S01]  /*17c40*/  MUFU.EX2 R5, R5 ;  /* 0x0000000500057308 */ /* 0x000e220000000800 */
[----:B------:R-:W-:-:S01]  /*17c50*/  FFMA.FTZ R89, R2, R89, -R50 ;  /* 0x0000005902597223 */ /* 0x000fc20000010832 */
[C---:B------:R-:W-:Y:S01]  /*17c60*/  FFMA.FTZ R41, R2.reuse, R43, -R51 ;  /* 0x0000002b02297223 */ /* 0x040fe20000010833 */
[----:B------:R-:W-:-:S05]  /*17c70*/  FFMA.FTZ R55, R2, R55, -R50 ;  /* 0x0000003702377223 */ /* 0x000fca0000010832 */
[----:B------:R-:W-:Y:S01]  /*17c80*/  MUFU.EX2 R45, R45 ;  /* 0x0000002d002d7308 */ /* 0x000fe20000000800 */
[----:B------:R-:W-:-:S01]  /*17c90*/  FFMA.FTZ R43, R2, R47, -R51 ;  /* 0x0000002f022b7223 */ /* 0x000fc20000010833 */
[----:B------:R-:W-:-:S06]  /*17ca0*/  FFMA.FTZ R47, R2, R93, -R50 ;  /* 0x0000005d022f7223 */ /* 0x000fcc0000010832 */
[----:B------:R-:W1:Y:S01]  /*17cb0*/  MUFU.EX2 R46, R46 ;  /* 0x0000002e002e7308 */ /* 0x000e620000000800 */
[----:B------:R-:W-:-:S01]  /*17cc0*/  FFMA.FTZ R49, R2, R49, -R50 ;  /* 0x0000003102317223 */ /* 0x000fc20000010832 */
[----:B------:R-:W-:-:S06]  /*17cd0*/  IMAD.IADD R6, R96, 0x1, -R98 ;  /* 0x0000000160067824 */ /* 0x000fcc00078e0a62 */
[----:B------:R-:W2:Y:S01]  /*17ce0*/  MUFU.EX2 R7, R7 ;  /* 0x0000000700077308 */ /* 0x000ea20000000800 */
[----:B------:R-:W-:-:S01]  /*17cf0*/  FFMA.FTZ R39, R2, R39, -R51 ;  /* 0x0000002702277223 */ /* 0x000fc20000010833 */
[----:B------:R-:W-:-:S06]  /*17d00*/  FFMA.FTZ R12, R2, R12, -R51 ;  /* 0x0000000c020c7223 */ /* 0x000fcc0000010833 */
[----:B------:R-:W3:Y:S01]  /*17d10*/  MUFU.EX2 R89, R89 ;  /* 0x0000005900597308 */ /* 0x000ee20000000800 */
[----:B------:R-:W-:-:S01]  /*17d20*/  FFMA.FTZ R48, R2, R95, -R50 ;  /* 0x0000005f02307223 */ /* 0x000fc20000010832 */
[C-C-:B------:R-:W-:Y:S01]  /*17d30*/  FFMA.FTZ R38, R2.reuse, R35, -R51.reuse ;  /* 0x0000002302267223 */ /* 0x140fe20000010833 */
[----:B------:R-:W-:-:S05]  /*17d40*/  FFMA.FTZ R20, R2, R20, -R51 ;  /* 0x0000001402147223 */ /* 0x000fca0000010833 */
[----:B------:R-:W4:Y:S01]  /*17d50*/  MUFU.EX2 R52, R55 ;  /* 0x0000003700347308 */ /* 0x000f220000000800 */
[----:B------:R-:W-:-:S01]  /*17d60*/  FFMA.FTZ R29, R2, R88, -R51 ;  /* 0x00000058021d7223 */ /* 0x000fc20000010833 */
[C-C-:B------:R-:W-:Y:S01]  /*17d70*/  FFMA.FTZ R90, R2.reuse, R90, -R51.reuse ;  /* 0x0000005a025a7223 */ /* 0x140fe20000010833 */
[----:B------:R-:W-:-:S01]  /*17d80*/  FFMA.FTZ R54, R2, R54, -R51 ;  /* 0x0000003602367223 */ /* 0x000fc20000010833 */
[C-C-:B------:R-:W-:Y:S01]  /*17d90*/  FFMA.FTZ R33, R2.reuse, R92, -R51.reuse ;  /* 0x0000005c02217223 */ /* 0x140fe20000010833 */
[----:B------:R-:W-:-:S03]  /*17da0*/  FFMA.FTZ R37, R2, R59, -R51 ;  /* 0x0000003b02257223 */ /* 0x000fc60000010833 */
[----:B------:R0:W-:Y:S01]  /*17db0*/  MUFU.EX2 R58, R49 ;  /* 0x00000031003a7308 */ /* 0x0001e20000000800 */
[----:B------:R-:W-:-:S01]  /*17dc0*/  FFMA.FTZ R21, R2, R21, -R51 ;  /* 0x0000001502157223 */ /* 0x000fc20000010833 */
[C-C-:B------:R-:W-:Y:S01]  /*17dd0*/  FFMA.FTZ R32, R2.reuse, R67, -R51.reuse ;  /* 0x0000004302207223 */ /* 0x140fe20000010833 */
[----:B------:R-:W-:-:S01]  /*17de0*/  FFMA.FTZ R27, R2, R27, -R51 ;  /* 0x0000001b021b7223 */ /* 0x000fc20000010833 */
[C-C-:B------:R-:W-:Y:S01]  /*17df0*/  FFMA.FTZ R36, R2.reuse, R71, -R51.reuse ;  /* 0x0000004702247223 */ /* 0x140fe20000010833 */
[----:B------:R-:W-:-:S01]  /*17e00*/  FFMA.FTZ R31, R2, R31, -R51 ;  /* 0x0000001f021f7223 */ /* 0x000fc20000010833 */
[--C-:B------:R-:W-:Y:S02]  /*17e10*/  FFMA.FTZ R40, R2, R75, -R51.reuse ;  /* 0x0000004b02287223 */ /* 0x100fe40000010833 */
[----:B------:R-:W4:Y:S01]  /*17e20*/  MUFU.EX2 R9, R9 ;  /* 0x0000000900097308 */ /* 0x000f220000000800 */
[----:B0-----:R-:W-:Y:S02]  /*17e30*/  IMAD R49, R94, 0x80, R6 ;  /* 0x000000805e317824 */ /* 0x001fe400078e0206 */
[C-C-:B------:R-:W-:Y:S01]  /*17e40*/  FFMA.FTZ R35, R2.reuse, R79, -R51.reuse ;  /* 0x0000004f02237223 */ /* 0x140fe20000010833 */
[----:B------:R-:W-:-:S01]  /*17e50*/  FFMA.FTZ R83, R2, R83, -R51 ;  /* 0x0000005302537223 */ /* 0x000fc20000010833 */
[----:B------:R-:W-:Y:S01]  /*17e60*/  FFMA.FTZ R97, R2, R97, -R50 ;  /* 0x0000006102617223 */ /* 0x000fe20000010832 */
[----:B------:R-:W-:-:S02]  /*17e70*/  FADD.FTZ R6, R5, R8 ;  /* 0x0000000805067221 */ /* 0x000fc40000010000 */
[----:B------:R0:W-:Y:S01]  /*17e80*/  MUFU.EX2 R30, R39 ;  /* 0x00000027001e7308 */ /* 0x0001e20000000800 */
[----:B------:R-:W-:Y:S01]  /*17e90*/  SHF.R.S32.HI R68, RZ, 0x1f, R49 ;  /* 0x0000001fff447819 */ /* 0x000fe20000011431 */
[----:B-1----:R-:W-:-:S06]  /*17ea0*/  FADD.FTZ R66, R45, R46 ;  /* 0x0000002e2d427221 */ /* 0x002fcc0000010000 */
[----:B------:R-:W1:Y:S01]  /*17eb0*/  MUFU.EX2 R47, R47 ;  /* 0x0000002f002f7308 */ /* 0x000e620000000800 */
[----:B0-----:R-:W-:-:S01]  /*17ec0*/  FFMA.FTZ R39, R2, R63, -R51 ;  /* 0x0000003f02277223 */ /* 0x001fc20000010833 */
[C---:B------:R-:W-:Y:S01]  /*17ed0*/  FFMA.FTZ R51, R2.reuse, R87, -R51 ;  /* 0x0000005702337223 */ /* 0x040fe20000010833 */
[----:B------:R-:W-:-:S05]  /*17ee0*/  FFMA.FTZ R99, R2, R99, -R50 ;  /* 0x0000006302637223 */ /* 0x000fca0000010832 */
[----:B------:R-:W0:Y:S01]  /*17ef0*/  MUFU.EX2 R12, R12 ;  /* 0x0000000c000c7308 */ /* 0x000e220000000800 */
[----:B------:R-:W-:-:S07]  /*17f00*/  FFMA.FTZ R101, R2, R101, -R50 ;  /* 0x0000006502657223 */ /* 0x000fce0000010832 */
[----:B------:R-:W0:Y:S08]  /*17f10*/  MUFU.EX2 R48, R48 ;  /* 0x0000003000307308 */ /* 0x000e300000000800 */
[----:B------:R2:W-:Y:S08]  /*17f20*/  MUFU.EX2 R44, R51 ;  /* 0x00000033002c7308 */ /* 0x0005f00000000800 */
[----:B------:R-:W0:Y:S01]  /*17f30*/  MUFU.EX2 R11, R11 ;  /* 0x0000000b000b7308 */ /* 0x000e220000000800 */
[----:B--2---:R-:W-:-:S01]  /*17f40*/  FADD.FTZ R51, R7, R6 ;  /* 0x0000000607337221 */ /* 0x004fc20000010000 */
[----:B------:R-:W-:Y:S01]  /*17f50*/  LEA.HI R6, R68, R49, RZ, 0x7 ;  /* 0x0000003144067211 */ /* 0x000fe200078f38ff */
[----:B---3--:R-:W-:-:S05]  /*17f60*/  FADD.FTZ R49, R89, R66 ;  /* 0x0000004259317221 */ /* 0x008fca0000010000 */
[----:B------:R-:W2:Y:S01]  /*17f70*/  MUFU.EX2 R97, R97 ;  /* 0x0000006100617308 */ /* 0x000ea20000000800 */
[----:B------:R-:W-:-:S01]  /*17f80*/  FADD.FTZ R68, R10, R51 ;  /* 0x000000330a447221 */ /* 0x000fc20000010000 */
[----:B----4-:R-:W-:Y:S01]  /*17f90*/  FADD.FTZ R66, R52, R49 ;  /* 0x0000003134427221 */ /* 0x010fe20000010000 */
[----:B------:R-:W-:-:S05]  /*17fa0*/  FFMA.FTZ R103, R2, R103, -R50 ;  /* 0x0000006702677223 */ /* 0x000fca0000010832 */
[----:B------:R-:W-:Y:S01]  /*17fb0*/  MUFU.EX2 R28, R54 ;  /* 0x00000036001c7308 */ /* 0x000fe20000000800 */
[----:B------:R-:W-:-:S01]  /*17fc0*/  FADD.FTZ R51, R9, R68 ;  /* 0x0000004409337221 */ /* 0x000fc20000010000 */
[----:B-1----:R-:W-:-:S06]  /*17fd0*/  FADD.FTZ R49, R47, R66 ;  /* 0x000000422f317221 */ /* 0x002fcc0000010000 */
[----:B------:R-:W1:Y:S01]  /*17fe0*/  MUFU.EX2 R54, R99 ;  /* 0x0000006300367308 */ /* 0x000e620000000800 */
[----:B------:R-:W-:-:S01]  /*17ff0*/  FFMA.FTZ R105, R2, R105, -R50 ;  /* 0x0000006902697223 */ /* 0x000fc20000010832 */
[----:B0-----:R-:W-:-:S06]  /*18000*/  FADD.FTZ R68, R12, R51 ;  /* 0x000000330c447221 */ /* 0x001fcc0000010000 */
[----:B------:R-:W0:Y:S01]  /*18010*/  MUFU.EX2 R13, R13 ;  /* 0x0000000d000d7308 */ /* 0x000e220000000800 */
[----:B------:R-:W-:-:S07]  /*18020*/  FADD.FTZ R66, R48, R49 ;  /* 0x0000003130427221 */ /* 0x000fce0000010000 */
[----:B------:R-:W3:Y:S01]  /*18030*/  MUFU.EX2 R101, R101 ;  /* 0x0000006500657308 */ /* 0x000ee20000000800 */
[----:B------:R-:W-:-:S01]  /*18040*/  FFMA.FTZ R107, R2, R107, -R50 ;  /* 0x0000006b026b7223 */ /* 0x000fc20000010832 */
[----:B------:R-:W-:-:S06]  /*18050*/  FADD.FTZ R51, R11, R68 ;  /* 0x000000440b337221 */ /* 0x000fcc0000010000 */
[----:B------:R-:W4:Y:S01]  /*18060*/  MUFU.EX2 R20, R20 ;  /* 0x0000001400147308 */ /* 0x000f220000000800 */
[----:B--2---:R-:W-:-:S01]  /*18070*/  FADD.FTZ R49, R97, R66 ;  /* 0x0000004261317221 */ /* 0x004fc20000010000 */
[----:B------:R-:W-:-:S06]  /*18080*/  FFMA.FTZ R109, R2, R109, -R50 ;  /* 0x0000006d026d7223 */ /* 0x000fcc0000010832 */
[----:B------:R-:W2:Y:S01]  /*18090*/  MUFU.EX2 R224, R103 ;  /* 0x0000006700e07308 */ /* 0x000ea20000000800 */
[----:B------:R-:W-:-:S01]  /*180a0*/  FADD.FTZ R68, R14, R51 ;  /* 0x000000330e447221 */ /* 0x000fc20000010000 */
[----:B-1----:R-:W-:-:S06]  /*180b0*/  FADD.FTZ R66, R54, R49 ;  /* 0x0000003136427221 */ /* 0x002fcc0000010000 */
[----:B------:R-:W1:Y:S01]  /*180c0*/  MUFU.EX2 R105, R105 ;  /* 0x0000006900697308 */ /* 0x000e620000000800 */
[----:B0-----:R-:W-:-:S01]  /*180d0*/  FADD.FTZ R51, R13, R68 ;  /* 0x000000440d337221 */ /* 0x001fc20000010000 */
[----:B---3--:R-:W-:-:S06]  /*180e0*/  FADD.FTZ R49, R101, R66 ;  /* 0x0000004265317221 */ /* 0x008fcc0000010000 */
[----:B------:R-:W0:Y:S01]  /*180f0*/  MUFU.EX2 R29, R29 ;  /* 0x0000001d001d7308 */ /* 0x000e220000000800 */
[----:B------:R-:W-:-:S07]  /*18100*/  FFMA.FTZ R111, R2, R111, -R50 ;  /* 0x0000006f026f7223 */ /* 0x000fce0000010832 */
[----:B------:R-:W3:Y:S01]  /*18110*/  MUFU.EX2 R56, R107 ;  /* 0x0000006b00387308 */ /* 0x000ee20000000800 */
[----:B----4-:R-:W-:-:S01]  /*18120*/  FADD.FTZ R51, R20, R51 ;  /* 0x0000003314337221 */ /* 0x010fc20000010000 */
[----:B--2---:R-:W-:-:S06]  /*18130*/  FADD.FTZ R68, R224, R49 ;  /* 0x00000031e0447221 */ /* 0x004fcc0000010000 */
[----:B------:R-:W2:Y:S08]  /*18140*/  MUFU.EX2 R25, R25 ;  /* 0x0000001900197308 */ /* 0x000eb00000000800 */
[----:B------:R-:W4:Y:S01]  /*18150*/  MUFU.EX2 R109, R109 ;  /* 0x0000006d006d7308 */ /* 0x000f220000000800 */
[----:B------:R-:W-:-:S01]  /*18160*/  FFMA.FTZ R53, R2, R53, -R50 ;  /* 0x0000003502357223 */ /* 0x000fc20000010832 */
[----:B------:R-:W-:-:S06]  /*18170*/  FADD.FTZ R70, R24, R51 ;  /* 0x0000003318467221 */ /* 0x000fcc0000010000 */
[----:B------:R-:W4:Y:S01]  /*18180*/  MUFU.EX2 R26, R90 ;  /* 0x0000005a001a7308 */ /* 0x000f220000000800 */
[----:B-1----:R-:W-:-:S01]  /*18190*/  FADD.FTZ R49, R105, R68 ;  /* 0x0000004469317221 */ /* 0x002fc20000010000 */
[----:B------:R-:W-:Y:S01]  /*181a0*/  FFMA.FTZ R113, R2, R113, -R50 ;  /* 0x0000007102717223 */ /* 0x000fe20000010832 */
[----:B0-----:R-:W-:-:S05]  /*181b0*/  FADD.FTZ R70, R29, R70 ;  /* 0x000000461d467221 */ /* 0x001fca0000010000 */
[----:B------:R-:W0:Y:S01]  /*181c0*/  MUFU.EX2 R111, R111 ;  /* 0x0000006f006f7308 */ /* 0x000e220000000800 */
[----:B---3--:R-:W-:-:S01]  /*181d0*/  FADD.FTZ R68, R56, R49 ;  /* 0x0000003138447221 */ /* 0x008fc20000010000 */
[----:B------:R-:W-:-:S06]  /*181e0*/  FFMA.FTZ R57, R2, R57, -R50 ;  /* 0x0000003902397223 */ /* 0x000fcc0000010832 */
[----:B------:R-:W1:Y:S01]  /*181f0*/  MUFU.EX2 R33, R33 ;  /* 0x0000002100217308 */ /* 0x000e620000000800 */
[----:B--2---:R-:W-:-:S01]  /*18200*/  FADD.FTZ R51, R25, R70 ;  /* 0x0000004619337221 */ /* 0x004fc20000010000 */
[----:B----4-:R-:W-:-:S06]  /*18210*/  FADD.FTZ R49, R109, R68 ;  /* 0x000000446d317221 */ /* 0x010fcc0000010000 */
[----:B------:R-:W2:Y:S01]  /*18220*/  MUFU.EX2 R60, R53 ;  /* 0x00000035003c7308 */ /* 0x000ea20000000800 */
[----:B------:R-:W-:-:S01]  /*18230*/  FFMA.FTZ R115, R2, R115, -R50 ;  /* 0x0000007302737223 */ /* 0x000fc20000010832 */
[----:B------:R-:W-:Y:S01]  /*18240*/  FADD.FTZ R51, R26, R51 ;  /* 0x000000331a337221 */ /* 0x000fe20000010000 */
[----:B------:R-:W-:-:S05]  /*18250*/  F2FP.SATFINITE.E4M3.F32.PACK_AB_MERGE_C R231, R14, R11, RZ ;  /* 0x0000000b0ee7723e */ /* 0x000fca00048070ff */
[----:B------:R-:W3:Y:S01]  /*18260*/  MUFU.EX2 R113, R113 ;  /* 0x0000007100717308 */ /* 0x000ee20000000800 */
[----:B------:R-:W-:-:S01]  /*18270*/  FADD.FTZ R14, R58, R49 ;  /* 0x000000313a0e7221 */ /* 0x000fc20000010000 */
[----:B------:R-:W-:Y:S01]  /*18280*/  FFMA.FTZ R61, R2, R61, -R50 ;  /* 0x0000003d023d7223 */ /* 0x000fe20000010832 */
[----:B------:R-:W-:-:S05]  /*18290*/  F2FP.SATFINITE.E4M3.F32.PACK_AB_MERGE_C R229, R10, R7, RZ ;  /* 0x000000070ae5723e */ /* 0x000fca00048070ff */
[----:B------:R-:W4:Y:S01]  /*182a0*/  MUFU.EX2 R37, R37 ;  /* 0x0000002500257308 */ /* 0x000f220000000800 */
[----:B------:R-:W-:-:S01]  /*182b0*/  FADD.FTZ R68, R28, R51 ;  /* 0x000000331c447221 */ /* 0x000fc20000010000 */
[----:B------:R-:W-:Y:S02]  /*182c0*/  @!P0 VIADD R4, R4, 0x38840 ;  /* 0x0003884004048836 */ /* 0x000fe40000000000 */
[----:B0-----:R-:W-:-:S04]  /*182d0*/  FADD.FTZ R7, R111, R14 ;  /* 0x0000000e6f077221 */ /* 0x001fc80000010000 */
[----:B------:R-:W0:Y:S01]  /*182e0*/  MUFU.EX2 R62, R57 ;  /* 0x00000039003e7308 */ /* 0x000e220000000800 */
[----:B------:R-:W-:-:S01]  /*182f0*/  FFMA.FTZ R117, R2, R117, -R50 ;  /* 0x0000007502757223 */ /* 0x000fc20000010832 */
[C---:B-1----:R-:W-:Y:S01]  /*18300*/  F2FP.SATFINITE.E4M3.F32.PACK_AB_MERGE_C R227, R33.reuse, R28, RZ ;  /* 0x0000001c21e3723e */ /* 0x042fe200048070ff */
[----:B------:R-:W-:-:S05]  /*18310*/  FADD.FTZ R33, R33, R68 ;  /* 0x0000004421217221 */ /* 0x000fca0000010000 */
[----:B------:R-:W1:Y:S01]  /*18320*/  MUFU.EX2 R115, R115 ;  /* 0x0000007300737308 */ /* 0x000e620000000800 */
[----:B--2---:R-:W-:-:S01]  /*18330*/  FADD.FTZ R14, R60, R7 ;  /* 0x000000073c0e7221 */ /* 0x004fc20000010000 */
[----:B------:R-:W-:Y:S01]  /*18340*/  @!P0 PRMT R4, RZ, 0x654, R4 ;  /* 0x00000654ff048816 */ /* 0x000fe20000000004 */
[----:B------:R-:W-:-:S01]  /*18350*/  FFMA.FTZ R65, R2, R65, -R50 ;  /* 0x0000004102417223 */ /* 0x000fc20000010832 */
[----:B------:R-:W-:-:S04]  /*18360*/  F2FP.SATFINITE.E4M3.F32.PACK_AB_MERGE_C R225, R29, R24, RZ ;  /* 0x000000181de1723e */ /* 0x000fc800048070ff */
[----:B------:R-:W2:Y:S01]  /*18370*/  MUFU.EX2 R64, R61 ;  /* 0x0000003d00407308 */ /* 0x000ea20000000800 */
[----:B------:R-:W-:-:S01]  /*18380*/  FADD.FTZ R24, R30, R33 ;  /* 0x000000211e187221 */ /* 0x000fc20000010000 */
[----:B---3--:R-:W-:Y:S01]  /*18390*/  FADD.FTZ R7, R113, R14 ;  /* 0x0000000e71077221 */ /* 0x008fe20000010000 */
[----:B------:R-:W-:-:S01]  /*183a0*/  FFMA.FTZ R119, R2, R119, -R50 ;  /* 0x0000007702777223 */ /* 0x000fc20000010832 */
[----:B------:R3:W-:Y:S04]  /*183b0*/  @!P0 SYNCS.ARRIVE.TRANS64.RED.A1T0 RZ, [R4+URZ], RZ ;  /* 0x000000ff04ff89a7 */ /* 0x0007e8000810043f */
[----:B------:R-:W2:Y:S01]  /*183c0*/  MUFU.EX2 R117, R117 ;  /* 0x0000007500757308 */ /* 0x000ea20000000800 */
[----:B----4-:R-:W-:-:S01]  /*183d0*/  FADD.FTZ R11, R37, R24 ;  /* 0x00000018250b7221 */ /* 0x010fc20000010000 */
[----:B0-----:R-:W-:Y:S01]  /*183e0*/  FADD.FTZ R24, R62, R7 ;  /* 0x000000073e187221 */ /* 0x001fe20000010000 */
[----:B------:R-:W-:-:S01]  /*183f0*/  FFMA.FTZ R69, R2, R69, -R50 ;  /* 0x0000004502457223 */ /* 0x000fc20000010832 */
[----:B------:R-:W-:-:S04]  /*18400*/  F2FP.SATFINITE.E4M3.F32.PACK_AB_MERGE_C R229, R8, R5, R229 ;  /* 0x0000000508e5723e */ /* 0x000fc800048070e5 */
[----:B---3--:R-:W0:Y:S01]  /*18410*/  MUFU.EX2 R4, R65 ;  /* 0x0000004100047308 */ /* 0x008e220000000800 */
[----:B-1----:R-:W-:-:S01]  /*18420*/  FADD.FTZ R5, R115, R24 ;  /* 0x0000001873057221 */ /* 0x002fc20000010000 */
[----:B------:R-:W-:Y:S01]  /*18430*/  FFMA.FTZ R121, R2, R121, -R50 ;  /* 0x0000007902797223 */ /* 0x000fe20000010832 */
[----:B--2---:R-:W-:-:S05]  /*18440*/  F2FP.SATFINITE.E4M3.F32.PACK_AB_MERGE_C R115, R64, R115, RZ ;  /* 0x000000734073723e */ /* 0x004fca00048070ff */
[----:B------:R-:W1:Y:S01]  /*18450*/  MUFU.EX2 R34, R34 ;  /* 0x0000002200227308 */ /* 0x000e620000000800 */
[----:B------:R-:W-:-:S07]  /*18460*/  FADD.FTZ R64, R64, R5 ;  /* 0x0000000540407221 */ /* 0x000fce0000010000 */
[----:B------:R-:W2:Y:S01]  /*18470*/  MUFU.EX2 R119, R119 ;  /* 0x0000007700777308 */ /* 0x000ea20000000800 */
[----:B------:R-:W-:-:S01]  /*18480*/  FFMA.FTZ R73, R2, R73, -R50 ;  /* 0x0000004902497223 */ /* 0x000fc20000010832 */
[----:B------:R-:W-:-:S06]  /*18490*/  FADD.FTZ R5, R117, R64 ;  /* 0x0000004075057221 */ /* 0x000fcc0000010000 */
[----:B------:R-:W3:Y:S01]  /*184a0*/  MUFU.EX2 R66, R69 ;  /* 0x0000004500427308 */ /* 0x000ee20000000800 */
[----:B------:R-:W-:-:S07]  /*184b0*/  FFMA.FTZ R123, R2, R123, -R50 ;  /* 0x0000007b027b7223 */ /* 0x000fce0000010832 */
[----:B------:R-:W4:Y:S01]  /*184c0*/  MUFU.EX2 R39, R39 ;  /* 0x0000002700277308 */ /* 0x000f220000000800 */
[----:B------:R-:W-:Y:S01]  /*184d0*/  F2FP.SATFINITE.E4M3.F32.PACK_AB_MERGE_C R231, R12, R9, R231 ;  /* 0x000000090ce7723e */ /* 0x000fe200048070e7 */
[----:B0-----:R-:W-:-:S06]  /*184e0*/  FADD.FTZ R12, R4, R5 ;  /* 0x00000005040c7221 */ /* 0x001fcc0000010000 */
[----:B------:R-:W0:Y:S01]  /*184f0*/  MUFU.EX2 R21, R21 ;  /* 0x0000001500157308 */ /* 0x000e220000000800 */
[----:B------:R-:W-:-:S07]  /*18500*/  FFMA.FTZ R77, R2, R77, -R50 ;  /* 0x0000004d024d7223 */ /* 0x000fce0000010832 */
[----:B------:R-:W0:Y:S01]  /*18510*/  MUFU.EX2 R121, R121 ;  /* 0x0000007900797308 */ /* 0x000e220000000800 */
[----:B-1----:R-:W-:-:S01]  /*18520*/  FADD.FTZ R28, R34, R11 ;  /* 0x0000000b221c7221 */ /* 0x002fc20000010000 */
[----:B--2---:R-:W-:-:S06]  /*18530*/  FADD.FTZ R5, R119, R12 ;  /* 0x0000000c77057221 */ /* 0x004fcc0000010000 */
[----:B------:R-:W1:Y:S01]  /*18540*/  MUFU.EX2 R32, R32 ;  /* 0x0000002000207308 */ /* 0x000e620000000800 */
[----:B------:R-:W-:-:S07]  /*18550*/  FFMA.FTZ R125, R2, R125, -R50 ;  /* 0x0000007d027d7223 */ /* 0x000fce0000010832 */
[----:B------:R-:W2:Y:S01]  /*18560*/  MUFU.EX2 R10, R73 ;  /* 0x00000049000a7308 */ /* 0x000ea20000000800 */
[C---:B---3--:R-:W-:Y:S01]  /*18570*/  F2FP.SATFINITE.E4M3.F32.PACK_AB_MERGE_C R119, R66.reuse, R119, RZ ;  /* 0x000000774277723e */ /* 0x048fe200048070ff */
[----:B----4-:R-:W-:Y:S01]  /*18580*/  FADD.FTZ R28, R39, R28 ;  /* 0x0000001c271c7221 */ /* 0x010fe20000010000 */
[----:B------:R-:W-:-:S05]  /*18590*/  FADD.FTZ R66, R66, R5 ;  /* 0x0000000542427221 */ /* 0x000fca0000010000 */
[----:B------:R-:W3:Y:S08]  /*185a0*/  MUFU.EX2 R27, R27 ;  /* 0x0000001b001b7308 */ /* 0x000ef00000000800 */
[----:B------:R-:W4:Y:S01]  /*185b0*/  MUFU.EX2 R123, R123 ;  /* 0x0000007b007b7308 */ /* 0x000f220000000800 */
[----:B------:R-:W-:-:S01]  /*185c0*/  FFMA.FTZ R81, R2, R81, -R50 ;  /* 0x0000005102517223 */ /* 0x000fc20000010832 */
[----:B0-----:R-:W-:-:S06]  /*185d0*/  FADD.FTZ R7, R21, R28 ;  /* 0x0000001c15077221 */ /* 0x001fcc0000010000 */
[----:B------:R-:W0:Y:S01]  /*185e0*/  MUFU.EX2 R36, R36 ;  /* 0x0000002400247308 */ /* 0x000e220000000800 */
[----:B------:R-:W-:-:S07]  /*185f0*/  FADD.FTZ R5, R121, R66 ;  /* 0x0000004279057221 */ /* 0x000fce0000010000 */
[----:B------:R-:W0:Y:S01]  /*18600*/  MUFU.EX2 R14, R77 ;  /* 0x0000004d000e7308 */ /* 0x000e220000000800 */
[----:B------:R-:W-:-:S01]  /*18610*/  FFMA.FTZ R127, R2, R127, -R50 ;  /* 0x0000007f027f7223 */ /* 0x000fc20000010832 */
[----:B------:R-:W-:Y:S01]  /*18620*/  F2FP.SATFINITE.E4M3.F32.PACK_AB_MERGE_C R225, R20, R13, R225 ;  /* 0x0000000d14e1723e */ /* 0x000fe200048070e1 */
[----:B-1----:R-:W-:-:S05]  /*18630*/  FADD.FTZ R20, R32, R7 ;  /* 0x0000000720147221 */ /* 0x002fca0000010000 */
[----:B------:R-:W1:Y:S01]  /*18640*/  MUFU.EX2 R31, R31 ;  /* 0x0000001f001f7308 */ /* 0x000e620000000800 */
[----:B--2---:R-:W-:-:S07]  /*18650*/  FADD.FTZ R12, R10, R5 ;  /* 0x000000050a0c7221 */ /* 0x004fce0000010000 */
[----:B------:R-:W2:Y:S01]  /*18660*/  MUFU.EX2 R125, R125 ;  /* 0x0000007d007d7308 */ /* 0x000ea20000000800 */
[----:B---3--:R-:W-:-:S01]  /*18670*/  FADD.FTZ R7, R27, R20 ;  /* 0x000000141b077221 */ /* 0x008fc20000010000 */
[----:B----4-:R-:W-:-:S06]  /*18680*/  FADD.FTZ R5, R123, R12 ;  /* 0x0000000c7b057221 */ /* 0x010fcc0000010000 */
[----:B------:R-:W3:Y:S08]  /*18690*/  MUFU.EX2 R40, R40 ;  /* 0x0000002800287308 */ /* 0x000ef00000000800 */
[----:B------:R-:W4:Y:S01]  /*186a0*/  MUFU.EX2 R8, R81 ;  /* 0x0000005100087308 */ /* 0x000f220000000800 */
[C---:B0-----:R-:W-:Y:S01]  /*186b0*/  F2FP.SATFINITE.E4M3.F32.PACK_AB_MERGE_C R223, R36.reuse, R27, RZ ;  /* 0x0000001b24df723e */ /* 0x041fe200048070ff */
[----:B------:R-:W-:Y:S01]  /*186c0*/  FADD.FTZ R36, R36, R7 ;  /* 0x0000000724247221 */ /* 0x000fe20000010000 */
[----:B------:R-:W-:-:S05]  /*186d0*/  F2FP.SATFINITE.E4M3.F32.PACK_AB_MERGE_C R123, R14, R123, RZ ;  /* 0x0000007b0e7b723e */ /* 0x000fca00048070ff */
[----:B------:R-:W-:Y:S01]  /*186e0*/  MUFU.EX2 R38, R38 ;  /* 0x0000002600267308 */ /* 0x000fe20000000800 */
[----:B------:R-:W-:-:S07]  /*186f0*/  FADD.FTZ R14, R14, R5 ;  /* 0x000000050e0e7221 */ /* 0x000fce0000010000 */
[----:B------:R-:W-:Y:S08]  /*18700*/  MUFU.EX2 R35, R35 ;  /* 0x0000002300237308 */ /* 0x000ff00000000800 */
[----:B------:R-:W0:Y:S01]  /*18710*/  MUFU.EX2 R127, R127 ;  /* 0x0000007f007f7308 */ /* 0x000e220000000800 */
[----:B------:R-:W-:-:S01]  /*18720*/  FFMA.FTZ R50, R2, R85, -R50 ;  /* 0x0000005502327223 */ /* 0x000fc20000010832 */
[----:B-1----:R-:W-:Y:S01]  /*18730*/  FADD.FTZ R7, R31, R36 ;  /* 0x000000241f077221 */ /* 0x002fe20000010000 */
[----:B--2---:R-:W-:-:S05]  /*18740*/  FADD.FTZ R5, R125, R14 ;  /* 0x0000000e7d057221 */ /* 0x004fca0000010000 */
[----:B------:R-:W1:Y:S01]  /*18750*/  MUFU.EX2 R43, R43 ;  /* 0x0000002b002b7308 */ /* 0x000e620000000800 */
[----:B---3--:R-:W-:-:S01]  /*18760*/  FADD.FTZ R7, R40, R7 ;  /* 0x0000000728077221 */ /* 0x008fc20000010000 */
[----:B----4-:R-:W-:-:S06]  /*18770*/  FADD.FTZ R12, R8, R5 ;  /* 0x00000005080c7221 */ /* 0x010fcc0000010000 */
[----:B------:R-:W2:Y:S01]  /*18780*/  MUFU.EX2 R41, R41 ;  /* 0x0000002900297308 */ /* 0x000ea20000000800 */
[----:B------:R-:W-:Y:S01]  /*18790*/  SHF.R.S32.HI R6, RZ, 0x7, R6 ;  /* 0x00000007ff067819 */ /* 0x000fe20000011406 */
[----:B0-----:R-:W-:Y:S01]  /*187a0*/  FADD.FTZ R5, R127, R12 ;  /* 0x0000000c7f057221 */ /* 0x001fe20000010000 */
[----:B------:R-:W-:-:S05]  /*187b0*/  F2FP.SATFINITE.E4M3.F32.PACK_AB_MERGE_C R217, R35, R38, RZ ;  /* 0x0000002623d9723e */ /* 0x000fca00048070ff */
[----:B------:R-:W0:Y:S01]  /*187c0*/  MUFU.EX2 R42, R83 ;  /* 0x00000053002a7308 */ /* 0x000e220000000800 */
[----:B------:R-:W-:-:S01]  /*187d0*/  FADD.FTZ R38, R38, R7 ;  /* 0x0000000726267221 */ /* 0x000fc20000010000 */
[----:B------:R-:W-:Y:S01]  /*187e0*/  VIADD R12, R133, 0xfffffffe ;  /* 0xfffffffe850c7836 */ /* 0x000fe20000000000 */
[----:B------:R-:W-:-:S05]  /*187f0*/  VIMNMX R20, RZ, R6, !PT ;  /* 0x00000006ff147248 */ /* 0x000fca0007fe0100 */
[----:B------:R-:W3:Y:S01]  /*18800*/  MUFU.EX2 R50, R50 ;  /* 0x0000003200327308 */ /* 0x000ee20000000800 */
[----:B------:R-:W-:-:S01]  /*18810*/  FADD.FTZ R38, R35, R38 ;  /* 0x0000002623267221 */ /* 0x000fc20000010000 */
[----:B------:R-:W-:Y:S02]  /*18820*/  ISETP.GE.AND P0, PT, R12, R20, PT ;  /* 0x000000140c00720c */ /* 0x000fe40003f06270 */
[----:B-1----:R-:W-:Y:S01]  /*18830*/  F2FP.SATFINITE.E4M3.F32.PACK_AB_MERGE_C R9, R44, R43, RZ ;  /* 0x0000002b2c09723e */ /* 0x002fe200048070ff */
[----:B--2---:R-:W-:Y:S01]  /*18840*/  FADD.FTZ R7, R41, R38 ;  /* 0x0000002629077221 */ /* 0x004fe20000010000 */
[----:B------:R-:W-:Y:S02]  /*18850*/  F2FP.SATFINITE.E4M3.F32.PACK_AB_MERGE_C R222, R4, R117, R119 ;  /* 0x0000007504de723e */ /* 0x000fe40004807077 */
[C---:B0-----:R-:W-:Y:S01]  /*18860*/  F2FP.SATFINITE.E4M3.F32.PACK_AB_MERGE_C R219, R42.reuse, R41, R9 ;  /* 0x000000292adb723e */ /* 0x041fe20004807009 */
[----:B------:R-:W-:-:S01]  /*18870*/  FADD.FTZ R42, R42, R7 ;  /* 0x000000072a2a7221 */ /* 0x000fc20000010000 */
[----:B------:R-:W-:-:S02]  /*18880*/  F2FP.SATFINITE.E4M3.F32.PACK_AB_MERGE_C R228, R52, R89, RZ ;  /* 0x0000005934e4723e */ /* 0x000fc400048070ff */
[----:B------:R-:W-:Y:S01]  /*18890*/  F2FP.SATFINITE.E4M3.F32.PACK_AB_MERGE_C R230, R54, R97, RZ ;  /* 0x0000006136e6723e */ /* 0x000fe200048070ff */
[----:B------:R-:W-:Y:S01]  /*188a0*/  FADD.FTZ R43, R43, R42 ;  /* 0x0000002a2b2b7221 */ /* 0x000fe20000010000 */
[----:B------:R-:W-:Y:S02]  /*188b0*/  F2FP.SATFINITE.E4M3.F32.PACK_AB_MERGE_C R56, R56, R105, RZ ;  /* 0x000000693838723e */ /* 0x000fe400048070ff */
[----:B---3--:R-:W-:Y:S02]  /*188c0*/  F2FP.SATFINITE.E4M3.F32.PACK_AB_MERGE_C R4, R50, R127, RZ ;  /* 0x0000007f3204723e */ /* 0x008fe400048070ff */
[----:B------:R-:W-:Y:S02]  /*188d0*/  F2FP.SATFINITE.E4M3.F32.PACK_AB_MERGE_C R60, R60, R111, RZ ;  /* 0x0000006f3c3c723e */ /* 0x000fe400048070ff */
[----:B------:R-:W-:Y:S01]  /*188e0*/  F2FP.SATFINITE.E4M3.F32.PACK_AB_MERGE_C R221, R39, R34, RZ ;  /* 0x0000002227dd723e */ /* 0x000fe200048070ff */
[----:B------:R-:W-:-:S01]  /*188f0*/  FADD.FTZ R5, R50, R5 ;  /* 0x0000000532057221 */ /* 0x000fc20000010000 */
[----:B------:R-:W-:Y:S01]  /*18900*/  F2FP.SATFINITE.E4M3.F32.PACK_AB_MERGE_C R218, R8, R125, R4 ;  /* 0x0000007d08da723e */ /* 0x000fe20004807004 */
[----:B------:R-:W-:-:S01]  /*18910*/  FADD.FTZ R4, R44, R43 ;  /* 0x0000002b2c047221 */ /* 0x000fc20000010000 */
[----:B------:R-:W-:Y:S01]  /*18920*/  F2FP.SATFINITE.E4M3.F32.PACK_AB_MERGE_C R227, R26, R25, R227 ;  /* 0x000000191ae3723e */ /* 0x000fe200048070e3 */
[----:B------:R-:W-:Y:S01]  /*18930*/  IMAD.MOV.U32 R150, RZ, RZ, R151 ;  /* 0x000000ffff967224 */ /* 0x000fe200078e0097 */
[----:B------:R-:W-:Y:S01]  /*18940*/  F2FP.SATFINITE.E4M3.F32.PACK_AB_MERGE_C R221, R37, R30, R221 ;  /* 0x0000001e25dd723e */ /* 0x000fe200048070dd */
[----:B------:R-:W-:Y:S01]  /*18950*/  IMAD.MOV.U32 R149, RZ, RZ, R151 ;  /* 0x000000ffff957224 */ /* 0x000fe200078e0097 */
[----:B------:R-:W-:Y:S01]  /*18960*/  F2FP.SATFINITE.E4M3.F32.PACK_AB_MERGE_C R223, R32, R21, R223 ;  /* 0x0000001520df723e */ /* 0x000fe200048070df */
[----:B------:R-:W-:Y:S01]  /*18970*/  IMAD.MOV.U32 R148, RZ, RZ, R151 ;  /* 0x000000ffff947224 */ /* 0x000fe200078e0097 */
[----:B------:R-:W-:Y:S01]  /*18980*/  F2FP.SATFINITE.E4M3.F32.PACK_AB_MERGE_C R217, R40, R31, R217 ;  /* 0x0000001f28d9723e */ /* 0x000fe200048070d9 */
[--C-:B------:R-:W-:Y:S01]  /*18990*/  IMAD.MOV.U32 R146, RZ, RZ, R151.reuse ;  /* 0x000000ffff927224 */ /* 0x100fe200078e0097 */
[----:B------:R-:W-:Y:S01]  /*189a0*/  F2FP.SATFINITE.E4M3.F32.PACK_AB_MERGE_C R228, R46, R45, R228 ;  /* 0x0000002d2ee4723e */ /* 0x000fe200048070e4 */
[--C-:B------:R-:W-:Y:S01]  /*189b0*/  IMAD.MOV.U32 R145, RZ, RZ, R151.reuse ;  /* 0x000000ffff917224 */ /* 0x100fe200078e0097 */
[----:B------:R-:W-:Y:S01]  /*189c0*/  F2FP.SATFINITE.E4M3.F32.PACK_AB_MERGE_C R230, R48, R47, R230 ;  /* 0x0000002f30e6723e */ /* 0x000fe200048070e6 */
[--C-:B------:R-:W-:Y:S01]  /*189d0*/  IMAD.MOV.U32 R144, RZ, RZ, R151.reuse ;  /* 0x000000ffff907224 */ /* 0x100fe200078e0097 */
[----:B------:R-:W-:Y:S01]  /*189e0*/  F2FP.SATFINITE.E4M3.F32.PACK_AB_MERGE_C R224, R224, R101, R56 ;  /* 0x00000065e0e0723e */ /* 0x000fe20004807038 */
[--C-:B------:R-:W-:Y:S01]  /*189f0*/  IMAD.MOV.U32 R143, RZ, RZ, R151.reuse ;  /* 0x000000ffff8f7224 */ /* 0x100fe200078e0097 */
[----:B------:R-:W-:Y:S01]  /*18a00*/  F2FP.SATFINITE.E4M3.F32.PACK_AB_MERGE_C R226, R58, R109, R60 ;  /* 0x0000006d3ae2723e */ /* 0x000fe2000480703c */
[----:B------:R-:W-:Y:S01]  /*18a10*/  IMAD.MOV.U32 R142, RZ, RZ, R151 ;  /* 0x000000ffff8e7224 */ /* 0x000fe200078e0097 */
[----:B------:R-:W-:Y:S01]  /*18a20*/  F2FP.SATFINITE.E4M3.F32.PACK_AB_MERGE_C R220, R62, R113, R115 ;  /* 0x000000713edc723e */ /* 0x000fe20004807073 */
[----:B------:R-:W-:Y:S01]  /*18a30*/  IMAD.MOV.U32 R141, RZ, RZ, R151 ;  /* 0x000000ffff8d7224 */ /* 0x000fe200078e0097 */
[----:B------:R-:W-:Y:S01]  /*18a40*/  F2FP.SATFINITE.E4M3.F32.PACK_AB_MERGE_C R216, R10, R121, R123 ;  /* 0x000000790ad8723e */ /* 0x000fe2000480707b */
[--C-:B------:R-:W-:Y:S01]  /*18a50*/  IMAD.MOV.U32 R140, RZ, RZ, R151.reuse ;  /* 0x000000ffff8c7224 */ /* 0x100fe200078e0097 */
[-C--:B------:R-:W-:Y:S01]  /*18a60*/  MOV R147, R151.reuse ;  /* 0x0000009700937202 */ /* 0x080fe20000000f00 */
        /* <DEDUP_REMOVED lines=27> */
[----:B------:R-:W-:Y:S01]  /*18c20*/  MOV R28, R151 ;  /* 0x00000097001c7202 */ /* 0x000fe20000000f00 */
        /* <DEDUP_REMOVED lines=87> */
[----:B------:R-:W-:Y:S01]  /*191a0*/  IMAD.MOV.U32 R24, RZ, RZ, R151 ;  /* 0x000000ffff187224 */ /* 0x000fe200078e0097 */
[----:B------:R-:W-:Y:S06]  /*191b0*/  @!P0 BRA `(.L_x_2355) ;  /* 0x0000003000808947 */ /* 0x000fec0003800000 */
[----:B------:R-:W-:Y:S01]  /*191c0*/  IMAD.MOV.U32 R10, RZ, RZ, R0 ;  /* 0x000000ffff0a7224 */ /* 0x000fe200078e0000 */
[----:B------:R-:W-:Y:S01]  /*191d0*/  MOV R13, R152 ;  /* 0x00000098000d7202 */ /* 0x000fe20000000f00 */
[----:B------:R-:W-:Y:S01]  /*191e0*/  IMAD.MOV.U32 R11, RZ, RZ, R3 ;  /* 0x000000ffff0b7224 */ /* 0x000fe200078e0003 */
[----:B------:R-:W-:Y:S01]  /*191f0*/  CS2R R150, SRZ ;  /* 0x0000000000967805 */ /* 0x000fe2000001ff00 */
[----:B------:R-:W-:Y:S01]  /*19200*/  IMAD.MOV.U32 R6, RZ, RZ, R237 ;  /* 0x000000ffff067224 */ /* 0x000fe200078e00ed */
        /* <DEDUP_REMOVED lines=62> */
[----:B------:R-:W-:-:S07]  /*195f0*/  CS2R R24, SRZ ;  /* 0x0000000000187805 */ /* 0x000fce000001ff00 */
.L_x_2366:
[----:B------:R-:W2:Y:S01]  /*19600*/  LDL R0, [R1] ;  /* 0x0000000001007983 */ /* 0x000ea20000100800 */
[----:B------:R-:W-:Y:S01]  /*19610*/  ISETP.NE.AND P0, PT, R13, 0x1, PT ;  /* 0x000000010d00780c */ /* 0x000fe20003f05270 */
[----:B------:R-:W-:Y:S05]  /*19620*/  YIELD ;  /* 0x0000000000007946 */ /* 0x000fea0003800000 */
[----:B------:R-:W-:-:S04]  /*19630*/  SEL R237, RZ, 0x1, P0 ;  /* 0x00000001ffed7807 */ /* 0x000fc80000000000 */
[----:B------:R-:W-:Y:S02]  /*19640*/  LOP3.LUT R237, R6, R237, RZ, 0x3c, !PT ;  /* 0x000000ed06ed7212 */ /* 0x000fe400078e3cff */
[----:B--2---:R-:W-:-:S13]  /*19650*/  ISETP.NE.AND P0, PT, R0, RZ, PT ;  /* 0x000000ff0000720c */ /* 0x004fda0003f05270 */
[----:B------:R-:W-:Y:S05]  /*19660*/  @P0 BRA `(.L_x_2356) ;  /* 0x00000000003c0947 */ /* 0x000fea0003800000 */
[----:B------:R-:W-:Y:S05]  /*19670*/  @!P1 BRA `(.L_x_2357) ;  /* 0x0000000000049947 */ /* 0x000fea0003800000 */
[----:B------:R-:W-:Y:S01]  /*19680*/  BPT.TRAP 0x1 ;  /* 0x000000040000795c */ /* 0x000fe20000300000 */
.L_x_2357:
        /* <DEDUP_REMOVED lines=8> */
.L_x_2358:
[----:B------:R-:W-:Y:S04]  /*19710*/  BSSY B0, `(.L_x_2356) ;  /* 0x0000004000007945 */ /* 0x000fe80003800000 */
[----:B-1----:R-:W-:Y:S05]  /*19720*/  @P2 BRA `(.L_x_2359) ;  /* 0x0000000000082947 */ /* 0x002fea0003800000 */
[----:B------:R-:W1:Y:S02]  /*19730*/  SYNCS.PHASECHK.TRANS64.TRYWAIT P2, [R3+URZ+0x38830], R0 ;  /* 0x03883000030075a7 */ /* 0x000e64000804017f */
[----:B-1----:R-:W-:Y:S05]  /*19740*/  @!P2 BRA `(.L_x_2360) ;  /* 0x000001200028a947 */ /* 0x002fea0003800000 */
.L_x_2359:
[----:B------:R-:W-:Y:S05]  /*19750*/  BSYNC B0 ;  /* 0x0000000000007941 */ /* 0x000fea0003800000 */
.L_x_2356:
[----:B01----:R-:W0:Y:S01]  /*19760*/  S2R R0, SR_TID.X ;  /* 0x0000000000007919 */ /* 0x003e220000002100 */
        /* <DEDUP_REMOVED lines=14> */
[C---:B------:R-:W-:Y:S01]  /*19850*/  R2UR UR14, R8.reuse ;  /* 0x00000000080e72ca */ /* 0x040fe200000e0000 */
[C---:B------:R-:W-:Y:S01]  /*19860*/  VIADD R156, R8.reuse, 0x4 ;  /* 0x00000004089c7836 */ /* 0x040fe20000000000 */
[----:B------:R-:W-:Y:S01]  /*19870*/  R2UR UR23, R155 ;  /* 0x000000009b1772ca */ /* 0x000fe200000e0000 */
[----:B------:R-:W-:Y:S01]  /*19880*/  VIADD R152, R8, 0x6 ;  /* 0x0000000608987836 */ /* 0x000fe20000000000 */
[----:B------:R-:W-:Y:S01]  /*19890*/  R2UR UR10, R154 ;  /* 0x000000009a0a72ca */ /* 0x000fe200000e0000 */
[----:B------:R-:W-:Y:S01]  /*198a0*/  VIADD R154, R8, 0x400 ;  /* 0x00000400089a7836 */ /* 0x000fe20000000000 */
[----:B------:R-:W-:Y:S01]  /*198b0*/  R2UR UR6, R156 ;  /* 0x000000009c0672ca */ /* 0x000fe200000e0000 */
[----:B------:R-:W-:Y:S01]  /*198c0*/  VIADD R156, R8, 0x404 ;  /* 0x00000404089c7836 */ /* 0x000fe20000000000 */
[----:B------:R-:W-:Y:S01]  /*198d0*/  R2UR UR18, R152 ;  /* 0x00000000981272ca */ /* 0x000fe200000e0000 */
[----:B------:R-:W-:Y:S01]  /*198e0*/  VIADD R152, R8, 0x402 ;  /* 0x0000040208987836 */ /* 0x000fe20000000000 */
[----:B------:R-:W-:-:S02]  /*198f0*/  R2UR UR22, R154 ;  /* 0x000000009a1672ca */ /* 0x000fc400000e0000 */
[----:B0-----:R-:W-:Y:S02]  /*19900*/  SHF.R.U32.HI R0, RZ, 0x7, R0 ;  /* 0x00000007ff007819 */ /* 0x001fe40000011600 */
[----:B------:R-:W-:Y:S02]  /*19910*/  R2UR UR26, R152 ;  /* 0x00000000981a72ca */ /* 0x000fe400000e0000 */
[----:B------:R-:W-:Y:S01]  /*19920*/  R2UR UR27, R153 ;  /* 0x00000000991b72ca */ /* 0x000fe200000e0000 */
[----:B------:R-:W-:Y:S01]  /*19930*/  VIADD R0, R0, 0x8 ;  /* 0x0000000800007836 */ /* 0x000fe20000000000 */
[----:B------:R-:W-:Y:S02]  /*19940*/  R2UR UR30, R156 ;  /* 0x000000009c1e72ca */ /* 0x000fe400000e0000 */
[----:B------:R-:W-:Y:S02]  /*19950*/  R2UR UR31, R157 ;  /* 0x000000009d1f72ca */ /* 0x000fe400000e0000 */
[----:B------:R0:W-:Y:S01]  /*19960*/  BAR.SYNC.DEFER_BLOCKING R0, 0x100 ;  /* 0x000400000000751d */ /* 0x0001e20000010000 */
[----:B------:R-:W-:-:S02]  /*19970*/  IADD3 R8, R8, 0x406, RZ ;  /* 0x0000040608087810 */ /* 0x000fc40007ffe0ff */
        /* <DEDUP_REMOVED lines=29> */
.L_x_2362:
[----:B------:R-:W-:Y:S01]  /*19b50*/  SHF.L.U32 R0, R6, 0x1f, RZ ;  /* 0x0000001f06007819 */ /* 0x000fe200000006ff */
[----:B------:R-:W-:-:S04]  /*19b60*/  IMAD R3, R13, 0x8, R18 ;  /* 0x000000080d037824 */ /* 0x000fc800078e0212 */
[----:B------:R0:W1:Y:S01]  /*19b70*/  SYNCS.PHASECHK.TRANS64.TRYWAIT P0, [R3+URZ+0x38850], R0 ;  /* 0x03885000030075a7 */ /* 0x000062000800017f */
[----:B------:R-:W-:Y:S05]  /*19b80*/  @!P1 BRA `(.L_x_2363) ;  /* 0x0000000000049947 */ /* 0x000fea0003800000 */
[----:B------:R-:W-:Y:S01]  /*19b90*/  BPT.TRAP 0x1 ;  /* 0x000000040000795c */ /* 0x000fe20000300000 */
.L_x_2363:
[----:B-1----:R-:W-:Y:S05]  /*19ba0*/  @P0 BRA `(.L_x_2361) ;  /* 0x0000000000080947 */ /* 0x002fea0003800000 */
[----:B------:R-:W1:Y:S02]  /*19bb0*/  SYNCS.PHASECHK.TRANS64.TRYWAIT P0, [R3+URZ+0x38850], R0 ;  /* 0x03885000030075a7 */ /* 0x000e64000800017f */
[----:B-1----:R-:W-:Y:S05]  /*19bc0*/  @!P0 BRA `(.L_x_2364) ;  /* 0x0000011c001c8947 */ /* 0x002fea0003800000 */
.L_x_2361:
[----:B01----:R-:W-:Y:S01]  /*19bd0*/  VIADD R0, R18, 0x400 ;  /* 0x0000040012007836 */ /* 0x003fe20000000000 */
[----:B------:R-:W2:Y:S04]  /*19be0*/  LDL R3, [R1+0x38] ;  /* 0x0000380001037983 */ /* 0x000ea80000100800 */
[----:B------:R-:W-:Y:S01]  /*19bf0*/  SHF.R.U32.HI R0, RZ, 0x4, R0 ;  /* 0x00000004ff007819 */ /* 0x000fe20000011600 */
[----:B------:R-:W3:Y:S01]  /*19c00*/  LDL R21, [R1+0x3c] ;  /* 0x00003c0001157983 */ /* 0x000ee20000100800 */
[----:B------:R-:W-:Y:S01]  /*19c10*/  IMAD.MOV.U32 R7, RZ, RZ, 0x40000040 ;  /* 0x40000040ff077424 */ /* 0x000fe200078e00ff */
[----:B------:R-:W-:Y:S05]  /*19c20*/  WARPSYNC.ALL ;  /* 0x0000000000007948 */ /* 0x000fea0003800000 */
[----:B------:R-:W-:Y:S01]  /*19c30*/  LOP3.LUT R0, R0, 0x3fff, RZ, 0xc0, !PT ;  /* 0x00003fff00007812 */ /* 0x000fe200078ec0ff */
[----:B------:R-:W-:Y:S01]  /*19c40*/  WARPGROUP.ARRIVE ;  /* 0x00000000000079c5 */ /* 0x000fe20000000000 */
[----:B------:R-:W-:-:S02]  /*19c50*/  R2UR UR7, R7 ;  /* 0x00000000070772ca */ /* 0x000fc400000e0000 */
[----:B------:R-:W-:-:S05]  /*19c60*/  LOP3.LUT R0, R0, 0x10000, RZ, 0xfc, !PT ;  /* 0x0001000000007812 */ /* 0x000fca00078efcff */
[----:B------:R-:W-:-:S05]  /*19c70*/  IMAD R6, R13, 0x800, R0 ;  /* 0x000008000d067824 */ /* 0x000fca00078e0200 */
[----:B------:R-:W-:-:S13]  /*19c80*/  R2UR UR6, R6 ;  /* 0x00000000060672ca */ /* 0x000fda00000e0000 */
[----:B------:R-:W-:Y:S01]  /*19c90*/  QGMMA.64x256x32.F32.E4M3.E4M3 R24, R228, gdesc[UR4], R24, gsb0 ;  /* 0x03e00004e4187df3 */ /* 0x000fe20008000818 */
[----:B------:R-:W-:Y:S02]  /*19ca0*/  VIADD R8, R6, 0x2 ;  /* 0x0000000206087836 */ /* 0x000fe40000000000 */
[----:B------:R-:W-:-:S03]  /*19cb0*/  IMAD.MOV.U32 R9, RZ, RZ, 0x40000040 ;  /* 0x40000040ff097424 */ /* 0x000fc600078e00ff */
[----:B------:R-:W-:Y:S02]  /*19cc0*/  R2UR UR6, R8 ;  /* 0x00000000080672ca */ /* 0x000fe400000e0000 */
[----:B------:R-:W-:Y:S01]  /*19cd0*/  R2UR UR7, R9 ;  /* 0x00000000090772ca */ /* 0x000fe200000e0000 */
[----:B------:R-:W-:Y:S02]  /*19ce0*/  WARPGROUP.DEPBAR.LE gsb0, 0x0 ;  /* 0x00008000000079c5 */ /* 0x000fe40000010000 */
[----:B------:R-:W4:Y:S04]  /*19cf0*/  LDL R229, [R1+0x4] ;  /* 0x0000040001e57983 */ /* 0x000f280000100800 */
[----:B------:R-:W5:Y:S04]  /*19d00*/  LDL R230, [R1+0x20] ;  /* 0x0000200001e67983 */ /* 0x000f680000100800 */
[----:B------:R-:W5:Y:S01]  /*19d10*/  LDL R231, [R1+0xc] ;  /* 0x00000c0001e77983 */ /* 0x000f620000100800 */
[----:B------:R-:W-:Y:S01]  /*19d20*/  WARPGROUP.ARRIVE ;  /* 0x00000000000079c5 */ /* 0x000fe20000000000 */
[----:B------:R-:W-:Y:S01]  /*19d30*/  IMAD.MOV.U32 R0, RZ, RZ, -0x80 ;  /* 0xffffff80ff007424 */ /* 0x000fe200078e00ff */
[----:B------:R-:W-:Y:S01]  /*19d40*/  MOV R9, 0x40000040 ;  /* 0x4000004000097802 */ /* 0x000fe20000000f00 */
[----:B------:R-:W-:-:S02]  /*19d50*/  VIADD R8, R6, 0x4 ;  /* 0x0000000406087836 */ /* 0x000fc40000000000 */
[----:B------:R-:W-:-:S03]  /*19d60*/  IMAD R0, R12, R0, 0x1 ;  /* 0x000000010c007424 */ /* 0x000fc600078e0200 */
[----:B------:R-:W-:Y:S01]  /*19d70*/  QGMMA.64x256x32.F32.E4M3.E4M3 R24, R224, gdesc[UR4], R24, gsb0 ;  /* 0x03e00004e0187df3 */ /* 0x000fe20008000818 */
[----:B------:R-:W-:Y:S01]  /*19d80*/  R2UR UR7, R9 ;  /* 0x00000000090772ca */ /* 0x000fe200000e0000 */
[----:B------:R-:W-:Y:S01]  /*19d90*/  VIADD R6, R6, 0x6 ;  /* 0x0000000606067836 */ /* 0x000fe20000000000 */
[----:B------:R-:W-:Y:S01]  /*19da0*/  R2UR UR6, R8 ;  /* 0x00000000080672ca */ /* 0x000fe200000e0000 */
[----:B------:R-:W-:Y:S02]  /*19db0*/  WARPGROUP.DEPBAR.LE gsb0, 0x0 ;  /* 0x00008000000079c5 */ /* 0x000fe40000010000 */
[----:B------:R-:W-:-:S15]  /*19dc0*/  WARPGROUP.ARRIVE ;  /* 0x00000000000079c5 */ /* 0x000fde0000000000 */
[----:B------:R-:W-:-:S07]  /*19dd0*/  NOP ;  /* 0x0000000000007918 */ /* 0x000fce0000000000 */
[----:B------:R-:W-:Y:S01]  /*19de0*/  QGMMA.64x256x32.F32.E4M3.E4M3 R24, R220, gdesc[UR4], R24, gsb0 ;  /* 0x03e00004dc187df3 */ /* 0x000fe20008000818 */
[----:B------:R-:W-:Y:S01]  /*19df0*/  R2UR UR6, R6 ;  /* 0x00000000060672ca */ /* 0x000fe200000e0000 */
[----:B----4-:R-:W-:-:S05]  /*19e00*/  IMAD R0, R229, 0x80, R0 ;  /* 0x00000080e5007824 */ /* 0x010fca00078e0200 */
[----:B-----5:R-:W-:Y:S02]  /*19e10*/  IADD3 R0, -R231, R0, R230 ;  /* 0x00000000e7007210 */ /* 0x020fe40007ffe1e6 */
[----:B------:R-:W0:Y:S03]  /*19e20*/  S2R R231, SR_TID.X ;  /* 0x0000000000e77919 */ /* 0x000e260000002100 */
[----:B--2---:R-:W-:-:S04]  /*19e30*/  IMAD R0, R3, -0x2, R0 ;  /* 0xfffffffe03007824 */ /* 0x004fc800078e0200 */
[----:B---3--:R-:W-:-:S05]  /*19e40*/  IMAD.IADD R0, R21, 0x1, R0 ;  /* 0x0000000115007824 */ /* 0x008fca00078e0200 */
[C---:B------:R-:W-:Y:S02]  /*19e50*/  ISETP.GT.AND P0, PT, R0.reuse, RZ, PT ;  /* 0x000000ff0000720c */ /* 0x040fe40003f04270 */
[----:B------:R-:W-:Y:S02]  /*19e60*/  ISETP.GT.AND P2, PT, R0, 0x1, PT ;  /* 0x000000010000780c */ /* 0x000fe40003f44270 */
[----:B------:R-:W-:Y:S02]  /*19e70*/  FSEL R152, R152, -INF , P0 ;  /* 0xff80000098987808 */ /* 0x000fe40000000000 */
[----:B------:R-:W-:Y:S02]  /*19e80*/  FSEL R153, R153, -INF , P2 ;  /* 0xff80000099997808 */ /* 0x000fe40001000000 */
[C---:B------:R-:W-:Y:S02]  /*19e90*/  ISETP.GT.AND P0, PT, R0.reuse, 0x8, PT ;  /* 0x000000080000780c */ /* 0x040fe40003f04270 */
[----:B------:R-:W-:-:S02]  /*19ea0*/  ISETP.GT.AND P2, PT, R0, 0x9, PT ;  /* 0x000000090000780c */ /* 0x000fc40003f44270 */
[----:B------:R-:W-:Y:S02]  /*19eb0*/  FMNMX.FTZ R3, R152, R11, !PT ;  /* 0x0000000b98037209 */ /* 0x000fe40007810000 */
[----:B------:R-:W-:Y:S02]  /*19ec0*/  FSEL R156, R156, -INF , P0 ;  /* 0xff8000009c9c7808 */ /* 0x000fe40000000000 */
[----:B------:R-:W-:Y:S02]  /*19ed0*/  FSEL R157, R157, -INF , P2 ;  /* 0xff8000009d9d7808 */ /* 0x000fe40001000000 */
[----:B------:R-:W-:Y:S02]  /*19ee0*/  FMNMX.FTZ R3, R153, R3, !PT ;  /* 0x0000000399037209 */ /* 0x000fe40007810000 */
[C---:B------:R-:W-:Y:S02]  /*19ef0*/  ISETP.GT.AND P0, PT, R0.reuse, 0x10, PT ;  /* 0x000000100000780c */ /* 0x040fe40003f04270 */
[----:B------:R-:W-:-:S02]  /*19f00*/  ISETP.GT.AND P2, PT, R0, 0x11, PT ;  /* 0x000000110000780c */ /* 0x000fc40003f44270 */
[----:B------:R-:W-:Y:S02]  /*19f10*/  FMNMX.FTZ R3, R156, R3, !PT ;  /* 0x000000039c037209 */ /* 0x000fe40007810000 */
[----:B------:R-:W-:Y:S02]  /*19f20*/  FSEL R160, R160, -INF , P0 ;  /* 0xff800000a0a07808 */ /* 0x000fe40000000000 */
[----:B------:R-:W-:Y:S02]  /*19f30*/  FSEL R161, R161, -INF , P2 ;  /* 0xff800000a1a17808 */ /* 0x000fe40001000000 */
[C---:B------:R-:W-:Y:S02]  /*19f40*/  ISETP.GT.AND P0, PT, R0.reuse, 0x18, PT ;  /* 0x000000180000780c */ /* 0x040fe40003f04270 */
[----:B------:R-:W-:Y:S02]  /*19f50*/  ISETP.GT.AND P2, PT, R0, 0x19, PT ;  /* 0x000000190000780c */ /* 0x000fe40003f44270 */
[----:B------:R-:W-:-:S02]  /*19f60*/  FMNMX.FTZ R3, R157, R3, !PT ;  /* 0x000000039d037209 */ /* 0x000fc40007810000 */
[----:B------:R-:W-:Y:S02]  /*19f70*/  FSEL R164, R164, -INF , P0 ;  /* 0xff800000a4a47808 */ /* 0x000fe40000000000 */
[----:B------:R-:W-:Y:S02]  /*19f80*/  FSEL R165, R165, -INF , P2 ;  /* 0xff800000a5a57808 */ /* 0x000fe40001000000 */
[C---:B------:R-:W-:Y:S02]  /*19f90*/  ISETP.GT.AND P0, PT, R0.reuse, 0x20, PT ;  /* 0x000000200000780c */ /* 0x040fe40003f04270 */
[----:B------:R-:W-:Y:S02]  /*19fa0*/  ISETP.GT.AND P2, PT, R0, 0x21, PT ;  /* 0x000000210000780c */ /* 0x000fe40003f44270 */
[----:B------:R-:W-:Y:S02]  /*19fb0*/  FMNMX.FTZ R3, R160, R3, !PT ;  /* 0x00000003a0037209 */ /* 0x000fe40007810000 */
[----:B------:R-:W-:-:S02]  /*19fc0*/  FSEL R168, R168, -INF , P0 ;  /* 0xff800000a8a87808 */ /* 0x000fc40000000000 */
[----:B------:R-:W-:Y:S02]  /*19fd0*/  FSEL R169, R169, -INF , P2 ;  /* 0xff800000a9a97808 */ /* 0x000fe40001000000 */
[C---:B------:R-:W-:Y:S02]  /*19fe0*/  ISETP.GT.AND P0, PT, R0.reuse, 0x28, PT ;  /* 0x000000280000780c */ /* 0x040fe40003f04270 */
[----:B------:R-:W-:Y:S02]  /*19ff0*/  ISETP.GT.AND P2, PT, R0, 0x29, PT ;  /* 0x000000290000780c */ /* 0x000fe40003f44270 */
[----:B------:R-:W-:Y:S02]  /*1a000*/  FMNMX.FTZ R3, R161, R3, !PT ;  /* 0x00000003a1037209 */ /* 0x000fe40007810000 */
[----:B------:R-:W-:Y:S02]  /*1a010*/  FSEL R172, R172, -INF , P0 ;  /* 0xff800000acac7808 */ /* 0x000fe40000000000 */
[----:B------:R-:W-:-:S02]  /*1a020*/  FSEL R173, R173, -INF , P2 ;  /* 0xff800000adad7808 */ /* 0x000fc40001000000 */
[----:B------:R-:W-:Y:S02]  /*1a030*/  FMNMX.FTZ R3, R164, R3, !PT ;  /* 0x00000003a4037209 */ /* 0x000fe40007810000 */
[C---:B------:R-:W-:Y:S02]  /*1a040*/  ISETP.GT.AND P0, PT, R0.reuse, 0x30, PT ;  /* 0x000000300000780c */ /* 0x040fe40003f04270 */
[----:B------:R-:W-:Y:S02]  /*1a050*/  ISETP.GT.AND P2, PT, R0, 0x31, PT ;  /* 0x000000310000780c */ /* 0x000fe40003f44270 */
[----:B------:R-:W-:Y:S02]  /*1a060*/  FMNMX.FTZ R3, R165, R3, !PT ;  /* 0x00000003a5037209 */ /* 0x000fe40007810000 */
[----:B------:R-:W-:Y:S02]  /*1a070*/  FSEL R176, R176, -INF , P0 ;  /* 0xff800000b0b07808 */ /* 0x000fe40000000000 */
[----:B------:R-:W-:-:S02]  /*1a080*/  FSEL R177, R177, -INF , P2 ;  /* 0xff800000b1b17808 */ /* 0x000fc40001000000 */
[C---:B------:R-:W-:Y:S02]  /*1a090*/  ISETP.GT.AND P0, PT, R0.reuse, 0x38, PT ;  /* 0x000000380000780c */ /* 0x040fe40003f04270 */
[----:B------:R-:W-:Y:S02]  /*1a0a0*/  ISETP.GT.AND P2, PT, R0, 0x39, PT ;  /* 0x000000390000780c */ /* 0x000fe40003f44270 */
[----:B------:R-:W-:Y:S02]  /*1a0b0*/  FMNMX.FTZ R3, R168, R3, !PT ;  /* 0x00000003a8037209 */ /* 0x000fe40007810000 */
[----:B------:R-:W-:Y:S02]  /*1a0c0*/  FSEL R180, R180, -INF , P0 ;  /* 0xff800000b4b47808 */ /* 0x000fe40000000000 */
[----:B------:R-:W-:Y:S02]  /*1a0d0*/  FSEL R181, R181, -INF , P2 ;  /* 0xff800000b5b57808 */ /* 0x000fe40001000000 */
[----:B------:R-:W-:-:S02]  /*1a0e0*/  ISETP.GT.AND P0, PT, R0, 0x40, PT ;  /* 0x000000400000780c */ /* 0x000fc40003f04270 */
[----:B------:R-:W-:Y:S02]  /*1a0f0*/  ISETP.GT.AND P2, PT, R0, 0x41, PT ;  /* 0x000000410000780c */ /* 0x000fe40003f44270 */
[----:B------:R-:W-:Y:S02]  /*1a100*/  FMNMX.FTZ R3, R169, R3, !PT ;  /* 0x00000003a9037209 */ /* 0x000fe40007810000 */
        /* <DEDUP_REMOVED lines=35> */
[C---:B------:R-:W-:Y:S01]  /*1a340*/  ISETP.GT.AND P2, PT, R0.reuse, 0x79, PT ;  /* 0x000000790000780c */ /* 0x040fe20003f44270 */
[----:B------:R-:W-:Y:S01]  /*1a350*/  VIADD R0, R0, 0x8 ;  /* 0x0000000800007836 */ /* 0x000fe20000000000 */
[----:B------:R-:W-:Y:S02]  /*1a360*/  FMNMX.FTZ R3, R188, R3, !PT ;  /* 0x00000003bc037209 */ /* 0x000fe40007810000 */
[----:B------:R-:W-:Y:S02]  /*1a370*/  FSEL R213, R213, -INF , P2 ;  /* 0xff800000d5d57808 */ /* 0x000fe40001000000 */
[----:B------:R-:W-:Y:S02]  /*1a380*/  ISETP.GT.AND P4, PT, R0, RZ, PT ;  /* 0x000000ff0000720c */ /* 0x000fe40003f84270 */
[----:B------:R-:W-:-:S02]  /*1a390*/  FMNMX.FTZ R3, R189, R3, !PT ;  /* 0x00000003bd037209 */ /* 0x000fc40007810000 */
[----:B------:R-:W-:Y:S02]  /*1a3a0*/  FSEL R154, R154, -INF , P4 ;  /* 0xff8000009a9a7808 */ /* 0x000fe40002000000 */
[----:B------:R-:W-:Y:S02]  /*1a3b0*/  FMNMX.FTZ R3, R192, R3, !PT ;  /* 0x00000003c0037209 */ /* 0x000fe40007810000 */
[C---:B------:R-:W-:Y:S02]  /*1a3c0*/  ISETP.GT.AND P2, PT, R0.reuse, 0x8, PT ;  /* 0x000000080000780c */ /* 0x040fe40003f44270 */
[C---:B------:R-:W-:Y:S02]  /*1a3d0*/  ISETP.GT.AND P3, PT, R0.reuse, 0x9, PT ;  /* 0x000000090000780c */ /* 0x040fe40003f64270 */
[C---:B------:R-:W-:Y:S02]  /*1a3e0*/  ISETP.GT.AND P5, PT, R0.reuse, 0x10, PT ;  /* 0x000000100000780c */ /* 0x040fe40003fa4270 */
[----:B------:R-:W-:-:S02]  /*1a3f0*/  ISETP.GT.AND P4, PT, R0, 0x11, PT ;  /* 0x000000110000780c */ /* 0x000fc40003f84270 */
[----:B------:R-:W-:Y:S02]  /*1a400*/  FMNMX.FTZ R3, R193, R3, !PT ;  /* 0x00000003c1037209 */ /* 0x000fe40007810000 */
[----:B------:R-:W-:Y:S02]  /*1a410*/  FSEL R158, R158, -INF , P2 ;  /* 0xff8000009e9e7808 */ /* 0x000fe40001000000 */
[----:B------:R-:W-:Y:S02]  /*1a420*/  FSEL R159, R159, -INF , P3 ;  /* 0xff8000009f9f7808 */ /* 0x000fe40001800000 */
[----:B------:R-:W-:Y:S02]  /*1a430*/  FSEL R162, R162, -INF , P5 ;  /* 0xff800000a2a27808 */ /* 0x000fe40002800000 */
[----:B------:R-:W-:Y:S02]  /*1a440*/  FSEL R163, R163, -INF , P4 ;  /* 0xff800000a3a37808 */ /* 0x000fe40002000000 */
[----:B------:R-:W-:-:S02]  /*1a450*/  ISETP.GT.AND P2, PT, R0, 0x19, PT ;  /* 0x000000190000780c */ /* 0x000fc40003f44270 */
[C---:B------:R-:W-:Y:S02]  /*1a460*/  ISETP.GT.AND P3, PT, R0.reuse, 0x20, PT ;  /* 0x000000200000780c */ /* 0x040fe40003f64270 */
[C---:B------:R-:W-:Y:S02]  /*1a470*/  ISETP.GT.AND P5, PT, R0.reuse, 0x21, PT ;  /* 0x000000210000780c */ /* 0x040fe40003fa4270 */
[----:B------:R-:W-:Y:S02]  /*1a480*/  ISETP.GT.AND P4, PT, R0, 0x28, PT ;  /* 0x000000280000780c */ /* 0x000fe40003f84270 */
[----:B------:R-:W-:Y:S02]  /*1a490*/  FMNMX.FTZ R3, R196, R3, !PT ;  /* 0x00000003c4037209 */ /* 0x000fe40007810000 */
[----:B------:R-:W-:Y:S02]  /*1a4a0*/  FSEL R167, R167, -INF , P2 ;  /* 0xff800000a7a77808 */ /* 0x000fe40001000000 */
[----:B------:R-:W-:-:S02]  /*1a4b0*/  FSEL R170, R170, -INF , P3 ;  /* 0xff800000aaaa7808 */ /* 0x000fc40001800000 */
[----:B------:R-:W-:Y:S02]  /*1a4c0*/  FSEL R171, R171, -INF , P5 ;  /* 0xff800000abab7808 */ /* 0x000fe40002800000 */
[----:B------:R-:W-:Y:S02]  /*1a4d0*/  FSEL R174, R174, -INF , P4 ;  /* 0xff800000aeae7808 */ /* 0x000fe40002000000 */
        /* <DEDUP_REMOVED lines=16> */
[----:B------:R-:W-:Y:S01]  /*1a5e0*/  FSEL R187, R187, -INF , P3 ;  /* 0xff800000bbbb7808 */ /* 0x000fe20001800000 */
[----:B------:R-:W-:Y:S02]  /*1a5f0*/  WARPGROUP.DEPBAR.LE gsb0, 0x0 ;  /* 0x00008000000079c5 */ /* 0x000fe40000010000 */
[----:B------:R-:W-:Y:S01]  /*1a600*/  FSEL R190, R190, -INF , P5 ;  /* 0xff800000bebe7808 */ /* 0x000fe20002800000 */
[----:B------:R-:W-:Y:S01]  /*1a610*/  WARPGROUP.ARRIVE ;  /* 0x00000000000079c5 */ /* 0x000fe20000000000 */
[----:B------:R-:W-:Y:S02]  /*1a620*/  FSEL R191, R191, -INF , P4 ;  /* 0xff800000bfbf7808 */ /* 0x000fe40002000000 */
[----:B------:R-:W-:Y:S02]  /*1a630*/  FMNMX.FTZ R3, R201, R3, !PT ;  /* 0x00000003c9037209 */ /* 0x000fe40007810000 */
[C---:B------:R-:W-:Y:S02]  /*1a640*/  ISETP.GT.AND P0, PT, R0.reuse, 0x1, PT ;  /* 0x000000010000780c */ /* 0x040fe40003f04270 */
        /* <DEDUP_REMOVED lines=9> */
[----:B------:R-:W-:Y:S02]  /*1a6e0*/  FSEL R199, R199, -INF , P4 ;  /* 0xff800000c7c77808 */ /* 0x000fe40002000000 */
[C---:B------:R-:W-:Y:S02]  /*1a6f0*/  ISETP.GT.AND P0, PT, R0.reuse, 0x18, PT ;  /* 0x000000180000780c */ /* 0x040fe40003f04270 */
[C---:B------:R-:W-:Y:S02]  /*1a700*/  ISETP.GT.AND P2, PT, R0.reuse, 0x60, PT ;  /* 0x000000600000780c */ /* 0x040fe40003f44270 */
[----:B------:R-:W-:-:S02]  /*1a710*/  ISETP.GT.AND P3, PT, R0, 0x61, PT ;  /* 0x000000610000780c */ /* 0x000fc40003f64270 */
[C---:B------:R-:W-:Y:S02]  /*1a720*/  ISETP.GT.AND P5, PT, R0.reuse, 0x68, PT ;  /* 0x000000680000780c */ /* 0x040fe40003fa4270 */
[----:B------:R-:W-:Y:S02]  /*1a730*/  ISETP.GT.AND P4, PT, R0, 0x69, PT ;  /* 0x000000690000780c */ /* 0x000fe40003f84270 */
[----:B------:R-:W-:Y:S02]  /*1a740*/  FMNMX.FTZ R3, R205, R3, !PT ;  /* 0x00000003cd037209 */ /* 0x000fe40007810000 */
[----:B------:R-:W-:Y:S02]  /*1a750*/  FSEL R166, R166, -INF , P0 ;  /* 0xff800000a6a67808 */ /* 0x000fe40000000000 */
        /* <DEDUP_REMOVED lines=8> */
[----:B------:R-:W-:Y:S02]  /*1a7e0*/  ISETP.GT.AND P4, PT, R0, 0x79, PT ;  /* 0x000000790000780c */ /* 0x000fe40003f84270 */
        /* <DEDUP_REMOVED lines=9> */
[----:B------:R-:W-:Y:S01]  /*1a880*/  FSEL R175, R175, -INF , P0 ;  /* 0xff800000afaf7808 */ /* 0x000fe20000000000 */
[----:B------:R-:W1:Y:S01]  /*1a890*/  SHFL.BFLY PT, R7, R3, 0x2, 0x1f ;  /* 0x0c401f0003077f89 */ /* 0x000e6200000e0000 */
[----:B------:R-:W-:-:S02]  /*1a8a0*/  FMNMX.FTZ R0, R163, R0, !PT ;  /* 0x00000000a3007209 */ /* 0x000fc40007810000 */
        /* <DEDUP_REMOVED lines=8> */
[----:B0-----:R-:W-:Y:S02]  /*1a930*/  LOP3.LUT R220, R231, 0x7f, RZ, 0xc0, !PT ;  /* 0x0000007fe7dc7812 */ /* 0x001fe400078ec0ff */
[----:B------:R-:W-:Y:S01]  /*1a940*/  FMNMX.FTZ R0, R174, R0, !PT ;  /* 0x00000000ae007209 */ /* 0x000fe20007810000 */
[----:B------:R-:W0:Y:S01]  /*1a950*/  S2R R231, SR_TID.X ;  /* 0x0000000000e77919 */ /* 0x000e220000002100 */
[----:B------:R-:W-:Y:S02]  /*1a960*/  ISETP.NE.AND P2, PT, R220, RZ, PT ;  /* 0x000000ffdc00720c */ /* 0x000fe40003f45270 */
[----:B-1----:R-:W-:Y:S01]  /*1a970*/  FMNMX.FTZ R3, R3, R7, !PT ;  /* 0x0000000703037209 */ /* 0x002fe20007810000 */
[----:B------:R-:W-:Y:S01]  /*1a980*/  IMAD.MOV.U32 R7, RZ, RZ, 0x40000040 ;  /* 0x40000040ff077424 */ /* 0x000fe200078e00ff */
[----:B------:R-:W-:-:S03]  /*1a990*/  FMNMX.FTZ R0, R175, R0, !PT ;  /* 0x00000000af007209 */ /* 0x000fc60007810000 */
[----:B------:R-:W1:Y:S01]  /*1a9a0*/  SHFL.BFLY PT, R8, R3, 0x1, 0x1f ;  /* 0x0c201f0003087f89 */ /* 0x000e6200000e0000 */
[----:B------:R-:W-:Y:S02]  /*1a9b0*/  R2UR UR7, R7 ;  /* 0x00000000070772ca */ /* 0x000fe400000e0000 */
[----:B------:R-:W-:-:S04]  /*1a9c0*/  FMNMX.FTZ R0, R178, R0, !PT ;  /* 0x00000000b2007209 */ /* 0x000fc80007810000 */
[----:B------:R-:W-:-:S04]  /*1a9d0*/  FMNMX.FTZ R0, R179, R0, !PT ;  /* 0x00000000b3007209 */ /* 0x000fc80007810000 */
[----:B------:R-:W-:-:S03]  /*1a9e0*/  FMNMX.FTZ R0, R182, R0, !PT ;  /* 0x00000000b6007209 */ /* 0x000fc60007810000 */
[----:B------:R-:W-:Y:S01]  /*1a9f0*/  QGMMA.64x256x32.F32.E4M3.E4M3 R24, R216, gdesc[UR4], R24, gsb0 ;  /* 0x03e00004d8187df3 */ /* 0x000fe20008000818 */
[----:B------:R-:W-:-:S04]  /*1aa00*/  FMNMX.FTZ R0, R183, R0, !PT ;  /* 0x00000000b7007209 */ /* 0x000fc80007810000 */
[----:B------:R-:W-:-:S04]  /*1aa10*/  FMNMX.FTZ R0, R186, R0, !PT ;  /* 0x00000000ba007209 */ /* 0x000fc80007810000 */
[----:B------:R-:W-:Y:S02]  /*1aa20*/  FMNMX.FTZ R0, R187, R0, !PT ;  /* 0x00000000bb007209 */ /* 0x000fe40007810000 */
[----:B-1----:R-:W-:Y:S02]  /*1aa30*/  FMNMX.FTZ R3, R3, R8, !PT ;  /* 0x0000000803037209 */ /* 0x002fe40007810000 */
[----:B------:R-:W-:Y:S02]  /*1aa40*/  FMNMX.FTZ R0, R190, R0, !PT ;  /* 0x00000000be007209 */ /* 0x000fe40007810000 */
[----:B------:R-:W-:Y:S01]  /*1aa50*/  FSETP.NEU.FTZ.AND P0, PT, R3, -INF , PT ;  /* 0xff8000000300780b */ /* 0x000fe20003f1d000 */
[----:B------:R-:W-:-:S01]  /*1aa60*/  FFMA.FTZ R7, R2, R3, -8 ;  /* 0xc100000002077423 */ /* 0x000fc20000010003 */
[----:B------:R-:W-:Y:S02]  /*1aa70*/  FMNMX.FTZ R0, R191, R0, !PT ;  /* 0x00000000bf007209 */ /* 0x000fe40007810000 */
[----:B0-----:R-:W-:-:S02]  /*1aa80*/  SHF.R.U32.HI R220, RZ, 0x7, R231 ;  /* 0x00000007ffdc7819 */ /* 0x001fc400000116e7 */
[----:B------:R-:W-:Y:S02]  /*1aa90*/  FMNMX.FTZ R0, R194, R0, !PT ;  /* 0x00000000c2007209 */ /* 0x000fe40007810000 */
[----:B------:R-:W-:Y:S02]  /*1aaa0*/  FSEL R7, R7, RZ, P0 ;  /* 0x000000ff07077208 */ /* 0x000fe40000000000 */
[----:B------:R-:W-:-:S03]  /*1aab0*/  FMNMX.FTZ R0, R195, R0, !PT ;  /* 0x00000000c3007209 */ /* 0x000fc60007810000 */
[--C-:B------:R-:W-:Y:S01]  /*1aac0*/  FFMA.FTZ R9, R2, R156, -R7.reuse ;  /* 0x0000009c02097223 */ /* 0x100fe20000010807 */
[----:B------:R-:W-:Y:S01]  /*1aad0*/  FMNMX.FTZ R0, R198, R0, !PT ;  /* 0x00000000c6007209 */ /* 0x000fe20007810000 */
[C-C-:B------:R-:W-:Y:S01]  /*1aae0*/  FFMA.FTZ R156, R2.reuse, R164, -R7.reuse ;  /* 0x000000a4029c7223 */ /* 0x140fe20000010807 */
[----:B------:R-:W-:-:S01]  /*1aaf0*/  FFMA.FTZ R164, R2, R172, -R7 ;  /* 0x000000ac02a47223 */ /* 0x000fc20000010807 */
[C-C-:B------:R-:W-:Y:S01]  /*1ab00*/  FFMA.FTZ R172, R2.reuse, R180, -R7.reuse ;  /* 0x000000b402ac7223 */ /* 0x140fe20000010807 */
[----:B------:R-:W-:Y:S01]  /*1ab10*/  FMNMX.FTZ R0, R199, R0, !PT ;  /* 0x00000000c7007209 */ /* 0x000fe20007810000 */
[C-C-:B------:R-:W-:Y:S01]  /*1ab20*/  FFMA.FTZ R180, R2.reuse, R188, -R7.reuse ;  /* 0x000000bc02b47223 */ /* 0x140fe20000010807 */
[----:B------:R-:W-:-:S01]  /*1ab30*/  FFMA.FTZ R6, R2, R152, -R7 ;  /* 0x0000009802067223 */ /* 0x000fc20000010807 */
        /* <DEDUP_REMOVED lines=24> */
[----:B------:R-:W-:Y:S01]  /*1acc0*/  FSEL R204, R3, RZ, P0 ;  /* 0x000000ff03cc7208 */ /* 0x000fe20000000000 */
[----:B------:R-:W-:-:S01]  /*1acd0*/  FFMA.FTZ R185, R2, R193, -R7 ;  /* 0x000000c102b97223 */ /* 0x000fc20000010807 */
[----:B------:R-:W-:Y:S01]  /*1ace0*/  FMNMX.FTZ R0, R214, R0, !PT ;  /* 0x00000000d6007209 */ /* 0x000fe20007810000 */
[----:B------:R-:W-:-:S01]  /*1acf0*/  FFMA.FTZ R193, R2, R200, -R7 ;  /* 0x000000c802c17223 */ /* 0x000fc20000010807 */
[C-C-:B------:R-:W-:Y:S01]  /*1ad00*/  FFMA.FTZ R200, R2.reuse, R205, -R7.reuse ;  /* 0x000000cd02c87223 */ /* 0x140fe20000010807 */
[----:B------:R-:W-:-:S01]  /*1ad10*/  FFMA.FTZ R209, R2, R209, -R7 ;  /* 0x000000d102d17223 */ /* 0x000fc20000010807 */
[----:B------:R-:W-:Y:S01]  /*1ad20*/  FMNMX.FTZ R0, R215, R0, !PT ;  /* 0x00000000d7007209 */ /* 0x000fe20007810000 */
[----:B------:R-:W-:-:S01]  /*1ad30*/  FFMA.FTZ R212, R2, R212, -R7 ;  /* 0x000000d402d47223 */ /* 0x000fc20000010807 */
[----:B------:R-:W-:Y:S01]  /*1ad40*/  FADD.FTZ R204, -R204, R11 ;  /* 0x0000000bcccc7221 */ /* 0x000fe20000010100 */
[----:B------:R-:W-:Y:S01]  /*1ad50*/  MUFU.EX2 R6, R6 ;  /* 0x0000000600067308 */ /* 0x000fe20000000800 */
[----:B------:R-:W-:Y:S01]  /*1ad60*/  IADD3 R205, -R220, 0xb, RZ ;  /* 0x0000000bdccd7810 */ /* 0x000fe20007ffe1ff */
[----:B------:R-:W0:Y:S06]  /*1ad70*/  SHFL.BFLY PT, R188, R0, 0x2, 0x1f ;  /* 0x0c401f0000bc7f89 */ /* 0x000e2c00000e0000 */
[----:B------:R-:W-:Y:S08]  /*1ad80*/  MUFU.EX2 R8, R8 ;  /* 0x0000000800087308 */ /* 0x000ff00000000800 */
[----:B------:R-:W-:Y:S08]  /*1ad90*/  MUFU.EX2 R9, R9 ;  /* 0x0000000900097308 */ /* 0x000ff00000000800 */
[----:B------:R-:W-:Y:S01]  /*1ada0*/  MUFU.EX2 R21, R21 ;  /* 0x0000001500157308 */ /* 0x000fe20000000800 */
[----:B0-----:R-:W-:Y:S01]  /*1adb0*/  FMNMX.FTZ R0, R0, R188, !PT ;  /* 0x000000bc00007209 */ /* 0x001fe20007810000 */
[C-C-:B------:R-:W-:Y:S01]  /*1adc0*/  FFMA.FTZ R188, R2.reuse, R201, -R7.reuse ;  /* 0x000000c902bc7223 */ /* 0x140fe20000010807 */
[----:B------:R-:W-:-:S01]  /*1add0*/  FFMA.FTZ R201, R2, R208, -R7 ;  /* 0x000000d002c97223 */ /* 0x000fc20000010807 */
[----:B------:R-:W-:-:S02]  /*1ade0*/  FFMA.FTZ R7, R2, R213, -R7 ;  /* 0x000000d502077223 */ /* 0x000fc40000010807 */
[----:B------:R-:W0:Y:S02]  /*1adf0*/  SHFL.BFLY PT, R197, R0, 0x1, 0x1f ;  /* 0x0c201f0000c57f89 */ /* 0x000e2400000e0000 */
[----:B------:R-:W-:Y:S08]  /*1ae00*/  MUFU.EX2 R152, R152 ;  /* 0x0000009800987308 */ /* 0x000ff00000000800 */
[----:B------:R1:W-:Y:S08]  /*1ae10*/  MUFU.EX2 R11, R7 ;  /* 0x00000007000b7308 */ /* 0x0003f00000000800 */
[----:B------:R-:W-:Y:S01]  /*1ae20*/  MUFU.EX2 R153, R153 ;  /* 0x0000009900997308 */ /* 0x000fe20000000800 */
[----:B-1----:R-:W-:Y:S01]  /*1ae30*/  FMUL.FTZ R7, R2, R204 ;  /* 0x000000cc02077220 */ /* 0x002fe20000410000 */
[----:B0-----:R-:W-:-:S06]  /*1ae40*/  FMNMX.FTZ R0, R0, R197, !PT ;  /* 0x000000c500007209 */ /* 0x001fcc0007810000 */
[----:B------:R-:W0:Y:S01]  /*1ae50*/  MUFU.EX2 R7, R7 ;  /* 0x0000000700077308 */ /* 0x000e220000000800 */
[----:B------:R-:W-:Y:S01]  /*1ae60*/  FSETP.NEU.FTZ.AND P0, PT, R0, -INF , PT ;  /* 0xff8000000000780b */ /* 0x000fe20003f1d000 */
[----:B------:R-:W-:-:S03]  /*1ae70*/  FFMA.FTZ R197, R2, R0, -8 ;  /* 0xc100000002c57423 */ /* 0x000fc60000010000 */
[----:B------:R-:W-:-:S03]  /*1ae80*/  FSEL R204, R0, RZ, P0 ;  /* 0x000000ff00cc7208 */ /* 0x000fc60000000000 */
[----:B------:R-:W-:Y:S01]  /*1ae90*/  MUFU.EX2 R156, R156 ;  /* 0x0000009c009c7308 */ /* 0x000fe20000000800 */
[----:B------:R-:W-:Y:S01]  /*1aea0*/  FSEL R197, R197, RZ, P0 ;  /* 0x000000ffc5c57208 */ /* 0x000fe20000000000 */
[----:B------:R-:W-:Y:S01]  /*1aeb0*/  FADD.FTZ R10, -R204, R10 ;  /* 0x0000000acc0a7221 */ /* 0x000fe20000010100 */
[----:B------:R-:W-:-:S03]  /*1aec0*/  @!P2 IMAD R204, R14, 0x8, R18 ;  /* 0x000000080ecca824 */ /* 0x000fc600078e0212 */
[C-C-:B------:R-:W-:Y:S01]  /*1aed0*/  FFMA.FTZ R154, R2.reuse, R154, -R197.reuse ;  /* 0x0000009a029a7223 */ /* 0x140fe200000108c5 */
[----:B------:R-:W-:-:S01]  /*1aee0*/  FFMA.FTZ R155, R2, R155, -R197 ;  /* 0x0000009b029b7223 */ /* 0x000fc200000108c5 */
[C---:B------:R-:W-:Y:S01]  /*1aef0*/  FMUL.FTZ R10, R2.reuse, R10 ;  /* 0x0000000a020a7220 */ /* 0x040fe20000410000 */
[----:B------:R-:W-:-:S01]  /*1af00*/  FFMA.FTZ R158, R2, R158, -R197 ;  /* 0x0000009e029e7223 */ /* 0x000fc200000108c5 */
[C-C-:B------:R-:W-:Y:S01]  /*1af10*/  FFMA.FTZ R159, R2.reuse, R159, -R197.reuse ;  /* 0x0000009f029f7223 */ /* 0x140fe200000108c5 */
[----:B------:R-:W-:-:S01]  /*1af20*/  FFMA.FTZ R162, R2, R162, -R197 ;  /* 0x000000a202a27223 */ /* 0x000fc200000108c5 */
[----:B------:R-:W-:Y:S01]  /*1af30*/  MUFU.EX2 R154, R154 ;  /* 0x0000009a009a7308 */ /* 0x000fe20000000800 */
[----:B------:R-:W-:Y:S01]  /*1af40*/  @!P2 IADD3 R204, R204, 0x38840, RZ ;  /* 0x00038840cccca810 */ /* 0x000fe20007ffe0ff */
[----:B------:R-:W-:Y:S01]  /*1af50*/  FFMA.FTZ R163, R2, R163, -R197 ;  /* 0x000000a302a37223 */ /* 0x000fe200000108c5 */
[----:B0-----:R-:W-:-:S01]  /*1af60*/  FFMA.FTZ R5, R7, R5, R6 ;  /* 0x0000000507057223 */ /* 0x001fc20000010006 */
[C-C-:B------:R-:W-:Y:S01]  /*1af70*/  FFMA.FTZ R166, R2.reuse, R166, -R197.reuse ;  /* 0x000000a602a67223 */ /* 0x140fe200000108c5 */
[----:B------:R-:W-:Y:S01]  /*1af80*/  @!P2 PRMT R204, RZ, 0x654, R204 ;  /* 0x00000654ffcca816 */ /* 0x000fe200000000cc */
[----:B------:R-:W-:Y:S01]  /*1af90*/  FFMA.FTZ R167, R2, R167, -R197 ;  /* 0x000000a702a77223 */ /* 0x000fe200000108c5 */
[----:B------:R-:W-:-:S01]  /*1afa0*/  FADD.FTZ R5, R8, R5 ;  /* 0x0000000508057221 */ /* 0x000fc20000010000 */
        /* <DEDUP_REMOVED lines=8> */
[----:B------:R-:W1:Y:S01]  /*1b030*/  MUFU.EX2 R155, R155 ;  /* 0x0000009b009b7308 */ /* 0x000e620000000800 */
        /* <DEDUP_REMOVED lines=8> */
[----:B0-----:R-:W-:-:S01]  /*1b0c0*/  FFMA.FTZ R4, R10, R4, R154 ;  /* 0x000000040a047223 */ /* 0x001fc2000001009a */
[C-C-:B------:R-:W-:Y:S01]  /*1b0d0*/  FFMA.FTZ R198, R2.reuse, R198, -R197.reuse ;  /* 0x000000c602c67223 */ /* 0x140fe200000108c5 */
[----:B------:R-:W-:-:S01]  /*1b0e0*/  FFMA.FTZ R199, R2, R199, -R197 ;  /* 0x000000c702c77223 */ /* 0x000fc200000108c5 */
[C-C-:B------:R-:W-:Y:S01]  /*1b0f0*/  FFMA.FTZ R202, R2.reuse, R202, -R197.reuse ;  /* 0x000000ca02ca7223 */ /* 0x140fe200000108c5 */
[----:B------:R-:W-:-:S01]  /*1b100*/  FFMA.FTZ R203, R2, R203, -R197 ;  /* 0x000000cb02cb7223 */ /* 0x000fc200000108c5 */
[C-C-:B------:R-:W-:Y:S01]  /*1b110*/  FFMA.FTZ R206, R2.reuse, R206, -R197.reuse ;  /* 0x000000ce02ce7223 */ /* 0x140fe200000108c5 */
[----:B------:R-:W-:-:S01]  /*1b120*/  FFMA.FTZ R207, R2, R207, -R197 ;  /* 0x000000cf02cf7223 */ /* 0x000fc200000108c5 */
[----:B------:R-:W0:Y:S01]  /*1b130*/  MUFU.EX2 R159, R159 ;  /* 0x0000009f009f7308 */ /* 0x000e220000000800 */
[----:B------:R-:W-:-:S01]  /*1b140*/  FFMA.FTZ R210, R2, R210, -R197 ;  /* 0x000000d202d27223 */ /* 0x000fc200000108c5 */
[C-C-:B------:R-:W-:Y:S01]  /*1b150*/  FFMA.FTZ R211, R2.reuse, R211, -R197.reuse ;  /* 0x000000d302d37223 */ /* 0x140fe200000108c5 */
[----:B------:R-:W-:-:S01]  /*1b160*/  FFMA.FTZ R214, R2, R214, -R197 ;  /* 0x000000d602d67223 */ /* 0x000fc200000108c5 */
[----:B------:R-:W-:-:S04]  /*1b170*/  FFMA.FTZ R197, R2, R215, -R197 ;  /* 0x000000d702c57223 */ /* 0x000fc800000108c5 */
[----:B------:R-:W3:Y:S08]  /*1b180*/  MUFU.EX2 R162, R162 ;  /* 0x000000a200a27308 */ /* 0x000ef00000000800 */
[----:B------:R-:W4:Y:S08]  /*1b190*/  MUFU.EX2 R163, R163 ;  /* 0x000000a300a37308 */ /* 0x000f300000000800 */
[----:B------:R-:W5:Y:S08]  /*1b1a0*/  MUFU.EX2 R166, R166 ;  /* 0x000000a600a67308 */ /* 0x000f700000000800 */
[----:B------:R-:W5:Y:S08]  /*1b1b0*/  MUFU.EX2 R157, R157 ;  /* 0x0000009d009d7308 */ /* 0x000f700000000800 */
        /* <DEDUP_REMOVED lines=8> */
[----:B------:R0:W-:Y:S06]  /*1b240*/  BAR.ARV R205, 0x100 ;  /* 0x000400cd0000751d */ /* 0x0001ec0000002000 */
[----:B------:R1:W-:Y:S01]  /*1b250*/  @!P2 SYNCS.ARRIVE.TRANS64.RED.A1T0 RZ, [R204+URZ], RZ ;  /* 0x000000ffccffa9a7 */ /* 0x0003e2000810043f */
[----:B------:R-:W5:Y:S01]  /*1b260*/  MUFU.EX2 R165, R165 ;  /* 0x000000a500a57308 */ /* 0x000f620000000800 */
[----:B-1----:R-:W-:-:S01]  /*1b270*/  FADD.FTZ R204, R155, R4 ;  /* 0x000000049bcc7221 */ /* 0x002fc20000010000 */
[----:B------:R-:W-:-:S06]  /*1b280*/  FADD.FTZ R4, R9, R5 ;  /* 0x0000000509047221 */ /* 0x000fcc0000010000 */
[----:B------:R-:W1:Y:S01]  /*1b290*/  MUFU.EX2 R175, R175 ;  /* 0x000000af00af7308 */ /* 0x000e620000000800 */
[----:B--2---:R-:W-:-:S01]  /*1b2a0*/  FADD.FTZ R5, R158, R204 ;  /* 0x000000cc9e057221 */ /* 0x004fc20000010000 */
[----:B------:R-:W-:-:S03]  /*1b2b0*/  FADD.FTZ R4, R21, R4 ;  /* 0x0000000415047221 */ /* 0x000fc60000010000 */
[----:B0-----:R-:W-:Y:S01]  /*1b2c0*/  FADD.FTZ R5, R159, R5 ;  /* 0x000000059f057221 */ /* 0x001fe20000010000 */
[----:B------:R-:W-:-:S02]  /*1b2d0*/  FADD.FTZ R4, R152, R4 ;  /* 0x0000000498047221 */ /* 0x000fc40000010000 */
[----:B------:R-:W0:Y:S01]  /*1b2e0*/  MUFU.EX2 R168, R168 ;  /* 0x000000a800a87308 */ /* 0x000e220000000800 */
[----:B---3--:R-:W-:-:S01]  /*1b2f0*/  FADD.FTZ R5, R162, R5 ;  /* 0x00000005a2057221 */ /* 0x008fc20000010000 */
[----:B------:R-:W-:-:S03]  /*1b300*/  FADD.FTZ R4, R153, R4 ;  /* 0x0000000499047221 */ /* 0x000fc60000010000 */
[----:B----4-:R-:W-:Y:S01]  /*1b310*/  FADD.FTZ R5, R163, R5 ;  /* 0x00000005a3057221 */ /* 0x010fe20000010000 */
[----:B------:R-:W-:-:S02]  /*1b320*/  FADD.FTZ R4, R156, R4 ;  /* 0x000000049c047221 */ /* 0x000fc40000010000 */
[----:B------:R-:W2:Y:S01]  /*1b330*/  MUFU.EX2 R178, R178 ;  /* 0x000000b200b27308 */ /* 0x000ea20000000800 */
[----:B-----5:R-:W-:-:S01]  /*1b340*/  FADD.FTZ R5, R166, R5 ;  /* 0x00000005a6057221 */ /* 0x020fc20000010000 */
[----:B------:R-:W-:-:S03]  /*1b350*/  FADD.FTZ R4, R157, R4 ;  /* 0x000000049d047221 */ /* 0x000fc60000010000 */
[----:B------:R-:W-:Y:S01]  /*1b360*/  FADD.FTZ R5, R167, R5 ;  /* 0x00000005a7057221 */ /* 0x000fe20000010000 */
[----:B------:R-:W-:-:S02]  /*1b370*/  FADD.FTZ R4, R160, R4 ;  /* 0x00000004a0047221 */ /* 0x000fc40000010000 */
[----:B------:R-:W3:Y:S01]  /*1b380*/  MUFU.EX2 R169, R169 ;  /* 0x000000a900a97308 */ /* 0x000ee20000000800 */
[----:B------:R-:W-:-:S01]  /*1b390*/  FADD.FTZ R5, R170, R5 ;  /* 0x00000005aa057221 */ /* 0x000fc20000010000 */
[----:B------:R-:W-:-:S03]  /*1b3a0*/  FADD.FTZ R4, R161, R4 ;  /* 0x00000004a1047221 */ /* 0x000fc60000010000 */
[----:B------:R-:W-:Y:S01]  /*1b3b0*/  FADD.FTZ R5, R171, R5 ;  /* 0x00000005ab057221 */ /* 0x000fe20000010000 */
[----:B------:R-:W-:-:S02]  /*1b3c0*/  FADD.FTZ R4, R164, R4 ;  /* 0x00000004a4047221 */ /* 0x000fc40000010000 */
[----:B------:R-:W4:Y:S01]  /*1b3d0*/  MUFU.EX2 R179, R179 ;  /* 0x000000b300b37308 */ /* 0x000f220000000800 */
[----:B------:R-:W-:-:S01]  /*1b3e0*/  FADD.FTZ R5, R174, R5 ;  /* 0x00000005ae057221 */ /* 0x000fc20000010000 */
[----:B------:R-:W-:-:S03]  /*1b3f0*/  FADD.FTZ R4, R165, R4 ;  /* 0x00000004a5047221 */ /* 0x000fc60000010000 */
[----:B-1----:R-:W-:Y:S01]  /*1b400*/  FADD.FTZ R5, R175, R5 ;  /* 0x00000005af057221 */ /* 0x002fe20000010000 */
[----:B0-----:R-:W-:-:S02]  /*1b410*/  FADD.FTZ R4, R168, R4 ;  /* 0x00000004a8047221 */ /* 0x001fc40000010000 */
[----:B------:R-:W0:Y:S01]  /*1b420*/  MUFU.EX2 R172, R172 ;  /* 0x000000ac00ac7308 */ /* 0x000e220000000800 */
[----:B--2---:R-:W-:-:S01]  /*1b430*/  FADD.FTZ R5, R178, R5 ;  /* 0x00000005b2057221 */ /* 0x004fc20000010000 */
[----:B---3--:R-:W-:-:S06]  /*1b440*/  FADD.FTZ R4, R169, R4 ;  /* 0x00000004a9047221 */ /* 0x008fcc0000010000 */
[----:B------:R-:W1:Y:S01]  /*1b450*/  MUFU.EX2 R182, R182 ;  /* 0x000000b600b67308 */ /* 0x000e620000000800 */
[----:B----4-:R-:W-:-:S07]  /*1b460*/  FADD.FTZ R5, R179, R5 ;  /* 0x00000005b3057221 */ /* 0x010fce0000010000 */
        /* <DEDUP_REMOVED lines=66> */
[----:B0-----:R-:W-:-:S03]  /*1b890*/  FADD.FTZ R204, R214, R5 ;  /* 0x00000005d6cc7221 */ /* 0x001fc60000010000 */
[----:B------:R-:W-:Y:S01]  /*1b8a0*/  FADD.FTZ R5, R11, R4 ;  /* 0x000000040b057221 */ /* 0x000fe20000010000 */
[----:B-1----:R-:W-:-:S01]  /*1b8b0*/  FADD.FTZ R4, R197, R204 ;  /* 0x000000ccc5047221 */ /* 0x002fc20000010000 */
[----:B------:R-:W-:Y:S06]  /*1b8c0*/  @!P1 BRA `(.L_x_2365) ;  /* 0x0000000000049947 */ /* 0x000fec0003800000 */
[----:B------:R-:W-:Y:S01]  /*1b8d0*/  BPT.TRAP 0x1 ;  /* 0x000000040000795c */ /* 0x000fe20000300000 */
.L_x_2365:
[----:B------:R-:W-:Y:S01]  /*1b8e0*/  IMAD R13, R13, 0x8, R18 ;  /* 0x000000080d0d7824 */ /* 0x000fe200078e0212 */
[----:B------:R-:W-:Y:S01]  /*1b8f0*/  ISETP.GT.AND P0, PT, R12, R20, PT ;  /* 0x000000140c00720c */ /* 0x000fe20003f04270 */
        /* <DEDUP_REMOVED lines=164> */
[----:B------:R-:W-:Y:S01]  /*1c340*/  VIADD R12, R12, 0xffffffff ;  /* 0xffffffff0c0c7836 */ /* 0x000fe20000000000 */
[----:B0-----:R-:W-:Y:S01]  /*1c350*/  MOV R13, R14 ;  /* 0x0000000e000d7202 */ /* 0x001fe20000000f00 */
[----:B------:R-:W-:-:S02]  /*1c360*/  IMAD.MOV.U32 R10, RZ, RZ, R0 ;  /* 0x000000ffff0a7224 */ /* 0x000fc400078e0000 */
[----:B------:R-:W-:Y:S02]  /*1c370*/  IMAD.MOV.U32 R11, RZ, RZ, R3 ;  /* 0x000000ffff0b7224 */ /* 0x000fe400078e0003 */
[----:B------:R-:W-:Y:S02]  /*1c380*/  IMAD.MOV.U32 R6, RZ, RZ, R237 ;  /* 0x000000ffff067224 */ /* 0x000fe400078e00ed */
[----:B------:R-:W-:Y:S01]  /*1c390*/  IMAD.MOV.U32 R228, RZ, RZ, R8 ;  /* 0x000000ffffe47224 */ /* 0x000fe200078e0008 */
[----:B------:R-:W-:Y:S06]  /*1c3a0*/  @P0 BRA `(.L_x_2366) ;  /* 0xffffffd000940947 */ /* 0x000fec000383ffff */
[----:B------:R-:W-:-:S07]  /*1c3b0*/  IMAD.MOV.U32 R152, RZ, RZ, R14 ;  /* 0x000000ffff987224 */ /* 0x000fce00078e000e */
.L_x_2355:
[----:B------:R-:W-:-:S13]  /*1c3c0*/  ISETP.GE.AND P0, PT, R12, RZ, PT ;  /* 0x000000ff0c00720c */ /* 0x000fda0003f06270 */
[----:B------:R-:W-:Y:S05]  /*1c3d0*/  @!P0 BRA `(.L_x_2367) ;  /* 0x0000002400308947 */ /* 0x000fea0003800000 */
[----:B------:R-:W-:Y:S02]  /*1c3e0*/  IMAD.MOV.U32 R14, RZ, RZ, R0 ;  /* 0x000000ffff0e7224 */ /* 0x000fe400078e0000 */
[----:B------:R-:W-:Y:S02]  /*1c3f0*/  IMAD.MOV.U32 R10, RZ, RZ, R3 ;  /* 0x000000ffff0a7224 */ /* 0x000fe400078e0003 */
[----:B------:R-:W-:Y:S02]  /*1c400*/  IMAD.MOV.U32 R6, RZ, RZ, R237 ;  /* 0x000000ffff067224 */ /* 0x000fe400078e00ed */
[----:B------:R-:W-:-:S07]  /*1c410*/  IMAD.MOV.U32 R11, RZ, RZ, R152 ;  /* 0x000000ffff0b7224 */ /* 0x000fce00078e0098 */
.L_x_2378:
        /* <DEDUP_REMOVED lines=9> */
.L_x_2369:
[----:B------:R-:W-:-:S05]  /*1c4b0*/  VIADD R0, R11, 0x1 ;  /* 0x000000010b007836 */ /* 0x000fca0000000000 */
[----:B------:R-:W-:-:S04]  /*1c4c0*/  ISETP.NE.AND P2, PT, R0, 0x2, PT ;  /* 0x000000020000780c */ /* 0x000fc80003f45270 */
[----:B------:R-:W-:Y:S02]  /*1c4d0*/  SEL R3, R0, RZ, P2 ;  /* 0x000000ff00037207 */ /* 0x000fe40001000000 */
[----:B------:R-:W-:Y:S02]  /*1c4e0*/  SHF.L.U32 R0, R237, 0x1f, RZ ;  /* 0x0000001fed007819 */ /* 0x000fe400000006ff */
[----:B------:R-:W-:-:S04]  /*1c4f0*/  LEA R3, R3, R18, 0x3 ;  /* 0x0000001203037211 */ /* 0x000fc800078e18ff */
[----:B------:R0:W1:Y:S01]  /*1c500*/  SYNCS.PHASECHK.TRANS64.TRYWAIT P2, [R3+URZ+0x38830], R0 ;  /* 0x03883000030075a7 */ /* 0x000062000804017f */
[----:B------:R-:W-:Y:S05]  /*1c510*/  @!P1 BRA `(.L_x_2370) ;  /* 0x0000000000049947 */ /* 0x000fea0003800000 */
[----:B------:R-:W-:Y:S01]  /*1c520*/  BPT.TRAP 0x1 ;  /* 0x000000040000795c */ /* 0x000fe20000300000 */
.L_x_2370:
[----:B------:R-:W-:Y:S04]  /*1c530*/  BSSY B0, `(.L_x_2368) ;  /* 0x0000004000007945 */ /* 0x000fe80003800000 */
[----:B-1----:R-:W-:Y:S05]  /*1c540*/  @P2 BRA `(.L_x_2371) ;  /* 0x0000000000082947 */ /* 0x002fea0003800000 */
[----:B------:R-:W1:Y:S02]  /*1c550*/  SYNCS.PHASECHK.TRANS64.TRYWAIT P2, [R3+URZ+0x38830], R0 ;  /* 0x03883000030075a7 */ /* 0x000e64000804017f */
[----:B-1----:R-:W-:Y:S05]  /*1c560*/  @!P2 BRA `(.L_x_2372) ;  /* 0x000000f000c8a947 */ /* 0x002fea0003800000 */
.L_x_2371:
[----:B------:R-:W-:Y:S05]  /*1c570*/  BSYNC B0 ;  /* 0x0000000000007941 */ /* 0x000fea0003800000 */
.L_x_2368:
        /* <DEDUP_REMOVED lines=27> */
[----:B0-----:R-:W-:-:S02]  /*1c730*/  SHF.R.U32.HI R0, RZ, 0x7, R0 ;  /* 0x00000007ff007819 */ /* 0x001fc40000011600 */
[----:B------:R-:W-:Y:S02]  /*1c740*/  R2UR UR30, R154 ;  /* 0x000000009a1e72ca */ /* 0x000fe400000e0000 */
[C---:B------:R-:W-:Y:S01]  /*1c750*/  R2UR UR19, R21.reuse ;  /* 0x00000000151372ca */ /* 0x040fe200000e0000 */
[----:B------:R-:W-:Y:S01]  /*1c760*/  VIADD R0, R0, 0x8 ;  /* 0x0000000800007836 */ /* 0x000fe20000000000 */
[----:B------:R-:W-:Y:S02]  /*1c770*/  R2UR UR26, R20 ;  /* 0x00000000141a72ca */ /* 0x000fe400000e0000 */
[----:B------:R-:W-:Y:S02]  /*1c780*/  R2UR UR27, R21 ;  /* 0x00000000151b72ca */ /* 0x000fe400000e0000 */
[----:B------:R0:W-:Y:S01]  /*1c790*/  BAR.SYNC.DEFER_BLOCKING R0, 0x100 ;  /* 0x000400000000751d */ /* 0x0001e20000010000 */
[----:B------:R-:W-:Y:S02]  /*1c7a0*/  R2UR UR34, R8 ;  /* 0x00000000082272ca */ /* 0x000fe400000e0000 */
[----:B------:R-:W-:-:S03]  /*1c7b0*/  R2UR UR35, R9 ;  /* 0x00000000092372ca */ /* 0x000fc600000e0000 */
        /* <DEDUP_REMOVED lines=27> */
.L_x_2374:
[----:B------:R-:W-:Y:S01]  /*1c970*/  SHF.L.U32 R0, R6, 0x1f, RZ ;  /* 0x0000001f06007819 */ /* 0x000fe200000006ff */
[----:B------:R-:W-:-:S04]  /*1c980*/  IMAD R3, R11, 0x8, R18 ;  /* 0x000000080b037824 */ /* 0x000fc800078e0212 */
[----:B------:R0:W1:Y:S01]  /*1c990*/  SYNCS.PHASECHK.TRANS64.TRYWAIT P0, [R3+URZ+0x38850], R0 ;  /* 0x03885000030075a7 */ /* 0x000062000800017f */
[----:B------:R-:W-:Y:S05]  /*1c9a0*/  @!P1 BRA `(.L_x_2375) ;  /* 0x0000000000049947 */ /* 0x000fea0003800000 */
[----:B------:R-:W-:Y:S01]  /*1c9b0*/  BPT.TRAP 0x1 ;  /* 0x000000040000795c */ /* 0x000fe20000300000 */
.L_x_2375:
[----:B-1----:R-:W-:Y:S05]  /*1c9c0*/  @P0 BRA `(.L_x_2373) ;  /* 0x0000000000080947 */ /* 0x002fea0003800000 */
[----:B------:R-:W1:Y:S02]  /*1c9d0*/  SYNCS.PHASECHK.TRANS64.TRYWAIT P0, [R3+URZ+0x38850], R0 ;  /* 0x03885000030075a7 */ /* 0x000e64000800017f */
[----:B-1----:R-:W-:Y:S05]  /*1c9e0*/  @!P0 BRA `(.L_x_2376) ;  /* 0x000000ec00bc8947 */ /* 0x002fea0003800000 */
.L_x_2373:
[----:B01----:R-:W-:Y:S01]  /*1c9f0*/  IADD3 R0, R18, 0x400, RZ ;  /* 0x0000040012007810 */ /* 0x003fe20007ffe0ff */
[----:B------:R-:W-:Y:S01]  /*1ca00*/  IMAD.MOV.U32 R7, RZ, RZ, 0x40000040 ;  /* 0x40000040ff077424 */ /* 0x000fe200078e00ff */
[----:B------:R-:W-:Y:S05]  /*1ca10*/  WARPSYNC.ALL ;  /* 0x0000000000007948 */ /* 0x000fea0003800000 */
[----:B------:R-:W-:Y:S01]  /*1ca20*/  SHF.R.U32.HI R0, RZ, 0x4, R0 ;  /* 0x00000004ff007819 */ /* 0x000fe20000011600 */
[----:B------:R-:W-:Y:S01]  /*1ca30*/  WARPGROUP.ARRIVE ;  /* 0x00000000000079c5 */ /* 0x000fe20000000000 */
[----:B------:R-:W-:Y:S01]  /*1ca40*/  R2UR UR7, R7 ;  /* 0x00000000070772ca */ /* 0x000fe200000e0000 */
[----:B------:R-:W-:Y:S01]  /*1ca50*/  IMAD.MOV.U32 R9, RZ, RZ, 0x40000040 ;  /* 0x40000040ff097424 */ /* 0x000fe200078e00ff */
[----:B------:R-:W-:-:S02]  /*1ca60*/  LOP3.LUT R0, R0, 0x3fff, RZ, 0xc0, !PT ;  /* 0x00003fff00007812 */ /* 0x000fc400078ec0ff */
[----:B------:R-:W-:Y:S02]  /*1ca70*/  FMNMX.FTZ R3, R154, R14, !PT ;  /* 0x0000000e9a037209 */ /* 0x000fe40007810000 */
[----:B------:R-:W-:Y:S02]  /*1ca80*/  LOP3.LUT R0, R0, 0x10000, RZ, 0xfc, !PT ;  /* 0x0001000000007812 */ /* 0x000fe400078efcff */
[----:B------:R-:W-:-:S03]  /*1ca90*/  FMNMX.FTZ R3, R155, R3, !PT ;  /* 0x000000039b037209 */ /* 0x000fc60007810000 */
[----:B------:R-:W-:Y:S01]  /*1caa0*/  IMAD R6, R11, 0x800, R0 ;  /* 0x000008000b067824 */ /* 0x000fe200078e0200 */
[----:B------:R-:W-:Y:S02]  /*1cab0*/  FMNMX.FTZ R0, R152, R10, !PT ;  /* 0x0000000a98007209 */ /* 0x000fe40007810000 */
[----:B------:R-:W-:Y:S01]  /*1cac0*/  FMNMX.FTZ R3, R158, R3, !PT ;  /* 0x000000039e037209 */ /* 0x000fe20007810000 */
[C---:B------:R-:W-:Y:S01]  /*1cad0*/  VIADD R8, R6.reuse, 0x2 ;  /* 0x0000000206087836 */ /* 0x040fe20000000000 */
[----:B------:R-:W-:Y:S02]  /*1cae0*/  R2UR UR6, R6 ;  /* 0x00000000060672ca */ /* 0x000fe400000e0000 */
[----:B------:R-:W-:Y:S02]  /*1caf0*/  FMNMX.FTZ R0, R153, R0, !PT ;  /* 0x0000000099007209 */ /* 0x000fe40007810000 */
[----:B------:R-:W-:Y:S02]  /*1cb00*/  FMNMX.FTZ R3, R159, R3, !PT ;  /* 0x000000039f037209 */ /* 0x000fe40007810000 */
[----:B------:R-:W-:-:S02]  /*1cb10*/  FMNMX.FTZ R0, R156, R0, !PT ;  /* 0x000000009c007209 */ /* 0x000fc40007810000 */
[----:B------:R-:W-:Y:S02]  /*1cb20*/  FMNMX.FTZ R3, R162, R3, !PT ;  /* 0x00000003a2037209 */ /* 0x000fe40007810000 */
[----:B------:R-:W-:Y:S02]  /*1cb30*/  FMNMX.FTZ R0, R157, R0, !PT ;  /* 0x000000009d007209 */ /* 0x000fe40007810000 */
[----:B------:R-:W-:Y:S01]  /*1cb40*/  FMNMX.FTZ R3, R163, R3, !PT ;  /* 0x00000003a3037209 */ /* 0x000fe20007810000 */
[----:B------:R-:W-:Y:S01]  /*1cb50*/  QGMMA.64x256x32.F32.E4M3.E4M3 R24, R228, gdesc[UR4], R24, gsb0 ;  /* 0x03e00004e4187df3 */ /* 0x000fe20008000818 */
[----:B------:R-:W-:Y:S01]  /*1cb60*/  R2UR UR6, R8 ;  /* 0x00000000080672ca */ /* 0x000fe200000e0000 */
[----:B------:R-:W-:Y:S01]  /*1cb70*/  VIADD R8, R6, 0x4 ;  /* 0x0000000406087836 */ /* 0x000fe20000000000 */
[----:B------:R-:W-:Y:S01]  /*1cb80*/  R2UR UR7, R9 ;  /* 0x00000000090772ca */ /* 0x000fe200000e0000 */
[----:B------:R-:W-:Y:S01]  /*1cb90*/  IMAD.MOV.U32 R9, RZ, RZ, 0x40000040 ;  /* 0x40000040ff097424 */ /* 0x000fe200078e00ff */
[----:B------:R-:W-:Y:S01]  /*1cba0*/  FMNMX.FTZ R0, R160, R0, !PT ;  /* 0x00000000a0007209 */ /* 0x000fe20007810000 */
[----:B------:R-:W-:Y:S01]  /*1cbb0*/  VIADD R6, R6, 0x6 ;  /* 0x0000000606067836 */ /* 0x000fe20000000000 */
        /* <DEDUP_REMOVED lines=61> */
[----:B------:R-:W-:Y:S01]  /*1cf90*/  R2UR UR7, R9 ;  /* 0x00000000090772ca */ /* 0x000fe200000e0000 */
[----:B------:R-:W1:Y:S01]  /*1cfa0*/  SHFL.BFLY PT, R8, R3, 0x2, 0x1f ;  /* 0x0c401f0003087f89 */ /* 0x000e6200000e0000 */
[----:B0-----:R-:W-:Y:S02]  /*1cfb0*/  LOP3.LUT R231, R231, 0x7f, RZ, 0xc0, !PT ;  /* 0x0000007fe7e77812 */ /* 0x001fe400078ec0ff */
[----:B-1----:R-:W-:Y:S02]  /*1cfc0*/  FMNMX.FTZ R8, R3, R8, !PT ;  /* 0x0000000803087209 */ /* 0x002fe40007810000 */
[----:B------:R-:W0:Y:S01]  /*1cfd0*/  SHFL.BFLY PT, R3, R0, 0x1, 0x1f ;  /* 0x0c201f0000037f89 */ /* 0x000e2200000e0000 */
[----:B------:R-:W-:-:S02]  /*1cfe0*/  ISETP.NE.AND P0, PT, R231, RZ, PT ;  /* 0x000000ffe700720c */ /* 0x000fc40003f05270 */
[----:B------:R-:W1:Y:S01]  /*1cff0*/  S2R R231, SR_TID.X ;  /* 0x0000000000e77919 */ /* 0x000e620000002100 */
[----:B0-----:R-:W-:-:S05]  /*1d000*/  FMNMX.FTZ R3, R0, R3, !PT ;  /* 0x0000000300037209 */ /* 0x001fca0007810000 */
[----:B------:R-:W-:-:S04]  /*1d010*/  FFMA.FTZ R9, R2, R3, -8 ;  /* 0xc100000002097423 */ /* 0x000fc80000010003 */
[C-C-:B------:R-:W-:Y:S01]  /*1d020*/  FFMA.FTZ R20, R2.reuse, R157, -R9.reuse ;  /* 0x0000009d02147223 */ /* 0x140fe20000010809 */
[----:B------:R-:W-:-:S01]  /*1d030*/  FFMA.FTZ R21, R2, R160, -R9 ;  /* 0x000000a002157223 */ /* 0x000fc20000010809 */
[C-C-:B------:R-:W-:Y:S01]  /*1d040*/  FFMA.FTZ R157, R2.reuse, R168, -R9.reuse ;  /* 0x000000a8029d7223 */ /* 0x140fe20000010809 */
[----:B------:R-:W-:-:S01]  /*1d050*/  FFMA.FTZ R168, R2, R177, -R9 ;  /* 0x000000b102a87223 */ /* 0x000fc20000010809 */
[----:B-1----:R-:W-:Y:S01]  /*1d060*/  SHF.R.U32.HI R231, RZ, 0x7, R231 ;  /* 0x00000007ffe77819 */ /* 0x002fe200000116e7 */
[----:B------:R-:W-:-:S01]  /*1d070*/  FFMA.FTZ R177, R2, R188, -R9 ;  /* 0x000000bc02b17223 */ /* 0x000fc20000010809 */
[----:B------:R-:W-:Y:S01]  /*1d080*/  MUFU.EX2 R20, R20 ;  /* 0x0000001400147308 */ /* 0x000fe20000000800 */
[----:B------:R-:W-:-:S01]  /*1d090*/  FFMA.FTZ R188, R2, R197, -R9 ;  /* 0x000000c502bc7223 */ /* 0x000fc20000010809 */
[C-C-:B------:R-:W-:Y:S01]  /*1d0a0*/  FFMA.FTZ R197, R2.reuse, R208, -R9.reuse ;  /* 0x000000d002c57223 */ /* 0x140fe20000010809 */
[----:B------:R-:W-:Y:S01]  /*1d0b0*/  IADD3 R208, -R231, 0xb, RZ ;  /* 0x0000000be7d07810 */ /* 0x000fe20007ffe1ff */
[C-C-:B------:R-:W-:Y:S01]  /*1d0c0*/  FFMA.FTZ R160, R2.reuse, R169, -R9.reuse ;  /* 0x000000a902a07223 */ /* 0x140fe20000010809 */
[----:B------:R-:W-:-:S01]  /*1d0d0*/  FFMA.FTZ R169, R2, R180, -R9 ;  /* 0x000000b402a97223 */ /* 0x000fc20000010809 */
[C-C-:B------:R-:W-:Y:S01]  /*1d0e0*/  FFMA.FTZ R180, R2.reuse, R189, -R9.reuse ;  /* 0x000000bd02b47223 */ /* 0x140fe20000010809 */
[----:B------:R-:W-:-:S01]  /*1d0f0*/  FFMA.FTZ R189, R2, R200, -R9 ;  /* 0x000000c802bd7223 */ /* 0x000fc20000010809 */
[----:B------:R-:W-:Y:S01]  /*1d100*/  MUFU.EX2 R21, R21 ;  /* 0x0000001500157308 */ /* 0x000fe20000000800 */
[----:B------:R-:W-:-:S07]  /*1d110*/  FFMA.FTZ R200, R2, R209, -R9 ;  /* 0x000000d102c87223 */ /* 0x000fce0000010809 */
[----:B------:R-:W-:Y:S08]  /*1d120*/  MUFU.EX2 R157, R157 ;  /* 0x0000009d009d7308 */ /* 0x000ff00000000800 */
        /* <DEDUP_REMOVED lines=8> */
[----:B------:R-:W-:Y:S01]  /*1d1b0*/  MUFU.EX2 R200, R200 ;  /* 0x000000c800c87308 */ /* 0x000fe20000000800 */
[----:B------:R-:W-:-:S02]  /*1d1c0*/  WARPGROUP.DEPBAR.LE gsb0, 0x0 ;  /* 0x00008000000079c5 */ /* 0x000fc40000010000 */
[----:B------:R-:W-:-:S06]  /*1d1d0*/  WARPGROUP.ARRIVE ;  /* 0x00000000000079c5 */ /* 0x000fcc0000000000 */
[----:B------:R-:W-:Y:S01]  /*1d1e0*/  QGMMA.64x256x32.F32.E4M3.E4M3 R24, R220, gdesc[UR4], R24, gsb0 ;  /* 0x03e00004dc187df3 */ /* 0x000fe20008000818 */
[----:B------:R-:W-:Y:S02]  /*1d1f0*/  R2UR UR6, R6 ;  /* 0x00000000060672ca */ /* 0x000fe400000e0000 */
[----:B------:R-:W-:Y:S01]  /*1d200*/  R2UR UR7, R7 ;  /* 0x00000000070772ca */ /* 0x000fe200000e0000 */
[----:B------:R-:W0:Y:S01]  /*1d210*/  SHFL.BFLY PT, R6, R8, 0x1, 0x1f ;  /* 0x0c201f0008067f89 */ /* 0x000e2200000e0000 */
        /* <DEDUP_REMOVED lines=8> */
[----:B------:R-:W-:-:S01]  /*1d2a0*/  FFMA.FTZ R193, R2, R204, -R9 ;  /* 0x000000cc02c17223 */ /* 0x000fc20000010809 */
[----:B------:R-:W-:-:S04]  /*1d2b0*/  @!P0 IMAD R204, R13, 0x8, R18 ;  /* 0x000000080dcc8824 */ /* 0x000fc800078e0212 */
[----:B------:R-:W-:Y:S02]  /*1d2c0*/  @!P0 VIADD R204, R204, 0x38840 ;  /* 0x00038840cccc8836 */ /* 0x000fe40000000000 */
[----:B------:R-:W-:Y:S03]  /*1d2d0*/  MUFU.EX2 R7, R7 ;  /* 0x0000000700077308 */ /* 0x000fe60000000800 */
[----:B------:R-:W-:Y:S02]  /*1d2e0*/  @!P0 PRMT R204, RZ, 0x654, R204 ;  /* 0x00000654ffcc8816 */ /* 0x000fe400000000cc */
[----:B0-----:R-:W-:Y:S01]  /*1d2f0*/  FMNMX.FTZ R0, R8, R6, !PT ;  /* 0x0000000608007209 */ /* 0x001fe20007810000 */
[----:B------:R-:W-:-:S01]  /*1d300*/  FFMA.FTZ R8, R2, R152, -R9 ;  /* 0x0000009802087223 */ /* 0x000fc20000010809 */
[C-C-:B------:R-:W-:Y:S01]  /*1d310*/  FFMA.FTZ R152, R2.reuse, R161, -R9.reuse ;  /* 0x000000a102987223 */ /* 0x140fe20000010809 */
[----:B------:R-:W-:Y:S01]  /*1d320*/  MUFU.EX2 R153, R153 ;  /* 0x0000009900997308 */ /* 0x000fe20000000800 */
[----:B------:R-:W-:-:S01]  /*1d330*/  FFMA.FTZ R161, R2, R172, -R9 ;  /* 0x000000ac02a17223 */ /* 0x000fc20000010809 */
[----:B------:R-:W-:Y:S01]  /*1d340*/  FADD.FTZ R6, -R0, R14 ;  /* 0x0000000e00067221 */ /* 0x000fe20000010100 */
[----:B------:R-:W-:-:S01]  /*1d350*/  FFMA.FTZ R14, R2, R156, -R9 ;  /* 0x0000009c020e7223 */ /* 0x000fc20000010809 */
[C-C-:B------:R-:W-:Y:S01]  /*1d360*/  FFMA.FTZ R156, R2.reuse, R165, -R9.reuse ;  /* 0x000000a5029c7223 */ /* 0x140fe20000010809 */
[----:B------:R-:W-:-:S01]  /*1d370*/  FFMA.FTZ R165, R2, R176, -R9 ;  /* 0x000000b002a57223 */ /* 0x000fc20000010809 */
[C-C-:B------:R-:W-:Y:S01]  /*1d380*/  FFMA.FTZ R176, R2.reuse, R185, -R9.reuse ;  /* 0x000000b902b07223 */ /* 0x140fe20000010809 */
[----:B------:R-:W-:-:S01]  /*1d390*/  FFMA.FTZ R185, R2, R196, -R9 ;  /* 0x000000c402b97223 */ /* 0x000fc20000010809 */
[C---:B------:R-:W-:Y:S01]  /*1d3a0*/  FFMA.FTZ R196, R2.reuse, R205, -R9 ;  /* 0x000000cd02c47223 */ /* 0x040fe20000010809 */
[----:B------:R-:W-:-:S01]  /*1d3b0*/  FFMA.FTZ R205, R2, R0, -8 ;  /* 0xc100000002cd7423 */ /* 0x000fc20000010000 */
[C---:B------:R-:W-:Y:S01]  /*1d3c0*/  FMUL.FTZ R6, R2.reuse, R6 ;  /* 0x0000000602067220 */ /* 0x040fe20000410000 */
        /* <DEDUP_REMOVED lines=17> */
[----:B0-----:R-:W-:-:S01]  /*1d4e0*/  FFMA.FTZ R5, R7, R5, R8 ;  /* 0x0000000507057223 */ /* 0x001fc20000010008 */
[C-C-:B------:R-:W-:Y:S01]  /*1d4f0*/  FFMA.FTZ R179, R2.reuse, R179, -R205.reuse ;  /* 0x000000b302b37223 */ /* 0x140fe200000108cd */
[----:B------:R-:W-:-:S01]  /*1d500*/  FFMA.FTZ R182, R2, R182, -R205 ;  /* 0x000000b602b67223 */ /* 0x000fc200000108cd */
[----:B------:R-:W-:Y:S01]  /*1d510*/  FFMA.FTZ R183, R2, R183, -R205 ;  /* 0x000000b702b77223 */ /* 0x000fe200000108cd */
[----:B------:R-:W-:-:S01]  /*1d520*/  FADD.FTZ R5, R10, R5 ;  /* 0x000000050a057221 */ /* 0x000fc20000010000 */
[C-C-:B------:R-:W-:Y:S01]  /*1d530*/  FFMA.FTZ R186, R2.reuse, R186, -R205.reuse ;  /* 0x000000ba02ba7223 */ /* 0x140fe200000108cd */
[----:B------:R-:W-:-:S01]  /*1d540*/  FFMA.FTZ R187, R2, R187, -R205 ;  /* 0x000000bb02bb7223 */ /* 0x000fc200000108cd */
[----:B------:R-:W0:Y:S01]  /*1d550*/  MUFU.EX2 R155, R155 ;  /* 0x0000009b009b7308 */ /* 0x000e220000000800 */
[----:B------:R-:W-:-:S01]  /*1d560*/  FFMA.FTZ R190, R2, R190, -R205 ;  /* 0x000000be02be7223 */ /* 0x000fc200000108cd */
[C---:B------:R-:W-:Y:S01]  /*1d570*/  FFMA.FTZ R191, R2.reuse, R191, -R205 ;  /* 0x000000bf02bf7223 */ /* 0x040fe200000108cd */
[----:B------:R-:W-:-:S01]  /*1d580*/  FFMA.FTZ R181, R2, R192, -R9 ;  /* 0x000000c002b57223 */ /* 0x000fc20000010809 */
[C-C-:B------:R-:W-:Y:S01]  /*1d590*/  FFMA.FTZ R194, R2.reuse, R194, -R205.reuse ;  /* 0x000000c202c27223 */ /* 0x140fe200000108cd */
[----:B------:R-:W-:-:S01]  /*1d5a0*/  FFMA.FTZ R195, R2, R195, -R205 ;  /* 0x000000c302c37223 */ /* 0x000fc200000108cd */
[C-C-:B------:R-:W-:Y:S01]  /*1d5b0*/  FFMA.FTZ R198, R2.reuse, R198, -R205.reuse ;  /* 0x000000c602c67223 */ /* 0x140fe200000108cd */
[----:B------:R-:W-:-:S01]  /*1d5c0*/  FFMA.FTZ R199, R2, R199, -R205 ;  /* 0x000000c702c77223 */ /* 0x000fc200000108cd */
[----:B------:R-:W2:Y:S01]  /*1d5d0*/  MUFU.EX2 R14, R14 ;  /* 0x0000000e000e7308 */ /* 0x000ea20000000800 */
[----:B-1----:R-:W-:-:S01]  /*1d5e0*/  FFMA.FTZ R4, R6, R4, R154 ;  /* 0x0000000406047223 */ /* 0x002fc2000001009a */
[C---:B------:R-:W-:Y:S01]  /*1d5f0*/  FFMA.FTZ R202, R2.reuse, R202, -R205 ;  /* 0x000000ca02ca7223 */ /* 0x040fe200000108cd */
[----:B------:R-:W-:-:S01]  /*1d600*/  FFMA.FTZ R192, R2, R201, -R9 ;  /* 0x000000c902c07223 */ /* 0x000fc20000010809 */
[C-C-:B------:R-:W-:Y:S01]  /*1d610*/  FFMA.FTZ R203, R2.reuse, R203, -R205.reuse ;  /* 0x000000cb02cb7223 */ /* 0x140fe200000108cd */
        /* <DEDUP_REMOVED lines=8> */
[----:B------:R-:W-:-:S03]  /*1d6a0*/  FFMA.FTZ R205, R2, R215, -R205 ;  /* 0x000000d702cd7223 */ /* 0x000fc600000108cd */
        /* <DEDUP_REMOVED lines=26> */
[----:B------:R-:W-:Y:S07]  /*1d850*/  QGMMA.64x256x32.F32.E4M3.E4M3 R24, R216, gdesc[UR4], R24, gsb0 ;  /* 0x03e00004d8187df3 */ /* 0x000fee0008000818 */
        /* <DEDUP_REMOVED lines=23> */
[----:B------:R0:W-:Y:S02]  /*1d9d0*/  @!P0 SYNCS.ARRIVE.TRANS64.RED.A1T0 RZ, [R204+URZ], RZ ;  /* 0x000000ffccff89a7 */ /* 0x0001e4000810043f */
[----:B0-----:R-:W-:-:S01]  /*1d9e0*/  FADD.FTZ R204, R155, R4 ;  /* 0x000000049bcc7221 */ /* 0x001fc20000010000 */
[----:B--2---:R-:W-:-:S03]  /*1d9f0*/  FADD.FTZ R4, R14, R5 ;  /* 0x000000050e047221 */ /* 0x004fc60000010000 */
[----:B-1----:R-:W-:Y:S01]  /*1da00*/  FADD.FTZ R5, R158, R204 ;  /* 0x000000cc9e057221 */ /* 0x002fe20000010000 */
[----:B------:R-:W-:-:S03]  /*1da10*/  FADD.FTZ R4, R20, R4 ;  /* 0x0000000414047221 */ /* 0x000fc60000010000 */
[----:B---3--:R-:W-:Y:S01]  /*1da20*/  FADD.FTZ R5, R159, R5 ;  /* 0x000000059f057221 */ /* 0x008fe20000010000 */
[----:B------:R-:W-:-:S03]  /*1da30*/  FADD.FTZ R4, R21, R4 ;  /* 0x0000000415047221 */ /* 0x000fc60000010000 */
[----:B----4-:R-:W-:Y:S01]  /*1da40*/  FADD.FTZ R5, R162, R5 ;  /* 0x00000005a2057221 */ /* 0x010fe20000010000 */
[----:B-----5:R-:W-:-:S03]  /*1da50*/  FADD.FTZ R4, R152, R4 ;  /* 0x0000000498047221 */ /* 0x020fc60000010000 */
[----:B------:R-:W-:Y:S01]  /*1da60*/  FADD.FTZ R5, R163, R5 ;  /* 0x00000005a3057221 */ /* 0x000fe20000010000 */
[----:B------:R-:W-:-:S03]  /*1da70*/  FADD.FTZ R4, R153, R4 ;  /* 0x0000000499047221 */ /* 0x000fc60000010000 */
        /* <DEDUP_REMOVED lines=51> */
[----:B------:R-:W-:Y:S06]  /*1ddb0*/  @!P1 BRA `(.L_x_2377) ;  /* 0x0000000000049947 */ /* 0x000fec0003800000 */
[----:B------:R-:W-:Y:S01]  /*1ddc0*/  BPT.TRAP 0x1 ;  /* 0x000000040000795c */ /* 0x000fe20000300000 */
.L_x_2377:
[----:B------:R-:W-:Y:S01]  /*1ddd0*/  IMAD R11, R11, 0x8, R18 ;  /* 0x000000080b0b7824 */ /* 0x000fe200078e0212 */
[----:B------:R-:W-:Y:S01]  /*1dde0*/  ISETP.GT.AND P0, PT, R12, RZ, PT ;  /* 0x000000ff0c00720c */ /* 0x000fe20003f04270 */
[----:B------:R-:W-:Y:S01]  /*1ddf0*/  IMAD.U32 R204, RZ, RZ, UR42 ;  /* 0x0000002affcc7e24 */ /* 0x000fe2000f8e00ff */
[----:B------:R-:W-:Y:S01]  /*1de00*/  F2FP.SATFINITE.E4M3.F32.PACK_AB_MERGE_C R158, R159, R158, RZ ;  /* 0x0000009e9f9e723e */ /* 0x000fe200048070ff */
        /* <DEDUP_REMOVED lines=9> */
[----:B------:R0:W-:Y:S01]  /*1dea0*/  SYNCS.ARRIVE.TRANS64.RED.A1T0 RZ, [R11+URZ], RZ ;  /* 0x000000ff0bff79a7 */ /* 0x0001e2000810043f */
        /* <DEDUP_REMOVED lines=8> */
[----:B0-----:R-:W-:Y:S01]  /*1df30*/  F2FP.SATFINITE.E4M3.F32.PACK_AB_MERGE_C R11, R20, R14, RZ ;  /* 0x0000000e140b723e */ /* 0x001fe200048070ff */
        /* <DEDUP_REMOVED lines=144> */
[----:B------:R-:W-:Y:S01]  /*1e840*/  MOV R10, R3 ;  /* 0x00000003000a7202 */ /* 0x000fe20000000f00 */
[----:B------:R-:W-:-:S02]  /*1e850*/  IMAD.MOV.U32 R14, RZ, RZ, R0 ;  /* 0x000000ffff0e7224 */ /* 0x000fc400078e0000 */
[----:B------:R-:W-:Y:S02]  /*1e860*/  IMAD.MOV.U32 R6, RZ, RZ, R237 ;  /* 0x000000ffff067224 */ /* 0x000fe400078e00ed */
[----:B------:R-:W-:Y:S01]  /*1e870*/  IMAD.MOV.U32 R11, RZ, RZ, R13 ;  /* 0x000000ffff0b7224 */ /* 0x000fe200078e000d */
[----:B------:R-:W-:Y:S06]  /*1e880*/  @P0 BRA `(.L_x_2378) ;  /* 0xffffffd800e40947 */ /* 0x000fec000383ffff */
[----:B------:R-:W-:-:S07]  /*1e890*/  IMAD.MOV.U32 R152, RZ, RZ, R13 ;  /* 0x000000ffff987224 */ /* 0x000fce00078e000d */
.L_x_2367:
[----:B------:R-:W-:Y:S05]  /*1e8a0*/  WARPSYNC.ALL ;  /* 0x0000000000007948 */ /* 0x000fea0003800000 */
[----:B------:R-:W-:Y:S06]  /*1e8b0*/  BAR.ARV 0x8, 0x120 ;  /* 0x0204800000007b1d */ /* 0x000fec0000002000 */
[----:B------:R-:W-:Y:S05]  /*1e8c0*/  @!P1 BRA `(.L_x_2379) ;  /* 0x0000000000049947 */ /* 0x000fea0003800000 */
[----:B------:R-:W-:Y:S01]  /*1e8d0*/  BPT.TRAP 0x1 ;  /* 0x000000040000795c */ /* 0x000fe20000300000 */
.L_x_2379:
[----:B------:R-:W-:Y:S01]  /*1e8e0*/  IMAD R8, R152, 0x8, R18 ;  /* 0x0000000898087824 */ /* 0x000fe200078e0212 */
[----:B------:R-:W-:-:S04]  /*1e8f0*/  SHF.L.U32 R7, R237, 0x1f, RZ ;  /* 0x0000001fed077819 */ /* 0x000fc800000006ff */
[----:B------:R0:W1:Y:S01]  /*1e900*/  SYNCS.PHASECHK.TRANS64.TRYWAIT P0, [R8+URZ+0x38850], R7 ;  /* 0x03885007080075a7 */ /* 0x000062000800017f */
[----:B------:R-:W-:Y:S05]  /*1e910*/  @!P1 BRA `(.L_x_2380) ;  /* 0x0000000000049947 */ /* 0x000fea0003800000 */
[----:B------:R-:W-:Y:S01]  /*1e920*/  BPT.TRAP 0x1 ;  /* 0x000000040000795c */ /* 0x000fe20000300000 */
.L_x_2380:
[----:B------:R-:W-:-:S05]  /*1e930*/  VIADD R18, R18, 0x400 ;  /* 0x0000040012127836 */ /* 0x000fca0000000000 */
[----:B------:R-:W-:-:S04]  /*1e940*/  SHF.R.U32.HI R18, RZ, 0x4, R18 ;  /* 0x00000004ff127819 */ /* 0x000fc80000011612 */
[----:B------:R-:W-:-:S04]  /*1e950*/  LOP3.LUT R18, R18, 0x3fff, RZ, 0xc0, !PT ;  /* 0x00003fff12127812 */ /* 0x000fc800078ec0ff */
[----:B------:R-:W-:Y:S01]  /*1e960*/  LOP3.LUT R9, R18, 0x10000, RZ, 0xfc, !PT ;  /* 0x0001000012097812 */ /* 0x000fe200078efcff */
[----:B-1----:R-:W-:Y:S06]  /*1e970*/  @P0 BRA `(.L_x_2381) ;  /* 0x0000000000080947 */ /* 0x002fec0003800000 */
[----:B------:R-:W1:Y:S02]  /*1e980*/  SYNCS.PHASECHK.TRANS64.TRYWAIT P0, [R8+URZ+0x38850], R7 ;  /* 0x03885007080075a7 */ /* 0x000e64000800017f */
[----:B-1----:R-:W-:Y:S05]  /*1e990*/  @!P0 BRA `(.L_x_2382) ;  /* 0x000000cc00e48947 */ /* 0x002fea0003800000 */
.L_x_2381:
[----:B------:R-:W-:Y:S01]  /*1e9a0*/  IMAD R6, R152, 0x800, R9 ;  /* 0x0000080098067824 */ /* 0x000fe200078e0209 */
[----:B------:R-:W2:Y:S01]  /*1e9b0*/  LDL R154, [R1+0x44] ;  /* 0x00004400019a7983 */ /* 0x000ea20000100800 */
[----:B01----:R-:W-:Y:S01]  /*1e9c0*/  IMAD.MOV.U32 R7, RZ, RZ, 0x40000040 ;  /* 0x40000040ff077424 */ /* 0x003fe200078e00ff */
[----:B------:R-:W-:Y:S05]  /*1e9d0*/  WARPSYNC.ALL ;  /* 0x0000000000007948 */ /* 0x000fea0003800000 */
[C---:B------:R-:W-:Y:S01]  /*1e9e0*/  R2UR UR6, R6.reuse ;  /* 0x00000000060672ca */ /* 0x040fe200000e0000 */
[----:B------:R-:W3:Y:S01]  /*1e9f0*/  LDL R153, [R1+0x24] ;  /* 0x0000240001997983 */ /* 0x000ee20000100800 */
[----:B------:R-:W-:Y:S01]  /*1ea00*/  R2UR UR7, R7 ;  /* 0x00000000070772ca */ /* 0x000fe200000e0000 */
[----:B------:R-:W-:Y:S01]  /*1ea10*/  WARPGROUP.ARRIVE ;  /* 0x00000000000079c5 */ /* 0x000fe20000000000 */
[----:B------:R-:W-:Y:S01]  /*1ea20*/  IMAD.MOV.U32 R11, RZ, RZ, 0x40000040 ;  /* 0x40000040ff0b7424 */ /* 0x000fe200078e00ff */
[----:B------:R-:W4:Y:S01]  /*1ea30*/  LDL.LU R18, [R1+0x8] ;  /* 0x0000080001127983 */ /* 0x000f220000300800 */
[C---:B------:R-:W-:Y:S01]  /*1ea40*/  IADD3 R10, R6.reuse, 0x2, RZ ;  /* 0x00000002060a7810 */ /* 0x040fe20007ffe0ff */
        /* <DEDUP_REMOVED lines=20> */
[----:B------:R-:W-:Y:S02]  /*1eb90*/  IMAD.MOV.U32 R9, RZ, RZ, 0x3f800000 ;  /* 0x3f800000ff097424 */ /* 0x000fe400078e00ff */
[-C--:B0-----:R-:W-:Y:S02]  /*1eba0*/  @P0 IMAD R12, R7, R14.reuse, RZ ;  /* 0x0000000e070c0224 */ /* 0x081fe400078e02ff */
[----:B------:R-:W-:-:S04]  /*1ebb0*/  @P0 IMAD.WIDE.U32 R10, R18, R14, R10 ;  /* 0x0000000e120a0225 */ /* 0x000fc800078e000a */
[----:B------:R-:W-:Y:S01]  /*1ebc0*/  @P0 IMAD R7, R18, R15, R12 ;  /* 0x0000000f12070224 */ /* 0x000fe200078e020c */
[----:B------:R-:W-:-:S03]  /*1ebd0*/  @P0 LEA R12, P2, R10, UR4, 0x2 ;  /* 0x000000040a0c0c11 */ /* 0x000fc6000f8410ff */
[----:B------:R-:W-:-:S05]  /*1ebe0*/  @P0 IMAD.IADD R7, R11, 0x1, R7 ;  /* 0x000000010b070824 */ /* 0x000fca00078e0207 */
[----:B------:R-:W-:-:S05]  /*1ebf0*/  @P0 LEA.HI.X R13, R10, UR5, R7, 0x2, P2 ;  /* 0x000000050a0d0c11 */ /* 0x000fca00090f1407 */
[----:B------:R0:W2:Y:S01]  /*1ec00*/  @P0 LDG.E R9, desc[UR46][R12.64] ;  /* 0x0000002e0c090981 */ /* 0x0000a2000c1e1900 */
[----:B------:R-:W-:Y:S01]  /*1ec10*/  VIADD R6, R6, 0x6 ;  /* 0x0000000606067836 */ /* 0x000fe20000000000 */
[----:B------:R-:W-:Y:S01]  /*1ec20*/  MOV R7, 0x40000040 ;  /* 0x4000004000077802 */ /* 0x000fe20000000f00 */
[----:B------:R-:W-:Y:S02]  /*1ec30*/  WARPGROUP.DEPBAR.LE gsb0, 0x0 ;  /* 0x00008000000079c5 */ /* 0x000fe40000010000 */
[----:B------:R-:W-:-:S06]  /*1ec40*/  WARPGROUP.ARRIVE ;  /* 0x00000000000079c5 */ /* 0x000fcc0000000000 */
[----:B------:R-:W-:Y:S01]  /*1ec50*/  QGMMA.64x256x32.F32.E4M3.E4M3 R24, R220, gdesc[UR4], R24, gsb0 ;  /* 0x03e00004dc187df3 */ /* 0x000fe20008000818 */
[----:B------:R-:W-:Y:S02]  /*1ec60*/  R2UR UR6, R6 ;  /* 0x00000000060672ca */ /* 0x000fe400000e0000 */
[----:B------:R-:W-:Y:S01]  /*1ec70*/  R2UR UR7, R7 ;  /* 0x00000000070772ca */ /* 0x000fe200000e0000 */
[----:B------:R-:W1:Y:S04]  /*1ec80*/  SHFL.BFLY PT, R6, R5, 0x2, 0x1f ;  /* 0x0c401f0005067f89 */ /* 0x000e6800000e0000 */
[----:B------:R-:W3:Y:S01]  /*1ec90*/  SHFL.BFLY PT, R11, R4, 0x2, 0x1f ;  /* 0x0c401f00040b7f89 */ /* 0x000ee200000e0000 */
[----:B-1----:R-:W-:-:S01]  /*1eca0*/  FADD.FTZ R6, R6, R5 ;  /* 0x0000000506067221 */ /* 0x002fc20000010000 */
[----:B---3--:R-:W-:-:S04]  /*1ecb0*/  FADD.FTZ R11, R11, R4 ;  /* 0x000000040b0b7221 */ /* 0x008fc80000010000 */
[----:B------:R-:W0:Y:S04]  /*1ecc0*/  SHFL.BFLY PT, R7, R6, 0x1, 0x1f ;  /* 0x0c201f0006077f89 */ /* 0x000e2800000e0000 */
[----:B------:R-:W1:Y:S01]  /*1ecd0*/  SHFL.BFLY PT, R10, R11, 0x1, 0x1f ;  /* 0x0c201f000b0a7f89 */ /* 0x000e6200000e0000 */
[----:B0-----:R-:W-:-:S01]  /*1ece0*/  FADD.FTZ R12, R6, R7 ;  /* 0x00000007060c7221 */ /* 0x001fc20000010000 */
[----:B-1----:R-:W-:-:S04]  /*1ecf0*/  FADD.FTZ R13, R11, R10 ;  /* 0x0000000a0b0d7221 */ /* 0x002fc80000010000 */
        /* <DEDUP_REMOVED lines=28> */
.L_x_2383:
[----:B------:R-:W-:Y:S02]  /*1eec0*/  VIADD R8, R8, 0x38860 ;  /* 0x0003886008087836 */ /* 0x000fe40000000000 */
[-C--:B------:R-:W-:Y:S01]  /*1eed0*/  FMUL.FTZ R12, R49, R155.reuse ;  /* 0x0000009b310c7220 */ /* 0x080fe20000410000 */
[----:B------:R-:W-:Y:S02]  /*1eee0*/  IMAD.U32 R5, RZ, RZ, UR42 ;  /* 0x0000002aff057e24 */ /* 0x000fe4000f8e00ff */
[-C--:B------:R-:W-:Y:S01]  /*1eef0*/  FMUL.FTZ R21, R53, R155.reuse ;  /* 0x0000009b35157220 */ /* 0x080fe20000410000 */
[----:B------:R-:W-:Y:S02]  /*1ef00*/  VIADD R152, R152, 0x1 ;  /* 0x0000000198987836 */ /* 0x000fe40000000000 */
[-C--:B------:R-:W-:Y:S01]  /*1ef10*/  FMUL.FTZ R7, R33, R155.reuse ;  /* 0x0000009b21077220 */ /* 0x080fe20000410000 */
[-C--:B------:R-:W-:Y:S01]  /*1ef20*/  FMUL.FTZ R13, R48, R155.reuse ;  /* 0x0000009b300d7220 */ /* 0x080fe20000410000 */
[----:B------:R-:W-:Y:S01]  /*1ef30*/  PRMT R18, R5, 0x654, R8 ;  /* 0x0000065405127816 */ /* 0x000fe20000000008 */
        /* <DEDUP_REMOVED lines=130> */
[----:B------:R-:W-:-:S11]  /*1f760*/  SEL R152, R152, RZ, P1 ;  /* 0x000000ff98987207 */ /* 0x000fd60000800000 */
.L_x_2275:
[----:B------:R-:W-:Y:S05]  /*1f770*/  WARPSYNC.ALL ;  /* 0x0000000000007948 */ /* 0x000fea0003800000 */
[----:B------:R-:W0:Y:S08]  /*1f780*/  S2UR UR42, SR_CgaCtaId ;  /* 0x00000000002a79c3 */ /* 0x000e300000008800 */
[----:B------:R-:W-:Y:S06]  /*1f790*/  BAR.SYNC.DEFER_BLOCKING 0x5, 0x180 ;  /* 0x0146000000007b1d */ /* 0x000fec0000010000 */
[----:B------:R-:W-:Y:S01]  /*1f7a0*/  UMOV UR4, 0x400 ;  /* 0x0000040000047882 */ /* 0x000fe20000000000 */
[----:B------:R-:W-:Y:S01]  /*1f7b0*/  BSSY B0, `(.L_x_2384) ;  /* 0x0000362000007945 */ /* 0x000fe20003800000 */
[----:B0-----:R-:W-:-:S06]  /*1f7c0*/  ULEA UR4, UR42, UR4, 0x18 ;  /* 0x000000042a047291 */ /* 0x001fcc000f8ec03f */
[----:B------:R-:W-:-:S05]  /*1f7d0*/  MOV R18, UR4 ;  /* 0x0000000400127c02 */ /* 0x000fca0008000f00 */
[----:B------:R-:W0:Y:S04]  /*1f7e0*/  LDS.128 R156, [R18+0x388d0] ;  /* 0x0388d000129c7984 */ /* 0x000e280000000c00 */
[----:B0-----:R0:W-:Y:S04]  /*1f7f0*/  STL.64 [R1], R156 ;  /* 0x0000009c01007387 */ /* 0x0011e80000100a00 */
[----:B------:R0:W-:Y:S01]  /*1f800*/  STL.64 [R1+0x8], R158 ;  /* 0x0000089e01007387 */ /* 0x0001e20000100a00 */
[----:B------:R-:W-:Y:S06]  /*1f810*/  BAR.ARV 0x4, 0x180 ;  /* 0x0106000000007b1d */ /* 0x000fec0000002000 */
[----:B------:R-:W-:Y:S05]  /*1f820*/  @P0 BRA `(.L_x_2385) ;  /* 0x00000028008c0947 */ /* 0x000fea0003800000 */
[----:B------:R-:W2:Y:S04]  /*1f830*/  LDL R150, [R1+0x5c] ;  /* 0x00005c0001967983 */ /* 0x000ea80000100800 */
[----:B------:R-:W3:Y:S04]  /*1f840*/  LDL R146, [R1+0x44] ;  /* 0x0000440001927983 */ /* 0x000ee80000100800 */
[----:B------:R-:W4:Y:S01]  /*1f850*/  LDL R143, [R1+0x24] ;  /* 0x00002400018f7983 */ /* 0x000f220000100800 */
[----:B------:R-:W1:Y:S01]  /*1f860*/  S2R R147, SR_TID.X ;  /* 0x0000000000937919 */ /* 0x000e620000002100 */
[----:B------:R-:W-:Y:S01]  /*1f870*/  F2FP.BF16.F32.PACK_AB R4, R4, R3 ;  /* 0x000000030404723e */ /* 0x000fe200000010ff */
[----:B------:R-:W-:Y:S01]  /*1f880*/  ULDC.64 UR4, c[0x4][0x110] ;  /* 0x0100440000047ab9 */ /* 0x000fe20000000a00 */
[----:B------:R-:W0:Y:S01]  /*1f890*/  S2R R3, SR_SWINHI ;  /* 0x0000000000037919 */ /* 0x000e220000002f00 */
[----:B------:R-:W-:-:S02]  /*1f8a0*/  F2FP.BF16.F32.PACK_AB R78, R63, R38 ;  /* 0x000000263f4e723e */ /* 0x000fc400000010ff */
[----:B------:R-:W-:Y:S01]  /*1f8b0*/  F2FP.BF16.F32.PACK_AB R63, R61, R56 ;  /* 0x000000383d3f723e */ /* 0x000fe200000010ff */
[----:B-1----:R-:W-:-:S05]  /*1f8c0*/  IMAD.SHL.U32 R2, R147, 0x4, RZ ;  /* 0x0000000493027824 */ /* 0x002fca00078e00ff */
[----:B------:R-:W-:-:S04]  /*1f8d0*/  LOP3.LUT R2, R2, 0xc, RZ, 0xc0, !PT ;  /* 0x0000000c02027812 */ /* 0x000fc800078ec0ff */
[----:B------:R-:W-:-:S05]  /*1f8e0*/  IADD3 R26, P0, R2, UR4, RZ ;  /* 0x00000004021a7c10 */ /* 0x000fca000ff1e0ff */
[----:B------:R-:W-:-:S05]  /*1f8f0*/  IMAD.X R27, RZ, RZ, UR5, P0 ;  /* 0x00000005ff1b7e24 */ /* 0x000fca00080e06ff */
[----:B------:R1:W5:Y:S01]  /*1f900*/  LDG.E.CONSTANT R2, desc[UR46][R26.64] ;  /* 0x0000002e1a027981 */ /* 0x000362000c1e9900 */
[----:B------:R-:W-:Y:S02]  /*1f910*/  F2FP.BF16.F32.PACK_AB R59, R10, R7 ;  /* 0x000000070a3b723e */ /* 0x000fe400000010ff */
[----:B------:R-:W-:Y:S02]  /*1f920*/  F2FP.BF16.F32.PACK_AB R10, R140, R39 ;  /* 0x000000278c0a723e */ /* 0x000fe400000010ff */
[----:B------:R-:W-:Y:S02]  /*1f930*/  F2FP.BF16.F32.PACK_AB R67, R54, R67 ;  /* 0x000000433643723e */ /* 0x000fe400000010ff */
[----:B-1----:R-:W-:Y:S02]  /*1f940*/  F2FP.BF16.F32.PACK_AB R26, R74, R47 ;  /* 0x0000002f4a1a723e */ /* 0x002fe400000010ff */
[----:B------:R-:W-:Y:S02]  /*1f950*/  F2FP.BF16.F32.PACK_AB R74, R60, R57 ;  /* 0x000000393c4a723e */ /* 0x000fe400000010ff */
[----:B------:R-:W-:-:S02]  /*1f960*/  MOV R56, R18 ;  /* 0x0000001200387202 */ /* 0x000fc40000000f00 */
[----:B0-----:R-:W-:Y:S02]  /*1f970*/  MOV R57, R3 ;  /* 0x0000000300397202 */ /* 0x001fe40000000f00 */
[----:B------:R-:W-:Y:S02]  /*1f980*/  F2FP.BF16.F32.PACK_AB R39, R53, R48 ;  /* 0x000000303527723e */ /* 0x000fe400000010ff */
[----:B------:R-:W-:Y:S02]  /*1f990*/  F2FP.BF16.F32.PACK_AB R54, R52, R49 ;  /* 0x000000313436723e */ /* 0x000fe400000010ff */
[----:B------:R-:W-:Y:S02]  /*1f9a0*/  F2FP.BF16.F32.PACK_AB R5, R5, R0 ;  /* 0x000000000505723e */ /* 0x000fe400000010ff */
        /* <DEDUP_REMOVED lines=17> */
[----:B------:R-:W-:Y:S02]  /*1fac0*/  LOP3.LUT P0, R8, R147, 0x3, RZ, 0xc0, !PT ;  /* 0x0000000393087812 */ /* 0x000fe4000780c0ff */
[----:B------:R-:W-:Y:S02]  /*1fad0*/  F2FP.BF16.F32.PACK_AB R7, R132, R35 ;  /* 0x000000238407723e */ /* 0x000fe400000010ff */
[----:B------:R-:W-:-:S02]  /*1fae0*/  F2FP.BF16.F32.PACK_AB R35, R21, R12 ;  /* 0x0000000c1523723e */ /* 0x000fc400000010ff */
[----:B------:R-:W-:Y:S02]  /*1faf0*/  F2FP.BF16.F32.PACK_AB R11, R128, R31 ;  /* 0x0000001f800b723e */ /* 0x000fe400000010ff */
[----:B------:R-:W-:Y:S02]  /*1fb00*/  F2FP.BF16.F32.PACK_AB R12, R29, R24 ;  /* 0x000000181d0c723e */ /* 0x000fe400000010ff */
[----:B------:R-:W-:Y:S02]  /*1fb10*/  F2FP.BF16.F32.PACK_AB R32, R41, R32 ;  /* 0x000000202920723e */ /* 0x000fe400000010ff */
[----:B------:R-:W-:Y:S02]  /*1fb20*/  F2FP.BF16.F32.PACK_AB R44, R44, R37 ;  /* 0x000000252c2c723e */ /* 0x000fe400000010ff */
[----:B------:R-:W-:Y:S02]  /*1fb30*/  F2FP.BF16.F32.PACK_AB R31, R28, R25 ;  /* 0x000000191c1f723e */ /* 0x000fe400000010ff */
[----:B------:R-:W-:-:S02]  /*1fb40*/  ISETP.EQ.OR P0, PT, R8, 0x3, !P0 ;  /* 0x000000030800780c */ /* 0x000fc40004702670 */
[----:B------:R-:W-:Y:S02]  /*1fb50*/  F2FP.BF16.F32.PACK_AB R14, R14, R9 ;  /* 0x000000090e0e723e */ /* 0x000fe400000010ff */
[----:B------:R-:W-:Y:S02]  /*1fb60*/  F2FP.BF16.F32.PACK_AB R9, R129, R34 ;  /* 0x000000228109723e */ /* 0x000fe400000010ff */
[----:B------:R-:W-:Y:S02]  /*1fb70*/  F2FP.BF16.F32.PACK_AB R34, R20, R13 ;  /* 0x0000000d1422723e */ /* 0x000fe400000010ff */
[----:B------:R-:W-:Y:S02]  /*1fb80*/  F2FP.BF16.F32.PACK_AB R33, R40, R33 ;  /* 0x000000212821723e */ /* 0x000fe400000010ff */
[----:B------:R-:W-:Y:S02]  /*1fb90*/  F2FP.BF16.F32.PACK_AB R45, R45, R36 ;  /* 0x000000242d2d723e */ /* 0x000fe400000010ff */
[----:B------:R-:W-:-:S02]  /*1fba0*/  SEL R13, R5, R4, P0 ;  /* 0x00000004050d7207 */ /* 0x000fc40000000000 */
[----:B------:R-:W-:Y:S01]  /*1fbb0*/  SEL R4, R4, R5, P0 ;  /* 0x0000000504047207 */ /* 0x000fe20000000000 */
[----:B------:R-:W-:Y:S01]  /*1fbc0*/  UMOV UR4, 0xffffffff ;  /* 0xffffffff00047882 */ /* 0x000fe20000000000 */
        /* <DEDUP_REMOVED lines=54> */
[----:B------:R-:W-:Y:S02]  /*1ff30*/  IADD3 R47, P5, R52, 0x4060, RZ ;  /* 0x00004060342f7810 */ /* 0x000fe40007fbe0ff */
[----:B------:R-:W-:Y:S02]  /*1ff40*/  LOP3.LUT R60, R61, 0x380, RZ, 0xc0, !PT ;  /* 0x000003803d3c7812 */ /* 0x000fe400078ec0ff */
[----:B------:R-:W-:-:S02]  /*1ff50*/  LOP3.LUT R50, R51, 0x380, RZ, 0xc0, !PT ;  /* 0x0000038033327812 */ /* 0x000fc400078ec0ff */
[----:B------:R-:W-:Y:S02]  /*1ff60*/  LOP3.LUT R48, R49, 0x380, RZ, 0xc0, !PT ;  /* 0x0000038031307812 */ /* 0x000fe400078ec0ff */
[----:B------:R-:W-:Y:S02]  /*1ff70*/  LOP3.LUT R42, R43, 0x380, RZ, 0xc0, !PT ;  /* 0x000003802b2a7812 */ /* 0x000fe400078ec0ff */
[----:B------:R-:W-:Y:S02]  /*1ff80*/  LOP3.LUT R46, R47, 0x380, RZ, 0xc0, !PT ;  /* 0x000003802f2e7812 */ /* 0x000fe400078ec0ff */
[----:B------:R-:W-:Y:S02]  /*1ff90*/  SHF.R.U64 R60, R60, 0x3, RZ ;  /* 0x000000033c3c7819 */ /* 0x000fe400000012ff */
[----:B------:R-:W-:Y:S02]  /*1ffa0*/  SHF.R.U64 R50, R50, 0x3, RZ ;  /* 0x0000000332327819 */ /* 0x000fe400000012ff */
[----:B------:R-:W-:-:S02]  /*1ffb0*/  SHF.R.U64 R48, R48, 0x3, RZ ;  /* 0x0000000330307819 */ /* 0x000fc400000012ff */
        /* <DEDUP_REMOVED lines=37> */
[----:B------:R-:W-:Y:S02]  /*20210*/  LOP3.LUT R24, R24, R25, RZ, 0x3c, !PT ;  /* 0x0000001918187212 */ /* 0x000fe400078e3cff */
[----:B------:R-:W-:-:S02]  /*20220*/  LOP3.LUT R52, R5, R52, RZ, 0x3c, !PT ;  /* 0x0000003405347212 */ /* 0x000fc400078e3cff */
[----:B------:R-:W-:Y:S01]  /*20230*/  IADD3.X R25, RZ, R53, RZ, P5, !PT ;  /* 0x00000035ff197210 */ /* 0x000fe20002ffe4ff */
[----:B----4-:R-:W-:Y:S01]  /*20240*/  IMAD.SHL.U32 R93, R143, 0x4, RZ ;  /* 0x000000048f5d7824 */ /* 0x010fe200078e00ff */
        /* <DEDUP_REMOVED lines=100> */
[----:B------:R1:W3:Y:S01]  /*20890*/  SHFL.IDX PT, R31, R32, R7, 0x1c1f ;  /* 0x001c1f07201f7589 */ /* 0x0002e200000e0000 */
[----:B------:R-:W-:Y:S02]  /*208a0*/  SEL R111, R127, R130, P0 ;  /* 0x000000827f6f7207 */ /* 0x000fe40000000000 */
[----:B------:R-:W-:Y:S01]  /*208b0*/  SEL R116, R130, R127, P0 ;  /* 0x0000007f82747207 */ /* 0x000fe20000000000 */
[----:B------:R-:W-:Y:S01]  /*208c0*/  SHFL.IDX PT, R46, R46, R7, 0x1c1f ;  /* 0x001c1f072e2e7589 */ /* 0x000fe200000e0000 */
[----:B------:R-:W-:-:S02]  /*208d0*/  SEL R66, R9, R66, P0 ;  /* 0x0000004209427207 */ /* 0x000fc40000000000 */
[----:B------:R-:W-:Y:S01]  /*208e0*/  SEL R5, R3, R134, P0 ;  /* 0x0000008603057207 */ /* 0x000fe20000000000 */
[----:B------:R-:W4:Y:S01]  /*208f0*/  SHFL.IDX PT, R9, R4, R7, 0x1c1f ;  /* 0x001c1f0704097589 */ /* 0x000f2200000e0000 */
[----:B------:R-:W-:Y:S02]  /*20900*/  SEL R3, R134, R3, P0 ;  /* 0x0000000386037207 */ /* 0x000fe40000000000 */
[----:B0-----:R-:W-:Y:S01]  /*20910*/  SEL R12, R33, R40, P0 ;  /* 0x00000028210c7207 */ /* 0x001fe20000000000 */
[----:B------:R-:W0:Y:S01]  /*20920*/  SHFL.IDX PT, R52, R52, R7, 0x1c1f ;  /* 0x001c1f0734347589 */ /* 0x000e2200000e0000 */
[----:B------:R-:W-:Y:S02]  /*20930*/  SEL R14, R40, R33, P0 ;  /* 0x00000021280e7207 */ /* 0x000fe40000000000 */
[----:B-1----:R-:W-:Y:S01]  /*20940*/  SEL R32, R34, R29, P0 ;  /* 0x0000001d22207207 */ /* 0x002fe20000000000 */
[----:B------:R0:W1:Y:S01]  /*20950*/  SHFL.IDX PT, R86, R68, R7, 0x1c1f ;  /* 0x001c1f0744567589 */ /* 0x00006200000e0000 */
[----:B--2---:R-:W-:-:S02]  /*20960*/  SEL R40, R35, R42, P0 ;  /* 0x0000002a23287207 */ /* 0x004fc40000000000 */
[----:B------:R-:W-:Y:S01]  /*20970*/  SEL R34, R29, R34, P0 ;  /* 0x000000221d227207 */ /* 0x000fe20000000000 */
[----:B------:R2:W5:Y:S01]  /*20980*/  SHFL.IDX PT, R88, R70, R7, 0x1c1f ;  /* 0x001c1f0746587589 */ /* 0x00056200000e0000 */
[----:B------:R-:W-:-:S03]  /*20990*/  SEL R42, R42, R35, P0 ;  /* 0x000000232a2a7207 */ /* 0x000fc60000000000 */
[----:B------:R-:W-:Y:S01]  /*209a0*/  SHFL.IDX PT, R10, R21, R2, 0x1c1f ;  /* 0x001c1f02150a7589 */ /* 0x000fe200000e0000 */
[----:B---3--:R-:W-:Y:S02]  /*209b0*/  SEL R36, R38, R31, P0 ;  /* 0x0000001f26247207 */ /* 0x008fe40000000000 */
[----:B------:R-:W-:Y:S01]  /*209c0*/  SEL R38, R31, R38, P0 ;  /* 0x000000261f267207 */ /* 0x000fe20000000000 */
[----:B------:R-:W-:Y:S04]  /*209d0*/  SHFL.IDX PT, R47, R47, R2, 0x1c1f ;  /* 0x001c1f022f2f7589 */ /* 0x000fe800000e0000 */
[----:B------:R-:W-:Y:S01]  /*209e0*/  SHFL.IDX PT, R49, R49, R2, 0x1c1f ;  /* 0x001c1f0231317589 */ /* 0x000fe200000e0000 */
[----:B----4-:R-:W-:Y:S02]  /*209f0*/  SEL R4, R6, R9, P0 ;  /* 0x0000000906047207 */ /* 0x010fe40000000000 */
[----:B------:R-:W-:Y:S01]  /*20a00*/  SEL R6, R9, R6, P0 ;  /* 0x0000000609067207 */ /* 0x000fe20000000000 */
[----:B------:R-:W-:Y:S01]  /*20a10*/  SHFL.IDX PT, R51, R51, R2, 0x1c1f ;  /* 0x001c1f0233337589 */ /* 0x000fe200000e0000 */
[----:B0-----:R-:W-:-:S02]  /*20a20*/  SEL R68, R45, R52, P0 ;  /* 0x000000342d447207 */ /* 0x001fc40000000000 */
[----:B--2---:R-:W-:Y:S01]  /*20a30*/  SEL R70, R52, R45, P0 ;  /* 0x0000002d34467207 */ /* 0x004fe20000000000 */
[----:B------:R-:W-:Y:S01]  /*20a40*/  SHFL.IDX PT, R69, R69, R2, 0x1c1f ;  /* 0x001c1f0245457589 */ /* 0x000fe200000e0000 */
[----:B-1----:R-:W-:Y:S02]  /*20a50*/  SEL R29, R61, R86, P0 ;  /* 0x000000563d1d7207 */ /* 0x002fe40000000000 */
[----:B------:R-:W-:Y:S01]  /*20a60*/  SEL R31, R86, R61, P0 ;  /* 0x0000003d561f7207 */ /* 0x000fe20000000000 */
[----:B------:R-:W-:Y:S01]  /*20a70*/  SHFL.IDX PT, R71, R71, R2, 0x1c1f ;  /* 0x001c1f0247477589 */ /* 0x000fe200000e0000 */
[----:B-----5:R-:W-:Y:S02]  /*20a80*/  SEL R33, R63, R88, P0 ;  /* 0x000000583f217207 */ /* 0x020fe40000000000 */
        /* <DEDUP_REMOVED lines=76> */
.L_x_2702:
[----:B------:R-:W-:Y:S05]  /*20f50*/  WARPSYNC.ALL ;  /* 0x0000000000007948 */ /* 0x000fea0003800000 */
[----:B------:R-:W-:Y:S06]  /*20f60*/  BAR.SYNC.DEFER_BLOCKING 0x1, 0x100 ;  /* 0x0044000000007b1d */ /* 0x000fec0000010000 */
[----:B------:R-:W-:-:S02]  /*20f70*/  ULDC.64 UR4, c[0x0][0xbd8] ;  /* 0x0002f60000047ab9 */ /* 0x000fc40000000a00 */
[----:B------:R-:W-:Y:S01]  /*20f80*/  ISETP.NE.U32.AND P1, PT, RZ, UR4, PT ;  /* 0x00000004ff007c0c */ /* 0x000fe2000bf25070 */
[----:B------:R-:W2:Y:S01]  /*20f90*/  LDL R84, [R1+0x40] ;  /* 0x0000400001547983 */ /* 0x000ea20000100800 */
[----:B------:R-:W-:Y:S02]  /*20fa0*/  IADD3 R20, P2, R93, UR4, RZ ;  /* 0x000000045d147c10 */ /* 0x000fe4000ff5e0ff */
[----:B------:R-:W-:Y:S02]  /*20fb0*/  ISETP.NE.AND.EX P1, PT, RZ, UR5, PT, P1 ;  /* 0x00000005ff007c0c */ /* 0x000fe4000bf25310 */
[----:B------:R-:W-:Y:S01]  /*20fc0*/  IADD3.X R21, R106, UR5, RZ, P2, !PT ;  /* 0x000000056a157c10 */ /* 0x000fe200097fe4ff */
[----:B------:R-:W-:Y:S01]  /*20fd0*/  ULDC.64 UR4, c[0x0][0xbe0] ;  /* 0x0002f80000047ab9 */ /* 0x000fe20000000a00 */
[----:B------:R-:W-:Y:S04]  /*20fe0*/  STSM.16.M88.4 [R108], R4 ;  /* 0x000000046c007844 */ /* 0x000fe80000000200 */
[----:B------:R0:W-:Y:S04]  /*20ff0*/  STSM.16.M88.4 [R81], R8 ;  /* 0x0000000851007844 */ /* 0x0001e80000000200 */
[----:B------:R1:W-:Y:S04]  /*21000*/  STSM.16.M88.4 [R83], R24 ;  /* 0x0000001853007844 */ /* 0x0003e80000000200 */
[----:B------:R-:W-:Y:S04]  /*21010*/  STSM.16.M88.4 [R95], R28 ;  /* 0x0000001c5f007844 */ /* 0x000fe80000000200 */
[----:B------:R-:W-:Y:S04]  /*21020*/  STSM.16.M88.4 [R97], R32 ;  /* 0x0000002061007844 */ /* 0x000fe80000000200 */
[----:B------:R-:W-:Y:S01]  /*21030*/  STSM.16.M88.4 [R99], R36 ;  /* 0x0000002463007844 */ /* 0x000fe20000000200 */
[----:B0-----:R-:W-:-:S03]  /*21040*/  SEL R81, R0, R3, P0 ;  /* 0x0000000300517207 */ /* 0x001fc60000000000 */
[----:B------:R-:W-:Y:S01]  /*21050*/  STSM.16.M88.4 [R101], R12 ;  /* 0x0000000c65007844 */ /* 0x000fe20000000200 */
[----:B-1----:R-:W-:-:S03]  /*21060*/  SEL R83, R3, R0, P0 ;  /* 0x0000000003537207 */ /* 0x002fc60000000000 */
[----:B------:R-:W-:Y:S04]  /*21070*/  STSM.16.M88.4 [R102], R40 ;  /* 0x0000002866007844 */ /* 0x000fe80000000200 */
[----:B------:R-:W-:Y:S04]  /*21080*/  STSM.16.M88.4 [R103], R60 ;  /* 0x0000003c67007844 */ /* 0x000fe80000000200 */
[----:B------:R-:W-:Y:S04]  /*21090*/  STSM.16.M88.4 [R104], R44 ;  /* 0x0000002c68007844 */ /* 0x000fe80000000200 */
[----:B------:R-:W-:Y:S04]  /*210a0*/  STSM.16.M88.4 [R105], R64 ;  /* 0x0000004069007844 */ /* 0x000fe80000000200 */
[----:B------:R-:W-:Y:S04]  /*210b0*/  STSM.16.M88.4 [R107], R48 ;  /* 0x000000306b007844 */ /* 0x000fe80000000200 */
[----:B------:R-:W-:Y:S04]  /*210c0*/  STSM.16.M88.4 [R85], R68 ;  /* 0x0000004455007844 */ /* 0x000fe80000000200 */
[----:B------:R-:W-:Y:S04]  /*210d0*/  STSM.16.M88.4 [R87], R52 ;  /* 0x0000003457007844 */ /* 0x000fe80000000200 */
[----:B------:R2:W-:Y:S01]  /*210e0*/  STSM.16.M88.4 [R89], R76 ;  /* 0x0000004c59007844 */ /* 0x0005e20000000200 */
[----:B------:R-:W-:-:S03]  /*210f0*/  ISETP.NE.U32.AND P0, PT, RZ, UR4, PT ;  /* 0x00000004ff007c0c */ /* 0x000fc6000bf05070 */
[----:B------:R0:W-:Y:S01]  /*21100*/  STSM.16.M88.4 [R91], R80 ;  /* 0x000000505b007844 */ /* 0x0001e20000000200 */
[----:B------:R-:W-:Y:S01]  /*21110*/  BAR.SYNC.DEFER_BLOCKING 0x1, 0x100 ;  /* 0x0044000000007b1d */ /* 0x000fe20000010000 */
[----:B------:R-:W-:-:S13]  /*21120*/  ISETP.NE.AND.EX P0, PT, RZ, UR5, PT, P0 ;  /* 0x00000005ff007c0c */ /* 0x000fda000bf05300 */
[----:B------:R-:W-:Y:S01]  /*21130*/  @P0 IADD3 R4, P2, R93, UR4, RZ ;  /* 0x000000045d040c10 */ /* 0x000fe2000ff5e0ff */
[----:B------:R-:W-:Y:S02]  /*21140*/  ULDC UR4, c[0x0][0xa88] ;  /* 0x0002a20000047ab9 */ /* 0x000fe40000000800 */
[----:B------:R-:W-:Y:S01]  /*21150*/  IMAD.U32 R0, RZ, RZ, UR4 ;  /* 0x00000004ff007e24 */ /* 0x000fe2000f8e00ff */
[----:B------:R-:W-:Y:S01]  /*21160*/  @P0 IADD3.X R5, R106, UR5, RZ, P2, !PT ;  /* 0x000000056a050c10 */ /* 0x000fe200097fe4ff */
[----:B------:R-:W3:Y:S04]  /*21170*/  @P1 LDG.E R2, desc[UR46][R20.64] ;  /* 0x0000002e14021981 */ /* 0x000ee8000c1e1900 */
[----:B------:R0:W5:Y:S01]  /*21180*/  @P0 LDG.E R0, desc[UR46][R4.64] ;  /* 0x0000002e04000981 */ /* 0x000162000c1e1900 */
[----:B--2---:R-:W-:-:S02]  /*21190*/  SHF.R.S32.HI R76, RZ, 0x1f, R84 ;  /* 0x0000001fff4c7819 */ /* 0x004fc40000011454 */
[----:B---3--:R-:W-:Y:S01]  /*211a0*/  SHF.R.S32.HI R77, RZ, 0x1f, R2 ;  /* 0x0000001fff4d7819 */ /* 0x008fe20000011402 */
[----:B0-----:R-:W-:Y:S06]  /*211b0*/  @P0 BRA `(.L_x_2387) ;  /* 0x0000000000100947 */ /* 0x001fec0003800000 */
[----:B------:R-:W-:Y:S05]  /*211c0*/  @!P1 BRA `(.L_x_2387) ;  /* 0x00000000000c9947 */ /* 0x000fea0003800000 */
[----:B------:R-:W2:Y:S04]  /*211d0*/  LDG.E R3, desc[UR46][R20.64] ;  /* 0x0000002e14037981 */ /* 0x000ea8000c1e1900 */
[----:B-----5:R-:W2:Y:S02]  /*211e0*/  LDG.E R0, desc[UR46][R20.64+0x4] ;  /* 0x0000042e14007981 */ /* 0x020ea4000c1e1900 */
[----:B--2---:R-:W-:-:S07]  /*211f0*/  IMAD.IADD R0, R0, 0x1, -R3 ;  /* 0x0000000100007824 */ /* 0x004fce00078e0a03 */
.L_x_2387:
[----:B------:R-:W2:Y:S01]  /*21200*/  LDL R8, [R1+0x3c] ;  /* 0x00003c0001087983 */ /* 0x000ea20000100800 */
[----:B------:R-:W-:-:S03]  /*21210*/  ULDC.64 UR4, c[0x0][0xb70] ;  /* 0x0002dc0000047ab9 */ /* 0x000fc60000000a00 */
[----:B------:R-:W2:Y:S01]  /*21220*/  LDL.LU R80, [R1+0x48] ;  /* 0x0000480001507983 */ /* 0x000ea20000300800 */
[----:B------:R-:W-:Y:S01]  /*21230*/  IMAD.MOV.U32 R3, RZ, RZ, R77 ;  /* 0x000000ffff037224 */ /* 0x000fe200078e004d */
[----:B------:R-:W-:Y:S01]  /*21240*/  IADD3 R10, R147, -0x80, RZ ;  /* 0xffffff80930a7810 */ /* 0x000fe20007ffe0ff */
[----:B------:R-:W-:Y:S01]  /*21250*/  IMAD R6, R76, UR4, RZ ;  /* 0x000000044c067c24 */ /* 0x000fe2000f8e02ff */
[----:B------:R-:W-:Y:S01]  /*21260*/  SEL R78, R146, RZ, !P1 ;  /* 0x000000ff924e7207 */ /* 0x000fe20004800000 */
[----:B------:R-:W-:Y:S01]  /*21270*/  IMAD R7, R22, 0x40, R19 ;  /* 0x0000004016077824 */ /* 0x000fe200078e0213 */
[----:B------:R-:W-:Y:S01]  /*21280*/  SHF.R.S32.HI R9, RZ, 0x1f, R10 ;  /* 0x0000001fff097819 */ /* 0x000fe2000001140a */
[----:B------:R-:W-:Y:S01]  /*21290*/  IMAD.WIDE.U32 R4, R84, UR4, R2 ;  /* 0x0000000454047c25 */ /* 0x000fe2000f8e0002 */
[----:B------:R-:W-:-:S03]  /*212a0*/  SEL R81, R143, RZ, !P1 ;  /* 0x000000ff8f517207 */ /* 0x000fc60004800000 */
[----:B------:R-:W-:Y:S01]  /*212b0*/  IMAD R3, R84, UR5, R6 ;  /* 0x0000000554037c24 */ /* 0x000fe2000f8e0206 */
[----:B------:R-:W-:Y:S01]  /*212c0*/  ULDC.64 UR4, c[0x0][0xb78] ;  /* 0x0002de0000047ab9 */ /* 0x000fe20000000a00 */
[----:B------:R-:W-:-:S04]  /*212d0*/  IMAD.WIDE R56, R7, 0x2, R56 ;  /* 0x0000000207387825 */ /* 0x000fc800078e0238 */
[----:B------:R-:W-:Y:S01]  /*212e0*/  IMAD.IADD R5, R5, 0x1, R3 ;  /* 0x0000000105057824 */ /* 0x000fe200078e0203 */
[----:B------:R-:W-:Y:S01]  /*212f0*/  IADD3 R13, P5, R56, 0x2000, RZ ;  /* 0x00002000380d7810 */ /* 0x000fe20007fbe0ff */
[----:B------:R-:W-:Y:S01]  /*21300*/  IMAD R3, R78, UR4, RZ ;  /* 0x000000044e037c24 */ /* 0x000fe2000f8e02ff */
[C---:B------:R-:W-:Y:S01]  /*21310*/  IADD3 R25, P4, R56.reuse, 0x3000, RZ ;  /* 0x0000300038197810 */ /* 0x040fe20007f9e0ff */
[----:B------:R-:W-:Y:S01]  /*21320*/  IMAD.WIDE.U32 R4, R81, UR4, R4 ;  /* 0x0000000451047c25 */ /* 0x000fe2000f8e0004 */
[----:B------:R-:W-:Y:S02]  /*21330*/  IADD3 R29, P3, R56, 0x4000, RZ ;  /* 0x00004000381d7810 */ /* 0x000fe40007f7e0ff */
[----:B------:R-:W-:Y:S01]  /*21340*/  LOP3.LUT R12, R13, 0x380, RZ, 0xc0, !PT ;  /* 0x000003800d0c7812 */ /* 0x000fe200078ec0ff */
[----:B------:R-:W-:Y:S01]  /*21350*/  IMAD R6, R81, UR5, R3 ;  /* 0x0000000551067c24 */ /* 0x000fe2000f8e0203 */
[----:B------:R-:W-:Y:S01]  /*21360*/  ULDC.64 UR4, c[0x0][0xb40] ;  /* 0x0002d00000047ab9 */ /* 0x000fe20000000a00 */
[----:B------:R-:W-:-:S02]  /*21370*/  LOP3.LUT R24, R25, 0x380, RZ, 0xc0, !PT ;  /* 0x0000038019187812 */ /* 0x000fc400078ec0ff */
[----:B------:R-:W-:Y:S02]  /*21380*/  LOP3.LUT R28, R29, 0x380, RZ, 0xc0, !PT ;  /* 0x000003801d1c7812 */ /* 0x000fe400078ec0ff */
        /* <DEDUP_REMOVED lines=11> */
[----:B------:R-:W-:Y:S02]  /*21440*/  IADD3 R49, P3, R56, 0x9000, RZ ;  /* 0x0000900038317810 */ /* 0x000fe40007f7e0ff */
[----:B------:R-:W-:Y:S02]  /*21450*/  LOP3.LUT R40, R41, 0x380, RZ, 0xc0, !PT ;  /* 0x0000038029287812 */ /* 0x000fe400078ec0ff */
[----:B------:R-:W-:Y:S02]  /*21460*/  LOP3.LUT R44, R45, 0x380, RZ, 0xc0, !PT ;  /* 0x000003802d2c7812 */ /* 0x000fe400078ec0ff */
[----:B------:R-:W-:Y:S02]  /*21470*/  LOP3.LUT R48, R49, 0x380, RZ, 0xc0, !PT ;  /* 0x0000038031307812 */ /* 0x000fe400078ec0ff */
        /* <DEDUP_REMOVED lines=18> */
[----:B------:R-:W-:Y:S02]  /*215a0*/  LOP3.LUT R72, R72, R73, RZ, 0x3c, !PT ;  /* 0x0000004948487212 */ /* 0x000fe400078e3cff */
[----:B------:R-:W-:Y:S01]  /*215b0*/  LOP3.LUT R68, R68, R69, RZ, 0x3c, !PT ;  /* 0x0000004544447212 */ /* 0x000fe200078e3cff */
[--C-:B------:R-:W-:Y:S01]  /*215c0*/  IMAD.X R69, RZ, RZ, R57.reuse, P4 ;  /* 0x000000ffff457224 */ /* 0x100fe200020e0639 */
[----:B------:R-:W-:Y:S01]  /*215d0*/  LOP3.LUT R64, R64, R65, RZ, 0x3c, !PT ;  /* 0x0000004140407212 */ /* 0x000fe200078e3cff */
[----:B------:R-:W-:Y:S01]  /*215e0*/  IMAD.X R65, RZ, RZ, R57, P3 ;  /* 0x000000ffff417224 */ /* 0x000fe200018e0639 */
[----:B------:R-:W-:Y:S01]  /*215f0*/  IADD3.X R73, RZ, R57, RZ, P5, !PT ;  /* 0x00000039ff497210 */ /* 0x000fe20002ffe4ff */
[----:B------:R-:W-:Y:S01]  /*21600*/  BSSY B1, `(.L_x_2388) ;  /* 0x0000077000017945 */ /* 0x000fe20003800000 */
[----:B--2---:R-:W-:Y:S01]  /*21610*/  IMAD R7, R80, 0x80, R8 ;  /* 0x0000008050077824 */ /* 0x004fe200078e0208 */
[----:B------:R-:W-:-:S02]  /*21620*/  LEA.HI R8, R9, R10, RZ, 0x7 ;  /* 0x0000000a09087211 */ /* 0x000fc400078f38ff */
[----:B------:R-:W-:Y:S02]  /*21630*/  IADD3 R9, P2, R56, 0x1000, RZ ;  /* 0x0000100038097810 */ /* 0x000fe40007f5e0ff */
[----:B------:R-:W-:Y:S02]  /*21640*/  LOP3.LUT R11, R8, 0xffffff80, RZ, 0xc0, !PT ;  /* 0xffffff80080b7812 */ /* 0x000fe400078ec0ff */
[----:B------:R-:W-:Y:S02]  /*21650*/  LOP3.LUT R8, R9, 0x380, RZ, 0xc0, !PT ;  /* 0x0000038009087812 */ /* 0x000fe400078ec0ff */
[----:B------:R-:W-:Y:S01]  /*21660*/  SHF.R.S32.HI R3, RZ, 0x1f, R7 ;  /* 0x0000001fff037819 */ /* 0x000fe20000011407 */
[----:B------:R-:W-:Y:S01]  /*21670*/  IMAD.IADD R11, R10, 0x1, -R11 ;  /* 0x000000010a0b7824 */ /* 0x000fe200078e0a0b */
[----:B------:R-:W-:Y:S02]  /*21680*/  IADD3 R4, P0, R7, R4, RZ ;  /* 0x0000000407047210 */ /* 0x000fe40007f1e0ff */
[----:B------:R-:W-:-:S02]  /*21690*/  SHF.R.U64 R8, R8, 0x3, RZ ;  /* 0x0000000308087819 */ /* 0x000fc400000012ff */
[----:B------:R-:W-:Y:S02]  /*216a0*/  IADD3.X R3, R3, R5, R6, P0, !PT ;  /* 0x0000000503037210 */ /* 0x000fe400007fe406 */
[----:B------:R-:W-:Y:S02]  /*216b0*/  LEA R20, P1, R4, UR4, 0x2 ;  /* 0x0000000404147c11 */ /* 0x000fe4000f8210ff */
[----:B------:R-:W-:Y:S01]  /*216c0*/  LOP3.LUT R8, R8, R9, RZ, 0x3c, !PT ;  /* 0x0000000908087212 */ /* 0x000fe200078e3cff */
[----:B------:R-:W-:Y:S01]  /*216d0*/  IMAD.X R9, RZ, RZ, R57, P2 ;  /* 0x000000ffff097224 */ /* 0x000fe200010e0639 */
[----:B------:R-:W-:Y:S02]  /*216e0*/  IADD3 R37, P2, R56, 0x6000, RZ ;  /* 0x0000600038257810 */ /* 0x000fe40007f5e0ff */
[----:B------:R-:W-:Y:S01]  /*216f0*/  LEA.HI.X R21, R4, UR5, R3, 0x2, P1 ;  /* 0x0000000504157c11 */ /* 0x000fe200088f1403 */
[----:B------:R-:W-:Y:S01]  /*21700*/  VIADD R3, R7, 0x8 ;  /* 0x0000000807037836 */ /* 0x000fe20000000000 */
[----:B------:R-:W-:Y:S01]  /*21710*/  IADD3 R33, P1, R56, 0x5000, RZ ;  /* 0x0000500038217810 */ /* 0x000fe20007f3e0ff */
[----:B------:R-:W-:Y:S01]  /*21720*/  ULDC.64 UR4, c[0x0][0xaa0] ;  /* 0x0002a80000047ab9 */ /* 0x000fe20000000a00 */
[----:B------:R-:W-:-:S02]  /*21730*/  LOP3.LUT R36, R37, 0x380, RZ, 0xc0, !PT ;  /* 0x0000038025247812 */ /* 0x000fc400078ec0ff */
[----:B------:R-:W-:Y:S02]  /*21740*/  LOP3.LUT R32, R33, 0x380, RZ, 0xc0, !PT ;  /* 0x0000038021207812 */ /* 0x000fe400078ec0ff */
[----:B------:R-:W-:Y:S02]  /*21750*/  SHF.R.U64 R36, R36, 0x3, RZ ;  /* 0x0000000324247819 */ /* 0x000fe400000012ff */
[----:B------:R-:W-:Y:S02]  /*21760*/  SHF.R.U64 R32, R32, 0x3, RZ ;  /* 0x0000000320207819 */ /* 0x000fe400000012ff */
[----:B------:R-:W-:Y:S01]  /*21770*/  LOP3.LUT R36, R36, R37, RZ, 0x3c, !PT ;  /* 0x0000002524247212 */ /* 0x000fe200078e3cff */
[----:B------:R-:W-:Y:S01]  /*21780*/  IMAD.X R37, RZ, RZ, R57, P2 ;  /* 0x000000ffff257224 */ /* 0x000fe200010e0639 */
[----:B------:R-:W-:Y:S02]  /*21790*/  LOP3.LUT R32, R32, R33, RZ, 0x3c, !PT ;  /* 0x0000002120207212 */ /* 0x000fe400078e3cff */
[----:B------:R-:W-:-:S02]  /*217a0*/  IADD3 R59, P2, R56, 0xb000, RZ ;  /* 0x0000b000383b7810 */ /* 0x000fc40007f5e0ff */
[----:B------:R-:W-:Y:S02]  /*217b0*/  IADD3.X R33, RZ, R57, RZ, P1, !PT ;  /* 0x00000039ff217210 */ /* 0x000fe40000ffe4ff */
[----:B------:R-:W-:Y:S02]  /*217c0*/  IADD3 R53, P1, R56, 0xa000, RZ ;  /* 0x0000a00038357810 */ /* 0x000fe40007f3e0ff */
[----:B------:R-:W-:Y:S02]  /*217d0*/  LOP3.LUT R58, R59, 0x380, RZ, 0xc0, !PT ;  /* 0x000003803b3a7812 */ /* 0x000fe400078ec0ff */
[----:B------:R-:W-:Y:S02]  /*217e0*/  LOP3.LUT R52, R53, 0x380, RZ, 0xc0, !PT ;  /* 0x0000038035347812 */ /* 0x000fe400078ec0ff */
[----:B------:R-:W-:Y:S02]  /*217f0*/  SHF.R.U64 R58, R58, 0x3, RZ ;  /* 0x000000033a3a7819 */ /* 0x000fe400000012ff */
[----:B------:R-:W-:-:S02]  /*21800*/  SHF.R.U64 R52, R52, 0x3, RZ ;  /* 0x0000000334347819 */ /* 0x000fc400000012ff */
[----:B------:R-:W-:Y:S02]  /*21810*/  LOP3.LUT P0, RZ, R11, 0x3, RZ, 0xc0, !PT ;  /* 0x000000030bff7812 */ /* 0x000fe4000780c0ff */
[----:B------:R-:W-:Y:S01]  /*21820*/  LOP3.LUT R58, R58, R59, RZ, 0x3c, !PT ;  /* 0x0000003b3a3a7212 */ /* 0x000fe200078e3cff */
[--C-:B------:R-:W-:Y:S01]  /*21830*/  IMAD.X R59, RZ, RZ, R57.reuse, P2 ;  /* 0x000000ffff3b7224 */ /* 0x100fe200010e0639 */
[----:B------:R-:W-:Y:S01]  /*21840*/  LOP3.LUT R52, R52, R53, RZ, 0x3c, !PT ;  /* 0x0000003534347212 */ /* 0x000fe200078e3cff */
[--C-:B------:R-:W-:Y:S01]  /*21850*/  IMAD.X R53, RZ, RZ, R57.reuse, P1 ;  /* 0x000000ffff357224 */ /* 0x100fe200008e0639 */
[C---:B------:R-:W-:Y:S02]  /*21860*/  IADD3 R4, P2, R56.reuse, 0xf000, RZ ;  /* 0x0000f00038047810 */ /* 0x040fe40007f5e0ff */
[-C--:B-----5:R-:W-:Y:S02]  /*21870*/  ISETP.GE.OR P1, PT, R7, R0.reuse, P0 ;  /* 0x000000000700720c */ /* 0x0a0fe40000726670 */
[----:B------:R-:W-:Y:S01]  /*21880*/  ISETP.GE.OR P0, PT, R3, R0, P0 ;  /* 0x000000000300720c */ /* 0x000fe20000706670 */
[----:B------:R-:W-:Y:S01]  /*21890*/  IMAD.X R61, RZ, RZ, R57, P2 ;  /* 0x000000ffff3d7224 */ /* 0x000fe200010e0639 */
[----:B------:R-:W-:-:S02]  /*218a0*/  LOP3.LUT R5, R56, 0x380, RZ, 0xc0, !PT ;  /* 0x0000038038057812 */ /* 0x000fc400078ec0ff */
[----:B------:R-:W-:Y:S02]  /*218b0*/  LOP3.LUT R3, R4, 0x380, RZ, 0xc0, !PT ;  /* 0x0000038004037812 */ /* 0x000fe400078ec0ff */
[----:B------:R-:W-:Y:S02]  /*218c0*/  SHF.R.U64 R5, R5, 0x3, RZ ;  /* 0x0000000305057819 */ /* 0x000fe400000012ff */
[----:B------:R-:W-:Y:S02]  /*218d0*/  SHF.R.U64 R3, R3, 0x3, RZ ;  /* 0x0000000303037819 */ /* 0x000fe400000012ff */
[----:B------:R-:W-:Y:S01]  /*218e0*/  LOP3.LUT R56, R5, R56, RZ, 0x3c, !PT ;  /* 0x0000003805387212 */ /* 0x000fe200078e3cff */
[----:B------:R-:W-:Y:S01]  /*218f0*/  @!P1 STG.E desc[UR46][R20.64], R153 ;  /* 0x0000009914009986 */ /* 0x000fe2000c10192e */
[----:B------:R-:W-:-:S03]  /*21900*/  LOP3.LUT R60, R3, R4, RZ, 0x3c, !PT ;  /* 0x00000004033c7212 */ /* 0x000fc600078e3cff */
[----:B------:R0:W-:Y:S04]  /*21910*/  @!P0 STG.E desc[UR46][R20.64+0x20], R154 ;  /* 0x0000209a14008986 */ /* 0x0001e8000c10192e */
[----:B------:R1:W5:Y:S01]  /*21920*/  LD.E.128 R4, desc[UR46][R56.64] ;  /* 0x0000002e38047980 */ /* 0x000362000c101d00 */
[----:B------:R-:W-:-:S03]  /*21930*/  IMAD R3, R77, UR4, RZ ;  /* 0x000000044d037c24 */ /* 0x000fc6000f8e02ff */
[----:B------:R-:W5:Y:S04]  /*21940*/  LD.E.128 R8, desc[UR46][R8.64] ;  /* 0x0000002e08087980 */ /* 0x000f68000c101d00 */
[----:B------:R-:W5:Y:S01]  /*21950*/  LD.E.128 R12, desc[UR46][R12.64] ;  /* 0x0000002e0c0c7980 */ /* 0x000f62000c101d00 */
[----:B0-----:R-:W-:-:S03]  /*21960*/  SHF.R.S32.HI R21, RZ, 0x1f, R19 ;  /* 0x0000001fff157819 */ /* 0x001fc60000011413 */
[----:B------:R-:W5:Y:S01]  /*21970*/  LD.E.128 R24, desc[UR46][R24.64] ;  /* 0x0000002e18187980 */ /* 0x000f62000c101d00 */
[----:B------:R-:W-:-:S03]  /*21980*/  IMAD.MOV.U32 R20, RZ, RZ, R19 ;  /* 0x000000ffff147224 */ /* 0x000fc600078e0013 */
        /* <DEDUP_REMOVED lines=31> */
[----:B------:R-:W-:-:S02]  /*21b80*/  VIADD R0, R18, 0x38820 ;  /* 0x0003882012007836 */ /* 0x000fc40000000000 */
[----:B------:R-:W-:Y:S02]  /*21b90*/  IMAD R20, R78, UR4, RZ ;  /* 0x000000044e147c24 */ /* 0x000fe4000f8e02ff */
[----:B------:R-:W-:Y:S01]  /*21ba0*/  IMAD.IADD R3, R3, 0x1, R77 ;  /* 0x0000000103037824 */ /* 0x000fe200078e024d */
[----:B------:R-:W-:Y:S01]  /*21bb0*/  PRMT R0, RZ, 0x654, R0 ;  /* 0x00000654ff007816 */ /* 0x000fe20000000000 */
[C---:B------:R-:W-:Y:S02]  /*21bc0*/  IMAD R79, R81.reuse, UR5, R20 ;  /* 0x00000005514f7c24 */ /* 0x040fe4000f8e0214 */
[----:B------:R-:W-:Y:S01]  /*21bd0*/  IMAD.WIDE.U32 R76, R81, UR4, R2 ;  /* 0x00000004514c7c25 */ /* 0x000fe2000f8e0002 */
[----:B0-----:R1:W-:Y:S03]  /*21be0*/  SYNCS.ARRIVE.TRANS64.RED.A1T0 RZ, [R0+URZ], RZ ;  /* 0x000000ff00ff79a7 */ /* 0x0013e6000810043f */
[----:B------:R-:W-:Y:S01]  /*21bf0*/  IMAD.WIDE R20, R80, 0x80, R22 ;  /* 0x0000008050147825 */ /* 0x000fe200078e0216 */
[----:B------:R-:W-:Y:S01]  /*21c00*/  IADD3 R81, R77, R79, RZ ;  /* 0x0000004f4d517210 */ /* 0x000fe20007ffe0ff */
[----:B------:R-:W-:Y:S06]  /*21c10*/  @P3 BRA `(.L_x_2389) ;  /* 0x0000000000543947 */ /* 0x000fec0003800000 */
        /* <DEDUP_REMOVED lines=12> */
[----:B-1----:R-:W-:-:S03]  /*21ce0*/  VIADD R0, R19, 0x80 ;  /* 0x0000008013007836 */ /* 0x002fc60000000000 */
        /* <DEDUP_REMOVED lines=8> */
.L_x_2389:
[----:B------:R-:W-:Y:S05]  /*21d70*/  BSYNC B1 ;  /* 0x0000000000017941 */ /* 0x000fea0003800000 */
.L_x_2388:
[----:B------:R-:W-:Y:S04]  /*21d80*/  BSSY B1, `(.L_x_2390) ;  /* 0x0000019000017945 */ /* 0x000fe80003800000 */
[----:B------:R-:W-:Y:S05]  /*21d90*/  @P2 BRA `(.L_x_2391) ;  /* 0x00000000005c2947 */ /* 0x000fea0003800000 */
[----:B0----5:R-:W-:Y:S01]  /*21da0*/  IADD3 R5, P2, R20, 0x20, RZ ;  /* 0x0000002014057810 */ /* 0x021fe20007f5e0ff */
[----:B------:R-:W-:Y:S01]  /*21db0*/  ULDC.64 UR4, c[0x0][0xad8] ;  /* 0x0002b60000047ab9 */ /* 0x000fe20000000a00 */
[----:B------:R-:W-:Y:S01]  /*21dc0*/  MOV R2, R76 ;  /* 0x0000004c00027202 */ /* 0x000fe20000000f00 */
[----:B------:R-:W-:Y:S01]  /*21dd0*/  IMAD.MOV.U32 R3, RZ, RZ, R81 ;  /* 0x000000ffff037224 */ /* 0x000fe200078e0051 */
[----:B------:R-:W-:Y:S01]  /*21de0*/  ULDC.64 UR6, c[0x0][0xa80] ;  /* 0x0002a00000067ab9 */ /* 0x000fe20000000a00 */
[----:B-1----:R-:W-:Y:S02]  /*21df0*/  IMAD.X R0, RZ, RZ, R21, P2 ;  /* 0x000000ffff007224 */ /* 0x002fe400010e0615 */
        /* <DEDUP_REMOVED lines=17> */
.L_x_2391:
[----:B------:R-:W-:Y:S05]  /*21f10*/  BSYNC B1 ;  /* 0x0000000000017941 */ /* 0x000fea0003800000 */
.L_x_2390:
[----:B------:R-:W-:Y:S04]  /*21f20*/  BSSY B1, `(.L_x_2392) ;  /* 0x0000019000017945 */ /* 0x000fe80003800000 */
[----:B------:R-:W-:Y:S05]  /*21f30*/  @P0 BRA `(.L_x_2393) ;  /* 0x00000000005c0947 */ /* 0x000fea0003800000 */
[----:B0-2--5:R-:W-:Y:S01]  /*21f40*/  IADD3 R5, P0, R20, 0x40, RZ ;  /* 0x0000004014057810 */ /* 0x025fe20007f1e0ff */
[C---:B------:R-:W-:Y:S01]  /*21f50*/  VIADD R3, R19.reuse, 0xc0 ;  /* 0x000000c013037836 */ /* 0x040fe20000000000 */
[----:B------:R-:W-:Y:S01]  /*21f60*/  ULDC UR4, c[0x0][0xa8c] ;  /* 0x0002a30000047ab9 */ /* 0x000fe20000000800 */
[----:B------:R-:W-:Y:S01]  /*21f70*/  VIADD R2, R19, 0x80 ;  /* 0x0000008013027836 */ /* 0x000fe20000000000 */
[----:B------:R-:W-:Y:S01]  /*21f80*/  ULDC.64 UR6, c[0x0][0xad8] ;  /* 0x0002b60000067ab9 */ /* 0x000fe20000000a00 */
[----:B-1----:R-:W-:Y:S01]  /*21f90*/  IMAD.X R0, RZ, RZ, R21, P0 ;  /* 0x000000ffff007224 */ /* 0x002fe200000e0615 */
        /* <DEDUP_REMOVED lines=17> */
.L_x_2393:
[----:B------:R-:W-:Y:S05]  /*220b0*/  BSYNC B1 ;  /* 0x0000000000017941 */ /* 0x000fea0003800000 */
.L_x_2392:
[----:B------:R-:W-:Y:S05]  /*220c0*/  @P1 BRA `(.L_x_2394) ;  /* 0x0000000c00401947 */ /* 0x000fea0003800000 */
[----:B0-23-5:R-:W-:Y:S01]  /*220d0*/  IADD3 R5, P0, R20, 0x60, RZ ;  /* 0x0000006014057810 */ /* 0x02dfe20007f1e0ff */
[----:B------:R-:W-:Y:S01]  /*220e0*/  ULDC.64 UR6, c[0x0][0xad8] ;  /* 0x0002b60000067ab9 */ /* 0x000fe20000000a00 */
[----:B------:R-:W-:Y:S01]  /*220f0*/  IMAD.MOV.U32 R2, RZ, RZ, R76 ;  /* 0x000000ffff027224 */ /* 0x000fe200078e004c */
[----:B------:R-:W-:Y:S01]  /*22100*/  ULDC UR4, c[0x0][0xa8c] ;  /* 0x0002a30000047ab9 */ /* 0x000fe20000000800 */
[----:B------:R-:W-:Y:S01]  /*22110*/  IMAD.MOV.U32 R3, RZ, RZ, R81 ;  /* 0x000000ffff037224 */ /* 0x000fe200078e0051 */
[C---:B------:R-:W-:Y:S01]  /*22120*/  ISETP.GE.AND P1, PT, R19.reuse, UR4, PT ;  /* 0x0000000413007c0c */ /* 0x040fe2000bf26270 */
[----:B------:R-:W-:Y:S01]  /*22130*/  IMAD.X R20, RZ, RZ, R21, P0 ;  /* 0x000000ffff147224 */ /* 0x000fe200000e0615 */
[----:B------:R-:W-:Y:S01]  /*22140*/  ISETP.GE.AND P2, PT, R236, UR4, PT ;  /* 0x00000004ec007c0c */ /* 0x000fe2000bf46270 */
[----:B-1----:R-:W-:Y:S02]  /*22150*/  VIADD R0, R19, 0x80 ;  /* 0x0000008013007836 */ /* 0x002fe40000000000 */
        /* <DEDUP_REMOVED lines=16> */
.L_x_2385:
[----:B------:R-:W2:Y:S01]  /*22260*/  LDL R11, [R1+0x24] ;  /* 0x00002400010b7983 */ /* 0x000ea20000100800 */
[----:B------:R-:W-:-:S03]  /*22270*/  ULDC.64 UR4, c[0x0][0xbd8] ;  /* 0x0002f60000047ab9 */ /* 0x000fc60000000a00 */
[----:B------:R-:W3:Y:S01]  /*22280*/  LDL R9, [R1+0x44] ;  /* 0x0000440001097983 */ /* 0x000ee20000100800 */
[----:B------:R-:W-:Y:S01]  /*22290*/  ISETP.NE.U32.AND P0, PT, RZ, UR4, PT ;  /* 0x00000004ff007c0c */ /* 0x000fe2000bf05070 */
[----:B------:R-:W-:-:S03]  /*222a0*/  IMAD.MOV.U32 R7, RZ, RZ, RZ ;  /* 0x000000ffff077224 */ /* 0x000fc600078e00ff */
[----:B------:R-:W-:Y:S02]  /*222b0*/  ISETP.NE.AND.EX P0, PT, RZ, UR5, PT, P0 ;  /* 0x00000005ff007c0c */ /* 0x000fe4000bf05300 */
[C---:B--2---:R-:W-:Y:S02]  /*222c0*/  SHF.L.U32 R4, R11.reuse, 0x2, RZ ;  /* 0x000000020b047819 */ /* 0x044fe400000006ff */
[----:B---3--:R-:W-:Y:S02]  /*222d0*/  SHF.L.U64.HI R0, R11, 0x2, R9 ;  /* 0x000000020b007819 */ /* 0x008fe40000010209 */
[----:B------:R-:W-:-:S04]  /*222e0*/  IADD3 R2, P1, R4, UR4, RZ ;  /* 0x0000000404027c10 */ /* 0x000fc8000ff3e0ff */
[----:B------:R-:W-:Y:S01]  /*222f0*/  IADD3.X R3, R0, UR5, RZ, P1, !PT ;  /* 0x0000000500037c10 */ /* 0x000fe20008ffe4ff */
[----:B------:R-:W-:Y:S02]  /*22300*/  ULDC.64 UR4, c[0x0][0xbe0] ;  /* 0x0002f80000047ab9 */ /* 0x000fe40000000a00 */
[----:B------:R-:W-:Y:S02]  /*22310*/  ISETP.NE.U32.AND P1, PT, RZ, UR4, PT ;  /* 0x00000004ff007c0c */ /* 0x000fe4000bf25070 */
[----:B------:R1:W5:Y:S02]  /*22320*/  @P0 LDG.E R7, desc[UR46][R2.64] ;  /* 0x0000002e02070981 */ /* 0x000364000c1e1900 */
[----:B------:R-:W-:Y:S01]  /*22330*/  ISETP.NE.AND.EX P1, PT, RZ, UR5, PT, P1 ;  /* 0x00000005ff007c0c */ /* 0x000fe2000bf25310 */
[----:B------:R-:W2:-:S12]  /*22340*/  S2R R14, SR_TID.X ;  /* 0x00000000000e7919 */ /* 0x000e980000002100 */
[----:B------:R-:W-:Y:S01]  /*22350*/  @P1 IADD3 R4, P2, R4, UR4, RZ ;  /* 0x0000000404041c10 */ /* 0x000fe2000ff5e0ff */
[----:B------:R-:W-:-:S03]  /*22360*/  ULDC UR4, c[0x0][0xa88] ;  /* 0x0002a20000047ab9 */ /* 0x000fc60000000800 */
[----:B------:R-:W-:Y:S01]  /*22370*/  @P1 IADD3.X R5, R0, UR5, RZ, P2, !PT ;  /* 0x0000000500051c10 */ /* 0x000fe200097fe4ff */
[----:B------:R-:W-:-:S06]  /*22380*/  IMAD.U32 R0, RZ, RZ, UR4 ;  /* 0x00000004ff007e24 */ /* 0x000fcc000f8e00ff */
[----:B------:R1:W5:Y:S01]  /*22390*/  @P1 LDG.E R0, desc[UR46][R4.64] ;  /* 0x0000002e04001981 */ /* 0x000362000c1e1900 */
[----:B--2---:R-:W-:-:S05]  /*223a0*/  VIADD R6, R14, 0xffffff80 ;  /* 0xffffff800e067836 */ /* 0x004fca0000000000 */
[----:B------:R-:W-:Y:S01]  /*223b0*/  ISETP.GT.AND P2, PT, R6, 0x7f, PT ;  /* 0x0000007f0600780c */ /* 0x000fe20003f44270 */
[----:B-1----:R-:W-:-:S12]  /*223c0*/  @P1 BRA `(.L_x_2395) ;  /* 0x0000000000101947 */ /* 0x002fd80003800000 */
[----:B------:R-:W-:Y:S05]  /*223d0*/  @!P0 BRA `(.L_x_2395) ;  /* 0x00000000000c8947 */ /* 0x000fea0003800000 */
[----:B------:R-:W2:Y:S04]  /*223e0*/  LDG.E R5, desc[UR46][R2.64] ;  /* 0x0000002e02057981 */ /* 0x000ea8000c1e1900 */
[----:B-----5:R-:W2:Y:S02]  /*223f0*/  LDG.E R0, desc[UR46][R2.64+0x4] ;  /* 0x0000042e02007981 */ /* 0x020ea4000c1e1900 */
[----:B--2---:R-:W-:-:S07]  /*22400*/  IMAD.IADD R0, R0, 0x1, -R5 ;  /* 0x0000000100007824 */ /* 0x004fce00078e0a05 */
.L_x_2395:
[----:B------:R-:W2:Y:S04]  /*22410*/  LDL R13, [R1+0x40] ;  /* 0x00004000010d7983 */ /* 0x000ea80000100800 */
[----:B------:R1:W5:Y:S01]  /*22420*/  LDL R12, [R1+0x48] ;  /* 0x00004800010c7983 */ /* 0x0003620000100800 */
[----:B------:R-:W-:Y:S01]  /*22430*/  BSSY B1, `(.L_x_2396) ;  /* 0x000001c000017945 */ /* 0x000fe20003800000 */
[----:B------:R-:W-:Y:S02]  /*22440*/  SHF.R.S32.HI R10, RZ, 0x1f, R19 ;  /* 0x0000001fff0a7819 */ /* 0x000fe40000011413 */
[----:B------:R-:W-:Y:S02]  /*22450*/  SEL R11, R11, RZ, !P0 ;  /* 0x000000ff0b0b7207 */ /* 0x000fe40004000000 */
[----:B------:R-:W-:-:S02]  /*22460*/  SEL R9, R9, RZ, !P0 ;  /* 0x000000ff09097207 */ /* 0x000fc40004000000 */
[----:B-----5:R-:W-:Y:S02]  /*22470*/  SHF.R.S32.HI R6, RZ, 0x1f, R7 ;  /* 0x0000001fff067819 */ /* 0x020fe40000011407 */
[----:B--2---:R-:W-:Y:S01]  /*22480*/  SHF.R.S32.HI R8, RZ, 0x1f, R13 ;  /* 0x0000001fff087819 */ /* 0x004fe2000001140d */
[----:B-1----:R-:W-:Y:S06]  /*22490*/  @P2 BRA `(.L_x_2397) ;  /* 0x0000000000542947 */ /* 0x002fec0003800000 */
[----:B------:R-:W-:-:S04]  /*224a0*/  IMAD R2, R12, 0x80, R14 ;  /* 0x000000800c027824 */ /* 0x000fc800078e020e */
[----:B------:R-:W-:-:S05]  /*224b0*/  VIADD R3, R2, 0xffffff80 ;  /* 0xffffff8002037836 */ /* 0x000fca0000000000 */
        /* <DEDUP_REMOVED lines=13> */
[----:B------:R-:W-:-:S04]  /*22590*/  ULDC.64 UR4, c[0x0][0xb40] ;  /* 0x0002d00000047ab9 */ /* 0x000fc80000000a00 */
[----:B------:R-:W-:Y:S02]  /*225a0*/  IADD3 R3, R3, R5, RZ ;  /* 0x0000000503037210 */ /* 0x000fe40007ffe0ff */
[----:B------:R-:W-:-:S04]  /*225b0*/  LEA R4, P0, R2, UR4, 0x2 ;  /* 0x0000000402047c11 */ /* 0x000fc8000f8010ff */
[----:B------:R-:W-:Y:S01]  /*225c0*/  LEA.HI.X R5, R2, UR5, R3, 0x2, P0 ;  /* 0x0000000502057c11 */ /* 0x000fe200080f1403 */
[----:B------:R-:W-:-:S05]  /*225d0*/  IMAD.MOV.U32 R3, RZ, RZ, -0x800000 ;  /* 0xff800000ff037424 */ /* 0x000fca00078e00ff */
[----:B------:R1:W-:Y:S03]  /*225e0*/  STG.E desc[UR46][R4.64], R3 ;  /* 0x0000000304007986 */ /* 0x0003e6000c10192e */
.L_x_2397:
[----:B------:R-:W-:Y:S05]  /*225f0*/  BSYNC B1 ;  /* 0x0000000000017941 */ /* 0x000fea0003800000 */
.L_x_2396:
[----:B------:R-:W-:Y:S01]  /*22600*/  ULDC.64 UR4, c[0x0][0xaa0] ;  /* 0x0002a80000047ab9 */ /* 0x000fe20000000a00 */
[----:B------:R-:W-:Y:S01]  /*22610*/  IMAD.MOV.U32 R2, RZ, RZ, R19 ;  /* 0x000000ffff027224 */ /* 0x000fe200078e0013 */
[----:B------:R-:W-:Y:S01]  /*22620*/  BSSY B1, `(.L_x_2398) ;  /* 0x000002c000017945 */ /* 0x000fe20003800000 */
[----:B-1----:R-:W-:Y:S02]  /*22630*/  IMAD.MOV.U32 R3, RZ, RZ, R10 ;  /* 0x000000ffff037224 */ /* 0x002fe400078e000a */
        /* <DEDUP_REMOVED lines=17> */
[----:B------:R-:W-:Y:S01]  /*22750*/  IMAD.MOV.U32 R3, RZ, RZ, R23 ;  /* 0x000000ffff037224 */ /* 0x000fe200078e0017 */
[----:B------:R-:W-:Y:S01]  /*22760*/  IADD3 R11, R5, R9, RZ ;  /* 0x00000009050b7210 */ /* 0x000fe20007ffe0ff */
        /* <DEDUP_REMOVED lines=23> */
.L_x_2399:
[----:B------:R-:W-:Y:S05]  /*228e0*/  BSYNC B1 ;  /* 0x0000000000017941 */ /* 0x000fea0003800000 */
.L_x_2398:
        /* <DEDUP_REMOVED lines=19> */
[----:B-1----:R-:W-:Y:S01]  /*22a20*/  LEA R12, P0, R2, UR6, 0x1 ;  /* 0x00000006020c7c11 */ /* 0x002fe2000f8008ff */
[----:B------:R-:W-:-:S05]  /*22a30*/  IMAD.IADD R3, R3, 0x1, R9 ;  /* 0x0000000103037824 */ /* 0x000fca00078e0209 */
[----:B------:R-:W-:-:S05]  /*22a40*/  LEA.HI.X R13, R2, UR7, R3, 0x1, P0 ;  /* 0x00000007020d7c11 */ /* 0x000fca00080f0c03 */
[----:B------:R2:W-:Y:S04]  /*22a50*/  @!P2 STG.E.128 desc[UR46][R12.64], RZ ;  /* 0x000000ff0c00a986 */ /* 0x0005e8000c101d2e */
[----:B------:R2:W-:Y:S04]  /*22a60*/  @!P3 STG.E.128 desc[UR46][R12.64+0x80], RZ ;  /* 0x000080ff0c00b986 */ /* 0x0005e8000c101d2e */
[----:B------:R2:W-:Y:S04]  /*22a70*/  @!P4 STG.E.128 desc[UR46][R12.64+0x100], RZ ;  /* 0x000100ff0c00c986 */ /* 0x0005e8000c101d2e */
[----:B------:R2:W-:Y:S02]  /*22a80*/  @!P5 STG.E.128 desc[UR46][R12.64+0x180], RZ ;  /* 0x000180ff0c00d986 */ /* 0x0005e4000c101d2e */
.L_x_2401:
[----:B------:R-:W-:Y:S05]  /*22a90*/  BSYNC B1 ;  /* 0x0000000000017941 */ /* 0x000fea0003800000 */
.L_x_2400:
        /* <DEDUP_REMOVED lines=26> */
.L_x_2403:
[----:B------:R-:W-:Y:S05]  /*22c40*/  BSYNC B1 ;  /* 0x0000000000017941 */ /* 0x000fea0003800000 */
.L_x_2402:
        /* <DEDUP_REMOVED lines=24> */
.L_x_2394:
[----:B------:R-:W-:Y:S05]  /*22dd0*/  BSYNC B0 ;  /* 0x0000000000007941 */ /* 0x000fea0003800000 */
.L_x_2384:
[----:B-1----:R-:W2:Y:S01]  /*22de0*/  LDL R0, [R1+0xc] ;  /* 0x00000c0001007983 */ /* 0x002ea20000100800 */
[----:B------:R-:W-:Y:S02]  /*22df0*/  ULDC UR4, c[0x0][0xc14] ;  /* 0x0003050000047ab9 */ /* 0x000fe40000000800 */
[----:B--2---:R-:W-:-:S13]  /*22e00*/  ISETP.GE.AND P0, PT, R0, UR4, PT ;  /* 0x0000000400007c0c */ /* 0x004fda000bf06270 */
[----:B------:R-:W-:Y:S05]  /*22e10*/  @!P0 BRA `(.L_x_2404) ;  /* 0xfffffde000fc8947 */ /* 0x000fea000383ffff */
[----:B------:R-:W-:Y:S05]  /*22e20*/  BRA `(.L_x_2181) ;  /* 0x0000007000b47947 */ /* 0x000fea0003800000 */
.L_x_2179:
[----:B------:R-:W-:-:S08]  /*22e30*/  NOP ;  /* 0x0000000000007918 */ /* 0x000fd00000000000 */
[----:B------:R-:W0:-:S00]  /*22e40*/  USETMAXREG.DEALLOC.CTAPOOL 0x18 ;  /* 0x00000018000079c8 */ /* 0x000e0000080e0500 */
[----:B0-----:R-:W2:Y:S01]  /*22e50*/  LDL.LU R2, [R1+0x58] ;  /* 0x0000580001027983 */ /* 0x001ea20000300800 */
[----:B------:R-:W-:Y:S02]  /*22e60*/  LOP3.LUT R0, R0, 0x3, RZ, 0xc0, !PT ;  /* 0x0000000300007812 */ /* 0x000fe400078ec0ff */
[----:B------:R-:W-:-:S04]  /*22e70*/  MOV R5, RZ ;  /* 0x000000ff00057202 */ /* 0x000fc80000000f00 */
        /* <DEDUP_REMOVED lines=15> */
.L_x_2405:
        /* <DEDUP_REMOVED lines=33> */
[----:B0-----:R-:W-:-:S04]  /*23180*/  IMAD R7, R7, UR5, RZ ;  /* 0x0000000507077c24 */ /* 0x001fc8000f8e02ff */
[----:B------:R-:W-:Y:S01]  /*23190*/  IMAD.MOV.U32 R2, RZ, RZ, R7 ;  /* 0x000000ffff027224 */ /* 0x000fe200078e0007 */
[----:B--2---:R-:W-:-:S13]  /*231a0*/  ISETP.GT.AND P6, PT, R7, UR6, PT ;  /* 0x0000000607007c0c */ /* 0x004fda000bfc4270 */
[----:B------:R-:W-:Y:S05]  /*231b0*/  @P6 BRA `(.L_x_2407) ;  /* 0x0000000000a06947 */ /* 0x000fea0003800000 */
[----:B------:R-:W0:Y:S01]  /*231c0*/  LDC R6, c[0x0][0xc14] ;  /* 0x00030500ff067b82 */ /* 0x000e220000000800 */
[----:B------:R-:W-:Y:S01]  /*231d0*/  MOV R7, R2 ;  /* 0x0000000200077202 */ /* 0x000fe20000000f00 */
[----:B------:R-:W-:Y:S01]  /*231e0*/  UMOV UR4, URZ ;  /* 0x0000003f00047c82 */ /* 0x000fe20008000000 */
[----:B------:R-:W-:Y:S01]  /*231f0*/  ULDC UR7, c[0x0][0xc14] ;  /* 0x0003050000077ab9 */ /* 0x000fe20000000800 */
[----:B------:R-:W-:-:S05]  /*23200*/  ULDC UR5, c[0x0][0xc10] ;  /* 0x0003040000057ab9 */ /* 0x000fca0000000800 */
.L_x_2411:
        /* <DEDUP_REMOVED lines=13> */
.L_x_2410:
[----:B------:R-:W-:Y:S05]  /*232e0*/  BSYNC B0 ;  /* 0x0000000000007941 */ /* 0x000fea0003800000 */
.L_x_2409:
        /* <DEDUP_REMOVED lines=15> */
[----:B------:R-:W0:Y:S02]  /*233e0*/  SHFL.IDX PT, R2, R10, 0x1f, 0x1f ;  /* 0x03e01f000a027f89 */ /* 0x000e2400000e0000 */
[----:B0-----:R-:W-:-:S04]  /*233f0*/  IMAD R2, R2, UR5, RZ ;  /* 0x0000000502027c24 */ /* 0x001fc8000f8e02ff */
[----:B------:R-:W-:-:S05]  /*23400*/  IMAD.IADD R7, R2, 0x1, R7 ;  /* 0x0000000102077824 */ /* 0x000fca00078e0207 */
[----:B------:R-:W-:-:S13]  /*23410*/  ISETP.GT.AND P6, PT, R7, UR6, PT ;  /* 0x0000000607007c0c */ /* 0x000fda000bfc4270 */
[----:B------:R-:W-:Y:S05]  /*23420*/  @!P6 BRA `(.L_x_2411) ;  /* 0xfffffffc0078e947 */ /* 0x000fea000383ffff */
[----:B------:R-:W-:-:S07]  /*23430*/  IMAD.MOV.U32 R6, RZ, RZ, R10 ;  /* 0x000000ffff067224 */ /* 0x000fce00078e000a */
.L_x_2407:
        /* <DEDUP_REMOVED lines=21> */
.L_x_2412:
[----:B-1----:R-:W-:Y:S01]  /*23590*/  IMAD.MOV R2, RZ, RZ, -R3 ;  /* 0x000000ffff027224 */ /* 0x002fe200078e0a03 */
[----:B--2---:R-:W-:Y:S01]  /*235a0*/  IABS R6, R9 ;  /* 0x0000000900067213 */ /* 0x004fe20000000000 */
[----:B---3--:R-:W-:Y:S02]  /*235b0*/  IMAD R4, R4, UR5, R7 ;  /* 0x0000000504047c24 */ /* 0x008fe4000f8e0207 */
[----:B------:R-:W-:Y:S01]  /*235c0*/  IMAD R7, R2, R11, RZ ;  /* 0x0000000b02077224 */ /* 0x000fe200078e02ff */
[----:B------:R-:W-:Y:S01]  /*235d0*/  MOV R2, RZ ;  /* 0x000000ff00027202 */ /* 0x000fe20000000f00 */
[----:B------:R-:W-:Y:S01]  /*235e0*/  IMAD.MOV R6, RZ, RZ, -R6 ;  /* 0x000000ffff067224 */ /* 0x000fe200078e0a06 */
[----:B------:R1:W-:Y:S03]  /*235f0*/  STL [R1], R4 ;  /* 0x0000000401007387 */ /* 0x0003e60000100800 */
        /* <DEDUP_REMOVED lines=12> */
[----:B------:R-:W-:-:S04]  /*236c0*/  @P0 VIADD R7, R7, 0x1 ;  /* 0x0000000107070836 */ /* 0x000fc80000000000 */
[----:B------:R-:W-:Y:S01]  /*236d0*/  @!P2 IMAD.MOV R7, RZ, RZ, -R7 ;  /* 0x000000ffff07a224 */ /* 0x000fe200078e0a07 */
[----:B------:R-:W-:-:S05]  /*236e0*/  @!P1 LOP3.LUT R7, RZ, R9, RZ, 0x33, !PT ;  /* 0x00000009ff079212 */ /* 0x000fca00078e33ff */
[----:B------:R-:W-:Y:S01]  /*236f0*/  IMAD R4, R10, R7, RZ ;  /* 0x000000070a047224 */ /* 0x000fe200078e02ff */
[----:B------:R-:W-:-:S03]  /*23700*/  IADD3 R7, -R7, RZ, RZ ;  /* 0x000000ff07077210 */ /* 0x000fc60007ffe1ff */
        /* <DEDUP_REMOVED lines=22> */
[C---:B------:R-:W-:Y:S02]  /*23870*/  LOP3.LUT R3, R9.reuse, R10, RZ, 0x3c, !PT ;  /* 0x0000000a09037212 */ /* 0x040fe400078e3cff */
[----:B------:R-:W-:Y:S02]  /*23880*/  IADD3 R9, R9, R4, RZ ;  /* 0x0000000409097210 */ /* 0x000fe40007ffe0ff */
        /* <DEDUP_REMOVED lines=11> */
.L_x_2408:
[----:B------:R-:W-:Y:S01]  /*23940*/  IMAD.U32 R2, RZ, RZ, UR6 ;  /* 0x00000006ff027e24 */ /* 0x000fe2000f8e00ff */
[----:B------:R0:W-:Y:S04]  /*23950*/  STL [R1+0x4], RZ ;  /* 0x000004ff01007387 */ /* 0x0001e80000100800 */
[----:B------:R0:W-:Y:S04]  /*23960*/  STL [R1+0x8], RZ ;  /* 0x000008ff01007387 */ /* 0x0001e80000100800 */
[----:B------:R0:W-:Y:S02]  /*23970*/  STL [R1], R2 ;  /* 0x0000000201007387 */ /* 0x0001e40000100800 */
.L_x_2413:
        /* <DEDUP_REMOVED lines=10> */
.L_x_2406:
        /* <DEDUP_REMOVED lines=8> */
[----:B------:R-:W0:Y:S01]  /*23aa0*/  S2R R9, SR_TID.X ;  /* 0x0000000000097919 */ /* 0x000e220000002100 */
[----:B------:R-:W-:Y:S01]  /*23ab0*/  BSSY B7, `(.L_x_2414) ;  /* 0x0000623000077945 */ /* 0x000fe20003800000 */
[----:B------:R-:W-:Y:S01]  /*23ac0*/  ULDC UR37, c[0x0][0xc] ;  /* 0x0000030000257ab9 */ /* 0x000fe20000000800 */
[----:B------:R-:W-:Y:S01]  /*23ad0*/  ULOP3.LUT UR36, UR40, 0x1, URZ, 0xfc, !UPT ;  /* 0x0000000128247892 */ /* 0x000fe2000f8efc3f */
[----:B------:R-:W2:Y:S01]  /*23ae0*/  S2R R3, SR_TID.X ;  /* 0x0000000000037919 */ /* 0x000ea20000002100 */
[----:B------:R-:W-:Y:S01]  /*23af0*/  ULOP3.LUT UR38, UR40, 0x2, URZ, 0xfc, !UPT ;  /* 0x0000000228267892 */ /* 0x000fe2000f8efc3f */
[----:B------:R-:W-:Y:S01]  /*23b00*/  ULDC.64 UR42, c[0x0][0x198] ;  /* 0x00006600002a7ab9 */ /* 0x000fe20000000a00 */
[C---:B0-----:R-:W-:Y:S01]  /*23b10*/  IMAD.SHL.U32 R2, R9.reuse, 0x10, RZ ;  /* 0x0000001009027824 */ /* 0x041fe200078e00ff */
[C---:B------:R-:W-:Y:S01]  /*23b20*/  R2P PR, R9.reuse, 0x6 ;  /* 0x0000000609007804 */ /* 0x040fe20000000000 */
[----:B-1----:R-:W-:Y:S01]  /*23b30*/  IMAD.SHL.U32 R0, R9, 0x80, RZ ;  /* 0x0000008009007824 */ /* 0x002fe200078e00ff */
[----:B--2---:R-:W-:-:S02]  /*23b40*/  LOP3.LUT R5, R3, 0x7f, RZ, 0xc0, !PT ;  /* 0x0000007f03057812 */ /* 0x004fc400078ec0ff */
        /* <DEDUP_REMOVED lines=8> */
[----:B------:R-:W-:Y:S01]  /*23bd0*/  LOP3.LUT R5, R2, 0x10, R9, 0xf8, !PT ;  /* 0x0000001002057812 */ /* 0x000fe200078ef809 */
[----:B------:R-:W-:Y:S01]  /*23be0*/  IMAD.MOV.U32 R2, RZ, RZ, 0x20 ;  /* 0x00000020ff027424 */ /* 0x000fe200078e00ff */
[----:B------:R-:W-:Y:S02]  /*23bf0*/  LOP3.LUT R7, R3, 0xc00, R0, 0xf8, !PT ;  /* 0x00000c0003077812 */ /* 0x000fe400078ef800 */
[----:B------:R-:W-:Y:S02]  /*23c00*/  MOV R0, 0x40 ;  /* 0x0000004000007802 */ /* 0x000fe40000000f00 */
[----:B------:R-:W-:Y:S02]  /*23c10*/  LOP3.LUT R8, R6, R5, R4, 0xf6, !PT ;  /* 0x0000000506087212 */ /* 0x000fe400078ef604 */
[----:B------:R-:W-:Y:S01]  /*23c20*/  SEL R3, R0, 0xffffffc0, !P2 ;  /* 0xffffffc000037807 */ /* 0x000fe20005000000 */
[----:B------:R-:W-:Y:S01]  /*23c30*/  IMAD.MOV.U32 R0, RZ, RZ, 0x1 ;  /* 0x00000001ff007424 */ /* 0x000fe200078e00ff */
[----:B------:R-:W-:Y:S01]  /*23c40*/  SEL R4, R2, 0xffffffe0, !P1 ;  /* 0xffffffe002047807 */ /* 0x000fe20004800000 */
[----:B------:R-:W-:Y:S01]  /*23c50*/  STL [R1+0x14], R8 ;  /* 0x0000140801007387 */ /* 0x000fe20000100800 */
[----:B------:R-:W-:-:S03]  /*23c60*/  LOP3.LUT R2, R8, 0x2000, RZ, 0xfc, !PT ;  /* 0x0000200008027812 */ /* 0x000fc600078efcff */
        /* <DEDUP_REMOVED lines=13> */
.L_x_2518:
[----:B-1----:R-:W2:Y:S01]  /*23d40*/  LDL R0, [R1+0xc] ;  /* 0x00000c0001007983 */ /* 0x002ea20000100800 */
[----:B------:R-:W2:Y:S01]  /*23d50*/  LDC.64 R16, c[0x0][0xc60] ;  /* 0x00031800ff107b82 */ /* 0x000ea20000000a00 */
[----:B------:R-:W-:Y:S05]  /*23d60*/  YIELD ;  /* 0x0000000000007946 */ /* 0x000fea0003800000 */
[----:B------:R-:W-:Y:S01]  /*23d70*/  ULDC.64 UR4, c[0x0][0xa28] ;  /* 0x00028a0000047ab9 */ /* 0x000fe20000000a00 */
[----:B------:R-:W-:Y:S01]  /*23d80*/  IMAD.MOV.U32 R8, RZ, RZ, RZ ;  /* 0x000000ffff087224 */ /* 0x000fe200078e00ff */
[----:B------:R-:W-:Y:S01]  /*23d90*/  ISETP.NE.U32.AND P0, PT, RZ, UR4, PT ;  /* 0x00000004ff007c0c */ /* 0x000fe2000bf05070 */
[----:B------:R-:W-:Y:S01]  /*23da0*/  ULDC.64 UR6, c[0x0][0xa08] ;  /* 0x0002820000067ab9 */ /* 0x000fe20000000a00 */
[----:B------:R-:W-:Y:S01]  /*23db0*/  ULDC.64 UR8, c[0x0][0xa10] ;  /* 0x0002840000087ab9 */ /* 0x000fe20000000a00 */
[----:B------:R-:W-:Y:S01]  /*23dc0*/  MOV R11, RZ ;  /* 0x000000ff000b7202 */ /* 0x000fe20000000f00 */
[----:B------:R-:W-:-:S02]  /*23dd0*/  IMAD.MOV.U32 R20, RZ, RZ, RZ ;  /* 0x000000ffff147224 */ /* 0x000fc400078e00ff */
[----:B--2---:R-:W-:Y:S01]  /*23de0*/  IMAD.WIDE R16, R0, 0x4, R16 ;  /* 0x0000000400107825 */ /* 0x004fe200078e0210 */
[----:B------:R-:W-:-:S05]  /*23df0*/  ULDC.64 UR10, c[0x0][0xa18] ;  /* 0x00028600000a7ab9 */ /* 0x000fca0000000a00 */
[----:B------:R-:W2:Y:S01]  /*23e00*/  LDG.E R16, desc[UR46][R16.64] ;  /* 0x0000002e10107981 */ /* 0x000ea2000c1e1900 */
[----:B------:R-:W-:Y:S01]  /*23e10*/  ISETP.NE.AND.EX P0, PT, RZ, UR5, PT, P0 ;  /* 0x00000005ff007c0c */ /* 0x000fe2000bf05300 */
[----:B------:R-:W-:Y:S01]  /*23e20*/  IMAD.MOV.U32 R0, RZ, RZ, RZ ;  /* 0x000000ffff007224 */ /* 0x000fe200078e00ff */
[----:B--2---:R-:W-:-:S11]  /*23e30*/  SHF.R.S32.HI R18, RZ, 0x1f, R16 ;  /* 0x0000001fff127819 */ /* 0x004fd60000011410 */
[----:B------:R-:W-:-:S04]  /*23e40*/  @P0 LEA R2, P1, R16, UR4, 0x2 ;  /* 0x0000000410020c11 */ /* 0x000fc8000f8210ff */
[C-C-:B------:R-:W-:Y:S01]  /*23e50*/  @P0 LEA.HI.X R3, R16.reuse, UR5, R18.reuse, 0x2, P1 ;  /* 0x0000000510030c11 */ /* 0x140fe200088f1412 */
[----:B------:R-:W-:Y:S02]  /*23e60*/  ULDC.64 UR4, c[0x0][0xa00] ;  /* 0x0002800000047ab9 */ /* 0x000fe40000000a00 */
[----:B------:R-:W-:Y:S01]  /*23e70*/  ISETP.NE.U32.AND P2, PT, RZ, UR4, PT ;  /* 0x00000004ff007c0c */ /* 0x000fe2000bf45070 */
[C---:B------:R-:W-:Y:S01]  /*23e80*/  IMAD.SHL.U32 R17, R16.reuse, 0x4, RZ ;  /* 0x0000000410117824 */ /* 0x040fe200078e00ff */
[----:B------:R0:W5:Y:S01]  /*23e90*/  @P0 LDG.E R0, desc[UR46][R2.64] ;  /* 0x0000002e02000981 */ /* 0x000162000c1e1900 */
[----:B------:R-:W-:Y:S02]  /*23ea0*/  SHF.L.U64.HI R18, R16, 0x2, R18 ;  /* 0x0000000210127819 */ /* 0x000fe40000010212 */
[----:B------:R-:W-:Y:S02]  /*23eb0*/  ISETP.NE.AND.EX P2, PT, RZ, UR5, PT, P2 ;  /* 0x00000005ff007c0c */ /* 0x000fe4000bf45320 */
[----:B------:R-:W-:-:S02]  /*23ec0*/  ISETP.NE.U32.AND P0, PT, RZ, UR6, PT ;  /* 0x00000006ff007c0c */ /* 0x000fc4000bf05070 */
[----:B------:R-:W-:Y:S02]  /*23ed0*/  ISETP.NE.U32.AND P1, PT, RZ, UR8, PT ;  /* 0x00000008ff007c0c */ /* 0x000fe4000bf25070 */
[----:B------:R-:W-:Y:S02]  /*23ee0*/  ISETP.NE.AND.EX P0, PT, RZ, UR7, PT, P0 ;  /* 0x00000007ff007c0c */ /* 0x000fe4000bf05300 */
[C---:B0-----:R-:W-:Y:S02]  /*23ef0*/  IADD3 R2, P4, R17.reuse, UR4, RZ ;  /* 0x0000000411027c10 */ /* 0x041fe4000ff9e0ff */
[----:B------:R-:W-:Y:S02]  /*23f00*/  ISETP.NE.AND.EX P1, PT, RZ, UR9, PT, P1 ;  /* 0x00000009ff007c0c */ /* 0x000fe4000bf25310 */
[----:B------:R-:W-:Y:S02]  /*23f10*/  IADD3.X R3, R18, UR5, RZ, P4, !PT ;  /* 0x0000000512037c10 */ /* 0x000fe4000a7fe4ff */
[----:B------:R-:W-:-:S02]  /*23f20*/  IADD3 R6, P5, R17, UR6, RZ ;  /* 0x0000000611067c10 */ /* 0x000fc4000ffbe0ff */
[----:B------:R-:W-:Y:S01]  /*23f30*/  IADD3 R4, P4, R17, UR8, RZ ;  /* 0x0000000811047c10 */ /* 0x000fe2000ff9e0ff */
[----:B------:R-:W2:Y:S01]  /*23f40*/  @P2 LDG.E R8, desc[UR46][R2.64] ;  /* 0x0000002e02082981 */ /* 0x000ea2000c1e1900 */
[C---:B------:R-:W-:Y:S02]  /*23f50*/  IADD3.X R7, R18.reuse, UR7, RZ, P5, !PT ;  /* 0x0000000712077c10 */ /* 0x040fe4000affe4ff */
[----:B------:R-:W-:Y:S02]  /*23f60*/  IADD3.X R5, R18, UR9, RZ, P4, !PT ;  /* 0x0000000912057c10 */ /* 0x000fe4000a7fe4ff */
[----:B------:R-:W-:Y:S01]  /*23f70*/  ISETP.NE.U32.AND P3, PT, RZ, UR10, PT ;  /* 0x0000000aff007c0c */ /* 0x000fe2000bf65070 */
[----:B------:R-:W5:Y:S01]  /*23f80*/  @P0 LDG.E R11, desc[UR46][R6.64] ;  /* 0x0000002e060b0981 */ /* 0x000f62000c1e1900 */
[----:B------:R-:W-:Y:S02]  /*23f90*/  ULDC UR4, c[0x0][0x288] ;  /* 0x0000a20000047ab9 */ /* 0x000fe40000000800 */
[----:B------:R-:W-:Y:S01]  /*23fa0*/  ISETP.NE.AND.EX P3, PT, RZ, UR11, PT, P3 ;  /* 0x0000000bff007c0c */ /* 0x000fe2000bf65330 */
[----:B------:R-:W5:Y:S01]  /*23fb0*/  @P1 LDG.E R20, desc[UR46][R4.64] ;  /* 0x0000002e04141981 */ /* 0x000f62000c1e1900 */
[----:B------:R-:W-:Y:S01]  /*23fc0*/  IMAD.U32 R10, RZ, RZ, UR4 ;  /* 0x00000004ff0a7e24 */ /* 0x000fe2000f8e00ff */
[----:B------:R-:W-:-:S02]  /*23fd0*/  ULDC.64 UR4, c[0x0][0x3f8] ;  /* 0x0000fe0000047ab9 */ /* 0x000fc40000000a00 */
[----:B------:R-:W-:-:S03]  /*23fe0*/  UISETP.NE.U32.AND UP0, UPT, UR4, URZ, UPT ;  /* 0x0000003f0400728c */ /* 0x000fc6000bf05070 */
[----:B------:R-:W-:Y:S01]  /*23ff0*/  ULDC UR4, c[0x0][0x404] ;  /* 0x0001010000047ab9 */ /* 0x000fe20000000800 */
[----:B------:R-:W-:-:S03]  /*24000*/  UISETP.NE.AND.EX UP0, UPT, UR5, URZ, UPT, UP0 ;  /* 0x0000003f0500728c */ /* 0x000fc6000bf05300 */
[----:B------:R-:W-:Y:S01]  /*24010*/  ULDC UR5, c[0x0][0x2e0] ;  /* 0x0000b80000057ab9 */ /* 0x000fe20000000800 */
[----:B------:R-:W-:-:S04]  /*24020*/  USEL UR4, UR4, 0x1, UP0 ;  /* 0x0000000104047887 */ /* 0x000fc80008000000 */
[----:B------:R-:W-:-:S03]  /*24030*/  UIMAD UR4, UR4, UR5, URZ ;  /* 0x00000005040472a4 */ /* 0x000fc6000f8e023f */
[----:B------:R-:W-:Y:S01]  /*24040*/  ULDC UR5, c[0x0][0x338] ;  /* 0x0000ce0000057ab9 */ /* 0x000fe20000000800 */
[----:B--2---:R0:W-:Y:S02]  /*24050*/  STL [R1+0x20], R8 ;  /* 0x0000200801007387 */ /* 0x0041e40000100800 */
[----:B0-----:R-:W-:-:S04]  /*24060*/  @P3 IADD3 R8, P4, R17, UR10, RZ ;  /* 0x0000000a11083c10 */ /* 0x001fc8000ff9e0ff */
[----:B------:R-:W-:-:S05]  /*24070*/  @P3 IADD3.X R9, R18, UR11, RZ, P4, !PT ;  /* 0x0000000b12093c10 */ /* 0x000fca000a7fe4ff */
[----:B------:R0:W5:Y:S02]  /*24080*/  @P3 LDG.E R10, desc[UR46][R8.64] ;  /* 0x0000002e080a3981 */ /* 0x000164000c1e1900 */
[----:B0-----:R-:W-:Y:S02]  /*24090*/  IMAD.U32 R8, RZ, RZ, UR5 ;  /* 0x00000005ff087e24 */ /* 0x001fe4000f8e00ff */
[----:B------:R-:W-:Y:S01]  /*240a0*/  IMAD.U32 R9, RZ, RZ, UR4 ;  /* 0x00000004ff097e24 */ /* 0x000fe2000f8e00ff */
[----:B------:R-:W-:Y:S06]  /*240b0*/  @P3 BRA `(.L_x_2415) ;  /* 0x0000000000103947 */ /* 0x000fec0003800000 */
[----:B------:R-:W-:Y:S05]  /*240c0*/  @!P2 BRA `(.L_x_2415) ;  /* 0x00000000000ca947 */ /* 0x000fea0003800000 */
[----:B-----5:R-:W2:Y:S04]  /*240d0*/  LDG.E R10, desc[UR46][R2.64] ;  /* 0x0000002e020a7981 */ /* 0x020ea8000c1e1900 */
[----:B------:R-:W2:Y:S02]  /*240e0*/  LDG.E R2, desc[UR46][R2.64+0x4] ;  /* 0x0000042e02027981 */ /* 0x000ea4000c1e1900 */
[----:B--2---:R-:W-:-:S07]  /*240f0*/  IMAD.IADD R10, R2, 0x1, -R10 ;  /* 0x00000001020a7824 */ /* 0x004fce00078e0a0a */
.L_x_2415:
[----:B-----5:R-:W-:Y:S01]  /*24100*/  IMAD.IADD R2, R11, 0x1, R0 ;  /* 0x000000010b027824 */ /* 0x020fe200078e0200 */
[----:B------:R-:W-:Y:S02]  /*24110*/  ULDC.64 UR4, c[0x0][0xa20] ;  /* 0x0002880000047ab9 */ /* 0x000fe40000000a00 */
[----:B------:R-:W-:Y:S02]  /*24120*/  ISETP.NE.U32.AND P2, PT, RZ, UR4, PT ;  /* 0x00000004ff007c0c */ /* 0x000fe4000bf45070 */
[----:B------:R0:W-:Y:S02]  /*24130*/  STL [R1+0x3c], R2 ;  /* 0x00003c0201007387 */ /* 0x0001e40000100800 */
[----:B------:R-:W-:-:S13]  /*24140*/  ISETP.NE.AND.EX P2, PT, RZ, UR5, PT, P2 ;  /* 0x00000005ff007c0c */ /* 0x000fda000bf45320 */
[----:B0-----:R-:W-:Y:S05]  /*24150*/  @!P2 BRA `(.L_x_2416) ;  /* 0x000000000010a947 */ /* 0x001fea0003800000 */
[----:B------:R-:W-:-:S04]  /*24160*/  IADD3 R2, P0, R17, UR4, RZ ;  /* 0x0000000411027c10 */ /* 0x000fc8000ff1e0ff */
[----:B------:R-:W-:-:S05]  /*24170*/  IADD3.X R3, R18, UR5, RZ, P0, !PT ;  /* 0x0000000512037c10 */ /* 0x000fca00087fe4ff */
[----:B------:R0:W5:Y:S01]  /*24180*/  LDG.E R9, desc[UR46][R2.64] ;  /* 0x0000002e02097981 */ /* 0x000162000c1e1900 */
[----:B------:R-:W-:Y:S05]  /*24190*/  BRA `(.L_x_2417) ;  /* 0x0000000000107947 */ /* 0x000fea0003800000 */
.L_x_2416:
[----:B------:R-:W-:Y:S05]  /*241a0*/  @!P0 BRA `(.L_x_2417) ;  /* 0x00000000000c8947 */ /* 0x000fea0003800000 */
[----:B------:R-:W2:Y:S04]  /*241b0*/  LDG.E R9, desc[UR46][R6.64] ;  /* 0x0000002e06097981 */ /* 0x000ea8000c1e1900 */
[----:B------:R-:W2:Y:S02]  /*241c0*/  LDG.E R6, desc[UR46][R6.64+0x4] ;  /* 0x0000042e06067981 */ /* 0x000ea4000c1e1900 */
[----:B--2---:R-:W-:-:S07]  /*241d0*/  IMAD.IADD R9, R6, 0x1, -R9 ;  /* 0x0000000106097824 */ /* 0x004fce00078e0a09 */
.L_x_2417:
[----:B0-----:R-:W2:Y:S04]  /*241e0*/  @P1 LDG.E R2, desc[UR46][R4.64] ;  /* 0x0000002e04021981 */ /* 0x001ea8000c1e1900 */
[----:B------:R-:W3:Y:S01]  /*241f0*/  LDL R3, [R1+0x4] ;  /* 0x0000040001037983 */ /* 0x000ee20000100800 */
[----:B-----5:R-:W-:-:S03]  /*24200*/  IADD3 R0, -R0, R9, RZ ;  /* 0x0000000900007210 */ /* 0x020fc60007ffe1ff */
[----:B------:R-:W2:Y:S01]  /*24210*/  @P1 LDG.E R4, desc[UR46][R4.64+0x4] ;  /* 0x0000042e04041981 */ /* 0x000ea2000c1e1900 */
[----:B------:R-:W-:Y:S01]  /*24220*/  BSSY B0, `(.L_x_2418) ;  /* 0x0000139000007945 */ /* 0x000fe20003800000 */
[----:B---3--:R-:W-:Y:S01]  /*24230*/  LEA R3, R3, 0xff, 0x7 ;  /* 0x000000ff03037811 */ /* 0x008fe200078e38ff */
[----:B--2---:R-:W-:-:S04]  /*24240*/  @P1 IMAD.IADD R8, R4, 0x1, -R2 ;  /* 0x0000000104081824 */ /* 0x004fc800078e0a02 */
[----:B------:R-:W-:-:S05]  /*24250*/  IMAD.IADD R2, R0, 0x1, R8 ;  /* 0x0000000100027824 */ /* 0x000fca00078e0208 */
[C---:B------:R-:W-:Y:S01]  /*24260*/  IADD3 R10, R2.reuse, R3, -R10 ;  /* 0x00000003020a7210 */ /* 0x040fe20007ffe80a */
[----:B------:R-:W-:-:S03]  /*24270*/  VIADD R2, R2, 0x7f ;  /* 0x0000007f02027836 */ /* 0x000fc60000000000 */
[----:B------:R-:W-:Y:S02]  /*24280*/  SHF.R.S32.HI R19, RZ, 0x1f, R10 ;  /* 0x0000001fff137819 */ /* 0x000fe4000001140a */
[----:B------:R-:W-:Y:S02]  /*24290*/  SHF.R.S32.HI R3, RZ, 0x1f, R2 ;  /* 0x0000001fff037819 */ /* 0x000fe40000011402 */
[----:B------:R-:W-:Y:S02]  /*242a0*/  LEA.HI R19, R19, R10, RZ, 0x7 ;  /* 0x0000000a13137211 */ /* 0x000fe400078f38ff */
[----:B------:R-:W-:Y:S02]  /*242b0*/  LEA.HI R2, R3, R2, RZ, 0x7 ;  /* 0x0000000203027211 */ /* 0x000fe400078f38ff */
[----:B------:R-:W-:Y:S02]  /*242c0*/  SHF.R.S32.HI R19, RZ, 0x7, R19 ;  /* 0x00000007ff137819 */ /* 0x000fe40000011413 */
[----:B------:R-:W-:-:S04]  /*242d0*/  SHF.R.S32.HI R2, RZ, 0x7, R2 ;  /* 0x00000007ff027819 */ /* 0x000fc80000011402 */
[----:B------:R-:W-:Y:S01]  /*242e0*/  VIMNMX R19, R2, R19, PT ;  /* 0x0000001302137248 */ /* 0x000fe20003fe0100 */
[----:B------:R-:W-:-:S04]  /*242f0*/  IMAD.MOV R3, RZ, RZ, -R0 ;  /* 0x000000ffff037224 */ /* 0x000fc800078e0a00 */
[----:B------:R-:W-:Y:S01]  /*24300*/  IMAD R2, R19, 0x80, -R0 ;  /* 0x0000008013027824 */ /* 0x000fe200078e0a00 */
[----:B------:R-:W-:-:S04]  /*24310*/  VIMNMX R3, RZ, R3, !PT ;  /* 0x00000003ff037248 */ /* 0x000fc80007fe0100 */
[----:B------:R-:W-:-:S04]  /*24320*/  VIMNMX R8, R2, R8, PT ;  /* 0x0000000802087248 */ /* 0x000fc80003fe0100 */
[----:B------:R-:W-:Y:S02]  /*24330*/  ISETP.GT.AND P0, PT, R8, R3, PT ;  /* 0x000000030800720c */ /* 0x000fe40003f04270 */
[----:B------:R-:W-:-:S11]  /*24340*/  SHF.R.U32.HI R3, RZ, 0x7, R3 ;  /* 0x00000007ff037819 */ /* 0x000fd60000011603 */
[----:B------:R-:W-:-:S05]  /*24350*/  @P0 VIADD R8, R8, 0x7f ;  /* 0x0000007f08080836 */ /* 0x000fca0000000000 */
[----:B------:R-:W-:-:S04]  /*24360*/  @P0 SHF.R.S32.HI R0, RZ, 0x1f, R8 ;  /* 0x0000001fff000819 */ /* 0x000fc80000011408 */
[----:B------:R-:W-:Y:S01]  /*24370*/  @P0 LEA.HI R0, R0, R8, RZ, 0x7 ;  /* 0x0000000800000211 */ /* 0x000fe200078f38ff */
[----:B------:R-:W-:-:S03]  /*24380*/  IMAD.MOV.U32 R8, RZ, RZ, R3 ;  /* 0x000000ffff087224 */ /* 0x000fc600078e0003 */
[----:B------:R-:W-:-:S04]  /*24390*/  @P0 SHF.R.S32.HI R8, RZ, 0x7, R0 ;  /* 0x00000007ff080819 */ /* 0x000fc80000011400 */
[----:B------:R-:W-:Y:S02]  /*243a0*/  ISETP.GT.AND P2, PT, R8, R3, PT ;  /* 0x000000030800720c */ /* 0x000fe40003f44270 */
[----:B------:R-:W-:-:S11]  /*243b0*/  PLOP3.LUT P0, PT, PT, PT, PT, 0x80, 0x0 ;  /* 0x000000000000781c */ /* 0x000fd60003f0f070 */
[----:B------:R-:W-:Y:S05]  /*243c0*/  @!P2 BRA `(.L_x_2419) ;  /* 0x000000100078a947 */ /* 0x000fea0003800000 */
        /* <DEDUP_REMOVED lines=15> */
.L_x_2705:
[----:B-1----:R-:W-:Y:S02]  /*244c0*/  ISETP.NE.AND P0, PT, R14, RZ, PT ;  /* 0x000000ff0e00720c */ /* 0x002fe40003f05270 */
[----:B------:R-:W-:-:S11]  /*244d0*/  PLOP3.LUT P6, PT, PT, PT, PT, 0x8, 0x0 ;  /* 0x000000000000781c */ /* 0x000fd60003fce170 */
[----:B------:R-:W-:Y:S05]  /*244e0*/  @P0 BRA `(.L_x_2421) ;  /* 0x00000000000c0947 */ /* 0x000fea0003800000 */
[----:B------:R-:W-:-:S03]  /*244f0*/  UMOV UR4, 0xffffffff ;  /* 0xffffffff00047882 */ /* 0x000fc60000000000 */
[----:B------:R-:W-:Y:S05]  /*24500*/  BRA.DIV UR4, `(.L_x_2422) ;  /* 0x0000009604507947 */ /* 0x000fea000b800000 */
[----:B------:R-:W-:-:S13]  /*24510*/  ELECT P6, URZ, PT ;  /* 0x00000000003f782f */ /* 0x000fda00038c0000 */
.L_x_2421:
        /* <DEDUP_REMOVED lines=12> */
.L_x_2708:
[----:B------:R-:W-:Y:S05]  /*245e0*/  BSYNC B1 ;  /* 0x0000000000017941 */ /* 0x000fea0003800000 */
.L_x_2423:
        /* <DEDUP_REMOVED lines=12> */
.L_x_2709:
[----:B------:R-:W-:Y:S05]  /*246b0*/  BSYNC B2 ;  /* 0x0000000000027941 */ /* 0x000fea0003800000 */
.L_x_2427:
        /* <DEDUP_REMOVED lines=9> */
.L_x_2430:
[----:B------:R-:W-:Y:S05]  /*24750*/  BSYNC B2 ;  /* 0x0000000000027941 */ /* 0x000fea0003800000 */
.L_x_2429:
        /* <DEDUP_REMOVED lines=13> */
.L_x_2431:
        /* <DEDUP_REMOVED lines=16> */
.L_x_2432:
        /* <DEDUP_REMOVED lines=13> */
.L_x_2710:
[----:B------:R-:W-:Y:S05]  /*24a00*/  BSYNC B2 ;  /* 0x0000000000027941 */ /* 0x000fea0003800000 */
.L_x_2433:
        /* <DEDUP_REMOVED lines=11> */
.L_x_2436:
[----:B------:R-:W-:Y:S05]  /*24ac0*/  BSYNC B2 ;  /* 0x0000000000027941 */ /* 0x000fea0003800000 */
.L_x_2435:
        /* <DEDUP_REMOVED lines=8> */
.L_x_2437:
        /* <DEDUP_REMOVED lines=15> */
.L_x_2438:
        /* <DEDUP_REMOVED lines=10> */
.L_x_2426:
[----:B------:R-:W-:Y:S05]  /*24ce0*/  BSYNC B1 ;  /* 0x0000000000017941 */ /* 0x000fea0003800000 */
.L_x_2425:
        /* <DEDUP_REMOVED lines=16> */
.L_x_2453:
        /* <DEDUP_REMOVED lines=13> */
.L_x_2711:
[----:B------:R-:W-:Y:S05]  /*24ec0*/  BSYNC B2 ;  /* 0x0000000000027941 */ /* 0x000fea0003800000 */
.L_x_2441:
        /* <DEDUP_REMOVED lines=9> */
.L_x_2444:
[----:B------:R-:W-:Y:S05]  /*24f60*/  BSYNC B2 ;  /* 0x0000000000027941 */ /* 0x000fea0003800000 */
.L_x_2443:
        /* <DEDUP_REMOVED lines=11> */
.L_x_2445:
        /* <DEDUP_REMOVED lines=16> */
.L_x_2446:
        /* <DEDUP_REMOVED lines=13> */
.L_x_2712:
[----:B------:R-:W-:Y:S05]  /*251f0*/  BSYNC B2 ;  /* 0x0000000000027941 */ /* 0x000fea0003800000 */
.L_x_2447:
        /* <DEDUP_REMOVED lines=11> */
.L_x_2450:
[----:B------:R-:W-:Y:S05]  /*252b0*/  BSYNC B2 ;  /* 0x0000000000027941 */ /* 0x000fea0003800000 */
.L_x_2449:
        /* <DEDUP_REMOVED lines=8> */
.L_x_2451:
        /* <DEDUP_REMOVED lines=15> */
.L_x_2452:
        /* <DEDUP_REMOVED lines=10> */
.L_x_2440:
[----:B------:R-:W-:Y:S05]  /*254d0*/  BSYNC B1 ;  /* 0x0000000000017941 */ /* 0x000fea0003800000 */
.L_x_2439:
        /* <DEDUP_REMOVED lines=13> */
.L_x_2419:
[----:B------:R-:W-:Y:S05]  /*255b0*/  BSYNC B0 ;  /* 0x0000000000007941 */ /* 0x000fea0003800000 */
.L_x_2418:
        /* <DEDUP_REMOVED lines=23> */
.L_x_2455:
        /* <DEDUP_REMOVED lines=12> */
[----:B------:R-:W-:Y:S01]  /*257f0*/  MOV R8, 0x70 ;  /* 0x0000007000087802 */ /* 0x000fe20000000f00 */
[----:B------:R-:W0:Y:S01]  /*25800*/  LDC.64 R2, c[0x4][R2] ;  /* 0x0100000002027b82 */ /* 0x000e220000000a00 */
[----:B------:R-:W-:Y:S02]  /*25810*/  IMAD.U32 R5, RZ, RZ, UR7 ;  /* 0x00000007ff057e24 */ /* 0x000fe4000f8e00ff */
[----:B------:R-:W-:Y:S02]  /*25820*/  IMAD.U32 R6, RZ, RZ, UR8 ;  /* 0x00000008ff067e24 */ /* 0x000fe4000f8e00ff */
[----:B------:R-:W-:-:S02]  /*25830*/  IMAD.U32 R7, RZ, RZ, UR9 ;  /* 0x00000009ff077e24 */ /* 0x000fc4000f8e00ff */
[----:B------:R-:W-:Y:S02]  /*25840*/  IMAD.U32 R10, RZ, RZ, UR4 ;  /* 0x00000004ff0a7e24 */ /* 0x000fe4000f8e00ff */
[----:B------:R-:W-:Y:S02]  /*25850*/  IMAD.U32 R11, RZ, RZ, UR5 ;  /* 0x00000005ff0b7e24 */ /* 0x000fe4000f8e00ff */
[----:B------:R-:W-:Y:S02]  /*25860*/  IMAD.MOV.U32 R12, RZ, RZ, 0x1 ;  /* 0x00000001ff0c7424 */ /* 0x000fe400078e00ff */
[----:B------:R-:W-:-:S07]  /*25870*/  IMAD.MOV.U32 R13, RZ, RZ, RZ ;  /* 0x000000ffff0d7224 */ /* 0x000fce00078e00ff */
[----:B------:R-:W-:-:S07]  /*25880*/  LEPC R20, `(.L_x_2457) ;  /* 0x000000001014794e */ /* 0x000fce0000000000 */
[----:B0-----:R-:W-:Y:S05]  /*25890*/  CALL.ABS.NOINC R2 ;  /* 0x0000000002007343 */ /* 0x001fea0003c00000 */
.L_x_2457:
        /* <DEDUP_REMOVED lines=15> */
[----:B0-----:R-:W-:Y:S01]  /*25990*/  IMAD.U32 R4, RZ, RZ, UR6 ;  /* 0x00000006ff047e24 */ /* 0x001fe2000f8e00ff */
[----:B------:R-:W-:Y:S01]  /*259a0*/  MOV R10, UR4 ;  /* 0x00000004000a7c02 */ /* 0x000fe20008000f00 */
[----:B------:R-:W0:Y:S01]  /*259b0*/  LDC.64 R2, c[0x4][R2] ;  /* 0x0100000002027b82 */ /* 0x000e220000000a00 */
[----:B------:R-:W-:Y:S02]  /*259c0*/  IMAD.U32 R5, RZ, RZ, UR7 ;  /* 0x00000007ff057e24 */ /* 0x000fe4000f8e00ff */
[----:B------:R-:W-:Y:S02]  /*259d0*/  IMAD.U32 R6, RZ, RZ, UR8 ;  /* 0x00000008ff067e24 */ /* 0x000fe4000f8e00ff */
[----:B------:R-:W-:-:S02]  /*259e0*/  IMAD.U32 R7, RZ, RZ, UR9 ;  /* 0x00000009ff077e24 */ /* 0x000fc4000f8e00ff */
[----:B------:R-:W-:Y:S02]  /*259f0*/  IMAD.U32 R11, RZ, RZ, UR5 ;  /* 0x00000005ff0b7e24 */ /* 0x000fe4000f8e00ff */
[----:B------:R-:W-:Y:S02]  /*25a00*/  IMAD.MOV.U32 R8, RZ, RZ, 0x70 ;  /* 0x00000070ff087424 */ /* 0x000fe400078e00ff */
[----:B------:R-:W-:Y:S02]  /*25a10*/  IMAD.MOV.U32 R12, RZ, RZ, 0x1 ;  /* 0x00000001ff0c7424 */ /* 0x000fe400078e00ff */
[----:B------:R-:W-:-:S07]  /*25a20*/  IMAD.MOV.U32 R13, RZ, RZ, RZ ;  /* 0x000000ffff0d7224 */ /* 0x000fce00078e00ff */
[----:B------:R-:W-:-:S07]  /*25a30*/  LEPC R20, `(.L_x_2458) ;  /* 0x000000001014794e */ /* 0x000fce0000000000 */
[----:B0-----:R-:W-:Y:S05]  /*25a40*/  CALL.ABS.NOINC R2 ;  /* 0x0000000002007343 */ /* 0x001fea0003c00000 */
.L_x_2458:
        /* <DEDUP_REMOVED lines=21> */
.L_x_2459:
        /* <DEDUP_REMOVED lines=19> */
.L_x_2460:
        /* <DEDUP_REMOVED lines=31> */
.L_x_2461:
        /* <DEDUP_REMOVED lines=14> */
.L_x_2462:
        /* <DEDUP_REMOVED lines=24> */
.L_x_2715:
[----:B--2---:R-:W-:Y:S02]  /*26120*/  ISETP.NE.AND P0, PT, R14, RZ, PT ;  /* 0x000000ff0e00720c */ /* 0x004fe40003f05270 */
[----:B------:R-:W-:-:S11]  /*26130*/  PLOP3.LUT P6, PT, PT, PT, PT, 0x8, 0x0 ;  /* 0x000000000000781c */ /* 0x000fd60003fce170 */
[----:B------:R-:W-:Y:S05]  /*26140*/  @P0 BRA `(.L_x_2464) ;  /* 0x00000008000c0947 */ /* 0x000fea0003800000 */
[----:B------:R-:W-:-:S03]  /*26150*/  UMOV UR4, 0xffffffff ;  /* 0xffffffff00047882 */ /* 0x000fc60000000000 */
[----:B------:R-:W-:Y:S05]  /*26160*/  BRA.DIV UR4, `(.L_x_2465) ;  /* 0x0000007a04f07947 */ /* 0x000fea000b800000 */
[----:B------:R-:W-:-:S13]  /*26170*/  ELECT P6, URZ, PT ;  /* 0x00000000003f782f */ /* 0x000fda00038c0000 */
.L_x_2718:
        /* <DEDUP_REMOVED lines=23> */
.L_x_2467:
[----:B-1----:R-:W3:Y:S01]  /*262f0*/  LDL R5, [R1+0x18] ;  /* 0x0000180001057983 */ /* 0x002ee20000100800 */
[----:B------:R-:W-:-:S03]  /*26300*/  MOV R9, 0x400 ;  /* 0x0000040000097802 */ /* 0x000fc60000000f00 */
[----:B--2---:R-:W2:Y:S01]  /*26310*/  LDL R7, [R1+0x24] ;  /* 0x0000240001077983 */ /* 0x004ea20000100800 */
[----:B------:R-:W1:Y:S01]  /*26320*/  S2R R10, SR_CgaCtaId ;  /* 0x00000000000a7919 */ /* 0x000e620000008800 */
[----:B------:R-:W4:Y:S01]  /*26330*/  S2R R6, SR_TID.X ;  /* 0x0000000000067919 */ /* 0x000f220000002100 */
[----:B-1----:R-:W-:Y:S02]  /*26340*/  LEA R9, R10, R9, 0x18 ;  /* 0x000000090a097211 */ /* 0x002fe400078ec0ff */
[----:B----4-:R-:W-:-:S04]  /*26350*/  LOP3.LUT R6, R6, 0x7f, RZ, 0xc0, !PT ;  /* 0x0000007f06067812 */ /* 0x010fc800078ec0ff */
[----:B------:R-:W-:Y:S02]  /*26360*/  ISETP.NE.AND P0, PT, R6, RZ, PT ;  /* 0x000000ff0600720c */ /* 0x000fe40003f05270 */
[----:B---3--:R-:W-:Y:S02]  /*26370*/  LEA R5, R5, R9, 0x3 ;  /* 0x0000000905057211 */ /* 0x008fe400078e18ff */
[----:B--2---:R-:W-:-:S04]  /*26380*/  SHF.L.U32 R7, R7, 0x1f, RZ ;  /* 0x0000001f07077819 */ /* 0x004fc800000006ff */
[----:B------:R-:W1:Y:S02]  /*26390*/  SYNCS.PHASECHK.TRANS64.TRYWAIT P2, [R5+URZ+0x38880], R7 ;  /* 0x03888007050075a7 */ /* 0x000e64000804017f */
[----:B-1----:R-:W-:Y:S05]  /*263a0*/  @!P2 BRA `(.L_x_2468) ;  /* 0x000000780080a947 */ /* 0x002fea0003800000 */
.L_x_2719:
        /* <DEDUP_REMOVED lines=8> */
.L_x_2469:
        /* <DEDUP_REMOVED lines=27> */
.L_x_2720:
        /* <DEDUP_REMOVED lines=8> */
.L_x_2471:
        /* <DEDUP_REMOVED lines=19> */
.L_x_2466:
        /* <DEDUP_REMOVED lines=31> */
.L_x_2464:
        /* <DEDUP_REMOVED lines=13> */
.L_x_2721:
[----:B------:R-:W-:Y:S05]  /*26a50*/  BSYNC B0 ;  /* 0x0000000000007941 */ /* 0x000fea0003800000 */
.L_x_2472:
[----:B------:R-:W-:-:S13]  /*26a60*/  ISETP.GE.AND P0, PT, R19, 0x2, PT ;  /* 0x000000021300780c */ /* 0x000fda0003f06270 */
[----:B------:R-:W-:Y:S05]  /*26a70*/  @!P0 BRA `(.L_x_2474) ;  /* 0x0000001400a48947 */ /* 0x000fea0003800000 */
[----:B------:R2:W5:Y:S01]  /*26a80*/  LDL.LU R6, [R1+0x18] ;  /* 0x0000180001067983 */ /* 0x0005620000300800 */
[----:B------:R-:W-:-:S03]  /*26a90*/  IADD3 R20, R19, -0x2, RZ ;  /* 0xfffffffe13147810 */ /* 0x000fc60007ffe0ff */
[----:B------:R2:W5:Y:S04]  /*26aa0*/  LDL.LU R7, [R1+0x24] ;  /* 0x0000240001077983 */ /* 0x0005680000300800 */
.L_x_2496:
[----:B-1---5:R-:W-:Y:S01]  /*26ab0*/  VIADD R4, R6, 0x1 ;  /* 0x0000000106047836 */ /* 0x022fe20000000000 */
[----:B------:R-:W-:Y:S05]  /*26ac0*/  YIELD ;  /* 0x0000000000007946 */ /* 0x000fea0003800000 */
[----:B------:R-:W-:Y:S01]  /*26ad0*/  ISETP.NE.AND P0, PT, R4, 0x2, PT ;  /* 0x000000020400780c */ /* 0x000fe20003f05270 */
[----:B------:R-:W-:Y:S03]  /*26ae0*/  BSSY B0, `(.L_x_2475) ;  /* 0x0000090000007945 */ /* 0x000fe60003800000 */
[----:B---3--:R-:W-:-:S02]  /*26af0*/  SEL R3, RZ, 0x1, P0 ;  /* 0x00000001ff037807 */ /* 0x008fc40000000000 */
        /* <DEDUP_REMOVED lines=29> */
.L_x_2477:
        /* <DEDUP_REMOVED lines=11> */
.L_x_2722:
[----:B------:R-:W-:Y:S05]  /*26d80*/  BSYNC B1 ;  /* 0x0000000000017941 */ /* 0x000fea0003800000 */
.L_x_2478:
[----:B------:R-:W-:Y:S04]  /*26d90*/  BSSY B1, `(.L_x_2480) ;  /* 0x0000009000017945 */ /* 0x000fe80003800000 */
[----:B------:R-:W-:Y:S05]  /*26da0*/  @P2 BRA `(.L_x_2481) ;  /* 0x00000000001c2947 */ /* 0x000fea0003800000 */
[----:B------:R-:W1:Y:S02]  /*26db0*/  S2R R3, SR_TID.X ;  /* 0x0000000000037919 */ /* 0x000e640000002100 */
[----:B-1----:R-:W-:Y:S01]  /*26dc0*/  LOP3.LUT R9, R3, 0x1f, RZ, 0xc0, !PT ;  /* 0x0000001f03097812 */ /* 0x002fe200078ec0ff */
[----:B------:R-:W-:-:S03]  /*26dd0*/  IMAD.MOV.U32 R3, RZ, RZ, 0x8000 ;  /* 0x00008000ff037424 */ /* 0x000fc600078e00ff */
[----:B------:R-:W-:Y:S01]  /*26de0*/  ISETP.NE.AND P0, PT, R9, RZ, PT ;  /* 0x000000ff0900720c */ /* 0x000fe20003f05270 */
[----:B------:R4:W-:-:S12]  /*26df0*/  SYNCS.ARRIVE.TRANS64 RZ, [R5+URZ+0x38870], R3 ;  /* 0x0388700305ff79a7 */ /* 0x0009d8000800003f */
[----:B----4-:R-:W-:Y:S05]  /*26e00*/  @!P0 BRA `(.L_x_2481) ;  /* 0x0000000000048947 */ /* 0x010fea0003800000 */
[----:B------:R-:W-:Y:S01]  /*26e10*/  BPT.TRAP 0x1 ;  /* 0x000000040000795c */ /* 0x000fe20000300000 */
.L_x_2481:
[----:B------:R-:W-:Y:S05]  /*26e20*/  BSYNC B1 ;  /* 0x0000000000017941 */ /* 0x000fea0003800000 */
.L_x_2480:
[----:B------:R-:W4:Y:S04]  /*26e30*/  LDL R3, [R1+0x18] ;  /* 0x0000180001037983 */ /* 0x000f280000100800 */
[----:B-1----:R-:W2:Y:S01]  /*26e40*/  LDL R9, [R1+0x3c] ;  /* 0x00003c0001097983 */ /* 0x002ea20000100800 */
[----:B------:R-:W-:Y:S01]  /*26e50*/  MOV R13, RZ ;  /* 0x000000ff000d7202 */ /* 0x000fe20000000f00 */
[----:B------:R-:W-:Y:S01]  /*26e60*/  UIADD3 UR4, UP0, UR42, 0x470, URZ ;  /* 0x000004702a047890 */ /* 0x000fe2000ff1e03f */
[----:B------:R-:W-:Y:S01]  /*26e70*/  MOV R10, 0x400 ;  /* 0x00000400000a7802 */ /* 0x000fe20000000f00 */
[----:B------:R-:W1:Y:S01]  /*26e80*/  S2R R11, SR_CgaCtaId ;  /* 0x00000000000b7919 */ /* 0x000e620000008800 */
[----:B------:R-:W-:Y:S01]  /*26e90*/  R2UR UR10, R13 ;  /* 0x000000000d0a72ca */ /* 0x000fe200000e0000 */
[----:B------:R-:W-:Y:S01]  /*26ea0*/  UIADD3.X UR5, URZ, UR43, URZ, UP0, !UPT ;  /* 0x0000002b3f057290 */ /* 0x000fe200087fe43f */
[----:B------:R-:W-:Y:S01]  /*26eb0*/  PLOP3.LUT P0, PT, PT, PT, PT, 0x80, 0x0 ;  /* 0x000000000000781c */ /* 0x000fe20003f0f070 */
[----:B------:R-:W-:Y:S01]  /*26ec0*/  UMOV UR6, 0x0 ;  /* 0x0000000000067882 */ /* 0x000fe20000000000 */
[----:B------:R-:W-:Y:S01]  /*26ed0*/  UMOV UR7, 0x14f00000 ;  /* 0x14f0000000077882 */ /* 0x000fe20000000000 */
[----:B-1----:R-:W-:-:S05]  /*26ee0*/  LEA R10, R11, R10, 0x18 ;  /* 0x0000000a0b0a7211 */ /* 0x002fca00078ec0ff */
[----:B----4-:R-:W-:Y:S02]  /*26ef0*/  IMAD R3, R3, 0x8000, R10 ;  /* 0x0000800003037824 */ /* 0x010fe400078e020a */
[----:B--2---:R-:W-:Y:S02]  /*26f00*/  IMAD R9, R8, 0x80, R9 ;  /* 0x0000008008097824 */ /* 0x004fe400078e0209 */
[----:B------:R-:W-:Y:S02]  /*26f10*/  VIADD R8, R5, 0x38870 ;  /* 0x0003887005087836 */ /* 0x000fe40000000000 */
[----:B------:R-:W-:-:S07]  /*26f20*/  VIADD R10, R3, 0x10400 ;  /* 0x00010400030a7836 */ /* 0x000fce0000000000 */
.L_x_2482:
        /* <DEDUP_REMOVED lines=16> */
.L_x_2483:
        /* <DEDUP_REMOVED lines=13> */
.L_x_2723:
[----:B------:R-:W-:Y:S05]  /*27100*/  BSYNC B1 ;  /* 0x0000000000017941 */ /* 0x000fea0003800000 */
.L_x_2484:
[----:B------:R-:W-:Y:S01]  /*27110*/  BSSY B1, `(.L_x_2486) ;  /* 0x000000b000017945 */ /* 0x000fe20003800000 */
[----:B------:R-:W-:Y:S01]  /*27120*/  IMAD.MOV.U32 R10, RZ, RZ, 0x0 ;  /* 0x00000000ff0a7424 */ /* 0x000fe200078e00ff */
[----:B------:R-:W-:Y:S02]  /*27130*/  MOV R11, 0x14f00000 ;  /* 0x14f00000000b7802 */ /* 0x000fe40000000f00 */
[----:B------:R-:W-:Y:S05]  /*27140*/  @P2 BRA `(.L_x_2487) ;  /* 0x00000000001c2947 */ /* 0x000fea0003800000 */
[----:B------:R-:W2:Y:S01]  /*27150*/  S2R R8, SR_TID.X ;  /* 0x0000000000087919 */ /* 0x000ea20000002100 */
[----:B-1-3--:R-:W-:-:S04]  /*27160*/  IMAD.MOV.U32 R4, RZ, RZ, 0x8000 ;  /* 0x00008000ff047424 */ /* 0x00afc800078e00ff */
[----:B------:R4:W-:Y:S01]  /*27170*/  SYNCS.ARRIVE.TRANS64 RZ, [R5+URZ+0x38830], R4 ;  /* 0x0388300405ff79a7 */ /* 0x0009e2000800003f */
[----:B--2---:R-:W-:-:S04]  /*27180*/  LOP3.LUT R8, R8, 0x1f, RZ, 0xc0, !PT ;  /* 0x0000001f08087812 */ /* 0x004fc800078ec0ff */
[----:B------:R-:W-:-:S13]  /*27190*/  ISETP.NE.AND P0, PT, R8, RZ, PT ;  /* 0x000000ff0800720c */ /* 0x000fda0003f05270 */
[----:B----4-:R-:W-:Y:S05]  /*271a0*/  @!P0 BRA `(.L_x_2487) ;  /* 0x0000000000048947 */ /* 0x010fea0003800000 */
[----:B------:R-:W-:Y:S01]  /*271b0*/  BPT.TRAP 0x1 ;  /* 0x000000040000795c */ /* 0x000fe20000300000 */
.L_x_2487:
[----:B------:R-:W-:Y:S05]  /*271c0*/  BSYNC B1 ;  /* 0x0000000000017941 */ /* 0x000fea0003800000 */
.L_x_2486:
[----:B------:R-:W-:Y:S01]  /*271d0*/  R2UR UR10, R13 ;  /* 0x000000000d0a72ca */ /* 0x000fe200000e0000 */
[----:B------:R-:W-:Y:S01]  /*271e0*/  UIADD3 UR4, UP0, UR42, 0x370, URZ ;  /* 0x000003702a047890 */ /* 0x000fe2000ff1e03f */
[----:B------:R-:W-:Y:S01]  /*271f0*/  R2UR UR6, R10 ;  /* 0x000000000a0672ca */ /* 0x000fe200000e0000 */
[----:B-1-3--:R-:W-:Y:S01]  /*27200*/  VIADD R5, R5, 0x38830 ;  /* 0x0003883005057836 */ /* 0x00afe20000000000 */
[----:B------:R-:W-:Y:S01]  /*27210*/  R2UR UR7, R11 ;  /* 0x000000000b0772ca */ /* 0x000fe200000e0000 */
[----:B------:R-:W-:Y:S01]  /*27220*/  VIADD R4, R3, 0x28400 ;  /* 0x0002840003047836 */ /* 0x000fe20000000000 */
[----:B------:R-:W-:Y:S01]  /*27230*/  PLOP3.LUT P0, PT, PT, PT, PT, 0x80, 0x0 ;  /* 0x000000000000781c */ /* 0x000fe20003f0f070 */
[----:B------:R-:W-:-:S12]  /*27240*/  UIADD3.X UR5, URZ, UR43, URZ, UP0, !UPT ;  /* 0x0000002b3f057290 */ /* 0x000fd800087fe43f */
.L_x_2488:
        /* <DEDUP_REMOVED lines=15> */
.L_x_2489:
        /* <DEDUP_REMOVED lines=10> */
.L_x_2476:
[----:B------:R-:W-:Y:S05]  /*273e0*/  BSYNC B0 ;  /* 0x0000000000007941 */ /* 0x000fea0003800000 */
.L_x_2475:
[----:B------:R-:W-:-:S06]  /*273f0*/  UISETP.NE.AND UP0, UPT, UR36, 0x3, UPT ;  /* 0x000000032400788c */ /* 0x000fcc000bf05270 */
[----:B------:R-:W-:-:S13]  /*27400*/  PLOP3.LUT P0, PT, PT, PT, UP0, 0x80, 0x0 ;  /* 0x000000000000781c */ /* 0x000fda0003f0f008 */
[----:B------:R-:W-:Y:S05]  /*27410*/  @!P0 BRA `(.L_x_2490) ;  /* 0x0000000000048947 */ /* 0x000fea0003800000 */
[----:B------:R-:W-:Y:S01]  /*27420*/  BPT.TRAP 0x1 ;  /* 0x000000040000795c */ /* 0x000fe20000300000 */
.L_x_2490:
        /* <DEDUP_REMOVED lines=9> */
[----:B------:R-:W3:Y:S01]  /*274c0*/  SYNCS.PHASECHK.TRANS64.TRYWAIT P2, [R4+URZ+0x38870], R3 ;  /* 0x03887003040075a7 */ /* 0x000ee2000804017f */
[----:B------:R4:W-:Y:S02]  /*274d0*/  STL [R1+0x4], R4 ;  /* 0x0000040401007387 */ /* 0x0009e40000100800 */
[----:B---34-:R-:W-:Y:S05]  /*274e0*/  @!P2 BRA `(.L_x_2492) ;  /* 0x0000006800a0a947 */ /* 0x018fea0003800000 */
.L_x_2724:
[----:B------:R-:W-:Y:S05]  /*274f0*/  BSYNC B0 ;  /* 0x0000000000007941 */ /* 0x000fea0003800000 */
.L_x_2491:
[----:B------:R-:W-:Y:S05]  /*27500*/  @!P0 BRA `(.L_x_2493) ;  /* 0x0000000000048947 */ /* 0x000fea0003800000 */
[----:B------:R-:W-:Y:S01]  /*27510*/  BPT.TRAP 0x1 ;  /* 0x000000040000795c */ /* 0x000fe20000300000 */
.L_x_2493:
[----:B---3--:R-:W3:Y:S01]  /*27520*/  LDL R3, [R1+0x4] ;  /* 0x0000040001037983 */ /* 0x008ee20000100800 */
[----:B------:R-:W-:-:S04]  /*27530*/  SHF.L.U32 R4, R7, 0x1f, RZ ;  /* 0x0000001f07047819 */ /* 0x000fc800000006ff */
[----:B---3--:R3:W4:Y:S02]  /*27540*/  SYNCS.PHASECHK.TRANS64.TRYWAIT P2, [R3+URZ+0x38860], R4 ;  /* 0x03886004030075a7 */ /* 0x008724000804017f */
[----:B---3--:R-:W-:Y:S01]  /*27550*/  IMAD.SHL.U32 R3, R6, 0x8000, RZ ;  /* 0x0000800006037824 */ /* 0x008fe200078e00ff */
[----:B----4-:R-:W-:Y:S06]  /*27560*/  @!P2 BRA `(.L_x_2494) ;  /* 0x000000680098a947 */ /* 0x010fec0003800000 */
.L_x_2725:
[----:B---3--:R-:W3:Y:S04]  /*27570*/  LDL R5, [R1+0x4c] ;  /* 0x00004c0001057983 */ /* 0x008ee80000100800 */
[----:B------:R-:W4:Y:S04]  /*27580*/  LDL R18, [R1+0x14] ;  /* 0x0000140001127983 */ /* 0x000f280000100800 */
[----:B0-----:R-:W2:Y:S04]  /*27590*/  LDL R17, [R1+0x50] ;  /* 0x0000500001117983 */ /* 0x001ea80000100800 */
[----:B------:R-:W3:Y:S04]  /*275a0*/  LDL R19, [R1+0x30] ;  /* 0x0000300001137983 */ /* 0x000ee80000100800 */
[----:B------:R0:W-:Y:S04]  /*275b0*/  STL [R1+0x64], R2 ;  /* 0x0000640201007387 */ /* 0x0001e80000100800 */
[----:B------:R1:W-:Y:S04]  /*275c0*/  STL [R1+0x60], R0 ;  /* 0x0000600001007387 */ /* 0x0003e80000100800 */
[----:B------:R-:W2:Y:S04]  /*275d0*/  LDL R16, [R1+0x44] ;  /* 0x0000440001107983 */ /* 0x000ea80000100800 */
[----:B0-----:R-:W2:Y:S04]  /*275e0*/  LDL R2, [R1+0x2c] ;  /* 0x00002c0001027983 */ /* 0x001ea80000100800 */
[----:B-1----:R-:W4:Y:S01]  /*275f0*/  LDL R0, [R1+0x10] ;  /* 0x0000100001007983 */ /* 0x002f220000100800 */
[----:B------:R-:W-:Y:S05]  /*27600*/  WARPSYNC.ALL ;  /* 0x0000000000007948 */ /* 0x000fea0003800000 */
[----:B---3--:R-:W-:-:S02]  /*27610*/  IADD3 R21, R19, R5, R3 ;  /* 0x0000000513157210 */ /* 0x008fc40007ffe003 */
[----:B----4-:R-:W-:-:S04]  /*27620*/  LOP3.LUT R4, R3, R0, RZ, 0xfc, !PT ;  /* 0x0000000003047212 */ /* 0x010fc800078efcff */
[----:B------:R-:W-:-:S05]  /*27630*/  IADD3 R4, R19, R4, RZ ;  /* 0x0000000413047210 */ /* 0x000fca0007ffe0ff */
[----:B------:R-:W0:Y:S04]  /*27640*/  LDSM.16.MT88.4 R8, [R4+0x10400] ;  /* 0x010400000408783b */ /* 0x000e280000004200 */
[----:B------:R-:W1:Y:S01]  /*27650*/  LDSM.16.MT88.4 R4, [R21+0x10400] ;  /* 0x010400001504783b */ /* 0x000e620000004200 */
[C-C-:B0-----:R-:W-:Y:S02]  /*27660*/  PRMT R12, R8.reuse, 0x6420, R9.reuse ;  /* 0x00006420080c7816 */ /* 0x141fe40000000009 */
[----:B------:R-:W-:Y:S02]  /*27670*/  PRMT R13, R8, 0x7531, R9 ;  /* 0x00007531080d7816 */ /* 0x000fe40000000009 */
[----:B------:R-:W-:Y:S02]  /*27680*/  LOP3.LUT R8, R3, R18, RZ, 0xfc, !PT ;  /* 0x0000001203087212 */ /* 0x000fe400078efcff */
[----:B------:R-:W-:-:S02]  /*27690*/  PRMT R14, R10, 0x6420, R11 ;  /* 0x000064200a0e7816 */ /* 0x000fc4000000000b */
[----:B------:R-:W-:Y:S01]  /*276a0*/  PRMT R15, R10, 0x7531, R11 ;  /* 0x000075310a0f7816 */ /* 0x000fe2000000000b */
[----:B--2---:R-:W-:-:S05]  /*276b0*/  IMAD.IADD R8, R17, 0x1, R8 ;  /* 0x0000000111087824 */ /* 0x004fca00078e0208 */
[----:B------:R0:W-:Y:S01]  /*276c0*/  STSM.16.M88.4 [R8], R12 ;  /* 0x0000000c08007844 */ /* 0x0001e20000000200 */
[----:B-1----:R-:W-:Y:S02]  /*276d0*/  PRMT R9, R4, 0x7531, R5 ;  /* 0x0000753104097816 */ /* 0x002fe40000000005 */
[C-C-:B------:R-:W-:Y:S02]  /*276e0*/  PRMT R10, R6.reuse, 0x6420, R7.reuse ;  /* 0x00006420060a7816 */ /* 0x140fe40000000007 */
[----:B------:R-:W-:Y:S01]  /*276f0*/  PRMT R11, R6, 0x7531, R7 ;  /* 0x00007531060b7816 */ /* 0x000fe20000000007 */
[----:B0-----:R-:W-:Y:S02]  /*27700*/  IMAD.MOV.U32 R15, RZ, RZ, R18 ;  /* 0x000000ffff0f7224 */ /* 0x001fe400078e0012 */
[----:B------:R-:W-:Y:S01]  /*27710*/  VIADD R18, R3, 0x2000 ;  /* 0x0000200003127836 */ /* 0x000fe20000000000 */
[----:B------:R-:W-:-:S04]  /*27720*/  PRMT R8, R4, 0x6420, R5 ;  /* 0x0000642004087816 */ /* 0x000fc80000000005 */
[----:B------:R-:W-:-:S05]  /*27730*/  LOP3.LUT R4, R18, R15, RZ, 0xfc, !PT ;  /* 0x0000000f12047212 */ /* 0x000fca00078efcff */
[----:B------:R-:W-:-:S05]  /*27740*/  IMAD.IADD R4, R17, 0x1, R4 ;  /* 0x0000000111047824 */ /* 0x000fca00078e0204 */
[----:B------:R0:W-:Y:S02]  /*27750*/  STSM.16.M88.4 [R4], R8 ;  /* 0x0000000804007844 */ /* 0x0001e40000000200 */
[----:B0-----:R-:W-:-:S05]  /*27760*/  VIADD R8, R3, 0x4000 ;  /* 0x0000400003087836 */ /* 0x001fca0000000000 */
        /* <DEDUP_REMOVED lines=10> */
[----:B------:R-:W-:-:S05]  /*27810*/  IADD3 R8, R17, R8, RZ ;  /* 0x0000000811087210 */ /* 0x000fca0007ffe0ff */
[----:B------:R1:W-:Y:S02]  /*27820*/  STSM.16.M88.4 [R8], R12 ;  /* 0x0000000c08007844 */ /* 0x0003e40000000200 */
[----:B-1----:R-:W-:Y:S02]  /*27830*/  IMAD.MOV.U32 R15, RZ, RZ, R11 ;  /* 0x000000ffff0f7224 */ /* 0x002fe400078e000b */
[----:B------:R-:W-:Y:S01]  /*27840*/  VIADD R12, R3, 0x6000 ;  /* 0x00006000030c7836 */ /* 0x000fe20000000000 */
[C-C-:B0-----:R-:W-:Y:S02]  /*27850*/  PRMT R8, R4.reuse, 0x6420, R5.reuse ;  /* 0x0000642004087816 */ /* 0x141fe40000000005 */
[----:B------:R-:W-:Y:S02]  /*27860*/  PRMT R9, R4, 0x7531, R5 ;  /* 0x0000753104097816 */ /* 0x000fe40000000005 */
[----:B------:R-:W-:Y:S02]  /*27870*/  LOP3.LUT R4, R12, R15, RZ, 0xfc, !PT ;  /* 0x0000000f0c047212 */ /* 0x000fe400078efcff */
[----:B------:R-:W-:-:S02]  /*27880*/  PRMT R10, R6, 0x6420, R7 ;  /* 0x00006420060a7816 */ /* 0x000fc40000000007 */
[----:B------:R-:W-:Y:S01]  /*27890*/  PRMT R11, R6, 0x7531, R7 ;  /* 0x00007531060b7816 */ /* 0x000fe20000000007 */
[----:B------:R-:W-:-:S05]  /*278a0*/  IMAD.IADD R4, R17, 0x1, R4 ;  /* 0x0000000111047824 */ /* 0x000fca00078e0204 */
[----:B------:R0:W-:Y:S02]  /*278b0*/  STSM.16.M88.4 [R4], R8 ;  /* 0x0000000804007844 */ /* 0x0001e40000000200 */
[----:B0-----:R-:W-:-:S05]  /*278c0*/  VIADD R4, R3, 0x1000 ;  /* 0x0000100003047836 */ /* 0x001fca0000000000 */
[----:B------:R-:W-:-:S05]  /*278d0*/  LOP3.LUT R4, R4, R0, RZ, 0xfc, !PT ;  /* 0x0000000004047212 */ /* 0x000fca00078efcff */
[----:B------:R-:W-:-:S06]  /*278e0*/  IMAD.IADD R4, R19, 0x1, R4 ;  /* 0x0000000113047824 */ /* 0x000fcc00078e0204 */
[----:B------:R-:W0:Y:S01]  /*278f0*/  LDSM.16.MT88.4 R4, [R4+0x10400] ;  /* 0x010400000404783b */ /* 0x000e220000004200 */
[----:B------:R-:W-:Y:S01]  /*27900*/  IMAD.MOV.U32 R10, RZ, RZ, R15 ;  /* 0x000000ffff0a7224 */ /* 0x000fe200078e000f */
[----:B------:R-:W-:Y:S01]  /*27910*/  IADD3 R16, R16, R3, RZ ;  /* 0x0000000310107210 */ /* 0x000fe20007ffe0ff */
[----:B------:R-:W-:Y:S01]  /*27920*/  IMAD.MOV.U32 R11, RZ, RZ, R17 ;  /* 0x000000ffff0b7224 */ /* 0x000fe200078e0011 */
[C-C-:B0-----:R-:W-:Y:S02]  /*27930*/  PRMT R12, R4.reuse, 0x6420, R5.reuse ;  /* 0x00006420040c7816 */ /* 0x141fe40000000005 */
[----:B------:R-:W-:Y:S02]  /*27940*/  PRMT R13, R4, 0x7531, R5 ;  /* 0x00007531040d7816 */ /* 0x000fe40000000005 */
[C-C-:B------:R-:W-:Y:S02]  /*27950*/  PRMT R14, R6.reuse, 0x6420, R7.reuse ;  /* 0x00006420060e7816 */ /* 0x140fe40000000007 */
[----:B------:R-:W-:-:S02]  /*27960*/  PRMT R15, R6, 0x7531, R7 ;  /* 0x00007531060f7816 */ /* 0x000fc40000000007 */
[----:B------:R-:W0:Y:S01]  /*27970*/  LDSM.16.MT88.4 R4, [R21+0x11400] ;  /* 0x011400001504783b */ /* 0x000e220000004200 */
[----:B------:R-:W-:-:S05]  /*27980*/  IADD3 R17, R11, R16, R10 ;  /* 0x000000100b117210 */ /* 0x000fca0007ffe00a */
[----:B------:R1:W-:Y:S02]  /*27990*/  STSM.16.M88.4 [R17], R12 ;  /* 0x0000000c11007844 */ /* 0x0003e40000000200 */
[----:B-1----:R-:W-:Y:S02]  /*279a0*/  IMAD.MOV.U32 R15, RZ, RZ, R11 ;  /* 0x000000ffff0f7224 */ /* 0x002fe400078e000b */
[----:B------:R-:W-:-:S03]  /*279b0*/  IMAD.MOV.U32 R14, RZ, RZ, R10 ;  /* 0x000000ffff0e7224 */ /* 0x000fc600078e000a */
[----:B------:R-:W-:Y:S02]  /*279c0*/  IADD3 R16, R15, R2, R16 ;  /* 0x000000020f107210 */ /* 0x000fe40007ffe010 */
[C-C-:B0-----:R-:W-:Y:S02]  /*279d0*/  PRMT R8, R4.reuse, 0x6420, R5.reuse ;  /* 0x0000642004087816 */ /* 0x141fe40000000005 */
[----:B------:R-:W-:Y:S01]  /*279e0*/  PRMT R9, R4, 0x7531, R5 ;  /* 0x0000753104097816 */ /* 0x000fe20000000005 */
[----:B------:R-:W-:-:S05]  /*279f0*/  VIADD R4, R3, 0x5000 ;  /* 0x0000500003047836 */ /* 0x000fca0000000000 */
[----:B------:R-:W-:Y:S02]  /*27a00*/  LOP3.LUT R4, R4, R0, RZ, 0xfc, !PT ;  /* 0x0000000004047212 */ /* 0x000fe400078efcff */
[C-C-:B------:R-:W-:Y:S02]  /*27a10*/  PRMT R10, R6.reuse, 0x6420, R7.reuse ;  /* 0x00006420060a7816 */ /* 0x140fe40000000007 */
[----:B------:R-:W-:Y:S01]  /*27a20*/  PRMT R11, R6, 0x7531, R7 ;  /* 0x00007531060b7816 */ /* 0x000fe20000000007 */
[----:B------:R-:W-:-:S04]  /*27a30*/  IMAD.IADD R4, R19, 0x1, R4 ;  /* 0x0000000113047824 */ /* 0x000fc800078e0204 */
        /* <DEDUP_REMOVED lines=12> */
[----:B------:R-:W-:Y:S01]  /*27b00*/  IMAD.MOV.U32 R14, RZ, RZ, R10 ;  /* 0x000000ffff0e7224 */ /* 0x000fe200078e000a */
[----:B------:R-:W-:-:S02]  /*27b10*/  MOV R15, R11 ;  /* 0x0000000b000f7202 */ /* 0x000fc40000000f00 */
        /* <DEDUP_REMOVED lines=12> */
[----:B--2---:R-:W-:-:S05]  /*27be0*/  IMAD.IADD R12, R13, 0x1, R3 ;  /* 0x000000010d0c7824 */ /* 0x004fca00078e0203 */
        /* <DEDUP_REMOVED lines=27> */
[----:B------:R-:W-:-:S03]  /*27da0*/  VIADD R4, R3, 0x3000 ;  /* 0x0000300003047836 */ /* 0x000fc60000000000 */
[----:B------:R-:W-:Y:S04]  /*27db0*/  LDSM.16.MT88.4 R8, [R21+0x13400] ;  /* 0x013400001508783b */ /* 0x000fe80000004200 */
[----:B0-----:R-:W2:Y:S01]  /*27dc0*/  LDL R16, [R1+0x48] ;  /* 0x0000480001107983 */ /* 0x001ea20000100800 */
[----:B------:R-:W-:-:S05]  /*27dd0*/  LOP3.LUT R4, R4, R0, RZ, 0xfc, !PT ;  /* 0x0000000004047212 */ /* 0x000fca00078efcff */
[----:B------:R-:W-:-:S06]  /*27de0*/  IMAD.IADD R4, R19, 0x1, R4 ;  /* 0x0000000113047824 */ /* 0x000fcc00078e0204 */
[----:B------:R-:W0:Y:S02]  /*27df0*/  LDSM.16.MT88.4 R4, [R4+0x10400] ;  /* 0x010400000404783b */ /* 0x000e240000004200 */
[C-C-:B0-----:R-:W-:Y:S02]  /*27e00*/  PRMT R12, R4.reuse, 0x6420, R5.reuse ;  /* 0x00006420040c7816 */ /* 0x141fe40000000005 */
[----:B------:R-:W-:Y:S02]  /*27e10*/  PRMT R13, R4, 0x7531, R5 ;  /* 0x00007531040d7816 */ /* 0x000fe40000000005 */
[----:B--2---:R-:W-:Y:S01]  /*27e20*/  IADD3 R16, R16, R3, RZ ;  /* 0x0000000310107210 */ /* 0x004fe20007ffe0ff */
[----:B------:R-:W-:-:S03]  /*27e30*/  VIADD R3, R3, 0x7000 ;  /* 0x0000700003037836 */ /* 0x000fc60000000000 */
[C---:B----4-:R-:W-:Y:S02]  /*27e40*/  IADD3 R17, R18.reuse, R16, R17 ;  /* 0x0000001012117210 */ /* 0x050fe40007ffe011 */
[----:B------:R-:W-:Y:S02]  /*27e50*/  IADD3 R16, R18, R2, R16 ;  /* 0x0000000212107210 */ /* 0x000fe40007ffe010 */
[----:B------:R0:W5:Y:S01]  /*27e60*/  LDL.LU R2, [R1+0x64] ;  /* 0x0000640001027983 */ /* 0x0001620000300800 */
[----:B------:R-:W-:-:S03]  /*27e70*/  LOP3.LUT R3, R3, R0, RZ, 0xfc, !PT ;  /* 0x0000000003037212 */ /* 0x000fc600078efcff */
[----:B------:R0:W5:Y:S01]  /*27e80*/  LDL.LU R0, [R1+0x60] ;  /* 0x0000600001007983 */ /* 0x0001620000300800 */
[C-C-:B------:R-:W-:Y:S02]  /*27e90*/  PRMT R14, R6.reuse, 0x6420, R7.reuse ;  /* 0x00006420060e7816 */ /* 0x140fe40000000007 */
[----:B------:R-:W-:Y:S01]  /*27ea0*/  PRMT R15, R6, 0x7531, R7 ;  /* 0x00007531060f7816 */ /* 0x000fe20000000007 */
[----:B------:R-:W-:Y:S01]  /*27eb0*/  IMAD.IADD R3, R19, 0x1, R3 ;  /* 0x0000000113037824 */ /* 0x000fe200078e0203 */
[C-C-:B------:R-:W-:Y:S02]  /*27ec0*/  PRMT R4, R8.reuse, 0x6420, R9.reuse ;  /* 0x0000642008047816 */ /* 0x140fe40000000009 */
[----:B------:R-:W-:Y:S02]  /*27ed0*/  PRMT R5, R8, 0x7531, R9 ;  /* 0x0000753108057816 */ /* 0x000fe40000000009 */
        /* <DEDUP_REMOVED lines=24> */
.L_x_2495:
        /* <DEDUP_REMOVED lines=11> */
.L_x_2474:
[----:B------:R-:W-:Y:S04]  /*28110*/  BSSY B0, `(.L_x_2497) ;  /* 0x000000f000007945 */ /* 0x000fe80003800000 */
[----:B------:R-:W-:Y:S05]  /*28120*/  @P1 BRA `(.L_x_2498) ;  /* 0x0000000000341947 */ /* 0x000fea0003800000 */
[----:B-1-3--:R-:W1:Y:S01]  /*28130*/  S2R R3, SR_LANEID ;  /* 0x0000000000037919 */ /* 0x00ae620000000000 */
        /* <DEDUP_REMOVED lines=12> */
.L_x_2498:
[----:B------:R-:W-:Y:S05]  /*28200*/  BSYNC B0 ;  /* 0x0000000000007941 */ /* 0x000fea0003800000 */
.L_x_2497:
[----:B------:R-:W-:-:S06]  /*28210*/  UISETP.NE.AND UP0, UPT, UR36, 0x3, UPT ;  /* 0x000000032400788c */ /* 0x000fcc000bf05270 */
[----:B------:R-:W-:-:S13]  /*28220*/  PLOP3.LUT P0, PT, PT, PT, UP0, 0x80, 0x0 ;  /* 0x000000000000781c */ /* 0x000fda0003f0f008 */
[----:B------:R-:W-:Y:S05]  /*28230*/  @!P0 BRA `(.L_x_2499) ;  /* 0x0000000000048947 */ /* 0x000fea0003800000 */
[----:B------:R-:W-:Y:S01]  /*28240*/  BPT.TRAP 0x1 ;  /* 0x000000040000795c */ /* 0x000fe20000300000 */
.L_x_2499:
[----:B------:R-:W4:Y:S04]  /*28250*/  LDL R5, [R1+0x24] ;  /* 0x0000240001057983 */ /* 0x000f280000100800 */
[----:B-----5:R-:W4:Y:S01]  /*28260*/  LDL R2, [R1+0x18] ;  /* 0x0000180001027983 */ /* 0x020f220000100800 */
[----:B--2---:R-:W-:Y:S01]  /*28270*/  IMAD.U32 R0, RZ, RZ, UR38 ;  /* 0x00000026ff007e24 */ /* 0x004fe2000f8e00ff */
[----:B-1-3--:R-:W-:Y:S01]  /*28280*/  MOV R3, 0x400 ;  /* 0x0000040000037802 */ /* 0x00afe20000000f00 */
[----:B------:R-:W-:Y:S01]  /*28290*/  BSSY B0, `(.L_x_2500) ;  /* 0x0000009000007945 */ /* 0x000fe20003800000 */
[----:B------:R-:W1:Y:S02]  /*282a0*/  S2R R4, SR_CgaCtaId ;  /* 0x0000000000047919 */ /* 0x000e640000008800 */
[----:B------:R-:W-:-:S02]  /*282b0*/  ISETP.NE.AND P2, PT, R0, 0x3, PT ;  /* 0x000000030000780c */ /* 0x000fc40003f45270 */
[----:B-1----:R-:W-:Y:S02]  /*282c0*/  LEA R3, R4, R3, 0x18 ;  /* 0x0000000304037211 */ /* 0x002fe400078ec0ff */
[----:B----4-:R-:W-:-:S04]  /*282d0*/  LOP3.LUT R0, R5, 0x1, RZ, 0x3c, !PT ;  /* 0x0000000105007812 */ /* 0x010fc800078e3cff */
[----:B------:R-:W-:Y:S01]  /*282e0*/  SHF.L.U32 R0, R0, 0x1f, RZ ;  /* 0x0000001f00007819 */ /* 0x000fe200000006ff */
[----:B------:R-:W-:-:S04]  /*282f0*/  IMAD R2, R2, 0x8, R3 ;  /* 0x0000000802027824 */ /* 0x000fc800078e0203 */
[----:B------:R-:W1:Y:S02]  /*28300*/  SYNCS.PHASECHK.TRANS64.TRYWAIT P0, [R2+URZ+0x38870], R0 ;  /* 0x03887000020075a7 */ /* 0x000e64000800017f */
[----:B-1----:R-:W-:Y:S05]  /*28310*/  @!P0 BRA `(.L_x_2501) ;  /* 0x0000005c00448947 */ /* 0x002fea0003800000 */
.L_x_2726:
[----:B------:R-:W-:Y:S05]  /*28320*/  BSYNC B0 ;  /* 0x0000000000007941 */ /* 0x000fea0003800000 */
.L_x_2500:
[----:B------:R-:W-:Y:S05]  /*28330*/  @!P2 BRA `(.L_x_2502) ;  /* 0x000000000004a947 */ /* 0x000fea0003800000 */
[----:B------:R-:W-:Y:S01]  /*28340*/  BPT.TRAP 0x1 ;  /* 0x000000040000795c */ /* 0x000fe20000300000 */
.L_x_2502:
[----:B-1----:R-:W2:Y:S02]  /*28350*/  LDL R0, [R1+0x24] ;  /* 0x0000240001007983 */ /* 0x002ea40000100800 */
[----:B--2---:R-:W-:-:S04]  /*28360*/  SHF.L.U32 R0, R0, 0x1f, RZ ;  /* 0x0000001f00007819 */ /* 0x004fc800000006ff */
[----:B------:R-:W1:Y:S02]  /*28370*/  SYNCS.PHASECHK.TRANS64.TRYWAIT P0, [R2+URZ+0x38860], R0 ;  /* 0x03886000020075a7 */ /* 0x000e64000800017f */
[----:B-1----:R-:W-:Y:S05]  /*28380*/  @!P0 BRA `(.L_x_2503) ;  /* 0x0000005c003c8947 */ /* 0x002fea0003800000 */
.L_x_2727:
        /* <DEDUP_REMOVED lines=12> */
[----:B---3--:R-:W-:-:S04]  /*28450*/  LOP3.LUT R0, R21, R2, RZ, 0xfc, !PT ;  /* 0x0000000215007212 */ /* 0x008fc800078efcff */
[----:B------:R-:W-:-:S05]  /*28460*/  IADD3 R0, R18, R0, RZ ;  /* 0x0000000012007210 */ /* 0x000fca0007ffe0ff */
        /* <DEDUP_REMOVED lines=11> */
[----:B------:R-:W-:Y:S01]  /*28520*/  PRMT R9, R4, 0x7531, R5 ;  /* 0x0000753104097816 */ /* 0x000fe20000000005 */
[----:B-1----:R-:W-:Y:S02]  /*28530*/  IMAD.MOV.U32 R15, RZ, RZ, R17 ;  /* 0x000000ffff0f7224 */ /* 0x002fe400078e0011 */
[----:B------:R-:W-:-:S05]  /*28540*/  VIADD R17, R21, 0x2000 ;  /* 0x0000200015117836 */ /* 0x000fca0000000000 */
[----:B------:R-:W-:Y:S02]  /*28550*/  LOP3.LUT R3, R17, R19, RZ, 0xfc, !PT ;  /* 0x0000001311037212 */ /* 0x000fe400078efcff */
[C-C-:B------:R-:W-:Y:S02]  /*28560*/  PRMT R10, R6.reuse, 0x6420, R7.reuse ;  /* 0x00006420060a7816 */ /* 0x140fe40000000007 */
[----:B------:R-:W-:Y:S01]  /*28570*/  PRMT R11, R6, 0x7531, R7 ;  /* 0x00007531060b7816 */ /* 0x000fe20000000007 */
[----:B------:R-:W-:-:S05]  /*28580*/  IMAD.IADD R3, R15, 0x1, R3 ;  /* 0x000000010f037824 */ /* 0x000fca00078e0203 */
[----:B------:R0:W-:Y:S02]  /*28590*/  STSM.16.M88.4 [R3], R8 ;  /* 0x0000000803007844 */ /* 0x0001e40000000200 */
[----:B0-----:R-:W-:-:S05]  /*285a0*/  VIADD R8, R21, 0x4000 ;  /* 0x0000400015087836 */ /* 0x001fca0000000000 */
[----:B------:R-:W-:-:S05]  /*285b0*/  LOP3.LUT R3, R8, R2, RZ, 0xfc, !PT ;  /* 0x0000000208037212 */ /* 0x000fca00078efcff */
[----:B------:R-:W-:-:S05]  /*285c0*/  IMAD.IADD R3, R18, 0x1, R3 ;  /* 0x0000000112037824 */ /* 0x000fca00078e0203 */
[----:B------:R0:W1:Y:S01]  /*285d0*/  LDSM.16.MT88.4 R4, [R3+0x10400] ;  /* 0x010400000304783b */ /* 0x0000620000004200 */
[----:B------:R-:W-:Y:S01]  /*285e0*/  IMAD.MOV.U32 R11, RZ, RZ, R15 ;  /* 0x000000ffff0b7224 */ /* 0x000fe200078e000f */
[----:B0-----:R-:W-:-:S04]  /*285f0*/  LOP3.LUT R3, R8, R19, RZ, 0xfc, !PT ;  /* 0x0000001308037212 */ /* 0x001fc800078efcff */
[----:B------:R-:W-:Y:S02]  /*28600*/  IADD3 R3, R11, R3, RZ ;  /* 0x000000030b037210 */ /* 0x000fe40007ffe0ff */
[C-C-:B-1----:R-:W-:Y:S02]  /*28610*/  PRMT R12, R4.reuse, 0x6420, R5.reuse ;  /* 0x00006420040c7816 */ /* 0x142fe40000000005 */
[----:B------:R-:W-:Y:S02]  /*28620*/  PRMT R13, R4, 0x7531, R5 ;  /* 0x00007531040d7816 */ /* 0x000fe40000000005 */
[C-C-:B------:R-:W-:Y:S02]  /*28630*/  PRMT R14, R6.reuse, 0x6420, R7.reuse ;  /* 0x00006420060e7816 */ /* 0x140fe40000000007 */
[----:B------:R-:W-:Y:S02]  /*28640*/  PRMT R15, R6, 0x7531, R7 ;  /* 0x00007531060f7816 */ /* 0x000fe40000000007 */
[----:B------:R-:W0:Y:S04]  /*28650*/  LDSM.16.MT88.4 R4, [R0+0x14400] ;  /* 0x014400000004783b */ /* 0x000e280000004200 */
[----:B------:R1:W-:Y:S02]  /*28660*/  STSM.16.M88.4 [R3], R12 ;  /* 0x0000000c03007844 */ /* 0x0003e40000000200 */
[----:B-1----:R-:W-:-:S02]  /*28670*/  VIADD R3, R21, 0x6000 ;  /* 0x0000600015037836 */ /* 0x002fc40000000000 */
        /* <DEDUP_REMOVED lines=9> */
[----:B------:R-:W-:-:S05]  /*28710*/  LOP3.LUT R3, R3, R2, RZ, 0xfc, !PT ;  /* 0x0000000203037212 */ /* 0x000fca00078efcff */
[----:B------:R-:W-:-:S05]  /*28720*/  IMAD.IADD R3, R18, 0x1, R3 ;  /* 0x0000000112037824 */ /* 0x000fca00078e0203 */
        /* <DEDUP_REMOVED lines=11> */
[----:B------:R-:W-:-:S02]  /*287e0*/  MOV R15, R11 ;  /* 0x0000000b000f7202 */ /* 0x000fc40000000f00 */
[C-C-:B0-----:R-:W-:Y:S02]  /*287f0*/  PRMT R8, R4.reuse, 0x6420, R5.reuse ;  /* 0x0000642004087816 */ /* 0x141fe40000000005 */
[----:B------:R-:W-:Y:S01]  /*28800*/  PRMT R9, R4, 0x7531, R5 ;  /* 0x0000753104097816 */ /* 0x000fe20000000005 */
[----:B------:R-:W-:-:S05]  /*28810*/  VIADD R4, R21, 0x5000 ;  /* 0x0000500015047836 */ /* 0x000fca0000000000 */
        /* <DEDUP_REMOVED lines=21> */
[----:B0-----:R-:W-:-:S05]  /*28970*/  LOP3.LUT R3, R17, R2, RZ, 0xfc, !PT ;  /* 0x0000000211037212 */ /* 0x001fca00078efcff */
[----:B------:R-:W-:-:S05]  /*28980*/  IMAD.IADD R3, R18, 0x1, R3 ;  /* 0x0000000112037824 */ /* 0x000fca00078e0203 */
        /* <DEDUP_REMOVED lines=13> */
[----:B------:R-:W-:Y:S01]  /*28a60*/  MOV R16, R15 ;  /* 0x0000000f00107202 */ /* 0x000fe20000000f00 */
[----:B------:R-:W-:Y:S01]  /*28a70*/  VIADD R15, R21, 0x6000 ;  /* 0x00006000150f7836 */ /* 0x000fe20000000000 */
[----:B0-----:R-:W-:-:S02]  /*28a80*/  PRMT R8, R4, 0x6420, R5 ;  /* 0x0000642004087816 */ /* 0x001fc40000000005 */
[----:B------:R-:W-:Y:S02]  /*28a90*/  PRMT R9, R4, 0x7531, R5 ;  /* 0x0000753104097816 */ /* 0x000fe40000000005 */
[----:B------:R-:W-:Y:S02]  /*28aa0*/  LOP3.LUT R4, R15, R2, RZ, 0xfc, !PT ;  /* 0x000000020f047212 */ /* 0x000fe400078efcff */
[C-C-:B------:R-:W-:Y:S02]  /*28ab0*/  PRMT R10, R6.reuse, 0x6420, R7.reuse ;  /* 0x00006420060a7816 */ /* 0x140fe40000000007 */
[----:B------:R-:W-:Y:S02]  /*28ac0*/  PRMT R11, R6, 0x7531, R7 ;  /* 0x00007531060b7816 */ /* 0x000fe40000000007 */
[----:B--2---:R-:W-:Y:S01]  /*28ad0*/  IADD3 R3, R18, R17, R3 ;  /* 0x0000001112037210 */ /* 0x004fe20007ffe003 */
[----:B---3--:R-:W-:-:S04]  /*28ae0*/  IMAD.IADD R4, R19, 0x1, R4 ;  /* 0x0000000113047824 */ /* 0x008fc800078e0204 */
        /* <DEDUP_REMOVED lines=25> */
[----:B------:R-:W-:Y:S01]  /*28c80*/  PRMT R9, R4, 0x7531, R5 ;  /* 0x0000753104097816 */ /* 0x000fe20000000005 */
[----:B------:R-:W-:-:S05]  /*28c90*/  VIADD R4, R21, 0x7000 ;  /* 0x0000700015047836 */ /* 0x000fca0000000000 */
        /* <DEDUP_REMOVED lines=29> */
.L_x_2504:
[----:B------:R-:W2:Y:S01]  /*28e70*/  LDL.LU R0, [R1+0x18] ;  /* 0x0000180001007983 */ /* 0x000ea20000300800 */
[----:B-1---5:R1:W-:Y:S03]  /*28e80*/  SYNCS.ARRIVE.TRANS64.A1T0 RZ, [R2+URZ+0x38850], RZ ;  /* 0x038850ff02ff79a7 */ /* 0x0223e6000810003f */
[----:B0-----:R-:W3:Y:S01]  /*28e90*/  LDL.LU R3, [R1+0x24] ;  /* 0x0000240001037983 */ /* 0x001ee20000300800 */
[----:B-1----:R-:W-:-:S04]  /*28ea0*/  @!P1 IADD3 R2, R2, 0x38880, RZ ;  /* 0x0003888002029810 */ /* 0x002fc80007ffe0ff */
        /* <DEDUP_REMOVED lines=10> */
.L_x_2456:
[----:B------:R-:W-:Y:S05]  /*28f50*/  BSYNC B6 ;  /* 0x0000000000067941 */ /* 0x000fea0003800000 */
.L_x_2454:
        /* <DEDUP_REMOVED lines=13> */
.L_x_2505:
        /* <DEDUP_REMOVED lines=35> */
[----:B------:R-:W-:Y:S02]  /*29260*/  IMAD.IADD R5, R3, 0x1, R0 ;  /* 0x0000000103057824 */ /* 0x000fe400078e0200 */
[----:B------:R0:W1:Y:S04]  /*29270*/  SHFL.IDX PT, R0, R6, RZ, 0x1f ;  /* 0x00001fff06007589 */ /* 0x00006800000e0000 */
[----:B------:R0:W2:Y:S02]  /*29280*/  SHFL.IDX PT, R9, R5, 0x1f, 0x1f ;  /* 0x03e01f0005097f89 */ /* 0x0000a400000e0000 */
.L_x_2737:
[----:B------:R-:W-:Y:S01]  /*29290*/  ULDC UR4, c[0x0][0xc10] ;  /* 0x0003040000047ab9 */ /* 0x000fe20000000800 */
[----:B0-----:R-:W-:Y:S02]  /*292a0*/  IMAD.MOV.U32 R6, RZ, RZ, R5 ;  /* 0x000000ffff067224 */ /* 0x001fe400078e0005 */
[----:B------:R-:W-:-:S04]  /*292b0*/  IMAD.U32 R3, RZ, RZ, UR4 ;  /* 0x00000004ff037e24 */ /* 0x000fc8000f8e00ff */
[----:B--2---:R-:W-:-:S04]  /*292c0*/  IMAD R9, R9, R3, RZ ;  /* 0x0000000309097224 */ /* 0x004fc800078e02ff */
[----:B------:R-:W-:-:S05]  /*292d0*/  IMAD.IADD R4, R4, 0x1, R9 ;  /* 0x0000000104047824 */ /* 0x000fca00078e0209 */
[----:B-1----:R-:W-:-:S13]  /*292e0*/  ISETP.GT.AND P6, PT, R4, R0, PT ;  /* 0x000000000400720c */ /* 0x002fda0003fc4270 */
[----:B------:R-:W-:Y:S05]  /*292f0*/  @P6 BRA `(.L_x_2508) ;  /* 0x0000000000a46947 */ /* 0x000fea0003800000 */
.L_x_2513:
        /* <DEDUP_REMOVED lines=9> */
[----:B-1----:R-:W-:-:S05]  /*29390*/  IMAD.IADD R3, R3, 0x1, R5 ;  /* 0x0000000103037824 */ /* 0x002fca00078e0205 */
[----:B------:R-:W-:Y:S01]  /*293a0*/  ISETP.GE.OR P6, PT, R3, R2, !P0 ;  /* 0x000000020300720c */ /* 0x000fe200047c6670 */
[----:B------:R-:W-:-:S12]  /*293b0*/  IMAD.MOV.U32 R2, RZ, RZ, RZ ;  /* 0x000000ffff027224 */ /* 0x000fd800078e00ff */
[----:B------:R-:W-:Y:S05]  /*293c0*/  @P6 BRA `(.L_x_2511) ;  /* 0x00000000000c6947 */ /* 0x000fea0003800000 */
[----:B------:R-:W0:Y:S02]  /*293d0*/  LDC.64 R6, c[0x0][0xc58] ;  /* 0x00031600ff067b82 */ /* 0x000e240000000a00 */
[----:B0-----:R-:W-:-:S06]  /*293e0*/  IMAD.WIDE R2, R3, 0x4, R6 ;  /* 0x0000000403027825 */ /* 0x001fcc00078e0206 */
[----:B------:R0:W5:Y:S02]  /*293f0*/  LDG.E R2, desc[UR46][R2.64] ;  /* 0x0000002e02027981 */ /* 0x000164000c1e1900 */
.L_x_2511:
[----:B------:R-:W-:Y:S05]  /*29400*/  BSYNC B0 ;  /* 0x0000000000007941 */ /* 0x000fea0003800000 */
.L_x_2510:
[----:B------:R-:W-:-:S03]  /*29410*/  UMOV UR4, 0xffffffff ;  /* 0xffffffff00047882 */ /* 0x000fc60000000000 */
[----:B------:R-:W-:Y:S05]  /*29420*/  BRA.DIV UR4, `(.L_x_2512) ;  /* 0x00000052046c7947 */ /* 0x000fea000b800000 */
[----:B-----5:R-:W0:Y:S02]  /*29430*/  SHFL.UP PT, R14, R2, 0x1, RZ ;  /* 0x04200000020e7989 */ /* 0x020e2400000e00ff */
        /* <DEDUP_REMOVED lines=15> */
.L_x_2745:
[----:B------:R-:W-:Y:S02]  /*29530*/  ULDC UR4, c[0x0][0xc10] ;  /* 0x0003040000047ab9 */ /* 0x000fe40000000800 */
[----:B------:R-:W-:-:S04]  /*29540*/  IMAD.U32 R3, RZ, RZ, UR4 ;  /* 0x00000004ff037e24 */ /* 0x000fc8000f8e00ff */
[----:B-1----:R-:W-:-:S04]  /*29550*/  IMAD R9, R9, R3, RZ ;  /* 0x0000000309097224 */ /* 0x002fc800078e02ff */
[----:B------:R-:W-:-:S05]  /*29560*/  IMAD.IADD R4, R9, 0x1, R4 ;  /* 0x0000000109047824 */ /* 0x000fca00078e0204 */
[----:B------:R-:W-:-:S13]  /*29570*/  ISETP.GT.AND P6, PT, R4, R0, PT ;  /* 0x000000000400720c */ /* 0x000fda0003fc4270 */
[----:B------:R-:W-:Y:S05]  /*29580*/  @!P6 BRA `(.L_x_2513) ;  /* 0xfffffffc005ce947 */ /* 0x000fea000383ffff */
.L_x_2508:
        /* <DEDUP_REMOVED lines=8> */
.L_x_2749:
[----:B------:R-:W-:Y:S02]  /*29610*/  ISETP.NE.AND P0, PT, R5, RZ, PT ;  /* 0x000000ff0500720c */ /* 0x000fe40003f05270 */
[----:B-1----:R-:W-:-:S11]  /*29620*/  MOV R2, RZ ;  /* 0x000000ff00027202 */ /* 0x002fd60000000f00 */
[----:B------:R-:W-:Y:S05]  /*29630*/  @!P0 BRA `(.L_x_2515) ;  /* 0x0000000000108947 */ /* 0x000fea0003800000 */
[----:B------:R-:W-:Y:S01]  /*29640*/  UMOV UR4, 0xffffffff ;  /* 0xffffffff00047882 */ /* 0x000fe20000000000 */
[----:B------:R-:W-:Y:S02]  /*29650*/  VIADD R12, R4, 0xffffffff ;  /* 0xffffffff040c7836 */ /* 0x000fe40000000000 */
[----:B------:R-:W-:Y:S05]  /*29660*/  BRA.DIV UR4, `(.L_x_2516) ;  /* 0x0000005204f87947 */ /* 0x000fea000b800000 */
[----:B------:R1:W3:Y:S02]  /*29670*/  SHFL.IDX PT, R2, R6, R12, 0x1f ;  /* 0x00001f0c06027589 */ /* 0x0002e400000e0000 */
.L_x_2515:
[----:B------:R-:W4:Y:S01]  /*29680*/  LDL.LU R5, [R1+0xc] ;  /* 0x00000c0001057983 */ /* 0x000f220000300800 */
[----:B------:R-:W5:Y:S01]  /*29690*/  LDC.64 R10, c[0x0][0xc68] ;  /* 0x00031a00ff0a7b82 */ /* 0x000f620000000a00 */
[----:B----4-:R-:W-:-:S05]  /*296a0*/  IMAD.IADD R5, R4, 0x1, R5 ;  /* 0x0000000104057824 */ /* 0x010fca00078e0205 */
[----:B------:R5:W-:Y:S02]  /*296b0*/  STL [R1+0xc], R5 ;  /* 0x00000c0501007387 */ /* 0x000be40000100800 */
[----:B-----5:R-:W-:-:S05]  /*296c0*/  IMAD.WIDE R4, R5, 0x4, R10 ;  /* 0x0000000405047825 */ /* 0x020fca00078e020a */
[----:B01----:R-:W2:Y:S01]  /*296d0*/  LDG.E R6, desc[UR46][R4.64] ;  /* 0x0000002e04067981 */ /* 0x003ea2000c1e1900 */
[----:B---3--:R-:W-:-:S04]  /*296e0*/  IMAD R9, R2, R3, R9 ;  /* 0x0000000302097224 */ /* 0x008fc800078e0209 */
[----:B------:R-:W-:Y:S01]  /*296f0*/  IMAD.IADD R0, R0, 0x1, -R9 ;  /* 0x0000000100007824 */ /* 0x000fe200078e0a09 */
[----:B------:R0:W-:Y:S01]  /*29700*/  STL [R1], R9 ;  /* 0x0000000901007387 */ /* 0x0001e20000100800 */
[----:B--2---:R-:W-:-:S05]  /*29710*/  IMAD R10, R7, R6, RZ ;  /* 0x00000006070a7224 */ /* 0x004fca00078e02ff */
[----:B------:R-:W-:-:S04]  /*29720*/  IABS R8, R10 ;  /* 0x0000000a00087213 */ /* 0x000fc80000000000 */
[----:B------:R-:W1:Y:S08]  /*29730*/  I2F.RP R4, R8 ;  /* 0x0000000800047306 */ /* 0x000e700000209400 */
[----:B-1----:R-:W1:Y:S02]  /*29740*/  MUFU.RCP R4, R4 ;  /* 0x0000000400047308 */ /* 0x002e640000001000 */
[----:B-1----:R-:W-:-:S06]  /*29750*/  VIADD R4, R4, 0xffffffe ;  /* 0x0ffffffe04047836 */ /* 0x002fcc0000000000 */
[----:B------:R1:W2:Y:S02]  /*29760*/  F2I.FTZ.U32.TRUNC.NTZ R5, R4 ;  /* 0x0000000400057305 */ /* 0x0002a4000021f000 */
[----:B-1----:R-:W-:Y:S02]  /*29770*/  IMAD.MOV.U32 R4, RZ, RZ, RZ ;  /* 0x000000ffff047224 */ /* 0x002fe400078e00ff */
[----:B--2---:R-:W-:-:S04]  /*29780*/  IMAD.MOV R2, RZ, RZ, -R5 ;  /* 0x000000ffff027224 */ /* 0x004fc800078e0a05 */
[----:B------:R-:W-:-:S04]  /*29790*/  IMAD R2, R2, R8, RZ ;  /* 0x0000000802027224 */ /* 0x000fc800078e02ff */
[----:B------:R-:W-:Y:S01]  /*297a0*/  IMAD.HI.U32 R2, R5, R2, R4 ;  /* 0x0000000205027227 */ /* 0x000fe200078e0004 */
[----:B------:R-:W-:Y:S02]  /*297b0*/  IABS R4, R0 ;  /* 0x0000000000047213 */ /* 0x000fe40000000000 */
[----:B------:R-:W-:-:S03]  /*297c0*/  IABS R5, R10 ;  /* 0x0000000a00057213 */ /* 0x000fc60000000000 */
        /* <DEDUP_REMOVED lines=19> */
[----:B------:R-:W1:Y:S08]  /*29900*/  I2F.RP R3, R5 ;  /* 0x0000000500037306 */ /* 0x000e700000209400 */
[----:B-1----:R-:W1:Y:S02]  /*29910*/  MUFU.RCP R3, R3 ;  /* 0x0000000300037308 */ /* 0x002e640000001000 */
[----:B-1----:R-:W-:-:S06]  /*29920*/  VIADD R3, R3, 0xffffffe ;  /* 0x0ffffffe03037836 */ /* 0x002fcc0000000000 */
[----:B------:R-:W1:Y:S02]  /*29930*/  F2I.FTZ.U32.TRUNC.NTZ R3, R3 ;  /* 0x0000000300037305 */ /* 0x000e64000021f000 */
[----:B-1----:R-:W-:-:S04]  /*29940*/  IMAD.MOV R2, RZ, RZ, -R3 ;  /* 0x000000ffff027224 */ /* 0x002fc800078e0a03 */
[----:B------:R-:W-:Y:S01]  /*29950*/  IMAD R8, R2, R5, RZ ;  /* 0x0000000502087224 */ /* 0x000fe200078e02ff */
[----:B------:R-:W-:-:S05]  /*29960*/  MOV R2, RZ ;  /* 0x000000ff00027202 */ /* 0x000fca0000000f00 */
[----:B0-----:R-:W-:Y:S01]  /*29970*/  IMAD.HI.U32 R9, R3, R8, R2 ;  /* 0x0000000803097227 */ /* 0x001fe200078e0002 */
[----:B------:R-:W-:Y:S02]  /*29980*/  IABS R2, R6 ;  /* 0x0000000600027213 */ /* 0x000fe40000000000 */
[----:B------:R-:W-:-:S03]  /*29990*/  IABS R3, R0 ;  /* 0x0000000000037213 */ /* 0x000fc60000000000 */
[----:B------:R-:W-:-:S04]  /*299a0*/  IMAD.MOV R2, RZ, RZ, -R2 ;  /* 0x000000ffff027224 */ /* 0x000fc800078e0a02 */
[----:B------:R-:W-:Y:S02]  /*299b0*/  IMAD.MOV.U32 R8, RZ, RZ, R2 ;  /* 0x000000ffff087224 */ /* 0x000fe400078e0002 */
        /* <DEDUP_REMOVED lines=12> */
[----:B------:R-:W-:Y:S02]  /*29a80*/  @!P1 LOP3.LUT R2, RZ, R6, RZ, 0x33, !PT ;  /* 0x00000006ff029212 */ /* 0x000fe400078e33ff */
[----:B------:R-:W-:-:S05]  /*29a90*/  IADD3 R6, -R6, RZ, RZ ;  /* 0x000000ff06067210 */ /* 0x000fca0007ffe1ff */
[----:B------:R-:W-:Y:S01]  /*29aa0*/  IMAD R3, R2, R6, R0 ;  /* 0x0000000602037224 */ /* 0x000fe200078e0200 */
[----:B------:R-:W-:-:S04]  /*29ab0*/  LOP3.LUT R2, RZ, R2, RZ, 0x33, !PT ;  /* 0x00000002ff027212 */ /* 0x000fc800078e33ff */
[----:B------:R0:W-:Y:S01]  /*29ac0*/  STL [R1+0x8], R3 ;  /* 0x0000080301007387 */ /* 0x0001e20000100800 */
[----:B------:R-:W-:-:S05]  /*29ad0*/  IMAD.IADD R0, R7, 0x1, R2 ;  /* 0x0000000107007824 */ /* 0x000fca00078e0202 */
[----:B------:R0:W-:Y:S01]  /*29ae0*/  STL [R1+0x4], R0 ;  /* 0x0000040001007387 */ /* 0x0001e20000100800 */
[----:B------:R-:W-:Y:S05]  /*29af0*/  BRA `(.L_x_2517) ;  /* 0x0000000000287947 */ /* 0x000fea0003800000 */
.L_x_2509:
        /* <DEDUP_REMOVED lines=10> */
.L_x_2517:
[----:B-1----:R-:W2:Y:S04]  /*29ba0*/  LDL R2, [R1+0xc] ;  /* 0x00000c0001027983 */ /* 0x002ea80000100800 */
[----:B0-----:R-:W3:Y:S04]  /*29bb0*/  LDL R3, [R1+0x8] ;  /* 0x0000080001037983 */ /* 0x001ee80000100800 */
[----:B------:R-:W4:Y:S04]  /*29bc0*/  LDL R4, [R1] ;  /* 0x0000000001047983 */ /* 0x000f280000100800 */
[----:B------:R-:W4:Y:S01]  /*29bd0*/  LDL R5, [R1+0x4] ;  /* 0x0000040001057983 */ /* 0x000f220000100800 */
[----:B------:R-:W0:Y:S01]  /*29be0*/  S2R R0, SR_TID.X ;  /* 0x0000000000007919 */ /* 0x000e220000002100 */
[----:B------:R-:W-:Y:S05]  /*29bf0*/  WARPSYNC.ALL ;  /* 0x0000000000007948 */ /* 0x000fea0003800000 */
[----:B0-----:R-:W-:Y:S01]  /*29c00*/  LOP3.LUT R0, R0, 0x1f, RZ, 0xc0, !PT ;  /* 0x0000001f00007812 */ /* 0x001fe200078ec0ff */
[----:B------:R-:W-:Y:S03]  /*29c10*/  BAR.SYNC.DEFER_BLOCKING 0x4, 0x180 ;  /* 0x0106000000007b1d */ /* 0x000fe60000010000 */
[----:B------:R-:W-:-:S13]  /*29c20*/  ISETP.NE.AND P0, PT, R0, RZ, PT ;  /* 0x000000ff0000720c */ /* 0x000fda0003f05270 */
[----:B------:R-:W0:Y:S01]  /*29c30*/  @!P0 S2R R0, SR_CgaCtaId ;  /* 0x0000000000008919 */ /* 0x000e220000008800 */
[----:B--2---:R-:W-:Y:S01]  /*29c40*/  IMAD.MOV.U32 R7, RZ, RZ, R2 ;  /* 0x000000ffff077224 */ /* 0x004fe200078e0002 */
[----:B------:R-:W-:Y:S01]  /*29c50*/  @!P0 MOV R2, 0x400 ;  /* 0x0000040000028802 */ /* 0x000fe20000000f00 */
[----:B---3--:R-:W-:-:S03]  /*29c60*/  IMAD.MOV.U32 R6, RZ, RZ, R3 ;  /* 0x000000ffff067224 */ /* 0x008fc600078e0003 */
[----:B0-----:R-:W-:-:S05]  /*29c70*/  @!P0 LEA R0, R0, R2, 0x18 ;  /* 0x0000000200008211 */ /* 0x001fca00078ec0ff */
[----:B----4-:R0:W-:Y:S01]  /*29c80*/  @!P0 STS.128 [R0+0x388d0], R4 ;  /* 0x0388d00400008388 */ /* 0x0101e20000000c00 */
[----:B------:R-:W-:Y:S06]  /*29c90*/  BAR.ARV 0x5, 0x180 ;  /* 0x0146000000007b1d */ /* 0x000fec0000002000 */
.L_x_2506:
[----:B0-----:R-:W2:Y:S01]  /*29ca0*/  LDL R0, [R1+0xc] ;  /* 0x00000c0001007983 */ /* 0x001ea20000100800 */
[----:B------:R-:W-:Y:S02]  /*29cb0*/  ULDC UR4, c[0x0][0xc14] ;  /* 0x0003050000047ab9 */ /* 0x000fe40000000800 */
[----:B--2---:R-:W-:-:S13]  /*29cc0*/  ISETP.GE.AND P0, PT, R0, UR4, PT ;  /* 0x0000000400007c0c */ /* 0x004fda000bf06270 */
[----:B------:R-:W-:Y:S05]  /*29cd0*/  @!P0 BRA `(.L_x_2518) ;  /* 0xffffffa000188947 */ /* 0x000fea000383ffff */
[----:B------:R-:W-:Y:S05]  /*29ce0*/  BSYNC B7 ;  /* 0x0000000000077941 */ /* 0x000fea0003800000 */
.L_x_2414:
[----:B-1----:R-:W3:Y:S01]  /*29cf0*/  LDL.LU R0, [R1+0x5c] ;  /* 0x00005c0001007983 */ /* 0x002ee20000300800 */
[----:B------:R-:W-:Y:S01]  /*29d00*/  BSSY B0, `(.L_x_2519) ;  /* 0x000000b000007945 */ /* 0x000fe20003800000 */
[----:B--2---:R-:W1:Y:S01]  /*29d10*/  S2R R5, SR_CgaCtaId ;  /* 0x0000000000057919 */ /* 0x004e620000008800 */
[----:B---3--:R-:W-:-:S05]  /*29d20*/  VIADD R0, R0, 0x1 ;  /* 0x0000000100007836 */ /* 0x008fca0000000000 */
[----:B0-----:R-:W-:-:S04]  /*29d30*/  LEA.HI R2, R0, R0, RZ, 0x1 ;  /* 0x0000000000027211 */ /* 0x001fc800078f08ff */
[----:B------:R-:W-:-:S04]  /*29d40*/  LOP3.LUT R3, R2, 0xfffffffe, RZ, 0xc0, !PT ;  /* 0xfffffffe02037812 */ /* 0x000fc800078ec0ff */
[----:B------:R-:W-:Y:S02]  /*29d50*/  IADD3 R3, R0, -R3, RZ ;  /* 0x8000000300037210 */ /* 0x000fe40007ffe0ff */
[----:B------:R-:W-:Y:S02]  /*29d60*/  MOV R0, 0x400 ;  /* 0x0000040000007802 */ /* 0x000fe40000000f00 */
[----:B------:R-:W-:Y:S02]  /*29d70*/  SHF.L.U32 R3, R3, 0x1f, RZ ;  /* 0x0000001f03037819 */ /* 0x000fe400000006ff */
[----:B-1----:R-:W-:-:S04]  /*29d80*/  LEA R0, R5, R0, 0x18 ;  /* 0x0000000005007211 */ /* 0x002fc800078ec0ff */
[----:B------:R-:W0:Y:S02]  /*29d90*/  SYNCS.PHASECHK.TRANS64.TRYWAIT P0, [R0+URZ+0x38820], R3 ;  /* 0x03882003000075a7 */ /* 0x000e24000800017f */
[----:B0-----:R-:W-:Y:S05]  /*29da0*/  @!P0 BRA `(.L_x_2520) ;  /* 0x0000004c00508947 */ /* 0x001fea0003800000 */
.L_x_2752:
[----:B------:R-:W-:Y:S05]  /*29db0*/  BSYNC B0 ;  /* 0x0000000000007941 */ /* 0x000fea0003800000 */
.L_x_2519:
[----:B------:R-:W-:-:S03]  /*29dc0*/  UMOV UR4, 0xffffffff ;  /* 0xffffffff00047882 */ /* 0x000fc60000000000 */
[----:B------:R-:W-:Y:S05]  /*29dd0*/  BRA.DIV UR4, `(.L_x_2521) ;  /* 0x0000004e04587947 */ /* 0x000fea000b800000 */
[----:B------:R-:W1:Y:S02]  /*29de0*/  S2R R2, SR_TID.X ;  /* 0x0000000000027919 */ /* 0x000e640000002100 */
[----:B-1----:R-:W-:-:S04]  /*29df0*/  SHF.R.U32.HI R2, RZ, 0x5, R2 ;  /* 0x00000005ff027819 */ /* 0x002fc80000011602 */
[----:B------:R-:W-:-:S05]  /*29e00*/  LOP3.LUT R2, R2, 0x3, RZ, 0xc0, !PT ;  /* 0x0000000302027812 */ /* 0x000fca00078ec0ff */
[----:B------:R1:W2:Y:S02]  /*29e10*/  SHFL.IDX PT, R14, R2, RZ, 0x1f ;  /* 0x00001fff020e7589 */ /* 0x0002a400000e0000 */
.L_x_2755:
[----:B--2---:R-:W-:-:S13]  /*29e20*/  ISETP.NE.AND P0, PT, R14, RZ, PT ;  /* 0x000000ff0e00720c */ /* 0x004fda0003f05270 */
[----:B------:R-:W-:Y:S05]  /*29e30*/  @P0 BRA `(.L_x_2181) ;  /* 0x0000000000b00947 */ /* 0x000fea0003800000 */
[----:B------:R-:W-:-:S03]  /*29e40*/  UMOV UR4, 0xffffffff ;  /* 0xffffffff00047882 */ /* 0x000fc60000000000 */
[----:B------:R-:W-:Y:S05]  /*29e50*/  BRA.DIV UR4, `(.L_x_2522) ;  /* 0x0000004e046c7947 */ /* 0x000fea000b800000 */
[----:B------:R-:W-:-:S13]  /*29e60*/  ELECT P6, URZ, PT ;  /* 0x00000000003f782f */ /* 0x000fda00038c0000 */
.L_x_2758:
[----:B------:R-:W-:Y:S05]  /*29e70*/  @!P6 BRA `(.L_x_2181) ;  /* 0x0000000000a0e947 */ /* 0x000fea0003800000 */
[----:B------:R-:W-:-:S06]  /*29e80*/  ULOP3.LUT UR4, UR40, 0x2, URZ, 0xfc, !UPT ;  /* 0x0000000228047892 */ /* 0x000fcc000f8efc3f */
[----:B-1----:R-:W-:-:S05]  /*29e90*/  IMAD.U32 R2, RZ, RZ, UR4 ;  /* 0x00000004ff027e24 */ /* 0x002fca000f8e00ff */
[----:B------:R-:W-:-:S13]  /*29ea0*/  ISETP.NE.AND P0, PT, R2, 0x3, PT ;  /* 0x000000030200780c */ /* 0x000fda0003f05270 */
[----:B------:R-:W-:Y:S05]  /*29eb0*/  @!P0 BRA `(.L_x_2523) ;  /* 0x0000000000048947 */ /* 0x000fea0003800000 */
[----:B------:R-:W-:Y:S01]  /*29ec0*/  BPT.TRAP 0x1 ;  /* 0x000000040000795c */ /* 0x000fe20000300000 */
.L_x_2523:
        /* <DEDUP_REMOVED lines=14> */
.L_x_2759:
[----:B------:R-:W1:Y:S02]  /*29fb0*/  SYNCS.PHASECHK.TRANS64.TRYWAIT P1, [R7+URZ], R2 ;  /* 0x00000002070075a7 */ /* 0x000e64000802017f */
[----:B-1----:R-:W-:Y:S05]  /*29fc0*/  @!P1 BRA `(.L_x_2525) ;  /* 0x0000004c00449947 */ /* 0x002fea0003800000 */
.L_x_2760:
[----:B------:R-:W-:Y:S05]  /*29fd0*/  @!P0 BRA `(.L_x_2526) ;  /* 0x0000000000048947 */ /* 0x000fea0003800000 */
[----:B------:R-:W-:Y:S01]  /*29fe0*/  BPT.TRAP 0x1 ;  /* 0x000000040000795c */ /* 0x000fe20000300000 */
.L_x_2526:
[----:B------:R-:W2:Y:S02]  /*29ff0*/  LDL.LU R4, [R1+0x18] ;  /* 0x0000180001047983 */ /* 0x000ea40000300800 */
[----:B--2---:R-:W-:-:S04]  /*2a000*/  IMAD R4, R4, 0x8, R0 ;  /* 0x0000000804047824 */ /* 0x004fc800078e0200 */
[----:B------:R-:W2:Y:S02]  /*2a010*/  SYNCS.PHASECHK.TRANS64.TRYWAIT P1, [R4+URZ+0x38860], R5 ;  /* 0x03886005040075a7 */ /* 0x000ea4000802017f */
[----:B--2---:R-:W-:Y:S05]  /*2a020*/  @!P1 BRA `(.L_x_2527) ;  /* 0x0000004c00409947 */ /* 0x004fea0003800000 */
.L_x_2761:
[----:B------:R-:W-:Y:S05]  /*2a030*/  @!P0 BRA `(.L_x_2528) ;  /* 0x0000000000048947 */ /* 0x000fea0003800000 */
[----:B------:R-:W-:Y:S01]  /*2a040*/  BPT.TRAP 0x1 ;  /* 0x000000040000795c */ /* 0x000fe20000300000 */
.L_x_2528:
[----:B------:R-:W-:-:S04]  /*2a050*/  IMAD R3, R3, 0x8, R0 ;  /* 0x0000000803037824 */ /* 0x000fc800078e0200 */
[----:B------:R-:W3:Y:S02]  /*2a060*/  SYNCS.PHASECHK.TRANS64.TRYWAIT P1, [R3+URZ+0x38860], R2 ;  /* 0x03886002030075a7 */ /* 0x000ee4000802017f */
[----:B---3--:R-:W-:Y:S05]  /*2a070*/  @!P1 BRA `(.L_x_2529) ;  /* 0x0000004c00409947 */ /* 0x008fea0003800000 */
.L_x_2762:
[----:B------:R-:W-:Y:S05]  /*2a080*/  @!P0 BRA `(.L_x_2530) ;  /* 0x0000000000048947 */ /* 0x000fea0003800000 */
[----:B------:R-:W-:Y:S01]  /*2a090*/  BPT.TRAP 0x1 ;  /* 0x000000040000795c */ /* 0x000fe20000300000 */
.L_x_2530:
[----:B------:R-:W4:Y:S02]  /*2a0a0*/  SYNCS.PHASECHK.TRANS64.TRYWAIT P0, [R4+URZ+0x38880], R5 ;  /* 0x03888005040075a7 */ /* 0x000f24000800017f */
[----:B----4-:R-:W-:Y:S05]  /*2a0b0*/  @!P0 BRA `(.L_x_2531) ;  /* 0x0000004c00448947 */ /* 0x010fea0003800000 */
.L_x_2532:
[----:B------:R0:W0:Y:S02]  /*2a0c0*/  SYNCS.PHASECHK.TRANS64.TRYWAIT P0, [R3+URZ+0x38880], R2 ;  /* 0x03888002030075a7 */ /* 0x000024000800017f */
[----:B0-----:R-:W-:Y:S05]  /*2a0d0*/  @!P0 NANOSLEEP.SYNCS 0x989680 ;  /* 0x009896800000895d */ /* 0x001fea0003900000 */
[----:B------:R-:W0:Y:S02]  /*2a0e0*/  @!P0 SYNCS.PHASECHK.TRANS64 P0, [R3+URZ+0x38880], R2 ;  /* 0x03888002030085a7 */ /* 0x000e24000800007f */
[----:B0-----:R-:W-:Y:S05]  /*2a0f0*/  @!P0 BRA `(.L_x_2532) ;  /* 0xfffffffc00f08947 */ /* 0x001fea000383ffff */
.L_x_2181:
[----:B------:R-:W-:Y:S05]  /*2a100*/  BSYNC B8 ;  /* 0x0000000000087941 */ /* 0x000fea0003800000 */
.L_x_2178:
[----:B------:R-:W-:Y:S05]  /*2a110*/  EXIT ;  /* 0x000000000000794d */ /* 0x000fea0003800000 */
.L_x_2203:
[----:B0-----:R0:W1:Y:S02]  /*2a120*/  SYNCS.PHASECHK.TRANS64.TRYWAIT P6, [R107+URZ+0x38890], R128 ;  /* 0x038890806b0075a7 */ /* 0x00106400080c017f */
[----:B-1----:R-:W-:Y:S05]  /*2a130*/  @!P6 NANOSLEEP.SYNCS 0x989680 ;  /* 0x009896800000e95d */ /* 0x002fea0003900000 */
[----:B------:R-:W1:Y:S02]  /*2a140*/  @!P6 SYNCS.PHASECHK.TRANS64 P6, [R107+URZ+0x38890], R128 ;  /* 0x038890806b00e5a7 */ /* 0x000e6400080c007f */
[----:B-1----:R-:W-:Y:S05]  /*2a150*/  @!P6 BRA `(.L_x_2203) ;  /* 0xfffffffc00f0e947 */ /* 0x002fea000383ffff */
[----:B------:R-:W-:Y:S05]  /*2a160*/  BRA `(.L_x_2533) ;  /* 0xfffffd8c00e47947 */ /* 0x000fea000383ffff */
.L_x_2237:
[----:B0-----:R0:W1:Y:S02]  /*2a170*/  SYNCS.PHASECHK.TRANS64.TRYWAIT P3, [R107+URZ+0x38890], R128 ;  /* 0x038890806b0075a7 */ /* 0x001064000806017f */
[----:B-1----:R-:W-:Y:S05]  /*2a180*/  @!P3 NANOSLEEP.SYNCS 0x989680 ;  /* 0x009896800000b95d */ /* 0x002fea0003900000 */
[----:B------:R-:W1:Y:S02]  /*2a190*/  @!P3 SYNCS.PHASECHK.TRANS64 P3, [R107+URZ+0x38890], R128 ;  /* 0x038890806b00b5a7 */ /* 0x000e64000806007f */
[----:B-1----:R-:W-:Y:S05]  /*2a1a0*/  @!P3 BRA `(.L_x_2237) ;  /* 0xfffffffc00f0b947 */ /* 0x002fea000383ffff */
[----:B------:R-:W-:Y:S05]  /*2a1b0*/  BRA `(.L_x_2534) ;  /* 0xfffffdd000a47947 */ /* 0x000fea000383ffff */
.L_x_2254:
[----:B0-----:R0:W1:Y:S02]  /*2a1c0*/  SYNCS.PHASECHK.TRANS64.TRYWAIT P2, [R107+URZ+0x38890], R128 ;  /* 0x038890806b0075a7 */ /* 0x001064000804017f */
[----:B-1----:R-:W-:Y:S05]  /*2a1d0*/  @!P2 NANOSLEEP.SYNCS 0x989680 ;  /* 0x009896800000a95d */ /* 0x002fea0003900000 */
[----:B------:R-:W1:Y:S02]  /*2a1e0*/  @!P2 SYNCS.PHASECHK.TRANS64 P2, [R107+URZ+0x38890], R128 ;  /* 0x038890806b00a5a7 */ /* 0x000e64000804007f */
[----:B-1----:R-:W-:Y:S05]  /*2a1f0*/  @!P2 BRA `(.L_x_2254) ;  /* 0xfffffffc00f0a947 */ /* 0x002fea000383ffff */
[----:B------:R-:W-:Y:S05]  /*2a200*/  BRA `(.L_x_2535) ;  /* 0xfffffe1400347947 */ /* 0x000fea000383ffff */
.L_x_2264:
[----:B--2---:R2:W3:Y:S02]  /*2a210*/  SYNCS.PHASECHK.TRANS64.TRYWAIT P3, [R107+URZ+0x388b0], R128 ;  /* 0x0388b0806b0075a7 */ /* 0x0044e4000806017f */
[----:B---3--:R-:W-:Y:S05]  /*2a220*/  @!P3 NANOSLEEP.SYNCS 0x989680 ;  /* 0x009896800000b95d */ /* 0x008fea0003900000 */
[----:B------:R-:W3:Y:S02]  /*2a230*/  @!P3 SYNCS.PHASECHK.TRANS64 P3, [R107+URZ+0x388b0], R128 ;  /* 0x0388b0806b00b5a7 */ /* 0x000ee4000806007f */
[----:B---3--:R-:W-:Y:S05]  /*2a240*/  @!P3 BRA `(.L_x_2264) ;  /* 0xfffffffc00f0b947 */ /* 0x008fea000383ffff */
[----:B------:R-:W-:Y:S05]  /*2a250*/  BRA `(.L_x_2536) ;  /* 0xfffffe1800907947 */ /* 0x000fea000383ffff */
.L_x_2276:
[----:B------:R-:W-:Y:S01]  /*2a260*/  BSSY B0, `(.L_x_2537) ;  /* 0x0000007000007945 */ /* 0x000fe20003800000 */
[----:B------:R-:W-:Y:S01]  /*2a270*/  MOV R12, RZ ;  /* 0x000000ff000c7202 */ /* 0x000fe20000000f00 */
[----:B------:R-:W-:Y:S02]  /*2a280*/  IMAD.MOV.U32 R11, RZ, RZ, 0x1f ;  /* 0x0000001fff0b7424 */ /* 0x000fe400078e00ff */
[----:B------:R-:W-:-:S07]  /*2a290*/  IMAD.MOV.U32 R15, RZ, RZ, -0x1 ;  /* 0xffffffffff0f7424 */ /* 0x000fce00078e00ff */
[----:B-----5:R-:W-:Y:S05]  /*2a2a0*/  WARPSYNC.COLLECTIVE R15, `(.L_x_2538) ;  /* 0x000000000f087348 */ /* 0x020fea0003c00000 */
[----:B------:R0:W1:Y:S02]  /*2a2b0*/  SHFL.IDX P6, R14, R13, R12, R11 ;  /* 0x0000000c0d0e7389 */ /* 0x00006400000c000b */
[----:B01---5:R-:W-:Y:S01]  /*2a2c0*/  ENDCOLLECTIVE ;  /* 0x000000000000791b */ /* 0x023fe20003800000 */
.L_x_2538:
[----:B------:R-:W-:Y:S05]  /*2a2d0*/  BSYNC B0 ;  /* 0x0000000000007941 */ /* 0x000fea0003800000 */
.L_x_2537:
[----:B------:R0:W-:Y:S01]  /*2a2e0*/  STL [R1], R14 ;  /* 0x0000000e01007387 */ /* 0x0001e20000100800 */
[----:B------:R-:W-:Y:S05]  /*2a2f0*/  BRA `(.L_x_2539) ;  /* 0xfffffe2800587947 */ /* 0x000fea000383ffff */
.L_x_2294:
[----:B------:R-:W-:Y:S01]  /*2a300*/  BSSY B1, `(.L_x_2540) ;  /* 0x0000008000017945 */ /* 0x000fe20003800000 */
[----:B------:R-:W-:Y:S02]  /*2a310*/  IMAD.MOV.U32 R13, RZ, RZ, R5 ;  /* 0x000000ffff0d7224 */ /* 0x000fe400078e0005 */
[----:B------:R-:W-:Y:S02]  /*2a320*/  IMAD.MOV.U32 R12, RZ, RZ, RZ ;  /* 0x000000ffff0c7224 */ /* 0x000fe400078e00ff */
[----:B------:R-:W-:Y:S02]  /*2a330*/  IMAD.MOV.U32 R11, RZ, RZ, 0x181f ;  /* 0x0000181fff0b7424 */ /* 0x000fe400078e00ff */
[----:B0-----:R-:W-:-:S07]  /*2a340*/  IMAD.MOV.U32 R15, RZ, RZ, -0x1 ;  /* 0xffffffffff0f7424 */ /* 0x001fce00078e00ff */
[----:B-----5:R-:W-:Y:S05]  /*2a350*/  WARPSYNC.COLLECTIVE R15, `(.L_x_2541) ;  /* 0x000000000f087348 */ /* 0x020fea0003c00000 */
[----:B------:R0:W1:Y:S02]  /*2a360*/  SHFL.IDX P6, R14, R13, R12, R11 ;  /* 0x0000000c0d0e7389 */ /* 0x00006400000c000b */
[----:B01---5:R-:W-:Y:S01]  /*2a370*/  ENDCOLLECTIVE ;  /* 0x000000000000791b */ /* 0x023fe20003800000 */
.L_x_2541:
[----:B------:R-:W-:Y:S05]  /*2a380*/  BSYNC B1 ;  /* 0x0000000000017941 */ /* 0x000fea0003800000 */
.L_x_2540:
[----:B------:R-:W-:Y:S05]  /*2a390*/  BRA `(.L_x_2542) ;  /* 0xfffffe3800507947 */ /* 0x000fea000383ffff */
.L_x_2295:
[----:B------:R-:W-:Y:S01]  /*2a3a0*/  BSSY B1, `(.L_x_2543) ;  /* 0x0000008000017945 */ /* 0x000fe20003800000 */
[----:B------:R-:W-:Y:S01]  /*2a3b0*/  IMAD.MOV.U32 R13, RZ, RZ, R4 ;  /* 0x000000ffff0d7224 */ /* 0x000fe200078e0004 */
[----:B------:R-:W-:Y:S01]  /*2a3c0*/  MOV R12, RZ ;  /* 0x000000ff000c7202 */ /* 0x000fe20000000f00 */
[----:B------:R-:W-:Y:S02]  /*2a3d0*/  IMAD.MOV.U32 R11, RZ, RZ, 0x181f ;  /* 0x0000181fff0b7424 */ /* 0x000fe400078e00ff */
[----:B0-----:R-:W-:-:S07]  /*2a3e0*/  IMAD.MOV.U32 R15, RZ, RZ, -0x1 ;  /* 0xffffffffff0f7424 */ /* 0x001fce00078e00ff */
[----:B-----5:R-:W-:Y:S05]  /*2a3f0*/  WARPSYNC.COLLECTIVE R15, `(.L_x_2544) ;  /* 0x000000000f087348 */ /* 0x020fea0003c00000 */
[----:B------:R0:W1:Y:S02]  /*2a400*/  SHFL.IDX P6, R14, R13, R12, R11 ;  /* 0x0000000c0d0e7389 */ /* 0x00006400000c000b */
[----:B01---5:R-:W-:Y:S01]  /*2a410*/  ENDCOLLECTIVE ;  /* 0x000000000000791b */ /* 0x023fe20003800000 */
.L_x_2544:
[----:B------:R-:W-:Y:S05]  /*2a420*/  BSYNC B1 ;  /* 0x0000000000017941 */ /* 0x000fea0003800000 */
.L_x_2543:
[----:B------:R-:W-:Y:S05]  /*2a430*/  BRA `(.L_x_2545) ;  /* 0xfffffe3800307947 */ /* 0x000fea000383ffff */
.L_x_2296:
        /* <DEDUP_REMOVED lines=8> */
.L_x_2547:
[----:B------:R-:W-:Y:S05]  /*2a4c0*/  BSYNC B1 ;  /* 0x0000000000017941 */ /* 0x000fea0003800000 */
.L_x_2546:
[----:B------:R-:W-:Y:S05]  /*2a4d0*/  BRA `(.L_x_2548) ;  /* 0xfffffe3800107947 */ /* 0x000fea000383ffff */
.L_x_2297:
        /* <DEDUP_REMOVED lines=8> */
.L_x_2550:
[----:B------:R-:W-:Y:S05]  /*2a560*/  BSYNC B1 ;  /* 0x0000000000017941 */ /* 0x000fea0003800000 */
.L_x_2549:
[----:B------:R-:W-:Y:S05]  /*2a570*/  BRA `(.L_x_2551) ;  /* 0xfffffe3400f07947 */ /* 0x000fea000383ffff */
.L_x_2298:
[----:B------:R-:W-:Y:S01]  /*2a580*/  BSSY B1, `(.L_x_2552) ;  /* 0x0000008000017945 */ /* 0x000fe20003800000 */
[----:B------:R-:W-:Y:S02]  /*2a590*/  IMAD.MOV.U32 R13, RZ, RZ, R5 ;  /* 0x000000ffff0d7224 */ /* 0x000fe400078e0005 */
[----:B------:R-:W-:Y:S02]  /*2a5a0*/  IMAD.MOV.U32 R12, RZ, RZ, 0x1 ;  /* 0x00000001ff0c7424 */ /* 0x000fe400078e00ff */
[----:B------:R-:W-:Y:S02]  /*2a5b0*/  IMAD.MOV.U32 R11, RZ, RZ, 0x181f ;  /* 0x0000181fff0b7424 */ /* 0x000fe400078e00ff */
[----:B0-----:R-:W-:-:S07]  /*2a5c0*/  IMAD.MOV.U32 R15, RZ, RZ, -0x1 ;  /* 0xffffffffff0f7424 */ /* 0x001fce00078e00ff */
[----:B-----5:R-:W-:Y:S05]  /*2a5d0*/  WARPSYNC.COLLECTIVE R15, `(.L_x_2553) ;  /* 0x000000000f087348 */ /* 0x020fea0003c00000 */
[----:B------:R0:W1:Y:S02]  /*2a5e0*/  SHFL.IDX P6, R14, R13, R12, R11 ;  /* 0x0000000c0d0e7389 */ /* 0x00006400000c000b */
[----:B01---5:R-:W-:Y:S01]  /*2a5f0*/  ENDCOLLECTIVE ;  /* 0x000000000000791b */ /* 0x023fe20003800000 */
.L_x_2553:
[----:B------:R-:W-:Y:S05]  /*2a600*/  BSYNC B1 ;  /* 0x0000000000017941 */ /* 0x000fea0003800000 */
.L_x_2552:
[----:B------:R-:W-:Y:S05]  /*2a610*/  BRA `(.L_x_2554) ;  /* 0xfffffe3400d07947 */ /* 0x000fea000383ffff */
.L_x_2299:
[----:B------:R-:W-:Y:S01]  /*2a620*/  BSSY B1, `(.L_x_2555) ;  /* 0x0000008000017945 */ /* 0x000fe20003800000 */
[----:B------:R-:W-:Y:S01]  /*2a630*/  IMAD.MOV.U32 R13, RZ, RZ, R4 ;  /* 0x000000ffff0d7224 */ /* 0x000fe200078e0004 */
[----:B------:R-:W-:Y:S01]  /*2a640*/  MOV R12, 0x1 ;  /* 0x00000001000c7802 */ /* 0x000fe20000000f00 */
[----:B------:R-:W-:Y:S02]  /*2a650*/  IMAD.MOV.U32 R11, RZ, RZ, 0x181f ;  /* 0x0000181fff0b7424 */ /* 0x000fe400078e00ff */
[----:B0-----:R-:W-:-:S07]  /*2a660*/  IMAD.MOV.U32 R15, RZ, RZ, -0x1 ;  /* 0xffffffffff0f7424 */ /* 0x001fce00078e00ff */
[----:B-----5:R-:W-:Y:S05]  /*2a670*/  WARPSYNC.COLLECTIVE R15, `(.L_x_2556) ;  /* 0x000000000f087348 */ /* 0x020fea0003c00000 */
[----:B------:R0:W1:Y:S02]  /*2a680*/  SHFL.IDX P6, R14, R13, R12, R11 ;  /* 0x0000000c0d0e7389 */ /* 0x00006400000c000b */
[----:B01---5:R-:W-:Y:S01]  /*2a690*/  ENDCOLLECTIVE ;  /* 0x000000000000791b */ /* 0x023fe20003800000 */
.L_x_2556:
[----:B------:R-:W-:Y:S05]  /*2a6a0*/  BSYNC B1 ;  /* 0x0000000000017941 */ /* 0x000fea0003800000 */
.L_x_2555:
[----:B------:R-:W-:Y:S05]  /*2a6b0*/  BRA `(.L_x_2557) ;  /* 0xfffffe3400b07947 */ /* 0x000fea000383ffff */
.L_x_2300:
        /* <DEDUP_REMOVED lines=8> */
.L_x_2559:
[----:B------:R-:W-:Y:S05]  /*2a740*/  BSYNC B1 ;  /* 0x0000000000017941 */ /* 0x000fea0003800000 */
.L_x_2558:
[----:B------:R-:W-:Y:S05]  /*2a750*/  BRA `(.L_x_2560) ;  /* 0xfffffe3400907947 */ /* 0x000fea000383ffff */
.L_x_2301:
        /* <DEDUP_REMOVED lines=8> */
.L_x_2562:
[----:B------:R-:W-:Y:S05]  /*2a7e0*/  BSYNC B1 ;  /* 0x0000000000017941 */ /* 0x000fea0003800000 */
.L_x_2561:
[----:B------:R-:W-:Y:S05]  /*2a7f0*/  BRA `(.L_x_2563) ;  /* 0xfffffe3400707947 */ /* 0x000fea000383ffff */
.L_x_2302:
        /* <DEDUP_REMOVED lines=8> */
.L_x_2565:
[----:B------:R-:W-:Y:S05]  /*2a880*/  BSYNC B1 ;  /* 0x0000000000017941 */ /* 0x000fea0003800000 */
.L_x_2564:
[----:B------:R-:W-:Y:S05]  /*2a890*/  BRA `(.L_x_2566) ;  /* 0xfffffe3400507947 */ /* 0x000fea000383ffff */
.L_x_2303:
        /* <DEDUP_REMOVED lines=8> */
.L_x_2568:
[----:B------:R-:W-:Y:S05]  /*2a920*/  BSYNC B1 ;  /* 0x0000000000017941 */ /* 0x000fea0003800000 */
.L_x_2567:
[----:B------:R-:W-:Y:S05]  /*2a930*/  BRA `(.L_x_2569) ;  /* 0xfffffe3400307947 */ /* 0x000fea000383ffff */
.L_x_2304:
        /* <DEDUP_REMOVED lines=8> */
.L_x_2571:
[----:B------:R-:W-:Y:S05]  /*2a9c0*/  BSYNC B1 ;  /* 0x0000000000017941 */ /* 0x000fea0003800000 */
.L_x_2570:
[----:B------:R-:W-:Y:S05]  /*2a9d0*/  BRA `(.L_x_2572) ;  /* 0xfffffe3400107947 */ /* 0x000fea000383ffff */
.L_x_2305:
        /* <DEDUP_REMOVED lines=8> */
.L_x_2574:
[----:B------:R-:W-:Y:S05]  /*2aa60*/  BSYNC B1 ;  /* 0x0000000000017941 */ /* 0x000fea0003800000 */
.L_x_2573:
[----:B------:R-:W-:Y:S05]  /*2aa70*/  BRA `(.L_x_2575) ;  /* 0xfffffe3000f07947 */ /* 0x000fea000383ffff */
.L_x_2306:
        /* <DEDUP_REMOVED lines=8> */
.L_x_2577:
[----:B------:R-:W-:Y:S05]  /*2ab00*/  BSYNC B1 ;  /* 0x0000000000017941 */ /* 0x000fea0003800000 */
.L_x_2576:
[----:B------:R-:W-:Y:S05]  /*2ab10*/  BRA `(.L_x_2578) ;  /* 0xfffffe3000d07947 */ /* 0x000fea000383ffff */
.L_x_2307:
        /* <DEDUP_REMOVED lines=8> */
.L_x_2580:
[----:B------:R-:W-:Y:S05]  /*2aba0*/  BSYNC B1 ;  /* 0x0000000000017941 */ /* 0x000fea0003800000 */
.L_x_2579:
[----:B------:R-:W-:Y:S05]  /*2abb0*/  BRA `(.L_x_2581) ;  /* 0xfffffe3000b07947 */ /* 0x000fea000383ffff */
.L_x_2308:
        /* <DEDUP_REMOVED lines=8> */
.L_x_2583:
[----:B------:R-:W-:Y:S05]  /*2ac40*/  BSYNC B1 ;  /* 0x0000000000017941 */ /* 0x000fea0003800000 */
.L_x_2582:
[----:B------:R-:W-:Y:S05]  /*2ac50*/  BRA `(.L_x_2584) ;  /* 0xfffffe3000907947 */ /* 0x000fea000383ffff */
.L_x_2309:
        /* <DEDUP_REMOVED lines=8> */
.L_x_2586:
[----:B------:R-:W-:Y:S05]  /*2ace0*/  BSYNC B1 ;  /* 0x0000000000017941 */ /* 0x000fea0003800000 */
.L_x_2585:
[----:B------:R-:W-:Y:S05]  /*2acf0*/  BRA `(.L_x_2587) ;  /* 0xfffffe3000707947 */ /* 0x000fea000383ffff */
.L_x_2311:
[----:B-1----:R1:W2:Y:S02]  /*2ad00*/  SYNCS.PHASECHK.TRANS64.TRYWAIT P1, [R18+URZ+0x38800], R3 ;  /* 0x03880003120075a7 */ /* 0x0022a4000802017f */
[----:B--2---:R-:W-:Y:S05]  /*2ad10*/  @!P1 NANOSLEEP.SYNCS 0x989680 ;  /* 0x009896800000995d */ /* 0x004fea0003900000 */
[----:B------:R-:W2:Y:S02]  /*2ad20*/  @!P1 SYNCS.PHASECHK.TRANS64 P1, [R18+URZ+0x38800], R3 ;  /* 0x03880003120095a7 */ /* 0x000ea4000802007f */
[----:B--2---:R-:W-:Y:S05]  /*2ad30*/  @!P1 BRA `(.L_x_2311) ;  /* 0xfffffffc00f09947 */ /* 0x004fea000383ffff */
[----:B------:R-:W-:Y:S05]  /*2ad40*/  BRA `(.L_x_2588) ;  /* 0xfffffe30007c7947 */ /* 0x000fea000383ffff */
.L_x_2327:
        /* <DEDUP_REMOVED lines=8> */
.L_x_2590:
[----:B------:R-:W-:Y:S05]  /*2add0*/  BSYNC B1 ;  /* 0x0000000000017941 */ /* 0x000fea0003800000 */
.L_x_2589:
[----:B------:R-:W-:Y:S05]  /*2ade0*/  BRA `(.L_x_2591) ;  /* 0xfffffe7400847947 */ /* 0x000fea000383ffff */
.L_x_2328:
[----:B------:R-:W-:Y:S01]  /*2adf0*/  BSSY B1, `(.L_x_2592) ;  /* 0x0000008000017945 */ /* 0x000fe20003800000 */
[----:B------:R-:W-:Y:S01]  /*2ae00*/  IMAD.MOV.U32 R13, RZ, RZ, R4 ;  /* 0x000000ffff0d7224 */ /* 0x000fe200078e0004 */
[----:B------:R-:W-:Y:S01]  /*2ae10*/  MOV R12, RZ ;  /* 0x000000ff000c7202 */ /* 0x000fe20000000f00 */
[----:B------:R-:W-:Y:S02]  /*2ae20*/  IMAD.MOV.U32 R11, RZ, RZ, 0x181f ;  /* 0x0000181fff0b7424 */ /* 0x000fe400078e00ff */
[----:B------:R-:W-:-:S07]  /*2ae30*/  IMAD.MOV.U32 R15, RZ, RZ, -0x1 ;  /* 0xffffffffff0f7424 */ /* 0x000fce00078e00ff */
[----:B-----5:R-:W-:Y:S05]  /*2ae40*/  WARPSYNC.COLLECTIVE R15, `(.L_x_2593) ;  /* 0x000000000f087348 */ /* 0x020fea0003c00000 */
[----:B------:R0:W1:Y:S02]  /*2ae50*/  SHFL.IDX P6, R14, R13, R12, R11 ;  /* 0x0000000c0d0e7389 */ /* 0x00006400000c000b */
[----:B01---5:R-:W-:Y:S01]  /*2ae60*/  ENDCOLLECTIVE ;  /* 0x000000000000791b */ /* 0x023fe20003800000 */
.L_x_2593:
[----:B------:R-:W-:Y:S05]  /*2ae70*/  BSYNC B1 ;  /* 0x0000000000017941 */ /* 0x000fea0003800000 */
.L_x_2592:
[----:B------:R-:W-:Y:S05]  /*2ae80*/  BRA `(.L_x_2594) ;  /* 0xfffffe7400647947 */ /* 0x000fea000383ffff */
.L_x_2329:
        /* <DEDUP_REMOVED lines=8> */
.L_x_2596:
[----:B------:R-:W-:Y:S05]  /*2af10*/  BSYNC B1 ;  /* 0x0000000000017941 */ /* 0x000fea0003800000 */
.L_x_2595:
[----:B------:R-:W-:Y:S05]  /*2af20*/  BRA `(.L_x_2597) ;  /* 0xfffffe7400447947 */ /* 0x000fea000383ffff */
.L_x_2330:
        /* <DEDUP_REMOVED lines=8> */
.L_x_2599:
[----:B------:R-:W-:Y:S05]  /*2afb0*/  BSYNC B1 ;  /* 0x0000000000017941 */ /* 0x000fea0003800000 */
.L_x_2598:
[----:B------:R-:W-:Y:S05]  /*2afc0*/  BRA `(.L_x_2600) ;  /* 0xfffffe7400247947 */ /* 0x000fea000383ffff */
.L_x_2331:
[----:B------:R-:W-:Y:S01]  /*2afd0*/  BSSY B1, `(.L_x_2601) ;  /* 0x0000008000017945 */ /* 0x000fe20003800000 */
[----:B------:R-:W-:Y:S02]  /*2afe0*/  IMAD.MOV.U32 R13, RZ, RZ, R5 ;  /* 0x000000ffff0d7224 */ /* 0x000fe400078e0005 */
[----:B------:R-:W-:Y:S02]  /*2aff0*/  IMAD.MOV.U32 R12, RZ, RZ, 0x1 ;  /* 0x00000001ff0c7424 */ /* 0x000fe400078e00ff */
[----:B------:R-:W-:Y:S02]  /*2b000*/  IMAD.MOV.U32 R11, RZ, RZ, 0x181f ;  /* 0x0000181fff0b7424 */ /* 0x000fe400078e00ff */
[----:B------:R-:W-:-:S07]  /*2b010*/  IMAD.MOV.U32 R15, RZ, RZ, -0x1 ;  /* 0xffffffffff0f7424 */ /* 0x000fce00078e00ff */
[----:B-----5:R-:W-:Y:S05]  /*2b020*/  WARPSYNC.COLLECTIVE R15, `(.L_x_2602) ;  /* 0x000000000f087348 */ /* 0x020fea0003c00000 */
[----:B------:R0:W1:Y:S02]  /*2b030*/  SHFL.IDX P6, R14, R13, R12, R11 ;  /* 0x0000000c0d0e7389 */ /* 0x00006400000c000b */
[----:B01---5:R-:W-:Y:S01]  /*2b040*/  ENDCOLLECTIVE ;  /* 0x000000000000791b */ /* 0x023fe20003800000 */
.L_x_2602:
[----:B------:R-:W-:Y:S05]  /*2b050*/  BSYNC B1 ;  /* 0x0000000000017941 */ /* 0x000fea0003800000 */
.L_x_2601:
[----:B------:R-:W-:Y:S05]  /*2b060*/  BRA `(.L_x_2603) ;  /* 0xfffffe7400047947 */ /* 0x000fea000383ffff */
.L_x_2332:
[----:B------:R-:W-:Y:S01]  /*2b070*/  BSSY B1, `(.L_x_2604) ;  /* 0x0000008000017945 */ /* 0x000fe20003800000 */
[----:B------:R-:W-:Y:S01]  /*2b080*/  IMAD.MOV.U32 R13, RZ, RZ, R4 ;  /* 0x000000ffff0d7224 */ /* 0x000fe200078e0004 */
[----:B------:R-:W-:Y:S01]  /*2b090*/  MOV R12, 0x1 ;  /* 0x00000001000c7802 */ /* 0x000fe20000000f00 */
[----:B------:R-:W-:Y:S02]  /*2b0a0*/  IMAD.MOV.U32 R11, RZ, RZ, 0x181f ;  /* 0x0000181fff0b7424 */ /* 0x000fe400078e00ff */
[----:B------:R-:W-:-:S07]  /*2b0b0*/  IMAD.MOV.U32 R15, RZ, RZ, -0x1 ;  /* 0xffffffffff0f7424 */ /* 0x000fce00078e00ff */
[----:B-----5:R-:W-:Y:S05]  /*2b0c0*/  WARPSYNC.COLLECTIVE R15, `(.L_x_2605) ;  /* 0x000000000f087348 */ /* 0x020fea0003c00000 */
[----:B------:R0:W1:Y:S02]  /*2b0d0*/  SHFL.IDX P6, R14, R13, R12, R11 ;  /* 0x0000000c0d0e7389 */ /* 0x00006400000c000b */
[----:B01---5:R-:W-:Y:S01]  /*2b0e0*/  ENDCOLLECTIVE ;  /* 0x000000000000791b */ /* 0x023fe20003800000 */
.L_x_2605:
[----:B------:R-:W-:Y:S05]  /*2b0f0*/  BSYNC B1 ;  /* 0x0000000000017941 */ /* 0x000fea0003800000 */
.L_x_2604:
[----:B------:R-:W-:Y:S05]  /*2b100*/  BRA `(.L_x_2606) ;  /* 0xfffffe7000e47947 */ /* 0x000fea000383ffff */
.L_x_2333:
        /* <DEDUP_REMOVED lines=8> */
.L_x_2608:
[----:B------:R-:W-:Y:S05]  /*2b190*/  BSYNC B1 ;  /* 0x0000000000017941 */ /* 0x000fea0003800000 */
.L_x_2607:
[----:B------:R-:W-:Y:S05]  /*2b1a0*/  BRA `(.L_x_2609) ;  /* 0xfffffe7000c47947 */ /* 0x000fea000383ffff */
.L_x_2334:
        /* <DEDUP_REMOVED lines=8> */
.L_x_2611:
[----:B------:R-:W-:Y:S05]  /*2b230*/  BSYNC B1 ;  /* 0x0000000000017941 */ /* 0x000fea0003800000 */
.L_x_2610:
[----:B------:R-:W-:Y:S05]  /*2b240*/  BRA `(.L_x_2612) ;  /* 0xfffffe7000a47947 */ /* 0x000fea000383ffff */
.L_x_2335:
        /* <DEDUP_REMOVED lines=8> */
.L_x_2614:
[----:B------:R-:W-:Y:S05]  /*2b2d0*/  BSYNC B1 ;  /* 0x0000000000017941 */ /* 0x000fea0003800000 */
.L_x_2613:
[----:B------:R-:W-:Y:S05]  /*2b2e0*/  BRA `(.L_x_2615) ;  /* 0xfffffe7000847947 */ /* 0x000fea000383ffff */
.L_x_2336:
        /* <DEDUP_REMOVED lines=8> */
.L_x_2617:
[----:B------:R-:W-:Y:S05]  /*2b370*/  BSYNC B1 ;  /* 0x0000000000017941 */ /* 0x000fea0003800000 */
.L_x_2616:
[----:B------:R-:W-:Y:S05]  /*2b380*/  BRA `(.L_x_2618) ;  /* 0xfffffe7000647947 */ /* 0x000fea000383ffff */
.L_x_2337:
        /* <DEDUP_REMOVED lines=8> */
.L_x_2620:
[----:B------:R-:W-:Y:S05]  /*2b410*/  BSYNC B1 ;  /* 0x0000000000017941 */ /* 0x000fea0003800000 */
.L_x_2619:
[----:B------:R-:W-:Y:S05]  /*2b420*/  BRA `(.L_x_2621) ;  /* 0xfffffe7000447947 */ /* 0x000fea000383ffff */
.L_x_2338:
        /* <DEDUP_REMOVED lines=8> */
.L_x_2623:
[----:B------:R-:W-:Y:S05]  /*2b4b0*/  BSYNC B1 ;  /* 0x0000000000017941 */ /* 0x000fea0003800000 */
.L_x_2622:
[----:B------:R-:W-:Y:S05]  /*2b4c0*/  BRA `(.L_x_2624) ;  /* 0xfffffe7000247947 */ /* 0x000fea000383ffff */
.L_x_2339:
        /* <DEDUP_REMOVED lines=8> */
.L_x_2626:
[----:B------:R-:W-:Y:S05]  /*2b550*/  BSYNC B1 ;  /* 0x0000000000017941 */ /* 0x000fea0003800000 */
.L_x_2625:
[----:B------:R-:W-:Y:S05]  /*2b560*/  BRA `(.L_x_2627) ;  /* 0xfffffe7000047947 */ /* 0x000fea000383ffff */
.L_x_2340:
        /* <DEDUP_REMOVED lines=8> */
.L_x_2629:
[----:B------:R-:W-:Y:S05]  /*2b5f0*/  BSYNC B1 ;  /* 0x0000000000017941 */ /* 0x000fea0003800000 */
.L_x_2628:
[----:B------:R-:W-:Y:S05]  /*2b600*/  BRA `(.L_x_2630) ;  /* 0xfffffe6c00e47947 */ /* 0x000fea000383ffff */
.L_x_2341:
        /* <DEDUP_REMOVED lines=8> */
.L_x_2632:
[----:B------:R-:W-:Y:S05]  /*2b690*/  BSYNC B1 ;  /* 0x0000000000017941 */ /* 0x000fea0003800000 */
.L_x_2631:
[----:B------:R-:W-:Y:S05]  /*2b6a0*/  BRA `(.L_x_2633) ;  /* 0xfffffe6c00c47947 */ /* 0x000fea000383ffff */
.L_x_2342:
        /* <DEDUP_REMOVED lines=8> */
.L_x_2635:
[----:B------:R-:W-:Y:S05]  /*2b730*/  BSYNC B1 ;  /* 0x0000000000017941 */ /* 0x000fea0003800000 */
.L_x_2634:
[----:B------:R-:W-:Y:S05]  /*2b740*/  BRA `(.L_x_2636) ;  /* 0xfffffe6c00a47947 */ /* 0x000fea000383ffff */
.L_x_2344:
[----:B0-----:R0:W1:Y:S02]  /*2b750*/  SYNCS.PHASECHK.TRANS64.TRYWAIT P4, [R18+URZ+0x38800], R3 ;  /* 0x03880003120075a7 */ /* 0x001064000808017f */
[----:B-1----:R-:W-:Y:S05]  /*2b760*/  @!P4 NANOSLEEP.SYNCS 0x989680 ;  /* 0x009896800000c95d */ /* 0x002fea0003900000 */
[----:B------:R-:W1:Y:S02]  /*2b770*/  @!P4 SYNCS.PHASECHK.TRANS64 P4, [R18+URZ+0x38800], R3 ;  /* 0x038800031200c5a7 */ /* 0x000e64000808007f */
[----:B-1----:R-:W-:Y:S05]  /*2b780*/  @!P4 BRA `(.L_x_2344) ;  /* 0xfffffffc00f0c947 */ /* 0x002fea000383ffff */
[----:B------:R-:W-:Y:S05]  /*2b790*/  BRA `(.L_x_2637) ;  /* 0xfffffe6c00c47947 */ /* 0x000fea000383ffff */
.L_x_2354:
[----:B-1----:R1:W2:Y:S02]  /*2b7a0*/  SYNCS.PHASECHK.TRANS64.TRYWAIT P2, [R4+URZ+0x38830], R3 ;  /* 0x03883003040075a7 */ /* 0x0022a4000804017f */
[----:B--2---:R-:W-:Y:S05]  /*2b7b0*/  @!P2 NANOSLEEP.SYNCS 0x989680 ;  /* 0x009896800000a95d */ /* 0x004fea0003900000 */
[----:B------:R-:W2:Y:S02]  /*2b7c0*/  @!P2 SYNCS.PHASECHK.TRANS64 P2, [R4+URZ+0x38830], R3 ;  /* 0x038830030400a5a7 */ /* 0x000ea4000804007f */
[----:B--2---:R-:W-:Y:S05]  /*2b7d0*/  @!P2 BRA `(.L_x_2354) ;  /* 0xfffffffc00f0a947 */ /* 0x004fea000383ffff */
[----:B------:R-:W-:Y:S05]  /*2b7e0*/  BRA `(.L_x_2353) ;  /* 0xfffffeb0002c7947 */ /* 0x000fea000383ffff */
.L_x_2360:
[----:B-1----:R1:W2:Y:S02]  /*2b7f0*/  SYNCS.PHASECHK.TRANS64.TRYWAIT P2, [R3+URZ+0x38830], R0 ;  /* 0x03883000030075a7 */ /* 0x0022a4000804017f */
[----:B--2---:R-:W-:Y:S05]  /*2b800*/  @!P2 NANOSLEEP.SYNCS 0x989680 ;  /* 0x009896800000a95d */ /* 0x004fea0003900000 */
[----:B------:R-:W2:Y:S02]  /*2b810*/  @!P2 SYNCS.PHASECHK.TRANS64 P2, [R3+URZ+0x38830], R0 ;  /* 0x038830000300a5a7 */ /* 0x000ea4000804007f */
[----:B--2---:R-:W-:Y:S05]  /*2b820*/  @!P2 BRA `(.L_x_2360) ;  /* 0xfffffffc00f0a947 */ /* 0x004fea000383ffff */
[----:B------:R-:W-:Y:S05]  /*2b830*/  BRA `(.L_x_2359) ;  /* 0xfffffedc00c47947 */ /* 0x000fea000383ffff */
.L_x_2364:
[----:B-1----:R1:W2:Y:S02]  /*2b840*/  SYNCS.PHASECHK.TRANS64.TRYWAIT P0, [R3+URZ+0x38850], R0 ;  /* 0x03885000030075a7 */ /* 0x0022a4000800017f */
[----:B--2---:R-:W-:Y:S05]  /*2b850*/  @!P0 NANOSLEEP.SYNCS 0x989680 ;  /* 0x009896800000895d */ /* 0x004fea0003900000 */
[----:B------:R-:W2:Y:S02]  /*2b860*/  @!P0 SYNCS.PHASECHK.TRANS64 P0, [R3+URZ+0x38850], R0 ;  /* 0x03885000030085a7 */ /* 0x000ea4000800007f */
[----:B--2---:R-:W-:Y:S05]  /*2b870*/  @!P0 BRA `(.L_x_2364) ;  /* 0xfffffffc00f08947 */ /* 0x004fea000383ffff */
[----:B------:R-:W-:Y:S05]  /*2b880*/  BRA `(.L_x_2361) ;  /* 0xfffffee000d07947 */ /* 0x000fea000383ffff */
.L_x_2372:
[----:B-1----:R1:W2:Y:S02]  /*2b890*/  SYNCS.PHASECHK.TRANS64.TRYWAIT P2, [R3+URZ+0x38830], R0 ;  /* 0x03883000030075a7 */ /* 0x0022a4000804017f */
[----:B--2---:R-:W-:Y:S05]  /*2b8a0*/  @!P2 NANOSLEEP.SYNCS 0x989680 ;  /* 0x009896800000a95d */ /* 0x004fea0003900000 */
[----:B------:R-:W2:Y:S02]  /*2b8b0*/  @!P2 SYNCS.PHASECHK.TRANS64 P2, [R3+URZ+0x38830], R0 ;  /* 0x038830000300a5a7 */ /* 0x000ea4000804007f */
[----:B--2---:R-:W-:Y:S05]  /*2b8c0*/  @!P2 BRA `(.L_x_2372) ;  /* 0xfffffffc00f0a947 */ /* 0x004fea000383ffff */
[----:B------:R-:W-:Y:S05]  /*2b8d0*/  BRA `(.L_x_2371) ;  /* 0xffffff0c00247947 */ /* 0x000fea000383ffff */
.L_x_2376:
[----:B-1----:R1:W2:Y:S02]  /*2b8e0*/  SYNCS.PHASECHK.TRANS64.TRYWAIT P0, [R3+URZ+0x38850], R0 ;  /* 0x03885000030075a7 */ /* 0x0022a4000800017f */
[----:B--2---:R-:W-:Y:S05]  /*2b8f0*/  @!P0 NANOSLEEP.SYNCS 0x989680 ;  /* 0x009896800000895d */ /* 0x004fea0003900000 */
[----:B------:R-:W2:Y:S02]  /*2b900*/  @!P0 SYNCS.PHASECHK.TRANS64 P0, [R3+URZ+0x38850], R0 ;  /* 0x03885000030085a7 */ /* 0x000ea4000800007f */
[----:B--2---:R-:W-:Y:S05]  /*2b910*/  @!P0 BRA `(.L_x_2376) ;  /* 0xfffffffc00f08947 */ /* 0x004fea000383ffff */
[----:B------:R-:W-:Y:S05]  /*2b920*/  BRA `(.L_x_2373) ;  /* 0xffffff1000307947 */ /* 0x000fea000383ffff */
.L_x_2382:
[----:B-1----:R1:W2:Y:S02]  /*2b930*/  SYNCS.PHASECHK.TRANS64.TRYWAIT P0, [R8+URZ+0x38850], R7 ;  /* 0x03885007080075a7 */ /* 0x0022a4000800017f */
[----:B--2---:R-:W-:Y:S05]  /*2b940*/  @!P0 NANOSLEEP.SYNCS 0x989680 ;  /* 0x009896800000895d */ /* 0x004fea0003900000 */
[----:B------:R-:W2:Y:S02]  /*2b950*/  @!P0 SYNCS.PHASECHK.TRANS64 P0, [R8+URZ+0x38850], R7 ;  /* 0x03885007080085a7 */ /* 0x000ea4000800007f */
[----:B--2---:R-:W-:Y:S05]  /*2b960*/  @!P0 BRA `(.L_x_2382) ;  /* 0xfffffffc00f08947 */ /* 0x004fea000383ffff */
[----:B------:R-:W-:Y:S05]  /*2b970*/  BRA `(.L_x_2381) ;  /* 0xffffff3000087947 */ /* 0x000fea000383ffff */
.L_x_2386:
[----:B------:R-:W-:Y:S02]  /*2b980*/  SEL R29, R12, R31, P0 ;  /* 0x0000001f0c1d7207 */ /* 0x000fe40000000000 */
[----:B------:R-:W-:Y:S01]  /*2b990*/  SEL R28, R31, R12, P0 ;  /* 0x0000000c1f1c7207 */ /* 0x000fe20000000000 */
[----:B------:R-:W-:Y:S01]  /*2b9a0*/  IMAD.MOV.U32 R12, RZ, RZ, R2 ;  /* 0x000000ffff0c7224 */ /* 0x000fe200078e0002 */
        /* <DEDUP_REMOVED lines=12> */
[----:B------:R-:W-:-:S02]  /*2ba70*/  SEL R25, R14, R27, P0 ;  /* 0x0000001b0e197207 */ /* 0x000fc40000000000 */
[----:B------:R-:W-:-:S07]  /*2ba80*/  SEL R20, R27, R14, P0 ;  /* 0x0000000e1b147207 */ /* 0x000fce0000000000 */
[----:B------:R-:W-:Y:S05]  /*2ba90*/  WARPSYNC.COLLECTIVE R15, `(.L_x_2638) ;  /* 0x000000000f087348 */ /* 0x000fea0003c00000 */
[----:B------:R0:W1:Y:S02]  /*2baa0*/  SHFL.IDX P6, R14, R13, R12, R11 ;  /* 0x0000000c0d0e7389 */ /* 0x00006400000c000b */
[----:B01----:R-:W-:Y:S01]  /*2bab0*/  ENDCOLLECTIVE ;  /* 0x000000000000791b */ /* 0x003fe20003800000 */
.L_x_2638:
        /* <DEDUP_REMOVED lines=18> */
.L_x_2639:
        /* <DEDUP_REMOVED lines=19> */
.L_x_2640:
        /* <DEDUP_REMOVED lines=19> */
.L_x_2641:
        /* <DEDUP_REMOVED lines=18> */
.L_x_2642:
[----:B------:R-:W-:Y:S02]  /*2bf60*/  SEL R6, R9, R6, P0 ;  /* 0x0000000609067207 */ /* 0x000fe40000000000 */
        /* <DEDUP_REMOVED lines=8> */
.L_x_2643:
[----:B------:R-:W-:Y:S02]  /*2bff0*/  IMAD.MOV.U32 R13, RZ, RZ, R27 ;  /* 0x000000ffff0d7224 */ /* 0x000fe400078e001b */
[----:B------:R-:W-:Y:S02]  /*2c000*/  IMAD.MOV.U32 R12, RZ, RZ, R2 ;  /* 0x000000ffff0c7224 */ /* 0x000fe400078e0002 */
[----:B------:R-:W-:-:S07]  /*2c010*/  IMAD.MOV.U32 R25, RZ, RZ, R14 ;  /* 0x000000ffff197224 */ /* 0x000fce00078e000e */
[----:B------:R-:W-:Y:S05]  /*2c020*/  WARPSYNC.COLLECTIVE R15, `(.L_x_2644) ;  /* 0x000000000f087348 */ /* 0x000fea0003c00000 */
[----:B------:R0:W1:Y:S02]  /*2c030*/  SHFL.IDX P6, R14, R13, R12, R11 ;  /* 0x0000000c0d0e7389 */ /* 0x00006400000c000b */
[----:B01----:R-:W-:Y:S01]  /*2c040*/  ENDCOLLECTIVE ;  /* 0x000000000000791b */ /* 0x003fe20003800000 */
.L_x_2644:
[----:B------:R-:W-:Y:S01]  /*2c050*/  IMAD.MOV.U32 R13, RZ, RZ, R24 ;  /* 0x000000ffff0d7224 */ /* 0x000fe200078e0018 */
[----:B------:R-:W-:Y:S01]  /*2c060*/  SEL R24, R26, R25, P0 ;  /* 0x000000191a187207 */ /* 0x000fe20000000000 */
[----:B------:R-:W-:Y:S01]  /*2c070*/  IMAD.MOV.U32 R12, RZ, RZ, R7 ;  /* 0x000000ffff0c7224 */ /* 0x000fe200078e0007 */
[----:B------:R-:W-:Y:S02]  /*2c080*/  SEL R26, R25, R26, P0 ;  /* 0x0000001a191a7207 */ /* 0x000fe40000000000 */
[----:B------:R-:W-:-:S07]  /*2c090*/  MOV R30, R14 ;  /* 0x0000000e001e7202 */ /* 0x000fce0000000f00 */
[----:B------:R-:W-:Y:S05]  /*2c0a0*/  WARPSYNC.COLLECTIVE R15, `(.L_x_2645) ;  /* 0x000000000f087348 */ /* 0x000fea0003c00000 */
[----:B------:R0:W1:Y:S02]  /*2c0b0*/  SHFL.IDX P6, R14, R13, R12, R11 ;  /* 0x0000000c0d0e7389 */ /* 0x00006400000c000b */
[----:B01----:R-:W-:Y:S01]  /*2c0c0*/  ENDCOLLECTIVE ;  /* 0x000000000000791b */ /* 0x003fe20003800000 */
.L_x_2645:
[----:B------:R-:W-:Y:S02]  /*2c0d0*/  IMAD.MOV.U32 R13, RZ, RZ, R29 ;  /* 0x000000ffff0d7224 */ /* 0x000fe400078e001d */
[----:B------:R-:W-:Y:S02]  /*2c0e0*/  IMAD.MOV.U32 R12, RZ, RZ, R2 ;  /* 0x000000ffff0c7224 */ /* 0x000fe400078e0002 */
[----:B------:R-:W-:-:S07]  /*2c0f0*/  IMAD.MOV.U32 R27, RZ, RZ, R14 ;  /* 0x000000ffff1b7224 */ /* 0x000fce00078e000e */
[----:B------:R-:W-:Y:S05]  /*2c100*/  WARPSYNC.COLLECTIVE R15, `(.L_x_2646) ;  /* 0x000000000f087348 */ /* 0x000fea0003c00000 */
[----:B------:R0:W1:Y:S02]  /*2c110*/  SHFL.IDX P6, R14, R13, R12, R11 ;  /* 0x0000000c0d0e7389 */ /* 0x00006400000c000b */
[----:B01----:R-:W-:Y:S01]  /*2c120*/  ENDCOLLECTIVE ;  /* 0x000000000000791b */ /* 0x003fe20003800000 */
.L_x_2646:
[----:B------:R-:W-:Y:S01]  /*2c130*/  IMAD.MOV.U32 R13, RZ, RZ, R28 ;  /* 0x000000ffff0d7224 */ /* 0x000fe200078e001c */
[----:B------:R-:W-:Y:S02]  /*2c140*/  MOV R12, R7 ;  /* 0x00000007000c7202 */ /* 0x000fe40000000f00 */
[----:B------:R-:W-:Y:S02]  /*2c150*/  SEL R28, R30, R27, P0 ;  /* 0x0000001b1e1c7207 */ /* 0x000fe40000000000 */
[----:B------:R-:W-:Y:S01]  /*2c160*/  SEL R30, R27, R30, P0 ;  /* 0x0000001e1b1e7207 */ /* 0x000fe20000000000 */
[----:B------:R-:W-:-:S07]  /*2c170*/  IMAD.MOV.U32 R34, RZ, RZ, R14 ;  /* 0x000000ffff227224 */ /* 0x000fce00078e000e */
[----:B------:R-:W-:Y:S05]  /*2c180*/  WARPSYNC.COLLECTIVE R15, `(.L_x_2647) ;  /* 0x000000000f087348 */ /* 0x000fea0003c00000 */
[----:B------:R0:W1:Y:S02]  /*2c190*/  SHFL.IDX P6, R14, R13, R12, R11 ;  /* 0x0000000c0d0e7389 */ /* 0x00006400000c000b */
[----:B01----:R-:W-:Y:S01]  /*2c1a0*/  ENDCOLLECTIVE ;  /* 0x000000000000791b */ /* 0x003fe20003800000 */
.L_x_2647:
[----:B------:R-:W-:Y:S02]  /*2c1b0*/  IMAD.MOV.U32 R13, RZ, RZ, R31 ;  /* 0x000000ffff0d7224 */ /* 0x000fe400078e001f */
[----:B------:R-:W-:Y:S02]  /*2c1c0*/  IMAD.MOV.U32 R12, RZ, RZ, R2 ;  /* 0x000000ffff0c7224 */ /* 0x000fe400078e0002 */
[----:B------:R-:W-:-:S07]  /*2c1d0*/  IMAD.MOV.U32 R29, RZ, RZ, R14 ;  /* 0x000000ffff1d7224 */ /* 0x000fce00078e000e */
[----:B------:R-:W-:Y:S05]  /*2c1e0*/  WARPSYNC.COLLECTIVE R15, `(.L_x_2648) ;  /* 0x000000000f087348 */ /* 0x000fea0003c00000 */
[----:B------:R0:W1:Y:S02]  /*2c1f0*/  SHFL.IDX P6, R14, R13, R12, R11 ;  /* 0x0000000c0d0e7389 */ /* 0x00006400000c000b */
[----:B01----:R-:W-:Y:S01]  /*2c200*/  ENDCOLLECTIVE ;  /* 0x000000000000791b */ /* 0x003fe20003800000 */
.L_x_2648:
        /* <DEDUP_REMOVED lines=8> */
.L_x_2649:
[----:B------:R-:W-:Y:S01]  /*2c290*/  MOV R13, R33 ;  /* 0x00000021000d7202 */ /* 0x000fe20000000f00 */
[----:B------:R-:W-:Y:S02]  /*2c2a0*/  IMAD.MOV.U32 R12, RZ, RZ, R2 ;  /* 0x000000ffff0c7224 */ /* 0x000fe400078e0002 */
[----:B------:R-:W-:-:S07]  /*2c2b0*/  IMAD.MOV.U32 R31, RZ, RZ, R14 ;  /* 0x000000ffff1f7224 */ /* 0x000fce00078e000e */
[----:B------:R-:W-:Y:S05]  /*2c2c0*/  WARPSYNC.COLLECTIVE R15, `(.L_x_2650) ;  /* 0x000000000f087348 */ /* 0x000fea0003c00000 */
[----:B------:R0:W1:Y:S02]  /*2c2d0*/  SHFL.IDX P6, R14, R13, R12, R11 ;  /* 0x0000000c0d0e7389 */ /* 0x00006400000c000b */
[----:B01----:R-:W-:Y:S01]  /*2c2e0*/  ENDCOLLECTIVE ;  /* 0x000000000000791b */ /* 0x003fe20003800000 */
.L_x_2650:
        /* <DEDUP_REMOVED lines=8> */
.L_x_2651:
[----:B------:R-:W-:Y:S02]  /*2c370*/  IMAD.MOV.U32 R13, RZ, RZ, R35 ;  /* 0x000000ffff0d7224 */ /* 0x000fe400078e0023 */
[----:B------:R-:W-:Y:S02]  /*2c380*/  IMAD.MOV.U32 R12, RZ, RZ, R2 ;  /* 0x000000ffff0c7224 */ /* 0x000fe400078e0002 */
[----:B------:R-:W-:-:S07]  /*2c390*/  IMAD.MOV.U32 R40, RZ, RZ, R14 ;  /* 0x000000ffff287224 */ /* 0x000fce00078e000e */
[----:B------:R-:W-:Y:S05]  /*2c3a0*/  WARPSYNC.COLLECTIVE R15, `(.L_x_2652) ;  /* 0x000000000f087348 */ /* 0x000fea0003c00000 */
[----:B------:R0:W1:Y:S02]  /*2c3b0*/  SHFL.IDX P6, R14, R13, R12, R11 ;  /* 0x0000000c0d0e7389 */ /* 0x00006400000c000b */
[----:B01----:R-:W-:Y:S01]  /*2c3c0*/  ENDCOLLECTIVE ;  /* 0x000000000000791b */ /* 0x003fe20003800000 */
.L_x_2652:
[----:B------:R-:W-:Y:S02]  /*2c3d0*/  IMAD.MOV.U32 R13, RZ, RZ, R42 ;  /* 0x000000ffff0d7224 */ /* 0x000fe400078e002a */
[----:B------:R-:W-:Y:S01]  /*2c3e0*/  IMAD.MOV.U32 R12, RZ, RZ, R7 ;  /* 0x000000ffff0c7224 */ /* 0x000fe200078e0007 */
[----:B------:R-:W-:-:S07]  /*2c3f0*/  MOV R35, R14 ;  /* 0x0000000e00237202 */ /* 0x000fce0000000f00 */
[----:B------:R-:W-:Y:S05]  /*2c400*/  WARPSYNC.COLLECTIVE R15, `(.L_x_2653) ;  /* 0x000000000f087348 */ /* 0x000fea0003c00000 */
[----:B------:R0:W1:Y:S02]  /*2c410*/  SHFL.IDX P6, R14, R13, R12, R11 ;  /* 0x0000000c0d0e7389 */ /* 0x00006400000c000b */
[----:B01----:R-:W-:Y:S01]  /*2c420*/  ENDCOLLECTIVE ;  /* 0x000000000000791b */ /* 0x003fe20003800000 */
.L_x_2653:
[----:B------:R-:W-:Y:S02]  /*2c430*/  IMAD.MOV.U32 R13, RZ, RZ, R37 ;  /* 0x000000ffff0d7224 */ /* 0x000fe400078e0025 */
[----:B------:R-:W-:Y:S02]  /*2c440*/  IMAD.MOV.U32 R12, RZ, RZ, R2 ;  /* 0x000000ffff0c7224 */ /* 0x000fe400078e0002 */
[----:B------:R-:W-:-:S07]  /*2c450*/  IMAD.MOV.U32 R42, RZ, RZ, R14 ;  /* 0x000000ffff2a7224 */ /* 0x000fce00078e000e */
[----:B------:R-:W-:Y:S05]  /*2c460*/  WARPSYNC.COLLECTIVE R15, `(.L_x_2654) ;  /* 0x000000000f087348 */ /* 0x000fea0003c00000 */
[----:B------:R0:W1:Y:S02]  /*2c470*/  SHFL.IDX P6, R14, R13, R12, R11 ;  /* 0x0000000c0d0e7389 */ /* 0x00006400000c000b */
[----:B01----:R-:W-:Y:S01]  /*2c480*/  ENDCOLLECTIVE ;  /* 0x000000000000791b */ /* 0x003fe20003800000 */
.L_x_2654:
[----:B------:R-:W-:Y:S01]  /*2c490*/  IMAD.MOV.U32 R13, RZ, RZ, R44 ;  /* 0x000000ffff0d7224 */ /* 0x000fe200078e002c */
[----:B------:R-:W-:Y:S01]  /*2c4a0*/  MOV R12, R7 ;  /* 0x00000007000c7202 */ /* 0x000fe20000000f00 */
[----:B------:R-:W-:-:S07]  /*2c4b0*/  IMAD.MOV.U32 R37, RZ, RZ, R14 ;  /* 0x000000ffff257224 */ /* 0x000fce00078e000e */
[----:B------:R-:W-:Y:S05]  /*2c4c0*/  WARPSYNC.COLLECTIVE R15, `(.L_x_2655) ;  /* 0x000000000f087348 */ /* 0x000fea0003c00000 */
[----:B------:R0:W1:Y:S02]  /*2c4d0*/  SHFL.IDX P6, R14, R13, R12, R11 ;  /* 0x0000000c0d0e7389 */ /* 0x00006400000c000b */
[----:B01----:R-:W-:Y:S01]  /*2c4e0*/  ENDCOLLECTIVE ;  /* 0x000000000000791b */ /* 0x003fe20003800000 */
.L_x_2655:
[----:B------:R-:W-:Y:S02]  /*2c4f0*/  IMAD.MOV.U32 R13, RZ, RZ, R39 ;  /* 0x000000ffff0d7224 */ /* 0x000fe400078e0027 */
[----:B------:R-:W-:Y:S02]  /*2c500*/  IMAD.MOV.U32 R12, RZ, RZ, R2 ;  /* 0x000000ffff0c7224 */ /* 0x000fe400078e0002 */
[----:B------:R-:W-:-:S07]  /*2c510*/  IMAD.MOV.U32 R44, RZ, RZ, R14 ;  /* 0x000000ffff2c7224 */ /* 0x000fce00078e000e */
[----:B------:R-:W-:Y:S05]  /*2c520*/  WARPSYNC.COLLECTIVE R15, `(.L_x_2656) ;  /* 0x000000000f087348 */ /* 0x000fea0003c00000 */
[----:B------:R0:W1:Y:S02]  /*2c530*/  SHFL.IDX P6, R14, R13, R12, R11 ;  /* 0x0000000c0d0e7389 */ /* 0x00006400000c000b */
[----:B01----:R-:W-:Y:S01]  /*2c540*/  ENDCOLLECTIVE ;  /* 0x000000000000791b */ /* 0x003fe20003800000 */
.L_x_2656:
[----:B------:R-:W-:Y:S02]  /*2c550*/  IMAD.MOV.U32 R13, RZ, RZ, R46 ;  /* 0x000000ffff0d7224 */ /* 0x000fe400078e002e */
[----:B------:R-:W-:Y:S02]  /*2c560*/  IMAD.MOV.U32 R12, RZ, RZ, R7 ;  /* 0x000000ffff0c7224 */ /* 0x000fe400078e0007 */
[----:B------:R-:W-:-:S07]  /*2c570*/  IMAD.MOV.U32 R39, RZ, RZ, R14 ;  /* 0x000000ffff277224 */ /* 0x000fce00078e000e */
[----:B------:R-:W-:Y:S05]  /*2c580*/  WARPSYNC.COLLECTIVE R15, `(.L_x_2657) ;  /* 0x000000000f087348 */ /* 0x000fea0003c00000 */
[----:B------:R0:W1:Y:S02]  /*2c590*/  SHFL.IDX P6, R14, R13, R12, R11 ;  /* 0x0000000c0d0e7389 */ /* 0x00006400000c000b */
[----:B01----:R-:W-:Y:S01]  /*2c5a0*/  ENDCOLLECTIVE ;  /* 0x000000000000791b */ /* 0x003fe20003800000 */
.L_x_2657:
[----:B------:R-:W-:Y:S01]  /*2c5b0*/  MOV R13, R41 ;  /* 0x00000029000d7202 */ /* 0x000fe20000000f00 */
[----:B------:R-:W-:Y:S02]  /*2c5c0*/  IMAD.MOV.U32 R12, RZ, RZ, R2 ;  /* 0x000000ffff0c7224 */ /* 0x000fe400078e0002 */
[----:B------:R-:W-:-:S07]  /*2c5d0*/  IMAD.MOV.U32 R46, RZ, RZ, R14 ;  /* 0x000000ffff2e7224 */ /* 0x000fce00078e000e */
[----:B------:R-:W-:Y:S05]  /*2c5e0*/  WARPSYNC.COLLECTIVE R15, `(.L_x_2658) ;  /* 0x000000000f087348 */ /* 0x000fea0003c00000 */
[----:B------:R0:W1:Y:S02]  /*2c5f0*/  SHFL.IDX P6, R14, R13, R12, R11 ;  /* 0x0000000c0d0e7389 */ /* 0x00006400000c000b */
[----:B01----:R-:W-:Y:S01]  /*2c600*/  ENDCOLLECTIVE ;  /* 0x000000000000791b */ /* 0x003fe20003800000 */
.L_x_2658:
[----:B------:R-:W-:Y:S02]  /*2c610*/  IMAD.MOV.U32 R13, RZ, RZ, R48 ;  /* 0x000000ffff0d7224 */ /* 0x000fe400078e0030 */
[----:B------:R-:W-:Y:S02]  /*2c620*/  IMAD.MOV.U32 R12, RZ, RZ, R7 ;  /* 0x000000ffff0c7224 */ /* 0x000fe400078e0007 */
[----:B------:R-:W-:-:S07]  /*2c630*/  IMAD.MOV.U32 R41, RZ, RZ, R14 ;  /* 0x000000ffff297224 */ /* 0x000fce00078e000e */
[----:B------:R-:W-:Y:S05]  /*2c640*/  WARPSYNC.COLLECTIVE R15, `(.L_x_2659) ;  /* 0x000000000f087348 */ /* 0x000fea0003c00000 */
[----:B------:R0:W1:Y:S02]  /*2c650*/  SHFL.IDX P6, R14, R13, R12, R11 ;  /* 0x0000000c0d0e7389 */ /* 0x00006400000c000b */
[----:B01----:R-:W-:Y:S01]  /*2c660*/  ENDCOLLECTIVE ;  /* 0x000000000000791b */ /* 0x003fe20003800000 */
.L_x_2659:
[----:B------:R-:W-:Y:S02]  /*2c670*/  IMAD.MOV.U32 R13, RZ, RZ, R43 ;  /* 0x000000ffff0d7224 */ /* 0x000fe400078e002b */
[----:B------:R-:W-:Y:S02]  /*2c680*/  IMAD.MOV.U32 R12, RZ, RZ, R2 ;  /* 0x000000ffff0c7224 */ /* 0x000fe400078e0002 */
[----:B------:R-:W-:-:S07]  /*2c690*/  IMAD.MOV.U32 R48, RZ, RZ, R14 ;  /* 0x000000ffff307224 */ /* 0x000fce00078e000e */
[----:B------:R-:W-:Y:S05]  /*2c6a0*/  WARPSYNC.COLLECTIVE R15, `(.L_x_2660) ;  /* 0x000000000f087348 */ /* 0x000fea0003c00000 */
[----:B------:R0:W1:Y:S02]  /*2c6b0*/  SHFL.IDX P6, R14, R13, R12, R11 ;  /* 0x0000000c0d0e7389 */ /* 0x00006400000c000b */
[----:B01----:R-:W-:Y:S01]  /*2c6c0*/  ENDCOLLECTIVE ;  /* 0x000000000000791b */ /* 0x003fe20003800000 */
.L_x_2660:
[----:B------:R-:W-:Y:S02]  /*2c6d0*/  IMAD.MOV.U32 R13, RZ, RZ, R50 ;  /* 0x000000ffff0d7224 */ /* 0x000fe400078e0032 */
[----:B------:R-:W-:Y:S01]  /*2c6e0*/  IMAD.MOV.U32 R12, RZ, RZ, R7 ;  /* 0x000000ffff0c7224 */ /* 0x000fe200078e0007 */
[----:B------:R-:W-:-:S07]  /*2c6f0*/  MOV R43, R14 ;  /* 0x0000000e002b7202 */ /* 0x000fce0000000f00 */
[----:B------:R-:W-:Y:S05]  /*2c700*/  WARPSYNC.COLLECTIVE R15, `(.L_x_2661) ;  /* 0x000000000f087348 */ /* 0x000fea0003c00000 */
[----:B------:R0:W1:Y:S02]  /*2c710*/  SHFL.IDX P6, R14, R13, R12, R11 ;  /* 0x0000000c0d0e7389 */ /* 0x00006400000c000b */
[----:B01----:R-:W-:Y:S01]  /*2c720*/  ENDCOLLECTIVE ;  /* 0x000000000000791b */ /* 0x003fe20003800000 */
.L_x_2661:
[----:B------:R-:W-:Y:S02]  /*2c730*/  IMAD.MOV.U32 R13, RZ, RZ, R45 ;  /* 0x000000ffff0d7224 */ /* 0x000fe400078e002d */
[----:B------:R-:W-:Y:S02]  /*2c740*/  IMAD.MOV.U32 R12, RZ, RZ, R2 ;  /* 0x000000ffff0c7224 */ /* 0x000fe400078e0002 */
[----:B------:R-:W-:-:S07]  /*2c750*/  IMAD.MOV.U32 R50, RZ, RZ, R14 ;  /* 0x000000ffff327224 */ /* 0x000fce00078e000e */
[----:B------:R-:W-:Y:S05]  /*2c760*/  WARPSYNC.COLLECTIVE R15, `(.L_x_2662) ;  /* 0x000000000f087348 */ /* 0x000fea0003c00000 */
[----:B------:R0:W1:Y:S02]  /*2c770*/  SHFL.IDX P6, R14, R13, R12, R11 ;  /* 0x0000000c0d0e7389 */ /* 0x00006400000c000b */
[----:B01----:R-:W-:Y:S01]  /*2c780*/  ENDCOLLECTIVE ;  /* 0x000000000000791b */ /* 0x003fe20003800000 */
.L_x_2662:
[----:B------:R-:W-:Y:S01]  /*2c790*/  IMAD.MOV.U32 R13, RZ, RZ, R52 ;  /* 0x000000ffff0d7224 */ /* 0x000fe200078e0034 */
[----:B------:R-:W-:Y:S01]  /*2c7a0*/  MOV R12, R7 ;  /* 0x00000007000c7202 */ /* 0x000fe20000000f00 */
[----:B------:R-:W-:-:S07]  /*2c7b0*/  IMAD.MOV.U32 R45, RZ, RZ, R14 ;  /* 0x000000ffff2d7224 */ /* 0x000fce00078e000e */
[----:B------:R-:W-:Y:S05]  /*2c7c0*/  WARPSYNC.COLLECTIVE R15, `(.L_x_2663) ;  /* 0x000000000f087348 */ /* 0x000fea0003c00000 */
[----:B------:R0:W1:Y:S02]  /*2c7d0*/  SHFL.IDX P6, R14, R13, R12, R11 ;  /* 0x0000000c0d0e7389 */ /* 0x00006400000c000b */
[----:B01----:R-:W-:Y:S01]  /*2c7e0*/  ENDCOLLECTIVE ;  /* 0x000000000000791b */ /* 0x003fe20003800000 */
.L_x_2663:
[----:B------:R-:W-:Y:S02]  /*2c7f0*/  IMAD.MOV.U32 R13, RZ, RZ, R47 ;  /* 0x000000ffff0d7224 */ /* 0x000fe400078e002f */
[----:B------:R-:W-:Y:S02]  /*2c800*/  IMAD.MOV.U32 R12, RZ, RZ, R2 ;  /* 0x000000ffff0c7224 */ /* 0x000fe400078e0002 */
[----:B------:R-:W-:-:S07]  /*2c810*/  IMAD.MOV.U32 R52, RZ, RZ, R14 ;  /* 0x000000ffff347224 */ /* 0x000fce00078e000e */
[----:B------:R-:W-:Y:S05]  /*2c820*/  WARPSYNC.COLLECTIVE R15, `(.L_x_2664) ;  /* 0x000000000f087348 */ /* 0x000fea0003c00000 */
[----:B------:R0:W1:Y:S02]  /*2c830*/  SHFL.IDX P6, R14, R13, R12, R11 ;  /* 0x0000000c0d0e7389 */ /* 0x00006400000c000b */
[----:B01----:R-:W-:Y:S01]  /*2c840*/  ENDCOLLECTIVE ;  /* 0x000000000000791b */ /* 0x003fe20003800000 */
.L_x_2664:
[----:B------:R-:W-:Y:S02]  /*2c850*/  IMAD.MOV.U32 R13, RZ, RZ, R54 ;  /* 0x000000ffff0d7224 */ /* 0x000fe400078e0036 */
[----:B------:R-:W-:Y:S02]  /*2c860*/  IMAD.MOV.U32 R12, RZ, RZ, R7 ;  /* 0x000000ffff0c7224 */ /* 0x000fe400078e0007 */
[----:B------:R-:W-:-:S07]  /*2c870*/  IMAD.MOV.U32 R47, RZ, RZ, R14 ;  /* 0x000000ffff2f7224 */ /* 0x000fce00078e000e */
[----:B------:R-:W-:Y:S05]  /*2c880*/  WARPSYNC.COLLECTIVE R15, `(.L_x_2665) ;  /* 0x000000000f087348 */ /* 0x000fea0003c00000 */
[----:B------:R0:W1:Y:S02]  /*2c890*/  SHFL.IDX P6, R14, R13, R12, R11 ;  /* 0x0000000c0d0e7389 */ /* 0x00006400000c000b */
[----:B01----:R-:W-:Y:S01]  /*2c8a0*/  ENDCOLLECTIVE ;  /* 0x000000000000791b */ /* 0x003fe20003800000 */
.L_x_2665:
[----:B------:R-:W-:Y:S01]  /*2c8b0*/  MOV R13, R49 ;  /* 0x00000031000d7202 */ /* 0x000fe20000000f00 */
[----:B------:R-:W-:Y:S02]  /*2c8c0*/  IMAD.MOV.U32 R12, RZ, RZ, R2 ;  /* 0x000000ffff0c7224 */ /* 0x000fe400078e0002 */
[----:B------:R-:W-:-:S07]  /*2c8d0*/  IMAD.MOV.U32 R54, RZ, RZ, R14 ;  /* 0x000000ffff367224 */ /* 0x000fce00078e000e */
[----:B------:R-:W-:Y:S05]  /*2c8e0*/  WARPSYNC.COLLECTIVE R15, `(.L_x_2666) ;  /* 0x000000000f087348 */ /* 0x000fea0003c00000 */
[----:B------:R0:W1:Y:S02]  /*2c8f0*/  SHFL.IDX P6, R14, R13, R12, R11 ;  /* 0x0000000c0d0e7389 */ /* 0x00006400000c000b */
[----:B01----:R-:W-:Y:S01]  /*2c900*/  ENDCOLLECTIVE ;  /* 0x000000000000791b */ /* 0x003fe20003800000 */
.L_x_2666:
[----:B------:R-:W-:Y:S02]  /*2c910*/  IMAD.MOV.U32 R13, RZ, RZ, R58 ;  /* 0x000000ffff0d7224 */ /* 0x000fe400078e003a */
[----:B------:R-:W-:Y:S02]  /*2c920*/  IMAD.MOV.U32 R12, RZ, RZ, R7 ;  /* 0x000000ffff0c7224 */ /* 0x000fe400078e0007 */
[----:B------:R-:W-:-:S07]  /*2c930*/  IMAD.MOV.U32 R49, RZ, RZ, R14 ;  /* 0x000000ffff317224 */ /* 0x000fce00078e000e */
[----:B------:R-:W-:Y:S05]  /*2c940*/  WARPSYNC.COLLECTIVE R15, `(.L_x_2667) ;  /* 0x000000000f087348 */ /* 0x000fea0003c00000 */
[----:B------:R0:W1:Y:S02]  /*2c950*/  SHFL.IDX P6, R14, R13, R12, R11 ;  /* 0x0000000c0d0e7389 */ /* 0x00006400000c000b */
[----:B01----:R-:W-:Y:S01]  /*2c960*/  ENDCOLLECTIVE ;  /* 0x000000000000791b */ /* 0x003fe20003800000 */
.L_x_2667:
[----:B------:R-:W-:Y:S02]  /*2c970*/  IMAD.MOV.U32 R13, RZ, RZ, R51 ;  /* 0x000000ffff0d7224 */ /* 0x000fe400078e0033 */
[----:B------:R-:W-:Y:S02]  /*2c980*/  IMAD.MOV.U32 R12, RZ, RZ, R2 ;  /* 0x000000ffff0c7224 */ /* 0x000fe400078e0002 */
[----:B------:R-:W-:-:S07]  /*2c990*/  IMAD.MOV.U32 R58, RZ, RZ, R14 ;  /* 0x000000ffff3a7224 */ /* 0x000fce00078e000e */
[----:B------:R-:W-:Y:S05]  /*2c9a0*/  WARPSYNC.COLLECTIVE R15, `(.L_x_2668) ;  /* 0x000000000f087348 */ /* 0x000fea0003c00000 */
[----:B------:R0:W1:Y:S02]  /*2c9b0*/  SHFL.IDX P6, R14, R13, R12, R11 ;  /* 0x0000000c0d0e7389 */ /* 0x00006400000c000b */
[----:B01----:R-:W-:Y:S01]  /*2c9c0*/  ENDCOLLECTIVE ;  /* 0x000000000000791b */ /* 0x003fe20003800000 */
.L_x_2668:
[----:B------:R-:W-:Y:S01]  /*2c9d0*/  IMAD.MOV.U32 R13, RZ, RZ, R60 ;  /* 0x000000ffff0d7224 */ /* 0x000fe200078e003c */
[----:B------:R-:W-:Y:S01]  /*2c9e0*/  SEL R60, R37, R44, P0 ;  /* 0x0000002c253c7207 */ /* 0x000fe20000000000 */
[----:B------:R-:W-:Y:S01]  /*2c9f0*/  IMAD.MOV.U32 R12, RZ, RZ, R7 ;  /* 0x000000ffff0c7224 */ /* 0x000fe200078e0007 */
[----:B------:R-:W-:-:S07]  /*2ca00*/  MOV R51, R14 ;  /* 0x0000000e00337202 */ /* 0x000fce0000000f00 */
[----:B------:R-:W-:Y:S05]  /*2ca10*/  WARPSYNC.COLLECTIVE R15, `(.L_x_2669) ;  /* 0x000000000f087348 */ /* 0x000fea0003c00000 */
[----:B------:R0:W1:Y:S02]  /*2ca20*/  SHFL.IDX P6, R14, R13, R12, R11 ;  /* 0x0000000c0d0e7389 */ /* 0x00006400000c000b */
[----:B01----:R-:W-:Y:S01]  /*2ca30*/  ENDCOLLECTIVE ;  /* 0x000000000000791b */ /* 0x003fe20003800000 */
.L_x_2669:
[----:B------:R-:W-:Y:S02]  /*2ca40*/  IMAD.MOV.U32 R13, RZ, RZ, R53 ;  /* 0x000000ffff0d7224 */ /* 0x000fe400078e0035 */
[----:B------:R-:W-:Y:S02]  /*2ca50*/  IMAD.MOV.U32 R12, RZ, RZ, R2 ;  /* 0x000000ffff0c7224 */ /* 0x000fe400078e0002 */
[----:B------:R-:W-:-:S07]  /*2ca60*/  IMAD.MOV.U32 R20, RZ, RZ, R14 ;  /* 0x000000ffff147224 */ /* 0x000fce00078e000e */
[----:B------:R-:W-:Y:S05]  /*2ca70*/  WARPSYNC.COLLECTIVE R15, `(.L_x_2670) ;  /* 0x000000000f087348 */ /* 0x000fea0003c00000 */
[----:B------:R0:W1:Y:S02]  /*2ca80*/  SHFL.IDX P6, R14, R13, R12, R11 ;  /* 0x0000000c0d0e7389 */ /* 0x00006400000c000b */
[----:B01----:R-:W-:Y:S01]  /*2ca90*/  ENDCOLLECTIVE ;  /* 0x000000000000791b */ /* 0x003fe20003800000 */
.L_x_2670:
[----:B------:R-:W-:Y:S01]  /*2caa0*/  IMAD.MOV.U32 R13, RZ, RZ, R62 ;  /* 0x000000ffff0d7224 */ /* 0x000fe200078e003e */
[----:B------:R-:W-:Y:S02]  /*2cab0*/  MOV R12, R7 ;  /* 0x00000007000c7202 */ /* 0x000fe40000000f00 */
[----:B------:R-:W-:Y:S02]  /*2cac0*/  SEL R62, R44, R37, P0 ;  /* 0x000000252c3e7207 */ /* 0x000fe40000000000 */
[----:B------:R-:W-:Y:S02]  /*2cad0*/  SEL R44, R39, R46, P0 ;  /* 0x0000002e272c7207 */ /* 0x000fe40000000000 */
[----:B------:R-:W-:Y:S01]  /*2cae0*/  SEL R46, R46, R39, P0 ;  /* 0x000000272e2e7207 */ /* 0x000fe20000000000 */
[----:B------:R-:W-:-:S07]  /*2caf0*/  IMAD.MOV.U32 R53, RZ, RZ, R14 ;  /* 0x000000ffff357224 */ /* 0x000fce00078e000e */
[----:B------:R-:W-:Y:S05]  /*2cb00*/  WARPSYNC.COLLECTIVE R15, `(.L_x_2671) ;  /* 0x000000000f087348 */ /* 0x000fea0003c00000 */
[----:B------:R0:W1:Y:S02]  /*2cb10*/  SHFL.IDX P6, R14, R13, R12, R11 ;  /* 0x0000000c0d0e7389 */ /* 0x00006400000c000b */
[----:B01----:R-:W-:Y:S01]  /*2cb20*/  ENDCOLLECTIVE ;  /* 0x000000000000791b */ /* 0x003fe20003800000 */
.L_x_2671:
[----:B------:R-:W-:Y:S02]  /*2cb30*/  IMAD.MOV.U32 R13, RZ, RZ, R55 ;  /* 0x000000ffff0d7224 */ /* 0x000fe400078e0037 */
[----:B------:R-:W-:Y:S02]  /*2cb40*/  IMAD.MOV.U32 R12, RZ, RZ, R2 ;  /* 0x000000ffff0c7224 */ /* 0x000fe400078e0002 */
[----:B------:R-:W-:-:S07]  /*2cb50*/  IMAD.MOV.U32 R72, RZ, RZ, R14 ;  /* 0x000000ffff487224 */ /* 0x000fce00078e000e */
[----:B------:R-:W-:Y:S05]  /*2cb60*/  WARPSYNC.COLLECTIVE R15, `(.L_x_2672) ;  /* 0x000000000f087348 */ /* 0x000fea0003c00000 */
[----:B------:R0:W1:Y:S02]  /*2cb70*/  SHFL.IDX P6, R14, R13, R12, R11 ;  /* 0x0000000c0d0e7389 */ /* 0x00006400000c000b */
[----:B01----:R-:W-:Y:S01]  /*2cb80*/  ENDCOLLECTIVE ;  /* 0x000000000000791b */ /* 0x003fe20003800000 */
.L_x_2672:
[----:B------:R-:W-:Y:S01]  /*2cb90*/  IMAD.MOV.U32 R13, RZ, RZ, R64 ;  /* 0x000000ffff0d7224 */ /* 0x000fe200078e0040 */
[----:B------:R-:W-:Y:S01]  /*2cba0*/  SEL R64, R41, R48, P0 ;  /* 0x0000003029407207 */ /* 0x000fe20000000000 */
[----:B------:R-:W-:Y:S02]  /*2cbb0*/  IMAD.MOV.U32 R12, RZ, RZ, R7 ;  /* 0x000000ffff0c7224 */ /* 0x000fe400078e0007 */
[----:B------:R-:W-:-:S07]  /*2cbc0*/  IMAD.MOV.U32 R55, RZ, RZ, R14 ;  /* 0x000000ffff377224 */ /* 0x000fce00078e000e */
[----:B------:R-:W-:Y:S05]  /*2cbd0*/  WARPSYNC.COLLECTIVE R15, `(.L_x_2673) ;  /* 0x000000000f087348 */ /* 0x000fea0003c00000 */
[----:B------:R0:W1:Y:S02]  /*2cbe0*/  SHFL.IDX P6, R14, R13, R12, R11 ;  /* 0x0000000c0d0e7389 */ /* 0x00006400000c000b */
[----:B01----:R-:W-:Y:S01]  /*2cbf0*/  ENDCOLLECTIVE ;  /* 0x000000000000791b */ /* 0x003fe20003800000 */
.L_x_2673:
[----:B------:R-:W-:Y:S01]  /*2cc00*/  MOV R13, R59 ;  /* 0x0000003b000d7202 */ /* 0x000fe20000000f00 */
[----:B------:R-:W-:Y:S02]  /*2cc10*/  IMAD.MOV.U32 R12, RZ, RZ, R2 ;  /* 0x000000ffff0c7224 */ /* 0x000fe400078e0002 */
[----:B------:R-:W-:-:S07]  /*2cc20*/  IMAD.MOV.U32 R74, RZ, RZ, R14 ;  /* 0x000000ffff4a7224 */ /* 0x000fce00078e000e */
[----:B------:R-:W-:Y:S05]  /*2cc30*/  WARPSYNC.COLLECTIVE R15, `(.L_x_2674) ;  /* 0x000000000f087348 */ /* 0x000fea0003c00000 */
[----:B------:R0:W1:Y:S02]  /*2cc40*/  SHFL.IDX P6, R14, R13, R12, R11 ;  /* 0x0000000c0d0e7389 */ /* 0x00006400000c000b */
[----:B01----:R-:W-:Y:S01]  /*2cc50*/  ENDCOLLECTIVE ;  /* 0x000000000000791b */ /* 0x003fe20003800000 */
.L_x_2674:
        /* <DEDUP_REMOVED lines=10> */
.L_x_2675:
[----:B------:R-:W-:Y:S02]  /*2cd00*/  IMAD.MOV.U32 R13, RZ, RZ, R61 ;  /* 0x000000ffff0d7224 */ /* 0x000fe400078e003d */
[----:B------:R-:W-:Y:S02]  /*2cd10*/  IMAD.MOV.U32 R12, RZ, RZ, R2 ;  /* 0x000000ffff0c7224 */ /* 0x000fe400078e0002 */
[----:B------:R-:W-:-:S07]  /*2cd20*/  IMAD.MOV.U32 R84, RZ, RZ, R14 ;  /* 0x000000ffff547224 */ /* 0x000fce00078e000e */
[----:B------:R-:W-:Y:S05]  /*2cd30*/  WARPSYNC.COLLECTIVE R15, `(.L_x_2676) ;  /* 0x000000000f087348 */ /* 0x000fea0003c00000 */
[----:B------:R0:W1:Y:S02]  /*2cd40*/  SHFL.IDX P6, R14, R13, R12, R11 ;  /* 0x0000000c0d0e7389 */ /* 0x00006400000c000b */
[----:B01----:R-:W-:Y:S01]  /*2cd50*/  ENDCOLLECTIVE ;  /* 0x000000000000791b */ /* 0x003fe20003800000 */
.L_x_2676:
[----:B------:R-:W-:Y:S02]  /*2cd60*/  SEL R25, R59, R84, P0 ;  /* 0x000000543b197207 */ /* 0x000fe40000000000 */
[----:B------:R-:W-:Y:S01]  /*2cd70*/  SEL R27, R84, R59, P0 ;  /* 0x0000003b541b7207 */ /* 0x000fe20000000000 */
[----:B------:R-:W-:Y:S01]  /*2cd80*/  IMAD.MOV.U32 R13, RZ, RZ, R68 ;  /* 0x000000ffff0d7224 */ /* 0x000fe200078e0044 */
[----:B------:R-:W-:Y:S01]  /*2cd90*/  SEL R68, R45, R52, P0 ;  /* 0x000000342d447207 */ /* 0x000fe20000000000 */
[----:B------:R-:W-:Y:S01]  /*2cda0*/  IMAD.MOV.U32 R12, RZ, RZ, R7 ;  /* 0x000000ffff0c7224 */ /* 0x000fe200078e0007 */
[----:B------:R-:W-:-:S07]  /*2cdb0*/  MOV R61, R14 ;  /* 0x0000000e003d7202 */ /* 0x000fce0000000f00 */
[----:B------:R-:W-:Y:S05]  /*2cdc0*/  WARPSYNC.COLLECTIVE R15, `(.L_x_2677) ;  /* 0x000000000f087348 */ /* 0x000fea0003c00000 */
[----:B------:R0:W1:Y:S02]  /*2cdd0*/  SHFL.IDX P6, R14, R13, R12, R11 ;  /* 0x0000000c0d0e7389 */ /* 0x00006400000c000b */
[----:B01----:R-:W-:Y:S01]  /*2cde0*/  ENDCOLLECTIVE ;  /* 0x000000000000791b */ /* 0x003fe20003800000 */
.L_x_2677:
[----:B------:R-:W-:Y:S02]  /*2cdf0*/  IMAD.MOV.U32 R13, RZ, RZ, R63 ;  /* 0x000000ffff0d7224 */ /* 0x000fe400078e003f */
[----:B------:R-:W-:Y:S02]  /*2ce00*/  IMAD.MOV.U32 R12, RZ, RZ, R2 ;  /* 0x000000ffff0c7224 */ /* 0x000fe400078e0002 */
[----:B------:R-:W-:-:S07]  /*2ce10*/  IMAD.MOV.U32 R86, RZ, RZ, R14 ;  /* 0x000000ffff567224 */ /* 0x000fce00078e000e */
[----:B------:R-:W-:Y:S05]  /*2ce20*/  WARPSYNC.COLLECTIVE R15, `(.L_x_2678) ;  /* 0x000000000f087348 */ /* 0x000fea0003c00000 */
[----:B------:R0:W1:Y:S02]  /*2ce30*/  SHFL.IDX P6, R14, R13, R12, R11 ;  /* 0x0000000c0d0e7389 */ /* 0x00006400000c000b */
[----:B01----:R-:W-:Y:S01]  /*2ce40*/  ENDCOLLECTIVE ;  /* 0x000000000000791b */ /* 0x003fe20003800000 */
.L_x_2678:
[----:B------:R-:W-:Y:S02]  /*2ce50*/  SEL R29, R61, R86, P0 ;  /* 0x000000563d1d7207 */ /* 0x000fe40000000000 */
[----:B------:R-:W-:Y:S01]  /*2ce60*/  SEL R31, R86, R61, P0 ;  /* 0x0000003d561f7207 */ /* 0x000fe20000000000 */
        /* <DEDUP_REMOVED lines=9> */
.L_x_2679:
[----:B------:R-:W-:Y:S02]  /*2cf00*/  IMAD.MOV.U32 R13, RZ, RZ, R65 ;  /* 0x000000ffff0d7224 */ /* 0x000fe400078e0041 */
[----:B------:R-:W-:Y:S02]  /*2cf10*/  IMAD.MOV.U32 R12, RZ, RZ, R2 ;  /* 0x000000ffff0c7224 */ /* 0x000fe400078e0002 */
[----:B------:R-:W-:-:S07]  /*2cf20*/  IMAD.MOV.U32 R88, RZ, RZ, R14 ;  /* 0x000000ffff587224 */ /* 0x000fce00078e000e */
[----:B------:R-:W-:Y:S05]  /*2cf30*/  WARPSYNC.COLLECTIVE R15, `(.L_x_2680) ;  /* 0x000000000f087348 */ /* 0x000fea0003c00000 */
[----:B------:R0:W1:Y:S02]  /*2cf40*/  SHFL.IDX P6, R14, R13, R12, R11 ;  /* 0x0000000c0d0e7389 */ /* 0x00006400000c000b */
[----:B01----:R-:W-:Y:S01]  /*2cf50*/  ENDCOLLECTIVE ;  /* 0x000000000000791b */ /* 0x003fe20003800000 */
.L_x_2680:
[----:B------:R-:W-:Y:S01]  /*2cf60*/  IMAD.MOV.U32 R13, RZ, RZ, R76 ;  /* 0x000000ffff0d7224 */ /* 0x000fe200078e004c */
[----:B------:R-:W-:Y:S01]  /*2cf70*/  SEL R76, R49, R58, P0 ;  /* 0x0000003a314c7207 */ /* 0x000fe20000000000 */
[----:B------:R-:W-:Y:S02]  /*2cf80*/  IMAD.MOV.U32 R12, RZ, RZ, R7 ;  /* 0x000000ffff0c7224 */ /* 0x000fe400078e0007 */
[----:B------:R-:W-:-:S07]  /*2cf90*/  IMAD.MOV.U32 R65, RZ, RZ, R14 ;  /* 0x000000ffff417224 */ /* 0x000fce00078e000e */
[----:B------:R-:W-:Y:S05]  /*2cfa0*/  WARPSYNC.COLLECTIVE R15, `(.L_x_2681) ;  /* 0x000000000f087348 */ /* 0x000fea0003c00000 */
[----:B------:R0:W1:Y:S02]  /*2cfb0*/  SHFL.IDX P6, R14, R13, R12, R11 ;  /* 0x0000000c0d0e7389 */ /* 0x00006400000c000b */
[----:B01----:R-:W-:Y:S01]  /*2cfc0*/  ENDCOLLECTIVE ;  /* 0x000000000000791b */ /* 0x003fe20003800000 */
.L_x_2681:
[----:B------:R-:W-:Y:S01]  /*2cfd0*/  MOV R13, R67 ;  /* 0x00000043000d7202 */ /* 0x000fe20000000f00 */
[----:B------:R-:W-:Y:S02]  /*2cfe0*/  IMAD.MOV.U32 R12, RZ, RZ, R2 ;  /* 0x000000ffff0c7224 */ /* 0x000fe400078e0002 */
[----:B------:R-:W-:-:S07]  /*2cff0*/  IMAD.MOV.U32 R90, RZ, RZ, R14 ;  /* 0x000000ffff5a7224 */ /* 0x000fce00078e000e */
[----:B------:R-:W-:Y:S05]  /*2d000*/  WARPSYNC.COLLECTIVE R15, `(.L_x_2682) ;  /* 0x000000000f087348 */ /* 0x000fea0003c00000 */
[----:B------:R0:W1:Y:S02]  /*2d010*/  SHFL.IDX P6, R14, R13, R12, R11 ;  /* 0x0000000c0d0e7389 */ /* 0x00006400000c000b */
[----:B01----:R-:W-:Y:S01]  /*2d020*/  ENDCOLLECTIVE ;  /* 0x000000000000791b */ /* 0x003fe20003800000 */
.L_x_2682:
        /* <DEDUP_REMOVED lines=9> */
.L_x_2683:
[----:B------:R-:W-:Y:S02]  /*2d0c0*/  IMAD.MOV.U32 R13, RZ, RZ, R69 ;  /* 0x000000ffff0d7224 */ /* 0x000fe400078e0045 */
[----:B------:R-:W-:Y:S02]  /*2d0d0*/  IMAD.MOV.U32 R12, RZ, RZ, R2 ;  /* 0x000000ffff0c7224 */ /* 0x000fe400078e0002 */
[----:B------:R-:W-:-:S07]  /*2d0e0*/  IMAD.MOV.U32 R92, RZ, RZ, R14 ;  /* 0x000000ffff5c7224 */ /* 0x000fce00078e000e */
[----:B------:R-:W-:Y:S05]  /*2d0f0*/  WARPSYNC.COLLECTIVE R15, `(.L_x_2684) ;  /* 0x000000000f087348 */ /* 0x000fea0003c00000 */
[----:B------:R0:W1:Y:S02]  /*2d100*/  SHFL.IDX P6, R14, R13, R12, R11 ;  /* 0x0000000c0d0e7389 */ /* 0x00006400000c000b */
[----:B01----:R-:W-:Y:S01]  /*2d110*/  ENDCOLLECTIVE ;  /* 0x000000000000791b */ /* 0x003fe20003800000 */
.L_x_2684:
[----:B------:R-:W-:Y:S01]  /*2d120*/  IMAD.MOV.U32 R13, RZ, RZ, R80 ;  /* 0x000000ffff0d7224 */ /* 0x000fe200078e0050 */
[----:B------:R-:W-:Y:S01]  /*2d130*/  SEL R80, R51, R20, P0 ;  /* 0x0000001433507207 */ /* 0x000fe20000000000 */
[----:B------:R-:W-:Y:S01]  /*2d140*/  IMAD.MOV.U32 R12, RZ, RZ, R7 ;  /* 0x000000ffff0c7224 */ /* 0x000fe200078e0007 */
[----:B------:R-:W-:-:S07]  /*2d150*/  MOV R69, R14 ;  /* 0x0000000e00457202 */ /* 0x000fce0000000f00 */
[----:B------:R-:W-:Y:S05]  /*2d160*/  WARPSYNC.COLLECTIVE R15, `(.L_x_2685) ;  /* 0x000000000f087348 */ /* 0x000fea0003c00000 */
[----:B------:R0:W1:Y:S02]  /*2d170*/  SHFL.IDX P6, R14, R13, R12, R11 ;  /* 0x0000000c0d0e7389 */ /* 0x00006400000c000b */
[----:B01----:R-:W-:Y:S01]  /*2d180*/  ENDCOLLECTIVE ;  /* 0x000000000000791b */ /* 0x003fe20003800000 */
.L_x_2685:
[----:B------:R-:W-:Y:S02]  /*2d190*/  IMAD.MOV.U32 R13, RZ, RZ, R71 ;  /* 0x000000ffff0d7224 */ /* 0x000fe400078e0047 */
[----:B------:R-:W-:Y:S02]  /*2d1a0*/  IMAD.MOV.U32 R12, RZ, RZ, R2 ;  /* 0x000000ffff0c7224 */ /* 0x000fe400078e0002 */
[----:B------:R-:W-:-:S07]  /*2d1b0*/  IMAD.MOV.U32 R94, RZ, RZ, R14 ;  /* 0x000000ffff5e7224 */ /* 0x000fce00078e000e */
[----:B------:R-:W-:Y:S05]  /*2d1c0*/  WARPSYNC.COLLECTIVE R15, `(.L_x_2686) ;  /* 0x000000000f087348 */ /* 0x000fea0003c00000 */
[----:B------:R0:W1:Y:S02]  /*2d1d0*/  SHFL.IDX P6, R14, R13, R12, R11 ;  /* 0x0000000c0d0e7389 */ /* 0x00006400000c000b */
[----:B01----:R-:W-:Y:S01]  /*2d1e0*/  ENDCOLLECTIVE ;  /* 0x000000000000791b */ /* 0x003fe20003800000 */
.L_x_2686:
[----:B------:R-:W-:Y:S02]  /*2d1f0*/  SEL R41, R69, R94, P0 ;  /* 0x0000005e45297207 */ /* 0x000fe40000000000 */
[----:B------:R-:W-:Y:S01]  /*2d200*/  SEL R43, R94, R69, P0 ;  /* 0x000000455e2b7207 */ /* 0x000fe20000000000 */
[----:B------:R-:W-:Y:S01]  /*2d210*/  IMAD.MOV.U32 R13, RZ, RZ, R82 ;  /* 0x000000ffff0d7224 */ /* 0x000fe200078e0052 */
[----:B------:R-:W-:Y:S02]  /*2d220*/  MOV R12, R7 ;  /* 0x00000007000c7202 */ /* 0x000fe40000000f00 */
[----:B------:R-:W-:Y:S01]  /*2d230*/  SEL R82, R20, R51, P0 ;  /* 0x0000003314527207 */ /* 0x000fe20000000000 */
[----:B------:R-:W-:-:S07]  /*2d240*/  IMAD.MOV.U32 R71, RZ, RZ, R14 ;  /* 0x000000ffff477224 */ /* 0x000fce00078e000e */
[----:B------:R-:W-:Y:S05]  /*2d250*/  WARPSYNC.COLLECTIVE R15, `(.L_x_2687) ;  /* 0x000000000f087348 */ /* 0x000fea0003c00000 */
[----:B------:R0:W1:Y:S02]  /*2d260*/  SHFL.IDX P6, R14, R13, R12, R11 ;  /* 0x0000000c0d0e7389 */ /* 0x00006400000c000b */
[----:B01----:R-:W-:Y:S01]  /*2d270*/  ENDCOLLECTIVE ;  /* 0x000000000000791b */ /* 0x003fe20003800000 */
.L_x_2687:
[----:B------:R-:W-:Y:S02]  /*2d280*/  IMAD.MOV.U32 R13, RZ, RZ, R73 ;  /* 0x000000ffff0d7224 */ /* 0x000fe400078e0049 */
[----:B------:R-:W-:Y:S02]  /*2d290*/  IMAD.MOV.U32 R12, RZ, RZ, R2 ;  /* 0x000000ffff0c7224 */ /* 0x000fe400078e0002 */
[----:B------:R-:W-:-:S07]  /*2d2a0*/  IMAD.MOV.U32 R96, RZ, RZ, R14 ;  /* 0x000000ffff607224 */ /* 0x000fce00078e000e */
[----:B------:R-:W-:Y:S05]  /*2d2b0*/  WARPSYNC.COLLECTIVE R15, `(.L_x_2688) ;  /* 0x000000000f087348 */ /* 0x000fea0003c00000 */
[----:B------:R0:W1:Y:S02]  /*2d2c0*/  SHFL.IDX P6, R14, R13, R12, R11 ;  /* 0x0000000c0d0e7389 */ /* 0x00006400000c000b */
[----:B01----:R-:W-:Y:S01]  /*2d2d0*/  ENDCOLLECTIVE ;  /* 0x000000000000791b */ /* 0x003fe20003800000 */
.L_x_2688:
[----:B------:R-:W-:Y:S01]  /*2d2e0*/  SEL R61, R71, R96, P0 ;  /* 0x00000060473d7207 */ /* 0x000fe20000000000 */
[----:B------:R-:W-:Y:S02]  /*2d2f0*/  IMAD.MOV.U32 R13, RZ, RZ, R98 ;  /* 0x000000ffff0d7224 */ /* 0x000fe400078e0062 */
[----:B------:R-:W-:Y:S02]  /*2d300*/  IMAD.MOV.U32 R12, RZ, RZ, R7 ;  /* 0x000000ffff0c7224 */ /* 0x000fe400078e0007 */
[----:B------:R-:W-:-:S07]  /*2d310*/  IMAD.MOV.U32 R73, RZ, RZ, R14 ;  /* 0x000000ffff497224 */ /* 0x000fce00078e000e */
[----:B------:R-:W-:Y:S05]  /*2d320*/  WARPSYNC.COLLECTIVE R15, `(.L_x_2689) ;  /* 0x000000000f087348 */ /* 0x000fea0003c00000 */
[----:B------:R0:W1:Y:S02]  /*2d330*/  SHFL.IDX P6, R14, R13, R12, R11 ;  /* 0x0000000c0d0e7389 */ /* 0x00006400000c000b */
[----:B01----:R-:W-:Y:S01]  /*2d340*/  ENDCOLLECTIVE ;  /* 0x000000000000791b */ /* 0x003fe20003800000 */
.L_x_2689:
[----:B------:R-:W-:Y:S01]  /*2d350*/  MOV R13, R75 ;  /* 0x0000004b000d7202 */ /* 0x000fe20000000f00 */
[----:B------:R-:W-:Y:S02]  /*2d360*/  IMAD.MOV.U32 R12, RZ, RZ, R2 ;  /* 0x000000ffff0c7224 */ /* 0x000fe400078e0002 */
[----:B------:R-:W-:-:S07]  /*2d370*/  IMAD.MOV.U32 R98, RZ, RZ, R14 ;  /* 0x000000ffff627224 */ /* 0x000fce00078e000e */
[----:B------:R-:W-:Y:S05]  /*2d380*/  WARPSYNC.COLLECTIVE R15, `(.L_x_2690) ;  /* 0x000000000f087348 */ /* 0x000fea0003c00000 */
[----:B------:R0:W1:Y:S02]  /*2d390*/  SHFL.IDX P6, R14, R13, R12, R11 ;  /* 0x0000000c0d0e7389 */ /* 0x00006400000c000b */
[----:B01----:R-:W-:Y:S01]  /*2d3a0*/  ENDCOLLECTIVE ;  /* 0x000000000000791b */ /* 0x003fe20003800000 */
.L_x_2690:
        /* <DEDUP_REMOVED lines=8> */
.L_x_2691:
[----:B------:R-:W-:Y:S02]  /*2d430*/  IMAD.MOV.U32 R13, RZ, RZ, R77 ;  /* 0x000000ffff0d7224 */ /* 0x000fe400078e004d */
[----:B------:R-:W-:Y:S02]  /*2d440*/  IMAD.MOV.U32 R12, RZ, RZ, R2 ;  /* 0x000000ffff0c7224 */ /* 0x000fe400078e0002 */
[----:B------:R-:W-:-:S07]  /*2d450*/  IMAD.MOV.U32 R100, RZ, RZ, R14 ;  /* 0x000000ffff647224 */ /* 0x000fce00078e000e */
[----:B------:R-:W-:Y:S05]  /*2d460*/  WARPSYNC.COLLECTIVE R15, `(.L_x_2692) ;  /* 0x000000000f087348 */ /* 0x000fea0003c00000 */
[----:B------:R0:W1:Y:S02]  /*2d470*/  SHFL.IDX P6, R14, R13, R12, R11 ;  /* 0x0000000c0d0e7389 */ /* 0x00006400000c000b */
[----:B01----:R-:W-:Y:S01]  /*2d480*/  ENDCOLLECTIVE ;  /* 0x000000000000791b */ /* 0x003fe20003800000 */
.L_x_2692:
[----:B------:R-:W-:Y:S01]  /*2d490*/  SEL R65, R75, R100, P0 ;  /* 0x000000644b417207 */ /* 0x000fe20000000000 */
[----:B------:R-:W-:Y:S02]  /*2d4a0*/  IMAD.MOV.U32 R13, RZ, RZ, R110 ;  /* 0x000000ffff0d7224 */ /* 0x000fe400078e006e */
[----:B------:R-:W-:Y:S01]  /*2d4b0*/  IMAD.MOV.U32 R12, RZ, RZ, R7 ;  /* 0x000000ffff0c7224 */ /* 0x000fe200078e0007 */
[----:B------:R-:W-:-:S07]  /*2d4c0*/  MOV R77, R14 ;  /* 0x0000000e004d7202 */ /* 0x000fce0000000f00 */
[----:B------:R-:W-:Y:S05]  /*2d4d0*/  WARPSYNC.COLLECTIVE R15, `(.L_x_2693) ;  /* 0x000000000f087348 */ /* 0x000fea0003c00000 */
[----:B------:R0:W1:Y:S02]  /*2d4e0*/  SHFL.IDX P6, R14, R13, R12, R11 ;  /* 0x0000000c0d0e7389 */ /* 0x00006400000c000b */
[----:B01----:R-:W-:Y:S01]  /*2d4f0*/  ENDCOLLECTIVE ;  /* 0x000000000000791b */ /* 0x003fe20003800000 */
.L_x_2693:
[----:B------:R-:W-:Y:S02]  /*2d500*/  IMAD.MOV.U32 R13, RZ, RZ, R79 ;  /* 0x000000ffff0d7224 */ /* 0x000fe400078e004f */
[----:B------:R-:W-:Y:S02]  /*2d510*/  IMAD.MOV.U32 R12, RZ, RZ, R2 ;  /* 0x000000ffff0c7224 */ /* 0x000fe400078e0002 */
[----:B------:R-:W-:-:S07]  /*2d520*/  IMAD.MOV.U32 R110, RZ, RZ, R14 ;  /* 0x000000ffff6e7224 */ /* 0x000fce00078e000e */
[----:B------:R-:W-:Y:S05]  /*2d530*/  WARPSYNC.COLLECTIVE R15, `(.L_x_2694) ;  /* 0x000000000f087348 */ /* 0x000fea0003c00000 */
[----:B------:R0:W1:Y:S02]  /*2d540*/  SHFL.IDX P6, R14, R13, R12, R11 ;  /* 0x0000000c0d0e7389 */ /* 0x00006400000c000b */
[----:B01----:R-:W-:Y:S01]  /*2d550*/  ENDCOLLECTIVE ;  /* 0x000000000000791b */ /* 0x003fe20003800000 */
.L_x_2694:
[----:B------:R-:W-:Y:S02]  /*2d560*/  SEL R49, R77, R110, P0 ;  /* 0x0000006e4d317207 */ /* 0x000fe40000000000 */
[----:B------:R-:W-:Y:S01]  /*2d570*/  SEL R51, R110, R77, P0 ;  /* 0x0000004d6e337207 */ /* 0x000fe20000000000 */
[----:B------:R-:W-:Y:S01]  /*2d580*/  IMAD.MOV.U32 R13, RZ, RZ, R112 ;  /* 0x000000ffff0d7224 */ /* 0x000fe200078e0070 */
[----:B------:R-:W-:Y:S01]  /*2d590*/  MOV R12, R7 ;  /* 0x00000007000c7202 */ /* 0x000fe20000000f00 */
[----:B------:R-:W-:-:S07]  /*2d5a0*/  IMAD.MOV.U32 R79, RZ, RZ, R14 ;  /* 0x000000ffff4f7224 */ /* 0x000fce00078e000e */
[----:B------:R-:W-:Y:S05]  /*2d5b0*/  WARPSYNC.COLLECTIVE R15, `(.L_x_2695) ;  /* 0x000000000f087348 */ /* 0x000fea0003c00000 */
[----:B------:R0:W1:Y:S02]  /*2d5c0*/  SHFL.IDX P6, R14, R13, R12, R11 ;  /* 0x0000000c0d0e7389 */ /* 0x00006400000c000b */
[----:B01----:R-:W-:Y:S01]  /*2d5d0*/  ENDCOLLECTIVE ;  /* 0x000000000000791b */ /* 0x003fe20003800000 */
.L_x_2695:
[----:B------:R-:W-:Y:S02]  /*2d5e0*/  IMAD.MOV.U32 R13, RZ, RZ, R109 ;  /* 0x000000ffff0d7224 */ /* 0x000fe400078e006d */
[----:B------:R-:W-:Y:S02]  /*2d5f0*/  IMAD.MOV.U32 R12, RZ, RZ, R2 ;  /* 0x000000ffff0c7224 */ /* 0x000fe400078e0002 */
[----:B------:R-:W-:-:S07]  /*2d600*/  IMAD.MOV.U32 R112, RZ, RZ, R14 ;  /* 0x000000ffff707224 */ /* 0x000fce00078e000e */
[----:B------:R-:W-:Y:S05]  /*2d610*/  WARPSYNC.COLLECTIVE R15, `(.L_x_2696) ;  /* 0x000000000f087348 */ /* 0x000fea0003c00000 */
[----:B------:R0:W1:Y:S02]  /*2d620*/  SHFL.IDX P6, R14, R13, R12, R11 ;  /* 0x0000000c0d0e7389 */ /* 0x00006400000c000b */
[----:B01----:R-:W-:Y:S01]  /*2d630*/  ENDCOLLECTIVE ;  /* 0x000000000000791b */ /* 0x003fe20003800000 */
.L_x_2696:
[----:B------:R-:W-:Y:S01]  /*2d640*/  SEL R69, R79, R112, P0 ;  /* 0x000000704f457207 */ /* 0x000fe20000000000 */
[----:B------:R-:W-:Y:S02]  /*2d650*/  IMAD.MOV.U32 R13, RZ, RZ, R114 ;  /* 0x000000ffff0d7224 */ /* 0x000fe400078e0072 */
[----:B------:R-:W-:Y:S02]  /*2d660*/  IMAD.MOV.U32 R12, RZ, RZ, R7 ;  /* 0x000000ffff0c7224 */ /* 0x000fe400078e0007 */
[----:B------:R-:W-:-:S07]  /*2d670*/  IMAD.MOV.U32 R109, RZ, RZ, R14 ;  /* 0x000000ffff6d7224 */ /* 0x000fce00078e000e */
[----:B------:R-:W-:Y:S05]  /*2d680*/  WARPSYNC.COLLECTIVE R15, `(.L_x_2697) ;  /* 0x000000000f087348 */ /* 0x000fea0003c00000 */
[----:B------:R0:W1:Y:S02]  /*2d690*/  SHFL.IDX P6, R14, R13, R12, R11 ;  /* 0x0000000c0d0e7389 */ /* 0x00006400000c000b */
[----:B01----:R-:W-:Y:S01]  /*2d6a0*/  ENDCOLLECTIVE ;  /* 0x000000000000791b */ /* 0x003fe20003800000 */
.L_x_2697:
[----:B------:R-:W-:Y:S01]  /*2d6b0*/  MOV R13, R111 ;  /* 0x0000006f000d7202 */ /* 0x000fe20000000f00 */
[----:B------:R-:W-:Y:S02]  /*2d6c0*/  IMAD.MOV.U32 R12, RZ, RZ, R2 ;  /* 0x000000ffff0c7224 */ /* 0x000fe400078e0002 */
[----:B------:R-:W-:-:S07]  /*2d6d0*/  IMAD.MOV.U32 R114, RZ, RZ, R14 ;  /* 0x000000ffff727224 */ /* 0x000fce00078e000e */
[----:B------:R-:W-:Y:S05]  /*2d6e0*/  WARPSYNC.COLLECTIVE R15, `(.L_x_2698) ;  /* 0x000000000f087348 */ /* 0x000fea0003c00000 */
[----:B------:R0:W1:Y:S02]  /*2d6f0*/  SHFL.IDX P6, R14, R13, R12, R11 ;  /* 0x0000000c0d0e7389 */ /* 0x00006400000c000b */
[----:B01----:R-:W-:Y:S01]  /*2d700*/  ENDCOLLECTIVE ;  /* 0x000000000000791b */ /* 0x003fe20003800000 */
.L_x_2698:
[----:B------:R-:W-:Y:S02]  /*2d710*/  IMAD.MOV.U32 R13, RZ, RZ, R116 ;  /* 0x000000ffff0d7224 */ /* 0x000fe400078e0074 */
[----:B------:R-:W-:Y:S02]  /*2d720*/  IMAD.MOV.U32 R12, RZ, RZ, R7 ;  /* 0x000000ffff0c7224 */ /* 0x000fe400078e0007 */
[----:B------:R-:W-:-:S07]  /*2d730*/  IMAD.MOV.U32 R111, RZ, RZ, R14 ;  /* 0x000000ffff6f7224 */ /* 0x000fce00078e000e */
[----:B------:R-:W-:Y:S05]  /*2d740*/  WARPSYNC.COLLECTIVE R15, `(.L_x_2699) ;  /* 0x000000000f087348 */ /* 0x000fea0003c00000 */
[----:B------:R0:W1:Y:S02]  /*2d750*/  SHFL.IDX P6, R14, R13, R12, R11 ;  /* 0x0000000c0d0e7389 */ /* 0x00006400000c000b */
[----:B01----:R-:W-:Y:S01]  /*2d760*/  ENDCOLLECTIVE ;  /* 0x000000000000791b */ /* 0x003fe20003800000 */
.L_x_2699:
[----:B------:R-:W-:Y:S01]  /*2d770*/  IMAD.MOV.U32 R13, RZ, RZ, R5 ;  /* 0x000000ffff0d7224 */ /* 0x000fe200078e0005 */
[----:B------:R-:W-:Y:S01]  /*2d780*/  SEL R5, R53, R72, P0 ;  /* 0x0000004835057207 */ /* 0x000fe20000000000 */
[----:B------:R-:W-:Y:S02]  /*2d790*/  IMAD.MOV.U32 R12, RZ, RZ, R2 ;  /* 0x000000ffff0c7224 */ /* 0x000fe400078e0002 */
[----:B------:R-:W-:Y:S02]  /*2d7a0*/  IMAD.MOV.U32 R2, RZ, RZ, RZ ;  /* 0x000000ffff027224 */ /* 0x000fe400078e00ff */
[----:B------:R-:W-:-:S07]  /*2d7b0*/  IMAD.MOV.U32 R116, RZ, RZ, R14 ;  /* 0x000000ffff747224 */ /* 0x000fce00078e000e */
[----:B------:R-:W-:Y:S05]  /*2d7c0*/  WARPSYNC.COLLECTIVE R15, `(.L_x_2700) ;  /* 0x000000000f087348 */ /* 0x000fea0003c00000 */
[----:B------:R0:W1:Y:S02]  /*2d7d0*/  SHFL.IDX P6, R14, R13, R12, R11 ;  /* 0x0000000c0d0e7389 */ /* 0x00006400000c000b */
[----:B01----:R-:W-:Y:S01]  /*2d7e0*/  ENDCOLLECTIVE ;  /* 0x000000000000791b */ /* 0x003fe20003800000 */
.L_x_2700:
[----:B------:R-:W-:Y:S01]  /*2d7f0*/  SEL R77, R111, R116, P0 ;  /* 0x000000746f4d7207 */ /* 0x000fe20000000000 */
[----:B------:R-:W-:Y:S02]  /*2d800*/  IMAD.MOV.U32 R13, RZ, RZ, R3 ;  /* 0x000000ffff0d7224 */ /* 0x000fe400078e0003 */
[----:B------:R-:W-:Y:S01]  /*2d810*/  IMAD.MOV.U32 R12, RZ, RZ, R7 ;  /* 0x000000ffff0c7224 */ /* 0x000fe200078e0007 */
[----:B------:R-:W-:Y:S02]  /*2d820*/  SEL R7, R72, R53, P0 ;  /* 0x0000003548077207 */ /* 0x000fe40000000000 */
[----:B------:R-:W-:Y:S02]  /*2d830*/  SEL R53, R109, R114, P0 ;  /* 0x000000726d357207 */ /* 0x000fe40000000000 */
[----:B------:R-:W-:-:S07]  /*2d840*/  MOV R0, R14 ;  /* 0x0000000e00007202 */ /* 0x000fce0000000f00 */
[----:B------:R-:W-:Y:S05]  /*2d850*/  WARPSYNC.COLLECTIVE R15, `(.L_x_2701) ;  /* 0x000000000f087348 */ /* 0x000fea0003c00000 */
[----:B------:R0:W1:Y:S02]  /*2d860*/  SHFL.IDX P6, R14, R13, R12, R11 ;  /* 0x0000000c0d0e7389 */ /* 0x00006400000c000b */
[----:B01----:R-:W-:Y:S01]  /*2d870*/  ENDCOLLECTIVE ;  /* 0x000000000000791b */ /* 0x003fe20003800000 */
.L_x_2701:
[----:B------:R-:W-:Y:S02]  /*2d880*/  SEL R12, R33, R40, P0 ;  /* 0x00000028210c7207 */ /* 0x000fe40000000000 */
[----:B------:R-:W-:Y:S02]  /*2d890*/  SEL R11, R74, R55, P0 ;  /* 0x000000374a0b7207 */ /* 0x000fe40000000000 */
[----:B------:R-:W-:Y:S02]  /*2d8a0*/  SEL R13, R67, R92, P0 ;  /* 0x0000005c430d7207 */ /* 0x000fe40000000000 */
[----:B------:R-:W-:Y:S02]  /*2d8b0*/  SEL R15, R92, R67, P0 ;  /* 0x000000435c0f7207 */ /* 0x000fe40000000000 */
[----:B------:R-:W-:Y:S01]  /*2d8c0*/  SEL R67, R100, R75, P0 ;  /* 0x0000004b64437207 */ /* 0x000fe20000000000 */
[----:B------:R-:W-:Y:S01]  /*2d8d0*/  IMAD.MOV.U32 R3, RZ, RZ, R14 ;  /* 0x000000ffff037224 */ /* 0x000fe200078e000e */
[----:B------:R-:W-:-:S02]  /*2d8e0*/  SEL R14, R40, R33, P0 ;  /* 0x00000021280e7207 */ /* 0x000fc40000000000 */
[----:B------:R-:W-:Y:S02]  /*2d8f0*/  SEL R40, R35, R42, P0 ;  /* 0x0000002a23287207 */ /* 0x000fe40000000000 */
[----:B------:R-:W-:Y:S02]  /*2d900*/  SEL R42, R42, R35, P0 ;  /* 0x000000232a2a7207 */ /* 0x000fe40000000000 */
[----:B------:R-:W-:Y:S02]  /*2d910*/  SEL R33, R63, R88, P0 ;  /* 0x000000583f217207 */ /* 0x000fe40000000000 */
[----:B------:R-:W-:Y:S02]  /*2d920*/  SEL R35, R88, R63, P0 ;  /* 0x0000003f58237207 */ /* 0x000fe40000000000 */
[----:B------:R-:W-:Y:S02]  /*2d930*/  SEL R63, R96, R71, P0 ;  /* 0x00000047603f7207 */ /* 0x000fe40000000000 */
[----:B------:R-:W-:-:S02]  /*2d940*/  SEL R71, R112, R79, P0 ;  /* 0x0000004f70477207 */ /* 0x000fc40000000000 */
[----:B------:R-:W-:Y:S02]  /*2d950*/  SEL R55, R114, R109, P0 ;  /* 0x0000006d72377207 */ /* 0x000fe40000000000 */
[----:B------:R-:W-:Y:S01]  /*2d960*/  SEL R79, R116, R111, P0 ;  /* 0x0000006f744f7207 */ /* 0x000fe20000000000 */
[----:B------:R-:W-:Y:S06]  /*2d970*/  BRA `(.L_x_2702) ;  /* 0xffffff3400747947 */ /* 0x000fec000383ffff */
.L_x_2420:
[----:B------:R-:W0:Y:S01]  /*2d980*/  S2R R6, SR_TID.X ;  /* 0x0000000000067919 */ /* 0x000e220000002100 */
[----:B------:R-:W-:Y:S01]  /*2d990*/  BSSY B1, `(.L_x_2703) ;  /* 0x000000a000017945 */ /* 0x000fe20003800000 */
[----:B------:R-:W-:Y:S01]  /*2d9a0*/  IMAD.MOV.U32 R12, RZ, RZ, RZ ;  /* 0x000000ffff0c7224 */ /* 0x000fe200078e00ff */
[----:B------:R-:W-:Y:S01]  /*2d9b0*/  MOV R15, 0xffffffff ;  /* 0xffffffff000f7802 */ /* 0x000fe20000000f00 */
[----:B------:R-:W-:Y:S01]  /*2d9c0*/  IMAD.MOV.U32 R11, RZ, RZ, 0x1f ;  /* 0x0000001fff0b7424 */ /* 0x000fe200078e00ff */
[----:B0-----:R-:W-:-:S04]  /*2d9d0*/  SHF.R.U32.HI R6, RZ, 0x5, R6 ;  /* 0x00000005ff067819 */ /* 0x001fc80000011606 */
[----:B------:R-:W-:-:S05]  /*2d9e0*/  LOP3.LUT R6, R6, 0x3, RZ, 0xc0, !PT ;  /* 0x0000000306067812 */ /* 0x000fca00078ec0ff */
[----:B------:R-:W-:-:S07]  /*2d9f0*/  IMAD.MOV.U32 R13, RZ, RZ, R6 ;  /* 0x000000ffff0d7224 */ /* 0x000fce00078e0006 */
[----:B------:R-:W-:Y:S05]  /*2da00*/  WARPSYNC.COLLECTIVE R15, `(.L_x_2704) ;  /* 0x000000000f087348 */ /* 0x000fea0003c00000 */
[----:B------:R0:W1:Y:S02]  /*2da10*/  SHFL.IDX P6, R14, R13, R12, R11 ;  /* 0x0000000c0d0e7389 */ /* 0x00006400000c000b */
[----:B01----:R-:W-:Y:S01]  /*2da20*/  ENDCOLLECTIVE ;  /* 0x000000000000791b */ /* 0x003fe20003800000 */
.L_x_2704:
[----:B------:R-:W-:Y:S05]  /*2da30*/  BSYNC B1 ;  /* 0x0000000000017941 */ /* 0x000fea0003800000 */
.L_x_2703:
[----:B------:R-:W-:Y:S05]  /*2da40*/  BRA `(.L_x_2705) ;  /* 0xffffff68009c7947 */ /* 0x000fea000383ffff */
.L_x_2422:
[----:B------:R-:W-:Y:S01]  /*2da50*/  BSSY B1, `(.L_x_2706) ;  /* 0x0000006000017945 */ /* 0x000fe20003800000 */
[----:B------:R-:W-:-:S07]  /*2da60*/  IMAD.MOV.U32 R15, RZ, RZ, -0x1 ;  /* 0xffffffffff0f7424 */ /* 0x000fce00078e00ff */
[----:B0-----:R-:W-:Y:S05]  /*2da70*/  WARPSYNC.COLLECTIVE R15, `(.L_x_2707) ;  /* 0x000000000f0c7348 */ /* 0x001fea0003c00000 */
[----:B------:R-:W-:Y:S02]  /*2da80*/  ELECT P6, UR62, PT ;  /* 0x00000000003e782f */ /* 0x000fe400038c0000 */
[----:B------:R-:W-:Y:S01]  /*2da90*/  MOV R14, UR62 ;  /* 0x0000003e000e7c02 */ /* 0x000fe20008000f00 */
[----:B0-----:R-:W-:Y:S10]  /*2daa0*/  ENDCOLLECTIVE ;  /* 0x000000000000791b */ /* 0x001ff40003800000 */
.L_x_2707:
[----:B------:R-:W-:Y:S05]  /*2dab0*/  BSYNC B1 ;  /* 0x0000000000017941 */ /* 0x000fea0003800000 */
.L_x_2706:
[----:B------:R-:W-:Y:S05]  /*2dac0*/  BRA `(.L_x_2421) ;  /* 0xffffff6800947947 */ /* 0x000fea000383ffff */
.L_x_2424:
[----:B0-----:R0:W1:Y:S02]  /*2dad0*/  SYNCS.PHASECHK.TRANS64.TRYWAIT P0, [R11+URZ+0x38820], R4 ;  /* 0x038820040b0075a7 */ /* 0x001064000800017f */
[----:B-1----:R-:W-:Y:S05]  /*2dae0*/  @!P0 NANOSLEEP.SYNCS 0x989680 ;  /* 0x009896800000895d */ /* 0x002fea0003900000 */
[----:B------:R-:W1:Y:S02]  /*2daf0*/  @!P0 SYNCS.PHASECHK.TRANS64 P0, [R11+URZ+0x38820], R4 ;  /* 0x038820040b0085a7 */ /* 0x000e64000800007f */
[----:B-1----:R-:W-:Y:S05]  /*2db00*/  @!P0 BRA `(.L_x_2424) ;  /* 0xfffffffc00f08947 */ /* 0x002fea000383ffff */
[----:B------:R-:W-:Y:S05]  /*2db10*/  BRA `(.L_x_2708) ;  /* 0xffffff6800b07947 */ /* 0x000fea000383ffff */
.L_x_2428:
[----:B-1----:R1:W2:Y:S02]  /*2db20*/  SYNCS.PHASECHK.TRANS64.TRYWAIT P0, [R7+URZ+0x388a0], R10 ;  /* 0x0388a00a070075a7 */ /* 0x0022a4000800017f */
[----:B--2---:R-:W-:Y:S05]  /*2db30*/  @!P0 NANOSLEEP.SYNCS 0x989680 ;  /* 0x009896800000895d */ /* 0x004fea0003900000 */
[----:B------:R-:W2:Y:S02]  /*2db40*/  @!P0 SYNCS.PHASECHK.TRANS64 P0, [R7+URZ+0x388a0], R10 ;  /* 0x0388a00a070085a7 */ /* 0x000ea4000800007f */
[----:B--2---:R-:W-:Y:S05]  /*2db50*/  @!P0 BRA `(.L_x_2428) ;  /* 0xfffffffc00f08947 */ /* 0x004fea000383ffff */
[----:B------:R-:W-:Y:S05]  /*2db60*/  BRA `(.L_x_2709) ;  /* 0xffffff6800d07947 */ /* 0x000fea000383ffff */
.L_x_2434:
[----:B0-----:R0:W2:Y:S02]  /*2db70*/  SYNCS.PHASECHK.TRANS64.TRYWAIT P0, [R7+URZ+0x388c0], R10 ;  /* 0x0388c00a070075a7 */ /* 0x0010a4000800017f */
[----:B--2---:R-:W-:Y:S05]  /*2db80*/  @!P0 NANOSLEEP.SYNCS 0x989680 ;  /* 0x009896800000895d */ /* 0x004fea0003900000 */
[----:B------:R-:W2:Y:S02]  /*2db90*/  @!P0 SYNCS.PHASECHK.TRANS64 P0, [R7+URZ+0x388c0], R10 ;  /* 0x0388c00a070085a7 */ /* 0x000ea4000800007f */
[----:B--2---:R-:W-:Y:S05]  /*2dba0*/  @!P0 BRA `(.L_x_2434) ;  /* 0xfffffffc00f08947 */ /* 0x004fea000383ffff */
[----:B------:R-:W-:Y:S05]  /*2dbb0*/  BRA `(.L_x_2710) ;  /* 0xffffff6c00907947 */ /* 0x000fea000383ffff */
.L_x_2442:
[----:B0-----:R0:W1:Y:S02]  /*2dbc0*/  SYNCS.PHASECHK.TRANS64.TRYWAIT P1, [R7+URZ+0x388a0], R6 ;  /* 0x0388a006070075a7 */ /* 0x001064000802017f */
[----:B-1----:R-:W-:Y:S05]  /*2dbd0*/  @!P1 NANOSLEEP.SYNCS 0x989680 ;  /* 0x009896800000995d */ /* 0x002fea0003900000 */
[----:B------:R-:W1:Y:S02]  /*2dbe0*/  @!P1 SYNCS.PHASECHK.TRANS64 P1, [R7+URZ+0x388a0], R6 ;  /* 0x0388a006070095a7 */ /* 0x000e64000802007f */
[----:B-1----:R-:W-:Y:S05]  /*2dbf0*/  @!P1 BRA `(.L_x_2442) ;  /* 0xfffffffc00f09947 */ /* 0x002fea000383ffff */
[----:B------:R-:W-:Y:S05]  /*2dc00*/  BRA `(.L_x_2711) ;  /* 0xffffff7000ac7947 */ /* 0x000fea000383ffff */
.L_x_2448:
[----:B-1----:R1:W2:Y:S02]  /*2dc10*/  SYNCS.PHASECHK.TRANS64.TRYWAIT P1, [R7+URZ+0x388c0], R6 ;  /* 0x0388c006070075a7 */ /* 0x0022a4000802017f */
[----:B--2---:R-:W-:Y:S05]  /*2dc20*/  @!P1 NANOSLEEP.SYNCS 0x989680 ;  /* 0x009896800000995d */ /* 0x004fea0003900000 */
[----:B------:R-:W2:Y:S02]  /*2dc30*/  @!P1 SYNCS.PHASECHK.TRANS64 P1, [R7+URZ+0x388c0], R6 ;  /* 0x0388c006070095a7 */ /* 0x000ea4000802007f */
[----:B--2---:R-:W-:Y:S05]  /*2dc40*/  @!P1 BRA `(.L_x_2448) ;  /* 0xfffffffc00f09947 */ /* 0x004fea000383ffff */
[----:B------:R-:W-:Y:S05]  /*2dc50*/  BRA `(.L_x_2712) ;  /* 0xffffff7400647947 */ /* 0x000fea000383ffff */
.L_x_2463:
        /* <DEDUP_REMOVED lines=11> */
.L_x_2714:
[----:B------:R-:W-:Y:S05]  /*2dd10*/  BSYNC B0 ;  /* 0x0000000000007941 */ /* 0x000fea0003800000 */
.L_x_2713:
[----:B------:R-:W-:Y:S05]  /*2dd20*/  BRA `(.L_x_2715) ;  /* 0xffffff8000fc7947 */ /* 0x000fea000383ffff */
.L_x_2465:
[----:B------:R-:W-:Y:S01]  /*2dd30*/  BSSY B0, `(.L_x_2716) ;  /* 0x0000006000007945 */ /* 0x000fe20003800000 */
[----:B------:R-:W-:-:S07]  /*2dd40*/  IMAD.MOV.U32 R15, RZ, RZ, -0x1 ;  /* 0xffffffffff0f7424 */ /* 0x000fce00078e00ff */
[----:B01----:R-:W-:Y:S05]  /*2dd50*/  WARPSYNC.COLLECTIVE R15, `(.L_x_2717) ;  /* 0x000000000f0c7348 */ /* 0x003fea0003c00000 */
[----:B------:R-:W-:Y:S02]  /*2dd60*/  ELECT P6, UR62, PT ;  /* 0x00000000003e782f */ /* 0x000fe400038c0000 */
[----:B------:R-:W-:Y:S01]  /*2dd70*/  MOV R14, UR62 ;  /* 0x0000003e000e7c02 */ /* 0x000fe20008000f00 */
[----:B01----:R-:W-:Y:S10]  /*2dd80*/  ENDCOLLECTIVE ;  /* 0x000000000000791b */ /* 0x003ff40003800000 */
.L_x_2717:
[----:B------:R-:W-:Y:S05]  /*2dd90*/  BSYNC B0 ;  /* 0x0000000000007941 */ /* 0x000fea0003800000 */
.L_x_2716:
[----:B------:R-:W-:Y:S05]  /*2dda0*/  BRA `(.L_x_2718) ;  /* 0xffffff8000f47947 */ /* 0x000fea000383ffff */
.L_x_2468:
[----:B-1----:R1:W2:Y:S02]  /*2ddb0*/  SYNCS.PHASECHK.TRANS64.TRYWAIT P2, [R5+URZ+0x38880], R7 ;  /* 0x03888007050075a7 */ /* 0x0022a4000804017f */
[----:B--2---:R-:W-:Y:S05]  /*2ddc0*/  @!P2 NANOSLEEP.SYNCS 0x989680 ;  /* 0x009896800000a95d */ /* 0x004fea0003900000 */
[----:B------:R-:W2:Y:S02]  /*2ddd0*/  @!P2 SYNCS.PHASECHK.TRANS64 P2, [R5+URZ+0x38880], R7 ;  /* 0x038880070500a5a7 */ /* 0x000ea4000804007f */
[----:B--2---:R-:W-:Y:S05]  /*2dde0*/  @!P2 BRA `(.L_x_2468) ;  /* 0xfffffffc00f0a947 */ /* 0x004fea000383ffff */
[----:B------:R-:W-:Y:S05]  /*2ddf0*/  BRA `(.L_x_2719) ;  /* 0xffffff84006c7947 */ /* 0x000fea000383ffff */
.L_x_2470:
[----:B--2---:R2:W3:Y:S02]  /*2de00*/  SYNCS.PHASECHK.TRANS64.TRYWAIT P2, [R5+URZ+0x38840], R7 ;  /* 0x03884007050075a7 */ /* 0x0044e4000804017f */
[----:B---3--:R-:W-:Y:S05]  /*2de10*/  @!P2 NANOSLEEP.SYNCS 0x989680 ;  /* 0x009896800000a95d */ /* 0x008fea0003900000 */
[----:B------:R-:W3:Y:S02]  /*2de20*/  @!P2 SYNCS.PHASECHK.TRANS64 P2, [R5+URZ+0x38840], R7 ;  /* 0x038840070500a5a7 */ /* 0x000ee4000804007f */
[----:B---3--:R-:W-:Y:S05]  /*2de30*/  @!P2 BRA `(.L_x_2470) ;  /* 0xfffffffc00f0a947 */ /* 0x008fea000383ffff */
[----:B------:R-:W-:Y:S05]  /*2de40*/  BRA `(.L_x_2720) ;  /* 0xffffff8400e47947 */ /* 0x000fea000383ffff */
.L_x_2473:
        /* <DEDUP_REMOVED lines=8> */
.L_x_2479:
[----:B---3--:R3:W4:Y:S02]  /*2ded0*/  SYNCS.PHASECHK.TRANS64.TRYWAIT P0, [R5+URZ+0x38880], R4 ;  /* 0x03888004050075a7 */ /* 0x008724000800017f */
[----:B----4-:R-:W-:Y:S05]  /*2dee0*/  @!P0 NANOSLEEP.SYNCS 0x989680 ;  /* 0x009896800000895d */ /* 0x010fea0003900000 */
[----:B------:R-:W4:Y:S02]  /*2def0*/  @!P0 SYNCS.PHASECHK.TRANS64 P0, [R5+URZ+0x38880], R4 ;  /* 0x03888004050085a7 */ /* 0x000f24000800007f */
[----:B----4-:R-:W-:Y:S05]  /*2df00*/  @!P0 BRA `(.L_x_2479) ;  /* 0xfffffffc00f08947 */ /* 0x010fea000383ffff */
[----:B------:R-:W-:Y:S05]  /*2df10*/  BRA `(.L_x_2722) ;  /* 0xffffff8c00987947 */ /* 0x000fea000383ffff */
.L_x_2485:
[----:B-1----:R1:W2:Y:S02]  /*2df20*/  SYNCS.PHASECHK.TRANS64.TRYWAIT P0, [R5+URZ+0x38840], R4 ;  /* 0x03884004050075a7 */ /* 0x0022a4000800017f */
[----:B--2---:R-:W-:Y:S05]  /*2df30*/  @!P0 NANOSLEEP.SYNCS 0x989680 ;  /* 0x009896800000895d */ /* 0x004fea0003900000 */
[----:B------:R-:W2:Y:S02]  /*2df40*/  @!P0 SYNCS.PHASECHK.TRANS64 P0, [R5+URZ+0x38840], R4 ;  /* 0x03884004050085a7 */ /* 0x000ea4000800007f */
[----:B--2---:R-:W-:Y:S05]  /*2df50*/  @!P0 BRA `(.L_x_2485) ;  /* 0xfffffffc00f08947 */ /* 0x004fea000383ffff */
[----:B------:R-:W-:Y:S05]  /*2df60*/  BRA `(.L_x_2723) ;  /* 0xffffff9000647947 */ /* 0x000fea000383ffff */
.L_x_2492:
[----:B---3--:R-:W3:Y:S02]  /*2df70*/  LDL R4, [R1+0x4] ;  /* 0x0000040001047983 */ /* 0x008ee40000100800 */
[----:B---3--:R3:W4:Y:S02]  /*2df80*/  SYNCS.PHASECHK.TRANS64.TRYWAIT P2, [R4+URZ+0x38870], R3 ;  /* 0x03887003040075a7 */ /* 0x008724000804017f */
[----:B----4-:R-:W-:Y:S05]  /*2df90*/  @!P2 NANOSLEEP.SYNCS 0x989680 ;  /* 0x009896800000a95d */ /* 0x010fea0003900000 */
[----:B------:R-:W4:Y:S02]  /*2dfa0*/  @!P2 SYNCS.PHASECHK.TRANS64 P2, [R4+URZ+0x38870], R3 ;  /* 0x038870030400a5a7 */ /* 0x000f24000804007f */
[----:B----4-:R-:W-:Y:S05]  /*2dfb0*/  @!P2 BRA `(.L_x_2492) ;  /* 0xfffffffc00eca947 */ /* 0x010fea000383ffff */
[----:B------:R-:W-:Y:S05]  /*2dfc0*/  BRA `(.L_x_2724) ;  /* 0xffffff9400487947 */ /* 0x000fea000383ffff */
.L_x_2494:
[----:B---3--:R-:W3:Y:S02]  /*2dfd0*/  LDL R5, [R1+0x4] ;  /* 0x0000040001057983 */ /* 0x008ee40000100800 */
[----:B---3--:R3:W4:Y:S02]  /*2dfe0*/  SYNCS.PHASECHK.TRANS64.TRYWAIT P2, [R5+URZ+0x38860], R4 ;  /* 0x03886004050075a7 */ /* 0x008724000804017f */
[----:B----4-:R-:W-:Y:S05]  /*2dff0*/  @!P2 NANOSLEEP.SYNCS 0x989680 ;  /* 0x009896800000a95d */ /* 0x010fea0003900000 */
[----:B------:R-:W4:Y:S02]  /*2e000*/  @!P2 SYNCS.PHASECHK.TRANS64 P2, [R5+URZ+0x38860], R4 ;  /* 0x038860040500a5a7 */ /* 0x000f24000804007f */
[----:B----4-:R-:W-:Y:S05]  /*2e010*/  @!P2 BRA `(.L_x_2494) ;  /* 0xfffffffc00eca947 */ /* 0x010fea000383ffff */
[----:B------:R-:W-:Y:S05]  /*2e020*/  BRA `(.L_x_2725) ;  /* 0xffffff9400507947 */ /* 0x000fea000383ffff */
.L_x_2501:
[----:B-1----:R1:W2:Y:S02]  /*2e030*/  SYNCS.PHASECHK.TRANS64.TRYWAIT P0, [R2+URZ+0x38870], R0 ;  /* 0x03887000020075a7 */ /* 0x0022a4000800017f */
[----:B--2---:R-:W-:Y:S05]  /*2e040*/  @!P0 NANOSLEEP.SYNCS 0x989680 ;  /* 0x009896800000895d */ /* 0x004fea0003900000 */
[----:B------:R-:W2:Y:S02]  /*2e050*/  @!P0 SYNCS.PHASECHK.TRANS64 P0, [R2+URZ+0x38870], R0 ;  /* 0x03887000020085a7 */ /* 0x000ea4000800007f */
[----:B--2---:R-:W-:Y:S05]  /*2e060*/  @!P0 BRA `(.L_x_2501) ;  /* 0xfffffffc00f08947 */ /* 0x004fea000383ffff */
[----:B------:R-:W-:Y:S05]  /*2e070*/  BRA `(.L_x_2726) ;  /* 0xffffffa000a87947 */ /* 0x000fea000383ffff */
.L_x_2503:
[----:B-1----:R1:W2:Y:S02]  /*2e080*/  SYNCS.PHASECHK.TRANS64.TRYWAIT P0, [R2+URZ+0x38860], R0 ;  /* 0x03886000020075a7 */ /* 0x0022a4000800017f */
[----:B--2---:R-:W-:Y:S05]  /*2e090*/  @!P0 NANOSLEEP.SYNCS 0x989680 ;  /* 0x009896800000895d */ /* 0x004fea0003900000 */
[----:B------:R-:W2:Y:S02]  /*2e0a0*/  @!P0 SYNCS.PHASECHK.TRANS64 P0, [R2+URZ+0x38860], R0 ;  /* 0x03886000020085a7 */ /* 0x000ea4000800007f */
[----:B--2---:R-:W-:Y:S05]  /*2e0b0*/  @!P0 BRA `(.L_x_2503) ;  /* 0xfffffffc00f08947 */ /* 0x004fea000383ffff */
[----:B------:R-:W-:Y:S05]  /*2e0c0*/  BRA `(.L_x_2727) ;  /* 0xffffffa000b07947 */ /* 0x000fea000383ffff */
.L_x_2507:
[----:B------:R-:W2:Y:S01]  /*2e0d0*/  LDL R3, [R1] ;  /* 0x0000000001037983 */ /* 0x000ea20000100800 */
[----:B------:R-:W-:Y:S01]  /*2e0e0*/  BSSY B0, `(.L_x_2728) ;  /* 0x0000008000007945 */ /* 0x000fe20003800000 */
[----:B------:R-:W-:Y:S01]  /*2e0f0*/  MOV R12, RZ ;  /* 0x000000ff000c7202 */ /* 0x000fe20000000f00 */
[----:B------:R-:W-:Y:S02]  /*2e100*/  IMAD.MOV.U32 R11, RZ, RZ, 0x1f ;  /* 0x0000001fff0b7424 */ /* 0x000fe400078e00ff */
[----:B------:R-:W-:Y:S02]  /*2e110*/  IMAD.MOV.U32 R15, RZ, RZ, -0x1 ;  /* 0xffffffffff0f7424 */ /* 0x000fe400078e00ff */
[----:B--2---:R-:W-:-:S07]  /*2e120*/  IMAD.MOV.U32 R13, RZ, RZ, R3 ;  /* 0x000000ffff0d7224 */ /* 0x004fce00078e0003 */
[----:B------:R-:W-:Y:S05]  /*2e130*/  WARPSYNC.COLLECTIVE R15, `(.L_x_2729) ;  /* 0x000000000f087348 */ /* 0x000fea0003c00000 */
[----:B------:R0:W1:Y:S02]  /*2e140*/  SHFL.IDX P6, R14, R13, R12, R11 ;  /* 0x0000000c0d0e7389 */ /* 0x00006400000c000b */
[----:B01----:R-:W-:Y:S01]  /*2e150*/  ENDCOLLECTIVE ;  /* 0x000000000000791b */ /* 0x003fe20003800000 */
.L_x_2729:
[----:B------:R-:W-:Y:S05]  /*2e160*/  BSYNC B0 ;  /* 0x0000000000007941 */ /* 0x000fea0003800000 */
.L_x_2728:
        /* <DEDUP_REMOVED lines=9> */
.L_x_2730:
[----:B------:R-:W-:Y:S01]  /*2e200*/  ULDC UR4, c[0x0][0xc14] ;  /* 0x0003050000047ab9 */ /* 0x000fe20000000800 */
[----:B------:R-:W-:Y:S01]  /*2e210*/  IMAD.IADD R5, R2, 0x1, R7 ;  /* 0x0000000102057824 */ /* 0x000fe200078e0207 */
[----:B------:R-:W-:-:S04]  /*2e220*/  MOV R4, R14 ;  /* 0x0000000e00047202 */ /* 0x000fc80000000f00 */
[----:B------:R-:W-:-:S13]  /*2e230*/  ISETP.GE.OR P1, PT, R5, UR4, !P0 ;  /* 0x0000000405007c0c */ /* 0x000fda000c726670 */
[----:B------:R-:W0:Y:S02]  /*2e240*/  @!P1 LDC.64 R2, c[0x0][0xc58] ;  /* 0x00031600ff029b82 */ /* 0x000e240000000a00 */
[----:B0-----:R-:W-:-:S06]  /*2e250*/  @!P1 IMAD.WIDE R2, R5, 0x4, R2 ;  /* 0x0000000405029825 */ /* 0x001fcc00078e0202 */
[----:B------:R0:W2:Y:S01]  /*2e260*/  @!P1 LDG.E R3, desc[UR46][R2.64] ;  /* 0x0000002e02039981 */ /* 0x0000a2000c1e1900 */
[----:B------:R-:W-:Y:S01]  /*2e270*/  IMAD.MOV.U32 R11, RZ, RZ, RZ ;  /* 0x000000ffff0b7224 */ /* 0x000fe200078e00ff */
        /* <DEDUP_REMOVED lines=11> */
.L_x_2731:
        /* <DEDUP_REMOVED lines=8> */
.L_x_2732:
[----:B------:R-:W-:Y:S02]  /*2e3b0*/  IMAD.MOV.U32 R12, RZ, RZ, 0x4 ;  /* 0x00000004ff0c7424 */ /* 0x000fe400078e00ff */
[----:B------:R-:W-:-:S05]  /*2e3c0*/  IMAD.MOV.U32 R5, RZ, RZ, R14 ;  /* 0x000000ffff057224 */ /* 0x000fca00078e000e */
[----:B------:R-:W-:-:S05]  /*2e3d0*/  SEL R5, R5, RZ, P2 ;  /* 0x000000ff05057207 */ /* 0x000fca0001000000 */
[----:B------:R-:W-:-:S04]  /*2e3e0*/  IMAD.IADD R3, R3, 0x1, R5 ;  /* 0x0000000103037824 */ /* 0x000fc800078e0205 */
[----:B------:R-:W-:-:S07]  /*2e3f0*/  IMAD.MOV.U32 R13, RZ, RZ, R3 ;  /* 0x000000ffff0d7224 */ /* 0x000fce00078e0003 */
[----:B------:R-:W-:Y:S05]  /*2e400*/  WARPSYNC.COLLECTIVE R15, `(.L_x_2733) ;  /* 0x000000000f087348 */ /* 0x000fea0003c00000 */
[----:B------:R0:W1:Y:S02]  /*2e410*/  SHFL.UP P6, R14, R13, R12, R11 ;  /* 0x0400000c0d0e7389 */ /* 0x00006400000c000b */
[----:B01----:R-:W-:Y:S01]  /*2e420*/  ENDCOLLECTIVE ;  /* 0x000000000000791b */ /* 0x003fe20003800000 */
.L_x_2733:
        /* <DEDUP_REMOVED lines=8> */
.L_x_2734:
        /* <DEDUP_REMOVED lines=8> */
.L_x_2735:
        /* <DEDUP_REMOVED lines=9> */
.L_x_2736:
[----:B------:R-:W-:Y:S01]  /*2e5c0*/  IMAD.MOV.U32 R9, RZ, RZ, R14 ;  /* 0x000000ffff097224 */ /* 0x000fe200078e000e */
[----:B------:R-:W-:Y:S06]  /*2e5d0*/  BRA `(.L_x_2737) ;  /* 0xffffffac002c7947 */ /* 0x000fec000383ffff */
.L_x_2512:
        /* <DEDUP_REMOVED lines=8> */
.L_x_2739:
[----:B------:R-:W-:Y:S05]  /*2e660*/  BSYNC B0 ;  /* 0x0000000000007941 */ /* 0x000fea0003800000 */
.L_x_2738:
[----:B------:R-:W-:Y:S01]  /*2e670*/  SEL R3, R14, RZ, P1 ;  /* 0x000000ff0e037207 */ /* 0x000fe20000800000 */
[----:B------:R-:W-:Y:S02]  /*2e680*/  IMAD.MOV.U32 R12, RZ, RZ, 0x2 ;  /* 0x00000002ff0c7424 */ /* 0x000fe400078e00ff */
[----:B------:R-:W-:Y:S01]  /*2e690*/  IMAD.MOV.U32 R11, RZ, RZ, RZ ;  /* 0x000000ffff0b7224 */ /* 0x000fe200078e00ff */
[----:B------:R-:W-:Y:S01]  /*2e6a0*/  IADD3 R3, R2, R3, RZ ;  /* 0x0000000302037210 */ /* 0x000fe20007ffe0ff */
[----:B------:R-:W-:-:S04]  /*2e6b0*/  IMAD.MOV.U32 R15, RZ, RZ, -0x1 ;  /* 0xffffffffff0f7424 */ /* 0x000fc800078e00ff */
[----:B------:R-:W-:-:S07]  /*2e6c0*/  IMAD.MOV.U32 R13, RZ, RZ, R3 ;  /* 0x000000ffff0d7224 */ /* 0x000fce00078e0003 */
[----:B------:R-:W-:Y:S05]  /*2e6d0*/  WARPSYNC.COLLECTIVE R15, `(.L_x_2740) ;  /* 0x000000000f087348 */ /* 0x000fea0003c00000 */
[----:B------:R0:W1:Y:S02]  /*2e6e0*/  SHFL.UP P6, R14, R13, R12, R11 ;  /* 0x0400000c0d0e7389 */ /* 0x00006400000c000b */
[----:B01----:R-:W-:Y:S01]  /*2e6f0*/  ENDCOLLECTIVE ;  /* 0x000000000000791b */ /* 0x003fe20003800000 */
.L_x_2740:
[----:B------:R-:W-:Y:S01]  /*2e700*/  MOV R12, 0x4 ;  /* 0x00000004000c7802 */ /* 0x000fe20000000f00 */
[----:B------:R-:W-:-:S05]  /*2e710*/  IMAD.MOV.U32 R5, RZ, RZ, R14 ;  /* 0x000000ffff057224 */ /* 0x000fca00078e000e */
[----:B------:R-:W-:-:S05]  /*2e720*/  SEL R5, R5, RZ, P2 ;  /* 0x000000ff05057207 */ /* 0x000fca0001000000 */
[----:B------:R-:W-:-:S04]  /*2e730*/  IMAD.IADD R3, R3, 0x1, R5 ;  /* 0x0000000103037824 */ /* 0x000fc800078e0205 */
[----:B------:R-:W-:-:S07]  /*2e740*/  IMAD.MOV.U32 R13, RZ, RZ, R3 ;  /* 0x000000ffff0d7224 */ /* 0x000fce00078e0003 */
[----:B------:R-:W-:Y:S05]  /*2e750*/  WARPSYNC.COLLECTIVE R15, `(.L_x_2741) ;  /* 0x000000000f087348 */ /* 0x000fea0003c00000 */
[----:B------:R0:W1:Y:S02]  /*2e760*/  SHFL.UP P6, R14, R13, R12, R11 ;  /* 0x0400000c0d0e7389 */ /* 0x00006400000c000b */
[----:B01----:R-:W-:Y:S01]  /*2e770*/  ENDCOLLECTIVE ;  /* 0x000000000000791b */ /* 0x003fe20003800000 */
.L_x_2741:
        /* <DEDUP_REMOVED lines=8> */
.L_x_2742:
        /* <DEDUP_REMOVED lines=8> */
.L_x_2743:
[----:B------:R-:W-:Y:S02]  /*2e880*/  IMAD.MOV.U32 R12, RZ, RZ, 0x1f ;  /* 0x0000001fff0c7424 */ /* 0x000fe400078e00ff */
[----:B------:R-:W-:Y:S02]  /*2e890*/  IMAD.MOV.U32 R11, RZ, RZ, 0x1f ;  /* 0x0000001fff0b7424 */ /* 0x000fe400078e00ff */
[----:B------:R-:W-:-:S05]  /*2e8a0*/  IMAD.MOV.U32 R5, RZ, RZ, R14 ;  /* 0x000000ffff057224 */ /* 0x000fca00078e000e */
[----:B------:R-:W-:-:S05]  /*2e8b0*/  SEL R5, R5, RZ, P5 ;  /* 0x000000ff05057207 */ /* 0x000fca0002800000 */
[----:B------:R-:W-:-:S04]  /*2e8c0*/  IMAD.IADD R6, R3, 0x1, R5 ;  /* 0x0000000103067824 */ /* 0x000fc800078e0205 */
[----:B------:R-:W-:-:S07]  /*2e8d0*/  IMAD.MOV.U32 R13, RZ, RZ, R6 ;  /* 0x000000ffff0d7224 */ /* 0x000fce00078e0006 */
[----:B------:R-:W-:Y:S05]  /*2e8e0*/  WARPSYNC.COLLECTIVE R15, `(.L_x_2744) ;  /* 0x000000000f087348 */ /* 0x000fea0003c00000 */
[----:B------:R0:W1:Y:S02]  /*2e8f0*/  SHFL.IDX P6, R14, R13, R12, R11 ;  /* 0x0000000c0d0e7389 */ /* 0x00006400000c000b */
[----:B01----:R-:W-:Y:S01]  /*2e900*/  ENDCOLLECTIVE ;  /* 0x000000000000791b */ /* 0x003fe20003800000 */
.L_x_2744:
[----:B------:R-:W-:Y:S01]  /*2e910*/  IMAD.MOV.U32 R9, RZ, RZ, R14 ;  /* 0x000000ffff097224 */ /* 0x000fe200078e000e */
[----:B------:R-:W-:Y:S06]  /*2e920*/  BRA `(.L_x_2745) ;  /* 0xffffffac00007947 */ /* 0x000fec000383ffff */
.L_x_2514:
[----:B------:R-:W-:Y:S01]  /*2e930*/  BSSY B0, `(.L_x_2746) ;  /* 0x0000006000007945 */ /* 0x000fe20003800000 */
[----:B------:R-:W-:Y:S01]  /*2e940*/  PLOP3.LUT P6, PT, P6, PT, PT, 0x8, 0x0 ;  /* 0x000000000000781c */ /* 0x000fe200037ce170 */
[----:B------:R-:W-:-:S12]  /*2e950*/  IMAD.MOV.U32 R15, RZ, RZ, -0x1 ;  /* 0xffffffffff0f7424 */ /* 0x000fd800078e00ff */
[----:B0-----:R-:W-:Y:S05]  /*2e960*/  WARPSYNC.COLLECTIVE R15, `(.L_x_2747) ;  /* 0x000000000f087348 */ /* 0x001fea0003c00000 */
[----:B------:R-:W-:Y:S01]  /*2e970*/  VOTE.ANY R14, PT, P6 ;  /* 0x00000000000e7806 */ /* 0x000fe200030e0100 */
[----:B0-----:R-:W-:Y:S06]  /*2e980*/  ENDCOLLECTIVE ;  /* 0x000000000000791b */ /* 0x001fec0003800000 */
.L_x_2747:
[----:B------:R-:W-:Y:S05]  /*2e990*/  BSYNC B0 ;  /* 0x0000000000007941 */ /* 0x000fea0003800000 */
.L_x_2746:
[----:B------:R-:W-:Y:S01]  /*2e9a0*/  MOV R5, R14 ;  /* 0x0000000e00057202 */ /* 0x000fe20000000f00 */
[----:B------:R-:W-:Y:S02]  /*2e9b0*/  IMAD.MOV.U32 R13, RZ, RZ, R2 ;  /* 0x000000ffff0d7224 */ /* 0x000fe400078e0002 */
[----:B------:R-:W-:Y:S01]  /*2e9c0*/  IMAD.MOV.U32 R11, RZ, RZ, 0x1f ;  /* 0x0000001fff0b7424 */ /* 0x000fe200078e00ff */
[----:B------:R-:W0:Y:S01]  /*2e9d0*/  POPC R4, R5 ;  /* 0x0000000500047309 */ /* 0x000e220000000000 */
[----:B------:R-:W-:Y:S02]  /*2e9e0*/  IMAD.MOV.U32 R15, RZ, RZ, -0x1 ;  /* 0xffffffffff0f7424 */ /* 0x000fe400078e00ff */
[----:B0-----:R-:W-:-:S07]  /*2e9f0*/  IMAD.MOV.U32 R12, RZ, RZ, R4 ;  /* 0x000000ffff0c7224 */ /* 0x001fce00078e0004 */
[----:B------:R-:W-:Y:S05]  /*2ea00*/  WARPSYNC.COLLECTIVE R15, `(.L_x_2748) ;  /* 0x000000000f087348 */ /* 0x000fea0003c00000 */
[----:B------:R0:W1:Y:S02]  /*2ea10*/  SHFL.IDX P6, R14, R13, R12, R11 ;  /* 0x0000000c0d0e7389 */ /* 0x00006400000c000b */
[----:B01----:R-:W-:Y:S01]  /*2ea20*/  ENDCOLLECTIVE ;  /* 0x000000000000791b */ /* 0x003fe20003800000 */
.L_x_2748:
[----:B------:R-:W-:Y:S01]  /*2ea30*/  IMAD.MOV.U32 R7, RZ, RZ, R14 ;  /* 0x000000ffff077224 */ /* 0x000fe200078e000e */
[----:B------:R-:W-:Y:S06]  /*2ea40*/  BRA `(.L_x_2749) ;  /* 0xffffffa800f07947 */ /* 0x000fec000383ffff */
.L_x_2516:
[----:B------:R-:W-:Y:S01]  /*2ea50*/  BSSY B0, `(.L_x_2750) ;  /* 0x0000007000007945 */ /* 0x000fe20003800000 */
[----:B------:R-:W-:Y:S01]  /*2ea60*/  IMAD.MOV.U32 R13, RZ, RZ, R6 ;  /* 0x000000ffff0d7224 */ /* 0x000fe200078e0006 */
[----:B------:R-:W-:Y:S01]  /*2ea70*/  MOV R15, 0xffffffff ;  /* 0xffffffff000f7802 */ /* 0x000fe20000000f00 */
[----:B------:R-:W-:-:S07]  /*2ea80*/  IMAD.MOV.U32 R11, RZ, RZ, 0x1f ;  /* 0x0000001fff0b7424 */ /* 0x000fce00078e00ff */
[----:B0-2---:R-:W-:Y:S05]  /*2ea90*/  WARPSYNC.COLLECTIVE R15, `(.L_x_2751) ;  /* 0x000000000f087348 */ /* 0x005fea0003c00000 */
[----:B------:R1:W3:Y:S02]  /*2eaa0*/  SHFL.IDX P6, R14, R13, R12, R11 ;  /* 0x0000000c0d0e7389 */ /* 0x0002e400000c000b */
[----:B0123--:R-:W-:Y:S01]  /*2eab0*/  ENDCOLLECTIVE ;  /* 0x000000000000791b */ /* 0x00ffe20003800000 */
.L_x_2751:
[----:B------:R-:W-:Y:S05]  /*2eac0*/  BSYNC B0 ;  /* 0x0000000000007941 */ /* 0x000fea0003800000 */
.L_x_2750:
[----:B------:R-:W-:Y:S01]  /*2ead0*/  IMAD.MOV.U32 R2, RZ, RZ, R14 ;  /* 0x000000ffff027224 */ /* 0x000fe200078e000e */
[----:B------:R-:W-:Y:S06]  /*2eae0*/  BRA `(.L_x_2515) ;  /* 0xffffffa800e47947 */ /* 0x000fec000383ffff */
.L_x_2520:
[----:B0-----:R0:W1:Y:S02]  /*2eaf0*/  SYNCS.PHASECHK.TRANS64.TRYWAIT P0, [R0+URZ+0x38820], R3 ;  /* 0x03882003000075a7 */ /* 0x001064000800017f */
[----:B-1----:R-:W-:Y:S05]  /*2eb00*/  @!P0 NANOSLEEP.SYNCS 0x989680 ;  /* 0x009896800000895d */ /* 0x002fea0003900000 */
[----:B------:R-:W1:Y:S02]  /*2eb10*/  @!P0 SYNCS.PHASECHK.TRANS64 P0, [R0+URZ+0x38820], R3 ;  /* 0x03882003000085a7 */ /* 0x000e64000800007f */
[----:B-1----:R-:W-:Y:S05]  /*2eb20*/  @!P0 BRA `(.L_x_2520) ;  /* 0xfffffffc00f08947 */ /* 0x002fea000383ffff */
[----:B------:R-:W-:Y:S05]  /*2eb30*/  BRA `(.L_x_2752) ;  /* 0xffffffb0009c7947 */ /* 0x000fea000383ffff */
.L_x_2521:
        /* <DEDUP_REMOVED lines=11> */
.L_x_2754:
[----:B------:R-:W-:Y:S05]  /*2ebf0*/  BSYNC B0 ;  /* 0x0000000000007941 */ /* 0x000fea0003800000 */
.L_x_2753:
[----:B------:R-:W-:Y:S05]  /*2ec00*/  BRA `(.L_x_2755) ;  /* 0xffffffb000847947 */ /* 0x000fea000383ffff */
.L_x_2522:
[----:B------:R-:W-:Y:S01]  /*2ec10*/  BSSY B0, `(.L_x_2756) ;  /* 0x0000006000007945 */ /* 0x000fe20003800000 */
[----:B------:R-:W-:-:S07]  /*2ec20*/  IMAD.MOV.U32 R15, RZ, RZ, -0x1 ;  /* 0xffffffffff0f7424 */ /* 0x000fce00078e00ff */
[----:B01----:R-:W-:Y:S05]  /*2ec30*/  WARPSYNC.COLLECTIVE R15, `(.L_x_2757) ;  /* 0x000000000f0c7348 */ /* 0x003fea0003c00000 */
[----:B------:R-:W-:Y:S02]  /*2ec40*/  ELECT P6, UR62, PT ;  /* 0x00000000003e782f */ /* 0x000fe400038c0000 */
[----:B------:R-:W-:Y:S01]  /*2ec50*/  MOV R14, UR62 ;  /* 0x0000003e000e7c02 */ /* 0x000fe20008000f00 */
[----:B01----:R-:W-:Y:S10]  /*2ec60*/  ENDCOLLECTIVE ;  /* 0x000000000000791b */ /* 0x003ff40003800000 */
.L_x_2757:
[----:B------:R-:W-:Y:S05]  /*2ec70*/  BSYNC B0 ;  /* 0x0000000000007941 */ /* 0x000fea0003800000 */
.L_x_2756:
[----:B------:R-:W-:Y:S05]  /*2ec80*/  BRA `(.L_x_2758) ;  /* 0xffffffb000787947 */ /* 0x000fea000383ffff */
.L_x_2524:
[----:B0-----:R0:W1:Y:S02]  /*2ec90*/  SYNCS.PHASECHK.TRANS64.TRYWAIT P1, [R6+URZ], R5 ;  /* 0x00000005060075a7 */ /* 0x001064000802017f */
[----:B-1----:R-:W-:Y:S05]  /*2eca0*/  @!P1 NANOSLEEP.SYNCS 0x989680 ;  /* 0x009896800000995d */ /* 0x002fea0003900000 */
[----:B------:R-:W1:Y:S02]  /*2ecb0*/  @!P1 SYNCS.PHASECHK.TRANS64 P1, [R6+URZ], R5 ;  /* 0x00000005060095a7 */ /* 0x000e64000802007f */
[----:B-1----:R-:W-:Y:S05]  /*2ecc0*/  @!P1 BRA `(.L_x_2524) ;  /* 0xfffffffc00f09947 */ /* 0x002fea000383ffff */
[----:B------:R-:W-:Y:S05]  /*2ecd0*/  BRA `(.L_x_2759) ;  /* 0xffffffb000b47947 */ /* 0x000fea000383ffff */
.L_x_2525:
[----:B-1----:R1:W2:Y:S02]  /*2ece0*/  SYNCS.PHASECHK.TRANS64.TRYWAIT P1, [R7+URZ], R2 ;  /* 0x00000002070075a7 */ /* 0x0022a4000802017f */
[----:B--2---:R-:W-:Y:S05]  /*2ecf0*/  @!P1 NANOSLEEP.SYNCS 0x989680 ;  /* 0x009896800000995d */ /* 0x004fea0003900000 */
[----:B------:R-:W2:Y:S02]  /*2ed00*/  @!P1 SYNCS.PHASECHK.TRANS64 P1, [R7+URZ], R2 ;  /* 0x00000002070095a7 */ /* 0x000ea4000802007f */
[----:B--2---:R-:W-:Y:S05]  /*2ed10*/  @!P1 BRA `(.L_x_2525) ;  /* 0xfffffffc00f09947 */ /* 0x004fea000383ffff */
[----:B------:R-:W-:Y:S05]  /*2ed20*/  BRA `(.L_x_2760) ;  /* 0xffffffb000a87947 */ /* 0x000fea000383ffff */
.L_x_2527:
[----:B--2---:R2:W3:Y:S02]  /*2ed30*/  SYNCS.PHASECHK.TRANS64.TRYWAIT P1, [R4+URZ+0x38860], R5 ;  /* 0x03886005040075a7 */ /* 0x0044e4000802017f */
[----:B---3--:R-:W-:Y:S05]  /*2ed40*/  @!P1 NANOSLEEP.SYNCS 0x989680 ;  /* 0x009896800000995d */ /* 0x008fea0003900000 */
[----:B------:R-:W3:Y:S02]  /*2ed50*/  @!P1 SYNCS.PHASECHK.TRANS64 P1, [R4+URZ+0x38860], R5 ;  /* 0x03886005040095a7 */ /* 0x000ee4000802007f */
[----:B---3--:R-:W-:Y:S05]  /*2ed60*/  @!P1 BRA `(.L_x_2527) ;  /* 0xfffffffc00f09947 */ /* 0x008fea000383ffff */
[----:B------:R-:W-:Y:S05]  /*2ed70*/  BRA `(.L_x_2761) ;  /* 0xffffffb000ac7947 */ /* 0x000fea000383ffff */
.L_x_2529:
[----:B---3--:R3:W4:Y:S02]  /*2ed80*/  SYNCS.PHASECHK.TRANS64.TRYWAIT P1, [R3+URZ+0x38860], R2 ;  /* 0x03886002030075a7 */ /* 0x008724000802017f */
[----:B----4-:R-:W-:Y:S05]  /*2ed90*/  @!P1 NANOSLEEP.SYNCS 0x989680 ;  /* 0x009896800000995d */ /* 0x010fea0003900000 */
[----:B------:R-:W4:Y:S02]  /*2eda0*/  @!P1 SYNCS.PHASECHK.TRANS64 P1, [R3+URZ+0x38860], R2 ;  /* 0x03886002030095a7 */ /* 0x000f24000802007f */
[----:B----4-:R-:W-:Y:S05]  /*2edb0*/  @!P1 BRA `(.L_x_2529) ;  /* 0xfffffffc00f09947 */ /* 0x010fea000383ffff */
[----:B------:R-:W-:Y:S05]  /*2edc0*/  BRA `(.L_x_2762) ;  /* 0xffffffb000ac7947 */ /* 0x000fea000383ffff */
.L_x_2531:
[----:B----4-:R4:W0:Y:S02]  /*2edd0*/  SYNCS.PHASECHK.TRANS64.TRYWAIT P0, [R4+URZ+0x38880], R5 ;  /* 0x03888005040075a7 */ /* 0x010824000800017f */
[----:B0-----:R-:W-:Y:S05]  /*2ede0*/  @!P0 NANOSLEEP.SYNCS 0x989680 ;  /* 0x009896800000895d */ /* 0x001fea0003900000 */
[----:B------:R-:W0:Y:S02]  /*2edf0*/  @!P0 SYNCS.PHASECHK.TRANS64 P0, [R4+URZ+0x38880], R5 ;  /* 0x03888005040085a7 */ /* 0x000e24000800007f */
[----:B0-----:R-:W-:Y:S05]  /*2ee00*/  @!P0 BRA `(.L_x_2531) ;  /* 0xfffffffc00f08947 */ /* 0x001fea000383ffff */
[----:B------:R-:W-:Y:S05]  /*2ee10*/  BRA `(.L_x_2532) ;  /* 0xffffffb000a87947 */ /* 0x000fea000383ffff */
.L_x_2763:
        /* <DEDUP_REMOVED lines=14> */
.L_x_12358:


//--------------------- .text._ZN7cutlass13device_kernelIN5flash11enable_sm90INS1_16FlashAttnFwdSm90INS1_25CollectiveMainloopFwdSm90ILi2EN4cute5tupleIJNS5_1CILi1EEES8_S8_EEENS6_IJNS7_ILi128EEENS7_ILi160EEENS7_ILi192EEEEEELi192ENS_12float_e4m3_tEfNS_4arch4Sm90ELb0ELb0ELb0ELb0ELb0ELb0ELb0ELb1ELb1ELb0ELb0ELb0EEENS1_21CollectiveEpilogueFwdINS6_IJSA_SC_SB_EEES9_NS_10bfloat16_tESG_Li256ELb0ELb0ELb0ELb1EEENS1_29StaticPersistentTileSchedulerILb0EEEEEEEEEvNT_6ParamsE --------------------------
	.section	.text._ZN7cutlass13device_kernelIN5flash11enable_sm90INS1_16FlashAttnFwdSm90INS1_25CollectiveMainloopFwdSm90ILi2EN4cute5tupleIJNS5_1CILi1EEES8_S8_EEENS6_IJNS7_ILi128EEENS7_ILi160EEENS7_ILi192EEEEEELi192ENS_12float_e4m3_tEfNS_4arch4Sm90ELb0ELb0ELb0ELb0ELb0ELb0ELb0ELb1ELb1ELb0ELb0ELb0EEENS1_21CollectiveEpilogueFwdINS6_IJSA_SC_SB_EEES9_NS_10bfloat16_tESG_Li256ELb0ELb0ELb0ELb1EEENS1_29StaticPersistentTileSchedulerILb0EEEEEEEEEvNT_6ParamsE,"ax",@progbits
	.align	128
.text._ZN7cutlass13device_kernelIN5flash11enable_sm90INS1_16FlashAttnFwdSm90INS1_25CollectiveMainloopFwdSm90ILi2EN4cute5tupleIJNS5_1CILi1EEES8_S8_EEENS6_IJNS7_ILi128EEENS7_ILi160EEENS7_ILi192EEEEEELi192ENS_12float_e4m3_tEfNS_4arch4Sm90ELb0ELb0ELb0ELb0ELb0ELb0ELb0ELb1ELb1ELb0ELb0ELb0EEENS1_21CollectiveEpilogueFwdINS6_IJSA_SC_SB_EEES9_NS_10bfloat16_tESG_Li256ELb0ELb0ELb0ELb1EEENS1_29StaticPersistentTileSchedulerILb0EEEEEEEEEvNT_6ParamsE:
        .type           _ZN7cutlass13device_kernelIN5flash11enable_sm90INS1_16FlashAttnFwdSm90INS1_25CollectiveMainloopFwdSm90ILi2EN4cute5tupleIJNS5_1CILi1EEES8_S8_EEENS6_IJNS7_ILi128EEENS7_ILi160EEENS7_ILi192EEEEEELi192ENS_12float_e4m3_tEfNS_4arch4Sm90ELb0ELb0ELb0ELb0ELb0ELb0ELb0ELb1ELb1ELb0ELb0ELb0EEENS1_21CollectiveEpilogueFwdINS6_IJSA_SC_SB_EEES9_NS_10bfloat16_tESG_Li256ELb0ELb0ELb0ELb1EEENS1_29StaticPersistentTileSchedulerILb0EEEEEEEEEvNT_6ParamsE,@function
        .size           _ZN7cutlass13device_kernelIN5flash11enable_sm90INS1_16FlashAttnFwdSm90INS1_25CollectiveMainloopFwdSm90ILi2EN4cute5tupleIJNS5_1CILi1EEES8_S8_EEENS6_IJNS7_ILi128EEENS7_ILi160EEENS7_ILi192EEEEEELi192ENS_12float_e4m3_tEfNS_4arch4Sm90ELb0ELb0ELb0ELb0ELb0ELb0ELb0ELb1ELb1ELb0ELb0ELb0EEENS1_21CollectiveEpilogueFwdINS6_IJSA_SC_SB_EEES9_NS_10bfloat16_tESG_Li256ELb0ELb0ELb0ELb1EEENS1_29StaticPersistentTileSchedulerILb0EEEEEEEEEvNT_6ParamsE,(.L_x_12359 - _ZN7cutlass13device_kernelIN5flash11enable_sm90INS1_16FlashAttnFwdSm90INS1_25CollectiveMainloopFwdSm90ILi2EN4cute5tupleIJNS5_1CILi1EEES8_S8_EEENS6_IJNS7_ILi128EEENS7_ILi160EEENS7_ILi192EEEEEELi192ENS_12float_e4m3_tEfNS_4arch4Sm90ELb0ELb0ELb0ELb0ELb0ELb0ELb0ELb1ELb1ELb0ELb0ELb0EEENS1_21CollectiveEpilogueFwdINS6_IJSA_SC_SB_EEES9_NS_10bfloat16_tESG_Li256ELb0ELb0ELb0ELb1EEENS1_29StaticPersistentTileSchedulerILb0EEEEEEEEEvNT_6ParamsE)
        .other          _ZN7cutlass13device_kernelIN5flash11enable_sm90INS1_16FlashAttnFwdSm90INS1_25CollectiveMainloopFwdSm90ILi2EN4cute5tupleIJNS5_1CILi1EEES8_S8_EEENS6_IJNS7_ILi128EEENS7_ILi160EEENS7_ILi192EEEEEELi192ENS_12float_e4m3_tEfNS_4arch4Sm90ELb0ELb0ELb0ELb0ELb0ELb0ELb0ELb1ELb1ELb0ELb0ELb0EEENS1_21CollectiveEpilogueFwdINS6_IJSA_SC_SB_EEES9_NS_10bfloat16_tESG_Li256ELb0ELb0ELb0ELb1EEENS1_29StaticPersistentTileSchedulerILb0EEEEEEEEEvNT_6ParamsE,@"STO_CUDA_ENTRY STV_DEFAULT"
_ZN7cutlass13device_kernelIN5flash11enable_sm90INS1_16FlashAttnFwdSm90INS1_25CollectiveMainloopFwdSm90ILi2EN4cute5tupleIJNS5_1CILi1EEES8_S8_EEENS6_IJNS7_ILi128EEENS7_ILi160EEENS7_ILi192EEEEEELi192ENS_12float_e4m3_tEfNS_4arch4Sm90ELb0ELb0ELb0ELb0ELb0ELb0ELb0ELb1ELb1ELb0ELb0ELb0EEENS1_21CollectiveEpilogueFwdINS6_IJSA_SC_SB_EEES9_NS_10bfloat16_tESG_Li256ELb0ELb0ELb0ELb1EEENS1_29StaticPersistentTileSchedulerILb0EEEEEEEEEvNT_6ParamsE:
        /* <DEDUP_REMOVED lines=24> */
.L_x_2765:
[----:B------:R-:W-:Y:S05]  /*0180*/  BSYNC B0 ;  /* 0x0000000000007941 */ /* 0x000fea0003800000 */
.L_x_2764:
        /* <DEDUP_REMOVED lines=37> */
.L_x_2766:
        /* <DEDUP_REMOVED lines=22> */
.L_x_2767:
        /* <DEDUP_REMOVED lines=18> */
.L_x_2768:
        /* <DEDUP_REMOVED lines=22> */
.L_x_2769:
        /* <DEDUP_REMOVED lines=22> */
.L_x_2770:
[----:B------:R-:W-:Y:S01]  /*0920*/  PLOP3.LUT P0, PT, PT, PT, UP0, 0x80, 0x0 ;  /* 0x000000000000781c */ /* 0x000fe20003f0f008 */
[----:B------:R-:W-:Y:S01]  /*0930*/  UMOV UR46, 0x1 ;  /* 0x00000001002e7882 */ /* 0x000fe20000000000 */
[----:B------:R-:W-:Y:S01]  /*0940*/  NOP ;  /* 0x0000000000007918 */ /* 0x000fe20000000000 */
[----:B------:R-:W-:Y:S01]  /*0950*/  USEL UR46, UR46, 0x2, !UP0 ;  /* 0x000000022e2e7887 */ /* 0x000fe2000c000000 */
[----:B------:R-:W-:Y:S01]  /*0960*/  ULDC.64 UR50, c[0x0][0x208] ;  /* 0x0000820000327ab9 */ /* 0x000fe20000000a00 */
[----:B-123--:R-:W-:Y:S08]  /*0970*/  BAR.SYNC.DEFER_BLOCKING 0x0 ;  /* 0x0000000000007b1d */ /* 0x00eff00000010000 */
[----:B------:R-:W-:Y:S05]  /*0980*/  @!P0 BRA `(.L_x_2771) ;  /* 0x0000009000d88947 */ /* 0x000fea0003800000 */
.L_x_2772:
        /* <DEDUP_REMOVED lines=63> */
.L_x_2797:
[----:B------:R-:W-:Y:S01]  /*0d80*/  ULDC UR4, c[0x0][0xda8] ;  /* 0x00036a0000047ab9 */ /* 0x000fe20000000800 */
[----:B------:R-:W-:Y:S01]  /*0d90*/  ULDC UR43, c[0x0][0xdb4] ;  /* 0x00036d00002b7ab9 */ /* 0x000fe20000000800 */
[----:B------:R-:W-:Y:S01]  /*0da0*/  UISETP.NE.AND UP1, UPT, UR4, 0x1, UPT ;  /* 0x000000010400788c */ /* 0x000fe2000bf25270 */
[----:B--2---:R-:W-:Y:S01]  /*0db0*/  IMAD.MOV.U32 R3, RZ, RZ, 0x3f800000 ;  /* 0x3f800000ff037424 */ /* 0x004fe200078e00ff */
        /* <DEDUP_REMOVED lines=65> */
[----:B------:R-:W-:Y:S01]  /*11d0*/  @UP2 ULDC UR8, c[0x0][0x42c] ;  /* 0x00010b0000082ab9 */ /* 0x000fe20000000800 */
[----:B------:R-:W-:Y:S01]  /*11e0*/  @UP2 ULDC UR10, c[0x0][0x430] ;  /* 0x00010c00000a2ab9 */ /* 0x000fe20000000800 */
[----:B------:R-:W2:Y:S04]  /*11f0*/  @P0 LDG.E R3, desc[UR50][R4.64] ;  /* 0x0000003204030981 */ /* 0x000ea8000c1e1900 */
[----:B------:R-:W2:Y:S01]  /*1200*/  @P1 LDG.E R0, desc[UR50][R6.64] ;  /* 0x0000003206001981 */ /* 0x000ea2000c1e1900 */
[----:B------:R-:W-:-:S02]  /*1210*/  UISETP.NE.U32.AND UP0, UPT, UR4, URZ, UPT ;  /* 0x0000003f0400728c */ /* 0x000fc4000bf05070 */
[----:B------:R-:W-:Y:S02]  /*1220*/  UIADD3 UR7, UR38, 0x1e200, URZ ;  /* 0x0001e20026077890 */ /* 0x000fe4000fffe03f */
[----:B------:R-:W-:Y:S02]  /*1230*/  UISETP.NE.AND.EX UP0, UPT, UR5, URZ, UPT, UP0 ;  /* 0x0000003f0500728c */ /* 0x000fe4000bf05300 */
[----:B------:R-:W-:Y:S02]  /*1240*/  ULEA.HI UR4, UR41, UR41, URZ, 0x1 ;  /* 0x0000002929047291 */ /* 0x000fe4000f8f083f */
[----:B------:R-:W-:Y:S01]  /*1250*/  USEL UR56, UR56, 0x1, UP0 ;  /* 0x0000000138387887 */ /* 0x000fe20008000000 */
[----:B------:R-:W-:Y:S01]  /*1260*/  ULDC UR5, c[0x0][0x2e0] ;  /* 0x0000b80000057ab9 */ /* 0x000fe20000000800 */
[----:B------:R-:W-:Y:S02]  /*1270*/  ULOP3.LUT UP1, URZ, UR7, 0x9f, URZ, 0xc0, !UPT ;  /* 0x0000009f073f7892 */ /* 0x000fe4000f82c03f */
[----:B------:R-:W-:-:S02]  /*1280*/  UIMAD UR56, UR56, UR5, URZ ;  /* 0x00000005383872a4 */ /* 0x000fc4000f8e023f */
[----:B------:R-:W-:Y:S02]  /*1290*/  ULOP3.LUT UR4, UR4, 0x3e, URZ, 0xc0, !UPT ;  /* 0x0000003e04047892 */ /* 0x000fe4000f8ec03f */
[----:B------:R-:W-:Y:S01]  /*12a0*/  UIADD3 UR5, UR56, 0x9f, URZ ;  /* 0x0000009f38057890 */ /* 0x000fe2000fffe03f */
[----:B------:R-:W-:Y:S01]  /*12b0*/  PLOP3.LUT P0, PT, PT, PT, UP1, 0x80, 0x0 ;  /* 0x000000000000781c */ /* 0x000fe20003f0f018 */
[----:B------:R-:W-:Y:S02]  /*12c0*/  UIADD3 UR6, UR41, -UR4, URZ ;  /* 0x8000000429067290 */ /* 0x000fe4000fffe03f */
[----:B------:R-:W-:Y:S02]  /*12d0*/  UIMAD.WIDE UR4, UR5, 0x66666667, URZ ;  /* 0x66666667050478a5 */ /* 0x000fe4000f8e023f */
[----:B------:R-:W-:Y:S01]  /*12e0*/  ULEA UR6, UR6, UR7, 0xc ;  /* 0x0000000706067291 */ /* 0x000fe2000f8e603f */
[----:B------:R-:W-:-:S03]  /*12f0*/  UMOV UR42, UR43 ;  /* 0x0000002b002a7c82 */ /* 0x000fc60008000000 */
[----:B------:R-:W-:Y:S01]  /*1300*/  USHF.R.U32.HI UR6, URZ, 0x4, UR6 ;  /* 0x000000043f067899 */ /* 0x000fe20008011606 */
[----:B------:R-:W-:Y:S01]  /*1310*/  UMOV UR53, UR5 ;  /* 0x0000000500357c82 */ /* 0x000fe20008000000 */
[----:B------:R-:W-:Y:S02]  /*1320*/  UIMAD.WIDE.U32 UR4, UR43, UR8, URZ ;  /* 0x000000082b0472a5 */ /* 0x000fe4000f8e003f */
[----:B------:R-:W-:Y:S02]  /*1330*/  USHF.R.U32.HI UR7, URZ, 0x1f, UR53 ;  /* 0x0000001f3f077899 */ /* 0x000fe40008011635 */
[----:B------:R-:W-:Y:S02]  /*1340*/  ULOP3.LUT UR57, UR6, 0x3fff, URZ, 0xc0, !UPT ;  /* 0x00003fff06397892 */ /* 0x000fe4000f8ec03f */
[----:B------:R-:W-:Y:S02]  /*1350*/  ULEA.HI.SX32 UR53, UR53, UR7, 0x1a ;  /* 0x0000000735357291 */ /* 0x000fe4000f8fd23f */
        /* <DEDUP_REMOVED lines=21> */
.L_x_2773:
[----:B------:R-:W-:Y:S01]  /*14b0*/  ULOP3.LUT UR4, UR39, 0x1, URZ, 0xc0, !UPT ;  /* 0x0000000127047892 */ /* 0x000fe2000f8ec03f */
[----:B------:R-:W-:-:S05]  /*14c0*/  IMAD.U32 R3, RZ, RZ, UR47 ;  /* 0x0000002fff037e24 */ /* 0x000fca000f8e00ff */
[----:B------:R-:W-:Y:S01]  /*14d0*/  IMAD.U32 R0, RZ, RZ, UR4 ;  /* 0x00000004ff007e24 */ /* 0x000fe2000f8e00ff */
[----:B------:R-:W-:-:S04]  /*14e0*/  ISETP.NE.AND P0, PT, R3, 0x3, PT ;  /* 0x000000030300780c */ /* 0x000fc80003f05270 */
[----:B------:R-:W-:-:S04]  /*14f0*/  SHF.L.U32 R0, R0, 0x1f, RZ ;  /* 0x0000001f00007819 */ /* 0x000fc800000006ff */
[----:B------:R-:W1:Y:S02]  /*1500*/  SYNCS.PHASECHK.TRANS64.TRYWAIT P1, [UR38+0x33400], R0 ;  /* 0x03340000ff0075a7 */ /* 0x000e640008020166 */
[----:B-1----:R-:W-:Y:S05]  /*1510*/  @!P1 BRA `(.L_x_2774) ;  /* 0x000000c400789947 */ /* 0x002fea0003800000 */
.L_x_2858:
[----:B------:R-:W-:Y:S05]  /*1520*/  @!P0 BRA `(.L_x_2775) ;  /* 0x0000000000048947 */ /* 0x000fea0003800000 */
[----:B------:R-:W-:Y:S01]  /*1530*/  BPT.TRAP 0x1 ;  /* 0x000000040000795c */ /* 0x000fe20000300000 */
.L_x_2775:
[----:B-1----:R-:W-:Y:S02]  /*1540*/  IMAD.U32 R3, RZ, RZ, UR52 ;  /* 0x00000034ff037e24 */ /* 0x002fe4000f8e00ff */
[----:B------:R-:W-:-:S03]  /*1550*/  IMAD.U32 R0, RZ, RZ, UR36 ;  /* 0x00000024ff007e24 */ /* 0x000fc6000f8e00ff */
[----:B------:R-:W-:Y:S02]  /*1560*/  LEA R3, R3, UR38, 0x3 ;  /* 0x0000002603037c11 */ /* 0x000fe4000f8e18ff */
[----:B------:R-:W-:-:S04]  /*1570*/  SHF.L.U32 R0, R0, 0x1f, RZ ;  /* 0x0000001f00007819 */ /* 0x000fc800000006ff */
[----:B------:R1:W2:Y:S01]  /*1580*/  SYNCS.PHASECHK.TRANS64.TRYWAIT P1, [R3+URZ+0x33430], R0 ;  /* 0x03343000030075a7 */ /* 0x0002a2000802017f */
[----:B------:R-:W-:Y:S05]  /*1590*/  @!P0 BRA `(.L_x_2776) ;  /* 0x0000000000048947 */ /* 0x000fea0003800000 */
[----:B------:R-:W-:Y:S01]  /*15a0*/  BPT.TRAP 0x1 ;  /* 0x000000040000795c */ /* 0x000fe20000300000 */
.L_x_2776:
[----:B------:R-:W3:Y:S01]  /*15b0*/  S2R R4, SR_TID.X ;  /* 0x0000000000047919 */ /* 0x000ee20000002100 */
[----:B------:R-:W-:Y:S01]  /*15c0*/  IMAD.MOV.U32 R119, RZ, RZ, RZ ;  /* 0x000000ffff777224 */ /* 0x000fe200078e00ff */
[----:B---3--:R-:W-:Y:S01]  /*15d0*/  LOP3.LUT P2, RZ, R4, 0x7f, RZ, 0xc0, !PT ;  /* 0x0000007f04ff7812 */ /* 0x008fe2000784c0ff */
[----:B--2---:R-:W-:-:S12]  /*15e0*/  @P1 BRA `(.L_x_2777) ;  /* 0x0000000000081947 */ /* 0x004fd80003800000 */
[----:B------:R-:W2:Y:S02]  /*15f0*/  SYNCS.PHASECHK.TRANS64.TRYWAIT P1, [R3+URZ+0x33430], R0 ;  /* 0x03343000030075a7 */ /* 0x000ea4000802017f */
[----:B--2---:R-:W-:Y:S05]  /*1600*/  @!P1 BRA `(.L_x_2778) ;  /* 0x000000c400549947 */ /* 0x004fea0003800000 */
.L_x_2777:
        /* <DEDUP_REMOVED lines=11> */
[----:B------:R-:W-:Y:S01]  /*16c0*/  UMOV UR24, UR20 ;  /* 0x0000001400187c82 */ /* 0x000fe20008000000 */
[----:B------:R-:W-:Y:S01]  /*16d0*/  UMOV UR5, UR25 ;  /* 0x0000001900057c82 */ /* 0x000fe20008000000 */
[----:B------:R-:W-:Y:S01]  /*16e0*/  ULOP3.LUT UR49, UR4, 0x10000, URZ, 0xfc, !UPT ;  /* 0x0001000004317892 */ /* 0x000fe2000f8efc3f */
[----:B------:R-:W-:Y:S01]  /*16f0*/  P2R R13, PR, RZ, 0x1 ;  /* 0x00000001ff0d7803 */ /* 0x000fe20000000000 */
[----:B------:R-:W-:Y:S01]  /*1700*/  UMOV UR7, 0x80000020 ;  /* 0x8000002000077882 */ /* 0x000fe20000000000 */
[----:B------:R-:W-:Y:S01]  /*1710*/  UMOV UR4, UR24 ;  /* 0x0000001800047c82 */ /* 0x000fe20008000000 */
[----:B------:R-:W-:Y:S01]  /*1720*/  UIMAD UR28, UR52, 0x780, UR49 ;  /* 0x00000780341c78a4 */ /* 0x000fe2000f8e0231 */
[C---:B------:R-:W-:Y:S01]  /*1730*/  ISETP.GT.AND P2, PT, R4.reuse, RZ, PT ;  /* 0x000000ff0400720c */ /* 0x040fe20003f44270 */
[----:B------:R-:W-:Y:S01]  /*1740*/  UIADD3 UR9, UR20, 0x2, URZ ;  /* 0x0000000214097890 */ /* 0x000fe2000fffe03f */
[C---:B------:R-:W-:Y:S01]  /*1750*/  ISETP.GT.AND P5, PT, R4.reuse, 0x1, PT ;  /* 0x000000010400780c */ /* 0x040fe20003fa4270 */
[----:B------:R-:W-:Y:S01]  /*1760*/  UIADD3 UR6, UR28, 0x180, URZ ;  /* 0x000001801c067890 */ /* 0x000fe2000fffe03f */
[C---:B------:R-:W-:Y:S01]  /*1770*/  ISETP.GT.AND P4, PT, R4.reuse, 0x8, PT ;  /* 0x000000080400780c */ /* 0x040fe20003f84270 */
[----:B------:R-:W-:Y:S01]  /*1780*/  UIADD3 UR8, UR28, 0x200, URZ ;  /* 0x000002001c087890 */ /* 0x000fe2000fffe03f */
[C---:B------:R-:W-:Y:S01]  /*1790*/  ISETP.GT.AND P1, PT, R4.reuse, 0x9, PT ;  /* 0x000000090400780c */ /* 0x040fe20003f24270 */
[----:B------:R-:W-:Y:S01]  /*17a0*/  UMOV UR26, UR28 ;  /* 0x0000001c001a7c82 */ /* 0x000fe20008000000 */
[----:B------:R-:W-:Y:S01]  /*17b0*/  UIADD3 UR10, UR28, 0x2, URZ ;  /* 0x000000021c0a7890 */ /* 0x000fe2000fffe03f */
[----:B------:R-:W-:Y:S01]  /*17c0*/  QGMMA.64x32x32.F32.E4M3.E4M3 R88, gdesc[UR24], RZ, !UPT, gsb0 ;  /* 0x00600000185879f3 */ /* 0x000fe2000c0008ff */
[----:B------:R-:W-:Y:S01]  /*17d0*/  UIADD3 UR26, UR28, 0x80, URZ ;  /* 0x000000801c1a7890 */ /* 0x000fe2000fffe03f */
[C---:B------:R-:W-:Y:S01]  /*17e0*/  ISETP.GT.AND P3, PT, R4.reuse, 0x10, PT ;  /* 0x000000100400780c */ /* 0x040fe20003f64270 */
[----:B------:R-:W-:Y:S01]  /*17f0*/  UMOV UR27, 0x80000020 ;  /* 0x80000020001b7882 */ /* 0x000fe20000000000 */
[----:B------:R-:W-:Y:S01]  /*1800*/  UMOV UR11, 0x80000020 ;  /* 0x80000020000b7882 */ /* 0x000fe20000000000 */
[----:B------:R-:W-:Y:S01]  /*1810*/  UIADD3 UR12, UR28, 0x202, URZ ;  /* 0x000002021c0c7890 */ /* 0x000fe2000fffe03f */
[C---:B------:R-:W-:Y:S01]  /*1820*/  ISETP.GT.AND P0, PT, R4.reuse, 0x79, PT ;  /* 0x000000790400780c */ /* 0x040fe20003f04270 */
[----:B------:R-:W-:Y:S01]  /*1830*/  UIADD3 UR13, UR20, 0x200, URZ ;  /* 0x00000200140d7890 */ /* 0x000fe2000fffe03f */
[----:B------:R-:W-:Y:S01]  /*1840*/  ISETP.GT.AND P6, PT, R4, 0x80, PT ;  /* 0x000000800400780c */ /* 0x000fe20003fc4270 */
[----:B------:R-:W-:Y:S01]  /*1850*/  UIADD3 UR14, UR28, 0x280, URZ ;  /* 0x000002801c0e7890 */ /* 0x000fe2000fffe03f */
[----:B------:R-:W-:Y:S01]  /*1860*/  IMAD.U32 R9, RZ, RZ, UR40 ;  /* 0x00000028ff097e24 */ /* 0x000fe2000f8e00ff */
[----:B------:R-:W-:Y:S01]  /*1870*/  UMOV UR15, 0x80000020 ;  /* 0x80000020000f7882 */ /* 0x000fe20000000000 */
[----:B------:R-:W-:Y:S01]  /*1880*/  UIADD3 UR16, UR28, 0x282, URZ ;  /* 0x000002821c107890 */ /* 0x000fe2000fffe03f */
[----:B------:R-:W1:Y:S01]  /*1890*/  S2R R114, SR_TID.X ;  /* 0x0000000000727919 */ /* 0x000e620000002100 */
[----:B------:R-:W-:Y:S01]  /*18a0*/  UIADD3 UR18, UR28, 0x402, URZ ;  /* 0x000004021c127890 */ /* 0x000fe2000fffe03f */
[--C-:B------:R-:W-:Y:S01]  /*18b0*/  IMAD.MOV.U32 R118, RZ, RZ, R119.reuse ;  /* 0x000000ffff767224 */ /* 0x100fe200078e0077 */
[----:B------:R-:W-:Y:S01]  /*18c0*/  UMOV UR19, 0x80000020 ;  /* 0x8000002000137882 */ /* 0x000fe20000000000 */
[----:B------:R-:W-:Y:S01]  /*18d0*/  UIADD3 UR22, UR28, 0x680, URZ ;  /* 0x000006801c167890 */ /* 0x000fe2000fffe03f */
[--C-:B------:R-:W-:Y:S01]  /*18e0*/  IMAD.MOV.U32 R117, RZ, RZ, R119.reuse ;  /* 0x000000ffff757224 */ /* 0x100fe200078e0077 */
[----:B------:R-:W-:Y:S01]  /*18f0*/  UMOV UR23, 0x80000020 ;  /* 0x8000002000177882 */ /* 0x000fe20000000000 */
[----:B------:R-:W-:Y:S01]  /*1900*/  UISETP.GE.AND UP0, UPT, UR56, 0xa1, UPT ;  /* 0x000000a13800788c */ /* 0x000fe2000bf06270 */
[----:B------:R-:W-:-:S02]  /*1910*/  IMAD.MOV.U32 R116, RZ, RZ, R119 ;  /* 0x000000ffff747224 */ /* 0x000fc400078e0077 */
[----:B------:R-:W-:Y:S01]  /*1920*/  IMAD.MOV.U32 R115, RZ, RZ, R119 ;  /* 0x000000ffff737224 */ /* 0x000fe200078e0077 */
[----:B------:R-:W-:Y:S02]  /*1930*/  WARPGROUP.DEPBAR.LE gsb0, 0x0 ;  /* 0x00008000000079c5 */ /* 0x000fe40000010000 */
[----:B------:R-:W-:-:S06]  /*1940*/  WARPGROUP.ARRIVE ;  /* 0x00000000000079c5 */ /* 0x000fcc0000000000 */
[----:B------:R-:W-:Y:S01]  /*1950*/  QGMMA.64x32x32.F32.E4M3.E4M3 R72, gdesc[UR24], RZ, !UPT, gsb0 ;  /* 0x00600000184879f3 */ /* 0x000fe2000c0008ff */
[----:B------:R-:W-:Y:S01]  /*1960*/  UIADD3 UR26, UR28, 0x100, URZ ;  /* 0x000001001c1a7890 */ /* 0x000fe2000fffe03f */
[----:B------:R-:W-:Y:S01]  /*1970*/  UMOV UR27, 0x80000020 ;  /* 0x80000020001b7882 */ /* 0x000fe20000000000 */
[----:B------:R-:W-:Y:S02]  /*1980*/  WARPGROUP.DEPBAR.LE gsb0, 0x0 ;  /* 0x00008000000079c5 */ /* 0x000fe40000010000 */
[----:B------:R-:W-:-:S06]  /*1990*/  WARPGROUP.ARRIVE ;  /* 0x00000000000079c5 */ /* 0x000fcc0000000000 */
[----:B------:R-:W-:Y:S01]  /*19a0*/  QGMMA.64x32x32.F32.E4M3.E4M3 R56, gdesc[UR24], RZ, !UPT, gsb0 ;  /* 0x00600000183879f3 */ /* 0x000fe2000c0008ff */
[----:B------:R-:W-:Y:S01]  /*19b0*/  UMOV UR26, UR8 ;  /* 0x00000008001a7c82 */ /* 0x000fe20008000000 */
[----:B------:R-:W-:Y:S01]  /*19c0*/  UMOV UR27, 0x80000020 ;  /* 0x80000020001b7882 */ /* 0x000fe20000000000 */
[----:B------:R-:W-:Y:S02]  /*19d0*/  WARPGROUP.DEPBAR.LE gsb0, 0x0 ;  /* 0x00008000000079c5 */ /* 0x000fe40000010000 */
[----:B------:R-:W-:-:S06]  /*19e0*/  WARPGROUP.ARRIVE ;  /* 0x00000000000079c5 */ /* 0x000fcc0000000000 */
[----:B------:R-:W-:Y:S01]  /*19f0*/  QGMMA.64x32x32.F32.E4M3.E4M3 R40, gdesc[UR4], RZ, !UPT, gsb0 ;  /* 0x00600000042879f3 */ /* 0x000fe2000c0008ff */
[----:B------:R-:W-:Y:S01]  /*1a00*/  UMOV UR4, UR9 ;  /* 0x0000000900047c82 */ /* 0x000fe20008000000 */
[----:B------:R-:W-:Y:S01]  /*1a10*/  UMOV UR5, 0x80000020 ;  /* 0x8000002000057882 */ /* 0x000fe20000000000 */
[----:B------:R-:W-:Y:S01]  /*1a20*/  UMOV UR6, UR10 ;  /* 0x0000000a00067c82 */ /* 0x000fe20008000000 */
[----:B------:R-:W-:Y:S01]  /*1a30*/  UMOV UR7, 0x80000020 ;  /* 0x8000002000077882 */ /* 0x000fe20000000000 */
[----:B------:R-:W-:Y:S01]  /*1a40*/  UIADD3 UR10, UR28, 0x182, URZ ;  /* 0x000001821c0a7890 */ /* 0x000fe2000fffe03f */
[----:B------:R-:W-:Y:S01]  /*1a50*/  UMOV UR8, UR4 ;  /* 0x0000000400087c82 */ /* 0x000fe20008000000 */
[----:B------:R-:W-:Y:S01]  /*1a60*/  UMOV UR9, UR5 ;  /* 0x0000000500097c82 */ /* 0x000fe20008000000 */
[----:B------:R-:W-:Y:S02]  /*1a70*/  WARPGROUP.DEPBAR.LE gsb0, 0x0 ;  /* 0x00008000000079c5 */ /* 0x000fe40000010000 */
[----:B------:R-:W-:-:S06]  /*1a80*/  WARPGROUP.ARRIVE ;  /* 0x00000000000079c5 */ /* 0x000fcc0000000000 */
[----:B------:R-:W-:Y:S03]  /*1a90*/  QGMMA.64x32x32.F32.E4M3.E4M3 R24, gdesc[UR24], RZ, !UPT, gsb0 ;  /* 0x00600000181879f3 */ /* 0x000fe6000c0008ff */
[----:B------:R-:W-:Y:S02]  /*1aa0*/  WARPGROUP.DEPBAR.LE gsb0, 0x0 ;  /* 0x00008000000079c5 */ /* 0x000fe40000010000 */
[----:B------:R-:W-:-:S06]  /*1ab0*/  WARPGROUP.ARRIVE ;  /* 0x00000000000079c5 */ /* 0x000fcc0000000000 */
[----:B------:R-:W-:Y:S01]  /*1ac0*/  QGMMA.64x32x32.F32.E4M3.E4M3 R88, gdesc[UR4], R88, gsb0 ;  /* 0x00600000045879f3 */ /* 0x000fe20008000858 */
[----:B------:R-:W-:Y:S01]  /*1ad0*/  UIADD3 UR6, UR28, 0x82, URZ ;  /* 0x000000821c067890 */ /* 0x000fe2000fffe03f */
[----:B------:R-:W-:Y:S01]  /*1ae0*/  UMOV UR7, 0x80000020 ;  /* 0x8000002000077882 */ /* 0x000fe20000000000 */
        /* <DEDUP_REMOVED lines=8> */
[----:B------:R-:W-:Y:S01]  /*1b70*/  UMOV UR6, UR12 ;  /* 0x0000000c00067c82 */ /* 0x000fe20008000000 */
[----:B------:R-:W-:Y:S01]  /*1b80*/  UMOV UR7, 0x80000020 ;  /* 0x8000002000077882 */ /* 0x000fe20000000000 */
[----:B------:R-:W-:Y:S02]  /*1b90*/  WARPGROUP.DEPBAR.LE gsb0, 0x0 ;  /* 0x00008000000079c5 */ /* 0x000fe40000010000 */
[----:B------:R-:W-:-:S06]  /*1ba0*/  WARPGROUP.ARRIVE ;  /* 0x00000000000079c5 */ /* 0x000fcc0000000000 */
[----:B------:R-:W-:Y:S01]  /*1bb0*/  QGMMA.64x32x32.F32.E4M3.E4M3 R40, gdesc[UR8], R40, gsb0 ;  /* 0x00600000082879f3 */ /* 0x000fe20008000828 */
        /* <DEDUP_REMOVED lines=9> */
[----:B------:R-:W-:Y:S01]  /*1c50*/  QGMMA.64x32x32.F32.E4M3.E4M3 R24, gdesc[UR4], R24, gsb0 ;  /* 0x00600000041879f3 */ /* 0x000fe20008000818 */
[----:B------:R-:W-:Y:S02]  /*1c60*/  UIADD3 UR6, UR28, 0x480, URZ ;  /* 0x000004801c067890 */ /* 0x000fe4000fffe03f */
[----:B------:R-:W-:Y:S01]  /*1c70*/  UIADD3 UR7, UR20, 0x202, URZ ;  /* 0x0000020214077890 */ /* 0x000fe2000fffe03f */
        /* <DEDUP_REMOVED lines=15> */
[----:B------:R-:W-:Y:S01]  /*1d70*/  UIADD3 UR6, UR28, 0x482, URZ ;  /* 0x000004821c067890 */ /* 0x000fe2000fffe03f */
[----:B------:R-:W-:Y:S02]  /*1d80*/  WARPGROUP.DEPBAR.LE gsb0, 0x0 ;  /* 0x00008000000079c5 */ /* 0x000fe40000010000 */
[----:B------:R-:W-:-:S06]  /*1d90*/  WARPGROUP.ARRIVE ;  /* 0x00000000000079c5 */ /* 0x000fcc0000000000 */
[----:B------:R-:W-:Y:S01]  /*1da0*/  QGMMA.64x32x32.F32.E4M3.E4M3 R40, gdesc[UR12], R40, gsb0 ;  /* 0x006000000c2879f3 */ /* 0x000fe20008000828 */
[----:B------:R-:W-:Y:S01]  /*1db0*/  UMOV UR12, UR7 ;  /* 0x00000007000c7c82 */ /* 0x000fe20008000000 */
[----:B------:R-:W-:Y:S01]  /*1dc0*/  UMOV UR13, 0x80000020 ;  /* 0x80000020000d7882 */ /* 0x000fe20000000000 */
[----:B------:R-:W-:Y:S01]  /*1dd0*/  UMOV UR14, UR16 ;  /* 0x00000010000e7c82 */ /* 0x000fe20008000000 */
[----:B------:R-:W-:Y:S01]  /*1de0*/  UMOV UR15, 0x80000020 ;  /* 0x80000020000f7882 */ /* 0x000fe20000000000 */
[----:B------:R-:W-:Y:S01]  /*1df0*/  UMOV UR16, UR12 ;  /* 0x0000000c00107c82 */ /* 0x000fe20008000000 */
[----:B------:R-:W-:Y:S01]  /*1e00*/  UMOV UR17, UR13 ;  /* 0x0000000d00117c82 */ /* 0x000fe20008000000 */
[----:B------:R-:W-:Y:S01]  /*1e10*/  UIADD3 UR7, UR20, 0x400, URZ ;  /* 0x0000040014077890 */ /* 0x000fe2000fffe03f */
[----:B------:R-:W-:Y:S02]  /*1e20*/  WARPGROUP.DEPBAR.LE gsb0, 0x0 ;  /* 0x00008000000079c5 */ /* 0x000fe40000010000 */
[----:B------:R-:W-:-:S06]  /*1e30*/  WARPGROUP.ARRIVE ;  /* 0x00000000000079c5 */ /* 0x000fcc0000000000 */
[----:B------:R-:W-:Y:S01]  /*1e40*/  QGMMA.64x32x32.F32.E4M3.E4M3 R24, gdesc[UR8], R24, gsb0 ;  /* 0x00600000081879f3 */ /* 0x000fe20008000818 */
[----:B------:R-:W-:Y:S02]  /*1e50*/  UIADD3 UR10, UR28, 0x500, URZ ;  /* 0x000005001c0a7890 */ /* 0x000fe4000fffe03f */
        /* <DEDUP_REMOVED lines=24> */
[----:B------:R-:W-:Y:S02]  /*1fe0*/  UMOV UR21, UR17 ;  /* 0x0000001100157c82 */ /* 0x000fe40008000000 */
[----:B------:R-:W-:Y:S01]  /*1ff0*/  UMOV UR20, UR16 ;  /* 0x0000001000147c82 */ /* 0x000fe20008000000 */
[----:B------:R-:W-:Y:S01]  /*2000*/  UIADD3 UR10, UR28, 0x502, URZ ;  /* 0x000005021c0a7890 */ /* 0x000fe2000fffe03f */
[----:B------:R-:W-:-:S02]  /*2010*/  WARPGROUP.DEPBAR.LE gsb0, 0x0 ;  /* 0x00008000000079c5 */ /* 0x000fc40000010000 */
[----:B------:R-:W-:-:S06]  /*2020*/  WARPGROUP.ARRIVE ;  /* 0x00000000000079c5 */ /* 0x000fcc0000000000 */
[----:B------:R-:W-:Y:S03]  /*2030*/  QGMMA.64x32x32.F32.E4M3.E4M3 R24, gdesc[UR12], R24, gsb0 ;  /* 0x006000000c1879f3 */ /* 0x000fe60008000818 */
        /* <DEDUP_REMOVED lines=22> */
[----:B------:R-:W-:Y:S02]  /*21a0*/  WARPGROUP.DEPBAR.LE gsb0, 0x0 ;  /* 0x00008000000079c5 */ /* 0x000fe40000010000 */
        /* <DEDUP_REMOVED lines=8> */
[----:B------:R-:W-:Y:S01]  /*2230*/  WARPGROUP.ARRIVE ;  /* 0x00000000000079c5 */ /* 0x000fe20000000000 */
[----:B------:R-:W-:Y:S02]  /*2240*/  FSEL R88, R88, -INF , P2 ;  /* 0xff80000058587808 */ /* 0x000fe40001000000 */
[----:B------:R-:W-:Y:S02]  /*2250*/  FSEL R89, R89, -INF , P5 ;  /* 0xff80000059597808 */ /* 0x000fe40002800000 */
[----:B------:R-:W-:Y:S01]  /*2260*/  FSEL R92, R92, -INF , P4 ;  /* 0xff8000005c5c7808 */ /* 0x000fe20002000000 */
[----:B------:R-:W-:Y:S01]  /*2270*/  QGMMA.64x32x32.F32.E4M3.E4M3 R72, gdesc[UR20], R72, gsb0 ;  /* 0x00600000144879f3 */ /* 0x000fe20008000848 */
[----:B------:R-:W-:Y:S01]  /*2280*/  UIADD3 UR22, UR28, 0x602, URZ ;  /* 0x000006021c167890 */ /* 0x000fe2000fffe03f */
[----:B------:R-:W-:Y:S01]  /*2290*/  FMNMX.FTZ R5, R88, R89, !PT ;  /* 0x0000005958057209 */ /* 0x000fe20007810000 */
[----:B------:R-:W-:Y:S01]  /*22a0*/  UMOV UR23, 0x80000020 ;  /* 0x8000002000177882 */ /* 0x000fe20000000000 */
[----:B------:R-:W-:-:S02]  /*22b0*/  FSEL R93, R93, -INF , P1 ;  /* 0xff8000005d5d7808 */ /* 0x000fc40000800000 */
[----:B------:R-:W-:Y:S02]  /*22c0*/  FMNMX.FTZ R0, R92, R5, !PT ;  /* 0x000000055c007209 */ /* 0x000fe40007810000 */
[----:B------:R-:W-:Y:S02]  /*22d0*/  FSEL R90, R90, -INF , P2 ;  /* 0xff8000005a5a7808 */ /* 0x000fe40001000000 */
[----:B------:R-:W-:Y:S02]  /*22e0*/  ISETP.GT.AND P2, PT, R4, 0x11, PT ;  /* 0x000000110400780c */ /* 0x000fe40003f44270 */
[----:B------:R-:W-:Y:S02]  /*22f0*/  FSEL R96, R96, -INF , P3 ;  /* 0xff80000060607808 */ /* 0x000fe40001800000 */
[----:B------:R-:W-:Y:S02]  /*2300*/  FMNMX.FTZ R5, R93, R0, !PT ;  /* 0x000000005d057209 */ /* 0x000fe40007810000 */
[----:B------:R-:W-:-:S02]  /*2310*/  FSEL R91, R91, -INF , P5 ;  /* 0xff8000005b5b7808 */ /* 0x000fc40002800000 */
        /* <DEDUP_REMOVED lines=8> */
[----:B------:R-:W-:Y:S02]  /*23a0*/  FSEL R101, R101, -INF , P4 ;  /* 0xff80000065657808 */ /* 0x000fe40002000000 */
[----:B------:R-:W-:Y:S02]  /*23b0*/  ISETP.GT.AND P3, PT, R4, 0x20, PT ;  /* 0x000000200400780c */ /* 0x000fe40003f64270 */
[----:B------:R-:W-:Y:S02]  /*23c0*/  FMNMX.FTZ R0, R100, R5, !PT ;  /* 0x0000000564007209 */ /* 0x000fe40007810000 */
[----:B------:R-:W-:-:S02]  /*23d0*/  FSEL R95, R95, -INF , P1 ;  /* 0xff8000005f5f7808 */ /* 0x000fc40000800000 */
[C---:B------:R-:W-:Y:S02]  /*23e0*/  ISETP.GT.AND P1, PT, R4.reuse, 0x21, PT ;  /* 0x000000210400780c */ /* 0x040fe40003f24270 */
[----:B------:R-:W-:Y:S02]  /*23f0*/  FMNMX.FTZ R5, R101, R0, !PT ;  /* 0x0000000065057209 */ /* 0x000fe40007810000 */
[----:B------:R-:W-:Y:S02]  /*2400*/  FSEL R99, R99, -INF , P2 ;  /* 0xff80000063637808 */ /* 0x000fe40001000000 */
[----:B------:R-:W-:Y:S02]  /*2410*/  ISETP.GT.AND P2, PT, R4, 0x28, PT ;  /* 0x000000280400780c */ /* 0x000fe40003f44270 */
[----:B------:R-:W-:Y:S02]  /*2420*/  FSEL R102, R102, -INF , P5 ;  /* 0xff80000066667808 */ /* 0x000fe40002800000 */
[----:B------:R-:W-:-:S02]  /*2430*/  ISETP.GT.AND P5, PT, R4, 0x29, PT ;  /* 0x000000290400780c */ /* 0x000fc40003fa4270 */
[----:B------:R-:W-:Y:S02]  /*2440*/  FSEL R103, R103, -INF , P4 ;  /* 0xff80000067677808 */ /* 0x000fe40002000000 */
[----:B------:R-:W-:Y:S01]  /*2450*/  ISETP.GT.AND P4, PT, R4, 0x30, PT ;  /* 0x000000300400780c */ /* 0x000fe20003f84270 */
[----:B------:R-:W-:Y:S02]  /*2460*/  WARPGROUP.DEPBAR.LE gsb0, 0x0 ;  /* 0x00008000000079c5 */ /* 0x000fe40000010000 */
[----:B------:R-:W-:Y:S01]  /*2470*/  WARPGROUP.ARRIVE ;  /* 0x00000000000079c5 */ /* 0x000fe20000000000 */
[----:B------:R-:W-:Y:S02]  /*2480*/  FSEL R72, R72, -INF , P3 ;  /* 0xff80000048487808 */ /* 0x000fe40001800000 */
[----:B------:R-:W-:Y:S02]  /*2490*/  FSEL R73, R73, -INF , P1 ;  /* 0xff80000049497808 */ /* 0x000fe40000800000 */
[----:B------:R-:W-:Y:S01]  /*24a0*/  FMNMX.FTZ R0, R72, R5, !PT ;  /* 0x0000000548007209 */ /* 0x000fe20007810000 */
[----:B------:R-:W-:Y:S01]  /*24b0*/  QGMMA.64x32x32.F32.E4M3.E4M3 R56, gdesc[UR20], R56, gsb0 ;  /* 0x00600000143879f3 */ /* 0x000fe20008000838 */
[----:B------:R-:W-:Y:S01]  /*24c0*/  UIADD3 UR22, UR28, 0x682, URZ ;  /* 0x000006821c167890 */ /* 0x000fe2000fffe03f */
[----:B------:R-:W-:Y:S01]  /*24d0*/  FSEL R76, R76, -INF , P2 ;  /* 0xff8000004c4c7808 */ /* 0x000fe20001000000 */
[----:B------:R-:W-:Y:S01]  /*24e0*/  UMOV UR23, 0x80000020 ;  /* 0x8000002000177882 */ /* 0x000fe20000000000 */
        /* <DEDUP_REMOVED lines=21> */
[----:B------:R-:W-:Y:S02]  /*2640*/  FMNMX.FTZ R5, R85, R0, !PT ;  /* 0x0000000055057209 */ /* 0x000fe40007810000 */
[----:B------:R-:W-:Y:S02]  /*2650*/  FSEL R83, R83, -INF , P3 ;  /* 0xff80000053537808 */ /* 0x000fe40001800000 */
[----:B------:R-:W-:Y:S02]  /*2660*/  ISETP.GT.AND P3, PT, R4, 0x48, PT ;  /* 0x000000480400780c */ /* 0x000fe40003f64270 */
[----:B------:R-:W-:-:S02]  /*2670*/  FSEL R86, R86, -INF , P1 ;  /* 0xff80000056567808 */ /* 0x000fc40000800000 */
[C---:B------:R-:W-:Y:S02]  /*2680*/  ISETP.GT.AND P1, PT, R4.reuse, 0x49, PT ;  /* 0x000000490400780c */ /* 0x040fe40003f24270 */
[----:B------:R-:W-:Y:S02]  /*2690*/  FSEL R87, R87, -INF , P2 ;  /* 0xff80000057577808 */ /* 0x000fe40001000000 */
[----:B------:R-:W-:Y:S01]  /*26a0*/  ISETP.GT.AND P2, PT, R4, 0x50, PT ;  /* 0x000000500400780c */ /* 0x000fe20003f44270 */
[----:B------:R-:W-:Y:S02]  /*26b0*/  WARPGROUP.DEPBAR.LE gsb0, 0x0 ;  /* 0x00008000000079c5 */ /* 0x000fe40000010000 */
[----:B------:R-:W-:Y:S01]  /*26c0*/  WARPGROUP.ARRIVE ;  /* 0x00000000000079c5 */ /* 0x000fe20000000000 */
[----:B------:R-:W-:Y:S02]  /*26d0*/  FSEL R56, R56, -INF , P5 ;  /* 0xff80000038387808 */ /* 0x000fe40002800000 */
[----:B------:R-:W-:-:S02]  /*26e0*/  FSEL R57, R57, -INF , P4 ;  /* 0xff80000039397808 */ /* 0x000fc40002000000 */
[----:B------:R-:W-:Y:S01]  /*26f0*/  FMNMX.FTZ R0, R56, R5, !PT ;  /* 0x0000000538007209 */ /* 0x000fe20007810000 */
[----:B------:R-:W-:Y:S01]  /*2700*/  QGMMA.64x32x32.F32.E4M3.E4M3 R40, gdesc[UR20], R40, gsb0 ;  /* 0x00600000142879f3 */ /* 0x000fe20008000828 */
[----:B------:R-:W-:Y:S01]  /*2710*/  UIADD3 UR22, UR28, 0x702, URZ ;  /* 0x000007021c167890 */ /* 0x000fe2000fffe03f */
[----:B------:R-:W-:Y:S01]  /*2720*/  FSEL R60, R60, -INF , P3 ;  /* 0xff8000003c3c7808 */ /* 0x000fe20001800000 */
[----:B------:R-:W-:Y:S01]  /*2730*/  UMOV UR23, 0x80000020 ;  /* 0x8000002000177882 */ /* 0x000fe20000000000 */
[----:B------:R-:W-:Y:S02]  /*2740*/  FMNMX.FTZ R5, R57, R0, !PT ;  /* 0x0000000039057209 */ /* 0x000fe40007810000 */
        /* <DEDUP_REMOVED lines=20> */
[----:B------:R-:W-:-:S02]  /*2890*/  FMNMX.FTZ R0, R69, R0, !PT ;  /* 0x0000000045007209 */ /* 0x000fc40007810000 */
[----:B------:R-:W-:Y:S02]  /*28a0*/  FSEL R67, R67, -INF , P5 ;  /* 0xff80000043437808 */ /* 0x000fe40002800000 */
[----:B------:R-:W-:Y:S02]  /*28b0*/  ISETP.GT.AND P5, PT, R4, 0x68, PT ;  /* 0x000000680400780c */ /* 0x000fe40003fa4270 */
[----:B------:R-:W-:Y:S02]  /*28c0*/  FSEL R70, R70, -INF , P4 ;  /* 0xff80000046467808 */ /* 0x000fe40002000000 */
[C---:B------:R-:W-:Y:S02]  /*28d0*/  ISETP.GT.AND P4, PT, R4.reuse, 0x69, PT ;  /* 0x000000690400780c */ /* 0x040fe40003f84270 */
[----:B------:R-:W-:Y:S02]  /*28e0*/  FSEL R71, R71, -INF , P3 ;  /* 0xff80000047477808 */ /* 0x000fe40001800000 */
[----:B------:R-:W-:Y:S01]  /*28f0*/  ISETP.GT.AND P3, PT, R4, 0x70, PT ;  /* 0x000000700400780c */ /* 0x000fe20003f64270 */
[----:B------:R-:W-:-:S02]  /*2900*/  WARPGROUP.DEPBAR.LE gsb0, 0x0 ;  /* 0x00008000000079c5 */ /* 0x000fc40000010000 */
[----:B------:R-:W-:Y:S01]  /*2910*/  WARPGROUP.ARRIVE ;  /* 0x00000000000079c5 */ /* 0x000fe20000000000 */
[----:B------:R-:W-:Y:S02]  /*2920*/  FSEL R105, R40, -INF , P1 ;  /* 0xff80000028697808 */ /* 0x000fe40000800000 */
[----:B------:R-:W-:Y:S02]  /*2930*/  FSEL R5, R41, -INF , P2 ;  /* 0xff80000029057808 */ /* 0x000fe40001000000 */
[----:B------:R-:W-:Y:S01]  /*2940*/  FMNMX.FTZ R0, R105, R0, !PT ;  /* 0x0000000069007209 */ /* 0x000fe20007810000 */
[----:B------:R-:W-:Y:S01]  /*2950*/  QGMMA.64x32x32.F32.E4M3.E4M3 R24, gdesc[UR20], R24, gsb0 ;  /* 0x00600000141879f3 */ /* 0x000fe20008000818 */
[----:B------:R-:W-:Y:S02]  /*2960*/  FSEL R53, R53, -INF , P0 ;  /* 0xff80000035357808 */ /* 0x000fe40000000000 */
[----:B------:R-:W-:Y:S02]  /*2970*/  ISETP.GT.AND P0, PT, R4, 0x81, PT ;  /* 0x000000810400780c */ /* 0x000fe40003f04270 */
[----:B------:R-:W-:-:S02]  /*2980*/  FSEL R44, R44, -INF , P5 ;  /* 0xff8000002c2c7808 */ /* 0x000fc40002800000 */
[----:B------:R-:W-:Y:S02]  /*2990*/  FMNMX.FTZ R7, R5, R0, !PT ;  /* 0x0000000005077209 */ /* 0x000fe40007810000 */
[----:B------:R-:W-:Y:S02]  /*29a0*/  P2R R12, PR, RZ, 0x1 ;  /* 0x00000001ff0c7803 */ /* 0x000fe40000000000 */
        /* <DEDUP_REMOVED lines=11> */
[----:B------:R-:W-:Y:S02]  /*2a60*/  FMNMX.FTZ R7, R49, R0, !PT ;  /* 0x0000000031077209 */ /* 0x000fe40007810000 */
[----:B------:R-:W-:Y:S02]  /*2a70*/  FSEL R51, R51, -INF , P1 ;  /* 0xff80000033337808 */ /* 0x000fe40000800000 */
[----:B------:R-:W-:Y:S02]  /*2a80*/  FMNMX.FTZ R0, R52, R7, !PT ;  /* 0x0000000734007209 */ /* 0x000fe40007810000 */
[----:B------:R-:W-:Y:S02]  /*2a90*/  ISETP.GT.AND P1, PT, R4, 0x88, PT ;  /* 0x000000880400780c */ /* 0x000fe40003f24270 */
[----:B------:R-:W-:-:S02]  /*2aa0*/  FMNMX.FTZ R7, R53, R0, !PT ;  /* 0x0000000035077209 */ /* 0x000fc40007810000 */
[----:B------:R-:W-:Y:S02]  /*2ab0*/  FSEL R54, R54, -INF , P2 ;  /* 0xff80000036367808 */ /* 0x000fe40001000000 */
[----:B------:R-:W-:Y:S02]  /*2ac0*/  ISETP.GT.AND P2, PT, R4, 0x89, PT ;  /* 0x000000890400780c */ /* 0x000fe40003f44270 */
[----:B------:R-:W-:Y:S02]  /*2ad0*/  FSEL R50, R50, -INF , P3 ;  /* 0xff80000032327808 */ /* 0x000fe40001800000 */
[C---:B------:R-:W-:Y:S02]  /*2ae0*/  ISETP.GT.AND P3, PT, R4.reuse, 0x90, PT ;  /* 0x000000900400780c */ /* 0x040fe40003f64270 */
[----:B------:R-:W-:Y:S02]  /*2af0*/  FSEL R47, R47, -INF , P4 ;  /* 0xff8000002f2f7808 */ /* 0x000fe40002000000 */
[----:B------:R-:W-:-:S02]  /*2b00*/  ISETP.GT.AND P4, PT, R4, 0x91, PT ;  /* 0x000000910400780c */ /* 0x000fc40003f84270 */
[----:B------:R-:W-:Y:S02]  /*2b10*/  FSEL R46, R46, -INF , P5 ;  /* 0xff8000002e2e7808 */ /* 0x000fe40002800000 */
[C---:B------:R-:W-:Y:S02]  /*2b20*/  ISETP.GT.AND P5, PT, R4.reuse, 0x98, PT ;  /* 0x000000980400780c */ /* 0x040fe40003fa4270 */
[----:B------:R-:W-:Y:S01]  /*2b30*/  P2R R10, PR, RZ, 0x4 ;  /* 0x00000004ff0a7803 */ /* 0x000fe20000000000 */
[----:B------:R-:W-:Y:S02]  /*2b40*/  WARPGROUP.DEPBAR.LE gsb0, 0x0 ;  /* 0x00008000000079c5 */ /* 0x000fe40000010000 */
[----:B------:R-:W-:Y:S02]  /*2b50*/  FSEL R107, R25, -INF , P0 ;  /* 0xff800000196b7808 */ /* 0x000fe40000000000 */
[----:B------:R-:W-:Y:S02]  /*2b60*/  ISETP.GT.AND P0, PT, R4, 0x80, PT ;  /* 0x000000800400780c */ /* 0x000fe40003f04270 */
[----:B------:R-:W-:-:S02]  /*2b70*/  FSEL R106, R24, -INF , P6 ;  /* 0xff800000186a7808 */ /* 0x000fc40003000000 */
[----:B------:R-:W-:Y:S02]  /*2b80*/  FSEL R26, R26, -INF , P0 ;  /* 0xff8000001a1a7808 */ /* 0x000fe40000000000 */
[----:B------:R-:W-:Y:S02]  /*2b90*/  ISETP.NE.AND P0, PT, R12, RZ, PT ;  /* 0x000000ff0c00720c */ /* 0x000fe40003f05270 */
[----:B------:R-:W-:Y:S02]  /*2ba0*/  FMNMX.FTZ R0, R106, R7, !PT ;  /* 0x000000076a007209 */ /* 0x000fe40007810000 */
[----:B------:R-:W-:Y:S02]  /*2bb0*/  FSEL R27, R27, -INF , P0 ;  /* 0xff8000001b1b7808 */ /* 0x000fe40000000000 */
[----:B------:R-:W-:Y:S02]  /*2bc0*/  ISETP.NE.AND P0, PT, R13, RZ, PT ;  /* 0x000000ff0d00720c */ /* 0x000fe40003f05270 */
[----:B------:R-:W-:-:S02]  /*2bd0*/  FMNMX.FTZ R13, R90, R91, !PT ;  /* 0x0000005b5a0d7209 */ /* 0x000fc40007810000 */
[----:B------:R-:W-:Y:S02]  /*2be0*/  FSEL R108, R28, -INF , P1 ;  /* 0xff8000001c6c7808 */ /* 0x000fe40000800000 */
[----:B------:R-:W-:Y:S02]  /*2bf0*/  FMNMX.FTZ R12, R94, R13, !PT ;  /* 0x0000000d5e0c7209 */ /* 0x000fe40007810000 */
[----:B------:R-:W-:Y:S02]  /*2c00*/  FMNMX.FTZ R7, R107, R0, !PT ;  /* 0x000000006b077209 */ /* 0x000fe40007810000 */
[----:B------:R-:W-:Y:S02]  /*2c10*/  FMNMX.FTZ R15, R95, R12, !PT ;  /* 0x0000000c5f0f7209 */ /* 0x000fe40007810000 */
[----:B------:R-:W-:Y:S02]  /*2c20*/  FSEL R109, R29, -INF , P2 ;  /* 0xff8000001d6d7808 */ /* 0x000fe40001000000 */
[----:B------:R-:W-:-:S02]  /*2c30*/  FMNMX.FTZ R14, R98, R15, !PT ;  /* 0x0000000f620e7209 */ /* 0x000fc40007810000 */
[----:B------:R-:W-:Y:S02]  /*2c40*/  FMNMX.FTZ R0, R108, R7, !PT ;  /* 0x000000076c007209 */ /* 0x000fe40007810000 */
[----:B------:R-:W-:Y:S02]  /*2c50*/  FMNMX.FTZ R15, R99, R14, !PT ;  /* 0x0000000e630f7209 */ /* 0x000fe40007810000 */
[----:B------:R-:W-:Y:S02]  /*2c60*/  FSEL R110, R32, -INF , P3 ;  /* 0xff800000206e7808 */ /* 0x000fe40001800000 */
[----:B------:R-:W-:Y:S02]  /*2c70*/  FMNMX.FTZ R14, R102, R15, !PT ;  /* 0x0000000f660e7209 */ /* 0x000fe40007810000 */
[----:B------:R-:W-:Y:S02]  /*2c80*/  FMNMX.FTZ R7, R109, R0, !PT ;  /* 0x000000006d077209 */ /* 0x000fe40007810000 */
[----:B------:R-:W-:-:S02]  /*2c90*/  FMNMX.FTZ R21, R103, R14, !PT ;  /* 0x0000000e67157209 */ /* 0x000fc40007810000 */
[----:B------:R-:W-:Y:S02]  /*2ca0*/  FSEL R111, R33, -INF , P4 ;  /* 0xff800000216f7808 */ /* 0x000fe40002000000 */
[----:B------:R-:W-:Y:S02]  /*2cb0*/  FMNMX.FTZ R20, R74, R21, !PT ;  /* 0x000000154a147209 */ /* 0x000fe40007810000 */
[----:B------:R-:W-:Y:S02]  /*2cc0*/  FMNMX.FTZ R0, R110, R7, !PT ;  /* 0x000000076e007209 */ /* 0x000fe40007810000 */
[----:B------:R-:W-:Y:S02]  /*2cd0*/  FMNMX.FTZ R21, R75, R20, !PT ;  /* 0x000000144b157209 */ /* 0x000fe40007810000 */
[----:B------:R-:W-:Y:S02]  /*2ce0*/  FSEL R112, R36, -INF , P5 ;  /* 0xff80000024707808 */ /* 0x000fe40002800000 */
[----:B------:R-:W-:-:S02]  /*2cf0*/  FMNMX.FTZ R7, R111, R0, !PT ;  /* 0x000000006f077209 */ /* 0x000fc40007810000 */
[----:B------:R-:W-:Y:S02]  /*2d00*/  ISETP.GT.AND P6, PT, R4, 0x99, PT ;  /* 0x000000990400780c */ /* 0x000fe40003fc4270 */
[----:B------:R-:W-:Y:S02]  /*2d10*/  FMNMX.FTZ R20, R78, R21, !PT ;  /* 0x000000154e147209 */ /* 0x000fe40007810000 */
[----:B------:R-:W-:Y:S02]  /*2d20*/  FSEL R65, R37, -INF , P6 ;  /* 0xff80000025417808 */ /* 0x000fe40003000000 */
[----:B------:R-:W-:Y:S02]  /*2d30*/  FMNMX.FTZ R0, R112, R7, !PT ;  /* 0x0000000770007209 */ /* 0x000fe40007810000 */
[----:B------:R-:W-:Y:S02]  /*2d40*/  FMNMX.FTZ R25, R79, R20, !PT ;  /* 0x000000144f197209 */ /* 0x000fe40007810000 */
[----:B------:R-:W-:-:S02]  /*2d50*/  FMNMX.FTZ R6, R65, R0, !PT ;  /* 0x0000000041067209 */ /* 0x000fc40007810000 */
[----:B------:R-:W-:Y:S02]  /*2d60*/  FMNMX.FTZ R24, R82, R25, !PT ;  /* 0x0000001952187209 */ /* 0x000fe40007810000 */
[----:B------:R-:W-:Y:S01]  /*2d70*/  P2R R11, PR, RZ, 0x2 ;  /* 0x00000002ff0b7803 */ /* 0x000fe20000000000 */
[----:B------:R-:W2:Y:S01]  /*2d80*/  SHFL.BFLY PT, R7, R6, 0x2, 0x1f ;  /* 0x0c401f0006077f89 */ /* 0x000ea200000e0000 */
[----:B------:R-:W-:Y:S02]  /*2d90*/  FMNMX.FTZ R25, R83, R24, !PT ;  /* 0x0000001853197209 */ /* 0x000fe40007810000 */
[----:B------:R-:W-:Y:S02]  /*2da0*/  ISETP.GT.AND P1, PT, R4, 0x79, PT ;  /* 0x000000790400780c */ /* 0x000fe40003f24270 */
[----:B------:R-:W-:Y:S02]  /*2db0*/  FMNMX.FTZ R24, R86, R25, !PT ;  /* 0x0000001956187209 */ /* 0x000fe40007810000 */
[----:B------:R-:W-:-:S02]  /*2dc0*/  FSEL R55, R55, -INF , P1 ;  /* 0xff80000037377808 */ /* 0x000fc40000800000 */
[----:B------:R-:W-:Y:S02]  /*2dd0*/  FMNMX.FTZ R29, R87, R24, !PT ;  /* 0x00000018571d7209 */ /* 0x000fe40007810000 */
[----:B------:R-:W-:Y:S02]  /*2de0*/  ISETP.NE.AND P1, PT, R11, RZ, PT ;  /* 0x000000ff0b00720c */ /* 0x000fe40003f25270 */
[----:B------:R-:W-:Y:S02]  /*2df0*/  FMNMX.FTZ R28, R58, R29, !PT ;  /* 0x0000001d3a1c7209 */ /* 0x000fe40007810000 */
[----:B------:R-:W-:Y:S02]  /*2e00*/  FSEL R30, R30, -INF , P1 ;  /* 0xff8000001e1e7808 */ /* 0x000fe40000800000 */
[----:B------:R-:W-:-:S04]  /*2e10*/  FMNMX.FTZ R29, R59, R28, !PT ;  /* 0x0000001c3b1d7209 */ /* 0x000fc80007810000 */
[----:B------:R-:W-:Y:S02]  /*2e20*/  FMNMX.FTZ R28, R62, R29, !PT ;  /* 0x0000001d3e1c7209 */ /* 0x000fe40007810000 */
[----:B--2---:R-:W-:Y:S02]  /*2e30*/  FMNMX.FTZ R7, R6, R7, !PT ;  /* 0x0000000706077209 */ /* 0x004fe40007810000 */
[----:B------:R-:W-:-:S03]  /*2e40*/  FMNMX.FTZ R33, R63, R28, !PT ;  /* 0x0000001c3f217209 */ /* 0x000fc60007810000 */
[----:B------:R-:W2:Y:S01]  /*2e50*/  SHFL.BFLY PT, R0, R7, 0x1, 0x1f ;  /* 0x0c201f0007007f89 */ /* 0x000ea200000e0000 */
[----:B------:R-:W-:-:S04]  /*2e60*/  FMNMX.FTZ R32, R66, R33, !PT ;  /* 0x0000002142207209 */ /* 0x000fc80007810000 */
[----:B------:R-:W-:-:S04]  /*2e70*/  FMNMX.FTZ R33, R67, R32, !PT ;  /* 0x0000002043217209 */ /* 0x000fc80007810000 */
[----:B------:R-:W-:-:S04]  /*2e80*/  FMNMX.FTZ R32, R70, R33, !PT ;  /* 0x0000002146207209 */ /* 0x000fc80007810000 */
[----:B------:R-:W-:-:S04]  /*2e90*/  FMNMX.FTZ R37, R71, R32, !PT ;  /* 0x0000002047257209 */ /* 0x000fc80007810000 */
[----:B------:R-:W-:-:S04]  /*2ea0*/  FMNMX.FTZ R36, R42, R37, !PT ;  /* 0x000000252a247209 */ /* 0x000fc80007810000 */
[----:B------:R-:W-:Y:S02]  /*2eb0*/  FMNMX.FTZ R37, R43, R36, !PT ;  /* 0x000000242b257209 */ /* 0x000fe40007810000 */
[----:B--2---:R-:W-:Y:S02]  /*2ec0*/  FMNMX.FTZ R0, R7, R0, !PT ;  /* 0x0000000007007209 */ /* 0x004fe40007810000 */
[----:B------:R-:W-:Y:S02]  /*2ed0*/  FMNMX.FTZ R36, R46, R37, !PT ;  /* 0x000000252e247209 */ /* 0x000fe40007810000 */
[C---:B------:R-:W-:Y:S01]  /*2ee0*/  FSETP.NEU.FTZ.AND P2, PT, R0.reuse, -INF , PT ;  /* 0xff8000000000780b */ /* 0x040fe20003f5d000 */
[----:B------:R-:W-:-:S01]  /*2ef0*/  FFMA.FTZ R8, R0, R9, -8 ;  /* 0xc100000000087423 */ /* 0x000fc20000010009 */
[----:B------:R-:W-:-:S04]  /*2f00*/  FMNMX.FTZ R41, R47, R36, !PT ;  /* 0x000000242f297209 */ /* 0x000fc80007810000 */
[----:B------:R-:W-:Y:S02]  /*2f10*/  FMNMX.FTZ R40, R50, R41, !PT ;  /* 0x0000002932287209 */ /* 0x000fe40007810000 */
[----:B------:R-:W-:Y:S02]  /*2f20*/  FSEL R113, R8, RZ, P2 ;  /* 0x000000ff08717208 */ /* 0x000fe40001000000 */
[----:B------:R-:W-:Y:S02]  /*2f30*/  FMNMX.FTZ R41, R51, R40, !PT ;  /* 0x0000002833297209 */ /* 0x000fe40007810000 */
[----:B------:R-:W-:Y:S01]  /*2f40*/  ISETP.NE.AND P2, PT, R10, RZ, PT ;  /* 0x000000ff0a00720c */ /* 0x000fe20003f45270 */
[--C-:B------:R-:W-:Y:S01]  /*2f50*/  FFMA.FTZ R57, R57, UR40, -R113.reuse ;  /* 0x0000002839397c23 */ /* 0x100fe20008010871 */
[----:B------:R-:W-:Y:S01]  /*2f60*/  FMNMX.FTZ R40, R54, R41, !PT ;  /* 0x0000002936287209 */ /* 0x000fe20007810000 */
[--C-:B------:R-:W-:Y:S01]  /*2f70*/  FFMA.FTZ R28, R56, UR40, -R113.reuse ;  /* 0x00000028381c7c23 */ /* 0x100fe20008010871 */
[----:B------:R-:W-:-:S01]  /*2f80*/  FFMA.FTZ R81, R81, UR40, -R113 ;  /* 0x0000002851517c23 */ /* 0x000fc20008010871 */
[----:B------:R2:W-:Y:S01]  /*2f90*/  MUFU.EX2 R33, R57 ;  /* 0x0000003900217308 */ /* 0x0005e20000000800 */
[----:B------:R-:W-:-:S01]  /*2fa0*/  FFMA.FTZ R20, R80, UR40, -R113 ;  /* 0x0000002850147c23 */ /* 0x000fc20008010871 */
[----:B------:R-:W-:Y:S01]  /*2fb0*/  FSEL R80, R31, -INF , P2 ;  /* 0xff8000001f507808 */ /* 0x000fe20001000000 */
[----:B------:R-:W-:-:S01]  /*2fc0*/  FFMA.FTZ R24, R84, UR40, -R113 ;  /* 0x0000002854187c23 */ /* 0x000fc20008010871 */
[--C-:B------:R-:W-:Y:S01]  /*2fd0*/  FFMA.FTZ R85, R85, UR40, -R113.reuse ;  /* 0x0000002855557c23 */ /* 0x100fe20008010871 */
[----:B------:R-:W-:Y:S01]  /*2fe0*/  FSEL R84, R35, -INF , P4 ;  /* 0xff80000023547808 */ /* 0x000fe20002000000 */
[--C-:B------:R-:W-:Y:S01]  /*2ff0*/  FFMA.FTZ R4, R88, UR40, -R113.reuse ;  /* 0x0000002858047c23 */ /* 0x100fe20008010871 */
[----:B------:R-:W-:Y:S01]  /*3000*/  FSEL R88, R39, -INF , P6 ;  /* 0xff80000027587808 */ /* 0x000fe20003000000 */
[----:B------:R3:W-:Y:S01]  /*3010*/  MUFU.EX2 R25, R81 ;  /* 0x0000005100197308 */ /* 0x0007e20000000800 */
[----:B--2---:R-:W-:Y:S01]  /*3020*/  FMNMX.FTZ R57, R55, R40, !PT ;  /* 0x0000002837397209 */ /* 0x004fe20007810000 */
[--C-:B------:R-:W-:Y:S01]  /*3030*/  FFMA.FTZ R61, R61, UR40, -R113.reuse ;  /* 0x000000283d3d7c23 */ /* 0x100fe20008010871 */
[----:B------:R-:W-:-:S01]  /*3040*/  FFMA.FTZ R36, R64, UR40, -R113 ;  /* 0x0000002840247c23 */ /* 0x000fc20008010871 */
[----:B------:R-:W-:Y:S01]  /*3050*/  FFMA.FTZ R40, R68, UR40, -R113 ;  /* 0x0000002844287c23 */ /* 0x000fe20008010871 */
[----:B------:R-:W-:Y:S01]  /*3060*/  FMNMX.FTZ R56, R26, R57, !PT ;  /* 0x000000391a387209 */ /* 0x000fe20007810000 */
[----:B------:R-:W-:-:S02]  /*3070*/  IMAD.U32 R68, RZ, RZ, UR40 ;  /* 0x00000028ff447e24 */ /* 0x000fc4000f8e00ff */
[----:B------:R-:W-:-:S01]  /*3080*/  FFMA.FTZ R7, R89, UR40, -R113 ;  /* 0x0000002859077c23 */ /* 0x000fc20008010871 */
[----:B------:R2:W-:Y:S01]  /*3090*/  MUFU.EX2 R29, R85 ;  /* 0x00000055001d7308 */ /* 0x0005e20000000800 */
[----:B------:R-:W-:Y:S01]  /*30a0*/  FMNMX.FTZ R57, R27, R56, !PT ;  /* 0x000000381b397209 */ /* 0x000fe20007810000 */
[--C-:B------:R-:W-:Y:S01]  /*30b0*/  FFMA.FTZ R31, R69, UR40, -R113.reuse ;  /* 0x00000028451f7c23 */ /* 0x100fe20008010871 */
[----:B---3--:R-:W-:Y:S01]  /*30c0*/  FSEL R81, R34, -INF , P3 ;  /* 0xff80000022517808 */ /* 0x008fe20001800000 */
[--C-:B------:R-:W-:Y:S01]  /*30d0*/  FFMA.FTZ R6, R92, UR40, -R113.reuse ;  /* 0x000000285c067c23 */ /* 0x100fe20008010871 */
[----:B------:R-:W-:Y:S01]  /*30e0*/  FMNMX.FTZ R57, R30, R57, !PT ;  /* 0x000000391e397209 */ /* 0x000fe20007810000 */
[--C-:B------:R-:W-:Y:S01]  /*30f0*/  FFMA.FTZ R9, R93, UR40, -R113.reuse ;  /* 0x000000285d097c23 */ /* 0x100fe20008010871 */
[----:B------:R-:W-:-:S01]  /*3100*/  FFMA.FTZ R8, R96, UR40, -R113 ;  /* 0x0000002860087c23 */ /* 0x000fc20008010871 */
[----:B------:R3:W-:Y:S01]  /*3110*/  MUFU.EX2 R37, R61 ;  /* 0x0000003d00257308 */ /* 0x0007e20000000800 */
[----:B------:R-:W-:Y:S01]  /*3120*/  FMNMX.FTZ R34, R80, R57, !PT ;  /* 0x0000003950227209 */ /* 0x000fe20007810000 */
[--C-:B------:R-:W-:Y:S01]  /*3130*/  FFMA.FTZ R12, R72, UR40, -R113.reuse ;  /* 0x00000028480c7c23 */ /* 0x100fe20008010871 */
[----:B--2---:R-:W-:Y:S01]  /*3140*/  FSEL R85, R38, -INF , P5 ;  /* 0xff80000026557808 */ /* 0x004fe20002800000 */
[--C-:B------:R-:W-:Y:S01]  /*3150*/  FFMA.FTZ R73, R73, UR40, -R113.reuse ;  /* 0x0000002849497c23 */ /* 0x100fe20008010871 */
[----:B------:R-:W-:Y:S01]  /*3160*/  FMNMX.FTZ R35, R81, R34, !PT ;  /* 0x0000002251237209 */ /* 0x000fe20007810000 */
[--C-:B------:R-:W-:Y:S01]  /*3170*/  FFMA.FTZ R11, R97, UR40, -R113.reuse ;  /* 0x00000028610b7c23 */ /* 0x100fe20008010871 */
[----:B------:R-:W-:-:S01]  /*3180*/  FFMA.FTZ R77, R77, UR40, -R113 ;  /* 0x000000284d4d7c23 */ /* 0x000fc20008010871 */
[----:B------:R-:W-:Y:S01]  /*3190*/  MUFU.EX2 R4, R4 ;  /* 0x0000000400047308 */ /* 0x000fe20000000800 */
[----:B------:R-:W-:Y:S01]  /*31a0*/  FMNMX.FTZ R38, R84, R35, !PT ;  /* 0x0000002354267209 */ /* 0x000fe20007810000 */
[--C-:B------:R-:W-:Y:S01]  /*31b0*/  FFMA.FTZ R35, R5, UR40, -R113.reuse ;  /* 0x0000002805237c23 */ /* 0x100fe20008010871 */
[----:B-1----:R-:W-:Y:S01]  /*31c0*/  LOP3.LUT P2, RZ, R114, 0x7f, RZ, 0xc0, !PT ;  /* 0x0000007f72ff7812 */ /* 0x002fe2000784c0ff */
        /* <DEDUP_REMOVED lines=8> */
[--C-:B------:R-:W-:Y:S01]  /*3250*/  FFMA.FTZ R105, R105, UR40, -R113.reuse ;  /* 0x0000002869697c23 */ /* 0x100fe20008010871 */
[----:B------:R-:W-:-:S01]  /*3260*/  FFMA.FTZ R38, R44, UR40, -R113 ;  /* 0x000000282c267c23 */ /* 0x000fc20008010871 */
[----:B------:R-:W3:Y:S01]  /*3270*/  SHFL.BFLY PT, R56, R5, 0x2, 0x1f ;  /* 0x0c401f0005387f89 */ /* 0x000ee200000e0000 */
[----:B------:R-:W-:-:S01]  /*3280*/  FFMA.FTZ R45, R45, UR40, -R113 ;  /* 0x000000282d2d7c23 */ /* 0x000fc20008010871 */
[----:B------:R-:W-:Y:S01]  /*3290*/  MUFU.EX2 R6, R6 ;  /* 0x0000000600067308 */ /* 0x000fe20000000800 */
[----:B------:R-:W-:-:S02]  /*32a0*/  @!P2 VIADD R3, R3, 0x33440 ;  /* 0x000334400303a836 */ /* 0x000fc40000000000 */
[--C-:B------:R-:W-:Y:S01]  /*32b0*/  FFMA.FTZ R39, R48, UR40, -R113.reuse ;  /* 0x0000002830277c23 */ /* 0x100fe20008010871 */
[----:B------:R-:W-:-:S01]  /*32c0*/  FFMA.FTZ R44, R49, UR40, -R113 ;  /* 0x00000028312c7c23 */ /* 0x000fc20008010871 */
[--C-:B------:R-:W-:Y:S01]  /*32d0*/  FFMA.FTZ R48, R52, UR40, -R113.reuse ;  /* 0x0000002834307c23 */ /* 0x100fe20008010871 */
[----:B------:R-:W-:-:S01]  /*32e0*/  FFMA.FTZ R49, R53, UR40, -R113 ;  /* 0x0000002835317c23 */ /* 0x000fc20008010871 */
[----:B------:R-:W-:Y:S01]  /*32f0*/  @!P2 PRMT R3, RZ, 0x654, R3 ;  /* 0x00000654ff03a816 */ /* 0x000fe20000000003 */
[----:B------:R-:W-:-:S01]  /*3300*/  FFMA.FTZ R57, R109, UR40, -R113 ;  /* 0x000000286d397c23 */ /* 0x000fc20008010871 */
[----:B------:R-:W1:Y:S01]  /*3310*/  MUFU.EX2 R9, R9 ;  /* 0x0000000900097308 */ /* 0x000e620000000800 */
[----:B------:R-:W-:-:S01]  /*3320*/  FFMA.FTZ R52, R106, UR40, -R113 ;  /* 0x000000286a347c23 */ /* 0x000fc20008010871 */
[----:B------:R2:W-:Y:S01]  /*3330*/  @!P2 SYNCS.ARRIVE.TRANS64.RED.A1T0 RZ, [R3+URZ], RZ ;  /* 0x000000ff03ffa9a7 */ /* 0x0005e2000810043f */
[----:B------:R-:W-:-:S01]  /*3340*/  FFMA.FTZ R53, R107, UR40, -R113 ;  /* 0x000000286b357c23 */ /* 0x000fc20008010871 */
[--C-:B------:R-:W-:Y:S01]  /*3350*/  FFMA.FTZ R65, R65, UR40, -R113.reuse ;  /* 0x0000002841417c23 */ /* 0x100fe20008010871 */
[----:B------:R-:W-:-:S01]  /*3360*/  FFMA.FTZ R60, R110, UR40, -R113 ;  /* 0x000000286e3c7c23 */ /* 0x000fc20008010871 */
[----:B------:R-:W-:-:S02]  /*3370*/  IMAD.MOV.U32 R114, RZ, RZ, R119 ;  /* 0x000000ffff727224 */ /* 0x000fc400078e0077 */
[----:B------:R4:W-:Y:S01]  /*3380*/  MUFU.EX2 R15, R73 ;  /* 0x00000049000f7308 */ /* 0x0009e20000000800 */
[--C-:B------:R-:W-:Y:S02]  /*3390*/  IMAD.MOV.U32 R110, RZ, RZ, R119.reuse ;  /* 0x000000ffff6e7224 */ /* 0x100fe400078e0077 */
[--C-:B------:R-:W-:Y:S02]  /*33a0*/  IMAD.MOV.U32 R109, RZ, RZ, R119.reuse ;  /* 0x000000ffff6d7224 */ /* 0x100fe400078e0077 */
[----:B------:R-:W-:Y:S01]  /*33b0*/  IMAD.MOV.U32 R107, RZ, RZ, R119 ;  /* 0x000000ffff6b7224 */ /* 0x000fe200078e0077 */
[----:B---3--:R-:W-:Y:S01]  /*33c0*/  FMNMX.FTZ R61, R5, R56, !PT ;  /* 0x00000038053d7209 */ /* 0x008fe20007810000 */
[----:B------:R-:W-:-:S01]  /*33d0*/  FFMA.FTZ R56, R108, UR40, -R113 ;  /* 0x000000286c387c23 */ /* 0x000fc20008010871 */
[----:B------:R-:W3:Y:S01]  /*33e0*/  MUFU.EX2 R8, R8 ;  /* 0x0000000800087308 */ /* 0x000ee20000000800 */
[----:B-1----:R-:W-:Y:S01]  /*33f0*/  F2FP.SATFINITE.E4M3.F32.PACK_AB_MERGE_C R200, R9, R6, RZ ;  /* 0x0000000609c8723e */ /* 0x002fe200048070ff */
[--C-:B------:R-:W-:Y:S01]  /*3400*/  IMAD.MOV.U32 R108, RZ, RZ, R119.reuse ;  /* 0x000000ffff6c7224 */ /* 0x100fe200078e0077 */
[----:B------:R-:W1:Y:S01]  /*3410*/  SHFL.BFLY PT, R64, R61, 0x1, 0x1f ;  /* 0x0c201f003d407f89 */ /* 0x000e6200000e0000 */
[--C-:B------:R-:W-:Y:S01]  /*3420*/  IMAD.MOV.U32 R106, RZ, RZ, R119.reuse ;  /* 0x000000ffff6a7224 */ /* 0x100fe200078e0077 */
[----:B------:R-:W-:Y:S01]  /*3430*/  F2FP.SATFINITE.E4M3.F32.PACK_AB_MERGE_C R200, R7, R4, R200 ;  /* 0x0000000407c8723e */ /* 0x000fe200048070c8 */
[----:B------:R-:W-:-:S02]  /*3440*/  IMAD.MOV.U32 R100, RZ, RZ, R119 ;  /* 0x000000ffff647224 */ /* 0x000fc400078e0077 */
[----:B------:R5:W-:Y:S01]  /*3450*/  MUFU.EX2 R21, R77 ;  /* 0x0000004d00157308 */ /* 0x000be20000000800 */
[--C-:B------:R-:W-:Y:S02]  /*3460*/  IMAD.MOV.U32 R97, RZ, RZ, R119.reuse ;  /* 0x000000ffff617224 */ /* 0x100fe400078e0077 */
[--C-:B------:R-:W-:Y:S02]  /*3470*/  IMAD.MOV.U32 R96, RZ, RZ, R119.reuse ;  /* 0x000000ffff607224 */ /* 0x100fe400078e0077 */
[--C-:B------:R-:W-:Y:S02]  /*3480*/  IMAD.MOV.U32 R93, RZ, RZ, R119.reuse ;  /* 0x000000ffff5d7224 */ /* 0x100fe400078e0077 */
[----:B------:R-:W-:Y:S01]  /*3490*/  IMAD.MOV.U32 R92, RZ, RZ, R119 ;  /* 0x000000ffff5c7224 */ /* 0x000fe200078e0077 */
[----:B------:R-:W2:Y:S08]  /*34a0*/  MUFU.EX2 R11, R11 ;  /* 0x0000000b000b7308 */ /* 0x000eb00000000800 */
[----:B------:R-:W2:Y:S01]  /*34b0*/  MUFU.EX2 R10, R10 ;  /* 0x0000000a000a7308 */ /* 0x000ea20000000800 */
[----:B-1----:R-:W-:Y:S01]  /*34c0*/  FMNMX.FTZ R5, R61, R64, !PT ;  /* 0x000000403d057209 */ /* 0x002fe20007810000 */
[--C-:B------:R-:W-:Y:S01]  /*34d0*/  FFMA.FTZ R64, R112, UR40, -R113.reuse ;  /* 0x0000002870407c23 */ /* 0x100fe20008010871 */
[----:B------:R-:W-:-:S01]  /*34e0*/  FFMA.FTZ R61, R111, UR40, -R113 ;  /* 0x000000286f3d7c23 */ /* 0x000fc20008010871 */
[----:B------:R-:W-:Y:S01]  /*34f0*/  IMAD.MOV.U32 R113, RZ, RZ, R119 ;  /* 0x000000ffff717224 */ /* 0x000fe200078e0077 */
[C---:B------:R-:W-:Y:S01]  /*3500*/  FSETP.NEU.FTZ.AND P1, PT, R5.reuse, -INF , PT ;  /* 0xff8000000500780b */ /* 0x040fe20003f3d000 */
[----:B------:R-:W-:-:S02]  /*3510*/  FFMA.FTZ R68, R5, R68, -8 ;  /* 0xc100000005447423 */ /* 0x000fc40000010044 */
[----:B------:R-:W-:Y:S01]  /*3520*/  MUFU.EX2 R13, R101 ;  /* 0x00000065000d7308 */ /* 0x000fe20000000800 */
[--C-:B------:R-:W-:Y:S02]  /*3530*/  IMAD.MOV.U32 R112, RZ, RZ, R119.reuse ;  /* 0x000000ffff707224 */ /* 0x100fe400078e0077 */
[----:B------:R-:W-:Y:S01]  /*3540*/  IMAD.MOV.U32 R111, RZ, RZ, R119 ;  /* 0x000000ffff6f7224 */ /* 0x000fe200078e0077 */
        /* <DEDUP_REMOVED lines=8> */
[--C-:B----4-:R-:W-:Y:S01]  /*35d0*/  FFMA.FTZ R73, R99, UR40, -R89.reuse ;  /* 0x0000002863497c23 */ /* 0x110fe20008010859 */
[----:B------:R-:W-:-:S01]  /*35e0*/  FFMA.FTZ R102, R102, UR40, -R89 ;  /* 0x0000002866667c23 */ /* 0x000fc20008010859 */
[----:B------:R-:W-:Y:S01]  /*35f0*/  MUFU.EX2 R68, R68 ;  /* 0x0000004400447308 */ /* 0x000fe20000000800 */
[----:B-----5:R-:W-:-:S01]  /*3600*/  FFMA.FTZ R77, R83, UR40, -R89 ;  /* 0x00000028534d7c23 */ /* 0x020fc20008010859 */
[----:B------:R-:W-:Y:S01]  /*3610*/  FADD.FTZ R83, R4, R7 ;  /* 0x0000000704537221 */ /* 0x000fe20000010000 */
[----:B------:R-:W-:-:S01]  /*3620*/  FFMA.FTZ R103, R103, UR40, -R89 ;  /* 0x0000002867677c23 */ /* 0x000fc20008010859 */
[--C-:B------:R-:W-:Y:S01]  /*3630*/  FFMA.FTZ R76, R82, UR40, -R89.reuse ;  /* 0x00000028524c7c23 */ /* 0x100fe20008010859 */
[----:B------:R-:W-:-:S01]  /*3640*/  FFMA.FTZ R74, R74, UR40, -R89 ;  /* 0x000000284a4a7c23 */ /* 0x000fc20008010859 */
[----:B------:R-:W-:Y:S01]  /*3650*/  FADD.FTZ R82, R6, R83 ;  /* 0x0000005306527221 */ /* 0x000fe20000010000 */
[----:B------:R-:W-:-:S01]  /*3660*/  FFMA.FTZ R75, R75, UR40, -R89 ;  /* 0x000000284b4b7c23 */ /* 0x000fc20008010859 */
[----:B------:R-:W1:Y:S01]  /*3670*/  MUFU.EX2 R69, R69 ;  /* 0x0000004500457308 */ /* 0x000e620000000800 */
[----:B------:R-:W-:-:S01]  /*3680*/  FFMA.FTZ R78, R78, UR40, -R89 ;  /* 0x000000284e4e7c23 */ /* 0x000fc20008010859 */
[----:B------:R-:W-:Y:S01]  /*3690*/  FADD.FTZ R83, R9, R82 ;  /* 0x0000005209537221 */ /* 0x000fe20000010000 */
[----:B------:R-:W-:-:S01]  /*36a0*/  FFMA.FTZ R79, R79, UR40, -R89 ;  /* 0x000000284f4f7c23 */ /* 0x000fc20008010859 */
[--C-:B------:R-:W-:Y:S01]  /*36b0*/  FFMA.FTZ R86, R86, UR40, -R89.reuse ;  /* 0x0000002856567c23 */ /* 0x100fe20008010859 */
[----:B------:R-:W-:-:S01]  /*36c0*/  FFMA.FTZ R87, R87, UR40, -R89 ;  /* 0x0000002857577c23 */ /* 0x000fc20008010859 */
[----:B---3--:R-:W-:Y:S01]  /*36d0*/  FADD.FTZ R82, R8, R83 ;  /* 0x0000005308527221 */ /* 0x008fe20000010000 */
[----:B------:R-:W-:-:S01]  /*36e0*/  FFMA.FTZ R58, R58, UR40, -R89 ;  /* 0x000000283a3a7c23 */ /* 0x000fc20008010859 */
[----:B------:R-:W3:Y:S01]  /*36f0*/  MUFU.EX2 R94, R94 ;  /* 0x0000005e005e7308 */ /* 0x000ee20000000800 */
[----:B------:R-:W-:-:S01]  /*3700*/  FFMA.FTZ R59, R59, UR40, -R89 ;  /* 0x000000283b3b7c23 */ /* 0x000fc20008010859 */
[----:B--2---:R-:W-:Y:S01]  /*3710*/  FADD.FTZ R83, R11, R82 ;  /* 0x000000520b537221 */ /* 0x004fe20000010000 */
[----:B------:R-:W-:-:S01]  /*3720*/  FFMA.FTZ R62, R62, UR40, -R89 ;  /* 0x000000283e3e7c23 */ /* 0x000fc20008010859 */
[--C-:B------:R-:W-:Y:S01]  /*3730*/  FFMA.FTZ R63, R63, UR40, -R89.reuse ;  /* 0x000000283f3f7c23 */ /* 0x100fe20008010859 */
[----:B------:R-:W-:-:S01]  /*3740*/  FFMA.FTZ R66, R66, UR40, -R89 ;  /* 0x0000002842427c23 */ /* 0x000fc20008010859 */
[----:B------:R-:W-:Y:S01]  /*3750*/  FADD.FTZ R82, R10, R83 ;  /* 0x000000530a527221 */ /* 0x000fe20000010000 */
[----:B------:R-:W-:-:S01]  /*3760*/  FFMA.FTZ R67, R67, UR40, -R89 ;  /* 0x0000002843437c23 */ /* 0x000fc20008010859 */
[----:B------:R-:W2:Y:S01]  /*3770*/  MUFU.EX2 R95, R95 ;  /* 0x0000005f005f7308 */ /* 0x000ea20000000800 */
[----:B-1----:R-:W-:-:S01]  /*3780*/  FADD.FTZ R91, R68, R69 ;  /* 0x00000045445b7221 */ /* 0x002fc20000010000 */
[--C-:B------:R-:W-:Y:S01]  /*3790*/  FFMA.FTZ R70, R70, UR40, -R89.reuse ;  /* 0x0000002846467c23 */ /* 0x100fe20008010859 */
[----:B------:R-:W-:-:S01]  /*37a0*/  FFMA.FTZ R71, R71, UR40, -R89 ;  /* 0x0000002847477c23 */ /* 0x000fc20008010859 */
[--C-:B------:R-:W-:Y:S01]  /*37b0*/  FFMA.FTZ R42, R42, UR40, -R89.reuse ;  /* 0x000000282a2a7c23 */ /* 0x100fe20008010859 */
[----:B------:R-:W-:-:S01]  /*37c0*/  FFMA.FTZ R43, R43, UR40, -R89 ;  /* 0x000000282b2b7c23 */ /* 0x000fc20008010859 */
[--C-:B------:R-:W-:Y:S01]  /*37d0*/  FFMA.FTZ R46, R46, UR40, -R89.reuse ;  /* 0x000000282e2e7c23 */ /* 0x100fe20008010859 */
[----:B------:R-:W-:-:S01]  /*37e0*/  FFMA.FTZ R47, R47, UR40, -R89 ;  /* 0x000000282f2f7c23 */ /* 0x000fc20008010859 */
[----:B------:R-:W1:Y:S01]  /*37f0*/  MUFU.EX2 R72, R72 ;  /* 0x0000004800487308 */ /* 0x000e620000000800 */
        /* <DEDUP_REMOVED lines=29> */
[C---:B------:R-:W-:Y:S01]  /*39d0*/  FADD.FTZ R3, R13.reuse, R82 ;  /* 0x000000520d037221 */ /* 0x040fe20000010000 */
[----:B------:R-:W-:Y:S01]  /*39e0*/  F2FP.SATFINITE.E4M3.F32.PACK_AB_MERGE_C R13, R13, R10, RZ ;  /* 0x0000000a0d0d723e */ /* 0x000fe200048070ff */
[----:B------:R-:W-:-:S02]  /*39f0*/  IMAD.MOV.U32 R89, RZ, RZ, R119 ;  /* 0x000000ffff597224 */ /* 0x000fc400078e0077 */
[----:B------:R-:W-:-:S01]  /*3a00*/  FADD.FTZ R82, R12, R3 ;  /* 0x000000030c527221 */ /* 0x000fc20000010000 */
[----:B------:R-:W-:Y:S01]  /*3a10*/  F2FP.SATFINITE.E4M3.F32.PACK_AB_MERGE_C R202, R11, R8, R13 ;  /* 0x000000080bca723e */ /* 0x000fe2000480700d */
[----:B------:R-:W2:Y:S01]  /*3a20*/  MUFU.EX2 R75, R75 ;  /* 0x0000004b004b7308 */ /* 0x000ea20000000800 */
[----:B-1----:R-:W-:-:S01]  /*3a30*/  FADD.FTZ R83, R103, R90 ;  /* 0x0000005a67537221 */ /* 0x002fc20000010000 */
[----:B------:R-:W-:Y:S01]  /*3a40*/  FADD.FTZ R3, R15, R82 ;  /* 0x000000520f037221 */ /* 0x000fe20000010000 */
[----:B------:R-:W-:Y:S01]  /*3a50*/  F2FP.SATFINITE.E4M3.F32.PACK_AB_MERGE_C R102, R103, R102, RZ ;  /* 0x000000666766723e */ /* 0x000fe200048070ff */
[--C-:B------:R-:W-:Y:S02]  /*3a60*/  IMAD.MOV.U32 R103, RZ, RZ, R119.reuse ;  /* 0x000000ffff677224 */ /* 0x100fe400078e0077 */
[----:B------:R-:W-:Y:S01]  /*3a70*/  IMAD.MOV.U32 R69, RZ, RZ, R119 ;  /* 0x000000ffff457224 */ /* 0x000fe200078e0077 */
[----:B------:R-:W-:Y:S01]  /*3a80*/  F2FP.SATFINITE.E4M3.F32.PACK_AB_MERGE_C R203, R73, R72, R102 ;  /* 0x0000004849cb723e */ /* 0x000fe20004807066 */
[----:B------:R-:W1:Y:S01]  /*3a90*/  MUFU.EX2 R14, R14 ;  /* 0x0000000e000e7308 */ /* 0x000e620000000800 */
[----:B---3--:R-:W-:-:S01]  /*3aa0*/  FADD.FTZ R90, R74, R83 ;  /* 0x000000534a5a7221 */ /* 0x008fc20000010000 */
[----:B------:R-:W-:-:S02]  /*3ab0*/  IMAD.MOV.U32 R102, RZ, RZ, R119 ;  /* 0x000000ffff667224 */ /* 0x000fc400078e0077 */
[--C-:B------:R-:W-:Y:S02]  /*3ac0*/  IMAD.MOV.U32 R73, RZ, RZ, R119.reuse ;  /* 0x000000ffff497224 */ /* 0x100fe400078e0077 */
[----:B------:R-:W-:Y:S02]  /*3ad0*/  IMAD.MOV.U32 R72, RZ, RZ, R119 ;  /* 0x000000ffff487224 */ /* 0x000fe400078e0077 */
[----:B------:R-:W3:Y:S01]  /*3ae0*/  MUFU.EX2 R78, R78 ;  /* 0x0000004e004e7308 */ /* 0x000ee20000000800 */
[----:B--2---:R-:W-:-:S01]  /*3af0*/  FADD.FTZ R83, R75, R90 ;  /* 0x0000005a4b537221 */ /* 0x004fc20000010000 */
[----:B------:R-:W-:-:S06]  /*3b00*/  IMAD.MOV.U32 R68, RZ, RZ, R119 ;  /* 0x000000ffff447224 */ /* 0x000fcc00078e0077 */
[----:B------:R-:W2:Y:S01]  /*3b10*/  MUFU.EX2 R79, R79 ;  /* 0x0000004f004f7308 */ /* 0x000ea20000000800 */
[----:B-1----:R-:W-:-:S01]  /*3b20*/  FADD.FTZ R82, R14, R3 ;  /* 0x000000030e527221 */ /* 0x002fc20000010000 */
[----:B------:R-:W-:-:S03]  /*3b30*/  F2FP.SATFINITE.E4M3.F32.PACK_AB_MERGE_C R14, R21, R14, RZ ;  /* 0x0000000e150e723e */ /* 0x000fc600048070ff */
[----:B------:R-:W-:Y:S01]  /*3b40*/  FADD.FTZ R3, R21, R82 ;  /* 0x0000005215037221 */ /* 0x000fe20000010000 */
[----:B------:R-:W-:Y:S02]  /*3b50*/  F2FP.SATFINITE.E4M3.F32.PACK_AB_MERGE_C R204, R15, R12, R14 ;  /* 0x0000000c0fcc723e */ /* 0x000fe4000480700e */
[----:B------:R-:W1:Y:S01]  /*3b60*/  MUFU.EX2 R20, R20 ;  /* 0x0000001400147308 */ /* 0x000e620000000800 */
[----:B---3--:R-:W-:-:S07]  /*3b70*/  FADD.FTZ R90, R78, R83 ;  /* 0x000000534e5a7221 */ /* 0x008fce0000010000 */
[----:B------:R-:W3:Y:S01]  /*3b80*/  MUFU.EX2 R76, R76 ;  /* 0x0000004c004c7308 */ /* 0x000ee20000000800 */
        /* <DEDUP_REMOVED lines=8> */
[----:B------:R-:W-:Y:S02]  /*3c10*/  IMAD.MOV.U32 R74, RZ, RZ, R119 ;  /* 0x000000ffff4a7224 */ /* 0x000fe400078e0077 */
[----:B------:R-:W-:Y:S02]  /*3c20*/  FADD.FTZ R3, R25, R82 ;  /* 0x0000005219037221 */ /* 0x000fe40000010000 */
[----:B------:R-:W1:Y:S01]  /*3c30*/  MUFU.EX2 R24, R24 ;  /* 0x0000001800187308 */ /* 0x000e620000000800 */
[----:B---3--:R-:W-:-:S07]  /*3c40*/  FADD.FTZ R90, R76, R83 ;  /* 0x000000534c5a7221 */ /* 0x008fce0000010000 */
[----:B------:R-:W3:Y:S01]  /*3c50*/  MUFU.EX2 R86, R86 ;  /* 0x0000005600567308 */ /* 0x000ee20000000800 */
[----:B--2---:R-:W-:-:S07]  /*3c60*/  FADD.FTZ R83, R77, R90 ;  /* 0x0000005a4d537221 */ /* 0x004fce0000010000 */
[----:B------:R-:W2:Y:S01]  /*3c70*/  MUFU.EX2 R87, R87 ;  /* 0x0000005700577308 */ /* 0x000ea20000000800 */
[----:B-1----:R-:W-:-:S01]  /*3c80*/  FADD.FTZ R82, R24, R3 ;  /* 0x0000000318527221 */ /* 0x002fc20000010000 */
[----:B------:R-:W-:-:S03]  /*3c90*/  F2FP.SATFINITE.E4M3.F32.PACK_AB_MERGE_C R24, R29, R24, RZ ;  /* 0x000000181d18723e */ /* 0x000fc600048070ff */
[----:B------:R-:W-:Y:S01]  /*3ca0*/  FADD.FTZ R3, R29, R82 ;  /* 0x000000521d037221 */ /* 0x000fe20000010000 */
        /* <DEDUP_REMOVED lines=10> */
[----:B------:R-:W-:-:S02]  /*3d50*/  IMAD.MOV.U32 R90, RZ, RZ, R119 ;  /* 0x000000ffff5a7224 */ /* 0x000fc400078e0077 */
[--C-:B------:R-:W-:Y:S01]  /*3d60*/  IMAD.MOV.U32 R87, RZ, RZ, R119.reuse ;  /* 0x000000ffff577224 */ /* 0x100fe200078e0077 */
[----:B------:R-:W-:Y:S01]  /*3d70*/  F2FP.SATFINITE.E4M3.F32.PACK_AB_MERGE_C R207, R77, R76, R86 ;  /* 0x0000004c4dcf723e */ /* 0x000fe20004807056 */
[----:B------:R-:W-:Y:S01]  /*3d80*/  IMAD.MOV.U32 R86, RZ, RZ, R119 ;  /* 0x000000ffff567224 */ /* 0x000fe200078e0077 */
[----:B------:R-:W2:Y:S01]  /*3d90*/  MUFU.EX2 R59, R59 ;  /* 0x0000003b003b7308 */ /* 0x000ea20000000800 */
[----:B-1----:R-:W-:-:S01]  /*3da0*/  FADD.FTZ R6, R28, R3 ;  /* 0x000000031c067221 */ /* 0x002fc20000010000 */
[--C-:B------:R-:W-:Y:S02]  /*3db0*/  IMAD.MOV.U32 R77, RZ, RZ, R119.reuse ;  /* 0x000000ffff4d7224 */ /* 0x100fe400078e0077 */
[--C-:B------:R-:W-:Y:S02]  /*3dc0*/  IMAD.MOV.U32 R76, RZ, RZ, R119.reuse ;  /* 0x000000ffff4c7224 */ /* 0x100fe400078e0077 */
[----:B------:R-:W-:Y:S01]  /*3dd0*/  FADD.FTZ R3, R33, R6 ;  /* 0x0000000621037221 */ /* 0x000fe20000010000 */
[----:B------:R-:W-:Y:S01]  /*3de0*/  IMAD.MOV.U32 R24, RZ, RZ, R119 ;  /* 0x000000ffff187224 */ /* 0x000fe200078e0077 */
        /* <DEDUP_REMOVED lines=16> */
[----:B------:R-:W-:Y:S01]  /*3ef0*/  F2FP.SATFINITE.E4M3.F32.PACK_AB_MERGE_C R62, R63, R62, RZ ;  /* 0x0000003e3f3e723e */ /* 0x000fe200048070ff */
[----:B------:R-:W-:-:S03]  /*3f00*/  IMAD.MOV.U32 R63, RZ, RZ, R119 ;  /* 0x000000ffff3f7224 */ /* 0x000fc600078e0077 */
[----:B------:R-:W-:Y:S01]  /*3f10*/  F2FP.SATFINITE.E4M3.F32.PACK_AB_MERGE_C R209, R59, R58, R62 ;  /* 0x0000003a3bd1723e */ /* 0x000fe2000480703e */
[----:B------:R-:W-:Y:S01]  /*3f20*/  IMAD.MOV.U32 R62, RZ, RZ, R119 ;  /* 0x000000ffff3e7224 */ /* 0x000fe200078e0077 */
[----:B------:R2:W4:Y:S01]  /*3f30*/  MUFU.EX2 R41, R104 ;  /* 0x0000006800297308 */ /* 0x0005220000000800 */
[----:B-1----:R-:W-:-:S01]  /*3f40*/  FADD.FTZ R6, R36, R37 ;  /* 0x0000002524067221 */ /* 0x002fc20000010000 */
[--C-:B------:R-:W-:Y:S02]  /*3f50*/  IMAD.MOV.U32 R59, RZ, RZ, R119.reuse ;  /* 0x000000ffff3b7224 */ /* 0x100fe400078e0077 */
[--C-:B------:R-:W-:Y:S02]  /*3f60*/  IMAD.MOV.U32 R58, RZ, RZ, R119.reuse ;  /* 0x000000ffff3a7224 */ /* 0x100fe400078e0077 */
[----:B------:R-:W-:Y:S02]  /*3f70*/  IMAD.MOV.U32 R37, RZ, RZ, R119 ;  /* 0x000000ffff257224 */ /* 0x000fe400078e0077 */
[----:B------:R-:W1:Y:S01]  /*3f80*/  MUFU.EX2 R67, R67 ;  /* 0x0000004300437308 */ /* 0x000e620000000800 */
[----:B---3--:R-:W-:-:S01]  /*3f90*/  FADD.FTZ R10, R66, R3 ;  /* 0x00000003420a7221 */ /* 0x008fc20000010000 */
[----:B--2---:R-:W-:-:S06]  /*3fa0*/  IMAD.MOV.U32 R104, RZ, RZ, R119 ;  /* 0x000000ffff687224 */ /* 0x004fcc00078e0077 */
[----:B------:R-:W2:Y:S01]  /*3fb0*/  MUFU.EX2 R40, R40 ;  /* 0x0000002800287308 */ /* 0x000ea20000000800 */
[----:B----4-:R-:W-:-:S07]  /*3fc0*/  FADD.FTZ R3, R41, R6 ;  /* 0x0000000629037221 */ /* 0x010fce0000010000 */
[----:B------:R-:W3:Y:S01]  /*3fd0*/  MUFU.EX2 R70, R70 ;  /* 0x0000004600467308 */ /* 0x000ee20000000800 */
[----:B-1----:R-:W-:-:S07]  /*3fe0*/  FADD.FTZ R9, R67, R10 ;  /* 0x0000000a43097221 */ /* 0x002fce0000010000 */
[----:B------:R-:W1:Y:S01]  /*3ff0*/  MUFU.EX2 R31, R31 ;  /* 0x0000001f001f7308 */ /* 0x000e620000000800 */
[----:B--2---:R-:W-:-:S07]  /*4000*/  FADD.FTZ R6, R40, R3 ;  /* 0x0000000328067221 */ /* 0x004fce0000010000 */
[----:B------:R-:W2:Y:S01]  /*4010*/  MUFU.EX2 R71, R71 ;  /* 0x0000004700477308 */ /* 0x000ea20000000800 */
[----:B---3--:R-:W-:-:S07]  /*4020*/  FADD.FTZ R4, R70, R9 ;  /* 0x0000000946047221 */ /* 0x008fce0000010000 */
[----:B------:R3:W4:Y:S01]  /*4030*/  MUFU.EX2 R34, R105 ;  /* 0x0000006900227308 */ /* 0x0007220000000800 */
[C---:B-1----:R-:W-:Y:S01]  /*4040*/  F2FP.SATFINITE.E4M3.F32.PACK_AB_MERGE_C R40, R31.reuse, R40, RZ ;  /* 0x000000281f28723e */ /* 0x042fe200048070ff */
[----:B------:R-:W-:-:S03]  /*4050*/  FADD.FTZ R31, R31, R6 ;  /* 0x000000061f1f7221 */ /* 0x000fc60000010000 */
[----:B------:R-:W-:Y:S01]  /*4060*/  F2FP.SATFINITE.E4M3.F32.PACK_AB_MERGE_C R210, R41, R36, R40 ;  /* 0x0000002429d2723e */ /* 0x000fe20004807028 */
[--C-:B------:R-:W-:Y:S02]  /*4070*/  IMAD.MOV.U32 R41, RZ, RZ, R119.reuse ;  /* 0x000000ffff297224 */ /* 0x100fe400078e0077 */
[----:B------:R-:W1:Y:S01]  /*4080*/  MUFU.EX2 R42, R42 ;  /* 0x0000002a002a7308 */ /* 0x000e620000000800 */
[C---:B--2---:R-:W-:Y:S01]  /*4090*/  F2FP.SATFINITE.E4M3.F32.PACK_AB_MERGE_C R70, R71.reuse, R70, RZ ;  /* 0x000000464746723e */ /* 0x044fe200048070ff */
[----:B------:R-:W-:Y:S01]  /*40a0*/  FADD.FTZ R71, R71, R4 ;  /* 0x0000000447477221 */ /* 0x000fe20000010000 */
[--C-:B---3--:R-:W-:Y:S02]  /*40b0*/  IMAD.MOV.U32 R105, RZ, RZ, R119.reuse ;  /* 0x000000ffff697224 */ /* 0x108fe400078e0077 */
[----:B------:R-:W-:Y:S01]  /*40c0*/  F2FP.SATFINITE.E4M3.F32.PACK_AB_MERGE_C R211, R67, R66, R70 ;  /* 0x0000004243d3723e */ /* 0x000fe20004807046 */
[----:B------:R-:W-:Y:S02]  /*40d0*/  IMAD.MOV.U32 R70, RZ, RZ, R119 ;  /* 0x000000ffff467224 */ /* 0x000fe400078e0077 */
[----:B------:R-:W2:Y:S01]  /*40e0*/  MUFU.EX2 R35, R35 ;  /* 0x0000002300237308 */ /* 0x000ea20000000800 */
[----:B----4-:R-:W-:-:S01]  /*40f0*/  FADD.FTZ R4, R34, R31 ;  /* 0x0000001f22047221 */ /* 0x010fc20000010000 */
[----:B------:R-:W-:-:S02]  /*4100*/  IMAD.MOV.U32 R67, RZ, RZ, R119 ;  /* 0x000000ffff437224 */ /* 0x000fc400078e0077 */
[--C-:B------:R-:W-:Y:S02]  /*4110*/  IMAD.MOV.U32 R66, RZ, RZ, R119.reuse ;  /* 0x000000ffff427224 */ /* 0x100fe400078e0077 */
[----:B------:R-:W-:Y:S02]  /*4120*/  IMAD.MOV.U32 R40, RZ, RZ, R119 ;  /* 0x000000ffff287224 */ /* 0x000fe400078e0077 */
[----:B------:R-:W3:Y:S01]  /*4130*/  MUFU.EX2 R43, R43 ;  /* 0x0000002b002b7308 */ /* 0x000ee20000000800 */
[----:B-1----:R-:W-:-:S01]  /*4140*/  FADD.FTZ R6, R42, R71 ;  /* 0x000000472a067221 */ /* 0x002fc20000010000 */
[--C-:B------:R-:W-:Y:S02]  /*4150*/  IMAD.MOV.U32 R71, RZ, RZ, R119.reuse ;  /* 0x000000ffff477224 */ /* 0x100fe400078e0077 */
[--C-:B------:R-:W-:Y:S02]  /*4160*/  IMAD.MOV.U32 R36, RZ, RZ, R119.reuse ;  /* 0x000000ffff247224 */ /* 0x100fe400078e0077 */
[----:B------:R-:W-:-:S02]  /*4170*/  IMAD.MOV.U32 R31, RZ, RZ, R119 ;  /* 0x000000ffff1f7224 */ /* 0x000fc400078e0077 */
        /* <DEDUP_REMOVED lines=9> */
[----:B---3--:R-:W-:-:S01]  /*4210*/  FADD.FTZ R4, R45, R4 ;  /* 0x000000042d047221 */ /* 0x008fc20000010000 */
[----:B------:R-:W-:Y:S01]  /*4220*/  F2FP.SATFINITE.E4M3.F32.PACK_AB_MERGE_C R38, R45, R38, RZ ;  /* 0x000000262d26723e */ /* 0x000fe200048070ff */
[----:B------:R-:W-:-:S03]  /*4230*/  IMAD.MOV.U32 R45, RZ, RZ, R119 ;  /* 0x000000ffff2d7224 */ /* 0x000fc600078e0077 */
[----:B------:R-:W-:Y:S01]  /*4240*/  F2FP.SATFINITE.E4M3.F32.PACK_AB_MERGE_C R212, R35, R34, R38 ;  /* 0x0000002223d4723e */ /* 0x000fe20004807026 */
[--C-:B------:R-:W-:Y:S01]  /*4250*/  IMAD.MOV.U32 R38, RZ, RZ, R119.reuse ;  /* 0x000000ffff267224 */ /* 0x100fe200078e0077 */
[----:B------:R-:W3:Y:S01]  /*4260*/  MUFU.EX2 R50, R50 ;  /* 0x0000003200327308 */ /* 0x000ee20000000800 */
[C---:B-1----:R-:W-:Y:S01]  /*4270*/  F2FP.SATFINITE.E4M3.F32.PACK_AB_MERGE_C R46, R47.reuse, R46, RZ ;  /* 0x0000002e2f2e723e */ /* 0x042fe200048070ff */
[----:B------:R-:W-:Y:S01]  /*4280*/  FADD.FTZ R47, R47, R6 ;  /* 0x000000062f2f7221 */ /* 0x000fe20000010000 */
[--C-:B------:R-:W-:Y:S02]  /*4290*/  IMAD.MOV.U32 R35, RZ, RZ, R119.reuse ;  /* 0x000000ffff237224 */ /* 0x100fe400078e0077 */
[----:B------:R-:W-:Y:S01]  /*42a0*/  F2FP.SATFINITE.E4M3.F32.PACK_AB_MERGE_C R213, R43, R42, R46 ;  /* 0x0000002a2bd5723e */ /* 0x000fe2000480702e */
[----:B------:R-:W-:Y:S02]  /*42b0*/  IMAD.MOV.U32 R46, RZ, RZ, R119 ;  /* 0x000000ffff2e7224 */ /* 0x000fe400078e0077 */
[----:B------:R-:W1:Y:S01]  /*42c0*/  MUFU.EX2 R44, R44 ;  /* 0x0000002c002c7308 */ /* 0x000e620000000800 */
[----:B--2---:R-:W-:-:S01]  /*42d0*/  FADD.FTZ R7, R39, R4 ;  /* 0x0000000427077221 */ /* 0x004fc20000010000 */
[----:B------:R-:W-:-:S02]  /*42e0*/  IMAD.MOV.U32 R43, RZ, RZ, R119 ;  /* 0x000000ffff2b7224 */ /* 0x000fc400078e0077 */
[--C-:B------:R-:W-:Y:S02]  /*42f0*/  IMAD.MOV.U32 R42, RZ, RZ, R119.reuse ;  /* 0x000000ffff2a7224 */ /* 0x100fe400078e0077 */
[----:B------:R-:W-:Y:S02]  /*4300*/  IMAD.MOV.U32 R34, RZ, RZ, R119 ;  /* 0x000000ffff227224 */ /* 0x000fe400078e0077 */
[----:B------:R-:W2:Y:S01]  /*4310*/  MUFU.EX2 R51, R51 ;  /* 0x0000003300337308 */ /* 0x000ea20000000800 */
[----:B---3--:R-:W-:-:S01]  /*4320*/  FADD.FTZ R4, R50, R47 ;  /* 0x0000002f32047221 */ /* 0x008fc20000010000 */
[----:B------:R-:W-:-:S06]  /*4330*/  IMAD.MOV.U32 R47, RZ, RZ, R119 ;  /* 0x000000ffff2f7224 */ /* 0x000fcc00078e0077 */
[----:B------:R-:W-:Y:S01]  /*4340*/  MUFU.EX2 R48, R48 ;  /* 0x0000003000307308 */ /* 0x000fe20000000800 */
[----:B-1----:R-:W-:-:S07]  /*4350*/  FADD.FTZ R7, R44, R7 ;  /* 0x000000072c077221 */ /* 0x002fce0000010000 */
[----:B------:R-:W1:Y:S01]  /*4360*/  MUFU.EX2 R49, R49 ;  /* 0x0000003100317308 */ /* 0x000e620000000800 */
[----:B--2---:R-:W-:-:S07]  /*4370*/  FADD.FTZ R9, R51, R4 ;  /* 0x0000000433097221 */ /* 0x004fce0000010000 */
[----:B------:R-:W2:Y:S08]  /*4380*/  MUFU.EX2 R54, R54 ;  /* 0x0000003600367308 */ /* 0x000eb00000000800 */
[----:B------:R-:W3:Y:S01]  /*4390*/  MUFU.EX2 R55, R55 ;  /* 0x0000003700377308 */ /* 0x000ee20000000800 */
[----:B-1----:R-:W-:Y:S01]  /*43a0*/  F2FP.SATFINITE.E4M3.F32.PACK_AB_MERGE_C R6, R49, R48, RZ ;  /* 0x000000303106723e */ /* 0x002fe200048070ff */
[----:B------:R-:W-:-:S03]  /*43b0*/  FADD.FTZ R48, R48, R7 ;  /* 0x0000000730307221 */ /* 0x000fc60000010000 */
[----:B------:R-:W-:Y:S01]  /*43c0*/  F2FP.SATFINITE.E4M3.F32.PACK_AB_MERGE_C R214, R44, R39, R6 ;  /* 0x000000272cd6723e */ /* 0x000fe20004807006 */
[----:B------:R-:W-:-:S01]  /*43d0*/  FADD.FTZ R49, R49, R48 ;  /* 0x0000003031317221 */ /* 0x000fc20000010000 */
[----:B------:R-:W-:Y:S01]  /*43e0*/  IMAD.MOV.U32 R48, RZ, RZ, R119 ;  /* 0x000000ffff307224 */ /* 0x000fe200078e0077 */
[----:B------:R-:W-:Y:S01]  /*43f0*/  MUFU.EX2 R56, R56 ;  /* 0x0000003800387308 */ /* 0x000fe20000000800 */
[----:B--2---:R-:W-:-:S01]  /*4400*/  FADD.FTZ R4, R54, R9 ;  /* 0x0000000936047221 */ /* 0x004fc20000010000 */
[--C-:B------:R-:W-:Y:S02]  /*4410*/  IMAD.MOV.U32 R44, RZ, RZ, R119.reuse ;  /* 0x000000ffff2c7224 */ /* 0x100fe400078e0077 */
[----:B------:R-:W-:-:S04]  /*4420*/  IMAD.MOV.U32 R39, RZ, RZ, R119 ;  /* 0x000000ffff277224 */ /* 0x000fc800078e0077 */
[----:B------:R-:W1:Y:S01]  /*4430*/  MUFU.EX2 R57, R57 ;  /* 0x0000003900397308 */ /* 0x000e620000000800 */
[C---:B---3--:R-:W-:Y:S01]  /*4440*/  F2FP.SATFINITE.E4M3.F32.PACK_AB_MERGE_C R54, R55.reuse, R54, RZ ;  /* 0x000000363736723e */ /* 0x048fe200048070ff */
[----:B------:R-:W-:-:S03]  /*4450*/  FADD.FTZ R55, R55, R4 ;  /* 0x0000000437377221 */ /* 0x000fc60000010000 */
[----:B------:R-:W-:Y:S01]  /*4460*/  F2FP.SATFINITE.E4M3.F32.PACK_AB_MERGE_C R215, R51, R50, R54 ;  /* 0x0000003233d7723e */ /* 0x000fe20004807036 */
[--C-:B------:R-:W-:Y:S02]  /*4470*/  IMAD.MOV.U32 R54, RZ, RZ, R119.reuse ;  /* 0x000000ffff367224 */ /* 0x100fe400078e0077 */
[----:B------:R-:W2:Y:S01]  /*4480*/  MUFU.EX2 R52, R52 ;  /* 0x0000003400347308 */ /* 0x000ea20000000800 */
[--C-:B------:R-:W-:Y:S02]  /*4490*/  IMAD.MOV.U32 R51, RZ, RZ, R119.reuse ;  /* 0x000000ffff337224 */ /* 0x100fe400078e0077 */
[----:B------:R-:W-:-:S05]  /*44a0*/  IMAD.MOV.U32 R50, RZ, RZ, R119 ;  /* 0x000000ffff327224 */ /* 0x000fca00078e0077 */
        /* <DEDUP_REMOVED lines=14> */
[----:B------:R1:W4:Y:S01]  /*4590*/  MUFU.EX2 R3, R80 ;  /* 0x0000005000037308 */ /* 0x0003220000000800 */
[----:B--2---:R-:W-:-:S01]  /*45a0*/  FADD.FTZ R7, R27, R6 ;  /* 0x000000061b077221 */ /* 0x004fc20000010000 */
[----:B------:R-:W-:Y:S01]  /*45b0*/  FADD.FTZ R57, R57, R56 ;  /* 0x0000003839397221 */ /* 0x000fe20000010000 */
[----:B------:R-:W-:-:S05]  /*45c0*/  IMAD.MOV.U32 R56, RZ, RZ, R119 ;  /* 0x000000ffff387224 */ /* 0x000fca00078e0077 */
[----:B------:R-:W-:Y:S01]  /*45d0*/  MUFU.EX2 R64, R64 ;  /* 0x0000004000407308 */ /* 0x000fe20000000800 */
[----:B---3--:R-:W-:-:S01]  /*45e0*/  FADD.FTZ R4, R30, R7 ;  /* 0x000000071e047221 */ /* 0x008fc20000010000 */
[----:B-1----:R-:W-:-:S06]  /*45f0*/  IMAD.MOV.U32 R80, RZ, RZ, R119 ;  /* 0x000000ffff507224 */ /* 0x002fcc00078e0077 */
[----:B------:R-:W1:Y:S01]  /*4600*/  MUFU.EX2 R65, R65 ;  /* 0x0000004100417308 */ /* 0x000e620000000800 */
[----:B----4-:R-:W-:-:S01]  /*4610*/  FADD.FTZ R4, R3, R4 ;  /* 0x0000000403047221 */ /* 0x010fc20000010000 */
[----:B------:R-:W-:-:S04]  /*4620*/  F2FP.SATFINITE.E4M3.F32.PACK_AB_MERGE_C R30, R3, R30, RZ ;  /* 0x0000001e031e723e */ /* 0x000fc800048070ff */
[----:B------:R-:W-:Y:S01]  /*4630*/  F2FP.SATFINITE.E4M3.F32.PACK_AB_MERGE_C R217, R27, R26, R30 ;  /* 0x0000001a1bd9723e */ /* 0x000fe2000480701e */
[--C-:B------:R-:W-:Y:S01]  /*4640*/  IMAD.MOV.U32 R30, RZ, RZ, R119.reuse ;  /* 0x000000ffff1e7224 */ /* 0x100fe200078e0077 */
        /* <DEDUP_REMOVED lines=9> */
[----:B---3--:R-:W-:-:S07]  /*46e0*/  FADD.FTZ R3, R81, R4 ;  /* 0x0000000451037221 */ /* 0x008fce0000010000 */
[----:B------:R-:W3:Y:S01]  /*46f0*/  MUFU.EX2 R85, R85 ;  /* 0x0000005500557308 */ /* 0x000ee20000000800 */
[C---:B-1----:R-:W-:Y:S01]  /*4700*/  F2FP.SATFINITE.E4M3.F32.PACK_AB_MERGE_C R218, R61.reuse, R60, R7 ;  /* 0x0000003c3dda723e */ /* 0x042fe20004807007 */
[----:B------:R-:W-:Y:S01]  /*4710*/  FADD.FTZ R61, R61, R6 ;  /* 0x000000063d3d7221 */ /* 0x000fe20000010000 */
[----:B------:R-:W-:-:S03]  /*4720*/  IMAD.MOV.U32 R60, RZ, RZ, R119 ;  /* 0x000000ffff3c7224 */ /* 0x000fc600078e0077 */
[----:B------:R-:W-:Y:S01]  /*4730*/  FADD.FTZ R64, R64, R61 ;  /* 0x0000003d40407221 */ /* 0x000fe20000010000 */
[----:B------:R-:W-:Y:S01]  /*4740*/  IMAD.MOV.U32 R61, RZ, RZ, R119 ;  /* 0x000000ffff3d7224 */ /* 0x000fe200078e0077 */
[----:B------:R-:W1:Y:S01]  /*4750*/  MUFU.EX2 R88, R88 ;  /* 0x0000005800587308 */ /* 0x000e620000000800 */
[----:B--2---:R-:W-:-:S04]  /*4760*/  FADD.FTZ R4, R84, R3 ;  /* 0x0000000354047221 */ /* 0x004fc80000010000 */
[----:B---3--:R-:W-:Y:S01]  /*4770*/  FADD.FTZ R3, R85, R4 ;  /* 0x0000000455037221 */ /* 0x008fe20000010000 */
[----:B------:R-:W-:-:S01]  /*4780*/  FADD.FTZ R4, R65, R64 ;  /* 0x0000004041047221 */ /* 0x000fc20000010000 */
[--C-:B------:R-:W-:Y:S02]  /*4790*/  IMAD.MOV.U32 R65, RZ, RZ, R119.reuse ;  /* 0x000000ffff417224 */ /* 0x100fe400078e0077 */
[----:B------:R-:W-:Y:S01]  /*47a0*/  IMAD.MOV.U32 R64, RZ, RZ, R119 ;  /* 0x000000ffff407224 */ /* 0x000fe200078e0077 */
[C---:B-1----:R-:W-:Y:S01]  /*47b0*/  F2FP.SATFINITE.E4M3.F32.PACK_AB_MERGE_C R6, R88.reuse, R85, RZ ;  /* 0x000000555806723e */ /* 0x042fe200048070ff */
        /* <DEDUP_REMOVED lines=57> */
[----:B------:R-:W-:Y:S01]  /*4b50*/  UIADD3 UR53, UR53, -0x2, URZ ;  /* 0xfffffffe35357890 */ /* 0x000fe2000fffe03f */
[----:B------:R-:W-:Y:S01]  /*4b60*/  UMOV UR57, UR36 ;  /* 0x0000002400397c82 */ /* 0x000fe20008000000 */
[----:B------:R-:W-:-:S10]  /*4b70*/  UMOV UR56, UR52 ;  /* 0x0000003400387c82 */ /* 0x000fd40008000000 */
.L_x_2789:
[----:B------:R-:W-:Y:S01]  /*4b80*/  ISETP.NE.AND P2, PT, RZ, UR41, PT ;  /* 0x00000029ff007c0c */ /* 0x000fe2000bf45270 */
[----:B------:R-:W-:-:S04]  /*4b90*/  UISETP.NE.AND UP0, UPT, UR56, 0x1, UPT ;  /* 0x000000013800788c */ /* 0x000fc8000bf05270 */
[----:B------:R-:W-:-:S04]  /*4ba0*/  USEL UR36, URZ, 0x1, UP0 ;  /* 0x000000013f247887 */ /* 0x000fc80008000000 */
[----:B------:R-:W-:-:S04]  /*4bb0*/  ULOP3.LUT UR36, UR57, UR36, URZ, 0x3c, !UPT ;  /* 0x0000002439247292 */ /* 0x000fc8000f8e3c3f */
[----:B------:R-:W-:Y:S08]  /*4bc0*/  @P2 BRA `(.L_x_2780) ;  /* 0x0000000000382947 */ /* 0x000ff00003800000 */
[----:B------:R-:W-:Y:S05]  /*4bd0*/  @!P0 BRA `(.L_x_2781) ;  /* 0x0000000000048947 */ /* 0x000fea0003800000 */
[----:B------:R-:W-:Y:S01]  /*4be0*/  BPT.TRAP 0x1 ;  /* 0x000000040000795c */ /* 0x000fe20000300000 */
.L_x_2781:
        /* <DEDUP_REMOVED lines=9> */
.L_x_2782:
[----:B--2---:R-:W-:Y:S05]  /*4c80*/  @P1 BRA `(.L_x_2780) ;  /* 0x0000000000081947 */ /* 0x004fea0003800000 */
[----:B------:R-:W2:Y:S02]  /*4c90*/  SYNCS.PHASECHK.TRANS64.TRYWAIT P1, [UR6+0x33430], R0 ;  /* 0x03343000ff0075a7 */ /* 0x000ea40008020146 */
[----:B--2---:R-:W-:Y:S05]  /*4ca0*/  @!P1 BRA `(.L_x_2783) ;  /* 0x0000008c00c09947 */ /* 0x004fea0003800000 */
.L_x_2780:
[----:B-12---:R-:W-:Y:S01]  /*4cb0*/  VIADD R0, R18, 0x8 ;  /* 0x0000000812007836 */ /* 0x006fe20000000000 */
[----:B------:R-:W-:Y:S01]  /*4cc0*/  UIADD3 UR52, UR56, 0x1, URZ ;  /* 0x0000000138347890 */ /* 0x000fe2000fffe03f */
[----:B------:R-:W-:Y:S01]  /*4cd0*/  UMOV UR27, 0x80000020 ;  /* 0x80000020001b7882 */ /* 0x000fe20000000000 */
[----:B------:R-:W-:Y:S02]  /*4ce0*/  UMOV UR28, UR24 ;  /* 0x00000018001c7c82 */ /* 0x000fe40008000000 */
[----:B------:R1:W-:Y:S01]  /*4cf0*/  BAR.SYNC.DEFER_BLOCKING R0, 0x100 ;  /* 0x000400000000751d */ /* 0x0003e20000010000 */
[----:B------:R-:W-:-:S04]  /*4d00*/  UISETP.NE.AND UP0, UPT, UR52, 0x2, UPT ;  /* 0x000000023400788c */ /* 0x000fc8000bf05270 */
[----:B------:R-:W-:Y:S01]  /*4d10*/  USEL UR52, UR52, URZ, UP0 ;  /* 0x0000003f34347287 */ /* 0x000fe20008000000 */
[----:B------:R-:W-:Y:S01]  /*4d20*/  UMOV UR29, UR25 ;  /* 0x00000019001d7c82 */ /* 0x000fe20008000000 */
[----:B------:R-:W-:Y:S02]  /*4d30*/  UMOV UR31, 0x80000020 ;  /* 0x80000020001f7882 */ /* 0x000fe40000000000 */
[----:B------:R-:W-:Y:S01]  /*4d40*/  UIMAD UR58, UR52, 0x780, UR49 ;  /* 0x00000780343a78a4 */ /* 0x000fe2000f8e0231 */
[----:B------:R-:W-:Y:S01]  /*4d50*/  UMOV UR32, UR24 ;  /* 0x0000001800207c82 */ /* 0x000fe20008000000 */
[----:B------:R-:W-:Y:S02]  /*4d60*/  UMOV UR33, UR25 ;  /* 0x0000001900217c82 */ /* 0x000fe40008000000 */
[----:B------:R-:W-:Y:S02]  /*4d70*/  UIADD3 UR30, UR58, 0x80, URZ ;  /* 0x000000803a1e7890 */ /* 0x000fe4000fffe03f */
[----:B------:R-:W-:-:S02]  /*4d80*/  UIADD3 UR34, UR58, 0x100, URZ ;  /* 0x000001003a227890 */ /* 0x000fc4000fffe03f */
[----:B------:R-:W-:Y:S01]  /*4d90*/  UMOV UR26, UR58 ;  /* 0x0000003a001a7c82 */ /* 0x000fe20008000000 */
[----:B------:R-:W-:Y:S01]  /*4da0*/  UMOV UR35, 0x80000020 ;  /* 0x8000002000237882 */ /* 0x000fe20000000000 */
[----:B------:R-:W-:Y:S01]  /*4db0*/  UIADD3 UR6, UR58, 0x200, URZ ;  /* 0x000002003a067890 */ /* 0x000fe2000fffe03f */
[----:B------:R-:W-:Y:S01]  /*4dc0*/  UMOV UR7, 0x80000020 ;  /* 0x8000002000077882 */ /* 0x000fe20000000000 */
[----:B------:R-:W-:Y:S01]  /*4dd0*/  UIADD3 UR10, UR58, 0x202, URZ ;  /* 0x000002023a0a7890 */ /* 0x000fe2000fffe03f */
[----:B------:R-:W-:Y:S01]  /*4de0*/  WARPGROUP.ARRIVE ;  /* 0x00000000000079c5 */ /* 0x000fe20000000000 */
[----:B------:R-:W-:Y:S01]  /*4df0*/  UMOV UR11, 0x80000020 ;  /* 0x80000020000b7882 */ /* 0x000fe20000000000 */
[----:B------:R-:W-:Y:S01]  /*4e00*/  UIADD3 UR14, UR58, 0x282, URZ ;  /* 0x000002823a0e7890 */ /* 0x000fe2000fffe03f */
[----:B------:R-:W-:Y:S01]  /*4e10*/  UMOV UR15, 0x80000020 ;  /* 0x80000020000f7882 */ /* 0x000fe20000000000 */
[----:B------:R-:W-:Y:S02]  /*4e20*/  UIADD3 UR18, UR58, 0x500, URZ ;  /* 0x000005003a127890 */ /* 0x000fe4000fffe03f */
[----:B------:R-:W-:Y:S01]  /*4e30*/  QGMMA.64x32x32.F32.E4M3.E4M3 R184, gdesc[UR24], RZ, !UPT, gsb0 ;  /* 0x0060000018b879f3 */ /* 0x000fe2000c0008ff */
[----:B------:R-:W-:Y:S01]  /*4e40*/  UIADD3 UR26, UR58, 0x180, URZ ;  /* 0x000001803a1a7890 */ /* 0x000fe2000fffe03f */
[----:B------:R-:W-:Y:S01]  /*4e50*/  UMOV UR27, 0x80000020 ;  /* 0x80000020001b7882 */ /* 0x000fe20000000000 */
[----:B------:R-:W-:Y:S01]  /*4e60*/  UMOV UR19, 0x80000020 ;  /* 0x8000002000137882 */ /* 0x000fe20000000000 */
[----:B------:R-:W-:Y:S01]  /*4e70*/  UIADD3 UR22, UR58, 0x502, URZ ;  /* 0x000005023a167890 */ /* 0x000fe2000fffe03f */
[----:B------:R-:W-:Y:S01]  /*4e80*/  UMOV UR23, 0x80000020 ;  /* 0x8000002000177882 */ /* 0x000fe20000000000 */
[----:B------:R-:W-:-:S02]  /*4e90*/  WARPGROUP.DEPBAR.LE gsb0, 0x0 ;  /* 0x00008000000079c5 */ /* 0x000fc40000010000 */
[----:B------:R-:W-:-:S06]  /*4ea0*/  WARPGROUP.ARRIVE ;  /* 0x00000000000079c5 */ /* 0x000fcc0000000000 */
[----:B------:R-:W-:Y:S01]  /*4eb0*/  QGMMA.64x32x32.F32.E4M3.E4M3 R168, gdesc[UR28], RZ, !UPT, gsb0 ;  /* 0x006000001ca879f3 */ /* 0x000fe2000c0008ff */
[----:B------:R-:W-:Y:S01]  /*4ec0*/  UIADD3 UR30, UR58, 0x82, URZ ;  /* 0x000000823a1e7890 */ /* 0x000fe2000fffe03f */
[----:B------:R-:W-:Y:S01]  /*4ed0*/  UMOV UR28, UR4 ;  /* 0x00000004001c7c82 */ /* 0x000fe20008000000 */
[----:B------:R-:W-:Y:S01]  /*4ee0*/  UMOV UR29, UR5 ;  /* 0x00000005001d7c82 */ /* 0x000fe20008000000 */
[----:B------:R-:W-:Y:S01]  /*4ef0*/  UMOV UR31, 0x80000020 ;  /* 0x80000020001f7882 */ /* 0x000fe20000000000 */
[----:B------:R-:W-:Y:S02]  /*4f00*/  WARPGROUP.DEPBAR.LE gsb0, 0x0 ;  /* 0x00008000000079c5 */ /* 0x000fe40000010000 */
        /* <DEDUP_REMOVED lines=9> */
[----:B------:R-:W-:Y:S01]  /*4fa0*/  UMOV UR26, UR6 ;  /* 0x00000006001a7c82 */ /* 0x000fe20008000000 */
[----:B------:R-:W-:Y:S01]  /*4fb0*/  UMOV UR27, 0x80000020 ;  /* 0x80000020001b7882 */ /* 0x000fe20000000000 */
[----:B------:R-:W-:Y:S01]  /*4fc0*/  UIADD3 UR6, UR58, 0x2, URZ ;  /* 0x000000023a067890 */ /* 0x000fe2000fffe03f */
        /* <DEDUP_REMOVED lines=12> */
[----:B------:R-:W-:Y:S01]  /*5090*/  UMOV UR28, UR8 ;  /* 0x00000008001c7c82 */ /* 0x000fe20008000000 */
[----:B------:R-:W-:Y:S01]  /*50a0*/  UMOV UR29, UR9 ;  /* 0x00000009001d7c82 */ /* 0x000fe20008000000 */
        /* <DEDUP_REMOVED lines=106> */
[----:B------:R-:W-:Y:S01]  /*5750*/  UIADD3 UR58, UR58, 0x702, URZ ;  /* 0x000007023a3a7890 */ /* 0x000fe2000fffe03f */
[----:B------:R-:W-:Y:S02]  /*5760*/  WARPGROUP.DEPBAR.LE gsb0, 0x0 ;  /* 0x00008000000079c5 */ /* 0x000fe40000010000 */
[----:B------:R-:W-:-:S06]  /*5770*/  WARPGROUP.ARRIVE ;  /* 0x00000000000079c5 */ /* 0x000fcc0000000000 */
[----:B------:R-:W-:Y:S03]  /*5780*/  QGMMA.64x32x32.F32.E4M3.E4M3 R168, gdesc[UR28], R168, gsb0 ;  /* 0x006000001ca879f3 */ /* 0x000fe600080008a8 */
[----:B------:R-:W-:Y:S02]  /*5790*/  WARPGROUP.DEPBAR.LE gsb0, 0x0 ;  /* 0x00008000000079c5 */ /* 0x000fe40000010000 */
[----:B------:R-:W-:-:S06]  /*57a0*/  WARPGROUP.ARRIVE ;  /* 0x00000000000079c5 */ /* 0x000fcc0000000000 */
[----:B------:R-:W-:Y:S03]  /*57b0*/  QGMMA.64x32x32.F32.E4M3.E4M3 R152, gdesc[UR32], R152, gsb0 ;  /* 0x00600000209879f3 */ /* 0x000fe60008000898 */
        /* <DEDUP_REMOVED lines=9> */
[----:B-1----:R-:W-:Y:S05]  /*5850*/  @P2 BRA `(.L_x_2784) ;  /* 0x00000000002c2947 */ /* 0x002fea0003800000 */
[----:B------:R-:W-:Y:S05]  /*5860*/  @!P0 BRA `(.L_x_2785) ;  /* 0x0000000000048947 */ /* 0x000fea0003800000 */
[----:B------:R-:W-:Y:S01]  /*5870*/  BPT.TRAP 0x1 ;  /* 0x000000040000795c */ /* 0x000fe20000300000 */
.L_x_2785:
[----:B------:R-:W-:Y:S01]  /*5880*/  ULEA UR6, UR56, UR38, 0x3 ;  /* 0x0000002638067291 */ /* 0x000fe2000f8e183f */
[----:B------:R-:W-:-:S05]  /*5890*/  IMAD.U32 R0, RZ, RZ, UR57 ;  /* 0x00000039ff007e24 */ /* 0x000fca000f8e00ff */
[----:B------:R-:W-:-:S04]  /*58a0*/  SHF.L.U32 R0, R0, 0x1f, RZ ;  /* 0x0000001f00007819 */ /* 0x000fc800000006ff */
[----:B------:R1:W2:Y:S01]  /*58b0*/  SYNCS.PHASECHK.TRANS64.TRYWAIT P1, [UR6+0x33450], R0 ;  /* 0x03345000ff0075a7 */ /* 0x0002a20008020146 */
[----:B------:R-:W-:Y:S05]  /*58c0*/  @!P0 BRA `(.L_x_2786) ;  /* 0x0000000000048947 */ /* 0x000fea0003800000 */
[----:B------:R-:W-:Y:S01]  /*58d0*/  BPT.TRAP 0x1 ;  /* 0x000000040000795c */ /* 0x000fe20000300000 */
.L_x_2786:
[----:B--2---:R-:W-:Y:S05]  /*58e0*/  @P1 BRA `(.L_x_2784) ;  /* 0x0000000000081947 */ /* 0x004fea0003800000 */
[----:B------:R-:W2:Y:S02]  /*58f0*/  SYNCS.PHASECHK.TRANS64.TRYWAIT P1, [UR6+0x33450], R0 ;  /* 0x03345000ff0075a7 */ /* 0x000ea40008020146 */
[----:B--2---:R-:W-:Y:S05]  /*5900*/  @!P1 BRA `(.L_x_2787) ;  /* 0x0000008000c09947 */ /* 0x004fea0003800000 */
.L_x_2784:
[----:B------:R-:W-:Y:S01]  /*5910*/  UIADD3 UR6, UR38, 0x200, URZ ;  /* 0x0000020026067890 */ /* 0x000fe2000fffe03f */
[----:B------:R-:W-:Y:S01]  /*5920*/  WARPGROUP.ARRIVE ;  /* 0x00000000000079c5 */ /* 0x000fe20000000000 */
[----:B------:R-:W-:Y:S01]  /*5930*/  UMOV UR7, 0xc0000010 ;  /* 0xc000001000077882 */ /* 0x000fe20000000000 */
[----:B-12---:R-:W-:Y:S01]  /*5940*/  FMNMX.FTZ R0, R184, R7, !PT ;  /* 0x00000007b8007209 */ /* 0x006fe20007810000 */
[----:B------:R-:W-:Y:S01]  /*5950*/  USHF.R.U32.HI UR6, URZ, 0x4, UR6 ;  /* 0x000000043f067899 */ /* 0x000fe20008011606 */
[----:B------:R-:W-:Y:S02]  /*5960*/  FMNMX.FTZ R8, R186, R6, !PT ;  /* 0x00000006ba087209 */ /* 0x000fe40007810000 */
[----:B------:R-:W1:Y:S01]  /*5970*/  S2R R221, SR_TID.X ;  /* 0x0000000000dd7919 */ /* 0x000e620000002100 */
[----:B------:R-:W-:Y:S01]  /*5980*/  FMNMX.FTZ R5, R185, R0, !PT ;  /* 0x00000000b9057209 */ /* 0x000fe20007810000 */
[----:B------:R-:W-:Y:S01]  /*5990*/  ULOP3.LUT UR6, UR6, 0x3fff, URZ, 0xc0, !UPT ;  /* 0x00003fff06067892 */ /* 0x000fe2000f8ec03f */
[----:B------:R-:W-:-:S02]  /*59a0*/  FMNMX.FTZ R9, R187, R8, !PT ;  /* 0x00000008bb097209 */ /* 0x000fc40007810000 */
[----:B------:R-:W-:Y:S01]  /*59b0*/  FMNMX.FTZ R0, R188, R5, !PT ;  /* 0x00000005bc007209 */ /* 0x000fe20007810000 */
[----:B------:R-:W-:Y:S01]  /*59c0*/  ULOP3.LUT UR6, UR6, 0x10000, URZ, 0xfc, !UPT ;  /* 0x0001000006067892 */ /* 0x000fe2000f8efc3f */
[----:B------:R-:W-:Y:S02]  /*59d0*/  FMNMX.FTZ R8, R190, R9, !PT ;  /* 0x00000009be087209 */ /* 0x000fe40007810000 */
[----:B------:R-:W-:Y:S01]  /*59e0*/  FMNMX.FTZ R5, R189, R0, !PT ;  /* 0x00000000bd057209 */ /* 0x000fe20007810000 */
[----:B------:R-:W-:Y:S01]  /*59f0*/  UIMAD UR10, UR56, 0x780, UR6 ;  /* 0x00000780380a78a4 */ /* 0x000fe2000f8e0206 */
[----:B------:R-:W-:Y:S02]  /*5a00*/  FMNMX.FTZ R9, R191, R8, !PT ;  /* 0x00000008bf097209 */ /* 0x000fe40007810000 */
[----:B------:R-:W-:Y:S02]  /*5a10*/  FMNMX.FTZ R0, R192, R5, !PT ;  /* 0x00000005c0007209 */ /* 0x000fe40007810000 */
[----:B------:R-:W-:-:S02]  /*5a20*/  FMNMX.FTZ R8, R194, R9, !PT ;  /* 0x00000009c2087209 */ /* 0x000fc40007810000 */
[----:B------:R-:W-:Y:S01]  /*5a30*/  UMOV UR6, UR10 ;  /* 0x0000000a00067c82 */ /* 0x000fe20008000000 */
[----:B------:R-:W-:Y:S01]  /*5a40*/  FMNMX.FTZ R5, R193, R0, !PT ;  /* 0x00000000c1057209 */ /* 0x000fe20007810000 */
[----:B------:R-:W-:Y:S01]  /*5a50*/  QGMMA.64x192x32.F32.E4M3.E4M3 R24, R200, gdesc[UR4], R24, gsb0 ;  /* 0x02e00004c8187df3 */ /* 0x000fe20008000818 */
        /* <DEDUP_REMOVED lines=71> */
[----:B-1----:R-:W-:Y:S01]  /*5ed0*/  LOP3.LUT P1, RZ, R221, 0x7f, RZ, 0xc0, !PT ;  /* 0x0000007fddff7812 */ /* 0x002fe2000782c0ff */
[----:B------:R-:W1:Y:S04]  /*5ee0*/  SHFL.BFLY PT, R0, R9, 0x2, 0x1f ;  /* 0x0c401f0009007f89 */ /* 0x000e6800000e0000 */
[----:B------:R-:W2:Y:S01]  /*5ef0*/  SHFL.BFLY PT, R5, R8, 0x2, 0x1f ;  /* 0x0c401f0008057f89 */ /* 0x000ea200000e0000 */
[----:B-1----:R-:W-:Y:S01]  /*5f00*/  FMNMX.FTZ R10, R9, R0, !PT ;  /* 0x00000000090a7209 */ /* 0x002fe20007810000 */
[----:B------:R-:W-:Y:S01]  /*5f10*/  IMAD.U32 R9, RZ, RZ, UR40 ;  /* 0x00000028ff097e24 */ /* 0x000fe2000f8e00ff */
        /* <DEDUP_REMOVED lines=9> */
[----:B------:R-:W-:Y:S02]  /*5fb0*/  WARPGROUP.DEPBAR.LE gsb0, 0x0 ;  /* 0x00008000000079c5 */ /* 0x000fe40000010000 */
[----:B------:R-:W-:Y:S01]  /*5fc0*/  WARPGROUP.ARRIVE ;  /* 0x00000000000079c5 */ /* 0x000fe20000000000 */
[--C-:B------:R-:W-:Y:S01]  /*5fd0*/  FFMA.FTZ R169, R172, UR40, -R8.reuse ;  /* 0x00000028aca97c23 */ /* 0x100fe20008010808 */
[----:B------:R-:W-:-:S01]  /*5fe0*/  FFMA.FTZ R10, R184, UR40, -R8 ;  /* 0x00000028b80a7c23 */ /* 0x000fc20008010808 */
[--C-:B------:R-:W-:Y:S01]  /*5ff0*/  FFMA.FTZ R172, R173, UR40, -R8.reuse ;  /* 0x00000028adac7c23 */ /* 0x100fe20008010808 */
[----:B------:R-:W-:-:S01]  /*6000*/  FFMA.FTZ R173, R176, UR40, -R8 ;  /* 0x00000028b0ad7c23 */ /* 0x000fc20008010808 */
[----:B------:R-:W-:Y:S01]  /*6010*/  IMAD.U32 R184, RZ, RZ, UR40 ;  /* 0x00000028ffb87e24 */ /* 0x000fe2000f8e00ff */
[----:B------:R-:W-:Y:S01]  /*6020*/  QGMMA.64x192x32.F32.E4M3.E4M3 R24, R204, gdesc[UR4], R24, gsb0 ;  /* 0x02e00004cc187df3 */ /* 0x000fe20008000818 */
[----:B------:R-:W-:Y:S01]  /*6030*/  UIADD3 UR6, UR10, 0x300, URZ ;  /* 0x000003000a067890 */ /* 0x000fe2000fffe03f */
[--C-:B------:R-:W-:Y:S01]  /*6040*/  FFMA.FTZ R176, R177, UR40, -R8.reuse ;  /* 0x00000028b1b07c23 */ /* 0x100fe20008010808 */
[----:B------:R-:W-:Y:S01]  /*6050*/  UMOV UR7, 0xc0000010 ;  /* 0xc000001000077882 */ /* 0x000fe20000000000 */
[--C-:B------:R-:W-:Y:S01]  /*6060*/  FFMA.FTZ R177, R180, UR40, -R8.reuse ;  /* 0x00000028b4b17c23 */ /* 0x100fe20008010808 */
[----:B------:R-:W-:-:S01]  /*6070*/  FFMA.FTZ R9, R185, UR40, -R8 ;  /* 0x00000028b9097c23 */ /* 0x000fc20008010808 */
        /* <DEDUP_REMOVED lines=30> */
[----:B------:R-:W-:Y:S01]  /*6260*/  FFMA.FTZ R133, R133, UR40, -R8 ;  /* 0x0000002885857c23 */ /* 0x000fe20008010808 */
[----:B------:R-:W-:-:S01]  /*6270*/  FADD.FTZ R6, -R5, R6 ;  /* 0x0000000605067221 */ /* 0x000fc20000010100 */
[----:B------:R-:W-:Y:S01]  /*6280*/  FFMA.FTZ R8, R5, R184, -8 ;  /* 0xc100000005087423 */ /* 0x000fe200000100b8 */
[----:B------:R-:W-:Y:S01]  /*6290*/  FMUL.FTZ R7, R7, UR40 ;  /* 0x0000002807077c20 */ /* 0x000fe20008410000 */
[----:B------:R-:W-:Y:S01]  /*62a0*/  MUFU.EX2 R10, R10 ;  /* 0x0000000a000a7308 */ /* 0x000fe20000000800 */
[----:B------:R-:W-:Y:S01]  /*62b0*/  FMUL.FTZ R6, R6, UR40 ;  /* 0x0000002806067c20 */ /* 0x000fe20008410000 */
        /* <DEDUP_REMOVED lines=42> */
[----:B------:R-:W-:-:S02]  /*6560*/  IMAD.U32 R194, RZ, RZ, UR52 ;  /* 0x00000034ffc27e24 */ /* 0x000fc4000f8e00ff */
[----:B------:R-:W-:-:S02]  /*6570*/  FFMA.FTZ R134, R134, UR40, -R8 ;  /* 0x0000002886867c23 */ /* 0x000fc40008010808 */
[----:B------:R-:W2:Y:S01]  /*6580*/  MUFU.EX2 R11, R11 ;  /* 0x0000000b000b7308 */ /* 0x000ea20000000800 */
[----:B-1----:R-:W-:-:S01]  /*6590*/  FADD.FTZ R4, R9, R4 ;  /* 0x0000000409047221 */ /* 0x002fc20000010000 */
[----:B------:R-:W-:-:S06]  /*65a0*/  @!P1 LEA R194, R194, UR38, 0x3 ;  /* 0x00000026c2c29c11 */ /* 0x000fcc000f8e18ff */
        /* <DEDUP_REMOVED lines=28> */
[----:B------:R-:W-:Y:S02]  /*6770*/  WARPGROUP.DEPBAR.LE gsb0, 0x0 ;  /* 0x00008000000079c5 */ /* 0x000fe40000010000 */
[----:B------:R-:W-:-:S04]  /*6780*/  WARPGROUP.ARRIVE ;  /* 0x00000000000079c5 */ /* 0x000fc80000000000 */
[----:B------:R-:W2:Y:S01]  /*6790*/  MUFU.EX2 R171, R171 ;  /* 0x000000ab00ab7308 */ /* 0x000ea20000000800 */
[----:B-1----:R-:W-:-:S01]  /*67a0*/  FADD.FTZ R4, R170, R191 ;  /* 0x000000bfaa047221 */ /* 0x002fc20000010000 */
[----:B------:R-:W-:Y:S01]  /*67b0*/  QGMMA.64x192x32.F32.E4M3.E4M3 R24, R208, gdesc[UR4], R24, gsb0 ;  /* 0x02e00004d0187df3 */ /* 0x000fe20008000818 */
[----:B------:R-:W-:Y:S01]  /*67c0*/  UIADD3 UR6, UR10, 0x480, URZ ;  /* 0x000004800a067890 */ /* 0x000fe2000fffe03f */
[----:B------:R-:W-:-:S04]  /*67d0*/  UMOV UR7, 0xc0000010 ;  /* 0xc000001000077882 */ /* 0x000fc80000000000 */
        /* <DEDUP_REMOVED lines=87> */
[----:B---3--:R-:W-:-:S07]  /*6d50*/  FADD.FTZ R130, R146, R193 ;  /* 0x000000c192827221 */ /* 0x008fce0000010000 */
[----:B------:R-:W3:Y:S01]  /*6d60*/  MUFU.EX2 R148, R148 ;  /* 0x0000009400947308 */ /* 0x000ee20000000800 */
[----:B--2---:R-:W-:-:S07]  /*6d70*/  FADD.FTZ R193, R145, R4 ;  /* 0x0000000491c17221 */ /* 0x004fce0000010000 */
[----:B------:R-:W2:Y:S01]  /*6d80*/  MUFU.EX2 R150, R150 ;  /* 0x0000009600967308 */ /* 0x000ea20000000800 */
[----:B-1----:R-:W-:-:S01]  /*6d90*/  FADD.FTZ R195, R147, R130 ;  /* 0x0000008293c37221 */ /* 0x002fc20000010000 */
[--C-:B------:R-:W-:Y:S01]  /*6da0*/  FFMA.FTZ R130, R131, UR40, -R8.reuse ;  /* 0x0000002883827c23 */ /* 0x100fe20008010808 */
[----:B------:R-:W-:-:S05]  /*6db0*/  FFMA.FTZ R8, R135, UR40, -R8 ;  /* 0x0000002887087c23 */ /* 0x000fca0008010808 */
        /* <DEDUP_REMOVED lines=16> */
[----:B------:R-:W-:Y:S01]  /*6ec0*/  MUFU.EX2 R125, R125 ;  /* 0x0000007d007d7308 */ /* 0x000fe20000000800 */
[----:B-1----:R-:W-:-:S07]  /*6ed0*/  FADD.FTZ R4, R124, R131 ;  /* 0x000000837c047221 */ /* 0x002fce0000010000 */
[----:B------:R-:W1:Y:S01]  /*6ee0*/  MUFU.EX2 R191, R191 ;  /* 0x000000bf00bf7308 */ /* 0x000e620000000800 */
[----:B---3--:R-:W-:-:S01]  /*6ef0*/  FADD.FTZ R192, R126, R193 ;  /* 0x000000c17ec07221 */ /* 0x008fc20000010000 */
[----:B------:R-:W-:Y:S02]  /*6f00*/  WARPGROUP.DEPBAR.LE gsb0, 0x0 ;  /* 0x00008000000079c5 */ /* 0x000fe40000010000 */
[----:B------:R-:W-:-:S04]  /*6f10*/  WARPGROUP.ARRIVE ;  /* 0x00000000000079c5 */ /* 0x000fc80000000000 */
[----:B------:R-:W2:Y:S02]  /*6f20*/  MUFU.EX2 R128, R128 ;  /* 0x0000008000807308 */ /* 0x000ea40000000800 */
[----:B------:R-:W-:Y:S01]  /*6f30*/  QGMMA.64x192x32.F32.E4M3.E4M3 R24, R216, gdesc[UR4], R24, gsb0 ;  /* 0x02e00004d8187df3 */ /* 0x000fe20008000818 */
[----:B-1----:R-:W-:-:S05]  /*6f40*/  FADD.FTZ R192, R191, R192 ;  /* 0x000000c0bfc07221 */ /* 0x002fca0000010000 */
[----:B------:R-:W1:Y:S08]  /*6f50*/  MUFU.EX2 R127, R127 ;  /* 0x0000007f007f7308 */ /* 0x000e700000000800 */
[----:B------:R-:W3:Y:S08]  /*6f60*/  MUFU.EX2 R129, R129 ;  /* 0x0000008100817308 */ /* 0x000ef00000000800 */
[----:B------:R-:W4:Y:S08]  /*6f70*/  MUFU.EX2 R130, R130 ;  /* 0x0000008200827308 */ /* 0x000f300000000800 */
[----:B------:R-:W5:Y:S08]  /*6f80*/  MUFU.EX2 R132, R132 ;  /* 0x0000008400847308 */ /* 0x000f700000000800 */
[----:B------:R-:W5:Y:S08]  /*6f90*/  MUFU.EX2 R134, R134 ;  /* 0x0000008600867308 */ /* 0x000f700000000800 */
[----:B------:R-:W5:Y:S08]  /*6fa0*/  MUFU.EX2 R133, R133 ;  /* 0x0000008500857308 */ /* 0x000f700000000800 */
[----:B------:R-:W5:Y:S01]  /*6fb0*/  MUFU.EX2 R8, R8 ;  /* 0x0000000800087308 */ /* 0x000f620000000800 */
[----:B------:R-:W-:-:S02]  /*6fc0*/  WARPGROUP.DEPBAR.LE gsb0, 0x0 ;  /* 0x00008000000079c5 */ /* 0x000fc40000010000 */
[----:B------:R2:W-:Y:S06]  /*6fd0*/  BAR.ARV R3, 0x100 ;  /* 0x000400030000751d */ /* 0x0005ec0000002000 */
[----:B--2---:R-:W-:-:S05]  /*6fe0*/  @!P1 VIADD R3, R194, 0x33440 ;  /* 0x00033440c2039836 */ /* 0x004fca0000000000 */
[----:B------:R-:W-:-:S04]  /*6ff0*/  @!P1 PRMT R3, RZ, 0x654, R3 ;  /* 0x00000654ff039816 */ /* 0x000fc80000000003 */
[----:B------:R2:W-:Y:S02]  /*7000*/  @!P1 SYNCS.ARRIVE.TRANS64.RED.A1T0 RZ, [R3+URZ], RZ ;  /* 0x000000ff03ff99a7 */ /* 0x0005e4000810043f */
[----:B--2---:R-:W-:-:S04]  /*7010*/  FADD.FTZ R3, R125, R4 ;  /* 0x000000047d037221 */ /* 0x004fc80000010000 */
[----:B------:R-:W-:Y:S01]  /*7020*/  FADD.FTZ R4, R128, R3 ;  /* 0x0000000380047221 */ /* 0x000fe20000010000 */
[----:B-1----:R-:W-:-:S03]  /*7030*/  FADD.FTZ R3, R127, R192 ;  /* 0x000000c07f037221 */ /* 0x002fc60000010000 */
[----:B---3--:R-:W-:Y:S01]  /*7040*/  FADD.FTZ R131, R129, R4 ;  /* 0x0000000481837221 */ /* 0x008fe20000010000 */
[----:B----4-:R-:W-:-:S03]  /*7050*/  FADD.FTZ R3, R130, R3 ;  /* 0x0000000382037221 */ /* 0x010fc60000010000 */
[----:B-----5:R-:W-:Y:S01]  /*7060*/  FADD.FTZ R4, R132, R131 ;  /* 0x0000008384047221 */ /* 0x020fe20000010000 */
[----:B------:R-:W-:-:S03]  /*7070*/  FADD.FTZ R3, R134, R3 ;  /* 0x0000000386037221 */ /* 0x000fc60000010000 */
[----:B------:R-:W-:Y:S01]  /*7080*/  FADD.FTZ R4, R133, R4 ;  /* 0x0000000485047221 */ /* 0x000fe20000010000 */
[----:B------:R-:W-:-:S01]  /*7090*/  FADD.FTZ R3, R8, R3 ;  /* 0x0000000308037221 */ /* 0x000fc20000010000 */
[----:B------:R-:W-:Y:S06]  /*70a0*/  @!P0 BRA `(.L_x_2788) ;  /* 0x0000000000048947 */ /* 0x000fec0003800000 */
[----:B------:R-:W-:Y:S01]  /*70b0*/  BPT.TRAP 0x1 ;  /* 0x000000040000795c */ /* 0x000fe20000300000 */
.L_x_2788:
        /* <DEDUP_REMOVED lines=16> */
[-C--:B------:R-:W-:Y:S01]  /*71c0*/  FMUL.FTZ R25, R25, R7.reuse ;  /* 0x0000000719197220 */ /* 0x080fe20000410000 */
[----:B------:R-:W-:Y:S01]  /*71d0*/  F2FP.SATFINITE.E4M3.F32.PACK_AB_MERGE_C R182, R183, R182, RZ ;  /* 0x000000b6b7b6723e */ /* 0x000fe200048070ff */
[----:B------:R-:W-:Y:S01]  /*71e0*/  SYNCS.ARRIVE.TRANS64.RED.A1T0 RZ, [UR6], RZ ;  /* 0x000000ffffff79a7 */ /* 0x000fe20008100406 */
        /* <DEDUP_REMOVED lines=127> */
[----:B------:R-:W-:Y:S01]  /*79e0*/  F2FP.SATFINITE.E4M3.F32.PACK_AB_MERGE_C R219, R130, R127, R8 ;  /* 0x0000007f82db723e */ /* 0x000fe20004807008 */
[----:B------:R-:W-:Y:S06]  /*79f0*/  @P1 BRA `(.L_x_2789) ;  /* 0xffffffd000601947 */ /* 0x000fec000383ffff */
.L_x_2779:
[----:B------:R-:W-:Y:S06]  /*7a00*/  BAR.ARV 0x8, 0x120 ;  /* 0x0204800000007b1d */ /* 0x000fec0000002000 */
[----:B------:R-:W-:Y:S05]  /*7a10*/  @!P0 BRA `(.L_x_2790) ;  /* 0x0000000000048947 */ /* 0x000fea0003800000 */
[----:B------:R-:W-:Y:S01]  /*7a20*/  BPT.TRAP 0x1 ;  /* 0x000000040000795c */ /* 0x000fe20000300000 */
.L_x_2790:
[----:B------:R-:W-:Y:S01]  /*7a30*/  ULEA UR8, UR52, UR38, 0x3 ;  /* 0x0000002634087291 */ /* 0x000fe2000f8e183f */
[----:B------:R-:W-:-:S05]  /*7a40*/  IMAD.U32 R6, RZ, RZ, UR36 ;  /* 0x00000024ff067e24 */ /* 0x000fca000f8e00ff */
[----:B------:R-:W-:-:S04]  /*7a50*/  SHF.L.U32 R6, R6, 0x1f, RZ ;  /* 0x0000001f06067819 */ /* 0x000fc800000006ff */
[----:B------:R1:W2:Y:S01]  /*7a60*/  SYNCS.PHASECHK.TRANS64.TRYWAIT P1, [UR8+0x33450], R6 ;  /* 0x03345006ff0075a7 */ /* 0x0002a20008020148 */
[----:B------:R-:W-:Y:S05]  /*7a70*/  @!P0 BRA `(.L_x_2791) ;  /* 0x0000000000048947 */ /* 0x000fea0003800000 */
[----:B------:R-:W-:Y:S01]  /*7a80*/  BPT.TRAP 0x1 ;  /* 0x000000040000795c */ /* 0x000fe20000300000 */
.L_x_2791:
[----:B--2---:R-:W-:Y:S05]  /*7a90*/  @P1 BRA `(.L_x_2792) ;  /* 0x0000000000081947 */ /* 0x004fea0003800000 */
[----:B------:R-:W2:Y:S02]  /*7aa0*/  SYNCS.PHASECHK.TRANS64.TRYWAIT P1, [UR8+0x33450], R6 ;  /* 0x03345006ff0075a7 */ /* 0x000ea40008020148 */
[----:B--2---:R-:W-:Y:S05]  /*7ab0*/  @!P1 BRA `(.L_x_2793) ;  /* 0x00000060006c9947 */ /* 0x004fea0003800000 */
.L_x_2792:
[----:B------:R-:W-:Y:S01]  /*7ac0*/  UIADD3 UR4, UR38, 0x200, URZ ;  /* 0x0000020026047890 */ /* 0x000fe2000fffe03f */
[----:B------:R-:W-:Y:S01]  /*7ad0*/  WARPGROUP.ARRIVE ;  /* 0x00000000000079c5 */ /* 0x000fe20000000000 */
[----:B------:R-:W-:Y:S01]  /*7ae0*/  UMOV UR7, 0xc0000010 ;  /* 0xc000001000077882 */ /* 0x000fe20000000000 */
[----:B------:R-:W-:Y:S01]  /*7af0*/  IMAD.MOV.U32 R8, RZ, RZ, 0x3f800000 ;  /* 0x3f800000ff087424 */ /* 0x000fe200078e00ff */
[----:B------:R-:W-:-:S04]  /*7b00*/  USHF.R.U32.HI UR4, URZ, 0x4, UR4 ;  /* 0x000000043f047899 */ /* 0x000fc80008011604 */
[----:B------:R-:W-:-:S04]  /*7b10*/  ULOP3.LUT UR4, UR4, 0x3fff, URZ, 0xc0, !UPT ;  /* 0x00003fff04047892 */ /* 0x000fc8000f8ec03f */
[----:B------:R-:W-:-:S04]  /*7b20*/  ULOP3.LUT UR4, UR4, 0x10000, URZ, 0xfc, !UPT ;  /* 0x0001000004047892 */ /* 0x000fc8000f8efc3f */
[----:B------:R-:W-:-:S03]  /*7b30*/  UIMAD UR9, UR52, 0x780, UR4 ;  /* 0x00000780340978a4 */ /* 0x000fc6000f8e0204 */
[----:B------:R-:W-:Y:S02]  /*7b40*/  ULDC.64 UR4, c[0x0][0x9a0] ;  /* 0x0002680000047ab9 */ /* 0x000fe40000000a00 */
[----:B------:R-:W-:Y:S02]  /*7b50*/  UISETP.NE.U32.AND UP0, UPT, UR4, URZ, UPT ;  /* 0x0000003f0400728c */ /* 0x000fe4000bf05070 */
[----:B------:R-:W-:Y:S02]  /*7b60*/  UMOV UR6, UR9 ;  /* 0x0000000900067c82 */ /* 0x000fe40008000000 */
[----:B------:R-:W-:Y:S01]  /*7b70*/  QGMMA.64x192x32.F32.E4M3.E4M3 R24, R200, gdesc[UR4], R24, gsb0 ;  /* 0x02e00004c8187df3 */ /* 0x000fe20008000818 */
[----:B------:R-:W-:Y:S01]  /*7b80*/  UIADD3 UR6, UR9, 0x180, URZ ;  /* 0x0000018009067890 */ /* 0x000fe2000fffe03f */
[----:B------:R-:W-:Y:S01]  /*7b90*/  UMOV UR7, 0xc0000010 ;  /* 0xc000001000077882 */ /* 0x000fe20000000000 */
[----:B------:R-:W-:-:S06]  /*7ba0*/  UISETP.NE.AND.EX UP0, UPT, UR5, URZ, UPT, UP0 ;  /* 0x0000003f0500728c */ /* 0x000fcc000bf05300 */
[----:B------:R-:W-:-:S05]  /*7bb0*/  PLOP3.LUT P1, PT, PT, PT, UP0, 0x80, 0x0 ;  /* 0x000000000000781c */ /* 0x000fca0003f2f008 */
[----:B------:R-:W-:Y:S01]  /*7bc0*/  @UP0 USHF.R.S32.HI UR10, URZ, 0x1f, UR44 ;  /* 0x0000001f3f0a0899 */ /* 0x000fe2000801142c */
[----:B------:R-:W-:-:S03]  /*7bd0*/  @UP0 ULDC.64 UR12, c[0x0][0x9c8] ;  /* 0x00027200000c0ab9 */ /* 0x000fc60000000a00 */
[----:B------:R-:W-:-:S04]  /*7be0*/  @UP0 UIMAD UR10, UR10, UR12, URZ ;  /* 0x0000000c0a0a02a4 */ /* 0x000fc8000f8e023f */
[----:B------:R-:W-:Y:S02]  /*7bf0*/  @UP0 UIMAD UR11, UR44, UR13, UR10 ;  /* 0x0000000d2c0b02a4 */ /* 0x000fe4000f8e020a */
[----:B------:R-:W-:Y:S01]  /*7c00*/  @UP0 USHF.R.S32.HI UR10, URZ, 0x1f, UR42 ;  /* 0x0000001f3f0a0899 */ /* 0x000fe2000801142a */
[----:B------:R-:W-:Y:S02]  /*7c10*/  WARPGROUP.DEPBAR.LE gsb0, 0x0 ;  /* 0x00008000000079c5 */ /* 0x000fe40000010000 */
[----:B------:R-:W-:-:S06]  /*7c20*/  WARPGROUP.ARRIVE ;  /* 0x00000000000079c5 */ /* 0x000fcc0000000000 */
[----:B------:R-:W-:Y:S01]  /*7c30*/  QGMMA.64x192x32.F32.E4M3.E4M3 R24, R204, gdesc[UR4], R24, gsb0 ;  /* 0x02e00004cc187df3 */ /* 0x000fe20008000818 */
[----:B------:R-:W-:Y:S01]  /*7c40*/  UIADD3 UR6, UR9, 0x300, URZ ;  /* 0x0000030009067890 */ /* 0x000fe2000fffe03f */
[----:B------:R-:W-:Y:S01]  /*7c50*/  UMOV UR7, 0xc0000010 ;  /* 0xc000001000077882 */ /* 0x000fe20000000000 */
[----:B------:R-:W-:Y:S02]  /*7c60*/  WARPGROUP.DEPBAR.LE gsb0, 0x0 ;  /* 0x00008000000079c5 */ /* 0x000fe40000010000 */
[----:B------:R-:W-:-:S15]  /*7c70*/  WARPGROUP.ARRIVE ;  /* 0x00000000000079c5 */ /* 0x000fde0000000000 */
[----:B------:R-:W-:Y:S01]  /*7c80*/  QGMMA.64x192x32.F32.E4M3.E4M3 R24, R208, gdesc[UR4], R24, gsb0 ;  /* 0x02e00004d0187df3 */ /* 0x000fe20008000818 */
[----:B------:R-:W-:-:S03]  /*7c90*/  @UP0 UIMAD.WIDE.U32 UR6, UR44, UR12, URZ ;  /* 0x0000000c2c0602a5 */ /* 0x000fc6000f8e003f */
[----:B------:R-:W-:Y:S01]  /*7ca0*/  @UP0 ULDC.64 UR12, c[0x0][0x9d0] ;  /* 0x00027400000c0ab9 */ /* 0x000fe20000000a00 */
[----:B------:R-:W-:Y:S02]  /*7cb0*/  @UP0 UIADD3 UR7, UR7, UR11, URZ ;  /* 0x0000000b07070290 */ /* 0x000fe4000fffe03f */
[----:B------:R-:W-:Y:S02]  /*7cc0*/  @UP0 UIMAD UR10, UR10, UR12, URZ ;  /* 0x0000000c0a0a02a4 */ /* 0x000fe4000f8e023f */
[----:B------:R-:W-:Y:S02]  /*7cd0*/  @UP0 UIMAD.WIDE.U32 UR6, UR42, UR12, UR6 ;  /* 0x0000000c2a0602a5 */ /* 0x000fe4000f8e0006 */
[----:B------:R-:W-:Y:S02]  /*7ce0*/  @UP0 UIMAD UR10, UR42, UR13, UR10 ;  /* 0x0000000d2a0a02a4 */ /* 0x000fe4000f8e020a */
[----:B------:R-:W-:Y:S02]  /*7cf0*/  @UP0 ULEA UR4, UP1, UR6, UR4, 0x2 ;  /* 0x0000000406040291 */ /* 0x000fe4000f82103f */
[----:B------:R-:W-:-:S04]  /*7d00*/  @UP0 UIADD3 UR7, UR7, UR10, URZ ;  /* 0x0000000a07070290 */ /* 0x000fc8000fffe03f */
[----:B------:R-:W-:Y:S01]  /*7d10*/  @UP0 ULEA.HI.X UR5, UR6, UR5, UR7, 0x2, UP1 ;  /* 0x0000000506050291 */ /* 0x000fe200088f1407 */
[----:B-12---:R-:W-:-:S05]  /*7d20*/  IMAD.U32 R6, RZ, RZ, UR4 ;  /* 0x00000004ff067e24 */ /* 0x006fca000f8e00ff */
[----:B------:R-:W-:-:S05]  /*7d30*/  IMAD.U32 R7, RZ, RZ, UR5 ;  /* 0x00000005ff077e24 */ /* 0x000fca000f8e00ff */
[----:B------:R1:W2:Y:S01]  /*7d40*/  @P1 LDG.E R8, desc[UR50][R6.64] ;  /* 0x0000003206081981 */ /* 0x0002a2000c1e1900 */
[----:B------:R-:W-:Y:S01]  /*7d50*/  UIADD3 UR6, UR9, 0x480, URZ ;  /* 0x0000048009067890 */ /* 0x000fe2000fffe03f */
[----:B------:R-:W-:Y:S01]  /*7d60*/  UMOV UR7, 0xc0000010 ;  /* 0xc000001000077882 */ /* 0x000fe20000000000 */
[----:B------:R-:W-:Y:S02]  /*7d70*/  WARPGROUP.DEPBAR.LE gsb0, 0x0 ;  /* 0x00008000000079c5 */ /* 0x000fe40000010000 */
[----:B------:R-:W-:-:S06]  /*7d80*/  WARPGROUP.ARRIVE ;  /* 0x00000000000079c5 */ /* 0x000fcc0000000000 */
[----:B------:R-:W-:Y:S01]  /*7d90*/  QGMMA.64x192x32.F32.E4M3.E4M3 R24, R212, gdesc[UR4], R24, gsb0 ;  /* 0x02e00004d4187df3 */ /* 0x000fe20008000818 */
[----:B------:R-:W-:Y:S01]  /*7da0*/  UIADD3 UR6, UR9, 0x600, URZ ;  /* 0x0000060009067890 */ /* 0x000fe2000fffe03f */
[----:B------:R-:W-:Y:S01]  /*7db0*/  UMOV UR7, 0xc0000010 ;  /* 0xc000001000077882 */ /* 0x000fe20000000000 */
[----:B------:R-:W3:Y:S04]  /*7dc0*/  SHFL.BFLY PT, R9, R4, 0x2, 0x1f ;  /* 0x0c401f0004097f89 */ /* 0x000ee800000e0000 */
[----:B------:R-:W4:Y:S01]  /*7dd0*/  SHFL.BFLY PT, R12, R3, 0x2, 0x1f ;  /* 0x0c401f00030c7f89 */ /* 0x000f2200000e0000 */
[----:B---3--:R-:W-:-:S01]  /*7de0*/  FADD.FTZ R9, R9, R4 ;  /* 0x0000000409097221 */ /* 0x008fc20000010000 */
[----:B----4-:R-:W-:-:S04]  /*7df0*/  FADD.FTZ R12, R12, R3 ;  /* 0x000000030c0c7221 */ /* 0x010fc80000010000 */
[----:B------:R-:W3:Y:S04]  /*7e00*/  SHFL.BFLY PT, R10, R9, 0x1, 0x1f ;  /* 0x0c201f00090a7f89 */ /* 0x000ee800000e0000 */
[----:B-1----:R-:W1:Y:S01]  /*7e10*/  SHFL.BFLY PT, R7, R12, 0x1, 0x1f ;  /* 0x0c201f000c077f89 */ /* 0x002e6200000e0000 */
[----:B---3--:R-:W-:-:S01]  /*7e20*/  FADD.FTZ R13, R9, R10 ;  /* 0x0000000a090d7221 */ /* 0x008fc20000010000 */
        /* <DEDUP_REMOVED lines=10> */
[----:B------:R-:W1:Y:S01]  /*7ed0*/  @P2 MUFU.LG2 R6, R6 ;  /* 0x0000000600062308 */ /* 0x000e620000000c00 */
[----:B------:R-:W-:Y:S02]  /*7ee0*/  WARPGROUP.DEPBAR.LE gsb0, 0x0 ;  /* 0x00008000000079c5 */ /* 0x000fe40000010000 */
[----:B------:R-:W-:-:S06]  /*7ef0*/  WARPGROUP.ARRIVE ;  /* 0x00000000000079c5 */ /* 0x000fcc0000000000 */
[----:B------:R-:W-:Y:S01]  /*7f00*/  QGMMA.64x192x32.F32.E4M3.E4M3 R24, R216, gdesc[UR4], R24, gsb0 ;  /* 0x02e00004d8187df3 */ /* 0x000fe20008000818 */
[----:B------:R-:W3:Y:S08]  /*7f10*/  @P3 MUFU.LG2 R10, R15 ;  /* 0x0000000f000a3308 */ /* 0x000ef00000000c00 */
[----:B------:R-:W4:Y:S01]  /*7f20*/  @P1 MUFU.RCP R11, R14 ;  /* 0x0000000e000b1308 */ /* 0x000f220000001000 */
[----:B------:R-:W-:-:S02]  /*7f30*/  IMAD.U32 R9, RZ, RZ, UR40 ;  /* 0x00000028ff097e24 */ /* 0x000fc4000f8e00ff */
[----:B------:R-:W-:Y:S02]  /*7f40*/  IMAD.U32 R12, RZ, RZ, UR40 ;  /* 0x00000028ff0c7e24 */ /* 0x000fe4000f8e00ff */
[----:B-1----:R-:W-:Y:S01]  /*7f50*/  @P2 FMUL.FTZ R6, R6, 0.69314718246459960938 ;  /* 0x3f31721806062820 */ /* 0x002fe20000410000 */
[----:B------:R-:W-:Y:S01]  /*7f60*/  @P2 FMUL.FTZ R9, R9, 0.69314718246459960938 ;  /* 0x3f31721809092820 */ /* 0x000fe20000410000 */
[----:B------:R-:W-:Y:S01]  /*7f70*/  @P3 FMUL.FTZ R13, R12, 0.69314718246459960938 ;  /* 0x3f3172180c0d3820 */ /* 0x000fe20000410000 */
[----:B---3--:R-:W-:Y:S01]  /*7f80*/  @P3 FMUL.FTZ R10, R10, 0.69314718246459960938 ;  /* 0x3f3172180a0a3820 */ /* 0x008fe20000410000 */
[----:B------:R-:W-:Y:S02]  /*7f90*/  IMAD.MOV.U32 R4, RZ, RZ, -0x800000 ;  /* 0xff800000ff047424 */ /* 0x000fe400078e00ff */
[----:B------:R-:W-:Y:S01]  /*7fa0*/  @P2 FFMA.FTZ R4, R9, R0, R6 ;  /* 0x0000000009042223 */ /* 0x000fe20000010006 */
[----:B------:R-:W-:Y:S02]  /*7fb0*/  IMAD.MOV.U32 R3, RZ, RZ, -0x800000 ;  /* 0xff800000ff037424 */ /* 0x000fe400078e00ff */
[----:B------:R-:W-:Y:S01]  /*7fc0*/  @P3 FFMA.FTZ R3, R13, R5, R10 ;  /* 0x000000050d033223 */ /* 0x000fe2000001000a */
[-C--:B--2---:R-:W-:Y:S01]  /*7fd0*/  FMUL.FTZ R12, R7, R8.reuse ;  /* 0x00000008070c7220 */ /* 0x084fe20000410000 */
[----:B----4-:R-:W-:Y:S01]  /*7fe0*/  FMUL.FTZ R120, R11, R8 ;  /* 0x000000080b787220 */ /* 0x010fe20000410000 */
[----:B------:R-:W-:-:S02]  /*7ff0*/  WARPGROUP.DEPBAR.LE gsb0, 0x0 ;  /* 0x00008000000079c5 */ /* 0x000fc40000010000 */
[----:B------:R-:W-:Y:S05]  /*8000*/  @!P0 BRA `(.L_x_2794) ;  /* 0x0000000000048947 */ /* 0x000fea0003800000 */
[----:B------:R-:W-:Y:S01]  /*8010*/  BPT.TRAP 0x1 ;  /* 0x000000040000795c */ /* 0x000fe20000300000 */
.L_x_2794:
        /* <DEDUP_REMOVED lines=11> */
[----:B------:R-:W-:Y:S01]  /*80d0*/  FMUL.FTZ R15, R38, R120 ;  /* 0x00000078260f7220 */ /* 0x000fe20000410000 */
[----:B------:R-:W-:Y:S01]  /*80e0*/  UIADD3 UR42, -UR45, URZ, URZ ;  /* 0x0000003f2d2a7290 */ /* 0x000fe2000fffe13f */
[----:B------:R-:W-:Y:S01]  /*80f0*/  ULDC.64 UR6, c[0x0][0xb70] ;  /* 0x0002dc0000067ab9 */ /* 0x000fe20000000a00 */
[----:B-1----:R-:W-:-:S05]  /*8100*/  IMAD.SHL.U32 R0, R121, 0x4, RZ ;  /* 0x0000000479007824 */ /* 0x002fca00078e00ff */
[----:B------:R-:W-:-:S04]  /*8110*/  LOP3.LUT R0, R0, 0xc, RZ, 0xc0, !PT ;  /* 0x0000000c00007812 */ /* 0x000fc800078ec0ff */
[----:B------:R-:W-:-:S05]  /*8120*/  IADD3 R6, P0, R0, UR4, RZ ;  /* 0x0000000400067c10 */ /* 0x000fca000ff1e0ff */
[----:B------:R-:W-:Y:S02]  /*8130*/  IMAD.X R7, RZ, RZ, UR5, P0 ;  /* 0x00000005ff077e24 */ /* 0x000fe400080e06ff */
[-C--:B------:R-:W-:Y:S01]  /*8140*/  FMUL.FTZ R24, R33, R12.reuse ;  /* 0x0000000c21187220 */ /* 0x080fe20000410000 */
[-C--:B------:R-:W-:Y:S01]  /*8150*/  FMUL.FTZ R29, R40, R12.reuse ;  /* 0x0000000c281d7220 */ /* 0x080fe20000410000 */
[-C--:B------:R-:W-:Y:S01]  /*8160*/  FMUL.FTZ R32, R45, R12.reuse ;  /* 0x0000000c2d207220 */ /* 0x080fe20000410000 */
[-C--:B------:R-:W-:Y:S01]  /*8170*/  FMUL.FTZ R37, R48, R12.reuse ;  /* 0x0000000c30257220 */ /* 0x080fe20000410000 */
        /* <DEDUP_REMOVED lines=14> */
[-C--:B-1----:R-:W-:Y:S01]  /*8260*/  FMUL.FTZ R6, R30, R120.reuse ;  /* 0x000000781e067220 */ /* 0x082fe20000410000 */
        /* <DEDUP_REMOVED lines=26> */
[----:B------:R-:W-:Y:S01]  /*8410*/  F2FP.BF16.F32.PACK_AB R6, R6, R7 ;  /* 0x000000070606723e */ /* 0x000fe200000010ff */
[-C--:B------:R-:W-:Y:S01]  /*8420*/  FMUL.FTZ R25, R39, R120.reuse ;  /* 0x0000007827197220 */ /* 0x080fe20000410000 */
[-C--:B------:R-:W-:Y:S01]  /*8430*/  FMUL.FTZ R27, R46, R120.reuse ;  /* 0x000000782e1b7220 */ /* 0x080fe20000410000 */
        /* <DEDUP_REMOVED lines=8> */
[----:B------:R-:W-:Y:S01]  /*84c0*/  F2FP.BF16.F32.PACK_AB R68, R68, R69 ;  /* 0x000000454444723e */ /* 0x000fe200000010ff */
[-C--:B------:R-:W-:Y:S01]  /*84d0*/  FMUL.FTZ R26, R35, R120.reuse ;  /* 0x00000078231a7220 */ /* 0x080fe20000410000 */
[----:B------:R-:W-:Y:S01]  /*84e0*/  F2FP.BF16.F32.PACK_AB R73, R72, R73 ;  /* 0x000000494849723e */ /* 0x000fe200000010ff */
[-C--:B------:R-:W-:Y:S01]  /*84f0*/  FMUL.FTZ R43, R62, R120.reuse ;  /* 0x000000783e2b7220 */ /* 0x080fe20000410000 */
[----:B------:R-:W-:Y:S01]  /*8500*/  ISETP.EQ.OR P0, PT, R7, 0x3, !P0 ;  /* 0x000000030700780c */ /* 0x000fe20004702670 */
[----:B------:R-:W-:Y:S01]  /*8510*/  FMUL.FTZ R35, R54, R120 ;  /* 0x0000007836237220 */ /* 0x000fe20000410000 */
[----:B------:R-:W-:Y:S01]  /*8520*/  F2FP.BF16.F32.PACK_AB R27, R27, R30 ;  /* 0x0000001e1b1b723e */ /* 0x000fe200000010ff */
[----:B------:R-:W-:Y:S01]  /*8530*/  FMUL.FTZ R42, R51, R120 ;  /* 0x00000078332a7220 */ /* 0x000fe20000410000 */
[----:B------:R-:W-:Y:S01]  /*8540*/  F2FP.BF16.F32.PACK_AB R34, R31, R34 ;  /* 0x000000221f22723e */ /* 0x000fe200000010ff */
[----:B------:R-:W-:Y:S01]  /*8550*/  FMUL.FTZ R62, R74, R120 ;  /* 0x000000784a3e7220 */ /* 0x000fe20000410000 */
[----:B------:R-:W-:Y:S01]  /*8560*/  F2FP.BF16.F32.PACK_AB R58, R55, R58 ;  /* 0x0000003a373a723e */ /* 0x000fe200000010ff */
[-C--:B------:R-:W-:Y:S01]  /*8570*/  FMUL.FTZ R51, R70, R120.reuse ;  /* 0x0000007846337220 */ /* 0x080fe20000410000 */
[-C--:B------:R-:W-:Y:S01]  /*8580*/  FMUL.FTZ R54, R66, R120.reuse ;  /* 0x0000007842367220 */ /* 0x080fe20000410000 */
[-C--:B------:R-:W-:Y:S01]  /*8590*/  FMUL.FTZ R71, R87, R120.reuse ;  /* 0x0000007857477220 */ /* 0x080fe20000410000 */
[----:B------:R-:W-:Y:S01]  /*85a0*/  FMUL.FTZ R74, R83, R120 ;  /* 0x00000078534a7220 */ /* 0x000fe20000410000 */
[----:B------:R-:W-:Y:S01]  /*85b0*/  SEL R55, R68, R73, P0 ;  /* 0x0000004944377207 */ /* 0x000fe20000000000 */
[----:B------:R-:W-:Y:S01]  /*85c0*/  USHF.R.S32.HI UR4, URZ, 0x1f, UR43 ;  /* 0x0000001f3f047899 */ /* 0x000fe2000801142b */
[----:B------:R-:W-:Y:S01]  /*85d0*/  F2FP.BF16.F32.PACK_AB R57, R56, R57 ;  /* 0x000000393839723e */ /* 0x000fe200000010ff */
[----:B------:R-:W-:Y:S01]  /*85e0*/  ULDC UR5, c[0x0][0xda8] ;  /* 0x00036a0000057ab9 */ /* 0x000fe20000000800 */
[----:B------:R-:W-:Y:S01]  /*85f0*/  SEL R68, R73, R68, P0 ;  /* 0x0000004449447207 */ /* 0x000fe20000000000 */
[----:B------:R-:W-:Y:S01]  /*8600*/  FMUL.FTZ R38, R50, R120 ;  /* 0x0000007832267220 */ /* 0x000fe20000410000 */
[----:B------:R-:W-:Y:S01]  /*8610*/  F2FP.BF16.F32.PACK_AB R15, R15, R20 ;  /* 0x000000140f0f723e */ /* 0x000fe200000010ff */
[----:B------:R-:W-:Y:S01]  /*8620*/  UIMAD UR42, UR5, UR42, UR48 ;  /* 0x0000002a052a72a4 */ /* 0x000fe2000f8e0230 */
[----:B------:R-:W-:Y:S01]  /*8630*/  F2FP.BF16.F32.PACK_AB R26, R25, R26 ;  /* 0x0000001a191a723e */ /* 0x000fe200000010ff */
[----:B------:R-:W-:Y:S01]  /*8640*/  FMUL.FTZ R50, R59, R120 ;  /* 0x000000783b327220 */ /* 0x000fe20000410000 */
[----:B------:R-:W-:Y:S01]  /*8650*/  SEL R73, R27, R34, P0 ;  /* 0x000000221b497207 */ /* 0x000fe20000000000 */
[-C--:B------:R-:W-:Y:S01]  /*8660*/  FMUL.FTZ R59, R78, R120.reuse ;  /* 0x000000784e3b7220 */ /* 0x080fe20000410000 */
[----:B------:R-:W-:Y:S01]  /*8670*/  SEL R56, R34, R27, P0 ;  /* 0x0000001b22387207 */ /* 0x000fe20000000000 */
[----:B------:R-:W-:Y:S01]  /*8680*/  UIMAD UR4, UR4, UR6, URZ ;  /* 0x00000006040472a4 */ /* 0x000fe2000f8e023f */
[----:B------:R-:W-:Y:S01]  /*8690*/  IADD3 R27, P1, R16, 0x4000, RZ ;  /* 0x00004000101b7810 */ /* 0x000fe20007f3e0ff */
[----:B------:R-:W-:Y:S01]  /*86a0*/  FMUL.FTZ R78, R90, R120 ;  /* 0x000000785a4e7220 */ /* 0x000fe20000410000 */
[----:B------:R-:W-:Y:S01]  /*86b0*/  F2FP.BF16.F32.PACK_AB R51, R51, R54 ;  /* 0x000000363333723e */ /* 0x000fe200000010ff */
[----:B------:R-:W-:Y:S01]  /*86c0*/  FMUL.FTZ R87, R103, R120 ;  /* 0x0000007867577220 */ /* 0x000fe20000410000 */
[----:B------:R-:W-:Y:S01]  /*86d0*/  F2FP.BF16.F32.PACK_AB R74, R71, R74 ;  /* 0x0000004a474a723e */ /* 0x000fe200000010ff */
[----:B------:R-:W-:Y:S01]  /*86e0*/  FMUL.FTZ R90, R99, R120 ;  /* 0x00000078635a7220 */ /* 0x000fe20000410000 */
[----:B------:R-:W-:Y:S01]  /*86f0*/  SEL R71, R15, R26, P0 ;  /* 0x0000001a0f477207 */ /* 0x000fe20000000000 */
[----:B------:R-:W-:Y:S01]  /*8700*/  USHF.L.U32 UR42, UR42, 0x7, URZ ;  /* 0x000000072a2a7899 */ /* 0x000fe2000800063f */
[----:B------:R-:W-:Y:S01]  /*8710*/  SEL R54, R26, R15, P0 ;  /* 0x0000000f1a367207 */ /* 0x000fe20000000000 */
[----:B------:R-:W-:Y:S01]  /*8720*/  UIMAD.WIDE.U32 UR10, UR43, UR6, URZ ;  /* 0x000000062b0a72a5 */ /* 0x000fe2000f8e003f */
[----:B------:R-:W-:Y:S01]  /*8730*/  LOP3.LUT R26, R27, 0x380, RZ, 0xc0, !PT ;  /* 0x000003801b1a7812 */ /* 0x000fe200078ec0ff */
[----:B------:R-:W-:Y:S01]  /*8740*/  UIMAD UR4, UR43, UR7, UR4 ;  /* 0x000000072b0472a4 */ /* 0x000fe2000f8e0204 */
[----:B------:R-:W-:Y:S01]  /*8750*/  F2FP.BF16.F32.PACK_AB R13, R13, R14 ;  /* 0x0000000e0d0d723e */ /* 0x000fe200000010ff */
[----:B------:R-:W-:Y:S01]  /*8760*/  FMUL.FTZ R47, R63, R120 ;  /* 0x000000783f2f7220 */ /* 0x000fe20000410000 */
[----:B------:R-:W-:Y:S01]  /*8770*/  F2FP.BF16.F32.PACK_AB R24, R21, R24 ;  /* 0x000000181518723e */ /* 0x000fe200000010ff */
[----:B------:R-:W-:Y:S01]  /*8780*/  UIADD3 UR4, UR11, UR4, URZ ;  /* 0x000000040b047290 */ /* 0x000fe2000fffe03f */
[----:B------:R-:W-:Y:S01]  /*8790*/  SHF.R.U64 R26, R26, 0x3, RZ ;  /* 0x000000031a1a7819 */ /* 0x000fe200000012ff */
[-C--:B------:R-:W-:Y:S01]  /*87a0*/  FMUL.FTZ R63, R79, R120.reuse ;  /* 0x000000784f3f7220 */ /* 0x080fe20000410000 */
[----:B------:R-:W-:Y:S01]  /*87b0*/  IADD3 R25, P2, R16, 0x4020, RZ ;  /* 0x0000402010197810 */ /* 0x000fe20007f5e0ff */
[----:B------:R-:W-:Y:S01]  /*87c0*/  FMUL.FTZ R70, R82, R120 ;  /* 0x0000007852467220 */ /* 0x000fe20000410000 */
[----:B------:R-:W-:Y:S01]  /*87d0*/  F2FP.BF16.F32.PACK_AB R41, R40, R41 ;  /* 0x000000292829723e */ /* 0x000fe200000010ff */
[----:B------:R-:W-:Y:S01]  /*87e0*/  UIADD3 UR8, UR8, 0x33460, URZ ;  /* 0x0003346008087890 */ /* 0x000fe2000fffe03f */
[----:B------:R-:W-:Y:S01]  /*87f0*/  F2FP.BF16.F32.PACK_AB R42, R39, R42 ;  /* 0x0000002a272a723e */ /* 0x000fe200000010ff */
[----:B------:R-:W-:Y:S01]  /*8800*/  FMUL.FTZ R79, R95, R120 ;  /* 0x000000785f4f7220 */ /* 0x000fe20000410000 */
[----:B------:R-:W-:Y:S01]  /*8810*/  SEL R39, R13, R24, P0 ;  /* 0x000000180d277207 */ /* 0x000fe20000000000 */
[-C--:B------:R-:W-:Y:S01]  /*8820*/  FMUL.FTZ R82, R91, R120.reuse ;  /* 0x000000785b527220 */ /* 0x080fe20000410000 */
[----:B------:R-:W-:Y:S01]  /*8830*/  SEL R40, R24, R13, P0 ;  /* 0x0000000d18287207 */ /* 0x000fe20000000000 */
[----:B------:R-:W-:Y:S01]  /*8840*/  FMUL.FTZ R66, R75, R120 ;  /* 0x000000784b427220 */ /* 0x000fe20000410000 */
[----:B------:R-:W-:Y:S01]  /*8850*/  LOP3.LUT R26, R26, R27, RZ, 0x3c, !PT ;  /* 0x0000001b1a1a7212 */ /* 0x000fe200078e3cff */
[--C-:B------:R-:W-:Y:S01]  /*8860*/  IMAD.X R27, RZ, RZ, R17.reuse, P1 ;  /* 0x000000ffff1b7224 */ /* 0x100fe200008e0611 */
[----:B------:R-:W-:Y:S01]  /*8870*/  F2FP.BF16.F32.PACK_AB R11, R11, R12 ;  /* 0x0000000c0b0b723e */ /* 0x000fe200000010ff */
[-C--:B------:R-:W-:Y:S01]  /*8880*/  FMUL.FTZ R67, R86, R120.reuse ;  /* 0x0000007856437220 */ /* 0x080fe20000410000 */
[----:B------:R-:W-:Y:S01]  /*8890*/  IADD3 R21, P3, R16, 0x4040, RZ ;  /* 0x0000404010157810 */ /* 0x000fe20007f7e0ff */
[----:B------:R-:W-:Y:S01]  /*88a0*/  UPRMT UR8, UR37, 0x654, UR8 ;  /* 0x0000065425087896 */ /* 0x000fe20008000008 */
[----:B------:R-:W-:Y:S01]  /*88b0*/  LOP3.LUT R24, R25, 0x380, RZ, 0xc0, !PT ;  /* 0x0000038019187812 */ /* 0x000fe200078ec0ff */
[-C--:B------:R-:W-:Y:S01]  /*88c0*/  FMUL.FTZ R75, R94, R120.reuse ;  /* 0x000000785e4b7220 */ /* 0x080fe20000410000 */
[----:B------:R-:W-:Y:S01]  /*88d0*/  IADD3 R7, P1, R16, 0x8040, RZ ;  /* 0x0000804010077810 */ /* 0x000fe20007f3e0ff */
[-C--:B------:R-:W-:Y:S01]  /*88e0*/  FMUL.FTZ R83, R102, R120.reuse ;  /* 0x0000007866537220 */ /* 0x080fe20000410000 */
[----:B------:R-:W-:Y:S01]  /*88f0*/  F2FP.BF16.F32.PACK_AB R49, R48, R49 ;  /* 0x000000313031723e */ /* 0x000fe200000010ff */
[-C--:B------:R-:W-:Y:S01]  /*8900*/  FMUL.FTZ R86, R98, R120.reuse ;  /* 0x0000007862567220 */ /* 0x080fe20000410000 */
[----:B------:R-:W-:Y:S01]  /*8910*/  SEL R69, R6, R11, P0 ;  /* 0x0000000b06457207 */ /* 0x000fe20000000000 */
[----:B------:R-:W-:Y:S01]  /*8920*/  FMUL.FTZ R91, R110, R120 ;  /* 0x000000786e5b7220 */ /* 0x000fe20000410000 */
[----:B------:R-:W-:Y:S01]  /*8930*/  SEL R48, R11, R6, P0 ;  /* 0x000000060b307207 */ /* 0x000fe20000000000 */
[-C--:B------:R-:W-:Y:S01]  /*8940*/  FMUL.FTZ R94, R106, R120.reuse ;  /* 0x000000786a5e7220 */ /* 0x080fe20000410000 */
[----:B------:R-:W-:Y:S01]  /*8950*/  LOP3.LUT R20, R21, 0x380, RZ, 0xc0, !PT ;  /* 0x0000038015147812 */ /* 0x000fe200078ec0ff */
[-C--:B------:R-:W-:Y:S01]  /*8960*/  FMUL.FTZ R95, R111, R120.reuse ;  /* 0x000000786f5f7220 */ /* 0x080fe20000410000 */
[----:B------:R-:W-:Y:S01]  /*8970*/  SHF.R.U64 R24, R24, 0x3, RZ ;  /* 0x0000000318187819 */ /* 0x000fe200000012ff */
[-C--:B------:R-:W-:Y:S01]  /*8980*/  FMUL.FTZ R98, R107, R120.reuse ;  /* 0x000000786b627220 */ /* 0x080fe20000410000 */
[----:B------:R-:W-:Y:S01]  /*8990*/  LOP3.LUT R6, R7, 0x380, RZ, 0xc0, !PT ;  /* 0x0000038007067812 */ /* 0x000fe200078ec0ff */
[-C--:B------:R-:W-:Y:S01]  /*89a0*/  FMUL.FTZ R99, R118, R120.reuse ;  /* 0x0000007876637220 */ /* 0x080fe20000410000 */
[----:B------:R-:W-:Y:S01]  /*89b0*/  SHF.R.U64 R20, R20, 0x3, RZ ;  /* 0x0000000314147819 */ /* 0x000fe200000012ff */
[----:B------:R-:W-:Y:S01]  /*89c0*/  FMUL.FTZ R102, R114, R120 ;  /* 0x0000007872667220 */ /* 0x000fe20000410000 */
[----:B------:R-:W-:Y:S01]  /*89d0*/  LOP3.LUT R24, R24, R25, RZ, 0x3c, !PT ;  /* 0x0000001918187212 */ /* 0x000fe200078e3cff */
[--C-:B------:R-:W-:Y:S01]  /*89e0*/  IMAD.X R25, RZ, RZ, R17.reuse, P2 ;  /* 0x000000ffff197224 */ /* 0x100fe200010e0611 */
[----:B------:R-:W-:Y:S01]  /*89f0*/  F2FP.BF16.F32.PACK_AB R10, R9, R10 ;  /* 0x0000000a090a723e */ /* 0x000fe200000010ff */
[-C--:B------:R-:W-:Y:S01]  /*8a00*/  FMUL.FTZ R103, R119, R120.reuse ;  /* 0x0000007877677220 */ /* 0x080fe20000410000 */
[----:B------:R-:W-:Y:S01]  /*8a10*/  SHF.R.U64 R6, R6, 0x3, RZ ;  /* 0x0000000306067819 */ /* 0x000fe200000012ff */
[----:B------:R-:W-:Y:S01]  /*8a20*/  FMUL.FTZ R106, R115, R120 ;  /* 0x00000078736a7220 */ /* 0x000fe20000410000 */
[----:B------:R-:W-:Y:S01]  /*8a30*/  IADD3 R9, P2, R16, 0x8060, RZ ;  /* 0x0000806010097810 */ /* 0x000fe20007f5e0ff */
[----:B------:R-:W-:Y:S01]  /*8a40*/  SYNCS.ARRIVE.TRANS64.RED.A1T0 RZ, [UR8], RZ ;  /* 0x000000ffffff79a7 */ /* 0x000fe20008100408 */
[----:B------:R-:W-:Y:S01]  /*8a50*/  LOP3.LUT R20, R20, R21, RZ, 0x3c, !PT ;  /* 0x0000001514147212 */ /* 0x000fe200078e3cff */
[--C-:B------:R-:W-:Y:S01]  /*8a60*/  IMAD.X R21, RZ, RZ, R17.reuse, P3 ;  /* 0x000000ffff157224 */ /* 0x100fe200018e0611 */
[----:B------:R-:W-:Y:S01]  /*8a70*/  F2FP.BF16.F32.PACK_AB R5, R5, R8 ;  /* 0x000000080505723e */ /* 0x000fe200000010ff */
[----:B------:R-:W-:Y:S01]  /*8a80*/  USHF.R.S32.HI UR5, URZ, 0x1f, UR44 ;  /* 0x0000001f3f057899 */ /* 0x000fe2000801142c */
[----:B------:R-:W-:Y:S01]  /*8a90*/  LOP3.LUT R6, R6, R7, RZ, 0x3c, !PT ;  /* 0x0000000706067212 */ /* 0x000fe200078e3cff */
[----:B------:R-:W-:Y:S01]  /*8aa0*/  IMAD.X R7, RZ, RZ, R17, P1 ;  /* 0x000000ffff077224 */ /* 0x000fe200008e0611 */
[----:B------:R-:W-:Y:S01]  /*8ab0*/  F2FP.BF16.F32.PACK_AB R90, R87, R90 ;  /* 0x0000005a575a723e */ /* 0x000fe200000010ff */
[----:B------:R-:W-:Y:S01]  /*8ac0*/  VIADD R87, R23, UR42 ;  /* 0x0000002a17577c36 */ /* 0x000fe20008000000 */
[----:B------:R-:W-:-:S02]  /*8ad0*/  LOP3.LUT R8, R9, 0x380, RZ, 0xc0, !PT ;  /* 0x0000038009087812 */ /* 0x000fc400078ec0ff */
[----:B------:R-:W-:Y:S02]  /*8ae0*/  F2FP.BF16.F32.PACK_AB R28, R28, R29 ;  /* 0x0000001d1c1c723e */ /* 0x000fe400000010ff */
[----:B------:R-:W-:Y:S02]  /*8af0*/  F2FP.BF16.F32.PACK_AB R33, R32, R33 ;  /* 0x000000212021723e */ /* 0x000fe400000010ff */
[----:B------:R-:W-:Y:S02]  /*8b00*/  F2FP.BF16.F32.PACK_AB R36, R36, R37 ;  /* 0x000000252424723e */ /* 0x000fe400000010ff */
[----:B------:R-:W-:Y:S02]  /*8b10*/  F2FP.BF16.F32.PACK_AB R35, R35, R38 ;  /* 0x000000262323723e */ /* 0x000fe400000010ff */
[----:B------:R-:W-:Y:S02]  /*8b20*/  SEL R37, R5, R10, P0 ;  /* 0x0000000a05257207 */ /* 0x000fe40000000000 */
[----:B------:R-:W-:Y:S01]  /*8b30*/  SEL R38, R10, R5, P0 ;  /* 0x000000050a267207 */ /* 0x000fe20000000000 */
[----:B------:R-:W-:Y:S01]  /*8b40*/  VIADD R5, R87, 0x8 ;  /* 0x0000000857057836 */ /* 0x000fe20000000000 */
[----:B------:R-:W-:-:S02]  /*8b50*/  SHF.R.U64 R8, R8, 0x3, RZ ;  /* 0x0000000308087819 */ /* 0x000fc400000012ff */
[----:B------:R-:W-:Y:S02]  /*8b60*/  MOV R72, R20 ;  /* 0x0000001400487202 */ /* 0x000fe40000000f00 */
[----:B------:R-:W-:Y:S02]  /*8b70*/  F2FP.BF16.F32.PACK_AB R44, R44, R45 ;  /* 0x0000002d2c2c723e */ /* 0x000fe400000010ff */
[----:B------:R-:W-:Y:S02]  /*8b80*/  F2FP.BF16.F32.PACK_AB R43, R43, R46 ;  /* 0x0000002e2b2b723e */ /* 0x000fe400000010ff */
[----:B------:R-:W-:Y:S01]  /*8b90*/  MOV R21, R6 ;  /* 0x0000000600157202 */ /* 0x000fe20000000f00 */
[----:B------:R-:W-:Y:S01]  /*8ba0*/  IMAD.U32 R7, RZ, RZ, UR11 ;  /* 0x0000000bff077e24 */ /* 0x000fe2000f8e00ff */
[----:B------:R-:W-:Y:S01]  /*8bb0*/  SEL R45, R28, R33, P0 ;  /* 0x000000211c2d7207 */ /* 0x000fe20000000000 */
[----:B------:R-:W-:Y:S01]  /*8bc0*/  IMAD.U32 R7, RZ, RZ, UR4 ;  /* 0x00000004ff077e24 */ /* 0x000fe2000f8e00ff */
[----:B------:R-:W-:Y:S01]  /*8bd0*/  SEL R46, R33, R28, P0 ;  /* 0x0000001c212e7207 */ /* 0x000fe20000000000 */
[----:B------:R-:W-:Y:S01]  /*8be0*/  ULDC UR4, c[0x0][0xa88] ;  /* 0x0002a20000047ab9 */ /* 0x000fe20000000800 */
[----:B------:R-:W-:Y:S01]  /*8bf0*/  LOP3.LUT P1, RZ, R2, 0x3, RZ, 0xc0, !PT ;  /* 0x0000000302ff7812 */ /* 0x000fe2000782c0ff */
[----:B------:R-:W-:Y:S01]  /*8c00*/  IMAD.U32 R6, RZ, RZ, UR10 ;  /* 0x0000000aff067e24 */ /* 0x000fe2000f8e00ff */
[----:B------:R-:W-:-:S02]  /*8c10*/  IADD3 R33, P4, R16, 0x20, RZ ;  /* 0x0000002010217810 */ /* 0x000fc40007f9e0ff */
[C---:B------:R-:W-:Y:S02]  /*8c20*/  IADD3 R31, P5, R16.reuse, 0x40, RZ ;  /* 0x00000040101f7810 */ /* 0x040fe40007fbe0ff */
[----:B------:R-:W-:Y:S02]  /*8c30*/  IADD3 R29, P6, R16, 0x60, RZ ;  /* 0x00000060101d7810 */ /* 0x000fe40007fde0ff */
[----:B------:R-:W-:Y:S01]  /*8c40*/  LOP3.LUT R8, R8, R9, RZ, 0x3c, !PT ;  /* 0x0000000908087212 */ /* 0x000fe200078e3cff */
[----:B------:R-:W-:Y:S01]  /*8c50*/  IMAD.X R9, RZ, RZ, R17, P2 ;  /* 0x000000ffff097224 */ /* 0x000fe200010e0611 */
[----:B------:R-:W-:Y:S02]  /*8c60*/  ISETP.GE.OR P2, PT, R5, UR4, P1 ;  /* 0x0000000405007c0c */ /* 0x000fe40008f46670 */
[----:B------:R-:W-:Y:S02]  /*8c70*/  LOP3.LUT R32, R33, 0x380, RZ, 0xc0, !PT ;  /* 0x0000038021207812 */ /* 0x000fe400078ec0ff */
        /* <DEDUP_REMOVED lines=11> */
[----:B------:R-:W-:-:S02]  /*8d30*/  F2FP.BF16.F32.PACK_AB R50, R47, R50 ;  /* 0x000000322f32723e */ /* 0x000fc400000010ff */
[C---:B------:R-:W-:Y:S02]  /*8d40*/  IADD3 R15, P4, R16.reuse, 0x4060, RZ ;  /* 0x00004060100f7810 */ /* 0x040fe40007f9e0ff */
[C---:B------:R-:W-:Y:S02]  /*8d50*/  IADD3 R13, P5, R16.reuse, 0x8000, RZ ;  /* 0x00008000100d7810 */ /* 0x040fe40007fbe0ff */
[----:B------:R-:W-:Y:S02]  /*8d60*/  IADD3 R11, P6, R16, 0x8020, RZ ;  /* 0x00008020100b7810 */ /* 0x000fe40007fde0ff */
[----:B------:R-:W-:Y:S02]  /*8d70*/  F2FP.BF16.F32.PACK_AB R52, R52, R53 ;  /* 0x000000353434723e */ /* 0x000fe400000010ff */
[----:B------:R-:W-:Y:S02]  /*8d80*/  F2FP.BF16.F32.PACK_AB R82, R79, R82 ;  /* 0x000000524f52723e */ /* 0x000fe400000010ff */
[----:B------:R-:W-:-:S02]  /*8d90*/  SEL R47, R36, R41, P0 ;  /* 0x00000029242f7207 */ /* 0x000fc40000000000 */
[----:B------:R-:W-:Y:S02]  /*8da0*/  F2FP.BF16.F32.PACK_AB R59, R59, R62 ;  /* 0x0000003e3b3b723e */ /* 0x000fe400000010ff */
[----:B------:R-:W-:Y:S02]  /*8db0*/  F2FP.BF16.F32.PACK_AB R66, R63, R66 ;  /* 0x000000423f42723e */ /* 0x000fe400000010ff */
[----:B------:R-:W-:Y:S02]  /*8dc0*/  F2FP.BF16.F32.PACK_AB R76, R76, R77 ;  /* 0x0000004d4c4c723e */ /* 0x000fe400000010ff */
[----:B------:R-:W-:Y:S02]  /*8dd0*/  SEL R36, R41, R36, P0 ;  /* 0x0000002429247207 */ /* 0x000fe40000000000 */
[----:B------:R-:W-:Y:S02]  /*8de0*/  SEL R79, R43, R50, P0 ;  /* 0x000000322b4f7207 */ /* 0x000fe40000000000 */
[----:B------:R-:W-:-:S02]  /*8df0*/  LOP3.LUT R14, R15, 0x380, RZ, 0xc0, !PT ;  /* 0x000003800f0e7812 */ /* 0x000fc400078ec0ff */
[----:B------:R-:W-:Y:S02]  /*8e00*/  LOP3.LUT R12, R13, 0x380, RZ, 0xc0, !PT ;  /* 0x000003800d0c7812 */ /* 0x000fe400078ec0ff */
[----:B------:R-:W-:Y:S02]  /*8e10*/  LOP3.LUT R10, R11, 0x380, RZ, 0xc0, !PT ;  /* 0x000003800b0a7812 */ /* 0x000fe400078ec0ff */
[----:B------:R-:W-:Y:S02]  /*8e20*/  F2FP.BF16.F32.PACK_AB R60, R60, R61 ;  /* 0x0000003d3c3c723e */ /* 0x000fe400000010ff */
[----:B------:R-:W-:Y:S02]  /*8e30*/  F2FP.BF16.F32.PACK_AB R65, R64, R65 ;  /* 0x000000414041723e */ /* 0x000fe400000010ff */
        /* <DEDUP_REMOVED lines=8> */
[----:B------:R-:W-:Y:S02]  /*8ec0*/  SEL R58, R58, R51, P0 ;  /* 0x000000333a3a7207 */ /* 0x000fe40000000000 */
[----:B------:R-:W-:Y:S02]  /*8ed0*/  F2FP.BF16.F32.PACK_AB R75, R75, R78 ;  /* 0x0000004e4b4b723e */ /* 0x000fe400000010ff */
[----:B------:R-:W-:Y:S02]  /*8ee0*/  SEL R52, R57, R52, P0 ;  /* 0x0000003439347207 */ /* 0x000fe40000000000 */
[----:B------:R-:W-:Y:S02]  /*8ef0*/  SEL R51, R59, R66, P0 ;  /* 0x000000423b337207 */ /* 0x000fe40000000000 */
[----:B------:R-:W-:Y:S02]  /*8f00*/  SHF.R.U64 R14, R14, 0x3, RZ ;  /* 0x000000030e0e7819 */ /* 0x000fe400000012ff */
[----:B------:R-:W-:-:S02]  /*8f10*/  SHF.R.U64 R12, R12, 0x3, RZ ;  /* 0x000000030c0c7819 */ /* 0x000fc400000012ff */
[----:B------:R-:W-:Y:S02]  /*8f20*/  SHF.R.U64 R10, R10, 0x3, RZ ;  /* 0x000000030a0a7819 */ /* 0x000fe400000012ff */
[----:B------:R-:W-:Y:S02]  /*8f30*/  F2FP.BF16.F32.PACK_AB R81, R80, R81 ;  /* 0x000000515051723e */ /* 0x000fe400000010ff */
[----:B------:R-:W-:Y:S02]  /*8f40*/  SEL R53, R60, R65, P0 ;  /* 0x000000413c357207 */ /* 0x000fe40000000000 */
[----:B------:R-:W-:Y:S02]  /*8f50*/  SEL R66, R66, R59, P0 ;  /* 0x0000003b42427207 */ /* 0x000fe40000000000 */
[----:B------:R-:W-:Y:S02]  /*8f60*/  F2FP.BF16.F32.PACK_AB R84, R84, R85 ;  /* 0x000000555454723e */ /* 0x000fe400000010ff */
[----:B------:R-:W-:-:S02]  /*8f70*/  F2FP.BF16.F32.PACK_AB R83, R83, R86 ;  /* 0x000000565353723e */ /* 0x000fc400000010ff */
[----:B------:R-:W-:Y:S02]  /*8f80*/  F2FP.BF16.F32.PACK_AB R89, R88, R89 ;  /* 0x000000595859723e */ /* 0x000fe400000010ff */
[----:B------:R-:W-:Y:S02]  /*8f90*/  SEL R60, R65, R60, P0 ;  /* 0x0000003c413c7207 */ /* 0x000fe40000000000 */
[----:B------:R-:W-:Y:S02]  /*8fa0*/  SEL R59, R67, R74, P0 ;  /* 0x0000004a433b7207 */ /* 0x000fe40000000000 */
[----:B------:R-:W-:Y:S02]  /*8fb0*/  F2FP.BF16.F32.PACK_AB R92, R92, R93 ;  /* 0x0000005d5c5c723e */ /* 0x000fe400000010ff */
[----:B------:R-:W-:Y:S02]  /*8fc0*/  F2FP.BF16.F32.PACK_AB R91, R91, R94 ;  /* 0x0000005e5b5b723e */ /* 0x000fe400000010ff */
[----:B------:R-:W-:-:S02]  /*8fd0*/  F2FP.BF16.F32.PACK_AB R97, R96, R97 ;  /* 0x000000616061723e */ /* 0x000fc400000010ff */
[----:B------:R-:W-:Y:S02]  /*8fe0*/  F2FP.BF16.F32.PACK_AB R98, R95, R98 ;  /* 0x000000625f62723e */ /* 0x000fe400000010ff */
[----:B------:R-:W-:Y:S02]  /*8ff0*/  SEL R74, R74, R67, P0 ;  /* 0x000000434a4a7207 */ /* 0x000fe40000000000 */
[----:B------:R-:W-:Y:S02]  /*9000*/  F2FP.BF16.F32.PACK_AB R100, R100, R101 ;  /* 0x000000656464723e */ /* 0x000fe400000010ff */
[----:B------:R-:W-:Y:S01]  /*9010*/  F2FP.BF16.F32.PACK_AB R99, R99, R102 ;  /* 0x000000666363723e */ /* 0x000fe200000010ff */
[----:B--2---:R-:W-:Y:S01]  /*9020*/  SHFL.IDX PT, R37, R37, R0, 0x1c1f ;  /* 0x001c1f0025257589 */ /* 0x004fe200000e0000 */
[----:B------:R-:W-:Y:S02]  /*9030*/  LOP3.LUT R5, R0, 0x2, RZ, 0x3c, !PT ;  /* 0x0000000200057812 */ /* 0x000fe400078e3cff */
[----:B------:R-:W-:Y:S01]  /*9040*/  F2FP.BF16.F32.PACK_AB R105, R104, R105 ;  /* 0x000000696869723e */ /* 0x000fe200000010ff */
[----:B------:R-:W-:Y:S01]  /*9050*/  SHFL.IDX PT, R39, R39, R0, 0x1c1f ;  /* 0x001c1f0027277589 */ /* 0x000fe200000e0000 */
[----:B------:R-:W-:-:S02]  /*9060*/  F2FP.BF16.F32.PACK_AB R106, R103, R106 ;  /* 0x0000006a676a723e */ /* 0x000fc400000010ff */
[----:B------:R-:W-:Y:S01]  /*9070*/  SEL R67, R75, R82, P0 ;  /* 0x000000524b437207 */ /* 0x000fe20000000000 */
[----:B------:R-:W1:Y:S01]  /*9080*/  SHFL.IDX PT, R38, R38, R5, 0x1c1f ;  /* 0x001c1f0526267589 */ /* 0x000e6200000e0000 */
[----:B------:R-:W-:Y:S01]  /*9090*/  LOP3.LUT R14, R14, R15, RZ, 0x3c, !PT ;  /* 0x0000000f0e0e7212 */ /* 0x000fe200078e3cff */
[--C-:B------:R-:W-:Y:S01]  /*90a0*/  IMAD.X R15, RZ, RZ, R17.reuse, P4 ;  /* 0x000000ffff0f7224 */ /* 0x100fe200020e0611 */
[----:B------:R-:W-:Y:S01]  /*90b0*/  LOP3.LUT R12, R12, R13, RZ, 0x3c, !PT ;  /* 0x0000000d0c0c7212 */ /* 0x000fe200078e3cff */
[----:B------:R-:W2:Y:S01]  /*90c0*/  SHFL.IDX PT, R40, R40, R5, 0x1c1f ;  /* 0x001c1f0528287589 */ /* 0x000ea200000e0000 */
[----:B------:R-:W-:Y:S01]  /*90d0*/  LOP3.LUT R10, R10, R11, RZ, 0x3c, !PT ;  /* 0x0000000b0a0a7212 */ /* 0x000fe200078e3cff */
[--C-:B------:R-:W-:Y:S01]  /*90e0*/  IMAD.X R13, RZ, RZ, R17.reuse, P5 ;  /* 0x000000ffff0d7224 */ /* 0x100fe200028e0611 */
[----:B------:R-:W-:Y:S01]  /*90f0*/  SEL R57, R76, R81, P0 ;  /* 0x000000514c397207 */ /* 0x000fe20000000000 */
[----:B------:R-:W-:Y:S01]  /*9100*/  SHFL.IDX PT, R69, R69, R0, 0x1c1f ;  /* 0x001c1f0045457589 */ /* 0x000fe200000e0000 */
[----:B------:R-:W-:Y:S01]  /*9110*/  SEL R82, R82, R75, P0 ;  /* 0x0000004b52527207 */ /* 0x000fe20000000000 */
[----:B------:R-:W-:Y:S01]  /*9120*/  IMAD.X R11, RZ, RZ, R17, P6 ;  /* 0x000000ffff0b7224 */ /* 0x000fe200030e0611 */
[----:B------:R-:W-:Y:S01]  /*9130*/  SEL R76, R81, R76, P0 ;  /* 0x0000004c514c7207 */ /* 0x000fe20000000000 */
[----:B------:R-:W3:Y:S01]  /*9140*/  SHFL.IDX PT, R48, R48, R5, 0x1c1f ;  /* 0x001c1f0530307589 */ /* 0x000ee200000e0000 */
[----:B------:R-:W-:-:S02]  /*9150*/  SEL R61, R84, R89, P0 ;  /* 0x00000059543d7207 */ /* 0x000fc40000000000 */
[----:B------:R-:W-:Y:S01]  /*9160*/  SEL R75, R83, R90, P0 ;  /* 0x0000005a534b7207 */ /* 0x000fe20000000000 */
[----:B------:R-:W-:Y:S01]  /*9170*/  SHFL.IDX PT, R71, R71, R0, 0x1c1f ;  /* 0x001c1f0047477589 */ /* 0x000fe200000e0000 */
[----:B------:R-:W-:Y:S02]  /*9180*/  SEL R84, R89, R84, P0 ;  /* 0x0000005459547207 */ /* 0x000fe40000000000 */
[----:B------:R-:W-:Y:S01]  /*9190*/  SEL R63, R92, R97, P0 ;  /* 0x000000615c3f7207 */ /* 0x000fe20000000000 */
[----:B------:R-:W4:Y:S01]  /*91a0*/  SHFL.IDX PT, R54, R54, R5, 0x1c1f ;  /* 0x001c1f0536367589 */ /* 0x000f2200000e0000 */
        /* <DEDUP_REMOVED lines=8> */
[----:B------:R-:W5:Y:S01]  /*9230*/  SHFL.IDX PT, R46, R46, R5, 0x1c1f ;  /* 0x001c1f052e2e7589 */ /* 0x000f6200000e0000 */
[----:B------:R-:W-:Y:S02]  /*9240*/  LOP3.LUT R35, R16, 0x380, RZ, 0xc0, !PT ;  /* 0x0000038010237812 */ /* 0x000fe400078ec0ff */
[----:B------:R-:W-:Y:S01]  /*9250*/  SEL R100, R105, R100, P0 ;  /* 0x0000006469647207 */ /* 0x000fe20000000000 */
[----:B------:R-:W5:Y:S01]  /*9260*/  SHFL.IDX PT, R56, R56, R5, 0x1c1f ;  /* 0x001c1f0538387589 */ /* 0x000f6200000e0000 */
[----:B------:R-:W-:-:S02]  /*9270*/  SEL R106, R106, R99, P0 ;  /* 0x000000636a6a7207 */ /* 0x000fc40000000000 */
[----:B------:R-:W-:Y:S01]  /*9280*/  MOV R70, R14 ;  /* 0x0000000e00467202 */ /* 0x000fe20000000f00 */
[----:B------:R-:W-:Y:S01]  /*9290*/  SHFL.IDX PT, R47, R47, R0, 0x1c1f ;  /* 0x001c1f002f2f7589 */ /* 0x000fe200000e0000 */
[----:B------:R-:W-:Y:S02]  /*92a0*/  MOV R64, R12 ;  /* 0x0000000c00407202 */ /* 0x000fe40000000f00 */
[----:B------:R-:W-:Y:S01]  /*92b0*/  MOV R62, R10 ;  /* 0x0000000a003e7202 */ /* 0x000fe20000000f00 */
[----:B------:R-:W-:Y:S01]  /*92c0*/  SHFL.IDX PT, R77, R77, R0, 0x1c1f ;  /* 0x001c1f004d4d7589 */ /* 0x000fe200000e0000 */
[----:B------:R-:W-:Y:S02]  /*92d0*/  MOV R20, R8 ;  /* 0x0000000800147202 */ /* 0x000fe40000000f00 */
[----:B-1----:R-:W-:Y:S01]  /*92e0*/  SEL R8, R37, R38, P0 ;  /* 0x0000002625087207 */ /* 0x002fe20000000000 */
[----:B------:R-:W1:Y:S01]  /*92f0*/  SHFL.IDX PT, R36, R36, R5, 0x1c1f ;  /* 0x001c1f0524247589 */ /* 0x000e6200000e0000 */
[----:B------:R-:W-:-:S02]  /*9300*/  SEL R10, R38, R37, P0 ;  /* 0x00000025260a7207 */ /* 0x000fc40000000000 */
[----:B--2---:R-:W-:Y:S01]  /*9310*/  SEL R12, R39, R40, P0 ;  /* 0x00000028270c7207 */ /* 0x004fe20000000000 */
[----:B------:R-:W2:Y:S01]  /*9320*/  SHFL.IDX PT, R42, R42, R5, 0x1c1f ;  /* 0x001c1f052a2a7589 */ /* 0x000ea200000e0000 */
[----:B------:R-:W-:Y:S02]  /*9330*/  SEL R14, R40, R39, P0 ;  /* 0x00000027280e7207 */ /* 0x000fe40000000000 */
[----:B------:R-:W-:Y:S01]  /*9340*/  SHF.R.U64 R35, R35, 0x3, RZ ;  /* 0x0000000323237819 */ /* 0x000fe200000012ff */
[----:B------:R-:W-:Y:S01]  /*9350*/  SHFL.IDX PT, R41, R41, R0, 0x1c1f ;  /* 0x001c1f0029297589 */ /* 0x000fe200000e0000 */
[----:B------:R-:W1:Y:S01]  /*9360*/  LDC.64 R38, c[0x0][0xb78] ;  /* 0x0002de00ff267b82 */ /* 0x000e620000000a00 */
[----:B---3--:R-:W-:Y:S02]  /*9370*/  SEL R9, R69, R48, P0 ;  /* 0x0000003045097207 */ /* 0x008fe40000000000 */
[----:B------:R-:W-:Y:S01]  /*9380*/  SHFL.IDX PT, R79, R79, R0, 0x1c1f ;  /* 0x001c1f004f4f7589 */ /* 0x000fe200000e0000 */
[----:B------:R-:W-:Y:S01]  /*9390*/  LOP3.LUT R34, R35, R16, RZ, 0x3c, !PT ;  /* 0x0000001023227212 */ /* 0x000fe200078e3cff */
[----:B------:R-:W-:Y:S01]  /*93a0*/  IMAD.MOV.U32 R35, RZ, RZ, R17 ;  /* 0x000000ffff237224 */ /* 0x000fe200078e0011 */
[----:B------:R-:W-:Y:S01]  /*93b0*/  SEL R11, R48, R69, P0 ;  /* 0x00000045300b7207 */ /* 0x000fe20000000000 */
[----:B------:R-:W3:Y:S01]  /*93c0*/  SHFL.IDX PT, R44, R44, R5, 0x1c1f ;  /* 0x001c1f052c2c7589 */ /* 0x000ee200000e0000 */
[----:B------:R-:W-:-:S02]  /*93d0*/  MOV R33, R32 ;  /* 0x0000002000217202 */ /* 0x000fc40000000f00 */
[----:B------:R-:W-:Y:S01]  /*93e0*/  MOV R34, R34 ;  /* 0x0000002200227202 */ /* 0x000fe20000000f00 */
[----:B------:R-:W-:Y:S01]  /*93f0*/  BAR.SYNC.DEFER_BLOCKING 0x1, 0x100 ;  /* 0x0044000000007b1d */ /* 0x000fe20000010000 */
[----:B----4-:R-:W-:Y:S02]  /*9400*/  SEL R13, R71, R54, P0 ;  /* 0x00000036470d7207 */ /* 0x010fe40000000000 */
[----:B------:R-:W-:Y:S02]  /*9410*/  SEL R15, R54, R71, P0 ;  /* 0x00000047360f7207 */ /* 0x000fe40000000000 */
[----:B------:R-:W-:Y:S02]  /*9420*/  MOV R80, R26 ;  /* 0x0000001a00507202 */ /* 0x000fe40000000f00 */
[----:B------:R-:W-:Y:S01]  /*9430*/  MOV R78, R24 ;  /* 0x00000018004e7202 */ /* 0x000fe20000000f00 */
[----:B------:R-:W4:Y:S01]  /*9440*/  SHFL.IDX PT, R50, R50, R5, 0x1c1f ;  /* 0x001c1f0532327589 */ /* 0x000f2200000e0000 */
[----:B------:R-:W-:-:S02]  /*9450*/  MOV R86, R30 ;  /* 0x0000001e00567202 */ /* 0x000fc40000000f00 */
[----:B------:R-:W-:Y:S01]  /*9460*/  MOV R85, R28 ;  /* 0x0000001c00557202 */ /* 0x000fe20000000f00 */
[----:B------:R-:W-:Y:S01]  /*9470*/  SHFL.IDX PT, R49, R49, R0, 0x1c1f ;  /* 0x001c1f0031317589 */ /* 0x000fe200000e0000 */
[----:B-----5:R-:W-:Y:S01]  /*9480*/  SEL R24, R45, R46, P0 ;  /* 0x0000002e2d187207 */ /* 0x020fe20000000000 */
[----:B-1----:R-:W-:Y:S01]  /*9490*/  IMAD.WIDE.U32 R6, R38, UR44, R6 ;  /* 0x0000002c26067c25 */ /* 0x002fe2000f8e0006 */
[----:B------:R-:W-:Y:S01]  /*94a0*/  SEL R26, R46, R45, P0 ;  /* 0x0000002d2e1a7207 */ /* 0x000fe20000000000 */
[----:B------:R-:W-:Y:S01]  /*94b0*/  SHFL.IDX PT, R43, R43, R0, 0x1c1f ;  /* 0x001c1f002b2b7589 */ /* 0x000fe200000e0000 */
[----:B------:R-:W-:Y:S02]  /*94c0*/  SEL R25, R73, R56, P0 ;  /* 0x0000003849197207 */ /* 0x000fe40000000000 */
[----:B------:R-:W-:Y:S01]  /*94d0*/  SEL R27, R56, R73, P0 ;  /* 0x00000049381b7207 */ /* 0x000fe20000000000 */
[----:B------:R-:W1:Y:S01]  /*94e0*/  SHFL.IDX PT, R52, R52, R5, 0x1c1f ;  /* 0x001c1f0534347589 */ /* 0x000e6200000e0000 */
[----:B------:R-:W-:-:S02]  /*94f0*/  SEL R28, R47, R36, P0 ;  /* 0x000000242f1c7207 */ /* 0x000fc40000000000 */
[----:B------:R-:W-:Y:S01]  /*9500*/  SEL R30, R36, R47, P0 ;  /* 0x0000002f241e7207 */ /* 0x000fe20000000000 */
[----:B------:R-:W5:Y:S01]  /*9510*/  SHFL.IDX PT, R58, R58, R5, 0x1c1f ;  /* 0x001c1f053a3a7589 */ /* 0x000f6200000e0000 */
[----:B--2---:R-:W-:Y:S02]  /*9520*/  SEL R29, R77, R42, P0 ;  /* 0x0000002a4d1d7207 */ /* 0x004fe40000000000 */
[----:B------:R-:W-:Y:S01]  /*9530*/  SEL R31, R42, R77, P0 ;  /* 0x0000004d2a1f7207 */ /* 0x000fe20000000000 */
[----:B------:R-:W-:Y:S01]  /*9540*/  SHFL.IDX PT, R53, R53, R0, 0x1c1f ;  /* 0x001c1f0035357589 */ /* 0x000fe200000e0000 */
[----:B---3--:R-:W-:Y:S02]  /*9550*/  SEL R32, R41, R44, P0 ;  /* 0x0000002c29207207 */ /* 0x008fe40000000000 */
[----:B------:R-:W-:Y:S01]  /*9560*/  ISETP.GE.OR P1, PT, R87, UR4, P1 ;  /* 0x0000000457007c0c */ /* 0x000fe20008f26670 */
[----:B------:R-:W-:Y:S01]  /*9570*/  SHFL.IDX PT, R51, R51, R0, 0x1c1f ;  /* 0x001c1f0033337589 */ /* 0x000fe200000e0000 */
[----:B----4-:R-:W-:-:S03]  /*9580*/  SEL R35, R50, R79, P0 ;  /* 0x0000004f32237207 */ /* 0x010fc60000000000 */
[----:B------:R-:W2:Y:S04]  /*9590*/  SHFL.IDX PT, R60, R60, R5, 0x1c1f ;  /* 0x001c1f053c3c7589 */ /* 0x000ea800000e0000 */
[----:B------:R-:W3:Y:S04]  /*95a0*/  SHFL.IDX PT, R66, R66, R5, 0x1c1f ;  /* 0x001c1f0542427589 */ /* 0x000ee800000e0000 */
[----:B------:R-:W-:Y:S04]  /*95b0*/  SHFL.IDX PT, R55, R55, R0, 0x1c1f ;  /* 0x001c1f0037377589 */ /* 0x000fe800000e0000 */
[----:B------:R-:W-:Y:S04]  /*95c0*/  SHFL.IDX PT, R59, R59, R0, 0x1c1f ;  /* 0x001c1f003b3b7589 */ /* 0x000fe800000e0000 */
[----:B------:R-:W4:Y:S04]  /*95d0*/  SHFL.IDX PT, R68, R68, R5, 0x1c1f ;  /* 0x001c1f0544447589 */ /* 0x000f2800000e0000 */
[----:B------:R-:W4:Y:S04]  /*95e0*/  SHFL.IDX PT, R74, R74, R5, 0x1c1f ;  /* 0x001c1f054a4a7589 */ /* 0x000f2800000e0000 */
[----:B------:R-:W-:Y:S04]  /*95f0*/  SHFL.IDX PT, R57, R57, R0, 0x1c1f ;  /* 0x001c1f0039397589 */ /* 0x000fe800000e0000 */
[----:B------:R-:W-:Y:S04]  /*9600*/  SHFL.IDX PT, R67, R67, R0, 0x1c1f ;  /* 0x001c1f0043437589 */ /* 0x000fe800000e0000 */
[----:B------:R-:W-:Y:S04]  /*9610*/  SHFL.IDX PT, R76, R76, R5, 0x1c1f ;  /* 0x001c1f054c4c7589 */ /* 0x000fe800000e0000 */
[----:B------:R-:W-:Y:S04]  /*9620*/  SHFL.IDX PT, R82, R82, R5, 0x1c1f ;  /* 0x001c1f0552527589 */ /* 0x000fe800000e0000 */
[----:B------:R-:W-:Y:S04]  /*9630*/  SHFL.IDX PT, R61, R61, R0, 0x1c1f ;  /* 0x001c1f003d3d7589 */ /* 0x000fe800000e0000 */
[----:B------:R-:W-:Y:S04]  /*9640*/  SHFL.IDX PT, R75, R75, R0, 0x1c1f ;  /* 0x001c1f004b4b7589 */ /* 0x000fe800000e0000 */
[----:B------:R-:W4:Y:S04]  /*9650*/  SHFL.IDX PT, R84, R84, R5, 0x1c1f ;  /* 0x001c1f0554547589 */ /* 0x000f2800000e0000 */
[----:B------:R-:W4:Y:S04]  /*9660*/  SHFL.IDX PT, R90, R90, R5, 0x1c1f ;  /* 0x001c1f055a5a7589 */ /* 0x000f2800000e0000 */
[----:B------:R-:W-:Y:S04]  /*9670*/  SHFL.IDX PT, R63, R63, R0, 0x1c1f ;  /* 0x001c1f003f3f7589 */ /* 0x000fe800000e0000 */
[----:B------:R-:W-:Y:S04]  /*9680*/  SHFL.IDX PT, R81, R81, R0, 0x1c1f ;  /* 0x001c1f0051517589 */ /* 0x000fe800000e0000 */
[----:B------:R-:W4:Y:S04]  /*9690*/  SHFL.IDX PT, R92, R92, R5, 0x1c1f ;  /* 0x001c1f055c5c7589 */ /* 0x000f2800000e0000 */
[----:B------:R-:W4:Y:S04]  /*96a0*/  SHFL.IDX PT, R98, R98, R5, 0x1c1f ;  /* 0x001c1f0562627589 */ /* 0x000f2800000e0000 */
[----:B------:R-:W-:Y:S04]  /*96b0*/  SHFL.IDX PT, R65, R65, R0, 0x1c1f ;  /* 0x001c1f0041417589 */ /* 0x000fe800000e0000 */
[----:B------:R1:W-:Y:S04]  /*96c0*/  SHFL.IDX PT, R83, R83, R0, 0x1c1f ;  /* 0x001c1f0053537589 */ /* 0x0003e800000e0000 */
[----:B------:R-:W-:Y:S04]  /*96d0*/  SHFL.IDX PT, R100, R100, R5, 0x1c1f ;  /* 0x001c1f0564647589 */ /* 0x000fe800000e0000 */
[----:B------:R5:W4:Y:S01]  /*96e0*/  SHFL.IDX PT, R106, R106, R5, 0x1c1f ;  /* 0x001c1f056a6a7589 */ /* 0x000b2200000e0000 */
[----:B-1----:R-:W-:Y:S01]  /*96f0*/  IMAD R0, R38, UR5, RZ ;  /* 0x0000000526007c24 */ /* 0x002fe2000f8e02ff */
[----:B------:R-:W-:-:S02]  /*9700*/  ULDC.64 UR4, c[0x0][0xb40] ;  /* 0x0002d00000047ab9 */ /* 0x000fc40000000a00 */
[----:B------:R1:W-:Y:S01]  /*9710*/  STSM.16.M88.4 [R34], R8 ;  /* 0x0000000822007844 */ /* 0x0003e20000000200 */
[----:B------:R-:W-:Y:S01]  /*9720*/  IMAD R36, R39, UR44, R0 ;  /* 0x0000002c27247c24 */ /* 0x000fe2000f8e0200 */
[----:B------:R-:W-:Y:S02]  /*9730*/  IADD3 R0, P3, R87, R6, RZ ;  /* 0x0000000657007210 */ /* 0x000fe40007f7e0ff */
[----:B------:R2:W-:Y:S01]  /*9740*/  STSM.16.M88.4 [R33], R12 ;  /* 0x0000000c21007844 */ /* 0x0005e20000000200 */
[----:B-----5:R-:W-:-:S03]  /*9750*/  SHF.R.S32.HI R5, RZ, 0x1f, R87 ;  /* 0x0000001fff057819 */ /* 0x020fc60000011457 */
[----:B------:R4:W-:Y:S01]  /*9760*/  STSM.16.M88.4 [R86], R24 ;  /* 0x0000001856007844 */ /* 0x0009e20000000200 */
[----:B------:R-:W-:-:S03]  /*9770*/  IADD3.X R5, R5, R7, R36, P3, !PT ;  /* 0x0000000705057210 */ /* 0x000fc60001ffe424 */
[----:B------:R5:W-:Y:S01]  /*9780*/  STSM.16.M88.4 [R85], R28 ;  /* 0x0000001c55007844 */ /* 0x000be20000000200 */
[----:B------:R-:W-:Y:S01]  /*9790*/  LEA R6, P3, R0, UR4, 0x2 ;  /* 0x0000000400067c11 */ /* 0x000fe2000f8610ff */
[----:B------:R-:W-:Y:S01]  /*97a0*/  ULDC UR4, c[0x0][0xc] ;  /* 0x0000030000047ab9 */ /* 0x000fe20000000800 */
[----:B-1----:R-:W-:Y:S01]  /*97b0*/  SEL R34, R44, R41, P0 ;  /* 0x000000292c227207 */ /* 0x002fe20000000000 */
[----:B------:R-:W-:Y:S01]  /*97c0*/  UIADD3 UR48, UR4, UR48, URZ ;  /* 0x0000003004307290 */ /* 0x000fe2000fffe03f */
[----:B------:R-:W-:Y:S02]  /*97d0*/  SEL R8, R49, R52, P0 ;  /* 0x0000003431087207 */ /* 0x000fe40000000000 */
[----:B--2---:R-:W-:Y:S02]  /*97e0*/  SEL R33, R79, R50, P0 ;  /* 0x000000324f217207 */ /* 0x004fe40000000000 */
[----:B------:R-:W-:Y:S02]  /*97f0*/  SEL R10, R52, R49, P0 ;  /* 0x00000031340a7207 */ /* 0x000fe40000000000 */
[----:B------:R-:W-:Y:S01]  /*9800*/  SEL R9, R43, R58, P0 ;  /* 0x0000003a2b097207 */ /* 0x000fe20000000000 */
[----:B------:R-:W-:Y:S01]  /*9810*/  STSM.16.M88.4 [R80], R32 ;  /* 0x0000002050007844 */ /* 0x000fe20000000200 */
[----:B------:R-:W-:-:S02]  /*9820*/  SEL R11, R58, R43, P0 ;  /* 0x0000002b3a0b7207 */ /* 0x000fc40000000000 */
[----:B------:R-:W-:Y:S02]  /*9830*/  SEL R12, R53, R60, P0 ;  /* 0x0000003c350c7207 */ /* 0x000fe40000000000 */
[----:B------:R-:W-:Y:S01]  /*9840*/  SEL R14, R60, R53, P0 ;  /* 0x000000353c0e7207 */ /* 0x000fe20000000000 */
[----:B------:R1:W-:Y:S01]  /*9850*/  STSM.16.M88.4 [R78], R8 ;  /* 0x000000084e007844 */ /* 0x0003e20000000200 */
[----:B---3--:R-:W-:Y:S02]  /*9860*/  SEL R13, R51, R66, P0 ;  /* 0x00000042330d7207 */ /* 0x008fe40000000000 */
[----:B------:R-:W-:Y:S02]  /*9870*/  SEL R15, R66, R51, P0 ;  /* 0x00000033420f7207 */ /* 0x000fe40000000000 */
[----:B----4-:R-:W-:Y:S02]  /*9880*/  SEL R24, R55, R68, P0 ;  /* 0x0000004437187207 */ /* 0x010fe40000000000 */
[----:B------:R-:W-:Y:S01]  /*9890*/  SEL R26, R68, R55, P0 ;  /* 0x00000037441a7207 */ /* 0x000fe20000000000 */
[----:B------:R2:W-:Y:S01]  /*98a0*/  STSM.16.M88.4 [R72], R12 ;  /* 0x0000000c48007844 */ /* 0x0005e20000000200 */
[----:B------:R-:W-:-:S02]  /*98b0*/  SEL R25, R59, R74, P0 ;  /* 0x0000004a3b197207 */ /* 0x000fc40000000000 */
[----:B------:R-:W-:Y:S02]  /*98c0*/  SEL R27, R74, R59, P0 ;  /* 0x0000003b4a1b7207 */ /* 0x000fe40000000000 */
[----:B-----5:R-:W-:Y:S02]  /*98d0*/  SEL R28, R61, R84, P0 ;  /* 0x000000543d1c7207 */ /* 0x020fe40000000000 */
[----:B------:R-:W-:Y:S01]  /*98e0*/  SEL R30, R84, R61, P0 ;  /* 0x0000003d541e7207 */ /* 0x000fe20000000000 */
[----:B------:R-:W-:Y:S01]  /*98f0*/  STSM.16.M88.4 [R70], R24 ;  /* 0x0000001846007844 */ /* 0x000fe20000000200 */
[----:B-1----:R-:W-:Y:S02]  /*9900*/  SEL R8, R57, R76, P0 ;  /* 0x0000004c39087207 */ /* 0x002fe40000000000 */
[----:B------:R-:W-:Y:S02]  /*9910*/  SEL R10, R76, R57, P0 ;  /* 0x000000394c0a7207 */ /* 0x000fe40000000000 */
[----:B------:R-:W-:-:S02]  /*9920*/  SEL R9, R67, R82, P0 ;  /* 0x0000005243097207 */ /* 0x000fc40000000000 */
[----:B------:R-:W-:Y:S02]  /*9930*/  SEL R11, R82, R67, P0 ;  /* 0x00000043520b7207 */ /* 0x000fe40000000000 */
[----:B------:R-:W-:Y:S02]  /*9940*/  SEL R29, R75, R90, P0 ;  /* 0x0000005a4b1d7207 */ /* 0x000fe40000000000 */
[----:B------:R-:W-:Y:S01]  /*9950*/  SEL R31, R90, R75, P0 ;  /* 0x0000004b5a1f7207 */ /* 0x000fe20000000000 */
[----:B------:R-:W-:Y:S01]  /*9960*/  STSM.16.M88.4 [R64], R8 ;  /* 0x0000000840007844 */ /* 0x000fe20000000200 */
[----:B--2---:R-:W-:Y:S02]  /*9970*/  SEL R12, R63, R92, P0 ;  /* 0x0000005c3f0c7207 */ /* 0x004fe40000000000 */
[----:B------:R-:W-:Y:S01]  /*9980*/  SEL R14, R92, R63, P0 ;  /* 0x0000003f5c0e7207 */ /* 0x000fe20000000000 */
[----:B------:R-:W-:Y:S01]  /*9990*/  STSM.16.M88.4 [R62], R28 ;  /* 0x0000001c3e007844 */ /* 0x000fe20000000200 */
[----:B------:R-:W-:-:S02]  /*99a0*/  SEL R13, R81, R98, P0 ;  /* 0x00000062510d7207 */ /* 0x000fc40000000000 */
[----:B------:R-:W-:Y:S02]  /*99b0*/  SEL R15, R98, R81, P0 ;  /* 0x00000051620f7207 */ /* 0x000fe40000000000 */
[----:B------:R-:W-:Y:S02]  /*99c0*/  SEL R33, R83, R106, P0 ;  /* 0x0000006a53217207 */ /* 0x000fe40000000000 */
[----:B------:R-:W-:Y:S01]  /*99d0*/  SEL R35, R106, R83, P0 ;  /* 0x000000536a237207 */ /* 0x000fe20000000000 */
[----:B------:R-:W-:Y:S01]  /*99e0*/  STSM.16.M88.4 [R21], R12 ;  /* 0x0000000c15007844 */ /* 0x000fe20000000200 */
[----:B------:R-:W-:Y:S02]  /*99f0*/  SEL R32, R65, R100, P0 ;  /* 0x0000006441207207 */ /* 0x000fe40000000000 */
[----:B------:R-:W-:Y:S02]  /*9a00*/  SEL R34, R100, R65, P0 ;  /* 0x0000004164227207 */ /* 0x000fe40000000000 */
[----:B------:R-:W-:-:S02]  /*9a10*/  LEA.HI.X R7, R0, UR5, R5, 0x2, P3 ;  /* 0x0000000500077c11 */ /* 0x000fc400098f1405 */
[----:B------:R-:W1:Y:S04]  /*9a20*/  SHFL.IDX PT, R0, R22, RZ, 0x1f ;  /* 0x00001fff16007589 */ /* 0x000e6800000e0000 */
[----:B------:R2:W-:Y:S01]  /*9a30*/  STSM.16.M88.4 [R20], R32 ;  /* 0x0000002014007844 */ /* 0x0005e20000000200 */
[----:B------:R3:W-:Y:S06]  /*9a40*/  MEMBAR.ALL.CTA ;  /* 0x0000000000007992 */ /* 0x0007ec0000008000 */
[----:B---3--:R-:W3:Y:S02]  /*9a50*/  FENCE.VIEW.ASYNC.S ;  /* 0x00000000000073c6 */ /* 0x008ee40000000000 */
[----:B---3--:R-:W-:Y:S06]  /*9a60*/  BAR.ARV 0x1, 0x120 ;  /* 0x0044800000007b1d */ /* 0x008fec0000002000 */
        /* <DEDUP_REMOVED lines=15> */
[----:B------:R-:W-:-:S03]  /*9b60*/  UMOV UR7, 0x40 ;  /* 0x0000004000077882 */ /* 0x000fc60000000000 */
        /* <DEDUP_REMOVED lines=13> */
.L_x_2796:
[----:B------:R-:W-:Y:S05]  /*9c40*/  BSYNC B0 ;  /* 0x0000000000007941 */ /* 0x000fea0003800000 */
.L_x_2795:
        /* <DEDUP_REMOVED lines=10> */
.L_x_2771:
[----:B------:R-:W-:-:S08]  /*9cf0*/  NOP ;  /* 0x0000000000007918 */ /* 0x000fd00000000000 */
[----:B------:R-:W1:-:S00]  /*9d00*/  USETMAXREG.DEALLOC.CTAPOOL 0x18 ;  /* 0x00000018000079c8 */ /* 0x000e4000080e0500 */
[----:B------:R-:W2:Y:S01]  /*9d10*/  S2UR UR49, SR_CTAID.X ;  /* 0x00000000003179c3 */ /* 0x000ea20000002500 */
[----:B-1----:R-:W-:Y:S01]  /*9d20*/  IMAD.MOV.U32 R0, RZ, RZ, 0x1 ;  /* 0x00000001ff007424 */ /* 0x002fe200078e00ff */
[----:B------:R-:W-:Y:S01]  /*9d30*/  UMOV UR47, 0x1 ;  /* 0x00000001002f7882 */ /* 0x000fe20000000000 */
[----:B------:R-:W-:-:S03]  /*9d40*/  IMAD.MOV.U32 R19, RZ, RZ, RZ ;  /* 0x000000ffff137224 */ /* 0x000fc600078e00ff */
[----:B------:R1:W-:Y:S02]  /*9d50*/  STL [R1], R0 ;  /* 0x0000000001007387 */ /* 0x0003e40000100800 */
[----:B------:R-:W2:Y:S02]  /*9d60*/  LDC R2, c[0x0][0xda4] ;  /* 0x00036900ff027b82 */ /* 0x000ea40000000800 */
[----:B--2---:R-:W-:-:S13]  /*9d70*/  ISETP.LE.AND P0, PT, R2, UR49, PT ;  /* 0x0000003102007c0c */ /* 0x004fda000bf03270 */
[----:B-1----:R-:W-:Y:S05]  /*9d80*/  @P0 BRA `(.L_x_2798) ;  /* 0x00000038007c0947 */ /* 0x002fea0003800000 */
[----:B------:R-:W1:Y:S01]  /*9d90*/  S2R R3, SR_TID.X ;  /* 0x0000000000037919 */ /* 0x000e620000002100 */
[----:B------:R-:W-:Y:S01]  /*9da0*/  IMAD.MOV.U32 R19, RZ, RZ, RZ ;  /* 0x000000ffff137224 */ /* 0x000fe200078e00ff */
[----:B------:R-:W-:Y:S01]  /*9db0*/  ULOP3.LUT UR43, UR46, 0x1, URZ, 0xfc, !UPT ;  /* 0x000000012e2b7892 */ /* 0x000fe2000f8efc3f */
[----:B------:R-:W2:Y:S01]  /*9dc0*/  S2R R4, SR_TID.X ;  /* 0x0000000000047919 */ /* 0x000ea20000002100 */
[----:B------:R-:W-:Y:S01]  /*9dd0*/  ULOP3.LUT UR48, UR46, 0x2, URZ, 0xfc, !UPT ;  /* 0x000000022e307892 */ /* 0x000fe2000f8efc3f */
[----:B------:R-:W-:Y:S01]  /*9de0*/  ULDC.64 UR52, c[0x0][0x198] ;  /* 0x0000660000347ab9 */ /* 0x000fe20000000a00 */
[----:B------:R-:W-:Y:S01]  /*9df0*/  ULDC UR44, c[0x0][0xc] ;  /* 0x00000300002c7ab9 */ /* 0x000fe20000000800 */
[----:B------:R-:W-:Y:S01]  /*9e00*/  UMOV UR47, URZ ;  /* 0x0000003f002f7c82 */ /* 0x000fe20008000000 */
[----:B-1----:R-:W-:Y:S01]  /*9e10*/  LOP3.LUT R3, R3, 0x7f, RZ, 0xc0, !PT ;  /* 0x0000007f03037812 */ /* 0x002fe200078ec0ff */
[----:B--2---:R-:W-:-:S04]  /*9e20*/  IMAD.SHL.U32 R17, R4, 0x40, RZ ;  /* 0x0000004004117824 */ /* 0x004fc800078e00ff */
[----:B------:R-:W-:-:S05]  /*9e30*/  IMAD.SHL.U32 R0, R3, 0x10, RZ ;  /* 0x0000001003007824 */ /* 0x000fca00078e00ff */
[----:B------:R-:W-:Y:S01]  /*9e40*/  LOP3.LUT R3, R0, 0x600, RZ, 0xc0, !PT ;  /* 0x0000060000037812 */ /* 0x000fe200078ec0ff */
[----:B------:R-:W-:-:S05]  /*9e50*/  IMAD.SHL.U32 R0, R4, 0x20, RZ ;  /* 0x0000002004007824 */ /* 0x000fca00078e00ff */
[--C-:B------:R-:W-:Y:S02]  /*9e60*/  LOP3.LUT R3, R3, 0x60, R0.reuse, 0xf8, !PT ;  /* 0x0000006003037812 */ /* 0x100fe400078ef800 */
[----:B------:R-:W-:Y:S02]  /*9e70*/  LOP3.LUT R2, R0, 0x80, RZ, 0xc0, !PT ;  /* 0x0000008000027812 */ /* 0x000fe400078ec0ff */
[----:B------:R-:W-:Y:S02]  /*9e80*/  LOP3.LUT R5, R3, 0x100, R0, 0xf8, !PT ;  /* 0x0000010003057812 */ /* 0x000fe400078ef800 */
[--C-:B------:R-:W-:Y:S02]  /*9e90*/  SHF.R.U32.HI R0, RZ, 0x1, R4.reuse ;  /* 0x00000001ff007819 */ /* 0x100fe40000011604 */
[----:B------:R-:W-:Y:S02]  /*9ea0*/  LOP3.LUT R3, R17, 0x180, RZ, 0xc0, !PT ;  /* 0x0000018011037812 */ /* 0x000fe400078ec0ff */
[----:B------:R-:W-:-:S02]  /*9eb0*/  LOP3.LUT R2, R2, 0x10, R4, 0xf8, !PT ;  /* 0x0000001002027812 */ /* 0x000fc400078ef804 */
[----:B------:R-:W-:Y:S01]  /*9ec0*/  LOP3.LUT R0, R3, 0x30, R0, 0xf8, !PT ;  /* 0x0000003003007812 */ /* 0x000fe200078ef800 */
[----:B------:R-:W-:-:S05]  /*9ed0*/  IMAD.SHL.U32 R3, R4, 0x4, RZ ;  /* 0x0000000404037824 */ /* 0x000fca00078e00ff */
[----:B------:R-:W-:Y:S01]  /*9ee0*/  LOP3.LUT R2, R2, 0x10, R3, 0x78, !PT ;  /* 0x0000001002027812 */ /* 0x000fe200078e7803 */
[----:B------:R-:W-:-:S03]  /*9ef0*/  IMAD.SHL.U32 R3, R4, 0x8, RZ ;  /* 0x0000000804037824 */ /* 0x000fc600078e00ff */
[----:B------:R-:W-:Y:S02]  /*9f00*/  LOP3.LUT R16, R5, R2, RZ, 0xfc, !PT ;  /* 0x0000000205107212 */ /* 0x000fe400078efcff */
[----:B------:R-:W-:-:S04]  /*9f10*/  LOP3.LUT R0, R0, 0x30, R3, 0x78, !PT ;  /* 0x0000003000007812 */ /* 0x000fc800078e7803 */
[----:B------:R-:W-:Y:S01]  /*9f20*/  LOP3.LUT R17, R0, 0x640, R17, 0xf8, !PT ;  /* 0x0000064000117812 */ /* 0x000fe200078ef811 */
[----:B------:R-:W-:-:S05]  /*9f30*/  IMAD.MOV.U32 R0, RZ, RZ, 0x1 ;  /* 0x00000001ff007424 */ /* 0x000fca00078e00ff */
[----:B------:R1:W-:Y:S02]  /*9f40*/  STL [R1], R0 ;  /* 0x0000000001007387 */ /* 0x0003e40000100800 */
.L_x_2844:
[----:B--2---:R-:W2:Y:S01]  /*9f50*/  S2UR UR4, SR_CgaCtaId ;  /* 0x00000000000479c3 */ /* 0x004ea20000008800 */
[----:B------:R-:W-:Y:S01]  /*9f60*/  ULDC UR5, c[0x0][0xda8] ;  /* 0x00036a0000057ab9 */ /* 0x000fe20000000800 */
[----:B------:R-:W-:Y:S01]  /*9f70*/  ULDC.64 UR6, c[0x0][0x3f8] ;  /* 0x0000fe0000067ab9 */ /* 0x000fe20000000a00 */
[----:B------:R-:W-:Y:S02]  /*9f80*/  UISETP.NE.AND UP1, UPT, UR5, 0x1, UPT ;  /* 0x000000010500788c */ /* 0x000fe4000bf25270 */
[----:B------:R-:W-:Y:S01]  /*9f90*/  UISETP.NE.U32.AND UP0, UPT, UR6, URZ, UPT ;  /* 0x0000003f0600728c */ /* 0x000fe2000bf05070 */
[----:B------:R-:W-:Y:S01]  /*9fa0*/  UMOV UR40, 0x400 ;  /* 0x0000040000287882 */ /* 0x000fe20000000000 */
[----:B------:R-:W-:Y:S02]  /*9fb0*/  ULDC UR8, c[0x0][0xdb4] ;  /* 0x00036d0000087ab9 */ /* 0x000fe40000000800 */
[----:B------:R-:W-:Y:S02]  /*9fc0*/  UISETP.NE.AND.EX UP0, UPT, UR7, URZ, UPT, UP0 ;  /* 0x0000003f0700728c */ /* 0x000fe4000bf05300 */
[----:B------:R-:W-:Y:S01]  /*9fd0*/  UISETP.NE.AND UP2, UPT, UR8, 0x1, UPT ;  /* 0x000000010800788c */ /* 0x000fe2000bf45270 */
[----:B------:R-:W-:Y:S01]  /*9fe0*/  ULDC UR6, c[0x0][0x404] ;  /* 0x0001010000067ab9 */ /* 0x000fe20000000800 */
[----:B------:R-:W-:Y:S01]  /*9ff0*/  ULDC UR42, c[0x0][0x2e0] ;  /* 0x0000b800002a7ab9 */ /* 0x000fe20000000800 */
[----:B------:R-:W-:Y:S01]  /*a000*/  USEL UR6, UR6, 0x1, UP0 ;  /* 0x0000000106067887 */ /* 0x000fe20008000000 */
[----:B------:R-:W-:Y:S01]  /*a010*/  @UP1 ULDC UR7, c[0x0][0xdb0] ;  /* 0x00036c0000071ab9 */ /* 0x000fe20000000800 */
[----:B------:R-:W-:-:S02]  /*a020*/  UMOV UR45, UR49 ;  /* 0x00000031002d7c82 */ /* 0x000fc40008000000 */
[----:B------:R-:W-:-:S04]  /*a030*/  UIMAD UR42, UR6, UR42, URZ ;  /* 0x0000002a062a72a4 */ /* 0x000fc8000f8e023f */
[----:B------:R-:W-:Y:S01]  /*a040*/  @UP2 ULDC.64 UR10, c[0x0][0xdb8] ;  /* 0x00036e00000a2ab9 */ /* 0x000fe20000000a00 */
[----:B------:R-:W-:Y:S02]  /*a050*/  UIADD3 UR6, UR42, 0x9f, URZ ;  /* 0x0000009f2a067890 */ /* 0x000fe4000fffe03f */
[----:B--2---:R-:W-:-:S03]  /*a060*/  ULEA UR40, UR4, UR40, 0x18 ;  /* 0x0000002804287291 */ /* 0x004fc6000f8ec03f */
[----:B------:R-:W-:Y:S01]  /*a070*/  @UP1 ULDC UR4, c[0x0][0xdac] ;  /* 0x00036b0000041ab9 */ /* 0x000fe20000000800 */
[----:B------:R-:W-:Y:S02]  /*a080*/  UIADD3 UR9, UR40, 0x24200, URZ ;  /* 0x0002420028097890 */ /* 0x000fe4000fffe03f */
[----:B------:R-:W-:Y:S02]  /*a090*/  UIMAD.WIDE.U32 UR4, UR49, UR4, URZ ;  /* 0x00000004310472a5 */ /* 0x000fe4000f8e003f */
[----:B------:R-:W-:Y:S02]  /*a0a0*/  ULOP3.LUT UP0, URZ, UR9, 0x1bf, URZ, 0xc0, !UPT ;  /* 0x000001bf093f7892 */ /* 0x000fe4000f80c03f */
[----:B------:R-:W-:Y:S02]  /*a0b0*/  @UP1 USHF.R.U32.HI UR45, URZ, UR7, UR5 ;  /* 0x000000073f2d1299 */ /* 0x000fe40008011605 */
[----:B------:R-:W-:Y:S02]  /*a0c0*/  UIMAD.WIDE UR6, UR6, 0x66666667, URZ ;  /* 0x66666667060678a5 */ /* 0x000fe4000f8e023f */
[----:B------:R-:W-:Y:S01]  /*a0d0*/  UIMAD.WIDE.U32 UR4, UR45, UR10, URZ ;  /* 0x0000000a2d0472a5 */ /* 0x000fe2000f8e003f */
[----:B------:R-:W-:Y:S01]  /*a0e0*/  PLOP3.LUT P0, PT, PT, PT, UP0, 0x80, 0x0 ;  /* 0x000000000000781c */ /* 0x000fe20003f0f008 */
[----:B------:R-:W-:Y:S01]  /*a0f0*/  USHF.R.U32.HI UR41, URZ, 0x1f, UR7 ;  /* 0x0000001f3f297899 */ /* 0x000fe20008011607 */
[----:B------:R-:W-:Y:S01]  /*a100*/  UMOV UR39, UR45 ;  /* 0x0000002d00277c82 */ /* 0x000fe20008000000 */
[----:B------:R-:W-:-:S02]  /*a110*/  @UP2 USHF.R.U32.HI UR39, URZ, UR11, UR5 ;  /* 0x0000000b3f272299 */ /* 0x000fc40008011605 */
[----:B------:R-:W-:Y:S02]  /*a120*/  ULEA.HI.SX32 UR41, UR7, UR41, 0x1a ;  /* 0x0000002907297291 */ /* 0x000fe4000f8fd23f */
[----:B------:R-:W-:-:S04]  /*a130*/  UIADD3 UR38, -UR39, URZ, URZ ;  /* 0x0000003f27267290 */ /* 0x000fc8000fffe13f */
[----:B------:R-:W-:Y:S02]  /*a140*/  UIMAD UR38, UR8, UR38, UR45 ;  /* 0x00000026082672a4 */ /* 0x000fe4000f8e022d */
[----:B---3--:R-:W-:Y:S10]  /*a150*/  @!P0 BRA `(.L_x_2799) ;  /* 0x0000000000408947 */ /* 0x008ff40003800000 */
[----:B------:R-:W-:Y:S01]  /*a160*/  MOV R2, 0x0 ;  /* 0x0000000000027802 */ /* 0x000fe20000000f00 */
[----:B------:R-:W-:Y:S01]  /*a170*/  ULDC.64 UR6, c[0x4][0x198] ;  /* 0x0100660000067ab9 */ /* 0x000fe20000000a00 */
[----:B------:R-:W-:Y:S01]  /*a180*/  ULDC.64 UR8, c[0x4][0x1a0] ;  /* 0x0100680000087ab9 */ /* 0x000fe20000000a00 */
[----:B------:R-:W-:Y:S01]  /*a190*/  ULDC.64 UR4, c[0x4][0xb0] ;  /* 0x01002c0000047ab9 */ /* 0x000fe20000000a00 */
[----:B------:R-:W-:Y:S02]  /*a1a0*/  IMAD.U32 R4, RZ, RZ, UR6 ;  /* 0x00000006ff047e24 */ /* 0x000fe4000f8e00ff */
[----:B------:R-:W2:Y:S01]  /*a1b0*/  LDC.64 R2, c[0x4][R2] ;  /* 0x0100000002027b82 */ /* 0x000ea20000000a00 */
        /* <DEDUP_REMOVED lines=9> */
[----:B-12---:R-:W-:Y:S05]  /*a250*/  CALL.ABS.NOINC R2 ;  /* 0x0000000002007343 */ /* 0x006fea0003c00000 */
.L_x_2799:
        /* <DEDUP_REMOVED lines=20> */
.L_x_2800:
[----:B-1----:R-:W-:-:S04]  /*a3a0*/  IMAD.U32 R0, RZ, RZ, UR40 ;  /* 0x00000028ff007e24 */ /* 0x002fc8000f8e00ff */
        /* <DEDUP_REMOVED lines=19> */
.L_x_2801:
        /* <DEDUP_REMOVED lines=18> */
.L_x_2802:
[----:B------:R-:W-:Y:S01]  /*a600*/  ULDC.64 UR4, c[0x0][0x9f8] ;  /* 0x00027e0000047ab9 */ /* 0x000fe20000000a00 */
[----:B------:R-:W-:Y:S01]  /*a610*/  IMAD.U32 R5, RZ, RZ, UR39 ;  /* 0x00000027ff057e24 */ /* 0x000fe2000f8e00ff */
[----:B------:R-:W-:Y:S01]  /*a620*/  ISETP.NE.U32.AND P0, PT, RZ, UR4, PT ;  /* 0x00000004ff007c0c */ /* 0x000fe2000bf05070 */
[----:B------:R-:W-:Y:S01]  /*a630*/  IMAD.U32 R9, RZ, RZ, UR39 ;  /* 0x00000027ff097e24 */ /* 0x000fe2000f8e00ff */
[----:B------:R-:W1:Y:S01]  /*a640*/  S2R R7, SR_TID.X ;  /* 0x0000000000077919 */ /* 0x000e620000002100 */
[----:B------:R-:W2:Y:S01]  /*a650*/  LDC R0, c[0x0][0x428] ;  /* 0x00010a00ff007b82 */ /* 0x000ea20000000800 */
[----:B------:R-:W-:-:S13]  /*a660*/  ISETP.NE.AND.EX P0, PT, RZ, UR5, PT, P0 ;  /* 0x00000005ff007c0c */ /* 0x000fda000bf05300 */
[----:B------:R-:W3:Y:S01]  /*a670*/  @P0 LDC.64 R2, c[0x0][0x9f8] ;  /* 0x00027e00ff020b82 */ /* 0x000ee20000000a00 */
[----:B------:R-:W-:Y:S01]  /*a680*/  IMAD R6, RZ, RZ, -UR45 ;  /* 0x8000002dff067e24 */ /* 0x000fe2000f8e02ff */
[----:B-1----:R-:W-:Y:S01]  /*a690*/  LOP3.LUT R10, R7, 0x7f, RZ, 0xc0, !PT ;  /* 0x0000007f070a7812 */ /* 0x002fe200078ec0ff */
[----:B---3--:R-:W-:-:S05]  /*a6a0*/  @P0 IMAD.WIDE R2, R5, 0x4, R2 ;  /* 0x0000000405020825 */ /* 0x008fca00078e0202 */
[----:B------:R-:W1:Y:S01]  /*a6b0*/  LDC R5, c[0x0][0xda8] ;  /* 0x00036a00ff057b82 */ /* 0x000e620000000800 */
[----:B------:R3:W4:Y:S01]  /*a6c0*/  @P0 LDG.E R9, desc[UR50][R2.64] ;  /* 0x0000003202090981 */ /* 0x000722000c1e1900 */
[----:B--2---:R-:W-:Y:S01]  /*a6d0*/  ISETP.NE.AND P0, PT, R0, 0x1, PT ;  /* 0x000000010000780c */ /* 0x004fe20003f05270 */
[----:B------:R-:W-:Y:S01]  /*a6e0*/  UMOV UR36, URZ ;  /* 0x0000003f00247c82 */ /* 0x000fe20008000000 */
[----:B------:R-:W-:Y:S01]  /*a6f0*/  ISETP.NE.AND P2, PT, R10, RZ, PT ;  /* 0x000000ff0a00720c */ /* 0x000fe20003f45270 */
[----:B------:R-:W-:Y:S01]  /*a700*/  UMOV UR4, 0x40 ;  /* 0x0000004000047882 */ /* 0x000fe20000000000 */
[----:B------:R-:W-:Y:S01]  /*a710*/  UMOV UR6, UR38 ;  /* 0x0000002600067c82 */ /* 0x000fe20008000000 */
[----:B------:R-:W-:Y:S01]  /*a720*/  UMOV UR7, UR39 ;  /* 0x0000002700077c82 */ /* 0x000fe20008000000 */
[----:B------:R-:W-:Y:S01]  /*a730*/  UMOV UR8, 0x80 ;  /* 0x0000008000087882 */ /* 0x000fe20000000000 */
[----:B------:R-:W-:Y:S01]  /*a740*/  UMOV UR10, UR38 ;  /* 0x00000026000a7c82 */ /* 0x000fe20008000000 */
[----:B------:R-:W-:Y:S01]  /*a750*/  UMOV UR11, UR39 ;  /* 0x00000027000b7c82 */ /* 0x000fe20008000000 */
[----:B---3--:R-:W2:Y:S01]  /*a760*/  LDC.64 R2, c[0x0][0x3f8] ;  /* 0x0000fe00ff027b82 */ /* 0x008ea20000000a00 */
[----:B------:R-:W-:Y:S01]  /*a770*/  UMOV UR14, 0xffffffff ;  /* 0xffffffff000e7882 */ /* 0x000fe20000000000 */
[----:B------:R-:W-:Y:S01]  /*a780*/  SHF.R.U32.HI R7, RZ, 0x5, R7 ;  /* 0x00000005ff077819 */ /* 0x000fe20000011607 */
[----:B------:R-:W-:-:S03]  /*a790*/  IMAD.U32 R18, RZ, RZ, UR38 ;  /* 0x00000026ff127e24 */ /* 0x000fc6000f8e00ff */
[----:B------:R-:W-:Y:S01]  /*a7a0*/  VOTEU.ALL UP1, P2 ;  /* 0x00000000003f7886 */ /* 0x000fe20001020000 */
[----:B------:R-:W-:Y:S01]  /*a7b0*/  LOP3.LUT R7, R7, 0x3, RZ, 0xc0, !PT ;  /* 0x0000000307077812 */ /* 0x000fe200078ec0ff */
[----:B------:R-:W3:Y:S01]  /*a7c0*/  @P0 LDC R0, c[0x0][0x42c] ;  /* 0x00010b00ff000b82 */ /* 0x000ee20000000800 */
[----:B-1----:R-:W-:Y:S02]  /*a7d0*/  IMAD R6, R5, R6, UR49 ;  /* 0x0000003105067e24 */ /* 0x002fe4000f8e0206 */
[----:B------:R-:W-:Y:S02]  /*a7e0*/  @!UP1 UIADD3 UR12, UP0, UR52, 0x270, URZ ;  /* 0x00000270340c9890 */ /* 0x000fe4000ff1e03f */
[----:B------:R-:W-:-:S03]  /*a7f0*/  IMAD.SHL.U32 R6, R6, 0x80, RZ ;  /* 0x0000008006067824 */ /* 0x000fc600078e00ff */
[----:B------:R-:W1:Y:S01]  /*a800*/  @P0 LDC R5, c[0x0][0x430] ;  /* 0x00010c00ff050b82 */ /* 0x000e620000000800 */
[----:B------:R-:W-:Y:S01]  /*a810*/  @!UP1 UIADD3.X UR13, URZ, UR53, URZ, UP0, !UPT ;  /* 0x000000353f0d9290 */ /* 0x000fe200087fe43f */
[----:B------:R-:W-:Y:S02]  /*a820*/  R2UR UR37, R6 ;  /* 0x00000000062572ca */ /* 0x000fe400000e0000 */
[----:B--2---:R-:W-:-:S04]  /*a830*/  ISETP.NE.U32.AND P1, PT, R2, RZ, PT ;  /* 0x000000ff0200720c */ /* 0x004fc80003f25070 */
[----:B------:R-:W-:Y:S01]  /*a840*/  ISETP.NE.AND.EX P1, PT, R3, RZ, PT, P1 ;  /* 0x000000ff0300720c */ /* 0x000fe20003f25310 */
[----:B---3--:R-:W-:-:S06]  /*a850*/  @P0 IMAD.HI.U32 R0, R0, UR38, RZ ;  /* 0x0000002600000c27 */ /* 0x008fcc000f8e00ff */
[----:B------:R-:W-:Y:S01]  /*a860*/  UMOV UR5, UR37 ;  /* 0x0000002500057c82 */ /* 0x000fe20008000000 */
[----:B------:R-:W-:Y:S01]  /*a870*/  UMOV UR9, UR37 ;  /* 0x0000002500097c82 */ /* 0x000fe20008000000 */
[----:B------:R2:W-:Y:S01]  /*a880*/  @!UP1 UTMAPF.L2.4D [UR36], [UR12] ;  /* 0x000000240c0095b8 */ /* 0x0005e20008018000 */
[----:B-1----:R-:W-:Y:S01]  /*a890*/  @P0 SHF.R.U32.HI R18, RZ, R5, R0 ;  /* 0x00000005ff120219 */ /* 0x002fe20000011600 */
[----:B------:R2:W-:Y:S01]  /*a8a0*/  @!UP1 UTMAPF.L2.4D [UR4], [UR12] ;  /* 0x000000040c0095b8 */ /* 0x0005e20008018000 */
[----:B------:R2:W-:Y:S01]  /*a8b0*/  @!UP1 UTMAPF.L2.4D [UR8], [UR12] ;  /* 0x000000080c0095b8 */ /* 0x0005e20008018000 */
[----:B----4-:R-:W-:Y:S01]  /*a8c0*/  SHF.R.S32.HI R4, RZ, 0x1f, R9 ;  /* 0x0000001fff047819 */ /* 0x010fe20000011409 */
[----:B------:R2:W-:Y:S01]  /*a8d0*/  STL [R1+0x4], R9 ;  /* 0x0000040901007387 */ /* 0x0005e20000100800 */
[----:B------:R-:W-:-:S03]  /*a8e0*/  SEL R0, R9, RZ, !P1 ;  /* 0x000000ff09007207 */ /* 0x000fc60004800000 */
[----:B------:R2:W-:Y:S01]  /*a8f0*/  STL [R1+0x8], R4 ;  /* 0x0000080401007387 */ /* 0x0005e20000100800 */
[----:B------:R-:W-:Y:S05]  /*a900*/  BRA.DIV UR14, `(.L_x_2803) ;  /* 0x000000320ef07947 */ /* 0x000fea000b800000 */
[----:B------:R1:W3:Y:S02]  /*a910*/  SHFL.IDX PT, R14, R7, RZ, 0x1f ;  /* 0x00001fff070e7589 */ /* 0x0002e400000e0000 */
.L_x_2860:
[----:B---3--:R-:W-:Y:S02]  /*a920*/  ISETP.NE.AND P0, PT, R14, RZ, PT ;  /* 0x000000ff0e00720c */ /* 0x008fe40003f05270 */
[----:B------:R-:W-:-:S11]  /*a930*/  PLOP3.LUT P6, PT, PT, PT, PT, 0x8, 0x0 ;  /* 0x000000000000781c */ /* 0x000fd60003fce170 */
[----:B------:R-:W-:Y:S05]  /*a940*/  @P0 BRA `(.L_x_2804) ;  /* 0x00000008000c0947 */ /* 0x000fea0003800000 */
[----:B--2---:R-:W-:-:S06]  /*a950*/  UIADD3 UR4, UR41, -0x1, URZ ;  /* 0xffffffff29047890 */ /* 0x004fcc000fffe03f */
[----:B-1----:R-:W-:Y:S01]  /*a960*/  IMAD.U32 R7, RZ, RZ, UR4 ;  /* 0x00000004ff077e24 */ /* 0x002fe2000f8e00ff */
[----:B------:R-:W-:-:S03]  /*a970*/  UMOV UR4, 0xffffffff ;  /* 0xffffffff00047882 */ /* 0x000fc60000000000 */
[----:B------:R-:W-:Y:S05]  /*a980*/  BRA.DIV UR4, `(.L_x_2805) ;  /* 0x0000003204f07947 */ /* 0x000fea000b800000 */
[----:B------:R-:W-:-:S13]  /*a990*/  ELECT P6, URZ, PT ;  /* 0x00000000003f782f */ /* 0x000fda00038c0000 */
.L_x_2863:
[----:B------:R-:W-:Y:S05]  /*a9a0*/  @!P6 BRA `(.L_x_2806) ;  /* 0x000000040078e947 */ /* 0x000fea0003800000 */
[----:B------:R-:W-:Y:S01]  /*a9b0*/  IMAD.MOV.U32 R0, RZ, RZ, R9 ;  /* 0x000000ffff007224 */ /* 0x000fe200078e0009 */
[----:B------:R-:W-:Y:S06]  /*a9c0*/  @!P1 BRA `(.L_x_2807) ;  /* 0x0000000000489947 */ /* 0x000fec0003800000 */
[----:B------:R-:W1:Y:S01]  /*a9d0*/  LDC R0, c[0x0][0x41c] ;  /* 0x00010700ff007b82 */ /* 0x000e620000000800 */
[----:B------:R-:W-:Y:S01]  /*a9e0*/  IMAD.MOV.U32 R11, RZ, RZ, R4 ;  /* 0x000000ffff0b7224 */ /* 0x000fe200078e0004 */
[----:B------:R-:W-:Y:S01]  /*a9f0*/  ULDC.64 UR4, c[0x0][0x408] ;  /* 0x0001020000047ab9 */ /* 0x000fe20000000a00 */
[----:B-1----:R-:W-:-:S13]  /*aa00*/  ISETP.NE.AND P0, PT, R0, 0x1, PT ;  /* 0x000000010000780c */ /* 0x002fda0003f05270 */
[----:B------:R-:W1:Y:S02]  /*aa10*/  @P0 LDC.64 R4, c[0x0][0x420] ;  /* 0x00010800ff040b82 */ /* 0x000e640000000a00 */
[----:B-1----:R-:W-:-:S04]  /*aa20*/  @P0 IMAD.HI.U32 R8, R7, R4, RZ ;  /* 0x0000000407080227 */ /* 0x002fc800078e00ff */
[----:B------:R-:W-:Y:S01]  /*aa30*/  IMAD.MOV.U32 R4, RZ, RZ, R7 ;  /* 0x000000ffff047224 */ /* 0x000fe200078e0007 */
[----:B------:R-:W-:-:S05]  /*aa40*/  @P0 SHF.R.U32.HI R4, RZ, R5, R8 ;  /* 0x00000005ff040219 */ /* 0x000fca0000011608 */
[----:B------:R-:W-:-:S04]  /*aa50*/  IMAD.MOV R5, RZ, RZ, -R4 ;  /* 0x000000ffff057224 */ /* 0x000fc800078e0a04 */
[----:B------:R-:W-:Y:S01]  /*aa60*/  IMAD R7, R0, R5, R7 ;  /* 0x0000000500077224 */ /* 0x000fe200078e0207 */
[--C-:B------:R-:W-:Y:S01]  /*aa70*/  SHF.R.S32.HI R5, RZ, 0x1f, R4.reuse ;  /* 0x0000001fff057819 */ /* 0x100fe20000011404 */
[----:B------:R-:W-:Y:S02]  /*aa80*/  IMAD R0, R11, UR4, RZ ;  /* 0x000000040b007c24 */ /* 0x000fe4000f8e02ff */
[----:B------:R-:W-:-:S04]  /*aa90*/  IMAD.WIDE.U32 R4, R9, UR4, R4 ;  /* 0x0000000409047c25 */ /* 0x000fc8000f8e0004 */
[----:B------:R-:W-:Y:S01]  /*aaa0*/  IMAD R9, R9, UR5, R0 ;  /* 0x0000000509097c24 */ /* 0x000fe2000f8e0200 */
[----:B------:R-:W-:-:S03]  /*aab0*/  LEA R2, P0, R4, R2, 0x2 ;  /* 0x0000000204027211 */ /* 0x000fc600078010ff */
[----:B------:R-:W-:-:S05]  /*aac0*/  IMAD.IADD R0, R5, 0x1, R9 ;  /* 0x0000000105007824 */ /* 0x000fca00078e0209 */
[----:B------:R-:W-:-:S05]  /*aad0*/  LEA.HI.X R3, R4, R3, R0, 0x2, P0 ;  /* 0x0000000304037211 */ /* 0x000fca00000f1400 */
[----:B------:R1:W5:Y:S02]  /*aae0*/  LDG.E R0, desc[UR50][R2.64] ;  /* 0x0000003202007981 */ /* 0x000364000c1e1900 */
.L_x_2807:
[----:B-1----:R-:W2:Y:S01]  /*aaf0*/  LDL R2, [R1] ;  /* 0x0000000001027983 */ /* 0x002ea20000100800 */
[----:B------:R-:W-:Y:S02]  /*ab00*/  LEA R5, R19, UR40, 0x3 ;  /* 0x0000002813057c11 */ /* 0x000fe4000f8e18ff */
[----:B------:R-:W-:Y:S02]  /*ab10*/  ISETP.NE.AND P0, PT, R10, RZ, PT ;  /* 0x000000ff0a00720c */ /* 0x000fe40003f05270 */
[----:B--2---:R-:W-:-:S04]  /*ab20*/  SHF.L.U32 R2, R2, 0x1f, RZ ;  /* 0x0000001f02027819 */ /* 0x004fc800000006ff */
[----:B------:R-:W1:Y:S02]  /*ab30*/  SYNCS.PHASECHK.TRANS64.TRYWAIT P3, [R5+URZ+0x33480], R2 ;  /* 0x03348002050075a7 */ /* 0x000e64000806017f */
[----:B-1----:R-:W-:Y:S05]  /*ab40*/  @!P3 BRA `(.L_x_2808) ;  /* 0x0000003000a0b947 */ /* 0x002fea0003800000 */
.L_x_2864:
        /* <DEDUP_REMOVED lines=8> */
.L_x_2809:
[----:B------:R-:W-:Y:S01]  /*abd0*/  IMAD.U32 R3, RZ, RZ, UR40 ;  /* 0x00000028ff037e24 */ /* 0x000fe2000f8e00ff */
[----:B------:R-:W-:Y:S01]  /*abe0*/  R2UR UR9, R5 ;  /* 0x00000000050972ca */ /* 0x000fe200000e0000 */
[----:B------:R-:W-:Y:S01]  /*abf0*/  IMAD R7, R7, 0xa0, RZ ;  /* 0x000000a007077824 */ /* 0x000fe200078e02ff */
[----:B------:R-:W-:Y:S01]  /*ac00*/  UIADD3 UR4, UP0, UR52, 0x470, URZ ;  /* 0x0000047034047890 */ /* 0x000fe2000ff1e03f */
[----:B------:R-:W-:Y:S01]  /*ac10*/  IMAD R3, R19, 0x7800, R3 ;  /* 0x0000780013037824 */ /* 0x000fe200078e0203 */
[----:B------:R-:W-:Y:S01]  /*ac20*/  R2UR UR12, R18 ;  /* 0x00000000120c72ca */ /* 0x000fe200000e0000 */
[----:B------:R-:W-:Y:S01]  /*ac30*/  UMOV UR10, URZ ;  /* 0x0000003f000a7c82 */ /* 0x000fe20008000000 */
[----:B-----5:R-:W-:Y:S01]  /*ac40*/  R2UR UR13, R0 ;  /* 0x00000000000d72ca */ /* 0x020fe200000e0000 */
[----:B------:R-:W-:Y:S01]  /*ac50*/  UIADD3.X UR5, URZ, UR53, URZ, UP0, !UPT ;  /* 0x000000353f057290 */ /* 0x000fe200087fe43f */
[----:B------:R-:W-:Y:S01]  /*ac60*/  R2UR UR15, R3 ;  /* 0x00000000030f72ca */ /* 0x000fe200000e0000 */
[----:B------:R-:W-:Y:S01]  /*ac70*/  UMOV UR6, 0x0 ;  /* 0x0000000000067882 */ /* 0x000fe20000000000 */
[----:B------:R-:W-:Y:S01]  /*ac80*/  R2UR UR11, R7 ;  /* 0x00000000070b72ca */ /* 0x000fe200000e0000 */
[----:B------:R-:W-:Y:S01]  /*ac90*/  UMOV UR7, 0x14f00000 ;  /* 0x14f0000000077882 */ /* 0x000fe20000000000 */
[----:B------:R-:W-:Y:S01]  /*aca0*/  UMOV UR16, 0x40 ;  /* 0x0000004000107882 */ /* 0x000fe20000000000 */
[----:B------:R-:W-:-:S08]  /*acb0*/  UIADD3 UR9, UR9, 0x33470, URZ ;  /* 0x0003347009097890 */ /* 0x000fd0000fffe03f */
[----:B------:R-:W-:Y:S02]  /*acc0*/  UIADD3 UR8, UR15, 0xf200, URZ ;  /* 0x0000f2000f087890 */ /* 0x000fe4000fffe03f */
[----:B------:R-:W-:Y:S02]  /*acd0*/  UIADD3 UR14, UR15, 0x11a00, URZ ;  /* 0x00011a000f0e7890 */ /* 0x000fe4000fffe03f */
[----:B------:R-:W-:-:S05]  /*ace0*/  UIADD3 UR15, UR15, 0x14200, URZ ;  /* 0x000142000f0f7890 */ /* 0x000fca000fffe03f */
[----:B------:R2:W-:Y:S02]  /*acf0*/  UTMALDG.4D [UR8], [UR4], desc[UR6] ;  /* 0x00000608040075b4 */ /* 0x0005e40008019000 */
[----:B--2---:R-:W-:Y:S01]  /*ad00*/  UMOV UR8, UR14 ;  /* 0x0000000e00087c82 */ /* 0x004fe20008000000 */
[----:B------:R-:W-:Y:S01]  /*ad10*/  UMOV UR10, UR16 ;  /* 0x00000010000a7c82 */ /* 0x000fe20008000000 */
[----:B------:R-:W-:Y:S01]  /*ad20*/  UMOV UR14, 0x80 ;  /* 0x00000080000e7882 */ /* 0x000fe20000000000 */
[----:B------:R2:W-:Y:S02]  /*ad30*/  UTMALDG.4D [UR8], [UR4], desc[UR6] ;  /* 0x00000608040075b4 */ /* 0x0005e40008019000 */
[----:B--2---:R-:W-:Y:S01]  /*ad40*/  UMOV UR8, UR15 ;  /* 0x0000000f00087c82 */ /* 0x004fe20008000000 */
[----:B------:R-:W-:Y:S02]  /*ad50*/  UMOV UR10, UR14 ;  /* 0x0000000e000a7c82 */ /* 0x000fe40008000000 */
[----:B------:R2:W-:Y:S01]  /*ad60*/  UTMALDG.4D [UR8], [UR4], desc[UR6] ;  /* 0x00000608040075b4 */ /* 0x0005e20008019000 */
[----:B------:R-:W3:Y:S02]  /*ad70*/  SYNCS.PHASECHK.TRANS64.TRYWAIT P3, [R5+URZ+0x33440], R2 ;  /* 0x03344002050075a7 */ /* 0x000ee4000806017f */
[----:B--23--:R-:W-:Y:S05]  /*ad80*/  @!P3 BRA `(.L_x_2810) ;  /* 0x000000300024b947 */ /* 0x00cfea0003800000 */
.L_x_2865:
        /* <DEDUP_REMOVED lines=8> */
.L_x_2811:
        /* <DEDUP_REMOVED lines=13> */
[----:B------:R-:W-:Y:S02]  /*aee0*/  UIADD3 UR14, UR15, 0x26a00, URZ ;  /* 0x00026a000f0e7890 */ /* 0x000fe4000fffe03f */
[----:B------:R-:W-:-:S05]  /*aef0*/  UIADD3 UR15, UR15, 0x29200, URZ ;  /* 0x000292000f0f7890 */ /* 0x000fca000fffe03f */
[----:B------:R3:W-:Y:S02]  /*af00*/  UTMALDG.4D [UR8], [UR4], desc[UR6] ;  /* 0x00000608040075b4 */ /* 0x0007e40008019000 */
[----:B---3--:R-:W-:Y:S01]  /*af10*/  UMOV UR8, UR14 ;  /* 0x0000000e00087c82 */ /* 0x008fe20008000000 */
[----:B------:R-:W-:Y:S01]  /*af20*/  UMOV UR10, UR16 ;  /* 0x00000010000a7c82 */ /* 0x000fe20008000000 */
[----:B------:R-:W-:Y:S01]  /*af30*/  UMOV UR14, 0x80 ;  /* 0x00000080000e7882 */ /* 0x000fe20000000000 */
[----:B------:R3:W-:Y:S02]  /*af40*/  UTMALDG.4D [UR8], [UR4], desc[UR6] ;  /* 0x00000608040075b4 */ /* 0x0007e40008019000 */
[----:B---3--:R-:W-:Y:S01]  /*af50*/  UMOV UR8, UR15 ;  /* 0x0000000f00087c82 */ /* 0x008fe20008000000 */
[----:B------:R-:W-:Y:S02]  /*af60*/  UMOV UR10, UR14 ;  /* 0x0000000e000a7c82 */ /* 0x000fe40008000000 */
[----:B------:R3:W-:Y:S02]  /*af70*/  UTMALDG.4D [UR8], [UR4], desc[UR6] ;  /* 0x00000608040075b4 */ /* 0x0007e40008019000 */
[----:B---3--:R-:W-:Y:S01]  /*af80*/  NOP ;  /* 0x0000000000007918 */ /* 0x008fe20000000000 */
.L_x_2806:
[----:B------:R-:W-:Y:S05]  /*af90*/  WARPSYNC.ALL ;  /* 0x0000000000007948 */ /* 0x000fea0003800000 */
[----:B------:R-:W-:Y:S01]  /*afa0*/  ELECT P0, URZ, PT ;  /* 0x00000000003f782f */ /* 0x000fe20003800000 */
[----:B------:R-:W-:Y:S01]  /*afb0*/  BAR.SYNC.DEFER_BLOCKING 0x8, 0x120 ;  /* 0x0204800000007b1d */ /* 0x000fe20000010000 */
[----:B------:R-:W-:Y:S02]  /*afc0*/  UIADD3 UR4, UP0, UR52, 0x270, URZ ;  /* 0x0000027034047890 */ /* 0x000fe4000ff1e03f */
[----:B------:R-:W-:Y:S02]  /*afd0*/  UIADD3 UR8, UR40, 0x1e200, URZ ;  /* 0x0001e20028087890 */ /* 0x000fe4000fffe03f */
[----:B------:R-:W-:-:S02]  /*afe0*/  UIADD3 UR9, UR40, 0x33400, URZ ;  /* 0x0003340028097890 */ /* 0x000fc4000fffe03f */
[----:B------:R-:W-:Y:S02]  /*aff0*/  UIADD3.X UR5, URZ, UR53, URZ, UP0, !UPT ;  /* 0x000000353f057290 */ /* 0x000fe400087fe43f */
[----:B------:R-:W-:Y:S02]  /*b000*/  UIADD3 UR24, UR40, 0x20200, URZ ;  /* 0x0002020028187890 */ /* 0x000fe4000fffe03f */
[----:B------:R-:W-:Y:S01]  /*b010*/  UIADD3 UR16, UR40, 0x22200, URZ ;  /* 0x0002220028107890 */ /* 0x000fe2000fffe03f */
[C---:B------:R-:W-:Y:S01]  /*b020*/  @P0 R2UR UR11, R6.reuse ;  /* 0x00000000060b02ca */ /* 0x040fe200000e0000 */
[----:B-12---:R-:W-:Y:S01]  /*b030*/  @P0 IMAD.MOV.U32 R2, RZ, RZ, 0x6000 ;  /* 0x00006000ff020424 */ /* 0x006fe200078e00ff */
[C---:B------:R-:W-:Y:S01]  /*b040*/  @P0 R2UR UR27, R6.reuse ;  /* 0x00000000061b02ca */ /* 0x040fe200000e0000 */
[----:B------:R-:W-:Y:S01]  /*b050*/  UMOV UR6, 0x0 ;  /* 0x0000000000067882 */ /* 0x000fe20000000000 */
        /* <DEDUP_REMOVED lines=8> */
[----:B------:R3:W-:Y:S01]  /*b0e0*/  @P0 SYNCS.ARRIVE.TRANS64 RZ, [UR40+0x33400], R2 ;  /* 0x03340002ffff09a7 */ /* 0x0007e20008000028 */
[----:B------:R-:W-:Y:S01]  /*b0f0*/  UMOV UR25, UR9 ;  /* 0x0000000900197c82 */ /* 0x000fe20008000000 */
[----:B------:R-:W-:Y:S01]  /*b100*/  UMOV UR18, 0x80 ;  /* 0x0000008000127882 */ /* 0x000fe20000000000 */
[----:B------:R-:W-:Y:S01]  /*b110*/  UMOV UR20, UR38 ;  /* 0x0000002600147c82 */ /* 0x000fe20008000000 */
[----:B------:R-:W-:Y:S01]  /*b120*/  UMOV UR21, UR39 ;  /* 0x0000002700157c82 */ /* 0x000fe20008000000 */
[----:B------:R3:W-:Y:S01]  /*b130*/  UTMALDG.4D [UR8], [UR4], desc[UR6] ;  /* 0x00000608040075b4 */ /* 0x0007e20008019000 */
[----:B------:R-:W-:Y:S01]  /*b140*/  UMOV UR17, UR9 ;  /* 0x0000000900117c82 */ /* 0x000fe20008000000 */
[----:B------:R3:W-:Y:S01]  /*b150*/  UTMALDG.4D [UR24], [UR4], desc[UR6] ;  /* 0x00000618040075b4 */ /* 0x0007e20008019000 */
[----:B------:R3:W-:Y:S02]  /*b160*/  UTMALDG.4D [UR16], [UR4], desc[UR6] ;  /* 0x00000610040075b4 */ /* 0x0007e40008019000 */
[----:B---3--:R-:W-:Y:S01]  /*b170*/  NOP ;  /* 0x0000000000007918 */ /* 0x008fe20000000000 */
.L_x_2804:
[----:B--2---:R-:W-:-:S06]  /*b180*/  ULOP3.LUT UR4, UR47, 0x1, URZ, 0xc, !UPT ;  /* 0x000000012f047892 */ /* 0x004fcc000f8e0c3f */
[----:B------:R-:W-:-:S05]  /*b190*/  IMAD.U32 R2, RZ, RZ, UR4 ;  /* 0x00000004ff027e24 */ /* 0x000fca000f8e00ff */
[----:B------:R-:W-:-:S04]  /*b1a0*/  SHF.L.U32 R2, R2, 0x1f, RZ ;  /* 0x0000001f02027819 */ /* 0x000fc800000006ff */
[----:B------:R-:W2:Y:S02]  /*b1b0*/  SYNCS.PHASECHK.TRANS64.TRYWAIT P0, [UR40+0x33420], R2 ;  /* 0x03342002ff0075a7 */ /* 0x000ea40008000168 */
[----:B--2---:R-:W-:Y:S05]  /*b1c0*/  @!P0 BRA `(.L_x_2812) ;  /* 0x0000002c00288947 */ /* 0x004fea0003800000 */
.L_x_2866:
[----:B------:R-:W-:-:S06]  /*b1d0*/  UISETP.GE.AND UP0, UPT, UR42, 0xa1, UPT ;  /* 0x000000a12a00788c */ /* 0x000fcc000bf06270 */
[----:B------:R-:W-:-:S13]  /*b1e0*/  PLOP3.LUT P0, PT, PT, PT, UP0, 0x80, 0x0 ;  /* 0x000000000000781c */ /* 0x000fda0003f0f008 */
[----:B------:R-:W-:Y:S05]  /*b1f0*/  @!P0 BRA `(.L_x_2813) ;  /* 0x0000001800048947 */ /* 0x000fea0003800000 */
[----:B--2---:R2:W5:Y:S01]  /*b200*/  LDL.LU R2, [R1] ;  /* 0x0000000001027983 */ /* 0x0045620000300800 */
[----:B------:R-:W-:Y:S01]  /*b210*/  UIADD3 UR4, UR41, -0x2, URZ ;  /* 0xfffffffe29047890 */ /* 0x000fe2000fffe03f */
[----:B------:R-:W-:-:S05]  /*b220*/  IMAD.MOV.U32 R8, RZ, RZ, R19 ;  /* 0x000000ffff087224 */ /* 0x000fca00078e0013 */
[----:B------:R-:W-:-:S07]  /*b230*/  IMAD.U32 R3, RZ, RZ, UR4 ;  /* 0x00000004ff037e24 */ /* 0x000fce000f8e00ff */
.L_x_2837:
[----:B------:R-:W-:Y:S01]  /*b240*/  VIADD R19, R8, 0x1 ;  /* 0x0000000108137836 */ /* 0x000fe20000000000 */
[----:B------:R-:W-:Y:S04]  /*b250*/  BSSY B0, `(.L_x_2814) ;  /* 0x00000a6000007945 */ /* 0x000fe80003800000 */
[----:B------:R-:W-:-:S04]  /*b260*/  ISETP.NE.AND P0, PT, R19, 0x2, PT ;  /* 0x000000021300780c */ /* 0x000fc80003f05270 */
[----:B------:R-:W-:Y:S02]  /*b270*/  SEL R5, RZ, 0x1, P0 ;  /* 0x00000001ff057807 */ /* 0x000fe40000000000 */
[----:B------:R-:W-:Y:S02]  /*b280*/  SEL R19, R19, RZ, P0 ;  /* 0x000000ff13137207 */ /* 0x000fe40000000000 */
[----:B-----5:R-:W-:-:S05]  /*b290*/  LOP3.LUT R10, R2, R5, RZ, 0x3c, !PT ;  /* 0x00000005020a7212 */ /* 0x020fca00078e3cff */
[----:B---3--:R3:W-:Y:S01]  /*b2a0*/  STL [R1], R10 ;  /* 0x0000000a01007387 */ /* 0x0087e20000100800 */
[----:B------:R-:W-:Y:S05]  /*b2b0*/  @!P6 BRA `(.L_x_2815) ;  /* 0x00000008007ce947 */ /* 0x000fea0003800000 */
[----:B------:R-:W-:Y:S01]  /*b2c0*/  IMAD.MOV.U32 R9, RZ, RZ, R3 ;  /* 0x000000ffff097224 */ /* 0x000fe200078e0003 */
[----:B------:R-:W-:Y:S06]  /*b2d0*/  @!P1 BRA `(.L_x_2816) ;  /* 0x0000000000509947 */ /* 0x000fec0003800000 */
[----:B-1----:R-:W4:Y:S01]  /*b2e0*/  LDL R7, [R1+0x8] ;  /* 0x0000080001077983 */ /* 0x002f220000100800 */
        /* <DEDUP_REMOVED lines=19> */
.L_x_2816:
[----:B------:R-:W1:Y:S01]  /*b420*/  S2R R4, SR_TID.X ;  /* 0x0000000000047919 */ /* 0x000e620000002100 */
[----:B----4-:R-:W-:Y:S01]  /*b430*/  LEA R6, R19, UR40, 0x3 ;  /* 0x0000002813067c11 */ /* 0x010fe2000f8e18ff */
[----:B------:R-:W-:Y:S01]  /*b440*/  BSSY B1, `(.L_x_2817) ;  /* 0x0000006000017945 */ /* 0x000fe20003800000 */
[----:B-1----:R-:W-:Y:S02]  /*b450*/  LOP3.LUT R5, R4, 0x7f, RZ, 0xc0, !PT ;  /* 0x0000007f04057812 */ /* 0x002fe400078ec0ff */
[----:B------:R-:W-:Y:S02]  /*b460*/  SHF.L.U32 R4, R10, 0x1f, RZ ;  /* 0x0000001f0a047819 */ /* 0x000fe400000006ff */
[----:B------:R-:W-:Y:S02]  /*b470*/  ISETP.NE.AND P3, PT, R5, RZ, PT ;  /* 0x000000ff0500720c */ /* 0x000fe40003f65270 */
[----:B------:R-:W1:Y:S02]  /*b480*/  SYNCS.PHASECHK.TRANS64.TRYWAIT P0, [R6+URZ+0x33480], R4 ;  /* 0x03348004060075a7 */ /* 0x000e64000800017f */
[----:B-1----:R-:W-:Y:S09]  /*b490*/  @!P0 BRA `(.L_x_2818) ;  /* 0x00000028008c8947 */ /* 0x002ff20003800000 */
.L_x_2867:
[----:B------:R-:W-:Y:S05]  /*b4a0*/  BSYNC B1 ;  /* 0x0000000000017941 */ /* 0x000fea0003800000 */
.L_x_2817:
        /* <DEDUP_REMOVED lines=9> */
.L_x_2820:
[----:B------:R-:W-:Y:S05]  /*b540*/  BSYNC B1 ;  /* 0x0000000000017941 */ /* 0x000fea0003800000 */
.L_x_2819:
[----:B------:R-:W-:Y:S01]  /*b550*/  IMAD.MOV.U32 R13, RZ, RZ, RZ ;  /* 0x000000ffff0d7224 */ /* 0x000fe200078e00ff */
[----:B------:R-:W-:Y:S01]  /*b560*/  R2UR UR12, R18 ;  /* 0x00000000120c72ca */ /* 0x000fe200000e0000 */
[----:B------:R-:W-:Y:S01]  /*b570*/  IMAD.U32 R5, RZ, RZ, UR40 ;  /* 0x00000028ff057e24 */ /* 0x000fe2000f8e00ff */
[----:B------:R-:W-:Y:S01]  /*b580*/  UIADD3 UR4, UP0, UR52, 0x470, URZ ;  /* 0x0000047034047890 */ /* 0x000fe2000ff1e03f */
[----:B------:R-:W-:Y:S01]  /*b590*/  PLOP3.LUT P0, PT, PT, PT, PT, 0x80, 0x0 ;  /* 0x000000000000781c */ /* 0x000fe20003f0f070 */
[----:B------:R-:W-:Y:S01]  /*b5a0*/  IMAD R9, R9, 0xa0, RZ ;  /* 0x000000a009097824 */ /* 0x000fe200078e02ff */
[----:B------:R-:W-:Y:S01]  /*b5b0*/  R2UR UR10, R13 ;  /* 0x000000000d0a72ca */ /* 0x000fe200000e0000 */
[----:B------:R-:W-:Y:S01]  /*b5c0*/  IMAD R7, R19, 0x7800, R5 ;  /* 0x0000780013077824 */ /* 0x000fe200078e0205 */
[----:B------:R-:W-:Y:S01]  /*b5d0*/  UIADD3.X UR5, URZ, UR53, URZ, UP0, !UPT ;  /* 0x000000353f057290 */ /* 0x000fe200087fe43f */
[----:B------:R-:W-:Y:S01]  /*b5e0*/  VIADD R5, R6, 0x33470 ;  /* 0x0003347006057836 */ /* 0x000fe20000000000 */
[----:B------:R-:W-:Y:S01]  /*b5f0*/  UMOV UR6, 0x0 ;  /* 0x0000000000067882 */ /* 0x000fe20000000000 */
[----:B---3--:R-:W-:Y:S01]  /*b600*/  VIADD R10, R7, 0xf200 ;  /* 0x0000f200070a7836 */ /* 0x008fe20000000000 */
[----:B------:R-:W-:-:S09]  /*b610*/  UMOV UR7, 0x14f00000 ;  /* 0x14f0000000077882 */ /* 0x000fd20000000000 */
.L_x_2821:
        /* <DEDUP_REMOVED lines=8> */
[----:B---3--:R-:W-:Y:S05]  /*b6a0*/  @P0 BRA.U.ANY `(.L_x_2821) ;  /* 0xfffffffd00dc0947 */ /* 0x008fea000393ffff */
[----:B------:R-:W-:Y:S01]  /*b6b0*/  IMAD.MOV.U32 R10, RZ, RZ, 0x40 ;  /* 0x00000040ff0a7424 */ /* 0x000fe200078e00ff */
[----:B------:R-:W-:Y:S01]  /*b6c0*/  R2UR UR12, R18 ;  /* 0x00000000120c72ca */ /* 0x000fe200000e0000 */
[----:B------:R-:W-:Y:S01]  /*b6d0*/  VIADD R11, R7, 0x11a00 ;  /* 0x00011a00070b7836 */ /* 0x000fe20000000000 */
[----:B------:R-:W-:Y:S01]  /*b6e0*/  PLOP3.LUT P0, PT, PT, PT, PT, 0x80, 0x0 ;  /* 0x000000000000781c */ /* 0x000fe20003f0f070 */
[----:B------:R-:W-:Y:S01]  /*b6f0*/  UMOV UR6, 0x0 ;  /* 0x0000000000067882 */ /* 0x000fe20000000000 */
[----:B------:R-:W-:Y:S01]  /*b700*/  R2UR UR10, R10 ;  /* 0x000000000a0a72ca */ /* 0x000fe200000e0000 */
[----:B------:R-:W-:-:S14]  /*b710*/  UMOV UR7, 0x14f00000 ;  /* 0x14f0000000077882 */ /* 0x000fdc0000000000 */
.L_x_2822:
        /* <DEDUP_REMOVED lines=16> */
.L_x_2823:
        /* <DEDUP_REMOVED lines=9> */
[----:B------:R-:W3:Y:S01]  /*b8b0*/  SYNCS.PHASECHK.TRANS64.TRYWAIT P0, [R6+URZ+0x33440], R4 ;  /* 0x03344004060075a7 */ /* 0x000ee2000800017f */
[----:B------:R-:W-:Y:S04]  /*b8c0*/  BSSY B1, `(.L_x_2824) ;  /* 0x0000002000017945 */ /* 0x000fe80003800000 */
[----:B---3--:R-:W-:Y:S05]  /*b8d0*/  @!P0 BRA `(.L_x_2825) ;  /* 0x0000002400908947 */ /* 0x008fea0003800000 */
.L_x_2868:
[----:B------:R-:W-:Y:S05]  /*b8e0*/  BSYNC B1 ;  /* 0x0000000000017941 */ /* 0x000fea0003800000 */
.L_x_2824:
[----:B------:R-:W-:Y:S01]  /*b8f0*/  BSSY B1, `(.L_x_2826) ;  /* 0x000000b000017945 */ /* 0x000fe20003800000 */
[----:B-1-3--:R-:W-:Y:S02]  /*b900*/  IMAD.MOV.U32 R4, RZ, RZ, 0x0 ;  /* 0x00000000ff047424 */ /* 0x00afe400078e00ff */
[----:B------:R-:W-:Y:S01]  /*b910*/  IMAD.MOV.U32 R5, RZ, RZ, 0x14f00000 ;  /* 0x14f00000ff057424 */ /* 0x000fe200078e00ff */
[----:B------:R-:W-:Y:S06]  /*b920*/  @P3 BRA `(.L_x_2827) ;  /* 0x00000000001c3947 */ /* 0x000fec0003800000 */
[----:B------:R-:W1:Y:S02]  /*b930*/  S2R R12, SR_TID.X ;  /* 0x00000000000c7919 */ /* 0x000e640000002100 */
[----:B-1----:R-:W-:Y:S01]  /*b940*/  LOP3.LUT R14, R12, 0x1f, RZ, 0xc0, !PT ;  /* 0x0000001f0c0e7812 */ /* 0x002fe200078ec0ff */
[----:B------:R-:W-:-:S03]  /*b950*/  IMAD.MOV.U32 R12, RZ, RZ, 0x7800 ;  /* 0x00007800ff0c7424 */ /* 0x000fc600078e00ff */
[----:B------:R-:W-:Y:S01]  /*b960*/  ISETP.NE.AND P0, PT, R14, RZ, PT ;  /* 0x000000ff0e00720c */ /* 0x000fe20003f05270 */
[----:B------:R1:W-:-:S12]  /*b970*/  SYNCS.ARRIVE.TRANS64 RZ, [R6+URZ+0x33430], R12 ;  /* 0x0334300c06ff79a7 */ /* 0x0003d8000800003f */
[----:B-1----:R-:W-:Y:S05]  /*b980*/  @!P0 BRA `(.L_x_2827) ;  /* 0x0000000000048947 */ /* 0x002fea0003800000 */
[----:B------:R-:W-:Y:S01]  /*b990*/  BPT.TRAP 0x1 ;  /* 0x000000040000795c */ /* 0x000fe20000300000 */
.L_x_2827:
[----:B------:R-:W-:Y:S05]  /*b9a0*/  BSYNC B1 ;  /* 0x0000000000017941 */ /* 0x000fea0003800000 */
.L_x_2826:
[----:B------:R-:W-:Y:S01]  /*b9b0*/  R2UR UR10, R13 ;  /* 0x000000000d0a72ca */ /* 0x000fe200000e0000 */
[----:B------:R-:W-:Y:S01]  /*b9c0*/  UIADD3 UR4, UP0, UR52, 0x370, URZ ;  /* 0x0000037034047890 */ /* 0x000fe2000ff1e03f */
[----:B------:R-:W-:Y:S01]  /*b9d0*/  R2UR UR6, R4 ;  /* 0x00000000040672ca */ /* 0x000fe200000e0000 */
[----:B------:R-:W-:Y:S01]  /*b9e0*/  VIADD R6, R6, 0x33430 ;  /* 0x0003343006067836 */ /* 0x000fe20000000000 */
[----:B------:R-:W-:Y:S01]  /*b9f0*/  R2UR UR7, R5 ;  /* 0x00000000050772ca */ /* 0x000fe200000e0000 */
[----:B------:R-:W-:Y:S01]  /*ba00*/  VIADD R12, R7, 0x24200 ;  /* 0x00024200070c7836 */ /* 0x000fe20000000000 */
[----:B------:R-:W-:Y:S01]  /*ba10*/  R2UR UR12, R18 ;  /* 0x00000000120c72ca */ /* 0x000fe200000e0000 */
[----:B------:R-:W-:Y:S01]  /*ba20*/  UIADD3.X UR5, URZ, UR53, URZ, UP0, !UPT ;  /* 0x000000353f057290 */ /* 0x000fe200087fe43f */
[----:B------:R-:W-:-:S13]  /*ba30*/  PLOP3.LUT P0, PT, PT, PT, PT, 0x80, 0x0 ;  /* 0x000000000000781c */ /* 0x000fda0003f0f070 */
.L_x_2828:
        /* <DEDUP_REMOVED lines=9> */
[----:B------:R-:W-:Y:S02]  /*bad0*/  R2UR UR6, R4 ;  /* 0x00000000040672ca */ /* 0x000fe400000e0000 */
[----:B------:R-:W-:Y:S02]  /*bae0*/  R2UR UR7, R5 ;  /* 0x00000000050772ca */ /* 0x000fe400000e0000 */
[----:B------:R-:W-:Y:S02]  /*baf0*/  R2UR UR12, R18 ;  /* 0x00000000120c72ca */ /* 0x000fe400000e0000 */
[----:B------:R-:W-:Y:S01]  /*bb00*/  R2UR UR10, R10 ;  /* 0x000000000a0a72ca */ /* 0x000fe200000e0000 */
[----:B------:R-:W-:Y:S01]  /*bb10*/  VIADD R10, R7, 0x26a00 ;  /* 0x00026a00070a7836 */ /* 0x000fe20000000000 */
[----:B------:R-:W-:-:S13]  /*bb20*/  PLOP3.LUT P0, PT, PT, PT, PT, 0x80, 0x0 ;  /* 0x000000000000781c */ /* 0x000fda0003f0f070 */
.L_x_2829:
        /* <DEDUP_REMOVED lines=9> */
[----:B------:R-:W-:Y:S01]  /*bbc0*/  R2UR UR10, R11 ;  /* 0x000000000b0a72ca */ /* 0x000fe200000e0000 */
[----:B------:R-:W-:Y:S01]  /*bbd0*/  VIADD R7, R7, 0x29200 ;  /* 0x0002920007077836 */ /* 0x000fe20000000000 */
[----:B------:R-:W-:Y:S02]  /*bbe0*/  R2UR UR6, R4 ;  /* 0x00000000040672ca */ /* 0x000fe400000e0000 */
[----:B------:R-:W-:Y:S02]  /*bbf0*/  R2UR UR7, R5 ;  /* 0x00000000050772ca */ /* 0x000fe400000e0000 */
[----:B------:R-:W-:Y:S02]  /*bc00*/  R2UR UR12, R18 ;  /* 0x00000000120c72ca */ /* 0x000fe400000e0000 */
[----:B------:R-:W-:-:S13]  /*bc10*/  PLOP3.LUT P0, PT, PT, PT, PT, 0x80, 0x0 ;  /* 0x000000000000781c */ /* 0x000fda0003f0f070 */
.L_x_2830:
        /* <DEDUP_REMOVED lines=9> */
.L_x_2815:
[----:B------:R-:W-:Y:S05]  /*bcb0*/  BSYNC B0 ;  /* 0x0000000000007941 */ /* 0x000fea0003800000 */
.L_x_2814:
[----:B------:R-:W-:-:S06]  /*bcc0*/  UISETP.NE.AND UP0, UPT, UR43, 0x3, UPT ;  /* 0x000000032b00788c */ /* 0x000fcc000bf05270 */
[----:B------:R-:W-:-:S13]  /*bcd0*/  PLOP3.LUT P0, PT, PT, PT, UP0, 0x80, 0x0 ;  /* 0x000000000000781c */ /* 0x000fda0003f0f008 */
[----:B------:R-:W-:Y:S05]  /*bce0*/  @!P0 BRA `(.L_x_2831) ;  /* 0x0000000000048947 */ /* 0x000fea0003800000 */
[----:B------:R-:W-:Y:S01]  /*bcf0*/  BPT.TRAP 0x1 ;  /* 0x000000040000795c */ /* 0x000fe20000300000 */
.L_x_2831:
[----:B------:R-:W-:Y:S01]  /*bd00*/  LOP3.LUT R5, R2, 0x1, RZ, 0x3c, !PT ;  /* 0x0000000102057812 */ /* 0x000fe200078e3cff */
[----:B------:R-:W-:Y:S01]  /*bd10*/  IMAD.U32 R4, RZ, RZ, UR48 ;  /* 0x00000030ff047e24 */ /* 0x000fe2000f8e00ff */
[----:B------:R-:W-:Y:S01]  /*bd20*/  LEA R12, R8, UR40, 0x3 ;  /* 0x00000028080c7c11 */ /* 0x000fe2000f8e18ff */
[----:B------:R-:W-:Y:S01]  /*bd30*/  BSSY B0, `(.L_x_2832) ;  /* 0x0000005000007945 */ /* 0x000fe20003800000 */
[----:B------:R-:W-:Y:S02]  /*bd40*/  SHF.L.U32 R5, R5, 0x1f, RZ ;  /* 0x0000001f05057819 */ /* 0x000fe400000006ff */
[----:B------:R-:W-:Y:S02]  /*bd50*/  ISETP.NE.AND P0, PT, R4, 0x3, PT ;  /* 0x000000030400780c */ /* 0x000fe40003f05270 */
[----:B------:R-:W4:Y:S02]  /*bd60*/  SYNCS.PHASECHK.TRANS64.TRYWAIT P3, [R12+URZ+0x33470], R5 ;  /* 0x033470050c0075a7 */ /* 0x000f24000806017f */
[----:B----4-:R-:W-:Y:S09]  /*bd70*/  @!P3 BRA `(.L_x_2833) ;  /* 0x00000020007cb947 */ /* 0x010ff20003800000 */
.L_x_2869:
[----:B------:R-:W-:Y:S05]  /*bd80*/  BSYNC B0 ;  /* 0x0000000000007941 */ /* 0x000fea0003800000 */
.L_x_2832:
[----:B------:R-:W-:Y:S05]  /*bd90*/  @!P0 BRA `(.L_x_2834) ;  /* 0x0000000000048947 */ /* 0x000fea0003800000 */
[----:B------:R-:W-:Y:S01]  /*bda0*/  BPT.TRAP 0x1 ;  /* 0x000000040000795c */ /* 0x000fe20000300000 */
.L_x_2834:
[----:B----4-:R-:W-:Y:S01]  /*bdb0*/  SHF.L.U32 R5, R2, 0x1f, RZ ;  /* 0x0000001f02057819 */ /* 0x010fe200000006ff */
[----:B------:R-:W-:-:S03]  /*bdc0*/  IMAD R2, R8, 0x7800, RZ ;  /* 0x0000780008027824 */ /* 0x000fc600078e02ff */
[----:B------:R-:W4:Y:S02]  /*bdd0*/  SYNCS.PHASECHK.TRANS64.TRYWAIT P3, [R12+URZ+0x33460], R5 ;  /* 0x033460050c0075a7 */ /* 0x000f24000806017f */
[----:B----4-:R-:W-:Y:S05]  /*bde0*/  @!P3 BRA `(.L_x_2835) ;  /* 0x000000200074b947 */ /* 0x010fea0003800000 */
.L_x_2870:
[C---:B------:R-:W-:Y:S01]  /*bdf0*/  LOP3.LUT R13, R2.reuse, R17, RZ, 0xfc, !PT ;  /* 0x00000011020d7212 */ /* 0x040fe200078efcff */
[----:B------:R-:W-:Y:S05]  /*be00*/  WARPSYNC.ALL ;  /* 0x0000000000007948 */ /* 0x000fea0003800000 */
[----:B-1--4-:R1:W4:Y:S01]  /*be10*/  LDSM.16.MT88.4 R4, [R13+UR40+0xf200] ;  /* 0x00f200280d04783b */ /* 0x0123220008004200 */
[----:B------:R-:W-:Y:S02]  /*be20*/  IMAD.U32 R14, RZ, RZ, UR40 ;  /* 0x00000028ff0e7e24 */ /* 0x000fe4000f8e00ff */
[----:B------:R-:W-:Y:S02]  /*be30*/  VIADD R15, R2, 0x2800 ;  /* 0x00002800020f7836 */ /* 0x000fe40000000000 */
[----:B------:R-:W-:-:S02]  /*be40*/  VIADD R14, R14, 0x200 ;  /* 0x000002000e0e7836 */ /* 0x000fc40000000000 */
[C---:B------:R-:W-:Y:S02]  /*be50*/  VIADD R21, R2.reuse, 0x5800 ;  /* 0x0000580002157836 */ /* 0x040fe40000000000 */
[----:B-1----:R-:W-:Y:S01]  /*be60*/  VIADD R13, R2, 0x800 ;  /* 0x00000800020d7836 */ /* 0x002fe20000000000 */
[C-C-:B----4-:R-:W-:Y:S02]  /*be70*/  PRMT R8, R4.reuse, 0x6420, R5.reuse ;  /* 0x0000642004087816 */ /* 0x150fe40000000005 */
[----:B------:R-:W-:Y:S02]  /*be80*/  PRMT R9, R4, 0x7531, R5 ;  /* 0x0000753104097816 */ /* 0x000fe40000000005 */
[----:B------:R-:W-:Y:S02]  /*be90*/  LOP3.LUT R4, R2, R16, RZ, 0xfc, !PT ;  /* 0x0000001002047212 */ /* 0x000fe400078efcff */
[C-C-:B---3--:R-:W-:Y:S02]  /*bea0*/  PRMT R10, R6.reuse, 0x6420, R7.reuse ;  /* 0x00006420060a7816 */ /* 0x148fe40000000007 */
[----:B------:R-:W-:Y:S01]  /*beb0*/  PRMT R11, R6, 0x7531, R7 ;  /* 0x00007531060b7816 */ /* 0x000fe20000000007 */
[----:B------:R-:W-:Y:S01]  /*bec0*/  IMAD.IADD R14, R14, 0x1, R4 ;  /* 0x000000010e0e7824 */ /* 0x000fe200078e0204 */
[----:B------:R-:W-:-:S02]  /*bed0*/  LOP3.LUT R5, R15, R17, RZ, 0xfc, !PT ;  /* 0x000000110f057212 */ /* 0x000fc400078efcff */
[----:B------:R-:W-:Y:S02]  /*bee0*/  LOP3.LUT R15, R15, R16, RZ, 0xfc, !PT ;  /* 0x000000100f0f7212 */ /* 0x000fe400078efcff */
[----:B------:R1:W-:Y:S04]  /*bef0*/  STSM.16.M88.4 [R14], R8 ;  /* 0x000000080e007844 */ /* 0x0003e80000000200 */
[----:B------:R-:W3:Y:S01]  /*bf00*/  LDSM.16.MT88.4 R4, [R5+UR40+0xf200] ;  /* 0x00f200280504783b */ /* 0x000ee20008004200 */
[----:B-1----:R-:W-:-:S04]  /*bf10*/  IMAD.U32 R14, RZ, RZ, UR40 ;  /* 0x00000028ff0e7e24 */ /* 0x002fc8000f8e00ff */
[----:B------:R-:W-:Y:S01]  /*bf20*/  VIADD R14, R14, 0x200 ;  /* 0x000002000e0e7836 */ /* 0x000fe20000000000 */
[C-C-:B---3--:R-:W-:Y:S02]  /*bf30*/  PRMT R8, R4.reuse, 0x6420, R5.reuse ;  /* 0x0000642004087816 */ /* 0x148fe40000000005 */
[----:B------:R-:W-:Y:S01]  /*bf40*/  PRMT R9, R4, 0x7531, R5 ;  /* 0x0000753104097816 */ /* 0x000fe20000000005 */
[----:B------:R-:W-:Y:S01]  /*bf50*/  VIADD R5, R2, 0x5000 ;  /* 0x0000500002057836 */ /* 0x000fe20000000000 */
[----:B------:R-:W-:Y:S02]  /*bf60*/  LOP3.LUT R4, R13, R16, RZ, 0xfc, !PT ;  /* 0x000000100d047212 */ /* 0x000fe400078efcff */
[C-C-:B------:R-:W-:Y:S02]  /*bf70*/  PRMT R10, R6.reuse, 0x6420, R7.reuse ;  /* 0x00006420060a7816 */ /* 0x140fe40000000007 */
[----:B------:R-:W-:Y:S01]  /*bf80*/  PRMT R11, R6, 0x7531, R7 ;  /* 0x00007531060b7816 */ /* 0x000fe20000000007 */
[----:B------:R-:W-:Y:S01]  /*bf90*/  IMAD.IADD R4, R14, 0x1, R4 ;  /* 0x000000010e047824 */ /* 0x000fe200078e0204 */
[----:B------:R-:W-:Y:S01]  /*bfa0*/  LOP3.LUT R20, R5, R17, RZ, 0xfc, !PT ;  /* 0x0000001105147212 */ /* 0x000fe200078efcff */
[----:B------:R-:W-:-:S03]  /*bfb0*/  VIADD R14, R2, 0x1000 ;  /* 0x00001000020e7836 */ /* 0x000fc60000000000 */
[----:B------:R-:W-:Y:S04]  /*bfc0*/  STSM.16.M88.4 [R4], R8 ;  /* 0x0000000804007844 */ /* 0x000fe80000000200 */
[----:B------:R1:W3:Y:S02]  /*bfd0*/  LDSM.16.MT88.4 R4, [R20+UR40+0xf200] ;  /* 0x00f200281404783b */ /* 0x0002e40008004200 */
[----:B-1----:R-:W-:Y:S01]  /*bfe0*/  VIADD R20, R2, 0x1800 ;  /* 0x0000180002147836 */ /* 0x002fe20000000000 */
[C-C-:B---3--:R-:W-:Y:S02]  /*bff0*/  PRMT R8, R4.reuse, 0x6420, R5.reuse ;  /* 0x0000642004087816 */ /* 0x148fe40000000005 */
[----:B------:R-:W-:Y:S01]  /*c000*/  PRMT R9, R4, 0x7531, R5 ;  /* 0x0000753104097816 */ /* 0x000fe20000000005 */
[----:B------:R-:W-:Y:S01]  /*c010*/  IMAD.U32 R5, RZ, RZ, UR40 ;  /* 0x00000028ff057e24 */ /* 0x000fe2000f8e00ff */
[----:B------:R-:W-:-:S02]  /*c020*/  LOP3.LUT R4, R14, R16, RZ, 0xfc, !PT ;  /* 0x000000100e047212 */ /* 0x000fc400078efcff */
[C-C-:B------:R-:W-:Y:S01]  /*c030*/  PRMT R10, R6.reuse, 0x6420, R7.reuse ;  /* 0x00006420060a7816 */ /* 0x140fe20000000007 */
[----:B------:R-:W-:Y:S01]  /*c040*/  VIADD R5, R5, 0x200 ;  /* 0x0000020005057836 */ /* 0x000fe20000000000 */
[----:B------:R-:W-:-:S03]  /*c050*/  PRMT R11, R6, 0x7531, R7 ;  /* 0x00007531060b7816 */ /* 0x000fc60000000007 */
[----:B------:R-:W-:Y:S01]  /*c060*/  IMAD.IADD R4, R5, 0x1, R4 ;  /* 0x0000000105047824 */ /* 0x000fe200078e0204 */
[----:B------:R-:W-:Y:S01]  /*c070*/  LOP3.LUT R5, R13, R17, RZ, 0xfc, !PT ;  /* 0x000000110d057212 */ /* 0x000fe200078efcff */
[----:B------:R-:W-:-:S03]  /*c080*/  IMAD.U32 R13, RZ, RZ, UR40 ;  /* 0x00000028ff0d7e24 */ /* 0x000fc6000f8e00ff */
[----:B------:R-:W-:Y:S01]  /*c090*/  STSM.16.M88.4 [R4], R8 ;  /* 0x0000000804007844 */ /* 0x000fe20000000200 */
[----:B------:R-:W-:-:S03]  /*c0a0*/  VIADD R13, R13, 0x200 ;  /* 0x000002000d0d7836 */ /* 0x000fc60000000000 */
[----:B------:R-:W1:Y:S02]  /*c0b0*/  LDSM.16.MT88.4 R4, [R5+UR40+0xf200] ;  /* 0x00f200280504783b */ /* 0x000e640008004200 */
[C-C-:B-1----:R-:W-:Y:S02]  /*c0c0*/  PRMT R8, R4.reuse, 0x6420, R5.reuse ;  /* 0x0000642004087816 */ /* 0x142fe40000000005 */
[----:B------:R-:W-:Y:S02]  /*c0d0*/  PRMT R9, R4, 0x7531, R5 ;  /* 0x0000753104097816 */ /* 0x000fe40000000005 */
[----:B------:R-:W-:Y:S02]  /*c0e0*/  LOP3.LUT R4, R20, R16, RZ, 0xfc, !PT ;  /* 0x0000001014047212 */ /* 0x000fe400078efcff */
[C-C-:B------:R-:W-:Y:S02]  /*c0f0*/  PRMT R10, R6.reuse, 0x6420, R7.reuse ;  /* 0x00006420060a7816 */ /* 0x140fe40000000007 */
[----:B------:R-:W-:Y:S01]  /*c100*/  PRMT R11, R6, 0x7531, R7 ;  /* 0x00007531060b7816 */ /* 0x000fe20000000007 */
[----:B------:R-:W-:-:S02]  /*c110*/  IMAD.IADD R4, R13, 0x1, R4 ;  /* 0x000000010d047824 */ /* 0x000fc400078e0204 */
[----:B------:R-:W-:-:S03]  /*c120*/  VIADD R13, R2, 0x3000 ;  /* 0x00003000020d7836 */ /* 0x000fc60000000000 */
[----:B------:R1:W-:Y:S02]  /*c130*/  STSM.16.M88.4 [R4], R8 ;  /* 0x0000000804007844 */ /* 0x0003e40000000200 */
[C---:B-1----:R-:W-:Y:S02]  /*c140*/  LOP3.LUT R4, R13.reuse, R17, RZ, 0xfc, !PT ;  /* 0x000000110d047212 */ /* 0x042fe400078efcff */
[----:B------:R-:W-:-:S04]  /*c150*/  LOP3.LUT R13, R13, R16, RZ, 0xfc, !PT ;  /* 0x000000100d0d7212 */ /* 0x000fc800078efcff */
[----:B------:R-:W1:Y:S02]  /*c160*/  LDSM.16.MT88.4 R4, [R4+UR40+0xf200] ;  /* 0x00f200280404783b */ /* 0x000e640008004200 */
[C-C-:B-1----:R-:W-:Y:S02]  /*c170*/  PRMT R8, R4.reuse, 0x6420, R5.reuse ;  /* 0x0000642004087816 */ /* 0x142fe40000000005 */
[----:B------:R-:W-:Y:S01]  /*c180*/  PRMT R9, R4, 0x7531, R5 ;  /* 0x0000753104097816 */ /* 0x000fe20000000005 */
[----:B------:R-:W-:Y:S01]  /*c190*/  VIADD R4, R2, 0x2000 ;  /* 0x0000200002047836 */ /* 0x000fe20000000000 */
[C-C-:B------:R-:W-:Y:S01]  /*c1a0*/  PRMT R10, R6.reuse, 0x6420, R7.reuse ;  /* 0x00006420060a7816 */ /* 0x140fe20000000007 */
[----:B------:R-:W-:Y:S01]  /*c1b0*/  IMAD.U32 R5, RZ, RZ, UR40 ;  /* 0x00000028ff057e24 */ /* 0x000fe2000f8e00ff */
[----:B------:R-:W-:Y:S02]  /*c1c0*/  PRMT R11, R6, 0x7531, R7 ;  /* 0x00007531060b7816 */ /* 0x000fe40000000007 */
[----:B------:R-:W-:Y:S01]  /*c1d0*/  LOP3.LUT R4, R4, R16, RZ, 0xfc, !PT ;  /* 0x0000001004047212 */ /* 0x000fe200078efcff */
[----:B------:R-:W-:-:S04]  /*c1e0*/  VIADD R5, R5, 0x200 ;  /* 0x0000020005057836 */ /* 0x000fc80000000000 */
[----:B------:R-:W-:-:S05]  /*c1f0*/  IMAD.IADD R4, R5, 0x1, R4 ;  /* 0x0000000105047824 */ /* 0x000fca00078e0204 */
[----:B------:R1:W-:Y:S02]  /*c200*/  STSM.16.M88.4 [R4], R8 ;  /* 0x0000000804007844 */ /* 0x0003e40000000200 */
[C---:B-1----:R-:W-:Y:S02]  /*c210*/  LOP3.LUT R4, R21.reuse, R17, RZ, 0xfc, !PT ;  /* 0x0000001115047212 */ /* 0x042fe400078efcff */
[----:B------:R-:W-:-:S04]  /*c220*/  LOP3.LUT R21, R21, R16, RZ, 0xfc, !PT ;  /* 0x0000001015157212 */ /* 0x000fc800078efcff */
[----:B------:R-:W1:Y:S02]  /*c230*/  LDSM.16.MT88.4 R4, [R4+UR40+0xf200] ;  /* 0x00f200280404783b */ /* 0x000e640008004200 */
[C-C-:B-1----:R-:W-:Y:S02]  /*c240*/  PRMT R8, R4.reuse, 0x6420, R5.reuse ;  /* 0x0000642004087816 */ /* 0x142fe40000000005 */
[----:B------:R-:W-:Y:S01]  /*c250*/  PRMT R9, R4, 0x7531, R5 ;  /* 0x0000753104097816 */ /* 0x000fe20000000005 */
[----:B------:R-:W-:Y:S01]  /*c260*/  IMAD.U32 R5, RZ, RZ, UR40 ;  /* 0x00000028ff057e24 */ /* 0x000fe2000f8e00ff */
[C-C-:B------:R-:W-:Y:S02]  /*c270*/  PRMT R10, R6.reuse, 0x6420, R7.reuse ;  /* 0x00006420060a7816 */ /* 0x140fe40000000007 */
[----:B------:R-:W-:Y:S01]  /*c280*/  PRMT R11, R6, 0x7531, R7 ;  /* 0x00007531060b7816 */ /* 0x000fe20000000007 */
[----:B------:R-:W-:Y:S01]  /*c290*/  VIADD R5, R5, 0x200 ;  /* 0x0000020005057836 */ /* 0x000fe20000000000 */
[----:B------:R-:W-:Y:S01]  /*c2a0*/  LOP3.LUT R4, R14, R17, RZ, 0xfc, !PT ;  /* 0x000000110e047212 */ /* 0x000fe200078efcff */
[----:B------:R-:W-:-:S02]  /*c2b0*/  IMAD.U32 R14, RZ, RZ, UR40 ;  /* 0x00000028ff0e7e24 */ /* 0x000fc4000f8e00ff */
[----:B------:R-:W-:Y:S02]  /*c2c0*/  IMAD.IADD R15, R5, 0x1, R15 ;  /* 0x00000001050f7824 */ /* 0x000fe400078e020f */
[----:B------:R-:W-:-:S03]  /*c2d0*/  VIADD R14, R14, 0x200 ;  /* 0x000002000e0e7836 */ /* 0x000fc60000000000 */
[----:B------:R1:W-:Y:S01]  /*c2e0*/  STSM.16.M88.4 [R15], R8 ;  /* 0x000000080f007844 */ /* 0x0003e20000000200 */
[----:B------:R-:W-:-:S03]  /*c2f0*/  IMAD.IADD R13, R14, 0x1, R13 ;  /* 0x000000010e0d7824 */ /* 0x000fc600078e020d */
[----:B------:R-:W3:Y:S01]  /*c300*/  LDSM.16.MT88.4 R4, [R4+UR40+0xf200] ;  /* 0x00f200280404783b */ /* 0x000ee20008004200 */
[----:B-1----:R-:W-:Y:S01]  /*c310*/  VIADD R15, R2, 0x6000 ;  /* 0x00006000020f7836 */ /* 0x002fe20000000000 */
[C-C-:B---3--:R-:W-:Y:S02]  /*c320*/  PRMT R8, R4.reuse, 0x6420, R5.reuse ;  /* 0x0000642004087816 */ /* 0x148fe40000000005 */
[----:B------:R-:W-:Y:S02]  /*c330*/  PRMT R9, R4, 0x7531, R5 ;  /* 0x0000753104097816 */ /* 0x000fe40000000005 */
[C-C-:B------:R-:W-:Y:S02]  /*c340*/  PRMT R10, R6.reuse, 0x6420, R7.reuse ;  /* 0x00006420060a7816 */ /* 0x140fe40000000007 */
[----:B------:R-:W-:-:S05]  /*c350*/  PRMT R11, R6, 0x7531, R7 ;  /* 0x00007531060b7816 */ /* 0x000fca0000000007 */
[----:B------:R1:W-:Y:S02]  /*c360*/  STSM.16.M88.4 [R13], R8 ;  /* 0x000000080d007844 */ /* 0x0003e40000000200 */
[C---:B-1----:R-:W-:Y:S02]  /*c370*/  VIADD R10, R2.reuse, 0x3800 ;  /* 0x00003800020a7836 */ /* 0x042fe40000000000 */
[----:B------:R-:W-:-:S03]  /*c380*/  VIADD R13, R2, 0x4000 ;  /* 0x00004000020d7836 */ /* 0x000fc60000000000 */
[----:B------:R-:W-:-:S06]  /*c390*/  LOP3.LUT R4, R10, R17, RZ, 0xfc, !PT ;  /* 0x000000110a047212 */ /* 0x000fcc00078efcff */
[----:B------:R-:W1:Y:S02]  /*c3a0*/  LDSM.16.MT88.4 R4, [R4+UR40+0xf200] ;  /* 0x00f200280404783b */ /* 0x000e640008004200 */
[C-C-:B-1----:R-:W-:Y:S02]  /*c3b0*/  PRMT R8, R4.reuse, 0x6420, R5.reuse ;  /* 0x0000642004087816 */ /* 0x142fe40000000005 */
[----:B------:R-:W-:Y:S02]  /*c3c0*/  PRMT R9, R4, 0x7531, R5 ;  /* 0x0000753104097816 */ /* 0x000fe40000000005 */
[----:B------:R-:W-:Y:S02]  /*c3d0*/  LOP3.LUT R4, R10, R16, RZ, 0xfc, !PT ;  /* 0x000000100a047212 */ /* 0x000fe400078efcff */
[C-C-:B------:R-:W-:Y:S02]  /*c3e0*/  PRMT R10, R6.reuse, 0x6420, R7.reuse ;  /* 0x00006420060a7816 */ /* 0x140fe40000000007 */
[----:B------:R-:W-:Y:S01]  /*c3f0*/  PRMT R11, R6, 0x7531, R7 ;  /* 0x00007531060b7816 */ /* 0x000fe20000000007 */
[----:B------:R-:W-:-:S05]  /*c400*/  IMAD.IADD R4, R14, 0x1, R4 ;  /* 0x000000010e047824 */ /* 0x000fca00078e0204 */
[----:B------:R1:W-:Y:S02]  /*c410*/  STSM.16.M88.4 [R4], R8 ;  /* 0x0000000804007844 */ /* 0x0003e40000000200 */
[C---:B-1----:R-:W-:Y:S02]  /*c420*/  LOP3.LUT R4, R15.reuse, R17, RZ, 0xfc, !PT ;  /* 0x000000110f047212 */ /* 0x042fe400078efcff */
[----:B------:R-:W-:-:S04]  /*c430*/  LOP3.LUT R15, R15, R16, RZ, 0xfc, !PT ;  /* 0x000000100f0f7212 */ /* 0x000fc800078efcff */
        /* <DEDUP_REMOVED lines=9> */
[----:B-1----:R-:W-:-:S06]  /*c4d0*/  LOP3.LUT R4, R20, R17, RZ, 0xfc, !PT ;  /* 0x0000001114047212 */ /* 0x002fcc00078efcff */
[----:B------:R-:W1:Y:S02]  /*c4e0*/  LDSM.16.MT88.4 R4, [R4+UR40+0xf200] ;  /* 0x00f200280404783b */ /* 0x000e640008004200 */
[C-C-:B-1----:R-:W-:Y:S02]  /*c4f0*/  PRMT R8, R4.reuse, 0x6420, R5.reuse ;  /* 0x0000642004087816 */ /* 0x142fe40000000005 */
[----:B------:R-:W-:Y:S01]  /*c500*/  PRMT R9, R4, 0x7531, R5 ;  /* 0x0000753104097816 */ /* 0x000fe20000000005 */
[----:B------:R-:W-:Y:S01]  /*c510*/  IMAD.U32 R5, RZ, RZ, UR40 ;  /* 0x00000028ff057e24 */ /* 0x000fe2000f8e00ff */
[----:B------:R-:W-:Y:S02]  /*c520*/  LOP3.LUT R4, R14, R16, RZ, 0xfc, !PT ;  /* 0x000000100e047212 */ /* 0x000fe400078efcff */
[C-C-:B------:R-:W-:Y:S01]  /*c530*/  PRMT R10, R6.reuse, 0x6420, R7.reuse ;  /* 0x00006420060a7816 */ /* 0x140fe20000000007 */
[----:B------:R-:W-:Y:S01]  /*c540*/  VIADD R5, R5, 0x200 ;  /* 0x0000020005057836 */ /* 0x000fe20000000000 */
[----:B------:R-:W-:-:S02]  /*c550*/  PRMT R11, R6, 0x7531, R7 ;  /* 0x00007531060b7816 */ /* 0x000fc40000000007 */
[----:B------:R-:W-:Y:S01]  /*c560*/  LOP3.LUT R14, R14, R17, RZ, 0xfc, !PT ;  /* 0x000000110e0e7212 */ /* 0x000fe200078efcff */
[----:B------:R-:W-:-:S05]  /*c570*/  IMAD.IADD R4, R5, 0x1, R4 ;  /* 0x0000000105047824 */ /* 0x000fca00078e0204 */
[----:B------:R1:W-:Y:S02]  /*c580*/  STSM.16.M88.4 [R4], R8 ;  /* 0x0000000804007844 */ /* 0x0003e40000000200 */
[----:B-1----:R-:W-:Y:S01]  /*c590*/  LOP3.LUT R4, R13, R17, RZ, 0xfc, !PT ;  /* 0x000000110d047212 */ /* 0x002fe200078efcff */
[----:B------:R-:W-:Y:S02]  /*c5a0*/  VIADD R11, R2, 0x5000 ;  /* 0x00005000020b7836 */ /* 0x000fe40000000000 */
[----:B------:R-:W-:-:S03]  /*c5b0*/  IMAD.U32 R13, RZ, RZ, UR40 ;  /* 0x00000028ff0d7e24 */ /* 0x000fc6000f8e00ff */
[----:B------:R-:W1:Y:S01]  /*c5c0*/  LDSM.16.MT88.4 R4, [R4+UR40+0xf200] ;  /* 0x00f200280404783b */ /* 0x000e620008004200 */
[----:B------:R-:W-:Y:S01]  /*c5d0*/  VIADD R13, R13, 0x200 ;  /* 0x000002000d0d7836 */ /* 0x000fe20000000000 */
        /* <DEDUP_REMOVED lines=13> */
[----:B------:R-:W-:Y:S01]  /*c6b0*/  IMAD.U32 R4, RZ, RZ, UR40 ;  /* 0x00000028ff047e24 */ /* 0x000fe2000f8e00ff */
[--C-:B------:R-:W-:Y:S01]  /*c6c0*/  PRMT R10, R6, 0x6420, R7.reuse ;  /* 0x00006420060a7816 */ /* 0x100fe20000000007 */
[----:B------:R-:W-:Y:S01]  /*c6d0*/  VIADD R5, R2, 0x2000 ;  /* 0x0000200002057836 */ /* 0x000fe20000000000 */
[----:B------:R-:W-:Y:S01]  /*c6e0*/  PRMT R11, R6, 0x7531, R7 ;  /* 0x00007531060b7816 */ /* 0x000fe20000000007 */
[----:B------:R-:W-:Y:S02]  /*c6f0*/  VIADD R4, R4, 0x200 ;  /* 0x0000020004047836 */ /* 0x000fe40000000000 */
[----:B------:R-:W-:Y:S01]  /*c700*/  VIADD R2, R2, 0x7000 ;  /* 0x0000700002027836 */ /* 0x000fe20000000000 */
[----:B------:R-:W-:Y:S01]  /*c710*/  LOP3.LUT R20, R5, R17, RZ, 0xfc, !PT ;  /* 0x0000001105147212 */ /* 0x000fe200078efcff */
[----:B------:R-:W-:-:S05]  /*c720*/  IMAD.IADD R21, R4, 0x1, R21 ;  /* 0x0000000104157824 */ /* 0x000fca00078e0215 */
[----:B------:R-:W-:Y:S04]  /*c730*/  STSM.16.M88.4 [R21], R8 ;  /* 0x0000000815007844 */ /* 0x000fe80000000200 */
[----:B------:R-:W1:Y:S02]  /*c740*/  LDSM.16.MT88.4 R4, [R20+UR40+0xf200] ;  /* 0x00f200281404783b */ /* 0x000e640008004200 */
[C-C-:B-1----:R-:W-:Y:S02]  /*c750*/  PRMT R8, R4.reuse, 0x6420, R5.reuse ;  /* 0x0000642004087816 */ /* 0x142fe40000000005 */
[----:B------:R-:W-:Y:S01]  /*c760*/  PRMT R9, R4, 0x7531, R5 ;  /* 0x0000753104097816 */ /* 0x000fe20000000005 */
[----:B------:R-:W-:Y:S01]  /*c770*/  IMAD.U32 R5, RZ, RZ, UR40 ;  /* 0x00000028ff057e24 */ /* 0x000fe2000f8e00ff */
[----:B------:R-:W-:-:S02]  /*c780*/  PRMT R10, R6, 0x6420, R7 ;  /* 0x00006420060a7816 */ /* 0x000fc40000000007 */
[----:B------:R-:W-:Y:S01]  /*c790*/  PRMT R11, R6, 0x7531, R7 ;  /* 0x00007531060b7816 */ /* 0x000fe20000000007 */
[----:B------:R-:W-:-:S04]  /*c7a0*/  VIADD R5, R5, 0x200 ;  /* 0x0000020005057836 */ /* 0x000fc80000000000 */
[----:B------:R-:W-:-:S05]  /*c7b0*/  IMAD.IADD R15, R5, 0x1, R15 ;  /* 0x00000001050f7824 */ /* 0x000fca00078e020f */
[----:B------:R1:W-:Y:S04]  /*c7c0*/  STSM.16.M88.4 [R15], R8 ;  /* 0x000000080f007844 */ /* 0x0003e80000000200 */
[----:B------:R-:W3:Y:S01]  /*c7d0*/  LDSM.16.MT88.4 R4, [R14+UR40+0xf200] ;  /* 0x00f200280e04783b */ /* 0x000ee20008004200 */
[----:B-1----:R-:W-:-:S04]  /*c7e0*/  IMAD.U32 R15, RZ, RZ, UR40 ;  /* 0x00000028ff0f7e24 */ /* 0x002fc8000f8e00ff */
[----:B------:R-:W-:-:S04]  /*c7f0*/  VIADD R15, R15, 0x200 ;  /* 0x000002000f0f7836 */ /* 0x000fc80000000000 */
[C---:B------:R-:W-:Y:S01]  /*c800*/  IMAD.IADD R13, R15.reuse, 0x1, R13 ;  /* 0x000000010f0d7824 */ /* 0x040fe200078e020d */
[C-C-:B---3--:R-:W-:Y:S02]  /*c810*/  PRMT R8, R4.reuse, 0x6420, R5.reuse ;  /* 0x0000642004087816 */ /* 0x148fe40000000005 */
[----:B------:R-:W-:Y:S02]  /*c820*/  PRMT R9, R4, 0x7531, R5 ;  /* 0x0000753104097816 */ /* 0x000fe40000000005 */
[C-C-:B------:R-:W-:Y:S02]  /*c830*/  PRMT R10, R6.reuse, 0x6420, R7.reuse ;  /* 0x00006420060a7816 */ /* 0x140fe40000000007 */
[----:B------:R-:W-:Y:S02]  /*c840*/  PRMT R11, R6, 0x7531, R7 ;  /* 0x00007531060b7816 */ /* 0x000fe40000000007 */
[C---:B------:R-:W-:Y:S02]  /*c850*/  LOP3.LUT R4, R2.reuse, R17, RZ, 0xfc, !PT ;  /* 0x0000001102047212 */ /* 0x040fe400078efcff */
[----:B------:R-:W-:Y:S01]  /*c860*/  LOP3.LUT R2, R2, R16, RZ, 0xfc, !PT ;  /* 0x0000001002027212 */ /* 0x000fe200078efcff */
[----:B------:R-:W-:Y:S04]  /*c870*/  STSM.16.M88.4 [R13], R8 ;  /* 0x000000080d007844 */ /* 0x000fe80000000200 */
[----:B------:R-:W1:Y:S01]  /*c880*/  LDSM.16.MT88.4 R4, [R4+UR40+0xf200] ;  /* 0x00f200280404783b */ /* 0x000e620008004200 */
[----:B------:R-:W-:Y:S01]  /*c890*/  IMAD.IADD R2, R15, 0x1, R2 ;  /* 0x000000010f027824 */ /* 0x000fe200078e0202 */
[----:B-1----:R-:W-:-:S02]  /*c8a0*/  PRMT R8, R4, 0x6420, R5 ;  /* 0x0000642004087816 */ /* 0x002fc40000000005 */
[----:B------:R-:W-:Y:S02]  /*c8b0*/  PRMT R9, R4, 0x7531, R5 ;  /* 0x0000753104097816 */ /* 0x000fe40000000005 */
[C-C-:B------:R-:W-:Y:S02]  /*c8c0*/  PRMT R10, R6.reuse, 0x6420, R7.reuse ;  /* 0x00006420060a7816 */ /* 0x140fe40000000007 */
[----:B------:R-:W-:-:S05]  /*c8d0*/  PRMT R11, R6, 0x7531, R7 ;  /* 0x00007531060b7816 */ /* 0x000fca0000000007 */
[----:B------:R1:W-:Y:S01]  /*c8e0*/  STSM.16.M88.4 [R2], R8 ;  /* 0x0000000802007844 */ /* 0x0003e20000000200 */
        /* <DEDUP_REMOVED lines=8> */
.L_x_2836:
[----:B---3--:R-:W-:Y:S01]  /*c970*/  SYNCS.ARRIVE.TRANS64.A1T0 RZ, [R12+URZ+0x33450], RZ ;  /* 0x033450ff0cff79a7 */ /* 0x008fe2000810003f */
[----:B-1----:R-:W-:Y:S01]  /*c980*/  @!P2 VIADD R2, R12, 0x33480 ;  /* 0x000334800c02a836 */ /* 0x002fe20000000000 */
[----:B------:R-:W-:Y:S01]  /*c990*/  BAR.SYNC.DEFER_BLOCKING 0x2, 0x80 ;  /* 0x0082000000007b1d */ /* 0x000fe20000010000 */
[C---:B------:R-:W-:Y:S01]  /*c9a0*/  ISETP.GT.AND P0, PT, R3.reuse, RZ, PT ;  /* 0x000000ff0300720c */ /* 0x040fe20003f04270 */
[----:B------:R-:W-:Y:S02]  /*c9b0*/  VIADD R3, R3, 0xffffffff ;  /* 0xffffffff03037836 */ /* 0x000fe40000000000 */
[----:B------:R-:W-:-:S04]  /*c9c0*/  @!P2 PRMT R2, RZ, 0x654, R2 ;  /* 0x00000654ff02a816 */ /* 0x000fc80000000002 */
[----:B------:R1:W-:Y:S02]  /*c9d0*/  @!P2 SYNCS.ARRIVE.TRANS64.RED.A1T0 RZ, [R2+URZ], RZ ;  /* 0x000000ff02ffa9a7 */ /* 0x0003e4000810043f */
[----:B-1----:R3:W5:Y:S01]  /*c9e0*/  LDL R2, [R1] ;  /* 0x0000000001027983 */ /* 0x0027620000100800 */
[----:B------:R-:W-:-:S03]  /*c9f0*/  IMAD.MOV.U32 R8, RZ, RZ, R19 ;  /* 0x000000ffff087224 */ /* 0x000fc600078e0013 */
[----:B------:R-:W-:Y:S05]  /*ca00*/  @P0 BRA `(.L_x_2837) ;  /* 0xffffffe8000c0947 */ /* 0x000fea000383ffff */
.L_x_2813:
[----:B------:R-:W-:-:S06]  /*ca10*/  UISETP.NE.AND UP0, UPT, UR43, 0x3, UPT ;  /* 0x000000032b00788c */ /* 0x000fcc000bf05270 */
[----:B------:R-:W-:-:S13]  /*ca20*/  PLOP3.LUT P0, PT, PT, PT, UP0, 0x80, 0x0 ;  /* 0x000000000000781c */ /* 0x000fda0003f0f008 */
[----:B------:R-:W-:Y:S05]  /*ca30*/  @!P0 BRA `(.L_x_2838) ;  /* 0x0000000000048947 */ /* 0x000fea0003800000 */
[----:B------:R-:W-:Y:S01]  /*ca40*/  BPT.TRAP 0x1 ;  /* 0x000000040000795c */ /* 0x000fe20000300000 */
.L_x_2838:
[----:B------:R-:W4:Y:S01]  /*ca50*/  LDL R0, [R1] ;  /* 0x0000000001007983 */ /* 0x000f220000100800 */
[----:B--2--5:R-:W-:Y:S01]  /*ca60*/  IMAD.U32 R2, RZ, RZ, UR48 ;  /* 0x00000030ff027e24 */ /* 0x024fe2000f8e00ff */
[----:B------:R-:W-:Y:S04]  /*ca70*/  BSSY B0, `(.L_x_2839) ;  /* 0x0000007000007945 */ /* 0x000fe80003800000 */
[----:B------:R-:W-:Y:S02]  /*ca80*/  ISETP.NE.AND P1, PT, R2, 0x3, PT ;  /* 0x000000030200780c */ /* 0x000fe40003f25270 */
[----:B----4-:R-:W-:Y:S02]  /*ca90*/  LOP3.LUT R3, R0, 0x1, RZ, 0x3c, !PT ;  /* 0x0000000100037812 */ /* 0x010fe400078e3cff */
[----:B------:R-:W-:-:S02]  /*caa0*/  LEA R0, R19, UR40, 0x3 ;  /* 0x0000002813007c11 */ /* 0x000fc4000f8e18ff */
[----:B------:R-:W-:-:S04]  /*cab0*/  SHF.L.U32 R3, R3, 0x1f, RZ ;  /* 0x0000001f03037819 */ /* 0x000fc800000006ff */
[----:B------:R-:W2:Y:S02]  /*cac0*/  SYNCS.PHASECHK.TRANS64.TRYWAIT P0, [R0+URZ+0x33470], R3 ;  /* 0x03347003000075a7 */ /* 0x000ea4000800017f */
[----:B--2---:R-:W-:Y:S05]  /*cad0*/  @!P0 BRA `(.L_x_2840) ;  /* 0x00000014004c8947 */ /* 0x004fea0003800000 */
.L_x_2871:
[----:B------:R-:W-:Y:S05]  /*cae0*/  BSYNC B0 ;  /* 0x0000000000007941 */ /* 0x000fea0003800000 */
.L_x_2839:
[----:B------:R-:W-:Y:S05]  /*caf0*/  @!P1 BRA `(.L_x_2841) ;  /* 0x0000000000049947 */ /* 0x000fea0003800000 */
[----:B------:R-:W-:Y:S01]  /*cb00*/  BPT.TRAP 0x1 ;  /* 0x000000040000795c */ /* 0x000fe20000300000 */
.L_x_2841:
[----:B------:R-:W2:Y:S02]  /*cb10*/  LDL R2, [R1] ;  /* 0x0000000001027983 */ /* 0x000ea40000100800 */
[----:B--2---:R-:W-:-:S04]  /*cb20*/  SHF.L.U32 R3, R2, 0x1f, RZ ;  /* 0x0000001f02037819 */ /* 0x004fc800000006ff */
[----:B------:R-:W2:Y:S02]  /*cb30*/  SYNCS.PHASECHK.TRANS64.TRYWAIT P0, [R0+URZ+0x33460], R3 ;  /* 0x03346003000075a7 */ /* 0x000ea4000800017f */
[----:B--2---:R-:W-:Y:S05]  /*cb40*/  @!P0 BRA `(.L_x_2842) ;  /* 0x0000001400448947 */ /* 0x004fea0003800000 */
.L_x_2872:
[----:B------:R-:W-:Y:S01]  /*cb50*/  IMAD R2, R19, 0x7800, RZ ;  /* 0x0000780013027824 */ /* 0x000fe200078e02ff */
[----:B------:R-:W-:Y:S05]  /*cb60*/  WARPSYNC.ALL ;  /* 0x0000000000007948 */ /* 0x000fea0003800000 */
[C---:B--2---:R-:W-:Y:S01]  /*cb70*/  LOP3.LUT R3, R2.reuse, R17, RZ, 0xfc, !PT ;  /* 0x0000001102037212 */ /* 0x044fe200078efcff */
[----:B------:R-:W-:Y:S02]  /*cb80*/  IMAD.U32 R14, RZ, RZ, UR40 ;  /* 0x00000028ff0e7e24 */ /* 0x000fe4000f8e00ff */
[----:B------:R-:W-:Y:S02]  /*cb90*/  VIADD R13, R2, 0x2800 ;  /* 0x00002800020d7836 */ /* 0x000fe40000000000 */
[----:B-1----:R1:W2:Y:S01]  /*cba0*/  LDSM.16.MT88.4 R4, [R3+UR40+0xf200] ;  /* 0x00f200280304783b */ /* 0x0022a20008004200 */
[----:B------:R-:W-:-:S02]  /*cbb0*/  VIADD R14, R14, 0x200 ;  /* 0x000002000e0e7836 */ /* 0x000fc40000000000 */
[C---:B------:R-:W-:Y:S02]  /*cbc0*/  VIADD R20, R2.reuse, 0x5000 ;  /* 0x0000500002147836 */ /* 0x040fe40000000000 */
[----:B-1----:R-:W-:-:S03]  /*cbd0*/  VIADD R3, R2, 0x800 ;  /* 0x0000080002037836 */ /* 0x002fc60000000000 */
[C---:B------:R-:W-:Y:S02]  /*cbe0*/  LOP3.LUT R15, R20.reuse, R17, RZ, 0xfc, !PT ;  /* 0x00000011140f7212 */ /* 0x040fe400078efcff */
[-C--:B------:R-:W-:Y:S02]  /*cbf0*/  LOP3.LUT R20, R20, R16.reuse, RZ, 0xfc, !PT ;  /* 0x0000001014147212 */ /* 0x080fe400078efcff */
[C-C-:B--2---:R-:W-:Y:S02]  /*cc00*/  PRMT R8, R4.reuse, 0x6420, R5.reuse ;  /* 0x0000642004087816 */ /* 0x144fe40000000005 */
[----:B------:R-:W-:Y:S02]  /*cc10*/  PRMT R9, R4, 0x7531, R5 ;  /* 0x0000753104097816 */ /* 0x000fe40000000005 */
[----:B------:R-:W-:Y:S02]  /*cc20*/  LOP3.LUT R4, R2, R16, RZ, 0xfc, !PT ;  /* 0x0000001002047212 */ /* 0x000fe400078efcff */
[----:B------:R-:W-:-:S02]  /*cc30*/  PRMT R10, R6, 0x6420, R7 ;  /* 0x00006420060a7816 */ /* 0x000fc40000000007 */
[----:B------:R-:W-:Y:S01]  /*cc40*/  PRMT R11, R6, 0x7531, R7 ;  /* 0x00007531060b7816 */ /* 0x000fe20000000007 */
[----:B------:R-:W-:Y:S01]  /*cc50*/  IMAD.IADD R12, R14, 0x1, R4 ;  /* 0x000000010e0c7824 */ /* 0x000fe200078e0204 */
[C---:B------:R-:W-:Y:S02]  /*cc60*/  LOP3.LUT R4, R13.reuse, R17, RZ, 0xfc, !PT ;  /* 0x000000110d047212 */ /* 0x040fe400078efcff */
[----:B------:R-:W-:Y:S02]  /*cc70*/  LOP3.LUT R13, R13, R16, RZ, 0xfc, !PT ;  /* 0x000000100d0d7212 */ /* 0x000fe400078efcff */
[----:B------:R1:W-:Y:S04]  /*cc80*/  STSM.16.M88.4 [R12], R8 ;  /* 0x000000080c007844 */ /* 0x0003e80000000200 */
[----:B------:R-:W2:Y:S01]  /*cc90*/  LDSM.16.MT88.4 R4, [R4+UR40+0xf200] ;  /* 0x00f200280404783b */ /* 0x000ea20008004200 */
[----:B-1----:R-:W-:Y:S01]  /*cca0*/  VIADD R12, R2, 0x1000 ;  /* 0x00001000020c7836 */ /* 0x002fe20000000000 */
[----:B--2---:R-:W-:-:S02]  /*ccb0*/  PRMT R8, R4, 0x6420, R5 ;  /* 0x0000642004087816 */ /* 0x004fc40000000005 */
[----:B------:R-:W-:Y:S02]  /*ccc0*/  PRMT R9, R4, 0x7531, R5 ;  /* 0x0000753104097816 */ /* 0x000fe40000000005 */
[----:B------:R-:W-:Y:S02]  /*ccd0*/  LOP3.LUT R5, R3, R16, RZ, 0xfc, !PT ;  /* 0x0000001003057212 */ /* 0x000fe400078efcff */
[C-C-:B------:R-:W-:Y:S02]  /*cce0*/  PRMT R10, R6.reuse, 0x6420, R7.reuse ;  /* 0x00006420060a7816 */ /* 0x140fe40000000007 */
[----:B------:R-:W-:Y:S01]  /*ccf0*/  PRMT R11, R6, 0x7531, R7 ;  /* 0x00007531060b7816 */ /* 0x000fe20000000007 */
[----:B------:R-:W-:-:S05]  /*cd00*/  IMAD.IADD R14, R14, 0x1, R5 ;  /* 0x000000010e0e7824 */ /* 0x000fca00078e0205 */
[----:B------:R-:W-:Y:S04]  /*cd10*/  STSM.16.M88.4 [R14], R8 ;  /* 0x000000080e007844 */ /* 0x000fe80000000200 */
[----:B------:R1:W2:Y:S02]  /*cd20*/  LDSM.16.MT88.4 R4, [R15+UR40+0xf200] ;  /* 0x00f200280f04783b */ /* 0x0002a40008004200 */
[----:B-1----:R-:W-:-:S04]  /*cd30*/  IMAD.U32 R15, RZ, RZ, UR40 ;  /* 0x00000028ff0f7e24 */ /* 0x002fc8000f8e00ff */
[----:B------:R-:W-:Y:S02]  /*cd40*/  VIADD R15, R15, 0x200 ;  /* 0x000002000f0f7836 */ /* 0x000fe40000000000 */
[----:B------:R-:W-:Y:S01]  /*cd50*/  VIADD R14, R2, 0x1800 ;  /* 0x00001800020e7836 */ /* 0x000fe20000000000 */
[C-C-:B--2---:R-:W-:Y:S02]  /*cd60*/  PRMT R8, R4.reuse, 0x6420, R5.reuse ;  /* 0x0000642004087816 */ /* 0x144fe40000000005 */
[----:B------:R-:W-:Y:S02]  /*cd70*/  PRMT R9, R4, 0x7531, R5 ;  /* 0x0000753104097816 */ /* 0x000fe40000000005 */
[----:B------:R-:W-:Y:S02]  /*cd80*/  LOP3.LUT R4, R12, R16, RZ, 0xfc, !PT ;  /* 0x000000100c047212 */ /* 0x000fe400078efcff */
[C-C-:B------:R-:W-:Y:S02]  /*cd90*/  PRMT R10, R6.reuse, 0x6420, R7.reuse ;  /* 0x00006420060a7816 */ /* 0x140fe40000000007 */
[----:B------:R-:W-:Y:S01]  /*cda0*/  PRMT R11, R6, 0x7531, R7 ;  /* 0x00007531060b7816 */ /* 0x000fe20000000007 */
[----:B------:R-:W-:Y:S01]  /*cdb0*/  IMAD.IADD R18, R15, 0x1, R4 ;  /* 0x000000010f127824 */ /* 0x000fe200078e0204 */
[----:B------:R-:W-:-:S02]  /*cdc0*/  LOP3.LUT R4, R3, R17, RZ, 0xfc, !PT ;  /* 0x0000001103047212 */ /* 0x000fc400078efcff */
[----:B------:R-:W-:Y:S02]  /*cdd0*/  LOP3.LUT R3, R14, R16, RZ, 0xfc, !PT ;  /* 0x000000100e037212 */ /* 0x000fe400078efcff */
[----:B------:R1:W-:Y:S01]  /*cde0*/  STSM.16.M88.4 [R18], R8 ;  /* 0x0000000812007844 */ /* 0x0003e20000000200 */
[-C--:B------:R-:W-:Y:S02]  /*cdf0*/  LOP3.LUT R12, R12, R17.reuse, RZ, 0xfc, !PT ;  /* 0x000000110c0c7212 */ /* 0x080fe400078efcff */
[----:B------:R-:W-:Y:S01]  /*ce00*/  IMAD.IADD R15, R15, 0x1, R3 ;  /* 0x000000010f0f7824 */ /* 0x000fe200078e0203 */
[----:B------:R-:W2:Y:S01]  /*ce10*/  LDSM.16.MT88.4 R4, [R4+UR40+0xf200] ;  /* 0x00f200280404783b */ /* 0x000ea20008004200 */
[----:B------:R-:W-:Y:S01]  /*ce20*/  VIADD R3, R2, 0x3000 ;  /* 0x0000300002037836 */ /* 0x000fe20000000000 */
[----:B------:R-:W-:Y:S01]  /*ce30*/  LOP3.LUT R14, R14, R17, RZ, 0xfc, !PT ;  /* 0x000000110e0e7212 */ /* 0x000fe200078efcff */
[----:B-1----:R-:W-:Y:S01]  /*ce40*/  VIADD R18, R2, 0x2000 ;  /* 0x0000200002127836 */ /* 0x002fe20000000000 */
[----:B--2---:R-:W-:-:S02]  /*ce50*/  PRMT R8, R4, 0x6420, R5 ;  /* 0x0000642004087816 */ /* 0x004fc40000000005 */
[----:B------:R-:W-:Y:S02]  /*ce60*/  PRMT R9, R4, 0x7531, R5 ;  /* 0x0000753104097816 */ /* 0x000fe40000000005 */
[C-C-:B------:R-:W-:Y:S02]  /*ce70*/  PRMT R10, R6.reuse, 0x6420, R7.reuse ;  /* 0x00006420060a7816 */ /* 0x140fe40000000007 */
[----:B------:R-:W-:Y:S02]  /*ce80*/  PRMT R11, R6, 0x7531, R7 ;  /* 0x00007531060b7816 */ /* 0x000fe40000000007 */
[C---:B------:R-:W-:Y:S02]  /*ce90*/  LOP3.LUT R5, R3.reuse, R17, RZ, 0xfc, !PT ;  /* 0x0000001103057212 */ /* 0x040fe400078efcff */
[----:B------:R-:W-:Y:S01]  /*cea0*/  LOP3.LUT R3, R3, R16, RZ, 0xfc, !PT ;  /* 0x0000001003037212 */ /* 0x000fe200078efcff */
[----:B------:R1:W-:Y:S04]  /*ceb0*/  STSM.16.M88.4 [R15], R8 ;  /* 0x000000080f007844 */ /* 0x0003e80000000200 */
[----:B------:R-:W2:Y:S01]  /*cec0*/  LDSM.16.MT88.4 R4, [R5+UR40+0xf200] ;  /* 0x00f200280504783b */ /* 0x000ea20008004200 */
[----:B-1----:R-:W-:-:S04]  /*ced0*/  IMAD.U32 R15, RZ, RZ, UR40 ;  /* 0x00000028ff0f7e24 */ /* 0x002fc8000f8e00ff */
[----:B------:R-:W-:Y:S01]  /*cee0*/  VIADD R15, R15, 0x200 ;  /* 0x000002000f0f7836 */ /* 0x000fe20000000000 */
[C-C-:B--2---:R-:W-:Y:S02]  /*cef0*/  PRMT R8, R4.reuse, 0x6420, R5.reuse ;  /* 0x0000642004087816 */ /* 0x144fe40000000005 */
[----:B------:R-:W-:Y:S02]  /*cf00*/  PRMT R9, R4, 0x7531, R5 ;  /* 0x0000753104097816 */ /* 0x000fe40000000005 */
[----:B------:R-:W-:Y:S02]  /*cf10*/  LOP3.LUT R4, R18, R16, RZ, 0xfc, !PT ;  /* 0x0000001012047212 */ /* 0x000fe400078efcff */
[C-C-:B------:R-:W-:Y:S02]  /*cf20*/  PRMT R10, R6.reuse, 0x6420, R7.reuse ;  /* 0x00006420060a7816 */ /* 0x140fe40000000007 */
[----:B------:R-:W-:Y:S01]  /*cf30*/  PRMT R11, R6, 0x7531, R7 ;  /* 0x00007531060b7816 */ /* 0x000fe20000000007 */
[----:B------:R-:W-:Y:S01]  /*cf40*/  IMAD.IADD R21, R15, 0x1, R4 ;  /* 0x000000010f157824 */ /* 0x000fe200078e0204 */
[----:B------:R-:W-:Y:S01]  /*cf50*/  LOP3.LUT R18, R18, R17, RZ, 0xfc, !PT ;  /* 0x0000001112127212 */ /* 0x000fe200078efcff */
[----:B------:R-:W-:-:S03]  /*cf60*/  VIADD R15, R2, 0x5800 ;  /* 0x00005800020f7836 */ /* 0x000fc60000000000 */
[----:B------:R-:W-:Y:S02]  /*cf70*/  STSM.16.M88.4 [R21], R8 ;  /* 0x0000000815007844 */ /* 0x000fe40000000200 */
[C---:B------:R-:W-:Y:S02]  /*cf80*/  LOP3.LUT R4, R15.reuse, R17, RZ, 0xfc, !PT ;  /* 0x000000110f047212 */ /* 0x040fe400078efcff */
[----:B------:R-:W-:-:S04]  /*cf90*/  LOP3.LUT R15, R15, R16, RZ, 0xfc, !PT ;  /* 0x000000100f0f7212 */ /* 0x000fc800078efcff */
[----:B------:R-:W1:Y:S02]  /*cfa0*/  LDSM.16.MT88.4 R4, [R4+UR40+0xf200] ;  /* 0x00f200280404783b */ /* 0x000e640008004200 */
[C-C-:B-1----:R-:W-:Y:S02]  /*cfb0*/  PRMT R8, R4.reuse, 0x6420, R5.reuse ;  /* 0x0000642004087816 */ /* 0x142fe40000000005 */
[----:B------:R-:W-:Y:S01]  /*cfc0*/  PRMT R9, R4, 0x7531, R5 ;  /* 0x0000753104097816 */ /* 0x000fe20000000005 */
[----:B------:R-:W-:Y:S01]  /*cfd0*/  IMAD.U32 R5, RZ, RZ, UR40 ;  /* 0x00000028ff057e24 */ /* 0x000fe2000f8e00ff */
[C-C-:B------:R-:W-:Y:S02]  /*cfe0*/  PRMT R10, R6.reuse, 0x6420, R7.reuse ;  /* 0x00006420060a7816 */ /* 0x140fe40000000007 */
[----:B------:R-:W-:Y:S01]  /*cff0*/  PRMT R11, R6, 0x7531, R7 ;  /* 0x00007531060b7816 */ /* 0x000fe20000000007 */
[----:B------:R-:W-:-:S04]  /*d000*/  VIADD R5, R5, 0x200 ;  /* 0x0000020005057836 */ /* 0x000fc80000000000 */
[----:B------:R-:W-:-:S05]  /*d010*/  IMAD.IADD R13, R5, 0x1, R13 ;  /* 0x00000001050d7824 */ /* 0x000fca00078e020d */
[----:B------:R1:W-:Y:S04]  /*d020*/  STSM.16.M88.4 [R13], R8 ;  /* 0x000000080d007844 */ /* 0x0003e80000000200 */
[----:B------:R-:W2:Y:S01]  /*d030*/  LDSM.16.MT88.4 R4, [R12+UR40+0xf200] ;  /* 0x00f200280c04783b */ /* 0x000ea20008004200 */
[----:B-1----:R-:W-:-:S04]  /*d040*/  IMAD.U32 R13, RZ, RZ, UR40 ;  /* 0x00000028ff0d7e24 */ /* 0x002fc8000f8e00ff */
[----:B------:R-:W-:-:S04]  /*d050*/  VIADD R13, R13, 0x200 ;  /* 0x000002000d0d7836 */ /* 0x000fc80000000000 */
[----:B------:R-:W-:Y:S02]  /*d060*/  IMAD.IADD R21, R13, 0x1, R3 ;  /* 0x000000010d157824 */ /* 0x000fe400078e0203 */
[----:B------:R-:W-:Y:S01]  /*d070*/  VIADD R3, R2, 0x3800 ;  /* 0x0000380002037836 */ /* 0x000fe20000000000 */
[C-C-:B--2---:R-:W-:Y:S02]  /*d080*/  PRMT R8, R4.reuse, 0x6420, R5.reuse ;  /* 0x0000642004087816 */ /* 0x144fe40000000005 */
[----:B------:R-:W-:Y:S02]  /*d090*/  PRMT R9, R4, 0x7531, R5 ;  /* 0x0000753104097816 */ /* 0x000fe40000000005 */
[C-C-:B------:R-:W-:Y:S02]  /*d0a0*/  PRMT R10, R6.reuse, 0x6420, R7.reuse ;  /* 0x00006420060a7816 */ /* 0x140fe40000000007 */
[----:B------:R-:W-:Y:S02]  /*d0b0*/  PRMT R11, R6, 0x7531, R7 ;  /* 0x00007531060b7816 */ /* 0x000fe40000000007 */
[----:B------:R-:W-:-:S02]  /*d0c0*/  LOP3.LUT R4, R3, R17, RZ, 0xfc, !PT ;  /* 0x0000001103047212 */ /* 0x000fc400078efcff */
[----:B------:R-:W-:Y:S01]  /*d0d0*/  LOP3.LUT R3, R3, R16, RZ, 0xfc, !PT ;  /* 0x0000001003037212 */ /* 0x000fe200078efcff */
[----:B------:R1:W-:Y:S04]  /*d0e0*/  STSM.16.M88.4 [R21], R8 ;  /* 0x0000000815007844 */ /* 0x0003e80000000200 */
[----:B------:R-:W2:Y:S01]  /*d0f0*/  LDSM.16.MT88.4 R4, [R4+UR40+0xf200] ;  /* 0x00f200280404783b */ /* 0x000ea20008004200 */
[----:B------:R-:W-:Y:S02]  /*d100*/  IMAD.IADD R12, R13, 0x1, R3 ;  /* 0x000000010d0c7824 */ /* 0x000fe400078e0203 */
[C---:B------:R-:W-:Y:S02]  /*d110*/  VIADD R13, R2.reuse, 0x6000 ;  /* 0x00006000020d7836 */ /* 0x040fe40000000000 */
[----:B------:R-:W-:-:S03]  /*d120*/  VIADD R3, R2, 0x4000 ;  /* 0x0000400002037836 */ /* 0x000fc60000000000 */
[C---:B-1----:R-:W-:Y:S02]  /*d130*/  LOP3.LUT R21, R13.reuse, R17, RZ, 0xfc, !PT ;  /* 0x000000110d157212 */ /* 0x042fe400078efcff */
[----:B------:R-:W-:Y:S02]  /*d140*/  LOP3.LUT R13, R13, R16, RZ, 0xfc, !PT ;  /* 0x000000100d0d7212 */ /* 0x000fe400078efcff */
[C-C-:B--2---:R-:W-:Y:S02]  /*d150*/  PRMT R8, R4.reuse, 0x6420, R5.reuse ;  /* 0x0000642004087816 */ /* 0x144fe40000000005 */
[----:B------:R-:W-:Y:S02]  /*d160*/  PRMT R9, R4, 0x7531, R5 ;  /* 0x0000753104097816 */ /* 0x000fe40000000005 */
[C-C-:B------:R-:W-:Y:S02]  /*d170*/  PRMT R10, R6.reuse, 0x6420, R7.reuse ;  /* 0x00006420060a7816 */ /* 0x140fe40000000007 */
[----:B------:R-:W-:-:S05]  /*d180*/  PRMT R11, R6, 0x7531, R7 ;  /* 0x00007531060b7816 */ /* 0x000fca0000000007 */
        /* <DEDUP_REMOVED lines=9> */
[----:B------:R-:W-:-:S02]  /*d220*/  IMAD.IADD R21, R12, 0x1, R4 ;  /* 0x000000010c157824 */ /* 0x000fc400078e0204 */
[----:B------:R-:W-:-:S03]  /*d230*/  VIADD R12, R2, 0x4800 ;  /* 0x00004800020c7836 */ /* 0x000fc60000000000 */
[----:B------:R-:W-:Y:S04]  /*d240*/  STSM.16.M88.4 [R21], R8 ;  /* 0x0000000815007844 */ /* 0x000fe80000000200 */
[----:B------:R1:W2:Y:S02]  /*d250*/  LDSM.16.MT88.4 R4, [R14+UR40+0xf200] ;  /* 0x00f200280e04783b */ /* 0x0002a40008004200 */
[----:B-1----:R-:W-:-:S04]  /*d260*/  IMAD.U32 R14, RZ, RZ, UR40 ;  /* 0x00000028ff0e7e24 */ /* 0x002fc8000f8e00ff */
[----:B------:R-:W-:Y:S01]  /*d270*/  VIADD R14, R14, 0x200 ;  /* 0x000002000e0e7836 */ /* 0x000fe20000000000 */
[----:B------:R-:W-:Y:S01]  /*d280*/  LOP3.LUT R21, R3, R17, RZ, 0xfc, !PT ;  /* 0x0000001103157212 */ /* 0x000fe200078efcff */
[C---:B------:R-:W-:Y:S02]  /*d290*/  VIADD R3, R2.reuse, 0x6800 ;  /* 0x0000680002037836 */ /* 0x040fe40000000000 */
[----:B------:R-:W-:Y:S01]  /*d2a0*/  VIADD R2, R2, 0x7000 ;  /* 0x0000700002027836 */ /* 0x000fe20000000000 */
[C-C-:B--2---:R-:W-:Y:S02]  /*d2b0*/  PRMT R8, R4.reuse, 0x6420, R5.reuse ;  /* 0x0000642004087816 */ /* 0x144fe40000000005 */
[----:B------:R-:W-:Y:S02]  /*d2c0*/  PRMT R9, R4, 0x7531, R5 ;  /* 0x0000753104097816 */ /* 0x000fe40000000005 */
[----:B------:R-:W-:Y:S02]  /*d2d0*/  LOP3.LUT R4, R12, R16, RZ, 0xfc, !PT ;  /* 0x000000100c047212 */ /* 0x000fe400078efcff */
[----:B------:R-:W-:-:S02]  /*d2e0*/  PRMT R10, R6, 0x6420, R7 ;  /* 0x00006420060a7816 */ /* 0x000fc40000000007 */
[----:B------:R-:W-:Y:S01]  /*d2f0*/  PRMT R11, R6, 0x7531, R7 ;  /* 0x00007531060b7816 */ /* 0x000fe20000000007 */
[----:B------:R-:W-:Y:S01]  /*d300*/  IMAD.IADD R14, R14, 0x1, R4 ;  /* 0x000000010e0e7824 */ /* 0x000fe200078e0204 */
[----:B------:R-:W-:-:S04]  /*d310*/  LOP3.LUT R12, R12, R17, RZ, 0xfc, !PT ;  /* 0x000000110c0c7212 */ /* 0x000fc800078efcff */
[----:B------:R1:W-:Y:S04]  /*d320*/  STSM.16.M88.4 [R14], R8 ;  /* 0x000000080e007844 */ /* 0x0003e80000000200 */
[----:B------:R-:W2:Y:S01]  /*d330*/  LDSM.16.MT88.4 R4, [R21+UR40+0xf200] ;  /* 0x00f200281504783b */ /* 0x000ea20008004200 */
[----:B-1----:R-:W-:-:S04]  /*d340*/  IMAD.U32 R14, RZ, RZ, UR40 ;  /* 0x00000028ff0e7e24 */ /* 0x002fc8000f8e00ff */
[----:B------:R-:W-:-:S04]  /*d350*/  VIADD R14, R14, 0x200 ;  /* 0x000002000e0e7836 */ /* 0x000fc80000000000 */
[----:B------:R-:W-:Y:S01]  /*d360*/  IMAD.IADD R20, R14, 0x1, R20 ;  /* 0x000000010e147824 */ /* 0x000fe200078e0214 */
[C---:B------:R-:W-:Y:S02]  /*d370*/  LOP3.LUT R14, R3.reuse, R17, RZ, 0xfc, !PT ;  /* 0x00000011030e7212 */ /* 0x040fe400078efcff */
[----:B------:R-:W-:Y:S02]  /*d380*/  LOP3.LUT R3, R3, R16, RZ, 0xfc, !PT ;  /* 0x0000001003037212 */ /* 0x000fe400078efcff */
[C-C-:B--2---:R-:W-:Y:S02]  /*d390*/  PRMT R8, R4.reuse, 0x6420, R5.reuse ;  /* 0x0000642004087816 */ /* 0x144fe40000000005 */
[----:B------:R-:W-:Y:S02]  /*d3a0*/  PRMT R9, R4, 0x7531, R5 ;  /* 0x0000753104097816 */ /* 0x000fe40000000005 */
[C-C-:B------:R-:W-:Y:S02]  /*d3b0*/  PRMT R10, R6.reuse, 0x6420, R7.reuse ;  /* 0x00006420060a7816 */ /* 0x140fe40000000007 */
[----:B------:R-:W-:-:S05]  /*d3c0*/  PRMT R11, R6, 0x7531, R7 ;  /* 0x00007531060b7816 */ /* 0x000fca0000000007 */
[----:B------:R-:W-:Y:S04]  /*d3d0*/  STSM.16.M88.4 [R20], R8 ;  /* 0x0000000814007844 */ /* 0x000fe80000000200 */
[----:B------:R1:W2:Y:S02]  /*d3e0*/  LDSM.16.MT88.4 R4, [R14+UR40+0xf200] ;  /* 0x00f200280e04783b */ /* 0x0002a40008004200 */
[----:B-1----:R-:W-:-:S04]  /*d3f0*/  IMAD.U32 R14, RZ, RZ, UR40 ;  /* 0x00000028ff0e7e24 */ /* 0x002fc8000f8e00ff */
[----:B------:R-:W-:-:S04]  /*d400*/  VIADD R14, R14, 0x200 ;  /* 0x000002000e0e7836 */ /* 0x000fc80000000000 */
[C---:B------:R-:W-:Y:S02]  /*d410*/  IMAD.IADD R15, R14.reuse, 0x1, R15 ;  /* 0x000000010e0f7824 */ /* 0x040fe400078e020f */
[C---:B------:R-:W-:Y:S02]  /*d420*/  IMAD.IADD R13, R14.reuse, 0x1, R13 ;  /* 0x000000010e0d7824 */ /* 0x040fe400078e020d */
[----:B------:R-:W-:Y:S01]  /*d430*/  IMAD.IADD R3, R14, 0x1, R3 ;  /* 0x000000010e037824 */ /* 0x000fe200078e0203 */
[C-C-:B--2---:R-:W-:Y:S02]  /*d440*/  PRMT R8, R4.reuse, 0x6420, R5.reuse ;  /* 0x0000642004087816 */ /* 0x144fe40000000005 */
[----:B------:R-:W-:Y:S02]  /*d450*/  PRMT R9, R4, 0x7531, R5 ;  /* 0x0000753104097816 */ /* 0x000fe40000000005 */
[C-C-:B------:R-:W-:Y:S02]  /*d460*/  PRMT R10, R6.reuse, 0x6420, R7.reuse ;  /* 0x00006420060a7816 */ /* 0x140fe40000000007 */
[----:B------:R-:W-:-:S05]  /*d470*/  PRMT R11, R6, 0x7531, R7 ;  /* 0x00007531060b7816 */ /* 0x000fca0000000007 */
[----:B------:R-:W-:Y:S04]  /*d480*/  STSM.16.M88.4 [R15], R8 ;  /* 0x000000080f007844 */ /* 0x000fe80000000200 */
[----:B------:R-:W1:Y:S02]  /*d490*/  LDSM.16.MT88.4 R4, [R18+UR40+0xf200] ;  /* 0x00f200281204783b */ /* 0x000e640008004200 */
[C-C-:B-1----:R-:W-:Y:S02]  /*d4a0*/  PRMT R8, R4.reuse, 0x6420, R5.reuse ;  /* 0x0000642004087816 */ /* 0x142fe40000000005 */
[----:B------:R-:W-:Y:S02]  /*d4b0*/  PRMT R9, R4, 0x7531, R5 ;  /* 0x0000753104097816 */ /* 0x000fe40000000005 */
[----:B------:R-:W-:-:S02]  /*d4c0*/  PRMT R10, R6, 0x6420, R7 ;  /* 0x00006420060a7816 */ /* 0x000fc40000000007 */
[----:B------:R-:W-:-:S05]  /*d4d0*/  PRMT R11, R6, 0x7531, R7 ;  /* 0x00007531060b7816 */ /* 0x000fca0000000007 */
[----:B------:R-:W-:Y:S04]  /*d4e0*/  STSM.16.M88.4 [R13], R8 ;  /* 0x000000080d007844 */ /* 0x000fe80000000200 */
[----:B------:R-:W1:Y:S02]  /*d4f0*/  LDSM.16.MT88.4 R4, [R12+UR40+0xf200] ;  /* 0x00f200280c04783b */ /* 0x000e640008004200 */
[C-C-:B-1----:R-:W-:Y:S02]  /*d500*/  PRMT R8, R4.reuse, 0x6420, R5.reuse ;  /* 0x0000642004087816 */ /* 0x142fe40000000005 */
[----:B------:R-:W-:Y:S02]  /*d510*/  PRMT R9, R4, 0x7531, R5 ;  /* 0x0000753104097816 */ /* 0x000fe40000000005 */
[----:B------:R-:W-:-:S02]  /*d520*/  PRMT R10, R6, 0x6420, R7 ;  /* 0x00006420060a7816 */ /* 0x000fc40000000007 */
        /* <DEDUP_REMOVED lines=19> */
.L_x_2843:
[----:B------:R-:W4:Y:S01]  /*d660*/  LDL.LU R4, [R1] ;  /* 0x0000000001047983 */ /* 0x000f220000300800 */
[----:B------:R-:W5:Y:S01]  /*d670*/  LDC R3, c[0x0][0xda4] ;  /* 0x00036900ff037b82 */ /* 0x000f620000000800 */
[----:B------:R-:W-:Y:S01]  /*d680*/  VIADD R19, R19, 0x1 ;  /* 0x0000000113137836 */ /* 0x000fe20000000000 */
[----:B------:R-:W-:Y:S01]  /*d690*/  UIADD3 UR49, UR44, UR49, URZ ;  /* 0x000000312c317290 */ /* 0x000fe2000fffe03f */
[----:B-1----:R-:W-:Y:S01]  /*d6a0*/  @!P2 VIADD R2, R0, 0x33480 ;  /* 0x000334800002a836 */ /* 0x002fe20000000000 */
[----:B------:R-:W-:Y:S02]  /*d6b0*/  UIADD3 UR47, UR47, 0x1, URZ ;  /* 0x000000012f2f7890 */ /* 0x000fe4000fffe03f */
[C---:B------:R-:W-:Y:S01]  /*d6c0*/  ISETP.NE.AND P0, PT, R19.reuse, 0x2, PT ;  /* 0x000000021300780c */ /* 0x040fe20003f05270 */
[----:B--2---:R1:W-:Y:S01]  /*d6d0*/  SYNCS.ARRIVE.TRANS64.A1T0 RZ, [R0+URZ+0x33450], RZ ;  /* 0x033450ff00ff79a7 */ /* 0x0043e2000810003f */
[----:B------:R-:W-:Y:S01]  /*d6e0*/  @!P2 PRMT R2, RZ, 0x654, R2 ;  /* 0x00000654ff02a816 */ /* 0x000fe20000000002 */
[----:B------:R-:W-:Y:S01]  /*d6f0*/  BAR.SYNC.DEFER_BLOCKING 0x2, 0x80 ;  /* 0x0082000000007b1d */ /* 0x000fe20000010000 */
[----:B------:R-:W-:-:S02]  /*d700*/  SEL R19, R19, RZ, P0 ;  /* 0x000000ff13137207 */ /* 0x000fc40000000000 */
[----:B-1----:R-:W-:Y:S02]  /*d710*/  SEL R0, RZ, 0x1, P0 ;  /* 0x00000001ff007807 */ /* 0x002fe40000000000 */
[----:B-----5:R-:W-:Y:S01]  /*d720*/  ISETP.LE.AND P1, PT, R3, UR49, PT ;  /* 0x0000003103007c0c */ /* 0x020fe2000bf23270 */
[----:B------:R2:W-:Y:S01]  /*d730*/  @!P2 SYNCS.ARRIVE.TRANS64.RED.A1T0 RZ, [R2+URZ], RZ ;  /* 0x000000ff02ffa9a7 */ /* 0x0005e2000810043f */
[----:B----4-:R-:W-:-:S05]  /*d740*/  LOP3.LUT R4, R4, R0, RZ, 0x3c, !PT ;  /* 0x0000000004047212 */ /* 0x010fca00078e3cff */
[----:B------:R2:W-:Y:S06]  /*d750*/  STL [R1], R4 ;  /* 0x0000000401007387 */ /* 0x0005ec0000100800 */
[----:B------:R-:W-:Y:S05]  /*d760*/  @!P1 BRA `(.L_x_2844) ;  /* 0xffffffc400f89947 */ /* 0x000fea000383ffff */
[----:B------:R-:W-:-:S12]  /*d770*/  ULOP3.LUT UR47, UR47, 0x1, URZ, 0xc, !UPT ;  /* 0x000000012f2f7892 */ /* 0x000fd8000f8e0c3f */
.L_x_2798:
[----:B------:R-:W1:Y:S01]  /*d780*/  S2R R3, SR_CgaCtaId ;  /* 0x0000000000037919 */ /* 0x000e620000008800 */
[----:B------:R-:W-:-:S04]  /*d790*/  MOV R0, 0x400 ;  /* 0x0000040000007802 */ /* 0x000fc80000000f00 */
[----:B-1----:R-:W-:Y:S01]  /*d7a0*/  LEA R8, R3, R0, 0x18 ;  /* 0x0000000003087211 */ /* 0x002fe200078ec0ff */
[----:B------:R-:W-:-:S05]  /*d7b0*/  IMAD.U32 R0, RZ, RZ, UR47 ;  /* 0x0000002fff007e24 */ /* 0x000fca000f8e00ff */
[----:B------:R-:W-:-:S04]  /*d7c0*/  SHF.L.U32 R0, R0, 0x1f, RZ ;  /* 0x0000001f00007819 */ /* 0x000fc800000006ff */
[----:B------:R-:W1:Y:S02]  /*d7d0*/  SYNCS.PHASECHK.TRANS64.TRYWAIT P0, [R8+URZ+0x33420], R0 ;  /* 0x03342000080075a7 */ /* 0x000e64000800017f */
[----:B-1----:R-:W-:Y:S05]  /*d7e0*/  @!P0 BRA `(.L_x_2845) ;  /* 0x0000000800308947 */ /* 0x002fea0003800000 */
.L_x_2873:
[----:B--2---:R-:W2:Y:S02]  /*d7f0*/  S2R R2, SR_TID.X ;  /* 0x0000000000027919 */ /* 0x004ea40000002100 */
        /* <DEDUP_REMOVED lines=13> */
.L_x_2848:
[----:B------:R-:W2:Y:S01]  /*d8d0*/  LDL.LU R6, [R1] ;  /* 0x0000000001067983 */ /* 0x000ea20000300800 */
[----:B------:R-:W-:Y:S02]  /*d8e0*/  VIADD R0, R8, 0x33440 ;  /* 0x0003344008007836 */ /* 0x000fe40000000000 */
[C---:B------:R-:W-:Y:S02]  /*d8f0*/  VIADD R2, R19.reuse, 0x1 ;  /* 0x0000000113027836 */ /* 0x040fe40000000000 */
[----:B------:R-:W-:-:S03]  /*d900*/  IMAD R5, R19, 0x8, R0 ;  /* 0x0000000813057824 */ /* 0x000fc600078e0200 */
[----:B------:R-:W-:-:S04]  /*d910*/  ISETP.NE.AND P2, PT, R2, 0x2, PT ;  /* 0x000000020200780c */ /* 0x000fc80003f45270 */
[----:B------:R-:W-:Y:S02]  /*d920*/  SEL R3, RZ, 0x1, P2 ;  /* 0x00000001ff037807 */ /* 0x000fe40001000000 */
[C---:B--2---:R-:W-:Y:S02]  /*d930*/  SHF.L.U32 R4, R6.reuse, 0x1f, RZ ;  /* 0x0000001f06047819 */ /* 0x044fe400000006ff */
[----:B------:R-:W-:Y:S02]  /*d940*/  LOP3.LUT R6, R6, R3, RZ, 0x3c, !PT ;  /* 0x0000000306067212 */ /* 0x000fe400078e3cff */
[----:B------:R-:W1:Y:S01]  /*d950*/  SYNCS.PHASECHK.TRANS64.TRYWAIT P1, [R5+URZ], R4 ;  /* 0x00000004050075a7 */ /* 0x000e62000802017f */
[----:B------:R-:W-:-:S05]  /*d960*/  SEL R3, R2, RZ, P2 ;  /* 0x000000ff02037207 */ /* 0x000fca0001000000 */
[----:B------:R-:W-:Y:S01]  /*d970*/  IMAD R7, R3, 0x8, R0 ;  /* 0x0000000803077824 */ /* 0x000fe200078e0200 */
[----:B------:R-:W-:Y:S01]  /*d980*/  SHF.L.U32 R0, R6, 0x1f, RZ ;  /* 0x0000001f06007819 */ /* 0x000fe200000006ff */
[----:B-1----:R-:W-:Y:S06]  /*d990*/  @!P1 BRA `(.L_x_2849) ;  /* 0x0000000400d89947 */ /* 0x002fec0003800000 */
.L_x_2874:
[----:B------:R-:W2:Y:S02]  /*d9a0*/  SYNCS.PHASECHK.TRANS64.TRYWAIT P1, [R7+URZ], R0 ;  /* 0x00000000070075a7 */ /* 0x000ea4000802017f */
[----:B--2---:R-:W-:Y:S05]  /*d9b0*/  @!P1 BRA `(.L_x_2850) ;  /* 0x0000000400e49947 */ /* 0x004fea0003800000 */
.L_x_2875:
[----:B------:R-:W-:Y:S05]  /*d9c0*/  @!P0 BRA `(.L_x_2851) ;  /* 0x0000000000048947 */ /* 0x000fea0003800000 */
[----:B------:R-:W-:Y:S01]  /*d9d0*/  BPT.TRAP 0x1 ;  /* 0x000000040000795c */ /* 0x000fe20000300000 */
.L_x_2851:
[----:B------:R-:W-:-:S04]  /*d9e0*/  IMAD R19, R19, 0x8, R8 ;  /* 0x0000000813137824 */ /* 0x000fc800078e0208 */
[----:B------:R-:W4:Y:S02]  /*d9f0*/  SYNCS.PHASECHK.TRANS64.TRYWAIT P1, [R19+URZ+0x33460], R4 ;  /* 0x03346004130075a7 */ /* 0x000f24000802017f */
[----:B----4-:R-:W-:Y:S05]  /*da00*/  @!P1 BRA `(.L_x_2852) ;  /* 0x0000000400e49947 */ /* 0x010fea0003800000 */
.L_x_2876:
[----:B------:R-:W-:Y:S05]  /*da10*/  @!P0 BRA `(.L_x_2853) ;  /* 0x0000000000048947 */ /* 0x000fea0003800000 */
[----:B------:R-:W-:Y:S01]  /*da20*/  BPT.TRAP 0x1 ;  /* 0x000000040000795c */ /* 0x000fe20000300000 */
.L_x_2853:
[----:B------:R-:W-:-:S04]  /*da30*/  IMAD R3, R3, 0x8, R8 ;  /* 0x0000000803037824 */ /* 0x000fc800078e0208 */
[----:B------:R-:W5:Y:S02]  /*da40*/  SYNCS.PHASECHK.TRANS64.TRYWAIT P1, [R3+URZ+0x33460], R0 ;  /* 0x03346000030075a7 */ /* 0x000f64000802017f */
[----:B-----5:R-:W-:Y:S05]  /*da50*/  @!P1 BRA `(.L_x_2854) ;  /* 0x0000000400e49947 */ /* 0x020fea0003800000 */
.L_x_2877:
[----:B------:R-:W-:Y:S05]  /*da60*/  @!P0 BRA `(.L_x_2855) ;  /* 0x0000000000048947 */ /* 0x000fea0003800000 */
[----:B------:R-:W-:Y:S01]  /*da70*/  BPT.TRAP 0x1 ;  /* 0x000000040000795c */ /* 0x000fe20000300000 */
.L_x_2855:
[----:B------:R-:W5:Y:S02]  /*da80*/  SYNCS.PHASECHK.TRANS64.TRYWAIT P0, [R19+URZ+0x33480], R4 ;  /* 0x03348004130075a7 */ /* 0x000f64000800017f */
[----:B-----5:R-:W-:Y:S05]  /*da90*/  @!P0 BRA `(.L_x_2856) ;  /* 0x0000000400e88947 */ /* 0x020fea0003800000 */
.L_x_2857:
[----:B------:R1:W1:Y:S02]  /*daa0*/  SYNCS.PHASECHK.TRANS64.TRYWAIT P0, [R3+URZ+0x33480], R0 ;  /* 0x03348000030075a7 */ /* 0x000264000800017f */
[----:B-1----:R-:W-:Y:S05]  /*dab0*/  @!P0 NANOSLEEP.SYNCS 0x989680 ;  /* 0x009896800000895d */ /* 0x002fea0003900000 */
[----:B------:R-:W1:Y:S02]  /*dac0*/  @!P0 SYNCS.PHASECHK.TRANS64 P0, [R3+URZ+0x33480], R0 ;  /* 0x03348000030085a7 */ /* 0x000e64000800007f */
[----:B-1----:R-:W-:Y:S05]  /*dad0*/  @!P0 BRA `(.L_x_2857) ;  /* 0xfffffffc00f08947 */ /* 0x002fea000383ffff */
.L_x_2847:
[----:B------:R-:W-:Y:S05]  /*dae0*/  BSYNC B0 ;  /* 0x0000000000007941 */ /* 0x000fea0003800000 */
.L_x_2846:
[----:B------:R-:W-:Y:S05]  /*daf0*/  EXIT ;  /* 0x000000000000794d */ /* 0x000fea0003800000 */
.L_x_2774:
[----:B-1----:R-:W-:-:S04]  /*db00*/  IMAD.U32 R3, RZ, RZ, UR38 ;  /* 0x00000026ff037e24 */ /* 0x002fc8000f8e00ff */
[----:B------:R1:W2:Y:S03]  /*db10*/  SYNCS.PHASECHK.TRANS64.TRYWAIT P1, [R3+URZ+0x33400], R0 ;  /* 0x03340000030075a7 */ /* 0x0002a6000802017f */
[----:B--2---:R-:W-:Y:S05]  /*db20*/  @!P1 NANOSLEEP.SYNCS 0x989680 ;  /* 0x009896800000995d */ /* 0x004fea0003900000 */
[----:B------:R-:W2:Y:S02]  /*db30*/  @!P1 SYNCS.PHASECHK.TRANS64 P1, [R3+URZ+0x33400], R0 ;  /* 0x03340000030095a7 */ /* 0x000ea4000802007f */
[----:B--2---:R-:W-:Y:S05]  /*db40*/  @!P1 BRA `(.L_x_2774) ;  /* 0xfffffffc00ec9947 */ /* 0x004fea000383ffff */
[----:B------:R-:W-:Y:S05]  /*db50*/  BRA `(.L_x_2858) ;  /* 0xffffff3800707947 */ /* 0x000fea000383ffff */
.L_x_2778:
[----:B--2---:R2:W3:Y:S02]  /*db60*/  SYNCS.PHASECHK.TRANS64.TRYWAIT P1, [R3+URZ+0x33430], R0 ;  /* 0x03343000030075a7 */ /* 0x0044e4000802017f */
[----:B---3--:R-:W-:Y:S05]  /*db70*/  @!P1 NANOSLEEP.SYNCS 0x989680 ;  /* 0x009896800000995d */ /* 0x008fea0003900000 */
[----:B------:R-:W3:Y:S02]  /*db80*/  @!P1 SYNCS.PHASECHK.TRANS64 P1, [R3+URZ+0x33430], R0 ;  /* 0x03343000030095a7 */ /* 0x000ee4000802007f */
[----:B---3--:R-:W-:Y:S05]  /*db90*/  @!P1 BRA `(.L_x_2778) ;  /* 0xfffffffc00f09947 */ /* 0x008fea000383ffff */
[----:B------:R-:W-:Y:S05]  /*dba0*/  BRA `(.L_x_2777) ;  /* 0xffffff3800987947 */ /* 0x000fea000383ffff */
.L_x_2783:
[----:B--2---:R-:W-:-:S04]  /*dbb0*/  IMAD.U32 R5, RZ, RZ, UR6 ;  /* 0x00000006ff057e24 */ /* 0x004fc8000f8e00ff */
[----:B------:R2:W3:Y:S03]  /*dbc0*/  SYNCS.PHASECHK.TRANS64.TRYWAIT P1, [R5+URZ+0x33430], R0 ;  /* 0x03343000050075a7 */ /* 0x0004e6000802017f */
[----:B---3--:R-:W-:Y:S05]  /*dbd0*/  @!P1 NANOSLEEP.SYNCS 0x989680 ;  /* 0x009896800000995d */ /* 0x008fea0003900000 */
[----:B------:R-:W3:Y:S02]  /*dbe0*/  @!P1 SYNCS.PHASECHK.TRANS64 P1, [R5+URZ+0x33430], R0 ;  /* 0x03343000050095a7 */ /* 0x000ee4000802007f */
[----:B---3--:R-:W-:Y:S05]  /*dbf0*/  @!P1 BRA `(.L_x_2783) ;  /* 0xfffffffc00ec9947 */ /* 0x008fea000383ffff */
[----:B------:R-:W-:Y:S05]  /*dc00*/  BRA `(.L_x_2780) ;  /* 0xffffff7000287947 */ /* 0x000fea000383ffff */
.L_x_2787:
[----:B--2---:R-:W-:-:S04]  /*dc10*/  IMAD.U32 R5, RZ, RZ, UR6 ;  /* 0x00000006ff057e24 */ /* 0x004fc8000f8e00ff */
[----:B------:R2:W3:Y:S03]  /*dc20*/  SYNCS.PHASECHK.TRANS64.TRYWAIT P1, [R5+URZ+0x33450], R0 ;  /* 0x03345000050075a7 */ /* 0x0004e6000802017f */
[----:B---3--:R-:W-:Y:S05]  /*dc30*/  @!P1 NANOSLEEP.SYNCS 0x989680 ;  /* 0x009896800000995d */ /* 0x008fea0003900000 */
[----:B------:R-:W3:Y:S02]  /*dc40*/  @!P1 SYNCS.PHASECHK.TRANS64 P1, [R5+URZ+0x33450], R0 ;  /* 0x03345000050095a7 */ /* 0x000ee4000802007f */
[----:B---3--:R-:W-:Y:S05]  /*dc50*/  @!P1 BRA `(.L_x_2787) ;  /* 0xfffffffc00ec9947 */ /* 0x008fea000383ffff */
[----:B------:R-:W-:Y:S05]  /*dc60*/  BRA `(.L_x_2784) ;  /* 0xffffff7c00287947 */ /* 0x000fea000383ffff */
.L_x_2793:
[----:B--2---:R-:W-:-:S04]  /*dc70*/  IMAD.U32 R7, RZ, RZ, UR8 ;  /* 0x00000008ff077e24 */ /* 0x004fc8000f8e00ff */
[----:B------:R2:W3:Y:S03]  /*dc80*/  SYNCS.PHASECHK.TRANS64.TRYWAIT P1, [R7+URZ+0x33450], R6 ;  /* 0x03345006070075a7 */ /* 0x0004e6000802017f */
[----:B---3--:R-:W-:Y:S05]  /*dc90*/  @!P1 NANOSLEEP.SYNCS 0x989680 ;  /* 0x009896800000995d */ /* 0x008fea0003900000 */
[----:B------:R-:W3:Y:S02]  /*dca0*/  @!P1 SYNCS.PHASECHK.TRANS64 P1, [R7+URZ+0x33450], R6 ;  /* 0x03345006070095a7 */ /* 0x000ee4000802007f */
[----:B---3--:R-:W-:Y:S05]  /*dcb0*/  @!P1 BRA `(.L_x_2793) ;  /* 0xfffffffc00ec9947 */ /* 0x008fea000383ffff */
[----:B------:R-:W-:Y:S05]  /*dcc0*/  BRA `(.L_x_2792) ;  /* 0xffffff9c007c7947 */ /* 0x000fea000383ffff */
.L_x_2803:
[----:B------:R-:W-:Y:S02]  /*dcd0*/  IMAD.MOV.U32 R13, RZ, RZ, R7 ;  /* 0x000000ffff0d7224 */ /* 0x000fe400078e0007 */
[----:B------:R-:W-:Y:S02]  /*dce0*/  IMAD.MOV.U32 R12, RZ, RZ, RZ ;  /* 0x000000ffff0c7224 */ /* 0x000fe400078e00ff */
[----:B------:R-:W-:Y:S02]  /*dcf0*/  IMAD.MOV.U32 R11, RZ, RZ, 0x1f ;  /* 0x0000001fff0b7424 */ /* 0x000fe400078e00ff */
[----:B------:R-:W-:-:S07]  /*dd00*/  IMAD.MOV.U32 R15, RZ, RZ, -0x1 ;  /* 0xffffffffff0f7424 */ /* 0x000fce00078e00ff */
[----:B--2---:R-:W-:Y:S05]  /*dd10*/  WARPSYNC.COLLECTIVE R15, `(.L_x_2859) ;  /* 0x000000000f087348 */ /* 0x004fea0003c00000 */
[----:B------:R1:W3:Y:S02]  /*dd20*/  SHFL.IDX P6, R14, R13, R12, R11 ;  /* 0x0000000c0d0e7389 */ /* 0x0002e400000c000b */
[----:B-123--:R-:W-:Y:S01]  /*dd30*/  ENDCOLLECTIVE ;  /* 0x000000000000791b */ /* 0x00efe20003800000 */
.L_x_2859:
[----:B------:R-:W-:Y:S05]  /*dd40*/  BRA `(.L_x_2860) ;  /* 0xffffffc800f47947 */ /* 0x000fea000383ffff */
.L_x_2805:
[----:B------:R-:W-:Y:S01]  /*dd50*/  BSSY B0, `(.L_x_2861) ;  /* 0x0000006000007945 */ /* 0x000fe20003800000 */
[----:B------:R-:W-:-:S07]  /*dd60*/  IMAD.MOV.U32 R15, RZ, RZ, -0x1 ;  /* 0xffffffffff0f7424 */ /* 0x000fce00078e00ff */
[----:B------:R-:W-:Y:S05]  /*dd70*/  WARPSYNC.COLLECTIVE R15, `(.L_x_2862) ;  /* 0x000000000f0c7348 */ /* 0x000fea0003c00000 */
[----:B------:R-:W-:Y:S02]  /*dd80*/  ELECT P6, UR62, PT ;  /* 0x00000000003e782f */ /* 0x000fe400038c0000 */
[----:B------:R-:W-:Y:S01]  /*dd90*/  MOV R14, UR62 ;  /* 0x0000003e000e7c02 */ /* 0x000fe20008000f00 */
[----:B------:R-:W-:Y:S10]  /*dda0*/  ENDCOLLECTIVE ;  /* 0x000000000000791b */ /* 0x000ff40003800000 */
.L_x_2862:
[----:B------:R-:W-:Y:S05]  /*ddb0*/  BSYNC B0 ;  /* 0x0000000000007941 */ /* 0x000fea0003800000 */
.L_x_2861:
[----:B------:R-:W-:Y:S05]  /*ddc0*/  BRA `(.L_x_2863) ;  /* 0xffffffc800f47947 */ /* 0x000fea000383ffff */
.L_x_2808:
[----:B-1----:R1:W2:Y:S02]  /*ddd0*/  SYNCS.PHASECHK.TRANS64.TRYWAIT P3, [R5+URZ+0x33480], R2 ;  /* 0x03348002050075a7 */ /* 0x0022a4000806017f */
[----:B--2---:R-:W-:Y:S05]  /*dde0*/  @!P3 NANOSLEEP.SYNCS 0x989680 ;  /* 0x009896800000b95d */ /* 0x004fea0003900000 */
[----:B------:R-:W2:Y:S02]  /*ddf0*/  @!P3 SYNCS.PHASECHK.TRANS64 P3, [R5+URZ+0x33480], R2 ;  /* 0x033480020500b5a7 */ /* 0x000ea4000806007f */
[----:B--2---:R-:W-:Y:S05]  /*de00*/  @!P3 BRA `(.L_x_2808) ;  /* 0xfffffffc00f0b947 */ /* 0x004fea000383ffff */
[----:B------:R-:W-:Y:S05]  /*de10*/  BRA `(.L_x_2864) ;  /* 0xffffffcc004c7947 */ /* 0x000fea000383ffff */
.L_x_2810:
[----:B--2---:R2:W3:Y:S02]  /*de20*/  SYNCS.PHASECHK.TRANS64.TRYWAIT P3, [R5+URZ+0x33440], R2 ;  /* 0x03344002050075a7 */ /* 0x0044e4000806017f */
[----:B---3--:R-:W-:Y:S05]  /*de30*/  @!P3 NANOSLEEP.SYNCS 0x989680 ;  /* 0x009896800000b95d */ /* 0x008fea0003900000 */
[----:B------:R-:W3:Y:S02]  /*de40*/  @!P3 SYNCS.PHASECHK.TRANS64 P3, [R5+URZ+0x33440], R2 ;  /* 0x033440020500b5a7 */ /* 0x000ee4000806007f */
[----:B---3--:R-:W-:Y:S05]  /*de50*/  @!P3 BRA `(.L_x_2810) ;  /* 0xfffffffc00f0b947 */ /* 0x008fea000383ffff */
[----:B------:R-:W-:Y:S05]  /*de60*/  BRA `(.L_x_2865) ;  /* 0xffffffcc00c87947 */ /* 0x000fea000383ffff */
.L_x_2812:
[----:B--2---:R-:W-:-:S04]  /*de70*/  IMAD.U32 R3, RZ, RZ, UR40 ;  /* 0x00000028ff037e24 */ /* 0x004fc8000f8e00ff */
[----:B------:R2:W3:Y:S03]  /*de80*/  SYNCS.PHASECHK.TRANS64.TRYWAIT P0, [R3+URZ+0x33420], R2 ;  /* 0x03342002030075a7 */ /* 0x0004e6000800017f */
[----:B---3--:R-:W-:Y:S05]  /*de90*/  @!P0 NANOSLEEP.SYNCS 0x989680 ;  /* 0x009896800000895d */ /* 0x008fea0003900000 */
[----:B------:R-:W3:Y:S02]  /*dea0*/  @!P0 SYNCS.PHASECHK.TRANS64 P0, [R3+URZ+0x33420], R2 ;  /* 0x03342002030085a7 */ /* 0x000ee4000800007f */
[----:B---3--:R-:W-:Y:S05]  /*deb0*/  @!P0 BRA `(.L_x_2812) ;  /* 0xfffffffc00ec8947 */ /* 0x008fea000383ffff */
[----:B------:R-:W-:Y:S05]  /*dec0*/  BRA `(.L_x_2866) ;  /* 0xffffffd000c07947 */ /* 0x000fea000383ffff */
.L_x_2818:
[----:B-1----:R1:W4:Y:S02]  /*ded0*/  SYNCS.PHASECHK.TRANS64.TRYWAIT P0, [R6+URZ+0x33480], R4 ;  /* 0x03348004060075a7 */ /* 0x002324000800017f */
[----:B----4-:R-:W-:Y:S05]  /*dee0*/  @!P0 NANOSLEEP.SYNCS 0x989680 ;  /* 0x009896800000895d */ /* 0x010fea0003900000 */
[----:B------:R-:W4:Y:S02]  /*def0*/  @!P0 SYNCS.PHASECHK.TRANS64 P0, [R6+URZ+0x33480], R4 ;  /* 0x03348004060085a7 */ /* 0x000f24000800007f */
[----:B----4-:R-:W-:Y:S05]  /*df00*/  @!P0 BRA `(.L_x_2818) ;  /* 0xfffffffc00f08947 */ /* 0x010fea000383ffff */
[----:B------:R-:W-:Y:S05]  /*df10*/  BRA `(.L_x_2867) ;  /* 0xffffffd400607947 */ /* 0x000fea000383ffff */
.L_x_2825:
[----:B---3--:R3:W4:Y:S02]  /*df20*/  SYNCS.PHASECHK.TRANS64.TRYWAIT P0, [R6+URZ+0x33440], R4 ;  /* 0x03344004060075a7 */ /* 0x008724000800017f */
[----:B----4-:R-:W-:Y:S05]  /*df30*/  @!P0 NANOSLEEP.SYNCS 0x989680 ;  /* 0x009896800000895d */ /* 0x010fea0003900000 */
[----:B------:R-:W4:Y:S02]  /*df40*/  @!P0 SYNCS.PHASECHK.TRANS64 P0, [R6+URZ+0x33440], R4 ;  /* 0x03344004060085a7 */ /* 0x000f24000800007f */
[----:B----4-:R-:W-:Y:S05]  /*df50*/  @!P0 BRA `(.L_x_2825) ;  /* 0xfffffffc00f08947 */ /* 0x010fea000383ffff */
[----:B------:R-:W-:Y:S05]  /*df60*/  BRA `(.L_x_2868) ;  /* 0xffffffd8005c7947 */ /* 0x000fea000383ffff */
.L_x_2833:
[----:B----4-:R4:W1:Y:S02]  /*df70*/  SYNCS.PHASECHK.TRANS64.TRYWAIT P3, [R12+URZ+0x33470], R5 ;  /* 0x033470050c0075a7 */ /* 0x010864000806017f */
[----:B-1----:R-:W-:Y:S05]  /*df80*/  @!P3 NANOSLEEP.SYNCS 0x989680 ;  /* 0x009896800000b95d */ /* 0x002fea0003900000 */
[----:B------:R-:W1:Y:S02]  /*df90*/  @!P3 SYNCS.PHASECHK.TRANS64 P3, [R12+URZ+0x33470], R5 ;  /* 0x033470050c00b5a7 */ /* 0x000e64000806007f */
[----:B-1----:R-:W-:Y:S05]  /*dfa0*/  @!P3 BRA `(.L_x_2833) ;  /* 0xfffffffc00f0b947 */ /* 0x002fea000383ffff */
[----:B------:R-:W-:Y:S05]  /*dfb0*/  BRA `(.L_x_2869) ;  /* 0xffffffdc00707947 */ /* 0x000fea000383ffff */
.L_x_2835:
[----:B----4-:R4:W1:Y:S02]  /*dfc0*/  SYNCS.PHASECHK.TRANS64.TRYWAIT P3, [R12+URZ+0x33460], R5 ;  /* 0x033460050c0075a7 */ /* 0x010864000806017f */
[----:B-1----:R-:W-:Y:S05]  /*dfd0*/  @!P3 NANOSLEEP.SYNCS 0x989680 ;  /* 0x009896800000b95d */ /* 0x002fea0003900000 */
[----:B------:R-:W1:Y:S02]  /*dfe0*/  @!P3 SYNCS.PHASECHK.TRANS64 P3, [R12+URZ+0x33460], R5 ;  /* 0x033460050c00b5a7 */ /* 0x000e64000806007f */
[----:B-1----:R-:W-:Y:S05]  /*dff0*/  @!P3 BRA `(.L_x_2835) ;  /* 0xfffffffc00f0b947 */ /* 0x002fea000383ffff */
[----:B------:R-:W-:Y:S05]  /*e000*/  BRA `(.L_x_2870) ;  /* 0xffffffdc00787947 */ /* 0x000fea000383ffff */
.L_x_2840:
[----:B--2---:R2:W4:Y:S02]  /*e010*/  SYNCS.PHASECHK.TRANS64.TRYWAIT P0, [R0+URZ+0x33470], R3 ;  /* 0x03347003000075a7 */ /* 0x004524000800017f */
[----:B----4-:R-:W-:Y:S05]  /*e020*/  @!P0 NANOSLEEP.SYNCS 0x989680 ;  /* 0x009896800000895d */ /* 0x010fea0003900000 */
[----:B------:R-:W4:Y:S02]  /*e030*/  @!P0 SYNCS.PHASECHK.TRANS64 P0, [R0+URZ+0x33470], R3 ;  /* 0x03347003000085a7 */ /* 0x000f24000800007f */
[----:B----4-:R-:W-:Y:S05]  /*e040*/  @!P0 BRA `(.L_x_2840) ;  /* 0xfffffffc00f08947 */ /* 0x010fea000383ffff */
[----:B------:R-:W-:Y:S05]  /*e050*/  BRA `(.L_x_2871) ;  /* 0xffffffe800a07947 */ /* 0x000fea000383ffff */
.L_x_2842:
[----:B--2---:R2:W4:Y:S02]  /*e060*/  SYNCS.PHASECHK.TRANS64.TRYWAIT P0, [R0+URZ+0x33460], R3 ;  /* 0x03346003000075a7 */ /* 0x004524000800017f */
[----:B----4-:R-:W-:Y:S05]  /*e070*/  @!P0 NANOSLEEP.SYNCS 0x989680 ;  /* 0x009896800000895d */ /* 0x010fea0003900000 */
[----:B------:R-:W4:Y:S02]  /*e080*/  @!P0 SYNCS.PHASECHK.TRANS64 P0, [R0+URZ+0x33460], R3 ;  /* 0x03346003000085a7 */ /* 0x000f24000800007f */
[----:B----4-:R-:W-:Y:S05]  /*e090*/  @!P0 BRA `(.L_x_2842) ;  /* 0xfffffffc00f08947 */ /* 0x010fea000383ffff */
[----:B------:R-:W-:Y:S05]  /*e0a0*/  BRA `(.L_x_2872) ;  /* 0xffffffe800a87947 */ /* 0x000fea000383ffff */
.L_x_2845:
[----:B-1----:R1:W4:Y:S02]  /*e0b0*/  SYNCS.PHASECHK.TRANS64.TRYWAIT P0, [R8+URZ+0x33420], R0 ;  /* 0x03342000080075a7 */ /* 0x002324000800017f */
[----:B----4-:R-:W-:Y:S05]  /*e0c0*/  @!P0 NANOSLEEP.SYNCS 0x989680 ;  /* 0x009896800000895d */ /* 0x010fea0003900000 */
[----:B------:R-:W4:Y:S02]  /*e0d0*/  @!P0 SYNCS.PHASECHK.TRANS64 P0, [R8+URZ+0x33420], R0 ;  /* 0x03342000080085a7 */ /* 0x000f24000800007f */
[----:B----4-:R-:W-:Y:S05]  /*e0e0*/  @!P0 BRA `(.L_x_2845) ;  /* 0xfffffffc00f08947 */ /* 0x010fea000383ffff */
[----:B------:R-:W-:Y:S05]  /*e0f0*/  BRA `(.L_x_2873) ;  /* 0xfffffff400bc7947 */ /* 0x000fea000383ffff */
.L_x_2849:
[----:B-1----:R1:W2:Y:S02]  /*e100*/  SYNCS.PHASECHK.TRANS64.TRYWAIT P1, [R5+URZ], R4 ;  /* 0x00000004050075a7 */ /* 0x0022a4000802017f */
[----:B--2---:R-:W-:Y:S05]  /*e110*/  @!P1 NANOSLEEP.SYNCS 0x989680 ;  /* 0x009896800000995d */ /* 0x004fea0003900000 */
[----:B------:R-:W2:Y:S02]  /*e120*/  @!P1 SYNCS.PHASECHK.TRANS64 P1, [R5+URZ], R4 ;  /* 0x00000004050095a7 */ /* 0x000ea4000802007f */
[----:B--2---:R-:W-:Y:S05]  /*e130*/  @!P1 BRA `(.L_x_2849) ;  /* 0xfffffffc00f09947 */ /* 0x004fea000383ffff */
[----:B------:R-:W-:Y:S05]  /*e140*/  BRA `(.L_x_2874) ;  /* 0xfffffff800147947 */ /* 0x000fea000383ffff */
.L_x_2850:
[----:B--2---:R2:W4:Y:S02]  /*e150*/  SYNCS.PHASECHK.TRANS64.TRYWAIT P1, [R7+URZ], R0 ;  /* 0x00000000070075a7 */ /* 0x004524000802017f */
[----:B----4-:R-:W-:Y:S05]  /*e160*/  @!P1 NANOSLEEP.SYNCS 0x989680 ;  /* 0x009896800000995d */ /* 0x010fea0003900000 */
[----:B------:R-:W4:Y:S02]  /*e170*/  @!P1 SYNCS.PHASECHK.TRANS64 P1, [R7+URZ], R0 ;  /* 0x00000000070095a7 */ /* 0x000f24000802007f */
[----:B----4-:R-:W-:Y:S05]  /*e180*/  @!P1 BRA `(.L_x_2850) ;  /* 0xfffffffc00f09947 */ /* 0x010fea000383ffff */
[----:B------:R-:W-:Y:S05]  /*e190*/  BRA `(.L_x_2875) ;  /* 0xfffffff800087947 */ /* 0x000fea000383ffff */
.L_x_2852:
[----:B----4-:R4:W1:Y:S02]  /*e1a0*/  SYNCS.PHASECHK.TRANS64.TRYWAIT P1, [R19+URZ+0x33460], R4 ;  /* 0x03346004130075a7 */ /* 0x010864000802017f */
[----:B-1----:R-:W-:Y:S05]  /*e1b0*/  @!P1 NANOSLEEP.SYNCS 0x989680 ;  /* 0x009896800000995d */ /* 0x002fea0003900000 */
[----:B------:R-:W1:Y:S02]  /*e1c0*/  @!P1 SYNCS.PHASECHK.TRANS64 P1, [R19+URZ+0x33460], R4 ;  /* 0x03346004130095a7 */ /* 0x000e64000802007f */
[----:B-1----:R-:W-:Y:S05]  /*e1d0*/  @!P1 BRA `(.L_x_2852) ;  /* 0xfffffffc00f09947 */ /* 0x002fea000383ffff */
[----:B------:R-:W-:Y:S05]  /*e1e0*/  BRA `(.L_x_2876) ;  /* 0xfffffff800087947 */ /* 0x000fea000383ffff */
.L_x_2854:
[----:B------:R1:W1:Y:S02]  /*e1f0*/  SYNCS.PHASECHK.TRANS64.TRYWAIT P1, [R3+URZ+0x33460], R0 ;  /* 0x03346000030075a7 */ /* 0x000264000802017f */
[----:B-1----:R-:W-:Y:S05]  /*e200*/  @!P1 NANOSLEEP.SYNCS 0x989680 ;  /* 0x009896800000995d */ /* 0x002fea0003900000 */
[----:B------:R-:W1:Y:S02]  /*e210*/  @!P1 SYNCS.PHASECHK.TRANS64 P1, [R3+URZ+0x33460], R0 ;  /* 0x03346000030095a7 */ /* 0x000e64000802007f */
[----:B-1----:R-:W-:Y:S05]  /*e220*/  @!P1 BRA `(.L_x_2854) ;  /* 0xfffffffc00f09947 */ /* 0x002fea000383ffff */
[----:B------:R-:W-:Y:S05]  /*e230*/  BRA `(.L_x_2877) ;  /* 0xfffffff800087947 */ /* 0x000fea000383ffff */
.L_x_2856:
[----:B------:R1:W1:Y:S02]  /*e240*/  SYNCS.PHASECHK.TRANS64.TRYWAIT P0, [R19+URZ+0x33480], R4 ;  /* 0x03348004130075a7 */ /* 0x000264000800017f */
[----:B-1----:R-:W-:Y:S05]  /*e250*/  @!P0 NANOSLEEP.SYNCS 0x989680 ;  /* 0x009896800000895d */ /* 0x002fea0003900000 */
[----:B------:R-:W1:Y:S02]  /*e260*/  @!P0 SYNCS.PHASECHK.TRANS64 P0, [R19+URZ+0x33480], R4 ;  /* 0x03348004130085a7 */ /* 0x000e64000800007f */
[----:B-1----:R-:W-:Y:S05]  /*e270*/  @!P0 BRA `(.L_x_2856) ;  /* 0xfffffffc00f08947 */ /* 0x002fea000383ffff */
[----:B------:R-:W-:Y:S05]  /*e280*/  BRA `(.L_x_2857) ;  /* 0xfffffff800047947 */ /* 0x000fea000383ffff */
.L_x_2878:
        /* <DEDUP_REMOVED lines=15> */
.L_x_12359:


//--------------------- .text._ZN7cutlass13device_kernelIN5flash11enable_sm90INS1_16FlashAttnFwdSm90INS1_25CollectiveMainloopFwdSm90ILi2EN4cute5tupleIJNS5_1CILi2EEENS7_ILi1EEES9_EEENS6_IJNS7_ILi128EEENS7_ILi160EEENS7_ILi192EEEEEELi192ENS_12float_e4m3_tEfNS_4arch4Sm90ELb0ELb0ELb0ELb0ELb0ELb0ELb0ELb1ELb1ELb0ELb0ELb0EEENS1_21CollectiveEpilogueFwdINS6_IJSB_SD_SC_EEESA_NS_10bfloat16_tESH_Li256ELb0ELb0ELb0ELb1EEENS1_29StaticPersistentTileSchedulerILb0EEEEEEEEEvNT_6ParamsE --------------------------
	.section	.text._ZN7cutlass13device_kernelIN5flash11enable_sm90INS1_16FlashAttnFwdSm90INS1_25CollectiveMainloopFwdSm90ILi2EN4cute5tupleIJNS5_1CILi2EEENS7_ILi1EEES9_EEENS6_IJNS7_ILi128EEENS7_ILi160EEENS7_ILi192EEEEEELi192ENS_12float_e4m3_tEfNS_4arch4Sm90ELb0ELb0ELb0ELb0ELb0ELb0ELb0ELb1ELb1ELb0ELb0ELb0EEENS1_21CollectiveEpilogueFwdINS6_IJSB_SD_SC_EEESA_NS_10bfloat16_tESH_Li256ELb0ELb0ELb0ELb1EEENS1_29StaticPersistentTileSchedulerILb0EEEEEEEEEvNT_6ParamsE,"ax",@progbits
	.align	128
.text._ZN7cutlass13device_kernelIN5flash11enable_sm90INS1_16FlashAttnFwdSm90INS1_25CollectiveMainloopFwdSm90ILi2EN4cute5tupleIJNS5_1CILi2EEENS7_ILi1EEES9_EEENS6_IJNS7_ILi128EEENS7_ILi160EEENS7_ILi192EEEEEELi192ENS_12float_e4m3_tEfNS_4arch4Sm90ELb0ELb0ELb0ELb0ELb0ELb0ELb0ELb1ELb1ELb0ELb0ELb0EEENS1_21CollectiveEpilogueFwdINS6_IJSB_SD_SC_EEESA_NS_10bfloat16_tESH_Li256ELb0ELb0ELb0ELb1EEENS1_29StaticPersistentTileSchedulerILb0EEEEEEEEEvNT_6ParamsE:
        .type           _ZN7cutlass13device_kernelIN5flash11enable_sm90INS1_16FlashAttnFwdSm90INS1_25CollectiveMainloopFwdSm90ILi2EN4cute5tupleIJNS5_1CILi2EEENS7_ILi1EEES9_EEENS6_IJNS7_ILi128EEENS7_ILi160EEENS7_ILi192EEEEEELi192ENS_12float_e4m3_tEfNS_4arch4Sm90ELb0ELb0ELb0ELb0ELb0ELb0ELb0ELb1ELb1ELb0ELb0ELb0EEENS1_21CollectiveEpilogueFwdINS6_IJSB_SD_SC_EEESA_NS_10bfloat16_tESH_Li256ELb0ELb0ELb0ELb1EEENS1_29StaticPersistentTileSchedulerILb0EEEEEEEEEvNT_6ParamsE,@function
        .size           _ZN7cutlass13device_kernelIN5flash11enable_sm90INS1_16FlashAttnFwdSm90INS1_25CollectiveMainloopFwdSm90ILi2EN4cute5tupleIJNS5_1CILi2EEENS7_ILi1EEES9_EEENS6_IJNS7_ILi128EEENS7_ILi160EEENS7_ILi192EEEEEELi192ENS_12float_e4m3_tEfNS_4arch4Sm90ELb0ELb0ELb0ELb0ELb0ELb0ELb0ELb1ELb1ELb0ELb0ELb0EEENS1_21CollectiveEpilogueFwdINS6_IJSB_SD_SC_EEESA_NS_10bfloat16_tESH_Li256ELb0ELb0ELb0ELb1EEENS1_29StaticPersistentTileSchedulerILb0EEEEEEEEEvNT_6ParamsE,(.L_x_12360 - _ZN7cutlass13device_kernelIN5flash11enable_sm90INS1_16FlashAttnFwdSm90INS1_25CollectiveMainloopFwdSm90ILi2EN4cute5tupleIJNS5_1CILi2EEENS7_ILi1EEES9_EEENS6_IJNS7_ILi128EEENS7_ILi160EEENS7_ILi192EEEEEELi192ENS_12float_e4m3_tEfNS_4arch4Sm90ELb0ELb0ELb0ELb0ELb0ELb0ELb0ELb1ELb1ELb0ELb0ELb0EEENS1_21CollectiveEpilogueFwdINS6_IJSB_SD_SC_EEESA_NS_10bfloat16_tESH_Li256ELb0ELb0ELb0ELb1EEENS1_29StaticPersistentTileSchedulerILb0EEEEEEEEEvNT_6ParamsE)
        .other          _ZN7cutlass13device_kernelIN5flash11enable_sm90INS1_16FlashAttnFwdSm90INS1_25CollectiveMainloopFwdSm90ILi2EN4cute5tupleIJNS5_1CILi2EEENS7_ILi1EEES9_EEENS6_IJNS7_ILi128EEENS7_ILi160EEENS7_ILi192EEEEEELi192ENS_12float_e4m3_tEfNS_4arch4Sm90ELb0ELb0ELb0ELb0ELb0ELb0ELb0ELb1ELb1ELb0ELb0ELb0EEENS1_21CollectiveEpilogueFwdINS6_IJSB_SD_SC_EEESA_NS_10bfloat16_tESH_Li256ELb0ELb0ELb0ELb1EEENS1_29StaticPersistentTileSchedulerILb0EEEEEEEEEvNT_6ParamsE,@"STO_CUDA_ENTRY STV_DEFAULT"
_ZN7cutlass13device_kernelIN5flash11enable_sm90INS1_16FlashAttnFwdSm90INS1_25CollectiveMainloopFwdSm90ILi2EN4cute5tupleIJNS5_1CILi2EEENS7_ILi1EEES9_EEENS6_IJNS7_ILi128EEENS7_ILi160EEENS7_ILi192EEEEEELi192ENS_12float_e4m3_tEfNS_4arch4Sm90ELb0ELb0ELb0ELb0ELb0ELb0ELb0ELb1ELb1ELb0ELb0ELb0EEENS1_21CollectiveEpilogueFwdINS6_IJSB_SD_SC_EEESA_NS_10bfloat16_tESH_Li256ELb0ELb0ELb0ELb1EEENS1_29StaticPersistentTileSchedulerILb0EEEEEEEEEvNT_6ParamsE:
        /* <DEDUP_REMOVED lines=24> */
.L_x_2880:
[----:B------:R-:W-:Y:S05]  /*0180*/  BSYNC B0 ;  /* 0x0000000000007941 */ /* 0x000fea0003800000 */
.L_x_2879:
[----:B------:R-:W-:Y:S01]  /*0190*/  VOTEU.ANY UP0, P0 ;  /* 0x00000000003f7886 */ /* 0x000fe20000000100 */
[----:B------:R-:W1:Y:S01]  /*01a0*/  SHFL.IDX PT, R3, R22, RZ, 0x1f ;  /* 0x00001fff16037589 */ /* 0x000e6200000e0000 */
[----:B------:R-:W-:Y:S01]  /*01b0*/  UMOV UR4, 0x1 ;  /* 0x0000000100047882 */ /* 0x000fe20000000000 */
[----:B------:R-:W-:Y:S01]  /*01c0*/  UMOV UR7, 0x2 ;  /* 0x0000000200077882 */ /* 0x000fe20000000000 */
[----:B------:R-:W-:Y:S01]  /*01d0*/  VOTEU.ANY UP1, P0 ;  /* 0x00000000003f7886 */ /* 0x000fe20000020100 */
[----:B------:R-:W2:Y:S01]  /*01e0*/  @UP0 S2UR UR8, SR_CgaCtaId ;  /* 0x00000000000809c3 */ /* 0x000ea20000008800 */
[----:B------:R-:W3:Y:S01]  /*01f0*/  SHFL.IDX PT, R2, R0, RZ, 0x1f ;  /* 0x00001fff00027589 */ /* 0x000ee200000e0000 */
[----:B------:R-:W-:Y:S01]  /*0200*/  @UP0 UMOV UR6, 0x400 ;  /* 0x0000040000060882 */ /* 0x000fe20000000000 */
[----:B------:R-:W-:-:S04]  /*0210*/  @UP0 UIADD3 UR4, -UR4, 0x100000, URZ ;  /* 0x0010000004040890 */ /* 0x000fc8000fffe13f */
[----:B------:R-:W-:Y:S02]  /*0220*/  @UP0 USHF.L.U32 UR5, UR4, 0xb, URZ ;  /* 0x0000000b04050899 */ /* 0x000fe4000800063f */
[----:B------:R-:W-:Y:S01]  /*0230*/  @UP0 USHF.L.U32 UR4, UR4, 0x1, URZ ;  /* 0x0000000104040899 */ /* 0x000fe2000800063f */
[----:B------:R-:W-:Y:S01]  /*0240*/  VOTEU.ANY UP2, P0 ;  /* 0x00000000003f7886 */ /* 0x000fe20000040100 */
[----:B-1----:R-:W-:Y:S01]  /*0250*/  R2UR UR9, R3 ;  /* 0x00000000030972ca */ /* 0x002fe200000e0000 */
[----:B--2---:R-:W-:Y:S01]  /*0260*/  @UP0 ULEA UR8, UR8, UR6, 0x18 ;  /* 0x0000000608080291 */ /* 0x004fe2000f8ec03f */
[----:B---3--:R-:W-:Y:S01]  /*0270*/  ISETP.NE.AND P1, PT, R2, RZ, PT ;  /* 0x000000ff0200720c */ /* 0x008fe20003f25270 */
[----:B------:R-:W-:-:S04]  /*0280*/  @UP0 UIADD3 UR6, -UR7, 0x100000, URZ ;  /* 0x0010000007060890 */ /* 0x000fc8000fffe13f */
[----:B------:R-:W-:Y:S02]  /*0290*/  @UP0 USHF.L.U32 UR7, UR6, 0xb, URZ ;  /* 0x0000000b06070899 */ /* 0x000fe4000800063f */
[----:B------:R-:W-:-:S04]  /*02a0*/  @UP0 USHF.L.U32 UR6, UR6, 0x1, URZ ;  /* 0x0000000106060899 */ /* 0x000fc8000800063f */
[----:B------:R-:W-:Y:S01]  /*02b0*/  UISETP.NE.AND UP0, UPT, UR9, URZ, UPT ;  /* 0x0000003f0900728c */ /* 0x000fe2000bf05270 */
[----:B------:R-:W1:Y:S02]  /*02c0*/  FENCE.VIEW.ASYNC.S ;  /* 0x00000000000073c6 */ /* 0x000e640000000000 */
[----:B-1----:R1:W2:Y:S05]  /*02d0*/  @UP1 SYNCS.EXCH.64 URZ, [UR8+0x33400], UR4 ;  /* 0x03340004083f15b2 */ /* 0x0022aa0008000100 */
[----:B------:R1:W3:Y:S01]  /*02e0*/  @UP2 SYNCS.EXCH.64 URZ, [UR8+0x33420], UR6 ;  /* 0x03342006083f25b2 */ /* 0x0002e20008000100 */
[----:B------:R-:W-:Y:S05]  /*02f0*/  @P1 BRA `(.L_x_2881) ;  /* 0x0000000000481947 */ /* 0x000fea0003800000 */
        /* <DEDUP_REMOVED lines=18> */
.L_x_2881:
[----:B-1----:R-:W1:Y:S01]  /*0420*/  S2UR UR4, SR_CTAID.Y ;  /* 0x00000000000479c3 */ /* 0x002e620000002600 */
[----:B------:R-:W4:Y:S01]  /*0430*/  SHFL.IDX PT, R4, R0, RZ, 0x1f ;  /* 0x00001fff00047589 */ /* 0x000f2200000e0000 */
[----:B------:R-:W-:Y:S01]  /*0440*/  ULDC UR5, c[0x0][0x154] ;  /* 0x0000550000057ab9 */ /* 0x000fe20000000800 */
[----:B------:R-:W-:-:S05]  /*0450*/  NOP ;  /* 0x0000000000007918 */ /* 0x000fca0000000000 */
[----:B------:R-:W5:Y:S08]  /*0460*/  S2UR UR49, SR_CTAID.X ;  /* 0x00000000003179c3 */ /* 0x000f700000002500 */
[----:B------:R-:W2:Y:S01]  /*0470*/  LDC R6, c[0x0][0x148] ;  /* 0x00005200ff067b82 */ /* 0x000ea20000000800 */
[----:B-1----:R-:W-:Y:S02]  /*0480*/  I2FP.F32.U32 R3, UR4 ;  /* 0x0000000400037c45 */ /* 0x002fe40008201000 */
[----:B----4-:R-:W-:-:S03]  /*0490*/  ISETP.NE.AND P0, PT, R4, RZ, PT ;  /* 0x000000ff0400720c */ /* 0x010fc60003f05270 */
[----:B------:R-:W-:Y:S01]  /*04a0*/  FMUL R5, R3, UR5 ;  /* 0x0000000503057c20 */ /* 0x000fe20008400000 */
[----:B------:R-:W-:Y:S02]  /*04b0*/  SHF.R.S32.HI R3, RZ, 0x1f, R7 ;  /* 0x0000001fff037819 */ /* 0x000fe40000011407 */
[----:B-----5:R-:W-:-:S03]  /*04c0*/  I2FP.F32.U32 R4, UR49 ;  /* 0x0000003100047c45 */ /* 0x020fc60008201000 */
[----:B------:R-:W1:Y:S02]  /*04d0*/  F2I.U32.TRUNC.NTZ R5, R5 ;  /* 0x0000000500057305 */ /* 0x000e64000020f000 */
[----:B-1----:R-:W-:-:S04]  /*04e0*/  IMAD.MOV R11, RZ, RZ, -R5 ;  /* 0x000000ffff0b7224 */ /* 0x002fc800078e0a05 */
[----:B--2---:R-:W-:Y:S01]  /*04f0*/  IMAD R11, R6, R11, UR4 ;  /* 0x00000004060b7e24 */ /* 0x004fe2000f8e020b */
[----:B------:R-:W-:Y:S02]  /*0500*/  ULDC UR4, c[0x0][0x150] ;  /* 0x0000540000047ab9 */ /* 0x000fe40000000800 */
[----:B------:R-:W-:Y:S01]  /*0510*/  FMUL R8, R4, UR4 ;  /* 0x0000000404087c20 */ /* 0x000fe20008400000 */
[----:B------:R-:W-:Y:S06]  /*0520*/  @P0 BRA `(.L_x_2882) ;  /* 0x0000000000480947 */ /* 0x000fec0003800000 */
[----:B------:R-:W1:Y:S01]  /*0530*/  S2UR UR5, SR_CgaCtaId ;  /* 0x00000000000579c3 */ /* 0x000e620000008800 */
        /* <DEDUP_REMOVED lines=12> */
[----:B-1----:R1:W2:Y:S08]  /*0600*/  SYNCS.EXCH.64 URZ, [UR8+0x33450], UR4 ;  /* 0x03345004083f75b2 */ /* 0x0022b00008000100 */
[----:B------:R1:W4:Y:S01]  /*0610*/  SYNCS.EXCH.64 URZ, [UR8+0x33460], UR6 ;  /* 0x03346006083f75b2 */ /* 0x0003220008000100 */
[----:B------:R1:W1:Y:S01]  /*0620*/  SYNCS.EXCH.64 URZ, [UR8+0x33458], UR4 ;  /* 0x03345804083f75b2 */ /* 0x0002620008000100 */
[----:B------:R1:W1:Y:S01]  /*0630*/  SYNCS.EXCH.64 URZ, [UR8+0x33468], UR6 ;  /* 0x03346806083f75b2 */ /* 0x0002620008000100 */
[----:B------:R-:W-:Y:S01]  /*0640*/  NOP ;  /* 0x0000000000007918 */ /* 0x000fe20000000000 */
.L_x_2882:
[----:B------:R-:W5:Y:S01]  /*0650*/  SHFL.IDX PT, R6, R0, RZ, 0x1f ;  /* 0x00001fff00067589 */ /* 0x000f6200000e0000 */
[----:B------:R-:W-:Y:S01]  /*0660*/  LEA.HI R3, R3, R7, RZ, 0x7 ;  /* 0x0000000703037211 */ /* 0x000fe200078f38ff */
[----:B------:R-:W1:Y:S01]  /*0670*/  LDC R9, c[0x0][0x144] ;  /* 0x00005100ff097b82 */ /* 0x000e620000000800 */
[----:B------:R-:W1:Y:S01]  /*0680*/  F2I.U32.TRUNC.NTZ R8, R8 ;  /* 0x0000000800087305 */ /* 0x000e62000020f000 */
[----:B------:R-:W-:Y:S01]  /*0690*/  NOP ;  /* 0x0000000000007918 */ /* 0x000fe20000000000 */
[----:B------:R-:W-:-:S05]  /*06a0*/  LOP3.LUT R3, R3, 0xffffff80, RZ, 0xc0, !PT ;  /* 0xffffff8003037812 */ /* 0x000fca00078ec0ff */
[----:B------:R-:W-:Y:S01]  /*06b0*/  IMAD.IADD R3, R7, 0x1, -R3 ;  /* 0x0000000107037824 */ /* 0x000fe200078e0a03 */
[----:B------:R-:W-:-:S04]  /*06c0*/  SHF.R.S32.HI R7, RZ, 0x1f, R2 ;  /* 0x0000001fff077819 */ /* 0x000fc80000011402 */
[----:B------:R-:W-:Y:S02]  /*06d0*/  SHF.R.S32.HI R4, RZ, 0x1f, R3 ;  /* 0x0000001fff047819 */ /* 0x000fe40000011403 */
[----:B------:R-:W-:Y:S02]  /*06e0*/  LEA.HI R7, R7, R2, RZ, 0x2 ;  /* 0x0000000207077211 */ /* 0x000fe400078f10ff */
[----:B------:R-:W-:-:S04]  /*06f0*/  LEA.HI R4, R4, R3, RZ, 0x3 ;  /* 0x0000000304047211 */ /* 0x000fc800078f18ff */
[--C-:B------:R-:W-:Y:S02]  /*0700*/  SHF.R.S32.HI R5, RZ, 0x3, R4.reuse ;  /* 0x00000003ff057819 */ /* 0x100fe40000011404 */
[----:B-----5:R-:W-:Y:S02]  /*0710*/  ISETP.NE.AND P0, PT, R6, RZ, PT ;  /* 0x000000ff0600720c */ /* 0x020fe40003f05270 */
[----:B------:R-:W-:-:S04]  /*0720*/  SHF.R.S32.HI R4, RZ, 0x1f, R4 ;  /* 0x0000001fff047819 */ /* 0x000fc80000011404 */
[----:B------:R-:W-:-:S04]  /*0730*/  LEA.HI R4, R4, R5, RZ, 0x2 ;  /* 0x0000000504047211 */ /* 0x000fc800078f10ff */
[----:B------:R-:W-:-:S03]  /*0740*/  LOP3.LUT R4, R4, 0xfffffffc, RZ, 0xc0, !PT ;  /* 0xfffffffc04047812 */ /* 0x000fc600078ec0ff */
        /* <DEDUP_REMOVED lines=17> */
[----:B------:R1:W1:Y:S01]  /*0860*/  SYNCS.EXCH.64 URZ, [UR8+0x33488], UR6 ;  /* 0x03348806083f75b2 */ /* 0x0002620008000100 */
[----:B------:R-:W-:Y:S01]  /*0870*/  NOP ;  /* 0x0000000000007918 */ /* 0x000fe20000000000 */
.L_x_2883:
[----:B------:R-:W5:Y:S01]  /*0880*/  SHFL.IDX PT, R12, R0, RZ, 0x1f ;  /* 0x00001fff000c7589 */ /* 0x000f6200000e0000 */
[----:B------:R-:W-:Y:S01]  /*0890*/  LOP3.LUT R7, R7, 0x3ffffffc, RZ, 0xc0, !PT ;  /* 0x3ffffffc07077812 */ /* 0x000fe200078ec0ff */
[----:B------:R-:W-:Y:S01]  /*08a0*/  IMAD.IADD R4, R5, 0x1, -R4 ;  /* 0x0000000105047824 */ /* 0x000fe200078e0a04 */
[----:B------:R-:W-:Y:S01]  /*08b0*/  SHF.R.S32.HI R5, RZ, 0x1f, R6 ;  /* 0x0000001fff057819 */ /* 0x000fe20000011406 */
[----:B------:R-:W2:Y:S01]  /*08c0*/  LDC R10, c[0x0][0x140] ;  /* 0x00005000ff0a7b82 */ /* 0x000ea20000000800 */
[----:B-1----:R-:W-:Y:S01]  /*08d0*/  IMAD.MOV R8, RZ, RZ, -R8 ;  /* 0x000000ffff087224 */ /* 0x002fe200078e0a08 */
[----:B------:R-:W-:Y:S01]  /*08e0*/  NOP ;  /* 0x0000000000007918 */ /* 0x000fe20000000000 */
[----:B------:R-:W-:Y:S01]  /*08f0*/  IMAD.IADD R7, R2, 0x1, -R7 ;  /* 0x0000000102077824 */ /* 0x000fe200078e0a07 */
[----:B------:R-:W-:Y:S01]  /*0900*/  LEA.HI R5, R5, R6, RZ, 0x2 ;  /* 0x0000000605057211 */ /* 0x000fe200078f10ff */
[----:B------:R-:W-:Y:S02]  /*0910*/  IMAD R9, R9, R8, UR49 ;  /* 0x0000003109097e24 */ /* 0x000fe4000f8e0208 */
[----:B------:R-:W-:Y:S01]  /*0920*/  IMAD R7, R7, 0x4, R4 ;  /* 0x0000000407077824 */ /* 0x000fe200078e0204 */
[----:B------:R-:W-:-:S04]  /*0930*/  LOP3.LUT R5, R5, 0x3ffffffc, RZ, 0xc0, !PT ;  /* 0x3ffffffc05057812 */ /* 0x000fc800078ec0ff */
[----:B------:R-:W-:Y:S01]  /*0940*/  LEA.HI R2, R7, R7, RZ, 0x1 ;  /* 0x0000000707027211 */ /* 0x000fe200078f08ff */
[----:B------:R-:W-:-:S03]  /*0950*/  IMAD.IADD R5, R6, 0x1, -R5 ;  /* 0x0000000106057824 */ /* 0x000fc600078e0a05 */
[----:B------:R-:W-:Y:S01]  /*0960*/  LOP3.LUT R2, R2, 0xfffffffe, RZ, 0xc0, !PT ;  /* 0xfffffffe02027812 */ /* 0x000fe200078ec0ff */
[----:B------:R-:W-:Y:S01]  /*0970*/  IMAD R5, R5, 0x4, R4 ;  /* 0x0000000405057824 */ /* 0x000fe200078e0204 */
[----:B-----5:R-:W-:-:S03]  /*0980*/  ISETP.NE.AND P0, PT, R12, RZ, PT ;  /* 0x000000ff0c00720c */ /* 0x020fc60003f05270 */
[----:B------:R-:W-:-:S05]  /*0990*/  IMAD.IADD R2, R7, 0x1, -R2 ;  /* 0x0000000107027824 */ /* 0x000fca00078e0a02 */
[----:B------:R-:W-:Y:S02]  /*09a0*/  ISETP.NE.AND P5, PT, R2, R9, PT ;  /* 0x000000090200720c */ /* 0x000fe40003fa5270 */
[----:B------:R-:W-:-:S04]  /*09b0*/  LEA.HI R2, R5, R5, RZ, 0x1 ;  /* 0x0000000505027211 */ /* 0x000fc800078f08ff */
[----:B------:R-:W-:Y:S01]  /*09c0*/  LOP3.LUT R2, R2, 0xfffffffe, RZ, 0xc0, !PT ;  /* 0xfffffffe02027812 */ /* 0x000fe200078ec0ff */
        /* <DEDUP_REMOVED lines=19> */
.L_x_2884:
[----:B------:R-:W5:Y:S01]  /*0b00*/  SHFL.IDX PT, R6, R0, RZ, 0x1f ;  /* 0x00001fff00067589 */ /* 0x000f6200000e0000 */
[----:B------:R-:W-:Y:S01]  /*0b10*/  IMAD.IADD R2, R5, 0x1, -R2 ;  /* 0x0000000105027824 */ /* 0x000fe200078e0a02 */
[----:B------:R-:W-:Y:S01]  /*0b20*/  LOP3.LUT P0, RZ, R3, 0x7, RZ, 0xc0, !PT ;  /* 0x0000000703ff7812 */ /* 0x000fe2000780c0ff */
[----:B------:R-:W-:Y:S01]  /*0b30*/  IMAD.SHL.U32 R4, R5, 0x4, RZ ;  /* 0x0000000405047824 */ /* 0x000fe200078e00ff */
[----:B--2---:R-:W-:Y:S01]  /*0b40*/  ISETP.EQ.U32.AND P1, PT, R10, 0x1, PT ;  /* 0x000000010a00780c */ /* 0x004fe20003f22070 */
[----:B------:R-:W-:Y:S01]  /*0b50*/  IMAD.SHL.U32 R18, R7, 0x4, RZ ;  /* 0x0000000407127824 */ /* 0x000fe200078e00ff */
[----:B------:R-:W-:Y:S01]  /*0b60*/  ISETP.NE.AND P2, PT, R2, R9, PT ;  /* 0x000000090200720c */ /* 0x000fe20003f45270 */
[----:B------:R-:W-:Y:S01]  /*0b70*/  NOP ;  /* 0x0000000000007918 */ /* 0x000fe20000000000 */
[----:B------:R-:W-:Y:S02]  /*0b80*/  LOP3.LUT R8, R5, 0xc, R4, 0x78, !PT ;  /* 0x0000000c05087812 */ /* 0x000fe400078e7804 */
[----:B------:R-:W-:-:S03]  /*0b90*/  LOP3.LUT R18, R7, 0xc, R18, 0x78, !PT ;  /* 0x0000000c07127812 */ /* 0x000fc600078e7812 */
[----:B------:R2:W-:Y:S01]  /*0ba0*/  STL [R1+0x18], R8 ;  /* 0x0000180801007387 */ /* 0x0005e20000100800 */
[C---:B------:R-:W-:Y:S02]  /*0bb0*/  @P5 LEA.HI R2, R18.reuse, R18, RZ, 0x1 ;  /* 0x0000001212025211 */ /* 0x040fe400078f08ff */
[----:B------:R-:W-:Y:S02]  /*0bc0*/  ISETP.LT.U32.AND P4, PT, R18, 0x2, !P0 ;  /* 0x000000021200780c */ /* 0x000fe40004781070 */
[----:B------:R-:W-:Y:S02]  /*0bd0*/  @P5 SHF.R.S32.HI R2, RZ, 0x1, R2 ;  /* 0x00000001ff025819 */ /* 0x000fe40000011402 */
[----:B------:R-:W-:Y:S02]  /*0be0*/  @P2 LEA.HI R3, R8, R8, RZ, 0x1 ;  /* 0x0000000808032211 */ /* 0x000fe400078f08ff */
[----:B------:R-:W-:Y:S01]  /*0bf0*/  @P5 ISETP.NE.AND P6, PT, R2, R11, PT ;  /* 0x0000000b0200520c */ /* 0x000fe20003fc5270 */
[----:B------:R-:W-:Y:S01]  /*0c00*/  IMAD.MOV.U32 R2, RZ, RZ, 0x1 ;  /* 0x00000001ff027424 */ /* 0x000fe200078e00ff */
[----:B-----5:R-:W-:-:S02]  /*0c10*/  ISETP.NE.AND P3, PT, R6, RZ, PT ;  /* 0x000000ff0600720c */ /* 0x020fc40003f65270 */
[----:B------:R-:W-:Y:S02]  /*0c20*/  @P2 SHF.R.S32.HI R4, RZ, 0x1, R3 ;  /* 0x00000001ff042819 */ /* 0x000fe40000011403 */
[----:B------:R-:W-:Y:S02]  /*0c30*/  SEL R3, RZ, 0x1, !P4 ;  /* 0x00000001ff037807 */ /* 0x000fe40006000000 */
[----:B------:R-:W-:Y:S02]  /*0c40*/  @P5 SEL R2, RZ, 0x1, P6 ;  /* 0x00000001ff025807 */ /* 0x000fe40003000000 */
[----:B------:R-:W-:Y:S01]  /*0c50*/  @P2 ISETP.NE.AND P4, PT, R4, R11, PT ;  /* 0x0000000b0400220c */ /* 0x000fe20003f85270 */
[----:B------:R-:W-:Y:S01]  /*0c60*/  IMAD.MOV.U32 R4, RZ, RZ, 0x1 ;  /* 0x00000001ff047424 */ /* 0x000fe200078e00ff */
[----:B------:R-:W-:Y:S02]  /*0c70*/  ISETP.LT.U32.AND P0, PT, R8, 0x2, !P0 ;  /* 0x000000020800780c */ /* 0x000fe40004701070 */
[----:B------:R-:W-:-:S02]  /*0c80*/  LOP3.LUT R2, R2, R3, RZ, 0xc0, !PT ;  /* 0x0000000302027212 */ /* 0x000fc400078ec0ff */
[----:B------:R-:W-:Y:S02]  /*0c90*/  SEL R3, RZ, 0x1, !P0 ;  /* 0x00000001ff037807 */ /* 0x000fe40004000000 */
[----:B------:R-:W-:Y:S01]  /*0ca0*/  @P2 SEL R4, RZ, 0x1, P4 ;  /* 0x00000001ff042807 */ /* 0x000fe20002000000 */
[----:B--2---:R-:W-:Y:S06]  /*0cb0*/  @P3 BRA `(.L_x_2885) ;  /* 0x0000000000483947 */ /* 0x004fec0003800000 */
        /* <DEDUP_REMOVED lines=17> */
[----:B--2---:R-:W-:Y:S01]  /*0dd0*/  NOP ;  /* 0x0000000000007918 */ /* 0x004fe20000000000 */
.L_x_2885:
[----:B------:R-:W-:Y:S01]  /*0de0*/  LOP3.LUT R3, R4, R3, RZ, 0xc0, !PT ;  /* 0x0000000304037212 */ /* 0x000fe200078ec0ff */
[----:B------:R-:W-:-:S04]  /*0df0*/  NOP ;  /* 0x0000000000007918 */ /* 0x000fc80000000000 */
[----:B------:R2:W-:Y:S01]  /*0e00*/  STL [R1+0x14], R3 ;  /* 0x0000140301007387 */ /* 0x0005e20000100800 */
[----:B------:R-:W-:Y:S05]  /*0e10*/  @!P1 BRA `(.L_x_2886) ;  /* 0x0000000000089947 */ /* 0x000fea0003800000 */
[----:B-1-34-:R-:W-:Y:S01]  /*0e20*/  UCGABAR_ARV ;  /* 0x00000000000079c7 */ /* 0x01afe20008000000 */
[----:B------:R-:W-:Y:S05]  /*0e30*/  BRA `(.L_x_2887) ;  /* 0x0000000000047947 */ /* 0x000fea0003800000 */
.L_x_2886:
[----:B-1-34-:R-:W-:Y:S01]  /*0e40*/  NOP ;  /* 0x0000000000007918 */ /* 0x01afe20000000000 */
.L_x_2887:
[----:B------:R-:W-:Y:S05]  /*0e50*/  @!P1 BRA `(.L_x_2888) ;  /* 0x00000000000c9947 */ /* 0x000fea0003800000 */
[----:B------:R-:W-:Y:S01]  /*0e60*/  UCGABAR_WAIT ;  /* 0x0000000000007dc7 */ /* 0x000fe20008000000 */
[----:B------:R-:W-:Y:S01]  /*0e70*/  CCTL.IVALL ;  /* 0x00000000ff00798f */ /* 0x000fe20002000000 */
[----:B------:R-:W-:Y:S05]  /*0e80*/  BRA `(.L_x_2889) ;  /* 0x0000000000047947 */ /* 0x000fea0003800000 */
.L_x_2888:
[----:B------:R-:W-:Y:S06]  /*0e90*/  BAR.SYNC.DEFER_BLOCKING 0x0 ;  /* 0x0000000000007b1d */ /* 0x000fec0000010000 */
.L_x_2889:
[----:B------:R-:W-:Y:S01]  /*0ea0*/  PLOP3.LUT P0, PT, PT, PT, UP0, 0x80, 0x0 ;  /* 0x000000000000781c */ /* 0x000fe20003f0f008 */
[----:B------:R-:W-:Y:S01]  /*0eb0*/  UMOV UR46, 0x1 ;  /* 0x00000001002e7882 */ /* 0x000fe20000000000 */
[----:B------:R-:W-:Y:S01]  /*0ec0*/  ULDC.64 UR50, c[0x0][0x208] ;  /* 0x0000820000327ab9 */ /* 0x000fe20000000a00 */
[----:B------:R-:W-:-:S10]  /*0ed0*/  USEL UR46, UR46, 0x2, !UP0 ;  /* 0x000000022e2e7887 */ /* 0x000fd4000c000000 */
[----:B------:R-:W-:Y:S05]  /*0ee0*/  @!P0 BRA `(.L_x_2890) ;  /* 0x0000008c00948947 */ /* 0x000fea0003800000 */
.L_x_2891:
[----:B------:R-:W-:-:S08]  /*0ef0*/  NOP ;  /* 0x0000000000007918 */ /* 0x000fd00000000000 */
[----:B------:R-:W1:Y:S02]  /*0f00*/  USETMAXREG.TRY_ALLOC.CTAPOOL UP0, 0xf0 ;  /* 0x000000f0000079c8 */ /* 0x000e640008000600 */
[----:B-1----:R-:W-:-:S13]  /*0f10*/  PLOP3.LUT P0, PT, PT, PT, UP0, 0x80, 0x0 ;  /* 0x000000000000781c */ /* 0x002fda0003f0f008 */
[----:B------:R-:W-:Y:S05]  /*0f20*/  @!P0 BRA `(.L_x_2891) ;  /* 0xfffffffc00f08947 */ /* 0x000fea000383ffff */
[----:B--2---:R-:W1:Y:S01]  /*0f30*/  S2R R3, SR_TID.X ;  /* 0x0000000000037919 */ /* 0x004e620000002100 */
        /* <DEDUP_REMOVED lines=42> */
[----:B------:R-:W-:Y:S01]  /*11e0*/  IMAD.MOV.U32 R7, RZ, RZ, -0x2 ;  /* 0xfffffffeff077424 */ /* 0x000fe200078e00ff */
[----:B------:R-:W-:Y:S01]  /*11f0*/  LOP3.LUT R10, R10, 0xfffffff8, RZ, 0xc0, !PT ;  /* 0xfffffff80a0a7812 */ /* 0x000fe200078ec0ff */
[----:B------:R-:W-:Y:S01]  /*1200*/  IMAD.U32 R16, RZ, RZ, UR4 ;  /* 0x00000004ff107e24 */ /* 0x000fe2000f8e00ff */
[----:B------:R-:W-:Y:S01]  /*1210*/  LEA.HI R6, R6, R19, RZ, 0x5 ;  /* 0x0000001306067211 */ /* 0x000fe200078f28ff */
[----:B------:R-:W-:Y:S01]  /*1220*/  IMAD.U32 R17, RZ, RZ, UR5 ;  /* 0x00000005ff117e24 */ /* 0x000fe2000f8e00ff */
[----:B------:R-:W-:Y:S01]  /*1230*/  LOP3.LUT R0, R5, 0x7ffffffc, RZ, 0xc0, !PT ;  /* 0x7ffffffc05007812 */ /* 0x000fe200078ec0ff */
[----:B------:R-:W-:Y:S01]  /*1240*/  IMAD.IADD R9, R9, 0x1, -R10 ;  /* 0x0000000109097824 */ /* 0x000fe200078e0a0a */
[----:B------:R-:W-:Y:S01]  /*1250*/  LOP3.LUT R4, R4, 0x3fffffe, RZ, 0xc0, !PT ;  /* 0x03fffffe04047812 */ /* 0x000fe200078ec0ff */
[----:B------:R-:W-:Y:S01]  /*1260*/  IMAD.SHL.U32 R3, R3, 0x8, RZ ;  /* 0x0000000803037824 */ /* 0x000fe200078e00ff */
[----:B------:R-:W-:Y:S01]  /*1270*/  SHF.R.S32.HI R6, RZ, 0x5, R6 ;  /* 0x00000005ff067819 */ /* 0x000fe20000011406 */
[----:B------:R-:W-:-:S02]  /*1280*/  IMAD.IADD R0, R19, 0x1, -R0 ;  /* 0x0000000113007824 */ /* 0x000fc400078e0a00 */
[----:B------:R-:W-:Y:S02]  /*1290*/  IMAD.IADD R4, R23, 0x1, -R4 ;  /* 0x0000000117047824 */ /* 0x000fe400078e0a04 */
[----:B------:R-:W-:Y:S02]  /*12a0*/  IMAD R9, R6, 0x10, R9 ;  /* 0x0000001006097824 */ /* 0x000fe400078e0209 */
[----:B------:R-:W-:Y:S02]  /*12b0*/  IMAD R222, R0, R7, 0xa0 ;  /* 0x000000a000de7424 */ /* 0x000fe400078e0207 */
[----:B------:R-:W-:-:S04]  /*12c0*/  IMAD.WIDE R16, R3, 0x2, R16 ;  /* 0x0000000203107825 */ /* 0x000fc800078e0210 */
[----:B------:R-:W-:-:S07]  /*12d0*/  IMAD R221, R4, 0x40, R9 ;  /* 0x0000004004dd7824 */ /* 0x000fce00078e0209 */
.L_x_2918:
        /* <DEDUP_REMOVED lines=115> */
.L_x_2892:
[----:B------:R-:W-:Y:S01]  /*1a10*/  ULOP3.LUT UR4, UR39, 0x1, URZ, 0xc0, !UPT ;  /* 0x0000000127047892 */ /* 0x000fe2000f8ec03f */
[----:B------:R-:W-:-:S05]  /*1a20*/  IMAD.U32 R3, RZ, RZ, UR47 ;  /* 0x0000002fff037e24 */ /* 0x000fca000f8e00ff */
[----:B------:R-:W-:Y:S01]  /*1a30*/  IMAD.U32 R0, RZ, RZ, UR4 ;  /* 0x00000004ff007e24 */ /* 0x000fe2000f8e00ff */
[----:B------:R-:W-:-:S04]  /*1a40*/  ISETP.NE.AND P0, PT, R3, 0x3, PT ;  /* 0x000000030300780c */ /* 0x000fc80003f05270 */
[----:B------:R-:W-:-:S04]  /*1a50*/  SHF.L.U32 R0, R0, 0x1f, RZ ;  /* 0x0000001f00007819 */ /* 0x000fc800000006ff */
[----:B------:R-:W1:Y:S02]  /*1a60*/  SYNCS.PHASECHK.TRANS64.TRYWAIT P1, [UR38+0x33400], R0 ;  /* 0x03340000ff0075a7 */ /* 0x000e640008020166 */
[----:B-1----:R-:W-:Y:S05]  /*1a70*/  @!P1 BRA `(.L_x_2893) ;  /* 0x000000c000909947 */ /* 0x002fea0003800000 */
.L_x_2985:
[----:B------:R-:W-:Y:S05]  /*1a80*/  @!P0 BRA `(.L_x_2894) ;  /* 0x0000000000048947 */ /* 0x000fea0003800000 */
[----:B------:R-:W-:Y:S01]  /*1a90*/  BPT.TRAP 0x1 ;  /* 0x000000040000795c */ /* 0x000fe20000300000 */
.L_x_2894:
[----:B-1----:R-:W-:Y:S02]  /*1aa0*/  IMAD.U32 R3, RZ, RZ, UR52 ;  /* 0x00000034ff037e24 */ /* 0x002fe4000f8e00ff */
[----:B------:R-:W-:-:S03]  /*1ab0*/  IMAD.U32 R0, RZ, RZ, UR36 ;  /* 0x00000024ff007e24 */ /* 0x000fc6000f8e00ff */
[----:B------:R-:W-:Y:S02]  /*1ac0*/  LEA R3, R3, UR38, 0x3 ;  /* 0x0000002603037c11 */ /* 0x000fe4000f8e18ff */
[----:B------:R-:W-:-:S04]  /*1ad0*/  SHF.L.U32 R0, R0, 0x1f, RZ ;  /* 0x0000001f00007819 */ /* 0x000fc800000006ff */
[----:B------:R1:W2:Y:S01]  /*1ae0*/  SYNCS.PHASECHK.TRANS64.TRYWAIT P1, [R3+URZ+0x33430], R0 ;  /* 0x03343000030075a7 */ /* 0x0002a2000802017f */
[----:B------:R-:W-:Y:S05]  /*1af0*/  @!P0 BRA `(.L_x_2895) ;  /* 0x0000000000048947 */ /* 0x000fea0003800000 */
[----:B------:R-:W-:Y:S01]  /*1b00*/  BPT.TRAP 0x1 ;  /* 0x000000040000795c */ /* 0x000fe20000300000 */
.L_x_2895:
[----:B--2---:R-:W-:Y:S05]  /*1b10*/  @P1 BRA `(.L_x_2896) ;  /* 0x0000000000081947 */ /* 0x004fea0003800000 */
[----:B------:R-:W2:Y:S02]  /*1b20*/  SYNCS.PHASECHK.TRANS64.TRYWAIT P1, [R3+URZ+0x33430], R0 ;  /* 0x03343000030075a7 */ /* 0x000ea4000802017f */
[----:B--2---:R-:W-:Y:S05]  /*1b30*/  @!P1 BRA `(.L_x_2897) ;  /* 0x000000c000789947 */ /* 0x004fea0003800000 */
.L_x_2896:
[----:B------:R-:W-:Y:S05]  /*1b40*/  WARPSYNC.ALL ;  /* 0x0000000000007948 */ /* 0x000fea0003800000 */
[----:B------:R-:W-:Y:S01]  /*1b50*/  UIADD3 UR4, UR38, 0x24200, URZ ;  /* 0x0002420026047890 */ /* 0x000fe2000fffe03f */
[----:B------:R-:W-:Y:S01]  /*1b60*/  WARPGROUP.ARRIVE ;  /* 0x00000000000079c5 */ /* 0x000fe20000000000 */
[----:B------:R-:W-:Y:S02]  /*1b70*/  ULOP3.LUT UR28, UR49, 0x10000, URZ, 0xfc, !UPT ;  /* 0x00010000311c7892 */ /* 0x000fe4000f8efc3f */
[----:B------:R-:W-:Y:S01]  /*1b80*/  USHF.R.U32.HI UR4, URZ, 0x4, UR4 ;  /* 0x000000043f047899 */ /* 0x000fe20008011604 */
[----:B------:R-:W-:Y:S01]  /*1b90*/  UMOV UR25, 0x80000020 ;  /* 0x8000002000197882 */ /* 0x000fe20000000000 */
[----:B------:R-:W-:-:S02]  /*1ba0*/  UMOV UR27, 0x80000020 ;  /* 0x80000020001b7882 */ /* 0x000fc40000000000 */
[----:B------:R-:W-:Y:S01]  /*1bb0*/  ULOP3.LUT UR4, UR4, 0x3fff, URZ, 0xc0, !UPT ;  /* 0x00003fff04047892 */ /* 0x000fe2000f8ec03f */
[----:B------:R-:W-:Y:S01]  /*1bc0*/  UMOV UR24, UR28 ;  /* 0x0000001c00187c82 */ /* 0x000fe20008000000 */
[----:B------:R-:W-:Y:S02]  /*1bd0*/  UMOV UR5, UR25 ;  /* 0x0000001900057c82 */ /* 0x000fe40008000000 */
[----:B------:R-:W-:Y:S01]  /*1be0*/  ULOP3.LUT UR49, UR4, 0x10000, URZ, 0xfc, !UPT ;  /* 0x0001000004317892 */ /* 0x000fe2000f8efc3f */
[----:B------:R-:W-:Y:S02]  /*1bf0*/  UMOV UR7, 0x80000020 ;  /* 0x8000002000077882 */ /* 0x000fe40000000000 */
[----:B------:R-:W-:Y:S01]  /*1c00*/  UMOV UR4, UR24 ;  /* 0x0000001800047c82 */ /* 0x000fe20008000000 */
[----:B------:R-:W-:Y:S01]  /*1c10*/  UIMAD UR30, UR52, 0x780, UR49 ;  /* 0x00000780341e78a4 */ /* 0x000fe2000f8e0231 */
[----:B------:R-:W-:Y:S01]  /*1c20*/  UMOV UR11, 0x80000020 ;  /* 0x80000020000b7882 */ /* 0x000fe20000000000 */
[----:B------:R-:W-:-:S02]  /*1c30*/  UMOV UR15, 0x80000020 ;  /* 0x80000020000f7882 */ /* 0x000fc40000000000 */
[----:B------:R-:W-:Y:S02]  /*1c40*/  UIADD3 UR6, UR30, 0x80, URZ ;  /* 0x000000801e067890 */ /* 0x000fe4000fffe03f */
[----:B------:R-:W-:Y:S02]  /*1c50*/  UIADD3 UR8, UR30, 0x100, URZ ;  /* 0x000001001e087890 */ /* 0x000fe4000fffe03f */
[----:B------:R-:W-:Y:S01]  /*1c60*/  UMOV UR26, UR30 ;  /* 0x0000001e001a7c82 */ /* 0x000fe20008000000 */
[----:B------:R-:W-:Y:S01]  /*1c70*/  UIADD3 UR9, UR30, 0x180, URZ ;  /* 0x000001801e097890 */ /* 0x000fe2000fffe03f */
[----:B------:R-:W-:Y:S01]  /*1c80*/  QGMMA.64x32x32.F32.E4M3.E4M3 R88, gdesc[UR24], RZ, !UPT, gsb0 ;  /* 0x00600000185879f3 */ /* 0x000fe2000c0008ff */
[----:B------:R-:W-:Y:S01]  /*1c90*/  UMOV UR26, UR6 ;  /* 0x00000006001a7c82 */ /* 0x000fe20008000000 */
[----:B------:R-:W-:Y:S01]  /*1ca0*/  UMOV UR27, 0x80000020 ;  /* 0x80000020001b7882 */ /* 0x000fe20000000000 */
[----:B------:R-:W-:Y:S01]  /*1cb0*/  UMOV UR6, UR8 ;  /* 0x0000000800067c82 */ /* 0x000fe20008000000 */
[----:B------:R-:W-:-:S02]  /*1cc0*/  UIADD3 UR10, UR30, 0x200, URZ ;  /* 0x000002001e0a7890 */ /* 0x000fc4000fffe03f */
[----:B------:R-:W-:Y:S02]  /*1cd0*/  UIADD3 UR12, UR30, 0x102, URZ ;  /* 0x000001021e0c7890 */ /* 0x000fe4000fffe03f */
[----:B------:R-:W-:Y:S02]  /*1ce0*/  UIADD3 UR13, UR30, 0x182, URZ ;  /* 0x000001821e0d7890 */ /* 0x000fe4000fffe03f */
[----:B------:R-:W-:Y:S02]  /*1cf0*/  UIADD3 UR14, UR30, 0x202, URZ ;  /* 0x000002021e0e7890 */ /* 0x000fe4000fffe03f */
[----:B------:R-:W-:Y:S01]  /*1d00*/  UIADD3 UR18, UR30, 0x382, URZ ;  /* 0x000003821e127890 */ /* 0x000fe2000fffe03f */
[----:B------:R-:W-:Y:S01]  /*1d10*/  UMOV UR19, 0x80000020 ;  /* 0x8000002000137882 */ /* 0x000fe20000000000 */
[----:B------:R-:W-:Y:S01]  /*1d20*/  UIADD3 UR22, UR30, 0x600, URZ ;  /* 0x000006001e167890 */ /* 0x000fe2000fffe03f */
[----:B------:R-:W-:Y:S01]  /*1d30*/  UMOV UR23, 0x80000020 ;  /* 0x8000002000177882 */ /* 0x000fe20000000000 */
[----:B------:R-:W-:Y:S01]  /*1d40*/  UMOV UR31, 0x80000020 ;  /* 0x80000020001f7882 */ /* 0x000fe20000000000 */
[----:B------:R-:W-:-:S02]  /*1d50*/  WARPGROUP.DEPBAR.LE gsb0, 0x0 ;  /* 0x00008000000079c5 */ /* 0x000fc40000010000 */
[----:B------:R-:W-:-:S06]  /*1d60*/  WARPGROUP.ARRIVE ;  /* 0x00000000000079c5 */ /* 0x000fcc0000000000 */
[----:B------:R-:W-:Y:S01]  /*1d70*/  QGMMA.64x32x32.F32.E4M3.E4M3 R72, gdesc[UR24], RZ, !UPT, gsb0 ;  /* 0x00600000184879f3 */ /* 0x000fe2000c0008ff */
[----:B------:R-:W-:Y:S01]  /*1d80*/  UMOV UR26, UR9 ;  /* 0x00000009001a7c82 */ /* 0x000fe20008000000 */
[----:B------:R-:W-:Y:S01]  /*1d90*/  UMOV UR27, 0x80000020 ;  /* 0x80000020001b7882 */ /* 0x000fe20000000000 */
[----:B------:R-:W-:Y:S02]  /*1da0*/  WARPGROUP.DEPBAR.LE gsb0, 0x0 ;  /* 0x00008000000079c5 */ /* 0x000fe40000010000 */
[----:B------:R-:W-:-:S06]  /*1db0*/  WARPGROUP.ARRIVE ;  /* 0x00000000000079c5 */ /* 0x000fcc0000000000 */
[----:B------:R-:W-:Y:S01]  /*1dc0*/  QGMMA.64x32x32.F32.E4M3.E4M3 R56, gdesc[UR4], RZ, !UPT, gsb0 ;  /* 0x00600000043879f3 */ /* 0x000fe2000c0008ff */
[----:B------:R-:W-:Y:S02]  /*1dd0*/  UIADD3 UR4, UR28, 0x2, URZ ;  /* 0x000000021c047890 */ /* 0x000fe4000fffe03f */
[----:B------:R-:W-:Y:S01]  /*1de0*/  UIADD3 UR6, UR30, 0x2, URZ ;  /* 0x000000021e067890 */ /* 0x000fe2000fffe03f */
[----:B------:R-:W-:Y:S01]  /*1df0*/  UMOV UR5, 0x80000020 ;  /* 0x8000002000057882 */ /* 0x000fe20000000000 */
[----:B------:R-:W-:Y:S01]  /*1e00*/  UMOV UR7, 0x80000020 ;  /* 0x8000002000077882 */ /* 0x000fe20000000000 */
[----:B------:R-:W-:Y:S02]  /*1e10*/  UMOV UR9, UR5 ;  /* 0x0000000500097c82 */ /* 0x000fe40008000000 */
[----:B------:R-:W-:Y:S01]  /*1e20*/  UMOV UR8, UR4 ;  /* 0x0000000400087c82 */ /* 0x000fe20008000000 */
        /* <DEDUP_REMOVED lines=12> */
[----:B------:R-:W-:Y:S01]  /*1ef0*/  UMOV UR6, UR10 ;  /* 0x0000000a00067c82 */ /* 0x000fe20008000000 */
[----:B------:R-:W-:Y:S01]  /*1f00*/  UMOV UR7, 0x80000020 ;  /* 0x8000002000077882 */ /* 0x000fe20000000000 */
[----:B------:R-:W-:Y:S01]  /*1f10*/  UMOV UR10, UR12 ;  /* 0x0000000c000a7c82 */ /* 0x000fe20008000000 */
        /* <DEDUP_REMOVED lines=121> */
[----:B------:R-:W-:-:S03]  /*26b0*/  UIADD3 UR6, UR30, 0x702, URZ ;  /* 0x000007021e067890 */ /* 0x000fc6000fffe03f */
        /* <DEDUP_REMOVED lines=18> */
[----:B------:R-:W-:Y:S05]  /*27e0*/  @!P0 BRA `(.L_x_2898) ;  /* 0x0000000000048947 */ /* 0x000fea0003800000 */
[----:B------:R-:W-:Y:S01]  /*27f0*/  BPT.TRAP 0x1 ;  /* 0x000000040000795c */ /* 0x000fe20000300000 */
.L_x_2898:
[----:B-12---:R-:W-:Y:S01]  /*2800*/  VIADD R0, R222, UR56 ;  /* 0x00000038de007c36 */ /* 0x006fe20008000000 */
[----:B------:R-:W-:Y:S01]  /*2810*/  P2R R14, PR, RZ, 0x1 ;  /* 0x00000001ff0e7803 */ /* 0x000fe20000000000 */
[----:B------:R-:W-:Y:S01]  /*2820*/  IMAD.U32 R5, RZ, RZ, UR53 ;  /* 0x00000035ff057e24 */ /* 0x000fe2000f8e00ff */
[----:B------:R-:W-:Y:S01]  /*2830*/  UISETP.GE.AND UP0, UPT, UR56, 0xa1, UPT ;  /* 0x000000a13800788c */ /* 0x000fe2000bf06270 */
[----:B------:R-:W-:Y:S02]  /*2840*/  CS2R R118, SRZ ;  /* 0x0000000000767805 */ /* 0x000fe4000001ff00 */
[----:B------:R-:W-:Y:S01]  /*2850*/  CS2R R116, SRZ ;  /* 0x0000000000747805 */ /* 0x000fe2000001ff00 */
[----:B------:R-:W-:Y:S01]  /*2860*/  IMAD R4, R5, -0xa0, R0 ;  /* 0xffffff6005047824 */ /* 0x000fe200078e0200 */
[----:B------:R-:W-:-:S04]  /*2870*/  CS2R R114, SRZ ;  /* 0x0000000000727805 */ /* 0x000fc8000001ff00 */
[C---:B------:R-:W-:Y:S02]  /*2880*/  ISETP.GT.AND P6, PT, R4.reuse, RZ, PT ;  /* 0x000000ff0400720c */ /* 0x040fe40003fc4270 */
[C---:B------:R-:W-:Y:S02]  /*2890*/  ISETP.GT.AND P5, PT, R4.reuse, 0x1, PT ;  /* 0x000000010400780c */ /* 0x040fe40003fa4270 */
[----:B------:R-:W-:Y:S02]  /*28a0*/  ISETP.GT.AND P4, PT, R4, 0x8, PT ;  /* 0x000000080400780c */ /* 0x000fe40003f84270 */
        /* <DEDUP_REMOVED lines=103> */
[----:B------:R-:W-:Y:S02]  /*2f20*/  ISETP.GT.AND P0, PT, R4, 0x79, PT ;  /* 0x000000790400780c */ /* 0x000fe40003f04270 */
[----:B------:R-:W-:-:S02]  /*2f30*/  FSEL R71, R71, -INF , P2 ;  /* 0xff80000047477808 */ /* 0x000fc40001000000 */
[----:B------:R-:W-:Y:S02]  /*2f40*/  ISETP.GT.AND P2, PT, R4, 0x71, PT ;  /* 0x000000710400780c */ /* 0x000fe40003f44270 */
[----:B------:R-:W-:Y:S02]  /*2f50*/  FSEL R48, R48, -INF , P1 ;  /* 0xff80000030307808 */ /* 0x000fe40000800000 */
[----:B------:R-:W-:Y:S02]  /*2f60*/  FMNMX.FTZ R7, R45, R0, !PT ;  /* 0x000000002d077209 */ /* 0x000fe40007810000 */
[----:B------:R-:W-:Y:S02]  /*2f70*/  FSEL R53, R53, -INF , P0 ;  /* 0xff80000035357808 */ /* 0x000fe40000000000 */
[----:B------:R-:W-:Y:S02]  /*2f80*/  FSEL R42, R42, -INF , P6 ;  /* 0xff8000002a2a7808 */ /* 0x000fe40003000000 */
[----:B------:R-:W-:-:S02]  /*2f90*/  ISETP.GT.AND P0, PT, R4, 0x81, PT ;  /* 0x000000810400780c */ /* 0x000fc40003f04270 */
[----:B------:R-:W-:Y:S02]  /*2fa0*/  ISETP.GT.AND P6, PT, R4, 0x78, PT ;  /* 0x000000780400780c */ /* 0x000fe40003fc4270 */
[----:B------:R-:W-:Y:S02]  /*2fb0*/  FSEL R49, R49, -INF , P2 ;  /* 0xff80000031317808 */ /* 0x000fe40001000000 */
[----:B------:R-:W-:Y:S02]  /*2fc0*/  FMNMX.FTZ R0, R48, R7, !PT ;  /* 0x0000000730007209 */ /* 0x000fe40007810000 */
[----:B------:R-:W-:Y:S02]  /*2fd0*/  FSEL R50, R50, -INF , P1 ;  /* 0xff80000032327808 */ /* 0x000fe40000800000 */
[----:B------:R-:W-:Y:S02]  /*2fe0*/  ISETP.GT.AND P1, PT, R4, 0x88, PT ;  /* 0x000000880400780c */ /* 0x000fe40003f24270 */
[----:B------:R-:W-:-:S02]  /*2ff0*/  FSEL R56, R25, -INF , P0 ;  /* 0xff80000019387808 */ /* 0x000fc40000000000 */
[----:B------:R-:W-:Y:S02]  /*3000*/  P2R R13, PR, RZ, 0x1 ;  /* 0x00000001ff0d7803 */ /* 0x000fe40000000000 */
[----:B------:R-:W-:Y:S02]  /*3010*/  FSEL R52, R52, -INF , P6 ;  /* 0xff80000034347808 */ /* 0x000fe40003000000 */
[----:B------:R-:W-:Y:S02]  /*3020*/  FMNMX.FTZ R7, R49, R0, !PT ;  /* 0x0000000031077209 */ /* 0x000fe40007810000 */
[----:B------:R-:W-:Y:S02]  /*3030*/  ISETP.GT.AND P0, PT, R4, 0x80, PT ;  /* 0x000000800400780c */ /* 0x000fe40003f04270 */
[----:B------:R-:W-:Y:S02]  /*3040*/  FSEL R43, R43, -INF , P5 ;  /* 0xff8000002b2b7808 */ /* 0x000fe40002800000 */
[----:B------:R-:W-:-:S02]  /*3050*/  FSEL R65, R28, -INF , P1 ;  /* 0xff8000001c417808 */ /* 0x000fc40000800000 */
[----:B------:R-:W-:Y:S02]  /*3060*/  P2R R12, PR, RZ, 0x2 ;  /* 0x00000002ff0c7803 */ /* 0x000fe40000000000 */
[----:B------:R-:W-:Y:S02]  /*3070*/  ISETP.GT.AND P5, PT, R4, 0x80, PT ;  /* 0x000000800400780c */ /* 0x000fe40003fa4270 */
[----:B------:R-:W-:Y:S02]  /*3080*/  FMNMX.FTZ R0, R52, R7, !PT ;  /* 0x0000000734007209 */ /* 0x000fe40007810000 */
[----:B------:R-:W-:Y:S02]  /*3090*/  ISETP.GT.AND P1, PT, R4, 0x79, PT ;  /* 0x000000790400780c */ /* 0x000fe40003f24270 */
[----:B------:R-:W-:Y:S02]  /*30a0*/  FSEL R26, R26, -INF , P0 ;  /* 0xff8000001a1a7808 */ /* 0x000fe40000000000 */
[----:B------:R-:W-:-:S02]  /*30b0*/  ISETP.NE.AND P0, PT, R13, RZ, PT ;  /* 0x000000ff0d00720c */ /* 0x000fc40003f05270 */
[----:B------:R-:W-:Y:S02]  /*30c0*/  FMNMX.FTZ R13, R90, R91, !PT ;  /* 0x0000005b5a0d7209 */ /* 0x000fe40007810000 */
[----:B------:R-:W-:Y:S02]  /*30d0*/  FSEL R57, R24, -INF , P5 ;  /* 0xff80000018397808 */ /* 0x000fe40002800000 */
[----:B------:R-:W-:Y:S02]  /*30e0*/  FMNMX.FTZ R0, R53, R0, !PT ;  /* 0x0000000035007209 */ /* 0x000fe40007810000 */
[----:B------:R-:W-:Y:S02]  /*30f0*/  FSEL R55, R55, -INF , P1 ;  /* 0xff80000037377808 */ /* 0x000fe40000800000 */
[----:B------:R-:W-:Y:S02]  /*3100*/  ISETP.NE.AND P1, PT, R12, RZ, PT ;  /* 0x000000ff0c00720c */ /* 0x000fe40003f25270 */
[----:B------:R-:W-:-:S02]  /*3110*/  FMNMX.FTZ R12, R94, R13, !PT ;  /* 0x0000000d5e0c7209 */ /* 0x000fc40007810000 */
[----:B------:R-:W-:Y:S02]  /*3120*/  FMNMX.FTZ R7, R57, R0, !PT ;  /* 0x0000000039077209 */ /* 0x000fe40007810000 */
[----:B------:R-:W-:Y:S02]  /*3130*/  FMNMX.FTZ R15, R95, R12, !PT ;  /* 0x0000000c5f0f7209 */ /* 0x000fe40007810000 */
[----:B------:R-:W-:Y:S02]  /*3140*/  FSEL R51, R51, -INF , P2 ;  /* 0xff80000033337808 */ /* 0x000fe40001000000 */
[----:B------:R-:W-:Y:S02]  /*3150*/  ISETP.GT.AND P2, PT, R4, 0x89, PT ;  /* 0x000000890400780c */ /* 0x000fe40003f44270 */
[----:B------:R-:W-:Y:S02]  /*3160*/  FMNMX.FTZ R0, R56, R7, !PT ;  /* 0x0000000738007209 */ /* 0x000fe40007810000 */
[----:B------:R-:W-:-:S02]  /*3170*/  FSEL R27, R27, -INF , P0 ;  /* 0xff8000001b1b7808 */ /* 0x000fc40000000000 */
[----:B------:R-:W-:Y:S02]  /*3180*/  ISETP.NE.AND P0, PT, R14, RZ, PT ;  /* 0x000000ff0e00720c */ /* 0x000fe40003f05270 */
[----:B------:R-:W-:Y:S02]  /*3190*/  FMNMX.FTZ R14, R98, R15, !PT ;  /* 0x0000000f620e7209 */ /* 0x000fe40007810000 */
[----:B------:R-:W-:Y:S02]  /*31a0*/  FSEL R47, R47, -INF , P3 ;  /* 0xff8000002f2f7808 */ /* 0x000fe40001800000 */
[----:B------:R-:W-:Y:S02]  /*31b0*/  FSEL R68, R29, -INF , P2 ;  /* 0xff8000001d447808 */ /* 0x000fe40001000000 */
[----:B------:R-:W-:Y:S02]  /*31c0*/  FMNMX.FTZ R7, R65, R0, !PT ;  /* 0x0000000041077209 */ /* 0x000fe40007810000 */
[----:B------:R-:W-:-:S02]  /*31d0*/  ISETP.GT.AND P3, PT, R4, 0x90, PT ;  /* 0x000000900400780c */ /* 0x000fc40003f64270 */
[----:B------:R-:W-:Y:S02]  /*31e0*/  FMNMX.FTZ R15, R99, R14, !PT ;  /* 0x0000000e630f7209 */ /* 0x000fe40007810000 */
[----:B------:R-:W-:Y:S02]  /*31f0*/  FSEL R46, R46, -INF , P4 ;  /* 0xff8000002e2e7808 */ /* 0x000fe40002000000 */
[----:B------:R-:W-:Y:S02]  /*3200*/  FSEL R69, R32, -INF , P3 ;  /* 0xff80000020457808 */ /* 0x000fe40001800000 */
[----:B------:R-:W-:Y:S02]  /*3210*/  FMNMX.FTZ R0, R68, R7, !PT ;  /* 0x0000000744007209 */ /* 0x000fe40007810000 */
[----:B------:R-:W-:Y:S02]  /*3220*/  ISETP.GT.AND P4, PT, R4, 0x91, PT ;  /* 0x000000910400780c */ /* 0x000fe40003f84270 */
[----:B------:R-:W-:-:S02]  /*3230*/  FMNMX.FTZ R14, R102, R15, !PT ;  /* 0x0000000f660e7209 */ /* 0x000fc40007810000 */
[----:B------:R-:W-:Y:S02]  /*3240*/  FSEL R61, R33, -INF , P4 ;  /* 0xff800000213d7808 */ /* 0x000fe40002000000 */
[----:B------:R-:W-:Y:S02]  /*3250*/  FMNMX.FTZ R0, R69, R0, !PT ;  /* 0x0000000045007209 */ /* 0x000fe40007810000 */
[----:B------:R-:W-:Y:S02]  /*3260*/  ISETP.GT.AND P5, PT, R4, 0x98, PT ;  /* 0x000000980400780c */ /* 0x000fe40003fa4270 */
        /* <DEDUP_REMOVED lines=11> */
[----:B------:R-:W1:Y:S01]  /*3320*/  SHFL.BFLY PT, R0, R7, 0x2, 0x1f ;  /* 0x0c401f0007007f89 */ /* 0x000e6200000e0000 */
[----:B------:R-:W-:Y:S02]  /*3330*/  FMNMX.FTZ R25, R79, R20, !PT ;  /* 0x000000144f197209 */ /* 0x000fe40007810000 */
[----:B------:R-:W-:Y:S02]  /*3340*/  P2R R11, PR, RZ, 0x4 ;  /* 0x00000004ff0b7803 */ /* 0x000fe40000000000 */
[----:B------:R-:W-:Y:S02]  /*3350*/  FMNMX.FTZ R24, R82, R25, !PT ;  /* 0x0000001952187209 */ /* 0x000fe40007810000 */
[----:B------:R-:W-:-:S02]  /*3360*/  ISETP.GT.AND P2, PT, R4, 0x78, PT ;  /* 0x000000780400780c */ /* 0x000fc40003f44270 */
[----:B------:R-:W-:Y:S02]  /*3370*/  FMNMX.FTZ R25, R83, R24, !PT ;  /* 0x0000001853197209 */ /* 0x000fe40007810000 */
[----:B------:R-:W-:Y:S02]  /*3380*/  FSEL R54, R54, -INF , P2 ;  /* 0xff80000036367808 */ /* 0x000fe40001000000 */
[----:B------:R-:W-:Y:S02]  /*3390*/  FMNMX.FTZ R24, R86, R25, !PT ;  /* 0x0000001956187209 */ /* 0x000fe40007810000 */
[----:B------:R-:W-:Y:S02]  /*33a0*/  ISETP.NE.AND P2, PT, R11, RZ, PT ;  /* 0x000000ff0b00720c */ /* 0x000fe40003f45270 */
[----:B------:R-:W-:-:S04]  /*33b0*/  FMNMX.FTZ R29, R87, R24, !PT ;  /* 0x00000018571d7209 */ /* 0x000fc80007810000 */
[----:B------:R-:W-:Y:S02]  /*33c0*/  FMNMX.FTZ R28, R58, R29, !PT ;  /* 0x0000001d3a1c7209 */ /* 0x000fe40007810000 */
[----:B-1----:R-:W-:Y:S02]  /*33d0*/  FMNMX.FTZ R6, R7, R0, !PT ;  /* 0x0000000007067209 */ /* 0x002fe40007810000 */
[----:B------:R-:W-:-:S03]  /*33e0*/  FMNMX.FTZ R29, R59, R28, !PT ;  /* 0x0000001c3b1d7209 */ /* 0x000fc60007810000 */
[----:B------:R-:W1:Y:S01]  /*33f0*/  SHFL.BFLY PT, R9, R6, 0x1, 0x1f ;  /* 0x0c201f0006097f89 */ /* 0x000e6200000e0000 */
[----:B------:R-:W-:-:S04]  /*3400*/  FMNMX.FTZ R28, R62, R29, !PT ;  /* 0x0000001d3e1c7209 */ /* 0x000fc80007810000 */
        /* <DEDUP_REMOVED lines=19> */
[----:B------:R-:W-:Y:S01]  /*3540*/  FSEL R76, R30, -INF , P1 ;  /* 0xff8000001e4c7808 */ /* 0x000fe20000800000 */
[----:B------:R-:W-:-:S01]  /*3550*/  FFMA.FTZ R81, R81, UR40, -R112 ;  /* 0x0000002851517c23 */ /* 0x000fc20008010870 */
[----:B------:R-:W-:Y:S01]  /*3560*/  FMNMX.FTZ R41, R51, R72, !PT ;  /* 0x0000004833297209 */ /* 0x000fe20007810000 */
[----:B------:R1:W-:Y:S01]  /*3570*/  MUFU.EX2 R15, R73 ;  /* 0x00000049000f7308 */ /* 0x0003e20000000800 */
[----:B------:R-:W-:-:S01]  /*3580*/  FFMA.FTZ R20, R80, UR40, -R112 ;  /* 0x0000002850147c23 */ /* 0x000fc20008010870 */
[----:B------:R-:W-:Y:S01]  /*3590*/  FSEL R80, R31, -INF , P2 ;  /* 0xff8000001f507808 */ /* 0x000fe20001000000 */
[----:B------:R-:W-:-:S01]  /*35a0*/  FFMA.FTZ R24, R84, UR40, -R112 ;  /* 0x0000002854187c23 */ /* 0x000fc20008010870 */
[----:B------:R-:W-:Y:S01]  /*35b0*/  FMNMX.FTZ R72, R54, R41, !PT ;  /* 0x0000002936487209 */ /* 0x000fe20007810000 */
[----:B------:R-:W-:-:S01]  /*35c0*/  FFMA.FTZ R85, R85, UR40, -R112 ;  /* 0x0000002855557c23 */ /* 0x000fc20008010870 */
[----:B------:R-:W-:Y:S01]  /*35d0*/  FSEL R84, R35, -INF , P4 ;  /* 0xff80000023547808 */ /* 0x000fe20002000000 */
[----:B------:R-:W-:-:S01]  /*35e0*/  FFMA.FTZ R4, R88, UR40, -R112 ;  /* 0x0000002858047c23 */ /* 0x000fc20008010870 */
[----:B------:R2:W-:Y:S01]  /*35f0*/  MUFU.EX2 R25, R81 ;  /* 0x0000005100197308 */ /* 0x0005e20000000800 */
[----:B-1----:R-:W-:Y:S01]  /*3600*/  FMNMX.FTZ R73, R55, R72, !PT ;  /* 0x0000004837497209 */ /* 0x002fe20007810000 */
[--C-:B------:R-:W-:Y:S01]  /*3610*/  FFMA.FTZ R40, R40, UR40, -R112.reuse ;  /* 0x0000002828287c23 */ /* 0x100fe20008010870 */
[----:B------:R-:W-:Y:S01]  /*3620*/  FSEL R88, R39, -INF , P6 ;  /* 0xff80000027587808 */ /* 0x000fe20003000000 */
[--C-:B------:R-:W-:Y:S01]  /*3630*/  FFMA.FTZ R39, R48, UR40, -R112.reuse ;  /* 0x0000002830277c23 */ /* 0x100fe20008010870 */
[----:B------:R-:W-:Y:S01]  /*3640*/  FMNMX.FTZ R72, R26, R73, !PT ;  /* 0x000000491a487209 */ /* 0x000fe20007810000 */
[--C-:B------:R-:W-:Y:S01]  /*3650*/  FFMA.FTZ R48, R57, UR40, -R112.reuse ;  /* 0x0000002839307c23 */ /* 0x100fe20008010870 */
[----:B------:R-:W-:-:S01]  /*3660*/  FFMA.FTZ R57, R68, UR40, -R112 ;  /* 0x0000002844397c23 */ /* 0x000fc20008010870 */
[----:B------:R1:W-:Y:S01]  /*3670*/  MUFU.EX2 R29, R85 ;  /* 0x00000055001d7308 */ /* 0x0003e20000000800 */
[----:B------:R-:W-:Y:S01]  /*3680*/  FMNMX.FTZ R73, R27, R72, !PT ;  /* 0x000000481b497209 */ /* 0x000fe20007810000 */
[----:B------:R-:W-:Y:S01]  /*3690*/  IMAD.U32 R68, RZ, RZ, UR40 ;  /* 0x00000028ff447e24 */ /* 0x000fe2000f8e00ff */
        /* <DEDUP_REMOVED lines=8> */
[----:B-1----:R-:W-:Y:S01]  /*3720*/  FSEL R85, R38, -INF , P5 ;  /* 0xff80000026557808 */ /* 0x002fe20002800000 */
[--C-:B------:R-:W-:Y:S01]  /*3730*/  FFMA.FTZ R11, R97, UR40, -R112.reuse ;  /* 0x00000028610b7c23 */ /* 0x100fe20008010870 */
[----:B------:R-:W-:Y:S01]  /*3740*/  FMNMX.FTZ R35, R81, R34, !PT ;  /* 0x0000002251237209 */ /* 0x000fe20007810000 */
[--C-:B------:R-:W-:Y:S01]  /*3750*/  FFMA.FTZ R77, R77, UR40, -R112.reuse ;  /* 0x000000284d4d7c23 */ /* 0x100fe20008010870 */
[----:B------:R-:W-:-:S01]  /*3760*/  FFMA.FTZ R10, R100, UR40, -R112 ;  /* 0x00000028640a7c23 */ /* 0x000fc20008010870 */
        /* <DEDUP_REMOVED lines=8> */
[--C-:B------:R-:W-:Y:S01]  /*37f0*/  FFMA.FTZ R52, R65, UR40, -R112.reuse ;  /* 0x0000002841347c23 */ /* 0x100fe20008010870 */
[----:B------:R-:W-:Y:S01]  /*3800*/  FMNMX.FTZ R5, R88, R5, !PT ;  /* 0x0000000558057209 */ /* 0x000fe20007810000 */
[--C-:B-1----:R-:W-:Y:S01]  /*3810*/  FFMA.FTZ R40, R49, UR40, -R112.reuse ;  /* 0x0000002831287c23 */ /* 0x102fe20008010870 */
[----:B------:R-:W-:-:S01]  /*3820*/  FFMA.FTZ R49, R53, UR40, -R112 ;  /* 0x0000002835317c23 */ /* 0x000fc20008010870 */
[--C-:B------:R-:W-:Y:S01]  /*3830*/  FFMA.FTZ R53, R56, UR40, -R112.reuse ;  /* 0x0000002838357c23 */ /* 0x100fe20008010870 */
[----:B------:R-:W-:-:S01]  /*3840*/  FFMA.FTZ R56, R69, UR40, -R112 ;  /* 0x0000002845387c23 */ /* 0x000fc20008010870 */
[----:B------:R-:W1:Y:S01]  /*3850*/  SHFL.BFLY PT, R72, R5, 0x2, 0x1f ;  /* 0x0c401f0005487f89 */ /* 0x000e6200000e0000 */
        /* <DEDUP_REMOVED lines=13> */
[----:B------:R-:W-:-:S02]  /*3930*/  CS2R R112, SRZ ;  /* 0x0000000000707805 */ /* 0x000fc4000001ff00 */
[----:B------:R-:W-:Y:S02]  /*3940*/  CS2R R96, SRZ ;  /* 0x0000000000607805 */ /* 0x000fe4000001ff00 */
[----:B------:R-:W-:Y:S01]  /*3950*/  CS2R R92, SRZ ;  /* 0x00000000005c7805 */ /* 0x000fe2000001ff00 */
[----:B------:R-:W2:Y:S01]  /*3960*/  MUFU.EX2 R9, R9 ;  /* 0x0000000900097308 */ /* 0x000ea20000000800 */
[----:B-1----:R-:W-:-:S07]  /*3970*/  FMNMX.FTZ R72, R5, R72, !PT ;  /* 0x0000004805487209 */ /* 0x002fce0007810000 */
[----:B------:R-:W1:Y:S01]  /*3980*/  MUFU.EX2 R8, R8 ;  /* 0x0000000800087308 */ /* 0x000e620000000800 */
[----:B------:R-:W3:Y:S07]  /*3990*/  SHFL.BFLY PT, R5, R72, 0x1, 0x1f ;  /* 0x0c201f0048057f89 */ /* 0x000eee00000e0000 */
[----:B------:R4:W-:Y:S01]  /*39a0*/  MUFU.EX2 R21, R77 ;  /* 0x0000004d00157308 */ /* 0x0009e20000000800 */
[----:B--2---:R-:W-:-:S04]  /*39b0*/  F2FP.SATFINITE.E4M3.F32.PACK_AB_MERGE_C R200, R9, R6, RZ ;  /* 0x0000000609c8723e */ /* 0x004fc800048070ff */
[----:B------:R-:W-:-:S03]  /*39c0*/  F2FP.SATFINITE.E4M3.F32.PACK_AB_MERGE_C R200, R7, R4, R200 ;  /* 0x0000000407c8723e */ /* 0x000fc600048070c8 */
[----:B------:R-:W2:Y:S08]  /*39d0*/  MUFU.EX2 R11, R11 ;  /* 0x0000000b000b7308 */ /* 0x000eb00000000800 */
[----:B------:R-:W5:Y:S01]  /*39e0*/  MUFU.EX2 R10, R10 ;  /* 0x0000000a000a7308 */ /* 0x000f620000000800 */
[----:B---3--:R-:W-:-:S04]  /*39f0*/  FMNMX.FTZ R5, R72, R5, !PT ;  /* 0x0000000548057209 */ /* 0x008fc80007810000 */
[C---:B------:R-:W-:Y:S01]  /*3a00*/  FSETP.NEU.FTZ.AND P1, PT, R5.reuse, -INF , PT ;  /* 0xff8000000500780b */ /* 0x040fe20003f3d000 */
[----:B------:R-:W-:-:S02]  /*3a10*/  FFMA.FTZ R68, R5, R68, -8 ;  /* 0xc100000005447423 */ /* 0x000fc40000010044 */
[----:B------:R-:W-:Y:S03]  /*3a20*/  MUFU.EX2 R13, R101 ;  /* 0x00000065000d7308 */ /* 0x000fe60000000800 */
[----:B------:R-:W-:Y:S02]  /*3a30*/  FSEL R89, R68, RZ, P1 ;  /* 0x000000ff44597208 */ /* 0x000fe40000800000 */
[----:B------:R-:W-:-:S03]  /*3a40*/  ISETP.NE.AND P1, PT, R2, RZ, PT ;  /* 0x000000ff0200720c */ /* 0x000fc60003f25270 */
        /* <DEDUP_REMOVED lines=9> */
[----:B----4-:R-:W-:-:S01]  /*3ae0*/  FFMA.FTZ R77, R83, UR40, -R89 ;  /* 0x00000028534d7c23 */ /* 0x010fc20008010859 */
[----:B------:R-:W-:Y:S01]  /*3af0*/  FADD.FTZ R83, R4, R7 ;  /* 0x0000000704537221 */ /* 0x000fe20000010000 */
[----:B------:R-:W-:-:S01]  /*3b00*/  FFMA.FTZ R103, R103, UR40, -R89 ;  /* 0x0000002867677c23 */ /* 0x000fc20008010859 */
[--C-:B------:R-:W-:Y:S01]  /*3b10*/  FFMA.FTZ R72, R74, UR40, -R89.reuse ;  /* 0x000000284a487c23 */ /* 0x100fe20008010859 */
[----:B------:R-:W-:-:S01]  /*3b20*/  FFMA.FTZ R74, R82, UR40, -R89 ;  /* 0x00000028524a7c23 */ /* 0x000fc20008010859 */
[----:B------:R-:W-:Y:S01]  /*3b30*/  FADD.FTZ R82, R6, R83 ;  /* 0x0000005306527221 */ /* 0x000fe20000010000 */
[----:B------:R-:W-:Y:S01]  /*3b40*/  @P1 VIADD R3, R3, 0x33440 ;  /* 0x0003344003031836 */ /* 0x000fe20000000000 */
[----:B------:R-:W3:Y:S01]  /*3b50*/  MUFU.EX2 R69, R69 ;  /* 0x0000004500457308 */ /* 0x000ee20000000800 */
[----:B------:R-:W-:-:S01]  /*3b60*/  FFMA.FTZ R75, R75, UR40, -R89 ;  /* 0x000000284b4b7c23 */ /* 0x000fc20008010859 */
[----:B------:R-:W-:Y:S01]  /*3b70*/  FADD.FTZ R83, R9, R82 ;  /* 0x0000005209537221 */ /* 0x000fe20000010000 */
[----:B------:R-:W-:-:S01]  /*3b80*/  FFMA.FTZ R78, R78, UR40, -R89 ;  /* 0x000000284e4e7c23 */ /* 0x000fc20008010859 */
[----:B------:R-:W-:Y:S01]  /*3b90*/  @P1 PRMT R3, R18, 0x654, R3 ;  /* 0x0000065412031816 */ /* 0x000fe20000000003 */
[----:B------:R-:W-:-:S01]  /*3ba0*/  FFMA.FTZ R79, R79, UR40, -R89 ;  /* 0x000000284f4f7c23 */ /* 0x000fc20008010859 */
[----:B-1----:R-:W-:Y:S01]  /*3bb0*/  FADD.FTZ R82, R8, R83 ;  /* 0x0000005308527221 */ /* 0x002fe20000010000 */
[----:B------:R-:W-:-:S01]  /*3bc0*/  FFMA.FTZ R86, R86, UR40, -R89 ;  /* 0x0000002856567c23 */ /* 0x000fc20008010859 */
[----:B------:R-:W1:Y:S01]  /*3bd0*/  MUFU.EX2 R94, R94 ;  /* 0x0000005e005e7308 */ /* 0x000e620000000800 */
[----:B------:R4:W-:Y:S01]  /*3be0*/  @P1 SYNCS.ARRIVE.TRANS64.RED.A1T0 RZ, [R3+URZ], RZ ;  /* 0x000000ff03ff19a7 */ /* 0x0009e2000810043f */
[----:B--2---:R-:W-:-:S01]  /*3bf0*/  FADD.FTZ R83, R11, R82 ;  /* 0x000000520b537221 */ /* 0x004fc20000010000 */
[--C-:B------:R-:W-:Y:S01]  /*3c00*/  FFMA.FTZ R87, R87, UR40, -R89.reuse ;  /* 0x0000002857577c23 */ /* 0x100fe20008010859 */
[----:B------:R-:W-:-:S01]  /*3c10*/  FFMA.FTZ R58, R58, UR40, -R89 ;  /* 0x000000283a3a7c23 */ /* 0x000fc20008010859 */
[----:B------:R-:W-:Y:S01]  /*3c20*/  FFMA.FTZ R59, R59, UR40, -R89 ;  /* 0x000000283b3b7c23 */ /* 0x000fe20008010859 */
[----:B-----5:R-:W-:-:S01]  /*3c30*/  FADD.FTZ R82, R10, R83 ;  /* 0x000000530a527221 */ /* 0x020fc20000010000 */
[----:B------:R-:W-:Y:S01]  /*3c40*/  FFMA.FTZ R62, R62, UR40, -R89 ;  /* 0x000000283e3e7c23 */ /* 0x000fe20008010859 */
[----:B------:R-:W2:Y:S01]  /*3c50*/  MUFU.EX2 R95, R95 ;  /* 0x0000005f005f7308 */ /* 0x000ea20000000800 */
[----:B---3--:R-:W-:-:S01]  /*3c60*/  FADD.FTZ R91, R64, R69 ;  /* 0x00000045405b7221 */ /* 0x008fc20000010000 */
[--C-:B------:R-:W-:Y:S01]  /*3c70*/  FFMA.FTZ R63, R63, UR40, -R89.reuse ;  /* 0x000000283f3f7c23 */ /* 0x100fe20008010859 */
[----:B------:R-:W-:-:S01]  /*3c80*/  FFMA.FTZ R66, R66, UR40, -R89 ;  /* 0x0000002842427c23 */ /* 0x000fc20008010859 */
[--C-:B------:R-:W-:Y:S01]  /*3c90*/  FFMA.FTZ R67, R67, UR40, -R89.reuse ;  /* 0x0000002843437c23 */ /* 0x100fe20008010859 */
[----:B------:R-:W-:Y:S01]  /*3ca0*/  F2FP.SATFINITE.E4M3.F32.PACK_AB_MERGE_C R202, R13, R10, RZ ;  /* 0x0000000a0dca723e */ /* 0x000fe200048070ff */
[--C-:B------:R-:W-:Y:S01]  /*3cb0*/  FFMA.FTZ R70, R70, UR40, -R89.reuse ;  /* 0x0000002846467c23 */ /* 0x100fe20008010859 */
[----:B------:R-:W-:-:S01]  /*3cc0*/  FFMA.FTZ R71, R71, UR40, -R89 ;  /* 0x0000002847477c23 */ /* 0x000fc20008010859 */
[----:B------:R-:W3:Y:S01]  /*3cd0*/  MUFU.EX2 R68, R68 ;  /* 0x0000004400447308 */ /* 0x000ee20000000800 */
[----:B-1----:R-:W-:-:S01]  /*3ce0*/  FADD.FTZ R90, R94, R91 ;  /* 0x0000005b5e5a7221 */ /* 0x002fc20000010000 */
        /* <DEDUP_REMOVED lines=20> */
[----:B------:R-:W-:-:S02]  /*3e30*/  PLOP3.LUT P1, PT, PT, PT, UP0, 0x80, 0x0 ;  /* 0x000000000000781c */ /* 0x000fc40003f2f008 */
[----:B------:R-:W-:Y:S01]  /*3e40*/  CS2R R100, SRZ ;  /* 0x0000000000647805 */ /* 0x000fe2000001ff00 */
[----:B------:R-:W2:Y:S01]  /*3e50*/  MUFU.EX2 R103, R103 ;  /* 0x0000006700677308 */ /* 0x000ea20000000800 */
[----:B----4-:R-:W-:-:S01]  /*3e60*/  FADD.FTZ R3, R73, R90 ;  /* 0x0000005a49037221 */ /* 0x010fc20000010000 */
[----:B------:R-:W-:Y:S02]  /*3e70*/  F2FP.SATFINITE.E4M3.F32.PACK_AB_MERGE_C R94, R95, R94, RZ ;  /* 0x0000005e5f5e723e */ /* 0x000fe400048070ff */
[----:B------:R-:W-:Y:S02]  /*3e80*/  CS2R R98, SRZ ;  /* 0x0000000000627805 */ /* 0x000fe4000001ff00 */
[----:B------:R-:W-:Y:S02]  /*3e90*/  F2FP.SATFINITE.E4M3.F32.PACK_AB_MERGE_C R202, R11, R8, R202 ;  /* 0x000000080bca723e */ /* 0x000fe400048070ca */
[----:B------:R-:W-:Y:S02]  /*3ea0*/  F2FP.SATFINITE.E4M3.F32.PACK_AB_MERGE_C R201, R69, R64, R94 ;  /* 0x0000004045c9723e */ /* 0x000fe4000480705e */
[----:B------:R-:W-:Y:S01]  /*3eb0*/  CS2R R94, SRZ ;  /* 0x00000000005e7805 */ /* 0x000fe2000001ff00 */
[----:B------:R-:W3:Y:S01]  /*3ec0*/  MUFU.EX2 R72, R72 ;  /* 0x0000004800487308 */ /* 0x000ee20000000800 */
[----:B-1----:R-:W-:-:S01]  /*3ed0*/  FADD.FTZ R90, R102, R3 ;  /* 0x00000003665a7221 */ /* 0x002fc20000010000 */
[----:B------:R-:W-:-:S04]  /*3ee0*/  FADD.FTZ R3, R13, R82 ;  /* 0x000000520d037221 */ /* 0x000fc80000010000 */
[----:B------:R-:W-:Y:S02]  /*3ef0*/  FADD.FTZ R82, R12, R3 ;  /* 0x000000030c527221 */ /* 0x000fe40000010000 */
[----:B------:R-:W1:Y:S01]  /*3f00*/  MUFU.EX2 R75, R75 ;  /* 0x0000004b004b7308 */ /* 0x000e620000000800 */
[----:B--2---:R-:W-:-:S01]  /*3f10*/  FADD.FTZ R83, R103, R90 ;  /* 0x0000005a67537221 */ /* 0x004fc20000010000 */
[----:B------:R-:W-:Y:S01]  /*3f20*/  FADD.FTZ R3, R15, R82 ;  /* 0x000000520f037221 */ /* 0x000fe20000010000 */
[----:B------:R-:W-:-:S04]  /*3f30*/  F2FP.SATFINITE.E4M3.F32.PACK_AB_MERGE_C R102, R103, R102, RZ ;  /* 0x000000666766723e */ /* 0x000fc800048070ff */
[----:B------:R-:W-:Y:S01]  /*3f40*/  F2FP.SATFINITE.E4M3.F32.PACK_AB_MERGE_C R203, R73, R68, R102 ;  /* 0x0000004449cb723e */ /* 0x000fe20004807066 */
[----:B------:R-:W2:Y:S01]  /*3f50*/  MUFU.EX2 R14, R14 ;  /* 0x0000000e000e7308 */ /* 0x000ea20000000800 */
[----:B---3--:R-:W-:-:S01]  /*3f60*/  FADD.FTZ R90, R72, R83 ;  /* 0x00000053485a7221 */ /* 0x008fc20000010000 */
[----:B------:R-:W-:Y:S02]  /*3f70*/  CS2R R102, SRZ ;  /* 0x0000000000667805 */ /* 0x000fe4000001ff00 */
[----:B------:R-:W-:-:S04]  /*3f80*/  CS2R R68, SRZ ;  /* 0x0000000000447805 */ /* 0x000fc8000001ff00 */
[----:B------:R-:W3:Y:S01]  /*3f90*/  MUFU.EX2 R78, R78 ;  /* 0x0000004e004e7308 */ /* 0x000ee20000000800 */
[----:B-1----:R-:W-:-:S07]  /*3fa0*/  FADD.FTZ R83, R75, R90 ;  /* 0x0000005a4b537221 */ /* 0x002fce0000010000 */
[----:B------:R-:W1:Y:S01]  /*3fb0*/  MUFU.EX2 R79, R79 ;  /* 0x0000004f004f7308 */ /* 0x000e620000000800 */
[----:B--2---:R-:W-:-:S01]  /*3fc0*/  FADD.FTZ R82, R14, R3 ;  /* 0x000000030e527221 */ /* 0x004fc20000010000 */
[----:B------:R-:W-:-:S03]  /*3fd0*/  F2FP.SATFINITE.E4M3.F32.PACK_AB_MERGE_C R14, R21, R14, RZ ;  /* 0x0000000e150e723e */ /* 0x000fc600048070ff */
[----:B------:R-:W-:Y:S01]  /*3fe0*/  FADD.FTZ R3, R21, R82 ;  /* 0x0000005215037221 */ /* 0x000fe20000010000 */
[----:B------:R-:W-:Y:S02]  /*3ff0*/  F2FP.SATFINITE.E4M3.F32.PACK_AB_MERGE_C R204, R15, R12, R14 ;  /* 0x0000000c0fcc723e */ /* 0x000fe4000480700e */
[----:B------:R-:W2:Y:S01]  /*4000*/  MUFU.EX2 R20, R20 ;  /* 0x0000001400147308 */ /* 0x000ea20000000800 */
[----:B---3--:R-:W-:-:S07]  /*4010*/  FADD.FTZ R90, R78, R83 ;  /* 0x000000534e5a7221 */ /* 0x008fce0000010000 */
[----:B------:R-:W3:Y:S01]  /*4020*/  MUFU.EX2 R74, R74 ;  /* 0x0000004a004a7308 */ /* 0x000ee20000000800 */
[----:B-1----:R-:W-:-:S01]  /*4030*/  FADD.FTZ R83, R79, R90 ;  /* 0x0000005a4f537221 */ /* 0x002fc20000010000 */
[----:B------:R-:W-:-:S04]  /*4040*/  F2FP.SATFINITE.E4M3.F32.PACK_AB_MERGE_C R78, R79, R78, RZ ;  /* 0x0000004e4f4e723e */ /* 0x000fc800048070ff */
[----:B------:R-:W-:Y:S02]  /*4050*/  F2FP.SATFINITE.E4M3.F32.PACK_AB_MERGE_C R205, R75, R72, R78 ;  /* 0x000000484bcd723e */ /* 0x000fe4000480704e */
[----:B------:R-:W-:Y:S01]  /*4060*/  CS2R R78, SRZ ;  /* 0x00000000004e7805 */ /* 0x000fe2000001ff00 */
[----:B------:R-:W1:Y:S01]  /*4070*/  MUFU.EX2 R77, R77 ;  /* 0x0000004d004d7308 */ /* 0x000e620000000800 */
[----:B--2---:R-:W-:-:S01]  /*4080*/  FADD.FTZ R82, R20, R3 ;  /* 0x0000000314527221 */ /* 0x004fc20000010000 */
[----:B------:R-:W-:-:S03]  /*4090*/  CS2R R72, SRZ ;  /* 0x0000000000487805 */ /* 0x000fc6000001ff00 */
[----:B------:R-:W-:-:S03]  /*40a0*/  FADD.FTZ R3, R25, R82 ;  /* 0x0000005219037221 */ /* 0x000fc60000010000 */
[----:B------:R-:W2:Y:S01]  /*40b0*/  MUFU.EX2 R24, R24 ;  /* 0x0000001800187308 */ /* 0x000ea20000000800 */
[----:B---3--:R-:W-:-:S07]  /*40c0*/  FADD.FTZ R90, R74, R83 ;  /* 0x000000534a5a7221 */ /* 0x008fce0000010000 */
[----:B------:R-:W3:Y:S01]  /*40d0*/  MUFU.EX2 R86, R86 ;  /* 0x0000005600567308 */ /* 0x000ee20000000800 */
[----:B-1----:R-:W-:-:S07]  /*40e0*/  FADD.FTZ R83, R77, R90 ;  /* 0x0000005a4d537221 */ /* 0x002fce0000010000 */
[----:B------:R-:W1:Y:S01]  /*40f0*/  MUFU.EX2 R87, R87 ;  /* 0x0000005700577308 */ /* 0x000e620000000800 */
[----:B--2---:R-:W-:-:S01]  /*4100*/  FADD.FTZ R82, R24, R3 ;  /* 0x0000000318527221 */ /* 0x004fc20000010000 */
[----:B------:R-:W-:-:S03]  /*4110*/  F2FP.SATFINITE.E4M3.F32.PACK_AB_MERGE_C R24, R29, R24, RZ ;  /* 0x000000181d18723e */ /* 0x000fc600048070ff */
[----:B------:R-:W-:Y:S01]  /*4120*/  FADD.FTZ R3, R29, R82 ;  /* 0x000000521d037221 */ /* 0x000fe20000010000 */
[----:B------:R-:W-:Y:S02]  /*4130*/  F2FP.SATFINITE.E4M3.F32.PACK_AB_MERGE_C R206, R25, R20, R24 ;  /* 0x0000001419ce723e */ /* 0x000fe40004807018 */
[----:B------:R-:W-:Y:S01]  /*4140*/  CS2R R24, SRZ ;  /* 0x0000000000187805 */ /* 0x000fe2000001ff00 */
[----:B------:R-:W2:Y:S01]  /*4150*/  MUFU.EX2 R28, R28 ;  /* 0x0000001c001c7308 */ /* 0x000ea20000000800 */
[----:B---3--:R-:W-:-:S01]  /*4160*/  FADD.FTZ R90, R86, R83 ;  /* 0x00000053565a7221 */ /* 0x008fc20000010000 */
[----:B------:R-:W-:-:S06]  /*4170*/  CS2R R82, SRZ ;  /* 0x0000000000527805 */ /* 0x000fcc000001ff00 */
[----:B------:R-:W3:Y:S01]  /*4180*/  MUFU.EX2 R58, R58 ;  /* 0x0000003a003a7308 */ /* 0x000ee20000000800 */
[----:B-1----:R-:W-:-:S01]  /*4190*/  FADD.FTZ R9, R87, R90 ;  /* 0x0000005a57097221 */ /* 0x002fc20000010000 */
[----:B------:R-:W-:Y:S02]  /*41a0*/  F2FP.SATFINITE.E4M3.F32.PACK_AB_MERGE_C R86, R87, R86, RZ ;  /* 0x000000565756723e */ /* 0x000fe400048070ff */
[----:B------:R-:W-:Y:S02]  /*41b0*/  CS2R R90, SRZ ;  /* 0x00000000005a7805 */ /* 0x000fe4000001ff00 */
[----:B------:R-:W-:Y:S02]  /*41c0*/  F2FP.SATFINITE.E4M3.F32.PACK_AB_MERGE_C R207, R77, R74, R86 ;  /* 0x0000004a4dcf723e */ /* 0x000fe40004807056 */
[----:B------:R-:W-:Y:S01]  /*41d0*/  CS2R R86, SRZ ;  /* 0x0000000000567805 */ /* 0x000fe2000001ff00 */
[----:B------:R1:W4:Y:S01]  /*41e0*/  MUFU.EX2 R33, R105 ;  /* 0x0000006900217308 */ /* 0x0003220000000800 */
[----:B--2---:R-:W-:-:S01]  /*41f0*/  FADD.FTZ R6, R28, R3 ;  /* 0x000000031c067221 */ /* 0x004fc20000010000 */
[----:B------:R-:W-:-:S06]  /*4200*/  CS2R R74, SRZ ;  /* 0x00000000004a7805 */ /* 0x000fcc000001ff00 */
[----:B------:R-:W2:Y:S01]  /*4210*/  MUFU.EX2 R59, R59 ;  /* 0x0000003b003b7308 */ /* 0x000ea20000000800 */
[----:B---3--:R-:W-:-:S01]  /*4220*/  FADD.FTZ R10, R58, R9 ;  /* 0x000000093a0a7221 */ /* 0x008fc20000010000 */
[----:B-1----:R-:W-:-:S06]  /*4230*/  CS2R R104, SRZ ;  /* 0x0000000000687805 */ /* 0x002fcc000001ff00 */
[----:B------:R-:W1:Y:S01]  /*4240*/  MUFU.EX2 R32, R32 ;  /* 0x0000002000207308 */ /* 0x000e620000000800 */
[----:B----4-:R-:W-:-:S07]  /*4250*/  FADD.FTZ R3, R33, R6 ;  /* 0x0000000621037221 */ /* 0x010fce0000010000 */
[----:B------:R-:W3:Y:S01]  /*4260*/  MUFU.EX2 R62, R62 ;  /* 0x0000003e003e7308 */ /* 0x000ee20000000800 */
[----:B--2---:R-:W-:-:S07]  /*4270*/  FADD.FTZ R9, R59, R10 ;  /* 0x0000000a3b097221 */ /* 0x004fce0000010000 */
[----:B------:R2:W4:Y:S01]  /*4280*/  MUFU.EX2 R37, R107 ;  /* 0x0000006b00257308 */ /* 0x0005220000000800 */
[----:B-1----:R-:W-:-:S07]  /*4290*/  FADD.FTZ R6, R32, R3 ;  /* 0x0000000320067221 */ /* 0x002fce0000010000 */
[----:B------:R-:W1:Y:S01]  /*42a0*/  MUFU.EX2 R63, R63 ;  /* 0x0000003f003f7308 */ /* 0x000e620000000800 */
[----:B---3--:R-:W-:-:S01]  /*42b0*/  FADD.FTZ R10, R62, R9 ;  /* 0x000000093e0a7221 */ /* 0x008fc20000010000 */
[----:B--2---:R-:W-:-:S06]  /*42c0*/  CS2R R106, SRZ ;  /* 0x00000000006a7805 */ /* 0x004fcc000001ff00 */
[----:B------:R-:W2:Y:S01]  /*42d0*/  MUFU.EX2 R36, R36 ;  /* 0x0000002400247308 */ /* 0x000ea20000000800 */
[C---:B----4-:R-:W-:Y:S01]  /*42e0*/  F2FP.SATFINITE.E4M3.F32.PACK_AB_MERGE_C R32, R37.reuse, R32, RZ ;  /* 0x000000202520723e */ /* 0x050fe200048070ff */
[----:B------:R-:W-:-:S03]  /*42f0*/  FADD.FTZ R37, R37, R6 ;  /* 0x0000000625257221 */ /* 0x000fc60000010000 */
[----:B------:R-:W-:Y:S02]  /*4300*/  F2FP.SATFINITE.E4M3.F32.PACK_AB_MERGE_C R208, R33, R28, R32 ;  /* 0x0000001c21d0723e */ /* 0x000fe40004807020 */
[----:B------:R-:W-:Y:S02]  /*4310*/  CS2R R32, SRZ ;  /* 0x0000000000207805 */ /* 0x000fe4000001ff00 */
[----:B------:R-:W-:Y:S01]  /*4320*/  CS2R R28, SRZ ;  /* 0x00000000001c7805 */ /* 0x000fe2000001ff00 */
[----:B------:R-:W3:Y:S01]  /*4330*/  MUFU.EX2 R66, R66 ;  /* 0x0000004200427308 */ /* 0x000ee20000000800 */
[----:B-1----:R-:W-:-:S01]  /*4340*/  FADD.FTZ R3, R63, R10 ;  /* 0x0000000a3f037221 */ /* 0x002fc20000010000 */
[----:B------:R-:W-:-:S04]  /*4350*/  F2FP.SATFINITE.E4M3.F32.PACK_AB_MERGE_C R62, R63, R62, RZ ;  /* 0x0000003e3f3e723e */ /* 0x000fc800048070ff */
        /* <DEDUP_REMOVED lines=8> */
[----:B------:R1:W3:Y:S01]  /*43e0*/  MUFU.EX2 R30, R110 ;  /* 0x0000006e001e7308 */ /* 0x0002e20000000800 */
[----:B----4-:R-:W-:-:S07]  /*43f0*/  FADD.FTZ R3, R41, R6 ;  /* 0x0000000629037221 */ /* 0x010fce0000010000 */
[----:B------:R-:W4:Y:S01]  /*4400*/  MUFU.EX2 R70, R70 ;  /* 0x0000004600467308 */ /* 0x000f220000000800 */
[----:B--2---:R-:W-:-:S01]  /*4410*/  FADD.FTZ R9, R67, R10 ;  /* 0x0000000a43097221 */ /* 0x004fc20000010000 */
[----:B-1----:R-:W-:-:S06]  /*4420*/  CS2R R110, SRZ ;  /* 0x00000000006e7805 */ /* 0x002fcc000001ff00 */
[----:B------:R-:W1:Y:S01]  /*4430*/  MUFU.EX2 R31, R31 ;  /* 0x0000001f001f7308 */ /* 0x000e620000000800 */
[----:B---3--:R-:W-:-:S07]  /*4440*/  FADD.FTZ R6, R30, R3 ;  /* 0x000000031e067221 */ /* 0x008fce0000010000 */
[----:B------:R-:W2:Y:S01]  /*4450*/  MUFU.EX2 R71, R71 ;  /* 0x0000004700477308 */ /* 0x000ea20000000800 */
[----:B----4-:R-:W-:-:S07]  /*4460*/  FADD.FTZ R4, R70, R9 ;  /* 0x0000000946047221 */ /* 0x010fce0000010000 */
[----:B------:R-:W3:Y:S01]  /*4470*/  MUFU.EX2 R42, R42 ;  /* 0x0000002a002a7308 */ /* 0x000ee20000000800 */
[C---:B-1----:R-:W-:Y:S01]  /*4480*/  F2FP.SATFINITE.E4M3.F32.PACK_AB_MERGE_C R30, R31.reuse, R30, RZ ;  /* 0x0000001e1f1e723e */ /* 0x042fe200048070ff */
[----:B------:R-:W-:-:S03]  /*4490*/  FADD.FTZ R31, R31, R6 ;  /* 0x000000061f1f7221 */ /* 0x000fc60000010000 */
[----:B------:R-:W-:Y:S02]  /*44a0*/  F2FP.SATFINITE.E4M3.F32.PACK_AB_MERGE_C R210, R41, R36, R30 ;  /* 0x0000002429d2723e */ /* 0x000fe4000480701e */
[----:B------:R-:W-:Y:S01]  /*44b0*/  CS2R R36, SRZ ;  /* 0x0000000000247805 */ /* 0x000fe2000001ff00 */
[----:B------:R-:W1:Y:S01]  /*44c0*/  MUFU.EX2 R35, R35 ;  /* 0x0000002300237308 */ /* 0x000e620000000800 */
[C---:B--2---:R-:W-:Y:S01]  /*44d0*/  F2FP.SATFINITE.E4M3.F32.PACK_AB_MERGE_C R70, R71.reuse, R70, RZ ;  /* 0x000000464746723e */ /* 0x044fe200048070ff */
[----:B------:R-:W-:Y:S01]  /*44e0*/  FADD.FTZ R71, R71, R4 ;  /* 0x0000000447477221 */ /* 0x000fe20000010000 */
[----:B------:R-:W-:-:S01]  /*44f0*/  FADD.FTZ R4, R34, R31 ;  /* 0x0000001f22047221 */ /* 0x000fc20000010000 */
[----:B------:R-:W-:Y:S02]  /*4500*/  CS2R R30, SRZ ;  /* 0x00000000001e7805 */ /* 0x000fe4000001ff00 */
[----:B------:R-:W-:Y:S02]  /*4510*/  F2FP.SATFINITE.E4M3.F32.PACK_AB_MERGE_C R211, R67, R66, R70 ;  /* 0x0000004243d3723e */ /* 0x000fe40004807046 */
[----:B------:R-:W-:Y:S01]  /*4520*/  CS2R R66, SRZ ;  /* 0x0000000000427805 */ /* 0x000fe2000001ff00 */
[----:B------:R-:W2:Y:S01]  /*4530*/  MUFU.EX2 R43, R43 ;  /* 0x0000002b002b7308 */ /* 0x000ea20000000800 */
[----:B---3--:R-:W-:-:S01]  /*4540*/  FADD.FTZ R6, R42, R71 ;  /* 0x000000472a067221 */ /* 0x008fc20000010000 */
[----:B------:R-:W-:-:S06]  /*4550*/  CS2R R70, SRZ ;  /* 0x0000000000467805 */ /* 0x000fcc000001ff00 */
        /* <DEDUP_REMOVED lines=9> */
[----:B--2---:R-:W-:-:S01]  /*45f0*/  FADD.FTZ R4, R45, R4 ;  /* 0x000000042d047221 */ /* 0x004fc20000010000 */
[----:B------:R-:W-:-:S04]  /*4600*/  F2FP.SATFINITE.E4M3.F32.PACK_AB_MERGE_C R38, R45, R38, RZ ;  /* 0x000000262d26723e */ /* 0x000fc800048070ff */
[----:B------:R-:W-:Y:S02]  /*4610*/  F2FP.SATFINITE.E4M3.F32.PACK_AB_MERGE_C R212, R35, R34, R38 ;  /* 0x0000002223d4723e */ /* 0x000fe40004807026 */
[----:B------:R-:W-:Y:S01]  /*4620*/  CS2R R34, SRZ ;  /* 0x0000000000227805 */ /* 0x000fe2000001ff00 */
[----:B------:R-:W2:Y:S01]  /*4630*/  MUFU.EX2 R50, R50 ;  /* 0x0000003200327308 */ /* 0x000ea20000000800 */
[C---:B---3--:R-:W-:Y:S01]  /*4640*/  F2FP.SATFINITE.E4M3.F32.PACK_AB_MERGE_C R46, R47.reuse, R46, RZ ;  /* 0x0000002e2f2e723e */ /* 0x048fe200048070ff */
[----:B------:R-:W-:-:S03]  /*4650*/  FADD.FTZ R47, R47, R6 ;  /* 0x000000062f2f7221 */ /* 0x000fc60000010000 */
[----:B------:R-:W-:Y:S02]  /*4660*/  F2FP.SATFINITE.E4M3.F32.PACK_AB_MERGE_C R213, R43, R42, R46 ;  /* 0x0000002a2bd5723e */ /* 0x000fe4000480702e */
[----:B------:R-:W-:Y:S01]  /*4670*/  CS2R R42, SRZ ;  /* 0x00000000002a7805 */ /* 0x000fe2000001ff00 */
[----:B------:R-:W3:Y:S01]  /*4680*/  MUFU.EX2 R40, R40 ;  /* 0x0000002800287308 */ /* 0x000ee20000000800 */
[----:B-1----:R-:W-:-:S07]  /*4690*/  FADD.FTZ R7, R39, R4 ;  /* 0x0000000427077221 */ /* 0x002fce0000010000 */
[----:B------:R-:W1:Y:S01]  /*46a0*/  MUFU.EX2 R51, R51 ;  /* 0x0000003300337308 */ /* 0x000e620000000800 */
[----:B--2---:R-:W-:-:S01]  /*46b0*/  FADD.FTZ R4, R50, R47 ;  /* 0x0000002f32047221 */ /* 0x004fc20000010000 */
[----:B------:R-:W-:-:S06]  /*46c0*/  CS2R R46, SRZ ;  /* 0x00000000002e7805 */ /* 0x000fcc000001ff00 */
[----:B------:R-:W-:Y:S01]  /*46d0*/  MUFU.EX2 R44, R44 ;  /* 0x0000002c002c7308 */ /* 0x000fe20000000800 */
[----:B---3--:R-:W-:-:S07]  /*46e0*/  FADD.FTZ R7, R40, R7 ;  /* 0x0000000728077221 */ /* 0x008fce0000010000 */
[----:B------:R-:W2:Y:S01]  /*46f0*/  MUFU.EX2 R49, R49 ;  /* 0x0000003100317308 */ /* 0x000ea20000000800 */
[----:B-1----:R-:W-:-:S07]  /*4700*/  FADD.FTZ R9, R51, R4 ;  /* 0x0000000433097221 */ /* 0x002fce0000010000 */
[----:B------:R-:W1:Y:S08]  /*4710*/  MUFU.EX2 R54, R54 ;  /* 0x0000003600367308 */ /* 0x000e700000000800 */
[----:B------:R-:W3:Y:S01]  /*4720*/  MUFU.EX2 R55, R55 ;  /* 0x0000003700377308 */ /* 0x000ee20000000800 */
[----:B--2---:R-:W-:Y:S01]  /*4730*/  F2FP.SATFINITE.E4M3.F32.PACK_AB_MERGE_C R6, R49, R44, RZ ;  /* 0x0000002c3106723e */ /* 0x004fe200048070ff */
[----:B------:R-:W-:-:S03]  /*4740*/  FADD.FTZ R44, R44, R7 ;  /* 0x000000072c2c7221 */ /* 0x000fc60000010000 */
[----:B------:R-:W-:Y:S01]  /*4750*/  F2FP.SATFINITE.E4M3.F32.PACK_AB_MERGE_C R214, R40, R39, R6 ;  /* 0x0000002728d6723e */ /* 0x000fe20004807006 */
[----:B------:R-:W-:-:S01]  /*4760*/  FADD.FTZ R49, R49, R44 ;  /* 0x0000002c31317221 */ /* 0x000fc20000010000 */
[----:B------:R-:W-:Y:S01]  /*4770*/  CS2R R44, SRZ ;  /* 0x00000000002c7805 */ /* 0x000fe2000001ff00 */
[----:B------:R-:W-:Y:S01]  /*4780*/  MUFU.EX2 R52, R52 ;  /* 0x0000003400347308 */ /* 0x000fe20000000800 */
[----:B-1----:R-:W-:-:S01]  /*4790*/  FADD.FTZ R4, R54, R9 ;  /* 0x0000000936047221 */ /* 0x002fc20000010000 */
[----:B------:R-:W-:Y:S02]  /*47a0*/  CS2R R40, SRZ ;  /* 0x0000000000287805 */ /* 0x000fe4000001ff00 */
[----:B------:R-:W-:-:S04]  /*47b0*/  CS2R R38, SRZ ;  /* 0x0000000000267805 */ /* 0x000fc8000001ff00 */
[----:B------:R-:W1:Y:S01]  /*47c0*/  MUFU.EX2 R57, R57 ;  /* 0x0000003900397308 */ /* 0x000e620000000800 */
[C---:B---3--:R-:W-:Y:S01]  /*47d0*/  F2FP.SATFINITE.E4M3.F32.PACK_AB_MERGE_C R54, R55.reuse, R54, RZ ;  /* 0x000000363736723e */ /* 0x048fe200048070ff */
[----:B------:R-:W-:-:S03]  /*47e0*/  FADD.FTZ R55, R55, R4 ;  /* 0x0000000437377221 */ /* 0x000fc60000010000 */
[----:B------:R-:W-:Y:S02]  /*47f0*/  F2FP.SATFINITE.E4M3.F32.PACK_AB_MERGE_C R215, R51, R50, R54 ;  /* 0x0000003233d7723e */ /* 0x000fe40004807036 */
[----:B------:R-:W-:Y:S01]  /*4800*/  CS2R R50, SRZ ;  /* 0x0000000000327805 */ /* 0x000fe2000001ff00 */
[----:B------:R-:W2:Y:S08]  /*4810*/  MUFU.EX2 R48, R48 ;  /* 0x0000003000307308 */ /* 0x000eb00000000800 */
[----:B------:R-:W3:Y:S01]  /*4820*/  MUFU.EX2 R26, R26 ;  /* 0x0000001a001a7308 */ /* 0x000ee20000000800 */
[----:B-1----:R-:W-:-:S07]  /*4830*/  F2FP.SATFINITE.E4M3.F32.PACK_AB_MERGE_C R7, R57, R52, RZ ;  /* 0x000000343907723e */ /* 0x002fce00048070ff */
[----:B------:R-:W1:Y:S01]  /*4840*/  MUFU.EX2 R53, R53 ;  /* 0x0000003500357308 */ /* 0x000e620000000800 */
[----:B--2---:R-:W-:-:S07]  /*4850*/  FADD.FTZ R4, R48, R49 ;  /* 0x0000003130047221 */ /* 0x004fce0000010000 */
[----:B------:R-:W2:Y:S01]  /*4860*/  MUFU.EX2 R27, R27 ;  /* 0x0000001b001b7308 */ /* 0x000ea20000000800 */
[----:B---3--:R-:W-:-:S01]  /*4870*/  FADD.FTZ R6, R26, R55 ;  /* 0x000000371a067221 */ /* 0x008fc20000010000 */
[----:B------:R-:W-:-:S06]  /*4880*/  CS2R R54, SRZ ;  /* 0x0000000000367805 */ /* 0x000fcc000001ff00 */
[----:B------:R-:W3:Y:S01]  /*4890*/  MUFU.EX2 R76, R76 ;  /* 0x0000004c004c7308 */ /* 0x000ee20000000800 */
[C---:B-1----:R-:W-:Y:S01]  /*48a0*/  F2FP.SATFINITE.E4M3.F32.PACK_AB_MERGE_C R216, R53.reuse, R48, R7 ;  /* 0x0000003035d8723e */ /* 0x042fe20004807007 */
[----:B------:R-:W-:Y:S01]  /*48b0*/  FADD.FTZ R53, R53, R4 ;  /* 0x0000000435357221 */ /* 0x000fe20000010000 */
[----:B------:R-:W-:-:S03]  /*48c0*/  CS2R R48, SRZ ;  /* 0x0000000000307805 */ /* 0x000fc6000001ff00 */
[----:B------:R-:W-:Y:S02]  /*48d0*/  FADD.FTZ R52, R52, R53 ;  /* 0x0000003534347221 */ /* 0x000fe40000010000 */
[----:B------:R-:W1:Y:S01]  /*48e0*/  MUFU.EX2 R3, R80 ;  /* 0x0000005000037308 */ /* 0x000e620000000800 */
[----:B--2---:R-:W-:-:S01]  /*48f0*/  FADD.FTZ R7, R27, R6 ;  /* 0x000000061b077221 */ /* 0x004fc20000010000 */
[----:B------:R-:W-:Y:S01]  /*4900*/  FADD.FTZ R57, R57, R52 ;  /* 0x0000003439397221 */ /* 0x000fe20000010000 */
[----:B------:R-:W-:-:S05]  /*4910*/  CS2R R52, SRZ ;  /* 0x0000000000347805 */ /* 0x000fca000001ff00 */
[----:B------:R-:W-:Y:S01]  /*4920*/  MUFU.EX2 R60, R60 ;  /* 0x0000003c003c7308 */ /* 0x000fe20000000800 */
[----:B---3--:R-:W-:-:S07]  /*4930*/  FADD.FTZ R4, R76, R7 ;  /* 0x000000074c047221 */ /* 0x008fce0000010000 */
[----:B------:R-:W2:Y:S01]  /*4940*/  MUFU.EX2 R65, R65 ;  /* 0x0000004100417308 */ /* 0x000ea20000000800 */
[----:B-1----:R-:W-:-:S01]  /*4950*/  FADD.FTZ R4, R3, R4 ;  /* 0x0000000403047221 */ /* 0x002fc20000010000 */
[----:B------:R-:W-:-:S04]  /*4960*/  F2FP.SATFINITE.E4M3.F32.PACK_AB_MERGE_C R76, R3, R76, RZ ;  /* 0x0000004c034c723e */ /* 0x000fc800048070ff */
[----:B------:R-:W-:Y:S02]  /*4970*/  F2FP.SATFINITE.E4M3.F32.PACK_AB_MERGE_C R217, R27, R26, R76 ;  /* 0x0000001a1bd9723e */ /* 0x000fe4000480704c */
[----:B------:R-:W-:Y:S01]  /*4980*/  CS2R R76, SRZ ;  /* 0x00000000004c7805 */ /* 0x000fe2000001ff00 */
[----:B------:R-:W1:Y:S01]  /*4990*/  MUFU.EX2 R56, R56 ;  /* 0x0000003800387308 */ /* 0x000e620000000800 */
[----:B------:R-:W-:-:S07]  /*49a0*/  CS2R R26, SRZ ;  /* 0x00000000001a7805 */ /* 0x000fce000001ff00 */
[----:B------:R-:W3:Y:S01]  /*49b0*/  MUFU.EX2 R81, R81 ;  /* 0x0000005100517308 */ /* 0x000ee20000000800 */
[----:B--2---:R-:W-:-:S07]  /*49c0*/  F2FP.SATFINITE.E4M3.F32.PACK_AB_MERGE_C R7, R65, R60, RZ ;  /* 0x0000003c4107723e */ /* 0x004fce00048070ff */
[----:B------:R-:W2:Y:S01]  /*49d0*/  MUFU.EX2 R61, R61 ;  /* 0x0000003d003d7308 */ /* 0x000ea20000000800 */
[----:B-1----:R-:W-:-:S07]  /*49e0*/  FADD.FTZ R6, R56, R57 ;  /* 0x0000003938067221 */ /* 0x002fce0000010000 */
[----:B------:R-:W1:Y:S01]  /*49f0*/  MUFU.EX2 R84, R84 ;  /* 0x0000005400547308 */ /* 0x000e620000000800 */
[----:B---3--:R-:W-:-:S07]  /*4a00*/  FADD.FTZ R3, R81, R4 ;  /* 0x0000000451037221 */ /* 0x008fce0000010000 */
[----:B------:R-:W3:Y:S01]  /*4a10*/  MUFU.EX2 R85, R85 ;  /* 0x0000005500557308 */ /* 0x000ee20000000800 */
[C---:B--2---:R-:W-:Y:S01]  /*4a20*/  F2FP.SATFINITE.E4M3.F32.PACK_AB_MERGE_C R218, R61.reuse, R56, R7 ;  /* 0x000000383dda723e */ /* 0x044fe20004807007 */
[----:B------:R-:W-:Y:S01]  /*4a30*/  FADD.FTZ R61, R61, R6 ;  /* 0x000000063d3d7221 */ /* 0x000fe20000010000 */
[----:B------:R-:W-:-:S03]  /*4a40*/  CS2R R56, SRZ ;  /* 0x0000000000387805 */ /* 0x000fc6000001ff00 */
[----:B------:R-:W-:Y:S02]  /*4a50*/  FADD.FTZ R60, R60, R61 ;  /* 0x0000003d3c3c7221 */ /* 0x000fe40000010000 */
[----:B------:R-:W2:Y:S01]  /*4a60*/  MUFU.EX2 R88, R88 ;  /* 0x0000005800587308 */ /* 0x000ea20000000800 */
[----:B-1----:R-:W-:-:S04]  /*4a70*/  FADD.FTZ R4, R84, R3 ;  /* 0x0000000354047221 */ /* 0x002fc80000010000 */
[----:B---3--:R-:W-:Y:S01]  /*4a80*/  FADD.FTZ R3, R85, R4 ;  /* 0x0000000455037221 */ /* 0x008fe20000010000 */
[----:B------:R-:W-:-:S01]  /*4a90*/  FADD.FTZ R4, R65, R60 ;  /* 0x0000003c41047221 */ /* 0x000fc20000010000 */
[----:B------:R-:W-:Y:S02]  /*4aa0*/  CS2R R64, SRZ ;  /* 0x0000000000407805 */ /* 0x000fe4000001ff00 */
[----:B------:R-:W-:Y:S02]  /*4ab0*/  CS2R R60, SRZ ;  /* 0x00000000003c7805 */ /* 0x000fe4000001ff00 */
[C---:B--2---:R-:W-:Y:S01]  /*4ac0*/  F2FP.SATFINITE.E4M3.F32.PACK_AB_MERGE_C R6, R88.reuse, R85, RZ ;  /* 0x000000555806723e */ /* 0x044fe200048070ff */
[----:B------:R-:W-:-:S01]  /*4ad0*/  FADD.FTZ R3, R88, R3 ;  /* 0x0000000358037221 */ /* 0x000fc20000010000 */
[----:B------:R-:W-:Y:S02]  /*4ae0*/  CS2R R88, SRZ ;  /* 0x0000000000587805 */ /* 0x000fe4000001ff00 */
[----:B------:R-:W-:-:S02]  /*4af0*/  F2FP.SATFINITE.E4M3.F32.PACK_AB_MERGE_C R219, R84, R81, R6 ;  /* 0x0000005154db723e */ /* 0x000fc40004807006 */
[----:B------:R-:W-:Y:S02]  /*4b00*/  CS2R R84, SRZ ;  /* 0x0000000000547805 */ /* 0x000fe4000001ff00 */
[----:B------:R-:W-:Y:S01]  /*4b10*/  CS2R R80, SRZ ;  /* 0x0000000000507805 */ /* 0x000fe2000001ff00 */
[----:B------:R-:W-:Y:S06]  /*4b20*/  @!P1 BRA `(.L_x_2899) ;  /* 0x0000002c00bc9947 */ /* 0x000fec0003800000 */
[----:B------:R-:W-:Y:S01]  /*4b30*/  IMAD.MOV.U32 R6, RZ, RZ, R5 ;  /* 0x000000ffff067224 */ /* 0x000fe200078e0005 */
[----:B------:R-:W-:Y:S01]  /*4b40*/  UIADD3 UR53, UR53, -0x2, URZ ;  /* 0xfffffffe35357890 */ /* 0x000fe2000fffe03f */
[----:B------:R-:W-:Y:S01]  /*4b50*/  IMAD.MOV.U32 R7, RZ, RZ, R0 ;  /* 0x000000ffff077224 */ /* 0x000fe200078e0000 */
[----:B------:R-:W-:Y:S01]  /*4b60*/  UMOV UR57, UR36 ;  /* 0x0000002400397c82 */ /* 0x000fe20008000000 */
[----:B------:R-:W-:Y:S01]  /*4b70*/  IMAD.MOV.U32 R119, RZ, RZ, RZ ;  /* 0x000000ffff777224 */ /* 0x000fe200078e00ff */
[----:B------:R-:W-:-:S08]  /*4b80*/  UMOV UR56, UR52 ;  /* 0x0000003400387c82 */ /* 0x000fd00008000000 */
.L_x_2910:
[----:B------:R-:W-:Y:S01]  /*4b90*/  ISETP.NE.AND P2, PT, RZ, UR41, PT ;  /* 0x00000029ff007c0c */ /* 0x000fe2000bf45270 */
[----:B------:R-:W-:-:S04]  /*4ba0*/  UISETP.NE.AND UP0, UPT, UR56, 0x1, UPT ;  /* 0x000000013800788c */ /* 0x000fc8000bf05270 */
[----:B------:R-:W-:-:S04]  /*4bb0*/  USEL UR36, URZ, 0x1, UP0 ;  /* 0x000000013f247887 */ /* 0x000fc80008000000 */
[----:B------:R-:W-:-:S04]  /*4bc0*/  ULOP3.LUT UR36, UR57, UR36, URZ, 0x3c, !UPT ;  /* 0x0000002439247292 */ /* 0x000fc8000f8e3c3f */
[----:B------:R-:W-:Y:S08]  /*4bd0*/  @P2 BRA `(.L_x_2900) ;  /* 0x0000000000382947 */ /* 0x000ff00003800000 */
[----:B------:R-:W-:Y:S05]  /*4be0*/  @!P0 BRA `(.L_x_2901) ;  /* 0x0000000000048947 */ /* 0x000fea0003800000 */
[----:B------:R-:W-:Y:S01]  /*4bf0*/  BPT.TRAP 0x1 ;  /* 0x000000040000795c */ /* 0x000fe20000300000 */
.L_x_2901:
        /* <DEDUP_REMOVED lines=9> */
.L_x_2902:
[----:B--2---:R-:W-:Y:S05]  /*4c90*/  @P1 BRA `(.L_x_2900) ;  /* 0x0000000000081947 */ /* 0x004fea0003800000 */
[----:B------:R-:W2:Y:S02]  /*4ca0*/  SYNCS.PHASECHK.TRANS64.TRYWAIT P1, [UR6+0x33430], R0 ;  /* 0x03343000ff0075a7 */ /* 0x000ea40008020146 */
[----:B--2---:R-:W-:Y:S05]  /*4cb0*/  @!P1 BRA `(.L_x_2903) ;  /* 0x00000090002c9947 */ /* 0x004fea0003800000 */
.L_x_2900:
        /* <DEDUP_REMOVED lines=189> */
.L_x_2905:
[----:B------:R-:W-:Y:S01]  /*5890*/  ULEA UR6, UR56, UR38, 0x3 ;  /* 0x0000002638067291 */ /* 0x000fe2000f8e183f */
[----:B------:R-:W-:-:S05]  /*58a0*/  IMAD.U32 R0, RZ, RZ, UR57 ;  /* 0x00000039ff007e24 */ /* 0x000fca000f8e00ff */
[----:B------:R-:W-:-:S04]  /*58b0*/  SHF.L.U32 R0, R0, 0x1f, RZ ;  /* 0x0000001f00007819 */ /* 0x000fc800000006ff */
[----:B------:R1:W2:Y:S01]  /*58c0*/  SYNCS.PHASECHK.TRANS64.TRYWAIT P1, [UR6+0x33450], R0 ;  /* 0x03345000ff0075a7 */ /* 0x0002a20008020146 */
[----:B------:R-:W-:Y:S05]  /*58d0*/  @!P0 BRA `(.L_x_2906) ;  /* 0x0000000000048947 */ /* 0x000fea0003800000 */
[----:B------:R-:W-:Y:S01]  /*58e0*/  BPT.TRAP 0x1 ;  /* 0x000000040000795c */ /* 0x000fe20000300000 */
.L_x_2906:
[----:B--2---:R-:W-:Y:S05]  /*58f0*/  @P1 BRA `(.L_x_2904) ;  /* 0x0000000000081947 */ /* 0x004fea0003800000 */
[----:B------:R-:W2:Y:S02]  /*5900*/  SYNCS.PHASECHK.TRANS64.TRYWAIT P1, [UR6+0x33450], R0 ;  /* 0x03345000ff0075a7 */ /* 0x000ea40008020146 */
[----:B--2---:R-:W-:Y:S05]  /*5910*/  @!P1 BRA `(.L_x_2907) ;  /* 0x00000084002c9947 */ /* 0x004fea0003800000 */
.L_x_2904:
[----:B------:R-:W-:Y:S01]  /*5920*/  UIADD3 UR6, UR38, 0x200, URZ ;  /* 0x0000020026067890 */ /* 0x000fe2000fffe03f */
[----:B------:R-:W-:Y:S01]  /*5930*/  WARPGROUP.ARRIVE ;  /* 0x00000000000079c5 */ /* 0x000fe20000000000 */
[----:B------:R-:W-:Y:S01]  /*5940*/  UMOV UR7, 0xc0000010 ;  /* 0xc000001000077882 */ /* 0x000fe20000000000 */
[----:B-12---:R-:W-:Y:S01]  /*5950*/  IADD3 R0, -R22, 0xb, RZ ;  /* 0x0000000b16007810 */ /* 0x006fe20007ffe1ff */
[----:B------:R-:W-:-:S04]  /*5960*/  USHF.R.U32.HI UR6, URZ, 0x4, UR6 ;  /* 0x000000043f067899 */ /* 0x000fc80008011606 */
[----:B------:R-:W-:-:S04]  /*5970*/  ULOP3.LUT UR6, UR6, 0x3fff, URZ, 0xc0, !UPT ;  /* 0x00003fff06067892 */ /* 0x000fc8000f8ec03f */
[----:B------:R-:W-:-:S04]  /*5980*/  ULOP3.LUT UR6, UR6, 0x10000, URZ, 0xfc, !UPT ;  /* 0x0001000006067892 */ /* 0x000fc8000f8efc3f */
[----:B------:R-:W-:-:S07]  /*5990*/  UIMAD UR10, UR56, 0x780, UR6 ;  /* 0x00000780380a78a4 */ /* 0x000fce000f8e0206 */
[----:B------:R-:W-:Y:S02]  /*59a0*/  UMOV UR6, UR10 ;  /* 0x0000000a00067c82 */ /* 0x000fe40008000000 */
[----:B------:R-:W-:Y:S01]  /*59b0*/  QGMMA.64x192x32.F32.E4M3.E4M3 R24, R200, gdesc[UR4], R24, gsb0 ;  /* 0x02e00004c8187df3 */ /* 0x000fe20008000818 */
[----:B------:R-:W-:Y:S01]  /*59c0*/  UIADD3 UR6, UR10, 0x180, URZ ;  /* 0x000001800a067890 */ /* 0x000fe2000fffe03f */
[----:B------:R-:W-:Y:S01]  /*59d0*/  UMOV UR7, 0xc0000010 ;  /* 0xc000001000077882 */ /* 0x000fe20000000000 */
[----:B------:R-:W-:Y:S02]  /*59e0*/  WARPGROUP.DEPBAR.LE gsb0, 0x0 ;  /* 0x00008000000079c5 */ /* 0x000fe40000010000 */
[----:B------:R-:W-:-:S15]  /*59f0*/  WARPGROUP.ARRIVE ;  /* 0x00000000000079c5 */ /* 0x000fde0000000000 */
        /* <DEDUP_REMOVED lines=15> */
[----:B------:R-:W-:Y:S03]  /*5af0*/  QGMMA.64x192x32.F32.E4M3.E4M3 R24, R216, gdesc[UR4], R24, gsb0 ;  /* 0x02e00004d8187df3 */ /* 0x000fe60008000818 */
[----:B------:R-:W-:Y:S02]  /*5b00*/  WARPGROUP.DEPBAR.LE gsb0, 0x0 ;  /* 0x00008000000079c5 */ /* 0x000fe40000010000 */
[----:B------:R1:W-:Y:S06]  /*5b10*/  BAR.ARV R0, 0x100 ;  /* 0x000400000000751d */ /* 0x0003ec0000002000 */
[----:B------:R-:W-:Y:S05]  /*5b20*/  @!P0 BRA `(.L_x_2908) ;  /* 0x0000000000048947 */ /* 0x000fea0003800000 */
[----:B------:R-:W-:Y:S01]  /*5b30*/  BPT.TRAP 0x1 ;  /* 0x000000040000795c */ /* 0x000fe20000300000 */
.L_x_2908:
[----:B-1----:R-:W-:Y:S01]  /*5b40*/  FMNMX.FTZ R0, R184, R7, !PT ;  /* 0x00000007b8007209 */ /* 0x002fe20007810000 */
[----:B------:R-:W-:Y:S01]  /*5b50*/  IMAD.U32 R13, RZ, RZ, UR40 ;  /* 0x00000028ff0d7e24 */ /* 0x000fe2000f8e00ff */
        /* <DEDUP_REMOVED lines=79> */
[----:B------:R-:W-:Y:S01]  /*6050*/  ISETP.NE.AND P1, PT, R2, RZ, PT ;  /* 0x000000ff0200720c */ /* 0x000fe20003f25270 */
        /* <DEDUP_REMOVED lines=12> */
[--C-:B------:R-:W-:Y:S01]  /*6120*/  FFMA.FTZ R172, R176, UR40, -R200.reuse ;  /* 0x00000028b0ac7c23 */ /* 0x100fe200080108c8 */
[----:B------:R-:W-:-:S01]  /*6130*/  FFMA.FTZ R21, R169, UR40, -R200 ;  /* 0x00000028a9157c23 */ /* 0x000fc200080108c8 */
[--C-:B------:R-:W-:Y:S01]  /*6140*/  FFMA.FTZ R176, R180, UR40, -R200.reuse ;  /* 0x00000028b4b07c23 */ /* 0x100fe200080108c8 */
[----:B------:R-:W-:-:S01]  /*6150*/  FFMA.FTZ R169, R173, UR40, -R200 ;  /* 0x00000028ada97c23 */ /* 0x000fc200080108c8 */
[----:B------:R-:W-:Y:S02]  /*6160*/  IMAD.U32 R180, RZ, RZ, UR40 ;  /* 0x00000028ffb47e24 */ /* 0x000fe4000f8e00ff */
[----:B------:R-:W-:-:S01]  /*6170*/  FFMA.FTZ R173, R177, UR40, -R200 ;  /* 0x00000028b1ad7c23 */ /* 0x000fc200080108c8 */
[--C-:B------:R-:W-:Y:S01]  /*6180*/  FFMA.FTZ R177, R181, UR40, -R200.reuse ;  /* 0x00000028b5b17c23 */ /* 0x100fe200080108c8 */
[----:B------:R-:W-:-:S01]  /*6190*/  FFMA.FTZ R181, R133, UR40, -R200 ;  /* 0x0000002885b57c23 */ /* 0x000fc200080108c8 */
[C---:B------:R-:W-:Y:S01]  /*61a0*/  FADD.FTZ R6, -R5.reuse, R6 ;  /* 0x0000000605067221 */ /* 0x040fe20000010100 */
[----:B------:R-:W-:-:S01]  /*61b0*/  FFMA.FTZ R133, R5, R180, -8 ;  /* 0xc100000005857423 */ /* 0x000fc200000100b4 */
[----:B------:R-:W-:Y:S01]  /*61c0*/  FMUL.FTZ R7, R7, UR40 ;  /* 0x0000002807077c20 */ /* 0x000fe20008410000 */
[----:B------:R-:W-:-:S01]  /*61d0*/  FFMA.FTZ R8, R184, UR40, -R200 ;  /* 0x00000028b8087c23 */ /* 0x000fc200080108c8 */
[----:B------:R-:W-:Y:S01]  /*61e0*/  FFMA.FTZ R9, R185, UR40, -R200 ;  /* 0x00000028b9097c23 */ /* 0x000fe200080108c8 */
[----:B------:R-:W-:Y:S01]  /*61f0*/  FMUL.FTZ R6, R6, UR40 ;  /* 0x0000002806067c20 */ /* 0x000fe20008410000 */
[--C-:B------:R-:W-:Y:S01]  /*6200*/  FFMA.FTZ R185, R186, UR40, -R133.reuse ;  /* 0x00000028bab97c23 */ /* 0x100fe20008010885 */
        /* <DEDUP_REMOVED lines=41> */
[----:B------:R-:W3:Y:S01]  /*64a0*/  MUFU.EX2 R180, R180 ;  /* 0x000000b400b47308 */ /* 0x000ee20000000800 */
[----:B--2---:R-:W-:-:S01]  /*64b0*/  FFMA.FTZ R3, R6, R3, R185 ;  /* 0x0000000306037223 */ /* 0x004fc200000100b9 */
[----:B------:R-:W-:Y:S01]  /*64c0*/  FFMA.FTZ R165, R165, UR40, -R200 ;  /* 0x00000028a5a57c23 */ /* 0x000fe200080108c8 */
[----:B------:R-:W-:-:S01]  /*64d0*/  FFMA.FTZ R167, R167, UR40, -R133 ;  /* 0x00000028a7a77c23 */ /* 0x000fc20008010885 */
[----:B------:R-:W-:Y:S01]  /*64e0*/  FFMA.FTZ R136, R136, UR40, -R200 ;  /* 0x0000002888887c23 */ /* 0x000fe200080108c8 */
[----:B------:R-:W-:-:S01]  /*64f0*/  FFMA.FTZ R138, R138, UR40, -R133 ;  /* 0x000000288a8a7c23 */ /* 0x000fc20008010885 */
[----:B------:R-:W-:Y:S01]  /*6500*/  FFMA.FTZ R137, R137, UR40, -R200 ;  /* 0x0000002889897c23 */ /* 0x000fe200080108c8 */
[----:B------:R-:W-:-:S01]  /*6510*/  FFMA.FTZ R139, R139, UR40, -R133 ;  /* 0x000000288b8b7c23 */ /* 0x000fc20008010885 */
[----:B------:R-:W2:Y:S01]  /*6520*/  MUFU.EX2 R10, R10 ;  /* 0x0000000a000a7308 */ /* 0x000ea20000000800 */
[----:B-1----:R-:W-:-:S01]  /*6530*/  FADD.FTZ R193, R9, R4 ;  /* 0x0000000409c17221 */ /* 0x002fc20000010000 */
[----:B------:R-:W-:Y:S01]  /*6540*/  FFMA.FTZ R140, R140, UR40, -R200 ;  /* 0x000000288c8c7c23 */ /* 0x000fe200080108c8 */
[----:B------:R-:W-:-:S01]  /*6550*/  FFMA.FTZ R142, R142, UR40, -R133 ;  /* 0x000000288e8e7c23 */ /* 0x000fc20008010885 */
[----:B------:R-:W-:Y:S01]  /*6560*/  FFMA.FTZ R141, R141, UR40, -R200 ;  /* 0x000000288d8d7c23 */ /* 0x000fe200080108c8 */
[----:B------:R-:W-:-:S01]  /*6570*/  FFMA.FTZ R143, R143, UR40, -R133 ;  /* 0x000000288f8f7c23 */ /* 0x000fc20008010885 */
[----:B------:R-:W-:Y:S01]  /*6580*/  FFMA.FTZ R144, R144, UR40, -R200 ;  /* 0x0000002890907c23 */ /* 0x000fe200080108c8 */
[----:B------:R-:W-:-:S01]  /*6590*/  FFMA.FTZ R146, R146, UR40, -R133 ;  /* 0x0000002892927c23 */ /* 0x000fc20008010885 */
[----:B------:R-:W1:Y:S01]  /*65a0*/  MUFU.EX2 R184, R184 ;  /* 0x000000b800b87308 */ /* 0x000e620000000800 */
[----:B---3--:R-:W-:-:S01]  /*65b0*/  FADD.FTZ R3, R180, R3 ;  /* 0x00000003b4037221 */ /* 0x008fc20000010000 */
[----:B------:R-:W-:Y:S01]  /*65c0*/  FFMA.FTZ R145, R145, UR40, -R200 ;  /* 0x0000002891917c23 */ /* 0x000fe200080108c8 */
[----:B------:R-:W-:-:S01]  /*65d0*/  FFMA.FTZ R147, R147, UR40, -R133 ;  /* 0x0000002893937c23 */ /* 0x000fc20008010885 */
[----:B------:R-:W-:Y:S01]  /*65e0*/  FFMA.FTZ R148, R148, UR40, -R200 ;  /* 0x0000002894947c23 */ /* 0x000fe200080108c8 */
[----:B------:R-:W-:-:S01]  /*65f0*/  FFMA.FTZ R150, R150, UR40, -R133 ;  /* 0x0000002896967c23 */ /* 0x000fc20008010885 */
[----:B------:R-:W-:Y:S01]  /*6600*/  FFMA.FTZ R149, R149, UR40, -R200 ;  /* 0x0000002895957c23 */ /* 0x000fe200080108c8 */
[----:B------:R-:W-:-:S01]  /*6610*/  FFMA.FTZ R151, R151, UR40, -R133 ;  /* 0x0000002897977c23 */ /* 0x000fc20008010885 */
[----:B------:R-:W3:Y:S01]  /*6620*/  MUFU.EX2 R11, R11 ;  /* 0x0000000b000b7308 */ /* 0x000ee20000000800 */
[----:B--2---:R-:W-:-:S01]  /*6630*/  FADD.FTZ R4, R10, R193 ;  /* 0x000000c10a047221 */ /* 0x004fc20000010000 */
        /* <DEDUP_REMOVED lines=9> */
[----:B------:R-:W-:-:S02]  /*66d0*/  IMAD.U32 R192, RZ, RZ, UR52 ;  /* 0x00000034ffc07e24 */ /* 0x000fc4000f8e00ff */
[--C-:B------:R-:W-:Y:S01]  /*66e0*/  FFMA.FTZ R128, R128, UR40, -R200.reuse ;  /* 0x0000002880807c23 */ /* 0x100fe200080108c8 */
[----:B------:R-:W-:-:S01]  /*66f0*/  FFMA.FTZ R129, R129, UR40, -R200 ;  /* 0x0000002881817c23 */ /* 0x000fc200080108c8 */
[----:B------:R-:W-:Y:S01]  /*6700*/  FFMA.FTZ R132, R132, UR40, -R200 ;  /* 0x0000002884847c23 */ /* 0x000fe200080108c8 */
[----:B------:R-:W-:-:S01]  /*6710*/  FFMA.FTZ R134, R134, UR40, -R133 ;  /* 0x0000002886867c23 */ /* 0x000fc20008010885 */
[----:B------:R-:W1:Y:S01]  /*6720*/  MUFU.EX2 R12, R12 ;  /* 0x0000000c000c7308 */ /* 0x000e620000000800 */
[----:B---3--:R-:W-:-:S01]  /*6730*/  FADD.FTZ R3, R11, R4 ;  /* 0x000000040b037221 */ /* 0x008fc20000010000 */
[----:B------:R-:W-:-:S06]  /*6740*/  @P1 LEA R192, R192, UR38, 0x3 ;  /* 0x00000026c0c01c11 */ /* 0x000fcc000f8e18ff */
        /* <DEDUP_REMOVED lines=120> */
[----:B------:R-:W-:-:S05]  /*6ed0*/  @P1 VIADD R3, R192, 0x33440 ;  /* 0x00033440c0031836 */ /* 0x000fca0000000000 */
[----:B------:R-:W-:Y:S01]  /*6ee0*/  @P1 PRMT R3, R18, 0x654, R3 ;  /* 0x0000065412031816 */ /* 0x000fe20000000003 */
[----:B------:R-:W2:Y:S01]  /*6ef0*/  MUFU.EX2 R123, R123 ;  /* 0x0000007b007b7308 */ /* 0x000ea20000000800 */
[----:B-1----:R-:W-:-:S02]  /*6f00*/  FADD.FTZ R190, R122, R131 ;  /* 0x000000837abe7221 */ /* 0x002fc40000010000 */
[----:B------:R1:W-:Y:S05]  /*6f10*/  @P1 SYNCS.ARRIVE.TRANS64.RED.A1T0 RZ, [R3+URZ], RZ ;  /* 0x000000ff03ff19a7 */ /* 0x0003ea000810043f */
[----:B------:R-:W4:Y:S01]  /*6f20*/  MUFU.EX2 R124, R124 ;  /* 0x0000007c007c7308 */ /* 0x000f220000000800 */
[----:B---3--:R-:W-:-:S07]  /*6f30*/  FADD.FTZ R131, R121, R4 ;  /* 0x0000000479837221 */ /* 0x008fce0000010000 */
[----:B------:R-:W3:Y:S01]  /*6f40*/  MUFU.EX2 R126, R126 ;  /* 0x0000007e007e7308 */ /* 0x000ee20000000800 */
[----:B--2---:R-:W-:-:S07]  /*6f50*/  FADD.FTZ R195, R123, R190 ;  /* 0x000000be7bc37221 */ /* 0x004fce0000010000 */
[----:B------:R-:W1:Y:S01]  /*6f60*/  MUFU.EX2 R125, R125 ;  /* 0x0000007d007d7308 */ /* 0x000e620000000800 */
[----:B----4-:R-:W-:-:S07]  /*6f70*/  FADD.FTZ R4, R124, R131 ;  /* 0x000000837c047221 */ /* 0x010fce0000010000 */
        /* <DEDUP_REMOVED lines=18> */
[----:B---3--:R-:W-:-:S03]  /*70a0*/  FADD.FTZ R4, R181, R4 ;  /* 0x00000004b5047221 */ /* 0x008fc60000010000 */
[----:B-1----:R-:W-:Y:S01]  /*70b0*/  FADD.FTZ R3, R133, R3 ;  /* 0x0000000385037221 */ /* 0x002fe20000010000 */
[----:B------:R-:W-:Y:S06]  /*70c0*/  @!P0 BRA `(.L_x_2909) ;  /* 0x0000000000048947 */ /* 0x000fec0003800000 */
[----:B------:R-:W-:Y:S01]  /*70d0*/  BPT.TRAP 0x1 ;  /* 0x000000040000795c */ /* 0x000fe20000300000 */
.L_x_2909:
        /* <DEDUP_REMOVED lines=14> */
[-C--:B------:R-:W-:Y:S01]  /*71c0*/  FMUL.FTZ R24, R24, R7.reuse ;  /* 0x0000000718187220 */ /* 0x080fe20000410000 */
        /* <DEDUP_REMOVED lines=133> */
.L_x_2899:
[----:B------:R-:W-:Y:S06]  /*7a20*/  BAR.ARV 0x8, 0x120 ;  /* 0x0204800000007b1d */ /* 0x000fec0000002000 */
[----:B------:R-:W-:Y:S05]  /*7a30*/  @!P0 BRA `(.L_x_2911) ;  /* 0x0000000000048947 */ /* 0x000fea0003800000 */
[----:B------:R-:W-:Y:S01]  /*7a40*/  BPT.TRAP 0x1 ;  /* 0x000000040000795c */ /* 0x000fe20000300000 */
.L_x_2911:
[----:B------:R-:W-:Y:S01]  /*7a50*/  ULEA UR8, UR52, UR38, 0x3 ;  /* 0x0000002634087291 */ /* 0x000fe2000f8e183f */
[----:B------:R-:W-:-:S05]  /*7a60*/  IMAD.U32 R6, RZ, RZ, UR36 ;  /* 0x00000024ff067e24 */ /* 0x000fca000f8e00ff */
[----:B------:R-:W-:-:S04]  /*7a70*/  SHF.L.U32 R6, R6, 0x1f, RZ ;  /* 0x0000001f06067819 */ /* 0x000fc800000006ff */
[----:B------:R1:W2:Y:S01]  /*7a80*/  SYNCS.PHASECHK.TRANS64.TRYWAIT P1, [UR8+0x33450], R6 ;  /* 0x03345006ff0075a7 */ /* 0x0002a20008020148 */
[----:B------:R-:W-:Y:S05]  /*7a90*/  @!P0 BRA `(.L_x_2912) ;  /* 0x0000000000048947 */ /* 0x000fea0003800000 */
[----:B------:R-:W-:Y:S01]  /*7aa0*/  BPT.TRAP 0x1 ;  /* 0x000000040000795c */ /* 0x000fe20000300000 */
.L_x_2912:
[----:B--2---:R-:W-:Y:S05]  /*7ab0*/  @P1 BRA `(.L_x_2913) ;  /* 0x0000000000081947 */ /* 0x004fea0003800000 */
[----:B------:R-:W2:Y:S02]  /*7ac0*/  SYNCS.PHASECHK.TRANS64.TRYWAIT P1, [UR8+0x33450], R6 ;  /* 0x03345006ff0075a7 */ /* 0x000ea40008020148 */
[----:B--2---:R-:W-:Y:S05]  /*7ad0*/  @!P1 BRA `(.L_x_2914) ;  /* 0x0000006000d49947 */ /* 0x004fea0003800000 */
.L_x_2913:
        /* <DEDUP_REMOVED lines=86> */
.L_x_2915:
        /* <DEDUP_REMOVED lines=33> */
[-C--:B------:R-:W-:Y:S01]  /*8250*/  FMUL.FTZ R108, R108, R12.reuse ;  /* 0x0000000c6c6c7220 */ /* 0x080fe20000410000 */
[-C--:B------:R-:W-:Y:S01]  /*8260*/  FMUL.FTZ R109, R109, R12.reuse ;  /* 0x0000000c6d6d7220 */ /* 0x080fe20000410000 */
[-C--:B------:R-:W-:Y:S01]  /*8270*/  FMUL.FTZ R116, R116, R12.reuse ;  /* 0x0000000c74747220 */ /* 0x080fe20000410000 */
[----:B------:R-:W-:Y:S01]  /*8280*/  FMUL.FTZ R117, R117, R12 ;  /* 0x0000000c75757220 */ /* 0x000fe20000410000 */
[----:B------:R-:W-:Y:S01]  /*8290*/  LOP3.LUT R0, R0, 0xc, RZ, 0xc0, !PT ;  /* 0x0000000c00007812 */ /* 0x000fe200078ec0ff */
[-C--:B------:R-:W-:Y:S01]  /*82a0*/  FMUL.FTZ R70, R70, R120.reuse ;  /* 0x0000007846467220 */ /* 0x080fe20000410000 */
[-C--:B------:R-:W-:Y:S01]  /*82b0*/  FMUL.FTZ R79, R79, R120.reuse ;  /* 0x000000784f4f7220 */ /* 0x080fe20000410000 */
[-C--:B------:R-:W-:Y:S01]  /*82c0*/  FMUL.FTZ R54, R54, R120.reuse ;  /* 0x0000007836367220 */ /* 0x080fe20000410000 */
[----:B------:R-:W-:Y:S01]  /*82d0*/  IADD3 R6, P0, R0, UR4, RZ ;  /* 0x0000000400067c10 */ /* 0x000fe2000ff1e0ff */
[-C--:B------:R-:W-:Y:S01]  /*82e0*/  FMUL.FTZ R55, R55, R120.reuse ;  /* 0x0000007837377220 */ /* 0x080fe20000410000 */
[-C--:B------:R-:W-:Y:S01]  /*82f0*/  FMUL.FTZ R30, R30, R120.reuse ;  /* 0x000000781e1e7220 */ /* 0x080fe20000410000 */
[-C--:B------:R-:W-:Y:S01]  /*8300*/  FMUL.FTZ R31, R31, R120.reuse ;  /* 0x000000781f1f7220 */ /* 0x080fe20000410000 */
[----:B------:R-:W-:Y:S01]  /*8310*/  FMUL.FTZ R46, R46, R120 ;  /* 0x000000782e2e7220 */ /* 0x000fe20000410000 */
[----:B------:R-:W-:-:S02]  /*8320*/  IMAD.X R7, RZ, RZ, UR5, P0 ;  /* 0x00000005ff077e24 */ /* 0x000fc400080e06ff */
        /* <DEDUP_REMOVED lines=14> */
[-C--:B-1----:R-:W-:Y:S01]  /*8410*/  FMUL.FTZ R6, R27, R120.reuse ;  /* 0x000000781b067220 */ /* 0x082fe20000410000 */
[----:B------:R-:W-:Y:S01]  /*8420*/  FMUL.FTZ R27, R58, R120 ;  /* 0x000000783a1b7220 */ /* 0x000fe20000410000 */
[-C--:B------:R-:W-:Y:S01]  /*8430*/  FMUL.FTZ R73, R96, R12.reuse ;  /* 0x0000000c60497220 */ /* 0x080fe20000410000 */
        /* <DEDUP_REMOVED lines=12> */
[----:B------:R-:W-:Y:S01]  /*8500*/  F2FP.BF16.F32.PACK_AB R27, R62, R27 ;  /* 0x0000001b3e1b723e */ /* 0x000fe200000010ff */
[----:B------:R-:W-:Y:S01]  /*8510*/  FMUL.FTZ R15, R42, R120 ;  /* 0x000000782a0f7220 */ /* 0x000fe20000410000 */
[----:B------:R-:W-:Y:S01]  /*8520*/  F2FP.BF16.F32.PACK_AB R34, R63, R34 ;  /* 0x000000223f22723e */ /* 0x000fe200000010ff */
[-C--:B------:R-:W-:Y:S01]  /*8530*/  FMUL.FTZ R47, R47, R120.reuse ;  /* 0x000000782f2f7220 */ /* 0x080fe20000410000 */
[----:B------:R-:W-:Y:S01]  /*8540*/  ISETP.EQ.OR P0, PT, R28, 0x3, !P0 ;  /* 0x000000031c00780c */ /* 0x000fe20004702670 */
[----:B------:R-:W-:Y:S01]  /*8550*/  FMUL.FTZ R20, R43, R120 ;  /* 0x000000782b147220 */ /* 0x000fe20000410000 */
[----:B------:R-:W-:Y:S01]  /*8560*/  F2FP.BF16.F32.PACK_AB R35, R70, R35 ;  /* 0x000000234623723e */ /* 0x000fe200000010ff */
[----:B------:R-:W-:Y:S01]  /*8570*/  UIADD3 UR42, -UR45, URZ, URZ ;  /* 0x0000003f2d2a7290 */ /* 0x000fe2000fffe13f */
[----:B------:R-:W-:Y:S01]  /*8580*/  F2FP.BF16.F32.PACK_AB R50, R79, R50 ;  /* 0x000000324f32723e */ /* 0x000fe200000010ff */
[-C--:B------:R-:W-:Y:S01]  /*8590*/  FMUL.FTZ R38, R38, R120.reuse ;  /* 0x0000007826267220 */ /* 0x080fe20000410000 */
[----:B------:R-:W-:Y:S01]  /*85a0*/  F2FP.BF16.F32.PACK_AB R25, R54, R25 ;  /* 0x000000193619723e */ /* 0x000fe200000010ff */
[----:B------:R-:W-:Y:S01]  /*85b0*/  FMUL.FTZ R39, R39, R120 ;  /* 0x0000007827277220 */ /* 0x000fe20000410000 */
[----:B------:R-:W-:Y:S01]  /*85c0*/  F2FP.BF16.F32.PACK_AB R26, R55, R26 ;  /* 0x0000001a371a723e */ /* 0x000fe200000010ff */
[----:B------:R-:W-:Y:S01]  /*85d0*/  USHF.R.S32.HI UR4, URZ, 0x1f, UR43 ;  /* 0x0000001f3f047899 */ /* 0x000fe2000801142b */
[----:B------:R-:W-:Y:S01]  /*85e0*/  SEL R79, R27, R34, P0 ;  /* 0x000000221b4f7207 */ /* 0x000fe20000000000 */
[----:B------:R-:W-:Y:S01]  /*85f0*/  ULDC UR5, c[0x0][0xda8] ;  /* 0x00036a0000057ab9 */ /* 0x000fe20000000800 */
[----:B------:R-:W-:Y:S01]  /*8600*/  SEL R70, R34, R27, P0 ;  /* 0x0000001b22467207 */ /* 0x000fe20000000000 */
[----:B------:R-:W-:Y:S01]  /*8610*/  ULDC.64 UR6, c[0x0][0xb70] ;  /* 0x0002dc0000067ab9 */ /* 0x000fe20000000a00 */
[----:B------:R-:W-:Y:S01]  /*8620*/  IADD3 R27, P1, R16, 0x4000, RZ ;  /* 0x00004000101b7810 */ /* 0x000fe20007f3e0ff */
[----:B------:R-:W-:Y:S01]  /*8630*/  UIMAD UR42, UR5, UR42, UR48 ;  /* 0x0000002a052a72a4 */ /* 0x000fe2000f8e0230 */
[----:B------:R-:W-:Y:S01]  /*8640*/  F2FP.BF16.F32.PACK_AB R41, R68, R41 ;  /* 0x000000294429723e */ /* 0x000fe200000010ff */
[----:B------:R-:W-:Y:S01]  /*8650*/  UIMAD UR4, UR4, UR6, URZ ;  /* 0x00000006040472a4 */ /* 0x000fe2000f8e023f */
[----:B------:R-:W-:Y:S01]  /*8660*/  F2FP.BF16.F32.PACK_AB R48, R77, R48 ;  /* 0x000000304d30723e */ /* 0x000fe200000010ff */
[----:B------:R-:W-:Y:S01]  /*8670*/  USHF.L.U32 UR42, UR42, 0x7, URZ ;  /* 0x000000072a2a7899 */ /* 0x000fe2000800063f */
[----:B------:R-:W-:Y:S01]  /*8680*/  SEL R77, R25, R26, P0 ;  /* 0x0000001a194d7207 */ /* 0x000fe20000000000 */
[----:B------:R-:W-:Y:S01]  /*8690*/  UIMAD.WIDE.U32 UR10, UR43, UR6, URZ ;  /* 0x000000062b0a72a5 */ /* 0x000fe2000f8e003f */
[----:B------:R-:W-:Y:S01]  /*86a0*/  SEL R68, R26, R25, P0 ;  /* 0x000000191a447207 */ /* 0x000fe20000000000 */
[----:B------:R-:W-:Y:S01]  /*86b0*/  UIMAD UR4, UR43, UR7, UR4 ;  /* 0x000000072b0472a4 */ /* 0x000fe2000f8e0204 */
[----:B------:R-:W-:Y:S01]  /*86c0*/  LOP3.LUT R26, R27, 0x380, RZ, 0xc0, !PT ;  /* 0x000003801b1a7812 */ /* 0x000fe200078ec0ff */
[----:B------:R-:W-:Y:S01]  /*86d0*/  FMUL.FTZ R71, R71, R120 ;  /* 0x0000007847477220 */ /* 0x000fe20000410000 */
[----:B------:R-:W-:Y:S01]  /*86e0*/  F2FP.BF16.F32.PACK_AB R21, R52, R21 ;  /* 0x000000153415723e */ /* 0x000fe200000010ff */
[----:B------:R-:W-:Y:S01]  /*86f0*/  UIADD3 UR4, UR11, UR4, URZ ;  /* 0x000000040b047290 */ /* 0x000fe2000fffe03f */
[----:B------:R-:W-:Y:S01]  /*8700*/  F2FP.BF16.F32.PACK_AB R24, R53, R24 ;  /* 0x000000183518723e */ /* 0x000fe200000010ff */
[-C--:B------:R-:W-:Y:S01]  /*8710*/  FMUL.FTZ R42, R67, R120.reuse ;  /* 0x00000078432a7220 */ /* 0x080fe20000410000 */
[----:B------:R-:W-:Y:S01]  /*8720*/  SHF.R.U64 R26, R26, 0x3, RZ ;  /* 0x000000031a1a7819 */ /* 0x000fe200000012ff */
[-C--:B------:R-:W-:Y:S01]  /*8730*/  FMUL.FTZ R78, R78, R120.reuse ;  /* 0x000000784e4e7220 */ /* 0x080fe20000410000 */
[----:B------:R-:W-:Y:S01]  /*8740*/  F2FP.BF16.F32.PACK_AB R7, R30, R7 ;  /* 0x000000071e07723e */ /* 0x000fe200000010ff */
[----:B------:R-:W-:Y:S01]  /*8750*/  FMUL.FTZ R43, R74, R120 ;  /* 0x000000784a2b7220 */ /* 0x000fe20000410000 */
[----:B------:R-:W-:Y:S01]  /*8760*/  F2FP.BF16.F32.PACK_AB R6, R31, R6 ;  /* 0x000000061f06723e */ /* 0x000fe200000010ff */
[----:B------:R-:W-:Y:S01]  /*8770*/  UIADD3 UR8, UR8, 0x33460, URZ ;  /* 0x0003346008087890 */ /* 0x000fe2000fffe03f */
[----:B------:R-:W-:Y:S01]  /*8780*/  IADD3 R25, P2, R16, 0x4020, RZ ;  /* 0x0000402010197810 */ /* 0x000fe20007f5e0ff */
[-C--:B------:R-:W-:Y:S01]  /*8790*/  FMUL.FTZ R86, R86, R120.reuse ;  /* 0x0000007856567220 */ /* 0x080fe20000410000 */
[----:B------:R-:W-:Y:S01]  /*87a0*/  F2FP.BF16.F32.PACK_AB R73, R100, R73 ;  /* 0x000000496449723e */ /* 0x000fe200000010ff */
[----:B------:R-:W-:Y:S01]  /*87b0*/  FMUL.FTZ R51, R82, R120 ;  /* 0x0000007852337220 */ /* 0x000fe20000410000 */
[----:B------:R-:W-:Y:S01]  /*87c0*/  F2FP.BF16.F32.PACK_AB R72, R101, R72 ;  /* 0x000000486548723e */ /* 0x000fe200000010ff */
[-C--:B------:R-:W-:Y:S01]  /*87d0*/  FMUL.FTZ R87, R87, R120.reuse ;  /* 0x0000007857577220 */ /* 0x080fe20000410000 */
[----:B------:R-:W-:Y:S01]  /*87e0*/  F2FP.BF16.F32.PACK_AB R15, R46, R15 ;  /* 0x0000000f2e0f723e */ /* 0x000fe200000010ff */
[----:B------:R-:W-:Y:S01]  /*87f0*/  FMUL.FTZ R58, R83, R120 ;  /* 0x00000078533a7220 */ /* 0x000fe20000410000 */
[----:B------:R-:W-:Y:S01]  /*8800*/  F2FP.BF16.F32.PACK_AB R20, R47, R20 ;  /* 0x000000142f14723e */ /* 0x000fe200000010ff */
[----:B------:R-:W-:Y:S01]  /*8810*/  FMUL.FTZ R94, R94, R120 ;  /* 0x000000785e5e7220 */ /* 0x000fe20000410000 */
[----:B------:R-:W-:Y:S01]  /*8820*/  F2FP.BF16.F32.PACK_AB R40, R69, R40 ;  /* 0x000000284528723e */ /* 0x000fe200000010ff */
[----:B------:R-:W-:Y:S01]  /*8830*/  FMUL.FTZ R59, R90, R120 ;  /* 0x000000785a3b7220 */ /* 0x000fe20000410000 */
[----:B------:R-:W-:Y:S01]  /*8840*/  SEL R47, R21, R24, P0 ;  /* 0x00000018152f7207 */ /* 0x000fe20000000000 */
[-C--:B------:R-:W-:Y:S01]  /*8850*/  FMUL.FTZ R95, R95, R120.reuse ;  /* 0x000000785f5f7220 */ /* 0x080fe20000410000 */
[----:B------:R-:W-:Y:S01]  /*8860*/  SEL R46, R24, R21, P0 ;  /* 0x00000015182e7207 */ /* 0x000fe20000000000 */
[----:B------:R-:W-:Y:S01]  /*8870*/  FMUL.FTZ R66, R91, R120 ;  /* 0x000000785b427220 */ /* 0x000fe20000410000 */
[----:B------:R-:W-:Y:S01]  /*8880*/  LOP3.LUT R26, R26, R27, RZ, 0x3c, !PT ;  /* 0x0000001b1a1a7212 */ /* 0x000fe200078e3cff */
[----:B------:R-:W-:Y:S01]  /*8890*/  IMAD.X R27, RZ, RZ, R17, P1 ;  /* 0x000000ffff1b7224 */ /* 0x000fe200008e0611 */
[----:B------:R-:W-:Y:S01]  /*88a0*/  F2FP.BF16.F32.PACK_AB R32, R61, R32 ;  /* 0x000000203d20723e */ /* 0x000fe200000010ff */
[----:B------:R-:W-:Y:S01]  /*88b0*/  UPRMT UR8, UR37, 0x654, UR8 ;  /* 0x0000065425087896 */ /* 0x000fe20008000008 */
[----:B------:R-:W-:Y:S01]  /*88c0*/  SEL R69, R7, R6, P0 ;  /* 0x0000000607457207 */ /* 0x000fe20000000000 */
[-C--:B------:R-:W-:Y:S01]  /*88d0*/  FMUL.FTZ R102, R102, R120.reuse ;  /* 0x0000007866667220 */ /* 0x080fe20000410000 */
[----:B------:R-:W-:Y:S01]  /*88e0*/  SEL R54, R6, R7, P0 ;  /* 0x0000000706367207 */ /* 0x000fe20000000000 */
[-C--:B------:R-:W-:Y:S01]  /*88f0*/  FMUL.FTZ R67, R98, R120.reuse ;  /* 0x0000007862437220 */ /* 0x080fe20000410000 */
[----:B------:R-:W-:Y:S01]  /*8900*/  IADD3 R21, P3, R16, 0x4040, RZ ;  /* 0x0000404010157810 */ /* 0x000fe20007f7e0ff */
[-C--:B------:R-:W-:Y:S01]  /*8910*/  FMUL.FTZ R103, R103, R120.reuse ;  /* 0x0000007867677220 */ /* 0x080fe20000410000 */
[----:B------:R-:W-:Y:S01]  /*8920*/  LOP3.LUT R24, R25, 0x380, RZ, 0xc0, !PT ;  /* 0x0000038019187812 */ /* 0x000fe200078ec0ff */
[----:B------:R-:W-:Y:S01]  /*8930*/  FMUL.FTZ R74, R99, R120 ;  /* 0x00000078634a7220 */ /* 0x000fe20000410000 */
[----:B------:R-:W-:Y:S01]  /*8940*/  SEL R61, R73, R72, P0 ;  /* 0x00000048493d7207 */ /* 0x000fe20000000000 */
[-C--:B------:R-:W-:Y:S01]  /*8950*/  FMUL.FTZ R110, R110, R120.reuse ;  /* 0x000000786e6e7220 */ /* 0x080fe20000410000 */
[----:B------:R-:W-:Y:S01]  /*8960*/  IADD3 R7, P1, R16, 0x8040, RZ ;  /* 0x0000804010077810 */ /* 0x000fe20007f3e0ff */
[-C--:B------:R-:W-:Y:S01]  /*8970*/  FMUL.FTZ R75, R106, R120.reuse ;  /* 0x000000786a4b7220 */ /* 0x080fe20000410000 */
[----:B------:R-:W-:Y:S01]  /*8980*/  SEL R72, R72, R73, P0 ;  /* 0x0000004948487207 */ /* 0x000fe20000000000 */
[----:B------:R-:W-:Y:S01]  /*8990*/  FMUL.FTZ R111, R111, R120 ;  /* 0x000000786f6f7220 */ /* 0x000fe20000410000 */
[----:B------:R-:W-:Y:S01]  /*89a0*/  SEL R73, R15, R20, P0 ;  /* 0x000000140f497207 */ /* 0x000fe20000000000 */
[-C--:B------:R-:W-:Y:S01]  /*89b0*/  FMUL.FTZ R82, R107, R120.reuse ;  /* 0x000000786b527220 */ /* 0x080fe20000410000 */
[----:B------:R-:W-:Y:S01]  /*89c0*/  SEL R62, R20, R15, P0 ;  /* 0x0000000f143e7207 */ /* 0x000fe20000000000 */
[-C--:B------:R-:W-:Y:S01]  /*89d0*/  FMUL.FTZ R118, R118, R120.reuse ;  /* 0x0000007876767220 */ /* 0x080fe20000410000 */
[----:B------:R-:W-:Y:S01]  /*89e0*/  LOP3.LUT R20, R21, 0x380, RZ, 0xc0, !PT ;  /* 0x0000038015147812 */ /* 0x000fe200078ec0ff */
[-C--:B------:R-:W-:Y:S01]  /*89f0*/  FMUL.FTZ R83, R114, R120.reuse ;  /* 0x0000007872537220 */ /* 0x080fe20000410000 */
[----:B------:R-:W-:Y:S01]  /*8a00*/  SHF.R.U64 R24, R24, 0x3, RZ ;  /* 0x0000000318187819 */ /* 0x000fe200000012ff */
[-C--:B------:R-:W-:Y:S01]  /*8a10*/  FMUL.FTZ R119, R119, R120.reuse ;  /* 0x0000007877777220 */ /* 0x080fe20000410000 */
[----:B------:R-:W-:Y:S01]  /*8a20*/  F2FP.BF16.F32.PACK_AB R9, R36, R9 ;  /* 0x000000092409723e */ /* 0x000fe200000010ff */
[----:B------:R-:W-:Y:S01]  /*8a30*/  FMUL.FTZ R90, R115, R120 ;  /* 0x00000078735a7220 */ /* 0x000fe20000410000 */
[----:B------:R-:W-:Y:S01]  /*8a40*/  F2FP.BF16.F32.PACK_AB R10, R37, R10 ;  /* 0x0000000a250a723e */ /* 0x000fe200000010ff */
[----:B------:R-:W-:Y:S01]  /*8a50*/  SYNCS.ARRIVE.TRANS64.RED.A1T0 RZ, [UR8], RZ ;  /* 0x000000ffffff79a7 */ /* 0x000fe20008100408 */
[----:B------:R-:W-:Y:S01]  /*8a60*/  LOP3.LUT R6, R7, 0x380, RZ, 0xc0, !PT ;  /* 0x0000038007067812 */ /* 0x000fe200078ec0ff */
[----:B------:R-:W-:Y:S01]  /*8a70*/  USHF.R.S32.HI UR5, URZ, 0x1f, UR44 ;  /* 0x0000001f3f057899 */ /* 0x000fe2000801142c */
[----:B------:R-:W-:-:S02]  /*8a80*/  F2FP.BF16.F32.PACK_AB R11, R38, R11 ;  /* 0x0000000b260b723e */ /* 0x000fc400000010ff */
[----:B------:R-:W-:Y:S02]  /*8a90*/  F2FP.BF16.F32.PACK_AB R12, R39, R12 ;  /* 0x0000000c270c723e */ /* 0x000fe400000010ff */
[----:B------:R-:W-:Y:S02]  /*8aa0*/  SHF.R.U64 R20, R20, 0x3, RZ ;  /* 0x0000000314147819 */ /* 0x000fe400000012ff */
[----:B------:R-:W-:Y:S01]  /*8ab0*/  LOP3.LUT R24, R24, R25, RZ, 0x3c, !PT ;  /* 0x0000001918187212 */ /* 0x000fe200078e3cff */
[----:B------:R-:W-:Y:S01]  /*8ac0*/  IMAD.X R25, RZ, RZ, R17, P2 ;  /* 0x000000ffff197224 */ /* 0x000fe200010e0611 */
[----:B------:R-:W-:Y:S02]  /*8ad0*/  F2FP.BF16.F32.PACK_AB R8, R29, R8 ;  /* 0x000000081d08723e */ /* 0x000fe400000010ff */
[----:B------:R-:W-:Y:S02]  /*8ae0*/  SEL R39, R9, R10, P0 ;  /* 0x0000000a09277207 */ /* 0x000fe40000000000 */
[----:B------:R-:W-:-:S02]  /*8af0*/  SEL R38, R10, R9, P0 ;  /* 0x000000090a267207 */ /* 0x000fc40000000000 */
[----:B------:R-:W-:Y:S02]  /*8b00*/  SHF.R.U64 R6, R6, 0x3, RZ ;  /* 0x0000000306067819 */ /* 0x000fe400000012ff */
[----:B------:R-:W-:Y:S02]  /*8b10*/  IADD3 R9, P2, R16, 0x8060, RZ ;  /* 0x0000806010097810 */ /* 0x000fe40007f5e0ff */
[----:B------:R-:W-:Y:S01]  /*8b20*/  LOP3.LUT R20, R20, R21, RZ, 0x3c, !PT ;  /* 0x0000001514147212 */ /* 0x000fe200078e3cff */
[--C-:B------:R-:W-:Y:S01]  /*8b30*/  IMAD.X R21, RZ, RZ, R17.reuse, P3 ;  /* 0x000000ffff157224 */ /* 0x100fe200018e0611 */
[----:B------:R-:W-:Y:S02]  /*8b40*/  SEL R37, R5, R8, P0 ;  /* 0x0000000805257207 */ /* 0x000fe40000000000 */
[----:B------:R-:W-:Y:S02]  /*8b50*/  SEL R36, R8, R5, P0 ;  /* 0x0000000508247207 */ /* 0x000fe40000000000 */
[----:B------:R-:W-:Y:S01]  /*8b60*/  LOP3.LUT R6, R6, R7, RZ, 0x3c, !PT ;  /* 0x0000000706067212 */ /* 0x000fe200078e3cff */
[----:B------:R-:W-:Y:S01]  /*8b70*/  IMAD.X R7, RZ, RZ, R17, P1 ;  /* 0x000000ffff077224 */ /* 0x000fe200008e0611 */
[----:B------:R-:W-:Y:S01]  /*8b80*/  F2FP.BF16.F32.PACK_AB R64, R93, R64 ;  /* 0x000000405d40723e */ /* 0x000fe200000010ff */
[----:B------:R-:W-:Y:S01]  /*8b90*/  VIADD R93, R221, UR42 ;  /* 0x0000002add5d7c36 */ /* 0x000fe20008000000 */
[----:B------:R-:W-:-:S02]  /*8ba0*/  LOP3.LUT R8, R9, 0x380, RZ, 0xc0, !PT ;  /* 0x0000038009087812 */ /* 0x000fc400078ec0ff */
[----:B------:R-:W-:Y:S01]  /*8bb0*/  F2FP.BF16.F32.PACK_AB R33, R60, R33 ;  /* 0x000000213c21723e */ /* 0x000fe200000010ff */
[----:B------:R-:W-:Y:S01]  /*8bc0*/  VIADD R5, R93, 0x8 ;  /* 0x000000085d057836 */ /* 0x000fe20000000000 */
[----:B------:R-:W-:Y:S02]  /*8bd0*/  F2FP.BF16.F32.PACK_AB R57, R84, R57 ;  /* 0x000000395439723e */ /* 0x000fe400000010ff */
[----:B------:R-:W-:Y:S02]  /*8be0*/  SHF.R.U64 R8, R8, 0x3, RZ ;  /* 0x0000000308087819 */ /* 0x000fe400000012ff */
[----:B------:R-:W-:Y:S02]  /*8bf0*/  MOV R84, R20 ;  /* 0x0000001400547202 */ /* 0x000fe40000000f00 */
        /* <DEDUP_REMOVED lines=9> */
[----:B------:R-:W-:Y:S02]  /*8c90*/  IADD3 R31, P5, R16, 0x40, RZ ;  /* 0x00000040101f7810 */ /* 0x000fe40007fbe0ff */
[----:B------:R-:W-:Y:S01]  /*8ca0*/  LOP3.LUT R8, R8, R9, RZ, 0x3c, !PT ;  /* 0x0000000908087212 */ /* 0x000fe200078e3cff */
[----:B------:R-:W-:Y:S01]  /*8cb0*/  IMAD.X R9, RZ, RZ, R17, P2 ;  /* 0x000000ffff097224 */ /* 0x000fe200010e0611 */
[----:B------:R-:W-:Y:S02]  /*8cc0*/  ISETP.GE.OR P2, PT, R5, UR4, P1 ;  /* 0x0000000405007c0c */ /* 0x000fe40008f46670 */
[----:B------:R-:W-:Y:S02]  /*8cd0*/  LOP3.LUT R32, R33, 0x380, RZ, 0xc0, !PT ;  /* 0x0000038021207812 */ /* 0x000fe400078ec0ff */
[----:B------:R-:W-:Y:S02]  /*8ce0*/  LOP3.LUT R30, R31, 0x380, RZ, 0xc0, !PT ;  /* 0x000003801f1e7812 */ /* 0x000fe400078ec0ff */
[----:B------:R-:W-:-:S02]  /*8cf0*/  SHF.R.U64 R32, R32, 0x3, RZ ;  /* 0x0000000320207819 */ /* 0x000fc400000012ff */
[----:B------:R-:W-:Y:S02]  /*8d00*/  SHF.R.U64 R30, R30, 0x3, RZ ;  /* 0x000000031e1e7819 */ /* 0x000fe400000012ff */
[----:B------:R-:W-:Y:S02]  /*8d10*/  F2FP.BF16.F32.PACK_AB R13, R44, R13 ;  /* 0x0000000d2c0d723e */ /* 0x000fe400000010ff */
[----:B------:R-:W-:Y:S02]  /*8d20*/  F2FP.BF16.F32.PACK_AB R14, R45, R14 ;  /* 0x0000000e2d0e723e */ /* 0x000fe400000010ff */
[----:B------:R-:W-:Y:S02]  /*8d30*/  IADD3 R29, P6, R16, 0x60, RZ ;  /* 0x00000060101d7810 */ /* 0x000fe40007fde0ff */
[----:B------:R-:W-:Y:S01]  /*8d40*/  LOP3.LUT R32, R32, R33, RZ, 0x3c, !PT ;  /* 0x0000002120207212 */ /* 0x000fe200078e3cff */
[--C-:B------:R-:W-:Y:S01]  /*8d50*/  IMAD.X R33, RZ, RZ, R17.reuse, P4 ;  /* 0x000000ffff217224 */ /* 0x100fe200020e0611 */
[----:B------:R-:W-:Y:S01]  /*8d60*/  LOP3.LUT R30, R30, R31, RZ, 0x3c, !PT ;  /* 0x0000001f1e1e7212 */ /* 0x000fe200078e3cff */
[----:B------:R-:W-:Y:S01]  /*8d70*/  IMAD.X R31, RZ, RZ, R17, P5 ;  /* 0x000000ffff1f7224 */ /* 0x000fe200028e0611 */
[----:B------:R-:W-:-:S02]  /*8d80*/  SEL R45, R13, R14, P0 ;  /* 0x0000000e0d2d7207 */ /* 0x000fc40000000000 */
[----:B------:R-:W-:Y:S02]  /*8d90*/  SEL R44, R14, R13, P0 ;  /* 0x0000000d0e2c7207 */ /* 0x000fe40000000000 */
[----:B------:R-:W-:Y:S02]  /*8da0*/  F2FP.BF16.F32.PACK_AB R42, R71, R42 ;  /* 0x0000002a472a723e */ /* 0x000fe400000010ff */
[C---:B------:R-:W-:Y:S02]  /*8db0*/  IADD3 R15, P4, R16.reuse, 0x4060, RZ ;  /* 0x00004060100f7810 */ /* 0x040fe40007f9e0ff */
[----:B------:R-:W-:Y:S02]  /*8dc0*/  IADD3 R13, P5, R16, 0x8000, RZ ;  /* 0x00008000100d7810 */ /* 0x000fe40007fbe0ff */
[----:B------:R-:W-:Y:S02]  /*8dd0*/  F2FP.BF16.F32.PACK_AB R81, R108, R81 ;  /* 0x000000516c51723e */ /* 0x000fe400000010ff */
[----:B------:R-:W-:-:S02]  /*8de0*/  F2FP.BF16.F32.PACK_AB R80, R109, R80 ;  /* 0x000000506d50723e */ /* 0x000fc400000010ff */
[----:B------:R-:W-:Y:S02]  /*8df0*/  SEL R71, R11, R12, P0 ;  /* 0x0000000c0b477207 */ /* 0x000fe40000000000 */
[----:B------:R-:W-:Y:S02]  /*8e00*/  SEL R60, R12, R11, P0 ;  /* 0x0000000b0c3c7207 */ /* 0x000fe40000000000 */
[----:B------:R-:W-:Y:S02]  /*8e10*/  LOP3.LUT R28, R29, 0x380, RZ, 0xc0, !PT ;  /* 0x000003801d1c7812 */ /* 0x000fe400078ec0ff */
[----:B------:R-:W-:Y:S02]  /*8e20*/  F2FP.BF16.F32.PACK_AB R43, R78, R43 ;  /* 0x0000002b4e2b723e */ /* 0x000fe400000010ff */
[----:B------:R-:W-:Y:S02]  /*8e30*/  F2FP.BF16.F32.PACK_AB R51, R86, R51 ;  /* 0x000000335633723e */ /* 0x000fe400000010ff */
[----:B------:R-:W-:-:S02]  /*8e40*/  F2FP.BF16.F32.PACK_AB R58, R87, R58 ;  /* 0x0000003a573a723e */ /* 0x000fc400000010ff */
[----:B------:R-:W-:Y:S02]  /*8e50*/  LOP3.LUT R14, R15, 0x380, RZ, 0xc0, !PT ;  /* 0x000003800f0e7812 */ /* 0x000fe400078ec0ff */
[----:B------:R-:W-:Y:S02]  /*8e60*/  LOP3.LUT R12, R13, 0x380, RZ, 0xc0, !PT ;  /* 0x000003800d0c7812 */ /* 0x000fe400078ec0ff */
[----:B------:R-:W-:Y:S02]  /*8e70*/  F2FP.BF16.F32.PACK_AB R49, R76, R49 ;  /* 0x000000314c31723e */ /* 0x000fe400000010ff */
[----:B------:R-:W-:Y:S02]  /*8e80*/  F2FP.BF16.F32.PACK_AB R56, R85, R56 ;  /* 0x000000385538723e */ /* 0x000fe400000010ff */
[----:B------:R-:W-:Y:S02]  /*8e90*/  SEL R63, R81, R80, P0 ;  /* 0x00000050513f7207 */ /* 0x000fe40000000000 */
[----:B------:R-:W-:-:S02]  /*8ea0*/  SHF.R.U64 R28, R28, 0x3, RZ ;  /* 0x000000031c1c7819 */ /* 0x000fc400000012ff */
[----:B------:R-:W-:Y:S02]  /*8eb0*/  F2FP.BF16.F32.PACK_AB R59, R94, R59 ;  /* 0x0000003b5e3b723e */ /* 0x000fe400000010ff */
[----:B------:R-:W-:Y:S02]  /*8ec0*/  F2FP.BF16.F32.PACK_AB R66, R95, R66 ;  /* 0x000000425f42723e */ /* 0x000fe400000010ff */
[----:B------:R-:W-:Y:S02]  /*8ed0*/  SEL R80, R80, R81, P0 ;  /* 0x0000005150507207 */ /* 0x000fe40000000000 */
[----:B------:R-:W-:Y:S02]  /*8ee0*/  SEL R85, R43, R50, P0 ;  /* 0x000000322b557207 */ /* 0x000fe40000000000 */
[----:B------:R-:W-:Y:S02]  /*8ef0*/  SEL R55, R41, R40, P0 ;  /* 0x0000002829377207 */ /* 0x000fe40000000000 */
[----:B------:R-:W-:-:S02]  /*8f00*/  SEL R81, R35, R42, P0 ;  /* 0x0000002a23517207 */ /* 0x000fc40000000000 */
[----:B------:R-:W-:Y:S02]  /*8f10*/  SEL R50, R50, R43, P0 ;  /* 0x0000002b32327207 */ /* 0x000fe40000000000 */
[----:B------:R-:W-:Y:S02]  /*8f20*/  F2FP.BF16.F32.PACK_AB R67, R102, R67 ;  /* 0x000000436643723e */ /* 0x000fe400000010ff */
[----:B------:R-:W-:Y:S02]  /*8f30*/  F2FP.BF16.F32.PACK_AB R74, R103, R74 ;  /* 0x0000004a674a723e */ /* 0x000fe400000010ff */
[----:B------:R-:W-:Y:S02]  /*8f40*/  SEL R40, R40, R41, P0 ;  /* 0x0000002928287207 */ /* 0x000fe40000000000 */
[----:B------:R-:W-:Y:S02]  /*8f50*/  SEL R42, R42, R35, P0 ;  /* 0x000000232a2a7207 */ /* 0x000fe40000000000 */
[----:B------:R-:W-:-:S02]  /*8f60*/  SEL R43, R51, R58, P0 ;  /* 0x0000003a332b7207 */ /* 0x000fc40000000000 */
[----:B------:R-:W-:Y:S02]  /*8f70*/  SHF.R.U64 R14, R14, 0x3, RZ ;  /* 0x000000030e0e7819 */ /* 0x000fe400000012ff */
[----:B------:R-:W-:Y:S02]  /*8f80*/  SHF.R.U64 R12, R12, 0x3, RZ ;  /* 0x000000030c0c7819 */ /* 0x000fe400000012ff */
[----:B------:R-:W-:Y:S02]  /*8f90*/  F2FP.BF16.F32.PACK_AB R65, R92, R65 ;  /* 0x000000415c41723e */ /* 0x000fe400000010ff */
[----:B------:R-:W-:Y:S02]  /*8fa0*/  SEL R41, R49, R48, P0 ;  /* 0x0000003031297207 */ /* 0x000fe40000000000 */
[----:B------:R-:W-:Y:S02]  /*8fb0*/  SEL R58, R58, R51, P0 ;  /* 0x000000333a3a7207 */ /* 0x000fe40000000000 */
[----:B------:R-:W-:Y:S01]  /*8fc0*/  LOP3.LUT R28, R28, R29, RZ, 0x3c, !PT ;  /* 0x0000001d1c1c7212 */ /* 0x000fe200078e3cff */
[----:B------:R-:W-:Y:S01]  /*8fd0*/  IMAD.X R29, RZ, RZ, R17, P6 ;  /* 0x000000ffff1d7224 */ /* 0x000fe200030e0611 */
[----:B------:R-:W-:-:S02]  /*8fe0*/  F2FP.BF16.F32.PACK_AB R75, R110, R75 ;  /* 0x0000004b6e4b723e */ /* 0x000fc400000010ff */
[----:B------:R-:W-:Y:S02]  /*8ff0*/  F2FP.BF16.F32.PACK_AB R82, R111, R82 ;  /* 0x000000526f52723e */ /* 0x000fe400000010ff */
[----:B------:R-:W-:Y:S02]  /*9000*/  SEL R48, R48, R49, P0 ;  /* 0x0000003130307207 */ /* 0x000fe40000000000 */
[----:B------:R-:W-:Y:S02]  /*9010*/  SEL R51, R59, R66, P0 ;  /* 0x000000423b337207 */ /* 0x000fe40000000000 */
[----:B------:R-:W-:Y:S02]  /*9020*/  SEL R49, R57, R56, P0 ;  /* 0x0000003839317207 */ /* 0x000fe40000000000 */
[----:B------:R-:W-:Y:S02]  /*9030*/  SEL R66, R66, R59, P0 ;  /* 0x0000003b42427207 */ /* 0x000fe40000000000 */
[----:B------:R-:W-:-:S02]  /*9040*/  IADD3 R11, P6, R16, 0x8020, RZ ;  /* 0x00008020100b7810 */ /* 0x000fc40007fde0ff */
[----:B------:R-:W-:Y:S02]  /*9050*/  F2FP.BF16.F32.PACK_AB R89, R116, R89 ;  /* 0x000000597459723e */ /* 0x000fe400000010ff */
[----:B------:R-:W-:Y:S02]  /*9060*/  F2FP.BF16.F32.PACK_AB R83, R118, R83 ;  /* 0x000000537653723e */ /* 0x000fe400000010ff */
[----:B------:R-:W-:Y:S02]  /*9070*/  F2FP.BF16.F32.PACK_AB R88, R117, R88 ;  /* 0x000000587558723e */ /* 0x000fe400000010ff */
[----:B------:R-:W-:Y:S02]  /*9080*/  F2FP.BF16.F32.PACK_AB R90, R119, R90 ;  /* 0x0000005a775a723e */ /* 0x000fe400000010ff */
[----:B------:R-:W-:Y:S02]  /*9090*/  SEL R56, R56, R57, P0 ;  /* 0x0000003938387207 */ /* 0x000fe40000000000 */
[----:B------:R-:W-:-:S02]  /*90a0*/  SEL R59, R67, R74, P0 ;  /* 0x0000004a433b7207 */ /* 0x000fc40000000000 */
[----:B------:R-:W-:Y:S01]  /*90b0*/  LOP3.LUT R14, R14, R15, RZ, 0x3c, !PT ;  /* 0x0000000f0e0e7212 */ /* 0x000fe200078e3cff */
[--C-:B------:R-:W-:Y:S01]  /*90c0*/  IMAD.X R15, RZ, RZ, R17.reuse, P4 ;  /* 0x000000ffff0f7224 */ /* 0x100fe200020e0611 */
[----:B------:R-:W-:Y:S01]  /*90d0*/  LOP3.LUT R12, R12, R13, RZ, 0x3c, !PT ;  /* 0x0000000d0c0c7212 */ /* 0x000fe200078e3cff */
[----:B------:R-:W-:Y:S01]  /*90e0*/  IMAD.X R13, RZ, RZ, R17, P5 ;  /* 0x000000ffff0d7224 */ /* 0x000fe200028e0611 */
[----:B------:R-:W-:Y:S02]  /*90f0*/  SEL R57, R65, R64, P0 ;  /* 0x0000004041397207 */ /* 0x000fe40000000000 */
[----:B------:R-:W-:Y:S02]  /*9100*/  SEL R74, R74, R67, P0 ;  /* 0x000000434a4a7207 */ /* 0x000fe40000000000 */
[----:B------:R-:W-:Y:S02]  /*9110*/  SEL R64, R64, R65, P0 ;  /* 0x0000004140407207 */ /* 0x000fe40000000000 */
[----:B------:R-:W-:-:S02]  /*9120*/  SEL R67, R75, R82, P0 ;  /* 0x000000524b437207 */ /* 0x000fc40000000000 */
[----:B------:R-:W-:Y:S02]  /*9130*/  SEL R82, R82, R75, P0 ;  /* 0x0000004b52527207 */ /* 0x000fe40000000000 */
[----:B------:R-:W-:Y:S01]  /*9140*/  LOP3.LUT R10, R11, 0x380, RZ, 0xc0, !PT ;  /* 0x000003800b0a7812 */ /* 0x000fe200078ec0ff */
[----:B--2---:R-:W-:Y:S01]  /*9150*/  SHFL.IDX PT, R39, R39, R0, 0x1c1f ;  /* 0x001c1f0027277589 */ /* 0x004fe200000e0000 */
[----:B------:R-:W-:Y:S02]  /*9160*/  LOP3.LUT R5, R0, 0x2, RZ, 0x3c, !PT ;  /* 0x0000000200057812 */ /* 0x000fe400078e3cff */
[----:B------:R-:W-:Y:S01]  /*9170*/  SEL R65, R89, R88, P0 ;  /* 0x0000005859417207 */ /* 0x000fe20000000000 */
[----:B------:R-:W-:Y:S01]  /*9180*/  SHFL.IDX PT, R37, R37, R0, 0x1c1f ;  /* 0x001c1f0025257589 */ /* 0x000fe200000e0000 */
[----:B------:R-:W-:Y:S02]  /*9190*/  SEL R75, R83, R90, P0 ;  /* 0x0000005a534b7207 */ /* 0x000fe40000000000 */
[----:B------:R-:W-:Y:S01]  /*91a0*/  LOP3.LUT R35, R16, 0x380, RZ, 0xc0, !PT ;  /* 0x0000038010237812 */ /* 0x000fe200078ec0ff */
[----:B------:R-:W1:Y:S01]  /*91b0*/  SHFL.IDX PT, R38, R38, R5, 0x1c1f ;  /* 0x001c1f0526267589 */ /* 0x000e6200000e0000 */
[----:B------:R-:W-:-:S02]  /*91c0*/  SEL R88, R88, R89, P0 ;  /* 0x0000005958587207 */ /* 0x000fc40000000000 */
[----:B------:R-:W-:Y:S01]  /*91d0*/  SEL R90, R90, R83, P0 ;  /* 0x000000535a5a7207 */ /* 0x000fe20000000000 */
[----:B------:R-:W2:Y:S01]  /*91e0*/  SHFL.IDX PT, R36, R36, R5, 0x1c1f ;  /* 0x001c1f0524247589 */ /* 0x000ea200000e0000 */
[----:B------:R-:W-:Y:S02]  /*91f0*/  MOV R83, R14 ;  /* 0x0000000e00537202 */ /* 0x000fe40000000f00 */
[----:B------:R-:W-:Y:S01]  /*9200*/  MOV R78, R12 ;  /* 0x0000000c004e7202 */ /* 0x000fe20000000f00 */
[----:B------:R-:W-:Y:S01]  /*9210*/  SHFL.IDX PT, R69, R69, R0, 0x1c1f ;  /* 0x001c1f0045457589 */ /* 0x000fe200000e0000 */
[----:B------:R-:W-:Y:S02]  /*9220*/  SHF.R.U64 R10, R10, 0x3, RZ ;  /* 0x000000030a0a7819 */ /* 0x000fe400000012ff */
[----:B------:R-:W-:Y:S01]  /*9230*/  SHF.R.U64 R35, R35, 0x3, RZ ;  /* 0x0000000323237819 */ /* 0x000fe200000012ff */
[----:B------:R-:W3:Y:S01]  /*9240*/  SHFL.IDX PT, R54, R54, R5, 0x1c1f ;  /* 0x001c1f0536367589 */ /* 0x000ee200000e0000 */
[----:B------:R-:W-:Y:S01]  /*9250*/  LOP3.LUT R10, R10, R11, RZ, 0x3c, !PT ;  /* 0x0000000b0a0a7212 */ /* 0x000fe200078e3cff */
[--C-:B------:R-:W-:Y:S01]  /*9260*/  IMAD.X R11, RZ, RZ, R17.reuse, P6 ;  /* 0x000000ffff0b7224 */ /* 0x100fe200030e0611 */
[----:B------:R-:W-:Y:S01]  /*9270*/  LOP3.LUT R34, R35, R16, RZ, 0x3c, !PT ;  /* 0x0000001023227212 */ /* 0x000fe200078e3cff */
[----:B------:R-:W-:Y:S01]  /*9280*/  SHFL.IDX PT, R71, R71, R0, 0x1c1f ;  /* 0x001c1f0047477589 */ /* 0x000fe200000e0000 */
[----:B------:R-:W-:Y:S01]  /*9290*/  IMAD.MOV.U32 R35, RZ, RZ, R17 ;  /* 0x000000ffff237224 */ /* 0x000fe200078e0011 */
[----:B------:R-:W-:-:S02]  /*92a0*/  MOV R20, R8 ;  /* 0x0000000800147202 */ /* 0x000fc40000000f00 */
[----:B------:R-:W4:Y:S01]  /*92b0*/  SHFL.IDX PT, R60, R60, R5, 0x1c1f ;  /* 0x001c1f053c3c7589 */ /* 0x000f2200000e0000 */
[----:B------:R-:W-:Y:S02]  /*92c0*/  MOV R76, R10 ;  /* 0x0000000a004c7202 */ /* 0x000fe40000000f00 */
[----:B------:R-:W-:Y:S01]  /*92d0*/  MOV R34, R34 ;  /* 0x0000002200227202 */ /* 0x000fe20000000f00 */
[----:B------:R-:W-:Y:S01]  /*92e0*/  SHFL.IDX PT, R45, R45, R0, 0x1c1f ;  /* 0x001c1f002d2d7589 */ /* 0x000fe200000e0000 */
[----:B-1----:R-:W-:Y:S02]  /*92f0*/  SEL R12, R39, R38, P0 ;  /* 0x00000026270c7207 */ /* 0x002fe40000000000 */
[----:B------:R-:W-:Y:S01]  /*9300*/  SEL R14, R38, R39, P0 ;  /* 0x00000027260e7207 */ /* 0x000fe20000000000 */
[----:B------:R-:W-:Y:S01]  /*9310*/  SHFL.IDX PT, R73, R73, R0, 0x1c1f ;  /* 0x001c1f0049497589 */ /* 0x000fe200000e0000 */
[----:B------:R-:W1:Y:S01]  /*9320*/  LDC.64 R38, c[0x0][0xb78] ;  /* 0x0002de00ff267b82 */ /* 0x000e620000000a00 */
[----:B--2---:R-:W-:-:S02]  /*9330*/  SEL R8, R37, R36, P0 ;  /* 0x0000002425087207 */ /* 0x004fc40000000000 */
[----:B------:R-:W2:Y:S01]  /*9340*/  SHFL.IDX PT, R44, R44, R5, 0x1c1f ;  /* 0x001c1f052c2c7589 */ /* 0x000ea200000e0000 */
[----:B------:R-:W-:Y:S02]  /*9350*/  SEL R10, R36, R37, P0 ;  /* 0x00000025240a7207 */ /* 0x000fe40000000000 */
[----:B------:R-:W-:Y:S01]  /*9360*/  MOV R33, R32 ;  /* 0x0000002000217202 */ /* 0x000fe20000000f00 */
[----:B------:R-:W5:Y:S01]  /*9370*/  SHFL.IDX PT, R62, R62, R5, 0x1c1f ;  /* 0x001c1f053e3e7589 */ /* 0x000f6200000e0000 */
[----:B---3--:R-:W-:Y:S02]  /*9380*/  SEL R9, R69, R54, P0 ;  /* 0x0000003645097207 */ /* 0x008fe40000000000 */
[----:B------:R-:W-:Y:S01]  /*9390*/  SEL R11, R54, R69, P0 ;  /* 0x00000045360b7207 */ /* 0x000fe20000000000 */
[----:B------:R-:W-:Y:S01]  /*93a0*/  BAR.SYNC.DEFER_BLOCKING 0x1, 0x100 ;  /* 0x0044000000007b1d */ /* 0x000fe20000010000 */
[----:B------:R-:W-:Y:S02]  /*93b0*/  MOV R87, R26 ;  /* 0x0000001a00577202 */ /* 0x000fe40000000f00 */
[----:B------:R-:W-:-:S02]  /*93c0*/  MOV R86, R24 ;  /* 0x0000001800567202 */ /* 0x000fc40000000f00 */
[----:B----4-:R-:W-:Y:S02]  /*93d0*/  SEL R13, R71, R60, P0 ;  /* 0x0000003c470d7207 */ /* 0x010fe40000000000 */
[----:B------:R-:W-:Y:S01]  /*93e0*/  SEL R15, R60, R71, P0 ;  /* 0x000000473c0f7207 */ /* 0x000fe20000000000 */
[----:B------:R-:W-:Y:S01]  /*93f0*/  SHFL.IDX PT, R47, R47, R0, 0x1c1f ;  /* 0x001c1f002f2f7589 */ /* 0x000fe200000e0000 */
[----:B------:R-:W-:Y:S02]  /*9400*/  MOV R91, R30 ;  /* 0x0000001e005b7202 */ /* 0x000fe40000000f00 */
[----:B------:R-:W-:Y:S01]  /*9410*/  MOV R89, R28 ;  /* 0x0000001c00597202 */ /* 0x000fe20000000f00 */
[----:B------:R-:W-:Y:S01]  /*9420*/  SHFL.IDX PT, R77, R77, R0, 0x1c1f ;  /* 0x001c1f004d4d7589 */ /* 0x000fe200000e0000 */
[----:B-1----:R-:W-:Y:S01]  /*9430*/  IMAD.WIDE.U32 R6, R38, UR44, R6 ;  /* 0x0000002c26067c25 */ /* 0x002fe2000f8e0006 */
[----:B------:R-:W-:Y:S02]  /*9440*/  ISETP.GE.OR P1, PT, R93, UR4, P1 ;  /* 0x000000045d007c0c */ /* 0x000fe40008f26670 */
[----:B------:R-:W1:Y:S01]  /*9450*/  SHFL.IDX PT, R46, R46, R5, 0x1c1f ;  /* 0x001c1f052e2e7589 */ /* 0x000e6200000e0000 */
[----:B--2---:R-:W-:-:S02]  /*9460*/  SEL R24, R45, R44, P0 ;  /* 0x0000002c2d187207 */ /* 0x004fc40000000000 */
[----:B------:R-:W-:Y:S01]  /*9470*/  SEL R26, R44, R45, P0 ;  /* 0x0000002d2c1a7207 */ /* 0x000fe20000000000 */
[----:B------:R-:W2:Y:S01]  /*9480*/  SHFL.IDX PT, R68, R68, R5, 0x1c1f ;  /* 0x001c1f0544447589 */ /* 0x000ea200000e0000 */
[----:B-----5:R-:W-:Y:S02]  /*9490*/  SEL R25, R73, R62, P0 ;  /* 0x0000003e49197207 */ /* 0x020fe40000000000 */
[----:B------:R-:W-:Y:S01]  /*94a0*/  SEL R27, R62, R73, P0 ;  /* 0x000000493e1b7207 */ /* 0x000fe20000000000 */
[----:B------:R-:W-:Y:S04]  /*94b0*/  SHFL.IDX PT, R53, R53, R0, 0x1c1f ;  /* 0x001c1f0035357589 */ /* 0x000fe800000e0000 */
[----:B------:R-:W-:Y:S04]  /*94c0*/  SHFL.IDX PT, R79, R79, R0, 0x1c1f ;  /* 0x001c1f004f4f7589 */ /* 0x000fe800000e0000 */
[----:B------:R-:W3:Y:S04]  /*94d0*/  SHFL.IDX PT, R52, R52, R5, 0x1c1f ;  /* 0x001c1f0534347589 */ /* 0x000ee800000e0000 */
[----:B------:R-:W4:Y:S04]  /*94e0*/  SHFL.IDX PT, R70, R70, R5, 0x1c1f ;  /* 0x001c1f0546467589 */ /* 0x000f2800000e0000 */
[----:B------:R-:W-:Y:S01]  /*94f0*/  SHFL.IDX PT, R55, R55, R0, 0x1c1f ;  /* 0x001c1f0037377589 */ /* 0x000fe200000e0000 */
[----:B-1----:R-:W-:-:S02]  /*9500*/  SEL R28, R47, R46, P0 ;  /* 0x0000002e2f1c7207 */ /* 0x002fc40000000000 */
[----:B------:R-:W-:Y:S01]  /*9510*/  SEL R30, R46, R47, P0 ;  /* 0x0000002f2e1e7207 */ /* 0x000fe20000000000 */
[----:B------:R-:W-:Y:S01]  /*9520*/  SHFL.IDX PT, R81, R81, R0, 0x1c1f ;  /* 0x001c1f0051517589 */ /* 0x000fe200000e0000 */
[----:B--2---:R-:W-:Y:S02]  /*9530*/  SEL R29, R77, R68, P0 ;  /* 0x000000444d1d7207 */ /* 0x004fe40000000000 */
[----:B------:R-:W-:Y:S01]  /*9540*/  SEL R31, R68, R77, P0 ;  /* 0x0000004d441f7207 */ /* 0x000fe20000000000 */
[----:B------:R-:W1:Y:S04]  /*9550*/  SHFL.IDX PT, R40, R40, R5, 0x1c1f ;  /* 0x001c1f0528287589 */ /* 0x000e6800000e0000 */
[----:B------:R-:W2:Y:S04]  /*9560*/  SHFL.IDX PT, R42, R42, R5, 0x1c1f ;  /* 0x001c1f052a2a7589 */ /* 0x000ea800000e0000 */
[----:B------:R-:W-:Y:S01]  /*9570*/  SHFL.IDX PT, R41, R41, R0, 0x1c1f ;  /* 0x001c1f0029297589 */ /* 0x000fe200000e0000 */
[----:B---3--:R-:W-:-:S03]  /*9580*/  SEL R32, R53, R52, P0 ;  /* 0x0000003435207207 */ /* 0x008fc60000000000 */
[----:B------:R-:W-:Y:S01]  /*9590*/  SHFL.IDX PT, R85, R85, R0, 0x1c1f ;  /* 0x001c1f0055557589 */ /* 0x000fe200000e0000 */
[----:B----4-:R-:W-:-:S03]  /*95a0*/  SEL R35, R70, R79, P0 ;  /* 0x0000004f46237207 */ /* 0x010fc60000000000 */
[----:B------:R-:W3:Y:S04]  /*95b0*/  SHFL.IDX PT, R48, R48, R5, 0x1c1f ;  /* 0x001c1f0530307589 */ /* 0x000ee800000e0000 */
[----:B------:R-:W4:Y:S04]  /*95c0*/  SHFL.IDX PT, R50, R50, R5, 0x1c1f ;  /* 0x001c1f0532327589 */ /* 0x000f2800000e0000 */
[----:B------:R-:W-:Y:S04]  /*95d0*/  SHFL.IDX PT, R49, R49, R0, 0x1c1f ;  /* 0x001c1f0031317589 */ /* 0x000fe800000e0000 */
[----:B------:R-:W-:Y:S04]  /*95e0*/  SHFL.IDX PT, R43, R43, R0, 0x1c1f ;  /* 0x001c1f002b2b7589 */ /* 0x000fe800000e0000 */
[----:B------:R-:W5:Y:S04]  /*95f0*/  SHFL.IDX PT, R56, R56, R5, 0x1c1f ;  /* 0x001c1f0538387589 */ /* 0x000f6800000e0000 */
[----:B------:R-:W5:Y:S04]  /*9600*/  SHFL.IDX PT, R58, R58, R5, 0x1c1f ;  /* 0x001c1f053a3a7589 */ /* 0x000f6800000e0000 */
[----:B------:R-:W-:Y:S04]  /*9610*/  SHFL.IDX PT, R57, R57, R0, 0x1c1f ;  /* 0x001c1f0039397589 */ /* 0x000fe800000e0000 */
[----:B------:R-:W-:Y:S04]  /*9620*/  SHFL.IDX PT, R51, R51, R0, 0x1c1f ;  /* 0x001c1f0033337589 */ /* 0x000fe800000e0000 */
[----:B------:R-:W-:Y:S04]  /*9630*/  SHFL.IDX PT, R64, R64, R5, 0x1c1f ;  /* 0x001c1f0540407589 */ /* 0x000fe800000e0000 */
[----:B------:R-:W-:Y:S04]  /*9640*/  SHFL.IDX PT, R66, R66, R5, 0x1c1f ;  /* 0x001c1f0542427589 */ /* 0x000fe800000e0000 */
[----:B------:R-:W-:Y:S04]  /*9650*/  SHFL.IDX PT, R61, R61, R0, 0x1c1f ;  /* 0x001c1f003d3d7589 */ /* 0x000fe800000e0000 */
[----:B------:R-:W-:Y:S04]  /*9660*/  SHFL.IDX PT, R59, R59, R0, 0x1c1f ;  /* 0x001c1f003b3b7589 */ /* 0x000fe800000e0000 */
[----:B------:R-:W5:Y:S04]  /*9670*/  SHFL.IDX PT, R72, R72, R5, 0x1c1f ;  /* 0x001c1f0548487589 */ /* 0x000f6800000e0000 */
[----:B------:R-:W5:Y:S04]  /*9680*/  SHFL.IDX PT, R74, R74, R5, 0x1c1f ;  /* 0x001c1f054a4a7589 */ /* 0x000f6800000e0000 */
[----:B------:R-:W-:Y:S04]  /*9690*/  SHFL.IDX PT, R63, R63, R0, 0x1c1f ;  /* 0x001c1f003f3f7589 */ /* 0x000fe800000e0000 */
[----:B------:R-:W-:Y:S04]  /*96a0*/  SHFL.IDX PT, R67, R67, R0, 0x1c1f ;  /* 0x001c1f0043437589 */ /* 0x000fe800000e0000 */
[----:B------:R-:W5:Y:S04]  /*96b0*/  SHFL.IDX PT, R80, R80, R5, 0x1c1f ;  /* 0x001c1f0550507589 */ /* 0x000f6800000e0000 */
[----:B------:R-:W5:Y:S04]  /*96c0*/  SHFL.IDX PT, R82, R82, R5, 0x1c1f ;  /* 0x001c1f0552527589 */ /* 0x000f6800000e0000 */
[----:B------:R-:W-:Y:S04]  /*96d0*/  SHFL.IDX PT, R65, R65, R0, 0x1c1f ;  /* 0x001c1f0041417589 */ /* 0x000fe800000e0000 */
[----:B------:R1:W-:Y:S04]  /*96e0*/  SHFL.IDX PT, R75, R75, R0, 0x1c1f ;  /* 0x001c1f004b4b7589 */ /* 0x0003e800000e0000 */
[----:B------:R-:W-:Y:S04]  /*96f0*/  SHFL.IDX PT, R88, R88, R5, 0x1c1f ;  /* 0x001c1f0558587589 */ /* 0x000fe800000e0000 */
[----:B------:R2:W5:Y:S01]  /*9700*/  SHFL.IDX PT, R90, R90, R5, 0x1c1f ;  /* 0x001c1f055a5a7589 */ /* 0x00056200000e0000 */
[----:B-1----:R-:W-:Y:S01]  /*9710*/  IMAD R0, R38, UR5, RZ ;  /* 0x0000000526007c24 */ /* 0x002fe2000f8e02ff */
[----:B------:R-:W-:-:S02]  /*9720*/  ULDC.64 UR4, c[0x0][0xb40] ;  /* 0x0002d00000047ab9 */ /* 0x000fc40000000a00 */
[----:B------:R1:W-:Y:S01]  /*9730*/  STSM.16.M88.4 [R34], R8 ;  /* 0x0000000822007844 */ /* 0x0003e20000000200 */
[----:B------:R-:W-:Y:S01]  /*9740*/  IMAD R36, R39, UR44, R0 ;  /* 0x0000002c27247c24 */ /* 0x000fe2000f8e0200 */
[----:B------:R-:W-:Y:S02]  /*9750*/  IADD3 R0, P3, R93, R6, RZ ;  /* 0x000000065d007210 */ /* 0x000fe40007f7e0ff */
[----:B------:R3:W-:Y:S01]  /*9760*/  STSM.16.M88.4 [R33], R12 ;  /* 0x0000000c21007844 */ /* 0x0007e20000000200 */
[----:B--2---:R-:W-:-:S03]  /*9770*/  SHF.R.S32.HI R5, RZ, 0x1f, R93 ;  /* 0x0000001fff057819 */ /* 0x004fc6000001145d */
        /* <DEDUP_REMOVED lines=8> */
[----:B---3--:R-:W-:Y:S02]  /*9800*/  SEL R33, R79, R70, P0 ;  /* 0x000000464f217207 */ /* 0x008fe40000000000 */
[----:B------:R-:W-:Y:S02]  /*9810*/  SEL R10, R40, R55, P0 ;  /* 0x00000037280a7207 */ /* 0x000fe40000000000 */
[----:B------:R-:W-:Y:S01]  /*9820*/  SEL R9, R81, R42, P0 ;  /* 0x0000002a51097207 */ /* 0x000fe20000000000 */
[----:B------:R-:W-:Y:S01]  /*9830*/  STSM.16.M88.4 [R87], R32 ;  /* 0x0000002057007844 */ /* 0x000fe20000000200 */
[----:B------:R-:W-:-:S02]  /*9840*/  SEL R11, R42, R81, P0 ;  /* 0x000000512a0b7207 */ /* 0x000fc40000000000 */
[----:B------:R-:W-:Y:S02]  /*9850*/  SEL R12, R41, R48, P0 ;  /* 0x00000030290c7207 */ /* 0x000fe40000000000 */
[----:B------:R-:W-:Y:S01]  /*9860*/  SEL R14, R48, R41, P0 ;  /* 0x00000029300e7207 */ /* 0x000fe20000000000 */
[----:B------:R1:W-:Y:S01]  /*9870*/  STSM.16.M88.4 [R86], R8 ;  /* 0x0000000856007844 */ /* 0x0003e20000000200 */
[----:B----4-:R-:W-:Y:S02]  /*9880*/  SEL R13, R85, R50, P0 ;  /* 0x00000032550d7207 */ /* 0x010fe40000000000 */
[----:B------:R-:W-:Y:S02]  /*9890*/  SEL R15, R50, R85, P0 ;  /* 0x00000055320f7207 */ /* 0x000fe40000000000 */
[----:B-----5:R-:W-:Y:S02]  /*98a0*/  SEL R24, R49, R56, P0 ;  /* 0x0000003831187207 */ /* 0x020fe40000000000 */
[----:B------:R-:W-:Y:S01]  /*98b0*/  SEL R26, R56, R49, P0 ;  /* 0x00000031381a7207 */ /* 0x000fe20000000000 */
[----:B------:R3:W-:Y:S01]  /*98c0*/  STSM.16.M88.4 [R84], R12 ;  /* 0x0000000c54007844 */ /* 0x0007e20000000200 */
[----:B------:R-:W-:-:S02]  /*98d0*/  SEL R25, R43, R58, P0 ;  /* 0x0000003a2b197207 */ /* 0x000fc40000000000 */
[----:B------:R-:W-:Y:S02]  /*98e0*/  SEL R27, R58, R43, P0 ;  /* 0x0000002b3a1b7207 */ /* 0x000fe40000000000 */
[----:B--2---:R-:W-:Y:S02]  /*98f0*/  SEL R28, R61, R72, P0 ;  /* 0x000000483d1c7207 */ /* 0x004fe40000000000 */
        /* <DEDUP_REMOVED lines=9> */
[----:B---3--:R-:W-:Y:S02]  /*9990*/  SEL R12, R63, R80, P0 ;  /* 0x000000503f0c7207 */ /* 0x008fe40000000000 */
        /* <DEDUP_REMOVED lines=39> */
[----:B------:R1:W-:Y:S01]  /*9c10*/  UTMASTG.5D [UR40], [UR4] ;  /* 0x00000028040073b5 */ /* 0x0003e20008020000 */
[----:B------:R-:W-:-:S02]  /*9c20*/  UMOV UR8, 0x1 ;  /* 0x0000000100087882 */ /* 0x000fc40000000000 */
[----:B------:R-:W-:Y:S02]  /*9c30*/  UPRMT UR7, URZ, 0x654, UR6 ;  /* 0x000006543f077896 */ /* 0x000fe40008000006 */
[----:B------:R-:W-:Y:S01]  /*9c40*/  UPRMT UR6, UR8, 0x654, UR6 ;  /* 0x0000065408067896 */ /* 0x000fe20008000006 */
[----:B------:R0:W-:Y:S01]  /*9c50*/  UTMACMDFLUSH ;  /* 0x00000000000079b7 */ /* 0x0001e20000000000 */
[----:B------:R-:W-:-:S05]  /*9c60*/  DEPBAR.LE SB0, 0x0 ;  /* 0x000080000000791a */ /* 0x000fca0000000000 */
[----:B------:R-:W-:Y:S02]  /*9c70*/  SYNCS.ARRIVE.TRANS64.RED.A1T0 RZ, [UR7], RZ ;  /* 0x000000ffffff79a7 */ /* 0x000fe40008100407 */
[----:B-1----:R-:W-:Y:S03]  /*9c80*/  SYNCS.ARRIVE.TRANS64.RED.A1T0 RZ, [UR6], RZ ;  /* 0x000000ffffff79a7 */ /* 0x002fe60008100406 */
.L_x_2917:
[----:B------:R-:W-:Y:S05]  /*9c90*/  BSYNC B0 ;  /* 0x0000000000007941 */ /* 0x000fea0003800000 */
.L_x_2916:
        /* <DEDUP_REMOVED lines=10> */
.L_x_2890:
[----:B------:R-:W-:-:S08]  /*9d40*/  NOP ;  /* 0x0000000000007918 */ /* 0x000fd00000000000 */
[----:B--2---:R-:W1:-:S00]  /*9d50*/  USETMAXREG.DEALLOC.CTAPOOL 0x18 ;  /* 0x00000018000079c8 */ /* 0x004e4000080e0500 */
[----:B-1----:R-:W1:Y:S01]  /*9d60*/  LDC R2, c[0x0][0xda4] ;  /* 0x00036900ff027b82 */ /* 0x002e620000000800 */
[----:B------:R-:W-:Y:S01]  /*9d70*/  IMAD.MOV.U32 R0, RZ, RZ, 0x1 ;  /* 0x00000001ff007424 */ /* 0x000fe200078e00ff */
[----:B------:R2:W-:Y:S01]  /*9d80*/  STL [R1], RZ ;  /* 0x000000ff01007387 */ /* 0x0005e20000100800 */
[----:B------:R-:W-:-:S03]  /*9d90*/  UMOV UR47, 0x1 ;  /* 0x00000001002f7882 */ /* 0x000fc60000000000 */
[----:B------:R2:W-:Y:S01]  /*9da0*/  STL [R1+0x4], R0 ;  /* 0x0000040001007387 */ /* 0x0005e20000100800 */
[----:B-1----:R-:W-:-:S13]  /*9db0*/  ISETP.LE.AND P0, PT, R2, UR49, PT ;  /* 0x0000003102007c0c */ /* 0x002fda000bf03270 */
[----:B--2---:R-:W-:Y:S05]  /*9dc0*/  @P0 BRA `(.L_x_2919) ;  /* 0x0000003800d40947 */ /* 0x004fea0003800000 */
[----:B------:R-:W2:Y:S01]  /*9dd0*/  LDL.LU R4, [R1+0xc] ;  /* 0x00000c0001047983 */ /* 0x000ea20000300800 */
[----:B------:R-:W1:Y:S02]  /*9de0*/  S2R R8, SR_TID.X ;  /* 0x0000000000087919 */ /* 0x000e640000002100 */
[C---:B-1----:R-:W-:Y:S01]  /*9df0*/  LOP3.LUT R6, R8.reuse, 0x7f, RZ, 0xc0, !PT ;  /* 0x0000007f08067812 */ /* 0x042fe200078ec0ff */
[----:B------:R-:W-:Y:S01]  /*9e00*/  IMAD.SHL.U32 R18, R8, 0x40, RZ ;  /* 0x0000004008127824 */ /* 0x000fe200078e00ff */
[----:B------:R-:W-:Y:S02]  /*9e10*/  SHF.R.U32.HI R0, RZ, 0x1, R8 ;  /* 0x00000001ff007819 */ /* 0x000fe40000011608 */
[----:B------:R-:W-:Y:S02]  /*9e20*/  ISETP.NE.AND P1, PT, R6, RZ, PT ;  /* 0x000000ff0600720c */ /* 0x000fe40003f25270 */
[----:B------:R-:W-:Y:S02]  /*9e30*/  LOP3.LUT R3, R18, 0x180, RZ, 0xc0, !PT ;  /* 0x0000018012037812 */ /* 0x000fe400078ec0ff */
[----:B------:R-:W-:-:S02]  /*9e40*/  LOP3.LUT P0, RZ, R8, 0x1f, RZ, 0xc0, !PT ;  /* 0x0000001f08ff7812 */ /* 0x000fc4000780c0ff */
[----:B------:R-:W-:Y:S01]  /*9e50*/  LOP3.LUT R0, R3, 0x30, R0, 0xf8, !PT ;  /* 0x0000003003007812 */ /* 0x000fe200078ef800 */
[----:B------:R-:W-:Y:S01]  /*9e60*/  IMAD.SHL.U32 R3, R8, 0x8, RZ ;  /* 0x0000000808037824 */ /* 0x000fe200078e00ff */
[C---:B------:R-:W-:Y:S01]  /*9e70*/  ISETP.NE.OR P0, PT, R6.reuse, RZ, !P0 ;  /* 0x000000ff0600720c */ /* 0x040fe20004705670 */
[----:B------:R-:W-:-:S03]  /*9e80*/  IMAD.SHL.U32 R2, R6, 0x10, RZ ;  /* 0x0000001006027824 */ /* 0x000fc600078e00ff */
[----:B------:R-:W-:Y:S01]  /*9e90*/  LOP3.LUT R3, R0, 0x30, R3, 0x78, !PT ;  /* 0x0000003000037812 */ /* 0x000fe200078e7803 */
[----:B------:R-:W-:Y:S01]  /*9ea0*/  IMAD.SHL.U32 R0, R8, 0x20, RZ ;  /* 0x0000002008007824 */ /* 0x000fe200078e00ff */
[----:B------:R-:W-:-:S04]  /*9eb0*/  LOP3.LUT R5, R2, 0x600, RZ, 0xc0, !PT ;  /* 0x0000060002057812 */ /* 0x000fc800078ec0ff */
[--C-:B------:R-:W-:Y:S02]  /*9ec0*/  LOP3.LUT R5, R5, 0x60, R0.reuse, 0xf8, !PT ;  /* 0x0000006005057812 */ /* 0x100fe400078ef800 */
[----:B------:R-:W-:Y:S02]  /*9ed0*/  LOP3.LUT R2, R0, 0x80, RZ, 0xc0, !PT ;  /* 0x0000008000027812 */ /* 0x000fe400078ec0ff */
[----:B------:R-:W-:Y:S01]  /*9ee0*/  LOP3.LUT R5, R5, 0x100, R0, 0xf8, !PT ;  /* 0x0000010005057812 */ /* 0x000fe200078ef800 */
[----:B------:R-:W-:Y:S01]  /*9ef0*/  IMAD.MOV.U32 R0, RZ, RZ, 0x1 ;  /* 0x00000001ff007424 */ /* 0x000fe200078e00ff */
[----:B------:R-:W-:Y:S01]  /*9f00*/  LOP3.LUT R2, R2, 0x10, R8, 0xf8, !PT ;  /* 0x0000001002027812 */ /* 0x000fe200078ef808 */
[----:B------:R-:W-:Y:S01]  /*9f10*/  IMAD.SHL.U32 R7, R8, 0x4, RZ ;  /* 0x0000000408077824 */ /* 0x000fe200078e00ff */
[----:B------:R-:W-:-:S04]  /*9f20*/  LOP3.LUT R18, R3, 0x640, R18, 0xf8, !PT ;  /* 0x0000064003127812 */ /* 0x000fc800078ef812 */
[----:B------:R-:W-:Y:S01]  /*9f30*/  LOP3.LUT R2, R2, 0x10, R7, 0x78, !PT ;  /* 0x0000001002027812 */ /* 0x000fe200078e7807 */
[----:B------:R-:W-:-:S03]  /*9f40*/  ULOP3.LUT UR43, UR46, 0x1, URZ, 0xfc, !UPT ;  /* 0x000000012e2b7892 */ /* 0x000fc6000f8efc3f */
[----:B------:R-:W-:Y:S01]  /*9f50*/  LOP3.LUT R17, R5, R2, RZ, 0xfc, !PT ;  /* 0x0000000205117212 */ /* 0x000fe200078efcff */
[----:B------:R-:W-:Y:S01]  /*9f60*/  ULOP3.LUT UR48, UR46, 0x2, URZ, 0xfc, !UPT ;  /* 0x000000022e307892 */ /* 0x000fe2000f8efc3f */
[----:B------:R-:W-:Y:S01]  /*9f70*/  ULDC.64 UR52, c[0x0][0x198] ;  /* 0x0000660000347ab9 */ /* 0x000fe20000000a00 */
[----:B------:R-:W-:Y:S01]  /*9f80*/  ULDC UR44, c[0x0][0xc] ;  /* 0x00000300002c7ab9 */ /* 0x000fe20000000800 */
[----:B------:R-:W-:Y:S01]  /*9f90*/  UMOV UR47, URZ ;  /* 0x0000003f002f7c82 */ /* 0x000fe20008000000 */
[----:B--2---:R-:W-:-:S04]  /*9fa0*/  LOP3.LUT R4, R4, 0xfffffffe, RZ, 0xc0, !PT ;  /* 0xfffffffe04047812 */ /* 0x004fc800078ec0ff */
[----:B------:R-:W-:-:S04]  /*9fb0*/  @P1 LOP3.LUT R4, R4, 0x1, RZ, 0xfc, !PT ;  /* 0x0000000104041812 */ /* 0x000fc800078efcff */
[----:B------:R-:W-:-:S04]  /*9fc0*/  LOP3.LUT R4, R4, 0xfffffffd, RZ, 0xc0, !PT ;  /* 0xfffffffd04047812 */ /* 0x000fc800078ec0ff */
[----:B------:R-:W-:-:S05]  /*9fd0*/  @P0 LOP3.LUT R4, R4, 0x2, RZ, 0xfc, !PT ;  /* 0x0000000204040812 */ /* 0x000fca00078efcff */
[----:B------:R1:W-:Y:S04]  /*9fe0*/  STL [R1+0xc], R4 ;  /* 0x00000c0401007387 */ /* 0x0003e80000100800 */
[----:B------:R1:W-:Y:S04]  /*9ff0*/  STL [R1], RZ ;  /* 0x000000ff01007387 */ /* 0x0003e80000100800 */
[----:B------:R1:W-:Y:S02]  /*a000*/  STL [R1+0x4], R0 ;  /* 0x0000040001007387 */ /* 0x0003e40000100800 */
.L_x_2971:
        /* <DEDUP_REMOVED lines=32> */
[----:B-1----:R-:W-:Y:S10]  /*a210*/  @!P0 BRA `(.L_x_2920) ;  /* 0x0000000000408947 */ /* 0x002ff40003800000 */
[----:B------:R-:W-:Y:S01]  /*a220*/  MOV R2, 0x0 ;  /* 0x0000000000027802 */ /* 0x000fe20000000f00 */
[----:B------:R-:W-:Y:S01]  /*a230*/  ULDC.64 UR6, c[0x4][0x198] ;  /* 0x0100660000067ab9 */ /* 0x000fe20000000a00 */
[----:B------:R-:W-:Y:S01]  /*a240*/  ULDC.64 UR8, c[0x4][0x1a0] ;  /* 0x0100680000087ab9 */ /* 0x000fe20000000a00 */
[----:B------:R-:W-:Y:S01]  /*a250*/  ULDC.64 UR4, c[0x4][0xb0] ;  /* 0x01002c0000047ab9 */ /* 0x000fe20000000a00 */
[----:B-1----:R-:W-:Y:S02]  /*a260*/  IMAD.U32 R4, RZ, RZ, UR6 ;  /* 0x00000006ff047e24 */ /* 0x002fe4000f8e00ff */
        /* <DEDUP_REMOVED lines=11> */
.L_x_2920:
        /* <DEDUP_REMOVED lines=8> */
[----:B--2---:R-:W-:Y:S01]  /*a3a0*/  MOV R2, 0x0 ;  /* 0x0000000000027802 */ /* 0x004fe20000000f00 */
        /* <DEDUP_REMOVED lines=15> */
.L_x_2921:
[----:B-1----:R-:W-:-:S04]  /*a4a0*/  IMAD.U32 R0, RZ, RZ, UR40 ;  /* 0x00000028ff007e24 */ /* 0x002fc8000f8e00ff */
[----:B------:R-:W-:-:S05]  /*a4b0*/  VIADD R16, R0, 0x200 ;  /* 0x0000020000107836 */ /* 0x000fca0000000000 */
        /* <DEDUP_REMOVED lines=18> */
.L_x_2922:
        /* <DEDUP_REMOVED lines=18> */
.L_x_2923:
[----:B------:R-:W-:Y:S01]  /*a700*/  ULDC.64 UR4, c[0x0][0x9f8] ;  /* 0x00027e0000047ab9 */ /* 0x000fe20000000a00 */
[----:B------:R-:W-:Y:S01]  /*a710*/  IMAD.U32 R5, RZ, RZ, UR39 ;  /* 0x00000027ff057e24 */ /* 0x000fe2000f8e00ff */
[----:B------:R-:W-:Y:S01]  /*a720*/  ISETP.NE.U32.AND P0, PT, RZ, UR4, PT ;  /* 0x00000004ff007c0c */ /* 0x000fe2000bf05070 */
[----:B------:R-:W-:Y:S01]  /*a730*/  IMAD.U32 R4, RZ, RZ, UR39 ;  /* 0x00000027ff047e24 */ /* 0x000fe2000f8e00ff */
[----:B------:R-:W1:Y:S01]  /*a740*/  S2R R19, SR_TID.X ;  /* 0x0000000000137919 */ /* 0x000e620000002100 */
[----:B------:R-:W3:Y:S01]  /*a750*/  LDC R0, c[0x0][0x428] ;  /* 0x00010a00ff007b82 */ /* 0x000ee20000000800 */
[----:B------:R-:W-:-:S07]  /*a760*/  ISETP.NE.AND.EX P0, PT, RZ, UR5, PT, P0 ;  /* 0x00000005ff007c0c */ /* 0x000fce000bf05300 */
[----:B------:R-:W4:Y:S08]  /*a770*/  LDC R6, c[0x0][0xda8] ;  /* 0x00036a00ff067b82 */ /* 0x000f300000000800 */
[----:B--2---:R-:W2:Y:S01]  /*a780*/  @P0 LDC.64 R2, c[0x0][0x9f8] ;  /* 0x00027e00ff020b82 */ /* 0x004ea20000000a00 */
[----:B------:R-:W5:Y:S01]  /*a790*/  S2R R8, SR_TID.X ;  /* 0x0000000000087919 */ /* 0x000f620000002100 */
[----:B-1----:R-:W-:Y:S01]  /*a7a0*/  LOP3.LUT R19, R19, 0x7f, RZ, 0xc0, !PT ;  /* 0x0000007f13137812 */ /* 0x002fe200078ec0ff */
[----:B--2---:R-:W-:-:S05]  /*a7b0*/  @P0 IMAD.WIDE R2, R5, 0x4, R2 ;  /* 0x0000000405020825 */ /* 0x004fca00078e0202 */
[----:B------:R1:W2:Y:S01]  /*a7c0*/  @P0 LDG.E R4, desc[UR50][R2.64] ;  /* 0x0000003202040981 */ /* 0x0002a2000c1e1900 */
[----:B---3--:R-:W-:Y:S01]  /*a7d0*/  ISETP.NE.AND P0, PT, R0, 0x1, PT ;  /* 0x000000010000780c */ /* 0x008fe20003f05270 */
[----:B------:R-:W-:Y:S01]  /*a7e0*/  IMAD R5, RZ, RZ, -UR45 ;  /* 0x8000002dff057e24 */ /* 0x000fe2000f8e02ff */
[----:B------:R-:W-:Y:S01]  /*a7f0*/  ISETP.NE.AND P6, PT, R19, RZ, PT ;  /* 0x000000ff1300720c */ /* 0x000fe20003fc5270 */
[----:B------:R-:W-:Y:S01]  /*a800*/  UMOV UR36, URZ ;  /* 0x0000003f00247c82 */ /* 0x000fe20008000000 */
[----:B------:R-:W-:Y:S01]  /*a810*/  UMOV UR4, 0x40 ;  /* 0x0000004000047882 */ /* 0x000fe20000000000 */
[----:B----4-:R-:W-:Y:S01]  /*a820*/  IMAD R5, R6, R5, UR49 ;  /* 0x0000003106057e24 */ /* 0x010fe2000f8e0205 */
[----:B------:R-:W-:Y:S01]  /*a830*/  UMOV UR6, UR38 ;  /* 0x0000002600067c82 */ /* 0x000fe20008000000 */
[----:B------:R-:W-:Y:S01]  /*a840*/  UMOV UR7, UR39 ;  /* 0x0000002700077c82 */ /* 0x000fe20008000000 */
[----:B------:R-:W-:Y:S01]  /*a850*/  UMOV UR8, 0x80 ;  /* 0x0000008000087882 */ /* 0x000fe20000000000 */
[----:B-1----:R-:W1:Y:S01]  /*a860*/  LDC.64 R2, c[0x0][0x3f8] ;  /* 0x0000fe00ff027b82 */ /* 0x002e620000000a00 */
[----:B------:R-:W-:Y:S01]  /*a870*/  IMAD.SHL.U32 R5, R5, 0x80, RZ ;  /* 0x0000008005057824 */ /* 0x000fe200078e00ff */
[----:B------:R-:W-:Y:S01]  /*a880*/  UMOV UR10, UR38 ;  /* 0x00000026000a7c82 */ /* 0x000fe20008000000 */
[----:B------:R-:W-:Y:S01]  /*a890*/  UMOV UR11, UR39 ;  /* 0x00000027000b7c82 */ /* 0x000fe20008000000 */
[----:B-----5:R-:W-:Y:S01]  /*a8a0*/  SHF.R.U32.HI R8, RZ, 0x5, R8 ;  /* 0x00000005ff087819 */ /* 0x020fe20000011608 */
[----:B------:R-:W-:Y:S01]  /*a8b0*/  IMAD.U32 R19, RZ, RZ, UR38 ;  /* 0x00000026ff137e24 */ /* 0x000fe2000f8e00ff */
[----:B------:R-:W-:Y:S01]  /*a8c0*/  VOTEU.ALL UP1, P6 ;  /* 0x00000000003f7886 */ /* 0x000fe20003020000 */
[----:B------:R-:W-:Y:S01]  /*a8d0*/  R2UR UR37, R5 ;  /* 0x00000000052572ca */ /* 0x000fe200000e0000 */
[----:B------:R-:W3:Y:S01]  /*a8e0*/  @P0 LDC R0, c[0x0][0x42c] ;  /* 0x00010b00ff000b82 */ /* 0x000ee20000000800 */
[----:B------:R-:W-:-:S02]  /*a8f0*/  LOP3.LUT R8, R8, 0x3, RZ, 0xc0, !PT ;  /* 0x0000000308087812 */ /* 0x000fc400078ec0ff */
[----:B------:R-:W-:-:S04]  /*a900*/  @!UP1 UIADD3 UR12, UP0, UR52, 0x270, URZ ;  /* 0x00000270340c9890 */ /* 0x000fc8000ff1e03f */
[----:B------:R-:W-:Y:S01]  /*a910*/  @!UP1 UIADD3.X UR13, URZ, UR53, URZ, UP0, !UPT ;  /* 0x000000353f0d9290 */ /* 0x000fe200087fe43f */
[----:B------:R-:W4:Y:S04]  /*a920*/  @P0 LDC R7, c[0x0][0x430] ;  /* 0x00010c00ff070b82 */ /* 0x000f280000000800 */
[----:B------:R-:W-:Y:S01]  /*a930*/  UMOV UR5, UR37 ;  /* 0x0000002500057c82 */ /* 0x000fe20008000000 */
[----:B------:R-:W-:Y:S01]  /*a940*/  UMOV UR9, UR37 ;  /* 0x0000002500097c82 */ /* 0x000fe20008000000 */
[----:B-1----:R-:W-:Y:S02]  /*a950*/  ISETP.NE.U32.AND P1, PT, R2, RZ, PT ;  /* 0x000000ff0200720c */ /* 0x002fe40003f25070 */
[----:B------:R-:W-:Y:S02]  /*a960*/  @!UP1 UTMAPF.L2.4D [UR36], [UR12] ;  /* 0x000000240c0095b8 */ /* 0x000fe40008018000 */
[----:B------:R-:W-:Y:S01]  /*a970*/  ISETP.NE.AND.EX P1, PT, R3, RZ, PT, P1 ;  /* 0x000000ff0300720c */ /* 0x000fe20003f25310 */
[----:B---3--:R-:W-:Y:S01]  /*a980*/  @P0 IMAD.HI.U32 R0, R0, UR38, RZ ;  /* 0x0000002600000c27 */ /* 0x008fe2000f8e00ff */
[----:B------:R1:W-:Y:S04]  /*a990*/  @!UP1 UTMAPF.L2.4D [UR4], [UR12] ;  /* 0x000000040c0095b8 */ /* 0x0003e80008018000 */
[----:B----4-:R-:W-:Y:S01]  /*a9a0*/  @P0 SHF.R.U32.HI R19, RZ, R7, R0 ;  /* 0x00000007ff130219 */ /* 0x010fe20000011600 */
[----:B------:R3:W-:Y:S01]  /*a9b0*/  @!UP1 UTMAPF.L2.4D [UR8], [UR12] ;  /* 0x000000080c0095b8 */ /* 0x0007e20008018000 */
[----:B-1----:R-:W-:Y:S01]  /*a9c0*/  UMOV UR4, 0xffffffff ;  /* 0xffffffff00047882 */ /* 0x002fe20000000000 */
[----:B--2---:R-:W-:Y:S01]  /*a9d0*/  SHF.R.S32.HI R10, RZ, 0x1f, R4 ;  /* 0x0000001fff0a7819 */ /* 0x004fe20000011404 */
[----:B------:R3:W-:Y:S01]  /*a9e0*/  STL [R1+0x8], R4 ;  /* 0x0000080401007387 */ /* 0x0007e20000100800 */
[----:B------:R-:W-:-:S03]  /*a9f0*/  SEL R0, R4, RZ, !P1 ;  /* 0x000000ff04007207 */ /* 0x000fc60004800000 */
[----:B------:R3:W-:Y:S01]  /*aa00*/  STL [R1+0x10], R10 ;  /* 0x0000100a01007387 */ /* 0x0007e20000100800 */
[----:B------:R-:W-:Y:S05]  /*aa10*/  BRA.DIV UR4, `(.L_x_2924) ;  /* 0x00000036041c7947 */ /* 0x000fea000b800000 */
[----:B------:R1:W2:Y:S02]  /*aa20*/  SHFL.IDX PT, R14, R8, RZ, 0x1f ;  /* 0x00001fff080e7589 */ /* 0x0002a400000e0000 */
.L_x_2987:
[----:B--2---:R-:W-:Y:S02]  /*aa30*/  ISETP.NE.AND P0, PT, R14, RZ, PT ;  /* 0x000000ff0e00720c */ /* 0x004fe40003f05270 */
[----:B------:R-:W-:-:S11]  /*aa40*/  PLOP3.LUT P6, PT, PT, PT, PT, 0x8, 0x0 ;  /* 0x000000000000781c */ /* 0x000fd60003fce170 */
[----:B------:R-:W-:Y:S05]  /*aa50*/  @P0 BRA `(.L_x_2925) ;  /* 0x0000000800500947 */ /* 0x000fea0003800000 */
[----:B------:R-:W-:-:S06]  /*aa60*/  UIADD3 UR4, UR41, -0x1, URZ ;  /* 0xffffffff29047890 */ /* 0x000fcc000fffe03f */
[----:B-1----:R-:W-:Y:S01]  /*aa70*/  IMAD.U32 R8, RZ, RZ, UR4 ;  /* 0x00000004ff087e24 */ /* 0x002fe2000f8e00ff */
[----:B------:R-:W-:-:S03]  /*aa80*/  UMOV UR4, 0xffffffff ;  /* 0xffffffff00047882 */ /* 0x000fc60000000000 */
[----:B------:R-:W-:Y:S05]  /*aa90*/  BRA.DIV UR4, `(.L_x_2926) ;  /* 0x00000036041c7947 */ /* 0x000fea000b800000 */
[----:B------:R-:W-:-:S13]  /*aaa0*/  ELECT P6, URZ, PT ;  /* 0x00000000003f782f */ /* 0x000fda00038c0000 */
.L_x_2990:
[----:B------:R-:W-:Y:S05]  /*aab0*/  @!P6 BRA `(.L_x_2927) ;  /* 0x0000000400bce947 */ /* 0x000fea0003800000 */
[----:B------:R-:W-:Y:S05]  /*aac0*/  @!P1 BRA `(.L_x_2928) ;  /* 0x0000000000449947 */ /* 0x000fea0003800000 */
        /* <DEDUP_REMOVED lines=16> */
[----:B---3--:R1:W5:Y:S02]  /*abd0*/  LDG.E R4, desc[UR50][R2.64] ;  /* 0x0000003202047981 */ /* 0x008364000c1e1900 */
.L_x_2928:
[----:B-1----:R-:W2:Y:S04]  /*abe0*/  LDL R2, [R1] ;  /* 0x0000000001027983 */ /* 0x002ea80000100800 */
[----:B------:R-:W4:Y:S01]  /*abf0*/  LDL R0, [R1+0x4] ;  /* 0x0000040001007983 */ /* 0x000f220000100800 */
[----:B--2---:R-:W-:Y:S02]  /*ac00*/  LEA R2, R2, UR40, 0x3 ;  /* 0x0000002802027c11 */ /* 0x004fe4000f8e18ff */
[----:B----4-:R-:W-:-:S04]  /*ac10*/  SHF.L.U32 R3, R0, 0x1f, RZ ;  /* 0x0000001f00037819 */ /* 0x010fc800000006ff */
[----:B------:R-:W1:Y:S02]  /*ac20*/  SYNCS.PHASECHK.TRANS64.TRYWAIT P0, [R2+URZ+0x33480], R3 ;  /* 0x03348003020075a7 */ /* 0x000e64000800017f */
[----:B-1----:R-:W-:Y:S05]  /*ac30*/  @!P0 BRA `(.L_x_2929) ;  /* 0x0000003000d48947 */ /* 0x002fea0003800000 */
.L_x_2991:
[----:B------:R-:W2:Y:S01]  /*ac40*/  S2R R0, SR_TID.X ;  /* 0x0000000000007919 */ /* 0x000ea20000002100 */
[----:B------:R-:W-:Y:S01]  /*ac50*/  UPRMT UR4, UR48, 0x9910, URZ ;  /* 0x0000991030047896 */ /* 0x000fe2000800003f */
[----:B--2---:R-:W-:-:S04]  /*ac60*/  LOP3.LUT R0, R0, 0x7f, RZ, 0xc0, !PT ;  /* 0x0000007f00007812 */ /* 0x004fc800078ec0ff */
[----:B------:R-:W-:-:S13]  /*ac70*/  ISETP.NE.AND P0, PT, R0, RZ, PT ;  /* 0x000000ff0000720c */ /* 0x000fda0003f05270 */
[----:B------:R-:W-:-:S04]  /*ac80*/  @!P0 IMAD.MOV.U32 R0, RZ, RZ, 0x7800 ;  /* 0x00007800ff008424 */ /* 0x000fc800078e00ff */
[----:B------:R2:W-:Y:S02]  /*ac90*/  @!P0 SYNCS.ARRIVE.TRANS64 RZ, [R2+URZ+0x33470], R0 ;  /* 0x0334700002ff89a7 */ /* 0x0005e4000800003f */
[----:B--2---:R-:W-:-:S05]  /*aca0*/  IMAD.U32 R0, RZ, RZ, UR4 ;  /* 0x00000004ff007e24 */ /* 0x004fca000f8e00ff */
[----:B------:R-:W-:-:S13]  /*acb0*/  ISETP.NE.AND P2, PT, R0, 0x2, PT ;  /* 0x000000020000780c */ /* 0x000fda0003f45270 */
[----:B------:R-:W-:Y:S05]  /*acc0*/  @P2 BRA `(.L_x_2930) ;  /* 0x0000000000042947 */ /* 0x000fea0003800000 */
[----:B---3--:R-:W-:Y:S01]  /*acd0*/  BPT.TRAP 0x1 ;  /* 0x000000040000795c */ /* 0x008fe20000300000 */
.L_x_2930:
[----:B------:R-:W2:Y:S02]  /*ace0*/  LDL R0, [R1+0xc] ;  /* 0x00000c0001007983 */ /* 0x000ea40000100800 */
[----:B--2---:R-:W-:-:S13]  /*acf0*/  LOP3.LUT P0, RZ, R0, 0x2, RZ, 0xc0, !PT ;  /* 0x0000000200ff7812 */ /* 0x004fda000780c0ff */
[----:B------:R-:W-:Y:S05]  /*ad00*/  @P0 BRA `(.L_x_2931) ;  /* 0x0000000000040947 */ /* 0x000fea0003800000 */
[----:B---3--:R-:W-:Y:S01]  /*ad10*/  BPT.TRAP 0x1 ;  /* 0x000000040000795c */ /* 0x008fe20000300000 */
.L_x_2931:
[----:B------:R-:W2:Y:S01]  /*ad20*/  LDL R0, [R1] ;  /* 0x0000000001007983 */ /* 0x000ea20000100800 */
[----:B------:R-:W4:Y:S02]  /*ad30*/  S2R R6, SR_CgaCtaId ;  /* 0x0000000000067919 */ /* 0x000f240000008800 */
[----:B----4-:R-:W-:-:S05]  /*ad40*/  LOP3.LUT R6, R6, 0x1, RZ, 0xc0, !PT ;  /* 0x0000000106067812 */ /* 0x010fca00078ec0ff */
[----:B------:R-:W-:Y:S01]  /*ad50*/  IMAD R6, R6, 0x1400, RZ ;  /* 0x0000140006067824 */ /* 0x000fe200078e02ff */
[----:B---3--:R-:W-:Y:S01]  /*ad60*/  R2UR UR9, R2 ;  /* 0x00000000020972ca */ /* 0x008fe200000e0000 */
[----:B------:R-:W-:Y:S01]  /*ad70*/  UIADD3 UR4, UP0, UR52, 0x470, URZ ;  /* 0x0000047034047890 */ /* 0x000fe2000ff1e03f */
[----:B------:R-:W-:Y:S02]  /*ad80*/  R2UR UR12, R19 ;  /* 0x00000000130c72ca */ /* 0x000fe400000e0000 */
[----:B-----5:R-:W-:Y:S01]  /*ad90*/  R2UR UR13, R4 ;  /* 0x00000000040d72ca */ /* 0x020fe200000e0000 */
[----:B------:R-:W-:-:S08]  /*ada0*/  UIADD3.X UR5, URZ, UR53, URZ, UP0, !UPT ;  /* 0x000000353f057290 */ /* 0x000fd000087fe43f */
[----:B------:R-:W-:Y:S01]  /*adb0*/  UIADD3 UR9, UR9, 0x33470, URZ ;  /* 0x0003347009097890 */ /* 0x000fe2000fffe03f */
[----:B------:R-:W-:Y:S01]  /*adc0*/  UMOV UR10, URZ ;  /* 0x0000003f000a7c82 */ /* 0x000fe20008000000 */
[----:B------:R-:W-:Y:S01]  /*add0*/  UMOV UR17, 0x30000 ;  /* 0x0003000000117882 */ /* 0x000fe20000000000 */
[----:B------:R-:W-:Y:S01]  /*ade0*/  UMOV UR6, 0x0 ;  /* 0x0000000000067882 */ /* 0x000fe20000000000 */
[----:B------:R-:W-:Y:S01]  /*adf0*/  UMOV UR7, 0x14f00000 ;  /* 0x14f0000000077882 */ /* 0x000fe20000000000 */
[----:B------:R-:W-:Y:S01]  /*ae00*/  UMOV UR16, 0x40 ;  /* 0x0000004000107882 */ /* 0x000fe20000000000 */
[----:B--2---:R-:W-:Y:S02]  /*ae10*/  IMAD R0, R0, 0x7800, R6 ;  /* 0x0000780000007824 */ /* 0x004fe400078e0206 */
[----:B------:R-:W2:Y:S02]  /*ae20*/  S2R R6, SR_CgaCtaId ;  /* 0x0000000000067919 */ /* 0x000ea40000008800 */
[----:B------:R-:W-:-:S05]  /*ae30*/  VIADD R0, R0, UR40 ;  /* 0x0000002800007c36 */ /* 0x000fca0008000000 */
[----:B------:R-:W-:Y:S02]  /*ae40*/  R2UR UR15, R0 ;  /* 0x00000000000f72ca */ /* 0x000fe400000e0000 */
[----:B--2---:R-:W-:-:S05]  /*ae50*/  LOP3.LUT R6, R6, 0x1, RZ, 0xc0, !PT ;  /* 0x0000000106067812 */ /* 0x004fca00078ec0ff */
[----:B------:R-:W-:-:S04]  /*ae60*/  IMAD R6, R6, 0x50, RZ ;  /* 0x0000005006067824 */ /* 0x000fc800078e02ff */
[----:B------:R-:W-:Y:S02]  /*ae70*/  IMAD R8, R8, 0xa0, R6 ;  /* 0x000000a008087824 */ /* 0x000fe400078e0206 */
[----:B------:R-:W-:-:S03]  /*ae80*/  UIADD3 UR8, UR15, 0xf200, URZ ;  /* 0x0000f2000f087890 */ /* 0x000fc6000fffe03f */
[----:B------:R-:W-:Y:S01]  /*ae90*/  R2UR UR11, R8 ;  /* 0x00000000080b72ca */ /* 0x000fe200000e0000 */
[----:B------:R-:W-:Y:S02]  /*aea0*/  UIADD3 UR14, UR15, 0x11a00, URZ ;  /* 0x00011a000f0e7890 */ /* 0x000fe4000fffe03f */
[----:B------:R-:W-:-:S10]  /*aeb0*/  UIADD3 UR15, UR15, 0x14200, URZ ;  /* 0x000142000f0f7890 */ /* 0x000fd4000fffe03f */
[----:B------:R2:W-:Y:S02]  /*aec0*/  UTMALDG.4D.MULTICAST [UR8], [UR4], UR17, desc[UR6] ;  /* 0x00000608040073b4 */ /* 0x0005e40008019811 */
[----:B--2---:R-:W-:Y:S01]  /*aed0*/  UMOV UR8, UR14 ;  /* 0x0000000e00087c82 */ /* 0x004fe20008000000 */
[----:B------:R-:W-:Y:S01]  /*aee0*/  UMOV UR10, UR16 ;  /* 0x00000010000a7c82 */ /* 0x000fe20008000000 */
[----:B------:R-:W-:Y:S01]  /*aef0*/  UMOV UR14, 0x80 ;  /* 0x00000080000e7882 */ /* 0x000fe20000000000 */
[----:B------:R2:W-:Y:S02]  /*af00*/  UTMALDG.4D.MULTICAST [UR8], [UR4], UR17, desc[UR6] ;  /* 0x00000608040073b4 */ /* 0x0005e40008019811 */
[----:B--2---:R-:W-:Y:S01]  /*af10*/  UMOV UR8, UR15 ;  /* 0x0000000f00087c82 */ /* 0x004fe20008000000 */
[----:B------:R-:W-:Y:S02]  /*af20*/  UMOV UR10, UR14 ;  /* 0x0000000e000a7c82 */ /* 0x000fe40008000000 */
[----:B------:R2:W-:Y:S01]  /*af30*/  UTMALDG.4D.MULTICAST [UR8], [UR4], UR17, desc[UR6] ;  /* 0x00000608040073b4 */ /* 0x0005e20008019811 */
[----:B------:R-:W3:Y:S02]  /*af40*/  SYNCS.PHASECHK.TRANS64.TRYWAIT P0, [R2+URZ+0x33440], R3 ;  /* 0x03344003020075a7 */ /* 0x000ee4000800017f */
[----:B--23--:R-:W-:Y:S05]  /*af50*/  @!P0 BRA `(.L_x_2932) ;  /* 0x0000003000208947 */ /* 0x00cfea0003800000 */
.L_x_2992:
[----:B------:R-:W3:Y:S02]  /*af60*/  S2R R6, SR_TID.X ;  /* 0x0000000000067919 */ /* 0x000ee40000002100 */
[----:B---3--:R-:W-:-:S04]  /*af70*/  LOP3.LUT R6, R6, 0x7f, RZ, 0xc0, !PT ;  /* 0x0000007f06067812 */ /* 0x008fc800078ec0ff */
[----:B------:R-:W-:-:S13]  /*af80*/  ISETP.NE.AND P0, PT, R6, RZ, PT ;  /* 0x000000ff0600720c */ /* 0x000fda0003f05270 */
[----:B-12---:R-:W-:-:S04]  /*af90*/  @!P0 IMAD.MOV.U32 R3, RZ, RZ, 0x7800 ;  /* 0x00007800ff038424 */ /* 0x006fc800078e00ff */
[----:B------:R1:W-:Y:S01]  /*afa0*/  @!P0 SYNCS.ARRIVE.TRANS64 RZ, [R2+URZ+0x33430], R3 ;  /* 0x0334300302ff89a7 */ /* 0x0003e2000800003f */
[----:B------:R-:W-:Y:S05]  /*afb0*/  @P2 BRA `(.L_x_2933) ;  /* 0x0000000000042947 */ /* 0x000fea0003800000 */
[----:B------:R-:W-:Y:S01]  /*afc0*/  BPT.TRAP 0x1 ;  /* 0x000000040000795c */ /* 0x000fe20000300000 */
.L_x_2933:
[----:B-1----:R-:W2:Y:S02]  /*afd0*/  LDL R3, [R1+0xc] ;  /* 0x00000c0001037983 */ /* 0x002ea40000100800 */
[----:B--2---:R-:W-:-:S13]  /*afe0*/  LOP3.LUT P0, RZ, R3, 0x2, RZ, 0xc0, !PT ;  /* 0x0000000203ff7812 */ /* 0x004fda000780c0ff */
[----:B------:R-:W-:Y:S05]  /*aff0*/  @P0 BRA `(.L_x_2934) ;  /* 0x0000000000040947 */ /* 0x000fea0003800000 */
[----:B------:R-:W-:Y:S01]  /*b000*/  BPT.TRAP 0x1 ;  /* 0x000000040000795c */ /* 0x000fe20000300000 */
.L_x_2934:
        /* <DEDUP_REMOVED lines=10> */
[----:B------:R-:W-:Y:S01]  /*b0b0*/  UMOV UR7, 0x14f00000 ;  /* 0x14f0000000077882 */ /* 0x000fe20000000000 */
[----:B------:R-:W-:Y:S01]  /*b0c0*/  UMOV UR16, 0x40 ;  /* 0x0000004000107882 */ /* 0x000fe20000000000 */
[----:B------:R-:W-:Y:S01]  /*b0d0*/  IMAD.MOV.U32 R0, RZ, RZ, R4 ;  /* 0x000000ffff007224 */ /* 0x000fe200078e0004 */
[----:B------:R-:W-:-:S02]  /*b0e0*/  UIADD3 UR8, UR15, 0x24200, URZ ;  /* 0x000242000f087890 */ /* 0x000fc4000fffe03f */
[----:B------:R-:W-:Y:S02]  /*b0f0*/  UIADD3 UR9, UR9, 0x33430, URZ ;  /* 0x0003343009097890 */ /* 0x000fe4000fffe03f */
[----:B------:R-:W-:Y:S02]  /*b100*/  UIADD3 UR14, UR15, 0x26a00, URZ ;  /* 0x00026a000f0e7890 */ /* 0x000fe4000fffe03f */
[----:B------:R-:W-:-:S05]  /*b110*/  UIADD3 UR15, UR15, 0x29200, URZ ;  /* 0x000292000f0f7890 */ /* 0x000fca000fffe03f */
[----:B------:R1:W-:Y:S02]  /*b120*/  UTMALDG.4D.MULTICAST [UR8], [UR4], UR17, desc[UR6] ;  /* 0x00000608040073b4 */ /* 0x0003e40008019811 */
[----:B-1----:R-:W-:Y:S01]  /*b130*/  UMOV UR8, UR14 ;  /* 0x0000000e00087c82 */ /* 0x002fe20008000000 */
[----:B------:R-:W-:Y:S01]  /*b140*/  UMOV UR10, UR16 ;  /* 0x00000010000a7c82 */ /* 0x000fe20008000000 */
[----:B------:R-:W-:Y:S01]  /*b150*/  UMOV UR14, 0x80 ;  /* 0x00000080000e7882 */ /* 0x000fe20000000000 */
[----:B------:R1:W-:Y:S02]  /*b160*/  UTMALDG.4D.MULTICAST [UR8], [UR4], UR17, desc[UR6] ;  /* 0x00000608040073b4 */ /* 0x0003e40008019811 */
[----:B-1----:R-:W-:Y:S01]  /*b170*/  UMOV UR8, UR15 ;  /* 0x0000000f00087c82 */ /* 0x002fe20008000000 */
[----:B------:R-:W-:Y:S02]  /*b180*/  UMOV UR10, UR14 ;  /* 0x0000000e000a7c82 */ /* 0x000fe40008000000 */
[----:B------:R1:W-:Y:S02]  /*b190*/  UTMALDG.4D.MULTICAST [UR8], [UR4], UR17, desc[UR6] ;  /* 0x00000608040073b4 */ /* 0x0003e40008019811 */
[----:B-1----:R-:W-:Y:S01]  /*b1a0*/  NOP ;  /* 0x0000000000007918 */ /* 0x002fe20000000000 */
.L_x_2927:
[----:B------:R-:W-:Y:S05]  /*b1b0*/  WARPSYNC.ALL ;  /* 0x0000000000007948 */ /* 0x000fea0003800000 */
[----:B------:R-:W-:Y:S01]  /*b1c0*/  ELECT P0, URZ, PT ;  /* 0x00000000003f782f */ /* 0x000fe20003800000 */
[----:B------:R-:W-:Y:S01]  /*b1d0*/  BAR.SYNC.DEFER_BLOCKING 0x8, 0x120 ;  /* 0x0204800000007b1d */ /* 0x000fe20000010000 */
[----:B------:R-:W-:Y:S02]  /*b1e0*/  UIADD3 UR4, UP0, UR52, 0x270, URZ ;  /* 0x0000027034047890 */ /* 0x000fe4000ff1e03f */
[----:B---3--:R-:W-:Y:S02]  /*b1f0*/  UIADD3 UR8, UR40, 0x1e200, URZ ;  /* 0x0001e20028087890 */ /* 0x008fe4000fffe03f */
[----:B------:R-:W-:-:S02]  /*b200*/  UIADD3 UR9, UR40, 0x33400, URZ ;  /* 0x0003340028097890 */ /* 0x000fc4000fffe03f */
[----:B------:R-:W-:Y:S02]  /*b210*/  UIADD3.X UR5, URZ, UR53, URZ, UP0, !UPT ;  /* 0x000000353f057290 */ /* 0x000fe400087fe43f */
[----:B------:R-:W-:Y:S02]  /*b220*/  UIADD3 UR24, UR40, 0x20200, URZ ;  /* 0x0002020028187890 */ /* 0x000fe4000fffe03f */
[----:B------:R-:W-:Y:S01]  /*b230*/  UIADD3 UR16, UR40, 0x22200, URZ ;  /* 0x0002220028107890 */ /* 0x000fe2000fffe03f */
[C---:B------:R-:W-:Y:S01]  /*b240*/  @P0 R2UR UR11, R5.reuse ;  /* 0x00000000050b02ca */ /* 0x040fe200000e0000 */
[----:B------:R-:W-:Y:S01]  /*b250*/  @P0 IMAD.MOV.U32 R2, RZ, RZ, 0x6000 ;  /* 0x00006000ff020424 */ /* 0x000fe200078e00ff */
        /* <DEDUP_REMOVED lines=19> */
[----:B--2---:R-:W-:Y:S01]  /*b390*/  NOP ;  /* 0x0000000000007918 */ /* 0x004fe20000000000 */
.L_x_2925:
[----:B------:R-:W-:-:S06]  /*b3a0*/  ULOP3.LUT UR4, UR47, 0x1, URZ, 0xc, !UPT ;  /* 0x000000012f047892 */ /* 0x000fcc000f8e0c3f */
[----:B------:R-:W-:-:S05]  /*b3b0*/  IMAD.U32 R2, RZ, RZ, UR4 ;  /* 0x00000004ff027e24 */ /* 0x000fca000f8e00ff */
[----:B------:R-:W-:-:S04]  /*b3c0*/  SHF.L.U32 R2, R2, 0x1f, RZ ;  /* 0x0000001f02027819 */ /* 0x000fc800000006ff */
[----:B------:R-:W2:Y:S02]  /*b3d0*/  SYNCS.PHASECHK.TRANS64.TRYWAIT P0, [UR40+0x33420], R2 ;  /* 0x03342002ff0075a7 */ /* 0x000ea40008000168 */
[----:B--2---:R-:W-:Y:S05]  /*b3e0*/  @!P0 BRA `(.L_x_2935) ;  /* 0x0000002c00108947 */ /* 0x004fea0003800000 */
.L_x_2993:
[----:B------:R-:W-:-:S06]  /*b3f0*/  UISETP.GE.AND UP0, UPT, UR42, 0xa1, UPT ;  /* 0x000000a12a00788c */ /* 0x000fcc000bf06270 */
[----:B------:R-:W-:-:S13]  /*b400*/  PLOP3.LUT P0, PT, PT, PT, UP0, 0x80, 0x0 ;  /* 0x000000000000781c */ /* 0x000fda0003f0f008 */
[----:B------:R-:W-:Y:S05]  /*b410*/  @!P0 BRA `(.L_x_2936) ;  /* 0x0000001800048947 */ /* 0x000fea0003800000 */
[----:B--2---:R2:W5:Y:S01]  /*b420*/  LDL.LU R2, [R1+0x4] ;  /* 0x0000040001027983 */ /* 0x0045620000300800 */
[----:B------:R-:W-:-:S03]  /*b430*/  UIADD3 UR4, UR41, -0x2, URZ ;  /* 0xfffffffe29047890 */ /* 0x000fc6000fffe03f */
[----:B-1----:R2:W5:Y:S03]  /*b440*/  LDL.LU R8, [R1] ;  /* 0x0000000001087983 */ /* 0x0025660000300800 */
[----:B------:R-:W-:-:S07]  /*b450*/  IMAD.U32 R3, RZ, RZ, UR4 ;  /* 0x00000004ff037e24 */ /* 0x000fce000f8e00ff */
.L_x_2963:
[----:B---3-5:R-:W-:Y:S01]  /*b460*/  VIADD R4, R8, 0x1 ;  /* 0x0000000108047836 */ /* 0x028fe20000000000 */
[----:B------:R-:W-:Y:S04]  /*b470*/  BSSY B0, `(.L_x_2937) ;  /* 0x00000b8000007945 */ /* 0x000fe80003800000 */
[----:B------:R-:W-:-:S04]  /*b480*/  ISETP.NE.AND P0, PT, R4, 0x2, PT ;  /* 0x000000020400780c */ /* 0x000fc80003f05270 */
[----:B------:R-:W-:Y:S02]  /*b490*/  SEL R5, RZ, 0x1, P0 ;  /* 0x00000001ff057807 */ /* 0x000fe40000000000 */
[----:B------:R-:W-:Y:S02]  /*b4a0*/  SEL R11, R4, RZ, P0 ;  /* 0x000000ff040b7207 */ /* 0x000fe40000000000 */
[----:B------:R-:W-:-:S05]  /*b4b0*/  LOP3.LUT R10, R2, R5, RZ, 0x3c, !PT ;  /* 0x00000005020a7212 */ /* 0x000fca00078e3cff */
[----:B-1----:R1:W-:Y:S04]  /*b4c0*/  STL [R1+0x4], R10 ;  /* 0x0000040a01007387 */ /* 0x0023e80000100800 */
[----:B------:R1:W-:Y:S01]  /*b4d0*/  STL [R1], R11 ;  /* 0x0000000b01007387 */ /* 0x0003e20000100800 */
[----:B------:R-:W-:Y:S05]  /*b4e0*/  @!P6 BRA `(.L_x_2938) ;  /* 0x0000000800c0e947 */ /* 0x000fea0003800000 */
[----:B------:R-:W-:Y:S01]  /*b4f0*/  IMAD.MOV.U32 R9, RZ, RZ, R3 ;  /* 0x000000ffff097224 */ /* 0x000fe200078e0003 */
[----:B------:R-:W-:Y:S06]  /*b500*/  @!P1 BRA `(.L_x_2939) ;  /* 0x0000000000509947 */ /* 0x000fec0003800000 */
        /* <DEDUP_REMOVED lines=14> */
[----:B------:R-:W-:Y:S01]  /*b5f0*/  IMAD.WIDE.U32 R4, R6, UR4, R4 ;  /* 0x0000000406047c25 */ /* 0x000fe2000f8e0004 */
[----:B------:R-:W-:-:S03]  /*b600*/  ULDC.64 UR4, c[0x0][0x3f8] ;  /* 0x0000fe0000047ab9 */ /* 0x000fc60000000a00 */
[----:B------:R-:W-:Y:S01]  /*b610*/  IMAD.IADD R0, R0, 0x1, R5 ;  /* 0x0000000100007824 */ /* 0x000fe200078e0205 */
[----:B------:R-:W-:-:S04]  /*b620*/  LEA R6, P0, R4, UR4, 0x2 ;  /* 0x0000000404067c11 */ /* 0x000fc8000f8010ff */
[----:B------:R-:W-:-:S05]  /*b630*/  LEA.HI.X R7, R4, UR5, R0, 0x2, P0 ;  /* 0x0000000504077c11 */ /* 0x000fca00080f1400 */
[----:B------:R3:W5:Y:S04]  /*b640*/  LDG.E R0, desc[UR50][R6.64] ;  /* 0x0000003206007981 */ /* 0x000768000c1e1900 */
.L_x_2939:
[----:B---3--:R-:W-:Y:S01]  /*b650*/  LEA R6, R11, UR40, 0x3 ;  /* 0x000000280b067c11 */ /* 0x008fe2000f8e18ff */
[----:B------:R-:W-:Y:S01]  /*b660*/  BSSY B1, `(.L_x_2940) ;  /* 0x0000004000017945 */ /* 0x000fe20003800000 */
[----:B------:R-:W-:-:S04]  /*b670*/  SHF.L.U32 R5, R10, 0x1f, RZ ;  /* 0x0000001f0a057819 */ /* 0x000fc800000006ff */
[----:B------:R-:W3:Y:S02]  /*b680*/  SYNCS.PHASECHK.TRANS64.TRYWAIT P0, [R6+URZ+0x33480], R5 ;  /* 0x03348005060075a7 */ /* 0x000ee4000800017f */
[----:B---3--:R-:W-:Y:S05]  /*b690*/  @!P0 BRA `(.L_x_2941) ;  /* 0x00000028007c8947 */ /* 0x008fea0003800000 */
.L_x_2994:
[----:B------:R-:W-:Y:S05]  /*b6a0*/  BSYNC B1 ;  /* 0x0000000000017941 */ /* 0x000fea0003800000 */
.L_x_2940:
[----:B------:R-:W4:Y:S01]  /*b6b0*/  S2R R4, SR_TID.X ;  /* 0x0000000000047919 */ /* 0x000f220000002100 */
[----:B------:R-:W-:Y:S01]  /*b6c0*/  UPRMT UR4, UR48, 0x9910, URZ ;  /* 0x0000991030047896 */ /* 0x000fe2000800003f */
[----:B----4-:R-:W-:-:S04]  /*b6d0*/  LOP3.LUT R4, R4, 0x7f, RZ, 0xc0, !PT ;  /* 0x0000007f04047812 */ /* 0x010fc800078ec0ff */
[----:B------:R-:W-:-:S13]  /*b6e0*/  ISETP.NE.AND P0, PT, R4, RZ, PT ;  /* 0x000000ff0400720c */ /* 0x000fda0003f05270 */
[----:B------:R-:W-:-:S04]  /*b6f0*/  @!P0 IMAD.MOV.U32 R4, RZ, RZ, 0x7800 ;  /* 0x00007800ff048424 */ /* 0x000fc800078e00ff */
[----:B------:R4:W-:Y:S02]  /*b700*/  @!P0 SYNCS.ARRIVE.TRANS64 RZ, [R6+URZ+0x33470], R4 ;  /* 0x0334700406ff89a7 */ /* 0x0009e4000800003f */
[----:B----4-:R-:W-:-:S05]  /*b710*/  IMAD.U32 R4, RZ, RZ, UR4 ;  /* 0x00000004ff047e24 */ /* 0x010fca000f8e00ff */
[----:B------:R-:W-:-:S13]  /*b720*/  ISETP.NE.AND P2, PT, R4, 0x2, PT ;  /* 0x000000020400780c */ /* 0x000fda0003f45270 */
[----:B------:R-:W-:Y:S05]  /*b730*/  @P2 BRA `(.L_x_2942) ;  /* 0x0000000000042947 */ /* 0x000fea0003800000 */
[----:B------:R-:W-:Y:S01]  /*b740*/  BPT.TRAP 0x1 ;  /* 0x000000040000795c */ /* 0x000fe20000300000 */
.L_x_2942:
[----:B------:R-:W4:Y:S01]  /*b750*/  LDL R4, [R1+0xc] ;  /* 0x00000c0001047983 */ /* 0x000f220000100800 */
[----:B------:R-:W-:Y:S01]  /*b760*/  BSSY B1, `(.L_x_2943) ;  /* 0x0000004000017945 */ /* 0x000fe20003800000 */
[----:B----4-:R-:W-:-:S13]  /*b770*/  LOP3.LUT P0, RZ, R4, 0x2, RZ, 0xc0, !PT ;  /* 0x0000000204ff7812 */ /* 0x010fda000780c0ff */
[----:B------:R-:W-:Y:S05]  /*b780*/  @P0 BRA `(.L_x_2944) ;  /* 0x0000000000040947 */ /* 0x000fea0003800000 */
[----:B------:R-:W-:Y:S01]  /*b790*/  BPT.TRAP 0x1 ;  /* 0x000000040000795c */ /* 0x000fe20000300000 */
.L_x_2944:
[----:B------:R-:W-:Y:S05]  /*b7a0*/  BSYNC B1 ;  /* 0x0000000000017941 */ /* 0x000fea0003800000 */
.L_x_2943:
[----:B------:R-:W4:Y:S01]  /*b7b0*/  LDL R4, [R1] ;  /* 0x0000000001047983 */ /* 0x000f220000100800 */
[----:B------:R-:W-:Y:S01]  /*b7c0*/  IMAD.MOV.U32 R13, RZ, RZ, RZ ;  /* 0x000000ffff0d7224 */ /* 0x000fe200078e00ff */
[----:B------:R-:W-:Y:S01]  /*b7d0*/  R2UR UR12, R19 ;  /* 0x00000000130c72ca */ /* 0x000fe200000e0000 */
[----:B------:R-:W-:Y:S01]  /*b7e0*/  UIADD3 UR4, UP0, UR52, 0x470, URZ ;  /* 0x0000047034047890 */ /* 0x000fe2000ff1e03f */
[----:B------:R-:W1:Y:S01]  /*b7f0*/  S2R R7, SR_CgaCtaId ;  /* 0x0000000000077919 */ /* 0x000e620000008800 */
[----:B------:R-:W-:Y:S01]  /*b800*/  PLOP3.LUT P0, PT, PT, PT, PT, 0x80, 0x0 ;  /* 0x000000000000781c */ /* 0x000fe20003f0f070 */
[----:B------:R-:W-:Y:S01]  /*b810*/  UMOV UR6, 0x30000 ;  /* 0x0003000000067882 */ /* 0x000fe20000000000 */
[----:B------:R-:W-:Y:S01]  /*b820*/  R2UR UR10, R13 ;  /* 0x000000000d0a72ca */ /* 0x000fe200000e0000 */
[----:B------:R-:W-:Y:S01]  /*b830*/  UIADD3.X UR5, URZ, UR53, URZ, UP0, !UPT ;  /* 0x000000353f057290 */ /* 0x000fe200087fe43f */
[----:B------:R-:W-:Y:S01]  /*b840*/  UMOV UR14, 0x0 ;  /* 0x00000000000e7882 */ /* 0x000fe20000000000 */
[----:B------:R-:W-:Y:S01]  /*b850*/  UMOV UR15, 0x14f00000 ;  /* 0x14f00000000f7882 */ /* 0x000fe20000000000 */
[----:B-1----:R-:W-:-:S05]  /*b860*/  LOP3.LUT R7, R7, 0x1, RZ, 0xc0, !PT ;  /* 0x0000000107077812 */ /* 0x002fca00078ec0ff */
[----:B------:R-:W-:-:S04]  /*b870*/  IMAD R7, R7, 0x1400, RZ ;  /* 0x0000140007077824 */ /* 0x000fc800078e02ff */
[----:B----4-:R-:W-:Y:S02]  /*b880*/  IMAD R4, R4, 0x7800, R7 ;  /* 0x0000780004047824 */ /* 0x010fe400078e0207 */
[----:B------:R-:W1:Y:S02]  /*b890*/  S2R R7, SR_CgaCtaId ;  /* 0x0000000000077919 */ /* 0x000e640000008800 */
[----:B------:R-:W-:-:S04]  /*b8a0*/  VIADD R4, R4, UR40 ;  /* 0x0000002804047c36 */ /* 0x000fc80008000000 */
[----:B------:R-:W-:Y:S01]  /*b8b0*/  VIADD R10, R4, 0xf200 ;  /* 0x0000f200040a7836 */ /* 0x000fe20000000000 */
[----:B-1----:R-:W-:-:S05]  /*b8c0*/  LOP3.LUT R7, R7, 0x1, RZ, 0xc0, !PT ;  /* 0x0000000107077812 */ /* 0x002fca00078ec0ff */
[----:B------:R-:W-:-:S04]  /*b8d0*/  IMAD R7, R7, 0x50, RZ ;  /* 0x0000005007077824 */ /* 0x000fc800078e02ff */
[----:B------:R-:W-:Y:S02]  /*b8e0*/  IMAD R9, R9, 0xa0, R7 ;  /* 0x000000a009097824 */ /* 0x000fe400078e0207 */
[----:B------:R-:W-:-:S07]  /*b8f0*/  VIADD R7, R6, 0x33470 ;  /* 0x0003347006077836 */ /* 0x000fce0000000000 */
.L_x_2945:
[----:B------:R-:W-:-:S13]  /*b900*/  @P0 ELECT P3, URZ, PT ;  /* 0x00000000003f082f */ /* 0x000fda0003860000 */
[----:B-----5:R-:W-:Y:S02]  /*b910*/  @P3 R2UR UR13, R0 ;  /* 0x00000000000d32ca */ /* 0x020fe400000e0000 */
[----:B------:R-:W-:Y:S02]  /*b920*/  @P3 R2UR UR11, R9 ;  /* 0x00000000090b32ca */ /* 0x000fe400000e0000 */
[----:B------:R-:W-:Y:S02]  /*b930*/  @P3 R2UR UR9, R7 ;  /* 0x00000000070932ca */ /* 0x000fe400000e0000 */
[----:B------:R-:W-:Y:S02]  /*b940*/  @P3 R2UR UR8, R10 ;  /* 0x000000000a0832ca */ /* 0x000fe400000e0000 */
[----:B------:R-:W-:Y:S02]  /*b950*/  @P3 PLOP3.LUT P0, PT, P3, PT, PT, 0x8, 0x0 ;  /* 0x000000000000381c */ /* 0x000fe40001f0e170 */
[----:B------:R-:W-:-:S09]  /*b960*/  PLOP3.LUT P3, PT, PT, PT, PT, 0x8, 0x0 ;  /* 0x000000000000781c */ /* 0x000fd20003f6e170 */
[----:B------:R1:W-:Y:S02]  /*b970*/  UTMALDG.4D.MULTICAST [UR8], [UR4], UR6, desc[UR14] ;  /* 0x00000e08040073b4 */ /* 0x0003e40008019806 */
[----:B-1----:R-:W-:Y:S05]  /*b980*/  @P0 BRA.U.ANY `(.L_x_2945) ;  /* 0xfffffffd00dc0947 */ /* 0x002fea000393ffff */
[----:B------:R-:W-:Y:S01]  /*b990*/  IMAD.MOV.U32 R12, RZ, RZ, 0x40 ;  /* 0x00000040ff0c7424 */ /* 0x000fe200078e00ff */
[----:B------:R-:W-:Y:S01]  /*b9a0*/  R2UR UR12, R19 ;  /* 0x00000000130c72ca */ /* 0x000fe200000e0000 */
[----:B------:R-:W-:Y:S01]  /*b9b0*/  VIADD R10, R4, 0x11a00 ;  /* 0x00011a00040a7836 */ /* 0x000fe20000000000 */
[----:B------:R-:W-:Y:S01]  /*b9c0*/  PLOP3.LUT P0, PT, PT, PT, PT, 0x80, 0x0 ;  /* 0x000000000000781c */ /* 0x000fe20003f0f070 */
[----:B------:R-:W-:Y:S01]  /*b9d0*/  UMOV UR6, 0x30000 ;  /* 0x0003000000067882 */ /* 0x000fe20000000000 */
[----:B------:R-:W-:Y:S01]  /*b9e0*/  R2UR UR10, R12 ;  /* 0x000000000c0a72ca */ /* 0x000fe200000e0000 */
[----:B------:R-:W-:Y:S01]  /*b9f0*/  UMOV UR14, 0x0 ;  /* 0x00000000000e7882 */ /* 0x000fe20000000000 */
[----:B------:R-:W-:-:S13]  /*ba00*/  UMOV UR15, 0x14f00000 ;  /* 0x14f00000000f7882 */ /* 0x000fda0000000000 */
.L_x_2946:
[----:B------:R-:W-:-:S13]  /*ba10*/  @P0 ELECT P3, URZ, PT ;  /* 0x00000000003f082f */ /* 0x000fda0003860000 */
[----:B------:R-:W-:Y:S02]  /*ba20*/  @P3 R2UR UR13, R0 ;  /* 0x00000000000d32ca */ /* 0x000fe400000e0000 */
        /* <DEDUP_REMOVED lines=15> */
.L_x_2947:
        /* <DEDUP_REMOVED lines=9> */
[----:B------:R-:W1:Y:S01]  /*bbb0*/  SYNCS.PHASECHK.TRANS64.TRYWAIT P0, [R6+URZ+0x33440], R5 ;  /* 0x03344005060075a7 */ /* 0x000e62000800017f */
[----:B------:R-:W-:Y:S04]  /*bbc0*/  BSSY B1, `(.L_x_2948) ;  /* 0x0000002000017945 */ /* 0x000fe80003800000 */
[----:B-1----:R-:W-:Y:S05]  /*bbd0*/  @!P0 BRA `(.L_x_2949) ;  /* 0x0000002400408947 */ /* 0x002fea0003800000 */
.L_x_2995:
[----:B------:R-:W-:Y:S05]  /*bbe0*/  BSYNC B1 ;  /* 0x0000000000017941 */ /* 0x000fea0003800000 */
.L_x_2948:
[----:B------:R-:W4:Y:S02]  /*bbf0*/  S2R R7, SR_TID.X ;  /* 0x0000000000077919 */ /* 0x000f240000002100 */
[----:B----4-:R-:W-:-:S04]  /*bc00*/  LOP3.LUT R7, R7, 0x7f, RZ, 0xc0, !PT ;  /* 0x0000007f07077812 */ /* 0x010fc800078ec0ff */
[----:B------:R-:W-:-:S13]  /*bc10*/  ISETP.NE.AND P0, PT, R7, RZ, PT ;  /* 0x000000ff0700720c */ /* 0x000fda0003f05270 */
[----:B-1-3--:R-:W-:-:S04]  /*bc20*/  @!P0 IMAD.MOV.U32 R5, RZ, RZ, 0x7800 ;  /* 0x00007800ff058424 */ /* 0x00afc800078e00ff */
[----:B------:R1:W-:Y:S01]  /*bc30*/  @!P0 SYNCS.ARRIVE.TRANS64 RZ, [R6+URZ+0x33430], R5 ;  /* 0x0334300506ff89a7 */ /* 0x0003e2000800003f */
[----:B------:R-:W-:Y:S05]  /*bc40*/  @P2 BRA `(.L_x_2950) ;  /* 0x0000000000042947 */ /* 0x000fea0003800000 */
[----:B------:R-:W-:Y:S01]  /*bc50*/  BPT.TRAP 0x1 ;  /* 0x000000040000795c */ /* 0x000fe20000300000 */
.L_x_2950:
[----:B-1----:R-:W3:Y:S01]  /*bc60*/  LDL R5, [R1+0xc] ;  /* 0x00000c0001057983 */ /* 0x002ee20000100800 */
[----:B------:R-:W-:Y:S01]  /*bc70*/  BSSY B1, `(.L_x_2951) ;  /* 0x0000004000017945 */ /* 0x000fe20003800000 */
[----:B---3--:R-:W-:-:S13]  /*bc80*/  LOP3.LUT P0, RZ, R5, 0x2, RZ, 0xc0, !PT ;  /* 0x0000000205ff7812 */ /* 0x008fda000780c0ff */
[----:B------:R-:W-:Y:S05]  /*bc90*/  @P0 BRA `(.L_x_2952) ;  /* 0x0000000000040947 */ /* 0x000fea0003800000 */
[----:B------:R-:W-:Y:S01]  /*bca0*/  BPT.TRAP 0x1 ;  /* 0x000000040000795c */ /* 0x000fe20000300000 */
.L_x_2952:
[----:B------:R-:W-:Y:S05]  /*bcb0*/  BSYNC B1 ;  /* 0x0000000000017941 */ /* 0x000fea0003800000 */
.L_x_2951:
[----:B------:R-:W-:Y:S01]  /*bcc0*/  R2UR UR10, R13 ;  /* 0x000000000d0a72ca */ /* 0x000fe200000e0000 */
[----:B------:R-:W-:Y:S01]  /*bcd0*/  UIADD3 UR4, UP0, UR52, 0x370, URZ ;  /* 0x0000037034047890 */ /* 0x000fe2000ff1e03f */
[----:B------:R-:W-:Y:S01]  /*bce0*/  R2UR UR12, R19 ;  /* 0x00000000130c72ca */ /* 0x000fe200000e0000 */
[----:B------:R-:W-:Y:S01]  /*bcf0*/  VIADD R6, R6, 0x33430 ;  /* 0x0003343006067836 */ /* 0x000fe20000000000 */
[----:B------:R-:W-:Y:S01]  /*bd00*/  PLOP3.LUT P0, PT, PT, PT, PT, 0x80, 0x0 ;  /* 0x000000000000781c */ /* 0x000fe20003f0f070 */
[----:B------:R-:W-:Y:S01]  /*bd10*/  VIADD R5, R4, 0x24200 ;  /* 0x0002420004057836 */ /* 0x000fe20000000000 */
[----:B------:R-:W-:Y:S01]  /*bd20*/  UIADD3.X UR5, URZ, UR53, URZ, UP0, !UPT ;  /* 0x000000353f057290 */ /* 0x000fe200087fe43f */
[----:B------:R-:W-:Y:S01]  /*bd30*/  UMOV UR6, 0x30000 ;  /* 0x0003000000067882 */ /* 0x000fe20000000000 */
[----:B------:R-:W-:Y:S01]  /*bd40*/  UMOV UR14, 0x0 ;  /* 0x00000000000e7882 */ /* 0x000fe20000000000 */
[----:B------:R-:W-:-:S09]  /*bd50*/  UMOV UR15, 0x14f00000 ;  /* 0x14f00000000f7882 */ /* 0x000fd20000000000 */
.L_x_2953:
        /* <DEDUP_REMOVED lines=9> */
[----:B------:R-:W-:Y:S01]  /*bdf0*/  R2UR UR10, R12 ;  /* 0x000000000c0a72ca */ /* 0x000fe200000e0000 */
[----:B------:R-:W-:Y:S01]  /*be00*/  VIADD R5, R4, 0x26a00 ;  /* 0x00026a0004057836 */ /* 0x000fe20000000000 */
[----:B------:R-:W-:Y:S01]  /*be10*/  R2UR UR12, R19 ;  /* 0x00000000130c72ca */ /* 0x000fe200000e0000 */
[----:B------:R-:W-:Y:S01]  /*be20*/  UMOV UR6, 0x30000 ;  /* 0x0003000000067882 */ /* 0x000fe20000000000 */
[----:B------:R-:W-:Y:S01]  /*be30*/  PLOP3.LUT P0, PT, PT, PT, PT, 0x80, 0x0 ;  /* 0x000000000000781c */ /* 0x000fe20003f0f070 */
[----:B------:R-:W-:Y:S01]  /*be40*/  UMOV UR14, 0x0 ;  /* 0x00000000000e7882 */ /* 0x000fe20000000000 */
[----:B------:R-:W-:-:S11]  /*be50*/  UMOV UR15, 0x14f00000 ;  /* 0x14f00000000f7882 */ /* 0x000fd60000000000 */
.L_x_2954:
        /* <DEDUP_REMOVED lines=16> */
.L_x_2955:
        /* <DEDUP_REMOVED lines=8> */
[----:B---3--:R-:W-:Y:S05]  /*bfe0*/  @P0 BRA.U.ANY `(.L_x_2955) ;  /* 0xfffffffd00dc0947 */ /* 0x008fea000393ffff */
.L_x_2938:
[----:B------:R-:W-:Y:S05]  /*bff0*/  BSYNC B0 ;  /* 0x0000000000007941 */ /* 0x000fea0003800000 */
.L_x_2937:
[----:B------:R-:W-:-:S05]  /*c000*/  IMAD.U32 R4, RZ, RZ, UR43 ;  /* 0x0000002bff047e24 */ /* 0x000fca000f8e00ff */
[----:B------:R-:W-:-:S13]  /*c010*/  ISETP.NE.AND P0, PT, R4, 0x3, PT ;  /* 0x000000030400780c */ /* 0x000fda0003f05270 */
[----:B------:R-:W-:Y:S05]  /*c020*/  @!P0 BRA `(.L_x_2956) ;  /* 0x0000000000048947 */ /* 0x000fea0003800000 */
[----:B------:R-:W-:Y:S01]  /*c030*/  BPT.TRAP 0x1 ;  /* 0x000000040000795c */ /* 0x000fe20000300000 */
.L_x_2956:
[----:B------:R-:W-:Y:S01]  /*c040*/  LOP3.LUT R5, R2, 0x1, RZ, 0x3c, !PT ;  /* 0x0000000102057812 */ /* 0x000fe200078e3cff */
[----:B------:R-:W-:Y:S01]  /*c050*/  IMAD.U32 R4, RZ, RZ, UR48 ;  /* 0x00000030ff047e24 */ /* 0x000fe2000f8e00ff */
[----:B------:R-:W-:Y:S01]  /*c060*/  LEA R12, R8, UR40, 0x3 ;  /* 0x00000028080c7c11 */ /* 0x000fe2000f8e18ff */
[----:B------:R-:W-:Y:S01]  /*c070*/  BSSY B0, `(.L_x_2957) ;  /* 0x0000005000007945 */ /* 0x000fe20003800000 */
[----:B------:R-:W-:Y:S02]  /*c080*/  SHF.L.U32 R5, R5, 0x1f, RZ ;  /* 0x0000001f05057819 */ /* 0x000fe400000006ff */
[----:B------:R-:W-:Y:S02]  /*c090*/  ISETP.NE.AND P2, PT, R4, 0x3, PT ;  /* 0x000000030400780c */ /* 0x000fe40003f45270 */
[----:B------:R-:W3:Y:S02]  /*c0a0*/  SYNCS.PHASECHK.TRANS64.TRYWAIT P3, [R12+URZ+0x33470], R5 ;  /* 0x033470050c0075a7 */ /* 0x000ee4000806017f */
[----:B---3--:R-:W-:Y:S09]  /*c0b0*/  @!P3 BRA `(.L_x_2958) ;  /* 0x00000020001cb947 */ /* 0x008ff20003800000 */
.L_x_2996:
[----:B------:R-:W-:Y:S05]  /*c0c0*/  BSYNC B0 ;  /* 0x0000000000007941 */ /* 0x000fea0003800000 */
.L_x_2957:
[----:B------:R-:W-:Y:S05]  /*c0d0*/  @!P2 BRA `(.L_x_2959) ;  /* 0x000000000004a947 */ /* 0x000fea0003800000 */
[----:B------:R-:W-:Y:S01]  /*c0e0*/  BPT.TRAP 0x1 ;  /* 0x000000040000795c */ /* 0x000fe20000300000 */
.L_x_2959:
[----:B---3--:R-:W-:Y:S01]  /*c0f0*/  SHF.L.U32 R5, R2, 0x1f, RZ ;  /* 0x0000001f02057819 */ /* 0x008fe200000006ff */
[----:B------:R-:W-:-:S03]  /*c100*/  IMAD R2, R8, 0x7800, RZ ;  /* 0x0000780008027824 */ /* 0x000fc600078e02ff */
[----:B------:R-:W3:Y:S02]  /*c110*/  SYNCS.PHASECHK.TRANS64.TRYWAIT P3, [R12+URZ+0x33460], R5 ;  /* 0x033460050c0075a7 */ /* 0x000ee4000806017f */
[----:B---3--:R-:W-:Y:S05]  /*c120*/  @!P3 BRA `(.L_x_2960) ;  /* 0x000000200014b947 */ /* 0x008fea0003800000 */
.L_x_2997:
[C---:B------:R-:W-:Y:S01]  /*c130*/  LOP3.LUT R13, R2.reuse, R18, RZ, 0xfc, !PT ;  /* 0x00000012020d7212 */ /* 0x040fe200078efcff */
[----:B------:R-:W-:Y:S05]  /*c140*/  WARPSYNC.ALL ;  /* 0x0000000000007948 */ /* 0x000fea0003800000 */
[----:B---3--:R3:W4:Y:S01]  /*c150*/  LDSM.16.MT88.4 R4, [R13+UR40+0xf200] ;  /* 0x00f200280d04783b */ /* 0x0087220008004200 */
[C---:B------:R-:W-:Y:S02]  /*c160*/  VIADD R15, R2.reuse, 0x2800 ;  /* 0x00002800020f7836 */ /* 0x040fe40000000000 */
[C---:B------:R-:W-:Y:S02]  /*c170*/  VIADD R14, R2.reuse, 0x5000 ;  /* 0x00005000020e7836 */ /* 0x040fe40000000000 */
[----:B------:R-:W-:-:S02]  /*c180*/  VIADD R20, R2, 0x1800 ;  /* 0x0000180002147836 */ /* 0x000fc40000000000 */
[C---:B------:R-:W-:Y:S02]  /*c190*/  VIADD R21, R2.reuse, 0x5800 ;  /* 0x0000580002157836 */ /* 0x040fe40000000000 */
[----:B---3--:R-:W-:Y:S01]  /*c1a0*/  VIADD R13, R2, 0x800 ;  /* 0x00000800020d7836 */ /* 0x008fe20000000000 */
[C-C-:B----4-:R-:W-:Y:S02]  /*c1b0*/  PRMT R8, R4.reuse, 0x6420, R5.reuse ;  /* 0x0000642004087816 */ /* 0x150fe40000000005 */
[----:B------:R-:W-:Y:S02]  /*c1c0*/  PRMT R9, R4, 0x7531, R5 ;  /* 0x0000753104097816 */ /* 0x000fe40000000005 */
[----:B------:R-:W-:Y:S02]  /*c1d0*/  LOP3.LUT R4, R2, R17, RZ, 0xfc, !PT ;  /* 0x0000001102047212 */ /* 0x000fe400078efcff */
[C-C-:B-1----:R-:W-:Y:S02]  /*c1e0*/  PRMT R10, R6.reuse, 0x6420, R7.reuse ;  /* 0x00006420060a7816 */ /* 0x142fe40000000007 */
[----:B------:R-:W-:Y:S01]  /*c1f0*/  PRMT R11, R6, 0x7531, R7 ;  /* 0x00007531060b7816 */ /* 0x000fe20000000007 */
[----:B------:R-:W-:Y:S01]  /*c200*/  IMAD.IADD R4, R16, 0x1, R4 ;  /* 0x0000000110047824 */ /* 0x000fe200078e0204 */
[----:B------:R-:W-:-:S02]  /*c210*/  LOP3.LUT R5, R15, R18, RZ, 0xfc, !PT ;  /* 0x000000120f057212 */ /* 0x000fc400078efcff */
[----:B------:R-:W-:Y:S02]  /*c220*/  LOP3.LUT R15, R15, R17, RZ, 0xfc, !PT ;  /* 0x000000110f0f7212 */ /* 0x000fe400078efcff */
[----:B------:R-:W-:Y:S03]  /*c230*/  STSM.16.M88.4 [R4], R8 ;  /* 0x0000000804007844 */ /* 0x000fe60000000200 */
[----:B------:R-:W-:Y:S01]  /*c240*/  IMAD.IADD R15, R16, 0x1, R15 ;  /* 0x00000001100f7824 */ /* 0x000fe200078e020f */
[----:B------:R-:W1:Y:S02]  /*c250*/  LDSM.16.MT88.4 R4, [R5+UR40+0xf200] ;  /* 0x00f200280504783b */ /* 0x000e640008004200 */
[C-C-:B-1----:R-:W-:Y:S02]  /*c260*/  PRMT R8, R4.reuse, 0x6420, R5.reuse ;  /* 0x0000642004087816 */ /* 0x142fe40000000005 */
[----:B------:R-:W-:-:S02]  /*c270*/  PRMT R9, R4, 0x7531, R5 ;  /* 0x0000753104097816 */ /* 0x000fc40000000005 */
[----:B------:R-:W-:Y:S02]  /*c280*/  LOP3.LUT R4, R13, R17, RZ, 0xfc, !PT ;  /* 0x000000110d047212 */ /* 0x000fe400078efcff */
[C-C-:B------:R-:W-:Y:S02]  /*c290*/  PRMT R10, R6.reuse, 0x6420, R7.reuse ;  /* 0x00006420060a7816 */ /* 0x140fe40000000007 */
[----:B------:R-:W-:Y:S01]  /*c2a0*/  PRMT R11, R6, 0x7531, R7 ;  /* 0x00007531060b7816 */ /* 0x000fe20000000007 */
[----:B------:R-:W-:-:S05]  /*c2b0*/  IMAD.IADD R4, R16, 0x1, R4 ;  /* 0x0000000110047824 */ /* 0x000fca00078e0204 */
[----:B------:R1:W-:Y:S02]  /*c2c0*/  STSM.16.M88.4 [R4], R8 ;  /* 0x0000000804007844 */ /* 0x0003e40000000200 */
[----:B-1----:R-:W-:Y:S01]  /*c2d0*/  LOP3.LUT R4, R14, R18, RZ, 0xfc, !PT ;  /* 0x000000120e047212 */ /* 0x002fe200078efcff */
[----:B------:R-:W-:-:S05]  /*c2e0*/  VIADD R14, R2, 0x1000 ;  /* 0x00001000020e7836 */ /* 0x000fca0000000000 */
        /* <DEDUP_REMOVED lines=20> */
[----:B------:R-:W1:Y:S01]  /*c430*/  LDSM.16.MT88.4 R4, [R4+UR40+0xf200] ;  /* 0x00f200280404783b */ /* 0x000e620008004200 */
[----:B------:R-:W-:Y:S01]  /*c440*/  IMAD.IADD R13, R16, 0x1, R13 ;  /* 0x00000001100d7824 */ /* 0x000fe200078e020d */
[C-C-:B-1----:R-:W-:Y:S02]  /*c450*/  PRMT R8, R4.reuse, 0x6420, R5.reuse ;  /* 0x0000642004087816 */ /* 0x142fe40000000005 */
[----:B------:R-:W-:Y:S01]  /*c460*/  PRMT R9, R4, 0x7531, R5 ;  /* 0x0000753104097816 */ /* 0x000fe20000000005 */
[----:B------:R-:W-:Y:S01]  /*c470*/  VIADD R5, R2, 0x2000 ;  /* 0x0000200002057836 */ /* 0x000fe20000000000 */
[C-C-:B------:R-:W-:Y:S02]  /*c480*/  PRMT R10, R6.reuse, 0x6420, R7.reuse ;  /* 0x00006420060a7816 */ /* 0x140fe40000000007 */
[----:B------:R-:W-:Y:S02]  /*c490*/  PRMT R11, R6, 0x7531, R7 ;  /* 0x00007531060b7816 */ /* 0x000fe40000000007 */
[----:B------:R-:W-:-:S05]  /*c4a0*/  LOP3.LUT R4, R5, R17, RZ, 0xfc, !PT ;  /* 0x0000001105047212 */ /* 0x000fca00078efcff */
[----:B------:R-:W-:-:S05]  /*c4b0*/  IMAD.IADD R4, R16, 0x1, R4 ;  /* 0x0000000110047824 */ /* 0x000fca00078e0204 */
[----:B------:R1:W-:Y:S02]  /*c4c0*/  STSM.16.M88.4 [R4], R8 ;  /* 0x0000000804007844 */ /* 0x0003e40000000200 */
[C---:B-1----:R-:W-:Y:S02]  /*c4d0*/  LOP3.LUT R4, R21.reuse, R18, RZ, 0xfc, !PT ;  /* 0x0000001215047212 */ /* 0x042fe400078efcff */
[----:B------:R-:W-:-:S04]  /*c4e0*/  LOP3.LUT R21, R21, R17, RZ, 0xfc, !PT ;  /* 0x0000001115157212 */ /* 0x000fc800078efcff */
[----:B------:R-:W1:Y:S01]  /*c4f0*/  LDSM.16.MT88.4 R4, [R4+UR40+0xf200] ;  /* 0x00f200280404783b */ /* 0x000e620008004200 */
[----:B------:R-:W-:Y:S01]  /*c500*/  IMAD.IADD R21, R16, 0x1, R21 ;  /* 0x0000000110157824 */ /* 0x000fe200078e0215 */
[C-C-:B-1----:R-:W-:Y:S02]  /*c510*/  PRMT R8, R4.reuse, 0x6420, R5.reuse ;  /* 0x0000642004087816 */ /* 0x142fe40000000005 */
[----:B------:R-:W-:Y:S02]  /*c520*/  PRMT R9, R4, 0x7531, R5 ;  /* 0x0000753104097816 */ /* 0x000fe40000000005 */
[C-C-:B------:R-:W-:Y:S02]  /*c530*/  PRMT R10, R6.reuse, 0x6420, R7.reuse ;  /* 0x00006420060a7816 */ /* 0x140fe40000000007 */
[----:B------:R-:W-:Y:S02]  /*c540*/  PRMT R11, R6, 0x7531, R7 ;  /* 0x00007531060b7816 */ /* 0x000fe40000000007 */
[----:B------:R-:W-:Y:S01]  /*c550*/  LOP3.LUT R4, R14, R18, RZ, 0xfc, !PT ;  /* 0x000000120e047212 */ /* 0x000fe200078efcff */
[----:B------:R-:W-:-:S02]  /*c560*/  VIADD R14, R2, 0x4800 ;  /* 0x00004800020e7836 */ /* 0x000fc40000000000 */
[----:B------:R1:W-:Y:S04]  /*c570*/  STSM.16.M88.4 [R15], R8 ;  /* 0x000000080f007844 */ /* 0x0003e80000000200 */
[----:B------:R-:W3:Y:S01]  /*c580*/  LDSM.16.MT88.4 R4, [R4+UR40+0xf200] ;  /* 0x00f200280404783b */ /* 0x000ee20008004200 */
[----:B-1----:R-:W-:Y:S01]  /*c590*/  VIADD R15, R2, 0x6000 ;  /* 0x00006000020f7836 */ /* 0x002fe20000000000 */
[C-C-:B---3--:R-:W-:Y:S02]  /*c5a0*/  PRMT R8, R4.reuse, 0x6420, R5.reuse ;  /* 0x0000642004087816 */ /* 0x148fe40000000005 */
[----:B------:R-:W-:Y:S02]  /*c5b0*/  PRMT R9, R4, 0x7531, R5 ;  /* 0x0000753104097816 */ /* 0x000fe40000000005 */
[----:B------:R-:W-:-:S02]  /*c5c0*/  PRMT R10, R6, 0x6420, R7 ;  /* 0x00006420060a7816 */ /* 0x000fc40000000007 */
        /* <DEDUP_REMOVED lines=19> */
[----:B------:R-:W-:Y:S02]  /*c700*/  LOP3.LUT R4, R13, R17, RZ, 0xfc, !PT ;  /* 0x000000110d047212 */ /* 0x000fe400078efcff */
[C-C-:B------:R-:W-:Y:S02]  /*c710*/  PRMT R10, R6.reuse, 0x6420, R7.reuse ;  /* 0x00006420060a7816 */ /* 0x140fe40000000007 */
[----:B------:R-:W-:Y:S01]  /*c720*/  PRMT R11, R6, 0x7531, R7 ;  /* 0x00007531060b7816 */ /* 0x000fe20000000007 */
[----:B------:R-:W-:-:S05]  /*c730*/  IMAD.IADD R4, R16, 0x1, R4 ;  /* 0x0000000110047824 */ /* 0x000fca00078e0204 */
[----:B------:R1:W-:Y:S02]  /*c740*/  STSM.16.M88.4 [R4], R8 ;  /* 0x0000000804007844 */ /* 0x0003e40000000200 */
[----:B-1----:R-:W-:-:S06]  /*c750*/  LOP3.LUT R4, R20, R18, RZ, 0xfc, !PT ;  /* 0x0000001214047212 */ /* 0x002fcc00078efcff */
[----:B------:R-:W1:Y:S02]  /*c760*/  LDSM.16.MT88.4 R4, [R4+UR40+0xf200] ;  /* 0x00f200280404783b */ /* 0x000e640008004200 */
[C-C-:B-1----:R-:W-:Y:S02]  /*c770*/  PRMT R8, R4.reuse, 0x6420, R5.reuse ;  /* 0x0000642004087816 */ /* 0x142fe40000000005 */
[----:B------:R-:W-:Y:S02]  /*c780*/  PRMT R9, R4, 0x7531, R5 ;  /* 0x0000753104097816 */ /* 0x000fe40000000005 */
[----:B------:R-:W-:Y:S02]  /*c790*/  LOP3.LUT R4, R14, R17, RZ, 0xfc, !PT ;  /* 0x000000110e047212 */ /* 0x000fe400078efcff */
[C-C-:B------:R-:W-:Y:S02]  /*c7a0*/  PRMT R10, R6.reuse, 0x6420, R7.reuse ;  /* 0x00006420060a7816 */ /* 0x140fe40000000007 */
[----:B------:R-:W-:Y:S01]  /*c7b0*/  PRMT R11, R6, 0x7531, R7 ;  /* 0x00007531060b7816 */ /* 0x000fe20000000007 */
[----:B------:R-:W-:Y:S01]  /*c7c0*/  IMAD.IADD R4, R16, 0x1, R4 ;  /* 0x0000000110047824 */ /* 0x000fe200078e0204 */
[----:B------:R-:W-:-:S04]  /*c7d0*/  LOP3.LUT R14, R14, R18, RZ, 0xfc, !PT ;  /* 0x000000120e0e7212 */ /* 0x000fc800078efcff */
[----:B------:R1:W-:Y:S02]  /*c7e0*/  STSM.16.M88.4 [R4], R8 ;  /* 0x0000000804007844 */ /* 0x0003e40000000200 */
[----:B-1----:R-:W-:Y:S01]  /*c7f0*/  LOP3.LUT R4, R13, R18, RZ, 0xfc, !PT ;  /* 0x000000120d047212 */ /* 0x002fe200078efcff */
[C---:B------:R-:W-:Y:S02]  /*c800*/  VIADD R11, R2.reuse, 0x5000 ;  /* 0x00005000020b7836 */ /* 0x040fe40000000000 */
[----:B------:R-:W-:-:S03]  /*c810*/  VIADD R13, R2, 0x6800 ;  /* 0x00006800020d7836 */ /* 0x000fc60000000000 */
        /* <DEDUP_REMOVED lines=15> */
[--C-:B------:R-:W-:Y:S01]  /*c910*/  PRMT R10, R6, 0x6420, R7.reuse ;  /* 0x00006420060a7816 */ /* 0x100fe20000000007 */
[----:B------:R-:W-:Y:S01]  /*c920*/  VIADD R2, R2, 0x7000 ;  /* 0x0000700002027836 */ /* 0x000fe20000000000 */
[----:B------:R-:W-:Y:S02]  /*c930*/  PRMT R11, R6, 0x7531, R7 ;  /* 0x00007531060b7816 */ /* 0x000fe40000000007 */
[----:B------:R-:W-:-:S03]  /*c940*/  LOP3.LUT R4, R5, R18, RZ, 0xfc, !PT ;  /* 0x0000001205047212 */ /* 0x000fc600078efcff */
        /* <DEDUP_REMOVED lines=30> */
.L_x_2961:
[----:B---3--:R3:W-:Y:S01]  /*cb30*/  SYNCS.ARRIVE.TRANS64.A1T0 RZ, [R12+URZ+0x33450], RZ ;  /* 0x033450ff0cff79a7 */ /* 0x0087e2000810003f */
[----:B------:R-:W-:Y:S06]  /*cb40*/  BAR.SYNC.DEFER_BLOCKING 0x2, 0x80 ;  /* 0x0082000000007b1d */ /* 0x000fec0000010000 */
[----:B------:R-:W-:Y:S05]  /*cb50*/  @!P0 BRA `(.L_x_2962) ;  /* 0x0000000000048947 */ /* 0x000fea0003800000 */
[----:B------:R-:W-:Y:S01]  /*cb60*/  BPT.TRAP 0x1 ;  /* 0x000000040000795c */ /* 0x000fe20000300000 */
.L_x_2962:
[----:B------:R-:W4:Y:S04]  /*cb70*/  LDL R4, [R1+0x14] ;  /* 0x0000140001047983 */ /* 0x000f280000100800 */
[----:B-1----:R-:W5:Y:S01]  /*cb80*/  LDL R2, [R1+0x18] ;  /* 0x0000180001027983 */ /* 0x002f620000100800 */
[----:B----4-:R-:W-:-:S13]  /*cb90*/  ISETP.NE.AND P0, PT, R4, RZ, PT ;  /* 0x000000ff0400720c */ /* 0x010fda0003f05270 */
[----:B---3--:R-:W-:-:S05]  /*cba0*/  @P0 VIADD R12, R12, 0x33480 ;  /* 0x000334800c0c0836 */ /* 0x008fca0000000000 */
[----:B-----5:R-:W-:-:S04]  /*cbb0*/  @P0 PRMT R12, R2, 0x654, R12 ;  /* 0x00000654020c0816 */ /* 0x020fc8000000000c */
[----:B------:R1:W-:Y:S01]  /*cbc0*/  @P0 SYNCS.ARRIVE.TRANS64.RED.A1T0 RZ, [R12+URZ], RZ ;  /* 0x000000ff0cff09a7 */ /* 0x0003e2000810043f */
[----:B------:R-:W-:Y:S02]  /*cbd0*/  BPT.TRAP 0x1 ;  /* 0x000000040000795c */ /* 0x000fe40000300000 */
[----:B------:R4:W5:Y:S01]  /*cbe0*/  LDL R2, [R1+0x4] ;  /* 0x0000040001027983 */ /* 0x0009620000100800 */
[C---:B------:R-:W-:Y:S01]  /*cbf0*/  ISETP.GT.AND P0, PT, R3.reuse, RZ, PT ;  /* 0x000000ff0300720c */ /* 0x040fe20003f04270 */
[----:B------:R-:W-:Y:S02]  /*cc00*/  VIADD R3, R3, 0xffffffff ;  /* 0xffffffff03037836 */ /* 0x000fe40000000000 */
[----:B------:R4:W5:Y:S10]  /*cc10*/  LDL R8, [R1] ;  /* 0x0000000001087983 */ /* 0x0009740000100800 */
[----:B----4-:R-:W-:Y:S05]  /*cc20*/  @P0 BRA `(.L_x_2963) ;  /* 0xffffffe8000c0947 */ /* 0x010fea000383ffff */
.L_x_2936:
[----:B------:R-:W-:-:S05]  /*cc30*/  IMAD.U32 R0, RZ, RZ, UR43 ;  /* 0x0000002bff007e24 */ /* 0x000fca000f8e00ff */
[----:B------:R-:W-:-:S13]  /*cc40*/  ISETP.NE.AND P0, PT, R0, 0x3, PT ;  /* 0x000000030000780c */ /* 0x000fda0003f05270 */
[----:B------:R-:W-:Y:S05]  /*cc50*/  @!P0 BRA `(.L_x_2964) ;  /* 0x0000000000048947 */ /* 0x000fea0003800000 */
[----:B---3--:R-:W-:Y:S01]  /*cc60*/  BPT.TRAP 0x1 ;  /* 0x000000040000795c */ /* 0x008fe20000300000 */
.L_x_2964:
[----:B--2--5:R-:W2:Y:S04]  /*cc70*/  LDL R2, [R1+0x4] ;  /* 0x0000040001027983 */ /* 0x024ea80000100800 */
[----:B------:R-:W4:Y:S01]  /*cc80*/  LDL R0, [R1] ;  /* 0x0000000001007983 */ /* 0x000f220000100800 */
[----:B------:R-:W-:Y:S01]  /*cc90*/  BSSY B0, `(.L_x_2965) ;  /* 0x0000008000007945 */ /* 0x000fe20003800000 */
[----:B--2---:R-:W-:-:S04]  /*cca0*/  LOP3.LUT R3, R2, 0x1, RZ, 0x3c, !PT ;  /* 0x0000000102037812 */ /* 0x004fc800078e3cff */
[----:B------:R-:W-:Y:S02]  /*ccb0*/  SHF.L.U32 R3, R3, 0x1f, RZ ;  /* 0x0000001f03037819 */ /* 0x000fe400000006ff */
[----:B----4-:R-:W-:-:S04]  /*ccc0*/  LEA R0, R0, UR40, 0x3 ;  /* 0x0000002800007c11 */ /* 0x010fc8000f8e18ff */
[----:B------:R-:W2:Y:S01]  /*ccd0*/  SYNCS.PHASECHK.TRANS64.TRYWAIT P2, [R0+URZ+0x33470], R3 ;  /* 0x03347003000075a7 */ /* 0x000ea2000804017f */
[----:B------:R-:W-:-:S05]  /*cce0*/  IMAD.U32 R2, RZ, RZ, UR48 ;  /* 0x00000030ff027e24 */ /* 0x000fca000f8e00ff */
[----:B------:R-:W-:Y:S01]  /*ccf0*/  ISETP.NE.AND P1, PT, R2, 0x3, PT ;  /* 0x000000030200780c */ /* 0x000fe20003f25270 */
[----:B--2---:R-:W-:-:S12]  /*cd00*/  @!P2 BRA `(.L_x_2966) ;  /* 0x000000140030a947 */ /* 0x004fd80003800000 */
.L_x_2998:
[----:B---3--:R-:W-:Y:S05]  /*cd10*/  BSYNC B0 ;  /* 0x0000000000007941 */ /* 0x008fea0003800000 */
.L_x_2965:
[----:B------:R-:W-:Y:S05]  /*cd20*/  @!P1 BRA `(.L_x_2967) ;  /* 0x0000000000049947 */ /* 0x000fea0003800000 */
[----:B------:R-:W-:Y:S01]  /*cd30*/  BPT.TRAP 0x1 ;  /* 0x000000040000795c */ /* 0x000fe20000300000 */
.L_x_2967:
[----:B------:R-:W2:Y:S02]  /*cd40*/  LDL R2, [R1+0x4] ;  /* 0x0000040001027983 */ /* 0x000ea40000100800 */
[----:B--2---:R-:W-:-:S04]  /*cd50*/  SHF.L.U32 R3, R2, 0x1f, RZ ;  /* 0x0000001f02037819 */ /* 0x004fc800000006ff */
[----:B------:R-:W2:Y:S02]  /*cd60*/  SYNCS.PHASECHK.TRANS64.TRYWAIT P2, [R0+URZ+0x33460], R3 ;  /* 0x03346003000075a7 */ /* 0x000ea4000804017f */
[----:B--2---:R-:W-:Y:S05]  /*cd70*/  @!P2 BRA `(.L_x_2968) ;  /* 0x000000140028a947 */ /* 0x004fea0003800000 */
.L_x_2999:
[----:B------:R-:W3:Y:S01]  /*cd80*/  LDL R2, [R1] ;  /* 0x0000000001027983 */ /* 0x000ee20000100800 */
[----:B------:R-:W-:Y:S05]  /*cd90*/  WARPSYNC.ALL ;  /* 0x0000000000007948 */ /* 0x000fea0003800000 */
[----:B---3--:R-:W-:-:S04]  /*cda0*/  IMAD R2, R2, 0x7800, RZ ;  /* 0x0000780002027824 */ /* 0x008fc800078e02ff */
[C---:B------:R-:W-:Y:S01]  /*cdb0*/  VIADD R13, R2.reuse, 0x2800 ;  /* 0x00002800020d7836 */ /* 0x040fe20000000000 */
[C---:B--2---:R-:W-:Y:S01]  /*cdc0*/  LOP3.LUT R3, R2.reuse, R18, RZ, 0xfc, !PT ;  /* 0x0000001202037212 */ /* 0x044fe200078efcff */
[----:B------:R-:W-:-:S04]  /*cdd0*/  VIADD R20, R2, 0x5000 ;  /* 0x0000500002147836 */ /* 0x000fc80000000000 */
[----:B------:R2:W1:Y:S01]  /*cde0*/  LDSM.16.MT88.4 R4, [R3+UR40+0xf200] ;  /* 0x00f200280304783b */ /* 0x0004620008004200 */
[C---:B------:R-:W-:Y:S02]  /*cdf0*/  LOP3.LUT R15, R20.reuse, R18, RZ, 0xfc, !PT ;  /* 0x00000012140f7212 */ /* 0x040fe400078efcff */
[----:B------:R-:W-:Y:S01]  /*ce00*/  LOP3.LUT R20, R20, R17, RZ, 0xfc, !PT ;  /* 0x0000001114147212 */ /* 0x000fe200078efcff */
[----:B--2---:R-:W-:-:S04]  /*ce10*/  VIADD R3, R2, 0x800 ;  /* 0x0000080002037836 */ /* 0x004fc80000000000 */
[----:B------:R-:W-:Y:S01]  /*ce20*/  IMAD.IADD R20, R16, 0x1, R20 ;  /* 0x0000000110147824 */ /* 0x000fe200078e0214 */
[C-C-:B-1----:R-:W-:Y:S02]  /*ce30*/  PRMT R8, R4.reuse, 0x6420, R5.reuse ;  /* 0x0000642004087816 */ /* 0x142fe40000000005 */
[----:B------:R-:W-:Y:S02]  /*ce40*/  PRMT R9, R4, 0x7531, R5 ;  /* 0x0000753104097816 */ /* 0x000fe40000000005 */
[----:B------:R-:W-:Y:S02]  /*ce50*/  LOP3.LUT R5, R2, R17, RZ, 0xfc, !PT ;  /* 0x0000001102057212 */ /* 0x000fe400078efcff */
[C-C-:B------:R-:W-:Y:S02]  /*ce60*/  PRMT R10, R6.reuse, 0x6420, R7.reuse ;  /* 0x00006420060a7816 */ /* 0x140fe40000000007 */
[----:B------:R-:W-:Y:S01]  /*ce70*/  PRMT R11, R6, 0x7531, R7 ;  /* 0x00007531060b7816 */ /* 0x000fe20000000007 */
[----:B------:R-:W-:Y:S01]  /*ce80*/  IMAD.IADD R12, R16, 0x1, R5 ;  /* 0x00000001100c7824 */ /* 0x000fe200078e0205 */
[----:B------:R-:W-:-:S02]  /*ce90*/  LOP3.LUT R4, R13, R18, RZ, 0xfc, !PT ;  /* 0x000000120d047212 */ /* 0x000fc400078efcff */
[----:B------:R-:W-:Y:S02]  /*cea0*/  LOP3.LUT R13, R13, R17, RZ, 0xfc, !PT ;  /* 0x000000110d0d7212 */ /* 0x000fe400078efcff */
[----:B------:R1:W-:Y:S03]  /*ceb0*/  STSM.16.M88.4 [R12], R8 ;  /* 0x000000080c007844 */ /* 0x0003e60000000200 */
[----:B------:R-:W-:Y:S01]  /*cec0*/  IMAD.IADD R13, R16, 0x1, R13 ;  /* 0x00000001100d7824 */ /* 0x000fe200078e020d */
[----:B------:R-:W2:Y:S01]  /*ced0*/  LDSM.16.MT88.4 R4, [R4+UR40+0xf200] ;  /* 0x00f200280404783b */ /* 0x000ea20008004200 */
[----:B-1----:R-:W-:Y:S01]  /*cee0*/  VIADD R12, R2, 0x1000 ;  /* 0x00001000020c7836 */ /* 0x002fe20000000000 */
[C-C-:B--2---:R-:W-:Y:S02]  /*cef0*/  PRMT R8, R4.reuse, 0x6420, R5.reuse ;  /* 0x0000642004087816 */ /* 0x144fe40000000005 */
[----:B------:R-:W-:-:S02]  /*cf00*/  PRMT R9, R4, 0x7531, R5 ;  /* 0x0000753104097816 */ /* 0x000fc40000000005 */
[----:B------:R-:W-:Y:S02]  /*cf10*/  LOP3.LUT R5, R3, R17, RZ, 0xfc, !PT ;  /* 0x0000001103057212 */ /* 0x000fe400078efcff */
[C-C-:B------:R-:W-:Y:S02]  /*cf20*/  PRMT R10, R6.reuse, 0x6420, R7.reuse ;  /* 0x00006420060a7816 */ /* 0x140fe40000000007 */
[----:B------:R-:W-:Y:S01]  /*cf30*/  PRMT R11, R6, 0x7531, R7 ;  /* 0x00007531060b7816 */ /* 0x000fe20000000007 */
[----:B------:R-:W-:-:S05]  /*cf40*/  IMAD.IADD R14, R16, 0x1, R5 ;  /* 0x00000001100e7824 */ /* 0x000fca00078e0205 */
[----:B------:R1:W-:Y:S04]  /*cf50*/  STSM.16.M88.4 [R14], R8 ;  /* 0x000000080e007844 */ /* 0x0003e80000000200 */
[----:B------:R-:W2:Y:S01]  /*cf60*/  LDSM.16.MT88.4 R4, [R15+UR40+0xf200] ;  /* 0x00f200280f04783b */ /* 0x000ea20008004200 */
[----:B-1----:R-:W-:Y:S01]  /*cf70*/  VIADD R14, R2, 0x1800 ;  /* 0x00001800020e7836 */ /* 0x002fe20000000000 */
[C-C-:B--2---:R-:W-:Y:S02]  /*cf80*/  PRMT R8, R4.reuse, 0x6420, R5.reuse ;  /* 0x0000642004087816 */ /* 0x144fe40000000005 */
[----:B------:R-:W-:Y:S02]  /*cf90*/  PRMT R9, R4, 0x7531, R5 ;  /* 0x0000753104097816 */ /* 0x000fe40000000005 */
[----:B------:R-:W-:-:S02]  /*cfa0*/  LOP3.LUT R5, R12, R17, RZ, 0xfc, !PT ;  /* 0x000000110c057212 */ /* 0x000fc400078efcff */
[C-C-:B------:R-:W-:Y:S02]  /*cfb0*/  PRMT R10, R6.reuse, 0x6420, R7.reuse ;  /* 0x00006420060a7816 */ /* 0x140fe40000000007 */
[----:B------:R-:W-:Y:S01]  /*cfc0*/  PRMT R11, R6, 0x7531, R7 ;  /* 0x00007531060b7816 */ /* 0x000fe20000000007 */
[----:B------:R-:W-:Y:S01]  /*cfd0*/  IMAD.IADD R19, R16, 0x1, R5 ;  /* 0x0000000110137824 */ /* 0x000fe200078e0205 */
[-C--:B------:R-:W-:Y:S02]  /*cfe0*/  LOP3.LUT R4, R3, R18.reuse, RZ, 0xfc, !PT ;  /* 0x0000001203047212 */ /* 0x080fe400078efcff */
        /* <DEDUP_REMOVED lines=16> */
[----:B-1----:R-:W-:-:S05]  /*d0f0*/  VIADD R15, R2, 0x5800 ;  /* 0x00005800020f7836 */ /* 0x002fca0000000000 */
[C---:B------:R-:W-:Y:S02]  /*d100*/  LOP3.LUT R21, R15.reuse, R18, RZ, 0xfc, !PT ;  /* 0x000000120f157212 */ /* 0x040fe400078efcff */
[----:B------:R-:W-:-:S05]  /*d110*/  LOP3.LUT R15, R15, R17, RZ, 0xfc, !PT ;  /* 0x000000110f0f7212 */ /* 0x000fca00078efcff */
[----:B------:R-:W-:Y:S01]  /*d120*/  IMAD.IADD R15, R16, 0x1, R15 ;  /* 0x00000001100f7824 */ /* 0x000fe200078e020f */
[C-C-:B--2---:R-:W-:Y:S02]  /*d130*/  PRMT R8, R4.reuse, 0x6420, R5.reuse ;  /* 0x0000642004087816 */ /* 0x144fe40000000005 */
[----:B------:R-:W-:Y:S02]  /*d140*/  PRMT R9, R4, 0x7531, R5 ;  /* 0x0000753104097816 */ /* 0x000fe40000000005 */
[C---:B------:R-:W-:Y:S02]  /*d150*/  LOP3.LUT R4, R19.reuse, R17, RZ, 0xfc, !PT ;  /* 0x0000001113047212 */ /* 0x040fe400078efcff */
[C-C-:B------:R-:W-:Y:S02]  /*d160*/  PRMT R10, R6.reuse, 0x6420, R7.reuse ;  /* 0x00006420060a7816 */ /* 0x140fe40000000007 */
[----:B------:R-:W-:Y:S01]  /*d170*/  PRMT R11, R6, 0x7531, R7 ;  /* 0x00007531060b7816 */ /* 0x000fe20000000007 */
[----:B------:R-:W-:Y:S01]  /*d180*/  IMAD.IADD R4, R16, 0x1, R4 ;  /* 0x0000000110047824 */ /* 0x000fe200078e0204 */
[----:B------:R-:W-:-:S04]  /*d190*/  LOP3.LUT R19, R19, R18, RZ, 0xfc, !PT ;  /* 0x0000001213137212 */ /* 0x000fc800078efcff */
[----:B------:R-:W-:Y:S04]  /*d1a0*/  STSM.16.M88.4 [R4], R8 ;  /* 0x0000000804007844 */ /* 0x000fe80000000200 */
[----:B------:R1:W2:Y:S02]  /*d1b0*/  LDSM.16.MT88.4 R4, [R21+UR40+0xf200] ;  /* 0x00f200281504783b */ /* 0x0002a40008004200 */
[----:B-1----:R-:W-:Y:S02]  /*d1c0*/  IMAD.IADD R21, R16, 0x1, R3 ;  /* 0x0000000110157824 */ /* 0x002fe400078e0203 */
[----:B------:R-:W-:Y:S01]  /*d1d0*/  VIADD R3, R2, 0x3800 ;  /* 0x0000380002037836 */ /* 0x000fe20000000000 */
[C-C-:B--2---:R-:W-:Y:S02]  /*d1e0*/  PRMT R8, R4.reuse, 0x6420, R5.reuse ;  /* 0x0000642004087816 */ /* 0x144fe40000000005 */
[----:B------:R-:W-:-:S02]  /*d1f0*/  PRMT R9, R4, 0x7531, R5 ;  /* 0x0000753104097816 */ /* 0x000fc40000000005 */
[C-C-:B------:R-:W-:Y:S02]  /*d200*/  PRMT R10, R6.reuse, 0x6420, R7.reuse ;  /* 0x00006420060a7816 */ /* 0x140fe40000000007 */
[----:B------:R-:W-:-:S05]  /*d210*/  PRMT R11, R6, 0x7531, R7 ;  /* 0x00007531060b7816 */ /* 0x000fca0000000007 */
[----:B------:R1:W-:Y:S04]  /*d220*/  STSM.16.M88.4 [R13], R8 ;  /* 0x000000080d007844 */ /* 0x0003e80000000200 */
[----:B------:R-:W2:Y:S01]  /*d230*/  LDSM.16.MT88.4 R4, [R12+UR40+0xf200] ;  /* 0x00f200280c04783b */ /* 0x000ea20008004200 */
[----:B-1----:R-:W-:Y:S01]  /*d240*/  VIADD R13, R2, 0x6000 ;  /* 0x00006000020d7836 */ /* 0x002fe20000000000 */
[C-C-:B--2---:R-:W-:Y:S02]  /*d250*/  PRMT R8, R4.reuse, 0x6420, R5.reuse ;  /* 0x0000642004087816 */ /* 0x144fe40000000005 */
[----:B------:R-:W-:Y:S02]  /*d260*/  PRMT R9, R4, 0x7531, R5 ;  /* 0x0000753104097816 */ /* 0x000fe40000000005 */
[----:B------:R-:W-:-:S02]  /*d270*/  PRMT R10, R6, 0x6420, R7 ;  /* 0x00006420060a7816 */ /* 0x000fc40000000007 */
[----:B------:R-:W-:Y:S02]  /*d280*/  PRMT R11, R6, 0x7531, R7 ;  /* 0x00007531060b7816 */ /* 0x000fe40000000007 */
[C---:B------:R-:W-:Y:S02]  /*d290*/  LOP3.LUT R4, R3.reuse, R18, RZ, 0xfc, !PT ;  /* 0x0000001203047212 */ /* 0x040fe400078efcff */
[----:B------:R-:W-:Y:S01]  /*d2a0*/  LOP3.LUT R3, R3, R17, RZ, 0xfc, !PT ;  /* 0x0000001103037212 */ /* 0x000fe200078efcff */
[----:B------:R1:W-:Y:S04]  /*d2b0*/  STSM.16.M88.4 [R21], R8 ;  /* 0x0000000815007844 */ /* 0x0003e80000000200 */
[----:B------:R-:W2:Y:S01]  /*d2c0*/  LDSM.16.MT88.4 R4, [R4+UR40+0xf200] ;  /* 0x00f200280404783b */ /* 0x000ea20008004200 */
[----:B------:R-:W-:-:S02]  /*d2d0*/  IMAD.IADD R12, R16, 0x1, R3 ;  /* 0x00000001100c7824 */ /* 0x000fc400078e0203 */
[----:B------:R-:W-:Y:S01]  /*d2e0*/  VIADD R3, R2, 0x4000 ;  /* 0x0000400002037836 */ /* 0x000fe20000000000 */
[C---:B-1----:R-:W-:Y:S02]  /*d2f0*/  LOP3.LUT R21, R13.reuse, R18, RZ, 0xfc, !PT ;  /* 0x000000120d157212 */ /* 0x042fe400078efcff */
[----:B------:R-:W-:-:S05]  /*d300*/  LOP3.LUT R13, R13, R17, RZ, 0xfc, !PT ;  /* 0x000000110d0d7212 */ /* 0x000fca00078efcff */
[----:B------:R-:W-:Y:S01]  /*d310*/  IMAD.IADD R13, R16, 0x1, R13 ;  /* 0x00000001100d7824 */ /* 0x000fe200078e020d */
[C-C-:B--2---:R-:W-:Y:S02]  /*d320*/  PRMT R8, R4.reuse, 0x6420, R5.reuse ;  /* 0x0000642004087816 */ /* 0x144fe40000000005 */
[----:B------:R-:W-:Y:S02]  /*d330*/  PRMT R9, R4, 0x7531, R5 ;  /* 0x0000753104097816 */ /* 0x000fe40000000005 */
[C-C-:B------:R-:W-:Y:S02]  /*d340*/  PRMT R10, R6.reuse, 0x6420, R7.reuse ;  /* 0x00006420060a7816 */ /* 0x140fe40000000007 */
[----:B------:R-:W-:-:S05]  /*d350*/  PRMT R11, R6, 0x7531, R7 ;  /* 0x00007531060b7816 */ /* 0x000fca0000000007 */
[----:B------:R-:W-:Y:S04]  /*d360*/  STSM.16.M88.4 [R12], R8 ;  /* 0x000000080c007844 */ /* 0x000fe80000000200 */
[----:B------:R1:W2:Y:S02]  /*d370*/  LDSM.16.MT88.4 R4, [R21+UR40+0xf200] ;  /* 0x00f200281504783b */ /* 0x0002a40008004200 */
[----:B-1----:R-:W-:Y:S01]  /*d380*/  LOP3.LUT R21, R3, R18, RZ, 0xfc, !PT ;  /* 0x0000001203157212 */ /* 0x002fe200078efcff */
[----:B------:R-:W-:Y:S01]  /*d390*/  VIADD R12, R2, 0x4800 ;  /* 0x00004800020c7836 */ /* 0x000fe20000000000 */
[C-C-:B--2---:R-:W-:Y:S02]  /*d3a0*/  PRMT R8, R4.reuse, 0x6420, R5.reuse ;  /* 0x0000642004087816 */ /* 0x144fe40000000005 */
[----:B------:R-:W-:-:S02]  /*d3b0*/  PRMT R9, R4, 0x7531, R5 ;  /* 0x0000753104097816 */ /* 0x000fc40000000005 */
[----:B------:R-:W-:Y:S01]  /*d3c0*/  LOP3.LUT R4, R3, R17, RZ, 0xfc, !PT ;  /* 0x0000001103047212 */ /* 0x000fe200078efcff */
[----:B------:R-:W-:Y:S01]  /*d3d0*/  VIADD R3, R2, 0x6800 ;  /* 0x0000680002037836 */ /* 0x000fe20000000000 */
[--C-:B------:R-:W-:Y:S01]  /*d3e0*/  PRMT R10, R6, 0x6420, R7.reuse ;  /* 0x00006420060a7816 */ /* 0x100fe20000000007 */
[----:B------:R-:W-:Y:S01]  /*d3f0*/  VIADD R2, R2, 0x7000 ;  /* 0x0000700002027836 */ /* 0x000fe20000000000 */
[----:B------:R-:W-:Y:S01]  /*d400*/  PRMT R11, R6, 0x7531, R7 ;  /* 0x00007531060b7816 */ /* 0x000fe20000000007 */
[----:B------:R-:W-:-:S05]  /*d410*/  IMAD.IADD R4, R16, 0x1, R4 ;  /* 0x0000000110047824 */ /* 0x000fca00078e0204 */
[----:B------:R-:W-:Y:S04]  /*d420*/  STSM.16.M88.4 [R4], R8 ;  /* 0x0000000804007844 */ /* 0x000fe80000000200 */
[----:B------:R1:W2:Y:S02]  /*d430*/  LDSM.16.MT88.4 R4, [R14+UR40+0xf200] ;  /* 0x00f200280e04783b */ /* 0x0002a40008004200 */
[C---:B-1----:R-:W-:Y:S02]  /*d440*/  LOP3.LUT R14, R3.reuse, R18, RZ, 0xfc, !PT ;  /* 0x00000012030e7212 */ /* 0x042fe400078efcff */
[----:B------:R-:W-:-:S05]  /*d450*/  LOP3.LUT R3, R3, R17, RZ, 0xfc, !PT ;  /* 0x0000001103037212 */ /* 0x000fca00078efcff */
[----:B------:R-:W-:Y:S01]  /*d460*/  IMAD.IADD R3, R16, 0x1, R3 ;  /* 0x0000000110037824 */ /* 0x000fe200078e0203 */
[C-C-:B--2---:R-:W-:Y:S02]  /*d470*/  PRMT R8, R4.reuse, 0x6420, R5.reuse ;  /* 0x0000642004087816 */ /* 0x144fe40000000005 */
[----:B------:R-:W-:Y:S02]  /*d480*/  PRMT R9, R4, 0x7531, R5 ;  /* 0x0000753104097816 */ /* 0x000fe40000000005 */
[----:B------:R-:W-:Y:S02]  /*d490*/  LOP3.LUT R4, R12, R17, RZ, 0xfc, !PT ;  /* 0x000000110c047212 */ /* 0x000fe400078efcff */
[C-C-:B------:R-:W-:Y:S02]  /*d4a0*/  PRMT R10, R6.reuse, 0x6420, R7.reuse ;  /* 0x00006420060a7816 */ /* 0x140fe40000000007 */
[----:B------:R-:W-:Y:S01]  /*d4b0*/  PRMT R11, R6, 0x7531, R7 ;  /* 0x00007531060b7816 */ /* 0x000fe20000000007 */
[----:B------:R-:W-:Y:S01]  /*d4c0*/  IMAD.IADD R4, R16, 0x1, R4 ;  /* 0x0000000110047824 */ /* 0x000fe200078e0204 */
[----:B------:R-:W-:-:S04]  /*d4d0*/  LOP3.LUT R12, R12, R18, RZ, 0xfc, !PT ;  /* 0x000000120c0c7212 */ /* 0x000fc800078efcff */
        /* <DEDUP_REMOVED lines=18> */
[----:B------:R1:W-:Y:S04]  /*d600*/  STSM.16.M88.4 [R13], R8 ;  /* 0x000000080d007844 */ /* 0x0003e80000000200 */
[----:B------:R-:W2:Y:S01]  /*d610*/  LDSM.16.MT88.4 R4, [R12+UR40+0xf200] ;  /* 0x00f200280c04783b */ /* 0x000ea20008004200 */
[----:B-1----:R-:W-:-:S05]  /*d620*/  LOP3.LUT R13, R2, R17, RZ, 0xfc, !PT ;  /* 0x00000011020d7212 */ /* 0x002fca00078efcff */
[----:B------:R-:W-:Y:S01]  /*d630*/  IMAD.IADD R13, R16, 0x1, R13 ;  /* 0x00000001100d7824 */ /* 0x000fe200078e020d */
[C-C-:B--2---:R-:W-:Y:S02]  /*d640*/  PRMT R8, R4.reuse, 0x6420, R5.reuse ;  /* 0x0000642004087816 */ /* 0x144fe40000000005 */
[----:B------:R-:W-:Y:S02]  /*d650*/  PRMT R9, R4, 0x7531, R5 ;  /* 0x0000753104097816 */ /* 0x000fe40000000005 */
[C-C-:B------:R-:W-:Y:S02]  /*d660*/  PRMT R10, R6.reuse, 0x6420, R7.reuse ;  /* 0x00006420060a7816 */ /* 0x140fe40000000007 */
        /* <DEDUP_REMOVED lines=17> */
.L_x_2969:
[----:B--2---:R2:W-:Y:S01]  /*d780*/  SYNCS.ARRIVE.TRANS64.A1T0 RZ, [R0+URZ+0x33450], RZ ;  /* 0x033450ff00ff79a7 */ /* 0x0045e2000810003f */
[----:B------:R-:W-:Y:S06]  /*d790*/  BAR.SYNC.DEFER_BLOCKING 0x2, 0x80 ;  /* 0x0082000000007b1d */ /* 0x000fec0000010000 */
[----:B------:R-:W-:Y:S05]  /*d7a0*/  @!P0 BRA `(.L_x_2970) ;  /* 0x0000000000048947 */ /* 0x000fea0003800000 */
[----:B------:R-:W-:Y:S01]  /*d7b0*/  BPT.TRAP 0x1 ;  /* 0x000000040000795c */ /* 0x000fe20000300000 */
.L_x_2970:
[----:B------:R-:W3:Y:S04]  /*d7c0*/  LDL R3, [R1+0x14] ;  /* 0x0000140001037983 */ /* 0x000ee80000100800 */
[----:B------:R-:W4:Y:S01]  /*d7d0*/  LDL R2, [R1+0x18] ;  /* 0x0000180001027983 */ /* 0x000f220000100800 */
[----:B---3--:R-:W-:-:S13]  /*d7e0*/  ISETP.NE.AND P0, PT, R3, RZ, PT ;  /* 0x000000ff0300720c */ /* 0x008fda0003f05270 */
[----:B--2---:R-:W-:-:S05]  /*d7f0*/  @P0 VIADD R0, R0, 0x33480 ;  /* 0x0003348000000836 */ /* 0x004fca0000000000 */
[----:B----4-:R-:W-:-:S04]  /*d800*/  @P0 PRMT R0, R2, 0x654, R0 ;  /* 0x0000065402000816 */ /* 0x010fc80000000000 */
[----:B------:R2:W-:Y:S01]  /*d810*/  @P0 SYNCS.ARRIVE.TRANS64.RED.A1T0 RZ, [R0+URZ], RZ ;  /* 0x000000ff00ff09a7 */ /* 0x0005e2000810043f */
[----:B------:R-:W-:Y:S02]  /*d820*/  BPT.TRAP 0x1 ;  /* 0x000000040000795c */ /* 0x000fe40000300000 */
[----:B------:R-:W2:Y:S01]  /*d830*/  LDL.LU R4, [R1] ;  /* 0x0000000001047983 */ /* 0x000ea20000300800 */
[----:B------:R-:W3:Y:S03]  /*d840*/  LDC R2, c[0x0][0xda4] ;  /* 0x00036900ff027b82 */ /* 0x000ee60000000800 */
[----:B------:R-:W4:Y:S01]  /*d850*/  LDL.LU R3, [R1+0x4] ;  /* 0x0000040001037983 */ /* 0x000f220000300800 */
[----:B------:R-:W-:Y:S02]  /*d860*/  UIADD3 UR49, UR44, UR49, URZ ;  /* 0x000000312c317290 */ /* 0x000fe4000fffe03f */
[----:B------:R-:W-:-:S04]  /*d870*/  UIADD3 UR47, UR47, 0x1, URZ ;  /* 0x000000012f2f7890 */ /* 0x000fc8000fffe03f */
[----:B---3--:R-:W-:Y:S01]  /*d880*/  ISETP.LE.AND P1, PT, R2, UR49, PT ;  /* 0x0000003102007c0c */ /* 0x008fe2000bf23270 */
[----:B--2---:R-:W-:-:S05]  /*d890*/  VIADD R0, R4, 0x1 ;  /* 0x0000000104007836 */ /* 0x004fca0000000000 */
[----:B------:R-:W-:-:S04]  /*d8a0*/  ISETP.NE.AND P0, PT, R0, 0x2, PT ;  /* 0x000000020000780c */ /* 0x000fc80003f05270 */
[----:B------:R-:W-:Y:S02]  /*d8b0*/  SEL R2, RZ, 0x1, P0 ;  /* 0x00000001ff027807 */ /* 0x000fe40000000000 */
[----:B------:R-:W-:Y:S02]  /*d8c0*/  SEL R0, R0, RZ, P0 ;  /* 0x000000ff00007207 */ /* 0x000fe40000000000 */
[----:B----4-:R-:W-:-:S03]  /*d8d0*/  LOP3.LUT R3, R3, R2, RZ, 0x3c, !PT ;  /* 0x0000000203037212 */ /* 0x010fc600078e3cff */
[----:B------:R2:W-:Y:S04]  /*d8e0*/  STL [R1], R0 ;  /* 0x0000000001007387 */ /* 0x0005e80000100800 */
[----:B------:R2:W-:Y:S01]  /*d8f0*/  STL [R1+0x4], R3 ;  /* 0x0000040301007387 */ /* 0x0005e20000100800 */
[----:B------:R-:W-:Y:S05]  /*d900*/  @!P1 BRA `(.L_x_2971) ;  /* 0xffffffc400c09947 */ /* 0x000fea000383ffff */
[----:B------:R-:W-:-:S12]  /*d910*/  ULOP3.LUT UR47, UR47, 0x1, URZ, 0xc, !UPT ;  /* 0x000000012f2f7892 */ /* 0x000fd8000f8e0c3f */
.L_x_2919:
[----:B--2---:R-:W1:Y:S01]  /*d920*/  S2R R3, SR_CgaCtaId ;  /* 0x0000000000037919 */ /* 0x004e620000008800 */
[----:B------:R-:W-:-:S04]  /*d930*/  MOV R0, 0x400 ;  /* 0x0000040000007802 */ /* 0x000fc80000000f00 */
[----:B-1----:R-:W-:Y:S01]  /*d940*/  LEA R9, R3, R0, 0x18 ;  /* 0x0000000003097211 */ /* 0x002fe200078ec0ff */
[----:B------:R-:W-:-:S05]  /*d950*/  IMAD.U32 R0, RZ, RZ, UR47 ;  /* 0x0000002fff007e24 */ /* 0x000fca000f8e00ff */
[----:B------:R-:W-:-:S04]  /*d960*/  SHF.L.U32 R0, R0, 0x1f, RZ ;  /* 0x0000001f00007819 */ /* 0x000fc800000006ff */
[----:B------:R-:W1:Y:S02]  /*d970*/  SYNCS.PHASECHK.TRANS64.TRYWAIT P0, [R9+URZ+0x33420], R0 ;  /* 0x03342000090075a7 */ /* 0x000e64000800017f */
[----:B-1----:R-:W-:Y:S05]  /*d980*/  @!P0 BRA `(.L_x_2972) ;  /* 0x0000000800388947 */ /* 0x002fea0003800000 */
.L_x_3000:
        /* <DEDUP_REMOVED lines=14> */
.L_x_2975:
[----:B------:R-:W2:Y:S04]  /*da70*/  LDL R2, [R1] ;  /* 0x0000000001027983 */ /* 0x000ea80000100800 */
        /* <DEDUP_REMOVED lines=13> */
.L_x_3001:
[----:B------:R-:W2:Y:S02]  /*db50*/  SYNCS.PHASECHK.TRANS64.TRYWAIT P1, [R7+URZ], R0 ;  /* 0x00000000070075a7 */ /* 0x000ea4000802017f */
[----:B--2---:R-:W-:Y:S05]  /*db60*/  @!P1 BRA `(.L_x_2977) ;  /* 0x0000000400e89947 */ /* 0x004fea0003800000 */
.L_x_3002:
[----:B------:R-:W-:Y:S05]  /*db70*/  @!P0 BRA `(.L_x_2978) ;  /* 0x0000000000048947 */ /* 0x000fea0003800000 */
[----:B------:R-:W-:Y:S01]  /*db80*/  BPT.TRAP 0x1 ;  /* 0x000000040000795c */ /* 0x000fe20000300000 */
.L_x_2978:
[----:B------:R-:W1:Y:S02]  /*db90*/  LDL.LU R2, [R1] ;  /* 0x0000000001027983 */ /* 0x000e640000300800 */
[----:B-1----:R-:W-:-:S04]  /*dba0*/  IMAD R5, R2, 0x8, R9 ;  /* 0x0000000802057824 */ /* 0x002fc800078e0209 */
[----:B------:R-:W1:Y:S02]  /*dbb0*/  SYNCS.PHASECHK.TRANS64.TRYWAIT P1, [R5+URZ+0x33460], R4 ;  /* 0x03346004050075a7 */ /* 0x000e64000802017f */
[----:B-1----:R-:W-:Y:S05]  /*dbc0*/  @!P1 BRA `(.L_x_2979) ;  /* 0x0000000400e49947 */ /* 0x002fea0003800000 */
.L_x_3003:
[----:B------:R-:W-:Y:S05]  /*dbd0*/  @!P0 BRA `(.L_x_2980) ;  /* 0x0000000000048947 */ /* 0x000fea0003800000 */
[----:B------:R-:W-:Y:S01]  /*dbe0*/  BPT.TRAP 0x1 ;  /* 0x000000040000795c */ /* 0x000fe20000300000 */
.L_x_2980:
[----:B------:R-:W-:-:S04]  /*dbf0*/  IMAD R3, R3, 0x8, R9 ;  /* 0x0000000803037824 */ /* 0x000fc800078e0209 */
[----:B------:R-:W3:Y:S02]  /*dc00*/  SYNCS.PHASECHK.TRANS64.TRYWAIT P1, [R3+URZ+0x33460], R0 ;  /* 0x03346000030075a7 */ /* 0x000ee4000802017f */
[----:B---3--:R-:W-:Y:S05]  /*dc10*/  @!P1 BRA `(.L_x_2981) ;  /* 0x0000000400e49947 */ /* 0x008fea0003800000 */
.L_x_3004:
[----:B------:R-:W-:Y:S05]  /*dc20*/  @!P0 BRA `(.L_x_2982) ;  /* 0x0000000000048947 */ /* 0x000fea0003800000 */
[----:B------:R-:W-:Y:S01]  /*dc30*/  BPT.TRAP 0x1 ;  /* 0x000000040000795c */ /* 0x000fe20000300000 */
.L_x_2982:
[----:B------:R-:W4:Y:S02]  /*dc40*/  SYNCS.PHASECHK.TRANS64.TRYWAIT P0, [R5+URZ+0x33480], R4 ;  /* 0x03348004050075a7 */ /* 0x000f24000800017f */
[----:B----4-:R-:W-:Y:S05]  /*dc50*/  @!P0 BRA `(.L_x_2983) ;  /* 0x0000000400e88947 */ /* 0x010fea0003800000 */
.L_x_2984:
[----:B------:R1:W1:Y:S02]  /*dc60*/  SYNCS.PHASECHK.TRANS64.TRYWAIT P0, [R3+URZ+0x33480], R0 ;  /* 0x03348000030075a7 */ /* 0x000264000800017f */
[----:B-1----:R-:W-:Y:S05]  /*dc70*/  @!P0 NANOSLEEP.SYNCS 0x989680 ;  /* 0x009896800000895d */ /* 0x002fea0003900000 */
[----:B------:R-:W1:Y:S02]  /*dc80*/  @!P0 SYNCS.PHASECHK.TRANS64 P0, [R3+URZ+0x33480], R0 ;  /* 0x03348000030085a7 */ /* 0x000e64000800007f */
[----:B-1----:R-:W-:Y:S05]  /*dc90*/  @!P0 BRA `(.L_x_2984) ;  /* 0xfffffffc00f08947 */ /* 0x002fea000383ffff */
.L_x_2974:
[----:B------:R-:W-:Y:S05]  /*dca0*/  BSYNC B0 ;  /* 0x0000000000007941 */ /* 0x000fea0003800000 */
.L_x_2973:
[----:B------:R-:W-:Y:S05]  /*dcb0*/  EXIT ;  /* 0x000000000000794d */ /* 0x000fea0003800000 */
.L_x_2893:
[----:B-1----:R-:W-:-:S04]  /*dcc0*/  IMAD.U32 R3, RZ, RZ, UR38 ;  /* 0x00000026ff037e24 */ /* 0x002fc8000f8e00ff */
[----:B------:R1:W2:Y:S03]  /*dcd0*/  SYNCS.PHASECHK.TRANS64.TRYWAIT P1, [R3+URZ+0x33400], R0 ;  /* 0x03340000030075a7 */ /* 0x0002a6000802017f */
[----:B--2---:R-:W-:Y:S05]  /*dce0*/  @!P1 NANOSLEEP.SYNCS 0x989680 ;  /* 0x009896800000995d */ /* 0x004fea0003900000 */
[----:B------:R-:W2:Y:S02]  /*dcf0*/  @!P1 SYNCS.PHASECHK.TRANS64 P1, [R3+URZ+0x33400], R0 ;  /* 0x03340000030095a7 */ /* 0x000ea4000802007f */
[----:B--2---:R-:W-:Y:S05]  /*dd00*/  @!P1 BRA `(.L_x_2893) ;  /* 0xfffffffc00ec9947 */ /* 0x004fea000383ffff */
[----:B------:R-:W-:Y:S05]  /*dd10*/  BRA `(.L_x_2985) ;  /* 0xffffff3c00587947 */ /* 0x000fea000383ffff */
.L_x_2897:
[----:B--2---:R2:W3:Y:S02]  /*dd20*/  SYNCS.PHASECHK.TRANS64.TRYWAIT P1, [R3+URZ+0x33430], R0 ;  /* 0x03343000030075a7 */ /* 0x0044e4000802017f */
[----:B---3--:R-:W-:Y:S05]  /*dd30*/  @!P1 NANOSLEEP.SYNCS 0x989680 ;  /* 0x009896800000995d */ /* 0x008fea0003900000 */
[----:B------:R-:W3:Y:S02]  /*dd40*/  @!P1 SYNCS.PHASECHK.TRANS64 P1, [R3+URZ+0x33430], R0 ;  /* 0x03343000030095a7 */ /* 0x000ee4000802007f */
[----:B---3--:R-:W-:Y:S05]  /*dd50*/  @!P1 BRA `(.L_x_2897) ;  /* 0xfffffffc00f09947 */ /* 0x008fea000383ffff */
[----:B------:R-:W-:Y:S05]  /*dd60*/  BRA `(.L_x_2896) ;  /* 0xffffff3c00747947 */ /* 0x000fea000383ffff */
.L_x_2903:
[----:B--2---:R-:W-:-:S04]  /*dd70*/  IMAD.U32 R5, RZ, RZ, UR6 ;  /* 0x00000006ff057e24 */ /* 0x004fc8000f8e00ff */
[----:B------:R2:W3:Y:S03]  /*dd80*/  SYNCS.PHASECHK.TRANS64.TRYWAIT P1, [R5+URZ+0x33430], R0 ;  /* 0x03343000050075a7 */ /* 0x0004e6000802017f */
[----:B---3--:R-:W-:Y:S05]  /*dd90*/  @!P1 NANOSLEEP.SYNCS 0x989680 ;  /* 0x009896800000995d */ /* 0x008fea0003900000 */
[----:B------:R-:W3:Y:S02]  /*dda0*/  @!P1 SYNCS.PHASECHK.TRANS64 P1, [R5+URZ+0x33430], R0 ;  /* 0x03343000050095a7 */ /* 0x000ee4000802007f */
[----:B---3--:R-:W-:Y:S05]  /*ddb0*/  @!P1 BRA `(.L_x_2903) ;  /* 0xfffffffc00ec9947 */ /* 0x008fea000383ffff */
[----:B------:R-:W-:Y:S05]  /*ddc0*/  BRA `(.L_x_2900) ;  /* 0xffffff6c00bc7947 */ /* 0x000fea000383ffff */
.L_x_2907:
[----:B--2---:R-:W-:-:S04]  /*ddd0*/  IMAD.U32 R5, RZ, RZ, UR6 ;  /* 0x00000006ff057e24 */ /* 0x004fc8000f8e00ff */
[----:B------:R2:W3:Y:S03]  /*dde0*/  SYNCS.PHASECHK.TRANS64.TRYWAIT P1, [R5+URZ+0x33450], R0 ;  /* 0x03345000050075a7 */ /* 0x0004e6000802017f */
[----:B---3--:R-:W-:Y:S05]  /*ddf0*/  @!P1 NANOSLEEP.SYNCS 0x989680 ;  /* 0x009896800000995d */ /* 0x008fea0003900000 */
[----:B------:R-:W3:Y:S02]  /*de00*/  @!P1 SYNCS.PHASECHK.TRANS64 P1, [R5+URZ+0x33450], R0 ;  /* 0x03345000050095a7 */ /* 0x000ee4000802007f */
[----:B---3--:R-:W-:Y:S05]  /*de10*/  @!P1 BRA `(.L_x_2907) ;  /* 0xfffffffc00ec9947 */ /* 0x008fea000383ffff */
[----:B------:R-:W-:Y:S05]  /*de20*/  BRA `(.L_x_2904) ;  /* 0xffffff7800bc7947 */ /* 0x000fea000383ffff */
.L_x_2914:
[----:B--2---:R-:W-:-:S04]  /*de30*/  IMAD.U32 R7, RZ, RZ, UR8 ;  /* 0x00000008ff077e24 */ /* 0x004fc8000f8e00ff */
[----:B------:R2:W3:Y:S03]  /*de40*/  SYNCS.PHASECHK.TRANS64.TRYWAIT P1, [R7+URZ+0x33450], R6 ;  /* 0x03345006070075a7 */ /* 0x0004e6000802017f */
[----:B---3--:R-:W-:Y:S05]  /*de50*/  @!P1 NANOSLEEP.SYNCS 0x989680 ;  /* 0x009896800000995d */ /* 0x008fea0003900000 */
[----:B------:R-:W3:Y:S02]  /*de60*/  @!P1 SYNCS.PHASECHK.TRANS64 P1, [R7+URZ+0x33450], R6 ;  /* 0x03345006070095a7 */ /* 0x000ee4000802007f */
[----:B---3--:R-:W-:Y:S05]  /*de70*/  @!P1 BRA `(.L_x_2914) ;  /* 0xfffffffc00ec9947 */ /* 0x008fea000383ffff */
[----:B------:R-:W-:Y:S05]  /*de80*/  BRA `(.L_x_2913) ;  /* 0xffffff9c00147947 */ /* 0x000fea000383ffff */
.L_x_2924:
[----:B------:R-:W-:Y:S02]  /*de90*/  IMAD.MOV.U32 R13, RZ, RZ, R8 ;  /* 0x000000ffff0d7224 */ /* 0x000fe400078e0008 */
[----:B------:R-:W-:Y:S02]  /*dea0*/  IMAD.MOV.U32 R12, RZ, RZ, RZ ;  /* 0x000000ffff0c7224 */ /* 0x000fe400078e00ff */
[----:B------:R-:W-:Y:S02]  /*deb0*/  IMAD.MOV.U32 R11, RZ, RZ, 0x1f ;  /* 0x0000001fff0b7424 */ /* 0x000fe400078e00ff */
[----:B------:R-:W-:-:S07]  /*dec0*/  IMAD.MOV.U32 R15, RZ, RZ, -0x1 ;  /* 0xffffffffff0f7424 */ /* 0x000fce00078e00ff */
[----:B---3--:R-:W-:Y:S05]  /*ded0*/  WARPSYNC.COLLECTIVE R15, `(.L_x_2986) ;  /* 0x000000000f087348 */ /* 0x008fea0003c00000 */
[----:B------:R1:W2:Y:S02]  /*dee0*/  SHFL.IDX P6, R14, R13, R12, R11 ;  /* 0x0000000c0d0e7389 */ /* 0x0002a400000c000b */
[----:B-123--:R-:W-:Y:S01]  /*def0*/  ENDCOLLECTIVE ;  /* 0x000000000000791b */ /* 0x00efe20003800000 */
.L_x_2986:
[----:B------:R-:W-:Y:S05]  /*df00*/  BRA `(.L_x_2987) ;  /* 0xffffffc800c87947 */ /* 0x000fea000383ffff */
.L_x_2926:
[----:B------:R-:W-:Y:S01]  /*df10*/  BSSY B0, `(.L_x_2988) ;  /* 0x0000006000007945 */ /* 0x000fe20003800000 */
[----:B------:R-:W-:-:S07]  /*df20*/  IMAD.MOV.U32 R15, RZ, RZ, -0x1 ;  /* 0xffffffffff0f7424 */ /* 0x000fce00078e00ff */
[----:B---3--:R-:W-:Y:S05]  /*df30*/  WARPSYNC.COLLECTIVE R15, `(.L_x_2989) ;  /* 0x000000000f0c7348 */ /* 0x008fea0003c00000 */
[----:B------:R-:W-:Y:S02]  /*df40*/  ELECT P6, UR62, PT ;  /* 0x00000000003e782f */ /* 0x000fe400038c0000 */
[----:B------:R-:W-:Y:S01]  /*df50*/  MOV R14, UR62 ;  /* 0x0000003e000e7c02 */ /* 0x000fe20008000f00 */
[----:B---3--:R-:W-:Y:S10]  /*df60*/  ENDCOLLECTIVE ;  /* 0x000000000000791b */ /* 0x008ff40003800000 */
.L_x_2989:
[----:B------:R-:W-:Y:S05]  /*df70*/  BSYNC B0 ;  /* 0x0000000000007941 */ /* 0x000fea0003800000 */
.L_x_2988:
[----:B------:R-:W-:Y:S05]  /*df80*/  BRA `(.L_x_2990) ;  /* 0xffffffc800c87947 */ /* 0x000fea000383ffff */
.L_x_2929:
[----:B-1----:R1:W2:Y:S02]  /*df90*/  SYNCS.PHASECHK.TRANS64.TRYWAIT P0, [R2+URZ+0x33480], R3 ;  /* 0x03348003020075a7 */ /* 0x0022a4000800017f */
[----:B--2---:R-:W-:Y:S05]  /*dfa0*/  @!P0 NANOSLEEP.SYNCS 0x989680 ;  /* 0x009896800000895d */ /* 0x004fea0003900000 */
[----:B------:R-:W2:Y:S02]  /*dfb0*/  @!P0 SYNCS.PHASECHK.TRANS64 P0, [R2+URZ+0x33480], R3 ;  /* 0x03348003020085a7 */ /* 0x000ea4000800007f */
[----:B--2---:R-:W-:Y:S05]  /*dfc0*/  @!P0 BRA `(.L_x_2929) ;  /* 0xfffffffc00f08947 */ /* 0x004fea000383ffff */
[----:B------:R-:W-:Y:S05]  /*dfd0*/  BRA `(.L_x_2991) ;  /* 0xffffffcc00187947 */ /* 0x000fea000383ffff */
.L_x_2932:
[----:B--2---:R2:W3:Y:S02]  /*dfe0*/  SYNCS.PHASECHK.TRANS64.TRYWAIT P0, [R2+URZ+0x33440], R3 ;  /* 0x03344003020075a7 */ /* 0x0044e4000800017f */
[----:B---3--:R-:W-:Y:S05]  /*dff0*/  @!P0 NANOSLEEP.SYNCS 0x989680 ;  /* 0x009896800000895d */ /* 0x008fea0003900000 */
[----:B------:R-:W3:Y:S02]  /*e000*/  @!P0 SYNCS.PHASECHK.TRANS64 P0, [R2+URZ+0x33440], R3 ;  /* 0x03344003020085a7 */ /* 0x000ee4000800007f */
[----:B---3--:R-:W-:Y:S05]  /*e010*/  @!P0 BRA `(.L_x_2932) ;  /* 0xfffffffc00f08947 */ /* 0x008fea000383ffff */
[----:B------:R-:W-:Y:S05]  /*e020*/  BRA `(.L_x_2992) ;  /* 0xffffffcc00cc7947 */ /* 0x000fea000383ffff */
.L_x_2935:
[----:B--2---:R-:W-:-:S04]  /*e030*/  IMAD.U32 R3, RZ, RZ, UR40 ;  /* 0x00000028ff037e24 */ /* 0x004fc8000f8e00ff */
[----:B------:R2:W4:Y:S03]  /*e040*/  SYNCS.PHASECHK.TRANS64.TRYWAIT P0, [R3+URZ+0x33420], R2 ;  /* 0x03342002030075a7 */ /* 0x000526000800017f */
[----:B----4-:R-:W-:Y:S05]  /*e050*/  @!P0 NANOSLEEP.SYNCS 0x989680 ;  /* 0x009896800000895d */ /* 0x010fea0003900000 */
[----:B------:R-:W4:Y:S02]  /*e060*/  @!P0 SYNCS.PHASECHK.TRANS64 P0, [R3+URZ+0x33420], R2 ;  /* 0x03342002030085a7 */ /* 0x000f24000800007f */
[----:B----4-:R-:W-:Y:S05]  /*e070*/  @!P0 BRA `(.L_x_2935) ;  /* 0xfffffffc00ec8947 */ /* 0x010fea000383ffff */
[----:B------:R-:W-:Y:S05]  /*e080*/  BRA `(.L_x_2993) ;  /* 0xffffffd000d87947 */ /* 0x000fea000383ffff */
.L_x_2941:
[----:B---3--:R3:W4:Y:S02]  /*e090*/  SYNCS.PHASECHK.TRANS64.TRYWAIT P0, [R6+URZ+0x33480], R5 ;  /* 0x03348005060075a7 */ /* 0x008724000800017f */
[----:B----4-:R-:W-:Y:S05]  /*e0a0*/  @!P0 NANOSLEEP.SYNCS 0x989680 ;  /* 0x009896800000895d */ /* 0x010fea0003900000 */
[----:B------:R-:W4:Y:S02]  /*e0b0*/  @!P0 SYNCS.PHASECHK.TRANS64 P0, [R6+URZ+0x33480], R5 ;  /* 0x03348005060085a7 */ /* 0x000f24000800007f */
[----:B----4-:R-:W-:Y:S05]  /*e0c0*/  @!P0 BRA `(.L_x_2941) ;  /* 0xfffffffc00f08947 */ /* 0x010fea000383ffff */
[----:B------:R-:W-:Y:S05]  /*e0d0*/  BRA `(.L_x_2994) ;  /* 0xffffffd400707947 */ /* 0x000fea000383ffff */
.L_x_2949:
[----:B-1----:R1:W4:Y:S02]  /*e0e0*/  SYNCS.PHASECHK.TRANS64.TRYWAIT P0, [R6+URZ+0x33440], R5 ;  /* 0x03344005060075a7 */ /* 0x002324000800017f */
[----:B----4-:R-:W-:Y:S05]  /*e0f0*/  @!P0 NANOSLEEP.SYNCS 0x989680 ;  /* 0x009896800000895d */ /* 0x010fea0003900000 */
[----:B------:R-:W4:Y:S02]  /*e100*/  @!P0 SYNCS.PHASECHK.TRANS64 P0, [R6+URZ+0x33440], R5 ;  /* 0x03344005060085a7 */ /* 0x000f24000800007f */
[----:B----4-:R-:W-:Y:S05]  /*e110*/  @!P0 BRA `(.L_x_2949) ;  /* 0xfffffffc00f08947 */ /* 0x010fea000383ffff */
[----:B------:R-:W-:Y:S05]  /*e120*/  BRA `(.L_x_2995) ;  /* 0xffffffd800ac7947 */ /* 0x000fea000383ffff */
.L_x_2958:
[----:B---3--:R3:W4:Y:S02]  /*e130*/  SYNCS.PHASECHK.TRANS64.TRYWAIT P3, [R12+URZ+0x33470], R5 ;  /* 0x033470050c0075a7 */ /* 0x008724000806017f */
[----:B----4-:R-:W-:Y:S05]  /*e140*/  @!P3 NANOSLEEP.SYNCS 0x989680 ;  /* 0x009896800000b95d */ /* 0x010fea0003900000 */
[----:B------:R-:W4:Y:S02]  /*e150*/  @!P3 SYNCS.PHASECHK.TRANS64 P3, [R12+URZ+0x33470], R5 ;  /* 0x033470050c00b5a7 */ /* 0x000f24000806007f */
[----:B----4-:R-:W-:Y:S05]  /*e160*/  @!P3 BRA `(.L_x_2958) ;  /* 0xfffffffc00f0b947 */ /* 0x010fea000383ffff */
[----:B------:R-:W-:Y:S05]  /*e170*/  BRA `(.L_x_2996) ;  /* 0xffffffdc00d07947 */ /* 0x000fea000383ffff */
.L_x_2960:
[----:B---3--:R3:W4:Y:S02]  /*e180*/  SYNCS.PHASECHK.TRANS64.TRYWAIT P3, [R12+URZ+0x33460], R5 ;  /* 0x033460050c0075a7 */ /* 0x008724000806017f */
[----:B----4-:R-:W-:Y:S05]  /*e190*/  @!P3 NANOSLEEP.SYNCS 0x989680 ;  /* 0x009896800000b95d */ /* 0x010fea0003900000 */
[----:B------:R-:W4:Y:S02]  /*e1a0*/  @!P3 SYNCS.PHASECHK.TRANS64 P3, [R12+URZ+0x33460], R5 ;  /* 0x033460050c00b5a7 */ /* 0x000f24000806007f */
[----:B----4-:R-:W-:Y:S05]  /*e1b0*/  @!P3 BRA `(.L_x_2960) ;  /* 0xfffffffc00f0b947 */ /* 0x010fea000383ffff */
[----:B------:R-:W-:Y:S05]  /*e1c0*/  BRA `(.L_x_2997) ;  /* 0xffffffdc00d87947 */ /* 0x000fea000383ffff */
.L_x_2966:
[----:B--2---:R2:W4:Y:S02]  /*e1d0*/  SYNCS.PHASECHK.TRANS64.TRYWAIT P2, [R0+URZ+0x33470], R3 ;  /* 0x03347003000075a7 */ /* 0x004524000804017f */
[----:B----4-:R-:W-:Y:S05]  /*e1e0*/  @!P2 NANOSLEEP.SYNCS 0x989680 ;  /* 0x009896800000a95d */ /* 0x010fea0003900000 */
[----:B------:R-:W4:Y:S02]  /*e1f0*/  @!P2 SYNCS.PHASECHK.TRANS64 P2, [R0+URZ+0x33470], R3 ;  /* 0x033470030000a5a7 */ /* 0x000f24000804007f */
[----:B----4-:R-:W-:Y:S05]  /*e200*/  @!P2 BRA `(.L_x_2966) ;  /* 0xfffffffc00f0a947 */ /* 0x010fea000383ffff */
[----:B------:R-:W-:Y:S05]  /*e210*/  BRA `(.L_x_2998) ;  /* 0xffffffe800bc7947 */ /* 0x000fea000383ffff */
.L_x_2968:
[----:B--2---:R2:W3:Y:S02]  /*e220*/  SYNCS.PHASECHK.TRANS64.TRYWAIT P2, [R0+URZ+0x33460], R3 ;  /* 0x03346003000075a7 */ /* 0x0044e4000804017f */
[----:B---3--:R-:W-:Y:S05]  /*e230*/  @!P2 NANOSLEEP.SYNCS 0x989680 ;  /* 0x009896800000a95d */ /* 0x008fea0003900000 */
[----:B------:R-:W3:Y:S02]  /*e240*/  @!P2 SYNCS.PHASECHK.TRANS64 P2, [R0+URZ+0x33460], R3 ;  /* 0x033460030000a5a7 */ /* 0x000ee4000804007f */
[----:B---3--:R-:W-:Y:S05]  /*e250*/  @!P2 BRA `(.L_x_2968) ;  /* 0xfffffffc00f0a947 */ /* 0x008fea000383ffff */
[----:B------:R-:W-:Y:S05]  /*e260*/  BRA `(.L_x_2999) ;  /* 0xffffffe800c47947 */ /* 0x000fea000383ffff */
.L_x_2972:
[----:B-1----:R1:W2:Y:S02]  /*e270*/  SYNCS.PHASECHK.TRANS64.TRYWAIT P0, [R9+URZ+0x33420], R0 ;  /* 0x03342000090075a7 */ /* 0x0022a4000800017f */
[----:B--2---:R-:W-:Y:S05]  /*e280*/  @!P0 NANOSLEEP.SYNCS 0x989680 ;  /* 0x009896800000895d */ /* 0x004fea0003900000 */
[----:B------:R-:W2:Y:S02]  /*e290*/  @!P0 SYNCS.PHASECHK.TRANS64 P0, [R9+URZ+0x33420], R0 ;  /* 0x03342000090085a7 */ /* 0x000ea4000800007f */
[----:B--2---:R-:W-:Y:S05]  /*e2a0*/  @!P0 BRA `(.L_x_2972) ;  /* 0xfffffffc00f08947 */ /* 0x004fea000383ffff */
[----:B------:R-:W-:Y:S05]  /*e2b0*/  BRA `(.L_x_3000) ;  /* 0xfffffff400b47947 */ /* 0x000fea000383ffff */
.L_x_2976:
[----:B-1----:R1:W2:Y:S02]  /*e2c0*/  SYNCS.PHASECHK.TRANS64.TRYWAIT P1, [R5+URZ], R4 ;  /* 0x00000004050075a7 */ /* 0x0022a4000802017f */
[----:B--2---:R-:W-:Y:S05]  /*e2d0*/  @!P1 NANOSLEEP.SYNCS 0x989680 ;  /* 0x009896800000995d */ /* 0x004fea0003900000 */
[----:B------:R-:W2:Y:S02]  /*e2e0*/  @!P1 SYNCS.PHASECHK.TRANS64 P1, [R5+URZ], R4 ;  /* 0x00000004050095a7 */ /* 0x000ea4000802007f */
[----:B--2---:R-:W-:Y:S05]  /*e2f0*/  @!P1 BRA `(.L_x_2976) ;  /* 0xfffffffc00f09947 */ /* 0x004fea000383ffff */
[----:B------:R-:W-:Y:S05]  /*e300*/  BRA `(.L_x_3001) ;  /* 0xfffffff800107947 */ /* 0x000fea000383ffff */
.L_x_2977:
[----:B--2---:R2:W3:Y:S02]  /*e310*/  SYNCS.PHASECHK.TRANS64.TRYWAIT P1, [R7+URZ], R0 ;  /* 0x00000000070075a7 */ /* 0x0044e4000802017f */
[----:B---3--:R-:W-:Y:S05]  /*e320*/  @!P1 NANOSLEEP.SYNCS 0x989680 ;  /* 0x009896800000995d */ /* 0x008fea0003900000 */
[----:B------:R-:W3:Y:S02]  /*e330*/  @!P1 SYNCS.PHASECHK.TRANS64 P1, [R7+URZ], R0 ;  /* 0x00000000070095a7 */ /* 0x000ee4000802007f */
[----:B---3--:R-:W-:Y:S05]  /*e340*/  @!P1 BRA `(.L_x_2977) ;  /* 0xfffffffc00f09947 */ /* 0x008fea000383ffff */
[----:B------:R-:W-:Y:S05]  /*e350*/  BRA `(.L_x_3002) ;  /* 0xfffffff800047947 */ /* 0x000fea000383ffff */
.L_x_2979:
[----:B-1----:R1:W3:Y:S02]  /*e360*/  SYNCS.PHASECHK.TRANS64.TRYWAIT P1, [R5+URZ+0x33460], R4 ;  /* 0x03346004050075a7 */ /* 0x0022e4000802017f */
[----:B---3--:R-:W-:Y:S05]  /*e370*/  @!P1 NANOSLEEP.SYNCS 0x989680 ;  /* 0x009896800000995d */ /* 0x008fea0003900000 */
[----:B------:R-:W3:Y:S02]  /*e380*/  @!P1 SYNCS.PHASECHK.TRANS64 P1, [R5+URZ+0x33460], R4 ;  /* 0x03346004050095a7 */ /* 0x000ee4000802007f */
[----:B---3--:R-:W-:Y:S05]  /*e390*/  @!P1 BRA `(.L_x_2979) ;  /* 0xfffffffc00f09947 */ /* 0x008fea000383ffff */
[----:B------:R-:W-:Y:S05]  /*e3a0*/  BRA `(.L_x_3003) ;  /* 0xfffffff800087947 */ /* 0x000fea000383ffff */
.L_x_2981:
[----:B---3--:R3:W4:Y:S02]  /*e3b0*/  SYNCS.PHASECHK.TRANS64.TRYWAIT P1, [R3+URZ+0x33460], R0 ;  /* 0x03346000030075a7 */ /* 0x008724000802017f */
[----:B----4-:R-:W-:Y:S05]  /*e3c0*/  @!P1 NANOSLEEP.SYNCS 0x989680 ;  /* 0x009896800000995d */ /* 0x010fea0003900000 */
[----:B------:R-:W4:Y:S02]  /*e3d0*/  @!P1 SYNCS.PHASECHK.TRANS64 P1, [R3+URZ+0x33460], R0 ;  /* 0x03346000030095a7 */ /* 0x000f24000802007f */
[----:B----4-:R-:W-:Y:S05]  /*e3e0*/  @!P1 BRA `(.L_x_2981) ;  /* 0xfffffffc00f09947 */ /* 0x010fea000383ffff */
[----:B------:R-:W-:Y:S05]  /*e3f0*/  BRA `(.L_x_3004) ;  /* 0xfffffff800087947 */ /* 0x000fea000383ffff */
.L_x_2983:
[----:B----4-:R4:W1:Y:S02]  /*e400*/  SYNCS.PHASECHK.TRANS64.TRYWAIT P0, [R5+URZ+0x33480], R4 ;  /* 0x03348004050075a7 */ /* 0x010864000800017f */
[----:B-1----:R-:W-:Y:S05]  /*e410*/  @!P0 NANOSLEEP.SYNCS 0x989680 ;  /* 0x009896800000895d */ /* 0x002fea0003900000 */
[----:B------:R-:W1:Y:S02]  /*e420*/  @!P0 SYNCS.PHASECHK.TRANS64 P0, [R5+URZ+0x33480], R4 ;  /* 0x03348004050085a7 */ /* 0x000e64000800007f */
[----:B-1----:R-:W-:Y:S05]  /*e430*/  @!P0 BRA `(.L_x_2983) ;  /* 0xfffffffc00f08947 */ /* 0x002fea000383ffff */
[----:B------:R-:W-:Y:S05]  /*e440*/  BRA `(.L_x_2984) ;  /* 0xfffffff800047947 */ /* 0x000fea000383ffff */
.L_x_3005:
        /* <DEDUP_REMOVED lines=11> */
.L_x_12360:


//--------------------- .text._ZN7cutlass13device_kernelIN5flash11enable_sm90INS1_16FlashAttnFwdSm90INS1_25CollectiveMainloopFwdSm90ILi2EN4cute5tupleIJNS5_1CILi1EEES8_S8_EEENS6_IJNS7_ILi128EEENS7_ILi160EEENS7_ILi192EEEEEELi192ENS_12float_e4m3_tEfNS_4arch4Sm90ELb0ELb0ELb0ELb1ELb0ELb0ELb0ELb1ELb1ELb0ELb0ELb0EEENS1_21CollectiveEpilogueFwdINS6_IJSA_SC_SB_EEES9_NS_10bfloat16_tESG_Li256ELb1ELb0ELb0ELb1EEENS1_36VarlenDynamicPersistentTileSchedulerILi128ELi160ELi256ELi128ELb0ELb0ELb1ELb0ELb1ELb1EEEEEEEEEvNT_6ParamsE --------------------------
	.section	.text._ZN7cutlass13device_kernelIN5flash11enable_sm90INS1_16FlashAttnFwdSm90INS1_25CollectiveMainloopFwdSm90ILi2EN4cute5tupleIJNS5_1CILi1EEES8_S8_EEENS6_IJNS7_ILi128EEENS7_ILi160EEENS7_ILi192EEEEEELi192ENS_12float_e4m3_tEfNS_4arch4Sm90ELb0ELb0ELb0ELb1ELb0ELb0ELb0ELb1ELb1ELb0ELb0ELb0EEENS1_21CollectiveEpilogueFwdINS6_IJSA_SC_SB_EEES9_NS_10bfloat16_tESG_Li256ELb1ELb0ELb0ELb1EEENS1_36VarlenDynamicPersistentTileSchedulerILi128ELi160ELi256ELi128ELb0ELb0ELb1ELb0ELb1ELb1EEEEEEEEEvNT_6ParamsE,"ax",@progbits
	.align	128
.text._ZN7cutlass13device_kernelIN5flash11enable_sm90INS1_16FlashAttnFwdSm90INS1_25CollectiveMainloopFwdSm90ILi2EN4cute5tupleIJNS5_1CILi1EEES8_S8_EEENS6_IJNS7_ILi128EEENS7_ILi160EEENS7_ILi192EEEEEELi192ENS_12float_e4m3_tEfNS_4arch4Sm90ELb0ELb0ELb0ELb1ELb0ELb0ELb0ELb1ELb1ELb0ELb0ELb0EEENS1_21CollectiveEpilogueFwdINS6_IJSA_SC_SB_EEES9_NS_10bfloat16_tESG_Li256ELb1ELb0ELb0ELb1EEENS1_36VarlenDynamicPersistentTileSchedulerILi128ELi160ELi256ELi128ELb0ELb0ELb1ELb0ELb1ELb1EEEEEEEEEvNT_6ParamsE:
        .type           _ZN7cutlass13device_kernelIN5flash11enable_sm90INS1_16FlashAttnFwdSm90INS1_25CollectiveMainloopFwdSm90ILi2EN4cute5tupleIJNS5_1CILi1EEES8_S8_EEENS6_IJNS7_ILi128EEENS7_ILi160EEENS7_ILi192EEEEEELi192ENS_12float_e4m3_tEfNS_4arch4Sm90ELb0ELb0ELb0ELb1ELb0ELb0ELb0ELb1ELb1ELb0ELb0ELb0EEENS1_21CollectiveEpilogueFwdINS6_IJSA_SC_SB_EEES9_NS_10bfloat16_tESG_Li256ELb1ELb0ELb0ELb1EEENS1_36VarlenDynamicPersistentTileSchedulerILi128ELi160ELi256ELi128ELb0ELb0ELb1ELb0ELb1ELb1EEEEEEEEEvNT_6ParamsE,@function
        .size           _ZN7cutlass13device_kernelIN5flash11enable_sm90INS1_16FlashAttnFwdSm90INS1_25CollectiveMainloopFwdSm90ILi2EN4cute5tupleIJNS5_1CILi1EEES8_S8_EEENS6_IJNS7_ILi128EEENS7_ILi160EEENS7_ILi192EEEEEELi192ENS_12float_e4m3_tEfNS_4arch4Sm90ELb0ELb0ELb0ELb1ELb0ELb0ELb0ELb1ELb1ELb0ELb0ELb0EEENS1_21CollectiveEpilogueFwdINS6_IJSA_SC_SB_EEES9_NS_10bfloat16_tESG_Li256ELb1ELb0ELb0ELb1EEENS1_36VarlenDynamicPersistentTileSchedulerILi128ELi160ELi256ELi128ELb0ELb0ELb1ELb0ELb1ELb1EEEEEEEEEvNT_6ParamsE,(.L_x_12361 - _ZN7cutlass13device_kernelIN5flash11enable_sm90INS1_16FlashAttnFwdSm90INS1_25CollectiveMainloopFwdSm90ILi2EN4cute5tupleIJNS5_1CILi1EEES8_S8_EEENS6_IJNS7_ILi128EEENS7_ILi160EEENS7_ILi192EEEEEELi192ENS_12float_e4m3_tEfNS_4arch4Sm90ELb0ELb0ELb0ELb1ELb0ELb0ELb0ELb1ELb1ELb0ELb0ELb0EEENS1_21CollectiveEpilogueFwdINS6_IJSA_SC_SB_EEES9_NS_10bfloat16_tESG_Li256ELb1ELb0ELb0ELb1EEENS1_36VarlenDynamicPersistentTileSchedulerILi128ELi160ELi256ELi128ELb0ELb0ELb1ELb0ELb1ELb1EEEEEEEEEvNT_6ParamsE)
        .other          _ZN7cutlass13device_kernelIN5flash11enable_sm90INS1_16FlashAttnFwdSm90INS1_25CollectiveMainloopFwdSm90ILi2EN4cute5tupleIJNS5_1CILi1EEES8_S8_EEENS6_IJNS7_ILi128EEENS7_ILi160EEENS7_ILi192EEEEEELi192ENS_12float_e4m3_tEfNS_4arch4Sm90ELb0ELb0ELb0ELb1ELb0ELb0ELb0ELb1ELb1ELb0ELb0ELb0EEENS1_21CollectiveEpilogueFwdINS6_IJSA_SC_SB_EEES9_NS_10bfloat16_tESG_Li256ELb1ELb0ELb0ELb1EEENS1_36VarlenDynamicPersistentTileSchedulerILi128ELi160ELi256ELi128ELb0ELb0ELb1ELb0ELb1ELb1EEEEEEEEEvNT_6ParamsE,@"STO_CUDA_ENTRY STV_DEFAULT"
_ZN7cutlass13device_kernelIN5flash11enable_sm90INS1_16FlashAttnFwdSm90INS1_25CollectiveMainloopFwdSm90ILi2EN4cute5tupleIJNS5_1CILi1EEES8_S8_EEENS6_IJNS7_ILi128EEENS7_ILi160EEENS7_ILi192EEEEEELi192ENS_12float_e4m3_tEfNS_4arch4Sm90ELb0ELb0ELb0ELb1ELb0ELb0ELb0ELb1ELb1ELb0ELb0ELb0EEENS1_21CollectiveEpilogueFwdINS6_IJSA_SC_SB_EEES9_NS_10bfloat16_tESG_Li256ELb1ELb0ELb0ELb1EEENS1_36VarlenDynamicPersistentTileSchedulerILi128ELi160ELi256ELi128ELb0ELb0ELb1ELb0ELb1ELb1EEEEEEEEEvNT_6ParamsE:
        /* <DEDUP_REMOVED lines=21> */
.L_x_3007:
[----:B------:R-:W-:Y:S05]  /*0150*/  BSYNC B0 ;  /* 0x0000000000007941 */ /* 0x000fea0003800000 */
.L_x_3006:
        /* <DEDUP_REMOVED lines=41> */
.L_x_3008:
        /* <DEDUP_REMOVED lines=22> */
.L_x_3009:
        /* <DEDUP_REMOVED lines=18> */
.L_x_3010:
        /* <DEDUP_REMOVED lines=22> */
.L_x_3011:
        /* <DEDUP_REMOVED lines=22> */
.L_x_3012:
[----:B------:R-:W-:Y:S01]  /*0930*/  PLOP3.LUT P0, PT, PT, PT, UP0, 0x80, 0x0 ;  /* 0x000000000000781c */ /* 0x000fe20003f0f008 */
[----:B------:R-:W-:Y:S01]  /*0940*/  UMOV UR40, 0x1 ;  /* 0x0000000100287882 */ /* 0x000fe20000000000 */
[----:B------:R-:W-:Y:S01]  /*0950*/  NOP ;  /* 0x0000000000007918 */ /* 0x000fe20000000000 */
[----:B------:R-:W-:Y:S01]  /*0960*/  USEL UR40, UR40, 0x2, !UP0 ;  /* 0x0000000228287887 */ /* 0x000fe2000c000000 */
[----:B------:R-:W-:Y:S01]  /*0970*/  ULDC.64 UR48, c[0x0][0x208] ;  /* 0x0000820000307ab9 */ /* 0x000fe20000000a00 */
[----:B012-4-:R-:W-:Y:S08]  /*0980*/  BAR.SYNC.DEFER_BLOCKING 0x0 ;  /* 0x0000000000007b1d */ /* 0x017ff00000010000 */
[----:B------:R-:W-:Y:S05]  /*0990*/  @!P0 BRA `(.L_x_3013) ;  /* 0x000000b000c48947 */ /* 0x000fea0003800000 */
.L_x_3014:
        /* <DEDUP_REMOVED lines=64> */
.L_x_3058:
        /* <DEDUP_REMOVED lines=65> */
[----:B------:R-:W2:Y:S01]  /*11b0*/  @P2 LDG.E R0, desc[UR48][R6.64] ;  /* 0x0000003006002981 */ /* 0x000ea2000c1e1900 */
[----:B------:R-:W-:Y:S01]  /*11c0*/  IMAD.U32 R2, RZ, RZ, UR6 ;  /* 0x00000006ff027e24 */ /* 0x000fe2000f8e00ff */
[----:B------:R-:W-:Y:S01]  /*11d0*/  ULDC UR4, c[0x0][0x404] ;  /* 0x0001010000047ab9 */ /* 0x000fe20000000800 */
[----:B0-----:R-:W-:-:S02]  /*11e0*/  IMAD.U32 R4, RZ, RZ, UR8 ;  /* 0x00000008ff047e24 */ /* 0x001fc4000f8e00ff */
[----:B------:R-:W-:Y:S01]  /*11f0*/  IMAD.U32 R3, RZ, RZ, UR7 ;  /* 0x00000007ff037e24 */ /* 0x000fe2000f8e00ff */
[----:B------:R-:W-:Y:S01]  /*1200*/  ULDC.64 UR6, c[0x0][0x3f8] ;  /* 0x0000fe0000067ab9 */ /* 0x000fe20000000a00 */
[----:B------:R-:W-:-:S03]  /*1210*/  IMAD.U32 R5, RZ, RZ, UR9 ;  /* 0x00000009ff057e24 */ /* 0x000fc6000f8e00ff */
        /* <DEDUP_REMOVED lines=8> */
[----:B------:R-:W-:Y:S01]  /*12a0*/  UMOV UR50, URZ ;  /* 0x0000003f00327c82 */ /* 0x000fe20008000000 */
[----:B------:R-:W-:Y:S01]  /*12b0*/  UMOV UR42, UR5 ;  /* 0x00000005002a7c82 */ /* 0x000fe20008000000 */
[----:B------:R-:W-:Y:S01]  /*12c0*/  IMAD.MOV.U32 R17, RZ, RZ, R61 ;  /* 0x000000ffff117224 */ /* 0x000fe200078e003d */
        /* <DEDUP_REMOVED lines=40> */
[----:B------:R-:W-:Y:S02]  /*1550*/  IMAD.MOV.U32 R96, RZ, RZ, RZ ;  /* 0x000000ffff607224 */ /* 0x000fe400078e00ff */
[----:B------:R-:W-:-:S02]  /*1560*/  IMAD.MOV.U32 R136, RZ, RZ, RZ ;  /* 0x000000ffff887224 */ /* 0x000fc400078e00ff */
[----:B--2---:R-:W-:-:S04]  /*1570*/  FMUL.FTZ R0, R9, R0 ;  /* 0x0000000009007220 */ /* 0x004fc80000410000 */
[----:B------:R-:W-:Y:S01]  /*1580*/  FMUL.FTZ R0, R0, UR7 ;  /* 0x0000000700007c20 */ /* 0x000fe20008410000 */
[----:B------:R-:W-:-:S04]  /*1590*/  CS2R R8, SRZ ;  /* 0x0000000000087805 */ /* 0x000fc8000001ff00 */
[----:B------:R-:W-:Y:S02]  /*15a0*/  R2UR UR38, R0 ;  /* 0x00000000002672ca */ /* 0x000fe400000e0000 */
[----:B---3--:R-:W-:Y:S02]  /*15b0*/  @P0 R2UR UR50, R2 ;  /* 0x00000000023202ca */ /* 0x008fe400000e0000 */
[----:B----4-:R-:W-:Y:S02]  /*15c0*/  @P1 R2UR UR4, R4 ;  /* 0x00000000040412ca */ /* 0x010fe400000e0000 */
[----:B------:R-:W-:Y:S02]  /*15d0*/  CS2R R4, SRZ ;  /* 0x0000000000047805 */ /* 0x000fe4000001ff00 */
        /* <DEDUP_REMOVED lines=16> */
.L_x_3015:
[----:B------:R-:W-:Y:S01]  /*16e0*/  UIADD3 UR50, -UR50, UR4, URZ ;  /* 0x0000000432327290 */ /* 0x000fe2000fffe13f */
[----:B------:R-:W-:Y:S01]  /*16f0*/  IMAD.MOV.U32 R97, RZ, RZ, RZ ;  /* 0x000000ffff617224 */ /* 0x000fe200078e00ff */
[----:B------:R-:W-:Y:S01]  /*1700*/  @UP3 ULDC UR6, c[0x0][0x42c] ;  /* 0x00010b0000063ab9 */ /* 0x000fe20000000800 */
[----:B------:R-:W-:Y:S01]  /*1710*/  @UP3 ULDC UR4, c[0x0][0x430] ;  /* 0x00010c0000043ab9 */ /* 0x000fe20000000800 */
[----:B------:R-:W-:Y:S01]  /*1720*/  UISETP.GE.AND UP0, UPT, UR50, 0x1, UPT ;  /* 0x000000013200788c */ /* 0x000fe2000bf06270 */
[----:B------:R-:W-:Y:S01]  /*1730*/  CS2R R100, SRZ ;  /* 0x0000000000647805 */ /* 0x000fe2000001ff00 */
[----:B------:R-:W-:Y:S01]  /*1740*/  UIADD3 UR8, UR50, 0x9f, URZ ;  /* 0x0000009f32087890 */ /* 0x000fe2000fffe03f */
[----:B------:R-:W-:Y:S01]  /*1750*/  IMAD.MOV.U32 R137, RZ, RZ, RZ ;  /* 0x000000ffff897224 */ /* 0x000fe200078e00ff */
[----:B------:R-:W-:Y:S01]  /*1760*/  UIMAD.WIDE.U32 UR6, UR5, UR6, URZ ;  /* 0x00000006050672a5 */ /* 0x000fe2000f8e003f */
[----:B------:R-:W-:Y:S02]  /*1770*/  CS2R R138, SRZ ;  /* 0x00000000008a7805 */ /* 0x000fe4000001ff00 */
[----:B------:R-:W-:Y:S01]  /*1780*/  PLOP3.LUT P1, PT, PT, PT, UP0, 0x80, 0x0 ;  /* 0x000000000000781c */ /* 0x000fe20003f2f008 */
[----:B------:R-:W-:Y:S01]  /*1790*/  UIMAD.WIDE UR8, UR8, 0x66666667, URZ ;  /* 0x66666667080878a5 */ /* 0x000fe2000f8e023f */
[----:B------:R-:W-:Y:S01]  /*17a0*/  CS2R R104, SRZ ;  /* 0x0000000000687805 */ /* 0x000fe2000001ff00 */
[----:B------:R-:W-:Y:S01]  /*17b0*/  @UP3 USHF.R.U32.HI UR42, URZ, UR4, UR7 ;  /* 0x000000043f2a3299 */ /* 0x000fe20008011607 */
[----:B------:R-:W-:Y:S01]  /*17c0*/  CS2R R140, SRZ ;  /* 0x00000000008c7805 */ /* 0x000fe2000001ff00 */
[----:B------:R-:W-:Y:S01]  /*17d0*/  USHF.R.U32.HI UR47, URZ, 0x1f, UR9 ;  /* 0x0000001f3f2f7899 */ /* 0x000fe20008011609 */
[----:B------:R-:W-:Y:S01]  /*17e0*/  IMAD.MOV.U32 R108, RZ, RZ, RZ ;  /* 0x000000ffff6c7224 */ /* 0x000fe200078e00ff */
[----:B------:R-:W-:Y:S01]  /*17f0*/  UMOV UR39, UR5 ;  /* 0x0000000500277c82 */ /* 0x000fe20008000000 */
[----:B------:R-:W-:Y:S01]  /*1800*/  IMAD.MOV.U32 R142, RZ, RZ, RZ ;  /* 0x000000ffff8e7224 */ /* 0x000fe200078e00ff */
[----:B------:R-:W-:-:S04]  /*1810*/  ULEA.HI.SX32 UR47, UR9, UR47, 0x1a ;  /* 0x0000002f092f7291 */ /* 0x000fc8000f8fd23f */
[----:B------:R-:W-:Y:S08]  /*1820*/  @!P1 BRA `(.L_x_3016) ;  /* 0x00000074007c9947 */ /* 0x000ff00003800000 */
        /* <DEDUP_REMOVED lines=31> */
.L_x_3017:
        /* <DEDUP_REMOVED lines=13> */
.L_x_3147:
[----:B------:R-:W-:Y:S05]  /*1af0*/  @!P0 BRA `(.L_x_3019) ;  /* 0x0000000000048947 */ /* 0x000fea0003800000 */
[----:B------:R-:W-:Y:S01]  /*1b00*/  BPT.TRAP 0x1 ;  /* 0x000000040000795c */ /* 0x000fe20000300000 */
.L_x_3019:
[----:B0-----:R-:W-:Y:S02]  /*1b10*/  IMAD.U32 R3, RZ, RZ, UR51 ;  /* 0x00000033ff037e24 */ /* 0x001fe4000f8e00ff */
[----:B------:R-:W-:Y:S02]  /*1b20*/  IMAD.U32 R5, RZ, RZ, UR43 ;  /* 0x0000002bff057e24 */ /* 0x000fe4000f8e00ff */
[----:B------:R-:W-:-:S03]  /*1b30*/  IMAD R4, R3, 0x8, R0 ;  /* 0x0000000803047824 */ /* 0x000fc600078e0200 */
[----:B------:R-:W-:-:S04]  /*1b40*/  SHF.L.U32 R3, R5, 0x1f, RZ ;  /* 0x0000001f05037819 */ /* 0x000fc800000006ff */
[----:B------:R0:W1:Y:S01]  /*1b50*/  SYNCS.PHASECHK.TRANS64.TRYWAIT P1, [R4+URZ+0x33430], R3 ;  /* 0x03343003040075a7 */ /* 0x000062000802017f */
[----:B------:R-:W-:Y:S05]  /*1b60*/  @!P0 BRA `(.L_x_3020) ;  /* 0x0000000000048947 */ /* 0x000fea0003800000 */
[----:B------:R-:W-:Y:S01]  /*1b70*/  BPT.TRAP 0x1 ;  /* 0x000000040000795c */ /* 0x000fe20000300000 */
.L_x_3020:
[----:B------:R-:W2:Y:S01]  /*1b80*/  S2R R5, SR_TID.X ;  /* 0x0000000000057919 */ /* 0x000ea20000002100 */
[----:B------:R-:W-:Y:S01]  /*1b90*/  IMAD.MOV.U32 R119, RZ, RZ, RZ ;  /* 0x000000ffff777224 */ /* 0x000fe200078e00ff */
[----:B--2---:R-:W-:Y:S01]  /*1ba0*/  LOP3.LUT P2, RZ, R5, 0x7f, RZ, 0xc0, !PT ;  /* 0x0000007f05ff7812 */ /* 0x004fe2000784c0ff */
[----:B-1----:R-:W-:-:S12]  /*1bb0*/  @P1 BRA `(.L_x_3021) ;  /* 0x0000000000081947 */ /* 0x002fd80003800000 */
[----:B------:R-:W1:Y:S02]  /*1bc0*/  SYNCS.PHASECHK.TRANS64.TRYWAIT P1, [R4+URZ+0x33430], R3 ;  /* 0x03343003040075a7 */ /* 0x000e64000802017f */
[----:B-1----:R-:W-:Y:S05]  /*1bd0*/  @!P1 BRA `(.L_x_3022) ;  /* 0x000000f800709947 */ /* 0x002fea0003800000 */
.L_x_3021:
[----:B------:R-:W-:Y:S05]  /*1be0*/  WARPSYNC.ALL ;  /* 0x0000000000007948 */ /* 0x000fea0003800000 */
[----:B------:R-:W-:Y:S01]  /*1bf0*/  R2UR UR4, R0 ;  /* 0x00000000000472ca */ /* 0x000fe200000e0000 */
[----:B------:R-:W-:Y:S01]  /*1c00*/  ULOP3.LUT UR20, UR52, 0x10000, URZ, 0xfc, !UPT ;  /* 0x0001000034147892 */ /* 0x000fe2000f8efc3f */
[----:B------:R-:W-:Y:S01]  /*1c10*/  WARPGROUP.ARRIVE ;  /* 0x00000000000079c5 */ /* 0x000fe20000000000 */
[----:B------:R-:W-:Y:S01]  /*1c20*/  UMOV UR25, 0x80000020 ;  /* 0x8000002000197882 */ /* 0x000fe20000000000 */
[----:B------:R-:W-:Y:S01]  /*1c30*/  UMOV UR27, 0x80000020 ;  /* 0x80000020001b7882 */ /* 0x000fe20000000000 */
[----:B------:R-:W-:Y:S01]  /*1c40*/  UMOV UR5, UR25 ;  /* 0x0000001900057c82 */ /* 0x000fe20008000000 */
[----:B------:R-:W-:Y:S01]  /*1c50*/  UMOV UR7, 0x80000020 ;  /* 0x8000002000077882 */ /* 0x000fe20000000000 */
[----:B------:R-:W-:Y:S01]  /*1c60*/  UIADD3 UR9, UR20, 0x2, URZ ;  /* 0x0000000214097890 */ /* 0x000fe2000fffe03f */
[----:B01----:R-:W-:Y:S01]  /*1c70*/  VIADD R3, R221, UR50 ;  /* 0x00000032dd037c36 */ /* 0x003fe20008000000 */
[----:B------:R-:W-:Y:S01]  /*1c80*/  UMOV UR24, UR20 ;  /* 0x0000001400187c82 */ /* 0x000fe20008000000 */
        /* <DEDUP_REMOVED lines=9> */
[----:B------:R-:W-:Y:S01]  /*1d20*/  UMOV UR23, 0x80000020 ;  /* 0x8000002000177882 */ /* 0x000fe20000000000 */
[----:B------:R-:W0:Y:S01]  /*1d30*/  S2R R111, SR_TID.X ;  /* 0x00000000006f7919 */ /* 0x000e220000002100 */
[----:B------:R-:W-:Y:S01]  /*1d40*/  ULOP3.LUT UR4, UR4, 0x3fff, URZ, 0xc0, !UPT ;  /* 0x00003fff04047892 */ /* 0x000fe2000f8ec03f */
[--C-:B------:R-:W-:Y:S01]  /*1d50*/  IMAD.MOV.U32 R118, RZ, RZ, R119.reuse ;  /* 0x000000ffff767224 */ /* 0x100fe200078e0077 */
[C---:B------:R-:W-:Y:S01]  /*1d60*/  ISETP.GT.AND P2, PT, R5.reuse, RZ, PT ;  /* 0x000000ff0500720c */ /* 0x040fe20003f44270 */
[----:B------:R-:W-:Y:S01]  /*1d70*/  UISETP.GE.AND UP0, UPT, UR50, 0xa1, UPT ;  /* 0x000000a13200788c */ /* 0x000fe2000bf06270 */
[C---:B------:R-:W-:Y:S01]  /*1d80*/  ISETP.GT.AND P5, PT, R5.reuse, 0x1, PT ;  /* 0x000000010500780c */ /* 0x040fe20003fa4270 */
[----:B------:R-:W-:Y:S01]  /*1d90*/  ULOP3.LUT UR46, UR4, 0x10000, URZ, 0xfc, !UPT ;  /* 0x00010000042e7892 */ /* 0x000fe2000f8efc3f */
[C---:B------:R-:W-:Y:S01]  /*1da0*/  ISETP.GT.AND P4, PT, R5.reuse, 0x8, PT ;  /* 0x000000080500780c */ /* 0x040fe20003f84270 */
[--C-:B------:R-:W-:Y:S01]  /*1db0*/  IMAD.MOV.U32 R117, RZ, RZ, R119.reuse ;  /* 0x000000ffff757224 */ /* 0x100fe200078e0077 */
[----:B------:R-:W-:Y:S01]  /*1dc0*/  UMOV UR4, UR24 ;  /* 0x0000001800047c82 */ /* 0x000fe20008000000 */
[----:B------:R-:W-:Y:S01]  /*1dd0*/  UIMAD UR28, UR51, 0x780, UR46 ;  /* 0x00000780331c78a4 */ /* 0x000fe2000f8e022e */
[C---:B------:R-:W-:Y:S01]  /*1de0*/  ISETP.GT.AND P1, PT, R5.reuse, 0x9, PT ;  /* 0x000000090500780c */ /* 0x040fe20003f24270 */
[--C-:B------:R-:W-:Y:S01]  /*1df0*/  IMAD.MOV.U32 R116, RZ, RZ, R119.reuse ;  /* 0x000000ffff747224 */ /* 0x100fe200078e0077 */
[C---:B------:R-:W-:Y:S01]  /*1e00*/  ISETP.GT.AND P3, PT, R5.reuse, 0x10, PT ;  /* 0x000000100500780c */ /* 0x040fe20003f64270 */
[----:B------:R-:W-:Y:S01]  /*1e10*/  UIADD3 UR6, UR28, 0x180, URZ ;  /* 0x000001801c067890 */ /* 0x000fe2000fffe03f */
[C---:B------:R-:W-:Y:S01]  /*1e20*/  ISETP.GT.AND P0, PT, R5.reuse, 0x79, PT ;  /* 0x000000790500780c */ /* 0x040fe20003f04270 */
[----:B------:R-:W-:Y:S01]  /*1e30*/  UIADD3 UR8, UR28, 0x200, URZ ;  /* 0x000002001c087890 */ /* 0x000fe2000fffe03f */
[----:B------:R-:W-:Y:S01]  /*1e40*/  ISETP.GT.AND P6, PT, R5, 0x80, PT ;  /* 0x000000800500780c */ /* 0x000fe20003fc4270 */
[----:B------:R-:W-:Y:S01]  /*1e50*/  UMOV UR26, UR28 ;  /* 0x0000001c001a7c82 */ /* 0x000fe20008000000 */
[----:B------:R-:W-:Y:S01]  /*1e60*/  UIADD3 UR10, UR28, 0x2, URZ ;  /* 0x000000021c0a7890 */ /* 0x000fe2000fffe03f */
[----:B------:R-:W-:Y:S01]  /*1e70*/  QGMMA.64x32x32.F32.E4M3.E4M3 R88, gdesc[UR24], RZ, !UPT, gsb0 ;  /* 0x00600000185879f3 */ /* 0x000fe2000c0008ff */
[----:B------:R-:W-:Y:S01]  /*1e80*/  UIADD3 UR26, UR28, 0x80, URZ ;  /* 0x000000801c1a7890 */ /* 0x000fe2000fffe03f */
[--C-:B------:R-:W-:Y:S01]  /*1e90*/  IMAD.MOV.U32 R115, RZ, RZ, R119.reuse ;  /* 0x000000ffff737224 */ /* 0x100fe200078e0077 */
[----:B------:R-:W-:Y:S01]  /*1ea0*/  UMOV UR27, 0x80000020 ;  /* 0x80000020001b7882 */ /* 0x000fe20000000000 */
[----:B------:R-:W-:Y:S01]  /*1eb0*/  UIADD3 UR12, UR28, 0x202, URZ ;  /* 0x000002021c0c7890 */ /* 0x000fe2000fffe03f */
[--C-:B------:R-:W-:Y:S01]  /*1ec0*/  IMAD.MOV.U32 R114, RZ, RZ, R119.reuse ;  /* 0x000000ffff727224 */ /* 0x100fe200078e0077 */
[----:B------:R-:W-:Y:S01]  /*1ed0*/  UIADD3 UR14, UR28, 0x280, URZ ;  /* 0x000002801c0e7890 */ /* 0x000fe2000fffe03f */
[----:B------:R-:W-:Y:S01]  /*1ee0*/  IMAD.MOV.U32 R113, RZ, RZ, R119 ;  /* 0x000000ffff717224 */ /* 0x000fe200078e0077 */
[----:B------:R-:W-:-:S02]  /*1ef0*/  UIADD3 UR16, UR28, 0x282, URZ ;  /* 0x000002821c107890 */ /* 0x000fc4000fffe03f */
[----:B------:R-:W-:Y:S02]  /*1f00*/  UIADD3 UR18, UR28, 0x402, URZ ;  /* 0x000004021c127890 */ /* 0x000fe4000fffe03f */
[----:B------:R-:W-:Y:S01]  /*1f10*/  UIADD3 UR22, UR28, 0x680, URZ ;  /* 0x000006801c167890 */ /* 0x000fe2000fffe03f */
        /* <DEDUP_REMOVED lines=171> */
[----:B------:R-:W-:Y:S02]  /*29d0*/  ISETP.GT.AND P1, PT, R5, 0x21, PT ;  /* 0x000000210500780c */ /* 0x000fe40003f24270 */
[----:B------:R-:W-:Y:S02]  /*29e0*/  FMNMX.FTZ R6, R101, R6, !PT ;  /* 0x0000000665067209 */ /* 0x000fe40007810000 */
[----:B------:R-:W-:Y:S02]  /*29f0*/  FSEL R99, R99, -INF , P2 ;  /* 0xff80000063637808 */ /* 0x000fe40001000000 */
[C---:B------:R-:W-:Y:S02]  /*2a00*/  ISETP.GT.AND P2, PT, R5.reuse, 0x28, PT ;  /* 0x000000280500780c */ /* 0x040fe40003f44270 */
        /* <DEDUP_REMOVED lines=34> */
[----:B------:R-:W-:Y:S02]  /*2c30*/  FMNMX.FTZ R3, R85, R6, !PT ;  /* 0x0000000655037209 */ /* 0x000fe40007810000 */
[----:B------:R-:W-:Y:S02]  /*2c40*/  FSEL R83, R83, -INF , P3 ;  /* 0xff80000053537808 */ /* 0x000fe40001800000 */
[----:B------:R-:W-:Y:S02]  /*2c50*/  ISETP.GT.AND P3, PT, R5, 0x48, PT ;  /* 0x000000480500780c */ /* 0x000fe40003f64270 */
[----:B------:R-:W-:-:S02]  /*2c60*/  FSEL R86, R86, -INF , P1 ;  /* 0xff80000056567808 */ /* 0x000fc40000800000 */
[----:B------:R-:W-:Y:S02]  /*2c70*/  ISETP.GT.AND P1, PT, R5, 0x49, PT ;  /* 0x000000490500780c */ /* 0x000fe40003f24270 */
        /* <DEDUP_REMOVED lines=34> */
[C---:B------:R-:W-:Y:S02]  /*2ea0*/  ISETP.GT.AND P5, PT, R5.reuse, 0x68, PT ;  /* 0x000000680500780c */ /* 0x040fe40003fa4270 */
[----:B------:R-:W-:Y:S02]  /*2eb0*/  FSEL R70, R70, -INF , P4 ;  /* 0xff80000046467808 */ /* 0x000fe40002000000 */
[----:B------:R-:W-:Y:S02]  /*2ec0*/  ISETP.GT.AND P4, PT, R5, 0x69, PT ;  /* 0x000000690500780c */ /* 0x000fe40003f84270 */
        /* <DEDUP_REMOVED lines=9> */
[----:B------:R-:W-:Y:S02]  /*2f60*/  FMNMX.FTZ R3, R41, R6, !PT ;  /* 0x0000000629037209 */ /* 0x000fe40007810000 */
        /* <DEDUP_REMOVED lines=11> */
[----:B------:R-:W-:Y:S02]  /*3020*/  FMNMX.FTZ R3, R49, R8, !PT ;  /* 0x0000000831037209 */ /* 0x000fe40007810000 */
[----:B------:R-:W-:-:S02]  /*3030*/  FSEL R57, R53, -INF , P0 ;  /* 0xff80000035397808 */ /* 0x000fc40000000000 */
[----:B------:R-:W-:Y:S02]  /*3040*/  FMNMX.FTZ R8, R6, R3, !PT ;  /* 0x0000000306087209 */ /* 0x000fe40007810000 */
[----:B------:R-:W-:Y:S02]  /*3050*/  ISETP.GT.AND P0, PT, R5, 0x81, PT ;  /* 0x000000810500780c */ /* 0x000fe40003f04270 */
[----:B------:R-:W-:Y:S02]  /*3060*/  FMNMX.FTZ R3, R57, R8, !PT ;  /* 0x0000000839037209 */ /* 0x000fe40007810000 */
[----:B------:R-:W-:Y:S02]  /*3070*/  FSEL R51, R51, -INF , P1 ;  /* 0xff80000033337808 */ /* 0x000fe40000800000 */
[----:B------:R-:W-:Y:S02]  /*3080*/  ISETP.GT.AND P1, PT, R5, 0x88, PT ;  /* 0x000000880500780c */ /* 0x000fe40003f24270 */
[----:B------:R-:W-:-:S02]  /*3090*/  FSEL R54, R54, -INF , P2 ;  /* 0xff80000036367808 */ /* 0x000fc40001000000 */
[C---:B------:R-:W-:Y:S02]  /*30a0*/  ISETP.GT.AND P2, PT, R5.reuse, 0x89, PT ;  /* 0x000000890500780c */ /* 0x040fe40003f44270 */
[----:B------:R-:W-:Y:S02]  /*30b0*/  FSEL R50, R50, -INF , P3 ;  /* 0xff80000032327808 */ /* 0x000fe40001800000 */
[----:B------:R-:W-:Y:S02]  /*30c0*/  ISETP.GT.AND P3, PT, R5, 0x90, PT ;  /* 0x000000900500780c */ /* 0x000fe40003f64270 */
[----:B------:R-:W-:Y:S02]  /*30d0*/  FSEL R47, R47, -INF , P4 ;  /* 0xff8000002f2f7808 */ /* 0x000fe40002000000 */
[----:B------:R-:W-:Y:S02]  /*30e0*/  ISETP.GT.AND P4, PT, R5, 0x91, PT ;  /* 0x000000910500780c */ /* 0x000fe40003f84270 */
[----:B------:R-:W-:-:S02]  /*30f0*/  FSEL R46, R46, -INF , P5 ;  /* 0xff8000002e2e7808 */ /* 0x000fc40002800000 */
[----:B------:R-:W-:Y:S02]  /*3100*/  ISETP.GT.AND P5, PT, R5, 0x98, PT ;  /* 0x000000980500780c */ /* 0x000fe40003fa4270 */
[----:B------:R-:W-:Y:S02]  /*3110*/  P2R R14, PR, RZ, 0x1 ;  /* 0x00000001ff0e7803 */ /* 0x000fe40000000000 */
[----:B------:R-:W-:Y:S01]  /*3120*/  P2R R11, PR, RZ, 0x4 ;  /* 0x00000004ff0b7803 */ /* 0x000fe20000000000 */
[----:B------:R-:W-:Y:S02]  /*3130*/  WARPGROUP.DEPBAR.LE gsb0, 0x0 ;  /* 0x00008000000079c5 */ /* 0x000fe40000010000 */
[----:B------:R-:W-:Y:S02]  /*3140*/  FSEL R68, R24, -INF , P6 ;  /* 0xff80000018447808 */ /* 0x000fe40003000000 */
[----:B------:R-:W-:Y:S02]  /*3150*/  FSEL R64, R25, -INF , P0 ;  /* 0xff80000019407808 */ /* 0x000fe40000000000 */
        /* <DEDUP_REMOVED lines=17> */
[----:B------:R-:W-:Y:S01]  /*3270*/  ISETP.NE.AND P0, PT, R14, RZ, PT ;  /* 0x000000ff0e00720c */ /* 0x000fe20003f05270 */
[----:B------:R-:W1:Y:S01]  /*3280*/  SHFL.BFLY PT, R3, R8, 0x2, 0x1f ;  /* 0x0c401f0008037f89 */ /* 0x000e6200000e0000 */
[----:B------:R-:W-:-:S02]  /*3290*/  FMNMX.FTZ R25, R90, R91, !PT ;  /* 0x0000005b5a197209 */ /* 0x000fc40007810000 */
[----:B------:R-:W-:Y:S02]  /*32a0*/  FSEL R27, R27, -INF , P0 ;  /* 0xff8000001b1b7808 */ /* 0x000fe40000000000 */
[----:B------:R-:W-:Y:S02]  /*32b0*/  ISETP.NE.AND P0, PT, R20, RZ, PT ;  /* 0x000000ff1400720c */ /* 0x000fe40003f05270 */
        /* <DEDUP_REMOVED lines=8> */
[----:B------:R-:W-:Y:S02]  /*3340*/  FMNMX.FTZ R24, R102, R25, !PT ;  /* 0x0000001966187209 */ /* 0x000fe40007810000 */
[----:B-1----:R-:W-:-:S02]  /*3350*/  FMNMX.FTZ R7, R8, R3, !PT ;  /* 0x0000000308077209 */ /* 0x002fc40007810000 */
[----:B------:R-:W-:-:S03]  /*3360*/  FSEL R30, R30, -INF , P1 ;  /* 0xff8000001e1e7808 */ /* 0x000fc60000800000 */
[----:B------:R-:W1:Y:S02]  /*3370*/  SHFL.BFLY PT, R10, R7, 0x1, 0x1f ;  /* 0x0c201f00070a7f89 */ /* 0x000e6400000e0000 */
[----:B-1----:R-:W-:Y:S01]  /*3380*/  FMNMX.FTZ R3, R7, R10, !PT ;  /* 0x0000000a07037209 */ /* 0x002fe20007810000 */
[----:B------:R-:W-:-:S03]  /*3390*/  IMAD.U32 R10, RZ, RZ, UR38 ;  /* 0x00000026ff0a7e24 */ /* 0x000fc6000f8e00ff */
[C---:B------:R-:W-:Y:S01]  /*33a0*/  FSETP.NEU.FTZ.AND P2, PT, R3.reuse, -INF , PT ;  /* 0xff8000000300780b */ /* 0x040fe20003f5d000 */
[----:B------:R-:W-:-:S05]  /*33b0*/  FFMA.FTZ R9, R3, R10, -8 ;  /* 0xc100000003097423 */ /* 0x000fca000001000a */
[----:B------:R-:W-:Y:S02]  /*33c0*/  FSEL R112, R9, RZ, P2 ;  /* 0x000000ff09707208 */ /* 0x000fe40001000000 */
[----:B------:R-:W-:-:S03]  /*33d0*/  ISETP.NE.AND P2, PT, R11, RZ, PT ;  /* 0x000000ff0b00720c */ /* 0x000fc60003f45270 */
[--C-:B------:R-:W-:Y:S01]  /*33e0*/  FFMA.FTZ R20, R15, UR38, -R112.reuse ;  /* 0x000000260f147c23 */ /* 0x100fe20008010870 */
[----:B------:R-:W-:Y:S01]  /*33f0*/  FMNMX.FTZ R15, R103, R24, !PT ;  /* 0x00000018670f7209 */ /* 0x000fe20007810000 */
[--C-:B------:R-:W-:Y:S01]  /*3400*/  FFMA.FTZ R29, R21, UR38, -R112.reuse ;  /* 0x00000026151d7c23 */ /* 0x100fe20008010870 */
[----:B------:R-:W-:-:S01]  /*3410*/  FFMA.FTZ R56, R56, UR38, -R112 ;  /* 0x0000002638387c23 */ /* 0x000fc20008010870 */
[--C-:B------:R-:W-:Y:S01]  /*3420*/  FFMA.FTZ R84, R84, UR38, -R112.reuse ;  /* 0x0000002654547c23 */ /* 0x100fe20008010870 */
[----:B------:R-:W-:Y:S01]  /*3430*/  FMNMX.FTZ R24, R74, R15, !PT ;  /* 0x0000000f4a187209 */ /* 0x000fe20007810000 */
[--C-:B------:R-:W-:Y:S01]  /*3440*/  FFMA.FTZ R80, R80, UR38, -R112.reuse ;  /* 0x0000002650507c23 */ /* 0x100fe20008010870 */
[----:B------:R1:W-:Y:S01]  /*3450*/  MUFU.EX2 R15, R29 ;  /* 0x0000001d000f7308 */ /* 0x0003e20000000800 */
[----:B------:R-:W-:-:S01]  /*3460*/  FFMA.FTZ R5, R88, UR38, -R112 ;  /* 0x0000002658057c23 */ /* 0x000fc20008010870 */
[----:B------:R-:W-:Y:S01]  /*3470*/  FMNMX.FTZ R21, R75, R24, !PT ;  /* 0x000000184b157209 */ /* 0x000fe20007810000 */
[----:B------:R-:W-:-:S01]  /*3480*/  FFMA.FTZ R8, R89, UR38, -R112 ;  /* 0x0000002659087c23 */ /* 0x000fc20008010870 */
[----:B------:R-:W-:Y:S01]  /*3490*/  FSEL R88, R39, -INF , P6 ;  /* 0xff80000027587808 */ /* 0x000fe20003000000 */
[----:B------:R-:W-:-:S01]  /*34a0*/  FFMA.FTZ R39, R48, UR38, -R112 ;  /* 0x0000002630277c23 */ /* 0x000fc20008010870 */
[----:B------:R-:W-:Y:S01]  /*34b0*/  FMNMX.FTZ R28, R78, R21, !PT ;  /* 0x000000154e1c7209 */ /* 0x000fe20007810000 */
[----:B------:R-:W-:-:S01]  /*34c0*/  FFMA.FTZ R48, R49, UR38, -R112 ;  /* 0x0000002631307c23 */ /* 0x000fc20008010870 */
[--C-:B------:R-:W-:Y:S01]  /*34d0*/  FFMA.FTZ R49, R72, UR38, -R112.reuse ;  /* 0x0000002648317c23 */ /* 0x100fe20008010870 */
[----:B------:R-:W-:-:S01]  /*34e0*/  FFMA.FTZ R72, R69, UR38, -R112 ;  /* 0x0000002645487c23 */ /* 0x000fc20008010870 */
[----:B------:R-:W-:Y:S01]  /*34f0*/  FMNMX.FTZ R21, R79, R28, !PT ;  /* 0x0000001c4f157209 */ /* 0x000fe20007810000 */
[----:B------:R-:W-:-:S02]  /*3500*/  IMAD.U32 R69, RZ, RZ, UR38 ;  /* 0x00000026ff457e24 */ /* 0x000fc4000f8e00ff */
[--C-:B------:R-:W-:Y:S01]  /*3510*/  FFMA.FTZ R7, R92, UR38, -R112.reuse ;  /* 0x000000265c077c23 */ /* 0x100fe20008010870 */
[----:B------:R-:W-:-:S01]  /*3520*/  FFMA.FTZ R10, R93, UR38, -R112 ;  /* 0x000000265d0a7c23 */ /* 0x000fc20008010870 */
[----:B------:R-:W-:Y:S01]  /*3530*/  FMNMX.FTZ R28, R82, R21, !PT ;  /* 0x00000015521c7209 */ /* 0x000fe20007810000 */
[----:B------:R-:W-:-:S01]  /*3540*/  FFMA.FTZ R9, R96, UR38, -R112 ;  /* 0x0000002660097c23 */ /* 0x000fc20008010870 */
[----:B------:R-:W-:Y:S01]  /*3550*/  MUFU.EX2 R21, R80 ;  /* 0x0000005000157308 */ /* 0x000fe20000000800 */
        /* <DEDUP_REMOVED lines=15> */
[----:B------:R2:W-:Y:S01]  /*3650*/  MUFU.EX2 R25, R84 ;  /* 0x0000005400197308 */ /* 0x0005e20000000800 */
[----:B------:R-:W-:-:S01]  /*3660*/  FFMA.FTZ R64, R64, UR38, -R112 ;  /* 0x0000002640407c23 */ /* 0x000fc20008010870 */
[----:B-1----:R-:W-:Y:S01]  /*3670*/  FMNMX.FTZ R29, R59, R32, !PT ;  /* 0x000000203b1d7209 */ /* 0x002fe20007810000 */
[----:B------:R-:W-:-:S01]  /*3680*/  FFMA.FTZ R32, R85, UR38, -R112 ;  /* 0x0000002655207c23 */ /* 0x000fc20008010870 */
[----:B------:R-:W-:Y:S01]  /*3690*/  FSEL R85, R35, -INF , P4 ;  /* 0xff80000023557808 */ /* 0x000fe20002000000 */
[----:B------:R-:W-:-:S01]  /*36a0*/  FFMA.FTZ R76, R76, UR38, -R112 ;  /* 0x000000264c4c7c23 */ /* 0x000fc20008010870 */
[----:B------:R-:W-:Y:S01]  /*36b0*/  FMNMX.FTZ R36, R62, R29, !PT ;  /* 0x0000001d3e247209 */ /* 0x000fe20007810000 */
[----:B------:R-:W-:-:S01]  /*36c0*/  FFMA.FTZ R61, R61, UR38, -R112 ;  /* 0x000000263d3d7c23 */ /* 0x000fc20008010870 */
[----:B------:R-:W-:Y:S01]  /*36d0*/  MUFU.EX2 R5, R5 ;  /* 0x0000000500057308 */ /* 0x000fe20000000800 */
[----:B--2---:R-:W-:-:S01]  /*36e0*/  FFMA.FTZ R84, R77, UR38, -R112 ;  /* 0x000000264d547c23 */ /* 0x004fc20008010870 */
[----:B------:R-:W-:Y:S01]  /*36f0*/  FMNMX.FTZ R29, R63, R36, !PT ;  /* 0x000000243f1d7209 */ /* 0x000fe20007810000 */
[--C-:B------:R-:W-:Y:S01]  /*3700*/  IMAD.MOV.U32 R107, RZ, RZ, R119.reuse ;  /* 0x000000ffff6b7224 */ /* 0x100fe200078e0077 */
[----:B------:R-:W-:Y:S01]  /*3710*/  FSEL R77, R34, -INF , P3 ;  /* 0xff800000224d7808 */ /* 0x000fe20001800000 */
[--C-:B------:R-:W-:Y:S01]  /*3720*/  IMAD.MOV.U32 R104, RZ, RZ, R119.reuse ;  /* 0x000000ffff687224 */ /* 0x100fe200078e0077 */
[----:B------:R-:W-:Y:S01]  /*3730*/  FMNMX.FTZ R36, R66, R29, !PT ;  /* 0x0000001d42247209 */ /* 0x000fe20007810000 */
[--C-:B------:R-:W-:Y:S01]  /*3740*/  IMAD.MOV.U32 R101, RZ, RZ, R119.reuse ;  /* 0x000000ffff657224 */ /* 0x100fe200078e0077 */
[----:B------:R1:W-:Y:S01]  /*3750*/  MUFU.EX2 R29, R56 ;  /* 0x00000038001d7308 */ /* 0x0003e20000000800 */
[----:B------:R-:W-:Y:S01]  /*3760*/  IMAD.MOV.U32 R100, RZ, RZ, R119 ;  /* 0x000000ffff647224 */ /* 0x000fe200078e0077 */
[----:B------:R-:W-:Y:S01]  /*3770*/  FMNMX.FTZ R33, R67, R36, !PT ;  /* 0x0000002443217209 */ /* 0x000fe20007810000 */
[----:B------:R-:W-:-:S01]  /*3780*/  FFMA.FTZ R36, R105, UR38, -R112 ;  /* 0x0000002669247c23 */ /* 0x000fc20008010870 */
[----:B------:R-:W-:-:S02]  /*3790*/  IMAD.MOV.U32 R105, RZ, RZ, R119 ;  /* 0x000000ffff697224 */ /* 0x000fc400078e0077 */
[----:B------:R-:W-:Y:S01]  /*37a0*/  FMNMX.FTZ R40, R70, R33, !PT ;  /* 0x0000002146287209 */ /* 0x000fe20007810000 */
[--C-:B------:R-:W-:Y:S01]  /*37b0*/  IMAD.MOV.U32 R97, RZ, RZ, R119.reuse ;  /* 0x000000ffff617224 */ /* 0x100fe200078e0077 */
[----:B------:R-:W-:Y:S01]  /*37c0*/  MUFU.EX2 R8, R8 ;  /* 0x0000000800087308 */ /* 0x000fe20000000800 */
[--C-:B------:R-:W-:Y:S01]  /*37d0*/  IMAD.MOV.U32 R96, RZ, RZ, R119.reuse ;  /* 0x000000ffff607224 */ /* 0x100fe200078e0077 */
[----:B------:R-:W-:Y:S01]  /*37e0*/  FMNMX.FTZ R33, R71, R40, !PT ;  /* 0x0000002847217209 */ /* 0x000fe20007810000 */
[----:B------:R-:W-:-:S03]  /*37f0*/  IMAD.MOV.U32 R93, RZ, RZ, R119 ;  /* 0x000000ffff5d7224 */ /* 0x000fc600078e0077 */
[----:B------:R-:W-:Y:S02]  /*3800*/  FMNMX.FTZ R40, R42, R33, !PT ;  /* 0x000000212a287209 */ /* 0x000fe40007810000 */
[----:B------:R-:W-:Y:S02]  /*3810*/  MUFU.EX2 R7, R7 ;  /* 0x0000000700077308 */ /* 0x000fe40000000800 */
[----:B------:R-:W-:-:S04]  /*3820*/  FMNMX.FTZ R37, R43, R40, !PT ;  /* 0x000000282b257209 */ /* 0x000fc80007810000 */
[----:B------:R-:W-:Y:S02]  /*3830*/  FMNMX.FTZ R40, R46, R37, !PT ;  /* 0x000000252e287209 */ /* 0x000fe40007810000 */
[----:B------:R-:W2:Y:S02]  /*3840*/  MUFU.EX2 R10, R10 ;  /* 0x0000000a000a7308 */ /* 0x000ea40000000800 */
[----:B------:R-:W-:-:S04]  /*3850*/  FMNMX.FTZ R37, R47, R40, !PT ;  /* 0x000000282f257209 */ /* 0x000fc80007810000 */
[----:B------:R-:W-:Y:S02]  /*3860*/  FMNMX.FTZ R40, R50, R37, !PT ;  /* 0x0000002532287209 */ /* 0x000fe40007810000 */
[----:B------:R-:W-:Y:S02]  /*3870*/  MUFU.EX2 R34, R84 ;  /* 0x0000005400227308 */ /* 0x000fe40000000800 */
[----:B------:R-:W-:Y:S01]  /*3880*/  FMNMX.FTZ R53, R51, R40, !PT ;  /* 0x0000002833357209 */ /* 0x000fe20007810000 */
[----:B------:R-:W-:Y:S01]  /*3890*/  FFMA.FTZ R40, R109, UR38, -R112 ;  /* 0x000000266d287c23 */ /* 0x000fe20008010870 */
[----:B------:R-:W-:Y:S02]  /*38a0*/  IMAD.MOV.U32 R109, RZ, RZ, R119 ;  /* 0x000000ffff6d7224 */ /* 0x000fe400078e0077 */
[----:B-1----:R-:W-:Y:S02]  /*38b0*/  FMNMX.FTZ R56, R54, R53, !PT ;  /* 0x0000003536387209 */ /* 0x002fe40007810000 */
[----:B------:R-:W-:Y:S01]  /*38c0*/  MUFU.EX2 R9, R9 ;  /* 0x0000000900097308 */ /* 0x000fe20000000800 */
[----:B--2---:R-:W-:-:S02]  /*38d0*/  F2FP.SATFINITE.E4M3.F32.PACK_AB_MERGE_C R200, R10, R7, RZ ;  /* 0x000000070ac8723e */ /* 0x004fc400048070ff */
[----:B------:R-:W-:Y:S02]  /*38e0*/  FMNMX.FTZ R53, R55, R56, !PT ;  /* 0x0000003837357209 */ /* 0x000fe40007810000 */
[----:B------:R-:W-:Y:S02]  /*38f0*/  F2FP.SATFINITE.E4M3.F32.PACK_AB_MERGE_C R200, R8, R5, R200 ;  /* 0x0000000508c8723e */ /* 0x000fe400048070c8 */
[----:B------:R-:W-:Y:S01]  /*3900*/  FMNMX.FTZ R56, R26, R53, !PT ;  /* 0x000000351a387209 */ /* 0x000fe20007810000 */
[----:B------:R-:W-:Y:S03]  /*3910*/  MUFU.EX2 R12, R12 ;  /* 0x0000000c000c7308 */ /* 0x000fe60000000800 */
[----:B------:R-:W-:Y:S02]  /*3920*/  FMNMX.FTZ R81, R27, R56, !PT ;  /* 0x000000381b517209 */ /* 0x000fe40007810000 */
[----:B------:R-:W-:Y:S01]  /*3930*/  FSEL R56, R31, -INF , P2 ;  /* 0xff8000001f387808 */ /* 0x000fe20001000000 */
[----:B------:R-:W-:-:S01]  /*3940*/  FFMA.FTZ R31, R60, UR38, -R112 ;  /* 0x000000263c1f7c23 */ /* 0x000fc20008010870 */
[----:B------:R-:W-:Y:S01]  /*3950*/  FMNMX.FTZ R81, R30, R81, !PT ;  /* 0x000000511e517209 */ /* 0x000fe20007810000 */
[----:B------:R-:W-:Y:S01]  /*3960*/  MUFU.EX2 R11, R11 ;  /* 0x0000000b000b7308 */ /* 0x000fe20000000800 */
[----:B0-----:R-:W-:Y:S01]  /*3970*/  LOP3.LUT P2, RZ, R111, 0x7f, RZ, 0xc0, !PT ;  /* 0x0000007f6fff7812 */ /* 0x001fe2000784c0ff */
[----:B------:R-:W-:Y:S01]  /*3980*/  IMAD.MOV.U32 R111, RZ, RZ, R119 ;  /* 0x000000ffff6f7224 */ /* 0x000fe200078e0077 */
[----:B------:R-:W-:-:S02]  /*3990*/  FMNMX.FTZ R80, R56, R81, !PT ;  /* 0x0000005138507209 */ /* 0x000fc40007810000 */
[----:B------:R-:W-:Y:S01]  /*39a0*/  FSEL R81, R38, -INF , P5 ;  /* 0xff80000026517808 */ /* 0x000fe20002800000 */
[----:B------:R-:W-:-:S01]  /*39b0*/  FFMA.FTZ R38, R41, UR38, -R112 ;  /* 0x0000002629267c23 */ /* 0x000fc20008010870 */
[----:B------:R-:W-:Y:S01]  /*39c0*/  FMNMX.FTZ R80, R77, R80, !PT ;  /* 0x000000504d507209 */ /* 0x000fe20007810000 */
[----:B------:R-:W-:-:S01]  /*39d0*/  FFMA.FTZ R41, R6, UR38, -R112 ;  /* 0x0000002606297c23 */ /* 0x000fc20008010870 */
[----:B------:R-:W0:Y:S02]  /*39e0*/  MUFU.EX2 R14, R14 ;  /* 0x0000000e000e7308 */ /* 0x000e240000000800 */
[----:B------:R-:W-:-:S03]  /*39f0*/  FMNMX.FTZ R80, R85, R80, !PT ;  /* 0x0000005055507209 */ /* 0x000fc60007810000 */
[----:B------:R-:W-:Y:S01]  /*3a00*/  @!P2 VIADD R4, R4, 0x33440 ;  /* 0x000334400404a836 */ /* 0x000fe20000000000 */
[----:B------:R-:W-:Y:S02]  /*3a10*/  FMNMX.FTZ R35, R81, R80, !PT ;  /* 0x0000005051237209 */ /* 0x000fe40007810000 */
[----:B------:R-:W-:Y:S02]  /*3a20*/  MUFU.EX2 R13, R13 ;  /* 0x0000000d000d7308 */ /* 0x000fe40000000800 */
[----:B------:R-:W-:Y:S01]  /*3a30*/  FMNMX.FTZ R60, R88, R35, !PT ;  /* 0x00000023583c7209 */ /* 0x000fe20007810000 */
[--C-:B------:R-:W-:Y:S01]  /*3a40*/  FFMA.FTZ R35, R44, UR38, -R112.reuse ;  /* 0x000000262c237c23 */ /* 0x100fe20008010870 */
[----:B------:R-:W-:-:S01]  /*3a50*/  FFMA.FTZ R44, R45, UR38, -R112 ;  /* 0x000000262d2c7c23 */ /* 0x000fc20008010870 */
[--C-:B------:R-:W-:Y:S01]  /*3a60*/  FFMA.FTZ R45, R68, UR38, -R112.reuse ;  /* 0x00000026442d7c23 */ /* 0x100fe20008010870 */
[----:B------:R-:W-:-:S01]  /*3a70*/  FFMA.FTZ R68, R73, UR38, -R112 ;  /* 0x0000002649447c23 */ /* 0x000fc20008010870 */
[----:B------:R-:W1:Y:S01]  /*3a80*/  SHFL.BFLY PT, R89, R60, 0x2, 0x1f ;  /* 0x0c401f003c597f89 */ /* 0x000e6200000e0000 */
[----:B------:R-:W-:-:S01]  /*3a90*/  FFMA.FTZ R112, R65, UR38, -R112 ;  /* 0x0000002641707c23 */ /* 0x000fc20008010870 */
[----:B------:R-:W-:Y:S01]  /*3aa0*/  MUFU.EX2 R20, R20 ;  /* 0x0000001400147308 */ /* 0x000fe20000000800 */
[----:B------:R-:W-:-:S02]  /*3ab0*/  @!P2 PRMT R4, RZ, 0x654, R4 ;  /* 0x00000654ff04a816 */ /* 0x000fc40000000004 */
[----:B0-----:R-:W-:Y:S02]  /*3ac0*/  F2FP.SATFINITE.E4M3.F32.PACK_AB_MERGE_C R202, R14, R11, RZ ;  /* 0x0000000b0eca723e */ /* 0x001fe400048070ff */
[----:B------:R0:W-:Y:S02]  /*3ad0*/  @!P2 SYNCS.ARRIVE.TRANS64.RED.A1T0 RZ, [R4+URZ], RZ ;  /* 0x000000ff04ffa9a7 */ /* 0x0001e4000810043f */
[----:B------:R-:W-:Y:S01]  /*3ae0*/  F2FP.SATFINITE.E4M3.F32.PACK_AB_MERGE_C R202, R12, R9, R202 ;  /* 0x000000090cca723e */ /* 0x000fe200048070ca */
[----:B------:R-:W2:Y:S08]  /*3af0*/  MUFU.EX2 R24, R24 ;  /* 0x0000001800187308 */ /* 0x000eb00000000800 */
[----:B------:R-:W-:Y:S01]  /*3b00*/  MUFU.EX2 R28, R28 ;  /* 0x0000001c001c7308 */ /* 0x000fe20000000800 */
[----:B-1----:R-:W-:-:S07]  /*3b10*/  FMNMX.FTZ R89, R60, R89, !PT ;  /* 0x000000593c597209 */ /* 0x002fce0007810000 */
[----:B------:R-:W-:Y:S01]  /*3b20*/  MUFU.EX2 R32, R32 ;  /* 0x0000002000207308 */ /* 0x000fe20000000800 */
[----:B--2---:R-:W-:Y:S01]  /*3b30*/  F2FP.SATFINITE.E4M3.F32.PACK_AB_MERGE_C R204, R24, R15, RZ ;  /* 0x0000000f18cc723e */ /* 0x004fe200048070ff */
[----:B------:R-:W1:Y:S03]  /*3b40*/  SHFL.BFLY PT, R6, R89, 0x1, 0x1f ;  /* 0x0c201f0059067f89 */ /* 0x000e6600000e0000 */
[----:B------:R-:W-:-:S03]  /*3b50*/  F2FP.SATFINITE.E4M3.F32.PACK_AB_MERGE_C R204, R20, R13, R204 ;  /* 0x0000000d14cc723e */ /* 0x000fc600048070cc */
[----:B------:R-:W-:Y:S08]  /*3b60*/  MUFU.EX2 R36, R36 ;  /* 0x0000002400247308 */ /* 0x000ff00000000800 */
[----:B------:R2:W-:Y:S08]  /*3b70*/  MUFU.EX2 R33, R106 ;  /* 0x0000006a00217308 */ /* 0x0005f00000000800 */
[----:B------:R-:W-:Y:S01]  /*3b80*/  MUFU.EX2 R52, R52 ;  /* 0x0000003400347308 */ /* 0x000fe20000000800 */
[----:B--2---:R-:W-:Y:S01]  /*3b90*/  IMAD.MOV.U32 R106, RZ, RZ, R119 ;  /* 0x000000ffff6a7224 */ /* 0x004fe200078e0077 */
[----:B-1----:R-:W-:-:S04]  /*3ba0*/  FMNMX.FTZ R6, R89, R6, !PT ;  /* 0x0000000659067209 */ /* 0x002fc80007810000 */
[C---:B------:R-:W-:Y:S01]  /*3bb0*/  FSETP.NEU.FTZ.AND P1, PT, R6.reuse, -INF , PT ;  /* 0xff8000000600780b */ /* 0x040fe20003f3d000 */
[----:B------:R-:W-:-:S01]  /*3bc0*/  FFMA.FTZ R69, R6, R69, -8 ;  /* 0xc100000006457423 */ /* 0x000fc20000010045 */
[----:B------:R-:W-:Y:S04]  /*3bd0*/  MUFU.EX2 R37, R108 ;  /* 0x0000006c00257308 */ /* 0x000fe80000000800 */
        /* <DEDUP_REMOVED lines=21> */
[----:B------:R-:W-:-:S01]  /*3d30*/  FADD.FTZ R66, R5, R8 ;  /* 0x0000000805427221 */ /* 0x000fc20000010000 */
[--C-:B------:R-:W-:Y:S01]  /*3d40*/  FFMA.FTZ R103, R103, UR38, -R89.reuse ;  /* 0x0000002667677c23 */ /* 0x100fe20008010859 */
[----:B------:R-:W-:-:S01]  /*3d50*/  FFMA.FTZ R79, R79, UR38, -R89 ;  /* 0x000000264f4f7c23 */ /* 0x000fc20008010859 */
[----:B------:R-:W-:Y:S01]  /*3d60*/  FFMA.FTZ R86, R86, UR38, -R89 ;  /* 0x0000002656567c23 */ /* 0x000fe20008010859 */
[----:B------:R-:W-:-:S01]  /*3d70*/  FADD.FTZ R91, R7, R66 ;  /* 0x00000042075b7221 */ /* 0x000fc20000010000 */
[----:B------:R-:W2:Y:S01]  /*3d80*/  MUFU.EX2 R94, R94 ;  /* 0x0000005e005e7308 */ /* 0x000ea20000000800 */
[----:B------:R-:W-:-:S01]  /*3d90*/  FFMA.FTZ R87, R87, UR38, -R89 ;  /* 0x0000002657577c23 */ /* 0x000fc20008010859 */
[----:B------:R-:W-:Y:S01]  /*3da0*/  FFMA.FTZ R58, R58, UR38, -R89 ;  /* 0x000000263a3a7c23 */ /* 0x000fe20008010859 */
[----:B------:R-:W-:-:S01]  /*3db0*/  FADD.FTZ R92, R10, R91 ;  /* 0x0000005b0a5c7221 */ /* 0x000fc20000010000 */
[--C-:B------:R-:W-:Y:S01]  /*3dc0*/  FFMA.FTZ R59, R59, UR38, -R89.reuse ;  /* 0x000000263b3b7c23 */ /* 0x100fe20008010859 */
[----:B------:R-:W-:-:S01]  /*3dd0*/  FFMA.FTZ R70, R70, UR38, -R89 ;  /* 0x0000002646467c23 */ /* 0x000fc20008010859 */
        /* <DEDUP_REMOVED lines=12> */
[----:B------:R-:W-:Y:S01]  /*3ea0*/  FADD.FTZ R67, R9, R92 ;  /* 0x0000005c09437221 */ /* 0x000fe20000010000 */
        /* <DEDUP_REMOVED lines=11> */
[----:B------:R-:W-:Y:S01]  /*3f60*/  F2FP.SATFINITE.E4M3.F32.PACK_AB_MERGE_C R94, R95, R94, RZ ;  /* 0x0000005e5f5e723e */ /* 0x000fe200048070ff */
[----:B------:R-:W-:Y:S01]  /*3f70*/  IMAD.MOV.U32 R108, RZ, RZ, R119 ;  /* 0x000000ffff6c7224 */ /* 0x000fe200078e0077 */
[----:B------:R-:W0:Y:S01]  /*3f80*/  MUFU.EX2 R102, R102 ;  /* 0x0000006600667308 */ /* 0x000e220000000800 */
[----:B-1----:R-:W-:-:S01]  /*3f90*/  FADD.FTZ R91, R69, R66 ;  /* 0x00000042455b7221 */ /* 0x002fc20000010000 */
[----:B------:R-:W-:Y:S01]  /*3fa0*/  FADD.FTZ R66, R12, R67 ;  /* 0x000000430c427221 */ /* 0x000fe20000010000 */
[----:B------:R-:W-:Y:S01]  /*3fb0*/  F2FP.SATFINITE.E4M3.F32.PACK_AB_MERGE_C R201, R80, R65, R94 ;  /* 0x0000004150c9723e */ /* 0x000fe2000480705e */
[----:B------:R-:W-:-:S02]  /*3fc0*/  IMAD.MOV.U32 R99, RZ, RZ, R119 ;  /* 0x000000ffff637224 */ /* 0x000fc400078e0077 */
[----:B------:R-:W-:-:S01]  /*3fd0*/  FADD.FTZ R67, R11, R66 ;  /* 0x000000420b437221 */ /* 0x000fc20000010000 */
[----:B------:R-:W-:Y:S01]  /*3fe0*/  IMAD.MOV.U32 R98, RZ, RZ, R119 ;  /* 0x000000ffff627224 */ /* 0x000fe200078e0077 */
[----:B------:R-:W1:Y:S01]  /*3ff0*/  MUFU.EX2 R103, R103 ;  /* 0x0000006700677308 */ /* 0x000e620000000800 */
[----:B--2---:R-:W-:-:S01]  /*4000*/  FADD.FTZ R91, R84, R91 ;  /* 0x0000005b545b7221 */ /* 0x004fc20000010000 */
[----:B------:R-:W-:Y:S01]  /*4010*/  FADD.FTZ R66, R14, R67 ;  /* 0x000000430e427221 */ /* 0x000fe20000010000 */
[--C-:B------:R-:W-:Y:S02]  /*4020*/  IMAD.MOV.U32 R95, RZ, RZ, R119.reuse ;  /* 0x000000ffff5f7224 */ /* 0x100fe400078e0077 */
[----:B------:R-:W-:Y:S02]  /*4030*/  IMAD.MOV.U32 R94, RZ, RZ, R119 ;  /* 0x000000ffff5e7224 */ /* 0x000fe400078e0077 */
[----:B------:R-:W-:-:S01]  /*4040*/  FADD.FTZ R67, R13, R66 ;  /* 0x000000420d437221 */ /* 0x000fc20000010000 */
[----:B------:R-:W-:Y:S01]  /*4050*/  IMAD.MOV.U32 R92, RZ, RZ, R119 ;  /* 0x000000ffff5c7224 */ /* 0x000fe200078e0077 */
[----:B------:R-:W2:Y:S01]  /*4060*/  MUFU.EX2 R73, R73 ;  /* 0x0000004900497308 */ /* 0x000ea20000000800 */
[----:B0-----:R-:W-:-:S01]  /*4070*/  FADD.FTZ R4, R102, R91 ;  /* 0x0000005b66047221 */ /* 0x001fc20000010000 */
[----:B------:R-:W-:-:S02]  /*4080*/  IMAD.MOV.U32 R89, RZ, RZ, R119 ;  /* 0x000000ffff597224 */ /* 0x000fc400078e0077 */
[--C-:B------:R-:W-:Y:S02]  /*4090*/  IMAD.MOV.U32 R80, RZ, RZ, R119.reuse ;  /* 0x000000ffff507224 */ /* 0x100fe400078e0077 */
[----:B------:R-:W-:Y:S02]  /*40a0*/  IMAD.MOV.U32 R65, RZ, RZ, R119 ;  /* 0x000000ffff417224 */ /* 0x000fe400078e0077 */
[----:B------:R-:W0:Y:S01]  /*40b0*/  MUFU.EX2 R74, R74 ;  /* 0x0000004a004a7308 */ /* 0x000e220000000800 */
[----:B-1----:R-:W-:-:S01]  /*40c0*/  FADD.FTZ R4, R103, R4 ;  /* 0x0000000467047221 */ /* 0x002fc20000010000 */
[----:B------:R-:W-:Y:S01]  /*40d0*/  F2FP.SATFINITE.E4M3.F32.PACK_AB_MERGE_C R102, R103, R102, RZ ;  /* 0x000000666766723e */ /* 0x000fe200048070ff */
[----:B------:R-:W-:-:S03]  /*40e0*/  IMAD.MOV.U32 R103, RZ, RZ, R119 ;  /* 0x000000ffff677224 */ /* 0x000fc600078e0077 */
[----:B------:R-:W-:Y:S01]  /*40f0*/  F2FP.SATFINITE.E4M3.F32.PACK_AB_MERGE_C R203, R84, R69, R102 ;  /* 0x0000004554cb723e */ /* 0x000fe20004807066 */
[----:B------:R-:W-:Y:S01]  /*4100*/  IMAD.MOV.U32 R102, RZ, RZ, R119 ;  /* 0x000000ffff667224 */ /* 0x000fe200078e0077 */
[----:B------:R-:W1:Y:S01]  /*4110*/  MUFU.EX2 R90, R90 ;  /* 0x0000005a005a7308 */ /* 0x000e620000000800 */
[----:B--2---:R-:W-:-:S01]  /*4120*/  FADD.FTZ R91, R73, R4 ;  /* 0x00000004495b7221 */ /* 0x004fc20000010000 */
[----:B------:R-:W-:Y:S01]  /*4130*/  FADD.FTZ R4, R20, R67 ;  /* 0x0000004314047221 */ /* 0x000fe20000010000 */
[--C-:B------:R-:W-:Y:S02]  /*4140*/  IMAD.MOV.U32 R84, RZ, RZ, R119.reuse ;  /* 0x000000ffff547224 */ /* 0x100fe400078e0077 */
[----:B------:R-:W-:Y:S02]  /*4150*/  IMAD.MOV.U32 R69, RZ, RZ, R119 ;  /* 0x000000ffff457224 */ /* 0x000fe400078e0077 */
[----:B------:R-:W-:-:S01]  /*4160*/  FADD.FTZ R67, R15, R4 ;  /* 0x000000040f437221 */ /* 0x000fc20000010000 */
[----:B------:R-:W2:Y:S01]  /*4170*/  MUFU.EX2 R79, R79 ;  /* 0x0000004f004f7308 */ /* 0x000ea20000000800 */
[----:B0-----:R-:W-:-:S02]  /*4180*/  FADD.FTZ R91, R74, R91 ;  /* 0x0000005b4a5b7221 */ /* 0x001fc40000010000 */
[----:B------:R-:W-:Y:S01]  /*4190*/  FADD.FTZ R66, R24, R67 ;  /* 0x0000004318427221 */ /* 0x000fe20000010000 */
[----:B------:R-:W-:-:S03]  /*41a0*/  IMAD.MOV.U32 R24, RZ, RZ, R119 ;  /* 0x000000ffff187224 */ /* 0x000fc600078e0077 */
[----:B------:R-:W-:Y:S01]  /*41b0*/  FADD.FTZ R67, R21, R66 ;  /* 0x0000004215437221 */ /* 0x000fe20000010000 */
[----:B------:R-:W0:Y:S01]  /*41c0*/  MUFU.EX2 R75, R75 ;  /* 0x0000004b004b7308 */ /* 0x000e220000000800 */
[----:B-1----:R-:W-:-:S07]  /*41d0*/  FADD.FTZ R4, R90, R91 ;  /* 0x0000005b5a047221 */ /* 0x002fce0000010000 */
[----:B------:R-:W1:Y:S01]  /*41e0*/  MUFU.EX2 R78, R78 ;  /* 0x0000004e004e7308 */ /* 0x000e620000000800 */
[----:B--2---:R-:W-:-:S01]  /*41f0*/  FADD.FTZ R4, R79, R4 ;  /* 0x000000044f047221 */ /* 0x004fc20000010000 */
[----:B------:R-:W-:Y:S01]  /*4200*/  F2FP.SATFINITE.E4M3.F32.PACK_AB_MERGE_C R79, R79, R90, RZ ;  /* 0x0000005a4f4f723e */ /* 0x000fe200048070ff */
[----:B------:R-:W-:-:S03]  /*4210*/  IMAD.MOV.U32 R90, RZ, RZ, R119 ;  /* 0x000000ffff5a7224 */ /* 0x000fc600078e0077 */
[----:B------:R-:W-:Y:S01]  /*4220*/  F2FP.SATFINITE.E4M3.F32.PACK_AB_MERGE_C R205, R74, R73, R79 ;  /* 0x000000494acd723e */ /* 0x000fe2000480704f */
[----:B------:R-:W-:Y:S01]  /*4230*/  IMAD.MOV.U32 R79, RZ, RZ, R119 ;  /* 0x000000ffff4f7224 */ /* 0x000fe200078e0077 */
[----:B------:R-:W2:Y:S01]  /*4240*/  MUFU.EX2 R86, R86 ;  /* 0x0000005600567308 */ /* 0x000ea20000000800 */
[----:B0-----:R-:W-:-:S01]  /*4250*/  FADD.FTZ R91, R75, R4 ;  /* 0x000000044b5b7221 */ /* 0x001fc20000010000 */
[----:B------:R-:W-:Y:S01]  /*4260*/  FADD.FTZ R4, R28, R67 ;  /* 0x000000431c047221 */ /* 0x000fe20000010000 */
[--C-:B------:R-:W-:Y:S02]  /*4270*/  IMAD.MOV.U32 R74, RZ, RZ, R119.reuse ;  /* 0x000000ffff4a7224 */ /* 0x100fe400078e0077 */
[----:B------:R-:W-:Y:S02]  /*4280*/  IMAD.MOV.U32 R73, RZ, RZ, R119 ;  /* 0x000000ffff497224 */ /* 0x000fe400078e0077 */
[----:B------:R-:W-:-:S01]  /*4290*/  FADD.FTZ R67, R25, R4 ;  /* 0x0000000419437221 */ /* 0x000fc20000010000 */
[----:B------:R-:W-:Y:S01]  /*42a0*/  F2FP.SATFINITE.E4M3.F32.PACK_AB_MERGE_C R25, R32, R25, RZ ;  /* 0x000000192019723e */ /* 0x000fe200048070ff */
        /* <DEDUP_REMOVED lines=13> */
[----:B------:R-:W-:Y:S01]  /*4380*/  F2FP.SATFINITE.E4M3.F32.PACK_AB_MERGE_C R33, R52, R33, RZ ;  /* 0x000000213421723e */ /* 0x000fe200048070ff */
[----:B------:R-:W2:Y:S01]  /*4390*/  MUFU.EX2 R59, R59 ;  /* 0x0000003b003b7308 */ /* 0x000ea20000000800 */
[----:B0-----:R-:W-:-:S01]  /*43a0*/  FADD.FTZ R7, R87, R4 ;  /* 0x0000000457077221 */ /* 0x001fc20000010000 */
[----:B------:R-:W-:Y:S01]  /*43b0*/  FADD.FTZ R52, R52, R11 ;  /* 0x0000000b34347221 */ /* 0x000fe20000010000 */
[----:B------:R-:W-:Y:S01]  /*43c0*/  F2FP.SATFINITE.E4M3.F32.PACK_AB_MERGE_C R86, R87, R86, RZ ;  /* 0x000000565756723e */ /* 0x000fe200048070ff */
[----:B------:R-:W-:Y:S01]  /*43d0*/  IMAD.MOV.U32 R87, RZ, RZ, R119 ;  /* 0x000000ffff577224 */ /* 0x000fe200078e0077 */
[----:B------:R-:W-:Y:S01]  /*43e0*/  F2FP.SATFINITE.E4M3.F32.PACK_AB_MERGE_C R208, R36, R29, R33 ;  /* 0x0000001d24d0723e */ /* 0x000fe20004807021 */
[----:B------:R-:W-:Y:S01]  /*43f0*/  FADD.FTZ R11, R37, R52 ;  /* 0x00000034250b7221 */ /* 0x000fe20000010000 */
[----:B------:R-:W-:Y:S01]  /*4400*/  F2FP.SATFINITE.E4M3.F32.PACK_AB_MERGE_C R207, R78, R75, R86 ;  /* 0x0000004b4ecf723e */ /* 0x000fe20004807056 */
[----:B------:R-:W0:Y:S01]  /*4410*/  MUFU.EX2 R82, R82 ;  /* 0x0000005200527308 */ /* 0x000e220000000800 */
[----:B-1----:R-:W-:-:S01]  /*4420*/  FADD.FTZ R4, R58, R7 ;  /* 0x000000073a047221 */ /* 0x002fc20000010000 */
[----:B------:R-:W-:Y:S01]  /*4430*/  FADD.FTZ R10, R40, R11 ;  /* 0x0000000b280a7221 */ /* 0x000fe20000010000 */
[----:B------:R-:W-:-:S02]  /*4440*/  IMAD.MOV.U32 R86, RZ, RZ, R119 ;  /* 0x000000ffff567224 */ /* 0x000fc400078e0077 */
[--C-:B------:R-:W-:Y:S02]  /*4450*/  IMAD.MOV.U32 R78, RZ, RZ, R119.reuse ;  /* 0x000000ffff4e7224 */ /* 0x100fe400078e0077 */
[----:B------:R-:W-:Y:S01]  /*4460*/  IMAD.MOV.U32 R75, RZ, RZ, R119 ;  /* 0x000000ffff4b7224 */ /* 0x000fe200078e0077 */
[----:B------:R-:W1:Y:S01]  /*4470*/  MUFU.EX2 R83, R83 ;  /* 0x0000005300537308 */ /* 0x000e620000000800 */
[----:B--2---:R-:W-:-:S01]  /*4480*/  FADD.FTZ R7, R59, R4 ;  /* 0x000000043b077221 */ /* 0x004fc20000010000 */
[--C-:B------:R-:W-:Y:S02]  /*4490*/  IMAD.MOV.U32 R52, RZ, RZ, R119.reuse ;  /* 0x000000ffff347224 */ /* 0x100fe400078e0077 */
[--C-:B------:R-:W-:Y:S02]  /*44a0*/  IMAD.MOV.U32 R36, RZ, RZ, R119.reuse ;  /* 0x000000ffff247224 */ /* 0x100fe400078e0077 */
[----:B------:R-:W-:Y:S02]  /*44b0*/  IMAD.MOV.U32 R33, RZ, RZ, R119 ;  /* 0x000000ffff217224 */ /* 0x000fe400078e0077 */
        /* <DEDUP_REMOVED lines=11> */
[----:B------:R1:W3:Y:S01]  /*4570*/  MUFU.EX2 R53, R110 ;  /* 0x0000006e00357308 */ /* 0x0002e20000000800 */
[----:B--2---:R-:W-:-:S01]  /*4580*/  FADD.FTZ R4, R62, R7 ;  /* 0x000000073e047221 */ /* 0x004fc20000010000 */
[--C-:B------:R-:W-:Y:S02]  /*4590*/  IMAD.MOV.U32 R59, RZ, RZ, R119.reuse ;  /* 0x000000ffff3b7224 */ /* 0x100fe400078e0077 */
[----:B------:R-:W-:-:S04]  /*45a0*/  IMAD.MOV.U32 R58, RZ, RZ, R119 ;  /* 0x000000ffff3a7224 */ /* 0x000fc800078e0077 */
[----:B------:R-:W2:Y:S01]  /*45b0*/  MUFU.EX2 R70, R70 ;  /* 0x0000004600467308 */ /* 0x000ea20000000800 */
[----:B0-----:R-:W-:-:S01]  /*45c0*/  FADD.FTZ R7, R63, R4 ;  /* 0x000000043f077221 */ /* 0x001fc20000010000 */
[----:B-1----:R-:W-:-:S06]  /*45d0*/  IMAD.MOV.U32 R110, RZ, RZ, R119 ;  /* 0x000000ffff6e7224 */ /* 0x002fcc00078e0077 */
[----:B------:R-:W0:Y:S01]  /*45e0*/  MUFU.EX2 R71, R71 ;  /* 0x0000004700477308 */ /* 0x000e220000000800 */
[----:B---3--:R-:W-:-:S01]  /*45f0*/  FADD.FTZ R11, R53, R10 ;  /* 0x0000000a350b7221 */ /* 0x008fc20000010000 */
[----:B------:R-:W-:-:S03]  /*4600*/  F2FP.SATFINITE.E4M3.F32.PACK_AB_MERGE_C R53, R34, R53, RZ ;  /* 0x000000352235723e */ /* 0x000fc600048070ff */
[----:B------:R-:W-:Y:S01]  /*4610*/  FADD.FTZ R34, R34, R11 ;  /* 0x0000000b22227221 */ /* 0x000fe20000010000 */
[----:B------:R-:W-:Y:S01]  /*4620*/  F2FP.SATFINITE.E4M3.F32.PACK_AB_MERGE_C R210, R40, R37, R53 ;  /* 0x0000002528d2723e */ /* 0x000fe20004807035 */
[----:B------:R-:W-:Y:S01]  /*4630*/  IMAD.MOV.U32 R53, RZ, RZ, R119 ;  /* 0x000000ffff357224 */ /* 0x000fe200078e0077 */
[----:B------:R-:W1:Y:S01]  /*4640*/  MUFU.EX2 R31, R31 ;  /* 0x0000001f001f7308 */ /* 0x000e620000000800 */
[----:B--2---:R-:W-:-:S01]  /*4650*/  FADD.FTZ R4, R70, R7 ;  /* 0x0000000746047221 */ /* 0x004fc20000010000 */
[--C-:B------:R-:W-:Y:S02]  /*4660*/  IMAD.MOV.U32 R40, RZ, RZ, R119.reuse ;  /* 0x000000ffff287224 */ /* 0x100fe400078e0077 */
[----:B------:R-:W-:-:S04]  /*4670*/  IMAD.MOV.U32 R37, RZ, RZ, R119 ;  /* 0x000000ffff257224 */ /* 0x000fc800078e0077 */
[----:B------:R-:W2:Y:S01]  /*4680*/  MUFU.EX2 R42, R42 ;  /* 0x0000002a002a7308 */ /* 0x000ea20000000800 */
        /* <DEDUP_REMOVED lines=9> */
[----:B------:R-:W1:Y:S01]  /*4720*/  MUFU.EX2 R43, R43 ;  /* 0x0000002b002b7308 */ /* 0x000e620000000800 */
[----:B--2---:R-:W-:-:S01]  /*4730*/  FADD.FTZ R4, R42, R71 ;  /* 0x000000472a047221 */ /* 0x004fc20000010000 */
[----:B------:R-:W-:-:S06]  /*4740*/  IMAD.MOV.U32 R71, RZ, RZ, R119 ;  /* 0x000000ffff477224 */ /* 0x000fcc00078e0077 */
        /* <DEDUP_REMOVED lines=9> */
[C---:B-1----:R-:W-:Y:S01]  /*47e0*/  F2FP.SATFINITE.E4M3.F32.PACK_AB_MERGE_C R35, R44.reuse, R35, RZ ;  /* 0x000000232c23723e */ /* 0x042fe200048070ff */
[----:B------:R-:W-:-:S03]  /*47f0*/  FADD.FTZ R44, R44, R9 ;  /* 0x000000092c2c7221 */ /* 0x000fc60000010000 */
[----:B------:R-:W-:Y:S01]  /*4800*/  F2FP.SATFINITE.E4M3.F32.PACK_AB_MERGE_C R212, R38, R31, R35 ;  /* 0x0000001f26d4723e */ /* 0x000fe20004807023 */
[--C-:B------:R-:W-:Y:S02]  /*4810*/  IMAD.MOV.U32 R38, RZ, RZ, R119.reuse ;  /* 0x000000ffff267224 */ /* 0x100fe400078e0077 */
[----:B------:R-:W1:Y:S01]  /*4820*/  MUFU.EX2 R50, R50 ;  /* 0x0000003200327308 */ /* 0x000e620000000800 */
[C---:B--2---:R-:W-:Y:S01]  /*4830*/  F2FP.SATFINITE.E4M3.F32.PACK_AB_MERGE_C R46, R47.reuse, R46, RZ ;  /* 0x0000002e2f2e723e */ /* 0x044fe200048070ff */
[----:B------:R-:W-:Y:S01]  /*4840*/  FADD.FTZ R47, R47, R4 ;  /* 0x000000042f2f7221 */ /* 0x000fe20000010000 */
[--C-:B------:R-:W-:Y:S02]  /*4850*/  IMAD.MOV.U32 R35, RZ, RZ, R119.reuse ;  /* 0x000000ffff237224 */ /* 0x100fe400078e0077 */
[----:B------:R-:W-:Y:S01]  /*4860*/  F2FP.SATFINITE.E4M3.F32.PACK_AB_MERGE_C R213, R43, R42, R46 ;  /* 0x0000002a2bd5723e */ /* 0x000fe2000480702e */
        /* <DEDUP_REMOVED lines=8> */
[--C-:B------:R-:W-:Y:S02]  /*48f0*/  IMAD.MOV.U32 R47, RZ, RZ, R119.reuse ;  /* 0x000000ffff2f7224 */ /* 0x100fe400078e0077 */
[----:B------:R-:W-:-:S04]  /*4900*/  IMAD.MOV.U32 R31, RZ, RZ, R119 ;  /* 0x000000ffff1f7224 */ /* 0x000fc800078e0077 */
[----:B------:R-:W-:Y:S01]  /*4910*/  MUFU.EX2 R41, R41 ;  /* 0x0000002900297308 */ /* 0x000fe20000000800 */
[----:B--2---:R-:W-:-:S07]  /*4920*/  FADD.FTZ R8, R48, R7 ;  /* 0x0000000730087221 */ /* 0x004fce0000010000 */
[----:B------:R-:W1:Y:S01]  /*4930*/  MUFU.EX2 R60, R57 ;  /* 0x00000039003c7308 */ /* 0x000e620000000800 */
[----:B0-----:R-:W-:-:S07]  /*4940*/  FADD.FTZ R7, R51, R4 ;  /* 0x0000000433077221 */ /* 0x001fce0000010000 */
[----:B------:R-:W0:Y:S08]  /*4950*/  MUFU.EX2 R54, R54 ;  /* 0x0000003600367308 */ /* 0x000e300000000800 */
[----:B------:R-:W2:Y:S01]  /*4960*/  MUFU.EX2 R55, R55 ;  /* 0x0000003700377308 */ /* 0x000ea20000000800 */
[----:B-1----:R-:W-:Y:S01]  /*4970*/  F2FP.SATFINITE.E4M3.F32.PACK_AB_MERGE_C R9, R60, R41, RZ ;  /* 0x000000293c09723e */ /* 0x002fe200048070ff */
[----:B------:R-:W-:-:S03]  /*4980*/  FADD.FTZ R41, R41, R8 ;  /* 0x0000000829297221 */ /* 0x000fc60000010000 */
[----:B------:R-:W-:Y:S01]  /*4990*/  F2FP.SATFINITE.E4M3.F32.PACK_AB_MERGE_C R214, R48, R39, R9 ;  /* 0x0000002730d6723e */ /* 0x000fe20004807009 */
[----:B------:R-:W-:-:S01]  /*49a0*/  FADD.FTZ R60, R60, R41 ;  /* 0x000000293c3c7221 */ /* 0x000fc20000010000 */
[----:B------:R-:W-:Y:S01]  /*49b0*/  IMAD.MOV.U32 R48, RZ, RZ, R119 ;  /* 0x000000ffff307224 */ /* 0x000fe200078e0077 */
[----:B------:R-:W-:Y:S01]  /*49c0*/  MUFU.EX2 R49, R49 ;  /* 0x0000003100317308 */ /* 0x000fe20000000800 */
[----:B0-----:R-:W-:-:S01]  /*49d0*/  FADD.FTZ R8, R54, R7 ;  /* 0x0000000736087221 */ /* 0x001fc20000010000 */
[--C-:B------:R-:W-:Y:S02]  /*49e0*/  IMAD.MOV.U32 R41, RZ, RZ, R119.reuse ;  /* 0x000000ffff297224 */ /* 0x100fe400078e0077 */
[----:B------:R-:W-:-:S04]  /*49f0*/  IMAD.MOV.U32 R39, RZ, RZ, R119 ;  /* 0x000000ffff277224 */ /* 0x000fc800078e0077 */
[----:B------:R-:W0:Y:S01]  /*4a00*/  MUFU.EX2 R68, R68 ;  /* 0x0000004400447308 */ /* 0x000e220000000800 */
[C---:B--2---:R-:W-:Y:S01]  /*4a10*/  F2FP.SATFINITE.E4M3.F32.PACK_AB_MERGE_C R54, R55.reuse, R54, RZ ;  /* 0x000000363736723e */ /* 0x044fe200048070ff */
[----:B------:R-:W-:-:S03]  /*4a20*/  FADD.FTZ R55, R55, R8 ;  /* 0x0000000837377221 */ /* 0x000fc60000010000 */
[----:B------:R-:W-:Y:S01]  /*4a30*/  F2FP.SATFINITE.E4M3.F32.PACK_AB_MERGE_C R215, R51, R50, R54 ;  /* 0x0000003233d7723e */ /* 0x000fe20004807036 */
[--C-:B------:R-:W-:Y:S02]  /*4a40*/  IMAD.MOV.U32 R54, RZ, RZ, R119.reuse ;  /* 0x000000ffff367224 */ /* 0x100fe400078e0077 */
[----:B------:R-:W1:Y:S01]  /*4a50*/  MUFU.EX2 R45, R45 ;  /* 0x0000002d002d7308 */ /* 0x000e620000000800 */
[--C-:B------:R-:W-:Y:S02]  /*4a60*/  IMAD.MOV.U32 R51, RZ, RZ, R119.reuse ;  /* 0x000000ffff337224 */ /* 0x100fe400078e0077 */
[----:B------:R-:W-:-:S05]  /*4a70*/  IMAD.MOV.U32 R50, RZ, RZ, R119 ;  /* 0x000000ffff327224 */ /* 0x000fca00078e0077 */
        /* <DEDUP_REMOVED lines=14> */
[----:B------:R0:W3:Y:S01]  /*4b60*/  MUFU.EX2 R5, R56 ;  /* 0x0000003800057308 */ /* 0x0000e20000000800 */
[----:B-1----:R-:W-:-:S01]  /*4b70*/  FADD.FTZ R7, R27, R8 ;  /* 0x000000081b077221 */ /* 0x002fc20000010000 */
[----:B------:R-:W-:Y:S01]  /*4b80*/  FADD.FTZ R68, R68, R49 ;  /* 0x0000003144447221 */ /* 0x000fe20000010000 */
[----:B------:R-:W-:-:S05]  /*4b90*/  IMAD.MOV.U32 R49, RZ, RZ, R119 ;  /* 0x000000ffff317224 */ /* 0x000fca00078e0077 */
[----:B------:R-:W1:Y:S01]  /*4ba0*/  MUFU.EX2 R57, R76 ;  /* 0x0000004c00397308 */ /* 0x000e620000000800 */
[----:B--2---:R-:W-:-:S01]  /*4bb0*/  FADD.FTZ R8, R30, R7 ;  /* 0x000000071e087221 */ /* 0x004fc20000010000 */
[----:B0-----:R-:W-:-:S06]  /*4bc0*/  IMAD.MOV.U32 R56, RZ, RZ, R119 ;  /* 0x000000ffff387224 */ /* 0x001fcc00078e0077 */
[----:B------:R-:W-:Y:S01]  /*4bd0*/  MUFU.EX2 R61, R61 ;  /* 0x0000003d003d7308 */ /* 0x000fe20000000800 */
[----:B---3--:R-:W-:-:S01]  /*4be0*/  FADD.FTZ R8, R5, R8 ;  /* 0x0000000805087221 */ /* 0x008fc20000010000 */
[----:B------:R-:W-:-:S04]  /*4bf0*/  F2FP.SATFINITE.E4M3.F32.PACK_AB_MERGE_C R30, R5, R30, RZ ;  /* 0x0000001e051e723e */ /* 0x000fc800048070ff */
[----:B------:R-:W-:Y:S01]  /*4c00*/  F2FP.SATFINITE.E4M3.F32.PACK_AB_MERGE_C R217, R27, R26, R30 ;  /* 0x0000001a1bd9723e */ /* 0x000fe2000480701e */
[----:B------:R-:W-:Y:S01]  /*4c10*/  IMAD.MOV.U32 R30, RZ, RZ, R119 ;  /* 0x000000ffff1e7224 */ /* 0x000fe200078e0077 */
[----:B------:R0:W2:Y:S01]  /*4c20*/  MUFU.EX2 R76, R112 ;  /* 0x00000070004c7308 */ /* 0x0000a20000000800 */
[----:B-1----:R-:W-:-:S01]  /*4c30*/  FADD.FTZ R5, R57, R68 ;  /* 0x0000004439057221 */ /* 0x002fc20000010000 */
[--C-:B------:R-:W-:Y:S02]  /*4c40*/  IMAD.MOV.U32 R68, RZ, RZ, R119.reuse ;  /* 0x000000ffff447224 */ /* 0x100fe400078e0077 */
[--C-:B------:R-:W-:Y:S02]  /*4c50*/  IMAD.MOV.U32 R27, RZ, RZ, R119.reuse ;  /* 0x000000ffff1b7224 */ /* 0x100fe400078e0077 */
[--C-:B------:R-:W-:Y:S02]  /*4c60*/  IMAD.MOV.U32 R26, RZ, RZ, R119.reuse ;  /* 0x000000ffff1a7224 */ /* 0x100fe400078e0077 */
[----:B------:R-:W1:Y:S01]  /*4c70*/  MUFU.EX2 R77, R77 ;  /* 0x0000004d004d7308 */ /* 0x000e620000000800 */
[----:B0-----:R-:W-:-:S07]  /*4c80*/  IMAD.MOV.U32 R112, RZ, RZ, R119 ;  /* 0x000000ffff707224 */ /* 0x001fce00078e0077 */
[----:B------:R-:W0:Y:S01]  /*4c90*/  MUFU.EX2 R72, R72 ;  /* 0x0000004800487308 */ /* 0x000e220000000800 */
[----:B--2---:R-:W-:-:S07]  /*4ca0*/  F2FP.SATFINITE.E4M3.F32.PACK_AB_MERGE_C R9, R76, R61, RZ ;  /* 0x0000003d4c09723e */ /* 0x004fce00048070ff */
[----:B------:R2:W3:Y:S01]  /*4cb0*/  MUFU.EX2 R4, R85 ;  /* 0x0000005500047308 */ /* 0x0004e20000000800 */
[----:B-1----:R-:W-:-:S07]  /*4cc0*/  FADD.FTZ R7, R77, R8 ;  /* 0x000000084d077221 */ /* 0x002fce0000010000 */
[----:B------:R-:W-:Y:S01]  /*4cd0*/  MUFU.EX2 R81, R81 ;  /* 0x0000005100517308 */ /* 0x000fe20000000800 */
[C---:B0-----:R-:W-:Y:S01]  /*4ce0*/  F2FP.SATFINITE.E4M3.F32.PACK_AB_MERGE_C R218, R72.reuse, R57, R9 ;  /* 0x0000003948da723e */ /* 0x041fe20004807009 */
[----:B------:R-:W-:Y:S01]  /*4cf0*/  FADD.FTZ R72, R72, R5 ;  /* 0x0000000548487221 */ /* 0x000fe20000010000 */
[--C-:B--2---:R-:W-:Y:S02]  /*4d00*/  IMAD.MOV.U32 R85, RZ, RZ, R119.reuse ;  /* 0x000000ffff557224 */ /* 0x104fe400078e0077 */
[----:B------:R-:W-:Y:S02]  /*4d10*/  IMAD.MOV.U32 R57, RZ, RZ, R119 ;  /* 0x000000ffff397224 */ /* 0x000fe400078e0077 */
[----:B------:R-:W-:-:S01]  /*4d20*/  FADD.FTZ R5, R61, R72 ;  /* 0x000000483d057221 */ /* 0x000fc20000010000 */
[----:B------:R-:W-:Y:S01]  /*4d30*/  IMAD.MOV.U32 R72, RZ, RZ, R119 ;  /* 0x000000ffff487224 */ /* 0x000fe200078e0077 */
[----:B------:R-:W0:Y:S01]  /*4d40*/  MUFU.EX2 R88, R88 ;  /* 0x0000005800587308 */ /* 0x000e220000000800 */
[----:B---3--:R-:W-:-:S01]  /*4d50*/  FADD.FTZ R8, R4, R7 ;  /* 0x0000000704087221 */ /* 0x008fc20000010000 */
[----:B------:R-:W-:Y:S01]  /*4d60*/  FADD.FTZ R5, R76, R5 ;  /* 0x000000054c057221 */ /* 0x000fe20000010000 */
[----:B------:R-:W-:-:S02]  /*4d70*/  IMAD.MOV.U32 R76, RZ, RZ, R119 ;  /* 0x000000ffff4c7224 */ /* 0x000fc400078e0077 */
[----:B------:R-:W-:Y:S01]  /*4d80*/  IMAD.MOV.U32 R61, RZ, RZ, R119 ;  /* 0x000000ffff3d7224 */ /* 0x000fe200078e0077 */
[----:B0-----:R-:W-:Y:S01]  /*4d90*/  F2FP.SATFINITE.E4M3.F32.PACK_AB_MERGE_C R7, R88, R81, RZ ;  /* 0x000000515807723e */ /* 0x001fe200048070ff */
[----:B------:R-:W-:-:S03]  /*4da0*/  FADD.FTZ R81, R81, R8 ;  /* 0x0000000851517221 */ /* 0x000fc60000010000 */
[----:B------:R-:W-:Y:S01]  /*4db0*/  F2FP.SATFINITE.E4M3.F32.PACK_AB_MERGE_C R219, R4, R77, R7 ;  /* 0x0000004d04db723e */ /* 0x000fe20004807007 */
[----:B------:R-:W-:-:S01]  /*4dc0*/  FADD.FTZ R4, R88, R81 ;  /* 0x0000005158047221 */ /* 0x000fc20000010000 */
        /* <DEDUP_REMOVED lines=57> */
.L_x_3033:
[----:B------:R-:W-:Y:S01]  /*5160*/  ISETP.NE.AND P2, PT, RZ, UR41, PT ;  /* 0x00000029ff007c0c */ /* 0x000fe2000bf45270 */
[----:B------:R-:W-:-:S04]  /*5170*/  UISETP.NE.AND UP0, UPT, UR50, 0x1, UPT ;  /* 0x000000013200788c */ /* 0x000fc8000bf05270 */
[----:B------:R-:W-:-:S04]  /*5180*/  USEL UR43, URZ, 0x1, UP0 ;  /* 0x000000013f2b7887 */ /* 0x000fc80008000000 */
[----:B------:R-:W-:-:S04]  /*5190*/  ULOP3.LUT UR43, UR52, UR43, URZ, 0x3c, !UPT ;  /* 0x0000002b342b7292 */ /* 0x000fc8000f8e3c3f */
[----:B------:R-:W-:Y:S08]  /*51a0*/  @P2 BRA `(.L_x_3024) ;  /* 0x0000000000442947 */ /* 0x000ff00003800000 */
[----:B------:R-:W-:Y:S05]  /*51b0*/  @!P0 BRA `(.L_x_3025) ;  /* 0x0000000000048947 */ /* 0x000fea0003800000 */
[----:B------:R-:W-:Y:S01]  /*51c0*/  BPT.TRAP 0x1 ;  /* 0x000000040000795c */ /* 0x000fe20000300000 */
.L_x_3025:
        /* <DEDUP_REMOVED lines=12> */
.L_x_3026:
[----:B-1----:R-:W-:Y:S05]  /*5290*/  @P1 BRA `(.L_x_3024) ;  /* 0x0000000000081947 */ /* 0x002fea0003800000 */
[----:B------:R-:W1:Y:S02]  /*52a0*/  SYNCS.PHASECHK.TRANS64.TRYWAIT P1, [UR6+0x33430], R0 ;  /* 0x03343000ff0075a7 */ /* 0x000e640008020146 */
[----:B-1----:R-:W-:Y:S05]  /*52b0*/  @!P1 BRA `(.L_x_3027) ;  /* 0x000000c000cc9947 */ /* 0x002fea0003800000 */
.L_x_3024:
[----:B01----:R-:W-:Y:S01]  /*52c0*/  VIADD R0, R23, 0x8 ;  /* 0x0000000817007836 */ /* 0x003fe20000000000 */
        /* <DEDUP_REMOVED lines=185> */
[----:B0-----:R-:W-:Y:S05]  /*5e60*/  @P2 BRA `(.L_x_3028) ;  /* 0x0000000000382947 */ /* 0x001fea0003800000 */
[----:B------:R-:W-:Y:S05]  /*5e70*/  @!P0 BRA `(.L_x_3029) ;  /* 0x0000000000048947 */ /* 0x000fea0003800000 */
[----:B------:R-:W-:Y:S01]  /*5e80*/  BPT.TRAP 0x1 ;  /* 0x000000040000795c */ /* 0x000fe20000300000 */
.L_x_3029:
        /* <DEDUP_REMOVED lines=9> */
.L_x_3030:
[----:B-1----:R-:W-:Y:S05]  /*5f20*/  @P1 BRA `(.L_x_3028) ;  /* 0x0000000000081947 */ /* 0x002fea0003800000 */
[----:B------:R-:W1:Y:S02]  /*5f30*/  SYNCS.PHASECHK.TRANS64.TRYWAIT P1, [UR6+0x33450], R0 ;  /* 0x03345000ff0075a7 */ /* 0x000e640008020146 */
[----:B-1----:R-:W-:Y:S05]  /*5f40*/  @!P1 BRA `(.L_x_3031) ;  /* 0x000000b400c09947 */ /* 0x002fea0003800000 */
.L_x_3028:
[----:B01----:R-:W-:Y:S01]  /*5f50*/  FMNMX.FTZ R0, R184, R7, !PT ;  /* 0x00000007b8007209 */ /* 0x003fe20007810000 */
[----:B------:R-:W0:Y:S01]  /*5f60*/  S2UR UR6, SR_CgaCtaId ;  /* 0x00000000000679c3 */ /* 0x000e220000008800 */
[----:B------:R-:W-:Y:S01]  /*5f70*/  FMNMX.FTZ R2, R186, R9, !PT ;  /* 0x00000009ba027209 */ /* 0x000fe20007810000 */
[----:B------:R-:W-:Y:S01]  /*5f80*/  WARPGROUP.ARRIVE ;  /* 0x00000000000079c5 */ /* 0x000fe20000000000 */
[----:B------:R-:W-:Y:S01]  /*5f90*/  FMNMX.FTZ R3, R185, R0, !PT ;  /* 0x00000000b9037209 */ /* 0x000fe20007810000 */
[----:B------:R-:W-:Y:S01]  /*5fa0*/  UMOV UR7, 0xc0000010 ;  /* 0xc000001000077882 */ /* 0x000fe20000000000 */
[----:B------:R-:W-:-:S03]  /*5fb0*/  FMNMX.FTZ R11, R187, R2, !PT ;  /* 0x00000002bb0b7209 */ /* 0x000fc60007810000 */
[----:B------:R-:W1:Y:S01]  /*5fc0*/  S2R R225, SR_TID.X ;  /* 0x0000000000e17919 */ /* 0x000e620000002100 */
        /* <DEDUP_REMOVED lines=8> */
[----:B------:R-:W-:Y:S01]  /*6050*/  FMNMX.FTZ R0, R196, R3, !PT ;  /* 0x00000003c4007209 */ /* 0x000fe20007810000 */
[----:B0-----:R-:W-:Y:S01]  /*6060*/  IMAD.U32 R2, RZ, RZ, UR6 ;  /* 0x00000006ff027e24 */ /* 0x001fe2000f8e00ff */
[----:B------:R-:W-:Y:S02]  /*6070*/  MOV R13, 0x400 ;  /* 0x00000400000d7802 */ /* 0x000fe40000000f00 */
[----:B------:R-:W-:Y:S02]  /*6080*/  FMNMX.FTZ R3, R197, R0, !PT ;  /* 0x00000000c5037209 */ /* 0x000fe40007810000 */
[----:B------:R-:W-:-:S02]  /*6090*/  LEA R0, R2, R13, 0x18 ;  /* 0x0000000d02007211 */ /* 0x000fc400078ec0ff */
[----:B------:R-:W-:Y:S02]  /*60a0*/  FMNMX.FTZ R6, R198, R11, !PT ;  /* 0x0000000bc6067209 */ /* 0x000fe40007810000 */
[----:B------:R-:W-:Y:S02]  /*60b0*/  R2UR UR6, R0 ;  /* 0x00000000000672ca */ /* 0x000fe400000e0000 */
[----:B------:R-:W-:Y:S02]  /*60c0*/  FMNMX.FTZ R11, R199, R6, !PT ;  /* 0x00000006c70b7209 */ /* 0x000fe40007810000 */
[----:B------:R-:W-:Y:S02]  /*60d0*/  FMNMX.FTZ R6, R168, R3, !PT ;  /* 0x00000003a8067209 */ /* 0x000fe40007810000 */
[----:B------:R-:W-:Y:S02]  /*60e0*/  FMNMX.FTZ R8, R170, R11, !PT ;  /* 0x0000000baa087209 */ /* 0x000fe40007810000 */
[----:B------:R-:W-:-:S02]  /*60f0*/  FMNMX.FTZ R3, R169, R6, !PT ;  /* 0x00000006a9037209 */ /* 0x000fc40007810000 */
[----:B------:R-:W-:Y:S02]  /*6100*/  FMNMX.FTZ R11, R171, R8, !PT ;  /* 0x00000008ab0b7209 */ /* 0x000fe40007810000 */
[----:B------:R-:W-:Y:S01]  /*6110*/  FMNMX.FTZ R6, R172, R3, !PT ;  /* 0x00000003ac067209 */ /* 0x000fe20007810000 */
[----:B------:R-:W-:Y:S01]  /*6120*/  UIADD3 UR6, UR6, 0x200, URZ ;  /* 0x0000020006067890 */ /* 0x000fe2000fffe03f */
[----:B------:R-:W-:Y:S02]  /*6130*/  FMNMX.FTZ R8, R174, R11, !PT ;  /* 0x0000000bae087209 */ /* 0x000fe40007810000 */
[----:B------:R-:W-:Y:S01]  /*6140*/  FMNMX.FTZ R3, R173, R6, !PT ;  /* 0x00000006ad037209 */ /* 0x000fe20007810000 */
[----:B------:R-:W-:Y:S01]  /*6150*/  USHF.R.U32.HI UR6, URZ, 0x4, UR6 ;  /* 0x000000043f067899 */ /* 0x000fe20008011606 */
[----:B------:R-:W-:Y:S02]  /*6160*/  FMNMX.FTZ R11, R175, R8, !PT ;  /* 0x00000008af0b7209 */ /* 0x000fe40007810000 */
        /* <DEDUP_REMOVED lines=63> */
[----:B-1----:R-:W-:Y:S01]  /*6560*/  LOP3.LUT P1, RZ, R225, 0x7f, RZ, 0xc0, !PT ;  /* 0x0000007fe1ff7812 */ /* 0x002fe2000782c0ff */
[----:B------:R-:W0:Y:S04]  /*6570*/  SHFL.BFLY PT, R3, R10, 0x2, 0x1f ;  /* 0x0c401f000a037f89 */ /* 0x000e2800000e0000 */
[----:B------:R-:W1:Y:S01]  /*6580*/  SHFL.BFLY PT, R13, R8, 0x2, 0x1f ;  /* 0x0c401f00080d7f89 */ /* 0x000e6200000e0000 */
[----:B0-----:R-:W-:Y:S01]  /*6590*/  FMNMX.FTZ R11, R10, R3, !PT ;  /* 0x000000030a0b7209 */ /* 0x001fe20007810000 */
[----:B------:R-:W-:Y:S01]  /*65a0*/  IMAD.U32 R10, RZ, RZ, UR38 ;  /* 0x00000026ff0a7e24 */ /* 0x000fe2000f8e00ff */
[----:B-1----:R-:W-:-:S03]  /*65b0*/  FMNMX.FTZ R13, R8, R13, !PT ;  /* 0x0000000d080d7209 */ /* 0x002fc60007810000 */
[----:B------:R-:W0:Y:S04]  /*65c0*/  SHFL.BFLY PT, R6, R11, 0x1, 0x1f ;  /* 0x0c201f000b067f89 */ /* 0x000e2800000e0000 */
[----:B------:R-:W1:Y:S01]  /*65d0*/  SHFL.BFLY PT, R12, R13, 0x1, 0x1f ;  /* 0x0c201f000d0c7f89 */ /* 0x000e6200000e0000 */
[----:B0-----:R-:W-:Y:S02]  /*65e0*/  FMNMX.FTZ R3, R11, R6, !PT ;  /* 0x000000060b037209 */ /* 0x001fe40007810000 */
[----:B-1----:R-:W-:-:S03]  /*65f0*/  FMNMX.FTZ R6, R13, R12, !PT ;  /* 0x0000000c0d067209 */ /* 0x002fc60007810000 */
[----:B------:R-:W-:-:S04]  /*6600*/  FADD.FTZ R7, -R3, R7 ;  /* 0x0000000703077221 */ /* 0x000fc80000010100 */
[----:B------:R-:W-:Y:S01]  /*6610*/  FMUL.FTZ R8, R7, UR38 ;  /* 0x0000002607087c20 */ /* 0x000fe20008410000 */
[----:B------:R-:W-:-:S01]  /*6620*/  FADD.FTZ R7, -R6, R9 ;  /* 0x0000000906077221 */ /* 0x000fc20000010100 */
[----:B------:R-:W-:-:S03]  /*6630*/  FFMA.FTZ R9, R3, R10, -8 ;  /* 0xc100000003097423 */ /* 0x000fc6000001000a */
[----:B------:R-:W-:Y:S01]  /*6640*/  FMUL.FTZ R7, R7, UR38 ;  /* 0x0000002607077c20 */ /* 0x000fe20008410000 */
[----:B------:R-:W-:-:S01]  /*6650*/  FFMA.FTZ R10, R185, UR38, -R9 ;  /* 0x00000026b90a7c23 */ /* 0x000fc20008010809 */
[----:B------:R-:W-:Y:S02]  /*6660*/  IMAD.U32 R185, RZ, RZ, UR38 ;  /* 0x00000026ffb97e24 */ /* 0x000fe4000f8e00ff */
        /* <DEDUP_REMOVED lines=39> */
[----:B------:R-:W-:-:S02]  /*68e0*/  WARPGROUP.DEPBAR.LE gsb0, 0x0 ;  /* 0x00008000000079c5 */ /* 0x000fc40000010000 */
[----:B------:R-:W-:Y:S01]  /*68f0*/  WARPGROUP.ARRIVE ;  /* 0x00000000000079c5 */ /* 0x000fe20000000000 */
[----:B------:R-:W-:Y:S01]  /*6900*/  FFMA.FTZ R133, R6, R185, -8 ;  /* 0xc100000006857423 */ /* 0x000fe200000100b9 */
[----:B------:R-:W-:Y:S03]  /*6910*/  MUFU.EX2 R8, R8 ;  /* 0x0000000800087308 */ /* 0x000fe60000000800 */
[----:B------:R-:W-:-:S01]  /*6920*/  FFMA.FTZ R184, R186, UR38, -R133 ;  /* 0x00000026bab87c23 */ /* 0x000fc20008010885 */
[----:B------:R-:W-:Y:S01]  /*6930*/  QGMMA.64x192x32.F32.E4M3.E4M3 R24, R204, gdesc[UR4], R24, gsb0 ;  /* 0x02e00004cc187df3 */ /* 0x000fe20008000818 */
[----:B------:R-:W-:Y:S01]  /*6940*/  UIADD3 UR6, UR10, 0x300, URZ ;  /* 0x000003000a067890 */ /* 0x000fe2000fffe03f */
[--C-:B------:R-:W-:Y:S01]  /*6950*/  FFMA.FTZ R185, R187, UR38, -R133.reuse ;  /* 0x00000026bbb97c23 */ /* 0x100fe20008010885 */
[----:B------:R-:W-:Y:S01]  /*6960*/  UMOV UR7, 0xc0000010 ;  /* 0xc000001000077882 */ /* 0x000fe20000000000 */
        /* <DEDUP_REMOVED lines=17> */
[----:B0-----:R-:W-:-:S01]  /*6a80*/  FFMA.FTZ R5, R8, R5, R11 ;  /* 0x0000000508057223 */ /* 0x001fc2000001000b */
        /* <DEDUP_REMOVED lines=65> */
[----:B------:R-:W-:Y:S02]  /*6ea0*/  WARPGROUP.DEPBAR.LE gsb0, 0x0 ;  /* 0x00008000000079c5 */ /* 0x000fe40000010000 */
[----:B------:R-:W-:-:S04]  /*6eb0*/  WARPGROUP.ARRIVE ;  /* 0x00000000000079c5 */ /* 0x000fc80000000000 */
[----:B------:R-:W1:Y:S01]  /*6ec0*/  MUFU.EX2 R178, R178 ;  /* 0x000000b200b27308 */ /* 0x000e620000000800 */
[----:B0-----:R-:W-:-:S01]  /*6ed0*/  FADD.FTZ R193, R175, R192 ;  /* 0x000000c0afc17221 */ /* 0x001fc20000010000 */
[----:B------:R-:W-:Y:S01]  /*6ee0*/  QGMMA.64x192x32.F32.E4M3.E4M3 R24, R208, gdesc[UR4], R24, gsb0 ;  /* 0x02e00004d0187df3 */ /* 0x000fe20008000818 */
[----:B------:R-:W-:Y:S01]  /*6ef0*/  UIADD3 UR6, UR10, 0x480, URZ ;  /* 0x000004800a067890 */ /* 0x000fe2000fffe03f */
[----:B------:R-:W-:-:S04]  /*6f00*/  UMOV UR7, 0xc0000010 ;  /* 0xc000001000077882 */ /* 0x000fc80000000000 */
        /* <DEDUP_REMOVED lines=51> */
[----:B------:R-:W-:-:S04]  /*7240*/  WARPGROUP.ARRIVE ;  /* 0x00000000000079c5 */ /* 0x000fc80000000000 */
[----:B------:R-:W2:Y:S01]  /*7250*/  MUFU.EX2 R139, R139 ;  /* 0x0000008b008b7308 */ /* 0x000ea20000000800 */
[----:B-1----:R-:W-:-:S01]  /*7260*/  FADD.FTZ R192, R138, R193 ;  /* 0x000000c18ac07221 */ /* 0x002fc20000010000 */
[--C-:B------:R-:W-:Y:S01]  /*7270*/  FFMA.FTZ R193, R127, UR38, -R133.reuse ;  /* 0x000000267fc17c23 */ /* 0x100fe20008010885 */
[----:B------:R-:W-:-:S01]  /*7280*/  FFMA.FTZ R127, R130, UR38, -R133 ;  /* 0x00000026827f7c23 */ /* 0x000fc20008010885 */
[----:B------:R-:W-:Y:S01]  /*7290*/  QGMMA.64x192x32.F32.E4M3.E4M3 R24, R212, gdesc[UR4], R24, gsb0 ;  /* 0x02e00004d4187df3 */ /* 0x000fe20008000818 */
[----:B------:R-:W-:Y:S01]  /*72a0*/  UIADD3 UR6, UR10, 0x600, URZ ;  /* 0x000006000a067890 */ /* 0x000fe2000fffe03f */
[----:B0-----:R-:W-:Y:S01]  /*72b0*/  FADD.FTZ R5, R137, R4 ;  /* 0x0000000489057221 */ /* 0x001fe20000010000 */
[----:B------:R-:W-:Y:S01]  /*72c0*/  UMOV UR7, 0xc0000010 ;  /* 0xc000001000077882 */ /* 0x000fe20000000000 */
[----:B------:R-:W0:Y:S08]  /*72d0*/  MUFU.EX2 R140, R140 ;  /* 0x0000008c008c7308 */ /* 0x000e300000000800 */
        /* <DEDUP_REMOVED lines=8> */
[----:B------:R-:W-:-:S06]  /*7360*/  IADD3 R4, -R23, 0xb, RZ ;  /* 0x0000000b17047810 */ /* 0x000fcc0007ffe1ff */
        /* <DEDUP_REMOVED lines=8> */
[--C-:B------:R-:W-:Y:S01]  /*73f0*/  FFMA.FTZ R130, R131, UR38, -R133.reuse ;  /* 0x0000002683827c23 */ /* 0x100fe20008010885 */
[----:B------:R-:W-:-:S05]  /*7400*/  FFMA.FTZ R133, R135, UR38, -R133 ;  /* 0x0000002687857c23 */ /* 0x000fca0008010885 */
[----:B------:R-:W0:Y:S01]  /*7410*/  MUFU.EX2 R150, R150 ;  /* 0x0000009600967308 */ /* 0x000e220000000800 */
[----:B-1----:R-:W-:-:S07]  /*7420*/  FADD.FTZ R195, R147, R192 ;  /* 0x000000c093c37221 */ /* 0x002fce0000010000 */
[----:B------:R-:W1:Y:S01]  /*7430*/  MUFU.EX2 R149, R149 ;  /* 0x0000009500957308 */ /* 0x000e620000000800 */
[----:B--2---:R-:W-:-:S07]  /*7440*/  FADD.FTZ R192, R148, R5 ;  /* 0x0000000594c07221 */ /* 0x004fce0000010000 */
[----:B------:R-:W2:Y:S01]  /*7450*/  MUFU.EX2 R151, R151 ;  /* 0x0000009700977308 */ /* 0x000ea20000000800 */
[----:B0-----:R-:W-:-:S01]  /*7460*/  FADD.FTZ R194, R150, R195 ;  /* 0x000000c396c27221 */ /* 0x001fc20000010000 */
[----:B------:R-:W-:-:S04]  /*7470*/  IMAD.U32 R195, RZ, RZ, UR51 ;  /* 0x00000033ffc37e24 */ /* 0x000fc8000f8e00ff */
[----:B------:R-:W-:Y:S02]  /*7480*/  @!P1 IMAD R195, R195, 0x8, R0 ;  /* 0x00000008c3c39824 */ /* 0x000fe400078e0200 */
        /* <DEDUP_REMOVED lines=20> */
[----:B------:R-:W1:Y:S08]  /*75d0*/  MUFU.EX2 R129, R129 ;  /* 0x0000008100817308 */ /* 0x000e700000000800 */
[----:B------:R-:W3:Y:S08]  /*75e0*/  MUFU.EX2 R130, R130 ;  /* 0x0000008200827308 */ /* 0x000ef00000000800 */
[----:B------:R-:W4:Y:S08]  /*75f0*/  MUFU.EX2 R132, R132 ;  /* 0x0000008400847308 */ /* 0x000f300000000800 */
[----:B------:R-:W5:Y:S01]  /*7600*/  MUFU.EX2 R134, R134 ;  /* 0x0000008600867308 */ /* 0x000f620000000800 */
[----:B------:R-:W-:-:S02]  /*7610*/  WARPGROUP.DEPBAR.LE gsb0, 0x0 ;  /* 0x00008000000079c5 */ /* 0x000fc40000010000 */
[----:B------:R-:W-:-:S05]  /*7620*/  WARPGROUP.ARRIVE ;  /* 0x00000000000079c5 */ /* 0x000fca0000000000 */
[----:B------:R-:W5:Y:S01]  /*7630*/  MUFU.EX2 R9, R9 ;  /* 0x0000000900097308 */ /* 0x000f620000000800 */
[----:B------:R-:W-:Y:S07]  /*7640*/  QGMMA.64x192x32.F32.E4M3.E4M3 R24, R216, gdesc[UR4], R24, gsb0 ;  /* 0x02e00004d8187df3 */ /* 0x000fee0008000818 */
[----:B------:R-:W5:Y:S01]  /*7650*/  MUFU.EX2 R133, R133 ;  /* 0x0000008500857308 */ /* 0x000f620000000800 */
[----:B------:R-:W-:Y:S02]  /*7660*/  WARPGROUP.DEPBAR.LE gsb0, 0x0 ;  /* 0x00008000000079c5 */ /* 0x000fe40000010000 */
[----:B------:R2:W-:Y:S06]  /*7670*/  BAR.ARV R4, 0x100 ;  /* 0x000400040000751d */ /* 0x0005ec0000002000 */
[----:B--2---:R-:W-:-:S05]  /*7680*/  @!P1 VIADD R4, R195, 0x33440 ;  /* 0x00033440c3049836 */ /* 0x004fca0000000000 */
[----:B------:R-:W-:-:S04]  /*7690*/  @!P1 PRMT R4, RZ, 0x654, R4 ;  /* 0x00000654ff049816 */ /* 0x000fc80000000004 */
[----:B------:R2:W-:Y:S02]  /*76a0*/  @!P1 SYNCS.ARRIVE.TRANS64.RED.A1T0 RZ, [R4+URZ], RZ ;  /* 0x000000ff04ff99a7 */ /* 0x0005e4000810043f */
[----:B--2---:R-:W-:-:S01]  /*76b0*/  FADD.FTZ R4, R128, R5 ;  /* 0x0000000580047221 */ /* 0x004fc20000010000 */
[----:B0-----:R-:W-:-:S03]  /*76c0*/  FADD.FTZ R5, R127, R194 ;  /* 0x000000c27f057221 */ /* 0x001fc60000010000 */
[----:B-1----:R-:W-:Y:S01]  /*76d0*/  FADD.FTZ R131, R129, R4 ;  /* 0x0000000481837221 */ /* 0x002fe20000010000 */
[----:B---3--:R-:W-:-:S03]  /*76e0*/  FADD.FTZ R5, R130, R5 ;  /* 0x0000000582057221 */ /* 0x008fc60000010000 */
[----:B----4-:R-:W-:Y:S01]  /*76f0*/  FADD.FTZ R4, R132, R131 ;  /* 0x0000008384047221 */ /* 0x010fe20000010000 */
[----:B-----5:R-:W-:-:S03]  /*7700*/  FADD.FTZ R131, R134, R5 ;  /* 0x0000000586837221 */ /* 0x020fc60000010000 */
[----:B------:R-:W-:Y:S01]  /*7710*/  FADD.FTZ R5, R9, R4 ;  /* 0x0000000409057221 */ /* 0x000fe20000010000 */
[----:B------:R-:W-:-:S01]  /*7720*/  FADD.FTZ R4, R133, R131 ;  /* 0x0000008385047221 */ /* 0x000fc20000010000 */
[----:B------:R-:W-:Y:S06]  /*7730*/  @!P0 BRA `(.L_x_3032) ;  /* 0x0000000000048947 */ /* 0x000fec0003800000 */
[----:B------:R-:W-:Y:S01]  /*7740*/  BPT.TRAP 0x1 ;  /* 0x000000040000795c */ /* 0x000fe20000300000 */
.L_x_3032:
        /* <DEDUP_REMOVED lines=149> */
.L_x_3023:
[----:B------:R-:W-:Y:S06]  /*80a0*/  BAR.ARV 0x8, 0x120 ;  /* 0x0204800000007b1d */ /* 0x000fec0000002000 */
[----:B------:R-:W-:Y:S05]  /*80b0*/  @!P0 BRA `(.L_x_3034) ;  /* 0x0000000000048947 */ /* 0x000fea0003800000 */
[----:B------:R-:W-:Y:S01]  /*80c0*/  BPT.TRAP 0x1 ;  /* 0x000000040000795c */ /* 0x000fe20000300000 */
.L_x_3034:
[----:B------:R-:W-:Y:S02]  /*80d0*/  IMAD.U32 R7, RZ, RZ, UR51 ;  /* 0x00000033ff077e24 */ /* 0x000fe4000f8e00ff */
[----:B------:R-:W-:Y:S02]  /*80e0*/  IMAD.U32 R8, RZ, RZ, UR43 ;  /* 0x0000002bff087e24 */ /* 0x000fe4000f8e00ff */
[----:B------:R-:W-:-:S03]  /*80f0*/  IMAD R14, R7, 0x8, R0 ;  /* 0x00000008070e7824 */ /* 0x000fc600078e0200 */
[----:B------:R-:W-:-:S04]  /*8100*/  SHF.L.U32 R7, R8, 0x1f, RZ ;  /* 0x0000001f08077819 */ /* 0x000fc800000006ff */
[----:B------:R0:W1:Y:S01]  /*8110*/  SYNCS.PHASECHK.TRANS64.TRYWAIT P1, [R14+URZ+0x33450], R7 ;  /* 0x033450070e0075a7 */ /* 0x000062000802017f */
[----:B------:R-:W-:Y:S05]  /*8120*/  @!P0 BRA `(.L_x_3035) ;  /* 0x0000000000048947 */ /* 0x000fea0003800000 */
[----:B------:R-:W-:Y:S01]  /*8130*/  BPT.TRAP 0x1 ;  /* 0x000000040000795c */ /* 0x000fe20000300000 */
.L_x_3035:
        /* <DEDUP_REMOVED lines=8> */
.L_x_3036:
[----:B------:R-:W-:Y:S01]  /*81c0*/  IMAD R8, R9, 0x780, R0 ;  /* 0x0000078009087824 */ /* 0x000fe200078e0200 */
[----:B------:R-:W-:Y:S05]  /*81d0*/  WARPSYNC.ALL ;  /* 0x0000000000007948 */ /* 0x000fea0003800000 */
[----:B------:R-:W-:Y:S01]  /*81e0*/  IMAD.MOV.U32 R9, RZ, RZ, -0x3ffffff0 ;  /* 0xc0000010ff097424 */ /* 0x000fe200078e00ff */
[C---:B------:R-:W-:Y:S01]  /*81f0*/  R2UR UR6, R8.reuse ;  /* 0x00000000080672ca */ /* 0x040fe200000e0000 */
[----:B------:R-:W-:Y:S01]  /*8200*/  WARPGROUP.ARRIVE ;  /* 0x00000000000079c5 */ /* 0x000fe20000000000 */
[----:B------:R-:W-:Y:S01]  /*8210*/  VIADD R10, R8, 0x180 ;  /* 0x00000180080a7836 */ /* 0x000fe20000000000 */
[----:B------:R-:W-:Y:S01]  /*8220*/  ULDC.64 UR8, c[0x0][0x9a0] ;  /* 0x0002680000087ab9 */ /* 0x000fe20000000a00 */
[----:B------:R-:W-:Y:S01]  /*8230*/  R2UR UR7, R9 ;  /* 0x00000000090772ca */ /* 0x000fe200000e0000 */
[----:B------:R-:W-:Y:S01]  /*8240*/  IMAD.MOV.U32 R11, RZ, RZ, -0x3ffffff0 ;  /* 0xc0000010ff0b7424 */ /* 0x000fe200078e00ff */
[----:B------:R-:W-:Y:S01]  /*8250*/  UISETP.NE.U32.AND UP0, UPT, UR8, URZ, UPT ;  /* 0x0000003f0800728c */ /* 0x000fe2000bf05070 */
[----:B01----:R-:W-:-:S03]  /*8260*/  IMAD.MOV.U32 R7, RZ, RZ, 0x3f800000 ;  /* 0x3f800000ff077424 */ /* 0x003fc600078e00ff */
[----:B------:R-:W-:-:S06]  /*8270*/  UISETP.NE.AND.EX UP0, UPT, UR9, URZ, UPT, UP0 ;  /* 0x0000003f0900728c */ /* 0x000fcc000bf05300 */
[----:B------:R-:W-:Y:S01]  /*8280*/  PLOP3.LUT P1, PT, PT, PT, UP0, 0x80, 0x0 ;  /* 0x000000000000781c */ /* 0x000fe20003f2f008 */
[----:B------:R-:W-:Y:S01]  /*8290*/  QGMMA.64x192x32.F32.E4M3.E4M3 R24, R200, gdesc[UR4], R24, gsb0 ;  /* 0x02e00004c8187df3 */ /* 0x000fe20008000818 */
[----:B------:R-:W-:Y:S01]  /*82a0*/  R2UR UR6, R10 ;  /* 0x000000000a0672ca */ /* 0x000fe200000e0000 */
[----:B------:R-:W-:Y:S01]  /*82b0*/  VIADD R10, R8, 0x300 ;  /* 0x00000300080a7836 */ /* 0x000fe20000000000 */
[----:B------:R-:W-:Y:S01]  /*82c0*/  R2UR UR7, R11 ;  /* 0x000000000b0772ca */ /* 0x000fe200000e0000 */
[----:B------:R-:W-:Y:S01]  /*82d0*/  IMAD.MOV.U32 R11, RZ, RZ, -0x3ffffff0 ;  /* 0xc0000010ff0b7424 */ /* 0x000fe200078e00ff */
[----:B------:R-:W-:Y:S02]  /*82e0*/  @UP0 ULDC.64 UR10, c[0x0][0x9c8] ;  /* 0x00027200000a0ab9 */ /* 0x000fe40000000a00 */
[----:B------:R-:W-:Y:S01]  /*82f0*/  @UP0 UIMAD.WIDE.U32 UR4, UR36, UR10, URZ ;  /* 0x0000000a240402a5 */ /* 0x000fe2000f8e003f */
[----:B------:R-:W-:Y:S02]  /*8300*/  WARPGROUP.DEPBAR.LE gsb0, 0x0 ;  /* 0x00008000000079c5 */ /* 0x000fe40000010000 */
[----:B------:R-:W-:-:S10]  /*8310*/  WARPGROUP.ARRIVE ;  /* 0x00000000000079c5 */ /* 0x000fd40000000000 */
[----:B------:R-:W-:Y:S01]  /*8320*/  QGMMA.64x192x32.F32.E4M3.E4M3 R24, R204, gdesc[UR4], R24, gsb0 ;  /* 0x02e00004cc187df3 */ /* 0x000fe20008000818 */
[----:B------:R-:W-:Y:S02]  /*8330*/  R2UR UR6, R10 ;  /* 0x000000000a0672ca */ /* 0x000fe400000e0000 */
[----:B------:R-:W-:Y:S01]  /*8340*/  R2UR UR7, R11 ;  /* 0x000000000b0772ca */ /* 0x000fe200000e0000 */
[----:B------:R-:W-:Y:S02]  /*8350*/  VIADD R10, R8, 0x480 ;  /* 0x00000480080a7836 */ /* 0x000fe40000000000 */
[----:B------:R-:W-:Y:S01]  /*8360*/  IMAD.MOV.U32 R11, RZ, RZ, -0x3ffffff0 ;  /* 0xc0000010ff0b7424 */ /* 0x000fe200078e00ff */
[----:B------:R-:W-:Y:S02]  /*8370*/  WARPGROUP.DEPBAR.LE gsb0, 0x0 ;  /* 0x00008000000079c5 */ /* 0x000fe40000010000 */
[----:B------:R-:W-:-:S11]  /*8380*/  WARPGROUP.ARRIVE ;  /* 0x00000000000079c5 */ /* 0x000fd60000000000 */
[----:B------:R-:W-:Y:S01]  /*8390*/  QGMMA.64x192x32.F32.E4M3.E4M3 R24, R208, gdesc[UR4], R24, gsb0 ;  /* 0x02e00004d0187df3 */ /* 0x000fe20008000818 */
[----:B------:R-:W-:-:S04]  /*83a0*/  @UP0 UIMAD UR6, UR37, UR10, URZ ;  /* 0x0000000a250602a4 */ /* 0x000fc8000f8e023f */
[----:B------:R-:W-:Y:S02]  /*83b0*/  @UP0 UIMAD UR7, UR36, UR11, UR6 ;  /* 0x0000000b240702a4 */ /* 0x000fe4000f8e0206 */
[----:B------:R-:W-:Y:S01]  /*83c0*/  @UP0 USHF.R.S32.HI UR6, URZ, 0x1f, UR42 ;  /* 0x0000001f3f060899 */ /* 0x000fe2000801142a */
[----:B------:R-:W-:Y:S01]  /*83d0*/  @UP0 ULDC.64 UR10, c[0x0][0x9d0] ;  /* 0x00027400000a0ab9 */ /* 0x000fe20000000a00 */
[----:B------:R-:W-:Y:S02]  /*83e0*/  @UP0 UIADD3 UR5, UR5, UR7, URZ ;  /* 0x0000000705050290 */ /* 0x000fe4000fffe03f */
[----:B------:R-:W-:Y:S02]  /*83f0*/  @UP0 UIMAD UR6, UR6, UR10, URZ ;  /* 0x0000000a060602a4 */ /* 0x000fe4000f8e023f */
[----:B------:R-:W-:Y:S02]  /*8400*/  @UP0 UIMAD.WIDE.U32 UR4, UR42, UR10, UR4 ;  /* 0x0000000a2a0402a5 */ /* 0x000fe4000f8e0004 */
[----:B------:R-:W-:-:S04]  /*8410*/  @UP0 UIMAD UR6, UR42, UR11, UR6 ;  /* 0x0000000b2a0602a4 */ /* 0x000fc8000f8e0206 */
[----:B------:R-:W-:Y:S02]  /*8420*/  @UP0 UIADD3 UR5, UR5, UR6, URZ ;  /* 0x0000000605050290 */ /* 0x000fe4000fffe03f */
[----:B------:R-:W-:-:S04]  /*8430*/  @UP0 ULEA UR6, UP1, UR4, UR8, 0x2 ;  /* 0x0000000804060291 */ /* 0x000fc8000f82103f */
[----:B------:R-:W-:-:S03]  /*8440*/  @UP0 ULEA.HI.X UR5, UR4, UR9, UR5, 0x2, UP1 ;  /* 0x0000000904050291 */ /* 0x000fc600088f1405 */
[----:B------:R-:W-:Y:S02]  /*8450*/  @UP0 UMOV UR4, UR6 ;  /* 0x0000000600040c82 */ /* 0x000fe40008000000 */
[----:B------:R-:W-:Y:S02]  /*8460*/  IMAD.U32 R12, RZ, RZ, UR4 ;  /* 0x00000004ff0c7e24 */ /* 0x000fe4000f8e00ff */
[----:B------:R-:W-:-:S05]  /*8470*/  IMAD.U32 R13, RZ, RZ, UR5 ;  /* 0x00000005ff0d7e24 */ /* 0x000fca000f8e00ff */
[----:B------:R0:W2:Y:S01]  /*8480*/  @P1 LDG.E R7, desc[UR48][R12.64] ;  /* 0x000000300c071981 */ /* 0x0000a2000c1e1900 */
[----:B------:R-:W-:Y:S02]  /*8490*/  R2UR UR6, R10 ;  /* 0x000000000a0672ca */ /* 0x000fe400000e0000 */
[----:B------:R-:W-:Y:S01]  /*84a0*/  R2UR UR7, R11 ;  /* 0x000000000b0772ca */ /* 0x000fe200000e0000 */
[----:B------:R-:W-:Y:S02]  /*84b0*/  VIADD R8, R8, 0x600 ;  /* 0x0000060008087836 */ /* 0x000fe40000000000 */
[----:B------:R-:W-:Y:S01]  /*84c0*/  IMAD.MOV.U32 R9, RZ, RZ, -0x3ffffff0 ;  /* 0xc0000010ff097424 */ /* 0x000fe200078e00ff */
[----:B------:R-:W-:Y:S02]  /*84d0*/  WARPGROUP.DEPBAR.LE gsb0, 0x0 ;  /* 0x00008000000079c5 */ /* 0x000fe40000010000 */
[----:B------:R-:W-:-:S07]  /*84e0*/  WARPGROUP.ARRIVE ;  /* 0x00000000000079c5 */ /* 0x000fce0000000000 */
[----:B------:R-:W-:Y:S01]  /*84f0*/  QGMMA.64x192x32.F32.E4M3.E4M3 R24, R212, gdesc[UR4], R24, gsb0 ;  /* 0x02e00004d4187df3 */ /* 0x000fe20008000818 */
[----:B------:R-:W-:Y:S02]  /*8500*/  R2UR UR6, R8 ;  /* 0x00000000080672ca */ /* 0x000fe400000e0000 */
[----:B------:R-:W-:Y:S01]  /*8510*/  R2UR UR7, R9 ;  /* 0x00000000090772ca */ /* 0x000fe200000e0000 */
[----:B------:R-:W1:Y:S04]  /*8520*/  SHFL.BFLY PT, R0, R5, 0x2, 0x1f ;  /* 0x0c401f0005007f89 */ /* 0x000e6800000e0000 */
[----:B------:R-:W3:Y:S01]  /*8530*/  SHFL.BFLY PT, R11, R4, 0x2, 0x1f ;  /* 0x0c401f00040b7f89 */ /* 0x000ee200000e0000 */
[----:B-1----:R-:W-:-:S01]  /*8540*/  FADD.FTZ R0, R0, R5 ;  /* 0x0000000500007221 */ /* 0x002fc20000010000 */
[----:B---3--:R-:W-:-:S04]  /*8550*/  FADD.FTZ R11, R11, R4 ;  /* 0x000000040b0b7221 */ /* 0x008fc80000010000 */
[----:B------:R-:W1:Y:S04]  /*8560*/  SHFL.BFLY PT, R9, R0, 0x1, 0x1f ;  /* 0x0c201f0000097f89 */ /* 0x000e6800000e0000 */
[----:B------:R-:W0:Y:S01]  /*8570*/  SHFL.BFLY PT, R8, R11, 0x1, 0x1f ;  /* 0x0c201f000b087f89 */ /* 0x000e2200000e0000 */
[----:B-1----:R-:W-:-:S01]  /*8580*/  FADD.FTZ R10, R0, R9 ;  /* 0x00000009000a7221 */ /* 0x002fc20000010000 */
        /* <DEDUP_REMOVED lines=10> */
[----:B------:R-:W0:Y:S01]  /*8630*/  @P2 MUFU.LG2 R5, R15 ;  /* 0x0000000f00052308 */ /* 0x000e220000000c00 */
[----:B------:R-:W-:Y:S02]  /*8640*/  WARPGROUP.DEPBAR.LE gsb0, 0x0 ;  /* 0x00008000000079c5 */ /* 0x000fe40000010000 */
[----:B------:R-:W-:-:S06]  /*8650*/  WARPGROUP.ARRIVE ;  /* 0x00000000000079c5 */ /* 0x000fcc0000000000 */
[----:B------:R-:W-:Y:S01]  /*8660*/  QGMMA.64x192x32.F32.E4M3.E4M3 R24, R216, gdesc[UR4], R24, gsb0 ;  /* 0x02e00004d8187df3 */ /* 0x000fe20008000818 */
[----:B------:R-:W1:Y:S08]  /*8670*/  @P3 MUFU.LG2 R9, R20 ;  /* 0x0000001400093308 */ /* 0x000e700000000c00 */
[----:B------:R-:W3:Y:S01]  /*8680*/  @P1 MUFU.RCP R12, R13 ;  /* 0x0000000d000c1308 */ /* 0x000ee20000001000 */
[----:B------:R-:W-:-:S02]  /*8690*/  IMAD.U32 R11, RZ, RZ, UR38 ;  /* 0x00000026ff0b7e24 */ /* 0x000fc4000f8e00ff */
[----:B------:R-:W-:Y:S02]  /*86a0*/  IMAD.U32 R120, RZ, RZ, UR38 ;  /* 0x00000026ff787e24 */ /* 0x000fe4000f8e00ff */
[----:B0-----:R-:W-:Y:S01]  /*86b0*/  @P2 FMUL.FTZ R5, R5, 0.69314718246459960938 ;  /* 0x3f31721805052820 */ /* 0x001fe20000410000 */
[----:B------:R-:W-:Y:S01]  /*86c0*/  @P2 FMUL.FTZ R10, R11, 0.69314718246459960938 ;  /* 0x3f3172180b0a2820 */ /* 0x000fe20000410000 */
[----:B------:R-:W-:Y:S01]  /*86d0*/  @P3 FMUL.FTZ R120, R120, 0.69314718246459960938 ;  /* 0x3f31721878783820 */ /* 0x000fe20000410000 */
[----:B-1----:R-:W-:Y:S01]  /*86e0*/  @P3 FMUL.FTZ R9, R9, 0.69314718246459960938 ;  /* 0x3f31721809093820 */ /* 0x002fe20000410000 */
[----:B------:R-:W-:Y:S02]  /*86f0*/  IMAD.MOV.U32 R0, RZ, RZ, -0x800000 ;  /* 0xff800000ff007424 */ /* 0x000fe400078e00ff */
[----:B--2---:R-:W-:Y:S01]  /*8700*/  FMUL.FTZ R8, R8, R7 ;  /* 0x0000000708087220 */ /* 0x004fe20000410000 */
[----:B------:R-:W-:Y:S02]  /*8710*/  IMAD.MOV.U32 R4, RZ, RZ, -0x800000 ;  /* 0xff800000ff047424 */ /* 0x000fe400078e00ff */
[----:B------:R-:W-:Y:S01]  /*8720*/  @P2 FFMA.FTZ R0, R10, R3, R5 ;  /* 0x000000030a002223 */ /* 0x000fe20000010005 */
[----:B------:R-:W-:-:S01]  /*8730*/  @P3 FFMA.FTZ R4, R120, R6, R9 ;  /* 0x0000000678043223 */ /* 0x000fc20000010009 */
[----:B---3--:R-:W-:Y:S01]  /*8740*/  FMUL.FTZ R7, R12, R7 ;  /* 0x000000070c077220 */ /* 0x008fe20000410000 */
[----:B------:R-:W-:-:S02]  /*8750*/  WARPGROUP.DEPBAR.LE gsb0, 0x0 ;  /* 0x00008000000079c5 */ /* 0x000fc40000010000 */
[----:B------:R-:W-:Y:S05]  /*8760*/  @!P0 BRA `(.L_x_3038) ;  /* 0x0000000000048947 */ /* 0x000fea0003800000 */
[----:B------:R-:W-:Y:S01]  /*8770*/  BPT.TRAP 0x1 ;  /* 0x000000040000795c */ /* 0x000fe20000300000 */
.L_x_3038:
[----:B------:R-:W-:Y:S01]  /*8780*/  VIADD R3, R14, 0x33460 ;  /* 0x000334600e037836 */ /* 0x000fe20000000000 */
[----:B------:R-:W-:Y:S01]  /*8790*/  UIADD3 UR51, UR51, 0x1, URZ ;  /* 0x0000000133337890 */ /* 0x000fe2000fffe03f */
[-C--:B------:R-:W-:Y:S01]  /*87a0*/  FMUL.FTZ R142, R24, R8.reuse ;  /* 0x00000008188e7220 */ /* 0x080fe20000410000 */
[-C--:B------:R-:W-:Y:S01]  /*87b0*/  FMUL.FTZ R140, R25, R8.reuse ;  /* 0x00000008198c7220 */ /* 0x080fe20000410000 */
[-C--:B------:R-:W-:Y:S01]  /*87c0*/  FMUL.FTZ R141, R28, R8.reuse ;  /* 0x000000081c8d7220 */ /* 0x080fe20000410000 */
[----:B------:R-:W-:Y:S01]  /*87d0*/  PRMT R3, R2, 0x654, R3 ;  /* 0x0000065402037816 */ /* 0x000fe20000000003 */
[----:B------:R-:W-:Y:S01]  /*87e0*/  UISETP.NE.AND UP0, UPT, UR51, 0x2, UPT ;  /* 0x000000023300788c */ /* 0x000fe2000bf05270 */
        /* <DEDUP_REMOVED lines=98> */
[----:B0-----:R-:W-:-:S12]  /*8e10*/  ULOP3.LUT UR43, UR43, UR4, URZ, 0x3c, !UPT ;  /* 0x000000042b2b7292 */ /* 0x001fd8000f8e3c3f */
.L_x_3016:
        /* <DEDUP_REMOVED lines=18> */
[----:B------:R0:W2:Y:S01]  /*8f40*/  LDG.E.CONSTANT R3, desc[UR48][R6.64] ;  /* 0x0000003006037981 */ /* 0x0000a2000c1e9900 */
[----:B------:R-:W-:Y:S01]  /*8f50*/  F2FP.BF16.F32.PACK_AB R41, R41, R44 ;  /* 0x0000002c2929723e */ /* 0x000fe200000010ff */
[----:B------:R-:W-:Y:S01]  /*8f60*/  USHF.L.U32 UR8, UR36, 0x2, URZ ;  /* 0x0000000224087899 */ /* 0x000fe2000800063f */
[----:B------:R-:W-:Y:S01]  /*8f70*/  F2FP.BF16.F32.PACK_AB R39, R39, R42 ;  /* 0x0000002a2727723e */ /* 0x000fe200000010ff */
[----:B------:R-:W1:Y:S01]  /*8f80*/  S2R R5, SR_SWINHI ;  /* 0x0000000000057919 */ /* 0x000e620000002f00 */
[----:B------:R-:W-:Y:S01]  /*8f90*/  F2FP.BF16.F32.PACK_AB R40, R37, R40 ;  /* 0x000000282528723e */ /* 0x000fe200000010ff */
[----:B------:R-:W-:Y:S01]  /*8fa0*/  ULDC.64 UR6, c[0x0][0xbd8] ;  /* 0x0002f60000067ab9 */ /* 0x000fe20000000a00 */
[----:B------:R-:W-:Y:S01]  /*8fb0*/  F2FP.BF16.F32.PACK_AB R38, R35, R38 ;  /* 0x000000262326723e */ /* 0x000fe200000010ff */
[----:B------:R-:W-:Y:S01]  /*8fc0*/  USHF.L.U64.HI UR9, UR36, 0x2, UR37 ;  /* 0x0000000224097899 */ /* 0x000fe20008010225 */
[----:B------:R-:W-:Y:S01]  /*8fd0*/  F2FP.BF16.F32.PACK_AB R21, R21, R26 ;  /* 0x0000001a1515723e */ /* 0x000fe200000010ff */
[----:B------:R-:W-:Y:S01]  /*8fe0*/  UIADD3 UR4, UP1, UR8, UR6, URZ ;  /* 0x0000000608047290 */ /* 0x000fe2000ff3e03f */
[----:B0-----:R-:W-:Y:S01]  /*8ff0*/  LOP3.LUT P0, R6, R70, 0x3, RZ, 0xc0, !PT ;  /* 0x0000000346067812 */ /* 0x001fe2000780c0ff */
[----:B------:R-:W-:Y:S01]  /*9000*/  UISETP.NE.U32.AND UP0, UPT, UR6, URZ, UPT ;  /* 0x0000003f0600728c */ /* 0x000fe2000bf05070 */
[----:B------:R-:W-:Y:S01]  /*9010*/  F2FP.BF16.F32.PACK_AB R20, R13, R20 ;  /* 0x000000140d14723e */ /* 0x000fe200000010ff */
[----:B------:R-:W-:Y:S01]  /*9020*/  UIADD3.X UR6, UR9, UR7, URZ, UP1, !UPT ;  /* 0x0000000709067290 */ /* 0x000fe20008ffe43f */
[----:B------:R-:W-:Y:S01]  /*9030*/  ISETP.EQ.OR P0, PT, R6, 0x3, !P0 ;  /* 0x000000030600780c */ /* 0x000fe20004702670 */
[----:B------:R-:W-:Y:S01]  /*9040*/  UISETP.NE.AND.EX UP0, UPT, UR7, URZ, UPT, UP0 ;  /* 0x0000003f0700728c */ /* 0x000fe2000bf05300 */
[----:B------:R-:W-:-:S02]  /*9050*/  F2FP.BF16.F32.PACK_AB R11, R11, R14 ;  /* 0x0000000e0b0b723e */ /* 0x000fc400000010ff */
        /* <DEDUP_REMOVED lines=8> */
[----:B------:R-:W-:Y:S02]  /*90e0*/  SEL R40, R40, R41, P0 ;  /* 0x0000002928287207 */ /* 0x000fe40000000000 */
[----:B------:R-:W-:Y:S02]  /*90f0*/  MOV R6, R2 ;  /* 0x0000000200067202 */ /* 0x000fe40000000f00 */
[----:B-1----:R-:W-:Y:S02]  /*9100*/  MOV R7, R5 ;  /* 0x0000000500077202 */ /* 0x002fe40000000f00 */
[----:B------:R-:W-:-:S02]  /*9110*/  SEL R82, R11, R10, P0 ;  /* 0x0000000a0b527207 */ /* 0x000fc40000000000 */
[----:B------:R-:W-:Y:S01]  /*9120*/  SEL R84, R10, R11, P0 ;  /* 0x0000000b0a547207 */ /* 0x000fe20000000000 */
[----:B------:R-:W-:Y:S01]  /*9130*/  IMAD.WIDE R28, R223, 0x2, R6 ;  /* 0x00000002df1c7825 */ /* 0x000fe200078e0206 */
[----:B------:R-:W-:Y:S02]  /*9140*/  SEL R38, R38, R39, P0 ;  /* 0x0000002726267207 */ /* 0x000fe40000000000 */
[----:B------:R-:W-:Y:S02]  /*9150*/  SEL R114, R21, R20, P0 ;  /* 0x0000001415727207 */ /* 0x000fe40000000000 */
[----:B------:R-:W-:Y:S02]  /*9160*/  SEL R116, R20, R21, P0 ;  /* 0x0000001514747207 */ /* 0x000fe40000000000 */
[----:B------:R-:W-:Y:S02]  /*9170*/  LOP3.LUT R5, R28, 0x380, RZ, 0xc0, !PT ;  /* 0x000003801c057812 */ /* 0x000fe400078ec0ff */
[----:B------:R-:W-:-:S02]  /*9180*/  F2FP.BF16.F32.PACK_AB R49, R49, R52 ;  /* 0x000000343131723e */ /* 0x000fc400000010ff */
[----:B------:R-:W-:Y:S02]  /*9190*/  F2FP.BF16.F32.PACK_AB R47, R47, R50 ;  /* 0x000000322f2f723e */ /* 0x000fe400000010ff */
[----:B------:R-:W-:Y:S02]  /*91a0*/  F2FP.BF16.F32.PACK_AB R48, R45, R48 ;  /* 0x000000302d30723e */ /* 0x000fe400000010ff */
[----:B------:R-:W-:Y:S02]  /*91b0*/  F2FP.BF16.F32.PACK_AB R33, R33, R36 ;  /* 0x000000242121723e */ /* 0x000fe400000010ff */
[----:B------:R-:W-:Y:S02]  /*91c0*/  F2FP.BF16.F32.PACK_AB R31, R31, R34 ;  /* 0x000000221f1f723e */ /* 0x000fe400000010ff */
[----:B------:R-:W-:Y:S02]  /*91d0*/  F2FP.BF16.F32.PACK_AB R30, R27, R30 ;  /* 0x0000001e1b1e723e */ /* 0x000fe400000010ff */
[----:B------:R-:W-:-:S02]  /*91e0*/  F2FP.BF16.F32.PACK_AB R24, R15, R24 ;  /* 0x000000180f18723e */ /* 0x000fc400000010ff */
[C---:B------:R-:W-:Y:S02]  /*91f0*/  IADD3 R10, P4, R28.reuse, 0x20, RZ ;  /* 0x000000201c0a7810 */ /* 0x040fe40007f9e0ff */
[C---:B------:R-:W-:Y:S02]  /*9200*/  IADD3 R39, P5, R28.reuse, 0x40, RZ ;  /* 0x000000401c277810 */ /* 0x040fe40007fbe0ff */
[C---:B------:R-:W-:Y:S01]  /*9210*/  IADD3 R41, P6, R28.reuse, 0x60, RZ ;  /* 0x000000601c297810 */ /* 0x040fe20007fde0ff */
[--C-:B------:R-:W-:Y:S01]  /*9220*/  IMAD.X R37, RZ, RZ, R29.reuse, P4 ;  /* 0x000000ffff257224 */ /* 0x100fe200020e061d */
[C---:B------:R-:W-:Y:S01]  /*9230*/  IADD3 R20, P1, R28.reuse, 0x4000, RZ ;  /* 0x000040001c147810 */ /* 0x040fe20007f3e0ff */
[----:B------:R-:W-:Y:S01]  /*9240*/  IMAD.X R35, RZ, RZ, R29, P5 ;  /* 0x000000ffff237224 */ /* 0x000fe200028e061d */
[----:B------:R-:W-:Y:S02]  /*9250*/  IADD3 R43, P2, R28, 0x4020, RZ ;  /* 0x000040201c2b7810 */ /* 0x000fe40007f5e0ff */
[----:B------:R-:W-:-:S02]  /*9260*/  F2FP.BF16.F32.PACK_AB R121, R121, R122 ;  /* 0x0000007a7979723e */ /* 0x000fc400000010ff */
[----:B------:R-:W-:Y:S02]  /*9270*/  F2FP.BF16.F32.PACK_AB R73, R73, R76 ;  /* 0x0000004c4949723e */ /* 0x000fe400000010ff */
[----:B------:R-:W-:Y:S02]  /*9280*/  F2FP.BF16.F32.PACK_AB R57, R57, R64 ;  /* 0x000000403939723e */ /* 0x000fe400000010ff */
[----:B------:R-:W-:Y:S02]  /*9290*/  SEL R118, R9, R8, P0 ;  /* 0x0000000809767207 */ /* 0x000fe40000000000 */
[----:B------:R-:W-:Y:S02]  /*92a0*/  SEL R122, R8, R9, P0 ;  /* 0x00000009087a7207 */ /* 0x000fe40000000000 */
[----:B------:R-:W-:Y:S02]  /*92b0*/  SHF.R.U64 R5, R5, 0x3, RZ ;  /* 0x0000000305057819 */ /* 0x000fe400000012ff */
[----:B------:R-:W-:-:S02]  /*92c0*/  SEL R64, R49, R48, P0 ;  /* 0x0000003031407207 */ /* 0x000fc40000000000 */
[----:B------:R-:W-:Y:S02]  /*92d0*/  SEL R70, R33, R32, P0 ;  /* 0x0000002021467207 */ /* 0x000fe40000000000 */
[----:B------:R-:W-:Y:S01]  /*92e0*/  SEL R74, R32, R33, P0 ;  /* 0x00000021204a7207 */ /* 0x000fe20000000000 */
[--C-:B------:R-:W-:Y:S01]  /*92f0*/  IMAD.X R33, RZ, RZ, R29.reuse, P6 ;  /* 0x000000ffff217224 */ /* 0x100fe200030e061d */
[----:B------:R-:W-:Y:S02]  /*9300*/  SEL R76, R25, R24, P0 ;  /* 0x00000018194c7207 */ /* 0x000fe40000000000 */
[----:B------:R-:W-:Y:S01]  /*9310*/  SEL R78, R24, R25, P0 ;  /* 0x00000019184e7207 */ /* 0x000fe20000000000 */
[----:B------:R-:W-:Y:S01]  /*9320*/  IMAD.X R25, RZ, RZ, R29, P2 ;  /* 0x000000ffff197224 */ /* 0x000fe200010e061d */
[----:B------:R-:W-:Y:S02]  /*9330*/  SEL R106, R47, R46, P0 ;  /* 0x0000002e2f6a7207 */ /* 0x000fe40000000000 */
[----:B------:R-:W-:-:S02]  /*9340*/  SEL R110, R31, R30, P0 ;  /* 0x0000001e1f6e7207 */ /* 0x000fc40000000000 */
[----:B------:R-:W-:Y:S01]  /*9350*/  SEL R112, R30, R31, P0 ;  /* 0x0000001f1e707207 */ /* 0x000fe20000000000 */
[----:B------:R-:W-:Y:S01]  /*9360*/  IMAD.X R31, RZ, RZ, R29, P1 ;  /* 0x000000ffff1f7224 */ /* 0x000fe200008e061d */
[----:B------:R-:W-:Y:S02]  /*9370*/  LOP3.LUT R8, R10, 0x380, RZ, 0xc0, !PT ;  /* 0x000003800a087812 */ /* 0x000fe400078ec0ff */
[----:B------:R-:W-:Y:S02]  /*9380*/  F2FP.BF16.F32.PACK_AB R129, R129, R130 ;  /* 0x000000828181723e */ /* 0x000fe400000010ff */
[----:B------:R-:W-:Y:S02]  /*9390*/  F2FP.BF16.F32.PACK_AB R125, R125, R126 ;  /* 0x0000007e7d7d723e */ /* 0x000fe400000010ff */
[----:B------:R-:W-:Y:S02]  /*93a0*/  F2FP.BF16.F32.PACK_AB R54, R51, R54 ;  /* 0x000000363336723e */ /* 0x000fe400000010ff */
[----:B------:R-:W-:-:S02]  /*93b0*/  SEL R48, R48, R49, P0 ;  /* 0x0000003130307207 */ /* 0x000fc40000000000 */
[----:B------:R-:W-:Y:S02]  /*93c0*/  SEL R46, R46, R47, P0 ;  /* 0x0000002f2e2e7207 */ /* 0x000fe40000000000 */
[----:B------:R-:W-:Y:S02]  /*93d0*/  LOP3.LUT R12, R39, 0x380, RZ, 0xc0, !PT ;  /* 0x00000380270c7812 */ /* 0x000fe400078ec0ff */
[C---:B------:R-:W-:Y:S02]  /*93e0*/  IADD3 R45, P3, R28.reuse, 0x4040, RZ ;  /* 0x000040401c2d7810 */ /* 0x040fe40007f7e0ff */
[C---:B------:R-:W-:Y:S02]  /*93f0*/  IADD3 R47, P4, R28.reuse, 0x4060, RZ ;  /* 0x000040601c2f7810 */ /* 0x040fe40007f9e0ff */
[C---:B------:R-:W-:Y:S01]  /*9400*/  IADD3 R126, P5, R28.reuse, 0x8000, RZ ;  /* 0x000080001c7e7810 */ /* 0x040fe20007fbe0ff */
[--C-:B------:R-:W-:Y:S01]  /*9410*/  IMAD.X R27, RZ, RZ, R29.reuse, P3 ;  /* 0x000000ffff1b7224 */ /* 0x100fe200018e061d */
[C---:B------:R-:W-:Y:S01]  /*9420*/  IADD3 R49, P6, R28.reuse, 0x8020, RZ ;  /* 0x000080201c317810 */ /* 0x040fe20007fde0ff */
[--C-:B------:R-:W-:Y:S01]  /*9430*/  IMAD.X R21, RZ, RZ, R29.reuse, P4 ;  /* 0x000000ffff157224 */ /* 0x100fe200020e061d */
[C---:B------:R-:W-:Y:S01]  /*9440*/  IADD3 R51, P1, R28.reuse, 0x8040, RZ ;  /* 0x000080401c337810 */ /* 0x040fe20007f3e0ff */
[--C-:B------:R-:W-:Y:S01]  /*9450*/  IMAD.X R15, RZ, RZ, R29.reuse, P5 ;  /* 0x000000ffff0f7224 */ /* 0x100fe200028e061d */
[----:B------:R-:W-:Y:S01]  /*9460*/  IADD3 R130, P2, R28, 0x8060, RZ ;  /* 0x000080601c827810 */ /* 0x000fe20007f5e0ff */
[--C-:B------:R-:W-:Y:S01]  /*9470*/  IMAD.X R13, RZ, RZ, R29.reuse, P6 ;  /* 0x000000ffff0d7224 */ /* 0x100fe200030e061d */
[----:B------:R-:W-:Y:S01]  /*9480*/  LOP3.LUT R28, R5, R28, RZ, 0x3c, !PT ;  /* 0x0000001c051c7212 */ /* 0x000fe200078e3cff */
[--C-:B------:R-:W-:Y:S01]  /*9490*/  IMAD.X R11, RZ, RZ, R29.reuse, P1 ;  /* 0x000000ffff0b7224 */ /* 0x100fe200008e061d */
[----:B------:R-:W-:Y:S01]  /*94a0*/  SHF.R.U64 R5, R8, 0x3, RZ ;  /* 0x0000000308057819 */ /* 0x000fe200000012ff */
[----:B------:R-:W-:Y:S01]  /*94b0*/  IMAD.X R9, RZ, RZ, R29, P2 ;  /* 0x000000ffff097224 */ /* 0x000fe200010e061d */
[----:B------:R-:W-:-:S02]  /*94c0*/  SHF.R.U64 R8, R12, 0x3, RZ ;  /* 0x000000030c087819 */ /* 0x000fc400000012ff */
[----:B------:R-:W-:Y:S02]  /*94d0*/  LOP3.LUT R14, R41, 0x380, RZ, 0xc0, !PT ;  /* 0x00000380290e7812 */ /* 0x000fe400078ec0ff */
[----:B------:R-:W-:Y:S02]  /*94e0*/  LOP3.LUT R36, R5, R10, RZ, 0x3c, !PT ;  /* 0x0000000a05247212 */ /* 0x000fe400078e3cff */
[----:B------:R-:W-:Y:S02]  /*94f0*/  LOP3.LUT R34, R8, R39, RZ, 0x3c, !PT ;  /* 0x0000002708227212 */ /* 0x000fe400078e3cff */
[----:B------:R-:W-:Y:S02]  /*9500*/  LOP3.LUT R5, R20, 0x380, RZ, 0xc0, !PT ;  /* 0x0000038014057812 */ /* 0x000fe400078ec0ff */
[----:B------:R-:W-:Y:S02]  /*9510*/  LOP3.LUT R8, R43, 0x380, RZ, 0xc0, !PT ;  /* 0x000003802b087812 */ /* 0x000fe400078ec0ff */
[----:B------:R-:W-:-:S02]  /*9520*/  LOP3.LUT R10, R45, 0x380, RZ, 0xc0, !PT ;  /* 0x000003802d0a7812 */ /* 0x000fc400078ec0ff */
[----:B------:R-:W-:Y:S02]  /*9530*/  SHF.R.U64 R12, R14, 0x3, RZ ;  /* 0x000000030e0c7819 */ /* 0x000fe400000012ff */
[----:B------:R-:W-:Y:S02]  /*9540*/  SHF.R.U64 R5, R5, 0x3, RZ ;  /* 0x0000000305057819 */ /* 0x000fe400000012ff */
[----:B------:R-:W-:Y:S02]  /*9550*/  SHF.R.U64 R8, R8, 0x3, RZ ;  /* 0x0000000308087819 */ /* 0x000fe400000012ff */
[----:B------:R-:W-:Y:S02]  /*9560*/  SHF.R.U64 R10, R10, 0x3, RZ ;  /* 0x000000030a0a7819 */ /* 0x000fe400000012ff */
[----:B------:R-:W-:Y:S02]  /*9570*/  LOP3.LUT R32, R12, R41, RZ, 0x3c, !PT ;  /* 0x000000290c207212 */ /* 0x000fe400078e3cff */
[----:B------:R-:W-:-:S02]  /*9580*/  LOP3.LUT R12, R47, 0x380, RZ, 0xc0, !PT ;  /* 0x000003802f0c7812 */ /* 0x000fc400078ec0ff */
[----:B------:R-:W-:Y:S02]  /*9590*/  LOP3.LUT R30, R5, R20, RZ, 0x3c, !PT ;  /* 0x00000014051e7212 */ /* 0x000fe400078e3cff */
[----:B------:R-:W-:Y:S02]  /*95a0*/  LOP3.LUT R24, R8, R43, RZ, 0x3c, !PT ;  /* 0x0000002b08187212 */ /* 0x000fe400078e3cff */
[----:B------:R-:W-:Y:S02]  /*95b0*/  LOP3.LUT R5, R126, 0x380, RZ, 0xc0, !PT ;  /* 0x000003807e057812 */ /* 0x000fe400078ec0ff */
[----:B------:R-:W-:Y:S02]  /*95c0*/  LOP3.LUT R8, R49, 0x380, RZ, 0xc0, !PT ;  /* 0x0000038031087812 */ /* 0x000fe400078ec0ff */
[----:B------:R-:W-:Y:S02]  /*95d0*/  LOP3.LUT R26, R10, R45, RZ, 0x3c, !PT ;  /* 0x0000002d0a1a7212 */ /* 0x000fe400078e3cff */
[----:B------:R-:W-:-:S02]  /*95e0*/  LOP3.LUT R39, R130, 0x380, RZ, 0xc0, !PT ;  /* 0x0000038082277812 */ /* 0x000fc400078ec0ff */
[----:B------:R-:W-:Y:S02]  /*95f0*/  LOP3.LUT R10, R51, 0x380, RZ, 0xc0, !PT ;  /* 0x00000380330a7812 */ /* 0x000fe400078ec0ff */
[----:B------:R-:W-:Y:S02]  /*9600*/  SHF.R.U64 R12, R12, 0x3, RZ ;  /* 0x000000030c0c7819 */ /* 0x000fe400000012ff */
[----:B------:R-:W-:Y:S02]  /*9610*/  F2FP.BF16.F32.PACK_AB R141, R141, R142 ;  /* 0x0000008e8d8d723e */ /* 0x000fe400000010ff */
[----:B------:R-:W-:Y:S02]  /*9620*/  F2FP.BF16.F32.PACK_AB R140, R139, R140 ;  /* 0x0000008c8b8c723e */ /* 0x000fe400000010ff */
[----:B------:R-:W-:Y:S02]  /*9630*/  SHF.R.U64 R5, R5, 0x3, RZ ;  /* 0x0000000305057819 */ /* 0x000fe400000012ff */
[----:B------:R-:W-:-:S02]  /*9640*/  SHF.R.U64 R8, R8, 0x3, RZ ;  /* 0x0000000308087819 */ /* 0x000fc400000012ff */
[----:B------:R-:W-:Y:S02]  /*9650*/  F2FP.BF16.F32.PACK_AB R104, R101, R104 ;  /* 0x000000686568723e */ /* 0x000fe400000010ff */
[----:B------:R-:W-:Y:S02]  /*9660*/  F2FP.BF16.F32.PACK_AB R137, R137, R138 ;  /* 0x0000008a8989723e */ /* 0x000fe400000010ff */
[----:B------:R-:W-:Y:S02]  /*9670*/  F2FP.BF16.F32.PACK_AB R136, R135, R136 ;  /* 0x000000888788723e */ /* 0x000fe400000010ff */
[----:B------:R-:W-:Y:S02]  /*9680*/  SHF.R.U64 R39, R39, 0x3, RZ ;  /* 0x0000000327277819 */ /* 0x000fe400000012ff */
[----:B------:R-:W-:Y:S02]  /*9690*/  F2FP.BF16.F32.PACK_AB R97, R97, R100 ;  /* 0x000000646161723e */ /* 0x000fe400000010ff */
[----:B------:R-:W-:-:S02]  /*96a0*/  F2FP.BF16.F32.PACK_AB R96, R93, R96 ;  /* 0x000000605d60723e */ /* 0x000fc400000010ff */
[----:B------:R-:W-:Y:S02]  /*96b0*/  F2FP.BF16.F32.PACK_AB R72, R69, R72 ;  /* 0x000000484548723e */ /* 0x000fe400000010ff */
[----:B------:R-:W-:Y:S02]  /*96c0*/  SHF.R.U64 R10, R10, 0x3, RZ ;  /* 0x000000030a0a7819 */ /* 0x000fe400000012ff */
[----:B------:R-:W-:Y:S02]  /*96d0*/  F2FP.BF16.F32.PACK_AB R89, R89, R92 ;  /* 0x0000005c5959723e */ /* 0x000fe400000010ff */
[----:B------:R-:W-:Y:S02]  /*96e0*/  F2FP.BF16.F32.PACK_AB R88, R85, R88 ;  /* 0x000000585558723e */ /* 0x000fe400000010ff */
[----:B------:R-:W-:Y:S02]  /*96f0*/  F2FP.BF16.F32.PACK_AB R128, R127, R128 ;  /* 0x000000807f80723e */ /* 0x000fe400000010ff */
[----:B------:R-:W-:-:S02]  /*9700*/  LOP3.LUT R20, R12, R47, RZ, 0x3c, !PT ;  /* 0x0000002f0c147212 */ /* 0x000fc400078e3cff */
[----:B------:R-:W-:Y:S02]  /*9710*/  F2FP.BF16.F32.PACK_AB R133, R133, R134 ;  /* 0x000000868585723e */ /* 0x000fe400000010ff */
[----:B------:R-:W-:Y:S02]  /*9720*/  F2FP.BF16.F32.PACK_AB R132, R131, R132 ;  /* 0x000000848384723e */ /* 0x000fe400000010ff */
[----:B------:R-:W-:Y:S02]  /*9730*/  F2FP.BF16.F32.PACK_AB R80, R77, R80 ;  /* 0x000000504d50723e */ /* 0x000fe400000010ff */
[----:B------:R-:W-:Y:S02]  /*9740*/  F2FP.BF16.F32.PACK_AB R124, R123, R124 ;  /* 0x0000007c7b7c723e */ /* 0x000fe400000010ff */
[----:B------:R-:W-:Y:S02]  /*9750*/  SEL R42, R141, R140, P0 ;  /* 0x0000008c8d2a7207 */ /* 0x000fe40000000000 */
[----:B------:R-:W-:-:S02]  /*9760*/  LOP3.LUT R14, R5, R126, RZ, 0x3c, !PT ;  /* 0x0000007e050e7212 */ /* 0x000fc400078e3cff */
[----:B------:R-:W-:Y:S02]  /*9770*/  LOP3.LUT R12, R8, R49, RZ, 0x3c, !PT ;  /* 0x00000031080c7212 */ /* 0x000fe400078e3cff */
[----:B------:R-:W-:Y:S02]  /*9780*/  F2FP.BF16.F32.PACK_AB R120, R65, R120 ;  /* 0x000000784178723e */ /* 0x000fe400000010ff */
[----:B------:R-:W-:Y:S02]  /*9790*/  F2FP.BF16.F32.PACK_AB R66, R59, R66 ;  /* 0x000000423b42723e */ /* 0x000fe400000010ff */
[----:B------:R-:W-:Y:S02]  /*97a0*/  SEL R140, R140, R141, P0 ;  /* 0x0000008d8c8c7207 */ /* 0x000fe40000000000 */
[----:B------:R-:W-:Y:S02]  /*97b0*/  SEL R44, R137, R136, P0 ;  /* 0x00000088892c7207 */ /* 0x000fe40000000000 */
[----:B------:R-:W-:-:S02]  /*97c0*/  SEL R86, R105, R104, P0 ;  /* 0x0000006869567207 */ /* 0x000fc40000000000 */
[----:B------:R-:W-:Y:S02]  /*97d0*/  LOP3.LUT R8, R39, R130, RZ, 0x3c, !PT ;  /* 0x0000008227087212 */ /* 0x000fe400078e3cff */
[----:B------:R-:W-:Y:S02]  /*97e0*/  F2FP.BF16.F32.PACK_AB R56, R53, R56 ;  /* 0x000000383538723e */ /* 0x000fe400000010ff */
[----:B------:R-:W-:Y:S02]  /*97f0*/  SEL R136, R136, R137, P0 ;  /* 0x0000008988887207 */ /* 0x000fe40000000000 */
        /* <DEDUP_REMOVED lines=24> */
[----:B------:R-:W-:Y:S02]  /*9980*/  MOV R65, R12 ;  /* 0x0000000c00417202 */ /* 0x000fe40000000f00 */
[----:B------:R-:W-:Y:S02]  /*9990*/  MOV R59, R10 ;  /* 0x0000000a003b7202 */ /* 0x000fe40000000f00 */
[----:B------:R-:W-:-:S02]  /*99a0*/  SEL R56, R56, R57, P0 ;  /* 0x0000003938387207 */ /* 0x000fc40000000000 */
[----:B------:R-:W-:Y:S02]  /*99b0*/  SEL R102, R55, R54, P0 ;  /* 0x0000003637667207 */ /* 0x000fe40000000000 */
[----:B------:R-:W-:Y:S02]  /*99c0*/  MOV R67, R14 ;  /* 0x0000000e00437202 */ /* 0x000fe40000000f00 */
[----:B------:R-:W-:Y:S02]  /*99d0*/  SEL R54, R54, R55, P0 ;  /* 0x0000003736367207 */ /* 0x000fe40000000000 */
[----:B------:R-:W-:Y:S02]  /*99e0*/  MOV R87, R28 ;  /* 0x0000001c00577202 */ /* 0x000fe40000000f00 */
[----:B------:R-:W-:Y:S01]  /*99f0*/  MOV R69, R26 ;  /* 0x0000001a00457202 */ /* 0x000fe20000000f00 */
[----:B--2---:R-:W-:Y:S01]  /*9a00*/  SHFL.IDX PT, R42, R42, R3, 0x1c1f ;  /* 0x001c1f032a2a7589 */ /* 0x004fe200000e0000 */
[----:B------:R-:W-:-:S02]  /*9a10*/  LOP3.LUT R5, R3, 0x2, RZ, 0x3c, !PT ;  /* 0x0000000203057812 */ /* 0x000fc400078e3cff */
[----:B------:R-:W-:Y:S01]  /*9a20*/  MOV R79, R32 ;  /* 0x00000020004f7202 */ /* 0x000fe20000000f00 */
[----:B------:R-:W-:Y:S01]  /*9a30*/  SHFL.IDX PT, R44, R44, R3, 0x1c1f ;  /* 0x001c1f032c2c7589 */ /* 0x000fe200000e0000 */
[----:B------:R-:W-:Y:S02]  /*9a40*/  MOV R77, R30 ;  /* 0x0000001e004d7202 */ /* 0x000fe40000000f00 */
[----:B------:R-:W-:Y:S01]  /*9a50*/  MOV R85, R36 ;  /* 0x0000002400557202 */ /* 0x000fe20000000f00 */
[----:B------:R-:W0:Y:S01]  /*9a60*/  SHFL.IDX PT, R9, R140, R5, 0x1c1f ;  /* 0x001c1f058c097589 */ /* 0x000e2200000e0000 */
[----:B------:R-:W-:Y:S02]  /*9a70*/  MOV R81, R34 ;  /* 0x0000002200517202 */ /* 0x000fe40000000f00 */
[----:B------:R-:W-:Y:S01]  /*9a80*/  MOV R75, R24 ;  /* 0x00000018004b7202 */ /* 0x000fe20000000f00 */
[----:B------:R-:W-:Y:S01]  /*9a90*/  SHFL.IDX PT, R86, R86, R3, 0x1c1f ;  /* 0x001c1f0356567589 */ /* 0x000fe200000e0000 */
[----:B------:R-:W-:-:S03]  /*9aa0*/  PLOP3.LUT P1, PT, PT, PT, UP0, 0x80, 0x0 ;  /* 0x000000000000781c */ /* 0x000fc60003f2f008 */
[----:B------:R-:W1:Y:S04]  /*9ab0*/  SHFL.IDX PT, R13, R136, R5, 0x1c1f ;  /* 0x001c1f05880d7589 */ /* 0x000e6800000e0000 */
[----:B------:R-:W2:Y:S04]  /*9ac0*/  SHFL.IDX PT, R11, R104, R5, 0x1c1f ;  /* 0x001c1f05680b7589 */ /* 0x000ea800000e0000 */
[----:B------:R-:W-:Y:S04]  /*9ad0*/  SHFL.IDX PT, R90, R90, R3, 0x1c1f ;  /* 0x001c1f035a5a7589 */ /* 0x000fe800000e0000 */
[----:B------:R-:W3:Y:S04]  /*9ae0*/  SHFL.IDX PT, R15, R96, R5, 0x1c1f ;  /* 0x001c1f05600f7589 */ /* 0x000ee800000e0000 */
[----:B------:R-:W-:Y:S01]  /*9af0*/  SHFL.IDX PT, R52, R52, R3, 0x1c1f ;  /* 0x001c1f0334347589 */ /* 0x000fe200000e0000 */
[----:B0-----:R-:W-:-:S02]  /*9b00*/  SEL R8, R42, R9, P0 ;  /* 0x000000092a087207 */ /* 0x001fc40000000000 */
[----:B------:R-:W-:Y:S01]  /*9b10*/  SEL R10, R9, R42, P0 ;  /* 0x0000002a090a7207 */ /* 0x000fe20000000000 */
[----:B------:R-:W-:Y:S04]  /*9b20*/  SHFL.IDX PT, R92, R92, R3, 0x1c1f ;  /* 0x001c1f035c5c7589 */ /* 0x000fe800000e0000 */
[----:B------:R-:W0:Y:S01]  /*9b30*/  SHFL.IDX PT, R29, R128, R5, 0x1c1f ;  /* 0x001c1f05801d7589 */ /* 0x000e2200000e0000 */
[----:B-1----:R-:W-:Y:S02]  /*9b40*/  SEL R12, R44, R13, P0 ;  /* 0x0000000d2c0c7207 */ /* 0x002fe40000000000 */
[----:B------:R-:W-:Y:S01]  /*9b50*/  SEL R14, R13, R44, P0 ;  /* 0x0000002c0d0e7207 */ /* 0x000fe20000000000 */
[----:B------:R-:W1:Y:S01]  /*9b60*/  SHFL.IDX PT, R27, R88, R5, 0x1c1f ;  /* 0x001c1f05581b7589 */ /* 0x000e6200000e0000 */
[----:B--2---:R-:W-:-:S02]  /*9b70*/  SEL R9, R86, R11, P0 ;  /* 0x0000000b56097207 */ /* 0x004fc40000000000 */
[----:B------:R-:W-:Y:S01]  /*9b80*/  SEL R11, R11, R86, P0 ;  /* 0x000000560b0b7207 */ /* 0x000fe20000000000 */
[----:B------:R-:W-:Y:S04]  /*9b90*/  SHFL.IDX PT, R50, R50, R3, 0x1c1f ;  /* 0x001c1f0332327589 */ /* 0x000fe800000e0000 */
[----:B------:R-:W-:Y:S01]  /*9ba0*/  SHFL.IDX PT, R58, R58, R3, 0x1c1f ;  /* 0x001c1f033a3a7589 */ /* 0x000fe200000e0000 */
[----:B---3--:R-:W-:Y:S02]  /*9bb0*/  SEL R13, R90, R15, P0 ;  /* 0x0000000f5a0d7207 */ /* 0x008fe40000000000 */
[----:B------:R-:W-:Y:S01]  /*9bc0*/  SEL R15, R15, R90, P0 ;  /* 0x0000005a0f0f7207 */ /* 0x000fe20000000000 */
[----:B------:R-:W-:Y:S04]  /*9bd0*/  SHFL.IDX PT, R94, R94, R3, 0x1c1f ;  /* 0x001c1f035e5e7589 */ /* 0x000fe800000e0000 */
[----:B------:R-:W2:Y:S04]  /*9be0*/  SHFL.IDX PT, R21, R132, R5, 0x1c1f ;  /* 0x001c1f0584157589 */ /* 0x000ea800000e0000 */
[----:B------:R-:W3:Y:S01]  /*9bf0*/  SHFL.IDX PT, R33, R124, R5, 0x1c1f ;  /* 0x001c1f057c217589 */ /* 0x000ee200000e0000 */
[----:B0-----:R-:W-:-:S02]  /*9c00*/  SEL R28, R52, R29, P0 ;  /* 0x0000001d341c7207 */ /* 0x001fc40000000000 */
[----:B------:R-:W-:Y:S01]  /*9c10*/  SEL R30, R29, R52, P0 ;  /* 0x000000341d1e7207 */ /* 0x000fe20000000000 */
[----:B------:R-:W0:Y:S01]  /*9c20*/  SHFL.IDX PT, R31, R80, R5, 0x1c1f ;  /* 0x001c1f05501f7589 */ /* 0x000e2200000e0000 */
[----:B-1----:R-:W-:Y:S02]  /*9c30*/  SEL R25, R92, R27, P0 ;  /* 0x0000001b5c197207 */ /* 0x002fe40000000000 */
[----:B------:R-:W-:Y:S01]  /*9c40*/  SEL R27, R27, R92, P0 ;  /* 0x0000005c1b1b7207 */ /* 0x000fe20000000000 */
[----:B------:R-:W-:Y:S04]  /*9c50*/  SHFL.IDX PT, R60, R60, R3, 0x1c1f ;  /* 0x001c1f033c3c7589 */ /* 0x000fe800000e0000 */
[----:B------:R-:W-:Y:S04]  /*9c60*/  SHFL.IDX PT, R98, R98, R3, 0x1c1f ;  /* 0x001c1f0362627589 */ /* 0x000fe800000e0000 */
[----:B------:R-:W1:Y:S04]  /*9c70*/  SHFL.IDX PT, R37, R120, R5, 0x1c1f ;  /* 0x001c1f0578257589 */ /* 0x000e6800000e0000 */
[----:B------:R-:W4:Y:S01]  /*9c80*/  SHFL.IDX PT, R35, R72, R5, 0x1c1f ;  /* 0x001c1f0548237589 */ /* 0x000f2200000e0000 */
[----:B--2---:R-:W-:-:S02]  /*9c90*/  SEL R24, R50, R21, P0 ;  /* 0x0000001532187207 */ /* 0x004fc40000000000 */
[----:B------:R-:W-:Y:S01]  /*9ca0*/  SEL R26, R21, R50, P0 ;  /* 0x00000032151a7207 */ /* 0x000fe20000000000 */
[----:B------:R-:W-:Y:S01]  /*9cb0*/  SHFL.IDX PT, R62, R62, R3, 0x1c1f ;  /* 0x001c1f033e3e7589 */ /* 0x000fe200000e0000 */
[----:B---3--:R-:W-:Y:S02]  /*9cc0*/  SEL R32, R58, R33, P0 ;  /* 0x000000213a207207 */ /* 0x008fe40000000000 */
[----:B------:R-:W-:Y:S01]  /*9cd0*/  SEL R34, R33, R58, P0 ;  /* 0x0000003a21227207 */ /* 0x000fe20000000000 */
[----:B------:R-:W-:Y:S01]  /*9ce0*/  SHFL.IDX PT, R100, R100, R3, 0x1c1f ;  /* 0x001c1f0364647589 */ /* 0x000fe200000e0000 */
[----:B0-----:R-:W-:Y:S02]  /*9cf0*/  SEL R29, R94, R31, P0 ;  /* 0x0000001f5e1d7207 */ /* 0x001fe40000000000 */
[----:B------:R-:W-:Y:S01]  /*9d00*/  SEL R31, R31, R94, P0 ;  /* 0x0000005e1f1f7207 */ /* 0x000fe20000000000 */
[----:B------:R-:W0:Y:S04]  /*9d10*/  SHFL.IDX PT, R41, R56, R5, 0x1c1f ;  /* 0x001c1f0538297589 */ /* 0x000e2800000e0000 */
[----:B------:R-:W-:Y:S04]  /*9d20*/  SHFL.IDX PT, R39, R66, R5, 0x1c1f ;  /* 0x001c1f0542277589 */ /* 0x000fe800000e0000 */
[----:B------:R-:W-:Y:S01]  /*9d30*/  SHFL.IDX PT, R102, R102, R3, 0x1c1f ;  /* 0x001c1f0366667589 */ /* 0x000fe200000e0000 */
[----:B-1----:R-:W-:-:S03]  /*9d40*/  SEL R36, R60, R37, P0 ;  /* 0x000000253c247207 */ /* 0x002fc60000000000 */
[----:B------:R-:W1:Y:S01]  /*9d50*/  SHFL.IDX PT, R43, R54, R5, 0x1c1f ;  /* 0x001c1f05362b7589 */ /* 0x000e6200000e0000 */
[----:B----4-:R-:W-:Y:S02]  /*9d60*/  SEL R33, R98, R35, P0 ;  /* 0x0000002362217207 */ /* 0x010fe40000000000 */
[----:B------:R-:W-:Y:S01]  /*9d70*/  SEL R35, R35, R98, P0 ;  /* 0x0000006223237207 */ /* 0x000fe20000000000 */
[----:B------:R-:W-:Y:S06]  /*9d80*/  BAR.SYNC.DEFER_BLOCKING 0x1, 0x100 ;  /* 0x0044000000007b1d */ /* 0x000fec0000010000 */
[----:B------:R-:W-:Y:S01]  /*9d90*/  SHFL.IDX PT, R64, R64, R3, 0x1c1f ;  /* 0x001c1f0340407589 */ /* 0x000fe200000e0000 */
[----:B0-----:R-:W-:-:S03]  /*9da0*/  SEL R42, R41, R62, P0 ;  /* 0x0000003e292a7207 */ /* 0x001fc60000000000 */
        /* <DEDUP_REMOVED lines=14> */
[----:B------:R0:W-:Y:S01]  /*9e90*/  SHFL.IDX PT, R55, R38, R5, 0x1c1f ;  /* 0x001c1f0526377589 */ /* 0x0001e200000e0000 */
[----:B-1----:R-:W-:Y:S02]  /*9ea0*/  SEL R41, R102, R43, P0 ;  /* 0x0000002b66297207 */ /* 0x002fe40000000000 */
[----:B------:R-:W-:Y:S01]  /*9eb0*/  SEL R43, R43, R102, P0 ;  /* 0x000000662b2b7207 */ /* 0x000fe20000000000 */
[----:B------:R-:W-:Y:S04]  /*9ec0*/  SHFL.IDX PT, R71, R112, R5, 0x1c1f ;  /* 0x001c1f0570477589 */ /* 0x000fe800000e0000 */
[----:B------:R-:W-:Y:S01]  /*9ed0*/  SHFL.IDX PT, R49, R78, R5, 0x1c1f ;  /* 0x001c1f054e317589 */ /* 0x000fe200000e0000 */
[----:B0-----:R-:W-:-:S03]  /*9ee0*/  SEL R38, R37, R60, P0 ;  /* 0x0000003c25267207 */ /* 0x001fc60000000000 */
[----:B------:R-:W0:Y:S01]  /*9ef0*/  SHFL.IDX PT, R51, R84, R5, 0x1c1f ;  /* 0x001c1f0554337589 */ /* 0x000e2200000e0000 */
[----:B------:R-:W-:Y:S02]  /*9f00*/  SEL R37, R100, R39, P0 ;  /* 0x0000002764257207 */ /* 0x000fe40000000000 */
[----:B------:R-:W-:Y:S01]  /*9f10*/  SEL R39, R39, R100, P0 ;  /* 0x0000006427277207 */ /* 0x000fe20000000000 */
[----:B------:R-:W-:Y:S04]  /*9f20*/  SHFL.IDX PT, R57, R116, R5, 0x1c1f ;  /* 0x001c1f0574397589 */ /* 0x000fe800000e0000 */
[----:B------:R-:W1:Y:S04]  /*9f30*/  SHFL.IDX PT, R83, R122, R5, 0x1c1f ;  /* 0x001c1f057a537589 */ /* 0x000e6800000e0000 */
[----:B------:R2:W-:Y:S04]  /*9f40*/  STSM.16.M88.4 [R87], R8 ;  /* 0x0000000857007844 */ /* 0x0005e80000000200 */
[----:B------:R3:W-:Y:S04]  /*9f50*/  STSM.16.M88.4 [R85], R12 ;  /* 0x0000000c55007844 */ /* 0x0007e80000000200 */
[----:B------:R1:W-:Y:S04]  /*9f60*/  STSM.16.M88.4 [R81], R24 ;  /* 0x0000001851007844 */ /* 0x0003e80000000200 */
[----:B------:R-:W-:Y:S01]  /*9f70*/  STSM.16.M88.4 [R79], R28 ;  /* 0x0000001c4f007844 */ /* 0x000fe20000000200 */
[----:B0-----:R-:W-:-:S02]  /*9f80*/  SEL R80, R82, R51, P0 ;  /* 0x0000003352507207 */ /* 0x001fc40000000000 */
[----:B------:R-:W-:Y:S01]  /*9f90*/  SEL R82, R51, R82, P0 ;  /* 0x0000005233527207 */ /* 0x000fe20000000000 */
[----:B------:R-:W-:Y:S01]  /*9fa0*/  STSM.16.M88.4 [R77], R32 ;  /* 0x000000204d007844 */ /* 0x000fe20000000200 */
[----:B--2---:R-:W-:Y:S02]  /*9fb0*/  SEL R8, R64, R45, P0 ;  /* 0x0000002d40087207 */ /* 0x004fe40000000000 */
[----:B------:R-:W-:Y:S01]  /*9fc0*/  SEL R10, R45, R64, P0 ;  /* 0x000000402d0a7207 */ /* 0x000fe20000000000 */
[----:B------:R-:W-:Y:S01]  /*9fd0*/  STSM.16.M88.4 [R75], R36 ;  /* 0x000000244b007844 */ /* 0x000fe20000000200 */
[----:B------:R-:W-:Y:S02]  /*9fe0*/  SEL R9, R106, R53, P0 ;  /* 0x000000356a097207 */ /* 0x000fe40000000000 */
[----:B------:R-:W-:Y:S01]  /*9ff0*/  SEL R11, R53, R106, P0 ;  /* 0x0000006a350b7207 */ /* 0x000fe20000000000 */
[----:B------:R0:W-:Y:S01]  /*a000*/  STSM.16.M88.4 [R69], R40 ;  /* 0x0000002845007844 */ /* 0x0001e20000000200 */
[----:B---3--:R-:W-:-:S02]  /*a010*/  SEL R12, R68, R3, P0 ;  /* 0x00000003440c7207 */ /* 0x008fc40000000000 */
        /* <DEDUP_REMOVED lines=8> */
[----:B------:R-:W-:Y:S02]  /*a0a0*/  SEL R24, R76, R49, P0 ;  /* 0x000000314c187207 */ /* 0x000fe40000000000 */
[----:B0-----:R-:W-:Y:S02]  /*a0b0*/  SEL R69, R110, R71, P0 ;  /* 0x000000476e457207 */ /* 0x001fe40000000000 */
[----:B------:R-:W-:Y:S01]  /*a0c0*/  SEL R71, R71, R110, P0 ;  /* 0x0000006e47477207 */ /* 0x000fe20000000000 */
[----:B--2---:R-:W-:Y:S01]  /*a0d0*/  IMAD.U32 R9, RZ, RZ, UR6 ;  /* 0x00000006ff097e24 */ /* 0x004fe2000f8e00ff */
[----:B------:R-:W-:Y:S01]  /*a0e0*/  SEL R26, R49, R76, P0 ;  /* 0x0000004c311a7207 */ /* 0x000fe20000000000 */
[----:B------:R-:W-:Y:S01]  /*a0f0*/  ULDC.64 UR6, c[0x0][0xbe0] ;  /* 0x0002f80000067ab9 */ /* 0x000fe20000000a00 */
[----:B------:R-:W-:Y:S01]  /*a100*/  SEL R25, R114, R57, P0 ;  /* 0x0000003972197207 */ /* 0x000fe20000000000 */
[----:B------:R3:W-:Y:S01]  /*a110*/  STSM.16.M88.4 [R65], R68 ;  /* 0x0000004441007844 */ /* 0x0007e20000000200 */
[----:B------:R-:W-:Y:S01]  /*a120*/  SEL R27, R57, R114, P0 ;  /* 0x00000072391b7207 */ /* 0x000fe20000000000 */
[----:B------:R-:W0:Y:S01]  /*a130*/  LDC R60, c[0x0][0xa88] ;  /* 0x0002a200ff3c7b82 */ /* 0x000e220000000800 */
[----:B------:R-:W-:Y:S01]  /*a140*/  SEL R83, R83, R118, P0 ;  /* 0x0000007653537207 */ /* 0x000fe20000000000 */
[----:B------:R-:W-:-:S02]  /*a150*/  IMAD.U32 R8, RZ, RZ, UR4 ;  /* 0x00000004ff087e24 */ /* 0x000fc4000f8e00ff */
[----:B------:R3:W-:Y:S01]  /*a160*/  STSM.16.M88.4 [R59], R24 ;  /* 0x000000183b007844 */ /* 0x0007e20000000200 */
[----:B------:R-:W-:-:S03]  /*a170*/  UISETP.NE.U32.AND UP1, UPT, UR6, URZ, UPT ;  /* 0x0000003f0600728c */ /* 0x000fc6000bf25070 */
[----:B------:R3:W-:Y:S01]  /*a180*/  STSM.16.M88.4 [R20], R80 ;  /* 0x0000005014007844 */ /* 0x0007e20000000200 */
[----:B------:R-:W-:Y:S01]  /*a190*/  BAR.SYNC.DEFER_BLOCKING 0x1, 0x100 ;  /* 0x0044000000007b1d */ /* 0x000fe20000010000 */
[----:B------:R-:W-:-:S06]  /*a1a0*/  UISETP.NE.AND.EX UP1, UPT, UR7, URZ, UPT, UP1 ;  /* 0x0000003f0700728c */ /* 0x000fcc000bf25310 */
[----:B------:R-:W-:-:S05]  /*a1b0*/  PLOP3.LUT P0, PT, PT, PT, UP1, 0x80, 0x0 ;  /* 0x000000000000781c */ /* 0x000fca0003f0f018 */
[----:B------:R-:W-:-:S04]  /*a1c0*/  @UP1 UIADD3 UR6, UP2, UR8, UR6, URZ ;  /* 0x0000000608061290 */ /* 0x000fc8000ff5e03f */
[----:B------:R-:W-:Y:S02]  /*a1d0*/  @UP1 UIADD3.X UR7, UR9, UR7, URZ, UP2, !UPT ;  /* 0x0000000709071290 */ /* 0x000fe400097fe43f */
[----:B------:R-:W-:-:S04]  /*a1e0*/  IMAD.U32 R10, RZ, RZ, UR6 ;  /* 0x00000006ff0a7e24 */ /* 0x000fc8000f8e00ff */
[----:B------:R-:W-:Y:S01]  /*a1f0*/  IMAD.U32 R11, RZ, RZ, UR7 ;  /* 0x00000007ff0b7e24 */ /* 0x000fe2000f8e00ff */
[----:B------:R-:W2:Y:S01]  /*a200*/  @P1 LDG.E R3, desc[UR48][R8.64] ;  /* 0x0000003008031981 */ /* 0x000ea2000c1e1900 */
[----:B------:R-:W-:Y:S01]  /*a210*/  IMAD R5, R18, 0x40, R16 ;  /* 0x0000004012057824 */ /* 0x000fe200078e0210 */
[----:B------:R-:W-:Y:S02]  /*a220*/  UMOV UR4, URZ ;  /* 0x0000003f00047c82 */ /* 0x000fe40008000000 */
[----:B0-----:R3:W5:Y:S01]  /*a230*/  @P0 LDG.E R60, desc[UR48][R10.64] ;  /* 0x000000300a3c0981 */ /* 0x001762000c1e1900 */
[----:B------:R-:W-:-:S03]  /*a240*/  IMAD.WIDE R6, R5, 0x2, R6 ;  /* 0x0000000205067825 */ /* 0x000fc600078e0206 */
[----:B------:R-:W-:Y:S02]  /*a250*/  IADD3 R33, P5, R6, 0x1000, RZ ;  /* 0x0000100006217810 */ /* 0x000fe40007fbe0ff */
[----:B--2---:R-:W-:Y:S01]  /*a260*/  @P1 R2UR UR4, R3 ;  /* 0x00000000030412ca */ /* 0x004fe200000e0000 */
[----:B---3--:R-:W-:-:S14]  /*a270*/  @P0 BRA `(.L_x_3041) ;  /* 0x0000000000100947 */ /* 0x008fdc0003800000 */
[----:B------:R-:W-:Y:S05]  /*a280*/  @!P1 BRA `(.L_x_3041) ;  /* 0x00000000000c9947 */ /* 0x000fea0003800000 */
[----:B------:R-:W2:Y:S04]  /*a290*/  LDG.E R3, desc[UR48][R8.64] ;  /* 0x0000003008037981 */ /* 0x000ea8000c1e1900 */
[----:B-----5:R-:W2:Y:S02]  /*a2a0*/  LDG.E R60, desc[UR48][R8.64+0x4] ;  /* 0x00000430083c7981 */ /* 0x020ea4000c1e1900 */
[----:B--2---:R-:W-:-:S07]  /*a2b0*/  IMAD.IADD R60, R60, 0x1, -R3 ;  /* 0x000000013c3c7824 */ /* 0x004fce00078e0a03 */
.L_x_3041:
[----:B------:R-:W-:Y:S01]  /*a2c0*/  USHF.R.S32.HI UR11, URZ, 0x1f, UR39 ;  /* 0x0000001f3f0b7899 */ /* 0x000fe20008011427 */
[----:B------:R-:W-:Y:S01]  /*a2d0*/  IMAD R11, R17, 0x80, R222 ;  /* 0x00000080110b7824 */ /* 0x000fe200078e02de */
[----:B------:R-:W-:Y:S01]  /*a2e0*/  ULDC.64 UR12, c[0x0][0xb70] ;  /* 0x0002dc00000c7ab9 */ /* 0x000fe20000000a00 */
[----:B------:R-:W-:Y:S01]  /*a2f0*/  USHF.R.S32.HI UR9, URZ, 0x1f, UR4 ;  /* 0x0000001f3f097899 */ /* 0x000fe20008011404 */
[C---:B------:R-:W-:Y:S01]  /*a300*/  IADD3 R53, P0, R6.reuse, 0x4000, RZ ;  /* 0x0000400006357810 */ /* 0x040fe20007f1e0ff */
[----:B------:R-:W-:Y:S01]  /*a310*/  UIMAD UR10, UR11, UR12, URZ ;  /* 0x0000000c0b0a72a4 */ /* 0x000fe2000f8e023f */
[C---:B------:R-:W-:Y:S01]  /*a320*/  IADD3 R29, P2, R6.reuse, 0x6000, RZ ;  /* 0x00006000061d7810 */ /* 0x040fe20007f5e0ff */
[----:B------:R-:W-:Y:S01]  /*a330*/  UMOV UR8, UR4 ;  /* 0x0000000400087c82 */ /* 0x000fe20008000000 */
[----:B------:R-:W-:Y:S01]  /*a340*/  USEL UR37, UR37, URZ, !UP0 ;  /* 0x0000003f25257287 */ /* 0x000fe2000c000000 */
[C---:B------:R-:W-:Y:S01]  /*a350*/  IADD3 R25, P4, R6.reuse, 0x2000, RZ ;  /* 0x0000200006197810 */ /* 0x040fe20007f9e0ff */
[----:B------:R-:W-:Y:S01]  /*a360*/  UIMAD.WIDE.U32 UR6, UR39, UR12, UR8 ;  /* 0x0000000c270672a5 */ /* 0x000fe2000f8e0008 */
[C---:B------:R-:W-:Y:S01]  /*a370*/  IADD3 R9, P3, R6.reuse, 0x3000, RZ ;  /* 0x0000300006097810 */ /* 0x040fe20007f7e0ff */
[----:B------:R-:W-:Y:S01]  /*a380*/  UIMAD UR10, UR39, UR13, UR10 ;  /* 0x0000000d270a72a4 */ /* 0x000fe2000f8e020a */
[----:B------:R-:W-:Y:S01]  /*a390*/  SHF.R.S32.HI R3, RZ, 0x1f, R11 ;  /* 0x0000001fff037819 */ /* 0x000fe2000001140b */
[----:B------:R-:W-:Y:S01]  /*a3a0*/  USEL UR36, UR36, URZ, !UP0 ;  /* 0x0000003f24247287 */ /* 0x000fe2000c000000 */
[----:B------:R-:W-:Y:S01]  /*a3b0*/  IADD3 R41, P1, R6, 0x5000, RZ ;  /* 0x0000500006297810 */ /* 0x000fe20007f3e0ff */
[----:B------:R-:W-:Y:S01]  /*a3c0*/  ULDC.64 UR12, c[0x0][0xb78] ;  /* 0x0002de00000c7ab9 */ /* 0x000fe20000000a00 */
[----:B------:R-:W-:Y:S01]  /*a3d0*/  UIADD3 UR7, UR7, UR10, URZ ;  /* 0x0000000a07077290 */ /* 0x000fe2000fffe03f */
[----:B------:R-:W-:Y:S01]  /*a3e0*/  LOP3.LUT R52, R53, 0x380, RZ, 0xc0, !PT ;  /* 0x0000038035347812 */ /* 0x000fe200078ec0ff */
[----:B------:R-:W-:Y:S01]  /*a3f0*/  UIMAD UR8, UR37, UR12, URZ ;  /* 0x0000000c250872a4 */ /* 0x000fe2000f8e023f */
[----:B------:R-:W-:Y:S01]  /*a400*/  LOP3.LUT R28, R29, 0x380, RZ, 0xc0, !PT ;  /* 0x000003801d1c7812 */ /* 0x000fe200078ec0ff */
[----:B------:R-:W-:Y:S01]  /*a410*/  UIMAD.WIDE.U32 UR6, UR36, UR12, UR6 ;  /* 0x0000000c240672a5 */ /* 0x000fe2000f8e0006 */
[----:B------:R-:W-:Y:S01]  /*a420*/  LOP3.LUT R32, R33, 0x380, RZ, 0xc0, !PT ;  /* 0x0000038021207812 */ /* 0x000fe200078ec0ff */
[----:B------:R-:W-:Y:S01]  /*a430*/  UIMAD UR8, UR36, UR13, UR8 ;  /* 0x0000000d240872a4 */ /* 0x000fe2000f8e0208 */
[----:B------:R-:W-:-:S02]  /*a440*/  LOP3.LUT R24, R25, 0x380, RZ, 0xc0, !PT ;  /* 0x0000038019187812 */ /* 0x000fc400078ec0ff */
[----:B------:R-:W-:Y:S01]  /*a450*/  LOP3.LUT R8, R9, 0x380, RZ, 0xc0, !PT ;  /* 0x0000038009087812 */ /* 0x000fe200078ec0ff */
[----:B------:R-:W-:Y:S01]  /*a460*/  ULDC.64 UR12, c[0x0][0xaa0] ;  /* 0x0002a800000c7ab9 */ /* 0x000fe20000000a00 */
[----:B------:R-:W-:Y:S01]  /*a470*/  IADD3 R5, P6, R11, UR6, RZ ;  /* 0x000000060b057c10 */ /* 0x000fe2000ffde0ff */
[----:B------:R-:W-:Y:S01]  /*a480*/  IMAD.U32 R10, RZ, RZ, UR8 ;  /* 0x00000008ff0a7e24 */ /* 0x000fe2000f8e00ff */
[----:B------:R-:W-:Y:S02]  /*a490*/  LOP3.LUT R40, R41, 0x380, RZ, 0xc0, !PT ;  /* 0x0000038029287812 */ /* 0x000fe400078ec0ff */
[----:B------:R-:W-:Y:S02]  /*a4a0*/  SHF.R.U64 R52, R52, 0x3, RZ ;  /* 0x0000000334347819 */ /* 0x000fe400000012ff */
[----:B------:R-:W-:Y:S01]  /*a4b0*/  IADD3.X R10, R3, UR7, R10, P6, !PT ;  /* 0x00000007030a7c10 */ /* 0x000fe2000b7fe40a */
[----:B------:R-:W-:Y:S01]  /*a4c0*/  ULDC.64 UR6, c[0x0][0xb40] ;  /* 0x0002d00000067ab9 */ /* 0x000fe20000000a00 */
[----:B------:R-:W-:Y:S01]  /*a4d0*/  SHF.R.U64 R28, R28, 0x3, RZ ;  /* 0x000000031c1c7819 */ /* 0x000fe200000012ff */
[----:B------:R-:W-:Y:S01]  /*a4e0*/  VIADD R3, R11, 0x8 ;  /* 0x000000080b037836 */ /* 0x000fe20000000000 */
[----:B------:R-:W-:-:S02]  /*a4f0*/  SHF.R.U64 R32, R32, 0x3, RZ ;  /* 0x0000000320207819 */ /* 0x000fc400000012ff */
[----:B------:R-:W-:Y:S02]  /*a500*/  SHF.R.U64 R24, R24, 0x3, RZ ;  /* 0x0000000318187819 */ /* 0x000fe400000012ff */
[----:B------:R-:W-:Y:S02]  /*a510*/  SHF.R.U64 R8, R8, 0x3, RZ ;  /* 0x0000000308087819 */ /* 0x000fe400000012ff */
[----:B------:R-:W-:Y:S02]  /*a520*/  LEA R38, P6, R5, UR6, 0x2 ;  /* 0x0000000605267c11 */ /* 0x000fe4000f8c10ff */
[----:B------:R-:W-:Y:S02]  /*a530*/  SHF.R.U64 R40, R40, 0x3, RZ ;  /* 0x0000000328287819 */ /* 0x000fe400000012ff */
[----:B------:R-:W-:Y:S01]  /*a540*/  LOP3.LUT R52, R52, R53, RZ, 0x3c, !PT ;  /* 0x0000003534347212 */ /* 0x000fe200078e3cff */
[--C-:B------:R-:W-:Y:S01]  /*a550*/  IMAD.X R53, RZ, RZ, R7.reuse, P0 ;  /* 0x000000ffff357224 */ /* 0x100fe200000e0607 */
[----:B------:R-:W-:Y:S01]  /*a560*/  LOP3.LUT R28, R28, R29, RZ, 0x3c, !PT ;  /* 0x0000001d1c1c7212 */ /* 0x000fe200078e3cff */
[----:B------:R-:W-:Y:S01]  /*a570*/  IMAD.X R29, RZ, RZ, R7, P2 ;  /* 0x000000ffff1d7224 */ /* 0x000fe200010e0607 */
[----:B------:R-:W-:-:S02]  /*a580*/  LOP3.LUT P0, RZ, R22, 0x3, RZ, 0xc0, !PT ;  /* 0x0000000316ff7812 */ /* 0x000fc4000780c0ff */
[----:B------:R-:W-:Y:S01]  /*a590*/  LOP3.LUT R32, R32, R33, RZ, 0x3c, !PT ;  /* 0x0000002120207212 */ /* 0x000fe200078e3cff */
[--C-:B------:R-:W-:Y:S01]  /*a5a0*/  IMAD.X R33, RZ, RZ, R7.reuse, P5 ;  /* 0x000000ffff217224 */ /* 0x100fe200028e0607 */
[----:B------:R-:W-:Y:S01]  /*a5b0*/  LOP3.LUT R24, R24, R25, RZ, 0x3c, !PT ;  /* 0x0000001918187212 */ /* 0x000fe200078e3cff */
[--C-:B------:R-:W-:Y:S01]  /*a5c0*/  IMAD.X R25, RZ, RZ, R7.reuse, P4 ;  /* 0x000000ffff197224 */ /* 0x100fe200020e0607 */
[----:B------:R-:W-:Y:S01]  /*a5d0*/  LOP3.LUT R8, R8, R9, RZ, 0x3c, !PT ;  /* 0x0000000908087212 */ /* 0x000fe200078e3cff */
[--C-:B------:R-:W-:Y:S01]  /*a5e0*/  IMAD.X R9, RZ, RZ, R7.reuse, P3 ;  /* 0x000000ffff097224 */ /* 0x100fe200018e0607 */
[----:B------:R-:W-:Y:S02]  /*a5f0*/  LEA.HI.X R39, R5, UR7, R10, 0x2, P6 ;  /* 0x0000000705277c11 */ /* 0x000fe4000b0f140a */
[----:B------:R-:W-:Y:S01]  /*a600*/  LOP3.LUT R40, R40, R41, RZ, 0x3c, !PT ;  /* 0x0000002928287212 */ /* 0x000fe200078e3cff */
[----:B------:R-:W-:Y:S01]  /*a610*/  IMAD.X R41, RZ, RZ, R7, P1 ;  /* 0x000000ffff297224 */ /* 0x000fe200008e0607 */
[----:B------:R-:W-:-:S02]  /*a620*/  IADD3 R10, P2, R6, 0xb000, RZ ;  /* 0x0000b000060a7810 */ /* 0x000fc40007f5e0ff */
[C---:B------:R-:W-:Y:S02]  /*a630*/  IADD3 R13, P6, R6.reuse, 0x7000, RZ ;  /* 0x00007000060d7810 */ /* 0x040fe40007fde0ff */
[C---:B------:R-:W-:Y:S01]  /*a640*/  IADD3 R57, P5, R6.reuse, 0x8000, RZ ;  /* 0x0000800006397810 */ /* 0x040fe20007fbe0ff */
[----:B------:R-:W-:Y:S01]  /*a650*/  UIMAD UR6, UR9, UR12, URZ ;  /* 0x0000000c090672a4 */ /* 0x000fe2000f8e023f */
[C---:B------:R-:W-:Y:S01]  /*a660*/  IADD3 R49, P4, R6.reuse, 0x9000, RZ ;  /* 0x0000900006317810 */ /* 0x040fe20007f9e0ff */
[----:B------:R-:W-:Y:S01]  /*a670*/  IMAD.MOV.U32 R64, RZ, RZ, R16 ;  /* 0x000000ffff407224 */ /* 0x000fe200078e0010 */
[----:B------:R-:W-:Y:S01]  /*a680*/  IADD3 R37, P3, R6, 0xa000, RZ ;  /* 0x0000a00006257810 */ /* 0x000fe20007f7e0ff */
[----:B------:R-:W-:Y:S01]  /*a690*/  IMAD.X R21, RZ, RZ, R7, P2 ;  /* 0x000000ffff157224 */ /* 0x000fe200010e0607 */
[-C--:B-----5:R-:W-:Y:S02]  /*a6a0*/  ISETP.GE.OR P1, PT, R11, R60.reuse, P0 ;  /* 0x0000003c0b00720c */ /* 0x0a0fe40000726670 */
[----:B------:R-:W-:-:S02]  /*a6b0*/  ISETP.GE.OR P0, PT, R3, R60, P0 ;  /* 0x0000003c0300720c */ /* 0x000fc40000706670 */
[----:B------:R-:W-:Y:S02]  /*a6c0*/  LOP3.LUT R3, R10, 0x380, RZ, 0xc0, !PT ;  /* 0x000003800a037812 */ /* 0x000fe400078ec0ff */
[----:B------:R-:W-:Y:S02]  /*a6d0*/  LOP3.LUT R12, R13, 0x380, RZ, 0xc0, !PT ;  /* 0x000003800d0c7812 */ /* 0x000fe400078ec0ff */
[----:B------:R-:W-:Y:S02]  /*a6e0*/  LOP3.LUT R56, R57, 0x380, RZ, 0xc0, !PT ;  /* 0x0000038039387812 */ /* 0x000fe400078ec0ff */
[----:B------:R-:W-:Y:S02]  /*a6f0*/  LOP3.LUT R48, R49, 0x380, RZ, 0xc0, !PT ;  /* 0x0000038031307812 */ /* 0x000fe400078ec0ff */
[----:B------:R-:W-:Y:S02]  /*a700*/  LOP3.LUT R36, R37, 0x380, RZ, 0xc0, !PT ;  /* 0x0000038025247812 */ /* 0x000fe400078ec0ff */
[----:B------:R-:W-:-:S02]  /*a710*/  LOP3.LUT R5, R6, 0x380, RZ, 0xc0, !PT ;  /* 0x0000038006057812 */ /* 0x000fc400078ec0ff */
[----:B------:R-:W-:Y:S01]  /*a720*/  SHF.R.S32.HI R65, RZ, 0x1f, R16 ;  /* 0x0000001fff417819 */ /* 0x000fe20000011410 */
[----:B------:R-:W-:Y:S01]  /*a730*/  UIMAD UR6, UR4, UR13, UR6 ;  /* 0x0000000d040672a4 */ /* 0x000fe2000f8e0206 */
[----:B------:R-:W-:Y:S01]  /*a740*/  SHF.R.U64 R3, R3, 0x3, RZ ;  /* 0x0000000303037819 */ /* 0x000fe200000012ff */
[----:B------:R-:W-:Y:S01]  /*a750*/  @!P1 STG.E desc[UR48][R38.64], R0 ;  /* 0x0000000026009986 */ /* 0x000fe2000c101930 */
[----:B------:R-:W-:Y:S02]  /*a760*/  SHF.R.U64 R12, R12, 0x3, RZ ;  /* 0x000000030c0c7819 */ /* 0x000fe400000012ff */
[----:B------:R-:W-:Y:S01]  /*a770*/  SHF.R.U64 R56, R56, 0x3, RZ ;  /* 0x0000000338387819 */ /* 0x000fe200000012ff */
[----:B------:R0:W-:Y:S01]  /*a780*/  @!P0 STG.E desc[UR48][R38.64+0x20], R4 ;  /* 0x0000200426008986 */ /* 0x0001e2000c101930 */
[----:B------:R-:W-:Y:S02]  /*a790*/  SHF.R.U64 R48, R48, 0x3, RZ ;  /* 0x0000000330307819 */ /* 0x000fe400000012ff */
[----:B------:R-:W-:Y:S01]  /*a7a0*/  SHF.R.U64 R36, R36, 0x3, RZ ;  /* 0x0000000324247819 */ /* 0x000fe200000012ff */
[----:B------:R-:W5:Y:S01]  /*a7b0*/  LD.E.128 R32, desc[UR48][R32.64] ;  /* 0x0000003020207980 */ /* 0x000f62000c101d00 */
[----:B------:R-:W-:-:S02]  /*a7c0*/  SHF.R.U64 R5, R5, 0x3, RZ ;  /* 0x0000000305057819 */ /* 0x000fc400000012ff */
[----:B------:R-:W-:Y:S01]  /*a7d0*/  LOP3.LUT R20, R3, R10, RZ, 0x3c, !PT ;  /* 0x0000000a03147212 */ /* 0x000fe200078e3cff */
[----:B------:R-:W-:Y:S01]  /*a7e0*/  IMAD.U32 R3, RZ, RZ, UR12 ;  /* 0x0000000cff037e24 */ /* 0x000fe2000f8e00ff */
        /* <DEDUP_REMOVED lines=9> */
[----:B------:R-:W-:Y:S01]  /*a880*/  IMAD.WIDE.U32 R64, R3, UR4, R64 ;  /* 0x0000000403407c25 */ /* 0x000fe2000f8e0040 */
[----:B------:R-:W5:Y:S04]  /*a890*/  LD.E.128 R24, desc[UR48][R24.64] ;  /* 0x0000003018187980 */ /* 0x000f68000c101d00 */
[----:B------:R-:W5:Y:S01]  /*a8a0*/  LD.E.128 R44, desc[UR48][R6.64] ;  /* 0x00000030062c7980 */ /* 0x000f62000c101d00 */
[----:B------:R-:W-:Y:S01]  /*a8b0*/  VIADD R65, R65, UR6 ;  /* 0x0000000641417c36 */ /* 0x000fe20008000000 */
[----:B------:R-:W-:-:S02]  /*a8c0*/  ULDC.64 UR6, c[0x0][0xae0] ;  /* 0x0002b80000067ab9 */ /* 0x000fc40000000a00 */
        /* <DEDUP_REMOVED lines=8> */
[----:B------:R0:W5:Y:S01]  /*a950*/  LD.E.128 R4, desc[UR48][R20.64] ;  /* 0x0000003014047980 */ /* 0x000162000c101d00 */
[----:B------:R-:W-:Y:S01]  /*a960*/  UIMAD UR4, UR11, UR6, URZ ;  /* 0x000000060b0472a4 */ /* 0x000fe2000f8e023f */
[----:B------:R-:W-:Y:S01]  /*a970*/  @!PT LDS RZ, [RZ] ;  /* 0x00000000fffff984 */ /* 0x000fe20000000800 */
[----:B------:R-:W-:Y:S01]  /*a980*/  @!PT LDS RZ, [RZ] ;  /* 0x00000000fffff984 */ /* 0x000fe20000000800 */
[----:B------:R-:W-:Y:S01]  /*a990*/  @!PT LDS RZ, [RZ] ;  /* 0x00000000fffff984 */ /* 0x000fe20000000800 */
[----:B------:R-:W-:Y:S01]  /*a9a0*/  @!PT LDS RZ, [RZ] ;  /* 0x00000000fffff984 */ /* 0x000fe20000000800 */
[----:B------:R1:W-:Y:S06]  /*a9b0*/  MEMBAR.ALL.CTA ;  /* 0x0000000000007992 */ /* 0x0003ec0000008000 */
[----:B-1----:R-:W1:Y:S01]  /*a9c0*/  FENCE.VIEW.ASYNC.S ;  /* 0x00000000000073c6 */ /* 0x002e620000000000 */
[----:B------:R-:W-:Y:S01]  /*a9d0*/  IMAD R19, R17, -0x80, R60 ;  /* 0xffffff8011137824 */ /* 0x000fe200078e023c */
[----:B------:R-:W-:Y:S01]  /*a9e0*/  UIMAD UR4, UR39, UR7, UR4 ;  /* 0x00000007270472a4 */ /* 0x000fe2000f8e0204 */
[----:B0-----:R-:W-:-:S02]  /*a9f0*/  IMAD.U32 R21, RZ, RZ, UR6 ;  /* 0x00000006ff157e24 */ /* 0x001fc4000f8e00ff */
[C---:B------:R-:W-:Y:S01]  /*aa00*/  VIADD R0, R18.reuse, 0x20 ;  /* 0x0000002012007836 */ /* 0x040fe20000000000 */
[----:B------:R-:W-:Y:S01]  /*aa10*/  ISETP.GE.AND P3, PT, R18, R19, PT ;  /* 0x000000131200720c */ /* 0x000fe20003f66270 */
[----:B------:R-:W-:Y:S01]  /*aa20*/  IMAD.WIDE.U32 R20, R21, UR39, R64 ;  /* 0x0000002715147c25 */ /* 0x000fe2000f8e0040 */
[----:B------:R-:W-:-:S03]  /*aa30*/  ULDC.64 UR6, c[0x0][0xae8] ;  /* 0x0002ba0000067ab9 */ /* 0x000fc60000000a00 */
[----:B------:R-:W-:Y:S01]  /*aa40*/  VIADD R21, R21, UR4 ;  /* 0x0000000415157c36 */ /* 0x000fe20008000000 */
[----:B------:R-:W-:Y:S01]  /*aa50*/  UIMAD UR4, UR37, UR6, URZ ;  /* 0x00000006250472a4 */ /* 0x000fe2000f8e023f */
[----:B------:R-:W-:Y:S01]  /*aa60*/  ISETP.GE.AND P0, PT, R0, R19, PT ;  /* 0x000000130000720c */ /* 0x000fe20003f06270 */
[----:B------:R-:W-:Y:S02]  /*aa70*/  VIADD R2, R2, 0x33420 ;  /* 0x0003342002027836 */ /* 0x000fe40000000000 */
[C---:B------:R-:W-:Y:S02]  /*aa80*/  VIADD R0, R18.reuse, 0x40 ;  /* 0x0000004012007836 */ /* 0x040fe40000000000 */
[----:B------:R-:W-:Y:S02]  /*aa90*/  VIADD R3, R18, 0x60 ;  /* 0x0000006012037836 */ /* 0x000fe40000000000 */
[----:B------:R-:W-:Y:S01]  /*aaa0*/  IMAD.U32 R65, RZ, RZ, UR6 ;  /* 0x00000006ff417e24 */ /* 0x000fe2000f8e00ff */
[----:B------:R-:W-:Y:S01]  /*aab0*/  UIMAD UR4, UR36, UR7, UR4 ;  /* 0x00000007240472a4 */ /* 0x000fe2000f8e0204 */
[----:B------:R-:W-:-:S02]  /*aac0*/  PRMT R2, RZ, 0x654, R2 ;  /* 0x00000654ff027816 */ /* 0x000fc40000000002 */
[----:B------:R-:W-:Y:S01]  /*aad0*/  IMAD.WIDE.U32 R64, R65, UR36, R20 ;  /* 0x0000002441407c25 */ /* 0x000fe2000f8e0014 */
[-C--:B------:R-:W-:Y:S01]  /*aae0*/  ISETP.GE.AND P1, PT, R0, R19.reuse, PT ;  /* 0x000000130000720c */ /* 0x080fe20003f26270 */
[----:B-1----:R0:W-:Y:S01]  /*aaf0*/  SYNCS.ARRIVE.TRANS64.RED.A1T0 RZ, [R2+URZ], RZ ;  /* 0x000000ff02ff79a7 */ /* 0x0021e2000810043f */
[----:B------:R-:W-:Y:S02]  /*ab00*/  ISETP.GE.AND P2, PT, R3, R19, PT ;  /* 0x000000130300720c */ /* 0x000fe40003f46270 */
[--C-:B------:R-:W-:Y:S01]  /*ab10*/  SHF.R.S32.HI R19, RZ, 0x1f, R18.reuse ;  /* 0x0000001fff137819 */ /* 0x100fe20000011412 */
[----:B------:R-:W-:Y:S01]  /*ab20*/  VIADD R69, R65, UR4 ;  /* 0x0000000441457c36 */ /* 0x000fe20008000000 */
[----:B------:R-:W-:Y:S01]  /*ab30*/  BSSY B1, `(.L_x_3042) ;  /* 0x0000016000017945 */ /* 0x000fe20003800000 */
[----:B------:R-:W-:-:S03]  /*ab40*/  IMAD.WIDE R20, R17, 0x80, R18 ;  /* 0x0000008011147825 */ /* 0x000fc600078e0212 */
[----:B0-----:R-:W-:Y:S05]  /*ab50*/  @P3 BRA `(.L_x_3043) ;  /* 0x00000000004c3947 */ /* 0x001fea0003800000 */
[----:B------:R-:W-:Y:S01]  /*ab60*/  ULDC.64 UR6, c[0x0][0xad8] ;  /* 0x0002b60000067ab9 */ /* 0x000fe20000000a00 */
[C---:B------:R-:W-:Y:S01]  /*ab70*/  VIADD R0, R16.reuse, 0x40 ;  /* 0x0000004010007836 */ /* 0x040fe20000000000 */
[----:B------:R-:W-:Y:S01]  /*ab80*/  ULDC UR4, c[0x0][0xa8c] ;  /* 0x0002a30000047ab9 */ /* 0x000fe20000000800 */
[C---:B------:R-:W-:Y:S01]  /*ab90*/  VIADD R60, R16.reuse, 0x80 ;  /* 0x00000080103c7836 */ /* 0x040fe20000000000 */
[----:B------:R-:W-:Y:S01]  /*aba0*/  ISETP.GE.AND P3, PT, R16, UR4, PT ;  /* 0x0000000410007c0c */ /* 0x000fe2000bf66270 */
[----:B------:R-:W-:Y:S01]  /*abb0*/  IMAD R17, R21, UR6, RZ ;  /* 0x0000000615117c24 */ /* 0x000fe2000f8e02ff */
[----:B------:R-:W-:Y:S01]  /*abc0*/  ISETP.GE.AND P4, PT, R0, UR4, PT ;  /* 0x0000000400007c0c */ /* 0x000fe2000bf86270 */
[----:B------:R-:W-:Y:S01]  /*abd0*/  IMAD.MOV.U32 R2, RZ, RZ, R64 ;  /* 0x000000ffff027224 */ /* 0x000fe200078e0040 */
[----:B------:R-:W-:Y:S01]  /*abe0*/  ISETP.GE.AND P5, PT, R60, UR4, PT ;  /* 0x000000043c007c0c */ /* 0x000fe2000bfa6270 */
[----:B------:R-:W-:Y:S02]  /*abf0*/  IMAD.MOV.U32 R3, RZ, RZ, R69 ;  /* 0x000000ffff037224 */ /* 0x000fe400078e0045 */
[----:B------:R-:W-:-:S02]  /*ac00*/  IMAD R17, R20, UR7, R17 ;  /* 0x0000000714117c24 */ /* 0x000fc4000f8e0211 */
[----:B------:R-:W-:Y:S01]  /*ac10*/  IMAD.WIDE.U32 R2, R20, UR6, R2 ;  /* 0x0000000614027c25 */ /* 0x000fe2000f8e0002 */
[----:B------:R-:W-:-:S03]  /*ac20*/  ULDC.64 UR6, c[0x0][0xa80] ;  /* 0x0002a00000067ab9 */ /* 0x000fc60000000a00 */
[----:B------:R-:W-:Y:S01]  /*ac30*/  IMAD.IADD R3, R3, 0x1, R17 ;  /* 0x0000000103037824 */ /* 0x000fe200078e0211 */
[----:B------:R-:W-:-:S04]  /*ac40*/  LEA R66, P6, R2, UR6, 0x1 ;  /* 0x0000000602427c11 */ /* 0x000fc8000f8c08ff */
[----:B------:R-:W-:-:S05]  /*ac50*/  LEA.HI.X R67, R2, UR7, R3, 0x1, P6 ;  /* 0x0000000702437c11 */ /* 0x000fca000b0f0c03 */
[----:B-----5:R0:W-:Y:S04]  /*ac60*/  @!P3 STG.E.128 desc[UR48][R66.64], R44 ;  /* 0x0000002c4200b986 */ /* 0x0201e8000c101d30 */
[----:B------:R0:W-:Y:S04]  /*ac70*/  @!P4 STG.E.128 desc[UR48][R66.64+0x80], R52 ;  /* 0x000080344200c986 */ /* 0x0001e8000c101d30 */
[----:B------:R0:W-:Y:S02]  /*ac80*/  @!P5 STG.E.128 desc[UR48][R66.64+0x100], R56 ;  /* 0x000100384200d986 */ /* 0x0001e4000c101d30 */
.L_x_3043:
[----:B------:R-:W-:Y:S05]  /*ac90*/  BSYNC B1 ;  /* 0x0000000000017941 */ /* 0x000fea0003800000 */
.L_x_3042:
        /* <DEDUP_REMOVED lines=11> */
[----:B0----5:R-:W-:-:S02]  /*ad50*/  VIADD R44, R16, 0x80 ;  /* 0x00000080102c7836 */ /* 0x021fc40000000000 */
[----:B------:R-:W-:Y:S02]  /*ad60*/  IMAD R0, R0, UR6, RZ ;  /* 0x0000000600007c24 */ /* 0x000fe4000f8e02ff */
[----:B------:R-:W-:Y:S01]  /*ad70*/  IMAD.WIDE.U32 R2, R17, UR6, R2 ;  /* 0x0000000611027c25 */ /* 0x000fe2000f8e0002 */
[----:B------:R-:W-:-:S03]  /*ad80*/  ISETP.GE.AND P5, PT, R44, UR4, PT ;  /* 0x000000042c007c0c */ /* 0x000fc6000bfa6270 */
[----:B------:R-:W-:Y:S01]  /*ad90*/  IMAD R17, R17, UR7, R0 ;  /* 0x0000000711117c24 */ /* 0x000fe2000f8e0200 */
[----:B------:R-:W-:Y:S02]  /*ada0*/  ULDC.64 UR6, c[0x0][0xa80] ;  /* 0x0002a00000067ab9 */ /* 0x000fe40000000a00 */
[----:B------:R-:W-:Y:S01]  /*adb0*/  LEA R44, P0, R2, UR6, 0x1 ;  /* 0x00000006022c7c11 */ /* 0x000fe2000f8008ff */
[----:B------:R-:W-:-:S05]  /*adc0*/  IMAD.IADD R3, R3, 0x1, R17 ;  /* 0x0000000103037824 */ /* 0x000fca00078e0211 */
[----:B------:R-:W-:-:S05]  /*add0*/  LEA.HI.X R45, R2, UR7, R3, 0x1, P0 ;  /* 0x00000007022d7c11 */ /* 0x000fca00080f0c03 */
[----:B------:R1:W-:Y:S04]  /*ade0*/  @!P3 STG.E.128 desc[UR48][R44.64], R32 ;  /* 0x000000202c00b986 */ /* 0x0003e8000c101d30 */
[----:B------:R1:W-:Y:S04]  /*adf0*/  @!P4 STG.E.128 desc[UR48][R44.64+0x80], R40 ;  /* 0x000080282c00c986 */ /* 0x0003e8000c101d30 */
[----:B------:R1:W-:Y:S02]  /*ae00*/  @!P5 STG.E.128 desc[UR48][R44.64+0x100], R48 ;  /* 0x000100302c00d986 */ /* 0x0003e4000c101d30 */
.L_x_3045:
[----:B------:R-:W-:Y:S05]  /*ae10*/  BSYNC B1 ;  /* 0x0000000000017941 */ /* 0x000fea0003800000 */
.L_x_3044:
        /* <DEDUP_REMOVED lines=11> */
[----:B-1---5:R-:W-:-:S02]  /*aed0*/  VIADD R32, R16, 0x80 ;  /* 0x0000008010207836 */ /* 0x022fc40000000000 */
        /* <DEDUP_REMOVED lines=11> */
.L_x_3047:
[----:B------:R-:W-:Y:S05]  /*af90*/  BSYNC B1 ;  /* 0x0000000000017941 */ /* 0x000fea0003800000 */
.L_x_3046:
[----:B------:R-:W-:Y:S05]  /*afa0*/  @P2 BRA `(.L_x_3048) ;  /* 0x0000000c002c2947 */ /* 0x000fea0003800000 */
[----:B------:R-:W-:Y:S01]  /*afb0*/  IADD3 R17, P0, R20, 0x60, RZ ;  /* 0x0000006014117810 */ /* 0x000fe20007f1e0ff */
[----:B------:R-:W-:Y:S01]  /*afc0*/  ULDC.64 UR6, c[0x0][0xad8] ;  /* 0x0002b60000067ab9 */ /* 0x000fe20000000a00 */
[----:B------:R-:W-:Y:S01]  /*afd0*/  IMAD.MOV.U32 R2, RZ, RZ, R64 ;  /* 0x000000ffff027224 */ /* 0x000fe200078e0040 */
[----:B------:R-:W-:Y:S01]  /*afe0*/  ULDC UR4, c[0x0][0xa8c] ;  /* 0x0002a30000047ab9 */ /* 0x000fe20000000800 */
[----:B------:R-:W-:Y:S01]  /*aff0*/  IMAD.MOV.U32 R3, RZ, RZ, R69 ;  /* 0x000000ffff037224 */ /* 0x000fe200078e0045 */
[C---:B------:R-:W-:Y:S01]  /*b000*/  ISETP.GE.AND P1, PT, R16.reuse, UR4, PT ;  /* 0x0000000410007c0c */ /* 0x040fe2000bf26270 */
[----:B------:R-:W-:Y:S02]  /*b010*/  IMAD.X R20, RZ, RZ, R21, P0 ;  /* 0x000000ffff147224 */ /* 0x000fe400000e0615 */
        /* <DEDUP_REMOVED lines=12> */
[----:B------:R4:W-:Y:S06]  /*b0e0*/  @!P2 STG.E.128 desc[UR48][R20.64+0x80], R12 ;  /* 0x0000800c1400a986 */ /* 0x0009ec000c101d30 */
[----:B------:R-:W-:Y:S05]  /*b0f0*/  @P0 BRA `(.L_x_3048) ;  /* 0x0000000800d80947 */ /* 0x000fea0003800000 */
[----:B------:R3:W-:Y:S01]  /*b100*/  STG.E.128 desc[UR48][R20.64+0x100], R4 ;  /* 0x0001000414007986 */ /* 0x0007e2000c101d30 */
[----:B------:R-:W-:Y:S05]  /*b110*/  BRA `(.L_x_3048) ;  /* 0x0000000800d07947 */ /* 0x000fea0003800000 */
.L_x_3040:
        /* <DEDUP_REMOVED lines=26> */
.L_x_3049:
        /* <DEDUP_REMOVED lines=31> */
.L_x_3051:
[----:B------:R-:W-:Y:S05]  /*b4b0*/  BSYNC B1 ;  /* 0x0000000000017941 */ /* 0x000fea0003800000 */
.L_x_3050:
        /* <DEDUP_REMOVED lines=10> */
[----:B------:R-:W-:Y:S02]  /*b560*/  IMAD.IADD R3, R3, 0x1, R7 ;  /* 0x0000000103037824 */ /* 0x000fe400078e0207 */
[----:B------:R-:W-:Y:S01]  /*b570*/  IMAD.U32 R7, RZ, RZ, UR8 ;  /* 0x00000008ff077e24 */ /* 0x000fe2000f8e00ff */
[----:B------:R-:W-:Y:S01]  /*b580*/  UIMAD UR4, UR39, UR9, UR4 ;  /* 0x00000009270472a4 */ /* 0x000fe2000f8e0204 */
[C---:B------:R-:W-:Y:S01]  /*b590*/  VIADD R0, R18.reuse, 0x20 ;  /* 0x0000002012007836 */ /* 0x040fe20000000000 */
[----:B------:R-:W-:Y:S01]  /*b5a0*/  ULDC.64 UR6, c[0x0][0xae8] ;  /* 0x0002ba0000067ab9 */ /* 0x000fe20000000a00 */
[----:B------:R-:W-:Y:S01]  /*b5b0*/  IMAD.WIDE.U32 R2, R7, UR39, R2 ;  /* 0x0000002707027c25 */ /* 0x000fe2000f8e0002 */
[----:B------:R-:W-:-:S02]  /*b5c0*/  ISETP.GE.AND P3, PT, R18, R5, PT ;  /* 0x000000051200720c */ /* 0x000fc40003f66270 */
[-C--:B------:R-:W-:Y:S01]  /*b5d0*/  ISETP.GE.AND P2, PT, R0, R5.reuse, PT ;  /* 0x000000050000720c */ /* 0x080fe20003f46270 */
[----:B------:R-:W-:Y:S01]  /*b5e0*/  VIADD R3, R3, UR4 ;  /* 0x0000000403037c36 */ /* 0x000fe20008000000 */
[----:B------:R-:W-:Y:S01]  /*b5f0*/  UIMAD UR4, UR37, UR6, URZ ;  /* 0x00000006250472a4 */ /* 0x000fe2000f8e023f */
[C---:B------:R-:W-:Y:S01]  /*b600*/  VIADD R4, R18.reuse, 0x40 ;  /* 0x0000004012047836 */ /* 0x040fe20000000000 */
[--C-:B------:R-:W-:Y:S01]  /*b610*/  SHF.R.S32.HI R7, RZ, 0x1f, R18.reuse ;  /* 0x0000001fff077819 */ /* 0x100fe20000011412 */
[----:B------:R-:W-:Y:S01]  /*b620*/  VIADD R0, R18, 0x60 ;  /* 0x0000006012007836 */ /* 0x000fe20000000000 */
[----:B------:R-:W-:Y:S01]  /*b630*/  UIMAD UR4, UR36, UR7, UR4 ;  /* 0x00000007240472a4 */ /* 0x000fe2000f8e0204 */
[----:B------:R-:W-:Y:S01]  /*b640*/  IMAD.U32 R9, RZ, RZ, UR6 ;  /* 0x00000006ff097e24 */ /* 0x000fe2000f8e00ff */
[-C--:B------:R-:W-:Y:S01]  /*b650*/  ISETP.GE.AND P1, PT, R4, R5.reuse, PT ;  /* 0x000000050400720c */ /* 0x080fe20003f26270 */
[----:B------:R-:W-:Y:S01]  /*b660*/  IMAD.MOV.U32 R6, RZ, RZ, R18 ;  /* 0x000000ffff067224 */ /* 0x000fe200078e0012 */
[----:B------:R-:W-:Y:S01]  /*b670*/  ISETP.GE.AND P0, PT, R0, R5, PT ;  /* 0x000000050000720c */ /* 0x000fe20003f06270 */
[----:B------:R-:W-:-:S04]  /*b680*/  IMAD.WIDE.U32 R4, R9, UR36, R2 ;  /* 0x0000002409047c25 */ /* 0x000fc8000f8e0002 */
[----:B------:R-:W-:Y:S02]  /*b690*/  VIADD R11, R5, UR4 ;  /* 0x00000004050b7c36 */ /* 0x000fe40008000000 */
[----:B------:R-:W-:Y:S01]  /*b6a0*/  IMAD.WIDE R6, R17, 0x80, R6 ;  /* 0x0000008011067825 */ /* 0x000fe200078e0206 */
[----:B------:R-:W-:Y:S06]  /*b6b0*/  @P3 BRA `(.L_x_3053) ;  /* 0x00000000004c3947 */ /* 0x000fec0003800000 */
        /* <DEDUP_REMOVED lines=18> */
[----:B------:R0:W-:Y:S02]  /*b7e0*/  @!P6 STG.E.128 desc[UR48][R8.64+0x100], RZ ;  /* 0x000100ff0800e986 */ /* 0x0001e4000c101d30 */
.L_x_3053:
[----:B------:R-:W-:Y:S05]  /*b7f0*/  BSYNC B1 ;  /* 0x0000000000017941 */ /* 0x000fea0003800000 */
.L_x_3052:
[----:B------:R-:W-:Y:S04]  /*b800*/  BSSY B1, `(.L_x_3054) ;  /* 0x0000017000017945 */ /* 0x000fe80003800000 */
[----:B------:R-:W-:Y:S05]  /*b810*/  @P2 BRA `(.L_x_3055) ;  /* 0x0000000000542947 */ /* 0x000fea0003800000 */
[----:B0-----:R-:W-:Y:S01]  /*b820*/  IADD3 R9, P2, R6, 0x20, RZ ;  /* 0x0000002006097810 */ /* 0x001fe20007f5e0ff */
        /* <DEDUP_REMOVED lines=19> */
[----:B------:R1:W-:Y:S02]  /*b960*/  @!P5 STG.E.128 desc[UR48][R8.64+0x100], RZ ;  /* 0x000100ff0800d986 */ /* 0x0003e4000c101d30 */
.L_x_3055:
[----:B------:R-:W-:Y:S05]  /*b970*/  BSYNC B1 ;  /* 0x0000000000017941 */ /* 0x000fea0003800000 */
.L_x_3054:
[----:B------:R-:W-:Y:S04]  /*b980*/  BSSY B1, `(.L_x_3056) ;  /* 0x0000017000017945 */ /* 0x000fe80003800000 */
[----:B------:R-:W-:Y:S05]  /*b990*/  @P1 BRA `(.L_x_3057) ;  /* 0x0000000000541947 */ /* 0x000fea0003800000 */
[----:B01----:R-:W-:Y:S01]  /*b9a0*/  IADD3 R9, P1, R6, 0x40, RZ ;  /* 0x0000004006097810 */ /* 0x003fe20007f3e0ff */
        /* <DEDUP_REMOVED lines=20> */
.L_x_3057:
[----:B------:R-:W-:Y:S05]  /*baf0*/  BSYNC B1 ;  /* 0x0000000000017941 */ /* 0x000fea0003800000 */
.L_x_3056:
        /* <DEDUP_REMOVED lines=22> */
.L_x_3048:
[----:B------:R-:W-:Y:S05]  /*bc60*/  BSYNC B0 ;  /* 0x0000000000007941 */ /* 0x000fea0003800000 */
.L_x_3039:
[----:B------:R-:W-:Y:S02]  /*bc70*/  ULDC UR4, c[0x0][0xc14] ;  /* 0x0003050000047ab9 */ /* 0x000fe40000000800 */
[----:B------:R-:W-:-:S13]  /*bc80*/  ISETP.GE.AND P0, PT, R63, UR4, PT ;  /* 0x000000043f007c0c */ /* 0x000fda000bf06270 */
[----:B------:R-:W-:Y:S05]  /*bc90*/  @!P0 BRA `(.L_x_3058) ;  /* 0xffffff5000408947 */ /* 0x000fea000383ffff */
[----:B------:R-:W-:Y:S05]  /*bca0*/  EXIT ;  /* 0x000000000000794d */ /* 0x000fea0003800000 */
.L_x_3013:
        /* <DEDUP_REMOVED lines=22> */
.L_x_3059:
        /* <DEDUP_REMOVED lines=41> */
.L_x_3065:
        /* <DEDUP_REMOVED lines=14> */
.L_x_3064:
[----:B------:R-:W-:Y:S05]  /*c180*/  BSYNC B0 ;  /* 0x0000000000007941 */ /* 0x000fea0003800000 */
.L_x_3063:
        /* <DEDUP_REMOVED lines=22> */
.L_x_3061:
        /* <DEDUP_REMOVED lines=17> */
.L_x_3066:
        /* <DEDUP_REMOVED lines=28> */
.L_x_3062:
[----:B------:R0:W-:Y:S01]  /*c5c0*/  STL [R1+0x18], R4 ;  /* 0x0000180401007387 */ /* 0x0001e20000100800 */
[----:B------:R-:W-:-:S03]  /*c5d0*/  UMOV UR38, URZ ;  /* 0x0000003f00267c82 */ /* 0x000fc60008000000 */
[----:B------:R0:W-:Y:S02]  /*c5e0*/  STL [R1+0x1c], RZ ;  /* 0x00001cff01007387 */ /* 0x0001e40000100800 */
.L_x_3067:
        /* <DEDUP_REMOVED lines=11> */
.L_x_3060:
[----:B--2---:R-:W-:Y:S01]  /*c6a0*/  IMAD.MOV.U32 R0, RZ, RZ, 0x1 ;  /* 0x00000001ff007424 */ /* 0x004fe200078e00ff */
[----:B------:R-:W-:Y:S01]  /*c6b0*/  ULDC UR4, c[0x0][0xc14] ;  /* 0x0003050000047ab9 */ /* 0x000fe20000000800 */
[----:B------:R2:W-:Y:S01]  /*c6c0*/  STL [R1+0x24], RZ ;  /* 0x000024ff01007387 */ /* 0x0005e20000100800 */
[----:B------:R-:W-:Y:S01]  /*c6d0*/  UISETP.GE.AND UP0, UPT, UR52, UR4, UPT ;  /* 0x000000043400728c */ /* 0x000fe2000bf06270 */
[----:B------:R-:W-:Y:S02]  /*c6e0*/  IMAD.MOV.U32 R19, RZ, RZ, RZ ;  /* 0x000000ffff137224 */ /* 0x000fe400078e00ff */
[----:B------:R2:W-:Y:S03]  /*c6f0*/  STL [R1+0x4], R0 ;  /* 0x0000040001007387 */ /* 0x0005e60000100800 */
[----:B------:R-:W-:-:S13]  /*c700*/  PLOP3.LUT P0, PT, PT, PT, UP0, 0x80, 0x0 ;  /* 0x000000000000781c */ /* 0x000fda0003f0f008 */
[----:B--2---:R-:W-:Y:S05]  /*c710*/  @P0 BRA `(.L_x_3068) ;  /* 0x0000004800840947 */ /* 0x004fea0003800000 */
[----:B------:R-:W2:Y:S01]  /*c720*/  S2R R0, SR_TID.X ;  /* 0x0000000000007919 */ /* 0x000ea20000002100 */
[----:B------:R-:W-:Y:S01]  /*c730*/  IMAD.MOV.U32 R19, RZ, RZ, RZ ;  /* 0x000000ffff137224 */ /* 0x000fe200078e00ff */
[----:B------:R-:W-:Y:S01]  /*c740*/  ULOP3.LUT UR42, UR40, 0x1, URZ, 0xfc, !UPT ;  /* 0x00000001282a7892 */ /* 0x000fe2000f8efc3f */
[----:B-1----:R-:W0:Y:S01]  /*c750*/  S2R R4, SR_TID.X ;  /* 0x0000000000047919 */ /* 0x002e220000002100 */
[----:B------:R-:W-:Y:S01]  /*c760*/  ULOP3.LUT UR51, UR40, 0x2, URZ, 0xfc, !UPT ;  /* 0x0000000228337892 */ /* 0x000fe2000f8efc3f */
[----:B------:R-:W-:Y:S01]  /*c770*/  ULDC UR50, c[0x0][0xc] ;  /* 0x0000030000327ab9 */ /* 0x000fe20000000800 */
[----:B------:R-:W-:Y:S01]  /*c780*/  ULDC.64 UR54, c[0x0][0x198] ;  /* 0x0000660000367ab9 */ /* 0x000fe20000000a00 */
[----:B--2---:R-:W-:Y:S01]  /*c790*/  LOP3.LUT R0, R0, 0x7f, RZ, 0xc0, !PT ;  /* 0x0000007f00007812 */ /* 0x004fe200078ec0ff */
[----:B0-----:R-:W-:-:S04]  /*c7a0*/  IMAD.SHL.U32 R2, R4, 0x20, RZ ;  /* 0x0000002004027824 */ /* 0x001fc800078e00ff */
[----:B------:R-:W-:Y:S02]  /*c7b0*/  IMAD.SHL.U32 R0, R0, 0x10, RZ ;  /* 0x0000001000007824 */ /* 0x000fe400078e00ff */
[----:B------:R-:W-:-:S03]  /*c7c0*/  IMAD.SHL.U32 R17, R4, 0x40, RZ ;  /* 0x0000004004117824 */ /* 0x000fc600078e00ff */
[----:B------:R-:W-:Y:S02]  /*c7d0*/  LOP3.LUT R3, R0, 0x600, RZ, 0xc0, !PT ;  /* 0x0000060000037812 */ /* 0x000fe400078ec0ff */
[----:B------:R-:W-:Y:S02]  /*c7e0*/  SHF.R.U32.HI R0, RZ, 0x1, R4 ;  /* 0x00000001ff007819 */ /* 0x000fe40000011604 */
[--C-:B------:R-:W-:Y:S02]  /*c7f0*/  LOP3.LUT R5, R3, 0x60, R2.reuse, 0xf8, !PT ;  /* 0x0000006003057812 */ /* 0x100fe400078ef802 */
[----:B------:R-:W-:Y:S02]  /*c800*/  LOP3.LUT R3, R17, 0x180, RZ, 0xc0, !PT ;  /* 0x0000018011037812 */ /* 0x000fe400078ec0ff */
[----:B------:R-:W-:Y:S02]  /*c810*/  LOP3.LUT R5, R5, 0x100, R2, 0xf8, !PT ;  /* 0x0000010005057812 */ /* 0x000fe400078ef802 */
[----:B------:R-:W-:Y:S01]  /*c820*/  LOP3.LUT R0, R3, 0x30, R0, 0xf8, !PT ;  /* 0x0000003003007812 */ /* 0x000fe200078ef800 */
[----:B------:R-:W-:Y:S01]  /*c830*/  IMAD.SHL.U32 R3, R4, 0x8, RZ ;  /* 0x0000000804037824 */ /* 0x000fe200078e00ff */
[----:B------:R-:W-:-:S04]  /*c840*/  LOP3.LUT R2, R2, 0x80, RZ, 0xc0, !PT ;  /* 0x0000008002027812 */ /* 0x000fc800078ec0ff */
[----:B------:R-:W-:Y:S01]  /*c850*/  LOP3.LUT R0, R0, 0x30, R3, 0x78, !PT ;  /* 0x0000003000007812 */ /* 0x000fe200078e7803 */
[----:B------:R-:W-:Y:S01]  /*c860*/  IMAD.SHL.U32 R3, R4, 0x4, RZ ;  /* 0x0000000404037824 */ /* 0x000fe200078e00ff */
[----:B------:R-:W-:Y:S02]  /*c870*/  LOP3.LUT R2, R2, 0x10, R4, 0xf8, !PT ;  /* 0x0000001002027812 */ /* 0x000fe400078ef804 */
[----:B------:R-:W-:Y:S01]  /*c880*/  LOP3.LUT R17, R0, 0x640, R17, 0xf8, !PT ;  /* 0x0000064000117812 */ /* 0x000fe200078ef811 */
[----:B------:R-:W-:Y:S01]  /*c890*/  IMAD.MOV.U32 R0, RZ, RZ, 0x1 ;  /* 0x00000001ff007424 */ /* 0x000fe200078e00ff */
[----:B------:R-:W-:-:S04]  /*c8a0*/  LOP3.LUT R2, R2, 0x10, R3, 0x78, !PT ;  /* 0x0000001002027812 */ /* 0x000fc800078e7803 */
[----:B------:R0:W-:Y:S01]  /*c8b0*/  STL [R1+0x4], R0 ;  /* 0x0000040001007387 */ /* 0x0001e20000100800 */
[----:B------:R-:W-:-:S03]  /*c8c0*/  LOP3.LUT R16, R5, R2, RZ, 0xfc, !PT ;  /* 0x0000000205107212 */ /* 0x000fc600078efcff */
[----:B------:R0:W-:Y:S04]  /*c8d0*/  STL [R1+0x24], RZ ;  /* 0x000024ff01007387 */ /* 0x0001e80000100800 */
.L_x_3130:
[----:B------:R-:W-:Y:S01]  /*c8e0*/  ULDC.64 UR4, c[0x0][0xc60] ;  /* 0x0003180000047ab9 */ /* 0x000fe20000000a00 */
[----:B0-----:R-:W-:Y:S01]  /*c8f0*/  IMAD.MOV.U32 R0, RZ, RZ, RZ ;  /* 0x000000ffff007224 */ /* 0x001fe200078e00ff */
[----:B------:R-:W-:Y:S01]  /*c900*/  UIMAD.WIDE UR4, UR52, 0x4, UR4 ;  /* 0x00000004340478a5 */ /* 0x000fe2000f8e0204 */
[----:B------:R-:W-:Y:S01]  /*c910*/  ULDC.64 UR6, c[0x0][0xa28] ;  /* 0x00028a0000067ab9 */ /* 0x000fe20000000a00 */
[----:B------:R-:W-:Y:S01]  /*c920*/  ULDC.64 UR10, c[0x0][0xa20] ;  /* 0x00028800000a7ab9 */ /* 0x000fe20000000a00 */
[----:B-1----:R-:W-:Y:S01]  /*c930*/  IMAD.MOV.U32 R4, RZ, RZ, RZ ;  /* 0x000000ffff047224 */ /* 0x002fe200078e00ff */
[----:B------:R-:W-:Y:S02]  /*c940*/  ULDC UR44, c[0x0][0x2e0] ;  /* 0x0000b800002c7ab9 */ /* 0x000fe40000000800 */
[----:B------:R-:W-:Y:S02]  /*c950*/  IMAD.U32 R2, RZ, RZ, UR4 ;  /* 0x00000004ff027e24 */ /* 0x000fe4000f8e00ff */
[----:B------:R-:W-:Y:S01]  /*c960*/  IMAD.U32 R3, RZ, RZ, UR5 ;  /* 0x00000005ff037e24 */ /* 0x000fe2000f8e00ff */
[----:B------:R-:W-:-:S04]  /*c970*/  ULDC.64 UR4, c[0x0][0xa00] ;  /* 0x0002800000047ab9 */ /* 0x000fc80000000a00 */
[----:B------:R-:W2:Y:S01]  /*c980*/  LDG.E R2, desc[UR48][R2.64] ;  /* 0x0000003002027981 */ /* 0x000ea2000c1e1900 */
[----:B------:R-:W-:Y:S02]  /*c990*/  UISETP.NE.U32.AND UP0, UPT, UR4, URZ, UPT ;  /* 0x0000003f0400728c */ /* 0x000fe4000bf05070 */
[----:B------:R-:W-:Y:S02]  /*c9a0*/  UISETP.NE.U32.AND UP1, UPT, UR6, URZ, UPT ;  /* 0x0000003f0600728c */ /* 0x000fe4000bf25070 */
[----:B------:R-:W-:Y:S02]  /*c9b0*/  UISETP.NE.AND.EX UP0, UPT, UR5, URZ, UPT, UP0 ;  /* 0x0000003f0500728c */ /* 0x000fe4000bf05300 */
[----:B------:R-:W-:-:S04]  /*c9c0*/  UISETP.NE.AND.EX UP1, UPT, UR7, URZ, UPT, UP1 ;  /* 0x0000003f0700728c */ /* 0x000fc8000bf25310 */
[----:B------:R-:W-:Y:S02]  /*c9d0*/  PLOP3.LUT P0, PT, PT, PT, UP0, 0x80, 0x0 ;  /* 0x000000000000781c */ /* 0x000fe40003f0f008 */
[----:B--2---:R-:W-:-:S13]  /*c9e0*/  R2UR UR47, R2 ;  /* 0x00000000022f72ca */ /* 0x004fda00000e0000 */
[----:B------:R-:W-:Y:S02]  /*c9f0*/  USHF.R.S32.HI UR8, URZ, 0x1f, UR47 ;  /* 0x0000001f3f087899 */ /* 0x000fe4000801142f */
[----:B------:R-:W-:-:S04]  /*ca00*/  @UP0 ULEA UR4, UP2, UR47, UR4, 0x2 ;  /* 0x000000042f040291 */ /* 0x000fc8000f84103f */
[----:B------:R-:W-:Y:S02]  /*ca10*/  @UP0 ULEA.HI.X UR5, UR47, UR5, UR8, 0x2, UP2 ;  /* 0x000000052f050291 */ /* 0x000fe400090f1408 */
[----:B------:R-:W-:Y:S01]  /*ca20*/  IMAD.U32 R2, RZ, RZ, UR4 ;  /* 0x00000004ff027e24 */ /* 0x000fe2000f8e00ff */
[----:B------:R-:W-:-:S03]  /*ca30*/  UISETP.NE.U32.AND UP0, UPT, UR10, URZ, UPT ;  /* 0x0000003f0a00728c */ /* 0x000fc6000bf05070 */
[----:B------:R-:W-:Y:S01]  /*ca40*/  IMAD.U32 R3, RZ, RZ, UR5 ;  /* 0x00000005ff037e24 */ /* 0x000fe2000f8e00ff */
[----:B------:R-:W-:-:S04]  /*ca50*/  UISETP.NE.AND.EX UP0, UPT, UR11, URZ, UPT, UP0 ;  /* 0x0000003f0b00728c */ /* 0x000fc8000bf05300 */
[----:B------:R0:W2:Y:S01]  /*ca60*/  @P0 LDG.E R0, desc[UR48][R2.64] ;  /* 0x0000003002000981 */ /* 0x0000a2000c1e1900 */
[----:B------:R-:W-:Y:S01]  /*ca70*/  @UP1 ULEA UR4, UP2, UR47, UR6, 0x2 ;  /* 0x000000062f041291 */ /* 0x000fe2000f84103f */
[----:B------:R-:W-:Y:S01]  /*ca80*/  PLOP3.LUT P1, PT, PT, PT, UP1, 0x80, 0x0 ;  /* 0x000000000000781c */ /* 0x000fe20003f2f018 */
[----:B------:R-:W-:Y:S01]  /*ca90*/  USHF.L.U32 UR45, UR47, 0x2, URZ ;  /* 0x000000022f2d7899 */ /* 0x000fe2000800063f */
[----:B------:R-:W-:Y:S01]  /*caa0*/  PLOP3.LUT P2, PT, PT, PT, UP0, 0x80, 0x0 ;  /* 0x000000000000781c */ /* 0x000fe20003f4f008 */
[----:B------:R-:W-:Y:S02]  /*cab0*/  @UP1 ULEA.HI.X UR5, UR47, UR7, UR8, 0x2, UP2 ;  /* 0x000000072f051291 */ /* 0x000fe400090f1408 */
[----:B------:R-:W-:Y:S02]  /*cac0*/  USHF.L.U64.HI UR46, UR47, 0x2, UR8 ;  /* 0x000000022f2e7899 */ /* 0x000fe40008010208 */
[----:B------:R-:W-:Y:S01]  /*cad0*/  @UP0 UIADD3 UR6, UP3, UR45, UR10, URZ ;  /* 0x0000000a2d060290 */ /* 0x000fe2000ff7e03f */
[----:B0-----:R-:W-:Y:S01]  /*cae0*/  IMAD.U32 R2, RZ, RZ, UR4 ;  /* 0x00000004ff027e24 */ /* 0x001fe2000f8e00ff */
[----:B------:R-:W-:Y:S01]  /*caf0*/  ULDC.64 UR8, c[0x0][0xa08] ;  /* 0x0002820000087ab9 */ /* 0x000fe20000000a00 */
[----:B------:R-:W-:Y:S01]  /*cb00*/  IMAD.U32 R3, RZ, RZ, UR5 ;  /* 0x00000005ff037e24 */ /* 0x000fe2000f8e00ff */
[----:B------:R-:W-:Y:S01]  /*cb10*/  @UP0 UIADD3.X UR7, UR46, UR11, URZ, UP3, !UPT ;  /* 0x0000000b2e070290 */ /* 0x000fe20009ffe43f */
[----:B------:R-:W-:Y:S01]  /*cb20*/  ISETP.NE.U32.AND P0, PT, RZ, UR8, PT ;  /* 0x00000008ff007c0c */ /* 0x000fe2000bf05070 */
[----:B------:R-:W-:-:S03]  /*cb30*/  UIADD3 UR8, UP0, UR45, UR8, URZ ;  /* 0x000000082d087290 */ /* 0x000fc6000ff1e03f */
[----:B------:R-:W-:Y:S01]  /*cb40*/  ISETP.NE.AND.EX P0, PT, RZ, UR9, PT, P0 ;  /* 0x00000009ff007c0c */ /* 0x000fe2000bf05300 */
[----:B------:R-:W-:Y:S01]  /*cb50*/  UIADD3.X UR4, UR46, UR9, URZ, UP0, !UPT ;  /* 0x000000092e047290 */ /* 0x000fe200087fe43f */
[----:B--2---:R0:W-:Y:S04]  /*cb60*/  STL [R1], R0 ;  /* 0x0000000001007387 */ /* 0x0041e80000100800 */
[----:B0-----:R0:W2:Y:S02]  /*cb70*/  @P1 LDG.E R0, desc[UR48][R2.64] ;  /* 0x0000003002001981 */ /* 0x0010a4000c1e1900 */
        /* <DEDUP_REMOVED lines=22> */
.L_x_3069:
[----:B-----5:R-:W-:Y:S01]  /*cce0*/  VIADD R0, R4, UR4 ;  /* 0x0000000404007c36 */ /* 0x020fe20008000000 */
[----:B------:R-:W-:Y:S01]  /*ccf0*/  UIADD3 UR44, -UR4, UR44, URZ ;  /* 0x0000002c042c7290 */ /* 0x000fe2000fffe13f */
[----:B------:R-:W-:Y:S03]  /*cd00*/  BSSY B6, `(.L_x_3070) ;  /* 0x00003a0000067945 */ /* 0x000fe60003800000 */
[----:B------:R0:W-:Y:S01]  /*cd10*/  STL [R1+0x10], R0 ;  /* 0x0000100001007387 */ /* 0x0001e20000100800 */
[----:B------:R-:W-:Y:S02]  /*cd20*/  UIADD3 UR6, UR44, 0x9f, URZ ;  /* 0x0000009f2c067890 */ /* 0x000fe4000fffe03f */
[----:B------:R-:W-:Y:S02]  /*cd30*/  ISETP.LT.AND P0, PT, RZ, UR44, PT ;  /* 0x0000002cff007c0c */ /* 0x000fe4000bf01270 */
[----:B------:R-:W-:-:S04]  /*cd40*/  UIMAD.WIDE UR6, UR6, 0x66666667, URZ ;  /* 0x66666667060678a5 */ /* 0x000fc8000f8e023f */
[----:B------:R-:W-:-:S04]  /*cd50*/  USHF.R.U32.HI UR43, URZ, 0x1f, UR7 ;  /* 0x0000001f3f2b7899 */ /* 0x000fc80008011607 */
[----:B------:R-:W-:-:S03]  /*cd60*/  ULEA.HI.SX32 UR43, UR7, UR43, 0x1a ;  /* 0x0000002b072b7291 */ /* 0x000fc6000f8fd23f */
[----:B0-----:R-:W-:Y:S09]  /*cd70*/  @P0 BRA `(.L_x_3071) ;  /* 0x0000000000480947 */ /* 0x001ff20003800000 */
        /* <DEDUP_REMOVED lines=18> */
.L_x_3071:
        /* <DEDUP_REMOVED lines=23> */
.L_x_3073:
        /* <DEDUP_REMOVED lines=24> */
.L_x_3074:
        /* <DEDUP_REMOVED lines=20> */
.L_x_3075:
        /* <DEDUP_REMOVED lines=18> */
.L_x_3076:
[----:B------:R-:W1:Y:S01]  /*d3f0*/  LDC R0, c[0x0][0x428] ;  /* 0x00010a00ff007b82 */ /* 0x000e620000000800 */
[----:B------:R-:W-:Y:S01]  /*d400*/  ULDC.64 UR4, c[0x0][0x9f8] ;  /* 0x00027e0000047ab9 */ /* 0x000fe20000000a00 */
[----:B------:R-:W-:Y:S01]  /*d410*/  IMAD.U32 R18, RZ, RZ, UR38 ;  /* 0x00000026ff127e24 */ /* 0x000fe2000f8e00ff */
[----:B------:R-:W-:Y:S01]  /*d420*/  UISETP.NE.U32.AND UP0, UPT, UR4, URZ, UPT ;  /* 0x0000003f0400728c */ /* 0x000fe2000bf05070 */
[----:B------:R-:W-:Y:S01]  /*d430*/  IMAD.U32 R8, RZ, RZ, UR47 ;  /* 0x0000002fff087e24 */ /* 0x000fe2000f8e00ff */
[----:B------:R-:W2:Y:S01]  /*d440*/  LDL.LU R6, [R1] ;  /* 0x0000000001067983 */ /* 0x000ea20000300800 */
[----:B------:R-:W-:Y:S01]  /*d450*/  ULDC.64 UR14, c[0x0][0xa08] ;  /* 0x00028200000e7ab9 */ /* 0x000fe20000000a00 */
[----:B-1----:R-:W-:Y:S01]  /*d460*/  ISETP.NE.AND P0, PT, R0, 0x1, PT ;  /* 0x000000010000780c */ /* 0x002fe20003f05270 */
[----:B------:R-:W-:Y:S01]  /*d470*/  UISETP.NE.AND.EX UP0, UPT, UR5, URZ, UPT, UP0 ;  /* 0x0000003f0500728c */ /* 0x000fe2000bf05300 */
[----:B------:R-:W2:Y:S01]  /*d480*/  LDL.LU R4, [R1+0x1c] ;  /* 0x00001c0001047983 */ /* 0x000ea20000300800 */
[----:B------:R-:W1:Y:S04]  /*d490*/  S2R R5, SR_TID.X ;  /* 0x0000000000057919 */ /* 0x000e680000002100 */
[----:B------:R-:W-:-:S05]  /*d4a0*/  PLOP3.LUT P1, PT, PT, PT, UP0, 0x80, 0x0 ;  /* 0x000000000000781c */ /* 0x000fca0003f2f008 */
[----:B------:R-:W-:Y:S01]  /*d4b0*/  @UP0 UIADD3 UR4, UP1, UR45, UR4, URZ ;  /* 0x000000042d040290 */ /* 0x000fe2000ff3e03f */
[----:B------:R-:W3:Y:S03]  /*d4c0*/  @P0 LDC R0, c[0x0][0x42c] ;  /* 0x00010b00ff000b82 */ /* 0x000ee60000000800 */
[----:B------:R-:W-:Y:S02]  /*d4d0*/  @UP0 UIADD3.X UR5, UR46, UR5, URZ, UP1, !UPT ;  /* 0x000000052e050290 */ /* 0x000fe40008ffe43f */
[----:B0-----:R-:W-:-:S03]  /*d4e0*/  IMAD.U32 R2, RZ, RZ, UR4 ;  /* 0x00000004ff027e24 */ /* 0x001fc6000f8e00ff */
[----:B------:R-:W0:Y:S01]  /*d4f0*/  @P0 LDC R3, c[0x0][0x430] ;  /* 0x00010c00ff030b82 */ /* 0x000e220000000800 */
[----:B---3--:R-:W-:Y:S01]  /*d500*/  @P0 IMAD.HI.U32 R0, R0, UR38, RZ ;  /* 0x0000002600000c27 */ /* 0x008fe2000f8e00ff */
[----:B-1----:R-:W-:-:S04]  /*d510*/  LOP3.LUT R10, R5, 0x7f, RZ, 0xc0, !PT ;  /* 0x0000007f050a7812 */ /* 0x002fc800078ec0ff */
[----:B0-----:R-:W-:Y:S01]  /*d520*/  @P0 SHF.R.U32.HI R18, RZ, R3, R0 ;  /* 0x00000003ff120219 */ /* 0x001fe20000011600 */
[----:B------:R-:W-:Y:S01]  /*d530*/  IMAD.U32 R3, RZ, RZ, UR5 ;  /* 0x00000005ff037e24 */ /* 0x000fe2000f8e00ff */
[----:B------:R-:W-:-:S04]  /*d540*/  ULDC.64 UR4, c[0x0][0xa00] ;  /* 0x0002800000047ab9 */ /* 0x000fc80000000a00 */
[----:B------:R0:W3:Y:S01]  /*d550*/  @P1 LDG.E R8, desc[UR48][R2.64] ;  /* 0x0000003002081981 */ /* 0x0000e2000c1e1900 */
[----:B------:R-:W-:Y:S01]  /*d560*/  ISETP.NE.AND P1, PT, R10, RZ, PT ;  /* 0x000000ff0a00720c */ /* 0x000fe20003f25270 */
[----:B------:R-:W-:Y:S01]  /*d570*/  UMOV UR36, URZ ;  /* 0x0000003f00247c82 */ /* 0x000fe20008000000 */
[----:B------:R-:W-:Y:S01]  /*d580*/  ISETP.NE.U32.AND P0, PT, RZ, UR4, PT ;  /* 0x00000004ff007c0c */ /* 0x000fe2000bf05070 */
[----:B------:R-:W-:Y:S01]  /*d590*/  UMOV UR4, 0x40 ;  /* 0x0000004000047882 */ /* 0x000fe20000000000 */
[----:B------:R-:W-:Y:S01]  /*d5a0*/  UMOV UR6, UR38 ;  /* 0x0000002600067c82 */ /* 0x000fe20008000000 */
[----:B------:R-:W-:Y:S01]  /*d5b0*/  UMOV UR8, 0x80 ;  /* 0x0000008000087882 */ /* 0x000fe20000000000 */
[----:B------:R-:W-:Y:S01]  /*d5c0*/  ISETP.NE.AND.EX P0, PT, RZ, UR5, PT, P0 ;  /* 0x00000005ff007c0c */ /* 0x000fe2000bf05300 */
[----:B------:R-:W-:Y:S01]  /*d5d0*/  UMOV UR10, UR38 ;  /* 0x00000026000a7c82 */ /* 0x000fe20008000000 */
[----:B------:R-:W-:Y:S01]  /*d5e0*/  SHF.R.U32.HI R5, RZ, 0x5, R5 ;  /* 0x00000005ff057819 */ /* 0x000fe20000011605 */
[----:B0-----:R-:W0:Y:S01]  /*d5f0*/  LDC.64 R2, c[0x0][0x3f8] ;  /* 0x0000fe00ff027b82 */ /* 0x001e220000000a00 */
[----:B------:R-:W-:-:S02]  /*d600*/  SEL R7, RZ, UR47, P0 ;  /* 0x0000002fff077c07 */ /* 0x000fc40008000000 */
[----:B------:R-:W-:Y:S01]  /*d610*/  LOP3.LUT R5, R5, 0x3, RZ, 0xc0, !PT ;  /* 0x0000000305057812 */ /* 0x000fe200078ec0ff */
[----:B------:R-:W-:Y:S01]  /*d620*/  VOTEU.ALL UP1, P1 ;  /* 0x00000000003f7886 */ /* 0x000fe20000820000 */
[----:B------:R-:W-:-:S04]  /*d630*/  R2UR UR39, R7 ;  /* 0x00000000072772ca */ /* 0x000fc800000e0000 */
[----:B------:R-:W-:-:S04]  /*d640*/  @!UP1 UIADD3 UR12, UP0, UR54, 0x270, URZ ;  /* 0x00000270360c9890 */ /* 0x000fc8000ff1e03f */
[----:B------:R-:W-:-:S05]  /*d650*/  @!UP1 UIADD3.X UR13, URZ, UR55, URZ, UP0, !UPT ;  /* 0x000000373f0d9290 */ /* 0x000fca00087fe43f */
[----:B------:R-:W-:Y:S01]  /*d660*/  UMOV UR7, UR39 ;  /* 0x0000002700077c82 */ /* 0x000fe20008000000 */
[----:B------:R-:W-:Y:S01]  /*d670*/  UMOV UR11, UR39 ;  /* 0x00000027000b7c82 */ /* 0x000fe20008000000 */
[----:B0-----:R-:W-:Y:S01]  /*d680*/  LOP3.LUT P0, RZ, R2, UR14, RZ, 0xfc, !PT ;  /* 0x0000000e02ff7c12 */ /* 0x001fe2000f80fcff */
[----:B------:R-:W-:-:S03]  /*d690*/  UMOV UR14, 0xffffffff ;  /* 0xffffffff000e7882 */ /* 0x000fc60000000000 */
[----:B------:R-:W-:Y:S01]  /*d6a0*/  LOP3.LUT P0, RZ, R3, UR15, RZ, 0xfc, P0 ;  /* 0x0000000f03ff7c12 */ /* 0x000fe2000800fcff */
[----:B--2---:R-:W-:-:S05]  /*d6b0*/  IMAD R6, R4, 0x80, R6 ;  /* 0x0000008004067824 */ /* 0x004fca00078e0206 */
[----:B------:R-:W-:-:S13]  /*d6c0*/  R2UR UR37, R6 ;  /* 0x00000000062572ca */ /* 0x000fda00000e0000 */
[----:B------:R-:W-:Y:S01]  /*d6d0*/  UMOV UR5, UR37 ;  /* 0x0000002500057c82 */ /* 0x000fe20008000000 */
[----:B------:R-:W-:Y:S01]  /*d6e0*/  UMOV UR9, UR37 ;  /* 0x0000002500097c82 */ /* 0x000fe20008000000 */
[----:B------:R0:W-:Y:S01]  /*d6f0*/  @!UP1 UTMAPF.L2.4D [UR36], [UR12] ;  /* 0x000000240c0095b8 */ /* 0x0001e20008018000 */
        /* <DEDUP_REMOVED lines=8> */
.L_x_3149:
[----:B--2---:R-:W-:Y:S02]  /*d780*/  ISETP.NE.AND P0, PT, R14, RZ, PT ;  /* 0x000000ff0e00720c */ /* 0x004fe40003f05270 */
[----:B------:R-:W-:-:S11]  /*d790*/  PLOP3.LUT P6, PT, PT, PT, PT, 0x8, 0x0 ;  /* 0x000000000000781c */ /* 0x000fd60003fce170 */
[----:B------:R-:W-:Y:S05]  /*d7a0*/  @P0 BRA `(.L_x_3078) ;  /* 0x00000008001c0947 */ /* 0x000fea0003800000 */
[----:B0-----:R-:W-:-:S06]  /*d7b0*/  UIADD3 UR4, UR43, -0x1, URZ ;  /* 0xffffffff2b047890 */ /* 0x001fcc000fffe03f */
[----:B------:R-:W-:Y:S01]  /*d7c0*/  IMAD.U32 R8, RZ, RZ, UR4 ;  /* 0x00000004ff087e24 */ /* 0x000fe2000f8e00ff */
[----:B------:R-:W-:-:S03]  /*d7d0*/  UMOV UR4, 0xffffffff ;  /* 0xffffffff00047882 */ /* 0x000fc60000000000 */
[----:B------:R-:W-:Y:S05]  /*d7e0*/  BRA.DIV UR4, `(.L_x_3079) ;  /* 0x0000003e04e47947 */ /* 0x000fea000b800000 */
[----:B------:R-:W-:-:S13]  /*d7f0*/  ELECT P6, URZ, PT ;  /* 0x00000000003f782f */ /* 0x000fda00038c0000 */
.L_x_3152:
[----:B------:R-:W-:Y:S05]  /*d800*/  @!P6 BRA `(.L_x_3080) ;  /* 0x000000040088e947 */ /* 0x000fea0003800000 */
[----:B------:R-:W-:-:S04]  /*d810*/  ISETP.NE.U32.AND P0, PT, R2, RZ, PT ;  /* 0x000000ff0200720c */ /* 0x000fc80003f05070 */
[----:B------:R-:W-:-:S13]  /*d820*/  ISETP.NE.AND.EX P0, PT, R3, RZ, PT, P0 ;  /* 0x000000ff0300720c */ /* 0x000fda0003f05300 */
[----:B------:R-:W-:Y:S05]  /*d830*/  @!P0 BRA `(.L_x_3081) ;  /* 0x0000000000508947 */ /* 0x000fea0003800000 */
[----:B------:R-:W2:Y:S01]  /*d840*/  LDL R11, [R1+0x8] ;  /* 0x00000800010b7983 */ /* 0x000ea20000100800 */
[----:B------:R-:W0:Y:S01]  /*d850*/  LDC R9, c[0x0][0x41c] ;  /* 0x00010700ff097b82 */ /* 0x000e220000000800 */
[----:B------:R-:W-:Y:S01]  /*d860*/  IMAD.MOV.U32 R12, RZ, RZ, R4 ;  /* 0x000000ffff0c7224 */ /* 0x000fe200078e0004 */
[----:B------:R-:W-:Y:S01]  /*d870*/  ULDC.64 UR4, c[0x0][0x408] ;  /* 0x0001020000047ab9 */ /* 0x000fe20000000a00 */
[----:B0-----:R-:W-:-:S13]  /*d880*/  ISETP.NE.AND P0, PT, R9, 0x1, PT ;  /* 0x000000010900780c */ /* 0x001fda0003f05270 */
[----:B-1----:R-:W0:Y:S01]  /*d890*/  @P0 LDC.64 R4, c[0x0][0x420] ;  /* 0x00010800ff040b82 */ /* 0x002e220000000a00 */
[----:B------:R-:W-:Y:S02]  /*d8a0*/  IMAD.MOV.U32 R0, RZ, RZ, R8 ;  /* 0x000000ffff007224 */ /* 0x000fe400078e0008 */
[----:B0-----:R-:W-:-:S05]  /*d8b0*/  @P0 IMAD.HI.U32 R4, R8, R4, RZ ;  /* 0x0000000408040227 */ /* 0x001fca00078e00ff */
[----:B------:R-:W-:-:S05]  /*d8c0*/  @P0 SHF.R.U32.HI R0, RZ, R5, R4 ;  /* 0x00000005ff000219 */ /* 0x000fca0000011604 */
[--C-:B------:R-:W-:Y:S01]  /*d8d0*/  IMAD.MOV R4, RZ, RZ, -R0.reuse ;  /* 0x000000ffff047224 */ /* 0x100fe200078e0a00 */
[----:B------:R-:W-:-:S03]  /*d8e0*/  SHF.R.S32.HI R5, RZ, 0x1f, R0 ;  /* 0x0000001fff057819 */ /* 0x000fc60000011400 */
[----:B------:R-:W-:Y:S02]  /*d8f0*/  IMAD R8, R9, R4, R8 ;  /* 0x0000000409087224 */ /* 0x000fe400078e0208 */
[----:B------:R-:W-:Y:S02]  /*d900*/  IMAD R9, R12, UR4, RZ ;  /* 0x000000040c097c24 */ /* 0x000fe4000f8e02ff */
[----:B------:R-:W-:-:S04]  /*d910*/  IMAD.MOV.U32 R4, RZ, RZ, R0 ;  /* 0x000000ffff047224 */ /* 0x000fc800078e0000 */
[----:B--2---:R-:W-:-:S04]  /*d920*/  IMAD.WIDE.U32 R4, R11, UR4, R4 ;  /* 0x000000040b047c25 */ /* 0x004fc8000f8e0004 */
[----:B------:R-:W-:Y:S01]  /*d930*/  IMAD R0, R11, UR5, R9 ;  /* 0x000000050b007c24 */ /* 0x000fe2000f8e0209 */
[----:B------:R-:W-:-:S03]  /*d940*/  LEA R2, P0, R4, R2, 0x2 ;  /* 0x0000000204027211 */ /* 0x000fc600078010ff */
[----:B------:R-:W-:-:S05]  /*d950*/  IMAD.IADD R0, R5, 0x1, R0 ;  /* 0x0000000105007824 */ /* 0x000fca00078e0200 */
[----:B------:R-:W-:-:S05]  /*d960*/  LEA.HI.X R3, R4, R3, R0, 0x2, P0 ;  /* 0x0000000304037211 */ /* 0x000fca00000f1400 */
[----:B------:R0:W5:Y:S02]  /*d970*/  LDG.E R0, desc[UR48][R2.64] ;  /* 0x0000003002007981 */ /* 0x000164000c1e1900 */
.L_x_3081:
[----:B0-----:R-:W2:Y:S01]  /*d980*/  LDL R2, [R1+0x4] ;  /* 0x0000040001027983 */ /* 0x001ea20000100800 */
[----:B------:R-:W-:Y:S02]  /*d990*/  LEA R4, R19, UR41, 0x3 ;  /* 0x0000002913047c11 */ /* 0x000fe4000f8e18ff */
[----:B------:R-:W-:Y:S02]  /*d9a0*/  ISETP.NE.AND P0, PT, R10, RZ, PT ;  /* 0x000000ff0a00720c */ /* 0x000fe40003f05270 */
[----:B--2---:R-:W-:-:S04]  /*d9b0*/  SHF.L.U32 R3, R2, 0x1f, RZ ;  /* 0x0000001f02037819 */ /* 0x004fc800000006ff */
[----:B------:R-:W0:Y:S02]  /*d9c0*/  SYNCS.PHASECHK.TRANS64.TRYWAIT P2, [R4+URZ+0x33480], R3 ;  /* 0x03348003040075a7 */ /* 0x000e24000804017f */
[----:B0-----:R-:W-:Y:S05]  /*d9d0*/  @!P2 BRA `(.L_x_3082) ;  /* 0x0000003c0088a947 */ /* 0x001fea0003800000 */
.L_x_3153:
[----:B------:R-:W-:Y:S05]  /*d9e0*/  @P0 BRA `(.L_x_3083) ;  /* 0x00000000001c0947 */ /* 0x000fea0003800000 */
[----:B------:R-:W2:Y:S01]  /*d9f0*/  S2R R2, SR_TID.X ;  /* 0x0000000000027919 */ /* 0x000ea20000002100 */
[----:B-1----:R-:W-:-:S04]  /*da00*/  IMAD.MOV.U32 R5, RZ, RZ, 0x7800 ;  /* 0x00007800ff057424 */ /* 0x002fc800078e00ff */
[----:B------:R3:W-:Y:S01]  /*da10*/  SYNCS.ARRIVE.TRANS64 RZ, [R4+URZ+0x33470], R5 ;  /* 0x0334700504ff79a7 */ /* 0x0007e2000800003f */
[----:B--2---:R-:W-:-:S04]  /*da20*/  LOP3.LUT R2, R2, 0x1f, RZ, 0xc0, !PT ;  /* 0x0000001f02027812 */ /* 0x004fc800078ec0ff */
[----:B------:R-:W-:-:S13]  /*da30*/  ISETP.NE.AND P2, PT, R2, RZ, PT ;  /* 0x000000ff0200720c */ /* 0x000fda0003f45270 */
[----:B---3--:R-:W-:Y:S05]  /*da40*/  @!P2 BRA `(.L_x_3083) ;  /* 0x000000000004a947 */ /* 0x008fea0003800000 */
[----:B------:R-:W-:Y:S01]  /*da50*/  BPT.TRAP 0x1 ;  /* 0x000000040000795c */ /* 0x000fe20000300000 */
.L_x_3083:
[----:B-1----:R-:W2:Y:S01]  /*da60*/  LDL R5, [R1+0x10] ;  /* 0x0000100001057983 */ /* 0x002ea20000100800 */
[----:B------:R-:W-:-:S04]  /*da70*/  IMAD.U32 R2, RZ, RZ, UR41 ;  /* 0x00000029ff027e24 */ /* 0x000fc8000f8e00ff */
[----:B------:R-:W-:Y:S01]  /*da80*/  IMAD R2, R19, 0x7800, R2 ;  /* 0x0000780013027824 */ /* 0x000fe200078e0202 */
[----:B------:R-:W-:-:S04]  /*da90*/  R2UR UR9, R4 ;  /* 0x00000000040972ca */ /* 0x000fc800000e0000 */
[----:B------:R-:W-:Y:S01]  /*daa0*/  R2UR UR15, R2 ;  /* 0x00000000020f72ca */ /* 0x000fe200000e0000 */
[----:B------:R-:W-:Y:S01]  /*dab0*/  UIADD3 UR4, UP0, UR54, 0x470, URZ ;  /* 0x0000047036047890 */ /* 0x000fe2000ff1e03f */
[----:B------:R-:W-:Y:S02]  /*dac0*/  R2UR UR12, R18 ;  /* 0x00000000120c72ca */ /* 0x000fe400000e0000 */
[----:B-----5:R-:W-:Y:S01]  /*dad0*/  R2UR UR13, R0 ;  /* 0x00000000000d72ca */ /* 0x020fe200000e0000 */
[----:B------:R-:W-:-:S04]  /*dae0*/  UIADD3.X UR5, URZ, UR55, URZ, UP0, !UPT ;  /* 0x000000373f057290 */ /* 0x000fc800087fe43f */
[----:B------:R-:W-:-:S04]  /*daf0*/  UIADD3 UR9, UR9, 0x33470, URZ ;  /* 0x0003347009097890 */ /* 0x000fc8000fffe03f */
[----:B------:R-:W-:Y:S02]  /*db00*/  UIADD3 UR8, UR15, 0xf200, URZ ;  /* 0x0000f2000f087890 */ /* 0x000fe4000fffe03f */
[----:B------:R-:W-:Y:S02]  /*db10*/  UIADD3 UR14, UR15, 0x11a00, URZ ;  /* 0x00011a000f0e7890 */ /* 0x000fe4000fffe03f */
[----:B------:R-:W-:Y:S01]  /*db20*/  UIADD3 UR15, UR15, 0x14200, URZ ;  /* 0x000142000f0f7890 */ /* 0x000fe2000fffe03f */
[----:B------:R-:W-:Y:S01]  /*db30*/  UMOV UR10, URZ ;  /* 0x0000003f000a7c82 */ /* 0x000fe20008000000 */
[----:B------:R-:W-:Y:S01]  /*db40*/  UMOV UR6, 0x0 ;  /* 0x0000000000067882 */ /* 0x000fe20000000000 */
[----:B------:R-:W-:Y:S01]  /*db50*/  UMOV UR7, 0x14f00000 ;  /* 0x14f0000000077882 */ /* 0x000fe20000000000 */
[----:B------:R-:W-:Y:S01]  /*db60*/  UMOV UR16, 0x40 ;  /* 0x0000004000107882 */ /* 0x000fe20000000000 */
[----:B--2---:R-:W-:-:S05]  /*db70*/  IMAD R8, R8, 0xa0, R5 ;  /* 0x000000a008087824 */ /* 0x004fca00078e0205 */
[----:B------:R-:W-:-:S13]  /*db80*/  R2UR UR11, R8 ;  /* 0x00000000080b72ca */ /* 0x000fda00000e0000 */
[----:B------:R1:W-:Y:S02]  /*db90*/  UTMALDG.4D [UR8], [UR4], desc[UR6] ;  /* 0x00000608040075b4 */ /* 0x0003e40008019000 */
[----:B-1----:R-:W-:Y:S01]  /*dba0*/  UMOV UR8, UR14 ;  /* 0x0000000e00087c82 */ /* 0x002fe20008000000 */
[----:B------:R-:W-:Y:S01]  /*dbb0*/  UMOV UR10, UR16 ;  /* 0x00000010000a7c82 */ /* 0x000fe20008000000 */
[----:B------:R-:W-:Y:S01]  /*dbc0*/  UMOV UR14, 0x80 ;  /* 0x00000080000e7882 */ /* 0x000fe20000000000 */
[----:B------:R1:W-:Y:S02]  /*dbd0*/  UTMALDG.4D [UR8], [UR4], desc[UR6] ;  /* 0x00000608040075b4 */ /* 0x0003e40008019000 */
[----:B-1----:R-:W-:Y:S01]  /*dbe0*/  UMOV UR8, UR15 ;  /* 0x0000000f00087c82 */ /* 0x002fe20008000000 */
[----:B------:R-:W-:Y:S02]  /*dbf0*/  UMOV UR10, UR14 ;  /* 0x0000000e000a7c82 */ /* 0x000fe40008000000 */
[----:B------:R1:W-:Y:S01]  /*dc00*/  UTMALDG.4D [UR8], [UR4], desc[UR6] ;  /* 0x00000608040075b4 */ /* 0x0003e20008019000 */
[----:B------:R-:W2:Y:S02]  /*dc10*/  SYNCS.PHASECHK.TRANS64.TRYWAIT P2, [R4+URZ+0x33440], R3 ;  /* 0x03344003040075a7 */ /* 0x000ea4000804017f */
[----:B-12---:R-:W-:Y:S05]  /*dc20*/  @!P2 BRA `(.L_x_3084) ;  /* 0x0000003c0008a947 */ /* 0x006fea0003800000 */
.L_x_3154:
        /* <DEDUP_REMOVED lines=8> */
.L_x_3085:
        /* <DEDUP_REMOVED lines=22> */
[----:B------:R2:W-:Y:S02]  /*de10*/  UTMALDG.4D [UR8], [UR4], desc[UR6] ;  /* 0x00000608040075b4 */ /* 0x0005e40008019000 */
[----:B--2---:R-:W-:Y:S01]  /*de20*/  NOP ;  /* 0x0000000000007918 */ /* 0x004fe20000000000 */
.L_x_3080:
        /* <DEDUP_REMOVED lines=13> */
[C---:B------:R-:W-:Y:S01]  /*df00*/  @P0 R2UR UR27, R6.reuse ;  /* 0x00000000061b02ca */ /* 0x040fe200000e0000 */
[----:B------:R-:W-:Y:S01]  /*df10*/  UMOV UR7, 0x12f00000 ;  /* 0x12f0000000077882 */ /* 0x000fe20000000000 */
[C---:B------:R-:W-:Y:S01]  /*df20*/  @P0 R2UR UR29, R7.reuse ;  /* 0x00000000071d02ca */ /* 0x040fe200000e0000 */
[----:B------:R-:W-:Y:S01]  /*df30*/  UMOV UR10, URZ ;  /* 0x0000003f000a7c82 */ /* 0x000fe20008000000 */
[----:B------:R-:W-:Y:S01]  /*df40*/  @P0 R2UR UR19, R6 ;  /* 0x00000000061302ca */ /* 0x000fe200000e0000 */
[----:B------:R-:W-:Y:S01]  /*df50*/  UMOV UR12, UR38 ;  /* 0x00000026000c7c82 */ /* 0x000fe20008000000 */
[----:B------:R-:W-:Y:S01]  /*df60*/  @P0 R2UR UR21, R7 ;  /* 0x00000000071502ca */ /* 0x000fe200000e0000 */
[----:B------:R-:W-:Y:S01]  /*df70*/  UMOV UR26, 0x40 ;  /* 0x00000040001a7882 */ /* 0x000fe20000000000 */
[----:B------:R2:W-:Y:S01]  /*df80*/  @P0 SYNCS.ARRIVE.TRANS64 RZ, [UR41+0x33400], R2 ;  /* 0x03340002ffff09a7 */ /* 0x0005e20008000029 */
[----:B------:R-:W-:Y:S01]  /*df90*/  UMOV UR28, UR38 ;  /* 0x00000026001c7c82 */ /* 0x000fe20008000000 */
[----:B------:R-:W-:Y:S01]  /*dfa0*/  UMOV UR25, UR9 ;  /* 0x0000000900197c82 */ /* 0x000fe20008000000 */
[----:B------:R-:W-:Y:S01]  /*dfb0*/  UMOV UR18, 0x80 ;  /* 0x0000008000127882 */ /* 0x000fe20000000000 */
[----:B------:R-:W-:Y:S01]  /*dfc0*/  UMOV UR20, UR38 ;  /* 0x0000002600147c82 */ /* 0x000fe20008000000 */
[----:B------:R2:W-:Y:S01]  /*dfd0*/  UTMALDG.4D [UR8], [UR4], desc[UR6] ;  /* 0x00000608040075b4 */ /* 0x0005e20008019000 */
[----:B------:R-:W-:Y:S01]  /*dfe0*/  UMOV UR17, UR9 ;  /* 0x0000000900117c82 */ /* 0x000fe20008000000 */
[----:B------:R2:W-:Y:S04]  /*dff0*/  UTMALDG.4D [UR24], [UR4], desc[UR6] ;  /* 0x00000618040075b4 */ /* 0x0005e80008019000 */
[----:B------:R2:W-:Y:S02]  /*e000*/  UTMALDG.4D [UR16], [UR4], desc[UR6] ;  /* 0x00000610040075b4 */ /* 0x0005e40008019000 */
[----:B--2---:R-:W-:Y:S01]  /*e010*/  NOP ;  /* 0x0000000000007918 */ /* 0x004fe20000000000 */
.L_x_3078:
[----:B01----:R-:W2:Y:S01]  /*e020*/  LDL.LU R3, [R1+0x24] ;  /* 0x0000240001037983 */ /* 0x003ea20000300800 */
[----:B------:R-:W-:Y:S01]  /*e030*/  BSSY B0, `(.L_x_3086) ;  /* 0x0000009000007945 */ /* 0x000fe20003800000 */
[----:B--2---:R-:W-:-:S05]  /*e040*/  VIADD R3, R3, 0x1 ;  /* 0x0000000103037836 */ /* 0x004fca0000000000 */
[----:B------:R-:W-:Y:S01]  /*e050*/  LEA.HI R2, R3, R3, RZ, 0x1 ;  /* 0x0000000303027211 */ /* 0x000fe200078f08ff */
[----:B------:R0:W-:Y:S03]  /*e060*/  STL [R1+0x24], R3 ;  /* 0x0000240301007387 */ /* 0x0001e60000100800 */
[----:B------:R-:W-:-:S05]  /*e070*/  LOP3.LUT R2, R2, 0xfffffffe, RZ, 0xc0, !PT ;  /* 0xfffffffe02027812 */ /* 0x000fca00078ec0ff */
[----:B------:R-:W-:-:S05]  /*e080*/  IMAD.IADD R2, R3, 0x1, -R2 ;  /* 0x0000000103027824 */ /* 0x000fca00078e0a02 */
[----:B------:R-:W-:-:S04]  /*e090*/  SHF.L.U32 R2, R2, 0x1f, RZ ;  /* 0x0000001f02027819 */ /* 0x000fc800000006ff */
[----:B------:R-:W1:Y:S02]  /*e0a0*/  SYNCS.PHASECHK.TRANS64.TRYWAIT P0, [UR41+0x33420], R2 ;  /* 0x03342002ff0075a7 */ /* 0x000e640008000169 */
[----:B01----:R-:W-:Y:S05]  /*e0b0*/  @!P0 BRA `(.L_x_3087) ;  /* 0x0000003400f88947 */ /* 0x003fea0003800000 */
.L_x_3155:
[----:B------:R-:W-:Y:S05]  /*e0c0*/  BSYNC B0 ;  /* 0x0000000000007941 */ /* 0x000fea0003800000 */
.L_x_3086:
[----:B------:R-:W-:-:S06]  /*e0d0*/  UISETP.GE.AND UP0, UPT, UR44, 0xa1, UPT ;  /* 0x000000a12c00788c */ /* 0x000fcc000bf06270 */
[----:B------:R-:W-:-:S13]  /*e0e0*/  PLOP3.LUT P0, PT, PT, PT, UP0, 0x80, 0x0 ;  /* 0x000000000000781c */ /* 0x000fda0003f0f008 */
[----:B------:R-:W-:Y:S05]  /*e0f0*/  @!P0 BRA `(.L_x_3088) ;  /* 0x00000018000c8947 */ /* 0x000fea0003800000 */
[----:B0-----:R0:W5:Y:S01]  /*e100*/  LDL.LU R2, [R1+0x4] ;  /* 0x0000040001027983 */ /* 0x0011620000300800 */
[----:B------:R-:W-:Y:S01]  /*e110*/  UIADD3 UR4, UR43, -0x2, URZ ;  /* 0xfffffffe2b047890 */ /* 0x000fe2000fffe03f */
[----:B------:R-:W-:-:S05]  /*e120*/  IMAD.MOV.U32 R8, RZ, RZ, R19 ;  /* 0x000000ffff087224 */ /* 0x000fca00078e0013 */
[----:B------:R-:W-:-:S07]  /*e130*/  IMAD.U32 R3, RZ, RZ, UR4 ;  /* 0x00000004ff037e24 */ /* 0x000fce000f8e00ff */
.L_x_3112:
[----:B------:R-:W-:Y:S01]  /*e140*/  VIADD R19, R8, 0x1 ;  /* 0x0000000108137836 */ /* 0x000fe20000000000 */
[----:B------:R-:W-:Y:S05]  /*e150*/  YIELD ;  /* 0x0000000000007946 */ /* 0x000fea0003800000 */
[----:B------:R-:W-:Y:S01]  /*e160*/  ISETP.NE.AND P0, PT, R19, 0x2, PT ;  /* 0x000000021300780c */ /* 0x000fe20003f05270 */
[----:B------:R-:W-:Y:S03]  /*e170*/  BSSY B0, `(.L_x_3089) ;  /* 0x00000a8000007945 */ /* 0x000fe60003800000 */
[----:B------:R-:W-:-:S02]  /*e180*/  SEL R5, RZ, 0x1, P0 ;  /* 0x00000001ff057807 */ /* 0x000fc40000000000 */
[----:B------:R-:W-:Y:S02]  /*e190*/  SEL R19, R19, RZ, P0 ;  /* 0x000000ff13137207 */ /* 0x000fe40000000000 */
[----:B-----5:R-:W-:-:S05]  /*e1a0*/  LOP3.LUT R10, R2, R5, RZ, 0x3c, !PT ;  /* 0x00000005020a7212 */ /* 0x020fca00078e3cff */
[----:B-1----:R1:W-:Y:S01]  /*e1b0*/  STL [R1+0x4], R10 ;  /* 0x0000040a01007387 */ /* 0x0023e20000100800 */
        /* <DEDUP_REMOVED lines=25> */
.L_x_3091:
        /* <DEDUP_REMOVED lines=8> */
.L_x_3156:
[----:B------:R-:W-:Y:S05]  /*e3d0*/  BSYNC B1 ;  /* 0x0000000000017941 */ /* 0x000fea0003800000 */
.L_x_3092:
        /* <DEDUP_REMOVED lines=9> */
.L_x_3095:
[----:B------:R-:W-:Y:S05]  /*e470*/  BSYNC B1 ;  /* 0x0000000000017941 */ /* 0x000fea0003800000 */
.L_x_3094:
[----:B------:R-:W3:Y:S01]  /*e480*/  LDL R7, [R1+0x10] ;  /* 0x0000100001077983 */ /* 0x000ee20000100800 */
[----:B------:R-:W-:Y:S01]  /*e490*/  IMAD.MOV.U32 R14, RZ, RZ, RZ ;  /* 0x000000ffff0e7224 */ /* 0x000fe200078e00ff */
[----:B------:R-:W-:Y:S01]  /*e4a0*/  R2UR UR12, R18 ;  /* 0x00000000120c72ca */ /* 0x000fe200000e0000 */
[----:B------:R-:W-:Y:S01]  /*e4b0*/  IMAD.U32 R4, RZ, RZ, UR41 ;  /* 0x00000029ff047e24 */ /* 0x000fe2000f8e00ff */
[----:B------:R-:W-:Y:S01]  /*e4c0*/  UIADD3 UR4, UP0, UR54, 0x470, URZ ;  /* 0x0000047036047890 */ /* 0x000fe2000ff1e03f */
[----:B------:R-:W-:Y:S01]  /*e4d0*/  PLOP3.LUT P0, PT, PT, PT, PT, 0x80, 0x0 ;  /* 0x000000000000781c */ /* 0x000fe20003f0f070 */
[----:B------:R-:W-:Y:S01]  /*e4e0*/  UMOV UR6, 0x0 ;  /* 0x0000000000067882 */ /* 0x000fe20000000000 */
[----:B------:R-:W-:Y:S01]  /*e4f0*/  R2UR UR10, R14 ;  /* 0x000000000e0a72ca */ /* 0x000fe200000e0000 */
[----:B------:R-:W-:Y:S01]  /*e500*/  IMAD R4, R19, 0x7800, R4 ;  /* 0x0000780013047824 */ /* 0x000fe200078e0204 */
[----:B------:R-:W-:Y:S01]  /*e510*/  UIADD3.X UR5, URZ, UR55, URZ, UP0, !UPT ;  /* 0x000000373f057290 */ /* 0x000fe200087fe43f */
[----:B------:R-:W-:-:S02]  /*e520*/  UMOV UR7, 0x14f00000 ;  /* 0x14f0000000077882 */ /* 0x000fc40000000000 */
[----:B-1----:R-:W-:Y:S02]  /*e530*/  VIADD R10, R4, 0xf200 ;  /* 0x0000f200040a7836 */ /* 0x002fe40000000000 */
[----:B---3--:R-:W-:Y:S02]  /*e540*/  IMAD R9, R9, 0xa0, R7 ;  /* 0x000000a009097824 */ /* 0x008fe400078e0207 */
[----:B------:R-:W-:-:S07]  /*e550*/  VIADD R7, R6, 0x33470 ;  /* 0x0003347006077836 */ /* 0x000fce0000000000 */
.L_x_3096:
        /* <DEDUP_REMOVED lines=9> */
[----:B------:R-:W-:Y:S01]  /*e5f0*/  IMAD.MOV.U32 R13, RZ, RZ, 0x40 ;  /* 0x00000040ff0d7424 */ /* 0x000fe200078e00ff */
[----:B------:R-:W-:Y:S01]  /*e600*/  R2UR UR12, R18 ;  /* 0x00000000120c72ca */ /* 0x000fe200000e0000 */
[----:B------:R-:W-:Y:S01]  /*e610*/  VIADD R10, R4, 0x11a00 ;  /* 0x00011a00040a7836 */ /* 0x000fe20000000000 */
[----:B------:R-:W-:Y:S01]  /*e620*/  PLOP3.LUT P0, PT, PT, PT, PT, 0x80, 0x0 ;  /* 0x000000000000781c */ /* 0x000fe20003f0f070 */
[----:B------:R-:W-:Y:S01]  /*e630*/  UMOV UR6, 0x0 ;  /* 0x0000000000067882 */ /* 0x000fe20000000000 */
[----:B------:R-:W-:Y:S01]  /*e640*/  R2UR UR10, R13 ;  /* 0x000000000d0a72ca */ /* 0x000fe200000e0000 */
[----:B------:R-:W-:-:S14]  /*e650*/  UMOV UR7, 0x14f00000 ;  /* 0x14f0000000077882 */ /* 0x000fdc0000000000 */
.L_x_3097:
        /* <DEDUP_REMOVED lines=16> */
.L_x_3098:
        /* <DEDUP_REMOVED lines=12> */
.L_x_3157:
[----:B------:R-:W-:Y:S05]  /*e820*/  BSYNC B1 ;  /* 0x0000000000017941 */ /* 0x000fea0003800000 */
.L_x_3099:
        /* <DEDUP_REMOVED lines=11> */
.L_x_3102:
[----:B------:R-:W-:Y:S05]  /*e8e0*/  BSYNC B1 ;  /* 0x0000000000017941 */ /* 0x000fea0003800000 */
.L_x_3101:
[----:B------:R-:W-:Y:S01]  /*e8f0*/  R2UR UR10, R14 ;  /* 0x000000000e0a72ca */ /* 0x000fe200000e0000 */
[----:B------:R-:W-:Y:S01]  /*e900*/  UIADD3 UR4, UP0, UR54, 0x370, URZ ;  /* 0x0000037036047890 */ /* 0x000fe2000ff1e03f */
[----:B------:R-:W-:Y:S01]  /*e910*/  R2UR UR6, R10 ;  /* 0x000000000a0672ca */ /* 0x000fe200000e0000 */
[----:B-12---:R-:W-:Y:S01]  /*e920*/  VIADD R6, R6, 0x33430 ;  /* 0x0003343006067836 */ /* 0x006fe20000000000 */
[----:B------:R-:W-:Y:S01]  /*e930*/  R2UR UR7, R11 ;  /* 0x000000000b0772ca */ /* 0x000fe200000e0000 */
[----:B------:R-:W-:Y:S01]  /*e940*/  VIADD R5, R4, 0x24200 ;  /* 0x0002420004057836 */ /* 0x000fe20000000000 */
[----:B------:R-:W-:Y:S01]  /*e950*/  R2UR UR12, R18 ;  /* 0x00000000120c72ca */ /* 0x000fe200000e0000 */
[----:B------:R-:W-:Y:S01]  /*e960*/  UIADD3.X UR5, URZ, UR55, URZ, UP0, !UPT ;  /* 0x000000373f057290 */ /* 0x000fe200087fe43f */
[----:B------:R-:W-:-:S13]  /*e970*/  PLOP3.LUT P0, PT, PT, PT, PT, 0x80, 0x0 ;  /* 0x000000000000781c */ /* 0x000fda0003f0f070 */
.L_x_3103:
        /* <DEDUP_REMOVED lines=15> */
.L_x_3104:
        /* <DEDUP_REMOVED lines=15> */
.L_x_3105:
        /* <DEDUP_REMOVED lines=9> */
.L_x_3090:
[----:B------:R-:W-:Y:S05]  /*ebf0*/  BSYNC B0 ;  /* 0x0000000000007941 */ /* 0x000fea0003800000 */
.L_x_3089:
[----:B------:R-:W-:-:S06]  /*ec00*/  UISETP.NE.AND UP0, UPT, UR42, 0x3, UPT ;  /* 0x000000032a00788c */ /* 0x000fcc000bf05270 */
[----:B------:R-:W-:-:S13]  /*ec10*/  PLOP3.LUT P0, PT, PT, PT, UP0, 0x80, 0x0 ;  /* 0x000000000000781c */ /* 0x000fda0003f0f008 */
[----:B------:R-:W-:Y:S05]  /*ec20*/  @!P0 BRA `(.L_x_3106) ;  /* 0x0000000000048947 */ /* 0x000fea0003800000 */
[----:B------:R-:W-:Y:S01]  /*ec30*/  BPT.TRAP 0x1 ;  /* 0x000000040000795c */ /* 0x000fe20000300000 */
.L_x_3106:
        /* <DEDUP_REMOVED lines=8> */
.L_x_3158:
[----:B------:R-:W-:Y:S05]  /*ecc0*/  BSYNC B0 ;  /* 0x0000000000007941 */ /* 0x000fea0003800000 */
.L_x_3107:
[----:B------:R-:W-:Y:S05]  /*ecd0*/  @!P0 BRA `(.L_x_3109) ;  /* 0x0000000000048947 */ /* 0x000fea0003800000 */
[----:B------:R-:W-:Y:S01]  /*ece0*/  BPT.TRAP 0x1 ;  /* 0x000000040000795c */ /* 0x000fe20000300000 */
.L_x_3109:
[----:B--2---:R-:W-:Y:S01]  /*ecf0*/  SHF.L.U32 R4, R2, 0x1f, RZ ;  /* 0x0000001f02047819 */ /* 0x004fe200000006ff */
[----:B------:R-:W-:-:S03]  /*ed00*/  IMAD R2, R8, 0x7800, RZ ;  /* 0x0000780008027824 */ /* 0x000fc600078e02ff */
[----:B------:R-:W2:Y:S02]  /*ed10*/  SYNCS.PHASECHK.TRANS64.TRYWAIT P2, [R12+URZ+0x33460], R4 ;  /* 0x033460040c0075a7 */ /* 0x000ea4000804017f */
[----:B--2---:R-:W-:Y:S05]  /*ed20*/  @!P2 BRA `(.L_x_3110) ;  /* 0x0000002c0030a947 */ /* 0x004fea0003800000 */
.L_x_3159:
[C---:B------:R-:W-:Y:S01]  /*ed30*/  LOP3.LUT R13, R2.reuse, R17, RZ, 0xfc, !PT ;  /* 0x00000011020d7212 */ /* 0x040fe200078efcff */
[----:B------:R-:W-:Y:S05]  /*ed40*/  WARPSYNC.ALL ;  /* 0x0000000000007948 */ /* 0x000fea0003800000 */
[----:B--2---:R2:W3:Y:S01]  /*ed50*/  LDSM.16.MT88.4 R4, [R13+UR41+0xf200] ;  /* 0x00f200290d04783b */ /* 0x0044e20008004200 */
[----:B------:R-:W-:Y:S02]  /*ed60*/  IMAD.U32 R14, RZ, RZ, UR41 ;  /* 0x00000029ff0e7e24 */ /* 0x000fe4000f8e00ff */
[----:B------:R-:W-:Y:S02]  /*ed70*/  VIADD R15, R2, 0x2800 ;  /* 0x00002800020f7836 */ /* 0x000fe40000000000 */
[----:B------:R-:W-:-:S02]  /*ed80*/  VIADD R14, R14, 0x200 ;  /* 0x000002000e0e7836 */ /* 0x000fc40000000000 */
[C---:B------:R-:W-:Y:S02]  /*ed90*/  VIADD R20, R2.reuse, 0x1800 ;  /* 0x0000180002147836 */ /* 0x040fe40000000000 */
[C---:B--2---:R-:W-:Y:S02]  /*eda0*/  VIADD R13, R2.reuse, 0x800 ;  /* 0x00000800020d7836 */ /* 0x044fe40000000000 */
[----:B------:R-:W-:Y:S01]  /*edb0*/  VIADD R21, R2, 0x5800 ;  /* 0x0000580002157836 */ /* 0x000fe20000000000 */
[C-C-:B---3--:R-:W-:Y:S02]  /*edc0*/  PRMT R8, R4.reuse, 0x6420, R5.reuse ;  /* 0x0000642004087816 */ /* 0x148fe40000000005 */
[----:B------:R-:W-:Y:S02]  /*edd0*/  PRMT R9, R4, 0x7531, R5 ;  /* 0x0000753104097816 */ /* 0x000fe40000000005 */
[----:B------:R-:W-:Y:S02]  /*ede0*/  LOP3.LUT R4, R2, R16, RZ, 0xfc, !PT ;  /* 0x0000001002047212 */ /* 0x000fe400078efcff */
[----:B-1----:R-:W-:-:S02]  /*edf0*/  PRMT R10, R6, 0x6420, R7 ;  /* 0x00006420060a7816 */ /* 0x002fc40000000007 */
[----:B------:R-:W-:Y:S01]  /*ee00*/  PRMT R11, R6, 0x7531, R7 ;  /* 0x00007531060b7816 */ /* 0x000fe20000000007 */
[----:B------:R-:W-:-:S05]  /*ee10*/  IMAD.IADD R4, R14, 0x1, R4 ;  /* 0x000000010e047824 */ /* 0x000fca00078e0204 */
[----:B------:R1:W-:Y:S02]  /*ee20*/  STSM.16.M88.4 [R4], R8 ;  /* 0x0000000804007844 */ /* 0x0003e40000000200 */
[----:B-1----:R-:W-:-:S06]  /*ee30*/  LOP3.LUT R4, R15, R17, RZ, 0xfc, !PT ;  /* 0x000000110f047212 */ /* 0x002fcc00078efcff */
[----:B------:R-:W1:Y:S02]  /*ee40*/  LDSM.16.MT88.4 R4, [R4+UR41+0xf200] ;  /* 0x00f200290404783b */ /* 0x000e640008004200 */
[C-C-:B-1----:R-:W-:Y:S02]  /*ee50*/  PRMT R8, R4.reuse, 0x6420, R5.reuse ;  /* 0x0000642004087816 */ /* 0x142fe40000000005 */
[----:B------:R-:W-:Y:S01]  /*ee60*/  PRMT R9, R4, 0x7531, R5 ;  /* 0x0000753104097816 */ /* 0x000fe20000000005 */
[----:B------:R-:W-:Y:S01]  /*ee70*/  VIADD R5, R2, 0x5000 ;  /* 0x0000500002057836 */ /* 0x000fe20000000000 */
        /* <DEDUP_REMOVED lines=14> */
[----:B------:R-:W-:-:S03]  /*ef60*/  PRMT R11, R6, 0x7531, R7 ;  /* 0x00007531060b7816 */ /* 0x000fc60000000007 */
[----:B------:R-:W-:-:S05]  /*ef70*/  IMAD.IADD R4, R5, 0x1, R4 ;  /* 0x0000000105047824 */ /* 0x000fca00078e0204 */
[----:B------:R1:W-:Y:S02]  /*ef80*/  STSM.16.M88.4 [R4], R8 ;  /* 0x0000000804007844 */ /* 0x0003e40000000200 */
[----:B-1----:R-:W-:Y:S01]  /*ef90*/  LOP3.LUT R4, R13, R17, RZ, 0xfc, !PT ;  /* 0x000000110d047212 */ /* 0x002fe200078efcff */
[----:B------:R-:W-:-:S04]  /*efa0*/  IMAD.U32 R13, RZ, RZ, UR41 ;  /* 0x00000029ff0d7e24 */ /* 0x000fc8000f8e00ff */
[----:B------:R-:W-:Y:S01]  /*efb0*/  VIADD R13, R13, 0x200 ;  /* 0x000002000d0d7836 */ /* 0x000fe20000000000 */
        /* <DEDUP_REMOVED lines=21> */
[----:B-1----:R-:W-:-:S06]  /*f110*/  LOP3.LUT R4, R21, R17, RZ, 0xfc, !PT ;  /* 0x0000001115047212 */ /* 0x002fcc00078efcff */
[----:B------:R-:W1:Y:S02]  /*f120*/  LDSM.16.MT88.4 R4, [R4+UR41+0xf200] ;  /* 0x00f200290404783b */ /* 0x000e640008004200 */
[C-C-:B-1----:R-:W-:Y:S02]  /*f130*/  PRMT R8, R4.reuse, 0x6420, R5.reuse ;  /* 0x0000642004087816 */ /* 0x142fe40000000005 */
[----:B------:R-:W-:Y:S01]  /*f140*/  PRMT R9, R4, 0x7531, R5 ;  /* 0x0000753104097816 */ /* 0x000fe20000000005 */
[----:B------:R-:W-:Y:S01]  /*f150*/  IMAD.U32 R5, RZ, RZ, UR41 ;  /* 0x00000029ff057e24 */ /* 0x000fe2000f8e00ff */
[----:B------:R-:W-:Y:S01]  /*f160*/  LOP3.LUT R4, R15, R16, RZ, 0xfc, !PT ;  /* 0x000000100f047212 */ /* 0x000fe200078efcff */
[----:B------:R-:W-:Y:S01]  /*f170*/  VIADD R15, R2, 0x6000 ;  /* 0x00006000020f7836 */ /* 0x000fe20000000000 */
        /* <DEDUP_REMOVED lines=11> */
[----:B------:R-:W-:Y:S01]  /*f230*/  LOP3.LUT R4, R13, R16, RZ, 0xfc, !PT ;  /* 0x000000100d047212 */ /* 0x000fe200078efcff */
[----:B------:R-:W-:Y:S01]  /*f240*/  VIADD R13, R2, 0x4000 ;  /* 0x00004000020d7836 */ /* 0x000fe20000000000 */
[C-C-:B------:R-:W-:Y:S02]  /*f250*/  PRMT R10, R6.reuse, 0x6420, R7.reuse ;  /* 0x00006420060a7816 */ /* 0x140fe40000000007 */
[----:B------:R-:W-:Y:S01]  /*f260*/  PRMT R11, R6, 0x7531, R7 ;  /* 0x00007531060b7816 */ /* 0x000fe20000000007 */
[----:B------:R-:W-:-:S05]  /*f270*/  IMAD.IADD R4, R14, 0x1, R4 ;  /* 0x000000010e047824 */ /* 0x000fca00078e0204 */
[----:B------:R1:W-:Y:S02]  /*f280*/  STSM.16.M88.4 [R4], R8 ;  /* 0x0000000804007844 */ /* 0x0003e40000000200 */
[----:B-1----:R-:W-:-:S05]  /*f290*/  VIADD R10, R2, 0x3800 ;  /* 0x00003800020a7836 */ /* 0x002fca0000000000 */
        /* <DEDUP_REMOVED lines=54> */
[----:B------:R-:W-:-:S02]  /*f600*/  VIADD R5, R2, 0x2000 ;  /* 0x0000200002057836 */ /* 0x000fc40000000000 */
[----:B------:R-:W-:Y:S02]  /*f610*/  VIADD R2, R2, 0x7000 ;  /* 0x0000700002027836 */ /* 0x000fe40000000000 */
[----:B------:R-:W-:-:S05]  /*f620*/  IMAD.IADD R4, R7, 0x1, R4 ;  /* 0x0000000107047824 */ /* 0x000fca00078e0204 */
[----:B------:R1:W-:Y:S02]  /*f630*/  STSM.16.M88.4 [R4], R8 ;  /* 0x0000000804007844 */ /* 0x0003e40000000200 */
[----:B-1----:R-:W-:-:S06]  /*f640*/  LOP3.LUT R4, R5, R17, RZ, 0xfc, !PT ;  /* 0x0000001105047212 */ /* 0x002fcc00078efcff */
[----:B------:R-:W1:Y:S02]  /*f650*/  LDSM.16.MT88.4 R4, [R4+UR41+0xf200] ;  /* 0x00f200290404783b */ /* 0x000e640008004200 */
[C-C-:B-1----:R-:W-:Y:S02]  /*f660*/  PRMT R8, R4.reuse, 0x6420, R5.reuse ;  /* 0x0000642004087816 */ /* 0x142fe40000000005 */
[----:B------:R-:W-:Y:S01]  /*f670*/  PRMT R9, R4, 0x7531, R5 ;  /* 0x0000753104097816 */ /* 0x000fe20000000005 */
[----:B------:R-:W-:Y:S01]  /*f680*/  IMAD.U32 R5, RZ, RZ, UR41 ;  /* 0x00000029ff057e24 */ /* 0x000fe2000f8e00ff */
[C-C-:B------:R-:W-:Y:S02]  /*f690*/  PRMT R10, R6.reuse, 0x6420, R7.reuse ;  /* 0x00006420060a7816 */ /* 0x140fe40000000007 */
[----:B------:R-:W-:Y:S01]  /*f6a0*/  PRMT R11, R6, 0x7531, R7 ;  /* 0x00007531060b7816 */ /* 0x000fe20000000007 */
[----:B------:R-:W-:Y:S01]  /*f6b0*/  VIADD R5, R5, 0x200 ;  /* 0x0000020005057836 */ /* 0x000fe20000000000 */
[----:B------:R-:W-:-:S03]  /*f6c0*/  LOP3.LUT R4, R14, R17, RZ, 0xfc, !PT ;  /* 0x000000110e047212 */ /* 0x000fc600078efcff */
[----:B------:R-:W-:-:S05]  /*f6d0*/  IMAD.IADD R15, R5, 0x1, R15 ;  /* 0x00000001050f7824 */ /* 0x000fca00078e020f */
[----:B------:R1:W-:Y:S04]  /*f6e0*/  STSM.16.M88.4 [R15], R8 ;  /* 0x000000080f007844 */ /* 0x0003e80000000200 */
[----:B------:R-:W2:Y:S01]  /*f6f0*/  LDSM.16.MT88.4 R4, [R4+UR41+0xf200] ;  /* 0x00f200290404783b */ /* 0x000ea20008004200 */
[----:B-1----:R-:W-:-:S04]  /*f700*/  IMAD.U32 R15, RZ, RZ, UR41 ;  /* 0x00000029ff0f7e24 */ /* 0x002fc8000f8e00ff */
[----:B------:R-:W-:-:S04]  /*f710*/  VIADD R15, R15, 0x200 ;  /* 0x000002000f0f7836 */ /* 0x000fc80000000000 */
[C---:B------:R-:W-:Y:S01]  /*f720*/  IMAD.IADD R13, R15.reuse, 0x1, R13 ;  /* 0x000000010f0d7824 */ /* 0x040fe200078e020d */
[C-C-:B--2---:R-:W-:Y:S02]  /*f730*/  PRMT R8, R4.reuse, 0x6420, R5.reuse ;  /* 0x0000642004087816 */ /* 0x144fe40000000005 */
        /* <DEDUP_REMOVED lines=21> */
.L_x_3111:
[----:B-1----:R1:W5:Y:S01]  /*f890*/  LDL R2, [R1+0x4] ;  /* 0x0000040001027983 */ /* 0x0023620000100800 */
[----:B--2---:R2:W-:Y:S01]  /*f8a0*/  SYNCS.ARRIVE.TRANS64.A1T0 RZ, [R12+URZ+0x33450], RZ ;  /* 0x033450ff0cff79a7 */ /* 0x0045e2000810003f */
[----:B------:R-:W-:Y:S01]  /*f8b0*/  BAR.SYNC.DEFER_BLOCKING 0x2, 0x80 ;  /* 0x0082000000007b1d */ /* 0x000fe20000010000 */
[C---:B------:R-:W-:Y:S01]  /*f8c0*/  ISETP.GT.AND P0, PT, R3.reuse, RZ, PT ;  /* 0x000000ff0300720c */ /* 0x040fe20003f04270 */
[----:B------:R-:W-:Y:S02]  /*f8d0*/  VIADD R3, R3, 0xffffffff ;  /* 0xffffffff03037836 */ /* 0x000fe40000000000 */
[----:B--2---:R-:W-:-:S05]  /*f8e0*/  @!P1 VIADD R12, R12, 0x33480 ;  /* 0x000334800c0c9836 */ /* 0x004fca0000000000 */
[----:B------:R-:W-:Y:S01]  /*f8f0*/  @!P1 PRMT R12, RZ, 0x654, R12 ;  /* 0x00000654ff0c9816 */ /* 0x000fe2000000000c */
[----:B------:R-:W-:-:S03]  /*f900*/  IMAD.MOV.U32 R8, RZ, RZ, R19 ;  /* 0x000000ffff087224 */ /* 0x000fc600078e0013 */
[----:B------:R1:W-:Y:S01]  /*f910*/  @!P1 SYNCS.ARRIVE.TRANS64.RED.A1T0 RZ, [R12+URZ], RZ ;  /* 0x000000ff0cff99a7 */ /* 0x0003e2000810043f */
[----:B------:R-:W-:Y:S05]  /*f920*/  @P0 BRA `(.L_x_3112) ;  /* 0xffffffe800040947 */ /* 0x000fea000383ffff */
.L_x_3088:
[----:B------:R-:W-:Y:S04]  /*f930*/  BSSY B0, `(.L_x_3113) ;  /* 0x000000f000007945 */ /* 0x000fe80003800000 */
[----:B------:R-:W-:Y:S05]  /*f940*/  @P1 BRA `(.L_x_3114) ;  /* 0x0000000000341947 */ /* 0x000fea0003800000 */
[----:B------:R-:W2:Y:S01]  /*f950*/  S2R R5, SR_LANEID ;  /* 0x0000000000057919 */ /* 0x000ea20000000000 */
[----:B------:R-:W-:Y:S01]  /*f960*/  VOTEU.ANY UR4, UPT, PT ;  /* 0x0000000000047886 */ /* 0x000fe200038e0100 */
[----:B0----5:R-:W0:Y:S01]  /*f970*/  LDC.64 R2, c[0x0][0xc38] ;  /* 0x00030e00ff027b82 */ /* 0x021e220000000a00 */
[----:B------:R-:W2:Y:S02]  /*f980*/  FLO.U32 R0, UR4 ;  /* 0x0000000400007d00 */ /* 0x000ea400080e0000 */
[----:B--2---:R-:W-:-:S06]  /*f990*/  ISETP.EQ.U32.AND P0, PT, R0, R5, PT ;  /* 0x000000050000720c */ /* 0x004fcc0003f02070 */
[----:B------:R-:W0:Y:S07]  /*f9a0*/  POPC R5, UR4 ;  /* 0x0000000400057d09 */ /* 0x000e2e0008000000 */
[----:B0-----:R-:W2:Y:S01]  /*f9b0*/  @P0 ATOMG.E.ADD.STRONG.GPU PT, R3, desc[UR48][R2.64], R5 ;  /* 0x00000005020309a8 */ /* 0x001ea200081ee1f0 */
[----:B------:R-:W0:Y:S02]  /*f9c0*/  S2R R4, SR_LTMASK ;  /* 0x0000000000047919 */ /* 0x000e240000003900 */
[----:B0-----:R-:W-:-:S04]  /*f9d0*/  LOP3.LUT R4, R4, UR4, RZ, 0xc0, !PT ;  /* 0x0000000404047c12 */ /* 0x001fc8000f8ec0ff */
[----:B------:R-:W0:Y:S01]  /*f9e0*/  POPC R7, R4 ;  /* 0x0000000400077309 */ /* 0x000e220000000000 */
[----:B--2---:R-:W0:Y:S02]  /*f9f0*/  SHFL.IDX PT, R0, R3, R0, 0x1f ;  /* 0x00001f0003007589 */ /* 0x004e2400000e0000 */
[----:B0-----:R-:W-:-:S05]  /*fa00*/  IADD3 R0, R0, UR50, R7 ;  /* 0x0000003200007c10 */ /* 0x001fca000fffe007 */
[----:B------:R2:W-:Y:S02]  /*fa10*/  STL [R1+0x18], R0 ;  /* 0x0000180001007387 */ /* 0x0005e40000100800 */
.L_x_3114:
[----:B------:R-:W-:Y:S05]  /*fa20*/  BSYNC B0 ;  /* 0x0000000000007941 */ /* 0x000fea0003800000 */
.L_x_3113:
[----:B------:R-:W-:-:S06]  /*fa30*/  UISETP.NE.AND UP0, UPT, UR42, 0x3, UPT ;  /* 0x000000032a00788c */ /* 0x000fcc000bf05270 */
[----:B------:R-:W-:-:S13]  /*fa40*/  PLOP3.LUT P0, PT, PT, PT, UP0, 0x80, 0x0 ;  /* 0x000000000000781c */ /* 0x000fda0003f0f008 */
[----:B------:R-:W-:Y:S05]  /*fa50*/  @!P0 BRA `(.L_x_3115) ;  /* 0x0000000000048947 */ /* 0x000fea0003800000 */
[----:B------:R-:W-:Y:S01]  /*fa60*/  BPT.TRAP 0x1 ;  /* 0x000000040000795c */ /* 0x000fe20000300000 */
.L_x_3115:
[----:B--2---:R-:W2:Y:S01]  /*fa70*/  LDL R0, [R1+0x4] ;  /* 0x0000040001007983 */ /* 0x004ea20000100800 */
[----:B0----5:R-:W-:Y:S01]  /*fa80*/  IMAD.U32 R2, RZ, RZ, UR51 ;  /* 0x00000033ff027e24 */ /* 0x021fe2000f8e00ff */
[----:B------:R-:W-:Y:S04]  /*fa90*/  BSSY B0, `(.L_x_3116) ;  /* 0x0000007000007945 */ /* 0x000fe80003800000 */
[----:B------:R-:W-:Y:S02]  /*faa0*/  ISETP.NE.AND P2, PT, R2, 0x3, PT ;  /* 0x000000030200780c */ /* 0x000fe40003f45270 */
[----:B--2---:R-:W-:Y:S02]  /*fab0*/  LOP3.LUT R3, R0, 0x1, RZ, 0x3c, !PT ;  /* 0x0000000100037812 */ /* 0x004fe400078e3cff */
[----:B------:R-:W-:-:S02]  /*fac0*/  LEA R0, R19, UR41, 0x3 ;  /* 0x0000002913007c11 */ /* 0x000fc4000f8e18ff */
[----:B------:R-:W-:-:S04]  /*fad0*/  SHF.L.U32 R3, R3, 0x1f, RZ ;  /* 0x0000001f03037819 */ /* 0x000fc800000006ff */
[----:B------:R-:W0:Y:S02]  /*fae0*/  SYNCS.PHASECHK.TRANS64.TRYWAIT P0, [R0+URZ+0x33470], R3 ;  /* 0x03347003000075a7 */ /* 0x000e24000800017f */
[----:B0-----:R-:W-:Y:S05]  /*faf0*/  @!P0 BRA `(.L_x_3117) ;  /* 0x0000001c00d08947 */ /* 0x001fea0003800000 */
.L_x_3160:
[----:B------:R-:W-:Y:S05]  /*fb00*/  BSYNC B0 ;  /* 0x0000000000007941 */ /* 0x000fea0003800000 */
.L_x_3116:
[----:B------:R-:W-:Y:S05]  /*fb10*/  @!P2 BRA `(.L_x_3118) ;  /* 0x000000000004a947 */ /* 0x000fea0003800000 */
[----:B------:R-:W-:Y:S01]  /*fb20*/  BPT.TRAP 0x1 ;  /* 0x000000040000795c */ /* 0x000fe20000300000 */
.L_x_3118:
[----:B------:R-:W0:Y:S02]  /*fb30*/  LDL R2, [R1+0x4] ;  /* 0x0000040001027983 */ /* 0x000e240000100800 */
[----:B0-----:R-:W-:-:S04]  /*fb40*/  SHF.L.U32 R3, R2, 0x1f, RZ ;  /* 0x0000001f02037819 */ /* 0x001fc800000006ff */
[----:B------:R-:W0:Y:S02]  /*fb50*/  SYNCS.PHASECHK.TRANS64.TRYWAIT P0, [R0+URZ+0x33460], R3 ;  /* 0x03346003000075a7 */ /* 0x000e24000800017f */
[----:B0-----:R-:W-:Y:S05]  /*fb60*/  @!P0 BRA `(.L_x_3119) ;  /* 0x0000001c00c88947 */ /* 0x001fea0003800000 */
.L_x_3161:
[----:B------:R-:W-:Y:S01]  /*fb70*/  IMAD R2, R19, 0x7800, RZ ;  /* 0x0000780013027824 */ /* 0x000fe200078e02ff */
[----:B------:R-:W-:Y:S05]  /*fb80*/  WARPSYNC.ALL ;  /* 0x0000000000007948 */ /* 0x000fea0003800000 */
[C---:B0-----:R-:W-:Y:S01]  /*fb90*/  LOP3.LUT R3, R2.reuse, R17, RZ, 0xfc, !PT ;  /* 0x0000001102037212 */ /* 0x041fe200078efcff */
[----:B------:R-:W-:Y:S02]  /*fba0*/  IMAD.U32 R14, RZ, RZ, UR41 ;  /* 0x00000029ff0e7e24 */ /* 0x000fe4000f8e00ff */
[----:B------:R-:W-:Y:S02]  /*fbb0*/  VIADD R13, R2, 0x2800 ;  /* 0x00002800020d7836 */ /* 0x000fe40000000000 */
[----:B------:R0:W2:Y:S01]  /*fbc0*/  LDSM.16.MT88.4 R4, [R3+UR41+0xf200] ;  /* 0x00f200290304783b */ /* 0x0000a20008004200 */
[----:B------:R-:W-:-:S02]  /*fbd0*/  VIADD R14, R14, 0x200 ;  /* 0x000002000e0e7836 */ /* 0x000fc40000000000 */
[C---:B------:R-:W-:Y:S02]  /*fbe0*/  VIADD R20, R2.reuse, 0x5000 ;  /* 0x0000500002147836 */ /* 0x040fe40000000000 */
[C---:B------:R-:W-:Y:S02]  /*fbf0*/  VIADD R18, R2.reuse, 0x2000 ;  /* 0x0000200002127836 */ /* 0x040fe40000000000 */
[----:B0-----:R-:W-:Y:S01]  /*fc00*/  VIADD R3, R2, 0x800 ;  /* 0x0000080002037836 */ /* 0x001fe20000000000 */
[----:B------:R-:W-:Y:S02]  /*fc10*/  LOP3.LUT R15, R20, R17, RZ, 0xfc, !PT ;  /* 0x00000011140f7212 */ /* 0x000fe400078efcff */
[C-C-:B--2---:R-:W-:Y:S02]  /*fc20*/  PRMT R8, R4.reuse, 0x6420, R5.reuse ;  /* 0x0000642004087816 */ /* 0x144fe40000000005 */
[----:B------:R-:W-:Y:S02]  /*fc30*/  PRMT R9, R4, 0x7531, R5 ;  /* 0x0000753104097816 */ /* 0x000fe40000000005 */
[----:B------:R-:W-:-:S02]  /*fc40*/  LOP3.LUT R4, R2, R16, RZ, 0xfc, !PT ;  /* 0x0000001002047212 */ /* 0x000fc400078efcff */
[C-C-:B------:R-:W-:Y:S02]  /*fc50*/  PRMT R10, R6.reuse, 0x6420, R7.reuse ;  /* 0x00006420060a7816 */ /* 0x140fe40000000007 */
[----:B------:R-:W-:Y:S01]  /*fc60*/  PRMT R11, R6, 0x7531, R7 ;  /* 0x00007531060b7816 */ /* 0x000fe20000000007 */
[----:B-1----:R-:W-:Y:S01]  /*fc70*/  IMAD.IADD R12, R14, 0x1, R4 ;  /* 0x000000010e0c7824 */ /* 0x002fe200078e0204 */
[C---:B------:R-:W-:Y:S02]  /*fc80*/  LOP3.LUT R4, R13.reuse, R17, RZ, 0xfc, !PT ;  /* 0x000000110d047212 */ /* 0x040fe400078efcff */
[----:B------:R-:W-:Y:S02]  /*fc90*/  LOP3.LUT R13, R13, R16, RZ, 0xfc, !PT ;  /* 0x000000100d0d7212 */ /* 0x000fe400078efcff */
[----:B------:R0:W-:Y:S04]  /*fca0*/  STSM.16.M88.4 [R12], R8 ;  /* 0x000000080c007844 */ /* 0x0001e80000000200 */
[----:B------:R-:W1:Y:S01]  /*fcb0*/  LDSM.16.MT88.4 R4, [R4+UR41+0xf200] ;  /* 0x00f200290404783b */ /* 0x000e620008004200 */
[----:B0-----:R-:W-:Y:S01]  /*fcc0*/  VIADD R12, R2, 0x1000 ;  /* 0x00001000020c7836 */ /* 0x001fe20000000000 */
[----:B-1----:R-:W-:-:S02]  /*fcd0*/  PRMT R8, R4, 0x6420, R5 ;  /* 0x0000642004087816 */ /* 0x002fc40000000005 */
[----:B------:R-:W-:Y:S02]  /*fce0*/  PRMT R9, R4, 0x7531, R5 ;  /* 0x0000753104097816 */ /* 0x000fe40000000005 */
[----:B------:R-:W-:Y:S02]  /*fcf0*/  LOP3.LUT R5, R3, R16, RZ, 0xfc, !PT ;  /* 0x0000001003057212 */ /* 0x000fe400078efcff */
[C-C-:B------:R-:W-:Y:S02]  /*fd00*/  PRMT R10, R6.reuse, 0x6420, R7.reuse ;  /* 0x00006420060a7816 */ /* 0x140fe40000000007 */
[----:B------:R-:W-:Y:S01]  /*fd10*/  PRMT R11, R6, 0x7531, R7 ;  /* 0x00007531060b7816 */ /* 0x000fe20000000007 */
[----:B------:R-:W-:-:S05]  /*fd20*/  IMAD.IADD R14, R14, 0x1, R5 ;  /* 0x000000010e0e7824 */ /* 0x000fca00078e0205 */
[----:B------:R-:W-:Y:S04]  /*fd30*/  STSM.16.M88.4 [R14], R8 ;  /* 0x000000080e007844 */ /* 0x000fe80000000200 */
[----:B------:R0:W1:Y:S02]  /*fd40*/  LDSM.16.MT88.4 R4, [R15+UR41+0xf200] ;  /* 0x00f200290f04783b */ /* 0x0000640008004200 */
[----:B0-----:R-:W-:-:S04]  /*fd50*/  IMAD.U32 R15, RZ, RZ, UR41 ;  /* 0x00000029ff0f7e24 */ /* 0x001fc8000f8e00ff */
[----:B------:R-:W-:Y:S02]  /*fd60*/  VIADD R15, R15, 0x200 ;  /* 0x000002000f0f7836 */ /* 0x000fe40000000000 */
[----:B------:R-:W-:Y:S01]  /*fd70*/  VIADD R14, R2, 0x1800 ;  /* 0x00001800020e7836 */ /* 0x000fe20000000000 */
        /* <DEDUP_REMOVED lines=8> */
[----:B------:R-:W-:Y:S01]  /*fe00*/  STSM.16.M88.4 [R4], R8 ;  /* 0x0000000804007844 */ /* 0x000fe20000000200 */
[-C--:B------:R-:W-:Y:S02]  /*fe10*/  LOP3.LUT R12, R12, R17.reuse, RZ, 0xfc, !PT ;  /* 0x000000110c0c7212 */ /* 0x080fe400078efcff */
[----:B------:R-:W-:Y:S01]  /*fe20*/  IMAD.IADD R3, R15, 0x1, R3 ;  /* 0x000000010f037824 */ /* 0x000fe200078e0203 */
[----:B------:R-:W0:Y:S01]  /*fe30*/  LDSM.16.MT88.4 R4, [R5+UR41+0xf200] ;  /* 0x00f200290504783b */ /* 0x000e220008004200 */
[----:B------:R-:W-:Y:S02]  /*fe40*/  LOP3.LUT R14, R14, R17, RZ, 0xfc, !PT ;  /* 0x000000110e0e7212 */ /* 0x000fe400078efcff */
[C-C-:B0-----:R-:W-:Y:S02]  /*fe50*/  PRMT R8, R4.reuse, 0x6420, R5.reuse ;  /* 0x0000642004087816 */ /* 0x141fe40000000005 */
[----:B------:R-:W-:-:S02]  /*fe60*/  PRMT R9, R4, 0x7531, R5 ;  /* 0x0000753104097816 */ /* 0x000fc40000000005 */
[C-C-:B------:R-:W-:Y:S02]  /*fe70*/  PRMT R10, R6.reuse, 0x6420, R7.reuse ;  /* 0x00006420060a7816 */ /* 0x140fe40000000007 */
[----:B------:R-:W-:-:S05]  /*fe80*/  PRMT R11, R6, 0x7531, R7 ;  /* 0x00007531060b7816 */ /* 0x000fca0000000007 */
[----:B------:R0:W-:Y:S02]  /*fe90*/  STSM.16.M88.4 [R3], R8 ;  /* 0x0000000803007844 */ /* 0x0001e40000000200 */
[----:B0-----:R-:W-:-:S05]  /*fea0*/  VIADD R3, R2, 0x3000 ;  /* 0x0000300002037836 */ /* 0x001fca0000000000 */
[C---:B------:R-:W-:Y:S02]  /*feb0*/  LOP3.LUT R6, R3.reuse, R17, RZ, 0xfc, !PT ;  /* 0x0000001103067212 */ /* 0x040fe400078efcff */
[----:B------:R-:W-:-:S04]  /*fec0*/  LOP3.LUT R3, R3, R16, RZ, 0xfc, !PT ;  /* 0x0000001003037212 */ /* 0x000fc800078efcff */
[----:B------:R-:W0:Y:S02]  /*fed0*/  LDSM.16.MT88.4 R4, [R6+UR41+0xf200] ;  /* 0x00f200290604783b */ /* 0x000e240008004200 */
[C-C-:B0-----:R-:W-:Y:S02]  /*fee0*/  PRMT R8, R4.reuse, 0x6420, R5.reuse ;  /* 0x0000642004087816 */ /* 0x141fe40000000005 */
        /* <DEDUP_REMOVED lines=9> */
[----:B------:R-:W-:-:S03]  /*ff80*/  LOP3.LUT R15, R15, R16, RZ, 0xfc, !PT ;  /* 0x000000100f0f7212 */ /* 0x000fc600078efcff */
[----:B------:R-:W0:Y:S02]  /*ff90*/  LDSM.16.MT88.4 R4, [R21+UR41+0xf200] ;  /* 0x00f200291504783b */ /* 0x000e240008004200 */
[C-C-:B0-----:R-:W-:Y:S02]  /*ffa0*/  PRMT R8, R4.reuse, 0x6420, R5.reuse ;  /* 0x0000642004087816 */ /* 0x141fe40000000005 */
[----:B------:R-:W-:Y:S01]  /*ffb0*/  PRMT R9, R4, 0x7531, R5 ;  /* 0x0000753104097816 */ /* 0x000fe20000000005 */
[----:B------:R-:W-:Y:S01]  /*ffc0*/  IMAD.U32 R5, RZ, RZ, UR41 ;  /* 0x00000029ff057e24 */ /* 0x000fe2000f8e00ff */
[C-C-:B------:R-:W-:Y:S02]  /*ffd0*/  PRMT R10, R6.reuse, 0x6420, R7.reuse ;  /* 0x00006420060a7816 */ /* 0x140fe40000000007 */
[----:B------:R-:W-:Y:S01]  /*ffe0*/  PRMT R11, R6, 0x7531, R7 ;  /* 0x00007531060b7816 */ /* 0x000fe20000000007 */
[----:B------:R-:W-:-:S04]  /*fff0*/  VIADD R5, R5, 0x200 ;  /* 0x0000020005057836 */ /* 0x000fc80000000000 */
[----:B------:R-:W-:-:S05]  /*10000*/  IMAD.IADD R13, R5, 0x1, R13 ;  /* 0x00000001050d7824 */ /* 0x000fca00078e020d */
[----:B------:R0:W-:Y:S04]  /*10010*/  STSM.16.M88.4 [R13], R8 ;  /* 0x000000080d007844 */ /* 0x0001e80000000200 */
[----:B------:R-:W1:Y:S01]  /*10020*/  LDSM.16.MT88.4 R4, [R12+UR41+0xf200] ;  /* 0x00f200290c04783b */ /* 0x000e620008004200 */
[----:B0-----:R-:W-:-:S04]  /*10030*/  IMAD.U32 R13, RZ, RZ, UR41 ;  /* 0x00000029ff0d7e24 */ /* 0x001fc8000f8e00ff */
[----:B------:R-:W-:-:S04]  /*10040*/  VIADD R13, R13, 0x200 ;  /* 0x000002000d0d7836 */ /* 0x000fc80000000000 */
[----:B------:R-:W-:Y:S01]  /*10050*/  IMAD.IADD R3, R13, 0x1, R3 ;  /* 0x000000010d037824 */ /* 0x000fe200078e0203 */
[C-C-:B-1----:R-:W-:Y:S02]  /*10060*/  PRMT R8, R4.reuse, 0x6420, R5.reuse ;  /* 0x0000642004087816 */ /* 0x142fe40000000005 */
[----:B------:R-:W-:Y:S02]  /*10070*/  PRMT R9, R4, 0x7531, R5 ;  /* 0x0000753104097816 */ /* 0x000fe40000000005 */
[C-C-:B------:R-:W-:Y:S02]  /*10080*/  PRMT R10, R6.reuse, 0x6420, R7.reuse ;  /* 0x00006420060a7816 */ /* 0x140fe40000000007 */
[----:B------:R-:W-:-:S05]  /*10090*/  PRMT R11, R6, 0x7531, R7 ;  /* 0x00007531060b7816 */ /* 0x000fca0000000007 */
[----:B------:R0:W-:Y:S02]  /*100a0*/  STSM.16.M88.4 [R3], R8 ;  /* 0x0000000803007844 */ /* 0x0001e40000000200 */
[----:B0-----:R-:W-:-:S05]  /*100b0*/  VIADD R3, R2, 0x3800 ;  /* 0x0000380002037836 */ /* 0x001fca0000000000 */
[C---:B------:R-:W-:Y:S02]  /*100c0*/  LOP3.LUT R21, R3.reuse, R17, RZ, 0xfc, !PT ;  /* 0x0000001103157212 */ /* 0x040fe400078efcff */
[----:B------:R-:W-:-:S03]  /*100d0*/  LOP3.LUT R3, R3, R16, RZ, 0xfc, !PT ;  /* 0x0000001003037212 */ /* 0x000fc600078efcff */
[----:B------:R-:W0:Y:S02]  /*100e0*/  LDSM.16.MT88.4 R4, [R21+UR41+0xf200] ;  /* 0x00f200291504783b */ /* 0x000e240008004200 */
[----:B------:R-:W-:Y:S02]  /*100f0*/  IMAD.IADD R3, R13, 0x1, R3 ;  /* 0x000000010d037824 */ /* 0x000fe400078e0203 */
[----:B------:R-:W-:-:S05]  /*10100*/  VIADD R13, R2, 0x6000 ;  /* 0x00006000020d7836 */ /* 0x000fca0000000000 */
[C---:B------:R-:W-:Y:S02]  /*10110*/  LOP3.LUT R12, R13.reuse, R17, RZ, 0xfc, !PT ;  /* 0x000000110d0c7212 */ /* 0x040fe400078efcff */
[----:B------:R-:W-:Y:S02]  /*10120*/  LOP3.LUT R13, R13, R16, RZ, 0xfc, !PT ;  /* 0x000000100d0d7212 */ /* 0x000fe400078efcff */
[C-C-:B0-----:R-:W-:Y:S02]  /*10130*/  PRMT R8, R4.reuse, 0x6420, R5.reuse ;  /* 0x0000642004087816 */ /* 0x141fe40000000005 */
[----:B------:R-:W-:Y:S02]  /*10140*/  PRMT R9, R4, 0x7531, R5 ;  /* 0x0000753104097816 */ /* 0x000fe40000000005 */
[C-C-:B------:R-:W-:Y:S02]  /*10150*/  PRMT R10, R6.reuse, 0x6420, R7.reuse ;  /* 0x00006420060a7816 */ /* 0x140fe40000000007 */
[----:B------:R-:W-:-:S05]  /*10160*/  PRMT R11, R6, 0x7531, R7 ;  /* 0x00007531060b7816 */ /* 0x000fca0000000007 */
[----:B------:R-:W-:Y:S04]  /*10170*/  STSM.16.M88.4 [R3], R8 ;  /* 0x0000000803007844 */ /* 0x000fe80000000200 */
[----:B------:R0:W1:Y:S02]  /*10180*/  LDSM.16.MT88.4 R4, [R12+UR41+0xf200] ;  /* 0x00f200290c04783b */ /* 0x0000640008004200 */
[----:B0-----:R-:W-:Y:S02]  /*10190*/  IMAD.U32 R12, RZ, RZ, UR41 ;  /* 0x00000029ff0c7e24 */ /* 0x001fe4000f8e00ff */
[----:B------:R-:W-:Y:S02]  /*101a0*/  VIADD R3, R2, 0x4000 ;  /* 0x0000400002037836 */ /* 0x000fe40000000000 */
[----:B------:R-:W-:-:S03]  /*101b0*/  VIADD R12, R12, 0x200 ;  /* 0x000002000c0c7836 */ /* 0x000fc60000000000 */
[C---:B------:R-:W-:Y:S02]  /*101c0*/  LOP3.LUT R21, R3.reuse, R17, RZ, 0xfc, !PT ;  /* 0x0000001103157212 */ /* 0x040fe400078efcff */
[C-C-:B-1----:R-:W-:Y:S02]  /*101d0*/  PRMT R8, R4.reuse, 0x6420, R5.reuse ;  /* 0x0000642004087816 */ /* 0x142fe40000000005 */
[----:B------:R-:W-:Y:S02]  /*101e0*/  PRMT R9, R4, 0x7531, R5 ;  /* 0x0000753104097816 */ /* 0x000fe40000000005 */
[-C--:B------:R-:W-:Y:S02]  /*101f0*/  LOP3.LUT R4, R3, R16.reuse, RZ, 0xfc, !PT ;  /* 0x0000001003047212 */ /* 0x080fe400078efcff */
[C-C-:B------:R-:W-:Y:S02]  /*10200*/  PRMT R10, R6.reuse, 0x6420, R7.reuse ;  /* 0x00006420060a7816 */ /* 0x140fe40000000007 */
[----:B------:R-:W-:Y:S01]  /*10210*/  PRMT R11, R6, 0x7531, R7 ;  /* 0x00007531060b7816 */ /* 0x000fe20000000007 */
[----:B------:R-:W-:Y:S01]  /*10220*/  IMAD.IADD R4, R12, 0x1, R4 ;  /* 0x000000010c047824 */ /* 0x000fe200078e0204 */
[----:B------:R-:W-:Y:S01]  /*10230*/  LOP3.LUT R3, R20, R16, RZ, 0xfc, !PT ;  /* 0x0000001014037212 */ /* 0x000fe200078efcff */
[----:B------:R-:W-:-:S03]  /*10240*/  VIADD R12, R2, 0x4800 ;  /* 0x00004800020c7836 */ /* 0x000fc60000000000 */
[----:B------:R-:W-:Y:S04]  /*10250*/  STSM.16.M88.4 [R4], R8 ;  /* 0x0000000804007844 */ /* 0x000fe80000000200 */
[----:B------:R0:W1:Y:S02]  /*10260*/  LDSM.16.MT88.4 R4, [R14+UR41+0xf200] ;  /* 0x00f200290e04783b */ /* 0x0000640008004200 */
[----:B0-----:R-:W-:-:S04]  /*10270*/  IMAD.U32 R14, RZ, RZ, UR41 ;  /* 0x00000029ff0e7e24 */ /* 0x001fc8000f8e00ff */
[----:B------:R-:W-:-:S04]  /*10280*/  VIADD R14, R14, 0x200 ;  /* 0x000002000e0e7836 */ /* 0x000fc80000000000 */
[----:B------:R-:W-:Y:S01]  /*10290*/  IMAD.IADD R3, R14, 0x1, R3 ;  /* 0x000000010e037824 */ /* 0x000fe200078e0203 */
[C-C-:B-1----:R-:W-:Y:S02]  /*102a0*/  PRMT R8, R4.reuse, 0x6420, R5.reuse ;  /* 0x0000642004087816 */ /* 0x142fe40000000005 */
[----:B------:R-:W-:Y:S02]  /*102b0*/  PRMT R9, R4, 0x7531, R5 ;  /* 0x0000753104097816 */ /* 0x000fe40000000005 */
[----:B------:R-:W-:Y:S02]  /*102c0*/  LOP3.LUT R4, R12, R16, RZ, 0xfc, !PT ;  /* 0x000000100c047212 */ /* 0x000fe400078efcff */
[C-C-:B------:R-:W-:Y:S02]  /*102d0*/  PRMT R10, R6.reuse, 0x6420, R7.reuse ;  /* 0x00006420060a7816 */ /* 0x140fe40000000007 */
[----:B------:R-:W-:Y:S01]  /*102e0*/  PRMT R11, R6, 0x7531, R7 ;  /* 0x00007531060b7816 */ /* 0x000fe20000000007 */
[----:B------:R-:W-:Y:S01]  /*102f0*/  IMAD.IADD R4, R14, 0x1, R4 ;  /* 0x000000010e047824 */ /* 0x000fe200078e0204 */
[----:B------:R-:W-:-:S04]  /*10300*/  LOP3.LUT R12, R12, R17, RZ, 0xfc, !PT ;  /* 0x000000110c0c7212 */ /* 0x000fc800078efcff */
[----:B------:R-:W-:Y:S04]  /*10310*/  STSM.16.M88.4 [R4], R8 ;  /* 0x0000000804007844 */ /* 0x000fe80000000200 */
[----:B------:R-:W0:Y:S02]  /*10320*/  LDSM.16.MT88.4 R4, [R21+UR41+0xf200] ;  /* 0x00f200291504783b */ /* 0x000e240008004200 */
[C-C-:B0-----:R-:W-:Y:S02]  /*10330*/  PRMT R8, R4.reuse, 0x6420, R5.reuse ;  /* 0x0000642004087816 */ /* 0x141fe40000000005 */
[----:B------:R-:W-:Y:S02]  /*10340*/  PRMT R9, R4, 0x7531, R5 ;  /* 0x0000753104097816 */ /* 0x000fe40000000005 */
[----:B------:R-:W-:-:S02]  /*10350*/  PRMT R10, R6, 0x6420, R7 ;  /* 0x00006420060a7816 */ /* 0x000fc40000000007 */
[----:B------:R-:W-:-:S05]  /*10360*/  PRMT R11, R6, 0x7531, R7 ;  /* 0x00007531060b7816 */ /* 0x000fca0000000007 */
[----:B------:R0:W-:Y:S02]  /*10370*/  STSM.16.M88.4 [R3], R8 ;  /* 0x0000000803007844 */ /* 0x0001e40000000200 */
[C---:B0-----:R-:W-:Y:S02]  /*10380*/  VIADD R3, R2.reuse, 0x6800 ;  /* 0x0000680002037836 */ /* 0x041fe40000000000 */
[----:B------:R-:W-:-:S03]  /*10390*/  VIADD R2, R2, 0x7000 ;  /* 0x0000700002027836 */ /* 0x000fc60000000000 */
[C---:B------:R-:W-:Y:S02]  /*103a0*/  LOP3.LUT R14, R3.reuse, R17, RZ, 0xfc, !PT ;  /* 0x00000011030e7212 */ /* 0x040fe400078efcff */
[----:B------:R-:W-:-:S03]  /*103b0*/  LOP3.LUT R3, R3, R16, RZ, 0xfc, !PT ;  /* 0x0000001003037212 */ /* 0x000fc600078efcff */
[----:B------:R0:W1:Y:S02]  /*103c0*/  LDSM.16.MT88.4 R4, [R14+UR41+0xf200] ;  /* 0x00f200290e04783b */ /* 0x0000640008004200 */
[----:B0-----:R-:W-:-:S04]  /*103d0*/  IMAD.U32 R14, RZ, RZ, UR41 ;  /* 0x00000029ff0e7e24 */ /* 0x001fc8000f8e00ff */
[----:B------:R-:W-:-:S04]  /*103e0*/  VIADD R14, R14, 0x200 ;  /* 0x000002000e0e7836 */ /* 0x000fc80000000000 */
[C---:B------:R-:W-:Y:S02]  /*103f0*/  IMAD.IADD R15, R14.reuse, 0x1, R15 ;  /* 0x000000010e0f7824 */ /* 0x040fe400078e020f */
[C---:B------:R-:W-:Y:S02]  /*10400*/  IMAD.IADD R13, R14.reuse, 0x1, R13 ;  /* 0x000000010e0d7824 */ /* 0x040fe400078e020d */
[----:B------:R-:W-:Y:S01]  /*10410*/  IMAD.IADD R3, R14, 0x1, R3 ;  /* 0x000000010e037824 */ /* 0x000fe200078e0203 */
[C-C-:B-1----:R-:W-:Y:S02]  /*10420*/  PRMT R8, R4.reuse, 0x6420, R5.reuse ;  /* 0x0000642004087816 */ /* 0x142fe40000000005 */
[----:B------:R-:W-:Y:S02]  /*10430*/  PRMT R9, R4, 0x7531, R5 ;  /* 0x0000753104097816 */ /* 0x000fe40000000005 */
[C-C-:B------:R-:W-:Y:S02]  /*10440*/  PRMT R10, R6.reuse, 0x6420, R7.reuse ;  /* 0x00006420060a7816 */ /* 0x140fe40000000007 */
[----:B------:R-:W-:-:S05]  /*10450*/  PRMT R11, R6, 0x7531, R7 ;  /* 0x00007531060b7816 */ /* 0x000fca0000000007 */
[----:B------:R-:W-:Y:S04]  /*10460*/  STSM.16.M88.4 [R15], R8 ;  /* 0x000000080f007844 */ /* 0x000fe80000000200 */
[----:B------:R-:W0:Y:S02]  /*10470*/  LDSM.16.MT88.4 R4, [R18+UR41+0xf200] ;  /* 0x00f200291204783b */ /* 0x000e240008004200 */
[C-C-:B0-----:R-:W-:Y:S02]  /*10480*/  PRMT R8, R4.reuse, 0x6420, R5.reuse ;  /* 0x0000642004087816 */ /* 0x141fe40000000005 */
[----:B------:R-:W-:Y:S02]  /*10490*/  PRMT R9, R4, 0x7531, R5 ;  /* 0x0000753104097816 */ /* 0x000fe40000000005 */
[----:B------:R-:W-:-:S02]  /*104a0*/  PRMT R10, R6, 0x6420, R7 ;  /* 0x00006420060a7816 */ /* 0x000fc40000000007 */
[----:B------:R-:W-:-:S05]  /*104b0*/  PRMT R11, R6, 0x7531, R7 ;  /* 0x00007531060b7816 */ /* 0x000fca0000000007 */
[----:B------:R-:W-:Y:S04]  /*104c0*/  STSM.16.M88.4 [R13], R8 ;  /* 0x000000080d007844 */ /* 0x000fe80000000200 */
[----:B------:R-:W0:Y:S02]  /*104d0*/  LDSM.16.MT88.4 R4, [R12+UR41+0xf200] ;  /* 0x00f200290c04783b */ /* 0x000e240008004200 */
[C-C-:B0-----:R-:W-:Y:S02]  /*104e0*/  PRMT R8, R4.reuse, 0x6420, R5.reuse ;  /* 0x0000642004087816 */ /* 0x141fe40000000005 */
[----:B------:R-:W-:Y:S02]  /*104f0*/  PRMT R9, R4, 0x7531, R5 ;  /* 0x0000753104097816 */ /* 0x000fe40000000005 */
[----:B------:R-:W-:-:S02]  /*10500*/  PRMT R10, R6, 0x6420, R7 ;  /* 0x00006420060a7816 */ /* 0x000fc40000000007 */
[----:B------:R-:W-:Y:S02]  /*10510*/  PRMT R11, R6, 0x7531, R7 ;  /* 0x00007531060b7816 */ /* 0x000fe40000000007 */
[C---:B------:R-:W-:Y:S02]  /*10520*/  LOP3.LUT R4, R2.reuse, R17, RZ, 0xfc, !PT ;  /* 0x0000001102047212 */ /* 0x040fe400078efcff */
[----:B------:R-:W-:Y:S01]  /*10530*/  LOP3.LUT R2, R2, R16, RZ, 0xfc, !PT ;  /* 0x0000001002027212 */ /* 0x000fe200078efcff */
[----:B------:R-:W-:Y:S04]  /*10540*/  STSM.16.M88.4 [R3], R8 ;  /* 0x0000000803007844 */ /* 0x000fe80000000200 */
[----:B------:R-:W0:Y:S01]  /*10550*/  LDSM.16.MT88.4 R4, [R4+UR41+0xf200] ;  /* 0x00f200290404783b */ /* 0x000e220008004200 */
[----:B------:R-:W-:Y:S01]  /*10560*/  IMAD.IADD R2, R14, 0x1, R2 ;  /* 0x000000010e027824 */ /* 0x000fe200078e0202 */
[----:B0-----:R-:W-:-:S02]  /*10570*/  PRMT R8, R4, 0x6420, R5 ;  /* 0x0000642004087816 */ /* 0x001fc40000000005 */
        /* <DEDUP_REMOVED lines=12> */
.L_x_3120:
[----:B------:R-:W2:Y:S01]  /*10640*/  LDL.LU R3, [R1+0x4] ;  /* 0x0000040001037983 */ /* 0x000ea20000300800 */
[----:B-1----:R1:W-:Y:S01]  /*10650*/  SYNCS.ARRIVE.TRANS64.A1T0 RZ, [R0+URZ+0x33450], RZ ;  /* 0x033450ff00ff79a7 */ /* 0x0023e2000810003f */
[----:B------:R-:W-:Y:S02]  /*10660*/  VIADD R19, R19, 0x1 ;  /* 0x0000000113137836 */ /* 0x000fe40000000000 */
[----:B0-----:R-:W-:Y:S01]  /*10670*/  @!P1 VIADD R2, R0, 0x33480 ;  /* 0x0003348000029836 */ /* 0x001fe20000000000 */
[----:B------:R-:W-:Y:S02]  /*10680*/  BAR.SYNC.DEFER_BLOCKING 0x2, 0x80 ;  /* 0x0082000000007b1d */ /* 0x000fe40000010000 */
[----:B------:R-:W-:Y:S02]  /*10690*/  ISETP.NE.AND P0, PT, R19, 0x2, PT ;  /* 0x000000021300780c */ /* 0x000fe40003f05270 */
[----:B------:R-:W-:Y:S02]  /*106a0*/  @!P1 PRMT R2, RZ, 0x654, R2 ;  /* 0x00000654ff029816 */ /* 0x000fe40000000002 */
[----:B-1----:R-:W-:-:S02]  /*106b0*/  SEL R0, RZ, 0x1, P0 ;  /* 0x00000001ff007807 */ /* 0x002fc40000000000 */
[----:B------:R-:W-:Y:S01]  /*106c0*/  SEL R19, R19, RZ, P0 ;  /* 0x000000ff13137207 */ /* 0x000fe20000000000 */
[----:B------:R0:W-:Y:S01]  /*106d0*/  @!P1 SYNCS.ARRIVE.TRANS64.RED.A1T0 RZ, [R2+URZ], RZ ;  /* 0x000000ff02ff99a7 */ /* 0x0001e2000810043f */
[----:B--2---:R-:W-:-:S05]  /*106e0*/  LOP3.LUT R3, R3, R0, RZ, 0x3c, !PT ;  /* 0x0000000003037212 */ /* 0x004fca00078e3cff */
[----:B------:R0:W-:Y:S02]  /*106f0*/  STL [R1+0x4], R3 ;  /* 0x0000040301007387 */ /* 0x0001e40000100800 */
.L_x_3072:
[----:B------:R-:W-:Y:S05]  /*10700*/  BSYNC B6 ;  /* 0x0000000000067941 */ /* 0x000fea0003800000 */
.L_x_3070:
[----:B-1----:R-:W2:Y:S02]  /*10710*/  LDL R0, [R1+0x20] ;  /* 0x0000200001007983 */ /* 0x002ea40000100800 */
        /* <DEDUP_REMOVED lines=8> */
[----:B0-----:R-:W-:Y:S02]  /*107a0*/  IMAD.MOV.U32 R2, RZ, RZ, R7 ;  /* 0x000000ffff027224 */ /* 0x001fe400078e0007 */
[----:B------:R-:W-:-:S03]  /*107b0*/  IMAD.MOV.U32 R0, RZ, RZ, R6 ;  /* 0x000000ffff007224 */ /* 0x000fc600078e0006 */
[----:B------:R-:W-:Y:S02]  /*107c0*/  R2UR UR52, R2 ;  /* 0x00000000023472ca */ /* 0x000fe400000e0000 */
[----:B------:R-:W-:Y:S01]  /*107d0*/  R2UR UR38, R0 ;  /* 0x00000000002672ca */ /* 0x000fe200000e0000 */
[----:B------:R-:W-:Y:S06]  /*107e0*/  BAR.ARV 0x4, 0x180 ;  /* 0x0106000000007b1d */ /* 0x000fec0000002000 */
[----:B------:R-:W-:Y:S08]  /*107f0*/  BRA `(.L_x_3122) ;  /* 0x00000008003c7947 */ /* 0x000ff00003800000 */
.L_x_3121:
[----:B0-----:R-:W0:Y:S01]  /*10800*/  S2R R2, SR_TID.X ;  /* 0x0000000000027919 */ /* 0x001e220000002100 */
[----:B------:R-:W-:Y:S01]  /*10810*/  ULDC UR4, c[0x0][0xc14] ;  /* 0x0003050000047ab9 */ /* 0x000fe20000000800 */
[----:B------:R-:W2:Y:S01]  /*10820*/  LDL.LU R0, [R1+0x18] ;  /* 0x0000180001007983 */ /* 0x000ea20000300800 */
[----:B------:R-:W-:Y:S01]  /*10830*/  IMAD.MOV.U32 R4, RZ, RZ, RZ ;  /* 0x000000ffff047224 */ /* 0x000fe200078e00ff */
[----:B0-----:R-:W-:-:S04]  /*10840*/  LOP3.LUT R9, R2, 0x1f, RZ, 0xc0, !PT ;  /* 0x0000001f02097812 */ /* 0x001fc800078ec0ff */
[C---:B------:R-:W-:Y:S01]  /*10850*/  ISETP.NE.AND P0, PT, R9.reuse, 0x1f, PT ;  /* 0x0000001f0900780c */ /* 0x040fe20003f05270 */
[----:B------:R-:W-:-:S05]  /*10860*/  VIADD R5, R9, UR52 ;  /* 0x0000003409057c36 */ /* 0x000fca0008000000 */
[----:B------:R-:W-:Y:S01]  /*10870*/  ISETP.GE.OR P1, PT, R5, UR4, !P0 ;  /* 0x0000000405007c0c */ /* 0x000fe2000c726670 */
[----:B------:R-:W-:-:S12]  /*10880*/  ULDC UR4, c[0x0][0xc14] ;  /* 0x0003050000047ab9 */ /* 0x000fd80000000800 */
[----:B------:R-:W0:Y:S02]  /*10890*/  @!P1 LDC.64 R2, c[0x0][0xc58] ;  /* 0x00031600ff029b82 */ /* 0x000e240000000a00 */
[----:B0-----:R-:W-:-:S05]  /*108a0*/  @!P1 IMAD.WIDE R2, R5, 0x4, R2 ;  /* 0x0000000405029825 */ /* 0x001fca00078e0202 */
[----:B------:R-:W3:Y:S01]  /*108b0*/  @!P1 LDG.E R4, desc[UR48][R2.64] ;  /* 0x0000003002049981 */ /* 0x000ee2000c1e1900 */
[C---:B------:R-:W-:Y:S02]  /*108c0*/  ISETP.NE.AND P1, PT, R9.reuse, RZ, PT ;  /* 0x000000ff0900720c */ /* 0x040fe40003f25270 */
[C---:B------:R-:W-:Y:S02]  /*108d0*/  ISETP.GE.U32.AND P2, PT, R9.reuse, 0x2, PT ;  /* 0x000000020900780c */ /* 0x040fe40003f46070 */
[C---:B------:R-:W-:Y:S02]  /*108e0*/  ISETP.GE.U32.AND P3, PT, R9.reuse, 0x4, PT ;  /* 0x000000040900780c */ /* 0x040fe40003f66070 */
[C---:B------:R-:W-:Y:S02]  /*108f0*/  ISETP.GE.U32.AND P4, PT, R9.reuse, 0x8, PT ;  /* 0x000000080900780c */ /* 0x040fe40003f86070 */
[----:B------:R-:W-:Y:S01]  /*10900*/  ISETP.GE.U32.AND P5, PT, R9, 0x10, PT ;  /* 0x000000100900780c */ /* 0x000fe20003fa6070 */
[----:B--2---:R-:W-:-:S02]  /*10910*/  IMAD.MOV.U32 R8, RZ, RZ, R0 ;  /* 0x000000ffff087224 */ /* 0x004fc400078e0000 */
        /* <DEDUP_REMOVED lines=12> */
[----:B------:R-:W0:Y:S04]  /*109e0*/  SHFL.UP PT, R2, R7, 0x10, RZ ;  /* 0x0600000007027989 */ /* 0x000e2800000e00ff */
[----:B------:R-:W-:Y:S01]  /*109f0*/  SHFL.IDX PT, R9, R8, 0x1, 0x1f ;  /* 0x00201f0008097f89 */ /* 0x000fe200000e0000 */
[----:B0-----:R-:W-:-:S05]  /*10a00*/  SEL R2, R2, RZ, P5 ;  /* 0x000000ff02027207 */ /* 0x001fca0002800000 */
[----:B------:R-:W-:Y:S02]  /*10a10*/  IMAD.IADD R3, R7, 0x1, R2 ;  /* 0x0000000107037824 */ /* 0x000fe400078e0202 */
[----:B------:R-:W0:Y:S03]  /*10a20*/  LDC R2, c[0x0][0xc10] ;  /* 0x00030400ff027b82 */ /* 0x000e260000000800 */
[----:B------:R-:W0:Y:S04]  /*10a30*/  SHFL.IDX PT, R5, R3, 0x1f, 0x1f ;  /* 0x03e01f0003057f89 */ /* 0x000e2800000e0000 */
[----:B------:R-:W1:Y:S01]  /*10a40*/  SHFL.IDX PT, R0, R8, RZ, 0x1f ;  /* 0x00001fff08007589 */ /* 0x000e6200000e0000 */
[----:B0-----:R-:W-:-:S04]  /*10a50*/  IMAD R6, R5, R2, RZ ;  /* 0x0000000205067224 */ /* 0x001fc800078e02ff */
[----:B------:R-:W-:-:S05]  /*10a60*/  IMAD.IADD R5, R9, 0x1, R6 ;  /* 0x0000000109057824 */ /* 0x000fca00078e0206 */
[----:B-1----:R-:W-:-:S13]  /*10a70*/  ISETP.GT.AND P6, PT, R5, R0, PT ;  /* 0x000000000500720c */ /* 0x002fda0003fc4270 */
[----:B------:R-:W-:Y:S05]  /*10a80*/  @P6 BRA `(.L_x_3123) ;  /* 0x0000000000906947 */ /* 0x000fea0003800000 */
.L_x_3127:
[----:B------:R-:W-:-:S04]  /*10a90*/  UIADD3 UR52, UR52, 0x1f, URZ ;  /* 0x0000001f34347890 */ /* 0x000fc8000fffe03f */
[----:B------:R-:W-:-:S06]  /*10aa0*/  UISETP.GE.AND UP0, UPT, UR52, UR4, UPT ;  /* 0x000000043400728c */ /* 0x000fcc000bf06270 */
[----:B------:R-:W-:-:S13]  /*10ab0*/  PLOP3.LUT P6, PT, PT, PT, UP0, 0x40, 0x0 ;  /* 0x000000000000781c */ /* 0x000fda0003fce808 */
[----:B------:R-:W-:Y:S05]  /*10ac0*/  @!P6 BRA `(.L_x_3124) ;  /* 0x00000004003ce947 */ /* 0x000fea0003800000 */
[----:B------:R-:W0:Y:S01]  /*10ad0*/  S2R R2, SR_TID.X ;  /* 0x0000000000027919 */ /* 0x000e220000002100 */
[----:B------:R-:W-:Y:S01]  /*10ae0*/  BSSY B0, `(.L_x_3125) ;  /* 0x0000009000007945 */ /* 0x000fe20003800000 */
[----:B------:R-:W-:Y:S01]  /*10af0*/  IMAD.MOV.U32 R4, RZ, RZ, RZ ;  /* 0x000000ffff047224 */ /* 0x000fe200078e00ff */
[----:B0-----:R-:W-:-:S05]  /*10b00*/  LOP3.LUT R2, R2, 0x1f, RZ, 0xc0, !PT ;  /* 0x0000001f02027812 */ /* 0x001fca00078ec0ff */
[----:B------:R-:W-:-:S05]  /*10b10*/  VIADD R7, R2, UR52 ;  /* 0x0000003402077c36 */ /* 0x000fca0008000000 */
[----:B------:R-:W-:-:S13]  /*10b20*/  ISETP.GE.OR P6, PT, R7, UR4, !P0 ;  /* 0x0000000407007c0c */ /* 0x000fda000c7c6670 */
[----:B------:R-:W-:Y:S05]  /*10b30*/  @P6 BRA `(.L_x_3126) ;  /* 0x00000000000c6947 */ /* 0x000fea0003800000 */
[----:B------:R-:W0:Y:S02]  /*10b40*/  LDC.64 R2, c[0x0][0xc58] ;  /* 0x00031600ff027b82 */ /* 0x000e240000000a00 */
[----:B0-----:R-:W-:-:S05]  /*10b50*/  IMAD.WIDE R2, R7, 0x4, R2 ;  /* 0x0000000407027825 */ /* 0x001fca00078e0202 */
[----:B------:R0:W5:Y:S02]  /*10b60*/  LDG.E R4, desc[UR48][R2.64] ;  /* 0x0000003002047981 */ /* 0x000164000c1e1900 */
.L_x_3126:
[----:B------:R-:W-:Y:S05]  /*10b70*/  BSYNC B0 ;  /* 0x0000000000007941 */ /* 0x000fea0003800000 */
.L_x_3125:
        /* <DEDUP_REMOVED lines=13> */
[----:B0-----:R-:W-:Y:S02]  /*10c50*/  SEL R9, R2, RZ, P5 ;  /* 0x000000ff02097207 */ /* 0x001fe40002800000 */
[----:B------:R-:W0:Y:S03]  /*10c60*/  LDC R2, c[0x0][0xc10] ;  /* 0x00030400ff027b82 */ /* 0x000e260000000800 */
[----:B------:R-:W-:-:S05]  /*10c70*/  IMAD.IADD R3, R8, 0x1, R9 ;  /* 0x0000000108037824 */ /* 0x000fca00078e0209 */
[----:B------:R-:W0:Y:S02]  /*10c80*/  SHFL.IDX PT, R9, R3, 0x1f, 0x1f ;  /* 0x03e01f0003097f89 */ /* 0x000e2400000e0000 */
[----:B0-----:R-:W-:-:S04]  /*10c90*/  IMAD R6, R9, R2, RZ ;  /* 0x0000000209067224 */ /* 0x001fc800078e02ff */
[----:B------:R-:W-:-:S05]  /*10ca0*/  IMAD.IADD R5, R6, 0x1, R5 ;  /* 0x0000000106057824 */ /* 0x000fca00078e0205 */
[----:B------:R-:W-:-:S13]  /*10cb0*/  ISETP.GT.AND P6, PT, R5, R0, PT ;  /* 0x000000000500720c */ /* 0x000fda0003fc4270 */
[----:B------:R-:W-:Y:S05]  /*10cc0*/  @!P6 BRA `(.L_x_3127) ;  /* 0xfffffffc0070e947 */ /* 0x000fea000383ffff */
.L_x_3123:
[----:B------:R-:W-:Y:S02]  /*10cd0*/  IMAD.IADD R7, R5, 0x1, -R6 ;  /* 0x0000000105077824 */ /* 0x000fe400078e0a06 */
[----:B------:R-:W-:Y:S02]  /*10ce0*/  IMAD.MOV.U32 R6, RZ, RZ, RZ ;  /* 0x000000ffff067224 */ /* 0x000fe400078e00ff */
        /* <DEDUP_REMOVED lines=14> */
[----:B------:R-:W-:-:S06]  /*10dd0*/  IMAD.U32 R6, RZ, RZ, UR5 ;  /* 0x00000005ff067e24 */ /* 0x000fcc000f8e00ff */
[----:B------:R1:W2:Y:S02]  /*10de0*/  SHFL.IDX PT, R6, R3, R6, 0x1f ;  /* 0x00001f0603067589 */ /* 0x0002a400000e0000 */
.L_x_3128:
[----:B--2---:R-:W-:Y:S01]  /*10df0*/  IMAD R7, R6, R2, R7 ;  /* 0x0000000206077224 */ /* 0x004fe200078e0207 */
[----:B------:R-:W-:Y:S01]  /*10e00*/  UIADD3 UR52, UR4, UR52, URZ ;  /* 0x0000003404347290 */ /* 0x000fe2000fffe03f */
[--C-:B0-----:R-:W-:Y:S02]  /*10e10*/  IMAD.MOV R6, RZ, RZ, -R9.reuse ;  /* 0x000000ffff067224 */ /* 0x101fe400078e0a09 */
[----:B------:R-:W-:Y:S01]  /*10e20*/  IMAD.MOV.U32 R2, RZ, RZ, RZ ;  /* 0x000000ffff027224 */ /* 0x000fe200078e00ff */
[----:B------:R0:W-:Y:S01]  /*10e30*/  STL [R1+0x18], R7 ;  /* 0x0000180701007387 */ /* 0x0001e20000100800 */
[----:B------:R-:W-:Y:S02]  /*10e40*/  IMAD R6, R6, R5, RZ ;  /* 0x0000000506067224 */ /* 0x000fe400078e02ff */
[----:B-1----:R-:W-:Y:S02]  /*10e50*/  IMAD.MOV.U32 R3, RZ, RZ, R9 ;  /* 0x000000ffff037224 */ /* 0x002fe400078e0009 */
[----:B------:R-:W-:Y:S01]  /*10e60*/  IMAD.HI.U32 R9, R9, R6, R2 ;  /* 0x0000000609097227 */ /* 0x000fe200078e0002 */
[----:B------:R-:W-:-:S03]  /*10e70*/  IABS R2, R4 ;  /* 0x0000000400027213 */ /* 0x000fc60000000000 */
[----:B------:R-:W-:Y:S02]  /*10e80*/  IMAD.IADD R3, R0, 0x1, -R7 ;  /* 0x0000000100037824 */ /* 0x000fe400078e0a07 */
[----:B------:R-:W-:-:S03]  /*10e90*/  IMAD.MOV R2, RZ, RZ, -R2 ;  /* 0x000000ffff027224 */ /* 0x000fc600078e0a02 */
        /* <DEDUP_REMOVED lines=18> */
.L_x_3124:
[----:B------:R1:W-:Y:S01]  /*10fc0*/  STL [R1+0x18], R0 ;  /* 0x0000180001007387 */ /* 0x0003e20000100800 */
[----:B------:R-:W-:Y:S01]  /*10fd0*/  ULDC UR52, c[0x0][0xc14] ;  /* 0x0003050000347ab9 */ /* 0x000fe20000000800 */
[----:B------:R-:W-:Y:S02]  /*10fe0*/  UMOV UR38, URZ ;  /* 0x0000003f00267c82 */ /* 0x000fe40008000000 */
[----:B------:R1:W-:Y:S03]  /*10ff0*/  STL [R1+0x1c], RZ ;  /* 0x00001cff01007387 */ /* 0x0003e60000100800 */
.L_x_3129:
[----:B------:R-:W2:Y:S04]  /*11000*/  LDL R3, [R1+0x18] ;  /* 0x0000180001037983 */ /* 0x000ea80000100800 */
[----:B------:R-:W3:Y:S01]  /*11010*/  LDL R2, [R1+0x1c] ;  /* 0x00001c0001027983 */ /* 0x000ee20000100800 */
[----:B------:R-:W-:Y:S02]  /*11020*/  IMAD.U32 R6, RZ, RZ, UR38 ;  /* 0x00000026ff067e24 */ /* 0x000fe4000f8e00ff */
[----:B0-----:R-:W-:Y:S01]  /*11030*/  IMAD.U32 R7, RZ, RZ, UR52 ;  /* 0x00000034ff077e24 */ /* 0x001fe2000f8e00ff */
[----:B-1----:R-:W0:Y:S02]  /*11040*/  S2R R0, SR_TID.X ;  /* 0x0000000000007919 */ /* 0x002e240000002100 */
        /* <DEDUP_REMOVED lines=8> */
[----:B------:R0:W-:Y:S01]  /*110d0*/  @!P0 STS.128 [R0+0x334d0], R4 ;  /* 0x0334d00400008388 */ /* 0x0001e20000000c00 */
[----:B------:R-:W-:Y:S06]  /*110e0*/  BAR.ARV 0x5, 0x180 ;  /* 0x0146000000007b1d */ /* 0x000fec0000002000 */
.L_x_3122:
[----:B------:R-:W-:Y:S02]  /*110f0*/  ULDC UR4, c[0x0][0xc14] ;  /* 0x0003050000047ab9 */ /* 0x000fe40000000800 */
[----:B------:R-:W-:-:S06]  /*11100*/  UISETP.GE.AND UP0, UPT, UR52, UR4, UPT ;  /* 0x000000043400728c */ /* 0x000fcc000bf06270 */
[----:B------:R-:W-:-:S13]  /*11110*/  PLOP3.LUT P0, PT, PT, PT, UP0, 0x80, 0x0 ;  /* 0x000000000000781c */ /* 0x000fda0003f0f008 */
[----:B------:R-:W-:Y:S05]  /*11120*/  @!P0 BRA `(.L_x_3130) ;  /* 0xffffffb400ec8947 */ /* 0x000fea000383ffff */
.L_x_3068:
[----:B0-----:R-:W2:Y:S01]  /*11130*/  LDL.LU R0, [R1+0x24] ;  /* 0x0000240001007983 */ /* 0x001ea20000300800 */
[----:B------:R-:W-:Y:S01]  /*11140*/  BSSY B0, `(.L_x_3131) ;  /* 0x000000b000007945 */ /* 0x000fe20003800000 */
[----:B-1----:R-:W0:Y:S01]  /*11150*/  S2R R5, SR_CgaCtaId ;  /* 0x0000000000057919 */ /* 0x002e220000008800 */
        /* <DEDUP_REMOVED lines=9> */
.L_x_3162:
[----:B------:R-:W-:Y:S05]  /*111f0*/  BSYNC B0 ;  /* 0x0000000000007941 */ /* 0x000fea0003800000 */
.L_x_3131:
[----:B------:R-:W-:-:S03]  /*11200*/  UMOV UR4, 0xffffffff ;  /* 0xffffffff00047882 */ /* 0x000fc60000000000 */
[----:B------:R-:W-:Y:S05]  /*11210*/  BRA.DIV UR4, `(.L_x_3133) ;  /* 0x0000000a04447947 */ /* 0x000fea000b800000 */
[----:B------:R-:W1:Y:S02]  /*11220*/  S2R R2, SR_TID.X ;  /* 0x0000000000027919 */ /* 0x000e640000002100 */
[----:B-1----:R-:W-:-:S04]  /*11230*/  SHF.R.U32.HI R2, RZ, 0x5, R2 ;  /* 0x00000005ff027819 */ /* 0x002fc80000011602 */
[----:B------:R-:W-:-:S05]  /*11240*/  LOP3.LUT R2, R2, 0x3, RZ, 0xc0, !PT ;  /* 0x0000000302027812 */ /* 0x000fca00078ec0ff */
[----:B------:R1:W2:Y:S02]  /*11250*/  SHFL.IDX PT, R14, R2, RZ, 0x1f ;  /* 0x00001fff020e7589 */ /* 0x0002a400000e0000 */
.L_x_3165:
[----:B--2---:R-:W-:Y:S01]  /*11260*/  ISETP.NE.AND P0, PT, R14, RZ, PT ;  /* 0x000000ff0e00720c */ /* 0x004fe20003f05270 */
[----:B------:R-:W-:-:S12]  /*11270*/  BSSY B0, `(.L_x_3134) ;  /* 0x000002c000007945 */ /* 0x000fd80003800000 */
[----:B------:R-:W-:Y:S05]  /*11280*/  @P0 BRA `(.L_x_3135) ;  /* 0x0000000000a80947 */ /* 0x000fea0003800000 */
[----:B------:R-:W-:-:S03]  /*11290*/  UMOV UR4, 0xffffffff ;  /* 0xffffffff00047882 */ /* 0x000fc60000000000 */
[----:B------:R-:W-:Y:S05]  /*112a0*/  BRA.DIV UR4, `(.L_x_3136) ;  /* 0x0000000a04547947 */ /* 0x000fea000b800000 */
[----:B------:R-:W-:-:S13]  /*112b0*/  ELECT P6, URZ, PT ;  /* 0x00000000003f782f */ /* 0x000fda00038c0000 */
.L_x_3168:
[----:B------:R-:W-:Y:S05]  /*112c0*/  @!P6 BRA `(.L_x_3135) ;  /* 0x000000000098e947 */ /* 0x000fea0003800000 */
[----:B------:R-:W-:-:S06]  /*112d0*/  ULOP3.LUT UR4, UR40, 0x2, URZ, 0xfc, !UPT ;  /* 0x0000000228047892 */ /* 0x000fcc000f8efc3f */
[----:B-1----:R-:W-:-:S05]  /*112e0*/  IMAD.U32 R2, RZ, RZ, UR4 ;  /* 0x00000004ff027e24 */ /* 0x002fca000f8e00ff */
[----:B------:R-:W-:-:S13]  /*112f0*/  ISETP.NE.AND P0, PT, R2, 0x3, PT ;  /* 0x000000030200780c */ /* 0x000fda0003f05270 */
[----:B------:R-:W-:Y:S05]  /*11300*/  @!P0 BRA `(.L_x_3137) ;  /* 0x0000000000048947 */ /* 0x000fea0003800000 */
[----:B------:R-:W-:Y:S01]  /*11310*/  BPT.TRAP 0x1 ;  /* 0x000000040000795c */ /* 0x000fe20000300000 */
.L_x_3137:
[----:B------:R-:W2:Y:S01]  /*11320*/  LDL.LU R7, [R1+0x4] ;  /* 0x0000040001077983 */ /* 0x000ea20000300800 */
[----:B------:R-:W-:Y:S02]  /*11330*/  VIADD R2, R0, 0x33440 ;  /* 0x0003344000027836 */ /* 0x000fe40000000000 */
[C---:B0-----:R-:W-:Y:S02]  /*11340*/  VIADD R3, R19.reuse, 0x1 ;  /* 0x0000000113037836 */ /* 0x041fe40000000000 */
[----:B------:R-:W-:-:S03]  /*11350*/  IMAD R6, R19, 0x8, R2 ;  /* 0x0000000813067824 */ /* 0x000fc600078e0202 */
[----:B------:R-:W-:-:S04]  /*11360*/  ISETP.NE.AND P2, PT, R3, 0x2, PT ;  /* 0x000000020300780c */ /* 0x000fc80003f45270 */
[----:B------:R-:W-:Y:S02]  /*11370*/  SEL R4, RZ, 0x1, P2 ;  /* 0x00000001ff047807 */ /* 0x000fe40001000000 */
[----:B------:R-:W-:Y:S02]  /*11380*/  SEL R3, R3, RZ, P2 ;  /* 0x000000ff03037207 */ /* 0x000fe40001000000 */
[C---:B--2---:R-:W-:Y:S02]  /*11390*/  SHF.L.U32 R5, R7.reuse, 0x1f, RZ ;  /* 0x0000001f07057819 */ /* 0x044fe400000006ff */
[----:B------:R-:W-:Y:S01]  /*113a0*/  LOP3.LUT R4, R7, R4, RZ, 0x3c, !PT ;  /* 0x0000000407047212 */ /* 0x000fe200078e3cff */
[----:B------:R-:W-:Y:S01]  /*113b0*/  IMAD R7, R3, 0x8, R2 ;  /* 0x0000000803077824 */ /* 0x000fe200078e0202 */
[----:B------:R-:W0:Y:S02]  /*113c0*/  SYNCS.PHASECHK.TRANS64.TRYWAIT P1, [R6+URZ], R5 ;  /* 0x00000005060075a7 */ /* 0x000e24000802017f */
[----:B------:R-:W-:Y:S01]  /*113d0*/  SHF.L.U32 R2, R4, 0x1f, RZ ;  /* 0x0000001f04027819 */ /* 0x000fe200000006ff */
[----:B0-----:R-:W-:Y:S06]  /*113e0*/  @!P1 BRA `(.L_x_3138) ;  /* 0x0000000800249947 */ /* 0x001fec0003800000 */
.L_x_3169:
[----:B------:R-:W1:Y:S02]  /*113f0*/  SYNCS.PHASECHK.TRANS64.TRYWAIT P1, [R7+URZ], R2 ;  /* 0x00000002070075a7 */ /* 0x000e64000802017f */
[----:B-1----:R-:W-:Y:S05]  /*11400*/  @!P1 BRA `(.L_x_3139) ;  /* 0x0000000800309947 */ /* 0x002fea0003800000 */
.L_x_3170:
[----:B------:R-:W-:Y:S05]  /*11410*/  @!P0 BRA `(.L_x_3140) ;  /* 0x0000000000048947 */ /* 0x000fea0003800000 */
[----:B------:R-:W-:Y:S01]  /*11420*/  BPT.TRAP 0x1 ;  /* 0x000000040000795c */ /* 0x000fe20000300000 */
.L_x_3140:
[----:B------:R-:W-:-:S04]  /*11430*/  IMAD R4, R19, 0x8, R0 ;  /* 0x0000000813047824 */ /* 0x000fc800078e0200 */
[----:B------:R-:W2:Y:S02]  /*11440*/  SYNCS.PHASECHK.TRANS64.TRYWAIT P1, [R4+URZ+0x33460], R5 ;  /* 0x03346005040075a7 */ /* 0x000ea4000802017f */
[----:B--2---:R-:W-:Y:S05]  /*11450*/  @!P1 BRA `(.L_x_3141) ;  /* 0x0000000800309947 */ /* 0x004fea0003800000 */
.L_x_3171:
[----:B------:R-:W-:Y:S05]  /*11460*/  @!P0 BRA `(.L_x_3142) ;  /* 0x0000000000048947 */ /* 0x000fea0003800000 */
[----:B------:R-:W-:Y:S01]  /*11470*/  BPT.TRAP 0x1 ;  /* 0x000000040000795c */ /* 0x000fe20000300000 */
.L_x_3142:
[----:B------:R-:W-:-:S04]  /*11480*/  IMAD R3, R3, 0x8, R0 ;  /* 0x0000000803037824 */ /* 0x000fc800078e0200 */
[----:B------:R-:W3:Y:S02]  /*11490*/  SYNCS.PHASECHK.TRANS64.TRYWAIT P1, [R3+URZ+0x33460], R2 ;  /* 0x03346002030075a7 */ /* 0x000ee4000802017f */
[----:B---3--:R-:W-:Y:S05]  /*114a0*/  @!P1 BRA `(.L_x_3143) ;  /* 0x0000000800309947 */ /* 0x008fea0003800000 */
.L_x_3172:
[----:B------:R-:W-:Y:S05]  /*114b0*/  @!P0 BRA `(.L_x_3144) ;  /* 0x0000000000048947 */ /* 0x000fea0003800000 */
[----:B------:R-:W-:Y:S01]  /*114c0*/  BPT.TRAP 0x1 ;  /* 0x000000040000795c */ /* 0x000fe20000300000 */
.L_x_3144:
[----:B------:R-:W4:Y:S02]  /*114d0*/  SYNCS.PHASECHK.TRANS64.TRYWAIT P0, [R4+URZ+0x33480], R5 ;  /* 0x03348005040075a7 */ /* 0x000f24000800017f */
[----:B----4-:R-:W-:Y:S05]  /*114e0*/  @!P0 BRA `(.L_x_3145) ;  /* 0x0000000800348947 */ /* 0x010fea0003800000 */
.L_x_3146:
[----:B------:R0:W0:Y:S02]  /*114f0*/  SYNCS.PHASECHK.TRANS64.TRYWAIT P0, [R3+URZ+0x33480], R2 ;  /* 0x03348002030075a7 */ /* 0x000024000800017f */
[----:B0-----:R-:W-:Y:S05]  /*11500*/  @!P0 NANOSLEEP.SYNCS 0x989680 ;  /* 0x009896800000895d */ /* 0x001fea0003900000 */
[----:B------:R-:W0:Y:S02]  /*11510*/  @!P0 SYNCS.PHASECHK.TRANS64 P0, [R3+URZ+0x33480], R2 ;  /* 0x03348002030085a7 */ /* 0x000e24000800007f */
[----:B0-----:R-:W-:Y:S05]  /*11520*/  @!P0 BRA `(.L_x_3146) ;  /* 0xfffffffc00f08947 */ /* 0x001fea000383ffff */
.L_x_3135:
[----:B------:R-:W-:Y:S05]  /*11530*/  BSYNC B0 ;  /* 0x0000000000007941 */ /* 0x000fea0003800000 */
.L_x_3134:
[----:B------:R-:W-:Y:S05]  /*11540*/  EXIT ;  /* 0x000000000000794d */ /* 0x000fea0003800000 */
.L_x_3018:
[----:B0-----:R0:W1:Y:S02]  /*11550*/  SYNCS.PHASECHK.TRANS64.TRYWAIT P1, [R0+URZ+0x33400], R3 ;  /* 0x03340003000075a7 */ /* 0x001064000802017f */
[----:B-1----:R-:W-:Y:S05]  /*11560*/  @!P1 NANOSLEEP.SYNCS 0x989680 ;  /* 0x009896800000995d */ /* 0x002fea0003900000 */
[----:B------:R-:W1:Y:S02]  /*11570*/  @!P1 SYNCS.PHASECHK.TRANS64 P1, [R0+URZ+0x33400], R3 ;  /* 0x03340003000095a7 */ /* 0x000e64000802007f */
[----:B-1----:R-:W-:Y:S05]  /*11580*/  @!P1 BRA `(.L_x_3018) ;  /* 0xfffffffc00f09947 */ /* 0x002fea000383ffff */
[----:B------:R-:W-:Y:S05]  /*11590*/  BRA `(.L_x_3147) ;  /* 0xffffff0400547947 */ /* 0x000fea000383ffff */
.L_x_3022:
[----:B-1----:R1:W2:Y:S02]  /*115a0*/  SYNCS.PHASECHK.TRANS64.TRYWAIT P1, [R4+URZ+0x33430], R3 ;  /* 0x03343003040075a7 */ /* 0x0022a4000802017f */
[----:B--2---:R-:W-:Y:S05]  /*115b0*/  @!P1 NANOSLEEP.SYNCS 0x989680 ;  /* 0x009896800000995d */ /* 0x004fea0003900000 */
[----:B------:R-:W2:Y:S02]  /*115c0*/  @!P1 SYNCS.PHASECHK.TRANS64 P1, [R4+URZ+0x33430], R3 ;  /* 0x03343003040095a7 */ /* 0x000ea4000802007f */
[----:B--2---:R-:W-:Y:S05]  /*115d0*/  @!P1 BRA `(.L_x_3022) ;  /* 0xfffffffc00f09947 */ /* 0x004fea000383ffff */
[----:B------:R-:W-:Y:S05]  /*115e0*/  BRA `(.L_x_3021) ;  /* 0xffffff04007c7947 */ /* 0x000fea000383ffff */
.L_x_3027:
[----:B-1----:R-:W-:-:S04]  /*115f0*/  IMAD.U32 R3, RZ, RZ, UR6 ;  /* 0x00000006ff037e24 */ /* 0x002fc8000f8e00ff */
[----:B------:R1:W2:Y:S03]  /*11600*/  SYNCS.PHASECHK.TRANS64.TRYWAIT P1, [R3+URZ+0x33430], R0 ;  /* 0x03343000030075a7 */ /* 0x0002a6000802017f */
[----:B--2---:R-:W-:Y:S05]  /*11610*/  @!P1 NANOSLEEP.SYNCS 0x989680 ;  /* 0x009896800000995d */ /* 0x004fea0003900000 */
[----:B------:R-:W2:Y:S02]  /*11620*/  @!P1 SYNCS.PHASECHK.TRANS64 P1, [R3+URZ+0x33430], R0 ;  /* 0x03343000030095a7 */ /* 0x000ea4000802007f */
[----:B--2---:R-:W-:Y:S05]  /*11630*/  @!P1 BRA `(.L_x_3027) ;  /* 0xfffffffc00ec9947 */ /* 0x004fea000383ffff */
[----:B------:R-:W-:Y:S05]  /*11640*/  BRA `(.L_x_3024) ;  /* 0xffffff3c001c7947 */ /* 0x000fea000383ffff */
.L_x_3031:
[----:B-1----:R-:W-:-:S04]  /*11650*/  IMAD.U32 R3, RZ, RZ, UR6 ;  /* 0x00000006ff037e24 */ /* 0x002fc8000f8e00ff */
[----:B------:R1:W2:Y:S03]  /*11660*/  SYNCS.PHASECHK.TRANS64.TRYWAIT P1, [R3+URZ+0x33450], R0 ;  /* 0x03345000030075a7 */ /* 0x0002a6000802017f */
[----:B--2---:R-:W-:Y:S05]  /*11670*/  @!P1 NANOSLEEP.SYNCS 0x989680 ;  /* 0x009896800000995d */ /* 0x004fea0003900000 */
[----:B------:R-:W2:Y:S02]  /*11680*/  @!P1 SYNCS.PHASECHK.TRANS64 P1, [R3+URZ+0x33450], R0 ;  /* 0x03345000030095a7 */ /* 0x000ea4000802007f */
[----:B--2---:R-:W-:Y:S05]  /*11690*/  @!P1 BRA `(.L_x_3031) ;  /* 0xfffffffc00ec9947 */ /* 0x004fea000383ffff */
[----:B------:R-:W-:Y:S05]  /*116a0*/  BRA `(.L_x_3028) ;  /* 0xffffff4800287947 */ /* 0x000fea000383ffff */
.L_x_3037:
[----:B-1----:R1:W2:Y:S02]  /*116b0*/  SYNCS.PHASECHK.TRANS64.TRYWAIT P1, [R14+URZ+0x33450], R7 ;  /* 0x033450070e0075a7 */ /* 0x0022a4000802017f */
[----:B--2---:R-:W-:Y:S05]  /*116c0*/  @!P1 NANOSLEEP.SYNCS 0x989680 ;  /* 0x009896800000995d */ /* 0x004fea0003900000 */
[----:B------:R-:W2:Y:S02]  /*116d0*/  @!P1 SYNCS.PHASECHK.TRANS64 P1, [R14+URZ+0x33450], R7 ;  /* 0x033450070e0095a7 */ /* 0x000ea4000802007f */
[----:B--2---:R-:W-:Y:S05]  /*116e0*/  @!P1 BRA `(.L_x_3037) ;  /* 0xfffffffc00f09947 */ /* 0x004fea000383ffff */
[----:B------:R-:W-:Y:S05]  /*116f0*/  BRA `(.L_x_3036) ;  /* 0xffffff6800b07947 */ /* 0x000fea000383ffff */
.L_x_3077:
[----:B------:R-:W-:Y:S02]  /*11700*/  IMAD.MOV.U32 R13, RZ, RZ, R5 ;  /* 0x000000ffff0d7224 */ /* 0x000fe400078e0005 */
[----:B------:R-:W-:Y:S02]  /*11710*/  IMAD.MOV.U32 R12, RZ, RZ, RZ ;  /* 0x000000ffff0c7224 */ /* 0x000fe400078e00ff */
[----:B------:R-:W-:Y:S02]  /*11720*/  IMAD.MOV.U32 R11, RZ, RZ, 0x1f ;  /* 0x0000001fff0b7424 */ /* 0x000fe400078e00ff */
[----:B------:R-:W-:-:S07]  /*11730*/  IMAD.MOV.U32 R15, RZ, RZ, -0x1 ;  /* 0xffffffffff0f7424 */ /* 0x000fce00078e00ff */
[----:B0-----:R-:W-:Y:S05]  /*11740*/  WARPSYNC.COLLECTIVE R15, `(.L_x_3148) ;  /* 0x000000000f087348 */ /* 0x001fea0003c00000 */
[----:B------:R1:W2:Y:S02]  /*11750*/  SHFL.IDX P6, R14, R13, R12, R11 ;  /* 0x0000000c0d0e7389 */ /* 0x0002a400000c000b */
[----:B012---:R-:W-:Y:S01]  /*11760*/  ENDCOLLECTIVE ;  /* 0x000000000000791b */ /* 0x007fe20003800000 */
.L_x_3148:
[----:B------:R-:W-:Y:S05]  /*11770*/  BRA `(.L_x_3149) ;  /* 0xffffffc000007947 */ /* 0x000fea000383ffff */
.L_x_3079:
[----:B------:R-:W-:Y:S01]  /*11780*/  BSSY B0, `(.L_x_3150) ;  /* 0x0000006000007945 */ /* 0x000fe20003800000 */
[----:B------:R-:W-:-:S07]  /*11790*/  IMAD.MOV.U32 R15, RZ, RZ, -0x1 ;  /* 0xffffffffff0f7424 */ /* 0x000fce00078e00ff */
[----:B-1----:R-:W-:Y:S05]  /*117a0*/  WARPSYNC.COLLECTIVE R15, `(.L_x_3151) ;  /* 0x000000000f0c7348 */ /* 0x002fea0003c00000 */
[----:B------:R-:W-:Y:S02]  /*117b0*/  ELECT P6, UR62, PT ;  /* 0x00000000003e782f */ /* 0x000fe400038c0000 */
[----:B------:R-:W-:Y:S01]  /*117c0*/  MOV R14, UR62 ;  /* 0x0000003e000e7c02 */ /* 0x000fe20008000f00 */
[----:B-1----:R-:W-:Y:S10]  /*117d0*/  ENDCOLLECTIVE ;  /* 0x000000000000791b */ /* 0x002ff40003800000 */
.L_x_3151:
[----:B------:R-:W-:Y:S05]  /*117e0*/  BSYNC B0 ;  /* 0x0000000000007941 */ /* 0x000fea0003800000 */
.L_x_3150:
[----:B------:R-:W-:Y:S05]  /*117f0*/  BRA `(.L_x_3152) ;  /* 0xffffffc000007947 */ /* 0x000fea000383ffff */
.L_x_3082:
[----:B0-----:R0:W2:Y:S02]  /*11800*/  SYNCS.PHASECHK.TRANS64.TRYWAIT P2, [R4+URZ+0x33480], R3 ;  /* 0x03348003040075a7 */ /* 0x0010a4000804017f */
[----:B--2---:R-:W-:Y:S05]  /*11810*/  @!P2 NANOSLEEP.SYNCS 0x989680 ;  /* 0x009896800000a95d */ /* 0x004fea0003900000 */
[----:B------:R-:W2:Y:S02]  /*11820*/  @!P2 SYNCS.PHASECHK.TRANS64 P2, [R4+URZ+0x33480], R3 ;  /* 0x033480030400a5a7 */ /* 0x000ea4000804007f */
[----:B--2---:R-:W-:Y:S05]  /*11830*/  @!P2 BRA `(.L_x_3082) ;  /* 0xfffffffc00f0a947 */ /* 0x004fea000383ffff */
[----:B------:R-:W-:Y:S05]  /*11840*/  BRA `(.L_x_3153) ;  /* 0xffffffc000647947 */ /* 0x000fea000383ffff */
.L_x_3084:
[----:B-1----:R1:W2:Y:S02]  /*11850*/  SYNCS.PHASECHK.TRANS64.TRYWAIT P2, [R4+URZ+0x33440], R3 ;  /* 0x03344003040075a7 */ /* 0x0022a4000804017f */
[----:B--2---:R-:W-:Y:S05]  /*11860*/  @!P2 NANOSLEEP.SYNCS 0x989680 ;  /* 0x009896800000a95d */ /* 0x004fea0003900000 */
[----:B------:R-:W2:Y:S02]  /*11870*/  @!P2 SYNCS.PHASECHK.TRANS64 P2, [R4+URZ+0x33440], R3 ;  /* 0x033440030400a5a7 */ /* 0x000ea4000804007f */
[----:B--2---:R-:W-:Y:S05]  /*11880*/  @!P2 BRA `(.L_x_3084) ;  /* 0xfffffffc00f0a947 */ /* 0x004fea000383ffff */
[----:B------:R-:W-:Y:S05]  /*11890*/  BRA `(.L_x_3154) ;  /* 0xffffffc000e47947 */ /* 0x000fea000383ffff */
.L_x_3087:
[----:B0-----:R-:W-:-:S04]  /*118a0*/  IMAD.U32 R3, RZ, RZ, UR41 ;  /* 0x00000029ff037e24 */ /* 0x001fc8000f8e00ff */
[----:B------:R0:W1:Y:S03]  /*118b0*/  SYNCS.PHASECHK.TRANS64.TRYWAIT P0, [R3+URZ+0x33420], R2 ;  /* 0x03342002030075a7 */ /* 0x000066000800017f */
[----:B-1----:R-:W-:Y:S05]  /*118c0*/  @!P0 NANOSLEEP.SYNCS 0x989680 ;  /* 0x009896800000895d */ /* 0x002fea0003900000 */
[----:B------:R-:W1:Y:S02]  /*118d0*/  @!P0 SYNCS.PHASECHK.TRANS64 P0, [R3+URZ+0x33420], R2 ;  /* 0x03342002030085a7 */ /* 0x000e64000800007f */
[----:B-1----:R-:W-:Y:S05]  /*118e0*/  @!P0 BRA `(.L_x_3087) ;  /* 0xfffffffc00ec8947 */ /* 0x002fea000383ffff */
[----:B------:R-:W-:Y:S05]  /*118f0*/  BRA `(.L_x_3155) ;  /* 0xffffffc400f07947 */ /* 0x000fea000383ffff */
.L_x_3093:
[----:B--2---:R2:W3:Y:S02]  /*11900*/  SYNCS.PHASECHK.TRANS64.TRYWAIT P0, [R6+URZ+0x33480], R5 ;  /* 0x03348005060075a7 */ /* 0x0044e4000800017f */
[----:B---3--:R-:W-:Y:S05]  /*11910*/  @!P0 NANOSLEEP.SYNCS 0x989680 ;  /* 0x009896800000895d */ /* 0x008fea0003900000 */
[----:B------:R-:W3:Y:S02]  /*11920*/  @!P0 SYNCS.PHASECHK.TRANS64 P0, [R6+URZ+0x33480], R5 ;  /* 0x03348005060085a7 */ /* 0x000ee4000800007f */
[----:B---3--:R-:W-:Y:S05]  /*11930*/  @!P0 BRA `(.L_x_3093) ;  /* 0xfffffffc00f08947 */ /* 0x008fea000383ffff */
[----:B------:R-:W-:Y:S05]  /*11940*/  BRA `(.L_x_3156) ;  /* 0xffffffc800a07947 */ /* 0x000fea000383ffff */
.L_x_3100:
[----:B-1----:R1:W3:Y:S02]  /*11950*/  SYNCS.PHASECHK.TRANS64.TRYWAIT P0, [R6+URZ+0x33440], R5 ;  /* 0x03344005060075a7 */ /* 0x0022e4000800017f */
[----:B---3--:R-:W-:Y:S05]  /*11960*/  @!P0 NANOSLEEP.SYNCS 0x989680 ;  /* 0x009896800000895d */ /* 0x008fea0003900000 */
[----:B------:R-:W3:Y:S02]  /*11970*/  @!P0 SYNCS.PHASECHK.TRANS64 P0, [R6+URZ+0x33440], R5 ;  /* 0x03344005060085a7 */ /* 0x000ee4000800007f */
[----:B---3--:R-:W-:Y:S05]  /*11980*/  @!P0 BRA `(.L_x_3100) ;  /* 0xfffffffc00f08947 */ /* 0x008fea000383ffff */
[----:B------:R-:W-:Y:S05]  /*11990*/  BRA `(.L_x_3157) ;  /* 0xffffffcc00a07947 */ /* 0x000fea000383ffff */
.L_x_3108:
[----:B--2---:R2:W3:Y:S02]  /*119a0*/  SYNCS.PHASECHK.TRANS64.TRYWAIT P2, [R12+URZ+0x33470], R4 ;  /* 0x033470040c0075a7 */ /* 0x0044e4000804017f */
[----:B---3--:R-:W-:Y:S05]  /*119b0*/  @!P2 NANOSLEEP.SYNCS 0x989680 ;  /* 0x009896800000a95d */ /* 0x008fea0003900000 */
[----:B------:R-:W3:Y:S02]  /*119c0*/  @!P2 SYNCS.PHASECHK.TRANS64 P2, [R12+URZ+0x33470], R4 ;  /* 0x033470040c00a5a7 */ /* 0x000ee4000804007f */
[----:B---3--:R-:W-:Y:S05]  /*119d0*/  @!P2 BRA `(.L_x_3108) ;  /* 0xfffffffc00f0a947 */ /* 0x008fea000383ffff */
[----:B------:R-:W-:Y:S05]  /*119e0*/  BRA `(.L_x_3158) ;  /* 0xffffffd000b47947 */ /* 0x000fea000383ffff */
.L_x_3110:
[----:B--2---:R2:W3:Y:S02]  /*119f0*/  SYNCS.PHASECHK.TRANS64.TRYWAIT P2, [R12+URZ+0x33460], R4 ;  /* 0x033460040c0075a7 */ /* 0x0044e4000804017f */
[----:B---3--:R-:W-:Y:S05]  /*11a00*/  @!P2 NANOSLEEP.SYNCS 0x989680 ;  /* 0x009896800000a95d */ /* 0x008fea0003900000 */
[----:B------:R-:W3:Y:S02]  /*11a10*/  @!P2 SYNCS.PHASECHK.TRANS64 P2, [R12+URZ+0x33460], R4 ;  /* 0x033460040c00a5a7 */ /* 0x000ee4000804007f */
[----:B---3--:R-:W-:Y:S05]  /*11a20*/  @!P2 BRA `(.L_x_3110) ;  /* 0xfffffffc00f0a947 */ /* 0x008fea000383ffff */
[----:B------:R-:W-:Y:S05]  /*11a30*/  BRA `(.L_x_3159) ;  /* 0xffffffd000bc7947 */ /* 0x000fea000383ffff */
.L_x_3117:
[----:B0-----:R0:W2:Y:S02]  /*11a40*/  SYNCS.PHASECHK.TRANS64.TRYWAIT P0, [R0+URZ+0x33470], R3 ;  /* 0x03347003000075a7 */ /* 0x0010a4000800017f */
[----:B--2---:R-:W-:Y:S05]  /*11a50*/  @!P0 NANOSLEEP.SYNCS 0x989680 ;  /* 0x009896800000895d */ /* 0x004fea0003900000 */
[----:B------:R-:W2:Y:S02]  /*11a60*/  @!P0 SYNCS.PHASECHK.TRANS64 P0, [R0+URZ+0x33470], R3 ;  /* 0x03347003000085a7 */ /* 0x000ea4000800007f */
[----:B--2---:R-:W-:Y:S05]  /*11a70*/  @!P0 BRA `(.L_x_3117) ;  /* 0xfffffffc00f08947 */ /* 0x004fea000383ffff */
[----:B------:R-:W-:Y:S05]  /*11a80*/  BRA `(.L_x_3160) ;  /* 0xffffffe0001c7947 */ /* 0x000fea000383ffff */
.L_x_3119:
[----:B0-----:R0:W2:Y:S02]  /*11a90*/  SYNCS.PHASECHK.TRANS64.TRYWAIT P0, [R0+URZ+0x33460], R3 ;  /* 0x03346003000075a7 */ /* 0x0010a4000800017f */
[----:B--2---:R-:W-:Y:S05]  /*11aa0*/  @!P0 NANOSLEEP.SYNCS 0x989680 ;  /* 0x009896800000895d */ /* 0x004fea0003900000 */
[----:B------:R-:W2:Y:S02]  /*11ab0*/  @!P0 SYNCS.PHASECHK.TRANS64 P0, [R0+URZ+0x33460], R3 ;  /* 0x03346003000085a7 */ /* 0x000ea4000800007f */
[----:B--2---:R-:W-:Y:S05]  /*11ac0*/  @!P0 BRA `(.L_x_3119) ;  /* 0xfffffffc00f08947 */ /* 0x004fea000383ffff */
[----:B------:R-:W-:Y:S05]  /*11ad0*/  BRA `(.L_x_3161) ;  /* 0xffffffe000247947 */ /* 0x000fea000383ffff */
.L_x_3132:
[----:B0-----:R0:W1:Y:S02]  /*11ae0*/  SYNCS.PHASECHK.TRANS64.TRYWAIT P0, [R0+URZ+0x33420], R3 ;  /* 0x03342003000075a7 */ /* 0x001064000800017f */
[----:B-1----:R-:W-:Y:S05]  /*11af0*/  @!P0 NANOSLEEP.SYNCS 0x989680 ;  /* 0x009896800000895d */ /* 0x002fea0003900000 */
[----:B------:R-:W1:Y:S02]  /*11b00*/  @!P0 SYNCS.PHASECHK.TRANS64 P0, [R0+URZ+0x33420], R3 ;  /* 0x03342003000085a7 */ /* 0x000e64000800007f */
[----:B-1----:R-:W-:Y:S05]  /*11b10*/  @!P0 BRA `(.L_x_3132) ;  /* 0xfffffffc00f08947 */ /* 0x002fea000383ffff */
[----:B------:R-:W-:Y:S05]  /*11b20*/  BRA `(.L_x_3162) ;  /* 0xfffffff400b07947 */ /* 0x000fea000383ffff */
.L_x_3133:
        /* <DEDUP_REMOVED lines=11> */
.L_x_3164:
[----:B------:R-:W-:Y:S05]  /*11be0*/  BSYNC B0 ;  /* 0x0000000000007941 */ /* 0x000fea0003800000 */
.L_x_3163:
[----:B------:R-:W-:Y:S05]  /*11bf0*/  BRA `(.L_x_3165) ;  /* 0xfffffff400987947 */ /* 0x000fea000383ffff */
.L_x_3136:
[----:B------:R-:W-:Y:S01]  /*11c00*/  BSSY B1, `(.L_x_3166) ;  /* 0x0000006000017945 */ /* 0x000fe20003800000 */
[----:B------:R-:W-:-:S07]  /*11c10*/  IMAD.MOV.U32 R15, RZ, RZ, -0x1 ;  /* 0xffffffffff0f7424 */ /* 0x000fce00078e00ff */
[----:B01----:R-:W-:Y:S05]  /*11c20*/  WARPSYNC.COLLECTIVE R15, `(.L_x_3167) ;  /* 0x000000000f0c7348 */ /* 0x003fea0003c00000 */
[----:B------:R-:W-:Y:S02]  /*11c30*/  ELECT P6, UR62, PT ;  /* 0x00000000003e782f */ /* 0x000fe400038c0000 */
[----:B------:R-:W-:Y:S01]  /*11c40*/  MOV R14, UR62 ;  /* 0x0000003e000e7c02 */ /* 0x000fe20008000f00 */
[----:B01----:R-:W-:Y:S10]  /*11c50*/  ENDCOLLECTIVE ;  /* 0x000000000000791b */ /* 0x003ff40003800000 */
.L_x_3167:
[----:B------:R-:W-:Y:S05]  /*11c60*/  BSYNC B1 ;  /* 0x0000000000017941 */ /* 0x000fea0003800000 */
.L_x_3166:
[----:B------:R-:W-:Y:S05]  /*11c70*/  BRA `(.L_x_3168) ;  /* 0xfffffff400907947 */ /* 0x000fea000383ffff */
.L_x_3138:
[----:B0-----:R0:W1:Y:S02]  /*11c80*/  SYNCS.PHASECHK.TRANS64.TRYWAIT P1, [R6+URZ], R5 ;  /* 0x00000005060075a7 */ /* 0x001064000802017f */
[----:B-1----:R-:W-:Y:S05]  /*11c90*/  @!P1 NANOSLEEP.SYNCS 0x989680 ;  /* 0x009896800000995d */ /* 0x002fea0003900000 */
[----:B------:R-:W1:Y:S02]  /*11ca0*/  @!P1 SYNCS.PHASECHK.TRANS64 P1, [R6+URZ], R5 ;  /* 0x00000005060095a7 */ /* 0x000e64000802007f */
[----:B-1----:R-:W-:Y:S05]  /*11cb0*/  @!P1 BRA `(.L_x_3138) ;  /* 0xfffffffc00f09947 */ /* 0x002fea000383ffff */
[----:B------:R-:W-:Y:S05]  /*11cc0*/  BRA `(.L_x_3169) ;  /* 0xfffffff400c87947 */ /* 0x000fea000383ffff */
.L_x_3139:
[----:B-1----:R1:W2:Y:S02]  /*11cd0*/  SYNCS.PHASECHK.TRANS64.TRYWAIT P1, [R7+URZ], R2 ;  /* 0x00000002070075a7 */ /* 0x0022a4000802017f */
[----:B--2---:R-:W-:Y:S05]  /*11ce0*/  @!P1 NANOSLEEP.SYNCS 0x989680 ;  /* 0x009896800000995d */ /* 0x004fea0003900000 */
[----:B------:R-:W2:Y:S02]  /*11cf0*/  @!P1 SYNCS.PHASECHK.TRANS64 P1, [R7+URZ], R2 ;  /* 0x00000002070095a7 */ /* 0x000ea4000802007f */
[----:B--2---:R-:W-:Y:S05]  /*11d00*/  @!P1 BRA `(.L_x_3139) ;  /* 0xfffffffc00f09947 */ /* 0x004fea000383ffff */
[----:B------:R-:W-:Y:S05]  /*11d10*/  BRA `(.L_x_3170) ;  /* 0xfffffff400bc7947 */ /* 0x000fea000383ffff */
.L_x_3141:
[----:B--2---:R2:W3:Y:S02]  /*11d20*/  SYNCS.PHASECHK.TRANS64.TRYWAIT P1, [R4+URZ+0x33460], R5 ;  /* 0x03346005040075a7 */ /* 0x0044e4000802017f */
[----:B---3--:R-:W-:Y:S05]  /*11d30*/  @!P1 NANOSLEEP.SYNCS 0x989680 ;  /* 0x009896800000995d */ /* 0x008fea0003900000 */
[----:B------:R-:W3:Y:S02]  /*11d40*/  @!P1 SYNCS.PHASECHK.TRANS64 P1, [R4+URZ+0x33460], R5 ;  /* 0x03346005040095a7 */ /* 0x000ee4000802007f */
[----:B---3--:R-:W-:Y:S05]  /*11d50*/  @!P1 BRA `(.L_x_3141) ;  /* 0xfffffffc00f09947 */ /* 0x008fea000383ffff */
[----:B------:R-:W-:Y:S05]  /*11d60*/  BRA `(.L_x_3171) ;  /* 0xfffffff400bc7947 */ /* 0x000fea000383ffff */
.L_x_3143:
[----:B---3--:R3:W4:Y:S02]  /*11d70*/  SYNCS.PHASECHK.TRANS64.TRYWAIT P1, [R3+URZ+0x33460], R2 ;  /* 0x03346002030075a7 */ /* 0x008724000802017f */
[----:B----4-:R-:W-:Y:S05]  /*11d80*/  @!P1 NANOSLEEP.SYNCS 0x989680 ;  /* 0x009896800000995d */ /* 0x010fea0003900000 */
[----:B------:R-:W4:Y:S02]  /*11d90*/  @!P1 SYNCS.PHASECHK.TRANS64 P1, [R3+URZ+0x33460], R2 ;  /* 0x03346002030095a7 */ /* 0x000f24000802007f */
[----:B----4-:R-:W-:Y:S05]  /*11da0*/  @!P1 BRA `(.L_x_3143) ;  /* 0xfffffffc00f09947 */ /* 0x010fea000383ffff */
[----:B------:R-:W-:Y:S05]  /*11db0*/  BRA `(.L_x_3172) ;  /* 0xfffffff400bc7947 */ /* 0x000fea000383ffff */
.L_x_3145:
[----:B----4-:R4:W0:Y:S02]  /*11dc0*/  SYNCS.PHASECHK.TRANS64.TRYWAIT P0, [R4+URZ+0x33480], R5 ;  /* 0x03348005040075a7 */ /* 0x010824000800017f */
[----:B0-----:R-:W-:Y:S05]  /*11dd0*/  @!P0 NANOSLEEP.SYNCS 0x989680 ;  /* 0x009896800000895d */ /* 0x001fea0003900000 */
[----:B------:R-:W0:Y:S02]  /*11de0*/  @!P0 SYNCS.PHASECHK.TRANS64 P0, [R4+URZ+0x33480], R5 ;  /* 0x03348005040085a7 */ /* 0x000e24000800007f */
[----:B0-----:R-:W-:Y:S05]  /*11df0*/  @!P0 BRA `(.L_x_3145) ;  /* 0xfffffffc00f08947 */ /* 0x001fea000383ffff */
[----:B------:R-:W-:Y:S05]  /*11e00*/  BRA `(.L_x_3146) ;  /* 0xfffffff400b87947 */ /* 0x000fea000383ffff */
.L_x_3173:
        /* <DEDUP_REMOVED lines=15> */
.L_x_12361:


//--------------------- .text._ZN7cutlass13device_kernelIN5flash11enable_sm90INS1_16FlashAttnFwdSm90INS1_25CollectiveMainloopFwdSm90ILi2EN4cute5tupleIJNS5_1CILi1EEES8_S8_EEENS6_IJNS7_ILi128EEENS7_ILi160EEENS7_ILi192EEEEEELi192ENS_12float_e4m3_tEfNS_4arch4Sm90ELb0ELb0ELb0ELb1ELb0ELb1ELb0ELb1ELb1ELb0ELb0ELb0EEENS1_21CollectiveEpilogueFwdINS6_IJSA_SC_SB_EEES9_NS_10bfloat16_tESG_Li256ELb1ELb0ELb0ELb1EEENS1_36VarlenDynamicPersistentTileSchedulerILi128ELi160ELi256ELi128ELb0ELb0ELb1ELb0ELb1ELb1EEEEEEEEEvNT_6ParamsE --------------------------
	.section	.text._ZN7cutlass13device_kernelIN5flash11enable_sm90INS1_16FlashAttnFwdSm90INS1_25CollectiveMainloopFwdSm90ILi2EN4cute5tupleIJNS5_1CILi1EEES8_S8_EEENS6_IJNS7_ILi128EEENS7_ILi160EEENS7_ILi192EEEEEELi192ENS_12float_e4m3_tEfNS_4arch4Sm90ELb0ELb0ELb0ELb1ELb0ELb1ELb0ELb1ELb1ELb0ELb0ELb0EEENS1_21CollectiveEpilogueFwdINS6_IJSA_SC_SB_EEES9_NS_10bfloat16_tESG_Li256ELb1ELb0ELb0ELb1EEENS1_36VarlenDynamicPersistentTileSchedulerILi128ELi160ELi256ELi128ELb0ELb0ELb1ELb0ELb1ELb1EEEEEEEEEvNT_6ParamsE,"ax",@progbits
	.align	128
.text._ZN7cutlass13device_kernelIN5flash11enable_sm90INS1_16FlashAttnFwdSm90INS1_25CollectiveMainloopFwdSm90ILi2EN4cute5tupleIJNS5_1CILi1EEES8_S8_EEENS6_IJNS7_ILi128EEENS7_ILi160EEENS7_ILi192EEEEEELi192ENS_12float_e4m3_tEfNS_4arch4Sm90ELb0ELb0ELb0ELb1ELb0ELb1ELb0ELb1ELb1ELb0ELb0ELb0EEENS1_21CollectiveEpilogueFwdINS6_IJSA_SC_SB_EEES9_NS_10bfloat16_tESG_Li256ELb1ELb0ELb0ELb1EEENS1_36VarlenDynamicPersistentTileSchedulerILi128ELi160ELi256ELi128ELb0ELb0ELb1ELb0ELb1ELb1EEEEEEEEEvNT_6ParamsE:
        .type           _ZN7cutlass13device_kernelIN5flash11enable_sm90INS1_16FlashAttnFwdSm90INS1_25CollectiveMainloopFwdSm90ILi2EN4cute5tupleIJNS5_1CILi1EEES8_S8_EEENS6_IJNS7_ILi128EEENS7_ILi160EEENS7_ILi192EEEEEELi192ENS_12float_e4m3_tEfNS_4arch4Sm90ELb0ELb0ELb0ELb1ELb0ELb1ELb0ELb1ELb1ELb0ELb0ELb0EEENS1_21CollectiveEpilogueFwdINS6_IJSA_SC_SB_EEES9_NS_10bfloat16_tESG_Li256ELb1ELb0ELb0ELb1EEENS1_36VarlenDynamicPersistentTileSchedulerILi128ELi160ELi256ELi128ELb0ELb0ELb1ELb0ELb1ELb1EEEEEEEEEvNT_6ParamsE,@function
        .size           _ZN7cutlass13device_kernelIN5flash11enable_sm90INS1_16FlashAttnFwdSm90INS1_25CollectiveMainloopFwdSm90ILi2EN4cute5tupleIJNS5_1CILi1EEES8_S8_EEENS6_IJNS7_ILi128EEENS7_ILi160EEENS7_ILi192EEEEEELi192ENS_12float_e4m3_tEfNS_4arch4Sm90ELb0ELb0ELb0ELb1ELb0ELb1ELb0ELb1ELb1ELb0ELb0ELb0EEENS1_21CollectiveEpilogueFwdINS6_IJSA_SC_SB_EEES9_NS_10bfloat16_tESG_Li256ELb1ELb0ELb0ELb1EEENS1_36VarlenDynamicPersistentTileSchedulerILi128ELi160ELi256ELi128ELb0ELb0ELb1ELb0ELb1ELb1EEEEEEEEEvNT_6ParamsE,(.L_x_12362 - _ZN7cutlass13device_kernelIN5flash11enable_sm90INS1_16FlashAttnFwdSm90INS1_25CollectiveMainloopFwdSm90ILi2EN4cute5tupleIJNS5_1CILi1EEES8_S8_EEENS6_IJNS7_ILi128EEENS7_ILi160EEENS7_ILi192EEEEEELi192ENS_12float_e4m3_tEfNS_4arch4Sm90ELb0ELb0ELb0ELb1ELb0ELb1ELb0ELb1ELb1ELb0ELb0ELb0EEENS1_21CollectiveEpilogueFwdINS6_IJSA_SC_SB_EEES9_NS_10bfloat16_tESG_Li256ELb1ELb0ELb0ELb1EEENS1_36VarlenDynamicPersistentTileSchedulerILi128ELi160ELi256ELi128ELb0ELb0ELb1ELb0ELb1ELb1EEEEEEEEEvNT_6ParamsE)
        .other          _ZN7cutlass13device_kernelIN5flash11enable_sm90INS1_16FlashAttnFwdSm90INS1_25CollectiveMainloopFwdSm90ILi2EN4cute5tupleIJNS5_1CILi1EEES8_S8_EEENS6_IJNS7_ILi128EEENS7_ILi160EEENS7_ILi192EEEEEELi192ENS_12float_e4m3_tEfNS_4arch4Sm90ELb0ELb0ELb0ELb1ELb0ELb1ELb0ELb1ELb1ELb0ELb0ELb0EEENS1_21CollectiveEpilogueFwdINS6_IJSA_SC_SB_EEES9_NS_10bfloat16_tESG_Li256ELb1ELb0ELb0ELb1EEENS1_36VarlenDynamicPersistentTileSchedulerILi128ELi160ELi256ELi128ELb0ELb0ELb1ELb0ELb1ELb1EEEEEEEEEvNT_6ParamsE,@"STO_CUDA_ENTRY STV_DEFAULT"
_ZN7cutlass13device_kernelIN5flash11enable_sm90INS1_16FlashAttnFwdSm90INS1_25CollectiveMainloopFwdSm90ILi2EN4cute5tupleIJNS5_1CILi1EEES8_S8_EEENS6_IJNS7_ILi128EEENS7_ILi160EEENS7_ILi192EEEEEELi192ENS_12float_e4m3_tEfNS_4arch4Sm90ELb0ELb0ELb0ELb1ELb0ELb1ELb0ELb1ELb1ELb0ELb0ELb0EEENS1_21CollectiveEpilogueFwdINS6_IJSA_SC_SB_EEES9_NS_10bfloat16_tESG_Li256ELb1ELb0ELb0ELb1EEENS1_36VarlenDynamicPersistentTileSchedulerILi128ELi160ELi256ELi128ELb0ELb0ELb1ELb0ELb1ELb1EEEEEEEEEvNT_6ParamsE:
        /* <DEDUP_REMOVED lines=27> */
.L_x_3175:
[----:B------:R-:W-:Y:S05]  /*01b0*/  BSYNC B0 ;  /* 0x0000000000007941 */ /* 0x000fea0003800000 */
.L_x_3174:
        /* <DEDUP_REMOVED lines=41> */
.L_x_3176:
        /* <DEDUP_REMOVED lines=22> */
.L_x_3177:
        /* <DEDUP_REMOVED lines=18> */
.L_x_3178:
        /* <DEDUP_REMOVED lines=22> */
.L_x_3179:
        /* <DEDUP_REMOVED lines=22> */
.L_x_3180:
        /* <DEDUP_REMOVED lines=8> */
.L_x_3183:
[----:B------:R-:W-:-:S08]  /*0a10*/  NOP ;  /* 0x0000000000007918 */ /* 0x000fd00000000000 */
[----:B------:R-:W0:Y:S02]  /*0a20*/  USETMAXREG.TRY_ALLOC.CTAPOOL UP0, 0xf0 ;  /* 0x000000f0000079c8 */ /* 0x000e240008000600 */
[----:B0-----:R-:W-:-:S13]  /*0a30*/  PLOP3.LUT P0, PT, PT, PT, UP0, 0x80, 0x0 ;  /* 0x000000000000781c */ /* 0x001fda0003f0f008 */
[----:B------:R-:W-:Y:S05]  /*0a40*/  @!P0 BRA `(.L_x_3183) ;  /* 0xfffffffc00f08947 */ /* 0x000fea000383ffff */
[----:B------:R-:W2:Y:S01]  /*0a50*/  LDL.LU R0, [R1+0x10] ;  /* 0x0000100001007983 */ /* 0x000ea20000300800 */
[----:B------:R-:W0:Y:S01]  /*0a60*/  S2R R2, SR_TID.X ;  /* 0x0000000000027919 */ /* 0x000e220000002100 */
[----:B------:R-:W1:Y:S01]  /*0a70*/  S2UR UR42, SR_CgaCtaId ;  /* 0x00000000002a79c3 */ /* 0x000e620000008800 */
[----:B------:R-:W-:Y:S01]  /*0a80*/  UMOV UR4, 0x400 ;  /* 0x0000040000047882 */ /* 0x000fe20000000000 */
[----:B0-----:R-:W-:-:S06]  /*0a90*/  SHF.R.U32.HI R2, RZ, 0x7, R2 ;  /* 0x00000007ff027819 */ /* 0x001fcc0000011602 */
[----:B------:R-:W-:Y:S06]  /*0aa0*/  BAR.ARV 0x8, 0x120 ;  /* 0x0204800000007b1d */ /* 0x000fec0000002000 */
[----:B------:R-:W-:-:S13]  /*0ab0*/  ISETP.NE.AND P0, PT, R2, 0x1, PT ;  /* 0x000000010200780c */ /* 0x000fda0003f05270 */
[----:B------:R-:W-:Y:S08]  /*0ac0*/  @!P0 BAR.ARV 0x9, 0x100 ;  /* 0x0244000000008b1d */ /* 0x000ff00000002000 */
[----:B------:R-:W-:Y:S01]  /*0ad0*/  BAR.SYNC.DEFER_BLOCKING 0x5, 0x180 ;  /* 0x0146000000007b1d */ /* 0x000fe20000010000 */
[----:B-1----:R-:W-:-:S06]  /*0ae0*/  ULEA UR4, UR42, UR4, 0x18 ;  /* 0x000000042a047291 */ /* 0x002fcc000f8ec03f */
[----:B------:R-:W-:Y:S01]  /*0af0*/  IMAD.U32 R18, RZ, RZ, UR4 ;  /* 0x00000004ff127e24 */ /* 0x000fe2000f8e00ff */
[----:B------:R-:W-:-:S04]  /*0b00*/  ULDC UR4, c[0x0][0xc14] ;  /* 0x0003050000047ab9 */ /* 0x000fc80000000800 */
[----:B------:R-:W0:Y:S01]  /*0b10*/  LDS.128 R124, [R18+0x334d0] ;  /* 0x0334d000127c7984 */ /* 0x000e220000000c00 */
[----:B------:R-:W-:Y:S06]  /*0b20*/  BAR.ARV 0x4, 0x180 ;  /* 0x0106000000007b1d */ /* 0x000fec0000002000 */
[----:B--2---:R-:W-:-:S04]  /*0b30*/  LOP3.LUT R0, R0, 0xffffffef, RZ, 0xc0, !PT ;  /* 0xffffffef00007812 */ /* 0x004fc800078ec0ff */
[----:B------:R-:W-:-:S05]  /*0b40*/  @P0 LOP3.LUT R0, R0, 0x10, RZ, 0xfc, !PT ;  /* 0x0000001000000812 */ /* 0x000fca00078efcff */
[----:B------:R1:W-:Y:S01]  /*0b50*/  STL [R1+0x10], R0 ;  /* 0x0000100001007387 */ /* 0x0003e20000100800 */
[----:B0-----:R-:W-:-:S13]  /*0b60*/  ISETP.GE.AND P0, PT, R127, UR4, PT ;  /* 0x000000047f007c0c */ /* 0x001fda000bf06270 */
[----:B-1----:R-:W-:Y:S05]  /*0b70*/  @P0 BRA `(.L_x_3184) ;  /* 0x0000028800c40947 */ /* 0x002fea0003800000 */
[----:B------:R-:W0:Y:S01]  /*0b80*/  S2R R0, SR_TID.X ;  /* 0x0000000000007919 */ /* 0x000e220000002100 */
[----:B------:R-:W-:Y:S01]  /*0b90*/  IMAD.MOV.U32 R13, RZ, RZ, -0x2 ;  /* 0xfffffffeff0d7424 */ /* 0x000fe200078e00ff */
[----:B------:R-:W-:Y:S01]  /*0ba0*/  R2UR UR52, R18 ;  /* 0x00000000123472ca */ /* 0x000fe200000e0000 */
[----:B------:R-:W-:Y:S01]  /*0bb0*/  IMAD.MOV.U32 R223, RZ, RZ, RZ ;  /* 0x000000ffffdf7224 */ /* 0x000fe200078e00ff */
[----:B------:R-:W-:Y:S01]  /*0bc0*/  ULOP3.LUT UR53, UR36, 0x1, URZ, 0xfc, !UPT ;  /* 0x0000000124357892 */ /* 0x000fe2000f8efc3f */
[----:B------:R-:W-:Y:S01]  /*0bd0*/  IMAD.MOV.U32 R19, RZ, RZ, RZ ;  /* 0x000000ffff137224 */ /* 0x000fe200078e00ff */
[----:B------:R-:W-:Y:S01]  /*0be0*/  UMOV UR43, URZ ;  /* 0x0000003f002b7c82 */ /* 0x000fe20008000000 */
[----:B------:R-:W-:Y:S02]  /*0bf0*/  IMAD.MOV.U32 R227, RZ, RZ, RZ ;  /* 0x000000ffffe37224 */ /* 0x000fe400078e00ff */
[----:B------:R-:W-:-:S06]  /*0c00*/  IMAD.MOV.U32 R148, RZ, RZ, RZ ;  /* 0x000000ffff947224 */ /* 0x000fcc00078e00ff */
[----:B------:R-:W-:Y:S01]  /*0c10*/  UIADD3 UR52, UR52, 0x1e200, URZ ;  /* 0x0001e20034347890 */ /* 0x000fe2000fffe03f */
[----:B0-----:R-:W-:-:S05]  /*0c20*/  VIADD R14, R0, 0xffffff80 ;  /* 0xffffff80000e7836 */ /* 0x001fca0000000000 */
[----:B------:R-:W-:Y:S02]  /*0c30*/  SHF.R.S32.HI R0, RZ, 0x1f, R14 ;  /* 0x0000001fff007819 */ /* 0x000fe4000001140e */
[-C--:B------:R-:W-:Y:S02]  /*0c40*/  LEA.HI R3, R14, R14.reuse, RZ, 0x1 ;  /* 0x0000000e0e037211 */ /* 0x080fe400078f08ff */
[CC--:B------:R-:W-:Y:S02]  /*0c50*/  LEA.HI R2, R0.reuse, R14.reuse, RZ, 0x5 ;  /* 0x0000000e00027211 */ /* 0x0c0fe400078f28ff */
[----:B------:R-:W-:Y:S02]  /*0c60*/  LEA.HI R6, R0, R14, RZ, 0x4 ;  /* 0x0000000e00067211 */ /* 0x000fe400078f20ff */
[----:B------:R-:W-:Y:S01]  /*0c70*/  SHF.R.S32.HI R220, RZ, 0x1, R3 ;  /* 0x00000001ffdc7819 */ /* 0x000fe20000011403 */
[----:B------:R-:W-:Y:S01]  /*0c80*/  IMAD.SHL.U32 R4, R2, 0x20, RZ ;  /* 0x0000002002047824 */ /* 0x000fe200078e00ff */
[----:B------:R-:W-:-:S02]  /*0c90*/  LOP3.LUT R2, R6, 0x3fffff0, RZ, 0xc0, !PT ;  /* 0x03fffff006027812 */ /* 0x000fc400078ec0ff */
[----:B------:R-:W-:Y:S01]  /*0ca0*/  LEA.HI R5, R3, R220, RZ, 0x1 ;  /* 0x000000dc03057211 */ /* 0x000fe200078f08ff */
[----:B------:R-:W-:Y:S01]  /*0cb0*/  VIADD R11, R220, 0x80 ;  /* 0x00000080dc0b7836 */ /* 0x000fe20000000000 */
[----:B------:R-:W-:Y:S01]  /*0cc0*/  LOP3.LUT R7, R4, 0xfffffc00, RZ, 0xc0, !PT ;  /* 0xfffffc0004077812 */ /* 0x000fe200078ec0ff */
[----:B------:R-:W-:Y:S01]  /*0cd0*/  IMAD.IADD R2, R14, 0x1, -R2 ;  /* 0x000000010e027824 */ /* 0x000fe200078e0a02 */
[-C--:B------:R-:W-:Y:S02]  /*0ce0*/  LEA.HI R4, R0, R14.reuse, RZ, 0x2 ;  /* 0x0000000e00047211 */ /* 0x080fe400078f10ff */
[----:B------:R-:W-:Y:S01]  /*0cf0*/  LOP3.LUT R5, R5, 0x3fffffe, RZ, 0xc0, !PT ;  /* 0x03fffffe05057812 */ /* 0x000fe200078ec0ff */
[----:B------:R-:W-:Y:S01]  /*0d00*/  IMAD R9, R2, 0x40, R7 ;  /* 0x0000004002097824 */ /* 0x000fe200078e0207 */
[----:B------:R-:W-:Y:S02]  /*0d10*/  SHF.R.S32.HI R7, RZ, 0x4, R6 ;  /* 0x00000004ff077819 */ /* 0x000fe40000011406 */
[----:B------:R-:W-:-:S02]  /*0d20*/  LEA.HI R2, R0, R14, RZ, 0x7 ;  /* 0x0000000e00027211 */ /* 0x000fc400078f38ff */
[----:B------:R-:W-:Y:S02]  /*0d30*/  LEA.HI R6, R6, R7, RZ, 0x1 ;  /* 0x0000000706067211 */ /* 0x000fe400078f08ff */
[----:B------:R-:W-:Y:S02]  /*0d40*/  LOP3.LUT R8, R2, 0xffffff80, RZ, 0xc0, !PT ;  /* 0xffffff8002087812 */ /* 0x000fe400078ec0ff */
[--C-:B------:R-:W-:Y:S02]  /*0d50*/  SHF.R.S32.HI R235, RZ, 0x2, R4.reuse ;  /* 0x00000002ffeb7819 */ /* 0x100fe40000011404 */
[----:B------:R-:W-:Y:S01]  /*0d60*/  SHF.R.S32.HI R4, RZ, 0x1f, R4 ;  /* 0x0000001fff047819 */ /* 0x000fe20000011404 */
[----:B------:R-:W-:Y:S01]  /*0d70*/  IMAD.IADD R15, R14, 0x1, -R8 ;  /* 0x000000010e0f7824 */ /* 0x000fe200078e0a08 */
[----:B------:R-:W-:Y:S02]  /*0d80*/  IADD3 R5, R220, -R5, RZ ;  /* 0x80000005dc057210 */ /* 0x000fe40007ffe0ff */
[----:B------:R-:W-:-:S02]  /*0d90*/  LOP3.LUT R6, R6, 0x1ffffffe, RZ, 0xc0, !PT ;  /* 0x1ffffffe06067812 */ /* 0x000fc400078ec0ff */
[----:B------:R-:W-:Y:S01]  /*0da0*/  LEA.HI R4, R4, R235, RZ, 0x2 ;  /* 0x000000eb04047211 */ /* 0x000fe200078f10ff */
[----:B------:R-:W-:Y:S01]  /*0db0*/  IMAD R226, R7, 0x8, R5 ;  /* 0x0000000807e27824 */ /* 0x000fe200078e0205 */
[-C--:B------:R-:W-:Y:S01]  /*0dc0*/  LEA.HI R10, R11, R11.reuse, RZ, 0x1 ;  /* 0x0000000b0b0a7211 */ /* 0x080fe200078f08ff */
[----:B------:R-:W-:Y:S01]  /*0dd0*/  IMAD.IADD R6, R7, 0x1, -R6 ;  /* 0x0000000107067824 */ /* 0x000fe200078e0a06 */
[----:B------:R-:W-:Y:S01]  /*0de0*/  SHF.R.S32.HI R8, RZ, 0x1f, R11 ;  /* 0x0000001fff087819 */ /* 0x000fe2000001140b */
[----:B------:R-:W-:Y:S01]  /*0df0*/  IMAD.SHL.U32 R226, R226, 0x40, RZ ;  /* 0x00000040e2e27824 */ /* 0x000fe200078e00ff */
[----:B------:R-:W-:Y:S01]  /*0e00*/  LOP3.LUT R4, R4, 0xfffffffc, RZ, 0xc0, !PT ;  /* 0xfffffffc04047812 */ /* 0x000fe200078ec0ff */
[----:B------:R-:W-:Y:S01]  /*0e10*/  IMAD R6, R6, 0x8, R9 ;  /* 0x0000000806067824 */ /* 0x000fe200078e0209 */
[----:B------:R-:W-:Y:S02]  /*0e20*/  LOP3.LUT R7, R10, 0x3fffffe, RZ, 0xc0, !PT ;  /* 0x03fffffe0a077812 */ /* 0x000fe400078ec0ff */
[----:B------:R-:W-:Y:S01]  /*0e30*/  LEA.HI R8, R8, R11, RZ, 0x3 ;  /* 0x0000000b08087211 */ /* 0x000fe200078f18ff */
[----:B------:R-:W-:Y:S01]  /*0e40*/  IMAD.IADD R235, R235, 0x1, -R4 ;  /* 0x00000001ebeb7824 */ /* 0x000fe200078e0a04 */
[----:B------:R-:W-:Y:S01]  /*0e50*/  SHF.R.S32.HI R5, RZ, 0x1f, R15 ;  /* 0x0000001fff057819 */ /* 0x000fe2000001140f */
[----:B------:R0:W-:Y:S01]  /*0e60*/  STL [R1+0x48], R6 ;  /* 0x0000480601007387 */ /* 0x0001e20000100800 */
[----:B------:R-:W-:Y:S01]  /*0e70*/  IADD3 R229, R11, -R7, RZ ;  /* 0x800000070be57210 */ /* 0x000fe20007ffe0ff */
[----:B------:R-:W-:Y:S01]  /*0e80*/  IMAD.SHL.U32 R11, R8, 0x40, RZ ;  /* 0x00000040080b7824 */ /* 0x000fe200078e00ff */
[----:B------:R-:W-:Y:S01]  /*0e90*/  LEA.HI R4, R5, R15, RZ, 0x2 ;  /* 0x0000000f05047211 */ /* 0x000fe200078f10ff */
[----:B------:R-:W-:Y:S01]  /*0ea0*/  IMAD.SHL.U32 R224, R235, 0x80, RZ ;  /* 0x00000080ebe07824 */ /* 0x000fe200078e00ff */
[----:B------:R-:W-:-:S02]  /*0eb0*/  LOP3.LUT R3, R3, 0xfffffffe, RZ, 0xc0, !PT ;  /* 0xfffffffe03037812 */ /* 0x000fc400078ec0ff */
[----:B------:R-:W-:Y:S02]  /*0ec0*/  LOP3.LUT R8, R4, 0x7ffffffc, RZ, 0xc0, !PT ;  /* 0x7ffffffc04087812 */ /* 0x000fe400078ec0ff */
[----:B------:R-:W-:Y:S02]  /*0ed0*/  SHF.R.S32.HI R7, RZ, 0x2, R4 ;  /* 0x00000002ff077819 */ /* 0x000fe40000011404 */
[----:B------:R-:W-:Y:S01]  /*0ee0*/  LOP3.LUT R12, R11, 0xfffffe00, RZ, 0xc0, !PT ;  /* 0xfffffe000b0c7812 */ /* 0x000fe200078ec0ff */
[----:B------:R-:W-:Y:S01]  /*0ef0*/  IMAD.IADD R8, R15, 0x1, -R8 ;  /* 0x000000010f087824 */ /* 0x000fe200078e0a08 */
[----:B------:R-:W-:Y:S02]  /*0f00*/  SHF.R.S32.HI R4, RZ, 0x1f, R4 ;  /* 0x0000001fff047819 */ /* 0x000fe40000011404 */
[----:B------:R-:W-:Y:S01]  /*0f10*/  LEA.HI R5, R5, R15, RZ, 0x5 ;  /* 0x0000000f05057211 */ /* 0x000fe200078f28ff */
[----:B------:R-:W-:Y:S01]  /*0f20*/  IMAD R229, R229, 0x40, R12 ;  /* 0x00000040e5e57824 */ /* 0x000fe200078e020c */
[----:B------:R-:W-:Y:S01]  /*0f30*/  LEA.HI R4, R4, R7, RZ, 0x3 ;  /* 0x0000000704047211 */ /* 0x000fe200078f18ff */
[----:B------:R-:W-:Y:S01]  /*0f40*/  IMAD.IADD R12, R14, 0x1, -R3 ;  /* 0x000000010e0c7824 */ /* 0x000fe200078e0a03 */
[----:B------:R-:W-:Y:S01]  /*0f50*/  SHF.R.S32.HI R9, RZ, 0x7, R2 ;  /* 0x00000007ff097819 */ /* 0x000fe20000011402 */
[----:B0-----:R-:W-:Y:S01]  /*0f60*/  IMAD R6, R8, R13, 0xa0 ;  /* 0x000000a008067424 */ /* 0x001fe200078e020d */
[----:B------:R-:W-:Y:S01]  /*0f70*/  LOP3.LUT R4, R4, 0xfffffff8, RZ, 0xc0, !PT ;  /* 0xfffffff804047812 */ /* 0x000fe200078ec0ff */
[C---:B------:R-:W-:Y:S01]  /*0f80*/  IMAD.SHL.U32 R22, R12.reuse, 0x10, RZ ;  /* 0x000000100c167824 */ /* 0x040fe200078e00ff */
[----:B------:R-:W-:Y:S01]  /*0f90*/  SHF.R.S32.HI R5, RZ, 0x5, R5 ;  /* 0x00000005ff057819 */ /* 0x000fe20000011405 */
[----:B------:R-:W-:Y:S01]  /*0fa0*/  IMAD.SHL.U32 R16, R12, 0x8, RZ ;  /* 0x000000080c107824 */ /* 0x000fe200078e00ff */
[----:B------:R-:W-:Y:S01]  /*0fb0*/  IADD3 R4, R7, -R4, RZ ;  /* 0x8000000407047210 */ /* 0x000fe20007ffe0ff */
[----:B------:R-:W-:Y:S01]  /*0fc0*/  VIADD R221, R22, 0x20 ;  /* 0x0000002016dd7836 */ /* 0x000fe20000000000 */
[----:B------:R-:W-:Y:S01]  /*0fd0*/  LEA.HI R2, R2, R9, RZ, 0x1 ;  /* 0x0000000902027211 */ /* 0x000fe200078f08ff */
[----:B------:R-:W-:Y:S01]  /*0fe0*/  VIADD R222, R22, 0x40 ;  /* 0x0000004016de7836 */ /* 0x000fe20000000000 */
[----:B------:R-:W-:Y:S01]  /*0ff0*/  LOP3.LUT R224, R224, 0x180, RZ, 0xc0, !PT ;  /* 0x00000180e0e07812 */ /* 0x000fe200078ec0ff */
[----:B------:R-:W-:Y:S01]  /*1000*/  IMAD R5, R5, 0x10, R4 ;  /* 0x0000001005057824 */ /* 0x000fe200078e0204 */
[----:B------:R-:W-:Y:S01]  /*1010*/  LOP3.LUT R2, R2, 0x3fffffe, RZ, 0xc0, !PT ;  /* 0x03fffffe02027812 */ /* 0x000fe200078ec0ff */
[----:B------:R0:W-:Y:S01]  /*1020*/  STL [R1+0x40], R6 ;  /* 0x0000400601007387 */ /* 0x0001e20000100800 */
[----:B------:R-:W-:-:S02]  /*1030*/  SHF.R.S32.HI R4, RZ, 0x1f, R221 ;  /* 0x0000001fff047819 */ /* 0x000fc400000114dd */
[----:B------:R-:W-:Y:S01]  /*1040*/  SHF.R.S32.HI R3, RZ, 0x1f, R222 ;  /* 0x0000001fff037819 */ /* 0x000fe200000114de */
[----:B------:R-:W-:Y:S01]  /*1050*/  IMAD.IADD R2, R9, 0x1, -R2 ;  /* 0x0000000109027824 */ /* 0x000fe200078e0a02 */
[CC--:B------:R-:W-:Y:S02]  /*1060*/  LEA.HI R7, R4.reuse, R221.reuse, RZ, 0x4 ;  /* 0x000000dd04077211 */ /* 0x0c0fe400078f20ff */
[----:B------:R-:W-:Y:S01]  /*1070*/  LEA.HI R4, R4, R221, RZ, 0x6 ;  /* 0x000000dd04047211 */ /* 0x000fe200078f30ff */
[----:B------:R-:W-:Y:S01]  /*1080*/  IMAD R2, R2, 0x40, R5 ;  /* 0x0000004002027824 */ /* 0x000fe200078e0205 */
[CC--:B------:R-:W-:Y:S02]  /*1090*/  LEA.HI R11, R3.reuse, R222.reuse, RZ, 0x4 ;  /* 0x000000de030b7211 */ /* 0x0c0fe400078f20ff */
[----:B0-----:R-:W-:Y:S01]  /*10a0*/  LEA.HI R6, R3, R222, RZ, 0x6 ;  /* 0x000000de03067211 */ /* 0x001fe200078f30ff */
[----:B------:R-:W-:Y:S01]  /*10b0*/  IMAD.SHL.U32 R3, R4, 0x80, RZ ;  /* 0x0000008004037824 */ /* 0x000fe200078e00ff */
[----:B------:R-:W-:Y:S01]  /*10c0*/  LEA.HI R0, R0, R14, RZ, 0x3 ;  /* 0x0000000e00007211 */ /* 0x000fe200078f18ff */
[----:B------:R0:W-:Y:S01]  /*10d0*/  STL [R1+0x44], R2 ;  /* 0x0000440201007387 */ /* 0x0001e20000100800 */
[----:B------:R-:W-:-:S02]  /*10e0*/  LOP3.LUT R4, R224, 0x30, R7, 0xf8, !PT ;  /* 0x00000030e0047812 */ /* 0x000fc400078ef807 */
[----:B------:R-:W-:Y:S02]  /*10f0*/  SHF.R.U32.HI R225, RZ, 0x3, R224 ;  /* 0x00000003ffe17819 */ /* 0x000fe400000116e0 */
[----:B------:R-:W-:Y:S02]  /*1100*/  LOP3.LUT R3, R3, 0xffffe000, RZ, 0xc0, !PT ;  /* 0xffffe00003037812 */ /* 0x000fe400078ec0ff */
[----:B------:R-:W-:Y:S02]  /*1110*/  LOP3.LUT R4, R4, R225, RZ, 0x3c, !PT ;  /* 0x000000e104047212 */ /* 0x000fe400078e3cff */
[----:B------:R-:W-:Y:S02]  /*1120*/  SHF.L.U32 R8, R6, 0x7, RZ ;  /* 0x0000000706087819 */ /* 0x000fe400000006ff */
[----:B0-----:R-:W-:Y:S02]  /*1130*/  LOP3.LUT R2, R0, 0x1ffffff8, RZ, 0xc0, !PT ;  /* 0x1ffffff800027812 */ /* 0x001fe400078ec0ff */
[----:B------:R-:W-:-:S02]  /*1140*/  LOP3.LUT R6, R224, 0x30, R11, 0xf8, !PT ;  /* 0x00000030e0067812 */ /* 0x000fc400078ef80b */
[----:B------:R-:W-:Y:S02]  /*1150*/  SHF.R.S32.HI R232, RZ, 0x3, R0 ;  /* 0x00000003ffe87819 */ /* 0x000fe40000011400 */
[----:B------:R-:W-:Y:S02]  /*1160*/  IADD3 R2, R14, -R2, RZ ;  /* 0x800000020e027210 */ /* 0x000fe40007ffe0ff */
[--C-:B------:R-:W-:Y:S02]  /*1170*/  LOP3.LUT R0, R224, 0x10, R22.reuse, 0xf8, !PT ;  /* 0x00000010e0007812 */ /* 0x100fe400078ef816 */
[----:B------:R-:W-:Y:S01]  /*1180*/  IADD3 R9, R4, R226, R3 ;  /* 0x000000e204097210 */ /* 0x000fe20007ffe003 */
[----:B------:R-:W-:Y:S01]  /*1190*/  IMAD.SHL.U32 R230, R2, 0x8, RZ ;  /* 0x0000000802e67824 */ /* 0x000fe200078e00ff */
[----:B------:R-:W-:Y:S02]  /*11a0*/  LOP3.LUT R4, R224, 0x30, R22, 0xf8, !PT ;  /* 0x00000030e0047812 */ /* 0x000fe400078ef816 */
[----:B------:R-:W-:-:S02]  /*11b0*/  LOP3.LUT R13, R8, 0xffffe000, RZ, 0xc0, !PT ;  /* 0xffffe000080d7812 */ /* 0x000fc400078ec0ff */
[-C--:B------:R-:W-:Y:S02]  /*11c0*/  LOP3.LUT R6, R6, R225.reuse, RZ, 0x3c, !PT ;  /* 0x000000e106067212 */ /* 0x080fe400078e3cff */
[-C--:B------:R-:W-:Y:S02]  /*11d0*/  LOP3.LUT R3, R0, R225.reuse, RZ, 0x3c, !PT ;  /* 0x000000e100037212 */ /* 0x080fe400078e3cff */
[----:B------:R-:W-:Y:S02]  /*11e0*/  SHF.R.S32.HI R2, RZ, 0x4, R7 ;  /* 0x00000004ff027819 */ /* 0x000fe40000011407 */
[----:B------:R-:W-:Y:S01]  /*11f0*/  LOP3.LUT R5, R4, R225, RZ, 0x3c, !PT ;  /* 0x000000e104057212 */ /* 0x000fe200078e3cff */
[----:B------:R-:W-:Y:S01]  /*1200*/  IMAD.IADD R234, R226, 0x1, R3 ;  /* 0x00000001e2ea7824 */ /* 0x000fe200078e0203 */
[----:B------:R-:W-:Y:S01]  /*1210*/  SHF.R.S32.HI R0, RZ, 0x4, R11 ;  /* 0x00000004ff007819 */ /* 0x000fe2000001140b */
[----:B------:R0:W-:Y:S01]  /*1220*/  STL [R1+0x3c], R2 ;  /* 0x00003c0201007387 */ /* 0x0001e20000100800 */
[----:B------:R-:W-:-:S02]  /*1230*/  IADD3 R13, R6, R226, R13 ;  /* 0x000000e2060d7210 */ /* 0x000fc40007ffe00d */
[----:B------:R-:W-:Y:S01]  /*1240*/  IADD3 R3, R18, R226, R5 ;  /* 0x000000e212037210 */ /* 0x000fe20007ffe005 */
[----:B------:R1:W-:Y:S01]  /*1250*/  STL [R1+0x38], R0 ;  /* 0x0000380001007387 */ /* 0x0003e20000100800 */
[----:B------:R-:W-:-:S03]  /*1260*/  SHF.R.S32.HI R10, RZ, 0x1, R10 ;  /* 0x00000001ff0a7819 */ /* 0x000fc6000001140a */
[----:B------:R2:W-:Y:S01]  /*1270*/  STL [R1+0x30], R3 ;  /* 0x0000300301007387 */ /* 0x0005e20000100800 */
[----:B0-----:R-:W-:Y:S02]  /*1280*/  IMAD.IADD R2, R18, 0x1, R9 ;  /* 0x0000000112027824 */ /* 0x001fe400078e0209 */
[----:B------:R-:W-:Y:S02]  /*1290*/  IMAD.SHL.U32 R10, R10, 0x80, RZ ;  /* 0x000000800a0a7824 */ /* 0x000fe400078e00ff */
[----:B-1----:R-:W-:Y:S01]  /*12a0*/  IMAD.IADD R0, R18, 0x1, R13 ;  /* 0x0000000112007824 */ /* 0x002fe200078e020d */
[----:B------:R2:W-:Y:S02]  /*12b0*/  STL [R1+0x2c], R2 ;  /* 0x00002c0201007387 */ /* 0x0005e40000100800 */
[----:B------:R-:W-:Y:S02]  /*12c0*/  LOP3.LUT R228, R10, 0x180, RZ, 0xc0, !PT ;  /* 0x000001800ae47812 */ /* 0x000fe400078ec0ff */
[----:B------:R2:W-:Y:S05]  /*12d0*/  STL [R1+0x28], R0 ;  /* 0x0000280001007387 */ /* 0x0005ea0000100800 */
.L_x_3377:
[----:B0-----:R-:W0:Y:S02]  /*12e0*/  LDC.64 R236, c[0x0][0xc60] ;  /* 0x00031800ffec7b82 */ /* 0x001e240000000a00 */
[----:B0-----:R-:W-:-:S06]  /*12f0*/  IMAD.WIDE R236, R127, 0x4, R236 ;  /* 0x000000047fec7825 */ /* 0x001fcc00078e02ec */
[----:B--2---:R-:W2:Y:S01]  /*1300*/  LDG.E R236, desc[UR54][R236.64] ;  /* 0x00000036ecec7981 */ /* 0x004ea2000c1e1900 */
[----:B------:R-:W-:Y:S05]  /*1310*/  YIELD ;  /* 0x0000000000007946 */ /* 0x000fea0003800000 */
[----:B------:R-:W-:Y:S01]  /*1320*/  ULDC.64 UR4, c[0x0][0xa28] ;  /* 0x00028a0000047ab9 */ /* 0x000fe20000000a00 */
[----:B------:R-:W-:Y:S01]  /*1330*/  ULDC.64 UR8, c[0x0][0xa18] ;  /* 0x0002860000087ab9 */ /* 0x000fe20000000a00 */
[----:B------:R-:W-:Y:S01]  /*1340*/  ISETP.NE.U32.AND P1, PT, RZ, UR4, PT ;  /* 0x00000004ff007c0c */ /* 0x000fe2000bf25070 */
[----:B------:R-:W-:Y:S01]  /*1350*/  ULDC.64 UR6, c[0x0][0xa08] ;  /* 0x0002820000067ab9 */ /* 0x000fe20000000a00 */
[----:B---345:R-:W-:Y:S01]  /*1360*/  IMAD.MOV.U32 R9, RZ, RZ, RZ ;  /* 0x000000ffff097224 */ /* 0x038fe200078e00ff */
[----:B------:R-:W-:Y:S01]  /*1370*/  ISETP.NE.U32.AND P0, PT, RZ, UR6, PT ;  /* 0x00000006ff007c0c */ /* 0x000fe2000bf05070 */
[----:B------:R-:W-:Y:S01]  /*1380*/  IMAD.MOV.U32 R27, RZ, RZ, RZ ;  /* 0x000000ffff1b7224 */ /* 0x000fe200078e00ff */
[----:B------:R-:W-:-:S02]  /*1390*/  ISETP.NE.AND.EX P1, PT, RZ, UR5, PT, P1 ;  /* 0x00000005ff007c0c */ /* 0x000fc4000bf25310 */
[----:B------:R-:W-:Y:S02]  /*13a0*/  ISETP.NE.AND.EX P0, PT, RZ, UR7, PT, P0 ;  /* 0x00000007ff007c0c */ /* 0x000fe4000bf05300 */
[----:B--2---:R-:W-:-:S09]  /*13b0*/  SHF.R.S32.HI R0, RZ, 0x1f, R236 ;  /* 0x0000001fff007819 */ /* 0x004fd200000114ec */
[C---:B------:R-:W-:Y:S02]  /*13c0*/  @P1 LEA R2, P2, R236.reuse, UR4, 0x2 ;  /* 0x00000004ec021c11 */ /* 0x040fe4000f8410ff */
[C---:B------:R-:W-:Y:S01]  /*13d0*/  SHF.L.U32 R29, R236.reuse, 0x2, RZ ;  /* 0x00000002ec1d7819 */ /* 0x040fe200000006ff */
[----:B------:R0:W-:Y:S01]  /*13e0*/  STL [R1+0xc], R0 ;  /* 0x00000c0001007387 */ /* 0x0001e20000100800 */
[C-C-:B------:R-:W-:Y:S02]  /*13f0*/  @P1 LEA.HI.X R3, R236.reuse, UR5, R0.reuse, 0x2, P2 ;  /* 0x00000005ec031c11 */ /* 0x140fe400090f1400 */
[----:B------:R-:W-:Y:S01]  /*1400*/  ISETP.NE.U32.AND P2, PT, RZ, UR8, PT ;  /* 0x00000008ff007c0c */ /* 0x000fe2000bf45070 */
[----:B------:R-:W-:Y:S01]  /*1410*/  ULDC UR4, c[0x0][0x288] ;  /* 0x0000a20000047ab9 */ /* 0x000fe20000000800 */
[----:B------:R-:W-:Y:S01]  /*1420*/  SHF.L.U64.HI R28, R236, 0x2, R0 ;  /* 0x00000002ec1c7819 */ /* 0x000fe20000010200 */
[----:B------:R1:W5:Y:S01]  /*1430*/  @P1 LDG.E R9, desc[UR54][R2.64] ;  /* 0x0000003602091981 */ /* 0x000362000c1e1900 */
[----:B------:R-:W-:-:S02]  /*1440*/  ISETP.NE.AND.EX P2, PT, RZ, UR9, PT, P2 ;  /* 0x00000009ff007c0c */ /* 0x000fc4000bf45320 */
[----:B------:R-:W-:Y:S01]  /*1450*/  IADD3 R6, P3, R29, UR6, RZ ;  /* 0x000000061d067c10 */ /* 0x000fe2000ff7e0ff */
[----:B------:R-:W-:Y:S01]  /*1460*/  IMAD.U32 R150, RZ, RZ, UR4 ;  /* 0x00000004ff967e24 */ /* 0x000fe2000f8e00ff */
[----:B------:R-:W-:Y:S01]  /*1470*/  ULDC.64 UR4, c[0x0][0x3f8] ;  /* 0x0000fe0000047ab9 */ /* 0x000fe20000000a00 */
[----:B------:R0:W-:Y:S01]  /*1480*/  STL [R1+0x4], R29 ;  /* 0x0000041d01007387 */ /* 0x0001e20000100800 */
[----:B------:R-:W-:-:S07]  /*1490*/  IADD3.X R7, R28, UR7, RZ, P3, !PT ;  /* 0x000000071c077c10 */ /* 0x000fce0009ffe4ff */
[----:B------:R-:W-:Y:S01]  /*14a0*/  @P2 IADD3 R4, P1, R29, UR8, RZ ;  /* 0x000000081d042c10 */ /* 0x000fe2000ff3e0ff */
[----:B------:R0:W5:Y:S03]  /*14b0*/  @P0 LDG.E R27, desc[UR54][R6.64] ;  /* 0x00000036061b0981 */ /* 0x000166000c1e1900 */
[----:B------:R-:W-:Y:S01]  /*14c0*/  @P2 IADD3.X R5, R28, UR9, RZ, P1, !PT ;  /* 0x000000091c052c10 */ /* 0x000fe20008ffe4ff */
[----:B------:R-:W-:Y:S01]  /*14d0*/  UISETP.NE.U32.AND UP0, UPT, UR4, URZ, UPT ;  /* 0x0000003f0400728c */ /* 0x000fe2000bf05070 */
[----:B------:R0:W-:Y:S02]  /*14e0*/  STL [R1+0x8], R28 ;  /* 0x0000081c01007387 */ /* 0x0001e40000100800 */
[----:B------:R-:W-:Y:S02]  /*14f0*/  ULDC UR4, c[0x0][0x404] ;  /* 0x0001010000047ab9 */ /* 0x000fe40000000800 */
[----:B------:R0:W5:Y:S01]  /*1500*/  @P2 LDG.E R150, desc[UR54][R4.64] ;  /* 0x0000003604962981 */ /* 0x000162000c1e1900 */
[----:B------:R-:W-:-:S03]  /*1510*/  UISETP.NE.AND.EX UP0, UPT, UR5, URZ, UPT, UP0 ;  /* 0x0000003f0500728c */ /* 0x000fc6000bf05300 */
[----:B------:R-:W-:Y:S01]  /*1520*/  ULDC UR5, c[0x0][0x2e0] ;  /* 0x0000b80000057ab9 */ /* 0x000fe20000000800 */
[----:B------:R-:W-:-:S04]  /*1530*/  USEL UR4, UR4, 0x1, UP0 ;  /* 0x0000000104047887 */ /* 0x000fc80008000000 */
[----:B------:R-:W-:-:S03]  /*1540*/  UIMAD UR4, UR4, UR5, URZ ;  /* 0x00000005040472a4 */ /* 0x000fc6000f8e023f */
[----:B------:R-:W-:Y:S02]  /*1550*/  ULDC UR5, c[0x0][0x338] ;  /* 0x0000ce0000057ab9 */ /* 0x000fe40000000800 */
[----:B-1----:R-:W-:Y:S02]  /*1560*/  IMAD.U32 R2, RZ, RZ, UR5 ;  /* 0x00000005ff027e24 */ /* 0x002fe4000f8e00ff */
[----:B------:R-:W-:Y:S02]  /*1570*/  IMAD.U32 R26, RZ, RZ, UR4 ;  /* 0x00000004ff1a7e24 */ /* 0x000fe4000f8e00ff */
[----:B------:R-:W-:Y:S01]  /*1580*/  IMAD.MOV.U32 R25, RZ, RZ, R236 ;  /* 0x000000ffff197224 */ /* 0x000fe200078e00ec */
[----:B0-----:R-:W-:Y:S06]  /*1590*/  @P2 BRA `(.L_x_3185) ;  /* 0x0000000000242947 */ /* 0x001fec0003800000 */
        /* <DEDUP_REMOVED lines=8> */
[----:B--2---:R-:W-:-:S07]  /*1620*/  IADD3 R150, -R150, R3, RZ ;  /* 0x0000000396967210 */ /* 0x004fce0007ffe1ff */
.L_x_3185:
[----:B------:R-:W-:Y:S01]  /*1630*/  ULDC.64 UR4, c[0x0][0xa20] ;  /* 0x0002880000047ab9 */ /* 0x000fe20000000a00 */
[----:B------:R0:W-:Y:S01]  /*1640*/  STL [R1+0x18], R125 ;  /* 0x0000187d01007387 */ /* 0x0001e20000100800 */
[----:B------:R-:W-:Y:S01]  /*1650*/  ISETP.NE.U32.AND P1, PT, RZ, UR4, PT ;  /* 0x00000004ff007c0c */ /* 0x000fe2000bf25070 */
[----:B------:R-:W-:-:S03]  /*1660*/  IMAD.MOV.U32 R237, RZ, RZ, R126 ;  /* 0x000000ffffed7224 */ /* 0x000fc600078e007e */
[----:B------:R-:W-:-:S13]  /*1670*/  ISETP.NE.AND.EX P1, PT, RZ, UR5, PT, P1 ;  /* 0x00000005ff007c0c */ /* 0x000fda000bf25310 */
[----:B0-----:R-:W-:Y:S05]  /*1680*/  @!P1 BRA `(.L_x_3186) ;  /* 0x0000000000109947 */ /* 0x001fea0003800000 */
[----:B------:R-:W-:-:S04]  /*1690*/  IADD3 R4, P0, R29, UR4, RZ ;  /* 0x000000041d047c10 */ /* 0x000fc8000ff1e0ff */
[----:B------:R-:W-:-:S05]  /*16a0*/  IADD3.X R5, R28, UR5, RZ, P0, !PT ;  /* 0x000000051c057c10 */ /* 0x000fca00087fe4ff */
[----:B------:R0:W5:Y:S01]  /*16b0*/  LDG.E R26, desc[UR54][R4.64] ;  /* 0x00000036041a7981 */ /* 0x000162000c1e1900 */
[----:B------:R-:W-:Y:S05]  /*16c0*/  BRA `(.L_x_3187) ;  /* 0x0000000000107947 */ /* 0x000fea0003800000 */
.L_x_3186:
[----:B------:R-:W-:Y:S05]  /*16d0*/  @!P0 BRA `(.L_x_3187) ;  /* 0x00000000000c8947 */ /* 0x000fea0003800000 */
[----:B------:R-:W2:Y:S04]  /*16e0*/  LDG.E R3, desc[UR54][R6.64] ;  /* 0x0000003606037981 */ /* 0x000ea8000c1e1900 */
[----:B------:R-:W2:Y:S02]  /*16f0*/  LDG.E R26, desc[UR54][R6.64+0x4] ;  /* 0x00000436061a7981 */ /* 0x000ea4000c1e1900 */
[----:B--2---:R-:W-:-:S07]  /*1700*/  IMAD.IADD R26, R26, 0x1, -R3 ;  /* 0x000000011a1a7824 */ /* 0x004fce00078e0a03 */
.L_x_3187:
        /* <DEDUP_REMOVED lines=8> */
[----:B------:R0:W2:Y:S01]  /*1790*/  @P0 LDG.E R3, desc[UR54][R4.64+0x4] ;  /* 0x0000043604030981 */ /* 0x0000a2000c1e1900 */
[----:B------:R-:W-:Y:S01]  /*17a0*/  ISETP.NE.U32.AND P1, PT, RZ, UR4, PT ;  /* 0x00000004ff007c0c */ /* 0x000fe2000bf25070 */
[----:B------:R-:W-:-:S03]  /*17b0*/  IMAD.MOV.U32 R123, RZ, RZ, R26 ;  /* 0x000000ffff7b7224 */ /* 0x000fc600078e001a */
[----:B------:R-:W-:Y:S01]  /*17c0*/  ISETP.NE.AND.EX P1, PT, RZ, UR5, PT, P1 ;  /* 0x00000005ff007c0c */ /* 0x000fe2000bf25310 */
[----:B0-----:R-:W-:-:S05]  /*17d0*/  IMAD.MOV R4, RZ, RZ, -R9 ;  /* 0x000000ffff047224 */ /* 0x001fca00078e0a09 */
[----:B------:R-:W-:-:S07]  /*17e0*/  VIMNMX R4, RZ, R4, !PT ;  /* 0x00000004ff047248 */ /* 0x000fce0007fe0100 */
[----:B------:R-:W-:-:S04]  /*17f0*/  @P1 IADD3 R6, P2, R29, UR4, RZ ;  /* 0x000000041d061c10 */ /* 0x000fc8000ff5e0ff */
[----:B------:R-:W-:-:S05]  /*1800*/  @P1 IADD3.X R7, R28, UR5, RZ, P2, !PT ;  /* 0x000000051c071c10 */ /* 0x000fca00097fe4ff */
[----:B------:R0:W5:Y:S01]  /*1810*/  @P1 LDG.E R123, desc[UR54][R6.64] ;  /* 0x00000036067b1981 */ /* 0x000162000c1e1900 */
[----:B--2---:R-:W-:-:S04]  /*1820*/  @P0 IMAD.IADD R2, R3, 0x1, -R0 ;  /* 0x0000000103020824 */ /* 0x004fc800078e0a00 */
[----:B------:R-:W-:-:S05]  /*1830*/  IMAD.IADD R149, R9, 0x1, R2 ;  /* 0x0000000109957824 */ /* 0x000fca00078e0202 */
[----:B------:R-:W-:-:S05]  /*1840*/  IADD3 R0, R149, 0x9f, RZ ;  /* 0x0000009f95007810 */ /* 0x000fca0007ffe0ff */
[----:B------:R-:W-:-:S05]  /*1850*/  IMAD.HI R0, R0, 0x66666667, RZ ;  /* 0x6666666700007827 */ /* 0x000fca00078e02ff */
[----:B------:R-:W-:-:S04]  /*1860*/  SHF.R.U32.HI R157, RZ, 0x1f, R0 ;  /* 0x0000001fff9d7819 */ /* 0x000fc80000011600 */
[----:B------:R-:W-:-:S05]  /*1870*/  LEA.HI.SX32 R157, R0, R157, 0x1a ;  /* 0x0000009d009d7211 */ /* 0x000fca00078fd2ff */
[----:B------:R-:W-:-:S05]  /*1880*/  IMAD R3, R157, 0xa0, -R9 ;  /* 0x000000a09d037824 */ /* 0x000fca00078e0a09 */
[----:B------:R-:W-:-:S04]  /*1890*/  VIMNMX R3, R3, R2, PT ;  /* 0x0000000203037248 */ /* 0x000fc80003fe0100 */
[----:B------:R-:W-:Y:S01]  /*18a0*/  ISETP.GT.AND P0, PT, R3, R4, PT ;  /* 0x000000040300720c */ /* 0x000fe20003f04270 */
[----:B------:R-:W-:-:S05]  /*18b0*/  IMAD.WIDE.U32 R4, R4, -0x33333333, RZ ;  /* 0xcccccccd04047825 */ /* 0x000fca00078e00ff */
[----:B------:R-:W-:-:S05]  /*18c0*/  SHF.R.U32.HI R122, RZ, 0x7, R5 ;  /* 0x00000007ff7a7819 */ /* 0x000fca0000011605 */
[----:B------:R-:W-:Y:S02]  /*18d0*/  IMAD.MOV.U32 R24, RZ, RZ, R122 ;  /* 0x000000ffff187224 */ /* 0x000fe400078e007a */
[----:B------:R-:W-:-:S04]  /*18e0*/  @P0 VIADD R0, R3, 0x9f ;  /* 0x0000009f03000836 */ /* 0x000fc80000000000 */
[----:B------:R-:W-:-:S05]  /*18f0*/  @P0 IMAD.HI R0, R0, 0x66666667, RZ ;  /* 0x6666666700000827 */ /* 0x000fca00078e02ff */
[----:B------:R-:W-:-:S04]  /*1900*/  @P0 SHF.R.U32.HI R3, RZ, 0x1f, R0 ;  /* 0x0000001fff030819 */ /* 0x000fc80000011600 */
[----:B------:R-:W-:Y:S02]  /*1910*/  @P0 LEA.HI.SX32 R24, R0, R3, 0x1a ;  /* 0x0000000300180211 */ /* 0x000fe400078fd2ff */
[----:B------:R-:W-:Y:S02]  /*1920*/  PLOP3.LUT P0, PT, PT, PT, PT, 0x80, 0x0 ;  /* 0x000000000000781c */ /* 0x000fe40003f0f070 */
[----:B------:R-:W-:-:S13]  /*1930*/  ISETP.GT.AND P1, PT, R24, R122, PT ;  /* 0x0000007a1800720c */ /* 0x000fda0003f24270 */
[----:B0-----:R-:W-:Y:S05]  /*1940*/  @!P1 BRA `(.L_x_3188) ;  /* 0x000000e400b49947 */ /* 0x001fea0003800000 */
        /* <DEDUP_REMOVED lines=20> */
.L_x_3190:
[----:B------:R-:W-:Y:S05]  /*1a90*/  BSYNC B6 ;  /* 0x0000000000067941 */ /* 0x000fea0003800000 */
.L_x_3189:
        /* <DEDUP_REMOVED lines=12> */
[----:B------:R-:W-:Y:S01]  /*1b60*/  MOV R8, 0x70 ;  /* 0x0000007000087802 */ /* 0x000fe20000000f00 */
[----:B------:R-:W-:Y:S02]  /*1b70*/  IMAD.U32 R6, RZ, RZ, UR4 ;  /* 0x00000004ff067e24 */ /* 0x000fe4000f8e00ff */
[----:B------:R-:W-:-:S02]  /*1b80*/  IMAD.U32 R7, RZ, RZ, UR5 ;  /* 0x00000005ff077e24 */ /* 0x000fc4000f8e00ff */
[----:B------:R-:W-:Y:S02]  /*1b90*/  IMAD.U32 R11, RZ, RZ, UR7 ;  /* 0x00000007ff0b7e24 */ /* 0x000fe4000f8e00ff */
[----:B------:R-:W-:Y:S02]  /*1ba0*/  IMAD.MOV.U32 R12, RZ, RZ, 0x1 ;  /* 0x00000001ff0c7424 */ /* 0x000fe400078e00ff */
[----:B0-----:R-:W-:-:S07]  /*1bb0*/  IMAD.MOV.U32 R13, RZ, RZ, RZ ;  /* 0x000000ffff0d7224 */ /* 0x001fce00078e00ff */
[----:B------:R-:W-:-:S07]  /*1bc0*/  LEPC R20, `(.L_x_3192) ;  /* 0x000000001014794e */ /* 0x000fce0000000000 */
[----:B-1---5:R-:W-:Y:S05]  /*1bd0*/  CALL.ABS.NOINC R14 ;  /* 0x000000000e007343 */ /* 0x022fea0003c00000 */
.L_x_3192:
[----:B------:R-:W-:Y:S05]  /*1be0*/  BSYNC B6 ;  /* 0x0000000000067941 */ /* 0x000fea0003800000 */
.L_x_3191:
[----:B------:R-:W-:Y:S01]  /*1bf0*/  ULDC.64 UR4, c[0x0][0x9f8] ;  /* 0x00027e0000047ab9 */ /* 0x000fe20000000a00 */
[----:B------:R-:W0:Y:S01]  /*1c00*/  LDC R0, c[0x0][0x428] ;  /* 0x00010a00ff007b82 */ /* 0x000e220000000800 */
[----:B------:R-:W-:-:S07]  /*1c10*/  ISETP.NE.U32.AND P0, PT, RZ, UR4, PT ;  /* 0x00000004ff007c0c */ /* 0x000fce000bf05070 */
[----:B------:R-:W1:Y:S01]  /*1c20*/  LDC.64 R116, c[0x0][0x2f0] ;  /* 0x0000bc00ff747b82 */ /* 0x000e620000000a00 */
[----:B------:R-:W-:Y:S01]  /*1c30*/  ISETP.NE.AND.EX P0, PT, RZ, UR5, PT, P0 ;  /* 0x00000005ff007c0c */ /* 0x000fe2000bf05300 */
[----:B------:R-:W2:Y:S01]  /*1c40*/  S2R R20, SR_TID.X ;  /* 0x0000000000147919 */ /* 0x000ea20000002100 */
[----:B------:R-:W-:Y:S01]  /*1c50*/  IMAD.IADD R103, R27, 0x1, R26 ;  /* 0x000000011b677824 */ /* 0x000fe200078e021a */
[----:B------:R-:W-:Y:S01]  /*1c60*/  ULDC.64 UR6, c[0x0][0xa08] ;  /* 0x0002820000067ab9 */ /* 0x000fe20000000a00 */
[----:B------:R-:W-:-:S03]  /*1c70*/  SHF.R.S32.HI R23, RZ, 0x1f, R22 ;  /* 0x0000001fff177819 */ /* 0x000fc60000011416 */
[----:B------:R-:W3:Y:S06]  /*1c80*/  LDC.64 R110, c[0x0][0x3d8] ;  /* 0x0000f600ff6e7b82 */ /* 0x000eec0000000a00 */
[----:B------:R-:W-:Y:S02]  /*1c90*/  @P0 IADD3 R4, P1, R29, UR4, RZ ;  /* 0x000000041d040c10 */ /* 0x000fe4000ff3e0ff */
[----:B------:R-:W-:Y:S01]  /*1ca0*/  SHF.R.S32.HI R146, RZ, 0x1f, R220 ;  /* 0x0000001fff927819 */ /* 0x000fe200000114dc */
[----:B------:R-:W4:Y:S01]  /*1cb0*/  LDC.64 R104, c[0x0][0x3e8] ;  /* 0x0000fa00ff687b82 */ /* 0x000f220000000a00 */
[----:B------:R-:W-:Y:S01]  /*1cc0*/  @P0 IADD3.X R5, R28, UR5, RZ, P1, !PT ;  /* 0x000000051c050c10 */ /* 0x000fe20008ffe4ff */
[----:B------:R-:W-:Y:S01]  /*1cd0*/  ULDC.64 UR4, c[0x0][0x2f8] ;  /* 0x0000be0000047ab9 */ /* 0x000fe20000000a00 */
[----:B------:R-:W3:Y:S04]  /*1ce0*/  LDL.LU R28, [R1+0x10] ;  /* 0x00001000011c7983 */ /* 0x000ee80000300800 */
[----:B------:R2:W3:Y:S01]  /*1cf0*/  @P0 LDG.E R25, desc[UR54][R4.64] ;  /* 0x0000003604190981 */ /* 0x0004e2000c1e1900 */
[----:B0-----:R-:W-:Y:S01]  /*1d00*/  ISETP.NE.AND P0, PT, R0, 0x1, PT ;  /* 0x000000010000780c */ /* 0x001fe20003f05270 */
[----:B------:R-:W0:Y:S01]  /*1d10*/  LDC R101, c[0x0][0x3d4] ;  /* 0x0000f500ff657b82 */ /* 0x000e220000000800 */
[----:B------:R-:W-:-:S05]  /*1d20*/  SHF.R.S32.HI R37, RZ, 0x1f, R103 ;  /* 0x0000001fff257819 */ /* 0x000fca0000011467 */
[-C--:B-1----:R-:W-:Y:S02]  /*1d30*/  IMAD R6, R37, R116.reuse, RZ ;  /* 0x0000007425067224 */ /* 0x082fe400078e02ff */
[----:B--2---:R-:W-:Y:S01]  /*1d40*/  IMAD.WIDE.U32 R4, R103, R116, RZ ;  /* 0x0000007467047225 */ /* 0x004fe200078e00ff */
[----:B------:R-:W-:-:S03]  /*1d50*/  SHF.R.U32.HI R20, RZ, 0x7, R20 ;  /* 0x00000007ff147819 */ /* 0x000fc60000011614 */
[----:B------:R-:W1:Y:S08]  /*1d60*/  @P0 LDC R3, c[0x0][0x42c] ;  /* 0x00010b00ff030b82 */ /* 0x000e700000000800 */
[----:B------:R-:W2:Y:S01]  /*1d70*/  @P0 LDC R7, c[0x0][0x430] ;  /* 0x00010c00ff070b82 */ /* 0x000ea20000000800 */
[----:B-1----:R-:W-:-:S04]  /*1d80*/  @P0 IMAD.HI.U32 R0, R126, R3, RZ ;  /* 0x000000037e000227 */ /* 0x002fc800078e00ff */
[----:B------:R-:W-:Y:S01]  /*1d90*/  IMAD.MOV.U32 R3, RZ, RZ, R126 ;  /* 0x000000ffff037224 */ /* 0x000fe200078e007e */
[----:B--2---:R-:W-:Y:S01]  /*1da0*/  @P0 SHF.R.U32.HI R3, RZ, R7, R0 ;  /* 0x00000007ff030219 */ /* 0x004fe20000011600 */
[----:B------:R-:W-:Y:S01]  /*1db0*/  IMAD R7, R103, R117, R6 ;  /* 0x0000007567077224 */ /* 0x000fe200078e0206 */
[----:B------:R-:W-:Y:S02]  /*1dc0*/  ISETP.NE.U32.AND P0, PT, RZ, UR6, PT ;  /* 0x00000006ff007c0c */ /* 0x000fe4000bf05070 */
[----:B------:R-:W-:Y:S01]  /*1dd0*/  SHF.R.S32.HI R6, RZ, 0x1f, R3 ;  /* 0x0000001fff067819 */ /* 0x000fe20000011403 */
[----:B------:R-:W-:Y:S01]  /*1de0*/  IMAD.IADD R5, R5, 0x1, R7 ;  /* 0x0000000105057824 */ /* 0x000fe200078e0207 */
[----:B------:R-:W-:-:S03]  /*1df0*/  ISETP.NE.AND.EX P0, PT, RZ, UR7, PT, P0 ;  /* 0x00000007ff007c0c */ /* 0x000fc6000bf05300 */
[----:B------:R-:W-:Y:S01]  /*1e00*/  IMAD R0, R6, UR4, RZ ;  /* 0x0000000406007c24 */ /* 0x000fe2000f8e02ff */
[----:B------:R-:W-:Y:S01]  /*1e10*/  ISETP.NE.AND P6, PT, R20, 0x1, PT ;  /* 0x000000011400780c */ /* 0x000fe20003fc5270 */
[----:B------:R-:W-:-:S04]  /*1e20*/  IMAD.WIDE.U32 R4, R3, UR4, R4 ;  /* 0x0000000403047c25 */ /* 0x000fc8000f8e0004 */
[----:B------:R-:W-:Y:S01]  /*1e30*/  IMAD R7, R3, UR5, R0 ;  /* 0x0000000503077c24 */ /* 0x000fe2000f8e0200 */
[----:B------:R-:W-:-:S03]  /*1e40*/  ULDC.64 UR4, c[0x0][0x300] ;  /* 0x0000c00000047ab9 */ /* 0x000fc60000000a00 */
[----:B------:R-:W-:Y:S01]  /*1e50*/  IMAD.IADD R5, R5, 0x1, R7 ;  /* 0x0000000105057824 */ /* 0x000fe200078e0207 */
[----:B------:R-:W-:Y:S01]  /*1e60*/  SHF.R.S32.HI R17, RZ, 0x1f, R16 ;  /* 0x0000001fff117819 */ /* 0x000fe20000011410 */
[----:B----4-:R-:W-:Y:S01]  /*1e70*/  IMAD.WIDE.U32 R106, R220, R104, R22 ;  /* 0x00000068dc6a7225 */ /* 0x010fe200078e0016 */
[----:B0-----:R-:W-:-:S03]  /*1e80*/  ISETP.GE.AND P3, PT, R222, R101, PT ;  /* 0x00000065de00720c */ /* 0x001fc60003f66270 */
[----:B------:R-:W-:-:S04]  /*1e90*/  IMAD.WIDE.U32 R108, R220, R104, R16 ;  /* 0x00000068dc6c7225 */ /* 0x000fc800078e0010 */
[----:B---3--:R-:W-:-:S04]  /*1ea0*/  IMAD.WIDE.U32 R112, R220, R110, R22 ;  /* 0x0000006edc707225 */ /* 0x008fc800078e0016 */
[----:B------:R-:W-:Y:S01]  /*1eb0*/  IMAD.WIDE.U32 R114, R220, R110, R16 ;  /* 0x0000006edc727225 */ /* 0x000fe200078e0010 */
[----:B------:R-:W-:-:S03]  /*1ec0*/  SHF.L.U64.HI R131, R116, 0x7, R117 ;  /* 0x0000000774837819 */ /* 0x000fc60000010275 */
[----:B------:R-:W-:Y:S02]  /*1ed0*/  IMAD.SHL.U32 R132, R116, 0x80, RZ ;  /* 0x0000008074847824 */ /* 0x000fe400078e00ff */
[----:B------:R-:W-:Y:S02]  /*1ee0*/  VIADD R26, R220, 0x80 ;  /* 0x00000080dc1a7836 */ /* 0x000fe40000000000 */
[----:B------:R-:W-:Y:S02]  /*1ef0*/  IMAD R15, R105, 0xa0, RZ ;  /* 0x000000a0690f7824 */ /* 0x000fe400078e02ff */
[----:B------:R-:W-:Y:S01]  /*1f00*/  IMAD R127, R111, 0xa0, RZ ;  /* 0x000000a06f7f7824 */ /* 0x000fe200078e02ff */
[----:B------:R-:W-:Y:S01]  /*1f10*/  SHF.R.S32.HI R147, RZ, 0x1f, R26 ;  /* 0x0000001fff937819 */ /* 0x000fe2000001141a */
[----:B------:R-:W-:Y:S01]  /*1f20*/  VIADD R151, R20, 0x8 ;  /* 0x0000000814977836 */ /* 0x000fe20000000000 */
[----:B------:R-:W-:Y:S02]  /*1f30*/  SHF.R.S32.HI R0, RZ, 0x1f, R25 ;  /* 0x0000001fff007819 */ /* 0x000fe40000011419 */
[----:B------:R-:W-:-:S02]  /*1f40*/  SEL R13, R25, RZ, !P0 ;  /* 0x000000ff190d7207 */ /* 0x000fc40004000000 */
[----:B------:R-:W-:-:S05]  /*1f50*/  SEL R10, R0, RZ, !P0 ;  /* 0x000000ff000a7207 */ /* 0x000fca0004000000 */
[----:B------:R-:W-:Y:S02]  /*1f60*/  IMAD R0, R10, UR4, RZ ;  /* 0x000000040a007c24 */ /* 0x000fe4000f8e02ff */
[----:B------:R-:W-:-:S04]  /*1f70*/  IMAD.WIDE.U32 R120, R13, UR4, R4 ;  /* 0x000000040d787c25 */ /* 0x000fc8000f8e0004 */
[----:B------:R-:W-:Y:S01]  /*1f80*/  IMAD R9, R13, UR5, R0 ;  /* 0x000000050d097c24 */ /* 0x000fe2000f8e0200 */
[----:B------:R-:W-:Y:S05]  /*1f90*/  @!P6 WARPSYNC.ALL ;  /* 0x000000000000e948 */ /* 0x000fea0003800000 */
[----:B------:R-:W-:Y:S01]  /*1fa0*/  ULDC.64 UR4, c[0x0][0x320] ;  /* 0x0000c80000047ab9 */ /* 0x000fe20000000a00 */
[----:B------:R-:W-:Y:S01]  /*1fb0*/  IMAD R0, R146, R116, RZ ;  /* 0x0000007492007224 */ /* 0x000fe200078e02ff */
[----:B------:R-:W-:Y:S01]  /*1fc0*/  ULDC.64 UR6, c[0x0][0x328] ;  /* 0x0000ca0000067ab9 */ /* 0x000fe20000000a00 */
[----:B------:R-:W-:Y:S02]  /*1fd0*/  IMAD R4, R6, UR4, RZ ;  /* 0x0000000406047c24 */ /* 0x000fe4000f8e02ff */
[----:B------:R-:W-:Y:S01]  /*1fe0*/  IMAD.WIDE.U32 R6, R3, UR4, R22 ;  /* 0x0000000403067c25 */ /* 0x000fe2000f8e0016 */
[----:B------:R-:W-:-:S03]  /*1ff0*/  ULDC UR4, c[0x0][0x2e4] ;  /* 0x0000b90000047ab9 */ /* 0x000fc60000000800 */
[----:B------:R-:W-:Y:S02]  /*2000*/  IMAD R119, R3, UR5, R4 ;  /* 0x0000000503777c24 */ /* 0x000fe4000f8e0204 */
[----:B------:R-:W-:Y:S01]  /*2010*/  IMAD.WIDE.U32 R4, R220, R116, R22 ;  /* 0x00000074dc047225 */ /* 0x000fe200078e0016 */
[----:B------:R-:W-:Y:S01]  /*2020*/  @!P6 BAR.SYNC.DEFER_BLOCKING 0x9, 0x100 ;  /* 0x024400000000eb1d */ /* 0x000fe20000010000 */
[----:B------:R-:W-:Y:S02]  /*2030*/  ISETP.GE.AND P1, PT, R221, UR4, PT ;  /* 0x00000004dd007c0c */ /* 0x000fe4000bf26270 */
[----:B------:R-:W-:Y:S01]  /*2040*/  IADD3 R3, P2, R120, R4, RZ ;  /* 0x0000000478037210 */ /* 0x000fe20007f5e0ff */
[----:B------:R-:W-:Y:S01]  /*2050*/  IMAD R11, R220, R117, R0 ;  /* 0x00000075dc0b7224 */ /* 0x000fe200078e0200 */
[----:B------:R-:W-:Y:S02]  /*2060*/  SEL R4, RZ, 0xffffffff, P1 ;  /* 0xffffffffff047807 */ /* 0x000fe40000800000 */
[----:B------:R-:W-:-:S02]  /*2070*/  IADD3 R0, R121, R9, RZ ;  /* 0x0000000979007210 */ /* 0x000fc40007ffe0ff */
[----:B------:R-:W-:Y:S01]  /*2080*/  ISETP.GE.AND P0, PT, R22, UR4, PT ;  /* 0x0000000416007c0c */ /* 0x000fe2000bf06270 */
[----:B------:R-:W-:Y:S02]  /*2090*/  IMAD.IADD R119, R7, 0x1, R119 ;  /* 0x0000000107777824 */ /* 0x000fe400078e0277 */
[----:B------:R-:W-:Y:S01]  /*20a0*/  IMAD.SHL.U32 R8, R4, 0x2, RZ ;  /* 0x0000000204087824 */ /* 0x000fe200078e00ff */
[----:B------:R-:W-:Y:S02]  /*20b0*/  SEL R7, RZ, 0x1, P0 ;  /* 0x00000001ff077807 */ /* 0x000fe40000000000 */
[----:B------:R-:W-:Y:S01]  /*20c0*/  IADD3.X R4, R0, R5, R11, P2, !PT ;  /* 0x0000000500047210 */ /* 0x000fe200017fe40b */
[----:B------:R-:W-:Y:S01]  /*20d0*/  VIADD R5, R22, 0x60 ;  /* 0x0000006016057836 */ /* 0x000fe20000000000 */
[----:B------:R-:W-:Y:S01]  /*20e0*/  LOP3.LUT R7, R8, 0x2, R7, 0xe2, !PT ;  /* 0x0000000208077812 */ /* 0x000fe200078ee207 */
[----:B------:R-:W-:Y:S01]  /*20f0*/  IMAD.MOV.U32 R118, RZ, RZ, R6 ;  /* 0x000000ffff767224 */ /* 0x000fe200078e0006 */
[----:B------:R-:W-:Y:S01]  /*2100*/  ISETP.GE.AND P0, PT, R222, UR4, PT ;  /* 0x00000004de007c0c */ /* 0x000fe2000bf06270 */
[----:B------:R-:W-:Y:S01]  /*2110*/  IMAD R8, R146, R110, RZ ;  /* 0x0000006e92087224 */ /* 0x000fe200078e02ff */
[----:B------:R-:W-:Y:S01]  /*2120*/  ISETP.GE.AND P1, PT, R5, UR4, PT ;  /* 0x0000000405007c0c */ /* 0x000fe2000bf26270 */
[----:B------:R-:W-:-:S02]  /*2130*/  VIADD R6, R22, 0x80 ;  /* 0x0000008016067836 */ /* 0x000fc40000000000 */
[----:B------:R-:W-:Y:S01]  /*2140*/  IMAD R11, R220, R111, R8 ;  /* 0x0000006fdc0b7224 */ /* 0x000fe200078e0208 */
[----:B------:R-:W-:Y:S02]  /*2150*/  SEL R8, RZ, 0x4, P0 ;  /* 0x00000004ff087807 */ /* 0x000fe40000000000 */
[----:B------:R-:W-:Y:S02]  /*2160*/  SEL R9, RZ, 0x8, P1 ;  /* 0x00000008ff097807 */ /* 0x000fe40000800000 */
[----:B------:R-:W-:Y:S02]  /*2170*/  ISETP.GE.AND P0, PT, R6, UR4, PT ;  /* 0x0000000406007c0c */ /* 0x000fe4000bf06270 */
[----:B------:R-:W-:Y:S02]  /*2180*/  LOP3.LUT R7, R9, R7, R8, 0xfe, !PT ;  /* 0x0000000709077212 */ /* 0x000fe400078efe08 */
[----:B------:R-:W-:Y:S01]  /*2190*/  SEL R8, RZ, 0x10, P0 ;  /* 0x00000010ff087807 */ /* 0x000fe20000000000 */
[----:B------:R-:W-:Y:S01]  /*21a0*/  IMAD R9, R10, UR6, RZ ;  /* 0x000000060a097c24 */ /* 0x000fe2000f8e02ff */
[----:B------:R-:W-:-:S02]  /*21b0*/  ISETP.GE.AND P0, PT, R22, R101, PT ;  /* 0x000000651600720c */ /* 0x000fc40003f06270 */
[----:B------:R-:W-:Y:S01]  /*21c0*/  LOP3.LUT R35, R7, R8, RZ, 0xfc, !PT ;  /* 0x0000000807237212 */ /* 0x000fe200078efcff */
[----:B------:R-:W-:Y:S01]  /*21d0*/  IMAD R7, R146, R104, RZ ;  /* 0x0000006892077224 */ /* 0x000fe200078e02ff */
[----:B------:R-:W-:Y:S01]  /*21e0*/  ISETP.GE.AND P1, PT, R221, R101, PT ;  /* 0x00000065dd00720c */ /* 0x000fe20003f26270 */
[----:B------:R-:W-:Y:S02]  /*21f0*/  IMAD R33, R13, UR7, R9 ;  /* 0x000000070d217c24 */ /* 0x000fe4000f8e0209 */
[----:B------:R-:W-:Y:S01]  /*2200*/  IMAD R9, R220, R105, R7 ;  /* 0x00000069dc097224 */ /* 0x000fe200078e0207 */
[C---:B------:R-:W-:Y:S02]  /*2210*/  SEL R7, R101.reuse, RZ, P0 ;  /* 0x000000ff65077207 */ /* 0x040fe40000000000 */
[----:B------:R-:W-:Y:S01]  /*2220*/  SEL R8, R101, RZ, P1 ;  /* 0x000000ff65087207 */ /* 0x000fe20000800000 */
[----:B------:R-:W-:Y:S02]  /*2230*/  IMAD.IADD R109, R109, 0x1, R9 ;  /* 0x000000016d6d7824 */ /* 0x000fe400078e0209 */
[----:B------:R-:W-:-:S02]  /*2240*/  IMAD.IADD R7, R22, 0x1, R7 ;  /* 0x0000000116077824 */ /* 0x000fc400078e0207 */
[----:B------:R-:W-:Y:S01]  /*2250*/  IMAD.IADD R107, R9, 0x1, R107 ;  /* 0x00000001096b7824 */ /* 0x000fe200078e026b */
[----:B------:R-:W-:Y:S01]  /*2260*/  IADD3 R113, R11, R113, RZ ;  /* 0x000000710b717210 */ /* 0x000fe20007ffe0ff */
[----:B------:R-:W-:Y:S01]  /*2270*/  IMAD.IADD R9, R221, 0x1, R8 ;  /* 0x00000001dd097824 */ /* 0x000fe200078e0208 */
[----:B------:R-:W-:Y:S01]  /*2280*/  SHF.R.S32.HI R8, RZ, 0x1f, R7 ;  /* 0x0000001fff087819 */ /* 0x000fe20000011407 */
[----:B------:R-:W-:Y:S01]  /*2290*/  IMAD.IADD R115, R115, 0x1, R11 ;  /* 0x0000000173737824 */ /* 0x000fe200078e020b */
[----:B------:R-:W-:Y:S01]  /*22a0*/  SEL R11, R101, RZ, P3 ;  /* 0x000000ff650b7207 */ /* 0x000fe20001800000 */
[----:B------:R-:W-:Y:S01]  /*22b0*/  IMAD.WIDE.U32 R118, R13, UR6, R118 ;  /* 0x000000060d767c25 */ /* 0x000fe2000f8e0076 */
[----:B------:R-:W-:Y:S02]  /*22c0*/  SHF.R.S32.HI R10, RZ, 0x1f, R9 ;  /* 0x0000001fff0a7819 */ /* 0x000fe40000011409 */
[-C--:B------:R-:W-:Y:S01]  /*22d0*/  LEA.HI R25, R8, R7.reuse, RZ, 0x4 ;  /* 0x0000000708197211 */ /* 0x080fe200078f20ff */
[----:B------:R-:W-:Y:S01]  /*22e0*/  IMAD.IADD R13, R222, 0x1, R11 ;  /* 0x00000001de0d7824 */ /* 0x000fe200078e020b */
[----:B------:R-:W-:-:S02]  /*22f0*/  LEA.HI R8, R8, R7, RZ, 0x6 ;  /* 0x0000000708087211 */ /* 0x000fc400078f30ff */
[CC--:B------:R-:W-:Y:S02]  /*2300*/  LEA.HI R27, R10.reuse, R9.reuse, RZ, 0x4 ;  /* 0x000000090a1b7211 */ /* 0x0c0fe400078f20ff */
[----:B------:R-:W-:Y:S02]  /*2310*/  LEA.HI R10, R10, R9, RZ, 0x6 ;  /* 0x000000090a0a7211 */ /* 0x000fe400078f30ff */
[----:B------:R-:W-:Y:S02]  /*2320*/  SHF.R.U32.HI R7, RZ, 0x3, R228 ;  /* 0x00000003ff077819 */ /* 0x000fe400000116e4 */
[----:B------:R-:W-:Y:S02]  /*2330*/  SHF.R.S32.HI R9, RZ, 0x6, R8 ;  /* 0x00000006ff097819 */ /* 0x000fe40000011408 */
[----:B------:R-:W-:Y:S02]  /*2340*/  LOP3.LUT R12, R228, 0x30, R25, 0xf8, !PT ;  /* 0x00000030e40c7812 */ /* 0x000fe400078ef819 */
[----:B------:R-:W-:-:S02]  /*2350*/  SHF.R.S32.HI R14, RZ, 0x1f, R13 ;  /* 0x0000001fff0e7819 */ /* 0x000fc4000001140d */
[----:B------:R-:W-:Y:S01]  /*2360*/  SHF.R.S32.HI R11, RZ, 0x6, R10 ;  /* 0x00000006ff0b7819 */ /* 0x000fe2000001140a */
[C---:B------:R-:W-:Y:S01]  /*2370*/  IMAD R137, R9.reuse, 0x2800, R229 ;  /* 0x0000280009897824 */ /* 0x040fe200078e02e5 */
[----:B------:R-:W-:Y:S02]  /*2380*/  LOP3.LUT R10, R224, 0x30, R27, 0xf8, !PT ;  /* 0x00000030e00a7812 */ /* 0x000fe400078ef81b */
[----:B------:R-:W-:Y:S02]  /*2390*/  LOP3.LUT R12, R12, R7, RZ, 0x3c, !PT ;  /* 0x000000070c0c7212 */ /* 0x000fe400078e3cff */
[CC--:B------:R-:W-:Y:S01]  /*23a0*/  LEA.HI R29, R14.reuse, R13.reuse, RZ, 0x4 ;  /* 0x0000000d0e1d7211 */ /* 0x0c0fe200078f20ff */
[----:B------:R-:W-:Y:S01]  /*23b0*/  IMAD R145, R9, 0x2800, R226 ;  /* 0x0000280009917824 */ /* 0x000fe200078e02e2 */
[----:B------:R-:W-:Y:S01]  /*23c0*/  LEA.HI R13, R14, R13, RZ, 0x6 ;  /* 0x0000000d0e0d7211 */ /* 0x000fe200078f30ff */
[----:B------:R-:W-:Y:S01]  /*23d0*/  IMAD.IADD R137, R137, 0x1, R12 ;  /* 0x0000000189897824 */ /* 0x000fe200078e020c */
[----:B------:R-:W-:-:S02]  /*23e0*/  LOP3.LUT R9, R10, R225, RZ, 0x3c, !PT ;  /* 0x000000e10a097212 */ /* 0x000fc400078e3cff */
[----:B------:R-:W-:Y:S02]  /*23f0*/  LOP3.LUT R28, R28, 0xfffffffe, RZ, 0xc0, !PT ;  /* 0xfffffffe1c1c7812 */ /* 0x000fe400078ec0ff */
[----:B------:R-:W-:Y:S02]  /*2400*/  LOP3.LUT R8, R224, 0x30, R25, 0xf8, !PT ;  /* 0x00000030e0087812 */ /* 0x000fe400078ef819 */
[C---:B------:R-:W-:Y:S02]  /*2410*/  LOP3.LUT R10, R228.reuse, 0x30, R27, 0xf8, !PT ;  /* 0x00000030e40a7812 */ /* 0x040fe400078ef81b */
[----:B------:R-:W-:Y:S02]  /*2420*/  SHF.R.S32.HI R13, RZ, 0x6, R13 ;  /* 0x00000006ff0d7819 */ /* 0x000fe4000001140d */
[----:B------:R-:W-:Y:S01]  /*2430*/  LOP3.LUT R12, R228, 0x30, R29, 0xf8, !PT ;  /* 0x00000030e40c7812 */ /* 0x000fe200078ef81d */
[C---:B------:R-:W-:Y:S01]  /*2440*/  IMAD R144, R11.reuse, 0x2800, R226 ;  /* 0x000028000b907824 */ /* 0x040fe200078e02e2 */
[----:B------:R-:W-:Y:S01]  /*2450*/  @P3 LOP3.LUT R28, R28, 0x1, RZ, 0xfc, !PT ;  /* 0x000000011c1c3812 */ /* 0x000fe200078efcff */
[----:B------:R-:W-:Y:S01]  /*2460*/  IMAD R134, R11, 0x2800, R229 ;  /* 0x000028000b867824 */ /* 0x000fe200078e02e5 */
[----:B------:R-:W-:-:S02]  /*2470*/  LOP3.LUT R8, R8, R225, RZ, 0x3c, !PT ;  /* 0x000000e108087212 */ /* 0x000fc400078e3cff */
[-C--:B------:R-:W-:Y:S01]  /*2480*/  LOP3.LUT R11, R10, R7.reuse, RZ, 0x3c, !PT ;  /* 0x000000070a0b7212 */ /* 0x080fe200078e3cff */
[----:B------:R-:W-:Y:S01]  /*2490*/  IMAD R133, R13, 0x2800, R229 ;  /* 0x000028000d857824 */ /* 0x000fe200078e02e5 */
[----:B------:R-:W-:Y:S02]  /*24a0*/  LOP3.LUT R12, R12, R7, RZ, 0x3c, !PT ;  /* 0x000000070c0c7212 */ /* 0x000fe400078e3cff */
[----:B------:R-:W-:Y:S01]  /*24b0*/  LOP3.LUT P3, RZ, R235, 0x2, RZ, 0xc0, !PT ;  /* 0x00000002ebff7812 */ /* 0x000fe2000786c0ff */
[----:B------:R-:W-:Y:S01]  /*24c0*/  IMAD.IADD R145, R145, 0x1, R8 ;  /* 0x0000000191917824 */ /* 0x000fe200078e0208 */
[----:B------:R-:W-:Y:S01]  /*24d0*/  LOP3.LUT R8, R224, 0x30, R29, 0xf8, !PT ;  /* 0x00000030e0087812 */ /* 0x000fe200078ef81d */
[----:B------:R-:W-:Y:S01]  /*24e0*/  IMAD.IADD R134, R134, 0x1, R11 ;  /* 0x0000000186867824 */ /* 0x000fe200078e020b */
[----:B-----5:R-:W-:Y:S01]  /*24f0*/  SHF.R.S32.HI R11, RZ, 0x1f, R123 ;  /* 0x0000001fff0b7819 */ /* 0x020fe2000001147b */
[----:B------:R-:W-:Y:S01]  /*2500*/  IMAD.IADD R133, R133, 0x1, R12 ;  /* 0x0000000185857824 */ /* 0x000fe200078e020c */
[----:B------:R-:W-:Y:S01]  /*2510*/  IADD3 R102, P2, R220, R103, RZ ;  /* 0x00000067dc667210 */ /* 0x000fe20007f5e0ff */
[----:B------:R-:W-:Y:S01]  /*2520*/  VIADD R12, R22, 0xa0 ;  /* 0x000000a0160c7836 */ /* 0x000fe20000000000 */
[----:B------:R-:W-:-:S02]  /*2530*/  IADD3 R144, R144, R9, RZ ;  /* 0x0000000990907210 */ /* 0x000fc40007ffe0ff */
[----:B------:R-:W-:Y:S01]  /*2540*/  LOP3.LUT R9, R8, R225, RZ, 0x3c, !PT ;  /* 0x000000e108097212 */ /* 0x000fe200078e3cff */
[----:B------:R-:W-:Y:S01]  /*2550*/  IMAD R8, R11, R110, RZ ;  /* 0x0000006e0b087224 */ /* 0x000fe200078e02ff */
[----:B------:R-:W-:Y:S01]  /*2560*/  LOP3.LUT R28, R28, 0xfffffffb, RZ, 0xc0, !PT ;  /* 0xfffffffb1c1c7812 */ /* 0x000fe200078ec0ff */
[----:B------:R-:W-:Y:S01]  /*2570*/  IMAD.X R103, R37, 0x1, R146, P2 ;  /* 0x0000000125677824 */ /* 0x000fe200010e0692 */
[----:B------:R-:W-:Y:S01]  /*2580*/  ISETP.GE.AND P2, PT, R12, UR4, PT ;  /* 0x000000040c007c0c */ /* 0x000fe2000bf46270 */
[----:B------:R-:W-:Y:S01]  /*2590*/  IMAD R136, R13, 0x2800, R226 ;  /* 0x000028000d887824 */ /* 0x000fe200078e02e2 */
[----:B------:R-:W-:Y:S01]  /*25a0*/  @P3 LOP3.LUT R28, R28, 0x4, RZ, 0xfc, !PT ;  /* 0x000000041c1c3812 */ /* 0x000fe200078efcff */
[----:B------:R-:W-:Y:S02]  /*25b0*/  IMAD R13, R117, 0xa0, RZ ;  /* 0x000000a0750d7824 */ /* 0x000fe400078e02ff */
[----:B------:R-:W-:Y:S02]  /*25c0*/  IMAD R10, R11, R104, RZ ;  /* 0x000000680b0a7224 */ /* 0x000fe400078e02ff */
[----:B------:R-:W-:Y:S01]  /*25d0*/  IMAD.WIDE.U32 R116, R116, 0xa0, RZ ;  /* 0x000000a074747825 */ /* 0x000fe200078e00ff */
[----:B------:R-:W-:-:S03]  /*25e0*/  SEL R32, RZ, 0x20, P2 ;  /* 0x00000020ff207807 */ /* 0x000fc60001000000 */
[C---:B------:R-:W-:Y:S02]  /*25f0*/  IMAD R21, R123.reuse, R111, R8 ;  /* 0x0000006f7b157224 */ /* 0x040fe400078e0208 */
[----:B------:R-:W-:Y:S01]  /*2600*/  IMAD.WIDE.U32 R114, R123, R110, R114 ;  /* 0x0000006e7b727225 */ /* 0x000fe200078e0072 */
[----:B------:R-:W-:-:S03]  /*2610*/  SHF.L.U32 R11, R104, 0x7, RZ ;  /* 0x00000007680b7819 */ /* 0x000fc600000006ff */
[C---:B------:R-:W-:Y:S01]  /*2620*/  IMAD.WIDE.U32 R112, R123.reuse, R110, R112 ;  /* 0x0000006e7b707225 */ /* 0x040fe200078e0070 */
[----:B------:R-:W-:Y:S01]  /*2630*/  SHF.L.U64.HI R8, R110, 0x7, R111 ;  /* 0x000000076e087819 */ /* 0x000fe2000001026f */
[----:B------:R0:W-:Y:S02]  /*2640*/  STL [R1+0x10], R28 ;  /* 0x0000101c01007387 */ /* 0x0001e40000100800 */
[C---:B------:R-:W-:Y:S01]  /*2650*/  IMAD R31, R123.reuse, R105, R10 ;  /* 0x000000697b1f7224 */ /* 0x040fe200078e020a */
[----:B------:R-:W-:Y:S01]  /*2660*/  SHF.L.U64.HI R10, R104, 0x7, R105 ;  /* 0x00000007680a7819 */ /* 0x000fe20000010269 */
[----:B------:R-:W-:Y:S02]  /*2670*/  IMAD.IADD R136, R136, 0x1, R9 ;  /* 0x0000000188887824 */ /* 0x000fe400078e0209 */
[----:B------:R-:W-:Y:S01]  /*2680*/  IMAD.WIDE.U32 R108, R123, R104, R108 ;  /* 0x000000687b6c7225 */ /* 0x000fe200078e006c */
[----:B------:R-:W-:-:S03]  /*2690*/  SHF.R.S32.HI R26, RZ, 0x4, R27 ;  /* 0x00000004ff1a7819 */ /* 0x000fc6000001141b */
[----:B------:R-:W-:Y:S01]  /*26a0*/  IMAD.WIDE.U32 R106, R123, R104, R106 ;  /* 0x000000687b6a7225 */ /* 0x000fe200078e006a */
[----:B0-----:R-:W-:-:S03]  /*26b0*/  SHF.R.S32.HI R28, RZ, 0x4, R29 ;  /* 0x00000004ff1c7819 */ /* 0x001fc6000001141d */
[----:B------:R-:W-:Y:S01]  /*26c0*/  IMAD.IADD R124, R117, 0x1, R13 ;  /* 0x00000001757c7824 */ /* 0x000fe200078e020d */
[----:B------:R-:W-:Y:S01]  /*26d0*/  LOP3.LUT R39, R35, R32, RZ, 0xfc, !PT ;  /* 0x0000002023277212 */ /* 0x000fe200078efcff */
[----:B------:R-:W-:Y:S02]  /*26e0*/  IMAD.SHL.U32 R9, R110, 0x80, RZ ;  /* 0x000000806e097824 */ /* 0x000fe400078e00ff */
[----:B------:R-:W-:Y:S01]  /*26f0*/  IMAD.WIDE.U32 R104, R104, 0xa0, RZ ;  /* 0x000000a068687825 */ /* 0x000fe200078e00ff */
[----:B------:R-:W-:-:S03]  /*2700*/  LOP3.LUT R27, R27, 0xfffffff0, RZ, 0xc0, !PT ;  /* 0xfffffff01b1b7812 */ /* 0x000fc600078ec0ff */
[----:B------:R-:W-:Y:S02]  /*2710*/  IMAD.IADD R13, R115, 0x1, R21 ;  /* 0x00000001730d7824 */ /* 0x000fe400078e0215 */
[----:B------:R-:W-:Y:S01]  /*2720*/  IMAD.IADD R14, R21, 0x1, R113 ;  /* 0x00000001150e7824 */ /* 0x000fe200078e0271 */
[----:B------:R-:W-:Y:S01]  /*2730*/  SHF.R.S32.HI R21, RZ, 0x4, R25 ;  /* 0x00000004ff157819 */ /* 0x000fe20000011419 */
[----:B------:R-:W-:Y:S01]  /*2740*/  IMAD.WIDE.U32 R110, R110, 0xa0, RZ ;  /* 0x000000a06e6e7825 */ /* 0x000fe200078e00ff */
[----:B------:R-:W-:Y:S02]  /*2750*/  LOP3.LUT R25, R25, 0xfffffff0, RZ, 0xc0, !PT ;  /* 0xfffffff019197812 */ /* 0x000fe400078ec0ff */
[----:B------:R-:W-:Y:S01]  /*2760*/  LOP3.LUT R29, R29, 0xfffffff0, RZ, 0xc0, !PT ;  /* 0xfffffff01d1d7812 */ /* 0x000fe200078ec0ff */
[----:B------:R-:W-:Y:S01]  /*2770*/  IMAD.IADD R130, R105, 0x1, R15 ;  /* 0x0000000169827824 */ /* 0x000fe200078e020f */
[----:B------:R-:W-:Y:S01]  /*2780*/  LOP3.LUT R34, R35, 0x1, RZ, 0xc0, !PT ;  /* 0x0000000123227812 */ /* 0x000fe200078ec0ff */
[----:B------:R-:W-:Y:S01]  /*2790*/  IMAD.IADD R15, R109, 0x1, R31 ;  /* 0x000000016d0f7824 */ /* 0x000fe200078e021f */
[----:B------:R-:W-:Y:S01]  /*27a0*/  LOP3.LUT R35, R39, 0x2, RZ, 0xc0, !PT ;  /* 0x0000000227237812 */ /* 0x000fe200078ec0ff */
[----:B------:R-:W-:Y:S01]  /*27b0*/  IMAD.IADD R20, R31, 0x1, R107 ;  /* 0x000000011f147824 */ /* 0x000fe200078e026b */
[----:B------:R-:W-:Y:S01]  /*27c0*/  LOP3.LUT R36, R39, 0x4, RZ, 0xc0, !PT ;  /* 0x0000000427247812 */ /* 0x000fe200078ec0ff */
[----:B------:R-:W-:Y:S01]  /*27d0*/  IMAD.SHL.U32 R101, R101, 0x2, RZ ;  /* 0x0000000265657824 */ /* 0x000fe200078e00ff */
[----:B------:R-:W-:Y:S01]  /*27e0*/  LOP3.LUT R37, R39, 0x8, RZ, 0xc0, !PT ;  /* 0x0000000827257812 */ /* 0x000fe200078ec0ff */
[----:B------:R-:W-:Y:S01]  /*27f0*/  IMAD.IADD R33, R119, 0x1, R33 ;  /* 0x0000000177217824 */ /* 0x000fe200078e0221 */
[----:B------:R-:W-:-:S02]  /*2800*/  LOP3.LUT R38, R39, 0x10, RZ, 0xc0, !PT ;  /* 0x0000001027267812 */ /* 0x000fc400078ec0ff */
[----:B------:R-:W-:Y:S02]  /*2810*/  IADD3 R127, R111, R127, RZ ;  /* 0x0000007f6f7f7210 */ /* 0x000fe40007ffe0ff */
[----:B------:R-:W-:Y:S02]  /*2820*/  SHF.R.S32.HI R30, RZ, 0x1f, R25 ;  /* 0x0000001fff1e7819 */ /* 0x000fe40000011419 */
[----:B------:R-:W-:Y:S02]  /*2830*/  SHF.R.S32.HI R31, RZ, 0x1f, R27 ;  /* 0x0000001fff1f7819 */ /* 0x000fe4000001141b */
[----:B------:R-:W-:Y:S02]  /*2840*/  SHF.R.S32.HI R32, RZ, 0x1f, R29 ;  /* 0x0000001fff207819 */ /* 0x000fe4000001141d */
[----:B------:R-:W-:-:S07]  /*2850*/  LOP3.LUT R39, R39, 0x20, RZ, 0xc0, !PT ;  /* 0x0000002027277812 */ /* 0x000fce00078ec0ff */
.L_x_3292:
[----:B------:R-:W2:Y:S01]  /*2860*/  LDL.LU R40, [R1+0x10] ;  /* 0x0000100001287983 */ /* 0x000ea20000300800 */
[----:B0-----:R-:W0:Y:S01]  /*2870*/  LDC.64 R128, c[0x0][0x2d8] ;  /* 0x0000b600ff807b82 */ /* 0x001e220000000a00 */
[----:B------:R-:W-:Y:S01]  /*2880*/  IADD3 R47, R24, -0x1, RZ ;  /* 0xffffffff182f7810 */ /* 0x000fe20007ffe0ff */
[----:B------:R-:W-:Y:S05]  /*2890*/  YIELD ;  /* 0x0000000000007946 */ /* 0x000fea0003800000 */
[----:B------:R-:W-:Y:S01]  /*28a0*/  SHF.R.S32.HI R42, RZ, 0x1f, R47 ;  /* 0x0000001fff2a7819 */ /* 0x000fe2000001142f */
[-C--:B------:R-:W-:Y:S01]  /*28b0*/  IMAD R41, R124, R47.reuse, RZ ;  /* 0x0000002f7c297224 */ /* 0x080fe200078e02ff */
[----:B------:R-:W1:Y:S01]  /*28c0*/  LDC R135, c[0x0][0x3d4] ;  /* 0x0000f500ff877b82 */ /* 0x000e620000000800 */
[----:B------:R-:W-:Y:S01]  /*28d0*/  IMAD.WIDE.U32 R140, R116, R47, RZ ;  /* 0x0000002f748c7225 */ /* 0x000fe200078e00ff */
[----:B------:R-:W-:Y:S01]  /*28e0*/  LOP3.LUT P4, RZ, R235, 0x2, RZ, 0xc0, !PT ;  /* 0x00000002ebff7812 */ /* 0x000fe2000788c0ff */
[----:B------:R-:W-:Y:S02]  /*28f0*/  BSSY B0, `(.L_x_3193) ;  /* 0x0000d04000007945 */ /* 0x000fe40003800000 */
[----:B------:R-:W-:Y:S01]  /*2900*/  IMAD R41, R42, R116, R41 ;  /* 0x000000742a297224 */ /* 0x000fe200078e0229 */
[----:B------:R-:W-:-:S03]  /*2910*/  IADD3 R49, P2, P3, R3, R140, R132 ;  /* 0x0000008c03317210 */ /* 0x000fc60007b5e084 */
[----:B------:R-:W-:Y:S02]  /*2920*/  IMAD.IADD R143, R141, 0x1, R41 ;  /* 0x000000018d8f7824 */ /* 0x000fe400078e0229 */
[----:B------:R-:W-:-:S03]  /*2930*/  IMAD R41, R19, 0x7800, R234 ;  /* 0x0000780013297824 */ /* 0x000fc600078e02ea */
[----:B------:R-:W-:Y:S01]  /*2940*/  IADD3.X R24, R4, R143, R131, P2, P3 ;  /* 0x0000008f04187210 */ /* 0x000fe200017e6483 */
[C---:B------:R-:W-:Y:S01]  /*2950*/  VIADD R43, R41.reuse, 0x20 ;  /* 0x00000020292b7836 */ /* 0x040fe20000000000 */
[----:B0-----:R-:W-:Y:S01]  /*2960*/  IADD3 R50, P2, P3, R140, R128, R3 ;  /* 0x000000808c327210 */ /* 0x001fe20007b5e003 */
[----:B------:R-:W-:-:S03]  /*2970*/  @P4 VIADD R43, R41, 0xffffffe0 ;  /* 0xffffffe0292b4836 */ /* 0x000fc60000000000 */
[----:B------:R-:W-:Y:S02]  /*2980*/  IADD3.X R51, R143, R129, R4, P2, P3 ;  /* 0x000000818f337210 */ /* 0x000fe400017e6404 */
[----:B------:R-:W-:Y:S02]  /*2990*/  IADD3 R48, P2, R49, R128, RZ ;  /* 0x0000008031307210 */ /* 0x000fe40007f5e0ff */
[----:B------:R-:W-:-:S03]  /*29a0*/  ISETP.GT.AND P3, PT, R47, R122, PT ;  /* 0x0000007a2f00720c */ /* 0x000fc60003f64270 */
[----:B------:R-:W-:Y:S01]  /*29b0*/  IMAD.X R49, R24, 0x1, R129, P2 ;  /* 0x0000000118317824 */ /* 0x000fe200010e0681 */
[----:B-1----:R-:W-:Y:S01]  /*29c0*/  ISETP.GE.AND P2, PT, R135, 0x1, PT ;  /* 0x000000018700780c */ /* 0x002fe20003f46270 */
[----:B------:R-:W-:Y:S01]  /*29d0*/  IMAD.MOV.U32 R24, RZ, RZ, R47 ;  /* 0x000000ffff187224 */ /* 0x000fe200078e002f */
[----:B--2---:R-:W-:-:S07]  /*29e0*/  LOP3.LUT R40, R40, 0xfffffffd, RZ, 0xc0, !PT ;  /* 0xfffffffd28287812 */ /* 0x004fce00078ec0ff */
[----:B------:R-:W-:-:S05]  /*29f0*/  @P3 LOP3.LUT R40, R40, 0x2, RZ, 0xfc, !PT ;  /* 0x0000000228283812 */ /* 0x000fca00078efcff */
[----:B------:R0:W-:Y:S02]  /*2a00*/  STL [R1+0x10], R40 ;  /* 0x0000102801007387 */ /* 0x0001e40000100800 */
[C---:B0-----:R-:W-:Y:S01]  /*2a10*/  IMAD.IADD R40, R18.reuse, 0x1, R41 ;  /* 0x0000000112287824 */ /* 0x041fe200078e0229 */
[----:B------:R-:W-:Y:S01]  /*2a20*/  IADD3 R41, R18, R43, RZ ;  /* 0x0000002b12297210 */ /* 0x000fe20007ffe0ff */
[----:B------:R-:W-:Y:S06]  /*2a30*/  @!P2 BRA `(.L_x_3194) ;  /* 0x000000c800e0a947 */ /* 0x000fec0003800000 */
        /* <DEDUP_REMOVED lines=39> */
[----:B------:R-:W-:Y:S06]  /*2cb0*/  @P3 BRA `(.L_x_3197) ;  /* 0x0000000000a43947 */ /* 0x000fec0003800000 */
        /* <DEDUP_REMOVED lines=8> */
[C---:B------:R-:W-:Y:S01]  /*2d40*/  ISETP.GE.AND P2, PT, R16.reuse, R135, PT ;  /* 0x000000871000720c */ /* 0x040fe20003f46270 */
[----:B------:R-:W-:Y:S01]  /*2d50*/  VIADD R76, R16, 0x10 ;  /* 0x00000010104c7836 */ /* 0x000fe20000000000 */
[----:B------:R-:W-:Y:S02]  /*2d60*/  CS2R R96, SRZ ;  /* 0x0000000000607805 */ /* 0x000fe4000001ff00 */
[----:B------:R-:W-:-:S09]  /*2d70*/  CS2R R98, SRZ ;  /* 0x0000000000627805 */ /* 0x000fd2000001ff00 */
[----:B------:R0:W5:Y:S04]  /*2d80*/  @!P2 LDG.E.64 R128, desc[UR54][R44.64] ;  /* 0x000000362c80a981 */ /* 0x000168000c1e1b00 */
[----:B------:R0:W5:Y:S01]  /*2d90*/  @!P2 LDG.E.64 R138, desc[UR54][R46.64] ;  /* 0x000000362e8aa981 */ /* 0x000162000c1e1b00 */
[----:B------:R-:W-:Y:S01]  /*2da0*/  ISETP.GE.AND P2, PT, R76, R135, PT ;  /* 0x000000874c00720c */ /* 0x000fe20003f46270 */
        /* <DEDUP_REMOVED lines=17> */
[----:B------:R-:W-:Y:S02]  /*2ec0*/  ISETP.GE.AND P2, PT, R76, R135, PT ;  /* 0x000000874c00720c */ /* 0x000fe40003f46270 */
[----:B------:R-:W-:Y:S02]  /*2ed0*/  IADD3 R140, R16, 0x50, RZ ;  /* 0x00000050108c7810 */ /* 0x000fe40007ffe0ff */
[----:B------:R-:W-:Y:S02]  /*2ee0*/  CS2R R76, SRZ ;  /* 0x00000000004c7805 */ /* 0x000fe4000001ff00 */
[----:B------:R-:W-:-:S07]  /*2ef0*/  CS2R R78, SRZ ;  /* 0x00000000004e7805 */ /* 0x000fce000001ff00 */
[----:B------:R0:W5:Y:S04]  /*2f00*/  @!P2 LDG.E.64 R80, desc[UR54][R44.64+0x40] ;  /* 0x000040362c50a981 */ /* 0x000168000c1e1b00 */
[----:B------:R0:W5:Y:S01]  /*2f10*/  @!P2 LDG.E.64 R82, desc[UR54][R46.64+0x40] ;  /* 0x000040362e52a981 */ /* 0x000162000c1e1b00 */
[----:B------:R-:W-:-:S13]  /*2f20*/  ISETP.GE.AND P2, PT, R140, R135, PT ;  /* 0x000000878c00720c */ /* 0x000fda0003f46270 */
[----:B------:R0:W5:Y:S04]  /*2f30*/  @!P2 LDG.E.64 R76, desc[UR54][R44.64+0x50] ;  /* 0x000050362c4ca981 */ /* 0x000168000c1e1b00 */
[----:B------:R0:W5:Y:S02]  /*2f40*/  @!P2 LDG.E.64 R78, desc[UR54][R46.64+0x50] ;  /* 0x000050362e4ea981 */ /* 0x000164000c1e1b00 */
.L_x_3197:
[----:B------:R-:W-:Y:S05]  /*2f50*/  BSYNC B1 ;  /* 0x0000000000017941 */ /* 0x000fea0003800000 */
.L_x_3196:
[----:B0-----:R-:W-:Y:S01]  /*2f60*/  VIADD R44, R220, 0x80 ;  /* 0x00000080dc2c7836 */ /* 0x001fe20000000000 */
[----:B------:R-:W-:Y:S01]  /*2f70*/  BSSY B1, `(.L_x_3198) ;  /* 0x0000032000017945 */ /* 0x000fe20003800000 */
[----:B-----5:R-:W-:Y:S02]  /*2f80*/  IMAD.MOV.U32 R152, RZ, RZ, R76 ;  /* 0x000000ffff987224 */ /* 0x020fe400078e004c */
[----:B------:R-:W-:Y:S01]  /*2f90*/  IMAD.MOV.U32 R155, RZ, RZ, R80 ;  /* 0x000000ffff9b7224 */ /* 0x000fe200078e0050 */
[----:B------:R-:W-:-:S13]  /*2fa0*/  ISETP.GE.AND P4, PT, R44, R42, PT ;  /* 0x0000002a2c00720c */ /* 0x000fda0003f86270 */
        /* <DEDUP_REMOVED lines=43> */
[----:B------:R-:W-:-:S13]  /*3260*/  ISETP.GE.AND P2, PT, R92, R135, PT ;  /* 0x000000875c00720c */ /* 0x000fda0003f46270 */
[----:B------:R0:W5:Y:S04]  /*3270*/  @!P2 LDG.E.64 R52, desc[UR54][R44.64+0x50] ;  /* 0x000050362c34a981 */ /* 0x000168000c1e1b00 */
[----:B------:R0:W5:Y:S02]  /*3280*/  @!P2 LDG.E.64 R54, desc[UR54][R46.64+0x50] ;  /* 0x000050362e36a981 */ /* 0x000164000c1e1b00 */
.L_x_3199:
[----:B------:R-:W-:Y:S05]  /*3290*/  BSYNC B1 ;  /* 0x0000000000017941 */ /* 0x000fea0003800000 */
.L_x_3198:
[----:B------:R-:W-:Y:S01]  /*32a0*/  UISETP.NE.AND UP0, UPT, UR53, 0x3, UPT ;  /* 0x000000033500788c */ /* 0x000fe2000bf05270 */
[----:B------:R-:W-:Y:S01]  /*32b0*/  IMAD.MOV.U32 R161, RZ, RZ, R84 ;  /* 0x000000ffffa17224 */ /* 0x000fe200078e0054 */
[----:B------:R-:W-:Y:S01]  /*32c0*/  MOV R160, R82 ;  /* 0x0000005200a07202 */ /* 0x000fe20000000f00 */
[----:B------:R-:W-:Y:S01]  /*32d0*/  IMAD.MOV.U32 R164, RZ, RZ, R88 ;  /* 0x000000ffffa47224 */ /* 0x000fe200078e0058 */
[----:B-----5:R-:W-:Y:S01]  /*32e0*/  MOV R140, R60 ;  /* 0x0000003c008c7202 */ /* 0x020fe20000000f00 */
[----:B------:R-:W-:Y:S01]  /*32f0*/  IMAD.MOV.U32 R165, RZ, RZ, R96 ;  /* 0x000000ffffa57224 */ /* 0x000fe200078e0060 */
[----:B------:R-:W-:Y:S01]  /*3300*/  PLOP3.LUT P2, PT, PT, PT, UP0, 0x80, 0x0 ;  /* 0x000000000000781c */ /* 0x000fe20003f4f008 */
[----:B------:R-:W-:Y:S01]  /*3310*/  IMAD.MOV.U32 R167, RZ, RZ, R128 ;  /* 0x000000ffffa77224 */ /* 0x000fe200078e0080 */
[----:B------:R-:W-:Y:S01]  /*3320*/  MOV R143, R66 ;  /* 0x00000042008f7202 */ /* 0x000fe20000000f00 */
[----:B------:R-:W-:Y:S02]  /*3330*/  IMAD.MOV.U32 R159, RZ, RZ, R78 ;  /* 0x000000ffff9f7224 */ /* 0x000fe400078e004e */
[----:B------:R-:W-:-:S02]  /*3340*/  IMAD.MOV.U32 R162, RZ, RZ, R86 ;  /* 0x000000ffffa27224 */ /* 0x000fc400078e0056 */
[----:B------:R-:W-:Y:S02]  /*3350*/  IMAD.MOV.U32 R163, RZ, RZ, R90 ;  /* 0x000000ffffa37224 */ /* 0x000fe400078e005a */
[----:B------:R-:W-:Y:S02]  /*3360*/  IMAD.MOV.U32 R166, RZ, RZ, R98 ;  /* 0x000000ffffa67224 */ /* 0x000fe400078e0062 */
[----:B------:R-:W-:Y:S02]  /*3370*/  IMAD.MOV.U32 R168, RZ, RZ, R138 ;  /* 0x000000ffffa87224 */ /* 0x000fe400078e008a */
[----:B------:R-:W-:Y:S02]  /*3380*/  IMAD.MOV.U32 R92, RZ, RZ, R52 ;  /* 0x000000ffff5c7224 */ /* 0x000fe400078e0034 */
        /* <DEDUP_REMOVED lines=8> */
[----:B------:R-:W-:Y:S01]  /*3410*/  IMAD.MOV.U32 R158, RZ, RZ, R74 ;  /* 0x000000ffff9e7224 */ /* 0x000fe200078e004a */
[----:B------:R-:W-:Y:S06]  /*3420*/  @!P2 BRA `(.L_x_3200) ;  /* 0x000000000004a947 */ /* 0x000fec0003800000 */
[----:B------:R-:W-:Y:S01]  /*3430*/  BPT.TRAP 0x1 ;  /* 0x000000040000795c */ /* 0x000fe20000300000 */
.L_x_3200:
[----:B------:R-:W-:Y:S01]  /*3440*/  IMAD R43, R19, 0x8, R18 ;  /* 0x00000008132b7824 */ /* 0x000fe200078e0212 */
[----:B------:R-:W-:Y:S01]  /*3450*/  SHF.L.U32 R100, R223, 0x1f, RZ ;  /* 0x0000001fdf647819 */ /* 0x000fe200000006ff */
[----:B------:R-:W-:Y:S03]  /*3460*/  BSSY B1, `(.L_x_3201) ;  /* 0x0000003000017945 */ /* 0x000fe60003800000 */
[----:B------:R-:W1:Y:S02]  /*3470*/  SYNCS.PHASECHK.TRANS64.TRYWAIT P5, [R43+URZ+0x33490], R100 ;  /* 0x033490642b0075a7 */ /* 0x000e6400080a017f */
[----:B-1----:R-:W-:Y:S05]  /*3480*/  @!P5 BRA `(.L_x_3202) ;  /* 0x000002600088d947 */ /* 0x002fea0003800000 */
.L_x_3511:
[----:B------:R-:W-:Y:S05]  /*3490*/  BSYNC B1 ;  /* 0x0000000000017941 */ /* 0x000fea0003800000 */
.L_x_3201:
[----:B------:R-:W-:Y:S04]  /*34a0*/  BSSY B1, `(.L_x_3203) ;  /* 0x00002c4000017945 */ /* 0x000fe80003800000 */
[----:B------:R-:W-:Y:S05]  /*34b0*/  @P3 BRA `(.L_x_3204) ;  /* 0x0000002c00083947 */ /* 0x000fea0003800000 */
[----:B------:R-:W-:Y:S01]  /*34c0*/  ISETP.NE.AND P3, PT, R34, RZ, PT ;  /* 0x000000ff2200720c */ /* 0x000fe20003f65270 */
[----:B------:R-:W-:-:S12]  /*34d0*/  BSSY B2, `(.L_x_3205) ;  /* 0x0000073000027945 */ /* 0x000fd80003800000 */
[----:B------:R-:W-:Y:S05]  /*34e0*/  @!P3 BRA `(.L_x_3206) ;  /* 0x0000000400c4b947 */ /* 0x000fea0003800000 */
[----:B0-----:R0:W2:Y:S01]  /*34f0*/  LDS.128 R44, [R40+0x24200] ;  /* 0x02420000282c7984 */ /* 0x0010a20000000c00 */
[----:B------:R-:W-:Y:S01]  /*3500*/  ISETP.GE.AND P3, PT, R16, R135, PT ;  /* 0x000000871000720c */ /* 0x000fe20003f66270 */
[----:B------:R-:W-:-:S12]  /*3510*/  BSSY B3, `(.L_x_3207) ;  /* 0x000006d000037945 */ /* 0x000fd80003800000 */
[----:B0-----:R-:W-:Y:S05]  /*3520*/  @P3 BRA `(.L_x_3208) ;  /* 0x0000000400ac3947 */ /* 0x001fea0003800000 */
        /* <DEDUP_REMOVED lines=10> */
[----:B------:R-:W-:Y:S01]  /*35d0*/  PRMT R170, R139, 0x654, R138 ;  /* 0x000006548baa7816 */ /* 0x000fe2000000008a */
[----:B------:R-:W-:Y:S01]  /*35e0*/  IMAD.SHL.U32 R139, R169, 0x100, RZ ;  /* 0x00000100a98b7824 */ /* 0x000fe200078e00ff */
[----:B------:R-:W-:Y:S01]  /*35f0*/  F2FP.F16.E4M3.UNPACK_B R169, R168.H1 ;  /* 0x000000a8ffa9723e */ /* 0x000fe200030006ff */
[----:B--2---:R-:W-:Y:S01]  /*3600*/  IMAD.MOV.U32 R138, RZ, RZ, R44 ;  /* 0x000000ffff8a7224 */ /* 0x004fe200078e002c */
[----:B------:R-:W-:-:S02]  /*3610*/  LOP3.LUT R129, R129, 0xff00, R128, 0xf8, !PT ;  /* 0x0000ff0081817812 */ /* 0x000fc400078ef880 */
[----:B------:R-:W-:Y:S01]  /*3620*/  LOP3.LUT R170, R170, 0xff00, R139, 0xf8, !PT ;  /* 0x0000ff00aaaa7812 */ /* 0x000fe200078ef88b */
[----:B------:R-:W-:Y:S01]  /*3630*/  IMAD.U32 R139, R171, 0x10000, RZ ;  /* 0x00010000ab8b7824 */ /* 0x000fe200078e00ff */
[----:B------:R-:W-:Y:S01]  /*3640*/  SHF.L.U32 R128, R173, 0x10, RZ ;  /* 0x00000010ad807819 */ /* 0x000fe200000006ff */
[--C-:B------:R-:W-:Y:S01]  /*3650*/  HADD2.F32 R173, -RZ, R169.reuse.H0_H0 ;  /* 0x200000a9ffad7230 */ /* 0x100fe20000004100 */
[----:B------:R-:W-:Y:S01]  /*3660*/  F2FP.F16.E4M3.UNPACK_B R44, R45 ;  /* 0x0000002dff2c723e */ /* 0x000fe200020006ff */
[----:B------:R-:W-:Y:S01]  /*3670*/  HADD2.F32 R174, -RZ, R169.H1_H1 ;  /* 0x300000a9ffae7230 */ /* 0x000fe20000004100 */
[----:B------:R-:W-:Y:S02]  /*3680*/  LOP3.LUT R128, R129, 0xff0000, R128, 0xf8, !PT ;  /* 0x00ff000081807812 */ /* 0x000fe400078ef880 */
[----:B------:R-:W-:Y:S01]  /*3690*/  LOP3.LUT R129, R170, 0xff0000, R139, 0xf8, !PT ;  /* 0x00ff0000aa817812 */ /* 0x000fe200078ef88b */
[--C-:B------:R-:W-:Y:S01]  /*36a0*/  HADD2.F32 R139, -RZ, R44.reuse.H1_H1 ;  /* 0x3000002cff8b7230 */ /* 0x100fe20000004100 */
[----:B------:R-:W-:Y:S01]  /*36b0*/  F2FP.F16.E4M3.UNPACK_B R171, R167.H1 ;  /* 0x000000a7ffab723e */ /* 0x000fe200030006ff */
[----:B------:R-:W-:Y:S01]  /*36c0*/  HADD2.F32 R44, -RZ, R44.H0_H0 ;  /* 0x2000002cff2c7230 */ /* 0x000fe20000004100 */
[----:B------:R-:W-:-:S02]  /*36d0*/  F2FP.F16.E4M3.UNPACK_B R45, R45.H1 ;  /* 0x0000002dff2d723e */ /* 0x000fc400030006ff */
[CC--:B------:R-:W-:Y:S01]  /*36e0*/  FMUL.FTZ R175, R139.reuse, R173.reuse ;  /* 0x000000ad8baf7220 */ /* 0x0c0fe20000410000 */
[----:B------:R-:W-:Y:S02]  /*36f0*/  HADD2.F32 R172, -RZ, R171.H0_H0 ;  /* 0x200000abffac7230 */ /* 0x000fe40000004100 */
[----:B------:R-:W-:Y:S01]  /*3700*/  FMUL.FTZ R176, R44, R173 ;  /* 0x000000ad2cb07220 */ /* 0x000fe20000410000 */
[--C-:B------:R-:W-:Y:S01]  /*3710*/  HADD2.F32 R170, -RZ, R45.reuse.H1_H1 ;  /* 0x3000002dffaa7230 */ /* 0x100fe20000004100 */
[----:B------:R-:W-:Y:S01]  /*3720*/  F2FP.F16.E4M3.UNPACK_B R168, R168 ;  /* 0x000000a8ffa8723e */ /* 0x000fe200020006ff */
[----:B------:R-:W-:Y:S02]  /*3730*/  HADD2.F32 R169, -RZ, R45.H0_H0 ;  /* 0x2000002dffa97230 */ /* 0x000fe40000004100 */
[----:B------:R-:W-:Y:S01]  /*3740*/  FFMA.FTZ R45, R139, R172, R176 ;  /* 0x000000ac8b2d7223 */ /* 0x000fe200000100b0 */
[----:B------:R-:W-:Y:S02]  /*3750*/  HADD2.F32 R171, -RZ, R171.H1_H1 ;  /* 0x300000abffab7230 */ /* 0x000fe40000004100 */
[----:B------:R-:W-:Y:S01]  /*3760*/  FMUL.FTZ R178, R170, R174 ;  /* 0x000000aeaab27220 */ /* 0x000fe20000410000 */
[----:B------:R-:W-:Y:S01]  /*3770*/  F2FP.F16.E4M3.UNPACK_B R139, R138.H1 ;  /* 0x0000008aff8b723e */ /* 0x000fe200030006ff */
[C---:B------:R-:W-:Y:S01]  /*3780*/  FMUL.FTZ R173, R169.reuse, R174 ;  /* 0x000000aea9ad7220 */ /* 0x040fe20000410000 */
[----:B------:R-:W-:Y:S01]  /*3790*/  FFMA.FTZ R44, R44, R172, -R175 ;  /* 0x000000ac2c2c7223 */ /* 0x000fe200000108af */
[----:B------:R-:W-:Y:S01]  /*37a0*/  F2FP.F16.E4M3.UNPACK_B R138, R138 ;  /* 0x0000008aff8a723e */ /* 0x000fe200020006ff */
[-C--:B------:R-:W-:Y:S01]  /*37b0*/  FFMA.FTZ R178, R169, R171.reuse, -R178 ;  /* 0x000000aba9b27223 */ /* 0x080fe200000108b2 */
[----:B------:R-:W-:Y:S01]  /*37c0*/  FFMA.FTZ R175, R170, R171, R173 ;  /* 0x000000abaaaf7223 */ /* 0x000fe200000100ad */
[--C-:B------:R-:W-:Y:S01]  /*37d0*/  HADD2.F32 R171, -RZ, R168.reuse.H1_H1 ;  /* 0x300000a8ffab7230 */ /* 0x100fe20000004100 */
[----:B------:R-:W-:Y:S01]  /*37e0*/  F2FP.F16.E4M3.UNPACK_B R170, R167 ;  /* 0x000000a7ffaa723e */ /* 0x000fe200020006ff */
[----:B------:R-:W-:Y:S01]  /*37f0*/  HADD2.F32 R172, -RZ, R168.H0_H0 ;  /* 0x200000a8ffac7230 */ /* 0x000fe20000004100 */
[----:B------:R-:W-:Y:S01]  /*3800*/  F2FP.F16.E4M3.UNPACK_B R177, R129.H1 ;  /* 0x00000081ffb1723e */ /* 0x000fe200030006ff */
[----:B------:R-:W-:-:S02]  /*3810*/  HADD2.F32 R168, -RZ, R139.H0_H0 ;  /* 0x2000008bffa87230 */ /* 0x000fc40000004100 */
[----:B------:R-:W-:Y:S02]  /*3820*/  HADD2.F32 R169, -RZ, R139.H1_H1 ;  /* 0x3000008bffa97230 */ /* 0x000fe40000004100 */
[--C-:B------:R-:W-:Y:S02]  /*3830*/  HADD2.F32 R167, -RZ, R138.reuse.H1_H1 ;  /* 0x3000008affa77230 */ /* 0x100fe40000004100 */
[-C--:B------:R-:W-:Y:S01]  /*3840*/  FMUL.FTZ R176, R168, R171.reuse ;  /* 0x000000aba8b07220 */ /* 0x080fe20000410000 */
[----:B------:R-:W-:Y:S02]  /*3850*/  HADD2.F32 R139, -RZ, R138.H0_H0 ;  /* 0x2000008aff8b7230 */ /* 0x000fe40000004100 */
[----:B------:R-:W-:Y:S01]  /*3860*/  FMUL.FTZ R173, R169, R171 ;  /* 0x000000aba9ad7220 */ /* 0x000fe20000410000 */
[--C-:B------:R-:W-:Y:S02]  /*3870*/  HADD2.F32 R138, -RZ, R170.reuse.H1_H1 ;  /* 0x300000aaff8a7230 */ /* 0x100fe40000004100 */
[----:B------:R-:W-:Y:S01]  /*3880*/  FMUL.FTZ R174, R167, R172 ;  /* 0x000000aca7ae7220 */ /* 0x000fe20000410000 */
[----:B------:R-:W-:-:S02]  /*3890*/  HADD2.F32 R170, -RZ, R170.H0_H0 ;  /* 0x200000aaffaa7230 */ /* 0x000fc40000004100 */
[----:B------:R-:W-:Y:S01]  /*38a0*/  FMUL.FTZ R172, R139, R172 ;  /* 0x000000ac8bac7220 */ /* 0x000fe20000410000 */
[-C--:B------:R-:W-:Y:S01]  /*38b0*/  FFMA.FTZ R168, R168, R138.reuse, -R173 ;  /* 0x0000008aa8a87223 */ /* 0x080fe200000108ad */
[----:B------:R-:W-:Y:S01]  /*38c0*/  FFMA.FTZ R169, R169, R138, R176 ;  /* 0x0000008aa9a97223 */ /* 0x000fe200000100b0 */
[-C--:B------:R-:W-:Y:S01]  /*38d0*/  FFMA.FTZ R138, R139, R170.reuse, -R174 ;  /* 0x000000aa8b8a7223 */ /* 0x080fe200000108ae */
[----:B------:R-:W-:Y:S01]  /*38e0*/  FFMA.FTZ R139, R167, R170, R172 ;  /* 0x000000aaa78b7223 */ /* 0x000fe200000100ac */
[----:B------:R-:W-:Y:S01]  /*38f0*/  F2FP.F16.E4M3.UNPACK_B R170, R47.H1 ;  /* 0x0000002fffaa723e */ /* 0x000fe200030006ff */
[----:B------:R-:W-:Y:S01]  /*3900*/  HADD2.F32 R174, -RZ, R177.H1_H1 ;  /* 0x300000b1ffae7230 */ /* 0x000fe20000004100 */
[----:B------:R-:W-:Y:S02]  /*3910*/  F2FP.SATFINITE.E4M3.F32.PACK_AB_MERGE_C R168, R169, R168, RZ ;  /* 0x000000a8a9a8723e */ /* 0x000fe400048070ff */
[----:B------:R-:W-:Y:S01]  /*3920*/  F2FP.F16.E4M3.UNPACK_B R169, R46.H1 ;  /* 0x0000002effa9723e */ /* 0x000fe200030006ff */
[--C-:B------:R-:W-:Y:S01]  /*3930*/  HADD2.F32 R171, -RZ, R170.reuse.H0_H0 ;  /* 0x200000aaffab7230 */ /* 0x100fe20000004100 */
[----:B------:R-:W-:Y:S01]  /*3940*/  F2FP.F16.E4M3.UNPACK_B R176, R129 ;  /* 0x00000081ffb0723e */ /* 0x000fe200020006ff */
[----:B------:R-:W-:Y:S01]  /*3950*/  HADD2.F32 R170, -RZ, R170.H1_H1 ;  /* 0x300000aaffaa7230 */ /* 0x000fe20000004100 */
[----:B------:R-:W-:Y:S01]  /*3960*/  F2FP.SATFINITE.E4M3.F32.PACK_AB_MERGE_C R167, R175, R178, RZ ;  /* 0x000000b2afa7723e */ /* 0x000fe200048070ff */
[--C-:B------:R-:W-:Y:S01]  /*3970*/  HADD2.F32 R129, -RZ, R169.reuse.H1_H1 ;  /* 0x300000a9ff817230 */ /* 0x100fe20000004100 */
[-C--:B------:R-:W-:Y:S01]  /*3980*/  F2FP.F16.E4M3.UNPACK_B R173, R128.reuse.H1 ;  /* 0x00000080ffad723e */ /* 0x080fe200030006ff */
[----:B------:R-:W-:Y:S01]  /*3990*/  HADD2.F32 R178, -RZ, R176.H1_H1 ;  /* 0x300000b0ffb27230 */ /* 0x000fe20000004100 */
[----:B------:R-:W-:Y:S01]  /*39a0*/  F2FP.F16.E4M3.UNPACK_B R172, R128 ;  /* 0x00000080ffac723e */ /* 0x000fe200020006ff */
[----:B------:R-:W-:-:S02]  /*39b0*/  HADD2.F32 R169, -RZ, R169.H0_H0 ;  /* 0x200000a9ffa97230 */ /* 0x000fc40000004100 */
[CC--:B------:R-:W-:Y:S01]  /*39c0*/  FMUL.FTZ R128, R170.reuse, R174.reuse ;  /* 0x000000aeaa807220 */ /* 0x0c0fe20000410000 */
[----:B------:R-:W-:Y:S02]  /*39d0*/  HADD2.F32 R175, -RZ, R173.H1_H1 ;  /* 0x300000adffaf7230 */ /* 0x000fe40000004100 */
[----:B------:R-:W-:Y:S01]  /*39e0*/  FMUL.FTZ R179, R171, R174 ;  /* 0x000000aeabb37220 */ /* 0x000fe20000410000 */
[----:B------:R-:W-:Y:S02]  /*39f0*/  HADD2.F32 R174, -RZ, R172.H1_H1 ;  /* 0x300000acffae7230 */ /* 0x000fe40000004100 */
[-C--:B------:R-:W-:Y:S01]  /*3a00*/  FMUL.FTZ R180, R129, R178.reuse ;  /* 0x000000b281b47220 */ /* 0x080fe20000410000 */
[----:B------:R-:W-:Y:S01]  /*3a10*/  F2FP.F16.E4M3.UNPACK_B R47, R47 ;  /* 0x0000002fff2f723e */ /* 0x000fe200020006ff */
[----:B------:R-:W-:Y:S01]  /*3a20*/  FMUL.FTZ R178, R169, R178 ;  /* 0x000000b2a9b27220 */ /* 0x000fe20000410000 */
[----:B------:R-:W-:Y:S01]  /*3a30*/  F2FP.F16.E4M3.UNPACK_B R46, R46 ;  /* 0x0000002eff2e723e */ /* 0x000fe200020006ff */
[-C--:B------:R-:W-:Y:S01]  /*3a40*/  FFMA.FTZ R128, R171, R175.reuse, -R128 ;  /* 0x000000afab807223 */ /* 0x080fe20000010880 */
[----:B------:R-:W-:Y:S01]  /*3a50*/  FFMA.FTZ R179, R170, R175, R179 ;  /* 0x000000afaab37223 */ /* 0x000fe200000100b3 */
[-C--:B------:R-:W-:Y:S01]  /*3a60*/  FFMA.FTZ R180, R169, R174.reuse, -R180 ;  /* 0x000000aea9b47223 */ /* 0x080fe200000108b4 */
[----:B------:R-:W-:Y:S01]  /*3a70*/  FFMA.FTZ R175, R129, R174, R178 ;  /* 0x000000ae81af7223 */ /* 0x000fe200000100b2 */
[--C-:B------:R-:W-:Y:S01]  /*3a80*/  HADD2.F32 R129, -RZ, R47.reuse.H0_H0 ;  /* 0x2000002fff817230 */ /* 0x100fe20000004100 */
[----:B------:R-:W-:Y:S01]  /*3a90*/  F2FP.SATFINITE.E4M3.F32.PACK_AB_MERGE_C R45, R45, R44, R167 ;  /* 0x0000002c2d2d723e */ /* 0x000fe200048070a7 */
[----:B------:R-:W-:Y:S01]  /*3aa0*/  HADD2.F32 R169, -RZ, R47.H1_H1 ;  /* 0x3000002fffa97230 */ /* 0x000fe20000004100 */
[----:B------:R-:W-:Y:S01]  /*3ab0*/  F2FP.SATFINITE.E4M3.F32.PACK_AB_MERGE_C R128, R179, R128, RZ ;  /* 0x00000080b380723e */ /* 0x000fe200048070ff */
[----:B------:R-:W-:Y:S01]  /*3ac0*/  HADD2.F32 R174, -RZ, R177.H0_H0 ;  /* 0x200000b1ffae7230 */ /* 0x000fe20000004100 */
[----:B------:R-:W-:Y:S01]  /*3ad0*/  F2FP.SATFINITE.E4M3.F32.PACK_AB_MERGE_C R175, R175, R180, RZ ;  /* 0x000000b4afaf723e */ /* 0x000fe200048070ff */
[--C-:B------:R-:W-:Y:S01]  /*3ae0*/  HADD2.F32 R47, -RZ, R46.reuse.H0_H0 ;  /* 0x2000002eff2f7230 */ /* 0x100fe20000004100 */
[----:B------:R-:W-:Y:S01]  /*3af0*/  F2FP.SATFINITE.E4M3.F32.PACK_AB_MERGE_C R44, R139, R138, R168 ;  /* 0x0000008a8b2c723e */ /* 0x000fe200048070a8 */
[----:B------:R-:W-:-:S02]  /*3b00*/  HADD2.F32 R46, -RZ, R46.H1_H1 ;  /* 0x3000002eff2e7230 */ /* 0x000fc40000004100 */
[-C--:B------:R-:W-:Y:S01]  /*3b10*/  FMUL.FTZ R178, R169, R174.reuse ;  /* 0x000000aea9b27220 */ /* 0x080fe20000410000 */
[----:B------:R-:W-:Y:S02]  /*3b20*/  HADD2.F32 R176, -RZ, R176.H0_H0 ;  /* 0x200000b0ffb07230 */ /* 0x000fe40000004100 */
[----:B------:R-:W-:Y:S01]  /*3b30*/  FMUL.FTZ R182, R129, R174 ;  /* 0x000000ae81b67220 */ /* 0x000fe20000410000 */
[----:B------:R-:W-:Y:S02]  /*3b40*/  HADD2.F32 R170, -RZ, R173.H0_H0 ;  /* 0x200000adffaa7230 */ /* 0x000fe40000004100 */
[----:B------:R-:W-:Y:S02]  /*3b50*/  HADD2.F32 R172, -RZ, R172.H0_H0 ;  /* 0x200000acffac7230 */ /* 0x000fe40000004100 */
[CC--:B------:R-:W-:Y:S01]  /*3b60*/  FMUL.FTZ R174, R46.reuse, R176.reuse ;  /* 0x000000b02eae7220 */ /* 0x0c0fe20000410000 */
[----:B------:R-:W-:Y:S01]  /*3b70*/  FMUL.FTZ R171, R47, R176 ;  /* 0x000000b02fab7220 */ /* 0x000fe20000410000 */
[-C--:B------:R-:W-:Y:S01]  /*3b80*/  FFMA.FTZ R178, R129, R170.reuse, -R178 ;  /* 0x000000aa81b27223 */ /* 0x080fe200000108b2 */
[----:B------:R-:W-:Y:S01]  /*3b90*/  FFMA.FTZ R169, R169, R170, R182 ;  /* 0x000000aaa9a97223 */ /* 0x000fe200000100b6 */
[-C--:B------:R-:W-:Y:S01]  /*3ba0*/  FFMA.FTZ R174, R47, R172.reuse, -R174 ;  /* 0x000000ac2fae7223 */ /* 0x080fe200000108ae */
[----:B------:R-:W-:-:S03]  /*3bb0*/  FFMA.FTZ R171, R46, R172, R171 ;  /* 0x000000ac2eab7223 */ /* 0x000fc600000100ab */
[----:B------:R-:W-:Y:S02]  /*3bc0*/  F2FP.SATFINITE.E4M3.F32.PACK_AB_MERGE_C R47, R169, R178, R128 ;  /* 0x000000b2a92f723e */ /* 0x000fe40004807080 */
[----:B------:R-:W-:-:S07]  /*3bd0*/  F2FP.SATFINITE.E4M3.F32.PACK_AB_MERGE_C R46, R171, R174, R175 ;  /* 0x000000aeab2e723e */ /* 0x000fce00048070af */
.L_x_3208:
[----:B------:R-:W-:Y:S05]  /*3be0*/  BSYNC B3 ;  /* 0x0000000000037941 */ /* 0x000fea0003800000 */
.L_x_3207:
[----:B--2---:R2:W-:Y:S02]  /*3bf0*/  STG.E.128 desc[UR54][R50.64], R44 ;  /* 0x0000002c32007986 */ /* 0x0045e4000c101d36 */
.L_x_3206:
[----:B------:R-:W-:Y:S05]  /*3c00*/  BSYNC B2 ;  /* 0x0000000000027941 */ /* 0x000fea0003800000 */
.L_x_3205:
[----:B------:R-:W-:Y:S01]  /*3c10*/  ISETP.NE.AND P3, PT, R35, RZ, PT ;  /* 0x000000ff2300720c */ /* 0x000fe20003f65270 */
[----:B------:R-:W-:-:S12]  /*3c20*/  BSSY B2, `(.L_x_3209) ;  /* 0x0000075000027945 */ /* 0x000fd80003800000 */
[----:B------:R-:W-:Y:S05]  /*3c30*/  @!P3 BRA `(.L_x_3210) ;  /* 0x0000000400ccb947 */ /* 0x000fea0003800000 */
[----:B0-2---:R0:W2:Y:S01]  /*3c40*/  LDS.128 R44, [R41+0x24200] ;  /* 0x02420000292c7984 */ /* 0x0050a20000000c00 */
[----:B------:R-:W-:Y:S01]  /*3c50*/  VIADD R128, R16, 0x10 ;  /* 0x0000001010807836 */ /* 0x000fe20000000000 */
[----:B------:R-:W-:Y:S04]  /*3c60*/  BSSY B3, `(.L_x_3211) ;  /* 0x000006f000037945 */ /* 0x000fe80003800000 */
[----:B------:R-:W-:-:S13]  /*3c70*/  ISETP.GE.AND P3, PT, R128, R135, PT ;  /* 0x000000878000720c */ /* 0x000fda0003f66270 */
[----:B0-----:R-:W-:Y:S05]  /*3c80*/  @P3 BRA `(.L_x_3212) ;  /* 0x0000000400b03947 */ /* 0x001fea0003800000 */
        /* <DEDUP_REMOVED lines=14> */
[----:B------:R-:W-:Y:S01]  /*3d70*/  IMAD.MOV.U32 R98, RZ, RZ, R44 ;  /* 0x000000ffff627224 */ /* 0x000fe200078e002c */
[----:B------:R-:W-:Y:S01]  /*3d80*/  SHF.L.U32 R96, R139, 0x10, RZ ;  /* 0x000000108b607819 */ /* 0x000fe200000006ff */
[----:B------:R-:W-:Y:S01]  /*3d90*/  IMAD.U32 R138, R138, 0x10000, RZ ;  /* 0x000100008a8a7824 */ /* 0x000fe200078e00ff */
[----:B------:R-:W-:-:S02]  /*3da0*/  LOP3.LUT R129, R128, 0xff00, R129, 0xf8, !PT ;  /* 0x0000ff0080817812 */ /* 0x000fc400078ef881 */
[----:B------:R-:W-:Y:S02]  /*3db0*/  F2FP.F16.E4M3.UNPACK_B R44, R97 ;  /* 0x00000061ff2c723e */ /* 0x000fe400020006ff */
[----:B------:R-:W-:Y:S02]  /*3dc0*/  F2FP.F16.E4M3.UNPACK_B R128, R166.H1 ;  /* 0x000000a6ff80723e */ /* 0x000fe400030006ff */
[----:B------:R-:W-:Y:S01]  /*3dd0*/  LOP3.LUT R45, R45, 0xff0000, R96, 0xf8, !PT ;  /* 0x00ff00002d2d7812 */ /* 0x000fe200078ef860 */
[----:B------:R-:W-:Y:S01]  /*3de0*/  HADD2.F32 R99, -RZ, R44.H1_H1 ;  /* 0x3000002cff637230 */ /* 0x000fe20000004100 */
[----:B------:R-:W-:Y:S01]  /*3df0*/  LOP3.LUT R96, R129, 0xff0000, R138, 0xf8, !PT ;  /* 0x00ff000081607812 */ /* 0x000fe200078ef88a */
[----:B------:R-:W-:Y:S01]  /*3e00*/  HADD2.F32 R167, -RZ, R128.H0_H0 ;  /* 0x20000080ffa77230 */ /* 0x000fe20000004100 */
        /* <DEDUP_REMOVED lines=15> */
[----:B------:R-:W-:Y:S01]  /*3f00*/  F2FP.F16.E4M3.UNPACK_B R98, R98 ;  /* 0x00000062ff62723e */ /* 0x000fe200020006ff */
[----:B------:R-:W-:Y:S01]  /*3f10*/  FFMA.FTZ R44, R44, R139, -R169 ;  /* 0x0000008b2c2c7223 */ /* 0x000fe200000108a9 */
[-C--:B------:R-:W-:Y:S01]  /*3f20*/  FFMA.FTZ R169, R128, R138.reuse, -R167 ;  /* 0x0000008a80a97223 */ /* 0x080fe200000108a7 */
[----:B------:R-:W-:Y:S01]  /*3f30*/  FFMA.FTZ R172, R129, R138, R168 ;  /* 0x0000008a81ac7223 */ /* 0x000fe200000100a8 */
[----:B------:R-:W-:Y:S01]  /*3f40*/  F2FP.F16.E4M3.UNPACK_B R165, R165 ;  /* 0x000000a5ffa5723e */ /* 0x000fe200020006ff */
[----:B------:R-:W-:-:S02]  /*3f50*/  HADD2.F32 R139, -RZ, R166.H1_H1 ;  /* 0x300000a6ff8b7230 */ /* 0x000fc40000004100 */
[--C-:B------:R-:W-:Y:S02]  /*3f60*/  HADD2.F32 R129, -RZ, R99.reuse.H0_H0 ;  /* 0x20000063ff817230 */ /* 0x100fe40000004100 */
[----:B------:R-:W-:Y:S02]  /*3f70*/  HADD2.F32 R138, -RZ, R99.H1_H1 ;  /* 0x30000063ff8a7230 */ /* 0x000fe40000004100 */
[----:B------:R-:W-:Y:S02]  /*3f80*/  HADD2.F32 R166, -RZ, R166.H0_H0 ;  /* 0x200000a6ffa67230 */ /* 0x000fe40000004100 */
[-C--:B------:R-:W-:Y:S01]  /*3f90*/  FMUL.FTZ R167, R129, R139.reuse ;  /* 0x0000008b81a77220 */ /* 0x080fe20000410000 */
[--C-:B------:R-:W-:Y:S02]  /*3fa0*/  HADD2.F32 R128, -RZ, R98.reuse.H1_H1 ;  /* 0x30000062ff807230 */ /* 0x100fe40000004100 */
[----:B------:R-:W-:Y:S01]  /*3fb0*/  FMUL.FTZ R170, R138, R139 ;  /* 0x0000008b8aaa7220 */ /* 0x000fe20000410000 */
[----:B------:R-:W-:-:S02]  /*3fc0*/  HADD2.F32 R99, -RZ, R98.H0_H0 ;  /* 0x20000062ff637230 */ /* 0x000fc40000004100 */
[--C-:B------:R-:W-:Y:S02]  /*3fd0*/  HADD2.F32 R98, -RZ, R165.reuse.H1_H1 ;  /* 0x300000a5ff627230 */ /* 0x100fe40000004100 */
[-C--:B------:R-:W-:Y:S01]  /*3fe0*/  FMUL.FTZ R168, R128, R166.reuse ;  /* 0x000000a680a87220 */ /* 0x080fe20000410000 */
[----:B------:R-:W-:Y:S02]  /*3ff0*/  HADD2.F32 R165, -RZ, R165.H0_H0 ;  /* 0x200000a5ffa57230 */ /* 0x000fe40000004100 */
[----:B------:R-:W-:Y:S01]  /*4000*/  FMUL.FTZ R139, R99, R166 ;  /* 0x000000a6638b7220 */ /* 0x000fe20000410000 */
[----:B------:R-:W-:Y:S01]  /*4010*/  F2FP.F16.E4M3.UNPACK_B R166, R45 ;  /* 0x0000002dffa6723e */ /* 0x000fe200020006ff */
[-C--:B------:R-:W-:Y:S01]  /*4020*/  FFMA.FTZ R129, R129, R98.reuse, -R170 ;  /* 0x0000006281817223 */ /* 0x080fe200000108aa */
[----:B------:R-:W-:Y:S01]  /*4030*/  FFMA.FTZ R138, R138, R98, R167 ;  /* 0x000000628a8a7223 */ /* 0x000fe200000100a7 */
[-C--:B------:R-:W-:Y:S01]  /*4040*/  FFMA.FTZ R98, R99, R165.reuse, -R168 ;  /* 0x000000a563627223 */ /* 0x080fe200000108a8 */
[----:B------:R-:W-:Y:S01]  /*4050*/  FFMA.FTZ R99, R128, R165, R139 ;  /* 0x000000a580637223 */ /* 0x000fe2000001008b */
[----:B------:R-:W-:-:S02]  /*4060*/  F2FP.F16.E4M3.UNPACK_B R139, R47.H1 ;  /* 0x0000002fff8b723e */ /* 0x000fc400030006ff */
[----:B------:R-:W-:Y:S02]  /*4070*/  F2FP.F16.E4M3.UNPACK_B R170, R96.H1 ;  /* 0x00000060ffaa723e */ /* 0x000fe400030006ff */
[----:B------:R-:W-:Y:S01]  /*4080*/  F2FP.SATFINITE.E4M3.F32.PACK_AB_MERGE_C R128, R172, R169, RZ ;  /* 0x000000a9ac80723e */ /* 0x000fe200048070ff */
[--C-:B------:R-:W-:Y:S01]  /*4090*/  HADD2.F32 R165, -RZ, R139.reuse.H0_H0 ;  /* 0x2000008bffa57230 */ /* 0x100fe20000004100 */
[----:B------:R-:W-:Y:S01]  /*40a0*/  F2FP.SATFINITE.E4M3.F32.PACK_AB_MERGE_C R129, R138, R129, RZ ;  /* 0x000000818a81723e */ /* 0x000fe200048070ff */
[----:B------:R-:W-:Y:S01]  /*40b0*/  HADD2.F32 R139, -RZ, R139.H1_H1 ;  /* 0x3000008bff8b7230 */ /* 0x000fe20000004100 */
[----:B------:R-:W-:Y:S01]  /*40c0*/  F2FP.F16.E4M3.UNPACK_B R167, R45.H1 ;  /* 0x0000002dffa7723e */ /* 0x000fe200030006ff */
[----:B------:R-:W-:Y:S01]  /*40d0*/  HADD2.F32 R172, -RZ, R170.H1_H1 ;  /* 0x300000aaffac7230 */ /* 0x000fe20000004100 */
[----:B------:R-:W-:Y:S01]  /*40e0*/  F2FP.F16.E4M3.UNPACK_B R138, R46.H1 ;  /* 0x0000002eff8a723e */ /* 0x000fe200030006ff */
[----:B------:R-:W-:Y:S01]  /*40f0*/  HADD2.F32 R45, -RZ, R166.H1_H1 ;  /* 0x300000a6ff2d7230 */ /* 0x000fe20000004100 */
[----:B------:R-:W-:Y:S01]  /*4100*/  F2FP.F16.E4M3.UNPACK_B R169, R96 ;  /* 0x00000060ffa9723e */ /* 0x000fe200020006ff */
[----:B------:R-:W-:-:S02]  /*4110*/  HADD2.F32 R168, -RZ, R167.H1_H1 ;  /* 0x300000a7ffa87230 */ /* 0x000fc40000004100 */
[-C--:B------:R-:W-:Y:S01]  /*4120*/  FMUL.FTZ R174, R139, R172.reuse ;  /* 0x000000ac8bae7220 */ /* 0x080fe20000410000 */
[--C-:B------:R-:W-:Y:S02]  /*4130*/  HADD2.F32 R96, -RZ, R138.reuse.H1_H1 ;  /* 0x3000008aff607230 */ /* 0x100fe40000004100 */
[C---:B------:R-:W-:Y:S01]  /*4140*/  FMUL.FTZ R172, R165.reuse, R172 ;  /* 0x000000aca5ac7220 */ /* 0x040fe20000410000 */
[----:B------:R-:W-:Y:S02]  /*4150*/  HADD2.F32 R171, -RZ, R169.H1_H1 ;  /* 0x300000a9ffab7230 */ /* 0x000fe40000004100 */
[-C--:B------:R-:W-:Y:S01]  /*4160*/  FFMA.FTZ R174, R165, R168.reuse, -R174 ;  /* 0x000000a8a5ae7223 */ /* 0x080fe200000108ae */
[----:B------:R-:W-:Y:S01]  /*4170*/  HADD2.F32 R138, -RZ, R138.H0_H0 ;  /* 0x2000008aff8a7230 */ /* 0x000fe20000004100 */
[----:B------:R-:W-:Y:S01]  /*4180*/  F2FP.F16.E4M3.UNPACK_B R47, R47 ;  /* 0x0000002fff2f723e */ /* 0x000fe200020006ff */
[----:B------:R-:W-:Y:S01]  /*4190*/  FFMA.FTZ R173, R139, R168, R172 ;  /* 0x000000a88bad7223 */ /* 0x000fe200000100ac */
[-C--:B------:R-:W-:Y:S01]  /*41a0*/  FMUL.FTZ R165, R96, R171.reuse ;  /* 0x000000ab60a57220 */ /* 0x080fe20000410000 */
[----:B------:R-:W-:Y:S01]  /*41b0*/  F2FP.F16.E4M3.UNPACK_B R46, R46 ;  /* 0x0000002eff2e723e */ /* 0x000fe200020006ff */
[----:B------:R-:W-:Y:S01]  /*41c0*/  FMUL.FTZ R171, R138, R171 ;  /* 0x000000ab8aab7220 */ /* 0x000fe20000410000 */
[----:B------:R-:W-:-:S02]  /*41d0*/  HADD2.F32 R170, -RZ, R170.H0_H0 ;  /* 0x200000aaffaa7230 */ /* 0x000fc40000004100 */
[-C--:B------:R-:W-:Y:S01]  /*41e0*/  FFMA.FTZ R165, R138, R45.reuse, -R165 ;  /* 0x0000002d8aa57223 */ /* 0x080fe200000108a5 */
[----:B------:R-:W-:Y:S02]  /*41f0*/  HADD2.F32 R169, -RZ, R169.H0_H0 ;  /* 0x200000a9ffa97230 */ /* 0x000fe40000004100 */
[----:B------:R-:W-:Y:S01]  /*4200*/  FFMA.FTZ R168, R96, R45, R171 ;  /* 0x0000002d60a87223 */ /* 0x000fe200000100ab */
[--C-:B------:R-:W-:Y:S01]  /*4210*/  HADD2.F32 R96, -RZ, R47.reuse.H0_H0 ;  /* 0x2000002fff607230 */ /* 0x100fe20000004100 */
[----:B------:R-:W-:Y:S01]  /*4220*/  F2FP.SATFINITE.E4M3.F32.PACK_AB_MERGE_C R173, R173, R174, RZ ;  /* 0x000000aeadad723e */ /* 0x000fe200048070ff */
[--C-:B------:R-:W-:Y:S02]  /*4230*/  HADD2.F32 R45, -RZ, R46.reuse.H0_H0 ;  /* 0x2000002eff2d7230 */ /* 0x100fe40000004100 */
[----:B------:R-:W-:Y:S01]  /*4240*/  HADD2.F32 R47, -RZ, R47.H1_H1 ;  /* 0x3000002fff2f7230 */ /* 0x000fe20000004100 */
[----:B------:R-:W-:Y:S01]  /*4250*/  F2FP.SATFINITE.E4M3.F32.PACK_AB_MERGE_C R165, R168, R165, RZ ;  /* 0x000000a5a8a5723e */ /* 0x000fe200048070ff */
[----:B------:R-:W-:-:S02]  /*4260*/  HADD2.F32 R46, -RZ, R46.H1_H1 ;  /* 0x3000002eff2e7230 */ /* 0x000fc40000004100 */
[----:B------:R-:W-:Y:S02]  /*4270*/  HADD2.F32 R167, -RZ, R167.H0_H0 ;  /* 0x200000a7ffa77230 */ /* 0x000fe40000004100 */
[-C--:B------:R-:W-:Y:S01]  /*4280*/  FMUL.FTZ R139, R47, R170.reuse ;  /* 0x000000aa2f8b7220 */ /* 0x080fe20000410000 */
[----:B------:R-:W-:Y:S02]  /*4290*/  HADD2.F32 R166, -RZ, R166.H0_H0 ;  /* 0x200000a6ffa67230 */ /* 0x000fe40000004100 */
[-C--:B------:R-:W-:Y:S01]  /*42a0*/  FMUL.FTZ R138, R46, R169.reuse ;  /* 0x000000a92e8a7220 */ /* 0x080fe20000410000 */
[C---:B------:R-:W-:Y:S01]  /*42b0*/  FMUL.FTZ R170, R96.reuse, R170 ;  /* 0x000000aa60aa7220 */ /* 0x040fe20000410000 */
[C---:B------:R-:W-:Y:S01]  /*42c0*/  FMUL.FTZ R169, R45.reuse, R169 ;  /* 0x000000a92da97220 */ /* 0x040fe20000410000 */
[-C--:B------:R-:W-:Y:S01]  /*42d0*/  FFMA.FTZ R139, R96, R167.reuse, -R139 ;  /* 0x000000a7608b7223 */ /* 0x080fe2000001088b */
[-C--:B------:R-:W-:Y:S01]  /*42e0*/  FFMA.FTZ R138, R45, R166.reuse, -R138 ;  /* 0x000000a62d8a7223 */ /* 0x080fe2000001088a */
[----:B------:R-:W-:Y:S01]  /*42f0*/  FFMA.FTZ R170, R47, R167, R170 ;  /* 0x000000a72faa7223 */ /* 0x000fe200000100aa */
[----:B------:R-:W-:Y:S01]  /*4300*/  FFMA.FTZ R169, R46, R166, R169 ;  /* 0x000000a62ea97223 */ /* 0x000fe200000100a9 */
[----:B------:R-:W-:-:S02]  /*4310*/  F2FP.SATFINITE.E4M3.F32.PACK_AB_MERGE_C R45, R97, R44, R128 ;  /* 0x0000002c612d723e */ /* 0x000fc40004807080 */
[----:B------:R-:W-:Y:S02]  /*4320*/  F2FP.SATFINITE.E4M3.F32.PACK_AB_MERGE_C R44, R99, R98, R129 ;  /* 0x00000062632c723e */ /* 0x000fe40004807081 */
[----:B------:R-:W-:Y:S02]  /*4330*/  F2FP.SATFINITE.E4M3.F32.PACK_AB_MERGE_C R46, R169, R138, R165 ;  /* 0x0000008aa92e723e */ /* 0x000fe400048070a5 */
[----:B------:R-:W-:-:S07]  /*4340*/  F2FP.SATFINITE.E4M3.F32.PACK_AB_MERGE_C R47, R170, R139, R173 ;  /* 0x0000008baa2f723e */ /* 0x000fce00048070ad */
.L_x_3212:
[----:B------:R-:W-:Y:S05]  /*4350*/  BSYNC B3 ;  /* 0x0000000000037941 */ /* 0x000fea0003800000 */
.L_x_3211:
[----:B--2---:R3:W-:Y:S02]  /*4360*/  STG.E.128 desc[UR54][R50.64+0x20], R44 ;  /* 0x0000202c32007986 */ /* 0x0047e4000c101d36 */
.L_x_3210:
[----:B------:R-:W-:Y:S05]  /*4370*/  BSYNC B2 ;  /* 0x0000000000027941 */ /* 0x000fea0003800000 */
.L_x_3209:
[----:B------:R-:W-:Y:S01]  /*4380*/  ISETP.NE.AND P3, PT, R36, RZ, PT ;  /* 0x000000ff2400720c */ /* 0x000fe20003f65270 */
[----:B------:R-:W-:-:S12]  /*4390*/  BSSY B2, `(.L_x_3213) ;  /* 0x0000074000027945 */ /* 0x000fd80003800000 */
[----:B------:R-:W-:Y:S05]  /*43a0*/  @!P3 BRA `(.L_x_3214) ;  /* 0x0000000400c8b947 */ /* 0x000fea0003800000 */
[----:B0-23--:R0:W2:Y:S01]  /*43b0*/  LDS.128 R44, [R40+0x26a00] ;  /* 0x026a0000282c7984 */ /* 0x00d0a20000000c00 */
        /* <DEDUP_REMOVED lines=12> */
[----:B------:R-:W-:Y:S01]  /*4480*/  PRMT R89, R89, 0x654, R88 ;  /* 0x0000065459597816 */ /* 0x000fe20000000058 */
[----:B------:R-:W-:Y:S01]  /*4490*/  IMAD.SHL.U32 R88, R98, 0x100, RZ ;  /* 0x0000010062587824 */ /* 0x000fe200078e00ff */
[----:B------:R-:W-:Y:S01]  /*44a0*/  PRMT R96, R91, 0x654, R90 ;  /* 0x000006545b607816 */ /* 0x000fe2000000005a */
[----:B------:R-:W-:Y:S02]  /*44b0*/  IMAD.SHL.U32 R91, R97, 0x100, RZ ;  /* 0x00000100615b7824 */ /* 0x000fe400078e00ff */
[----:B--2---:R-:W-:Y:S01]  /*44c0*/  IMAD.MOV.U32 R90, RZ, RZ, R44 ;  /* 0x000000ffff5a7224 */ /* 0x004fe200078e002c */
        /* <DEDUP_REMOVED lines=9> */
[--C-:B------:R-:W-:Y:S01]  /*4560*/  HADD2.F32 R91, -RZ, R44.reuse.H1_H1 ;  /* 0x3000002cff5b7230 */ /* 0x100fe20000004100 */
[----:B------:R-:W-:Y:S01]  /*4570*/  F2FP.F16.E4M3.UNPACK_B R98, R164.H1 ;  /* 0x000000a4ff62723e */ /* 0x000fe200030006ff */
[----:B------:R-:W-:Y:S01]  /*4580*/  HADD2.F32 R44, -RZ, R44.H0_H0 ;  /* 0x2000002cff2c7230 */ /* 0x000fe20000004100 */
[----:B------:R-:W-:Y:S01]  /*4590*/  F2FP.F16.E4M3.UNPACK_B R45, R45.H1 ;  /* 0x0000002dff2d723e */ /* 0x000fe200030006ff */
[----:B------:R-:W-:-:S02]  /*45a0*/  HADD2.F32 R129, -RZ, R96.H1_H1 ;  /* 0x30000060ff817230 */ /* 0x000fc40000004100 */
[CC--:B------:R-:W-:Y:S01]  /*45b0*/  FMUL.FTZ R139, R91.reuse, R128.reuse ;  /* 0x000000805b8b7220 */ /* 0x0c0fe20000410000 */
[--C-:B------:R-:W-:Y:S02]  /*45c0*/  HADD2.F32 R99, -RZ, R98.reuse.H0_H0 ;  /* 0x20000062ff637230 */ /* 0x100fe40000004100 */
        /* <DEDUP_REMOVED lines=15> */
[--C-:B------:R-:W-:Y:S01]  /*46c0*/  HADD2.F32 R98, -RZ, R91.reuse.H1_H1 ;  /* 0x3000005bff627230 */ /* 0x100fe20000004100 */
[----:B------:R-:W-:Y:S01]  /*46d0*/  F2FP.F16.E4M3.UNPACK_B R129, R88.H1 ;  /* 0x00000058ff81723e */ /* 0x000fe200030006ff */
[----:B------:R-:W-:-:S02]  /*46e0*/  HADD2.F32 R97, -RZ, R91.H0_H0 ;  /* 0x2000005bff617230 */ /* 0x000fc40000004100 */
[----:B------:R-:W-:Y:S02]  /*46f0*/  HADD2.F32 R163, -RZ, R163.H0_H0 ;  /* 0x200000a3ffa37230 */ /* 0x000fe40000004100 */
[-C--:B------:R-:W-:Y:S01]  /*4700*/  FMUL.FTZ R138, R98, R99.reuse ;  /* 0x00000063628a7220 */ /* 0x080fe20000410000 */
[--C-:B------:R-:W-:Y:S02]  /*4710*/  HADD2.F32 R96, -RZ, R90.reuse.H1_H1 ;  /* 0x3000005aff607230 */ /* 0x100fe40000004100 */
[----:B------:R-:W-:Y:S01]  /*4720*/  FMUL.FTZ R99, R97, R99 ;  /* 0x0000006361637220 */ /* 0x000fe20000410000 */
[----:B------:R-:W-:Y:S02]  /*4730*/  HADD2.F32 R91, -RZ, R90.H0_H0 ;  /* 0x2000005aff5b7230 */ /* 0x000fe40000004100 */
        /* <DEDUP_REMOVED lines=8> */
[----:B------:R-:W-:Y:S02]  /*47c0*/  F2FP.F16.E4M3.UNPACK_B R98, R47.H1 ;  /* 0x0000002fff62723e */ /* 0x000fe400030006ff */
[----:B------:R-:W-:Y:S02]  /*47d0*/  F2FP.F16.E4M3.UNPACK_B R163, R89.H1 ;  /* 0x00000059ffa3723e */ /* 0x000fe400030006ff */
[----:B------:R-:W-:Y:S01]  /*47e0*/  F2FP.SATFINITE.E4M3.F32.PACK_AB_MERGE_C R169, R99, R138, RZ ;  /* 0x0000008a63a9723e */ /* 0x000fe200048070ff */
[--C-:B------:R-:W-:Y:S01]  /*47f0*/  HADD2.F32 R99, -RZ, R98.reuse.H0_H0 ;  /* 0x20000062ff637230 */ /* 0x100fe20000004100 */
[----:B------:R-:W-:Y:S01]  /*4800*/  F2FP.SATFINITE.E4M3.F32.PACK_AB_MERGE_C R96, R166, R139, RZ ;  /* 0x0000008ba660723e */ /* 0x000fe200048070ff */
[----:B------:R-:W-:Y:S01]  /*4810*/  HADD2.F32 R98, -RZ, R98.H1_H1 ;  /* 0x30000062ff627230 */ /* 0x000fe20000004100 */
        /* <DEDUP_REMOVED lines=27> */
[----:B------:R-:W-:Y:S01]  /*49d0*/  HADD2.F32 R163, -RZ, R163.H0_H0 ;  /* 0x200000a3ffa37230 */ /* 0x000fe20000004100 */
[----:B------:R-:W-:Y:S01]  /*49e0*/  F2FP.SATFINITE.E4M3.F32.PACK_AB_MERGE_C R44, R91, R90, R169 ;  /* 0x0000005a5b2c723e */ /* 0x000fe200048070a9 */
        /* <DEDUP_REMOVED lines=12> */
.L_x_3216:
[----:B------:R-:W-:Y:S05]  /*4ab0*/  BSYNC B3 ;  /* 0x0000000000037941 */ /* 0x000fea0003800000 */
.L_x_3215:
[----:B--2---:R4:W-:Y:S02]  /*4ac0*/  STG.E.128 desc[UR54][R50.64+0x40], R44 ;  /* 0x0000402c32007986 */ /* 0x0049e4000c101d36 */
.L_x_3214:
[----:B------:R-:W-:Y:S05]  /*4ad0*/  BSYNC B2 ;  /* 0x0000000000027941 */ /* 0x000fea0003800000 */
.L_x_3213:
[----:B------:R-:W-:Y:S01]  /*4ae0*/  ISETP.NE.AND P3, PT, R37, RZ, PT ;  /* 0x000000ff2500720c */ /* 0x000fe20003f65270 */
[----:B------:R-:W-:-:S12]  /*4af0*/  BSSY B2, `(.L_x_3217) ;  /* 0x0000074000027945 */ /* 0x000fd80003800000 */
[----:B------:R-:W-:Y:S05]  /*4b00*/  @!P3 BRA `(.L_x_3218) ;  /* 0x0000000400c8b947 */ /* 0x000fea0003800000 */
[----:B0-234-:R0:W2:Y:S01]  /*4b10*/  LDS.128 R44, [R41+0x26a00] ;  /* 0x026a0000292c7984 */ /* 0x01d0a20000000c00 */
[----:B------:R-:W-:Y:S01]  /*4b20*/  VIADD R88, R16, 0x30 ;  /* 0x0000003010587836 */ /* 0x000fe20000000000 */
[----:B------:R-:W-:Y:S04]  /*4b30*/  BSSY B3, `(.L_x_3219) ;  /* 0x000006e000037945 */ /* 0x000fe80003800000 */
[----:B------:R-:W-:-:S13]  /*4b40*/  ISETP.GE.AND P3, PT, R88, R135, PT ;  /* 0x000000875800720c */ /* 0x000fda0003f66270 */
[----:B0-----:R-:W-:Y:S05]  /*4b50*/  @P3 BRA `(.L_x_3220) ;  /* 0x0000000400ac3947 */ /* 0x001fea0003800000 */
[----:B------:R-:W-:Y:S02]  /*4b60*/  SHF.R.U32.HI R89, RZ, 0x8, R87 ;  /* 0x00000008ff597819 */ /* 0x000fe40000011657 */
[--C-:B------:R-:W-:Y:S02]  /*4b70*/  SHF.R.U32.HI R97, RZ, 0x18, R85.reuse ;  /* 0x00000018ff617819 */ /* 0x100fe40000011655 */
[----:B------:R-:W-:Y:S01]  /*4b80*/  LOP3.LUT R84, R85, 0xff, RZ, 0xc0, !PT ;  /* 0x000000ff55547812 */ /* 0x000fe200078ec0ff */
[----:B------:R-:W-:Y:S01]  /*4b90*/  IMAD.SHL.U32 R89, R89, 0x100, RZ ;  /* 0x0000010059597824 */ /* 0x000fe200078e00ff */
[--C-:B------:R-:W-:Y:S02]  /*4ba0*/  SHF.R.U32.HI R91, RZ, 0x8, R85.reuse ;  /* 0x00000008ff5b7819 */ /* 0x100fe40000011655 */
[----:B------:R-:W-:Y:S02]  /*4bb0*/  SHF.R.U32.HI R90, RZ, 0x10, R85 ;  /* 0x00000010ff5a7819 */ /* 0x000fe40000011655 */
[----:B------:R-:W-:-:S02]  /*4bc0*/  SHF.R.U32.HI R86, RZ, 0x18, R87 ;  /* 0x00000018ff567819 */ /* 0x000fc40000011657 */
[----:B------:R-:W-:Y:S02]  /*4bd0*/  LOP3.LUT R85, R87, 0xff, RZ, 0xc0, !PT ;  /* 0x000000ff57557812 */ /* 0x000fe400078ec0ff */
[----:B------:R-:W-:Y:S01]  /*4be0*/  SHF.R.U32.HI R88, RZ, 0x10, R87 ;  /* 0x00000010ff587819 */ /* 0x000fe20000011657 */
[----:B------:R-:W-:Y:S01]  /*4bf0*/  IMAD.SHL.U32 R87, R91, 0x100, RZ ;  /* 0x000001005b577824 */ /* 0x000fe200078e00ff */
[----:B------:R-:W-:Y:S01]  /*4c00*/  PRMT R86, R86, 0x654, R85 ;  /* 0x0000065456567816 */ /* 0x000fe20000000055 */
[----:B--2---:R-:W-:Y:S01]  /*4c10*/  IMAD.MOV.U32 R85, RZ, RZ, R44 ;  /* 0x000000ffff557224 */ /* 0x004fe200078e002c */
[----:B------:R-:W-:Y:S02]  /*4c20*/  PRMT R84, R97, 0x654, R84 ;  /* 0x0000065461547816 */ /* 0x000fe40000000054 */
[----:B------:R-:W-:Y:S01]  /*4c30*/  LOP3.LUT R86, R86, 0xff00, R89, 0xf8, !PT ;  /* 0x0000ff0056567812 */ /* 0x000fe200078ef859 */
[----:B------:R-:W-:Y:S01]  /*4c40*/  IMAD.U32 R89, R88, 0x10000, RZ ;  /* 0x0001000058597824 */ /* 0x000fe200078e00ff */
[----:B------:R-:W-:-:S02]  /*4c50*/  F2FP.F16.E4M3.UNPACK_B R44, R45 ;  /* 0x0000002dff2c723e */ /* 0x000fc400020006ff */
[----:B------:R-:W-:Y:S02]  /*4c60*/  F2FP.F16.E4M3.UNPACK_B R88, R162.H1 ;  /* 0x000000a2ff58723e */ /* 0x000fe400030006ff */
[----:B------:R-:W-:Y:S01]  /*4c70*/  LOP3.LUT R84, R84, 0xff00, R87, 0xf8, !PT ;  /* 0x0000ff0054547812 */ /* 0x000fe200078ef857 */
[----:B------:R-:W-:Y:S01]  /*4c80*/  IMAD.U32 R87, R90, 0x10000, RZ ;  /* 0x000100005a577824 */ /* 0x000fe200078e00ff */
[----:B------:R-:W-:Y:S01]  /*4c90*/  LOP3.LUT R96, R86, 0xff0000, R89, 0xf8, !PT ;  /* 0x00ff000056607812 */ /* 0x000fe200078ef859 */
[----:B------:R-:W-:Y:S01]  /*4ca0*/  HADD2.F32 R86, -RZ, R44.H1_H1 ;  /* 0x3000002cff567230 */ /* 0x000fe20000004100 */
[----:B------:R-:W-:Y:S01]  /*4cb0*/  F2FP.F16.E4M3.UNPACK_B R89, R161.H1 ;  /* 0x000000a1ff59723e */ /* 0x000fe200030006ff */
[----:B------:R-:W-:Y:S01]  /*4cc0*/  HADD2.F32 R97, -RZ, R88.H0_H0 ;  /* 0x20000058ff617230 */ /* 0x000fe20000004100 */
[----:B------:R-:W-:Y:S01]  /*4cd0*/  F2FP.F16.E4M3.UNPACK_B R45, R45.H1 ;  /* 0x0000002dff2d723e */ /* 0x000fe200030006ff */
[----:B------:R-:W-:Y:S01]  /*4ce0*/  HADD2.F32 R44, -RZ, R44.H0_H0 ;  /* 0x2000002cff2c7230 */ /* 0x000fe20000004100 */
[----:B------:R-:W-:Y:S01]  /*4cf0*/  LOP3.LUT R84, R84, 0xff0000, R87, 0xf8, !PT ;  /* 0x00ff000054547812 */ /* 0x000fe200078ef857 */
[----:B------:R-:W-:-:S02]  /*4d00*/  HADD2.F32 R90, -RZ, R88.H1_H1 ;  /* 0x30000058ff5a7230 */ /* 0x000fc40000004100 */
[----:B------:R-:W-:Y:S01]  /*4d10*/  FMUL.FTZ R99, R86, R97 ;  /* 0x0000006156637220 */ /* 0x000fe20000410000 */
[----:B------:R-:W-:Y:S01]  /*4d20*/  HADD2.F32 R91, -RZ, R89.H0_H0 ;  /* 0x20000059ff5b7230 */ /* 0x000fe20000004100 */
[----:B------:R-:W-:Y:S01]  /*4d30*/  F2FP.F16.E4M3.UNPACK_B R162, R162 ;  /* 0x000000a2ffa2723e */ /* 0x000fe200020006ff */
[--C-:B------:R-:W-:Y:S01]  /*4d40*/  HADD2.F32 R88, -RZ, R45.reuse.H1_H1 ;  /* 0x3000002dff587230 */ /* 0x100fe20000004100 */
[----:B------:R-:W-:Y:S01]  /*4d50*/  F2FP.F16.E4M3.UNPACK_B R161, R161 ;  /* 0x000000a1ffa1723e */ /* 0x000fe200020006ff */
[----:B------:R-:W-:Y:S02]  /*4d60*/  HADD2.F32 R87, -RZ, R45.H0_H0 ;  /* 0x2000002dff577230 */ /* 0x000fe40000004100 */
[----:B------:R-:W-:Y:S01]  /*4d70*/  FMUL.FTZ R45, R44, R97 ;  /* 0x000000612c2d7220 */ /* 0x000fe20000410000 */
[----:B------:R-:W-:Y:S02]  /*4d80*/  HADD2.F32 R89, -RZ, R89.H1_H1 ;  /* 0x30000059ff597230 */ /* 0x000fe40000004100 */
[-C--:B------:R-:W-:Y:S01]  /*4d90*/  FMUL.FTZ R98, R88, R90.reuse ;  /* 0x0000005a58627220 */ /* 0x080fe20000410000 */
[-C--:B------:R-:W-:Y:S01]  /*4da0*/  FFMA.FTZ R44, R44, R91.reuse, -R99 ;  /* 0x0000005b2c2c7223 */ /* 0x080fe20000010863 */
[----:B------:R-:W-:Y:S01]  /*4db0*/  FFMA.FTZ R45, R86, R91, R45 ;  /* 0x0000005b562d7223 */ /* 0x000fe2000001002d */
[C---:B------:R-:W-:Y:S01]  /*4dc0*/  FMUL.FTZ R97, R87.reuse, R90 ;  /* 0x0000005a57617220 */ /* 0x040fe20000410000 */
[----:B------:R-:W-:Y:S01]  /*4dd0*/  F2FP.F16.E4M3.UNPACK_B R86, R85.H1 ;  /* 0x00000055ff56723e */ /* 0x000fe200030006ff */
[----:B------:R-:W-:Y:S01]  /*4de0*/  FFMA.FTZ R98, R87, R89, -R98 ;  /* 0x0000005957627223 */ /* 0x000fe20000010862 */
[----:B------:R-:W-:Y:S01]  /*4df0*/  F2FP.F16.E4M3.UNPACK_B R85, R85 ;  /* 0x00000055ff55723e */ /* 0x000fe200020006ff */
[----:B------:R-:W-:Y:S01]  /*4e00*/  FFMA.FTZ R99, R88, R89, R97 ;  /* 0x0000005958637223 */ /* 0x000fe20000010061 */
[----:B------:R-:W-:-:S02]  /*4e10*/  HADD2.F32 R90, -RZ, R162.H1_H1 ;  /* 0x300000a2ff5a7230 */ /* 0x000fc40000004100 */
[----:B------:R-:W-:Y:S02]  /*4e20*/  HADD2.F32 R89, -RZ, R86.H1_H1 ;  /* 0x30000056ff597230 */ /* 0x000fe40000004100 */
[----:B------:R-:W-:Y:S02]  /*4e30*/  HADD2.F32 R162, -RZ, R162.H0_H0 ;  /* 0x200000a2ffa27230 */ /* 0x000fe40000004100 */
[----:B------:R-:W-:Y:S02]  /*4e40*/  HADD2.F32 R88, -RZ, R86.H0_H0 ;  /* 0x20000056ff587230 */ /* 0x000fe40000004100 */
[-C--:B------:R-:W-:Y:S01]  /*4e50*/  FMUL.FTZ R97, R89, R90.reuse ;  /* 0x0000005a59617220 */ /* 0x080fe20000410000 */
[--C-:B------:R-:W-:Y:S02]  /*4e60*/  HADD2.F32 R87, -RZ, R85.reuse.H1_H1 ;  /* 0x30000055ff577230 */ /* 0x100fe40000004100 */
[----:B------:R-:W-:Y:S02]  /*4e70*/  HADD2.F32 R86, -RZ, R85.H0_H0 ;  /* 0x20000055ff567230 */ /* 0x000fe40000004100 */
[----:B------:R-:W-:Y:S01]  /*4e80*/  FMUL.FTZ R90, R88, R90 ;  /* 0x0000005a585a7220 */ /* 0x000fe20000410000 */
[----:B------:R-:W-:-:S02]  /*4e90*/  HADD2.F32 R85, -RZ, R161.H1_H1 ;  /* 0x300000a1ff557230 */ /* 0x000fc40000004100 */
[-C--:B------:R-:W-:Y:S01]  /*4ea0*/  FMUL.FTZ R91, R87, R162.reuse ;  /* 0x000000a2575b7220 */ /* 0x080fe20000410000 */
[----:B------:R-:W-:Y:S02]  /*4eb0*/  HADD2.F32 R161, -RZ, R161.H0_H0 ;  /* 0x200000a1ffa17230 */ /* 0x000fe40000004100 */
[----:B------:R-:W-:Y:S01]  /*4ec0*/  FMUL.FTZ R162, R86, R162 ;  /* 0x000000a256a27220 */ /* 0x000fe20000410000 */
[-C--:B------:R-:W-:Y:S01]  /*4ed0*/  FFMA.FTZ R97, R88, R85.reuse, -R97 ;  /* 0x0000005558617223 */ /* 0x080fe20000010861 */
[----:B------:R-:W-:Y:S01]  /*4ee0*/  FFMA.FTZ R90, R89, R85, R90 ;  /* 0x00000055595a7223 */ /* 0x000fe2000001005a */
[-C--:B------:R-:W-:Y:S01]  /*4ef0*/  FFMA.FTZ R85, R86, R161.reuse, -R91 ;  /* 0x000000a156557223 */ /* 0x080fe2000001085b */
[----:B------:R-:W-:Y:S01]  /*4f00*/  FFMA.FTZ R162, R87, R161, R162 ;  /* 0x000000a157a27223 */ /* 0x000fe200000100a2 */
[----:B------:R-:W-:Y:S02]  /*4f10*/  F2FP.SATFINITE.E4M3.F32.PACK_AB_MERGE_C R161, R99, R98, RZ ;  /* 0x0000006263a1723e */ /* 0x000fe400048070ff */
        /* <DEDUP_REMOVED lines=31> */
[----:B------:R-:W-:Y:S01]  /*5110*/  HADD2.F32 R87, -RZ, R98.H0_H0 ;  /* 0x20000062ff577230 */ /* 0x000fe20000004100 */
[----:B------:R-:W-:Y:S01]  /*5120*/  F2FP.SATFINITE.E4M3.F32.PACK_AB_MERGE_C R44, R162, R85, R139 ;  /* 0x00000055a22c723e */ /* 0x000fe2000480708b */
[----:B------:R-:W-:-:S02]  /*5130*/  HADD2.F32 R46, -RZ, R46.H1_H1 ;  /* 0x3000002eff2e7230 */ /* 0x000fc40000004100 */
[----:B------:R-:W-:Y:S02]  /*5140*/  HADD2.F32 R97, -RZ, R97.H0_H0 ;  /* 0x20000061ff617230 */ /* 0x000fe40000004100 */
[-C--:B------:R-:W-:Y:S01]  /*5150*/  FMUL.FTZ R89, R86, R87.reuse ;  /* 0x0000005756597220 */ /* 0x080fe20000410000 */
[----:B------:R-:W-:Y:S02]  /*5160*/  HADD2.F32 R91, -RZ, R91.H0_H0 ;  /* 0x2000005bff5b7230 */ /* 0x000fe40000004100 */
[----:B------:R-:W-:Y:S01]  /*5170*/  FMUL.FTZ R87, R84, R87 ;  /* 0x0000005754577220 */ /* 0x000fe20000410000 */
[----:B------:R-:W-:Y:S02]  /*5180*/  HADD2.F32 R90, -RZ, R90.H0_H0 ;  /* 0x2000005aff5a7230 */ /* 0x000fe40000004100 */
[-C--:B------:R-:W-:Y:S01]  /*5190*/  FMUL.FTZ R88, R46, R97.reuse ;  /* 0x000000612e587220 */ /* 0x080fe20000410000 */
[C---:B------:R-:W-:Y:S01]  /*51a0*/  FMUL.FTZ R97, R47.reuse, R97 ;  /* 0x000000612f617220 */ /* 0x040fe20000410000 */
[-C--:B------:R-:W-:Y:S01]  /*51b0*/  FFMA.FTZ R89, R84, R91.reuse, -R89 ;  /* 0x0000005b54597223 */ /* 0x080fe20000010859 */
[----:B------:R-:W-:Y:S01]  /*51c0*/  FFMA.FTZ R86, R86, R91, R87 ;  /* 0x0000005b56567223 */ /* 0x000fe20000010057 */
[-C--:B------:R-:W-:Y:S01]  /*51d0*/  FFMA.FTZ R88, R47, R90.reuse, -R88 ;  /* 0x0000005a2f587223 */ /* 0x080fe20000010858 */
[----:B------:R-:W-:-:S03]  /*51e0*/  FFMA.FTZ R97, R46, R90, R97 ;  /* 0x0000005a2e617223 */ /* 0x000fc60000010061 */
[----:B------:R-:W-:Y:S02]  /*51f0*/  F2FP.SATFINITE.E4M3.F32.PACK_AB_MERGE_C R47, R86, R89, R99 ;  /* 0x00000059562f723e */ /* 0x000fe40004807063 */
[----:B------:R-:W-:-:S07]  /*5200*/  F2FP.SATFINITE.E4M3.F32.PACK_AB_MERGE_C R46, R97, R88, R96 ;  /* 0x00000058612e723e */ /* 0x000fce0004807060 */
.L_x_3220:
[----:B------:R-:W-:Y:S05]  /*5210*/  BSYNC B3 ;  /* 0x0000000000037941 */ /* 0x000fea0003800000 */
.L_x_3219:
[----:B--2---:R0:W-:Y:S02]  /*5220*/  STG.E.128 desc[UR54][R50.64+0x60], R44 ;  /* 0x0000602c32007986 */ /* 0x0041e4000c101d36 */
.L_x_3218:
[----:B------:R-:W-:Y:S05]  /*5230*/  BSYNC B2 ;  /* 0x0000000000027941 */ /* 0x000fea0003800000 */
.L_x_3217:
[----:B------:R-:W-:Y:S01]  /*5240*/  ISETP.NE.AND P3, PT, R38, RZ, PT ;  /* 0x000000ff2600720c */ /* 0x000fe20003f65270 */
[----:B------:R-:W-:-:S12]  /*5250*/  BSSY B2, `(.L_x_3221) ;  /* 0x0000074000027945 */ /* 0x000fd80003800000 */
[----:B------:R-:W-:Y:S05]  /*5260*/  @!P3 BRA `(.L_x_3222) ;  /* 0x0000000400c8b947 */ /* 0x000fea0003800000 */
[----:B0-234-:R0:W2:Y:S01]  /*5270*/  LDS.128 R44, [R40+0x29200] ;  /* 0x02920000282c7984 */ /* 0x01d0a20000000c00 */
[----:B------:R-:W-:Y:S01]  /*5280*/  IADD3 R84, R16, 0x40, RZ ;  /* 0x0000004010547810 */ /* 0x000fe20007ffe0ff */
[----:B------:R-:W-:Y:S03]  /*5290*/  BSSY B3, `(.L_x_3223) ;  /* 0x000006e000037945 */ /* 0x000fe60003800000 */
        /* <DEDUP_REMOVED lines=19> */
[----:B------:R-:W-:-:S02]  /*53d0*/  F2FP.F16.E4M3.UNPACK_B R44, R45 ;  /* 0x0000002dff2c723e */ /* 0x000fc400020006ff */
        /* <DEDUP_REMOVED lines=8> */
[----:B------:R-:W-:Y:S02]  /*5460*/  HADD2.F32 R88, -RZ, R83.H1_H1 ;  /* 0x30000053ff587230 */ /* 0x000fe40000004100 */
[----:B------:R-:W-:Y:S01]  /*5470*/  FMUL.FTZ R91, R81, R87 ;  /* 0x00000057515b7220 */ /* 0x000fe20000410000 */
[----:B------:R-:W-:-:S02]  /*5480*/  HADD2.F32 R85, -RZ, R84.H0_H0 ;  /* 0x20000054ff557230 */ /* 0x000fc40000004100 */
        /* <DEDUP_REMOVED lines=78> */
.L_x_3224:
[----:B------:R-:W-:Y:S05]  /*5970*/  BSYNC B3 ;  /* 0x0000000000037941 */ /* 0x000fea0003800000 */
.L_x_3223:
[----:B--2---:R0:W-:Y:S02]  /*5980*/  STG.E.128 desc[UR54][R50.64+0x80], R44 ;  /* 0x0000802c32007986 */ /* 0x0041e4000c101d36 */
.L_x_3222:
[----:B------:R-:W-:Y:S05]  /*5990*/  BSYNC B2 ;  /* 0x0000000000027941 */ /* 0x000fea0003800000 */
.L_x_3221:
[----:B------:R-:W-:-:S13]  /*59a0*/  ISETP.NE.AND P3, PT, R39, RZ, PT ;  /* 0x000000ff2700720c */ /* 0x000fda0003f65270 */
[----:B------:R-:W-:Y:S05]  /*59b0*/  @!P3 BRA `(.L_x_3204) ;  /* 0x0000000400c8b947 */ /* 0x000fea0003800000 */
[----:B0-234-:R0:W2:Y:S01]  /*59c0*/  LDS.128 R44, [R41+0x29200] ;  /* 0x02920000292c7984 */ /* 0x01d0a20000000c00 */
[----:B------:R-:W-:Y:S01]  /*59d0*/  VIADD R80, R16, 0x50 ;  /* 0x0000005010507836 */ /* 0x000fe20000000000 */
[----:B------:R-:W-:Y:S04]  /*59e0*/  BSSY B2, `(.L_x_3225) ;  /* 0x000006e000027945 */ /* 0x000fe80003800000 */
[----:B------:R-:W-:-:S13]  /*59f0*/  ISETP.GE.AND P3, PT, R80, R135, PT ;  /* 0x000000875000720c */ /* 0x000fda0003f66270 */
[----:B0-----:R-:W-:Y:S05]  /*5a00*/  @P3 BRA `(.L_x_3226) ;  /* 0x0000000400ac3947 */ /* 0x001fea0003800000 */
[----:B------:R-:W-:Y:S02]  /*5a10*/  SHF.R.U32.HI R83, RZ, 0x18, R79 ;  /* 0x00000018ff537819 */ /* 0x000fe4000001164f */
[----:B------:R-:W-:Y:S02]  /*5a20*/  LOP3.LUT R78, R79, 0xff, RZ, 0xc0, !PT ;  /* 0x000000ff4f4e7812 */ /* 0x000fe400078ec0ff */
[--C-:B------:R-:W-:Y:S02]  /*5a30*/  SHF.R.U32.HI R85, RZ, 0x18, R77.reuse ;  /* 0x00000018ff557819 */ /* 0x100fe4000001164d */
[----:B------:R-:W-:Y:S02]  /*5a40*/  LOP3.LUT R76, R77, 0xff, RZ, 0xc0, !PT ;  /* 0x000000ff4d4c7812 */ /* 0x000fe400078ec0ff */
[----:B------:R-:W-:Y:S02]  /*5a50*/  SHF.R.U32.HI R84, RZ, 0x8, R77 ;  /* 0x00000008ff547819 */ /* 0x000fe4000001164d */
[----:B------:R-:W-:-:S02]  /*5a60*/  SHF.R.U32.HI R80, RZ, 0x8, R79 ;  /* 0x00000008ff507819 */ /* 0x000fc4000001164f */
[----:B------:R-:W-:Y:S02]  /*5a70*/  SHF.R.U32.HI R81, RZ, 0x10, R79 ;  /* 0x00000010ff517819 */ /* 0x000fe4000001164f */
[----:B------:R-:W-:Y:S01]  /*5a80*/  SHF.R.U32.HI R82, RZ, 0x10, R77 ;  /* 0x00000010ff527819 */ /* 0x000fe2000001164d */
[----:B------:R-:W-:Y:S01]  /*5a90*/  IMAD.SHL.U32 R80, R80, 0x100, RZ ;  /* 0x0000010050507824 */ /* 0x000fe200078e00ff */
[----:B------:R-:W-:Y:S01]  /*5aa0*/  PRMT R79, R83, 0x654, R78 ;  /* 0x00000654534f7816 */ /* 0x000fe2000000004e */
[----:B------:R-:W-:Y:S01]  /*5ab0*/  IMAD.U32 R81, R81, 0x10000, RZ ;  /* 0x0001000051517824 */ /* 0x000fe200078e00ff */
[----:B------:R-:W-:Y:S01]  /*5ac0*/  PRMT R77, R85, 0x654, R76 ;  /* 0x00000654554d7816 */ /* 0x000fe2000000004c */
[----:B--2---:R-:W-:Y:S01]  /*5ad0*/  IMAD.MOV.U32 R76, RZ, RZ, R44 ;  /* 0x000000ffff4c7224 */ /* 0x004fe200078e002c */
[----:B------:R-:W-:Y:S02]  /*5ae0*/  SHF.L.U32 R78, R84, 0x8, RZ ;  /* 0x00000008544e7819 */ /* 0x000fe400000006ff */
[----:B------:R-:W-:-:S02]  /*5af0*/  LOP3.LUT R80, R79, 0xff00, R80, 0xf8, !PT ;  /* 0x0000ff004f507812 */ /* 0x000fc400078ef850 */
[----:B------:R-:W-:Y:S01]  /*5b00*/  LOP3.LUT R77, R77, 0xff00, R78, 0xf8, !PT ;  /* 0x0000ff004d4d7812 */ /* 0x000fe200078ef84e */
[----:B------:R-:W-:Y:S01]  /*5b10*/  IMAD.U32 R78, R82, 0x10000, RZ ;  /* 0x00010000524e7824 */ /* 0x000fe200078e00ff */
        /* <DEDUP_REMOVED lines=47> */
[----:B------:R-:W-:Y:S01]  /*5e10*/  F2FP.F16.E4M3.UNPACK_B R77, R47.H1 ;  /* 0x0000002fff4d723e */ /* 0x000fe200030006ff */
[--C-:B------:R-:W-:Y:S01]  /*5e20*/  HADD2.F32 R81, -RZ, R80.reuse.H1_H1 ;  /* 0x30000050ff517230 */ /* 0x100fe20000004100 */
[-C--:B------:R-:W-:Y:S01]  /*5e30*/  F2FP.F16.E4M3.UNPACK_B R83, R85.reuse.H1 ;  /* 0x00000055ff53723e */ /* 0x080fe200030006ff */
[----:B------:R-:W-:Y:S01]  /*5e40*/  HADD2.F32 R80, -RZ, R80.H0_H0 ;  /* 0x20000050ff507230 */ /* 0x000fe20000004100 */
[-C--:B------:R-:W-:Y:S01]  /*5e50*/  F2FP.F16.E4M3.UNPACK_B R76, R46.reuse.H1 ;  /* 0x0000002eff4c723e */ /* 0x080fe200030006ff */
        /* <DEDUP_REMOVED lines=25> */
[C---:B------:R-:W-:Y:S01]  /*5ff0*/  FMUL.FTZ R79, R77.reuse, R83 ;  /* 0x000000534d4f7220 */ /* 0x040fe20000410000 */
[----:B------:R-:W-:Y:S02]  /*6000*/  HADD2.F32 R82, -RZ, R82.H0_H0 ;  /* 0x20000052ff527230 */ /* 0x000fe40000004100 */
[-C--:B------:R-:W-:Y:S01]  /*6010*/  FFMA.FTZ R86, R77, R80.reuse, R86 ;  /* 0x000000504d567223 */ /* 0x080fe20000010056 */
[----:B------:R-:W-:Y:S01]  /*6020*/  F2FP.SATFINITE.E4M3.F32.PACK_AB_MERGE_C R84, R84, R89, RZ ;  /* 0x000000595454723e */ /* 0x000fe200048070ff */
[-C--:B------:R-:W-:Y:S01]  /*6030*/  FMUL.FTZ R78, R46, R85.reuse ;  /* 0x000000552e4e7220 */ /* 0x080fe20000410000 */
[----:B------:R-:W-:Y:S01]  /*6040*/  FMUL.FTZ R85, R47, R85 ;  /* 0x000000552f557220 */ /* 0x000fe20000410000 */
[----:B------:R-:W-:Y:S01]  /*6050*/  FFMA.FTZ R79, R76, R80, -R79 ;  /* 0x000000504c4f7223 */ /* 0x000fe2000001084f */
[----:B------:R-:W-:Y:S01]  /*6060*/  F2FP.SATFINITE.E4M3.F32.PACK_AB_MERGE_C R81, R81, R88, RZ ;  /* 0x000000585151723e */ /* 0x000fe200048070ff */
[-C--:B------:R-:W-:Y:S01]  /*6070*/  FFMA.FTZ R78, R47, R82.reuse, -R78 ;  /* 0x000000522f4e7223 */ /* 0x080fe2000001084e */
[----:B------:R-:W-:Y:S01]  /*6080*/  FFMA.FTZ R85, R46, R82, R85 ;  /* 0x000000522e557223 */ /* 0x000fe20000010055 */
[----:B------:R-:W-:-:S02]  /*6090*/  F2FP.SATFINITE.E4M3.F32.PACK_AB_MERGE_C R44, R152, R87, R90 ;  /* 0x00000057982c723e */ /* 0x000fc4000480705a */
[----:B------:R-:W-:Y:S02]  /*60a0*/  F2FP.SATFINITE.E4M3.F32.PACK_AB_MERGE_C R47, R86, R79, R81 ;  /* 0x0000004f562f723e */ /* 0x000fe40004807051 */
[----:B------:R-:W-:-:S07]  /*60b0*/  F2FP.SATFINITE.E4M3.F32.PACK_AB_MERGE_C R46, R85, R78, R84 ;  /* 0x0000004e552e723e */ /* 0x000fce0004807054 */
.L_x_3226:
[----:B------:R-:W-:Y:S05]  /*60c0*/  BSYNC B2 ;  /* 0x0000000000027941 */ /* 0x000fea0003800000 */
.L_x_3225:
[----:B--2---:R0:W-:Y:S02]  /*60d0*/  STG.E.128 desc[UR54][R50.64+0xa0], R44 ;  /* 0x0000a02c32007986 */ /* 0x0041e4000c101d36 */
.L_x_3204:
[----:B------:R-:W-:Y:S05]  /*60e0*/  BSYNC B1 ;  /* 0x0000000000017941 */ /* 0x000fea0003800000 */
.L_x_3203:
[----:B------:R-:W-:Y:S05]  /*60f0*/  @P4 BRA `(.L_x_3227) ;  /* 0x00000098000c4947 */ /* 0x000fea0003800000 */
[----:B------:R-:W-:Y:S01]  /*6100*/  ISETP.NE.AND P3, PT, R34, RZ, PT ;  /* 0x000000ff2200720c */ /* 0x000fe20003f65270 */
[----:B------:R-:W-:-:S12]  /*6110*/  BSSY B1, `(.L_x_3228) ;  /* 0x0000073000017945 */ /* 0x000fd80003800000 */
[----:B------:R-:W-:Y:S05]  /*6120*/  @!P3 BRA `(.L_x_3229) ;  /* 0x0000000400c4b947 */ /* 0x000fea0003800000 */
[----:B0-234-:R0:W2:Y:S01]  /*6130*/  LDS.128 R44, [R40+0x26200] ;  /* 0x02620000282c7984 */ /* 0x01d0a20000000c00 */
[----:B------:R-:W-:Y:S01]  /*6140*/  ISETP.GE.AND P3, PT, R16, R135, PT ;  /* 0x000000871000720c */ /* 0x000fe20003f66270 */
[----:B------:R-:W-:-:S12]  /*6150*/  BSSY B2, `(.L_x_3230) ;  /* 0x000006d000027945 */ /* 0x000fd80003800000 */
[----:B0-----:R-:W-:Y:S05]  /*6160*/  @P3 BRA `(.L_x_3231) ;  /* 0x0000000400ac3947 */ /* 0x001fea0003800000 */
[--C-:B------:R-:W-:Y:S02]  /*6170*/  SHF.R.U32.HI R51, RZ, 0x18, R73.reuse ;  /* 0x00000018ff337819 */ /* 0x100fe40000011649 */
[----:B------:R-:W-:Y:S02]  /*6180*/  LOP3.LUT R50, R73, 0xff, RZ, 0xc0, !PT ;  /* 0x000000ff49327812 */ /* 0x000fe400078ec0ff */
[--C-:B------:R-:W-:Y:S02]  /*6190*/  SHF.R.U32.HI R78, RZ, 0x8, R73.reuse ;  /* 0x00000008ff4e7819 */ /* 0x100fe40000011649 */
[----:B------:R-:W-:Y:S02]  /*61a0*/  SHF.R.U32.HI R77, RZ, 0x10, R73 ;  /* 0x00000010ff4d7819 */ /* 0x000fe40000011649 */
[----:B------:R-:W-:Y:S02]  /*61b0*/  SHF.R.U32.HI R73, RZ, 0x18, R75 ;  /* 0x00000018ff497819 */ /* 0x000fe4000001164b */
[----:B------:R-:W-:-:S02]  /*61c0*/  LOP3.LUT R72, R75, 0xff, RZ, 0xc0, !PT ;  /* 0x000000ff4b487812 */ /* 0x000fc400078ec0ff */
[--C-:B------:R-:W-:Y:S02]  /*61d0*/  SHF.R.U32.HI R74, RZ, 0x8, R75.reuse ;  /* 0x00000008ff4a7819 */ /* 0x100fe4000001164b */
[----:B------:R-:W-:Y:S02]  /*61e0*/  SHF.R.U32.HI R76, RZ, 0x10, R75 ;  /* 0x00000010ff4c7819 */ /* 0x000fe4000001164b */
[----:B------:R-:W-:Y:S01]  /*61f0*/  PRMT R73, R73, 0x654, R72 ;  /* 0x0000065449497816 */ /* 0x000fe20000000048 */
[----:B------:R-:W-:Y:S01]  /*6200*/  IMAD.SHL.U32 R72, R78, 0x100, RZ ;  /* 0x000001004e487824 */ /* 0x000fe200078e00ff */
[----:B------:R-:W-:Y:S01]  /*6210*/  PRMT R51, R51, 0x654, R50 ;  /* 0x0000065433337816 */ /* 0x000fe20000000032 */
[----:B------:R-:W-:Y:S01]  /*6220*/  IMAD.SHL.U32 R74, R74, 0x100, RZ ;  /* 0x000001004a4a7824 */ /* 0x000fe200078e00ff */
[----:B--2---:R-:W-:Y:S01]  /*6230*/  MOV R50, R44 ;  /* 0x0000002c00327202 */ /* 0x004fe20000000f00 */
[----:B------:R-:W-:Y:S01]  /*6240*/  IMAD.U32 R76, R76, 0x10000, RZ ;  /* 0x000100004c4c7824 */ /* 0x000fe200078e00ff */
[----:B------:R-:W-:Y:S01]  /*6250*/  LOP3.LUT R51, R51, 0xff00, R72, 0xf8, !PT ;  /* 0x0000ff0033337812 */ /* 0x000fe200078ef848 */
[----:B------:R-:W-:Y:S01]  /*6260*/  IMAD.U32 R72, R77, 0x10000, RZ ;  /* 0x000100004d487824 */ /* 0x000fe200078e00ff */
[----:B------:R-:W-:-:S02]  /*6270*/  LOP3.LUT R73, R73, 0xff00, R74, 0xf8, !PT ;  /* 0x0000ff0049497812 */ /* 0x000fc400078ef84a */
[-C--:B------:R-:W-:Y:S02]  /*6280*/  F2FP.F16.E4M3.UNPACK_B R44, R45.reuse ;  /* 0x0000002dff2c723e */ /* 0x080fe400020006ff */
[----:B------:R-:W-:Y:S02]  /*6290*/  F2FP.F16.E4M3.UNPACK_B R74, R158.H1 ;  /* 0x0000009eff4a723e */ /* 0x000fe400030006ff */
[----:B------:R-:W-:Y:S02]  /*62a0*/  F2FP.F16.E4M3.UNPACK_B R45, R45.H1 ;  /* 0x0000002dff2d723e */ /* 0x000fe400030006ff */
[----:B------:R-:W-:Y:S01]  /*62b0*/  LOP3.LUT R78, R73, 0xff0000, R76, 0xf8, !PT ;  /* 0x00ff0000494e7812 */ /* 0x000fe200078ef84c */
[--C-:B------:R-:W-:Y:S01]  /*62c0*/  HADD2.F32 R77, -RZ, R74.reuse.H1_H1 ;  /* 0x3000004aff4d7230 */ /* 0x100fe20000004100 */
[----:B------:R-:W-:Y:S01]  /*62d0*/  F2FP.F16.E4M3.UNPACK_B R73, R156.H1 ;  /* 0x0000009cff49723e */ /* 0x000fe200030006ff */
        /* <DEDUP_REMOVED lines=17> */
[----:B------:R-:W-:Y:S01]  /*63f0*/  FFMA.FTZ R85, R72, R73, R77 ;  /* 0x0000004948557223 */ /* 0x000fe2000001004d */
[----:B------:R-:W-:Y:S01]  /*6400*/  F2FP.F16.E4M3.UNPACK_B R50, R50 ;  /* 0x00000032ff32723e */ /* 0x000fe200020006ff */
[----:B------:R-:W-:Y:S01]  /*6410*/  FFMA.FTZ R83, R51, R74, R76 ;  /* 0x0000004a33537223 */ /* 0x000fe2000001004c */
[----:B------:R-:W-:-:S02]  /*6420*/  HADD2.F32 R74, -RZ, R158.H1_H1 ;  /* 0x3000009eff4a7230 */ /* 0x000fc40000004100 */
[--C-:B------:R-:W-:Y:S01]  /*6430*/  HADD2.F32 R51, -RZ, R45.reuse.H0_H0 ;  /* 0x2000002dff337230 */ /* 0x100fe20000004100 */
[----:B------:R-:W-:Y:S01]  /*6440*/  F2FP.SATFINITE.E4M3.F32.PACK_AB_MERGE_C R87, R85, R82, RZ ;  /* 0x000000525557723e */ /* 0x000fe200048070ff */
[----:B------:R-:W-:Y:S02]  /*6450*/  HADD2.F32 R72, -RZ, R45.H1_H1 ;  /* 0x3000002dff487230 */ /* 0x000fe40000004100 */
[----:B------:R-:W-:Y:S02]  /*6460*/  HADD2.F32 R73, -RZ, R156.H1_H1 ;  /* 0x3000009cff497230 */ /* 0x000fe40000004100 */
[-C--:B------:R-:W-:Y:S01]  /*6470*/  FMUL.FTZ R79, R51, R74.reuse ;  /* 0x0000004a334f7220 */ /* 0x080fe20000410000 */
[----:B------:R-:W-:Y:S02]  /*6480*/  HADD2.F32 R158, -RZ, R158.H0_H0 ;  /* 0x2000009eff9e7230 */ /* 0x000fe40000004100 */
[----:B------:R-:W-:Y:S01]  /*6490*/  FMUL.FTZ R76, R72, R74 ;  /* 0x0000004a484c7220 */ /* 0x000fe20000410000 */
[----:B------:R-:W-:-:S02]  /*64a0*/  HADD2.F32 R45, -RZ, R50.H0_H0 ;  /* 0x20000032ff2d7230 */ /* 0x000fc40000004100 */
[-C--:B------:R-:W-:Y:S01]  /*64b0*/  FFMA.FTZ R79, R72, R73.reuse, R79 ;  /* 0x00000049484f7223 */ /* 0x080fe2000001004f */
[----:B------:R-:W-:Y:S02]  /*64c0*/  HADD2.F32 R50, -RZ, R50.H1_H1 ;  /* 0x30000032ff327230 */ /* 0x000fe40000004100 */
[----:B------:R-:W-:Y:S01]  /*64d0*/  FFMA.FTZ R76, R51, R73, -R76 ;  /* 0x00000049334c7223 */ /* 0x000fe2000001084c */
[----:B------:R-:W-:Y:S02]  /*64e0*/  HADD2.F32 R156, -RZ, R156.H0_H0 ;  /* 0x2000009cff9c7230 */ /* 0x000fe40000004100 */
[-C--:B------:R-:W-:Y:S01]  /*64f0*/  FMUL.FTZ R77, R45, R158.reuse ;  /* 0x0000009e2d4d7220 */ /* 0x080fe20000410000 */
[----:B------:R-:W-:Y:S01]  /*6500*/  F2FP.F16.E4M3.UNPACK_B R73, R75.H1 ;  /* 0x0000004bff49723e */ /* 0x000fe200030006ff */
[C---:B------:R-:W-:Y:S01]  /*6510*/  FMUL.FTZ R74, R50.reuse, R158 ;  /* 0x0000009e324a7220 */ /* 0x040fe20000410000 */
[----:B------:R-:W-:Y:S01]  /*6520*/  F2FP.SATFINITE.E4M3.F32.PACK_AB_MERGE_C R86, R79, R76, RZ ;  /* 0x0000004c4f56723e */ /* 0x000fe200048070ff */
[-C--:B------:R-:W-:Y:S01]  /*6530*/  FFMA.FTZ R81, R50, R156.reuse, R77 ;  /* 0x0000009c32517223 */ /* 0x080fe2000001004d */
[----:B------:R-:W-:Y:S01]  /*6540*/  F2FP.F16.E4M3.UNPACK_B R50, R47.H1 ;  /* 0x0000002fff32723e */ /* 0x000fe200030006ff */
[----:B------:R-:W-:Y:S01]  /*6550*/  FFMA.FTZ R80, R45, R156, -R74 ;  /* 0x0000009c2d507223 */ /* 0x000fe2000001084a */
[----:B------:R-:W-:Y:S01]  /*6560*/  F2FP.F16.E4M3.UNPACK_B R76, R78.H1 ;  /* 0x0000004eff4c723e */ /* 0x000fe200030006ff */
        /* <DEDUP_REMOVED lines=24> */
[----:B------:R-:W-:Y:S02]  /*66f0*/  HADD2.F32 R47, -RZ, R47.H1_H1 ;  /* 0x3000002fff2f7230 */ /* 0x000fe40000004100 */
[--C-:B------:R-:W-:Y:S01]  /*6700*/  HADD2.F32 R45, -RZ, R46.reuse.H0_H0 ;  /* 0x2000002eff2d7230 */ /* 0x100fe20000004100 */
[----:B------:R-:W-:Y:S01]  /*6710*/  F2FP.SATFINITE.E4M3.F32.PACK_AB_MERGE_C R77, R77, R82, RZ ;  /* 0x000000524d4d723e */ /* 0x000fe200048070ff */
[----:B------:R-:W-:-:S02]  /*6720*/  HADD2.F32 R46, -RZ, R46.H1_H1 ;  /* 0x3000002eff2e7230 */ /* 0x000fc40000004100 */
[-C--:B------:R-:W-:Y:S01]  /*6730*/  FMUL.FTZ R79, R47, R76.reuse ;  /* 0x0000004c2f4f7220 */ /* 0x080fe20000410000 */
[----:B------:R-:W-:Y:S02]  /*6740*/  HADD2.F32 R73, -RZ, R73.H0_H0 ;  /* 0x20000049ff497230 */ /* 0x000fe40000004100 */
[----:B------:R-:W-:Y:S01]  /*6750*/  FMUL.FTZ R76, R50, R76 ;  /* 0x0000004c324c7220 */ /* 0x000fe20000410000 */
        /* <DEDUP_REMOVED lines=12> */
.L_x_3231:
[----:B------:R-:W-:Y:S05]  /*6820*/  BSYNC B2 ;  /* 0x0000000000027941 */ /* 0x000fea0003800000 */
.L_x_3230:
[----:B--2---:R0:W-:Y:S02]  /*6830*/  STG.E.128 desc[UR54][R48.64], R44 ;  /* 0x0000002c30007986 */ /* 0x0041e4000c101d36 */
.L_x_3229:
[----:B------:R-:W-:Y:S05]  /*6840*/  BSYNC B1 ;  /* 0x0000000000017941 */ /* 0x000fea0003800000 */
.L_x_3228:
        /* <DEDUP_REMOVED lines=17> */
[----:B------:R-:W-:Y:S01]  /*6960*/  PRMT R70, R69, 0x654, R68 ;  /* 0x0000065445467816 */ /* 0x000fe20000000044 */
[----:B------:R-:W-:Y:S01]  /*6970*/  IMAD.SHL.U32 R69, R72, 0x100, RZ ;  /* 0x0000010048457824 */ /* 0x000fe200078e00ff */
[----:B------:R-:W-:Y:S02]  /*6980*/  SHF.R.U32.HI R73, RZ, 0x10, R71 ;  /* 0x00000010ff497819 */ /* 0x000fe40000011647 */
[----:B------:R-:W-:Y:S01]  /*6990*/  LOP3.LUT R68, R51, 0xff00, R50, 0xf8, !PT ;  /* 0x0000ff0033447812 */ /* 0x000fe200078ef832 */
[----:B------:R-:W-:Y:S01]  /*69a0*/  IMAD.U32 R51, R75, 0x10000, RZ ;  /* 0x000100004b337824 */ /* 0x000fe200078e00ff */
[----:B------:R-:W-:-:S02]  /*69b0*/  LOP3.LUT R72, R70, 0xff00, R69, 0xf8, !PT ;  /* 0x0000ff0046487812 */ /* 0x000fc400078ef845 */
[----:B------:R-:W-:Y:S02]  /*69c0*/  SHF.L.U32 R69, R73, 0x10, RZ ;  /* 0x0000001049457819 */ /* 0x000fe400000006ff */
[----:B------:R-:W-:Y:S02]  /*69d0*/  F2FP.F16.E4M3.UNPACK_B R70, R154.H1 ;  /* 0x0000009aff46723e */ /* 0x000fe400030006ff */
        /* <DEDUP_REMOVED lines=89> */
.L_x_3235:
[----:B------:R-:W-:Y:S05]  /*6f70*/  BSYNC B2 ;  /* 0x0000000000027941 */ /* 0x000fea0003800000 */
.L_x_3234:
[----:B--2---:R0:W-:Y:S02]  /*6f80*/  STG.E.128 desc[UR54][R48.64+0x20], R44 ;  /* 0x0000202c30007986 */ /* 0x0041e4000c101d36 */
.L_x_3233:
[----:B------:R-:W-:Y:S05]  /*6f90*/  BSYNC B1 ;  /* 0x0000000000017941 */ /* 0x000fea0003800000 */
.L_x_3232:
        /* <DEDUP_REMOVED lines=8> */
[----:B------:R-:W-:Y:S01]  /*7020*/  SHF.R.U32.HI R71, RZ, 0x8, R65 ;  /* 0x00000008ff477819 */ /* 0x000fe20000011641 */
[----:B--2---:R-:W-:Y:S01]  /*7030*/  IMAD.MOV.U32 R64, RZ, RZ, R47 ;  /* 0x000000ffff407224 */ /* 0x004fe200078e002f */
[----:B------:R-:W-:Y:S01]  /*7040*/  SHF.R.U32.HI R66, RZ, 0x8, R67 ;  /* 0x00000008ff427819 */ /* 0x000fe20000011643 */
[----:B------:R-:W-:Y:S01]  /*7050*/  IMAD.MOV.U32 R51, RZ, RZ, R46 ;  /* 0x000000ffff337224 */ /* 0x000fe200078e002e */
[--C-:B------:R-:W-:Y:S01]  /*7060*/  SHF.R.U32.HI R73, RZ, 0x18, R65.reuse ;  /* 0x00000018ff497819 */ /* 0x100fe20000011641 */
[----:B------:R-:W-:Y:S01]  /*7070*/  IMAD.SHL.U32 R47, R71, 0x100, RZ ;  /* 0x00000100472f7824 */ /* 0x000fe200078e00ff */
[----:B------:R-:W-:Y:S01]  /*7080*/  LOP3.LUT R50, R65, 0xff, RZ, 0xc0, !PT ;  /* 0x000000ff41327812 */ /* 0x000fe200078ec0ff */
[----:B------:R-:W-:Y:S01]  /*7090*/  IMAD.SHL.U32 R46, R66, 0x100, RZ ;  /* 0x00000100422e7824 */ /* 0x000fe200078e00ff */
[----:B------:R-:W-:Y:S02]  /*70a0*/  SHF.R.U32.HI R69, RZ, 0x10, R65 ;  /* 0x00000010ff457819 */ /* 0x000fe40000011641 */
[----:B------:R-:W-:-:S02]  /*70b0*/  SHF.R.U32.HI R70, RZ, 0x18, R67 ;  /* 0x00000018ff467819 */ /* 0x000fc40000011643 */
[----:B------:R-:W-:Y:S02]  /*70c0*/  LOP3.LUT R65, R67, 0xff, RZ, 0xc0, !PT ;  /* 0x000000ff43417812 */ /* 0x000fe400078ec0ff */
[----:B------:R-:W-:Y:S02]  /*70d0*/  PRMT R50, R73, 0x654, R50 ;  /* 0x0000065449327816 */ /* 0x000fe40000000032 */
[----:B------:R-:W-:Y:S02]  /*70e0*/  SHF.R.U32.HI R68, RZ, 0x10, R67 ;  /* 0x00000010ff447819 */ /* 0x000fe40000011643 */
        /* <DEDUP_REMOVED lines=96> */
.L_x_3239:
[----:B------:R-:W-:Y:S05]  /*76f0*/  BSYNC B2 ;  /* 0x0000000000027941 */ /* 0x000fea0003800000 */
.L_x_3238:
[----:B--2---:R0:W-:Y:S02]  /*7700*/  STG.E.128 desc[UR54][R48.64+0x40], R44 ;  /* 0x0000402c30007986 */ /* 0x0041e4000c101d36 */
.L_x_3237:
[----:B------:R-:W-:Y:S05]  /*7710*/  BSYNC B1 ;  /* 0x0000000000017941 */ /* 0x000fea0003800000 */
.L_x_3236:
        /* <DEDUP_REMOVED lines=8> */
[--C-:B------:R-:W-:Y:S01]  /*77a0*/  SHF.R.U32.HI R68, RZ, 0x10, R61.reuse ;  /* 0x00000010ff447819 */ /* 0x100fe2000001163d */
[----:B--2---:R-:W-:Y:S01]  /*77b0*/  IMAD.MOV.U32 R51, RZ, RZ, R46 ;  /* 0x000000ffff337224 */ /* 0x004fe200078e002e */
[----:B------:R-:W-:Y:S01]  /*77c0*/  SHF.R.U32.HI R66, RZ, 0x8, R61 ;  /* 0x00000008ff427819 */ /* 0x000fe2000001163d */
[----:B------:R-:W-:Y:S01]  /*77d0*/  IMAD.MOV.U32 R60, RZ, RZ, R47 ;  /* 0x000000ffff3c7224 */ /* 0x000fe200078e002f */
[----:B------:R-:W-:Y:S02]  /*77e0*/  LOP3.LUT R50, R61, 0xff, RZ, 0xc0, !PT ;  /* 0x000000ff3d327812 */ /* 0x000fe400078ec0ff */
[----:B------:R-:W-:Y:S01]  /*77f0*/  SHF.R.U32.HI R67, RZ, 0x18, R61 ;  /* 0x00000018ff437819 */ /* 0x000fe2000001163d */
[----:B------:R-:W-:Y:S01]  /*7800*/  IMAD.SHL.U32 R46, R66, 0x100, RZ ;  /* 0x00000100422e7824 */ /* 0x000fe200078e00ff */
[----:B------:R-:W-:Y:S02]  /*7810*/  SHF.R.U32.HI R64, RZ, 0x8, R63 ;  /* 0x00000008ff407819 */ /* 0x000fe4000001163f */
[----:B------:R-:W-:-:S02]  /*7820*/  LOP3.LUT R61, R63, 0xff, RZ, 0xc0, !PT ;  /* 0x000000ff3f3d7812 */ /* 0x000fc400078ec0ff */
[--C-:B------:R-:W-:Y:S02]  /*7830*/  SHF.R.U32.HI R62, RZ, 0x18, R63.reuse ;  /* 0x00000018ff3e7819 */ /* 0x100fe4000001163f */
[----:B------:R-:W-:Y:S02]  /*7840*/  SHF.R.U32.HI R65, RZ, 0x10, R63 ;  /* 0x00000010ff417819 */ /* 0x000fe4000001163f */
[----:B------:R-:W-:Y:S01]  /*7850*/  PRMT R62, R62, 0x654, R61 ;  /* 0x000006543e3e7816 */ /* 0x000fe2000000003d */
[----:B------:R-:W-:Y:S01]  /*7860*/  IMAD.SHL.U32 R61, R64, 0x100, RZ ;  /* 0x00000100403d7824 */ /* 0x000fe200078e00ff */
[----:B------:R-:W-:-:S04]  /*7870*/  PRMT R47, R67, 0x654, R50 ;  /* 0x00000654432f7816 */ /* 0x000fc80000000032 */
[----:B------:R-:W-:Y:S01]  /*7880*/  LOP3.LUT R64, R62, 0xff00, R61, 0xf8, !PT ;  /* 0x0000ff003e407812 */ /* 0x000fe200078ef83d */
[----:B------:R-:W-:Y:S01]  /*7890*/  IMAD.U32 R61, R65, 0x10000, RZ ;  /* 0x00010000413d7824 */ /* 0x000fe200078e00ff */
        /* <DEDUP_REMOVED lines=93> */
.L_x_3243:
[----:B------:R-:W-:Y:S05]  /*7e70*/  BSYNC B2 ;  /* 0x0000000000027941 */ /* 0x000fea0003800000 */
.L_x_3242:
[----:B--2---:R0:W-:Y:S02]  /*7e80*/  STG.E.128 desc[UR54][R48.64+0x60], R44 ;  /* 0x0000602c30007986 */ /* 0x0041e4000c101d36 */
.L_x_3241:
[----:B------:R-:W-:Y:S05]  /*7e90*/  BSYNC B1 ;  /* 0x0000000000017941 */ /* 0x000fea0003800000 */
.L_x_3240:
        /* <DEDUP_REMOVED lines=10> */
[--C-:B------:R-:W-:Y:S01]  /*7f40*/  SHF.R.U32.HI R65, RZ, 0x18, R57.reuse ;  /* 0x00000018ff417819 */ /* 0x100fe20000011639 */
[----:B------:R-:W-:Y:S01]  /*7f50*/  IMAD.MOV.U32 R51, RZ, RZ, R46 ;  /* 0x000000ffff337224 */ /* 0x000fe200078e002e */
[----:B------:R-:W-:Y:S01]  /*7f60*/  LOP3.LUT R50, R57, 0xff, RZ, 0xc0, !PT ;  /* 0x000000ff39327812 */ /* 0x000fe200078ec0ff */
[----:B------:R-:W-:Y:S01]  /*7f70*/  IMAD.SHL.U32 R47, R63, 0x100, RZ ;  /* 0x000001003f2f7824 */ /* 0x000fe200078e00ff */
[----:B------:R-:W-:Y:S02]  /*7f80*/  SHF.R.U32.HI R61, RZ, 0x10, R57 ;  /* 0x00000010ff3d7819 */ /* 0x000fe40000011639 */
[----:B------:R-:W-:Y:S02]  /*7f90*/  SHF.R.U32.HI R62, RZ, 0x18, R59 ;  /* 0x00000018ff3e7819 */ /* 0x000fe4000001163b */
[----:B------:R-:W-:-:S02]  /*7fa0*/  LOP3.LUT R57, R59, 0xff, RZ, 0xc0, !PT ;  /* 0x000000ff3b397812 */ /* 0x000fc400078ec0ff */
[--C-:B------:R-:W-:Y:S02]  /*7fb0*/  SHF.R.U32.HI R58, RZ, 0x8, R59.reuse ;  /* 0x00000008ff3a7819 */ /* 0x100fe4000001163b */
[----:B------:R-:W-:Y:S02]  /*7fc0*/  SHF.R.U32.HI R60, RZ, 0x10, R59 ;  /* 0x00000010ff3c7819 */ /* 0x000fe4000001163b */
[----:B------:R-:W-:Y:S02]  /*7fd0*/  PRMT R50, R65, 0x654, R50 ;  /* 0x0000065441327816 */ /* 0x000fe40000000032 */
[----:B------:R-:W-:Y:S01]  /*7fe0*/  PRMT R57, R62, 0x654, R57 ;  /* 0x000006543e397816 */ /* 0x000fe20000000039 */
[----:B------:R-:W-:Y:S01]  /*7ff0*/  IMAD.U32 R60, R60, 0x10000, RZ ;  /* 0x000100003c3c7824 */ /* 0x000fe200078e00ff */
[----:B------:R-:W-:Y:S02]  /*8000*/  SHF.L.U32 R46, R58, 0x8, RZ ;  /* 0x000000083a2e7819 */ /* 0x000fe400000006ff */
        /* <DEDUP_REMOVED lines=94> */
.L_x_3247:
[----:B------:R-:W-:Y:S05]  /*85f0*/  BSYNC B2 ;  /* 0x0000000000027941 */ /* 0x000fea0003800000 */
.L_x_3246:
[----:B--2---:R0:W-:Y:S02]  /*8600*/  STG.E.128 desc[UR54][R48.64+0x80], R44 ;  /* 0x0000802c30007986 */ /* 0x0041e4000c101d36 */
.L_x_3245:
[----:B------:R-:W-:Y:S05]  /*8610*/  BSYNC B1 ;  /* 0x0000000000017941 */ /* 0x000fea0003800000 */
.L_x_3244:
[----:B------:R-:W-:-:S13]  /*8620*/  ISETP.NE.AND P3, PT, R39, RZ, PT ;  /* 0x000000ff2700720c */ /* 0x000fda0003f65270 */
        /* <DEDUP_REMOVED lines=10> */
[----:B------:R-:W-:Y:S02]  /*86d0*/  LOP3.LUT R50, R53, 0xff, RZ, 0xc0, !PT ;  /* 0x000000ff35327812 */ /* 0x000fe400078ec0ff */
[----:B------:R-:W-:Y:S02]  /*86e0*/  SHF.R.U32.HI R59, RZ, 0x18, R53 ;  /* 0x00000018ff3b7819 */ /* 0x000fe40000011635 */
[--C-:B------:R-:W-:Y:S02]  /*86f0*/  SHF.R.U32.HI R53, RZ, 0x8, R55.reuse ;  /* 0x00000008ff357819 */ /* 0x100fe40000011637 */
[----:B------:R-:W-:-:S02]  /*8700*/  SHF.R.U32.HI R57, RZ, 0x10, R55 ;  /* 0x00000010ff397819 */ /* 0x000fc40000011637 */
[----:B------:R-:W-:Y:S01]  /*8710*/  LOP3.LUT R54, R55, 0xff0000ff, RZ, 0xc0, !PT ;  /* 0xff0000ff37367812 */ /* 0x000fe200078ec0ff */
        /* <DEDUP_REMOVED lines=98> */
.L_x_3249:
[----:B------:R-:W-:Y:S05]  /*8d40*/  BSYNC B1 ;  /* 0x0000000000017941 */ /* 0x000fea0003800000 */
.L_x_3248:
[----:B--2---:R0:W-:Y:S01]  /*8d50*/  STG.E.128 desc[UR54][R48.64+0xa0], R44 ;  /* 0x0000a02c30007986 */ /* 0x0041e2000c101d36 */
[----:B------:R-:W-:Y:S05]  /*8d60*/  BRA `(.L_x_3227) ;  /* 0x0000006800f07947 */ /* 0x000fea0003800000 */
.L_x_3195:
        /* <DEDUP_REMOVED lines=31> */
[----:B------:R-:W-:Y:S02]  /*8f60*/  CS2R R90, SRZ ;  /* 0x00000000005a7805 */ /* 0x000fe4000001ff00 */
[----:B------:R-:W-:Y:S02]  /*8f70*/  CS2R R88, SRZ ;  /* 0x0000000000587805 */ /* 0x000fe4000001ff00 */
[----:B------:R-:W-:Y:S01]  /*8f80*/  IADD3.X R97, R14, UR5, R100, P2, P3 ;  /* 0x000000050e617c10 */ /* 0x000fe200097e6464 */
[----:B------:R-:W-:-:S02]  /*8f90*/  ULDC.64 UR4, c[0x0][0x3e0] ;  /* 0x0000f80000047ab9 */ /* 0x000fc40000000a00 */
[----:B------:R-:W-:-:S04]  /*8fa0*/  IADD3 R98, P2, P3, R106, UR4, R92 ;  /* 0x000000046a627c10 */ /* 0x000fc8000fb5e05c */
[----:B------:R-:W-:Y:S02]  /*8fb0*/  IADD3.X R99, R20, UR5, R43, P2, P3 ;  /* 0x0000000514637c10 */ /* 0x000fe400097e642b */
[----:B------:R-:W-:Y:S02]  /*8fc0*/  ISETP.GE.AND P2, PT, R22, R135, PT ;  /* 0x000000871600720c */ /* 0x000fe40003f46270 */
[----:B------:R-:W-:Y:S02]  /*8fd0*/  CS2R R50, SRZ ;  /* 0x0000000000327805 */ /* 0x000fe4000001ff00 */
[----:B------:R-:W-:Y:S02]  /*8fe0*/  CS2R R48, SRZ ;  /* 0x0000000000307805 */ /* 0x000fe4000001ff00 */
[----:B------:R-:W-:Y:S02]  /*8ff0*/  CS2R R62, SRZ ;  /* 0x00000000003e7805 */ /* 0x000fe4000001ff00 */
[----:B------:R-:W-:-:S05]  /*9000*/  CS2R R60, SRZ ;  /* 0x00000000003c7805 */ /* 0x000fca000001ff00 */
[----:B------:R0:W5:Y:S04]  /*9010*/  @!P2 LDG.E.128 R52, desc[UR54][R96.64] ;  /* 0x000000366034a981 */ /* 0x000168000c1e1d00 */
[----:B------:R0:W5:Y:S01]  /*9020*/  @!P2 LDG.E.128 R88, desc[UR54][R98.64] ;  /* 0x000000366258a981 */ /* 0x000162000c1e1d00 */
[----:B------:R-:W-:Y:S02]  /*9030*/  ISETP.GE.AND P2, PT, R221, R135, PT ;  /* 0x00000087dd00720c */ /* 0x000fe40003f46270 */
[----:B------:R-:W-:Y:S02]  /*9040*/  CS2R R46, SRZ ;  /* 0x00000000002e7805 */ /* 0x000fe4000001ff00 */
[----:B------:R-:W-:Y:S02]  /*9050*/  CS2R R44, SRZ ;  /* 0x00000000002c7805 */ /* 0x000fe4000001ff00 */
[----:B------:R-:W-:-:S02]  /*9060*/  CS2R R58, SRZ ;  /* 0x00000000003a7805 */ /* 0x000fc4000001ff00 */
[----:B------:R-:W-:-:S05]  /*9070*/  CS2R R56, SRZ ;  /* 0x0000000000387805 */ /* 0x000fca000001ff00 */
[----:B------:R0:W5:Y:S04]  /*9080*/  @!P2 LDG.E.128 R48, desc[UR54][R96.64+0x20] ;  /* 0x000020366030a981 */ /* 0x000168000c1e1d00 */
[----:B------:R0:W5:Y:S01]  /*9090*/  @!P2 LDG.E.128 R60, desc[UR54][R98.64+0x20] ;  /* 0x00002036623ca981 */ /* 0x000162000c1e1d00 */
[----:B------:R-:W-:-:S13]  /*90a0*/  ISETP.GE.AND P2, PT, R222, R135, PT ;  /* 0x00000087de00720c */ /* 0x000fda0003f46270 */
[----:B------:R0:W5:Y:S04]  /*90b0*/  @!P2 LDG.E.128 R44, desc[UR54][R96.64+0x40] ;  /* 0x00004036602ca981 */ /* 0x000168000c1e1d00 */
[----:B------:R0:W5:Y:S02]  /*90c0*/  @!P2 LDG.E.128 R56, desc[UR54][R98.64+0x40] ;  /* 0x000040366238a981 */ /* 0x000164000c1e1d00 */
.L_x_3251:
[----:B------:R-:W-:Y:S05]  /*90d0*/  BSYNC B1 ;  /* 0x0000000000017941 */ /* 0x000fea0003800000 */
.L_x_3250:
[----:B0-----:R-:W-:Y:S01]  /*90e0*/  VIADD R96, R220, 0x80 ;  /* 0x00000080dc607836 */ /* 0x001fe20000000000 */
[----:B------:R-:W-:Y:S01]  /*90f0*/  BSSY B1, `(.L_x_3252) ;  /* 0x0000024000017945 */ /* 0x000fe20003800000 */
[----:B-----5:R-:W-:Y:S01]  /*9100*/  IMAD.MOV.U32 R167, RZ, RZ, R46 ;  /* 0x000000ffffa77224 */ /* 0x020fe200078e002e */
[----:B------:R-:W-:Y:S02]  /*9110*/  MOV R168, R44 ;  /* 0x0000002c00a87202 */ /* 0x000fe40000000f00 */
[----:B------:R-:W-:-:S13]  /*9120*/  ISETP.GE.AND P3, PT, R96, R42, PT ;  /* 0x0000002a6000720c */ /* 0x000fda0003f66270 */
[----:B------:R-:W-:Y:S05]  /*9130*/  @P3 BRA `(.L_x_3253) ;  /* 0x00000000007c3947 */ /* 0x000fea0003800000 */
[----:B------:R-:W-:Y:S01]  /*9140*/  IADD3 R93, P2, P5, R112, R94, R9 ;  /* 0x0000005e705d7210 */ /* 0x000fe20007d5e009 */
[----:B------:R-:W-:Y:S01]  /*9150*/  ULDC.64 UR4, c[0x0][0x3c8] ;  /* 0x0000f20000047ab9 */ /* 0x000fe20000000a00 */
[----:B------:R-:W-:Y:S02]  /*9160*/  CS2R R74, SRZ ;  /* 0x00000000004a7805 */ /* 0x000fe4000001ff00 */
[----:B------:R-:W-:Y:S02]  /*9170*/  CS2R R72, SRZ ;  /* 0x0000000000487805 */ /* 0x000fe4000001ff00 */
[----:B------:R-:W-:Y:S02]  /*9180*/  IADD3.X R100, R14, R100, R8, P2, P5 ;  /* 0x000000640e647210 */ /* 0x000fe400017ea408 */
[----:B------:R-:W-:Y:S02]  /*9190*/  CS2R R86, SRZ ;  /* 0x0000000000567805 */ /* 0x000fe4000001ff00 */
[----:B------:R-:W-:-:S02]  /*91a0*/  IADD3 R94, P2, P5, R106, R92, R11 ;  /* 0x0000005c6a5e7210 */ /* 0x000fc40007d5e00b */
[----:B------:R-:W-:Y:S02]  /*91b0*/  CS2R R84, SRZ ;  /* 0x0000000000547805 */ /* 0x000fe4000001ff00 */
        /* <DEDUP_REMOVED lines=23> */
.L_x_3253:
[----:B------:R-:W-:Y:S05]  /*9330*/  BSYNC B1 ;  /* 0x0000000000017941 */ /* 0x000fea0003800000 */
.L_x_3252:
        /* <DEDUP_REMOVED lines=26> */
.L_x_3254:
[----:B------:R-:W-:Y:S01]  /*94e0*/  IMAD R43, R19, 0x8, R18 ;  /* 0x00000008132b7824 */ /* 0x000fe200078e0212 */
[----:B------:R-:W-:Y:S01]  /*94f0*/  SHF.L.U32 R100, R223, 0x1f, RZ ;  /* 0x0000001fdf647819 */ /* 0x000fe200000006ff */
[----:B------:R-:W1:Y:S01]  /*9500*/  LDC R156, c[0x0][0x2e4] ;  /* 0x0000b900ff9c7b82 */ /* 0x000e620000000800 */
[----:B------:R-:W-:Y:S02]  /*9510*/  BSSY B1, `(.L_x_3255) ;  /* 0x0000004000017945 */ /* 0x000fe40003800000 */
[----:B------:R-:W2:Y:S05]  /*9520*/  SYNCS.PHASECHK.TRANS64.TRYWAIT P5, [R43+URZ+0x33490], R100 ;  /* 0x033490642b0075a7 */ /* 0x000eaa00080a017f */
[----:B------:R-:W3:Y:S01]  /*9530*/  LDC.64 R138, c[0x0][0x2f0] ;  /* 0x0000bc00ff8a7b82 */ /* 0x000ee20000000a00 */
[----:B--2---:R-:W-:Y:S05]  /*9540*/  @!P5 BRA `(.L_x_3256) ;  /* 0x00000200006cd947 */ /* 0x004fea0003800000 */
.L_x_3512:
[----:B------:R-:W-:Y:S05]  /*9550*/  BSYNC B1 ;  /* 0x0000000000017941 */ /* 0x000fea0003800000 */
.L_x_3255:
[----:B------:R-:W-:Y:S01]  /*9560*/  BSSY B1, `(.L_x_3257) ;  /* 0x00002fa000017945 */ /* 0x000fe20003800000 */
[----:B-1----:R-:W-:Y:S02]  /*9570*/  IMAD.IADD R162, R156, 0x1, -R101 ;  /* 0x000000019ca27824 */ /* 0x002fe400078e0a65 */
[----:B------:R-:W-:Y:S01]  /*9580*/  IMAD.MOV.U32 R141, RZ, RZ, R143 ;  /* 0x000000ffff8d7224 */ /* 0x000fe200078e008f */
[----:B------:R-:W-:Y:S06]  /*9590*/  @P4 BRA `(.L_x_3258) ;  /* 0x0000002c00d84947 */ /* 0x000fec0003800000 */
[----:B------:R-:W-:Y:S01]  /*95a0*/  ISETP.NE.AND P4, PT, R34, RZ, PT ;  /* 0x000000ff2200720c */ /* 0x000fe20003f85270 */
[-C--:B0--3--:R-:W-:Y:S01]  /*95b0*/  IMAD R92, R146, R138.reuse, RZ ;  /* 0x0000008a925c7224 */ /* 0x089fe200078e02ff */
[----:B------:R-:W-:Y:S01]  /*95c0*/  BSSY B2, `(.L_x_3259) ;  /* 0x00000fc000027945 */ /* 0x000fe20003800000 */
[----:B------:R-:W-:-:S04]  /*95d0*/  IMAD.WIDE.U32 R142, R220, R138, R140 ;  /* 0x0000008adc8e7225 */ /* 0x000fc800078e008c */
[----:B------:R-:W-:-:S04]  /*95e0*/  IMAD R171, R220, R139, R92 ;  /* 0x0000008bdcab7224 */ /* 0x000fc800078e025c */
[----:B------:R-:W-:Y:S02]  /*95f0*/  IMAD.IADD R171, R171, 0x1, R143 ;  /* 0x00000001abab7824 */ /* 0x000fe400078e028f */
[----:B------:R-:W-:Y:S05]  /*9600*/  @!P4 BRA `(.L_x_3260) ;  /* 0x0000000c00dcc947 */ /* 0x000fea0003800000 */
[----:B------:R-:W-:Y:S01]  /*9610*/  SEL R92, R101, R162, !P0 ;  /* 0x000000a2655c7207 */ /* 0x000fe20004000000 */
[----:B------:R-:W-:Y:S01]  /*9620*/  BSSY B3, `(.L_x_3261) ;  /* 0x00000eb000037945 */ /* 0x000fe20003800000 */
[----:B------:R-:W-:Y:S02]  /*9630*/  IADD3 R179, P4, P5, R120, R142, R25 ;  /* 0x0000008e78b37210 */ /* 0x000fe40007d9e019 */
[----:B------:R-:W-:Y:S02]  /*9640*/  SHF.R.S32.HI R93, RZ, 0x1f, R92 ;  /* 0x0000001fff5d7819 */ /* 0x000fe4000001145c */
[----:B------:R-:W-:Y:S02]  /*9650*/  IADD3.X R176, R0, R171, R30, P4, P5 ;  /* 0x000000ab00b07210 */ /* 0x000fe400027ea41e */
[----:B------:R-:W-:Y:S02]  /*9660*/  LEA.HI R92, R93, R92, RZ, 0x5 ;  /* 0x0000005c5d5c7211 */ /* 0x000fe400078f28ff */
[----:B------:R-:W-:-:S02]  /*9670*/  ISETP.GE.AND P4, PT, R22, R135, PT ;  /* 0x000000871600720c */ /* 0x000fc40003f86270 */
[----:B------:R-:W-:-:S04]  /*9680*/  LEA.HI.SX32 R92, R92, R21, 0x1b ;  /* 0x000000155c5c7211 */ /* 0x000fc800078fdaff */
[----:B------:R-:W-:Y:S01]  /*9690*/  SHF.R.S32.HI R93, RZ, 0x1f, R92 ;  /* 0x0000001fff5d7819 */ /* 0x000fe2000001145c */
[----:B------:R-:W-:-:S03]  /*96a0*/  IMAD.SHL.U32 R180, R92, 0x10, RZ ;  /* 0x000000105cb47824 */ /* 0x000fc600078e00ff */
[----:B------:R-:W-:Y:S02]  /*96b0*/  LEA.HI R93, R93, R92, RZ, 0x2 ;  /* 0x0000005c5d5d7211 */ /* 0x000fe400078f10ff */
[----:B------:R-:W-:Y:S02]  /*96c0*/  LOP3.LUT R92, R224, 0x30, R180, 0xf8, !PT ;  /* 0x00000030e05c7812 */ /* 0x000fe400078ef8b4 */
[----:B------:R-:W-:Y:S02]  /*96d0*/  SHF.R.S32.HI R93, RZ, 0x2, R93 ;  /* 0x00000002ff5d7819 */ /* 0x000fe4000001145d */
[----:B------:R-:W-:-:S03]  /*96e0*/  LOP3.LUT R92, R92, R225, RZ, 0x3c, !PT ;  /* 0x000000e15c5c7212 */ /* 0x000fc600078e3cff */
[----:B------:R-:W-:-:S05]  /*96f0*/  IMAD R93, R93, 0x2800, R226 ;  /* 0x000028005d5d7824 */ /* 0x000fca00078e02e2 */
[----:B------:R-:W-:Y:S01]  /*9700*/  IADD3 R92, R93, R92, RZ ;  /* 0x0000005c5d5c7210 */ /* 0x000fe20007ffe0ff */
[----:B------:R-:W-:-:S04]  /*9710*/  IMAD R93, R19, 0x7800, R145 ;  /* 0x00007800135d7824 */ /* 0x000fc800078e0291 */
[----:B------:R-:W-:Y:S02]  /*9720*/  IMAD R95, R19, 0x7800, R92 ;  /* 0x00007800135f7824 */ /* 0x000fe400078e025c */
[C---:B------:R-:W-:Y:S02]  /*9730*/  IMAD.IADD R93, R18.reuse, 0x1, R93 ;  /* 0x00000001125d7824 */ /* 0x040fe400078e025d */
[----:B------:R-:W-:-:S04]  /*9740*/  IMAD.IADD R96, R18, 0x1, R95 ;  /* 0x0000000112607824 */ /* 0x000fc800078e025f */
[----:B------:R-:W0:Y:S04]  /*9750*/  LDS.128 R92, [R93+0x24200] ;  /* 0x024200005d5c7984 */ /* 0x000e280000000c00 */
[----:B------:R-:W1:Y:S01]  /*9760*/  LDS.128 R96, [R96+0x24200] ;  /* 0x0242000060607984 */ /* 0x000e620000000c00 */
[----:B------:R-:W-:Y:S05]  /*9770*/  @P4 BRA `(.L_x_3262) ;  /* 0x0000000c00544947 */ /* 0x000fea0003800000 */
[----:B------:R-:W-:Y:S02]  /*9780*/  F2FP.F16.E4M3.UNPACK_B R185, R184.H1 ;  /* 0x000000b8ffb9723e */ /* 0x000fe400030006ff */
[----:B-1----:R-:W-:Y:S02]  /*9790*/  F2FP.F16.E4M3.UNPACK_B R90, R96.H1 ;  /* 0x00000060ff5a723e */ /* 0x002fe400030006ff */
[----:B0-----:R-:W-:Y:S01]  /*97a0*/  F2FP.F16.E4M3.UNPACK_B R52, R92.H1 ;  /* 0x0000005cff34723e */ /* 0x001fe200030006ff */
[----:B------:R-:W-:Y:S01]  /*97b0*/  HADD2.F32 R187, -RZ, R185.H0_H0 ;  /* 0x200000b9ffbb7230 */ /* 0x000fe20000004100 */
[----:B------:R-:W-:Y:S01]  /*97c0*/  F2FP.F16.E4M3.UNPACK_B R182, R181.H1 ;  /* 0x000000b5ffb6723e */ /* 0x000fe200030006ff */
[----:B------:R-:W-:Y:S01]  /*97d0*/  HADD2.F32 R54, -RZ, R90.H0_H0 ;  /* 0x2000005aff367230 */ /* 0x000fe20000004100 */
[----:B------:R-:W-:Y:S01]  /*97e0*/  F2FP.F16.E4M3.UNPACK_B R96, R96 ;  /* 0x00000060ff60723e */ /* 0x000fe200020006ff */
[----:B------:R-:W-:Y:S01]  /*97f0*/  HADD2.F32 R88, -RZ, R52.H0_H0 ;  /* 0x20000034ff587230 */ /* 0x000fe20000004100 */
[----:B------:R-:W-:Y:S01]  /*9800*/  F2FP.F16.E4M3.UNPACK_B R196, R98.H1 ;  /* 0x00000062ffc4723e */ /* 0x000fe200030006ff */
[----:B------:R-:W-:-:S02]  /*9810*/  HADD2.F32 R183, -RZ, R182.H0_H0 ;  /* 0x200000b6ffb77230 */ /* 0x000fc40000004100 */
[-C--:B------:R-:W-:Y:S01]  /*9820*/  FMUL.FTZ R189, R54, R187.reuse ;  /* 0x000000bb36bd7220 */ /* 0x080fe20000410000 */
[----:B------:R-:W-:Y:S02]  /*9830*/  HADD2.F32 R90, -RZ, R90.H1_H1 ;  /* 0x3000005aff5a7230 */ /* 0x000fe40000004100 */
[C---:B------:R-:W-:Y:S01]  /*9840*/  FMUL.FTZ R187, R88.reuse, R187 ;  /* 0x000000bb58bb7220 */ /* 0x040fe20000410000 */
[----:B------:R-:W-:Y:S02]  /*9850*/  HADD2.F32 R52, -RZ, R52.H1_H1 ;  /* 0x30000034ff347230 */ /* 0x000fe40000004100 */
[-C--:B------:R-:W-:Y:S01]  /*9860*/  FFMA.FTZ R88, R88, R183.reuse, -R189 ;  /* 0x000000b758587223 */ /* 0x080fe200000108bd */
[----:B------:R-:W-:Y:S01]  /*9870*/  F2FP.F16.E4M3.UNPACK_B R195, R94.H1 ;  /* 0x0000005effc3723e */ /* 0x000fe200030006ff */
[----:B------:R-:W-:Y:S01]  /*9880*/  FFMA.FTZ R54, R54, R183, R187 ;  /* 0x000000b736367223 */ /* 0x000fe200000100bb */
[----:B------:R-:W-:Y:S01]  /*9890*/  HADD2.F32 R183, -RZ, R185.H1_H1 ;  /* 0x300000b9ffb77230 */ /* 0x000fe20000004100 */
[----:B------:R-:W-:Y:S01]  /*98a0*/  F2FP.F16.E4M3.UNPACK_B R198, R178.H1 ;  /* 0x000000b2ffc6723e */ /* 0x000fe200030006ff */
[----:B------:R-:W-:Y:S01]  /*98b0*/  HADD2.F32 R185, -RZ, R182.H1_H1 ;  /* 0x300000b6ffb97230 */ /* 0x000fe20000004100 */
[----:B------:R-:W-:Y:S01]  /*98c0*/  F2FP.F16.E4M3.UNPACK_B R98, R98 ;  /* 0x00000062ff62723e */ /* 0x000fe200020006ff */
[----:B------:R-:W-:-:S02]  /*98d0*/  HADD2.F32 R197, -RZ, R196.H0_H0 ;  /* 0x200000c4ffc57230 */ /* 0x000fc40000004100 */
[-C--:B------:R-:W-:Y:S01]  /*98e0*/  FMUL.FTZ R187, R90, R183.reuse ;  /* 0x000000b75abb7220 */ /* 0x080fe20000410000 */
[C---:B------:R-:W-:Y:S01]  /*98f0*/  FMUL.FTZ R189, R52.reuse, R183 ;  /* 0x000000b734bd7220 */ /* 0x040fe20000410000 */
[----:B------:R-:W-:Y:S01]  /*9900*/  HADD2.F32 R199, -RZ, R195.H0_H0 ;  /* 0x200000c3ffc77230 */ /* 0x000fe20000004100 */
[----:B------:R-:W-:Y:S01]  /*9910*/  F2FP.F16.E4M3.UNPACK_B R94, R94 ;  /* 0x0000005eff5e723e */ /* 0x000fe200020006ff */
[-C--:B------:R-:W-:Y:S01]  /*9920*/  FFMA.FTZ R183, R52, R185.reuse, -R187 ;  /* 0x000000b934b77223 */ /* 0x080fe200000108bb */
[----:B------:R-:W-:Y:S01]  /*9930*/  FFMA.FTZ R182, R90, R185, R189 ;  /* 0x000000b95ab67223 */ /* 0x000fe200000100bd */
[----:B------:R-:W-:Y:S01]  /*9940*/  F2FP.F16.E4M3.UNPACK_B R185, R184 ;  /* 0x000000b8ffb9723e */ /* 0x000fe200020006ff */
[----:B------:R-:W-:Y:S01]  /*9950*/  HADD2.F32 R200, -RZ, R198.H0_H0 ;  /* 0x200000c6ffc87230 */ /* 0x000fe20000004100 */
[----:B------:R-:W-:Y:S01]  /*9960*/  F2FP.F16.E4M3.UNPACK_B R52, R92 ;  /* 0x0000005cff34723e */ /* 0x000fe200020006ff */
[----:B------:R-:W-:Y:S01]  /*9970*/  HADD2.F32 R92, -RZ, R96.H0_H0 ;  /* 0x20000060ff5c7230 */ /* 0x000fe20000004100 */
[----:B------:R-:W-:Y:S01]  /*9980*/  F2FP.F16.E4M3.UNPACK_B R184, R181 ;  /* 0x000000b5ffb8723e */ /* 0x000fe200020006ff */
[----:B------:R-:W-:Y:S01]  /*9990*/  HADD2.F32 R187, -RZ, R185.H0_H0 ;  /* 0x200000b9ffbb7230 */ /* 0x000fe20000004100 */
[----:B------:R-:W-:Y:S01]  /*99a0*/  F2FP.F16.E4M3.UNPACK_B R178, R178 ;  /* 0x000000b2ffb2723e */ /* 0x000fe200020006ff */
[----:B------:R-:W-:Y:S01]  /*99b0*/  HADD2.F32 R90, -RZ, R52.H0_H0 ;  /* 0x20000034ff5a7230 */ /* 0x000fe20000004100 */
[----:B------:R-:W-:Y:S01]  /*99c0*/  SHF.R.U32.HI R188, RZ, 0x8, R55 ;  /* 0x00000008ffbc7819 */ /* 0x000fe20000011637 */
        /* <DEDUP_REMOVED lines=10> */
[----:B------:R-:W-:Y:S01]  /*9a70*/  HADD2.F32 R196, -RZ, R196.H1_H1 ;  /* 0x300000c4ffc47230 */ /* 0x000fe20000004100 */
[----:B------:R-:W-:Y:S01]  /*9a80*/  SHF.R.U32.HI R189, RZ, 0x18, R55 ;  /* 0x00000018ffbd7819 */ /* 0x000fe20000011637 */
[----:B------:R-:W-:Y:S02]  /*9a90*/  HADD2.F32 R195, -RZ, R195.H1_H1 ;  /* 0x300000c3ffc37230 */ /* 0x000fe40000004100 */
[C---:B------:R-:W-:Y:S01]  /*9aa0*/  FMUL.FTZ R187, R181.reuse, R185 ;  /* 0x000000b9b5bb7220 */ /* 0x040fe20000410000 */
[----:B------:R-:W-:Y:S01]  /*9ab0*/  HADD2.F32 R198, -RZ, R198.H1_H1 ;  /* 0x300000c6ffc67230 */ /* 0x000fe20000004100 */
[----:B------:R-:W-:Y:S01]  /*9ac0*/  SHF.R.U32.HI R185, RZ, 0x8, R53 ;  /* 0x00000008ffb97819 */ /* 0x000fe20000011635 */
[----:B------:R-:W-:Y:S02]  /*9ad0*/  IMAD.SHL.U32 R188, R188, 0x100, RZ ;  /* 0x00000100bcbc7824 */ /* 0x000fe400078e00ff */
[-C--:B------:R-:W-:Y:S01]  /*9ae0*/  FFMA.FTZ R96, R52, R184.reuse, -R187 ;  /* 0x000000b834607223 */ /* 0x080fe200000108bb */
[----:B------:R-:W-:Y:S01]  /*9af0*/  FFMA.FTZ R52, R181, R184, R186 ;  /* 0x000000b8b5347223 */ /* 0x000fe200000100ba */
[----:B------:R-:W-:-:S02]  /*9b00*/  LOP3.LUT R181, R53, 0xff, RZ, 0xc0, !PT ;  /* 0x000000ff35b57812 */ /* 0x000fc400078ec0ff */
[--C-:B------:R-:W-:Y:S02]  /*9b10*/  SHF.R.U32.HI R187, RZ, 0x18, R53.reuse ;  /* 0x00000018ffbb7819 */ /* 0x100fe40000011635 */
[----:B------:R-:W-:Y:S02]  /*9b20*/  SHF.R.U32.HI R184, RZ, 0x10, R53 ;  /* 0x00000010ffb87819 */ /* 0x000fe40000011635 */
[----:B------:R-:W-:Y:S02]  /*9b30*/  PRMT R187, R187, 0x654, R181 ;  /* 0x00000654bbbb7816 */ /* 0x000fe400000000b5 */
[-C--:B------:R-:W-:Y:S02]  /*9b40*/  F2FP.F16.E4M3.UNPACK_B R181, R177.reuse.H1 ;  /* 0x000000b1ffb5723e */ /* 0x080fe400030006ff */
[----:B------:R-:W-:Y:S02]  /*9b50*/  F2FP.F16.E4M3.UNPACK_B R177, R177 ;  /* 0x000000b1ffb1723e */ /* 0x000fe400020006ff */
[----:B------:R-:W-:Y:S01]  /*9b60*/  SHF.R.U32.HI R186, RZ, 0x10, R55 ;  /* 0x00000010ffba7819 */ /* 0x000fe20000011637 */
[--C-:B------:R-:W-:Y:S01]  /*9b70*/  HADD2.F32 R202, -RZ, R181.reuse.H0_H0 ;  /* 0x200000b5ffca7230 */ /* 0x100fe20000004100 */
[----:B------:R-:W-:Y:S01]  /*9b80*/  LOP3.LUT R53, R55, 0xff, RZ, 0xc0, !PT ;  /* 0x000000ff37357812 */ /* 0x000fe200078ec0ff */
[----:B------:R-:W-:Y:S01]  /*9b90*/  HADD2.F32 R181, -RZ, R181.H1_H1 ;  /* 0x300000b5ffb57230 */ /* 0x000fe20000004100 */
[----:B------:R-:W-:-:S02]  /*9ba0*/  SHF.R.U32.HI R190, RZ, 0x8, R89 ;  /* 0x00000008ffbe7819 */ /* 0x000fc40000011659 */
[-C--:B------:R-:W-:Y:S01]  /*9bb0*/  FMUL.FTZ R201, R197, R202.reuse ;  /* 0x000000cac5c97220 */ /* 0x080fe20000410000 */
[C---:B------:R-:W-:Y:S01]  /*9bc0*/  FMUL.FTZ R202, R199.reuse, R202 ;  /* 0x000000cac7ca7220 */ /* 0x040fe20000410000 */
[----:B------:R-:W-:Y:S01]  /*9bd0*/  SHF.R.U32.HI R55, RZ, 0x10, R89 ;  /* 0x00000010ff377819 */ /* 0x000fe20000011659 */
[----:B------:R-:W-:Y:S02]  /*9be0*/  IMAD.SHL.U32 R190, R190, 0x100, RZ ;  /* 0x00000100bebe7824 */ /* 0x000fe400078e00ff */
[-C--:B------:R-:W-:Y:S01]  /*9bf0*/  FFMA.FTZ R201, R199, R200.reuse, -R201 ;  /* 0x000000c8c7c97223 */ /* 0x080fe200000108c9 */
[----:B------:R-:W-:Y:S01]  /*9c00*/  FFMA.FTZ R202, R197, R200, R202 ;  /* 0x000000c8c5ca7223 */ /* 0x000fe200000100ca */
[CC--:B------:R-:W-:Y:S01]  /*9c10*/  FMUL.FTZ R197, R196.reuse, R181.reuse ;  /* 0x000000b5c4c57220 */ /* 0x0c0fe20000410000 */
[----:B------:R-:W-:Y:S01]  /*9c20*/  FMUL.FTZ R181, R195, R181 ;  /* 0x000000b5c3b57220 */ /* 0x000fe20000410000 */
[----:B------:R-:W-:Y:S01]  /*9c30*/  HADD2.F32 R200, -RZ, R177.H0_H0 ;  /* 0x200000b1ffc87230 */ /* 0x000fe20000004100 */
[----:B------:R-:W-:Y:S01]  /*9c40*/  LOP3.LUT R191, R89, 0xff, RZ, 0xc0, !PT ;  /* 0x000000ff59bf7812 */ /* 0x000fe200078ec0ff */
[-C--:B------:R-:W-:Y:S01]  /*9c50*/  FFMA.FTZ R195, R195, R198.reuse, -R197 ;  /* 0x000000c6c3c37223 */ /* 0x080fe200000108c5 */
[----:B------:R-:W-:Y:S01]  /*9c60*/  FFMA.FTZ R181, R196, R198, R181 ;  /* 0x000000c6c4b57223 */ /* 0x000fe200000100b5 */
[----:B------:R-:W-:Y:S01]  /*9c70*/  HADD2.F32 R196, -RZ, R98.H0_H0 ;  /* 0x20000062ffc47230 */ /* 0x000fe20000004100 */
[----:B------:R-:W-:Y:S01]  /*9c80*/  SHF.R.U32.HI R192, RZ, 0x18, R89 ;  /* 0x00000018ffc07819 */ /* 0x000fe20000011659 */
[----:B------:R-:W-:Y:S01]  /*9c90*/  HADD2.F32 R198, -RZ, R94.H0_H0 ;  /* 0x2000005effc67230 */ /* 0x000fe20000004100 */
[----:B------:R-:W-:Y:S01]  /*9ca0*/  SHF.R.U32.HI R193, RZ, 0x8, R91 ;  /* 0x00000008ffc17819 */ /* 0x000fe2000001165b */
[----:B------:R-:W-:-:S02]  /*9cb0*/  HADD2.F32 R197, -RZ, R178.H0_H0 ;  /* 0x200000b2ffc57230 */ /* 0x000fc40000004100 */
[-C--:B------:R-:W-:Y:S01]  /*9cc0*/  FMUL.FTZ R199, R196, R200.reuse ;  /* 0x000000c8c4c77220 */ /* 0x080fe20000410000 */
[----:B------:R-:W-:Y:S02]  /*9cd0*/  HADD2.F32 R177, -RZ, R177.H1_H1 ;  /* 0x300000b1ffb17230 */ /* 0x000fe40000004100 */
[----:B------:R-:W-:Y:S01]  /*9ce0*/  FMUL.FTZ R200, R198, R200 ;  /* 0x000000c8c6c87220 */ /* 0x000fe20000410000 */
[----:B------:R-:W-:Y:S01]  /*9cf0*/  HADD2.F32 R98, -RZ, R98.H1_H1 ;  /* 0x30000062ff627230 */ /* 0x000fe20000004100 */
[--C-:B------:R-:W-:Y:S01]  /*9d00*/  SHF.R.U32.HI R89, RZ, 0x10, R91.reuse ;  /* 0x00000010ff597819 */ /* 0x100fe2000001165b */
[----:B------:R-:W-:Y:S02]  /*9d10*/  HADD2.F32 R94, -RZ, R94.H1_H1 ;  /* 0x3000005eff5e7230 */ /* 0x000fe40000004100 */
[----:B------:R-:W-:Y:S01]  /*9d20*/  FFMA.FTZ R200, R196, R197, R200 ;  /* 0x000000c5c4c87223 */ /* 0x000fe200000100c8 */
[----:B------:R-:W-:Y:S02]  /*9d30*/  HADD2.F32 R178, -RZ, R178.H1_H1 ;  /* 0x300000b2ffb27230 */ /* 0x000fe40000004100 */
[-C--:B------:R-:W-:Y:S01]  /*9d40*/  FMUL.FTZ R196, R98, R177.reuse ;  /* 0x000000b162c47220 */ /* 0x080fe20000410000 */
[----:B------:R-:W-:Y:S01]  /*9d50*/  LOP3.LUT R194, R91, 0xff, RZ, 0xc0, !PT ;  /* 0x000000ff5bc27812 */ /* 0x000fe200078ec0ff */
[C---:B------:R-:W-:Y:S01]  /*9d60*/  FMUL.FTZ R177, R94.reuse, R177 ;  /* 0x000000b15eb17220 */ /* 0x040fe20000410000 */
[----:B------:R-:W-:Y:S01]  /*9d70*/  SHF.R.U32.HI R91, RZ, 0x18, R91 ;  /* 0x00000018ff5b7819 */ /* 0x000fe2000001165b */
[-C--:B------:R-:W-:Y:S01]  /*9d80*/  FFMA.FTZ R196, R94, R178.reuse, -R196 ;  /* 0x000000b25ec47223 */ /* 0x080fe200000108c4 */
[----:B------:R-:W-:Y:S01]  /*9d90*/  IMAD.SHL.U32 R94, R185, 0x100, RZ ;  /* 0x00000100b95e7824 */ /* 0x000fe200078e00ff */
[----:B------:R-:W-:Y:S01]  /*9da0*/  PRMT R191, R192, 0x654, R191 ;  /* 0x00000654c0bf7816 */ /* 0x000fe200000000bf */
[----:B------:R-:W-:Y:S01]  /*9db0*/  IMAD.U32 R55, R55, 0x10000, RZ ;  /* 0x0001000037377824 */ /* 0x000fe200078e00ff */
[----:B------:R-:W-:Y:S01]  /*9dc0*/  PRMT R91, R91, 0x654, R194 ;  /* 0x000006545b5b7816 */ /* 0x000fe200000000c2 */
[----:B------:R-:W-:Y:S01]  /*9dd0*/  FFMA.FTZ R177, R98, R178, R177 ;  /* 0x000000b262b17223 */ /* 0x000fe200000100b1 */
[----:B------:R-:W-:Y:S01]  /*9de0*/  LOP3.LUT R187, R187, 0xff00, R94, 0xf8, !PT ;  /* 0x0000ff00bbbb7812 */ /* 0x000fe200078ef85e */
[----:B------:R-:W-:Y:S01]  /*9df0*/  IMAD.SHL.U32 R94, R193, 0x100, RZ ;  /* 0x00000100c15e7824 */ /* 0x000fe200078e00ff */
[----:B------:R-:W-:Y:S01]  /*9e00*/  LOP3.LUT R190, R191, 0xff00, R190, 0xf8, !PT ;  /* 0x0000ff00bfbe7812 */ /* 0x000fe200078ef8be */
[----:B------:R-:W-:Y:S01]  /*9e10*/  FFMA.FTZ R199, R198, R197, -R199 ;  /* 0x000000c5c6c77223 */ /* 0x000fe200000108c7 */
[----:B------:R-:W-:-:S02]  /*9e20*/  SHF.L.U32 R184, R184, 0x10, RZ ;  /* 0x00000010b8b87819 */ /* 0x000fc400000006ff */
[----:B------:R-:W-:Y:S01]  /*9e30*/  LOP3.LUT R185, R91, 0xff00, R94, 0xf8, !PT ;  /* 0x0000ff005bb97812 */ /* 0x000fe200078ef85e */
[----:B------:R-:W-:Y:S01]  /*9e40*/  IMAD.U32 R94, R89, 0x10000, RZ ;  /* 0x00010000595e7824 */ /* 0x000fe200078e00ff */
[----:B------:R-:W-:Y:S02]  /*9e50*/  LOP3.LUT R89, R190, 0xff0000, R55, 0xf8, !PT ;  /* 0x00ff0000be597812 */ /* 0x000fe400078ef837 */
[----:B------:R-:W-:Y:S02]  /*9e60*/  F2FP.SATFINITE.E4M3.F32.PACK_AB_MERGE_C R183, R183, R88, RZ ;  /* 0x00000058b7b7723e */ /* 0x000fe400048070ff */
[----:B------:R-:W-:Y:S02]  /*9e70*/  LOP3.LUT R55, R185, 0xff0000, R94, 0xf8, !PT ;  /* 0x00ff0000b9377812 */ /* 0x000fe400078ef85e */
[----:B------:R-:W-:Y:S02]  /*9e80*/  F2FP.SATFINITE.E4M3.F32.PACK_AB_MERGE_C R185, R182, R54, RZ ;  /* 0x00000036b6b9723e */ /* 0x000fe400048070ff */
[----:B------:R-:W-:-:S02]  /*9e90*/  F2FP.F16.E4M3.UNPACK_B R88, R97 ;  /* 0x00000061ff58723e */ /* 0x000fc400020006ff */
[----:B------:R-:W-:Y:S02]  /*9ea0*/  F2FP.F16.E4M3.UNPACK_B R178, R89 ;  /* 0x00000059ffb2723e */ /* 0x000fe400020006ff */
[----:B------:R-:W-:Y:S02]  /*9eb0*/  LOP3.LUT R91, R187, 0xff0000, R184, 0xf8, !PT ;  /* 0x00ff0000bb5b7812 */ /* 0x000fe400078ef8b8 */
[----:B------:R-:W-:Y:S02]  /*9ec0*/  F2FP.F16.E4M3.UNPACK_B R182, R93 ;  /* 0x0000005dffb6723e */ /* 0x000fe400020006ff */
[----:B------:R-:W-:Y:S02]  /*9ed0*/  F2FP.SATFINITE.E4M3.F32.PACK_AB_MERGE_C R90, R96, R90, R183 ;  /* 0x0000005a605a723e */ /* 0x000fe400048070b7 */
[----:B------:R-:W-:Y:S01]  /*9ee0*/  F2FP.SATFINITE.E4M3.F32.PACK_AB_MERGE_C R96, R52, R92, R185 ;  /* 0x0000005c3460723e */ /* 0x000fe200048070b9 */
[----:B------:R-:W-:Y:S01]  /*9ef0*/  HADD2.F32 R52, -RZ, R88.H0_H0 ;  /* 0x20000058ff347230 */ /* 0x000fe20000004100 */
[----:B------:R-:W-:Y:S01]  /*9f00*/  F2FP.F16.E4M3.UNPACK_B R183, R91 ;  /* 0x0000005bffb7723e */ /* 0x000fe200020006ff */
[----:B------:R-:W-:Y:S01]  /*9f10*/  HADD2.F32 R185, -RZ, R178.H0_H0 ;  /* 0x200000b2ffb97230 */ /* 0x000fe20000004100 */
[----:B------:R-:W-:Y:S01]  /*9f20*/  F2FP.SATFINITE.E4M3.F32.PACK_AB_MERGE_C R98, R181, R202, RZ ;  /* 0x000000cab562723e */ /* 0x000fe200048070ff */
        /* <DEDUP_REMOVED lines=8> */
[----:B------:R-:W-:Y:S01]  /*9fb0*/  F2FP.F16.E4M3.UNPACK_B R93, R93.H1 ;  /* 0x0000005dff5d723e */ /* 0x000fe200030006ff */
[----:B------:R-:W-:Y:S01]  /*9fc0*/  FFMA.FTZ R52, R52, R181, R185 ;  /* 0x000000b534347223 */ /* 0x000fe200000100b9 */
[----:B------:R-:W-:Y:S01]  /*9fd0*/  HADD2.F32 R185, -RZ, R178.H1_H1 ;  /* 0x300000b2ffb97230 */ /* 0x000fe20000004100 */
[----:B------:R-:W-:Y:S01]  /*9fe0*/  F2FP.F16.E4M3.UNPACK_B R181, R89.H1 ;  /* 0x00000059ffb5723e */ /* 0x000fe200030006ff */
[----:B------:R-:W-:Y:S01]  /*9ff0*/  HADD2.F32 R183, -RZ, R183.H1_H1 ;  /* 0x300000b7ffb77230 */ /* 0x000fe20000004100 */
[----:B------:R-:W-:Y:S01]  /*a000*/  F2FP.F16.E4M3.UNPACK_B R178, R91.H1 ;  /* 0x0000005bffb2723e */ /* 0x000fe200030006ff */
[----:B------:R-:W-:Y:S01]  /*a010*/  HADD2.F32 R88, -RZ, R93.H0_H0 ;  /* 0x2000005dff587230 */ /* 0x000fe20000004100 */
[----:B------:R-:W-:Y:S01]  /*a020*/  F2FP.SATFINITE.E4M3.F32.PACK_AB_MERGE_C R98, R177, R200, R98 ;  /* 0x000000c8b162723e */ /* 0x000fe20004807062 */
[----:B------:R-:W-:Y:S01]  /*a030*/  FMUL.FTZ R91, R182, R185 ;  /* 0x000000b9b65b7220 */ /* 0x000fe20000410000 */
[----:B------:R-:W-:-:S02]  /*a040*/  HADD2.F32 R177, -RZ, R97.H0_H0 ;  /* 0x20000061ffb17230 */ /* 0x000fc40000004100 */
[C---:B------:R-:W-:Y:S01]  /*a050*/  FMUL.FTZ R89, R92.reuse, R185 ;  /* 0x000000b95c597220 */ /* 0x040fe20000410000 */
[----:B------:R-:W-:Y:S01]  /*a060*/  HADD2.F32 R184, -RZ, R181.H0_H0 ;  /* 0x200000b5ffb87230 */ /* 0x000fe20000004100 */
[----:B------:R-:W-:Y:S01]  /*a070*/  PRMT R53, R189, 0x654, R53 ;  /* 0x00000654bd357816 */ /* 0x000fe20000000035 */
[-C--:B------:R-:W-:Y:S01]  /*a080*/  FFMA.FTZ R91, R92, R183.reuse, R91 ;  /* 0x000000b75c5b7223 */ /* 0x080fe2000001005b */
[----:B------:R-:W-:Y:S02]  /*a090*/  HADD2.F32 R92, -RZ, R178.H0_H0 ;  /* 0x200000b2ff5c7230 */ /* 0x000fe40000004100 */
[----:B------:R-:W-:Y:S01]  /*a0a0*/  FFMA.FTZ R89, R182, R183, -R89 ;  /* 0x000000b7b6597223 */ /* 0x000fe20000010859 */
[-C--:B------:R-:W-:Y:S01]  /*a0b0*/  FMUL.FTZ R185, R177, R184.reuse ;  /* 0x000000b8b1b97220 */ /* 0x080fe20000410000 */
[----:B------:R-:W-:Y:S01]  /*a0c0*/  FMUL.FTZ R182, R88, R184 ;  /* 0x000000b858b67220 */ /* 0x000fe20000410000 */
[----:B------:R-:W-:Y:S01]  /*a0d0*/  LOP3.LUT R188, R53, 0xff00, R188, 0xf8, !PT ;  /* 0x0000ff0035bc7812 */ /* 0x000fe200078ef8bc */
[----:B------:R-:W-:-:S02]  /*a0e0*/  HADD2.F32 R183, -RZ, R97.H1_H1 ;  /* 0x30000061ffb77230 */ /* 0x000fc40000004100 */
[-C--:B------:R-:W-:Y:S01]  /*a0f0*/  FFMA.FTZ R88, R88, R92.reuse, -R185 ;  /* 0x0000005c58587223 */ /* 0x080fe200000108b9 */
[----:B------:R-:W-:Y:S02]  /*a100*/  HADD2.F32 R184, -RZ, R181.H1_H1 ;  /* 0x300000b5ffb87230 */ /* 0x000fe40000004100 */
[----:B------:R-:W-:Y:S01]  /*a110*/  FFMA.FTZ R92, R177, R92, R182 ;  /* 0x0000005cb15c7223 */ /* 0x000fe200000100b6 */
[----:B------:R-:W-:Y:S01]  /*a120*/  IMAD.U32 R53, R186, 0x10000, RZ ;  /* 0x00010000ba357824 */ /* 0x000fe200078e00ff */
[----:B------:R-:W-:Y:S01]  /*a130*/  F2FP.F16.E4M3.UNPACK_B R181, R99 ;  /* 0x00000063ffb5723e */ /* 0x000fe200020006ff */
[----:B------:R-:W-:Y:S01]  /*a140*/  HADD2.F32 R93, -RZ, R93.H1_H1 ;  /* 0x3000005dff5d7230 */ /* 0x000fe20000004100 */
[----:B------:R-:W-:Y:S01]  /*a150*/  F2FP.F16.E4M3.UNPACK_B R97, R55 ;  /* 0x00000037ff61723e */ /* 0x000fe200020006ff */
[----:B------:R-:W-:Y:S02]  /*a160*/  HADD2.F32 R182, -RZ, R178.H1_H1 ;  /* 0x300000b2ffb67230 */ /* 0x000fe40000004100 */
[-C--:B------:R-:W-:Y:S01]  /*a170*/  FMUL.FTZ R178, R183, R184.reuse ;  /* 0x000000b8b7b27220 */ /* 0x080fe20000410000 */
[----:B------:R-:W-:Y:S01]  /*a180*/  LOP3.LUT R53, R188, 0xff0000, R53, 0xf8, !PT ;  /* 0x00ff0000bc357812 */ /* 0x000fe200078ef835 */
[----:B------:R-:W-:Y:S01]  /*a190*/  FMUL.FTZ R184, R93, R184 ;  /* 0x000000b85db87220 */ /* 0x000fe20000410000 */
[----:B------:R-:W-:-:S02]  /*a1a0*/  HADD2.F32 R185, -RZ, R181.H0_H0 ;  /* 0x200000b5ffb97230 */ /* 0x000fc40000004100 */
[-C--:B------:R-:W-:Y:S01]  /*a1b0*/  FFMA.FTZ R177, R93, R182.reuse, -R178 ;  /* 0x000000b65db17223 */ /* 0x080fe200000108b2 */
[----:B------:R-:W-:Y:S01]  /*a1c0*/  F2FP.F16.E4M3.UNPACK_B R178, R95 ;  /* 0x0000005fffb2723e */ /* 0x000fe200020006ff */
[----:B------:R-:W-:Y:S01]  /*a1d0*/  HADD2.F32 R186, -RZ, R97.H0_H0 ;  /* 0x20000061ffba7230 */ /* 0x000fe20000004100 */
[----:B------:R-:W-:Y:S01]  /*a1e0*/  F2FP.F16.E4M3.UNPACK_B R93, R53 ;  /* 0x00000035ff5d723e */ /* 0x000fe200020006ff */
[----:B------:R-:W-:Y:S01]  /*a1f0*/  FFMA.FTZ R183, R183, R182, R184 ;  /* 0x000000b6b7b77223 */ /* 0x000fe200000100b8 */
[----:B------:R-:W-:Y:S01]  /*a200*/  F2FP.F16.E4M3.UNPACK_B R182, R55.H1 ;  /* 0x00000037ffb6723e */ /* 0x000fe200030006ff */
[----:B------:R-:W-:Y:S02]  /*a210*/  HADD2.F32 R184, -RZ, R178.H0_H0 ;  /* 0x200000b2ffb87230 */ /* 0x000fe40000004100 */
[----:B------:R-:W-:Y:S01]  /*a220*/  FMUL.FTZ R187, R185, R186 ;  /* 0x000000bab9bb7220 */ /* 0x000fe20000410000 */
[----:B------:R-:W-:Y:S01]  /*a230*/  HADD2.F32 R188, -RZ, R93.H0_H0 ;  /* 0x2000005dffbc7230 */ /* 0x000fe20000004100 */
[----:B------:R-:W-:Y:S01]  /*a240*/  F2FP.F16.E4M3.UNPACK_B R99, R99.H1 ;  /* 0x00000063ff63723e */ /* 0x000fe200030006ff */
[----:B------:R-:W-:-:S02]  /*a250*/  HADD2.F32 R189, -RZ, R182.H0_H0 ;  /* 0x200000b6ffbd7230 */ /* 0x000fc40000004100 */
[C---:B------:R-:W-:Y:S01]  /*a260*/  FMUL.FTZ R190, R184.reuse, R186 ;  /* 0x000000bab8be7220 */ /* 0x040fe20000410000 */
[----:B------:R-:W-:Y:S02]  /*a270*/  HADD2.F32 R182, -RZ, R182.H1_H1 ;  /* 0x300000b6ffb67230 */ /* 0x000fe40000004100 */
[-C--:B------:R-:W-:Y:S01]  /*a280*/  FFMA.FTZ R55, R184, R188.reuse, -R187 ;  /* 0x000000bcb8377223 */ /* 0x080fe200000108bb */
[----:B------:R-:W-:Y:S01]  /*a290*/  F2FP.F16.E4M3.UNPACK_B R184, R95.H1 ;  /* 0x0000005fffb8723e */ /* 0x000fe200030006ff */
[--C-:B------:R-:W-:Y:S01]  /*a2a0*/  HADD2.F32 R186, -RZ, R99.reuse.H0_H0 ;  /* 0x20000063ffba7230 */ /* 0x100fe20000004100 */
[----:B------:R-:W-:Y:S01]  /*a2b0*/  F2FP.F16.E4M3.UNPACK_B R187, R53.H1 ;  /* 0x00000035ffbb723e */ /* 0x000fe200030006ff */
[----:B------:R-:W-:Y:S01]  /*a2c0*/  FFMA.FTZ R53, R185, R188, R190 ;  /* 0x000000bcb9357223 */ /* 0x000fe200000100be */
[----:B------:R-:W-:Y:S01]  /*a2d0*/  HADD2.F32 R185, -RZ, R99.H1_H1 ;  /* 0x30000063ffb97230 */ /* 0x000fe20000004100 */
[----:B------:R-:W-:Y:S01]  /*a2e0*/  F2FP.SATFINITE.E4M3.F32.PACK_AB_MERGE_C R92, R183, R92, RZ ;  /* 0x0000005cb75c723e */ /* 0x000fe200048070ff */
[----:B------:R-:W-:-:S02]  /*a2f0*/  HADD2.F32 R95, -RZ, R184.H0_H0 ;  /* 0x200000b8ff5f7230 */ /* 0x000fc40000004100 */
[C---:B------:R-:W-:Y:S01]  /*a300*/  FMUL.FTZ R190, R186.reuse, R189 ;  /* 0x000000bdbabe7220 */ /* 0x040fe20000410000 */
[--C-:B------:R-:W-:Y:S01]  /*a310*/  HADD2.F32 R188, -RZ, R187.reuse.H0_H0 ;  /* 0x200000bbffbc7230 */ /* 0x100fe20000004100 */
[----:B------:R-:W-:Y:S01]  /*a320*/  F2FP.SATFINITE.E4M3.F32.PACK_AB_MERGE_C R94, R195, R201, RZ ;  /* 0x000000c9c35e723e */ /* 0x000fe200048070ff */
[----:B------:R-:W-:Y:S02]  /*a330*/  HADD2.F32 R184, -RZ, R184.H1_H1 ;  /* 0x300000b8ffb87230 */ /* 0x000fe40000004100 */
[C---:B------:R-:W-:Y:S01]  /*a340*/  FMUL.FTZ R189, R95.reuse, R189 ;  /* 0x000000bd5fbd7220 */ /* 0x040fe20000410000 */
[----:B------:R-:W-:Y:S02]  /*a350*/  HADD2.F32 R187, -RZ, R187.H1_H1 ;  /* 0x300000bbffbb7230 */ /* 0x000fe40000004100 */
[-C--:B------:R-:W-:Y:S01]  /*a360*/  FFMA.FTZ R95, R95, R188.reuse, -R190 ;  /* 0x000000bc5f5f7223 */ /* 0x080fe200000108be */
[----:B------:R-:W-:Y:S02]  /*a370*/  HADD2.F32 R181, -RZ, R181.H1_H1 ;  /* 0x300000b5ffb57230 */ /* 0x000fe40000004100 */
[----:B------:R-:W-:Y:S01]  /*a380*/  FFMA.FTZ R99, R186, R188, R189 ;  /* 0x000000bcba637223 */ /* 0x000fe200000100bd */
[-C--:B------:R-:W-:Y:S01]  /*a390*/  FMUL.FTZ R189, R185, R182.reuse ;  /* 0x000000b6b9bd7220 */ /* 0x080fe20000410000 */
[----:B------:R-:W-:Y:S01]  /*a3a0*/  FMUL.FTZ R182, R184, R182 ;  /* 0x000000b6b8b67220 */ /* 0x000fe20000410000 */
[----:B------:R-:W-:Y:S01]  /*a3b0*/  HADD2.F32 R97, -RZ, R97.H1_H1 ;  /* 0x30000061ff617230 */ /* 0x000fe20000004100 */
[----:B------:R-:W-:Y:S01]  /*a3c0*/  F2FP.SATFINITE.E4M3.F32.PACK_AB_MERGE_C R88, R177, R88, RZ ;  /* 0x00000058b158723e */ /* 0x000fe200048070ff */
[----:B------:R-:W-:-:S02]  /*a3d0*/  HADD2.F32 R178, -RZ, R178.H1_H1 ;  /* 0x300000b2ffb27230 */ /* 0x000fc40000004100 */
[-C--:B------:R-:W-:Y:S01]  /*a3e0*/  FFMA.FTZ R186, R185, R187.reuse, R182 ;  /* 0x000000bbb9ba7223 */ /* 0x080fe200000100b6 */
[----:B------:R-:W-:Y:S02]  /*a3f0*/  HADD2.F32 R93, -RZ, R93.H1_H1 ;  /* 0x3000005dff5d7230 */ /* 0x000fe40000004100 */
[----:B------:R-:W-:Y:S01]  /*a400*/  FFMA.FTZ R184, R184, R187, -R189 ;  /* 0x000000bbb8b87223 */ /* 0x000fe200000108bd */
[CC--:B------:R-:W-:Y:S01]  /*a410*/  FMUL.FTZ R185, R181.reuse, R97.reuse ;  /* 0x00000061b5b97220 */ /* 0x0c0fe20000410000 */
[----:B------:R-:W-:Y:S01]  /*a420*/  FMUL.FTZ R182, R178, R97 ;  /* 0x00000061b2b67220 */ /* 0x000fe20000410000 */
[----:B------:R-:W-:Y:S02]  /*a430*/  F2FP.SATFINITE.E4M3.F32.PACK_AB_MERGE_C R99, R186, R99, RZ ;  /* 0x00000063ba63723e */ /* 0x000fe400048070ff */
[-C--:B------:R-:W-:Y:S01]  /*a440*/  FFMA.FTZ R178, R178, R93.reuse, -R185 ;  /* 0x0000005db2b27223 */ /* 0x080fe200000108b9 */
[----:B------:R-:W-:Y:S01]  /*a450*/  FFMA.FTZ R182, R181, R93, R182 ;  /* 0x0000005db5b67223 */ /* 0x000fe200000100b6 */
[----:B------:R-:W-:-:S02]  /*a460*/  F2FP.SATFINITE.E4M3.F32.PACK_AB_MERGE_C R95, R184, R95, RZ ;  /* 0x0000005fb85f723e */ /* 0x000fc400048070ff */
[----:B------:R-:W-:Y:S01]  /*a470*/  F2FP.SATFINITE.E4M3.F32.PACK_AB_MERGE_C R97, R91, R52, R92 ;  /* 0x000000345b61723e */ /* 0x000fe2000480705c */
[----:B------:R-:W-:Y:S01]  /*a480*/  IMAD.MOV.U32 R92, RZ, RZ, R90 ;  /* 0x000000ffff5c7224 */ /* 0x000fe200078e005a */
[----:B------:R-:W-:Y:S02]  /*a490*/  F2FP.SATFINITE.E4M3.F32.PACK_AB_MERGE_C R94, R196, R199, R94 ;  /* 0x000000c7c45e723e */ /* 0x000fe4000480705e */
[----:B------:R-:W-:Y:S02]  /*a4a0*/  F2FP.SATFINITE.E4M3.F32.PACK_AB_MERGE_C R93, R89, R54, R88 ;  /* 0x00000036595d723e */ /* 0x000fe40004807058 */
[----:B------:R-:W-:Y:S02]  /*a4b0*/  F2FP.SATFINITE.E4M3.F32.PACK_AB_MERGE_C R95, R178, R55, R95 ;  /* 0x00000037b25f723e */ /* 0x000fe4000480705f */
[----:B------:R-:W-:-:S07]  /*a4c0*/  F2FP.SATFINITE.E4M3.F32.PACK_AB_MERGE_C R99, R182, R53, R99 ;  /* 0x00000035b663723e */ /* 0x000fce0004807063 */
.L_x_3262:
[----:B------:R-:W-:Y:S05]  /*a4d0*/  BSYNC B3 ;  /* 0x0000000000037941 */ /* 0x000fea0003800000 */
.L_x_3261:
[----:B------:R-:W-:-:S13]  /*a4e0*/  ISETP.GE.AND P4, PT, R180, R156, PT ;  /* 0x0000009cb400720c */ /* 0x000fda0003f86270 */
[--C-:B------:R-:W-:Y:S02]  /*a4f0*/  @!P4 SHF.R.S32.HI R52, RZ, 0x1f, R180.reuse ;  /* 0x0000001fff34c819 */ /* 0x100fe400000114b4 */
[----:B------:R-:W-:-:S04]  /*a500*/  @!P4 IADD3 R55, P5, P6, R120, R142, R180 ;  /* 0x0000008e7837c210 */ /* 0x000fc80007ebe0b4 */
[----:B------:R-:W-:Y:S02]  /*a510*/  @!P4 IADD3.X R88, R0, R171, R52, P5, P6 ;  /* 0x000000ab0058c210 */ /* 0x000fe40002fec434 */
[----:B------:R-:W-:-:S05]  /*a520*/  IADD3 R52, P5, R179, R128, RZ ;  /* 0x00000080b3347210 */ /* 0x000fca0007fbe0ff */
[----:B------:R-:W-:Y:S01]  /*a530*/  IMAD.X R53, R176, 0x1, R129, P5 ;  /* 0x00000001b0357824 */ /* 0x000fe200028e0681 */
[----:B------:R-:W-:-:S04]  /*a540*/  @!P4 IADD3 R54, P5, R55, R128, RZ ;  /* 0x000000803736c210 */ /* 0x000fc80007fbe0ff */
[----:B0-----:R0:W-:Y:S01]  /*a550*/  STG.E.128 desc[UR54][R52.64], R92 ;  /* 0x0000005c34007986 */ /* 0x0011e2000c101d36 */
[----:B------:R-:W-:-:S05]  /*a560*/  @!P4 IMAD.X R55, R88, 0x1, R129, P5 ;  /* 0x000000015837c824 */ /* 0x000fca00028e0681 */
[----:B-1----:R0:W-:Y:S03]  /*a570*/  @!P4 STG.E.128 desc[UR54][R54.64], R96 ;  /* 0x000000603600c986 */ /* 0x0021e6000c101d36 */
.L_x_3260:
[----:B------:R-:W-:Y:S05]  /*a580*/  BSYNC B2 ;  /* 0x0000000000027941 */ /* 0x000fea0003800000 */
.L_x_3259:
[----:B------:R-:W-:Y:S01]  /*a590*/  ISETP.NE.AND P4, PT, R35, RZ, PT ;  /* 0x000000ff2300720c */ /* 0x000fe20003f85270 */
[----:B------:R-:W-:-:S12]  /*a5a0*/  BSSY B2, `(.L_x_3263) ;  /* 0x00000f9000027945 */ /* 0x000fd80003800000 */
[----:B------:R-:W-:Y:S05]  /*a5b0*/  @!P4 BRA `(.L_x_3264) ;  /* 0x0000000c00dcc947 */ /* 0x000fea0003800000 */
[----:B0-----:R-:W-:Y:S01]  /*a5c0*/  SEL R52, R101, R162, !P1 ;  /* 0x000000a265347207 */ /* 0x001fe20004800000 */
[----:B------:R-:W-:Y:S01]  /*a5d0*/  BSSY B3, `(.L_x_3265) ;  /* 0x00000eb000037945 */ /* 0x000fe20003800000 */
[----:B------:R-:W-:Y:S02]  /*a5e0*/  IADD3 R93, P4, P5, R120, R142, R27 ;  /* 0x0000008e785d7210 */ /* 0x000fe40007d9e01b */
[----:B------:R-:W-:Y:S02]  /*a5f0*/  SHF.R.S32.HI R53, RZ, 0x1f, R52 ;  /* 0x0000001fff357819 */ /* 0x000fe40000011434 */
[----:B------:R-:W-:Y:S02]  /*a600*/  IADD3.X R92, R0, R171, R31, P4, P5 ;  /* 0x000000ab005c7210 */ /* 0x000fe400027ea41f */
[----:B------:R-:W-:Y:S02]  /*a610*/  LEA.HI R53, R53, R52, RZ, 0x5 ;  /* 0x0000003435357211 */ /* 0x000fe400078f28ff */
[----:B------:R-:W-:-:S02]  /*a620*/  ISETP.GE.AND P4, PT, R221, R135, PT ;  /* 0x00000087dd00720c */ /* 0x000fc40003f86270 */
[----:B------:R-:W-:-:S04]  /*a630*/  LEA.HI.SX32 R53, R53, R26, 0x1b ;  /* 0x0000001a35357211 */ /* 0x000fc800078fdaff */
[----:B------:R-:W-:Y:S02]  /*a640*/  SHF.R.S32.HI R52, RZ, 0x1f, R53 ;  /* 0x0000001fff347819 */ /* 0x000fe40000011435 */
[----:B------:R-:W-:Y:S02]  /*a650*/  SHF.L.U32 R95, R53, 0x4, RZ ;  /* 0x00000004355f7819 */ /* 0x000fe400000006ff */
[----:B------:R-:W-:-:S04]  /*a660*/  LEA.HI R52, R52, R53, RZ, 0x2 ;  /* 0x0000003534347211 */ /* 0x000fc800078f10ff */
[----:B------:R-:W-:Y:S02]  /*a670*/  SHF.R.S32.HI R53, RZ, 0x2, R52 ;  /* 0x00000002ff357819 */ /* 0x000fe40000011434 */
[----:B------:R-:W-:-:S03]  /*a680*/  LOP3.LUT R52, R224, 0x30, R95, 0xf8, !PT ;  /* 0x00000030e0347812 */ /* 0x000fc600078ef85f */
[----:B------:R-:W-:Y:S01]  /*a690*/  IMAD R53, R53, 0x2800, R226 ;  /* 0x0000280035357824 */ /* 0x000fe200078e02e2 */
[----:B------:R-:W-:-:S05]  /*a6a0*/  LOP3.LUT R52, R52, R225, RZ, 0x3c, !PT ;  /* 0x000000e134347212 */ /* 0x000fca00078e3cff */
[----:B------:R-:W-:Y:S02]  /*a6b0*/  IMAD.IADD R52, R53, 0x1, R52 ;  /* 0x0000000135347824 */ /* 0x000fe400078e0234 */
[C---:B------:R-:W-:Y:S02]  /*a6c0*/  IMAD R53, R19.reuse, 0x7800, R144 ;  /* 0x0000780013357824 */ /* 0x040fe400078e0290 */
[----:B------:R-:W-:Y:S02]  /*a6d0*/  IMAD R55, R19, 0x7800, R52 ;  /* 0x0000780013377824 */ /* 0x000fe400078e0234 */
[C---:B------:R-:W-:Y:S02]  /*a6e0*/  IMAD.IADD R53, R18.reuse, 0x1, R53 ;  /* 0x0000000112357824 */ /* 0x040fe400078e0235 */
[----:B------:R-:W-:-:S04]  /*a6f0*/  IMAD.IADD R88, R18, 0x1, R55 ;  /* 0x0000000112587824 */ /* 0x000fc800078e0237 */
[----:B------:R-:W0:Y:S04]  /*a700*/  LDS.128 R52, [R53+0x24200] ;  /* 0x0242000035347984 */ /* 0x000e280000000c00 */
[----:B------:R-:W1:Y:S01]  /*a710*/  LDS.128 R88, [R88+0x24200] ;  /* 0x0242000058587984 */ /* 0x000e620000000c00 */
[----:B------:R-:W-:Y:S05]  /*a720*/  @P4 BRA `(.L_x_3266) ;  /* 0x0000000c00544947 */ /* 0x000fea0003800000 */
[----:B------:R-:W-:Y:S02]  /*a730*/  SHF.R.U32.HI R176, RZ, 0x8, R49 ;  /* 0x00000008ffb07819 */ /* 0x000fe40000011631 */
[----:B------:R-:W-:Y:S02]  /*a740*/  SHF.R.U32.HI R177, RZ, 0x8, R63 ;  /* 0x00000008ffb17819 */ /* 0x000fe4000001163f */
[----:B------:R-:W-:Y:S02]  /*a750*/  SHF.R.U32.HI R183, RZ, 0x18, R49 ;  /* 0x00000018ffb77819 */ /* 0x000fe40000011631 */
[----:B------:R-:W-:Y:S01]  /*a760*/  LOP3.LUT R60, R49, 0xff, RZ, 0xc0, !PT ;  /* 0x000000ff313c7812 */ /* 0x000fe200078ec0ff */
[----:B------:R-:W-:Y:S01]  /*a770*/  IMAD.SHL.U32 R177, R177, 0x100, RZ ;  /* 0x00000100b1b17824 */ /* 0x000fe200078e00ff */
[----:B------:R-:W-:Y:S02]  /*a780*/  SHF.R.U32.HI R98, RZ, 0x8, R51 ;  /* 0x00000008ff627819 */ /* 0x000fe40000011633 */
[----:B------:R-:W-:-:S02]  /*a790*/  SHF.R.U32.HI R97, RZ, 0x18, R63 ;  /* 0x00000018ff617819 */ /* 0x000fc4000001163f */
[----:B------:R-:W-:Y:S02]  /*a7a0*/  LOP3.LUT R96, R63, 0xff, RZ, 0xc0, !PT ;  /* 0x000000ff3f607812 */ /* 0x000fe400078ec0ff */
[--C-:B------:R-:W-:Y:S02]  /*a7b0*/  SHF.R.U32.HI R181, RZ, 0x18, R51.reuse ;  /* 0x00000018ffb57819 */ /* 0x100fe40000011633 */
[----:B------:R-:W-:Y:S02]  /*a7c0*/  LOP3.LUT R62, R51, 0xff, RZ, 0xc0, !PT ;  /* 0x000000ff333e7812 */ /* 0x000fe400078ec0ff */
[----:B------:R-:W-:Y:S02]  /*a7d0*/  SHF.R.U32.HI R48, RZ, 0x10, R51 ;  /* 0x00000010ff307819 */ /* 0x000fe40000011633 */
[--C-:B------:R-:W-:Y:S02]  /*a7e0*/  SHF.R.U32.HI R179, RZ, 0x18, R61.reuse ;  /* 0x00000018ffb37819 */ /* 0x100fe4000001163d */
[----:B------:R-:W-:Y:S01]  /*a7f0*/  LOP3.LUT R94, R61, 0xff, RZ, 0xc0, !PT ;  /* 0x000000ff3d5e7812 */ /* 0x000fe200078ec0ff */
[----:B------:R-:W-:Y:S01]  /*a800*/  IMAD.U32 R48, R48, 0x10000, RZ ;  /* 0x0001000030307824 */ /* 0x000fe200078e00ff */
[----:B------:R-:W-:-:S02]  /*a810*/  SHF.R.U32.HI R99, RZ, 0x8, R61 ;  /* 0x00000008ff637819 */ /* 0x000fc4000001163d */
[----:B------:R-:W-:Y:S01]  /*a820*/  SHF.R.U32.HI R51, RZ, 0x10, R63 ;  /* 0x00000010ff337819 */ /* 0x000fe2000001163f */
[----:B------:R-:W-:Y:S01]  /*a830*/  IMAD.SHL.U32 R63, R176, 0x100, RZ ;  /* 0x00000100b03f7824 */ /* 0x000fe200078e00ff */
[----:B------:R-:W-:Y:S02]  /*a840*/  SHF.R.U32.HI R50, RZ, 0x10, R49 ;  /* 0x00000010ff327819 */ /* 0x000fe40000011631 */
[----:B------:R-:W-:Y:S01]  /*a850*/  PRMT R60, R183, 0x654, R60 ;  /* 0x00000654b73c7816 */ /* 0x000fe2000000003c */
[----:B------:R-:W-:Y:S01]  /*a860*/  IMAD.U32 R176, R51, 0x10000, RZ ;  /* 0x0001000033b07824 */ /* 0x000fe200078e00ff */
[----:B------:R-:W-:Y:S01]  /*a870*/  PRMT R96, R97, 0x654, R96 ;  /* 0x0000065461607816 */ /* 0x000fe20000000060 */
[----:B------:R-:W-:Y:S01]  /*a880*/  IMAD.SHL.U32 R97, R98, 0x100, RZ ;  /* 0x0000010062617824 */ /* 0x000fe200078e00ff */
[----:B------:R-:W-:Y:S01]  /*a890*/  SHF.R.U32.HI R49, RZ, 0x10, R61 ;  /* 0x00000010ff317819 */ /* 0x000fe2000001163d */
[----:B0-----:R-:W-:Y:S01]  /*a8a0*/  IMAD.MOV.U32 R61, RZ, RZ, R52 ;  /* 0x000000ffff3d7224 */ /* 0x001fe200078e0034 */
[----:B------:R-:W-:-:S02]  /*a8b0*/  PRMT R94, R179, 0x654, R94 ;  /* 0x00000654b35e7816 */ /* 0x000fc4000000005e */
[----:B------:R-:W-:Y:S01]  /*a8c0*/  SHF.L.U32 R99, R99, 0x8, RZ ;  /* 0x0000000863637819 */ /* 0x000fe200000006ff */
[----:B------:R-:W-:Y:S01]  /*a8d0*/  IMAD.U32 R49, R49, 0x10000, RZ ;  /* 0x0001000031317824 */ /* 0x000fe200078e00ff */
[----:B------:R-:W-:Y:S02]  /*a8e0*/  PRMT R62, R181, 0x654, R62 ;  /* 0x00000654b53e7816 */ /* 0x000fe4000000003e */
[----:B------:R-:W-:Y:S01]  /*a8f0*/  LOP3.LUT R60, R60, 0xff00, R63, 0xf8, !PT ;  /* 0x0000ff003c3c7812 */ /* 0x000fe200078ef83f */
[----:B------:R-:W-:Y:S01]  /*a900*/  IMAD.U32 R63, R50, 0x10000, RZ ;  /* 0x00010000323f7824 */ /* 0x000fe200078e00ff */
[----:B------:R-:W-:Y:S02]  /*a910*/  LOP3.LUT R98, R94, 0xff00, R99, 0xf8, !PT ;  /* 0x0000ff005e627812 */ /* 0x000fe400078ef863 */
[----:B------:R-:W-:Y:S02]  /*a920*/  LOP3.LUT R177, R96, 0xff00, R177, 0xf8, !PT ;  /* 0x0000ff0060b17812 */ /* 0x000fe400078ef8b1 */
[----:B------:R-:W-:-:S02]  /*a930*/  LOP3.LUT R97, R62, 0xff00, R97, 0xf8, !PT ;  /* 0x0000ff003e617812 */ /* 0x000fc400078ef861 */
[----:B------:R-:W-:Y:S02]  /*a940*/  F2FP.F16.E4M3.UNPACK_B R96, R175.H1 ;  /* 0x000000afff60723e */ /* 0x000fe400030006ff */
[----:B-1----:R-:W-:Y:S02]  /*a950*/  F2FP.F16.E4M3.UNPACK_B R94, R88.H1 ;  /* 0x00000058ff5e723e */ /* 0x002fe400030006ff */
[----:B------:R-:W-:Y:S01]  /*a960*/  F2FP.F16.E4M3.UNPACK_B R62, R61.H1 ;  /* 0x0000003dff3e723e */ /* 0x000fe200030006ff */
[----:B------:R-:W-:Y:S01]  /*a970*/  HADD2.F32 R99, -RZ, R96.H0_H0 ;  /* 0x20000060ff637230 */ /* 0x000fe20000004100 */
[----:B------:R-:W-:Y:S01]  /*a980*/  LOP3.LUT R50, R60, 0xff0000, R63, 0xf8, !PT ;  /* 0x00ff00003c327812 */ /* 0x000fe200078ef83f */
[----:B------:R-:W-:Y:S01]  /*a990*/  HADD2.F32 R60, -RZ, R94.H0_H0 ;  /* 0x2000005eff3c7230 */ /* 0x000fe20000004100 */
[----:B------:R-:W-:Y:S01]  /*a9a0*/  F2FP.F16.E4M3.UNPACK_B R63, R173.H1 ;  /* 0x000000adff3f723e */ /* 0x000fe200030006ff */
[----:B------:R-:W-:Y:S01]  /*a9b0*/  HADD2.F32 R52, -RZ, R62.H0_H0 ;  /* 0x2000003eff347230 */ /* 0x000fe20000004100 */
[----:B------:R-:W-:Y:S01]  /*a9c0*/  LOP3.LUT R48, R97, 0xff0000, R48, 0xf8, !PT ;  /* 0x00ff000061307812 */ /* 0x000fe200078ef830 */
[----:B------:R-:W-:-:S02]  /*a9d0*/  HADD2.F32 R96, -RZ, R96.H1_H1 ;  /* 0x30000060ff607230 */ /* 0x000fc40000004100 */
[-C--:B------:R-:W-:Y:S01]  /*a9e0*/  FMUL.FTZ R179, R60, R99.reuse ;  /* 0x000000633cb37220 */ /* 0x080fe20000410000 */
[--C-:B------:R-:W-:Y:S02]  /*a9f0*/  HADD2.F32 R97, -RZ, R63.reuse.H0_H0 ;  /* 0x2000003fff617230 */ /* 0x100fe40000004100 */
[----:B------:R-:W-:Y:S01]  /*aa00*/  FMUL.FTZ R99, R52, R99 ;  /* 0x0000006334637220 */ /* 0x000fe20000410000 */
[----:B------:R-:W-:Y:S01]  /*aa10*/  LOP3.LUT R51, R98, 0xff0000, R49, 0xf8, !PT ;  /* 0x00ff000062337812 */ /* 0x000fe200078ef831 */
[----:B------:R-:W-:Y:S01]  /*aa20*/  HADD2.F32 R98, -RZ, R63.H1_H1 ;  /* 0x3000003fff627230 */ /* 0x000fe20000004100 */
[----:B------:R-:W-:Y:S01]  /*aa30*/  F2FP.F16.E4M3.UNPACK_B R175, R175 ;  /* 0x000000afffaf723e */ /* 0x000fe200020006ff */
[-C--:B------:R-:W-:Y:S01]  /*aa40*/  FFMA.FTZ R52, R52, R97.reuse, -R179 ;  /* 0x0000006134347223 */ /* 0x080fe200000108b3 */
[----:B------:R-:W-:Y:S01]  /*aa50*/  FFMA.FTZ R60, R60, R97, R99 ;  /* 0x000000613c3c7223 */ /* 0x000fe20000010063 */
[----:B------:R-:W-:Y:S01]  /*aa60*/  HADD2.F32 R97, -RZ, R94.H1_H1 ;  /* 0x3000005eff617230 */ /* 0x000fe20000004100 */
[----:B------:R-:W-:Y:S01]  /*aa70*/  F2FP.F16.E4M3.UNPACK_B R88, R88 ;  /* 0x00000058ff58723e */ /* 0x000fe200020006ff */
[----:B------:R-:W-:Y:S01]  /*aa80*/  HADD2.F32 R63, -RZ, R62.H1_H1 ;  /* 0x3000003eff3f7230 */ /* 0x000fe20000004100 */
[----:B------:R-:W-:Y:S01]  /*aa90*/  F2FP.F16.E4M3.UNPACK_B R94, R61 ;  /* 0x0000003dff5e723e */ /* 0x000fe200020006ff */
[----:B------:R-:W-:Y:S01]  /*aaa0*/  HADD2.F32 R99, -RZ, R175.H0_H0 ;  /* 0x200000afff637230 */ /* 0x000fe20000004100 */
[----:B------:R-:W-:Y:S01]  /*aab0*/  LOP3.LUT R49, R177, 0xff0000, R176, 0xf8, !PT ;  /* 0x00ff0000b1317812 */ /* 0x000fe200078ef8b0 */
        /* <DEDUP_REMOVED lines=43> */
[--C-:B------:R-:W-:Y:S01]  /*ad70*/  HADD2.F32 R177, -RZ, R174.reuse.H0_H0 ;  /* 0x200000aeffb17230 */ /* 0x100fe20000004100 */
[----:B------:R-:W-:Y:S01]  /*ad80*/  F2FP.SATFINITE.E4M3.F32.PACK_AB_MERGE_C R52, R61, R52, RZ ;  /* 0x000000343d34723e */ /* 0x000fe200048070ff */
[----:B------:R-:W-:-:S02]  /*ad90*/  HADD2.F32 R179, -RZ, R174.H1_H1 ;  /* 0x300000aeffb37230 */ /* 0x000fc40000004100 */
[----:B------:R-:W-:Y:S01]  /*ada0*/  FFMA.FTZ R187, R175, R176, R180 ;  /* 0x000000b0afbb7223 */ /* 0x000fe200000100b4 */
[----:B------:R-:W-:Y:S01]  /*adb0*/  HADD2.F32 R172, -RZ, R98.H0_H0 ;  /* 0x20000062ffac7230 */ /* 0x000fe20000004100 */
[----:B------:R-:W-:Y:S01]  /*adc0*/  F2FP.SATFINITE.E4M3.F32.PACK_AB_MERGE_C R60, R63, R60, RZ ;  /* 0x0000003c3f3c723e */ /* 0x000fe200048070ff */
[----:B------:R-:W-:Y:S01]  /*add0*/  HADD2.F32 R90, -RZ, R54.H0_H0 ;  /* 0x20000036ff5a7230 */ /* 0x000fe20000004100 */
[----:B------:R-:W-:Y:S01]  /*ade0*/  F2FP.SATFINITE.E4M3.F32.PACK_AB_MERGE_C R52, R97, R62, R52 ;  /* 0x0000003e6134723e */ /* 0x000fe20004807034 */
[----:B------:R-:W-:Y:S02]  /*adf0*/  HADD2.F32 R98, -RZ, R98.H1_H1 ;  /* 0x30000062ff627230 */ /* 0x000fe40000004100 */
[-C--:B------:R-:W-:Y:S01]  /*ae00*/  FMUL.FTZ R181, R172, R177.reuse ;  /* 0x000000b1acb57220 */ /* 0x080fe20000410000 */
[----:B------:R-:W-:Y:S02]  /*ae10*/  HADD2.F32 R54, -RZ, R54.H1_H1 ;  /* 0x30000036ff367230 */ /* 0x000fe40000004100 */
[----:B------:R-:W-:Y:S01]  /*ae20*/  FMUL.FTZ R177, R90, R177 ;  /* 0x000000b15ab17220 */ /* 0x000fe20000410000 */
[----:B------:R-:W-:-:S02]  /*ae30*/  HADD2.F32 R175, -RZ, R173.H0_H0 ;  /* 0x200000adffaf7230 */ /* 0x000fc40000004100 */
[-C--:B------:R-:W-:Y:S01]  /*ae40*/  FMUL.FTZ R183, R98, R179.reuse ;  /* 0x000000b362b77220 */ /* 0x080fe20000410000 */
[----:B------:R-:W-:Y:S02]  /*ae50*/  HADD2.F32 R173, -RZ, R173.H1_H1 ;  /* 0x300000adffad7230 */ /* 0x000fe40000004100 */
[----:B------:R-:W-:Y:S01]  /*ae60*/  FMUL.FTZ R179, R54, R179 ;  /* 0x000000b336b37220 */ /* 0x000fe20000410000 */
[----:B------:R-:W-:Y:S01]  /*ae70*/  F2FP.F16.E4M3.UNPACK_B R63, R89 ;  /* 0x00000059ff3f723e */ /* 0x000fe200020006ff */
[----:B------:R-:W-:Y:S01]  /*ae80*/  FFMA.FTZ R181, R90, R175, -R181 ;  /* 0x000000af5ab57223 */ /* 0x000fe200000108b5 */
[----:B------:R-:W-:Y:S01]  /*ae90*/  F2FP.F16.E4M3.UNPACK_B R62, R51 ;  /* 0x00000033ff3e723e */ /* 0x000fe200020006ff */
[----:B------:R-:W-:Y:S01]  /*aea0*/  FFMA.FTZ R90, R172, R175, R177 ;  /* 0x000000afac5a7223 */ /* 0x000fe200000100b1 */
[----:B------:R-:W-:Y:S01]  /*aeb0*/  F2FP.F16.E4M3.UNPACK_B R61, R53 ;  /* 0x00000035ff3d723e */ /* 0x000fe200020006ff */
[-C--:B------:R-:W-:Y:S01]  /*aec0*/  FFMA.FTZ R179, R98, R173.reuse, R179 ;  /* 0x000000ad62b37223 */ /* 0x080fe200000100b3 */
[----:B------:R-:W-:Y:S01]  /*aed0*/  FFMA.FTZ R54, R54, R173, -R183 ;  /* 0x000000ad36367223 */ /* 0x000fe200000108b7 */
[----:B------:R-:W-:Y:S01]  /*aee0*/  F2FP.SATFINITE.E4M3.F32.PACK_AB_MERGE_C R185, R185, R94, RZ ;  /* 0x0000005eb9b9723e */ /* 0x000fe200048070ff */
[----:B------:R-:W-:Y:S01]  /*aef0*/  HADD2.F32 R94, -RZ, R63.H0_H0 ;  /* 0x2000003fff5e7230 */ /* 0x000fe20000004100 */
[----:B------:R-:W-:Y:S01]  /*af00*/  F2FP.SATFINITE.E4M3.F32.PACK_AB_MERGE_C R96, R187, R96, RZ ;  /* 0x00000060bb60723e */ /* 0x000fe200048070ff */
[----:B------:R-:W-:Y:S01]  /*af10*/  HADD2.F32 R173, -RZ, R62.H0_H0 ;  /* 0x2000003effad7230 */ /* 0x000fe20000004100 */
[----:B------:R-:W-:Y:S01]  /*af20*/  F2FP.SATFINITE.E4M3.F32.PACK_AB_MERGE_C R88, R99, R88, R60 ;  /* 0x000000586358723e */ /* 0x000fe2000480703c */
[----:B------:R-:W-:Y:S01]  /*af30*/  HADD2.F32 R60, -RZ, R61.H0_H0 ;  /* 0x2000003dff3c7230 */ /* 0x000fe20000004100 */
[----:B------:R-:W-:-:S02]  /*af40*/  F2FP.F16.E4M3.UNPACK_B R97, R50 ;  /* 0x00000032ff61723e */ /* 0x000fc400020006ff */
[----:B------:R-:W-:Y:S01]  /*af50*/  F2FP.SATFINITE.E4M3.F32.PACK_AB_MERGE_C R90, R179, R90, R96 ;  /* 0x0000005ab35a723e */ /* 0x000fe20004807060 */
[----:B------:R-:W-:Y:S02]  /*af60*/  HADD2.F32 R96, -RZ, R63.H1_H1 ;  /* 0x3000003fff607230 */ /* 0x000fe40000004100 */
[-C--:B------:R-:W-:Y:S01]  /*af70*/  FMUL.FTZ R175, R94, R173.reuse ;  /* 0x000000ad5eaf7220 */ /* 0x080fe20000410000 */
[----:B------:R-:W-:Y:S02]  /*af80*/  HADD2.F32 R99, -RZ, R97.H0_H0 ;  /* 0x20000061ff637230 */ /* 0x000fe40000004100 */
[C---:B------:R-:W-:Y:S01]  /*af90*/  FMUL.FTZ R63, R60.reuse, R173 ;  /* 0x000000ad3c3f7220 */ /* 0x040fe20000410000 */
[----:B------:R-:W-:Y:S01]  /*afa0*/  HADD2.F32 R173, -RZ, R62.H1_H1 ;  /* 0x3000003effad7230 */ /* 0x000fe20000004100 */
[----:B------:R-:W-:Y:S01]  /*afb0*/  F2FP.F16.E4M3.UNPACK_B R89, R89.H1 ;  /* 0x00000059ff59723e */ /* 0x000fe200030006ff */
[----:B------:R-:W-:Y:S02]  /*afc0*/  HADD2.F32 R62, -RZ, R61.H1_H1 ;  /* 0x3000003dff3e7230 */ /* 0x000fe40000004100 */
[-C--:B------:R-:W-:Y:S01]  /*afd0*/  FFMA.FTZ R60, R60, R99.reuse, -R175 ;  /* 0x000000633c3c7223 */ /* 0x080fe200000108af */
[----:B------:R-:W-:Y:S01]  /*afe0*/  FFMA.FTZ R61, R94, R99, R63 ;  /* 0x000000635e3d7223 */ /* 0x000fe2000001003f */
[----:B------:R-:W-:-:S02]  /*aff0*/  HADD2.F32 R97, -RZ, R97.H1_H1 ;  /* 0x30000061ff617230 */ /* 0x000fc40000004100 */
[-C--:B------:R-:W-:Y:S01]  /*b000*/  FMUL.FTZ R99, R96, R173.reuse ;  /* 0x000000ad60637220 */ /* 0x080fe20000410000 */
[C---:B------:R-:W-:Y:S01]  /*b010*/  FMUL.FTZ R173, R62.reuse, R173 ;  /* 0x000000ad3ead7220 */ /* 0x040fe20000410000 */
[----:B------:R-:W-:Y:S01]  /*b020*/  F2FP.F16.E4M3.UNPACK_B R98, R51.H1 ;  /* 0x00000033ff62723e */ /* 0x000fe200030006ff */
[----:B------:R-:W-:Y:S01]  /*b030*/  HADD2.F32 R94, -RZ, R89.H0_H0 ;  /* 0x20000059ff5e7230 */ /* 0x000fe20000004100 */
[----:B------:R-:W-:Y:S01]  /*b040*/  F2FP.F16.E4M3.UNPACK_B R63, R53.H1 ;  /* 0x00000035ff3f723e */ /* 0x000fe200030006ff */
[-C--:B------:R-:W-:Y:S01]  /*b050*/  FFMA.FTZ R53, R62, R97.reuse, -R99 ;  /* 0x000000613e357223 */ /* 0x080fe20000010863 */
[----:B------:R-:W-:Y:S01]  /*b060*/  FFMA.FTZ R62, R96, R97, R173 ;  /* 0x00000061603e7223 */ /* 0x000fe200000100ad */
[----:B------:R-:W-:Y:S01]  /*b070*/  F2FP.F16.E4M3.UNPACK_B R50, R50.H1 ;  /* 0x00000032ff32723e */ /* 0x000fe200030006ff */
[----:B------:R-:W-:Y:S01]  /*b080*/  HADD2.F32 R97, -RZ, R98.H0_H0 ;  /* 0x20000062ff617230 */ /* 0x000fe20000004100 */
[-C--:B------:R-:W-:Y:S01]  /*b090*/  F2FP.F16.E4M3.UNPACK_B R178, R49.reuse.H1 ;  /* 0x00000031ffb2723e */ /* 0x080fe200030006ff */
        /* <DEDUP_REMOVED lines=8> */
[----:B------:R-:W-:Y:S01]  /*b120*/  HADD2.F32 R63, -RZ, R63.H1_H1 ;  /* 0x3000003fff3f7230 */ /* 0x000fe20000004100 */
[----:B------:R-:W-:Y:S01]  /*b130*/  F2FP.SATFINITE.E4M3.F32.PACK_AB_MERGE_C R54, R54, R181, R185 ;  /* 0x000000b53636723e */ /* 0x000fe200048070b9 */
[----:B------:R-:W-:Y:S02]  /*b140*/  HADD2.F32 R98, -RZ, R50.H1_H1 ;  /* 0x30000032ff627230 */ /* 0x000fe40000004100 */
[----:B------:R-:W-:Y:S01]  /*b150*/  FFMA.FTZ R50, R51, R89, -R172 ;  /* 0x0000005933327223 */ /* 0x000fe200000108ac */
[----:B------:R-:W-:Y:S01]  /*b160*/  FMUL.FTZ R174, R96, R99 ;  /* 0x0000006360ae7220 */ /* 0x000fe20000410000 */
[----:B------:R-:W-:Y:S01]  /*b170*/  FFMA.FTZ R51, R94, R89, R97 ;  /* 0x000000595e337223 */ /* 0x000fe20000010061 */
[C---:B------:R-:W-:Y:S01]  /*b180*/  FMUL.FTZ R99, R63.reuse, R99 ;  /* 0x000000633f637220 */ /* 0x040fe20000410000 */
[-C--:B------:R-:W-:Y:S01]  /*b190*/  F2FP.F16.E4M3.UNPACK_B R89, R55.reuse ;  /* 0x00000037ff59723e */ /* 0x080fe200020006ff */
[-C--:B------:R-:W-:Y:S01]  /*b1a0*/  FFMA.FTZ R63, R63, R98.reuse, -R174 ;  /* 0x000000623f3f7223 */ /* 0x080fe200000108ae */
[----:B------:R-:W-:Y:S01]  /*b1b0*/  F2FP.F16.E4M3.UNPACK_B R55, R55.H1 ;  /* 0x00000037ff37723e */ /* 0x000fe200030006ff */
[----:B------:R-:W-:Y:S01]  /*b1c0*/  FFMA.FTZ R94, R96, R98, R99 ;  /* 0x00000062605e7223 */ /* 0x000fe20000010063 */
[-C--:B------:R-:W-:Y:S01]  /*b1d0*/  F2FP.F16.E4M3.UNPACK_B R97, R91.reuse ;  /* 0x0000005bff61723e */ /* 0x080fe200020006ff */
[----:B------:R-:W-:Y:S01]  /*b1e0*/  HADD2.F32 R49, -RZ, R178.H0_H0 ;  /* 0x200000b2ff317230 */ /* 0x000fe20000004100 */
[----:B------:R-:W-:Y:S01]  /*b1f0*/  F2FP.F16.E4M3.UNPACK_B R98, R91.H1 ;  /* 0x0000005bff62723e */ /* 0x000fe200030006ff */
[----:B------:R-:W-:Y:S01]  /*b200*/  HADD2.F32 R96, -RZ, R55.H0_H0 ;  /* 0x20000037ff607230 */ /* 0x000fe20000004100 */
[----:B------:R-:W-:Y:S01]  /*b210*/  F2FP.F16.E4M3.UNPACK_B R174, R48.H1 ;  /* 0x00000030ffae723e */ /* 0x000fe200030006ff */
[----:B------:R-:W-:Y:S01]  /*b220*/  HADD2.F32 R99, -RZ, R97.H0_H0 ;  /* 0x20000061ff637230 */ /* 0x000fe20000004100 */
[----:B------:R-:W-:Y:S01]  /*b230*/  F2FP.SATFINITE.E4M3.F32.PACK_AB_MERGE_C R50, R63, R50, RZ ;  /* 0x000000323f32723e */ /* 0x000fe200048070ff */
[----:B------:R-:W-:-:S02]  /*b240*/  HADD2.F32 R48, -RZ, R177.H0_H0 ;  /* 0x200000b1ff307230 */ /* 0x000fc40000004100 */
[----:B------:R-:W-:Y:S01]  /*b250*/  FMUL.FTZ R181, R96, R49 ;  /* 0x0000003160b57220 */ /* 0x000fe20000410000 */
[----:B------:R-:W-:Y:S01]  /*b260*/  HADD2.F32 R91, -RZ, R89.H0_H0 ;  /* 0x20000059ff5b7230 */ /* 0x000fe20000004100 */
[----:B------:R-:W-:Y:S01]  /*b270*/  F2FP.SATFINITE.E4M3.F32.PACK_AB_MERGE_C R51, R94, R51, RZ ;  /* 0x000000335e33723e */ /* 0x000fe200048070ff */
[----:B------:R-:W-:Y:S02]  /*b280*/  HADD2.F32 R172, -RZ, R98.H0_H0 ;  /* 0x20000062ffac7230 */ /* 0x000fe40000004100 */
[-C--:B------:R-:W-:Y:S01]  /*b290*/  FMUL.FTZ R180, R99, R48.reuse ;  /* 0x0000003063b47220 */ /* 0x080fe20000410000 */
[----:B------:R-:W-:Y:S02]  /*b2a0*/  HADD2.F32 R175, -RZ, R174.H0_H0 ;  /* 0x200000aeffaf7230 */ /* 0x000fe40000004100 */
[----:B------:R-:W-:Y:S01]  /*b2b0*/  FMUL.FTZ R182, R91, R48 ;  /* 0x000000305bb67220 */ /* 0x000fe20000410000 */
[----:B------:R-:W-:Y:S02]  /*b2c0*/  HADD2.F32 R176, -RZ, R173.H0_H0 ;  /* 0x200000adffb07230 */ /* 0x000fe40000004100 */
[----:B------:R-:W-:Y:S01]  /*b2d0*/  FMUL.FTZ R179, R172, R49 ;  /* 0x00000031acb37220 */ /* 0x000fe20000410000 */
[----:B------:R-:W-:-:S02]  /*b2e0*/  HADD2.F32 R98, -RZ, R98.H1_H1 ;  /* 0x30000062ff627230 */ /* 0x000fc40000004100 */
[-C--:B------:R-:W-:Y:S01]  /*b2f0*/  FFMA.FTZ R181, R172, R175.reuse, R181 ;  /* 0x000000afacb57223 */ /* 0x080fe200000100b5 */
[----:B------:R-:W-:Y:S02]  /*b300*/  HADD2.F32 R178, -RZ, R178.H1_H1 ;  /* 0x300000b2ffb27230 */ /* 0x000fe40000004100 */
[----:B------:R-:W-:Y:S01]  /*b310*/  FFMA.FTZ R48, R91, R176, -R180 ;  /* 0x000000b05b307223 */ /* 0x000fe200000108b4 */
[----:B------:R-:W-:Y:S02]  /*b320*/  HADD2.F32 R55, -RZ, R55.H1_H1 ;  /* 0x30000037ff377230 */ /* 0x000fe40000004100 */
[----:B------:R-:W-:Y:S01]  /*b330*/  FFMA.FTZ R179, R96, R175, -R179 ;  /* 0x000000af60b37223 */ /* 0x000fe200000108b3 */
[----:B------:R-:W-:Y:S02]  /*b340*/  HADD2.F32 R97, -RZ, R97.H1_H1 ;  /* 0x30000061ff617230 */ /* 0x000fe40000004100 */
[----:B------:R-:W-:Y:S01]  /*b350*/  FMUL.FTZ R180, R98, R178 ;  /* 0x000000b262b47220 */ /* 0x000fe20000410000 */
[----:B------:R-:W-:-:S02]  /*b360*/  HADD2.F32 R172, -RZ, R177.H1_H1 ;  /* 0x300000b1ffac7230 */ /* 0x000fc40000004100 */
[----:B------:R-:W-:Y:S01]  /*b370*/  FMUL.FTZ R91, R55, R178 ;  /* 0x000000b2375b7220 */ /* 0x000fe20000410000 */
[----:B------:R-:W-:Y:S02]  /*b380*/  HADD2.F32 R174, -RZ, R174.H1_H1 ;  /* 0x300000aeffae7230 */ /* 0x000fe40000004100 */
[----:B------:R-:W-:Y:S01]  /*b390*/  FFMA.FTZ R49, R99, R176, R182 ;  /* 0x000000b063317223 */ /* 0x000fe200000100b6 */
[----:B------:R-:W-:Y:S02]  /*b3a0*/  HADD2.F32 R89, -RZ, R89.H1_H1 ;  /* 0x30000059ff597230 */ /* 0x000fe40000004100 */
[----:B------:R-:W-:Y:S01]  /*b3b0*/  FMUL.FTZ R176, R97, R172 ;  /* 0x000000ac61b07220 */ /* 0x000fe20000410000 */
[----:B------:R-:W-:Y:S02]  /*b3c0*/  HADD2.F32 R96, -RZ, R173.H1_H1 ;  /* 0x300000adff607230 */ /* 0x000fe40000004100 */
[-C--:B------:R-:W-:Y:S01]  /*b3d0*/  FFMA.FTZ R180, R55, R174.reuse, -R180 ;  /* 0x000000ae37b47223 */ /* 0x080fe200000108b4 */
[----:B------:R-:W-:Y:S01]  /*b3e0*/  FFMA.FTZ R98, R98, R174, R91 ;  /* 0x000000ae62627223 */ /* 0x000fe2000001005b */
[----:B------:R-:W-:Y:S01]  /*b3f0*/  FMUL.FTZ R172, R89, R172 ;  /* 0x000000ac59ac7220 */ /* 0x000fe20000410000 */
[----:B------:R-:W-:Y:S01]  /*b400*/  F2FP.SATFINITE.E4M3.F32.PACK_AB_MERGE_C R53, R53, R60, R50 ;  /* 0x0000003c3535723e */ /* 0x000fe20004807032 */
[-C--:B------:R-:W-:Y:S01]  /*b410*/  FFMA.FTZ R89, R89, R96.reuse, -R176 ;  /* 0x0000006059597223 */ /* 0x080fe200000108b0 */
[----:B------:R-:W-:Y:S01]  /*b420*/  F2FP.SATFINITE.E4M3.F32.PACK_AB_MERGE_C R179, R180, R179, RZ ;  /* 0x000000b3b4b3723e */ /* 0x000fe200048070ff */
[----:B------:R-:W-:Y:S01]  /*b430*/  FFMA.FTZ R172, R97, R96, R172 ;  /* 0x0000006061ac7223 */ /* 0x000fe200000100ac */
[----:B------:R-:W-:-:S02]  /*b440*/  F2FP.SATFINITE.E4M3.F32.PACK_AB_MERGE_C R98, R98, R181, RZ ;  /* 0x000000b56262723e */ /* 0x000fc400048070ff */
[----:B------:R-:W-:Y:S02]  /*b450*/  F2FP.SATFINITE.E4M3.F32.PACK_AB_MERGE_C R55, R89, R48, R179 ;  /* 0x000000305937723e */ /* 0x000fe400048070b3 */
[----:B------:R-:W-:Y:S02]  /*b460*/  F2FP.SATFINITE.E4M3.F32.PACK_AB_MERGE_C R89, R62, R61, R51 ;  /* 0x0000003d3e59723e */ /* 0x000fe40004807033 */
[----:B------:R-:W-:-:S07]  /*b470*/  F2FP.SATFINITE.E4M3.F32.PACK_AB_MERGE_C R91, R172, R49, R98 ;  /* 0x00000031ac5b723e */ /* 0x000fce0004807062 */
.L_x_3266:
[----:B------:R-:W-:Y:S05]  /*b480*/  BSYNC B3 ;  /* 0x0000000000037941 */ /* 0x000fea0003800000 */
.L_x_3265:
[----:B------:R-:W-:-:S13]  /*b490*/  ISETP.GE.AND P4, PT, R95, R156, PT ;  /* 0x0000009c5f00720c */ /* 0x000fda0003f86270 */
[--C-:B------:R-:W-:Y:S02]  /*b4a0*/  @!P4 SHF.R.S32.HI R48, RZ, 0x1f, R95.reuse ;  /* 0x0000001fff30c819 */ /* 0x100fe4000001145f */
[----:B------:R-:W-:-:S04]  /*b4b0*/  @!P4 IADD3 R51, P5, P6, R120, R142, R95 ;  /* 0x0000008e7833c210 */ /* 0x000fc80007ebe05f */
[----:B------:R-:W-:Y:S02]  /*b4c0*/  @!P4 IADD3.X R60, R0, R171, R48, P5, P6 ;  /* 0x000000ab003cc210 */ /* 0x000fe40002fec430 */
[----:B------:R-:W-:-:S05]  /*b4d0*/  IADD3 R48, P5, R93, R128, RZ ;  /* 0x000000805d307210 */ /* 0x000fca0007fbe0ff */
[----:B------:R-:W-:Y:S01]  /*b4e0*/  IMAD.X R49, R92, 0x1, R129, P5 ;  /* 0x000000015c317824 */ /* 0x000fe200028e0681 */
[----:B------:R-:W-:-:S04]  /*b4f0*/  @!P4 IADD3 R50, P5, R51, R128, RZ ;  /* 0x000000803332c210 */ /* 0x000fc80007fbe0ff */
[----:B------:R-:W-:Y:S01]  /*b500*/  @!P4 IADD3.X R51, R60, R129, RZ, P5, !PT ;  /* 0x000000813c33c210 */ /* 0x000fe20002ffe4ff */
[----:B0-----:R3:W-:Y:S04]  /*b510*/  STG.E.128 desc[UR54][R48.64], R52 ;  /* 0x0000003430007986 */ /* 0x0017e8000c101d36 */
[----:B-1----:R3:W-:Y:S04]  /*b520*/  @!P4 STG.E.128 desc[UR54][R50.64], R88 ;  /* 0x000000583200c986 */ /* 0x0027e8000c101d36 */
.L_x_3264:
[----:B------:R-:W-:Y:S05]  /*b530*/  BSYNC B2 ;  /* 0x0000000000027941 */ /* 0x000fea0003800000 */
.L_x_3263:
[----:B------:R-:W-:-:S13]  /*b540*/  ISETP.NE.AND P4, PT, R36, RZ, PT ;  /* 0x000000ff2400720c */ /* 0x000fda0003f85270 */
[----:B------:R-:W-:Y:S05]  /*b550*/  @!P4 BRA `(.L_x_3258) ;  /* 0x0000000c00e8c947 */ /* 0x000fea0003800000 */
[----:B---3--:R-:W3:Y:S01]  /*b560*/  LDL R48, [R1+0x10] ;  /* 0x0000100001307983 */ /* 0x008ee20000100800 */
[----:B------:R-:W-:Y:S01]  /*b570*/  IADD3 R61, P4, P5, R120, R142, R29 ;  /* 0x0000008e783d7210 */ /* 0x000fe20007d9e01d */
[----:B------:R-:W-:Y:S03]  /*b580*/  BSSY B2, `(.L_x_3267) ;  /* 0x00000ed000027945 */ /* 0x000fe60003800000 */
[----:B------:R-:W-:Y:S02]  /*b590*/  IADD3.X R60, R0, R171, R32, P4, P5 ;  /* 0x000000ab003c7210 */ /* 0x000fe400027ea420 */
[----:B------:R-:W-:Y:S02]  /*b5a0*/  ISETP.GE.AND P4, PT, R222, R135, PT ;  /* 0x00000087de00720c */ /* 0x000fe40003f86270 */
[----:B---3--:R-:W-:-:S04]  /*b5b0*/  LOP3.LUT P6, RZ, R48, 0x1, RZ, 0xc0, !PT ;  /* 0x0000000130ff7812 */ /* 0x008fc800078cc0ff */
[----:B------:R-:W-:-:S04]  /*b5c0*/  SEL R48, R101, R162, !P6 ;  /* 0x000000a265307207 */ /* 0x000fc80007000000 */
[----:B------:R-:W-:-:S04]  /*b5d0*/  SHF.R.S32.HI R49, RZ, 0x1f, R48 ;  /* 0x0000001fff317819 */ /* 0x000fc80000011430 */
[----:B------:R-:W-:-:S04]  /*b5e0*/  LEA.HI R49, R49, R48, RZ, 0x5 ;  /* 0x0000003031317211 */ /* 0x000fc800078f28ff */
[----:B------:R-:W-:-:S04]  /*b5f0*/  LEA.HI.SX32 R49, R49, R28, 0x1b ;  /* 0x0000001c31317211 */ /* 0x000fc800078fdaff */
[----:B------:R-:W-:Y:S01]  /*b600*/  SHF.R.S32.HI R48, RZ, 0x1f, R49 ;  /* 0x0000001fff307819 */ /* 0x000fe20000011431 */
[----:B------:R-:W-:-:S03]  /*b610*/  IMAD.SHL.U32 R63, R49, 0x10, RZ ;  /* 0x00000010313f7824 */ /* 0x000fc600078e00ff */
        /* <DEDUP_REMOVED lines=9> */
[----:B0-----:R-:W-:-:S04]  /*b6b0*/  IMAD.IADD R52, R18, 0x1, R51 ;  /* 0x0000000112347824 */ /* 0x001fc800078e0233 */
[----:B------:R-:W0:Y:S04]  /*b6c0*/  LDS.128 R48, [R49+0x24200] ;  /* 0x0242000031307984 */ /* 0x000e280000000c00 */
[----:B------:R-:W1:Y:S01]  /*b6d0*/  LDS.128 R52, [R52+0x24200] ;  /* 0x0242000034347984 */ /* 0x000e620000000c00 */
[----:B------:R-:W-:Y:S05]  /*b6e0*/  @P4 BRA `(.L_x_3268) ;  /* 0x0000000c00584947 */ /* 0x000fea0003800000 */
[----:B------:R-:W-:Y:S01]  /*b6f0*/  LOP3.LUT R44, R45, 0xff, RZ, 0xc0, !PT ;  /* 0x000000ff2d2c7812 */ /* 0x000fe200078ec0ff */
[----:B0-----:R-:W-:Y:S01]  /*b700*/  IMAD.MOV.U32 R56, RZ, RZ, R48 ;  /* 0x000000ffff387224 */ /* 0x001fe200078e0030 */
[--C-:B------:R-:W-:Y:S02]  /*b710*/  SHF.R.U32.HI R95, RZ, 0x18, R45.reuse ;  /* 0x00000018ff5f7819 */ /* 0x100fe4000001162d */
[----:B------:R-:W-:Y:S02]  /*b720*/  SHF.R.U32.HI R96, RZ, 0x8, R45 ;  /* 0x00000008ff607819 */ /* 0x000fe4000001162d */
[--C-:B------:R-:W-:Y:S02]  /*b730*/  SHF.R.U32.HI R94, RZ, 0x10, R47.reuse ;  /* 0x00000010ff5e7819 */ /* 0x100fe4000001162f */
[----:B------:R-:W-:Y:S02]  /*b740*/  SHF.R.U32.HI R92, RZ, 0x8, R47 ;  /* 0x00000008ff5c7819 */ /* 0x000fe4000001162f */
[----:B------:R-:W-:-:S02]  /*b750*/  LOP3.LUT R46, R47, 0xff, RZ, 0xc0, !PT ;  /* 0x000000ff2f2e7812 */ /* 0x000fc400078ec0ff */
[----:B------:R-:W-:Y:S02]  /*b760*/  SHF.R.U32.HI R89, RZ, 0x18, R47 ;  /* 0x00000018ff597819 */ /* 0x000fe4000001162f */
[----:B------:R-:W-:Y:S02]  /*b770*/  SHF.R.U32.HI R97, RZ, 0x10, R45 ;  /* 0x00000010ff617819 */ /* 0x000fe4000001162d */
[--C-:B------:R-:W-:Y:S02]  /*b780*/  SHF.R.U32.HI R47, RZ, 0x10, R59.reuse ;  /* 0x00000010ff2f7819 */ /* 0x100fe4000001163b */
[--C-:B------:R-:W-:Y:S02]  /*b790*/  SHF.R.U32.HI R88, RZ, 0x8, R59.reuse ;  /* 0x00000008ff587819 */ /* 0x100fe4000001163b */
[----:B------:R-:W-:Y:S02]  /*b7a0*/  LOP3.LUT R62, R59, 0xff, RZ, 0xc0, !PT ;  /* 0x000000ff3b3e7812 */ /* 0x000fe400078ec0ff */
[----:B------:R-:W-:-:S02]  /*b7b0*/  SHF.R.U32.HI R93, RZ, 0x18, R59 ;  /* 0x00000018ff5d7819 */ /* 0x000fc4000001163b */
[----:B------:R-:W-:Y:S02]  /*b7c0*/  PRMT R59, R95, 0x654, R44 ;  /* 0x000006545f3b7816 */ /* 0x000fe4000000002c */
[----:B------:R-:W-:Y:S02]  /*b7d0*/  SHF.L.U32 R44, R96, 0x8, RZ ;  /* 0x00000008602c7819 */ /* 0x000fe400000006ff */
[----:B------:R-:W-:Y:S01]  /*b7e0*/  PRMT R89, R89, 0x654, R46 ;  /* 0x0000065459597816 */ /* 0x000fe2000000002e */
[----:B------:R-:W-:Y:S01]  /*b7f0*/  IMAD.U32 R46, R97, 0x10000, RZ ;  /* 0x00010000612e7824 */ /* 0x000fe200078e00ff */
[--C-:B------:R-:W-:Y:S02]  /*b800*/  SHF.R.U32.HI R45, RZ, 0x10, R57.reuse ;  /* 0x00000010ff2d7819 */ /* 0x100fe40000011639 */
[--C-:B------:R-:W-:Y:S02]  /*b810*/  SHF.R.U32.HI R90, RZ, 0x8, R57.reuse ;  /* 0x00000008ff5a7819 */ /* 0x100fe40000011639 */
[----:B------:R-:W-:Y:S01]  /*b820*/  LOP3.LUT R58, R57, 0xff, RZ, 0xc0, !PT ;  /* 0x000000ff393a7812 */ /* 0x000fe200078ec0ff */
[----:B------:R-:W-:Y:S01]  /*b830*/  IMAD.U32 R45, R45, 0x10000, RZ ;  /* 0x000100002d2d7824 */ /* 0x000fe200078e00ff */
[----:B------:R-:W-:Y:S01]  /*b840*/  SHF.R.U32.HI R91, RZ, 0x18, R57 ;  /* 0x00000018ff5b7819 */ /* 0x000fe20000011639 */
[----:B-1----:R-:W-:Y:S01]  /*b850*/  IMAD.MOV.U32 R57, RZ, RZ, R52 ;  /* 0x000000ffff397224 */ /* 0x002fe200078e0034 */
[----:B------:R-:W-:Y:S01]  /*b860*/  LOP3.LUT R59, R59, 0xff00, R44, 0xf8, !PT ;  /* 0x0000ff003b3b7812 */ /* 0x000fe200078ef82c */
[----:B------:R-:W-:Y:S01]  /*b870*/  IMAD.SHL.U32 R44, R92, 0x100, RZ ;  /* 0x000001005c2c7824 */ /* 0x000fe200078e00ff */
[----:B------:R-:W-:Y:S01]  /*b880*/  PRMT R91, R91, 0x654, R58 ;  /* 0x000006545b5b7816 */ /* 0x000fe2000000003a */
[----:B------:R-:W-:Y:S01]  /*b890*/  IMAD.SHL.U32 R48, R90, 0x100, RZ ;  /* 0x000001005a307824 */ /* 0x000fe200078e00ff */
[----:B------:R-:W-:Y:S01]  /*b8a0*/  LOP3.LUT R46, R59, 0xff0000, R46, 0xf8, !PT ;  /* 0x00ff00003b2e7812 */ /* 0x000fe200078ef82e */
[----:B------:R-:W-:Y:S01]  /*b8b0*/  IMAD.SHL.U32 R52, R88, 0x100, RZ ;  /* 0x0000010058347824 */ /* 0x000fe200078e00ff */
[----:B------:R-:W-:-:S02]  /*b8c0*/  PRMT R93, R93, 0x654, R62 ;  /* 0x000006545d5d7816 */ /* 0x000fc4000000003e */
[----:B------:R-:W-:Y:S02]  /*b8d0*/  F2FP.F16.E4M3.UNPACK_B R88, R169.H1 ;  /* 0x000000a9ff58723e */ /* 0x000fe400030006ff */
[----:B------:R-:W-:Y:S02]  /*b8e0*/  F2FP.F16.E4M3.UNPACK_B R59, R57.H1 ;  /* 0x00000039ff3b723e */ /* 0x000fe400030006ff */
[----:B------:R-:W-:Y:S02]  /*b8f0*/  F2FP.F16.E4M3.UNPACK_B R58, R56.H1 ;  /* 0x00000038ff3a723e */ /* 0x000fe400030006ff */
[----:B------:R-:W-:Y:S01]  /*b900*/  LOP3.LUT R89, R89, 0xff00, R44, 0xf8, !PT ;  /* 0x0000ff0059597812 */ /* 0x000fe200078ef82c */
[----:B------:R-:W-:Y:S01]  /*b910*/  IMAD.U32 R44, R94, 0x10000, RZ ;  /* 0x000100005e2c7824 */ /* 0x000fe200078e00ff */
[----:B------:R-:W-:Y:S01]  /*b920*/  LOP3.LUT R90, R91, 0xff00, R48, 0xf8, !PT ;  /* 0x0000ff005b5a7812 */ /* 0x000fe200078ef830 */
[----:B------:R-:W-:Y:S01]  /*b930*/  HADD2.F32 R91, -RZ, R88.H0_H0 ;  /* 0x20000058ff5b7230 */ /* 0x000fe20000004100 */
[----:B------:R-:W-:Y:S01]  /*b940*/  LOP3.LUT R93, R93, 0xff00, R52, 0xf8, !PT ;  /* 0x0000ff005d5d7812 */ /* 0x000fe200078ef834 */
[----:B------:R-:W-:Y:S01]  /*b950*/  HADD2.F32 R52, -RZ, R59.H0_H0 ;  /* 0x2000003bff347230 */ /* 0x000fe20000004100 */
[----:B------:R-:W-:Y:S01]  /*b960*/  F2FP.F16.E4M3.UNPACK_B R62, R168.H1 ;  /* 0x000000a8ff3e723e */ /* 0x000fe200030006ff */
[--C-:B------:R-:W-:Y:S01]  /*b970*/  HADD2.F32 R48, -RZ, R58.reuse.H0_H0 ;  /* 0x2000003aff307230 */ /* 0x100fe20000004100 */
[----:B------:R-:W-:Y:S01]  /*b980*/  LOP3.LUT R44, R89, 0xff0000, R44, 0xf8, !PT ;  /* 0x00ff0000592c7812 */ /* 0x000fe200078ef82c */
[----:B------:R-:W-:-:S02]  /*b990*/  HADD2.F32 R58, -RZ, R58.H1_H1 ;  /* 0x3000003aff3a7230 */ /* 0x000fc40000004100 */
[-C--:B------:R-:W-:Y:S01]  /*b9a0*/  FMUL.FTZ R95, R52, R91.reuse ;  /* 0x0000005b345f7220 */ /* 0x080fe20000410000 */
[----:B------:R-:W-:Y:S02]  /*b9b0*/  HADD2.F32 R89, -RZ, R62.H0_H0 ;  /* 0x2000003eff597230 */ /* 0x000fe40000004100 */
[----:B------:R-:W-:Y:S01]  /*b9c0*/  FMUL.FTZ R91, R48, R91 ;  /* 0x0000005b305b7220 */ /* 0x000fe20000410000 */
[----:B------:R-:W-:Y:S01]  /*b9d0*/  SHF.L.U32 R92, R47, 0x10, RZ ;  /* 0x000000102f5c7819 */ /* 0x000fe200000006ff */
[----:B------:R-:W-:Y:S01]  /*b9e0*/  HADD2.F32 R59, -RZ, R59.H1_H1 ;  /* 0x3000003bff3b7230 */ /* 0x000fe20000004100 */
[----:B------:R-:W-:Y:S01]  /*b9f0*/  LOP3.LUT R47, R90, 0xff0000, R45, 0xf8, !PT ;  /* 0x00ff00005a2f7812 */ /* 0x000fe200078ef82d */
[-C--:B------:R-:W-:Y:S01]  /*ba00*/  FFMA.FTZ R48, R48, R89.reuse, -R95 ;  /* 0x0000005930307223 */ /* 0x080fe2000001085f */
[----:B------:R-:W-:Y:S01]  /*ba10*/  FFMA.FTZ R52, R52, R89, R91 ;  /* 0x0000005934347223 */ /* 0x000fe2000001005b */
[----:B------:R-:W-:Y:S01]  /*ba20*/  HADD2.F32 R89, -RZ, R88.H1_H1 ;  /* 0x30000058ff597230 */ /* 0x000fe20000004100 */
[----:B------:R-:W-:Y:S01]  /*ba30*/  F2FP.F16.E4M3.UNPACK_B R169, R169 ;  /* 0x000000a9ffa9723e */ /* 0x000fe200020006ff */
[----:B------:R-:W-:Y:S01]  /*ba40*/  HADD2.F32 R90, -RZ, R62.H1_H1 ;  /* 0x3000003eff5a7230 */ /* 0x000fe20000004100 */
[----:B------:R-:W-:-:S02]  /*ba50*/  F2FP.F16.E4M3.UNPACK_B R88, R57 ;  /* 0x00000039ff58723e */ /* 0x000fc400020006ff */
[----:B------:R-:W-:Y:S01]  /*ba60*/  F2FP.F16.E4M3.UNPACK_B R62, R56 ;  /* 0x00000038ff3e723e */ /* 0x000fe200020006ff */
[-C--:B------:R-:W-:Y:S01]  /*ba70*/  FMUL.FTZ R57, R59, R89.reuse ;  /* 0x000000593b397220 */ /* 0x080fe20000410000 */
[----:B------:R-:W-:Y:S01]  /*ba80*/  LOP3.LUT R45, R93, 0xff0000, R92, 0xf8, !PT ;  /* 0x00ff00005d2d7812 */ /* 0x000fe200078ef85c */
[C---:B------:R-:W-:Y:S01]  /*ba90*/  FMUL.FTZ R92, R58.reuse, R89 ;  /* 0x000000593a5c7220 */ /* 0x040fe20000410000 */
[----:B------:R-:W-:Y:S01]  /*baa0*/  F2FP.F16.E4M3.UNPACK_B R168, R168 ;  /* 0x000000a8ffa8723e */ /* 0x000fe200020006ff */
[----:B------:R-:W-:Y:S02]  /*bab0*/  HADD2.F32 R91, -RZ, R169.H0_H0 ;  /* 0x200000a9ff5b7230 */ /* 0x000fe40000004100 */
[-C--:B------:R-:W-:Y:S01]  /*bac0*/  FFMA.FTZ R57, R58, R90.reuse, -R57 ;  /* 0x0000005a3a397223 */ /* 0x080fe20000010839 */
[----:B------:R-:W-:Y:S02]  /*bad0*/  HADD2.F32 R89, -RZ, R88.H0_H0 ;  /* 0x20000058ff597230 */ /* 0x000fe40000004100 */
[----:B------:R-:W-:Y:S01]  /*bae0*/  FFMA.FTZ R59, R59, R90, R92 ;  /* 0x0000005a3b3b7223 */ /* 0x000fe2000001005c */
[----:B------:R-:W-:Y:S01]  /*baf0*/  HADD2.F32 R56, -RZ, R62.H0_H0 ;  /* 0x2000003eff387230 */ /* 0x000fe20000004100 */
[----:B------:R-:W-:Y:S01]  /*bb00*/  F2FP.F16.E4M3.UNPACK_B R94, R170.H1 ;  /* 0x000000aaff5e723e */ /* 0x000fe200030006ff */
        /* <DEDUP_REMOVED lines=10> */
[----:B------:R-:W-:Y:S01]  /*bbb0*/  F2FP.F16.E4M3.UNPACK_B R90, R54.H1 ;  /* 0x00000036ff5a723e */ /* 0x000fe200030006ff */
[C---:B------:R-:W-:Y:S01]  /*bbc0*/  FMUL.FTZ R169, R62.reuse, R169 ;  /* 0x000000a93ea97220 */ /* 0x040fe20000410000 */
[----:B------:R-:W-:Y:S01]  /*bbd0*/  F2FP.F16.E4M3.UNPACK_B R93, R167.H1 ;  /* 0x000000a7ff5d723e */ /* 0x000fe200030006ff */
[-C--:B------:R-:W-:Y:S01]  /*bbe0*/  FFMA.FTZ R89, R62, R91.reuse, -R89 ;  /* 0x0000005b3e597223 */ /* 0x080fe20000010859 */
[----:B------:R-:W-:Y:S01]  /*bbf0*/  F2FP.F16.E4M3.UNPACK_B R62, R50.H1 ;  /* 0x00000032ff3e723e */ /* 0x000fe200030006ff */
[----:B------:R-:W-:Y:S02]  /*bc00*/  HADD2.F32 R97, -RZ, R94.H0_H0 ;  /* 0x2000005eff617230 */ /* 0x000fe40000004100 */
[----:B------:R-:W-:Y:S01]  /*bc10*/  FFMA.FTZ R91, R88, R91, R169 ;  /* 0x0000005b585b7223 */ /* 0x000fe200000100a9 */
[----:B------:R-:W-:Y:S01]  /*bc20*/  HADD2.F32 R92, -RZ, R90.H0_H0 ;  /* 0x2000005aff5c7230 */ /* 0x000fe20000004100 */
[----:B------:R-:W-:Y:S01]  /*bc30*/  F2FP.F16.E4M3.UNPACK_B R170, R170 ;  /* 0x000000aaffaa723e */ /* 0x000fe200020006ff */
[----:B------:R-:W-:Y:S01]  /*bc40*/  HADD2.F32 R88, -RZ, R62.H0_H0 ;  /* 0x2000003eff587230 */ /* 0x000fe20000004100 */
[----:B------:R-:W-:Y:S01]  /*bc50*/  F2FP.F16.E4M3.UNPACK_B R50, R50 ;  /* 0x00000032ff32723e */ /* 0x000fe200020006ff */
        /* <DEDUP_REMOVED lines=10> */
[----:B------:R-:W-:Y:S01]  /*bd00*/  F2FP.F16.E4M3.UNPACK_B R167, R167 ;  /* 0x000000a7ffa7723e */ /* 0x000fe200020006ff */
[C---:B------:R-:W-:Y:S01]  /*bd10*/  FMUL.FTZ R99, R62.reuse, R99 ;  /* 0x000000633e637220 */ /* 0x040fe20000410000 */
[--C-:B------:R-:W-:Y:S02]  /*bd20*/  HADD2.F32 R95, -RZ, R170.reuse.H0_H0 ;  /* 0x200000aaff5f7230 */ /* 0x100fe40000004100 */
[-C--:B------:R-:W-:Y:S01]  /*bd30*/  FFMA.FTZ R173, R62, R93.reuse, -R169 ;  /* 0x0000005d3ead7223 */ /* 0x080fe200000108a9 */
[----:B------:R-:W-:Y:S01]  /*bd40*/  F2FP.F16.E4M3.UNPACK_B R62, R54 ;  /* 0x00000036ff3e723e */ /* 0x000fe200020006ff */
[----:B------:R-:W-:Y:S02]  /*bd50*/  HADD2.F32 R97, -RZ, R170.H1_H1 ;  /* 0x300000aaff617230 */ /* 0x000fe40000004100 */
[----:B------:R-:W-:Y:S01]  /*bd60*/  FFMA.FTZ R175, R90, R93, R99 ;  /* 0x0000005d5aaf7223 */ /* 0x000fe20000010063 */
[----:B------:R-:W-:Y:S01]  /*bd70*/  HADD2.F32 R54, -RZ, R50.H0_H0 ;  /* 0x20000032ff367230 */ /* 0x000fe20000004100 */
[----:B------:R-:W-:Y:S01]  /*bd80*/  F2FP.SATFINITE.E4M3.F32.PACK_AB_MERGE_C R48, R57, R48, RZ ;  /* 0x000000303930723e */ /* 0x000fe200048070ff */
[--C-:B------:R-:W-:Y:S01]  /*bd90*/  HADD2.F32 R88, -RZ, R62.reuse.H0_H0 ;  /* 0x2000003eff587230 */ /* 0x100fe20000004100 */
[----:B------:R-:W-:Y:S01]  /*bda0*/  F2FP.SATFINITE.E4M3.F32.PACK_AB_MERGE_C R52, R59, R52, RZ ;  /* 0x000000343b34723e */ /* 0x000fe200048070ff */
[----:B------:R-:W-:Y:S01]  /*bdb0*/  HADD2.F32 R62, -RZ, R62.H1_H1 ;  /* 0x3000003eff3e7230 */ /* 0x000fe20000004100 */
[----:B------:R-:W-:Y:S01]  /*bdc0*/  F2FP.F16.E4M3.UNPACK_B R59, R53 ;  /* 0x00000035ff3b723e */ /* 0x000fe200020006ff */
[----:B------:R-:W-:-:S02]  /*bdd0*/  HADD2.F32 R50, -RZ, R50.H1_H1 ;  /* 0x30000032ff327230 */ /* 0x000fc40000004100 */
[----:B------:R-:W-:Y:S01]  /*bde0*/  FMUL.FTZ R99, R88, R95 ;  /* 0x0000005f58637220 */ /* 0x000fe20000410000 */
[--C-:B------:R-:W-:Y:S02]  /*bdf0*/  HADD2.F32 R93, -RZ, R167.reuse.H0_H0 ;  /* 0x200000a7ff5d7230 */ /* 0x100fe40000004100 */
[----:B------:R-:W-:Y:S01]  /*be00*/  FMUL.FTZ R169, R62, R97 ;  /* 0x000000613ea97220 */ /* 0x000fe20000410000 */
[----:B------:R-:W-:Y:S02]  /*be10*/  HADD2.F32 R167, -RZ, R167.H1_H1 ;  /* 0x300000a7ffa77230 */ /* 0x000fe40000004100 */
[----:B------:R-:W-:Y:S01]  /*be20*/  FMUL.FTZ R95, R54, R95 ;  /* 0x0000005f365f7220 */ /* 0x000fe20000410000 */
[----:B------:R-:W-:Y:S01]  /*be30*/  FMUL.FTZ R97, R50, R97 ;  /* 0x0000006132617220 */ /* 0x000fe20000410000 */
[----:B------:R-:W-:Y:S01]  /*be40*/  F2FP.F16.E4M3.UNPACK_B R90, R47 ;  /* 0x0000002fff5a723e */ /* 0x000fe200020006ff */
[----:B------:R-:W-:Y:S01]  /*be50*/  FFMA.FTZ R99, R54, R93, -R99 ;  /* 0x0000005d36637223 */ /* 0x000fe20000010863 */
[----:B------:R-:W-:Y:S01]  /*be60*/  F2FP.F16.E4M3.UNPACK_B R57, R49 ;  /* 0x00000031ff39723e */ /* 0x000fe200020006ff */
[----:B------:R-:W-:Y:S01]  /*be70*/  FFMA.FTZ R54, R88, R93, R95 ;  /* 0x0000005d58367223 */ /* 0x000fe2000001005f */
[----:B------:R-:W-:Y:S01]  /*be80*/  FFMA.FTZ R97, R62, R167, R97 ;  /* 0x000000a73e617223 */ /* 0x000fe20000010061 */
[----:B------:R-:W-:Y:S01]  /*be90*/  F2FP.SATFINITE.E4M3.F32.PACK_AB_MERGE_C R48, R89, R56, R48 ;  /* 0x000000385930723e */ /* 0x000fe20004807030 */
[----:B------:R-:W-:Y:S01]  /*bea0*/  HADD2.F32 R62, -RZ, R59.H0_H0 ;  /* 0x2000003bff3e7230 */ /* 0x000fe20000004100 */
[----:B------:R-:W-:Y:S01]  /*beb0*/  F2FP.F16.E4M3.UNPACK_B R89, R46 ;  /* 0x0000002eff59723e */ /* 0x000fe200020006ff */
[----:B------:R-:W-:Y:S01]  /*bec0*/  HADD2.F32 R93, -RZ, R90.H0_H0 ;  /* 0x2000005aff5d7230 */ /* 0x000fe20000004100 */
[----:B------:R-:W-:Y:S01]  /*bed0*/  F2FP.SATFINITE.E4M3.F32.PACK_AB_MERGE_C R52, R91, R58, R52 ;  /* 0x0000003a5b34723e */ /* 0x000fe20004807034 */
[----:B------:R-:W-:Y:S01]  /*bee0*/  HADD2.F32 R56, -RZ, R57.H0_H0 ;  /* 0x20000039ff387230 */ /* 0x000fe20000004100 */
[----:B------:R-:W-:Y:S01]  /*bef0*/  F2FP.F16.E4M3.UNPACK_B R53, R53.H1 ;  /* 0x00000035ff35723e */ /* 0x000fe200030006ff */
[----:B------:R-:W-:-:S02]  /*bf00*/  HADD2.F32 R88, -RZ, R59.H1_H1 ;  /* 0x3000003bff587230 */ /* 0x000fc40000004100 */
        /* <DEDUP_REMOVED lines=12> */
[----:B------:R-:W-:Y:S02]  /*bfd0*/  HADD2.F32 R62, -RZ, R53.H0_H0 ;  /* 0x20000035ff3e7230 */ /* 0x000fe40000004100 */
[-C--:B------:R-:W-:Y:S01]  /*bfe0*/  FFMA.FTZ R49, R58, R89.reuse, -R91 ;  /* 0x000000593a317223 */ /* 0x080fe2000001085b */
[----:B------:R-:W-:Y:S01]  /*bff0*/  FFMA.FTZ R58, R88, R89, R93 ;  /* 0x00000059583a7223 */ /* 0x000fe2000001005d */
[----:B------:R-:W-:Y:S01]  /*c000*/  F2FP.F16.E4M3.UNPACK_B R46, R46.H1 ;  /* 0x0000002eff2e723e */ /* 0x000fe200030006ff */
[----:B------:R-:W-:Y:S01]  /*c010*/  HADD2.F32 R89, -RZ, R90.H0_H0 ;  /* 0x2000005aff597230 */ /* 0x000fe20000004100 */
[----:B------:R-:W-:Y:S01]  /*c020*/  F2FP.SATFINITE.E4M3.F32.PACK_AB_MERGE_C R92, R175, R92, RZ ;  /* 0x0000005caf5c723e */ /* 0x000fe200048070ff */
[----:B------:R-:W-:-:S02]  /*c030*/  HADD2.F32 R47, -RZ, R59.H0_H0 ;  /* 0x2000003bff2f7230 */ /* 0x000fc40000004100 */
[----:B------:R-:W-:Y:S01]  /*c040*/  FFMA.FTZ R50, R50, R167, -R169 ;  /* 0x000000a732327223 */ /* 0x000fe200000108a9 */
[----:B------:R-:W-:Y:S01]  /*c050*/  HADD2.F32 R88, -RZ, R53.H1_H1 ;  /* 0x30000035ff587230 */ /* 0x000fe20000004100 */
[----:B------:R-:W-:Y:S01]  /*c060*/  F2FP.SATFINITE.E4M3.F32.PACK_AB_MERGE_C R54, R97, R54, R92 ;  /* 0x000000366136723e */ /* 0x000fe2000480705c */
[----:B------:R-:W-:Y:S02]  /*c070*/  HADD2.F32 R53, -RZ, R46.H0_H0 ;  /* 0x2000002eff357230 */ /* 0x000fe40000004100 */
[-C--:B------:R-:W-:Y:S01]  /*c080*/  FMUL.FTZ R92, R62, R89.reuse ;  /* 0x000000593e5c7220 */ /* 0x080fe20000410000 */
[----:B------:R-:W-:Y:S01]  /*c090*/  F2FP.SATFINITE.E4M3.F32.PACK_AB_MERGE_C R94, R173, R94, RZ ;  /* 0x0000005ead5e723e */ /* 0x000fe200048070ff */
[----:B------:R-:W-:Y:S02]  /*c0a0*/  HADD2.F32 R59, -RZ, R59.H1_H1 ;  /* 0x3000003bff3b7230 */ /* 0x000fe40000004100 */
[----:B------:R-:W-:Y:S01]  /*c0b0*/  FMUL.FTZ R91, R47, R89 ;  /* 0x000000592f5b7220 */ /* 0x000fe20000410000 */
[----:B------:R-:W-:Y:S01]  /*c0c0*/  HADD2.F32 R90, -RZ, R90.H1_H1 ;  /* 0x3000005aff5a7230 */ /* 0x000fe20000004100 */
[----:B------:R-:W-:Y:S01]  /*c0d0*/  F2FP.SATFINITE.E4M3.F32.PACK_AB_MERGE_C R50, R50, R99, R94 ;  /* 0x000000633232723e */ /* 0x000fe2000480705e */
[----:B------:R-:W-:-:S02]  /*c0e0*/  HADD2.F32 R89, -RZ, R46.H1_H1 ;  /* 0x3000002eff597230 */ /* 0x000fc40000004100 */
[-C--:B------:R-:W-:Y:S01]  /*c0f0*/  FFMA.FTZ R46, R47, R53.reuse, -R92 ;  /* 0x000000352f2e7223 */ /* 0x080fe2000001085c */
[----:B------:R-:W-:Y:S01]  /*c100*/  FFMA.FTZ R47, R62, R53, R91 ;  /* 0x000000353e2f7223 */ /* 0x000fe2000001005b */
[CC--:B------:R-:W-:Y:S01]  /*c110*/  FMUL.FTZ R94, R88.reuse, R90.reuse ;  /* 0x0000005a585e7220 */ /* 0x0c0fe20000410000 */
[C---:B------:R-:W-:Y:S01]  /*c120*/  FMUL.FTZ R91, R59.reuse, R90 ;  /* 0x0000005a3b5b7220 */ /* 0x040fe20000410000 */
[----:B------:R-:W-:Y:S02]  /*c130*/  F2FP.F16.E4M3.UNPACK_B R62, R55 ;  /* 0x00000037ff3e723e */ /* 0x000fe400020006ff */
[----:B------:R-:W-:Y:S01]  /*c140*/  F2FP.F16.E4M3.UNPACK_B R93, R45 ;  /* 0x0000002dff5d723e */ /* 0x000fe200020006ff */
[----:B------:R-:W-:Y:S01]  /*c150*/  FFMA.FTZ R97, R59, R89, -R94 ;  /* 0x000000593b617223 */ /* 0x000fe2000001085e */
[----:B------:R-:W-:Y:S01]  /*c160*/  F2FP.F16.E4M3.UNPACK_B R53, R51 ;  /* 0x00000033ff35723e */ /* 0x000fe200020006ff */
[----:B------:R-:W-:Y:S01]  /*c170*/  FFMA.FTZ R98, R88, R89, R91 ;  /* 0x0000005958627223 */ /* 0x000fe2000001005b */
        /* <DEDUP_REMOVED lines=31> */
[----:B------:R-:W-:Y:S02]  /*c370*/  HADD2.F32 R45, -RZ, R45.H1_H1 ;  /* 0x3000002dff2d7230 */ /* 0x000fe40000004100 */
[-C--:B------:R-:W-:Y:S01]  /*c380*/  FFMA.FTZ R51, R51, R90.reuse, -R92 ;  /* 0x0000005a33337223 */ /* 0x080fe2000001085c */
[----:B------:R-:W-:Y:S01]  /*c390*/  FFMA.FTZ R88, R88, R90, R55 ;  /* 0x0000005a58587223 */ /* 0x000fe20000010037 */
[----:B------:R-:W-:Y:S01]  /*c3a0*/  FMUL.FTZ R93, R53, R93 ;  /* 0x0000005d355d7220 */ /* 0x000fe20000410000 */
[----:B------:R-:W-:Y:S01]  /*c3b0*/  F2FP.SATFINITE.E4M3.F32.PACK_AB_MERGE_C R46, R97, R46, RZ ;  /* 0x0000002e612e723e */ /* 0x000fe200048070ff */
[-C--:B------:R-:W-:Y:S01]  /*c3c0*/  FFMA.FTZ R53, R53, R45.reuse, -R44 ;  /* 0x0000002d35357223 */ /* 0x080fe2000001082c */
[----:B------:R-:W-:Y:S01]  /*c3d0*/  F2FP.SATFINITE.E4M3.F32.PACK_AB_MERGE_C R51, R51, R170, RZ ;  /* 0x000000aa3333723e */ /* 0x000fe200048070ff */
[----:B------:R-:W-:Y:S01]  /*c3e0*/  FFMA.FTZ R93, R62, R45, R93 ;  /* 0x0000002d3e5d7223 */ /* 0x000fe2000001005d */
[----:B------:R-:W-:-:S02]  /*c3f0*/  F2FP.SATFINITE.E4M3.F32.PACK_AB_MERGE_C R47, R98, R47, RZ ;  /* 0x0000002f622f723e */ /* 0x000fc400048070ff */
[----:B------:R-:W-:Y:S02]  /*c400*/  F2FP.SATFINITE.E4M3.F32.PACK_AB_MERGE_C R88, R88, R95, RZ ;  /* 0x0000005f5858723e */ /* 0x000fe400048070ff */
[----:B------:R-:W-:Y:S02]  /*c410*/  F2FP.SATFINITE.E4M3.F32.PACK_AB_MERGE_C R51, R53, R168, R51 ;  /* 0x000000a83533723e */ /* 0x000fe40004807033 */
[----:B------:R-:W-:Y:S02]  /*c420*/  F2FP.SATFINITE.E4M3.F32.PACK_AB_MERGE_C R49, R49, R56, R46 ;  /* 0x000000383131723e */ /* 0x000fe4000480702e */
[----:B------:R-:W-:Y:S02]  /*c430*/  F2FP.SATFINITE.E4M3.F32.PACK_AB_MERGE_C R53, R58, R57, R47 ;  /* 0x000000393a35723e */ /* 0x000fe4000480702f */
[----:B------:R-:W-:-:S07]  /*c440*/  F2FP.SATFINITE.E4M3.F32.PACK_AB_MERGE_C R55, R93, R96, R88 ;  /* 0x000000605d37723e */ /* 0x000fce0004807058 */
.L_x_3268:
[----:B------:R-:W-:Y:S05]  /*c450*/  BSYNC B2 ;  /* 0x0000000000027941 */ /* 0x000fea0003800000 */
.L_x_3267:
        /* <DEDUP_REMOVED lines=10> */
.L_x_3258:
[----:B------:R-:W-:Y:S05]  /*c500*/  BSYNC B1 ;  /* 0x0000000000017941 */ /* 0x000fea0003800000 */
.L_x_3257:
[----:B----4-:R-:W-:Y:S02]  /*c510*/  VIADD R45, R220, 0x80 ;  /* 0x00000080dc2d7836 */ /* 0x010fe40000000000 */
[-C--:B---3--:R-:W-:Y:S02]  /*c520*/  IMAD R44, R147, R138.reuse, RZ ;  /* 0x0000008a932c7224 */ /* 0x088fe400078e02ff */
[----:B------:R-:W-:-:S04]  /*c530*/  IMAD.WIDE.U32 R140, R45, R138, R140 ;  /* 0x0000008a2d8c7225 */ /* 0x000fc800078e008c */
[----:B------:R-:W-:Y:S01]  /*c540*/  IMAD R57, R45, R139, R44 ;  /* 0x0000008b2d397224 */ /* 0x000fe200078e022c */
[----:B------:R-:W-:Y:S06]  /*c550*/  @P3 BRA `(.L_x_3227) ;  /* 0x0000003000f43947 */ /* 0x000fec0003800000 */
[----:B------:R-:W-:Y:S01]  /*c560*/  ISETP.NE.AND P3, PT, R34, RZ, PT ;  /* 0x000000ff2200720c */ /* 0x000fe20003f65270 */
[----:B------:R-:W-:Y:S01]  /*c570*/  BSSY B1, `(.L_x_3269) ;  /* 0x0000100000017945 */ /* 0x000fe20003800000 */
[----:B------:R-:W-:-:S11]  /*c580*/  IMAD.IADD R57, R141, 0x1, R57 ;  /* 0x000000018d397824 */ /* 0x000fd600078e0239 */
[----:B------:R-:W-:Y:S05]  /*c590*/  @!P3 BRA `(.L_x_3270) ;  /* 0x0000000c00f4b947 */ /* 0x000fea0003800000 */
[----:B------:R-:W-:Y:S01]  /*c5a0*/  SEL R44, R101, R162, !P0 ;  /* 0x000000a2652c7207 */ /* 0x000fe20004000000 */
[----:B------:R-:W-:Y:S01]  /*c5b0*/  BSSY B2, `(.L_x_3271) ;  /* 0x00000f1000027945 */ /* 0x000fe20003800000 */
[----:B0-----:R-:W-:Y:S02]  /*c5c0*/  IADD3 R53, P3, P4, R120, R140, R25 ;  /* 0x0000008c78357210 */ /* 0x001fe40007c7e019 */
        /* <DEDUP_REMOVED lines=11> */
[----:B------:R-:W-:-:S04]  /*c680*/  IMAD R45, R46, 0x2800, R229 ;  /* 0x000028002e2d7824 */ /* 0x000fc800078e02e5 */
[----:B------:R-:W-:Y:S02]  /*c690*/  IMAD.IADD R44, R45, 0x1, R44 ;  /* 0x000000012d2c7824 */ /* 0x000fe400078e022c */
[C---:B------:R-:W-:Y:S02]  /*c6a0*/  IMAD R45, R19.reuse, 0x7800, R137 ;  /* 0x00007800132d7824 */ /* 0x040fe400078e0289 */
[----:B------:R-:W-:-:S03]  /*c6b0*/  IMAD R47, R19, 0x7800, R44 ;  /* 0x00007800132f7824 */ /* 0x000fc600078e022c */
[C---:B------:R-:W-:Y:S01]  /*c6c0*/  IADD3 R45, R18.reuse, R45, RZ ;  /* 0x0000002d122d7210 */ /* 0x040fe20007ffe0ff */
[----:B------:R-:W-:-:S05]  /*c6d0*/  IMAD.IADD R48, R18, 0x1, R47 ;  /* 0x0000000112307824 */ /* 0x000fca00078e022f */
[----:B------:R-:W0:Y:S04]  /*c6e0*/  LDS.128 R44, [R45+0x24200] ;  /* 0x024200002d2c7984 */ /* 0x000e280000000c00 */
[----:B------:R-:W1:Y:S01]  /*c6f0*/  LDS.128 R48, [R48+0x24200] ;  /* 0x0242000030307984 */ /* 0x000e620000000c00 */
[----:B------:R-:W-:Y:S05]  /*c700*/  @P3 BRA `(.L_x_3272) ;  /* 0x0000000c006c3947 */ /* 0x000fea0003800000 */
[----:B------:R-:W-:Y:S01]  /*c710*/  SHF.R.U32.HI R90, RZ, 0x8, R73 ;  /* 0x00000008ff5a7819 */ /* 0x000fe20000011649 */
[----:B0-----:R-:W-:Y:S01]  /*c720*/  IMAD.MOV.U32 R52, RZ, RZ, R45 ;  /* 0x000000ffff347224 */ /* 0x001fe200078e002d */
[--C-:B------:R-:W-:Y:S01]  /*c730*/  SHF.R.U32.HI R91, RZ, 0x18, R73.reuse ;  /* 0x00000018ff5b7819 */ /* 0x100fe20000011649 */
[----:B------:R-:W-:Y:S01]  /*c740*/  IMAD.MOV.U32 R56, RZ, RZ, R46 ;  /* 0x000000ffff387224 */ /* 0x000fe200078e002e */
[----:B------:R-:W-:Y:S01]  /*c750*/  LOP3.LUT R58, R73, 0xff, RZ, 0xc0, !PT ;  /* 0x000000ff493a7812 */ /* 0x000fe200078ec0ff */
[----:B------:R-:W-:Y:S01]  /*c760*/  IMAD.SHL.U32 R45, R90, 0x100, RZ ;  /* 0x000001005a2d7824 */ /* 0x000fe200078e00ff */
[----:B------:R-:W-:Y:S01]  /*c770*/  SHF.R.U32.HI R89, RZ, 0x10, R73 ;  /* 0x00000010ff597819 */ /* 0x000fe20000011649 */
[----:B-1----:R-:W-:Y:S01]  /*c780*/  IMAD.MOV.U32 R62, RZ, RZ, R48 ;  /* 0x000000ffff3e7224 */ /* 0x002fe200078e0030 */
[----:B------:R-:W-:Y:S01]  /*c790*/  SHF.R.U32.HI R73, RZ, 0x8, R85 ;  /* 0x00000008ff497819 */ /* 0x000fe20000011655 */
[----:B------:R-:W-:Y:S01]  /*c7a0*/  IMAD.MOV.U32 R60, RZ, RZ, R44 ;  /* 0x000000ffff3c7224 */ /* 0x000fe200078e002c */
[----:B------:R-:W-:Y:S01]  /*c7b0*/  SHF.R.U32.HI R72, RZ, 0x8, R87 ;  /* 0x00000008ff487819 */ /* 0x000fe20000011657 */
[----:B------:R-:W-:Y:S01]  /*c7c0*/  IMAD.U32 R46, R89, 0x10000, RZ ;  /* 0x00010000592e7824 */ /* 0x000fe200078e00ff */
[----:B------:R-:W-:Y:S01]  /*c7d0*/  PRMT R58, R91, 0x654, R58 ;  /* 0x000006545b3a7816 */ /* 0x000fe2000000003a */
[----:B------:R-:W-:Y:S01]  /*c7e0*/  IMAD.SHL.U32 R48, R73, 0x100, RZ ;  /* 0x0000010049307824 */ /* 0x000fe200078e00ff */
[----:B------:R-:W-:-:S02]  /*c7f0*/  SHF.R.U32.HI R84, RZ, 0x18, R85 ;  /* 0x00000018ff547819 */ /* 0x000fc40000011655 */
[----:B------:R-:W-:Y:S02]  /*c800*/  LOP3.LUT R61, R85, 0xff, RZ, 0xc0, !PT ;  /* 0x000000ff553d7812 */ /* 0x000fe400078ec0ff */
[----:B------:R-:W-:Y:S02]  /*c810*/  SHF.R.U32.HI R74, RZ, 0x18, R87 ;  /* 0x00000018ff4a7819 */ /* 0x000fe40000011657 */
[----:B------:R-:W-:Y:S02]  /*c820*/  LOP3.LUT R63, R87, 0xff, RZ, 0xc0, !PT ;  /* 0x000000ff573f7812 */ /* 0x000fe400078ec0ff */
[--C-:B------:R-:W-:Y:S02]  /*c830*/  SHF.R.U32.HI R88, RZ, 0x18, R75.reuse ;  /* 0x00000018ff587819 */ /* 0x100fe4000001164b */
[----:B------:R-:W-:Y:S02]  /*c840*/  LOP3.LUT R59, R75, 0xff, RZ, 0xc0, !PT ;  /* 0x000000ff4b3b7812 */ /* 0x000fe400078ec0ff */
[----:B------:R-:W-:-:S02]  /*c850*/  SHF.R.U32.HI R86, RZ, 0x8, R75 ;  /* 0x00000008ff567819 */ /* 0x000fc4000001164b */
[----:B------:R-:W-:Y:S01]  /*c860*/  LOP3.LUT R45, R58, 0xff00, R45, 0xf8, !PT ;  /* 0x0000ff003a2d7812 */ /* 0x000fe200078ef82d */
[----:B------:R-:W-:Y:S01]  /*c870*/  IMAD.SHL.U32 R58, R72, 0x100, RZ ;  /* 0x00000100483a7824 */ /* 0x000fe200078e00ff */
[----:B------:R-:W-:Y:S02]  /*c880*/  SHF.R.U32.HI R75, RZ, 0x10, R75 ;  /* 0x00000010ff4b7819 */ /* 0x000fe4000001164b */
[----:B------:R-:W-:Y:S02]  /*c890*/  PRMT R61, R84, 0x654, R61 ;  /* 0x00000654543d7816 */ /* 0x000fe4000000003d */
[----:B------:R-:W-:Y:S02]  /*c8a0*/  PRMT R63, R74, 0x654, R63 ;  /* 0x000006544a3f7816 */ /* 0x000fe4000000003f */
[----:B------:R-:W-:Y:S02]  /*c8b0*/  PRMT R59, R88, 0x654, R59 ;  /* 0x00000654583b7816 */ /* 0x000fe4000000003b */
[----:B------:R-:W-:-:S02]  /*c8c0*/  SHF.L.U32 R44, R86, 0x8, RZ ;  /* 0x00000008562c7819 */ /* 0x000fc400000006ff */
[----:B------:R-:W-:Y:S01]  /*c8d0*/  LOP3.LUT R46, R45, 0xff0000, R46, 0xf8, !PT ;  /* 0x00ff00002d2e7812 */ /* 0x000fe200078ef82e */
[----:B------:R-:W-:Y:S01]  /*c8e0*/  IMAD.U32 R45, R75, 0x10000, RZ ;  /* 0x000100004b2d7824 */ /* 0x000fe200078e00ff */
[----:B------:R-:W-:Y:S02]  /*c8f0*/  LOP3.LUT R48, R61, 0xff00, R48, 0xf8, !PT ;  /* 0x0000ff003d307812 */ /* 0x000fe400078ef830 */
[----:B------:R-:W-:Y:S02]  /*c900*/  LOP3.LUT R74, R63, 0xff00, R58, 0xf8, !PT ;  /* 0x0000ff003f4a7812 */ /* 0x000fe400078ef83a */
[----:B------:R-:W-:Y:S02]  /*c910*/  LOP3.LUT R44, R59, 0xff00, R44, 0xf8, !PT ;  /* 0x0000ff003b2c7812 */ /* 0x000fe400078ef82c */
[----:B------:R-:W-:Y:S02]  /*c920*/  F2FP.F16.E4M3.UNPACK_B R75, R166.H1 ;  /* 0x000000a6ff4b723e */ /* 0x000fe400030006ff */
[----:B------:R-:W-:-:S02]  /*c930*/  F2FP.F16.E4M3.UNPACK_B R63, R62.H1 ;  /* 0x0000003eff3f723e */ /* 0x000fc400030006ff */
[----:B------:R-:W-:Y:S02]  /*c940*/  F2FP.F16.E4M3.UNPACK_B R61, R60.H1 ;  /* 0x0000003cff3d723e */ /* 0x000fe400030006ff */
[----:B------:R-:W-:Y:S01]  /*c950*/  SHF.R.U32.HI R87, RZ, 0x10, R87 ;  /* 0x00000010ff577819 */ /* 0x000fe20000011657 */
[----:B------:R-:W-:Y:S01]  /*c960*/  HADD2.F32 R59, -RZ, R63.H0_H0 ;  /* 0x2000003fff3b7230 */ /* 0x000fe20000004100 */
[----:B------:R-:W-:Y:S01]  /*c970*/  LOP3.LUT R44, R44, 0xff0000, R45, 0xf8, !PT ;  /* 0x00ff00002c2c7812 */ /* 0x000fe200078ef82d */
[----:B------:R-:W-:Y:S01]  /*c980*/  HADD2.F32 R45, -RZ, R75.H0_H0 ;  /* 0x2000004bff2d7230 */ /* 0x000fe20000004100 */
[----:B------:R-:W-:Y:S01]  /*c990*/  F2FP.F16.E4M3.UNPACK_B R72, R164.H1 ;  /* 0x000000a4ff48723e */ /* 0x000fe200030006ff */
[----:B------:R-:W-:Y:S01]  /*c9a0*/  HADD2.F32 R58, -RZ, R61.H0_H0 ;  /* 0x2000003dff3a7230 */ /* 0x000fe20000004100 */
[----:B------:R-:W-:Y:S01]  /*c9b0*/  SHF.R.U32.HI R85, RZ, 0x10, R85 ;  /* 0x00000010ff557819 */ /* 0x000fe20000011655 */
[----:B------:R-:W-:Y:S02]  /*c9c0*/  IMAD.U32 R87, R87, 0x10000, RZ ;  /* 0x0001000057577824 */ /* 0x000fe400078e00ff */
[----:B------:R-:W-:Y:S01]  /*c9d0*/  FMUL.FTZ R89, R59, R45 ;  /* 0x0000002d3b597220 */ /* 0x000fe20000410000 */
[----:B------:R-:W-:-:S02]  /*c9e0*/  HADD2.F32 R73, -RZ, R72.H0_H0 ;  /* 0x20000048ff497230 */ /* 0x000fc40000004100 */
[----:B------:R-:W-:Y:S01]  /*c9f0*/  FMUL.FTZ R84, R58, R45 ;  /* 0x0000002d3a547220 */ /* 0x000fe20000410000 */
[----:B------:R-:W-:Y:S01]  /*ca00*/  HADD2.F32 R61, -RZ, R61.H1_H1 ;  /* 0x3000003dff3d7230 */ /* 0x000fe20000004100 */
[----:B------:R-:W-:Y:S01]  /*ca10*/  LOP3.LUT R45, R74, 0xff0000, R87, 0xf8, !PT ;  /* 0x00ff00004a2d7812 */ /* 0x000fe200078ef857 */
[----:B------:R-:W-:Y:S02]  /*ca20*/  HADD2.F32 R74, -RZ, R72.H1_H1 ;  /* 0x30000048ff4a7230 */ /* 0x000fe40000004100 */
[-C--:B------:R-:W-:Y:S01]  /*ca30*/  FFMA.FTZ R58, R58, R73.reuse, -R89 ;  /* 0x000000493a3a7223 */ /* 0x080fe20000010859 */
[----:B------:R-:W-:Y:S01]  /*ca40*/  FFMA.FTZ R59, R59, R73, R84 ;  /* 0x000000493b3b7223 */ /* 0x000fe20000010054 */
[----:B------:R-:W-:Y:S01]  /*ca50*/  HADD2.F32 R72, -RZ, R75.H1_H1 ;  /* 0x3000004bff487230 */ /* 0x000fe20000004100 */
[----:B------:R-:W-:Y:S01]  /*ca60*/  F2FP.F16.E4M3.UNPACK_B R166, R166 ;  /* 0x000000a6ffa6723e */ /* 0x000fe200020006ff */
[----:B------:R-:W-:Y:S01]  /*ca70*/  HADD2.F32 R73, -RZ, R63.H1_H1 ;  /* 0x3000003fff497230 */ /* 0x000fe20000004100 */
[----:B------:R-:W-:Y:S01]  /*ca80*/  F2FP.F16.E4M3.UNPACK_B R63, R62 ;  /* 0x0000003eff3f723e */ /* 0x000fe200020006ff */
[----:B------:R-:W-:Y:S01]  /*ca90*/  IMAD.U32 R85, R85, 0x10000, RZ ;  /* 0x0001000055557824 */ /* 0x000fe200078e00ff */
[----:B------:R-:W-:Y:S01]  /*caa0*/  F2FP.F16.E4M3.UNPACK_B R60, R60 ;  /* 0x0000003cff3c723e */ /* 0x000fe200020006ff */
[-C--:B------:R-:W-:Y:S01]  /*cab0*/  FMUL.FTZ R86, R61, R72.reuse ;  /* 0x000000483d567220 */ /* 0x080fe20000410000 */
[----:B------:R-:W-:Y:S01]  /*cac0*/  FMUL.FTZ R84, R73, R72 ;  /* 0x0000004849547220 */ /* 0x000fe20000410000 */
[----:B------:R-:W-:Y:S01]  /*cad0*/  F2FP.F16.E4M3.UNPACK_B R164, R164 ;  /* 0x000000a4ffa4723e */ /* 0x000fe200020006ff */
[----:B------:R-:W-:Y:S01]  /*cae0*/  HADD2.F32 R75, -RZ, R166.H0_H0 ;  /* 0x200000a6ff4b7230 */ /* 0x000fe20000004100 */
[----:B------:R-:W-:Y:S01]  /*caf0*/  LOP3.LUT R48, R48, 0xff0000, R85, 0xf8, !PT ;  /* 0x00ff000030307812 */ /* 0x000fe200078ef855 */
[----:B------:R-:W-:-:S02]  /*cb00*/  HADD2.F32 R72, -RZ, R63.H0_H0 ;  /* 0x2000003fff487230 */ /* 0x000fc40000004100 */
[-C--:B------:R-:W-:Y:S01]  /*cb10*/  FFMA.FTZ R88, R73, R74.reuse, R86 ;  /* 0x0000004a49587223 */ /* 0x080fe20000010056 */
[----:B------:R-:W-:Y:S02]  /*cb20*/  HADD2.F32 R62, -RZ, R60.H0_H0 ;  /* 0x2000003cff3e7230 */ /* 0x000fe40000004100 */
[----:B------:R-:W-:Y:S01]  /*cb30*/  FFMA.FTZ R61, R61, R74, -R84 ;  /* 0x0000004a3d3d7223 */ /* 0x000fe20000010854 */
        /* <DEDUP_REMOVED lines=15> */
[--C-:B------:R-:W-:Y:S01]  /*cc30*/  HADD2.F32 R75, -RZ, R62.reuse.H0_H0 ;  /* 0x2000003eff4b7230 */ /* 0x100fe20000004100 */
[----:B------:R-:W-:Y:S01]  /*cc40*/  F2FP.F16.E4M3.UNPACK_B R74, R163.H1 ;  /* 0x000000a3ff4a723e */ /* 0x000fe200030006ff */
[----:B------:R-:W-:-:S02]  /*cc50*/  HADD2.F32 R85, -RZ, R62.H1_H1 ;  /* 0x3000003eff557230 */ /* 0x000fc40000004100 */
[----:B------:R-:W-:Y:S01]  /*cc60*/  FFMA.FTZ R89, R63, R164, R166 ;  /* 0x000000a43f597223 */ /* 0x000fe200000100a6 */
[----:B------:R-:W-:Y:S01]  /*cc70*/  HADD2.F32 R73, -RZ, R72.H0_H0 ;  /* 0x20000048ff497230 */ /* 0x000fe20000004100 */
[----:B------:R-:W-:Y:S01]  /*cc80*/  F2FP.F16.E4M3.UNPACK_B R165, R165 ;  /* 0x000000a5ffa5723e */ /* 0x000fe200020006ff */
[----:B------:R-:W-:Y:S01]  /*cc90*/  HADD2.F32 R62, -RZ, R60.H0_H0 ;  /* 0x2000003cff3e7230 */ /* 0x000fe20000004100 */
[----:B------:R-:W-:Y:S01]  /*cca0*/  F2FP.F16.E4M3.UNPACK_B R56, R56 ;  /* 0x00000038ff38723e */ /* 0x000fe200020006ff */
[----:B------:R-:W-:Y:S02]  /*ccb0*/  HADD2.F32 R72, -RZ, R72.H1_H1 ;  /* 0x30000048ff487230 */ /* 0x000fe40000004100 */
[-C--:B------:R-:W-:Y:S01]  /*ccc0*/  FMUL.FTZ R91, R73, R75.reuse ;  /* 0x0000004b495b7220 */ /* 0x080fe20000410000 */
[----:B------:R-:W-:Y:S02]  /*ccd0*/  HADD2.F32 R60, -RZ, R60.H1_H1 ;  /* 0x3000003cff3c7230 */ /* 0x000fe40000004100 */
[----:B------:R-:W-:Y:S01]  /*cce0*/  FMUL.FTZ R90, R62, R75 ;  /* 0x0000004b3e5a7220 */ /* 0x000fe20000410000 */
[----:B------:R-:W-:-:S02]  /*ccf0*/  HADD2.F32 R75, -RZ, R74.H1_H1 ;  /* 0x3000004aff4b7230 */ /* 0x000fc40000004100 */
[-C--:B------:R-:W-:Y:S01]  /*cd00*/  FMUL.FTZ R93, R72, R85.reuse ;  /* 0x00000055485d7220 */ /* 0x080fe20000410000 */
[----:B------:R-:W-:Y:S02]  /*cd10*/  HADD2.F32 R63, -RZ, R74.H0_H0 ;  /* 0x2000004aff3f7230 */ /* 0x000fe40000004100 */
[C---:B------:R-:W-:Y:S01]  /*cd20*/  FMUL.FTZ R85, R60.reuse, R85 ;  /* 0x000000553c557220 */ /* 0x040fe20000410000 */
[----:B------:R-:W-:Y:S01]  /*cd30*/  F2FP.F16.E4M3.UNPACK_B R163, R163 ;  /* 0x000000a3ffa3723e */ /* 0x000fe200020006ff */
[----:B------:R-:W-:Y:S01]  /*cd40*/  FFMA.FTZ R74, R60, R75, -R93 ;  /* 0x0000004b3c4a7223 */ /* 0x000fe2000001085d */
[----:B------:R-:W-:Y:S01]  /*cd50*/  F2FP.F16.E4M3.UNPACK_B R60, R50 ;  /* 0x00000032ff3c723e */ /* 0x000fe200020006ff */
[-C--:B------:R-:W-:Y:S01]  /*cd60*/  FFMA.FTZ R91, R62, R63.reuse, -R91 ;  /* 0x0000003f3e5b7223 */ /* 0x080fe2000001085b */
[----:B------:R-:W-:Y:S01]  /*cd70*/  FFMA.FTZ R90, R73, R63, R90 ;  /* 0x0000003f495a7223 */ /* 0x000fe2000001005a */
[--C-:B------:R-:W-:Y:S02]  /*cd80*/  HADD2.F32 R73, -RZ, R165.reuse.H0_H0 ;  /* 0x200000a5ff497230 */ /* 0x100fe40000004100 */
[----:B------:R-:W-:Y:S01]  /*cd90*/  FFMA.FTZ R93, R72, R75, R85 ;  /* 0x0000004b485d7223 */ /* 0x000fe20000010055 */
        /* <DEDUP_REMOVED lines=8> */
[--C-:B------:R-:W-:Y:S01]  /*ce20*/  HADD2.F32 R63, -RZ, R163.reuse.H0_H0 ;  /* 0x200000a3ff3f7230 */ /* 0x100fe20000004100 */
        /* <DEDUP_REMOVED lines=11> */
[----:B------:R-:W-:Y:S01]  /*cee0*/  F2FP.SATFINITE.E4M3.F32.PACK_AB_MERGE_C R56, R74, R91, RZ ;  /* 0x0000005b4a38723e */ /* 0x000fe200048070ff */
[--C-:B------:R-:W-:Y:S01]  /*cef0*/  HADD2.F32 R63, -RZ, R62.reuse.H0_H0 ;  /* 0x2000003eff3f7230 */ /* 0x100fe20000004100 */
[----:B------:R-:W-:Y:S01]  /*cf00*/  F2FP.SATFINITE.E4M3.F32.PACK_AB_MERGE_C R59, R87, R84, R58 ;  /* 0x00000054573b723e */ /* 0x000fe2000480703a */
[----:B------:R-:W-:Y:S01]  /*cf10*/  HADD2.F32 R84, -RZ, R75.H0_H0 ;  /* 0x2000004bff547230 */ /* 0x000fe20000004100 */
[----:B------:R-:W-:Y:S01]  /*cf20*/  F2FP.F16.E4M3.UNPACK_B R73, R46 ;  /* 0x0000002eff49723e */ /* 0x000fe200020006ff */
[----:B------:R-:W-:Y:S01]  /*cf30*/  HADD2.F32 R60, -RZ, R61.H0_H0 ;  /* 0x2000003dff3c7230 */ /* 0x000fe20000004100 */
[----:B------:R-:W-:Y:S01]  /*cf40*/  F2FP.SATFINITE.E4M3.F32.PACK_AB_MERGE_C R90, R93, R90, RZ ;  /* 0x0000005a5d5a723e */ /* 0x000fe200048070ff */
[----:B------:R-:W-:Y:S01]  /*cf50*/  HADD2.F32 R75, -RZ, R75.H1_H1 ;  /* 0x3000004bff4b7230 */ /* 0x000fe20000004100 */
        /* <DEDUP_REMOVED lines=10> */
[-C--:B------:R-:W-:Y:S01]  /*d000*/  FMUL.FTZ R85, R72, R75.reuse ;  /* 0x0000004b48557220 */ /* 0x080fe20000410000 */
[C---:B------:R-:W-:Y:S01]  /*d010*/  FMUL.FTZ R75, R62.reuse, R75 ;  /* 0x0000004b3e4b7220 */ /* 0x040fe20000410000 */
[----:B------:R-:W-:Y:S02]  /*d020*/  F2FP.F16.E4M3.UNPACK_B R63, R49.H1 ;  /* 0x00000031ff3f723e */ /* 0x000fe400030006ff */
[----:B------:R-:W-:Y:S01]  /*d030*/  F2FP.F16.E4M3.UNPACK_B R52, R52.H1 ;  /* 0x00000034ff34723e */ /* 0x000fe200030006ff */
[-C--:B------:R-:W-:Y:S01]  /*d040*/  FFMA.FTZ R49, R62, R73.reuse, -R85 ;  /* 0x000000493e317223 */ /* 0x080fe20000010855 */
[----:B------:R-:W-:Y:S01]  /*d050*/  F2FP.F16.E4M3.UNPACK_B R74, R48.H1 ;  /* 0x00000030ff4a723e */ /* 0x000fe200030006ff */
[----:B------:R-:W-:Y:S01]  /*d060*/  FFMA.FTZ R48, R72, R73, R75 ;  /* 0x0000004948307223 */ /* 0x000fe2000001004b */
[--C-:B------:R-:W-:Y:S01]  /*d070*/  HADD2.F32 R72, -RZ, R63.reuse.H0_H0 ;  /* 0x2000003fff487230 */ /* 0x100fe20000004100 */
[----:B------:R-:W-:Y:S01]  /*d080*/  F2FP.F16.E4M3.UNPACK_B R46, R46.H1 ;  /* 0x0000002eff2e723e */ /* 0x000fe200030006ff */
[----:B------:R-:W-:Y:S01]  /*d090*/  HADD2.F32 R62, -RZ, R52.H0_H0 ;  /* 0x20000034ff3e7230 */ /* 0x000fe20000004100 */
[----:B------:R-:W-:Y:S01]  /*d0a0*/  F2FP.SATFINITE.E4M3.F32.PACK_AB_MERGE_C R58, R89, R86, R88 ;  /* 0x00000056593a723e */ /* 0x000fe20004807058 */
[----:B------:R-:W-:-:S02]  /*d0b0*/  HADD2.F32 R63, -RZ, R63.H1_H1 ;  /* 0x3000003fff3f7230 */ /* 0x000fc40000004100 */
[--C-:B------:R-:W-:Y:S02]  /*d0c0*/  HADD2.F32 R84, -RZ, R74.reuse.H1_H1 ;  /* 0x3000004aff547230 */ /* 0x100fe40000004100 */
[----:B------:R-:W-:Y:S02]  /*d0d0*/  HADD2.F32 R75, -RZ, R74.H0_H0 ;  /* 0x2000004aff4b7230 */ /* 0x000fe40000004100 */
[----:B------:R-:W-:Y:S02]  /*d0e0*/  HADD2.F32 R52, -RZ, R52.H1_H1 ;  /* 0x30000034ff347230 */ /* 0x000fe40000004100 */
[----:B------:R-:W-:Y:S01]  /*d0f0*/  FMUL.FTZ R87, R63, R84 ;  /* 0x000000543f577220 */ /* 0x000fe20000410000 */
[--C-:B------:R-:W-:Y:S02]  /*d100*/  HADD2.F32 R73, -RZ, R46.reuse.H0_H0 ;  /* 0x2000002eff497230 */ /* 0x100fe40000004100 */
[----:B------:R-:W-:Y:S01]  /*d110*/  FMUL.FTZ R85, R72, R75 ;  /* 0x0000004b48557220 */ /* 0x000fe20000410000 */
[----:B------:R-:W-:-:S02]  /*d120*/  HADD2.F32 R74, -RZ, R46.H1_H1 ;  /* 0x3000002eff4a7230 */ /* 0x000fc40000004100 */
[----:B------:R-:W-:Y:S01]  /*d130*/  FMUL.FTZ R84, R52, R84 ;  /* 0x0000005434547220 */ /* 0x000fe20000410000 */
[C---:B------:R-:W-:Y:S01]  /*d140*/  FMUL.FTZ R75, R62.reuse, R75 ;  /* 0x0000004b3e4b7220 */ /* 0x040fe20000410000 */
[----:B------:R-:W-:Y:S01]  /*d150*/  FFMA.FTZ R88, R62, R73, -R85 ;  /* 0x000000493e587223 */ /* 0x000fe20000010855 */
[----:B------:R-:W-:Y:S01]  /*d160*/  F2FP.F16.E4M3.UNPACK_B R85, R45.H1 ;  /* 0x0000002dff55723e */ /* 0x000fe200030006ff */
[-C--:B------:R-:W-:Y:S01]  /*d170*/  FFMA.FTZ R90, R63, R74.reuse, R84 ;  /* 0x0000004a3f5a7223 */ /* 0x080fe20000010054 */
[----:B------:R-:W-:Y:S01]  /*d180*/  F2FP.F16.E4M3.UNPACK_B R63, R51.H1 ;  /* 0x00000033ff3f723e */ /* 0x000fe200030006ff */
[----:B------:R-:W-:Y:S01]  /*d190*/  FFMA.FTZ R89, R72, R73, R75 ;  /* 0x0000004948597223 */ /* 0x000fe2000001004b */
[----:B------:R-:W-:Y:S01]  /*d1a0*/  F2FP.F16.E4M3.UNPACK_B R46, R47 ;  /* 0x0000002fff2e723e */ /* 0x000fe200020006ff */
[----:B------:R-:W-:Y:S01]  /*d1b0*/  FFMA.FTZ R91, R52, R74, -R87 ;  /* 0x0000004a345b7223 */ /* 0x000fe20000010857 */
[----:B------:R-:W-:Y:S01]  /*d1c0*/  F2FP.F16.E4M3.UNPACK_B R84, R45 ;  /* 0x0000002dff54723e */ /* 0x000fe200020006ff */
[----:B------:R-:W-:Y:S01]  /*d1d0*/  HADD2.F32 R87, -RZ, R85.H0_H0 ;  /* 0x20000055ff577230 */ /* 0x000fe20000004100 */
[----:B------:R-:W-:Y:S01]  /*d1e0*/  F2FP.F16.E4M3.UNPACK_B R62, R51 ;  /* 0x00000033ff3e723e */ /* 0x000fe200020006ff */
        /* <DEDUP_REMOVED lines=17> */
[-C--:B------:R-:W-:Y:S01]  /*d300*/  FFMA.FTZ R92, R51, R74.reuse, -R92 ;  /* 0x0000004a335c7223 */ /* 0x080fe2000001085c */
[----:B------:R-:W-:Y:S02]  /*d310*/  HADD2.F32 R47, -RZ, R47.H1_H1 ;  /* 0x3000002fff2f7230 */ /* 0x000fe40000004100 */
[----:B------:R-:W-:Y:S01]  /*d320*/  FFMA.FTZ R93, R72, R74, R93 ;  /* 0x0000004a485d7223 */ /* 0x000fe2000001005d */
[----:B------:R-:W-:Y:S01]  /*d330*/  FFMA.FTZ R87, R44, R75, R87 ;  /* 0x0000004b2c577223 */ /* 0x000fe20000010057 */
[----:B------:R-:W-:Y:S02]  /*d340*/  HADD2.F32 R62, -RZ, R62.H1_H1 ;  /* 0x3000003eff3e7230 */ /* 0x000fe40000004100 */
[----:B------:R-:W-:Y:S01]  /*d350*/  FMUL.FTZ R72, R63, R52 ;  /* 0x000000343f487220 */ /* 0x000fe20000410000 */
[----:B------:R-:W-:-:S02]  /*d360*/  HADD2.F32 R51, -RZ, R84.H1_H1 ;  /* 0x30000054ff337230 */ /* 0x000fc40000004100 */
[----:B------:R-:W-:Y:S01]  /*d370*/  FMUL.FTZ R52, R47, R52 ;  /* 0x000000342f347220 */ /* 0x000fe20000410000 */
[----:B------:R-:W-:Y:S01]  /*d380*/  HADD2.F32 R46, -RZ, R46.H1_H1 ;  /* 0x3000002eff2e7230 */ /* 0x000fe20000004100 */
[----:B------:R-:W-:Y:S01]  /*d390*/  F2FP.SATFINITE.E4M3.F32.PACK_AB_MERGE_C R88, R91, R88, RZ ;  /* 0x000000585b58723e */ /* 0x000fe200048070ff */
        /* <DEDUP_REMOVED lines=15> */
[----:B------:R-:W-:Y:S02]  /*d490*/  F2FP.SATFINITE.E4M3.F32.PACK_AB_MERGE_C R47, R73, R92, R72 ;  /* 0x0000005c492f723e */ /* 0x000fe40004807048 */
[----:B------:R-:W-:Y:S02]  /*d4a0*/  F2FP.SATFINITE.E4M3.F32.PACK_AB_MERGE_C R51, R62, R93, R52 ;  /* 0x0000005d3e33723e */ /* 0x000fe40004807034 */
[----:B------:R-:W-:-:S07]  /*d4b0*/  MOV R44, R59 ;  /* 0x0000003b002c7202 */ /* 0x000fce0000000f00 */
.L_x_3272:
[----:B------:R-:W-:Y:S05]  /*d4c0*/  BSYNC B2 ;  /* 0x0000000000027941 */ /* 0x000fea0003800000 */
.L_x_3271:
        /* <DEDUP_REMOVED lines=10> */
.L_x_3270:
[----:B------:R-:W-:Y:S05]  /*d570*/  BSYNC B1 ;  /* 0x0000000000017941 */ /* 0x000fea0003800000 */
.L_x_3269:
[----:B------:R-:W-:Y:S01]  /*d580*/  ISETP.NE.AND P3, PT, R35, RZ, PT ;  /* 0x000000ff2300720c */ /* 0x000fe20003f65270 */
[----:B------:R-:W-:-:S12]  /*d590*/  BSSY B1, `(.L_x_3273) ;  /* 0x0000100000017945 */ /* 0x000fd80003800000 */
[----:B------:R-:W-:Y:S05]  /*d5a0*/  @!P3 BRA `(.L_x_3274) ;  /* 0x0000000c00f8b947 */ /* 0x000fea0003800000 */
[----:B---3--:R-:W-:Y:S01]  /*d5b0*/  SEL R44, R101, R162, !P1 ;  /* 0x000000a2652c7207 */ /* 0x008fe20004800000 */
        /* <DEDUP_REMOVED lines=22> */
[--C-:B------:R-:W-:Y:S01]  /*d720*/  SHF.R.U32.HI R84, RZ, 0x8, R69.reuse ;  /* 0x00000008ff547819 */ /* 0x100fe20000011645 */
[----:B0-----:R-:W-:Y:S01]  /*d730*/  IMAD.MOV.U32 R60, RZ, RZ, R44 ;  /* 0x000000ffff3c7224 */ /* 0x001fe200078e002c */
[----:B------:R-:W-:Y:S01]  /*d740*/  LOP3.LUT R58, R69, 0xff, RZ, 0xc0, !PT ;  /* 0x000000ff453a7812 */ /* 0x000fe200078ec0ff */
[----:B------:R-:W-:Y:S01]  /*d750*/  IMAD.MOV.U32 R52, RZ, RZ, R46 ;  /* 0x000000ffff347224 */ /* 0x000fe200078e002e */
[----:B------:R-:W-:Y:S01]  /*d760*/  SHF.R.U32.HI R59, RZ, 0x18, R69 ;  /* 0x00000018ff3b7819 */ /* 0x000fe20000011645 */
[----:B------:R-:W-:Y:S01]  /*d770*/  IMAD.SHL.U32 R44, R84, 0x100, RZ ;  /* 0x00000100542c7824 */ /* 0x000fe200078e00ff */
[----:B------:R-:W-:Y:S01]  /*d780*/  SHF.R.U32.HI R72, RZ, 0x8, R81 ;  /* 0x00000008ff487819 */ /* 0x000fe20000011651 */
[----:B-1----:R-:W-:Y:S01]  /*d790*/  IMAD.MOV.U32 R63, RZ, RZ, R48 ;  /* 0x000000ffff3f7224 */ /* 0x002fe200078e0030 */
[--C-:B------:R-:W-:Y:S01]  /*d7a0*/  SHF.R.U32.HI R82, RZ, 0x10, R71.reuse ;  /* 0x00000010ff527819 */ /* 0x100fe20000011647 */
[----:B------:R-:W-:Y:S01]  /*d7b0*/  IMAD.MOV.U32 R56, RZ, RZ, R50 ;  /* 0x000000ffff387224 */ /* 0x000fe200078e0032 */
[----:B------:R-:W-:Y:S01]  /*d7c0*/  SHF.R.U32.HI R73, RZ, 0x8, R71 ;  /* 0x00000008ff497819 */ /* 0x000fe20000011647 */
[----:B------:R-:W-:Y:S01]  /*d7d0*/  IMAD.SHL.U32 R46, R72, 0x100, RZ ;  /* 0x00000100482e7824 */ /* 0x000fe200078e00ff */
[----:B------:R-:W-:-:S02]  /*d7e0*/  LOP3.LUT R61, R71, 0xff, RZ, 0xc0, !PT ;  /* 0x000000ff473d7812 */ /* 0x000fc400078ec0ff */
[----:B------:R-:W-:Y:S02]  /*d7f0*/  SHF.R.U32.HI R80, RZ, 0x18, R71 ;  /* 0x00000018ff507819 */ /* 0x000fe40000011647 */
[----:B------:R-:W-:Y:S02]  /*d800*/  PRMT R59, R59, 0x654, R58 ;  /* 0x000006543b3b7816 */ /* 0x000fe4000000003a */
[----:B------:R-:W-:Y:S02]  /*d810*/  LOP3.LUT R62, R81, 0xff, RZ, 0xc0, !PT ;  /* 0x000000ff513e7812 */ /* 0x000fe400078ec0ff */
[----:B------:R-:W-:Y:S02]  /*d820*/  SHF.R.U32.HI R71, RZ, 0x18, R81 ;  /* 0x00000018ff477819 */ /* 0x000fe40000011651 */
[----:B------:R-:W-:Y:S02]  /*d830*/  SHF.R.U32.HI R85, RZ, 0x10, R69 ;  /* 0x00000010ff557819 */ /* 0x000fe40000011645 */
[----:B------:R-:W-:-:S02]  /*d840*/  SHF.R.U32.HI R69, RZ, 0x8, R83 ;  /* 0x00000008ff457819 */ /* 0x000fc40000011653 */
[----:B------:R-:W-:Y:S01]  /*d850*/  LOP3.LUT R59, R59, 0xff00, R44, 0xf8, !PT ;  /* 0x0000ff003b3b7812 */ /* 0x000fe200078ef82c */
[----:B------:R-:W-:Y:S01]  /*d860*/  IMAD.U32 R48, R85, 0x10000, RZ ;  /* 0x0001000055307824 */ /* 0x000fe200078e00ff */
[----:B------:R-:W-:Y:S01]  /*d870*/  LOP3.LUT R68, R83, 0xff, RZ, 0xc0, !PT ;  /* 0x000000ff53447812 */ /* 0x000fe200078ec0ff */
[----:B------:R-:W-:Y:S01]  /*d880*/  IMAD.SHL.U32 R50, R69, 0x100, RZ ;  /* 0x0000010045327824 */ /* 0x000fe200078e00ff */
[----:B------:R-:W-:Y:S02]  /*d890*/  SHF.R.U32.HI R75, RZ, 0x18, R83 ;  /* 0x00000018ff4b7819 */ /* 0x000fe40000011653 */
[----:B------:R-:W-:Y:S02]  /*d8a0*/  PRMT R61, R80, 0x654, R61 ;  /* 0x00000654503d7816 */ /* 0x000fe4000000003d */
[----:B------:R-:W-:Y:S02]  /*d8b0*/  PRMT R71, R71, 0x654, R62 ;  /* 0x0000065447477816 */ /* 0x000fe4000000003e */
[----:B------:R-:W-:-:S02]  /*d8c0*/  SHF.L.U32 R44, R73, 0x8, RZ ;  /* 0x00000008492c7819 */ /* 0x000fc400000006ff */
[----:B------:R-:W-:Y:S02]  /*d8d0*/  PRMT R75, R75, 0x654, R68 ;  /* 0x000006544b4b7816 */ /* 0x000fe40000000044 */
[----:B------:R-:W-:Y:S01]  /*d8e0*/  LOP3.LUT R69, R61, 0xff00, R44, 0xf8, !PT ;  /* 0x0000ff003d457812 */ /* 0x000fe200078ef82c */
[----:B------:R-:W-:Y:S01]  /*d8f0*/  IMAD.U32 R44, R82, 0x10000, RZ ;  /* 0x00010000522c7824 */ /* 0x000fe200078e00ff */
[----:B------:R-:W-:Y:S02]  /*d900*/  LOP3.LUT R73, R71, 0xff00, R46, 0xf8, !PT ;  /* 0x0000ff0047497812 */ /* 0x000fe400078ef82e */
[----:B------:R-:W-:Y:S02]  /*d910*/  F2FP.F16.E4M3.UNPACK_B R71, R161.H1 ;  /* 0x000000a1ff47723e */ /* 0x000fe400030006ff */
[----:B------:R-:W-:Y:S02]  /*d920*/  F2FP.F16.E4M3.UNPACK_B R68, R63.H1 ;  /* 0x0000003fff44723e */ /* 0x000fe400030006ff */
[----:B------:R-:W-:Y:S01]  /*d930*/  F2FP.F16.E4M3.UNPACK_B R61, R60.H1 ;  /* 0x0000003cff3d723e */ /* 0x000fe200030006ff */
[----:B------:R-:W-:Y:S01]  /*d940*/  HADD2.F32 R46, -RZ, R71.H0_H0 ;  /* 0x20000047ff2e7230 */ /* 0x000fe20000004100 */
[----:B------:R-:W-:-:S02]  /*d950*/  SHF.R.U32.HI R70, RZ, 0x10, R83 ;  /* 0x00000010ff467819 */ /* 0x000fc40000011653 */
[----:B------:R-:W-:Y:S01]  /*d960*/  LOP3.LUT R48, R59, 0xff0000, R48, 0xf8, !PT ;  /* 0x00ff00003b307812 */ /* 0x000fe200078ef830 */
[----:B------:R-:W-:Y:S01]  /*d970*/  HADD2.F32 R59, -RZ, R68.H0_H0 ;  /* 0x20000044ff3b7230 */ /* 0x000fe20000004100 */
[----:B------:R-:W-:Y:S01]  /*d980*/  F2FP.F16.E4M3.UNPACK_B R62, R159.H1 ;  /* 0x0000009fff3e723e */ /* 0x000fe200030006ff */
[----:B------:R-:W-:Y:S01]  /*d990*/  HADD2.F32 R58, -RZ, R61.H0_H0 ;  /* 0x2000003dff3a7230 */ /* 0x000fe20000004100 */
[----:B------:R-:W-:Y:S01]  /*d9a0*/  LOP3.LUT R44, R69, 0xff0000, R44, 0xf8, !PT ;  /* 0x00ff0000452c7812 */ /* 0x000fe200078ef82c */
[----:B------:R-:W-:Y:S01]  /*d9b0*/  IMAD.U32 R70, R70, 0x10000, RZ ;  /* 0x0001000046467824 */ /* 0x000fe200078e00ff */
[----:B------:R-:W-:Y:S01]  /*d9c0*/  SHF.R.U32.HI R74, RZ, 0x10, R81 ;  /* 0x00000010ff4a7819 */ /* 0x000fe20000011651 */
[--C-:B------:R-:W-:Y:S01]  /*d9d0*/  HADD2.F32 R69, -RZ, R62.reuse.H0_H0 ;  /* 0x2000003eff457230 */ /* 0x100fe20000004100 */
[----:B------:R-:W-:Y:S01]  /*d9e0*/  LOP3.LUT R75, R75, 0xff00, R50, 0xf8, !PT ;  /* 0x0000ff004b4b7812 */ /* 0x000fe200078ef832 */
[-C--:B------:R-:W-:Y:S01]  /*d9f0*/  FMUL.FTZ R81, R59, R46.reuse ;  /* 0x0000002e3b517220 */ /* 0x080fe20000410000 */
[----:B------:R-:W-:Y:S01]  /*da00*/  FMUL.FTZ R72, R58, R46 ;  /* 0x0000002e3a487220 */ /* 0x000fe20000410000 */
[----:B------:R-:W-:Y:S01]  /*da10*/  IMAD.U32 R50, R74, 0x10000, RZ ;  /* 0x000100004a327824 */ /* 0x000fe200078e00ff */
        /* <DEDUP_REMOVED lines=9> */
[----:B------:R-:W-:Y:S01]  /*dab0*/  HADD2.F32 R62, -RZ, R61.H1_H1 ;  /* 0x3000003dff3e7230 */ /* 0x000fe20000004100 */
[----:B------:R-:W-:Y:S01]  /*dac0*/  LOP3.LUT R50, R73, 0xff0000, R50, 0xf8, !PT ;  /* 0x00ff000049327812 */ /* 0x000fe200078ef832 */
[----:B------:R-:W-:-:S02]  /*dad0*/  HADD2.F32 R71, -RZ, R161.H0_H0 ;  /* 0x200000a1ff477230 */ /* 0x000fc40000004100 */
[CC--:B------:R-:W-:Y:S01]  /*dae0*/  FMUL.FTZ R73, R69.reuse, R72.reuse ;  /* 0x0000004845497220 */ /* 0x0c0fe20000410000 */
[----:B------:R-:W-:Y:S01]  /*daf0*/  F2FP.F16.E4M3.UNPACK_B R159, R159 ;  /* 0x0000009fff9f723e */ /* 0x000fe200020006ff */
        /* <DEDUP_REMOVED lines=38> */
[----:B------:R-:W-:Y:S02]  /*dd60*/  HADD2.F32 R68, -RZ, R160.H0_H0 ;  /* 0x200000a0ff447230 */ /* 0x000fe40000004100 */
[-C--:B------:R-:W-:Y:S01]  /*dd70*/  FFMA.FTZ R87, R60, R69.reuse, -R61 ;  /* 0x000000453c577223 */ /* 0x080fe2000001083d */
[----:B------:R-:W-:Y:S01]  /*dd80*/  F2FP.F16.E4M3.UNPACK_B R60, R56 ;  /* 0x00000038ff3c723e */ /* 0x000fe200020006ff */
[----:B------:R-:W-:Y:S01]  /*dd90*/  HADD2.F32 R56, -RZ, R52.H0_H0 ;  /* 0x20000034ff387230 */ /* 0x000fe20000004100 */
[----:B------:R-:W-:Y:S01]  /*dda0*/  F2FP.F16.E4M3.UNPACK_B R158, R158 ;  /* 0x0000009eff9e723e */ /* 0x000fe200020006ff */
[----:B------:R-:W-:Y:S01]  /*ddb0*/  FFMA.FTZ R89, R62, R69, R71 ;  /* 0x000000453e597223 */ /* 0x000fe20000010047 */
[----:B------:R-:W-:Y:S01]  /*ddc0*/  HADD2.F32 R69, -RZ, R160.H1_H1 ;  /* 0x300000a0ff457230 */ /* 0x000fe20000004100 */
[----:B------:R-:W-:Y:S01]  /*ddd0*/  F2FP.SATFINITE.E4M3.F32.PACK_AB_MERGE_C R58, R81, R58, RZ ;  /* 0x0000003a513a723e */ /* 0x000fe200048070ff */
[--C-:B------:R-:W-:Y:S01]  /*dde0*/  HADD2.F32 R61, -RZ, R60.reuse.H0_H0 ;  /* 0x2000003cff3d7230 */ /* 0x100fe20000004100 */
[----:B------:R-:W-:Y:S01]  /*ddf0*/  F2FP.SATFINITE.E4M3.F32.PACK_AB_MERGE_C R80, R80, R59, RZ ;  /* 0x0000003b5050723e */ /* 0x000fe200048070ff */
[----:B------:R-:W-:Y:S01]  /*de00*/  HADD2.F32 R60, -RZ, R60.H1_H1 ;  /* 0x3000003cff3c7230 */ /* 0x000fe20000004100 */
[----:B------:R-:W-:Y:S01]  /*de10*/  F2FP.SATFINITE.E4M3.F32.PACK_AB_MERGE_C R59, R75, R72, R58 ;  /* 0x000000484b3b723e */ /* 0x000fe2000480703a */
[----:B------:R-:W-:-:S02]  /*de20*/  HADD2.F32 R52, -RZ, R52.H1_H1 ;  /* 0x30000034ff347230 */ /* 0x000fc40000004100 */
[CC--:B------:R-:W-:Y:S01]  /*de30*/  FMUL.FTZ R71, R61.reuse, R68.reuse ;  /* 0x000000443d477220 */ /* 0x0c0fe20000410000 */
[--C-:B------:R-:W-:Y:S02]  /*de40*/  HADD2.F32 R62, -RZ, R158.reuse.H0_H0 ;  /* 0x2000009eff3e7230 */ /* 0x100fe40000004100 */
[----:B------:R-:W-:Y:S01]  /*de50*/  FMUL.FTZ R68, R56, R68 ;  /* 0x0000004438447220 */ /* 0x000fe20000410000 */
[----:B------:R-:W-:Y:S02]  /*de60*/  HADD2.F32 R63, -RZ, R158.H1_H1 ;  /* 0x3000009eff3f7230 */ /* 0x000fe40000004100 */
[-C--:B------:R-:W-:Y:S01]  /*de70*/  FMUL.FTZ R83, R60, R69.reuse ;  /* 0x000000453c537220 */ /* 0x080fe20000410000 */
[----:B------:R-:W-:Y:S01]  /*de80*/  FMUL.FTZ R69, R52, R69 ;  /* 0x0000004534457220 */ /* 0x000fe20000410000 */
[-C--:B------:R-:W-:Y:S01]  /*de90*/  FFMA.FTZ R56, R56, R62.reuse, -R71 ;  /* 0x0000003e38387223 */ /* 0x080fe20000010847 */
[----:B------:R-:W-:Y:S01]  /*dea0*/  FFMA.FTZ R68, R61, R62, R68 ;  /* 0x0000003e3d447223 */ /* 0x000fe20000010044 */
[----:B------:R-:W-:Y:S01]  /*deb0*/  F2FP.F16.E4M3.UNPACK_B R62, R49 ;  /* 0x00000031ff3e723e */ /* 0x000fe200020006ff */
[-C--:B------:R-:W-:Y:S01]  /*dec0*/  FFMA.FTZ R85, R60, R63.reuse, R69 ;  /* 0x0000003f3c557223 */ /* 0x080fe20000010045 */
[----:B------:R-:W-:Y:S01]  /*ded0*/  F2FP.F16.E4M3.UNPACK_B R71, R50 ;  /* 0x00000032ff47723e */ /* 0x000fe200020006ff */
[----:B------:R-:W-:Y:S01]  /*dee0*/  FFMA.FTZ R83, R52, R63, -R83 ;  /* 0x0000003f34537223 */ /* 0x000fe20000010853 */
[----:B------:R-:W-:Y:S01]  /*def0*/  F2FP.F16.E4M3.UNPACK_B R61, R45 ;  /* 0x0000002dff3d723e */ /* 0x000fe200020006ff */
[--C-:B------:R-:W-:Y:S01]  /*df00*/  HADD2.F32 R63, -RZ, R62.reuse.H0_H0 ;  /* 0x2000003eff3f7230 */ /* 0x100fe20000004100 */
        /* <DEDUP_REMOVED lines=25> */
[--C-:B------:R-:W-:Y:S01]  /*e0a0*/  HADD2.F32 R63, -RZ, R61.reuse.H0_H0 ;  /* 0x2000003dff3f7230 */ /* 0x100fe20000004100 */
[----:B------:R-:W-:Y:S01]  /*e0b0*/  F2FP.SATFINITE.E4M3.F32.PACK_AB_MERGE_C R82, R87, R82, RZ ;  /* 0x000000525752723e */ /* 0x000fe200048070ff */
[----:B------:R-:W-:Y:S01]  /*e0c0*/  HADD2.F32 R62, -RZ, R62.H1_H1 ;  /* 0x3000003eff3e7230 */ /* 0x000fe20000004100 */
[----:B------:R-:W-:Y:S01]  /*e0d0*/  F2FP.F16.E4M3.UNPACK_B R69, R46 ;  /* 0x0000002eff45723e */ /* 0x000fe200020006ff */
[----:B------:R-:W-:Y:S02]  /*e0e0*/  HADD2.F32 R68, -RZ, R61.H1_H1 ;  /* 0x3000003dff447230 */ /* 0x000fe40000004100 */
[-C--:B------:R-:W-:Y:S01]  /*e0f0*/  FMUL.FTZ R70, R50, R63.reuse ;  /* 0x0000003f32467220 */ /* 0x080fe20000410000 */
[----:B------:R-:W-:Y:S02]  /*e100*/  HADD2.F32 R61, -RZ, R48.H0_H0 ;  /* 0x20000030ff3d7230 */ /* 0x000fe40000004100 */
[----:B------:R-:W-:Y:S01]  /*e110*/  FMUL.FTZ R63, R49, R63 ;  /* 0x0000003f313f7220 */ /* 0x000fe20000410000 */
[----:B------:R-:W-:-:S02]  /*e120*/  HADD2.F32 R45, -RZ, R45.H1_H1 ;  /* 0x3000002dff2d7230 */ /* 0x000fc40000004100 */
[----:B------:R-:W-:Y:S01]  /*e130*/  FMUL.FTZ R72, R62, R68 ;  /* 0x000000443e487220 */ /* 0x000fe20000410000 */
[----:B------:R-:W-:Y:S02]  /*e140*/  HADD2.F32 R48, -RZ, R48.H1_H1 ;  /* 0x30000030ff307230 */ /* 0x000fe40000004100 */
[----:B------:R-:W-:Y:S01]  /*e150*/  FFMA.FTZ R81, R50, R61, R63 ;  /* 0x0000003d32517223 */ /* 0x000fe2000001003f */
[----:B------:R-:W-:Y:S01]  /*e160*/  F2FP.F16.E4M3.UNPACK_B R50, R51 ;  /* 0x00000033ff32723e */ /* 0x000fe200020006ff */
[----:B------:R-:W-:Y:S01]  /*e170*/  FFMA.FTZ R80, R49, R61, -R70 ;  /* 0x0000003d31507223 */ /* 0x000fe20000010846 */
[----:B------:R-:W-:Y:S01]  /*e180*/  F2FP.SATFINITE.E4M3.F32.PACK_AB_MERGE_C R56, R83, R56, R82 ;  /* 0x000000385338723e */ /* 0x000fe20004807052 */
[C---:B------:R-:W-:Y:S01]  /*e190*/  FMUL.FTZ R49, R45.reuse, R68 ;  /* 0x000000442d317220 */ /* 0x040fe20000410000 */
[----:B------:R-:W-:Y:S01]  /*e1a0*/  FFMA.FTZ R83, R45, R48, -R72 ;  /* 0x000000302d537223 */ /* 0x000fe20000010848 */
[-C--:B------:R-:W-:Y:S01]  /*e1b0*/  F2FP.F16.E4M3.UNPACK_B R45, R47.reuse ;  /* 0x0000002fff2d723e */ /* 0x080fe200020006ff */
        /* <DEDUP_REMOVED lines=13> */
[C---:B------:R-:W-:Y:S01]  /*e290*/  FMUL.FTZ R84, R48.reuse, R71 ;  /* 0x0000004730547220 */ /* 0x040fe20000410000 */
[----:B------:R-:W-:Y:S01]  /*e2a0*/  HADD2.F32 R63, -RZ, R46.H0_H0 ;  /* 0x2000002eff3f7230 */ /* 0x000fe20000004100 */
[----:B------:R-:W-:Y:S01]  /*e2b0*/  F2FP.SATFINITE.E4M3.F32.PACK_AB_MERGE_C R80, R83, R80, RZ ;  /* 0x000000505350723e */ /* 0x000fe200048070ff */
[----:B------:R-:W-:Y:S02]  /*e2c0*/  HADD2.F32 R51, -RZ, R51.H1_H1 ;  /* 0x30000033ff337230 */ /* 0x000fe40000004100 */
[----:B------:R-:W-:Y:S01]  /*e2d0*/  FMUL.FTZ R71, R49, R72 ;  /* 0x0000004831477220 */ /* 0x000fe20000410000 */
[----:B------:R-:W-:Y:S02]  /*e2e0*/  HADD2.F32 R70, -RZ, R70.H1_H1 ;  /* 0x30000046ff467230 */ /* 0x000fe40000004100 */
[----:B------:R-:W-:Y:S01]  /*e2f0*/  FFMA.FTZ R85, R48, R63, -R85 ;  /* 0x0000003f30557223 */ /* 0x000fe20000010855 */
[----:B------:R-:W-:-:S02]  /*e300*/  HADD2.F32 R47, -RZ, R47.H1_H1 ;  /* 0x3000002fff2f7230 */ /* 0x000fc40000004100 */
[C---:B------:R-:W-:Y:S01]  /*e310*/  FMUL.FTZ R86, R44.reuse, R72 ;  /* 0x000000482c567220 */ /* 0x040fe20000410000 */
[----:B------:R-:W-:Y:S02]  /*e320*/  HADD2.F32 R68, -RZ, R62.H0_H0 ;  /* 0x2000003eff447230 */ /* 0x000fe40000004100 */
[-C--:B------:R-:W-:Y:S01]  /*e330*/  FMUL.FTZ R48, R51, R70.reuse ;  /* 0x0000004633307220 */ /* 0x080fe20000410000 */
[----:B------:R-:W-:Y:S02]  /*e340*/  HADD2.F32 R50, -RZ, R50.H1_H1 ;  /* 0x30000032ff327230 */ /* 0x000fe40000004100 */
[----:B------:R-:W-:Y:S01]  /*e350*/  FMUL.FTZ R70, R47, R70 ;  /* 0x000000462f467220 */ /* 0x000fe20000410000 */
[----:B------:R-:W-:Y:S02]  /*e360*/  HADD2.F32 R69, -RZ, R69.H1_H1 ;  /* 0x30000045ff457230 */ /* 0x000fe40000004100 */
[----:B------:R-:W-:Y:S01]  /*e370*/  FFMA.FTZ R71, R44, R68, R71 ;  /* 0x000000442c477223 */ /* 0x000fe20000010047 */
[----:B------:R-:W-:-:S02]  /*e380*/  HADD2.F32 R62, -RZ, R62.H1_H1 ;  /* 0x3000003eff3e7230 */ /* 0x000fc40000004100 */
[----:B------:R-:W-:Y:S01]  /*e390*/  FFMA.FTZ R86, R49, R68, -R86 ;  /* 0x0000004431567223 */ /* 0x000fe20000010856 */
[----:B------:R-:W-:Y:S02]  /*e3a0*/  HADD2.F32 R45, -RZ, R45.H1_H1 ;  /* 0x3000002dff2d7230 */ /* 0x000fe40000004100 */
[CC--:B------:R-:W-:Y:S01]  /*e3b0*/  FMUL.FTZ R44, R50.reuse, R69.reuse ;  /* 0x00000045322c7220 */ /* 0x0c0fe20000410000 */
[----:B------:R-:W-:Y:S02]  /*e3c0*/  HADD2.F32 R46, -RZ, R46.H1_H1 ;  /* 0x3000002eff2e7230 */ /* 0x000fe40000004100 */
[-C--:B------:R-:W-:Y:S01]  /*e3d0*/  FFMA.FTZ R47, R47, R62.reuse, -R48 ;  /* 0x0000003e2f2f7223 */ /* 0x080fe20000010830 */
[----:B------:R-:W-:Y:S01]  /*e3e0*/  FFMA.FTZ R70, R51, R62, R70 ;  /* 0x0000003e33467223 */ /* 0x000fe20000010046 */
[----:B------:R-:W-:Y:S01]  /*e3f0*/  FMUL.FTZ R69, R45, R69 ;  /* 0x000000452d457220 */ /* 0x000fe20000410000 */
[----:B------:R-:W-:Y:S01]  /*e400*/  FFMA.FTZ R84, R61, R63, R84 ;  /* 0x0000003f3d547223 */ /* 0x000fe20000010054 */
        /* <DEDUP_REMOVED lines=13> */
.L_x_3276:
[----:B------:R-:W-:Y:S05]  /*e4e0*/  BSYNC B2 ;  /* 0x0000000000027941 */ /* 0x000fea0003800000 */
.L_x_3275:
        /* <DEDUP_REMOVED lines=10> */
.L_x_3274:
[----:B------:R-:W-:Y:S05]  /*e590*/  BSYNC B1 ;  /* 0x0000000000017941 */ /* 0x000fea0003800000 */
.L_x_3273:
[----:B------:R-:W-:-:S13]  /*e5a0*/  ISETP.NE.AND P3, PT, R36, RZ, PT ;  /* 0x000000ff2400720c */ /* 0x000fda0003f65270 */
[----:B------:R-:W-:Y:S05]  /*e5b0*/  @!P3 BRA `(.L_x_3227) ;  /* 0x0000001000dcb947 */ /* 0x000fea0003800000 */
[----:B---34-:R-:W3:Y:S01]  /*e5c0*/  LDL R44, [R1+0x10] ;  /* 0x00001000012c7983 */ /* 0x018ee20000100800 */
[----:B0-----:R-:W-:Y:S01]  /*e5d0*/  IADD3 R53, P3, P4, R120, R140, R29 ;  /* 0x0000008c78357210 */ /* 0x001fe20007c7e01d */
[----:B------:R-:W-:Y:S01]  /*e5e0*/  BSSY B1, `(.L_x_3277) ;  /* 0x00000f3000017945 */ /* 0x000fe20003800000 */
[----:B---3--:R-:W-:Y:S02]  /*e5f0*/  LOP3.LUT P5, RZ, R44, 0x1, RZ, 0xc0, !PT ;  /* 0x000000012cff7812 */ /* 0x008fe400078ac0ff */
[----:B------:R-:W-:Y:S02]  /*e600*/  IADD3.X R44, R0, R57, R32, P3, P4 ;  /* 0x00000039002c7210 */ /* 0x000fe40001fe8420 */
[----:B------:R-:W-:Y:S02]  /*e610*/  SEL R162, R101, R162, !P5 ;  /* 0x000000a265a27207 */ /* 0x000fe40006800000 */
[----:B------:R-:W-:Y:S02]  /*e620*/  IADD3 R52, P3, R53, R128, RZ ;  /* 0x0000008035347210 */ /* 0x000fe40007f7e0ff */
[----:B------:R-:W-:-:S03]  /*e630*/  SHF.R.S32.HI R45, RZ, 0x1f, R162 ;  /* 0x0000001fff2d7819 */ /* 0x000fc600000114a2 */
[----:B------:R-:W-:Y:S01]  /*e640*/  IMAD.X R53, R44, 0x1, R129, P3 ;  /* 0x000000012c357824 */ /* 0x000fe200018e0681 */
[----:B------:R-:W-:Y:S02]  /*e650*/  LEA.HI R45, R45, R162, RZ, 0x5 ;  /* 0x000000a22d2d7211 */ /* 0x000fe400078f28ff */
[----:B------:R-:W-:Y:S02]  /*e660*/  ISETP.GE.AND P3, PT, R222, R135, PT ;  /* 0x00000087de00720c */ /* 0x000fe40003f66270 */
        /* <DEDUP_REMOVED lines=16> */
[--C-:B------:R-:W-:Y:S01]  /*e770*/  SHF.R.U32.HI R73, RZ, 0x18, R65.reuse ;  /* 0x00000018ff497819 */ /* 0x100fe20000011641 */
[----:B0-----:R-:W-:Y:S01]  /*e780*/  IMAD.MOV.U32 R58, RZ, RZ, R44 ;  /* 0x000000ffff3a7224 */ /* 0x001fe200078e002c */
[----:B------:R-:W-:Y:S01]  /*e790*/  LOP3.LUT R56, R65, 0xff, RZ, 0xc0, !PT ;  /* 0x000000ff41387812 */ /* 0x000fe200078ec0ff */
[----:B-1----:R-:W-:Y:S01]  /*e7a0*/  IMAD.MOV.U32 R61, RZ, RZ, R48 ;  /* 0x000000ffff3d7224 */ /* 0x002fe200078e0030 */
[----:B------:R-:W-:Y:S01]  /*e7b0*/  SHF.R.U32.HI R59, RZ, 0x8, R65 ;  /* 0x00000008ff3b7819 */ /* 0x000fe20000011641 */
[----:B------:R-:W-:Y:S01]  /*e7c0*/  IMAD.MOV.U32 R54, RZ, RZ, R46 ;  /* 0x000000ffff367224 */ /* 0x000fe200078e002e */
[----:B------:R-:W-:Y:S02]  /*e7d0*/  SHF.R.U32.HI R68, RZ, 0x8, R67 ;  /* 0x00000008ff447819 */ /* 0x000fe40000011643 */
[----:B------:R-:W-:Y:S02]  /*e7e0*/  SHF.R.U32.HI R63, RZ, 0x18, R77 ;  /* 0x00000018ff3f7819 */ /* 0x000fe4000001164d */
[----:B------:R-:W-:-:S02]  /*e7f0*/  LOP3.LUT R62, R77, 0xff, RZ, 0xc0, !PT ;  /* 0x000000ff4d3e7812 */ /* 0x000fc400078ec0ff */
[----:B------:R-:W-:Y:S02]  /*e800*/  SHF.R.U32.HI R72, RZ, 0x10, R65 ;  /* 0x00000010ff487819 */ /* 0x000fe40000011641 */
[----:B------:R-:W-:Y:S01]  /*e810*/  PRMT R44, R73, 0x654, R56 ;  /* 0x00000654492c7816 */ /* 0x000fe20000000038 */
[----:B------:R-:W-:Y:S01]  /*e820*/  IMAD.MOV.U32 R56, RZ, RZ, R50 ;  /* 0x000000ffff387224 */ /* 0x000fe200078e0032 */
[----:B------:R-:W-:Y:S02]  /*e830*/  SHF.L.U32 R59, R59, 0x8, RZ ;  /* 0x000000083b3b7819 */ /* 0x000fe400000006ff */
        /* <DEDUP_REMOVED lines=8> */
[----:B------:R-:W-:Y:S01]  /*e8c0*/  LOP3.LUT R44, R44, 0xff00, R59, 0xf8, !PT ;  /* 0x0000ff002c2c7812 */ /* 0x000fe200078ef83b */
[----:B------:R-:W-:Y:S01]  /*e8d0*/  IMAD.U32 R59, R72, 0x10000, RZ ;  /* 0x00010000483b7824 */ /* 0x000fe200078e00ff */
[----:B------:R-:W-:Y:S01]  /*e8e0*/  PRMT R60, R71, 0x654, R60 ;  /* 0x00000654473c7816 */ /* 0x000fe2000000003c */
[----:B------:R-:W-:Y:S01]  /*e8f0*/  IMAD.SHL.U32 R67, R67, 0x100, RZ ;  /* 0x0000010043437824 */ /* 0x000fe200078e00ff */
[----:B------:R-:W-:-:S02]  /*e900*/  LOP3.LUT R64, R79, 0xff0000ff, RZ, 0xc0, !PT ;  /* 0xff0000ff4f407812 */ /* 0x000fc400078ec0ff */
[----:B------:R-:W-:Y:S01]  /*e910*/  LOP3.LUT R60, R60, 0xff00, R63, 0xf8, !PT ;  /* 0x0000ff003c3c7812 */ /* 0x000fe200078ef83f */
[----:B------:R-:W-:Y:S01]  /*e920*/  IMAD.U32 R63, R66, 0x10000, RZ ;  /* 0x00010000423f7824 */ /* 0x000fe200078e00ff */
[----:B------:R-:W-:Y:S02]  /*e930*/  LOP3.LUT R48, R44, 0xff0000, R59, 0xf8, !PT ;  /* 0x00ff00002c307812 */ /* 0x000fe400078ef83b */
[----:B------:R-:W-:Y:S02]  /*e940*/  LOP3.LUT R50, R62, 0xff00, R65, 0xf8, !PT ;  /* 0x0000ff003e327812 */ /* 0x000fe400078ef841 */
[----:B------:R-:W-:Y:S02]  /*e950*/  F2FP.F16.E4M3.UNPACK_B R66, R155.H1 ;  /* 0x0000009bff42723e */ /* 0x000fe400030006ff */
[----:B------:R-:W-:Y:S02]  /*e960*/  F2FP.F16.E4M3.UNPACK_B R59, R58.H1 ;  /* 0x0000003aff3b723e */ /* 0x000fe400030006ff */
[----:B------:R-:W-:Y:S01]  /*e970*/  F2FP.F16.E4M3.UNPACK_B R62, R61.H1 ;  /* 0x0000003dff3e723e */ /* 0x000fe200030006ff */
[--C-:B------:R-:W-:Y:S01]  /*e980*/  HADD2.F32 R46, -RZ, R66.reuse.H0_H0 ;  /* 0x20000042ff2e7230 */ /* 0x100fe20000004100 */
[----:B------:R-:W-:Y:S01]  /*e990*/  LOP3.LUT R68, R64, 0xff00, R67, 0xf8, !PT ;  /* 0x0000ff0040447812 */ /* 0x000fe200078ef843 */
[----:B------:R-:W-:Y:S01]  /*e9a0*/  HADD2.F32 R66, -RZ, R66.H1_H1 ;  /* 0x30000042ff427230 */ /* 0x000fe20000004100 */
[----:B------:R-:W-:Y:S01]  /*e9b0*/  LOP3.LUT R44, R60, 0xff0000, R63, 0xf8, !PT ;  /* 0x00ff00003c2c7812 */ /* 0x000fe200078ef83f */
[----:B------:R-:W-:Y:S01]  /*e9c0*/  HADD2.F32 R60, -RZ, R59.H0_H0 ;  /* 0x2000003bff3c7230 */ /* 0x000fe20000004100 */
[----:B------:R-:W-:Y:S01]  /*e9d0*/  F2FP.F16.E4M3.UNPACK_B R64, R153.H1 ;  /* 0x00000099ff40723e */ /* 0x000fe200030006ff */
[----:B------:R-:W-:Y:S01]  /*e9e0*/  HADD2.F32 R63, -RZ, R62.H0_H0 ;  /* 0x2000003eff3f7230 */ /* 0x000fe20000004100 */
[----:B------:R-:W-:-:S02]  /*e9f0*/  SHF.R.U32.HI R70, RZ, 0x10, R77 ;  /* 0x00000010ff467819 */ /* 0x000fc4000001164d */
[----:B------:R-:W-:Y:S01]  /*ea00*/  F2FP.F16.E4M3.UNPACK_B R155, R155 ;  /* 0x0000009bff9b723e */ /* 0x000fe200020006ff */
[--C-:B------:R-:W-:Y:S01]  /*ea10*/  HADD2.F32 R65, -RZ, R64.reuse.H0_H0 ;  /* 0x20000040ff417230 */ /* 0x100fe20000004100 */
[----:B------:R-:W-:Y:S01]  /*ea20*/  SHF.L.U32 R67, R70, 0x10, RZ ;  /* 0x0000001046437819 */ /* 0x000fe200000006ff */
[CC--:B------:R-:W-:Y:S01]  /*ea30*/  FMUL.FTZ R70, R60.reuse, R46.reuse ;  /* 0x0000002e3c467220 */ /* 0x0c0fe20000410000 */
[C---:B------:R-:W-:Y:S01]  /*ea40*/  FMUL.FTZ R71, R63.reuse, R46 ;  /* 0x0000002e3f477220 */ /* 0x040fe20000410000 */
[----:B------:R-:W-:Y:S01]  /*ea50*/  F2FP.F16.E4M3.UNPACK_B R61, R61 ;  /* 0x0000003dff3d723e */ /* 0x000fe200020006ff */
[----:B------:R-:W-:Y:S02]  /*ea60*/  HADD2.F32 R64, -RZ, R64.H1_H1 ;  /* 0x30000040ff407230 */ /* 0x000fe40000004100 */
[-C--:B------:R-:W-:Y:S01]  /*ea70*/  FFMA.FTZ R70, R63, R65.reuse, R70 ;  /* 0x000000413f467223 */ /* 0x080fe20000010046 */
[----:B------:R-:W-:Y:S01]  /*ea80*/  FFMA.FTZ R71, R60, R65, -R71 ;  /* 0x000000413c477223 */ /* 0x000fe20000010847 */
        /* <DEDUP_REMOVED lines=8> */
[----:B------:R-:W-:Y:S01]  /*eb10*/  HADD2.F32 R62, -RZ, R61.H0_H0 ;  /* 0x2000003dff3e7230 */ /* 0x000fe20000004100 */
[----:B------:R-:W-:Y:S01]  /*eb20*/  SHF.R.U32.HI R69, RZ, 0x10, R79 ;  /* 0x00000010ff457819 */ /* 0x000fe2000001164f */
[----:B------:R-:W-:Y:S02]  /*eb30*/  HADD2.F32 R59, -RZ, R58.H0_H0 ;  /* 0x2000003aff3b7230 */ /* 0x000fe40000004100 */
[-C--:B------:R-:W-:Y:S01]  /*eb40*/  FFMA.FTZ R72, R60, R64.reuse, -R67 ;  /* 0x000000403c487223 */ /* 0x080fe20000010843 */
[----:B------:R-:W-:Y:S01]  /*eb50*/  FFMA.FTZ R73, R63, R64, R66 ;  /* 0x000000403f497223 */ /* 0x000fe20000010042 */
[----:B------:R-:W-:Y:S02]  /*eb60*/  HADD2.F32 R155, -RZ, R155.H1_H1 ;  /* 0x3000009bff9b7230 */ /* 0x000fe40000004100 */
[----:B------:R-:W-:Y:S01]  /*eb70*/  FMUL.FTZ R64, R62, R65 ;  /* 0x000000413e407220 */ /* 0x000fe20000410000 */
[----:B------:R-:W-:-:S02]  /*eb80*/  HADD2.F32 R61, -RZ, R61.H1_H1 ;  /* 0x3000003dff3d7230 */ /* 0x000fc40000004100 */
[----:B------:R-:W-:Y:S01]  /*eb90*/  FMUL.FTZ R65, R59, R65 ;  /* 0x000000413b417220 */ /* 0x000fe20000410000 */
[--C-:B------:R-:W-:Y:S02]  /*eba0*/  HADD2.F32 R60, -RZ, R153.reuse.H0_H0 ;  /* 0x20000099ff3c7230 */ /* 0x100fe40000004100 */
[----:B------:R-:W-:Y:S02]  /*ebb0*/  IMAD.U32 R69, R69, 0x10000, RZ ;  /* 0x0001000045457824 */ /* 0x000fe400078e00ff */
[----:B------:R-:W-:Y:S01]  /*ebc0*/  FMUL.FTZ R63, R61, R155 ;  /* 0x0000009b3d3f7220 */ /* 0x000fe20000410000 */
[----:B------:R-:W-:Y:S02]  /*ebd0*/  HADD2.F32 R58, -RZ, R58.H1_H1 ;  /* 0x3000003aff3a7230 */ /* 0x000fe40000004100 */
[-C--:B------:R-:W-:Y:S01]  /*ebe0*/  FFMA.FTZ R66, R59, R60.reuse, -R64 ;  /* 0x0000003c3b427223 */ /* 0x080fe20000010840 */
[----:B------:R-:W-:Y:S02]  /*ebf0*/  HADD2.F32 R153, -RZ, R153.H1_H1 ;  /* 0x30000099ff997230 */ /* 0x000fe40000004100 */
[----:B------:R-:W-:Y:S01]  /*ec00*/  FFMA.FTZ R67, R62, R60, R65 ;  /* 0x0000003c3e437223 */ /* 0x000fe20000010041 */
[----:B------:R-:W-:-:S02]  /*ec10*/  F2FP.F16.E4M3.UNPACK_B R59, R154.H1 ;  /* 0x0000009aff3b723e */ /* 0x000fc400030006ff */
[----:B------:R-:W-:Y:S02]  /*ec20*/  F2FP.F16.E4M3.UNPACK_B R60, R56.H1 ;  /* 0x00000038ff3c723e */ /* 0x000fe400030006ff */
[----:B------:R-:W-:Y:S01]  /*ec30*/  LOP3.LUT R46, R68, 0xff0000, R69, 0xf8, !PT ;  /* 0x00ff0000442e7812 */ /* 0x000fe200078ef845 */
[C---:B------:R-:W-:Y:S01]  /*ec40*/  FMUL.FTZ R68, R58.reuse, R155 ;  /* 0x0000009b3a447220 */ /* 0x040fe20000410000 */
[-C--:B------:R-:W-:Y:S01]  /*ec50*/  FFMA.FTZ R69, R58, R153.reuse, -R63 ;  /* 0x000000993a457223 */ /* 0x080fe2000001083f */
[----:B------:R-:W-:Y:S01]  /*ec60*/  F2FP.F16.E4M3.UNPACK_B R58, R54.H1 ;  /* 0x00000036ff3a723e */ /* 0x000fe200030006ff */
[--C-:B------:R-:W-:Y:S01]  /*ec70*/  HADD2.F32 R64, -RZ, R59.reuse.H0_H0 ;  /* 0x2000003bff407230 */ /* 0x100fe20000004100 */
[----:B------:R-:W-:Y:S01]  /*ec80*/  F2FP.F16.E4M3.UNPACK_B R63, R152.H1 ;  /* 0x00000098ff3f723e */ /* 0x000fe200030006ff */
[----:B------:R-:W-:Y:S02]  /*ec90*/  HADD2.F32 R62, -RZ, R60.H0_H0 ;  /* 0x2000003cff3e7230 */ /* 0x000fe40000004100 */
[----:B------:R-:W-:Y:S01]  /*eca0*/  FFMA.FTZ R68, R61, R153, R68 ;  /* 0x000000993d447223 */ /* 0x000fe20000010044 */
[----:B------:R-:W-:Y:S01]  /*ecb0*/  HADD2.F32 R65, -RZ, R59.H1_H1 ;  /* 0x3000003bff417230 */ /* 0x000fe20000004100 */
[----:B------:R-:W-:Y:S01]  /*ecc0*/  F2FP.F16.E4M3.UNPACK_B R154, R154 ;  /* 0x0000009aff9a723e */ /* 0x000fe200020006ff */
[----:B------:R-:W-:-:S02]  /*ecd0*/  HADD2.F32 R59, -RZ, R58.H0_H0 ;  /* 0x2000003aff3b7230 */ /* 0x000fc40000004100 */
[----:B------:R-:W-:Y:S01]  /*ece0*/  FMUL.FTZ R74, R62, R64 ;  /* 0x000000403e4a7220 */ /* 0x000fe20000410000 */
[--C-:B------:R-:W-:Y:S01]  /*ecf0*/  HADD2.F32 R61, -RZ, R63.reuse.H0_H0 ;  /* 0x2000003fff3d7230 */ /* 0x100fe20000004100 */
[----:B------:R-:W-:Y:S01]  /*ed00*/  F2FP.F16.E4M3.UNPACK_B R54, R54 ;  /* 0x00000036ff36723e */ /* 0x000fe200020006ff */
[----:B------:R-:W-:Y:S02]  /*ed10*/  HADD2.F32 R60, -RZ, R60.H1_H1 ;  /* 0x3000003cff3c7230 */ /* 0x000fe40000004100 */
[C---:B------:R-:W-:Y:S01]  /*ed20*/  FMUL.FTZ R75, R59.reuse, R64 ;  /* 0x000000403b4b7220 */ /* 0x040fe20000410000 */
[----:B------:R-:W-:Y:S02]  /*ed30*/  HADD2.F32 R58, -RZ, R58.H1_H1 ;  /* 0x3000003aff3a7230 */ /* 0x000fe40000004100 */
[----:B------:R-:W-:Y:S01]  /*ed40*/  FFMA.FTZ R64, R59, R61, -R74 ;  /* 0x0000003d3b407223 */ /* 0x000fe2000001084a */
[----:B------:R-:W-:Y:S02]  /*ed50*/  HADD2.F32 R63, -RZ, R63.H1_H1 ;  /* 0x3000003fff3f7230 */ /* 0x000fe40000004100 */
[----:B------:R-:W-:Y:S01]  /*ed60*/  FMUL.FTZ R59, R60, R65 ;  /* 0x000000413c3b7220 */ /* 0x000fe20000410000 */
[----:B------:R-:W-:Y:S01]  /*ed70*/  FFMA.FTZ R76, R62, R61, R75 ;  /* 0x0000003d3e4c7223 */ /* 0x000fe2000001004b */
[----:B------:R-:W-:Y:S01]  /*ed80*/  FMUL.FTZ R65, R58, R65 ;  /* 0x000000413a417220 */ /* 0x000fe20000410000 */
[----:B------:R-:W-:-:S02]  /*ed90*/  HADD2.F32 R62, -RZ, R154.H0_H0 ;  /* 0x2000009aff3e7230 */ /* 0x000fc40000004100 */
        /* <DEDUP_REMOVED lines=8> */
[-C--:B------:R-:W-:Y:S01]  /*ee20*/  F2FP.F16.E4M3.UNPACK_B R64, R48.reuse ;  /* 0x00000030ff40723e */ /* 0x080fe200020006ff */
[----:B------:R-:W-:Y:S01]  /*ee30*/  HADD2.F32 R58, -RZ, R58.H1_H1 ;  /* 0x3000003aff3a7230 */ /* 0x000fe20000004100 */
[----:B------:R-:W-:Y:S01]  /*ee40*/  F2FP.F16.E4M3.UNPACK_B R48, R48.H1 ;  /* 0x00000030ff30723e */ /* 0x000fe200030006ff */
[----:B------:R-:W-:-:S02]  /*ee50*/  HADD2.F32 R60, -RZ, R152.H0_H0 ;  /* 0x20000098ff3c7230 */ /* 0x000fc40000004100 */
[CC--:B------:R-:W-:Y:S01]  /*ee60*/  FMUL.FTZ R65, R59.reuse, R62.reuse ;  /* 0x0000003e3b417220 */ /* 0x0c0fe20000410000 */
[----:B------:R-:W-:Y:S02]  /*ee70*/  HADD2.F32 R54, -RZ, R54.H1_H1 ;  /* 0x30000036ff367230 */ /* 0x000fe40000004100 */
[----:B------:R-:W-:Y:S01]  /*ee80*/  FMUL.FTZ R62, R56, R62 ;  /* 0x0000003e383e7220 */ /* 0x000fe20000410000 */
[----:B------:R-:W-:Y:S02]  /*ee90*/  HADD2.F32 R61, -RZ, R152.H1_H1 ;  /* 0x30000098ff3d7230 */ /* 0x000fe40000004100 */
[-C--:B------:R-:W-:Y:S01]  /*eea0*/  FMUL.FTZ R77, R58, R63.reuse ;  /* 0x0000003f3a4d7220 */ /* 0x080fe20000410000 */
[-C--:B------:R-:W-:Y:S01]  /*eeb0*/  FFMA.FTZ R74, R56, R60.reuse, -R65 ;  /* 0x0000003c384a7223 */ /* 0x080fe20000010841 */
[----:B------:R-:W-:Y:S01]  /*eec0*/  FFMA.FTZ R75, R59, R60, R62 ;  /* 0x0000003c3b4b7223 */ /* 0x000fe2000001003e */
[C---:B------:R-:W-:Y:S01]  /*eed0*/  FMUL.FTZ R63, R54.reuse, R63 ;  /* 0x0000003f363f7220 */ /* 0x040fe20000410000 */
[----:B------:R-:W-:Y:S01]  /*eee0*/  F2FP.SATFINITE.E4M3.F32.PACK_AB_MERGE_C R56, R73, R70, RZ ;  /* 0x000000464938723e */ /* 0x000fe200048070ff */
[----:B------:R-:W-:Y:S01]  /*eef0*/  FFMA.FTZ R59, R54, R61, -R77 ;  /* 0x0000003d363b7223 */ /* 0x000fe2000001084d */
[----:B------:R-:W-:Y:S01]  /*ef00*/  F2FP.F16.E4M3.UNPACK_B R62, R49 ;  /* 0x00000031ff3e723e */ /* 0x000fe200020006ff */
[----:B------:R-:W-:Y:S01]  /*ef10*/  FFMA.FTZ R58, R58, R61, R63 ;  /* 0x0000003d3a3a7223 */ /* 0x000fe2000001003f */
[----:B------:R-:W-:-:S02]  /*ef20*/  F2FP.F16.E4M3.UNPACK_B R65, R50 ;  /* 0x00000032ff41723e */ /* 0x000fc400020006ff */
[----:B------:R-:W-:Y:S01]  /*ef30*/  F2FP.F16.E4M3.UNPACK_B R60, R45 ;  /* 0x0000002dff3c723e */ /* 0x000fe200020006ff */
[----:B------:R-:W-:Y:S01]  /*ef40*/  HADD2.F32 R63, -RZ, R62.H0_H0 ;  /* 0x2000003eff3f7230 */ /* 0x000fe20000004100 */
[----:B------:R-:W-:Y:S01]  /*ef50*/  F2FP.SATFINITE.E4M3.F32.PACK_AB_MERGE_C R56, R68, R67, R56 ;  /* 0x000000434438723e */ /* 0x000fe20004807038 */
[--C-:B------:R-:W-:Y:S01]  /*ef60*/  HADD2.F32 R68, -RZ, R65.reuse.H0_H0 ;  /* 0x20000041ff447230 */ /* 0x100fe20000004100 */
[----:B------:R-:W-:Y:S01]  /*ef70*/  F2FP.SATFINITE.E4M3.F32.PACK_AB_MERGE_C R54, R72, R71, RZ ;  /* 0x000000474836723e */ /* 0x000fe200048070ff */
[----:B------:R-:W-:Y:S01]  /*ef80*/  HADD2.F32 R61, -RZ, R60.H0_H0 ;  /* 0x2000003cff3d7230 */ /* 0x000fe20000004100 */
[----:B------:R-:W-:Y:S01]  /*ef90*/  F2FP.F16.E4M3.UNPACK_B R45, R45.H1 ;  /* 0x0000002dff2d723e */ /* 0x000fe200030006ff */
[----:B------:R-:W-:Y:S01]  /*efa0*/  HADD2.F32 R62, -RZ, R62.H1_H1 ;  /* 0x3000003eff3e7230 */ /* 0x000fe20000004100 */
[----:B------:R-:W-:Y:S01]  /*efb0*/  F2FP.SATFINITE.E4M3.F32.PACK_AB_MERGE_C R54, R69, R66, R54 ;  /* 0x000000424536723e */ /* 0x000fe20004807036 */
[----:B------:R-:W-:Y:S02]  /*efc0*/  HADD2.F32 R66, -RZ, R64.H0_H0 ;  /* 0x20000040ff427230 */ /* 0x000fe40000004100 */
[-C--:B------:R-:W-:Y:S01]  /*efd0*/  FMUL.FTZ R70, R63, R68.reuse ;  /* 0x000000443f467220 */ /* 0x080fe20000410000 */
[----:B------:R-:W-:Y:S01]  /*efe0*/  FMUL.FTZ R68, R61, R68 ;  /* 0x000000443d447220 */ /* 0x000fe20000410000 */
[----:B------:R-:W-:Y:S01]  /*eff0*/  HADD2.F32 R65, -RZ, R65.H1_H1 ;  /* 0x30000041ff417230 */ /* 0x000fe20000004100 */
[----:B------:R-:W-:Y:S01]  /*f000*/  F2FP.SATFINITE.E4M3.F32.PACK_AB_MERGE_C R76, R81, R76, RZ ;  /* 0x0000004c514c723e */ /* 0x000fe200048070ff */
[----:B------:R-:W-:-:S02]  /*f010*/  HADD2.F32 R60, -RZ, R60.H1_H1 ;  /* 0x3000003cff3c7230 */ /* 0x000fc40000004100 */
[-C--:B------:R-:W-:Y:S01]  /*f020*/  FFMA.FTZ R68, R63, R66.reuse, R68 ;  /* 0x000000423f447223 */ /* 0x080fe20000010044 */
[----:B------:R-:W-:Y:S02]  /*f030*/  HADD2.F32 R63, -RZ, R64.H1_H1 ;  /* 0x30000040ff3f7230 */ /* 0x000fe40000004100 */
[-C--:B------:R-:W-:Y:S01]  /*f040*/  FMUL.FTZ R67, R62, R65.reuse ;  /* 0x000000413e437220 */ /* 0x080fe20000410000 */
[----:B------:R-:W-:Y:S01]  /*f050*/  FFMA.FTZ R70, R61, R66, -R70 ;  /* 0x000000423d467223 */ /* 0x000fe20000010846 */
[C---:B------:R-:W-:Y:S01]  /*f060*/  FMUL.FTZ R65, R60.reuse, R65 ;  /* 0x000000413c417220 */ /* 0x040fe20000410000 */
[----:B------:R-:W-:Y:S01]  /*f070*/  F2FP.F16.E4M3.UNPACK_B R61, R49.H1 ;  /* 0x00000031ff3d723e */ /* 0x000fe200030006ff */
[-C--:B------:R-:W-:Y:S01]  /*f080*/  FFMA.FTZ R69, R60, R63.reuse, -R67 ;  /* 0x0000003f3c457223 */ /* 0x080fe20000010843 */
[----:B------:R-:W-:Y:S01]  /*f090*/  F2FP.F16.E4M3.UNPACK_B R60, R50.H1 ;  /* 0x00000032ff3c723e */ /* 0x000fe200030006ff */
[----:B------:R-:W-:Y:S01]  /*f0a0*/  FFMA.FTZ R71, R62, R63, R65 ;  /* 0x0000003f3e477223 */ /* 0x000fe20000010041 */
[----:B------:R-:W-:Y:S01]  /*f0b0*/  HADD2.F32 R49, -RZ, R45.H0_H0 ;  /* 0x2000002dff317230 */ /* 0x000fe20000004100 */
[----:B------:R-:W-:Y:S01]  /*f0c0*/  F2FP.SATFINITE.E4M3.F32.PACK_AB_MERGE_C R59, R59, R74, R79 ;  /* 0x0000004a3b3b723e */ /* 0x000fe2000480704f */
[--C-:B------:R-:W-:Y:S01]  /*f0d0*/  HADD2.F32 R50, -RZ, R61.reuse.H0_H0 ;  /* 0x2000003dff327230 */ /* 0x100fe20000004100 */
[----:B------:R-:W-:Y:S01]  /*f0e0*/  F2FP.SATFINITE.E4M3.F32.PACK_AB_MERGE_C R58, R58, R75, R76 ;  /* 0x0000004b3a3a723e */ /* 0x000fe2000480704c */
[----:B------:R-:W-:Y:S01]  /*f0f0*/  HADD2.F32 R62, -RZ, R60.H0_H0 ;  /* 0x2000003cff3e7230 */ /* 0x000fe20000004100 */
[----:B------:R-:W-:Y:S01]  /*f100*/  F2FP.F16.E4M3.UNPACK_B R65, R46.H1 ;  /* 0x0000002eff41723e */ /* 0x000fe200030006ff */
[----:B------:R-:W-:-:S02]  /*f110*/  HADD2.F32 R61, -RZ, R61.H1_H1 ;  /* 0x3000003dff3d7230 */ /* 0x000fc40000004100 */
[----:B------:R-:W-:Y:S02]  /*f120*/  HADD2.F32 R64, -RZ, R60.H1_H1 ;  /* 0x3000003cff407230 */ /* 0x000fe40000004100 */
[CC--:B------:R-:W-:Y:S01]  /*f130*/  FMUL.FTZ R66, R50.reuse, R62.reuse ;  /* 0x0000003e32427220 */ /* 0x0c0fe20000410000 */
[----:B------:R-:W-:Y:S02]  /*f140*/  HADD2.F32 R45, -RZ, R45.H1_H1 ;  /* 0x3000002dff2d7230 */ /* 0x000fe40000004100 */
[----:B------:R-:W-:Y:S01]  /*f150*/  FMUL.FTZ R63, R49, R62 ;  /* 0x0000003e313f7220 */ /* 0x000fe20000410000 */
[--C-:B------:R-:W-:Y:S02]  /*f160*/  HADD2.F32 R60, -RZ, R48.reuse.H0_H0 ;  /* 0x20000030ff3c7230 */ /* 0x100fe40000004100 */
[-C--:B------:R-:W-:Y:S01]  /*f170*/  FMUL.FTZ R62, R61, R64.reuse ;  /* 0x000000403d3e7220 */ /* 0x080fe20000410000 */
[----:B------:R-:W-:Y:S02]  /*f180*/  HADD2.F32 R48, -RZ, R48.H1_H1 ;  /* 0x30000030ff307230 */ /* 0x000fe40000004100 */
[----:B------:R-:W-:Y:S01]  /*f190*/  FMUL.FTZ R64, R45, R64 ;  /* 0x000000402d407220 */ /* 0x000fe20000410000 */
[----:B------:R-:W-:Y:S01]  /*f1a0*/  FFMA.FTZ R73, R50, R60, R63 ;  /* 0x0000003c32497223 */ /* 0x000fe2000001003f */
[----:B------:R-:W-:-:S02]  /*f1b0*/  F2FP.F16.E4M3.UNPACK_B R50, R51 ;  /* 0x00000033ff32723e */ /* 0x000fc400020006ff */
[----:B------:R-:W-:Y:S01]  /*f1c0*/  FFMA.FTZ R74, R61, R48, R64 ;  /* 0x000000303d4a7223 */ /* 0x000fe20000010040 */
[----:B------:R-:W-:Y:S01]  /*f1d0*/  F2FP.F16.E4M3.UNPACK_B R64, R46 ;  /* 0x0000002eff40723e */ /* 0x000fe200020006ff */
[----:B------:R-:W-:Y:S01]  /*f1e0*/  FFMA.FTZ R75, R45, R48, -R62 ;  /* 0x000000302d4b7223 */ /* 0x000fe2000001083e */
[-C--:B------:R-:W-:Y:S01]  /*f1f0*/  F2FP.F16.E4M3.UNPACK_B R45, R47.reuse ;  /* 0x0000002fff2d723e */ /* 0x080fe200020006ff */
[----:B------:R-:W-:Y:S01]  /*f200*/  FFMA.FTZ R72, R49, R60, -R66 ;  /* 0x0000003c31487223 */ /* 0x000fe20000010842 */
[----:B------:R-:W-:Y:S01]  /*f210*/  F2FP.F16.E4M3.UNPACK_B R47, R47.H1 ;  /* 0x0000002fff2f723e */ /* 0x000fe200030006ff */
[----:B------:R-:W-:Y:S01]  /*f220*/  HADD2.F32 R60, -RZ, R50.H0_H0 ;  /* 0x20000032ff3c7230 */ /* 0x000fe20000004100 */
[-C--:B------:R-:W-:Y:S01]  /*f230*/  F2FP.F16.E4M3.UNPACK_B R46, R44.reuse ;  /* 0x0000002cff2e723e */ /* 0x080fe200020006ff */
[----:B------:R-:W-:Y:S01]  /*f240*/  HADD2.F32 R67, -RZ, R64.H0_H0 ;  /* 0x20000040ff437230 */ /* 0x000fe20000004100 */
[----:B------:R-:W-:Y:S01]  /*f250*/  F2FP.F16.E4M3.UNPACK_B R51, R51.H1 ;  /* 0x00000033ff33723e */ /* 0x000fe200030006ff */
        /* <DEDUP_REMOVED lines=8> */
[----:B------:R-:W-:Y:S02]  /*f2e0*/  HADD2.F32 R44, -RZ, R51.H0_H0 ;  /* 0x20000033ff2c7230 */ /* 0x000fe40000004100 */
[----:B------:R-:W-:Y:S01]  /*f2f0*/  FMUL.FTZ R79, R49, R66 ;  /* 0x00000042314f7220 */ /* 0x000fe20000410000 */
[----:B------:R-:W-:Y:S02]  /*f300*/  HADD2.F32 R62, -RZ, R61.H0_H0 ;  /* 0x2000003dff3e7230 */ /* 0x000fe40000004100 */
[----:B------:R-:W-:Y:S01]  /*f310*/  FFMA.FTZ R77, R48, R63, -R77 ;  /* 0x0000003f304d7223 */ /* 0x000fe2000001084d */
[----:B------:R-:W-:-:S02]  /*f320*/  HADD2.F32 R51, -RZ, R51.H1_H1 ;  /* 0x30000033ff337230 */ /* 0x000fc40000004100 */
[C---:B------:R-:W-:Y:S01]  /*f330*/  FMUL.FTZ R76, R44.reuse, R66 ;  /* 0x000000422c4c7220 */ /* 0x040fe20000410000 */
[----:B------:R-:W-:Y:S02]  /*f340*/  HADD2.F32 R48, -RZ, R65.H1_H1 ;  /* 0x30000041ff307230 */ /* 0x000fe40000004100 */
[-C--:B------:R-:W-:Y:S01]  /*f350*/  FFMA.FTZ R79, R44, R62.reuse, R79 ;  /* 0x0000003e2c4f7223 */ /* 0x080fe2000001004f */
[----:B------:R-:W-:Y:S02]  /*f360*/  HADD2.F32 R47, -RZ, R47.H1_H1 ;  /* 0x3000002fff2f7230 */ /* 0x000fe40000004100 */
[----:B------:R-:W-:Y:S01]  /*f370*/  FFMA.FTZ R67, R60, R63, R67 ;  /* 0x0000003f3c437223 */ /* 0x000fe20000010043 */
[----:B------:R-:W-:Y:S02]  /*f380*/  HADD2.F32 R50, -RZ, R50.H1_H1 ;  /* 0x30000032ff327230 */ /* 0x000fe40000004100 */
[----:B------:R-:W-:Y:S01]  /*f390*/  FFMA.FTZ R76, R49, R62, -R76 ;  /* 0x0000003e314c7223 */ /* 0x000fe2000001084c */
[----:B------:R-:W-:-:S02]  /*f3a0*/  HADD2.F32 R64, -RZ, R64.H1_H1 ;  /* 0x30000040ff407230 */ /* 0x000fc40000004100 */
[-C--:B------:R-:W-:Y:S01]  /*f3b0*/  FMUL.FTZ R60, R51, R48.reuse ;  /* 0x00000030333c7220 */ /* 0x080fe20000410000 */
[----:B------:R-:W-:Y:S02]  /*f3c0*/  HADD2.F32 R45, -RZ, R45.H1_H1 ;  /* 0x3000002dff2d7230 */ /* 0x000fe40000004100 */
        /* <DEDUP_REMOVED lines=20> */
.L_x_3278:
[----:B------:R-:W-:Y:S05]  /*f510*/  BSYNC B1 ;  /* 0x0000000000017941 */ /* 0x000fea0003800000 */
.L_x_3277:
[----:B0-----:R0:W-:Y:S01]  /*f520*/  STG.E.128 desc[UR54][R52.64], R44 ;  /* 0x0000002c34007986 */ /* 0x0011e2000c101d36 */
[----:B------:R-:W-:-:S13]  /*f530*/  ISETP.GE.AND P3, PT, R55, R156, PT ;  /* 0x0000009c3700720c */ /* 0x000fda0003f66270 */
[----:B------:R-:W-:Y:S05]  /*f540*/  @P3 BRA `(.L_x_3227) ;  /* 0x0000000000f83947 */ /* 0x000fea0003800000 */
[--C-:B0-----:R-:W-:Y:S02]  /*f550*/  SHF.R.S32.HI R44, RZ, 0x1f, R55.reuse ;  /* 0x0000001fff2c7819 */ /* 0x101fe40000011437 */
[----:B------:R-:W-:-:S04]  /*f560*/  IADD3 R55, P3, P4, R120, R140, R55 ;  /* 0x0000008c78377210 */ /* 0x000fc80007c7e037 */
[----:B------:R-:W-:Y:S02]  /*f570*/  IADD3.X R44, R0, R57, R44, P3, P4 ;  /* 0x00000039002c7210 */ /* 0x000fe40001fe842c */
[----:B------:R-:W-:-:S05]  /*f580*/  IADD3 R128, P3, R55, R128, RZ ;  /* 0x0000008037807210 */ /* 0x000fca0007f7e0ff */
[----:B------:R-:W-:-:S05]  /*f590*/  IMAD.X R129, R44, 0x1, R129, P3 ;  /* 0x000000012c817824 */ /* 0x000fca00018e0681 */
[----:B-1----:R0:W-:Y:S01]  /*f5a0*/  STG.E.128 desc[UR54][R128.64], R48 ;  /* 0x0000003080007986 */ /* 0x0021e2000c101d36 */
[----:B------:R-:W-:Y:S05]  /*f5b0*/  BRA `(.L_x_3227) ;  /* 0x0000000000dc7947 */ /* 0x000fea0003800000 */
.L_x_3194:
[----:B------:R-:W-:-:S06]  /*f5c0*/  UISETP.NE.AND UP0, UPT, UR53, 0x3, UPT ;  /* 0x000000033500788c */ /* 0x000fcc000bf05270 */
[----:B------:R-:W-:-:S13]  /*f5d0*/  PLOP3.LUT P2, PT, PT, PT, UP0, 0x80, 0x0 ;  /* 0x000000000000781c */ /* 0x000fda0003f4f008 */
[----:B------:R-:W-:Y:S05]  /*f5e0*/  @!P2 BRA `(.L_x_3279) ;  /* 0x000000000004a947 */ /* 0x000fea0003800000 */
[----:B------:R-:W-:Y:S01]  /*f5f0*/  BPT.TRAP 0x1 ;  /* 0x000000040000795c */ /* 0x000fe20000300000 */
.L_x_3279:
[----:B------:R-:W-:Y:S01]  /*f600*/  LEA R43, R19, R18, 0x3 ;  /* 0x00000012132b7211 */ /* 0x000fe200078e18ff */
[----:B------:R-:W-:Y:S01]  /*f610*/  IMAD R42, R24, -0xa0, R2 ;  /* 0xffffff60182a7824 */ /* 0x000fe200078e0202 */
[----:B------:R-:W-:Y:S01]  /*f620*/  SHF.L.U32 R100, R223, 0x1f, RZ ;  /* 0x0000001fdf647819 */ /* 0x000fe200000006ff */
[----:B------:R-:W-:Y:S03]  /*f630*/  BSSY B1, `(.L_x_3280) ;  /* 0x0000004000017945 */ /* 0x000fe60003800000 */
[----:B------:R-:W0:Y:S01]  /*f640*/  SYNCS.PHASECHK.TRANS64.TRYWAIT P3, [R43+URZ+0x33490], R100 ;  /* 0x033490642b0075a7 */ /* 0x000e22000806017f */
[----:B------:R-:W-:Y:S01]  /*f650*/  VIMNMX R42, R42, 0xa0, PT ;  /* 0x000000a02a2a7848 */ /* 0x000fe20003fe0100 */
[----:B0-----:R-:W-:Y:S06]  /*f660*/  @!P3 BRA `(.L_x_3281) ;  /* 0x000001a00038b947 */ /* 0x001fec0003800000 */
.L_x_3513:
[----:B------:R-:W-:Y:S05]  /*f670*/  BSYNC B1 ;  /* 0x0000000000017941 */ /* 0x000fea0003800000 */
.L_x_3280:
[----:B------:R-:W-:Y:S01]  /*f680*/  ISETP.GE.AND P3, PT, R220, R42, PT ;  /* 0x0000002adc00720c */ /* 0x000fe20003f66270 */
[----:B------:R-:W-:-:S12]  /*f690*/  BSSY B1, `(.L_x_3282) ;  /* 0x0000014000017945 */ /* 0x000fd80003800000 */
[----:B------:R-:W-:Y:S05]  /*f6a0*/  @P3 BRA `(.L_x_3283) ;  /* 0x0000000000483947 */ /* 0x000fea0003800000 */
[----:B------:R-:W-:-:S13]  /*f6b0*/  ISETP.NE.AND P3, PT, R34, RZ, PT ;  /* 0x000000ff2200720c */ /* 0x000fda0003f65270 */
[----:B------:R-:W1:Y:S04]  /*f6c0*/  @P3 LDS.128 R44, [R40+0x24200] ;  /* 0x02420000282c3984 */ /* 0x000e680000000c00 */
[----:B-1----:R-:W-:Y:S01]  /*f6d0*/  @P3 STG.E.128 desc[UR54][R50.64], R44 ;  /* 0x0000002c32003986 */ /* 0x002fe2000c101d36 */
        /* <DEDUP_REMOVED lines=14> */
[----:B-1----:R1:W-:Y:S02]  /*f7c0*/  @P3 STG.E.128 desc[UR54][R50.64+0xa0], R44 ;  /* 0x0000a02c32003986 */ /* 0x0023e4000c101d36 */
.L_x_3283:
[----:B------:R-:W-:Y:S05]  /*f7d0*/  BSYNC B1 ;  /* 0x0000000000017941 */ /* 0x000fea0003800000 */
.L_x_3282:
[----:B-1----:R-:W-:-:S05]  /*f7e0*/  VIADD R44, R220, 0x80 ;  /* 0x00000080dc2c7836 */ /* 0x002fca0000000000 */
[----:B------:R-:W-:-:S13]  /*f7f0*/  ISETP.GE.AND P3, PT, R44, R42, PT ;  /* 0x0000002a2c00720c */ /* 0x000fda0003f66270 */
        /* <DEDUP_REMOVED lines=19> */
.L_x_3227:
[----:B------:R-:W-:Y:S05]  /*f930*/  BSYNC B0 ;  /* 0x0000000000007941 */ /* 0x000fea0003800000 */
.L_x_3193:
        /* <DEDUP_REMOVED lines=17> */
.L_x_3285:
[----:B------:R-:W-:Y:S05]  /*fa50*/  BSYNC B0 ;  /* 0x0000000000007941 */ /* 0x000fea0003800000 */
.L_x_3284:
[----:B------:R-:W1:Y:S01]  /*fa60*/  SYNCS.PHASECHK.TRANS64.TRYWAIT P2, [R43+URZ+0x334b0], R100 ;  /* 0x0334b0642b0075a7 */ /* 0x000e62000804017f */
[----:B------:R-:W-:Y:S01]  /*fa70*/  ULDC UR37, c[0x0][0x2e4] ;  /* 0x0000b90000257ab9 */ /* 0x000fe20000000800 */
[----:B------:R-:W-:Y:S01]  /*fa80*/  ULDC.64 UR40, c[0x0][0x318] ;  /* 0x0000c60000287ab9 */ /* 0x000fe20000000a00 */
[----:B------:R-:W-:Y:S01]  /*fa90*/  ULDC.64 UR38, c[0x0][0x308] ;  /* 0x0000c20000267ab9 */ /* 0x000fe20000000a00 */
[----:B------:R-:W-:Y:S01]  /*faa0*/  BSSY B0, `(.L_x_3286) ;  /* 0x0000003000007945 */ /* 0x000fe20003800000 */
[----:B------:R-:W-:-:S03]  /*fab0*/  IMAD.WIDE R48, R24, 0xa0, R102 ;  /* 0x000000a018307825 */ /* 0x000fc600078e0266 */
[----:B-1----:R-:W-:Y:S05]  /*fac0*/  @!P2 BRA `(.L_x_3287) ;  /* 0x0000019c0034a947 */ /* 0x002fea0003800000 */
.L_x_3514:
[----:B------:R-:W-:Y:S05]  /*fad0*/  BSYNC B0 ;  /* 0x0000000000007941 */ /* 0x000fea0003800000 */
.L_x_3286:
[----:B------:R-:W-:Y:S01]  /*fae0*/  ISETP.GE.AND P2, PT, R220, R42, PT ;  /* 0x0000002adc00720c */ /* 0x000fe20003f46270 */
[----:B------:R-:W-:-:S12]  /*faf0*/  BSSY B0, `(.L_x_3288) ;  /* 0x000001b000007945 */ /* 0x000fd80003800000 */
[----:B------:R-:W-:Y:S05]  /*fb00*/  @P2 BRA `(.L_x_3289) ;  /* 0x0000000000642947 */ /* 0x000fea0003800000 */
[----:B0-----:R-:W-:Y:S02]  /*fb10*/  IMAD.MOV.U32 R44, RZ, RZ, R118 ;  /* 0x000000ffff2c7224 */ /* 0x001fe400078e0076 */
        /* <DEDUP_REMOVED lines=23> */
[----:B0-----:R2:W-:Y:S02]  /*fc90*/  @!P2 STG.E.128 desc[UR54][R50.64+0xa0], R44 ;  /* 0x0000a02c3200a986 */ /* 0x0015e4000c101d36 */
.L_x_3289:
[----:B------:R-:W-:Y:S05]  /*fca0*/  BSYNC B0 ;  /* 0x0000000000007941 */ /* 0x000fea0003800000 */
.L_x_3288:
[----:B0-2---:R-:W-:Y:S01]  /*fcb0*/  VIADD R44, R220, 0x80 ;  /* 0x00000080dc2c7836 */ /* 0x005fe20000000000 */
[----:B------:R-:W-:Y:S04]  /*fcc0*/  BSSY B0, `(.L_x_3290) ;  /* 0x000001e000007945 */ /* 0x000fe80003800000 */
[----:B------:R-:W-:-:S13]  /*fcd0*/  ISETP.GE.AND P2, PT, R44, R42, PT ;  /* 0x0000002a2c00720c */ /* 0x000fda0003f46270 */
[----:B------:R-:W-:Y:S05]  /*fce0*/  @P2 BRA `(.L_x_3291) ;  /* 0x00000000006c2947 */ /* 0x000fea0003800000 */
[----:B------:R-:W-:Y:S01]  /*fcf0*/  IADD3 R47, P2, R48, 0x80, RZ ;  /* 0x00000080302f7810 */ /* 0x000fe20007f5e0ff */
        /* <DEDUP_REMOVED lines=26> */
.L_x_3291:
[----:B------:R-:W-:Y:S05]  /*fea0*/  BSYNC B0 ;  /* 0x0000000000007941 */ /* 0x000fea0003800000 */
.L_x_3290:
[----:B------:R-:W2:Y:S01]  /*feb0*/  LDL R40, [R1+0x10] ;  /* 0x0000100001287983 */ /* 0x000ea20000100800 */
[----:B------:R-:W-:Y:S02]  /*fec0*/  VIADD R19, R19, 0x1 ;  /* 0x0000000113137836 */ /* 0x000fe40000000000 */
[----:B-1----:R-:W-:Y:S01]  /*fed0*/  @!P3 VIADD R43, R43, 0x334c0 ;  /* 0x000334c02b2bb836 */ /* 0x002fe20000000000 */
[----:B------:R-:W-:Y:S01]  /*fee0*/  @!PT LDS RZ, [RZ] ;  /* 0x00000000fffff984 */ /* 0x000fe20000000800 */
[----:B------:R-:W-:Y:S01]  /*fef0*/  @!PT LDS RZ, [RZ] ;  /* 0x00000000fffff984 */ /* 0x000fe20000000800 */
[----:B------:R-:W-:Y:S01]  /*ff00*/  @!PT LDS RZ, [RZ] ;  /* 0x00000000fffff984 */ /* 0x000fe20000000800 */
[----:B------:R-:W-:Y:S01]  /*ff10*/  @!PT LDS RZ, [RZ] ;  /* 0x00000000fffff984 */ /* 0x000fe20000000800 */
[----:B------:R1:W-:Y:S06]  /*ff20*/  MEMBAR.ALL.CTA ;  /* 0x0000000000007992 */ /* 0x0003ec0000008000 */
[----:B-1----:R-:W1:Y:S02]  /*ff30*/  FENCE.VIEW.ASYNC.S ;  /* 0x00000000000073c6 */ /* 0x002e640000000000 */
[----:B-1----:R1:W-:Y:S01]  /*ff40*/  BAR.SYNC.DEFER_BLOCKING R151, 0x80 ;  /* 0x000200970000751d */ /* 0x0023e20000010000 */
[----:B------:R-:W-:-:S02]  /*ff50*/  ISETP.NE.AND P2, PT, R19, 0x2, PT ;  /* 0x000000021300780c */ /* 0x000fc40003f45270 */
[----:B------:R-:W-:Y:S02]  /*ff60*/  @!P3 PRMT R43, RZ, 0x654, R43 ;  /* 0x00000654ff2bb816 */ /* 0x000fe4000000002b */
[----:B------:R-:W-:Y:S02]  /*ff70*/  SEL R19, R19, RZ, P2 ;  /* 0x000000ff13137207 */ /* 0x000fe40001000000 */
[----:B------:R1:W-:Y:S01]  /*ff80*/  @!P3 SYNCS.ARRIVE.TRANS64.RED.A1T0 RZ, [R43+URZ], RZ ;  /* 0x000000ff2bffb9a7 */ /* 0x0003e2000810043f */
[----:B--2---:R-:W-:Y:S02]  /*ff90*/  LOP3.LUT P4, RZ, R40, 0x2, RZ, 0xc0, !PT ;  /* 0x0000000228ff7812 */ /* 0x004fe4000788c0ff */
[----:B------:R-:W-:-:S04]  /*ffa0*/  SEL R40, RZ, 0x1, P2 ;  /* 0x00000001ff287807 */ /* 0x000fc80001000000 */
[----:B------:R-:W-:-:S07]  /*ffb0*/  LOP3.LUT R223, R223, R40, RZ, 0x3c, !PT ;  /* 0x00000028dfdf7212 */ /* 0x000fce00078e3cff */
[----:B-1----:R-:W-:Y:S05]  /*ffc0*/  @P4 BRA `(.L_x_3292) ;  /* 0xffffff2800244947 */ /* 0x002fea000383ffff */
[----:B------:R-:W1:Y:S01]  /*ffd0*/  S2R R41, SR_TID.X ;  /* 0x0000000000297919 */ /* 0x000e620000002100 */
[----:B------:R-:W-:Y:S02]  /*ffe0*/  PLOP3.LUT P0, PT, PT, PT, PT, 0x8, 0x0 ;  /* 0x000000000000781c */ /* 0x000fe40003f0e170 */
[----:B-1----:R-:W-:-:S04]  /*fff0*/  SHF.R.U32.HI R41, RZ, 0x7, R41 ;  /* 0x00000007ff297819 */ /* 0x002fc80000011629 */
[----:B------:R-:W-:-:S13]  /*10000*/  ISETP.NE.AND P4, PT, R41, 0x1, PT ;  /* 0x000000012900780c */ /* 0x000fda0003f85270 */
[----:B------:R-:W-:Y:S06]  /*10010*/  @!P4 BAR.ARV 0x9, 0x100 ;  /* 0x024400000000cb1d */ /* 0x000fec0000002000 */
.L_x_3188:
[----:B------:R-:W1:Y:S01]  /*10020*/  LDC R0, c[0x0][0x428] ;  /* 0x00010a00ff007b82 */ /* 0x000e620000000800 */
[----:B------:R-:W-:Y:S05]  /*10030*/  @P0 BRA `(.L_x_3293) ;  /* 0x00000000000c0947 */ /* 0x000fea0003800000 */
[----:B------:R-:W2:Y:S01]  /*10040*/  FENCE.VIEW.ASYNC.G ;  /* 0x00000000000073c6 */ /* 0x000ea20000000100 */
[----:B------:R-:W-:Y:S05]  /*10050*/  WARPSYNC.ALL ;  /* 0x0000000000007948 */ /* 0x000fea0003800000 */
[----:B--2---:R-:W-:Y:S06]  /*10060*/  BAR.ARV 0xc, 0x180 ;  /* 0x0306000000007b1d */ /* 0x004fec0000002000 */
.L_x_3293:
[----:B------:R-:W2:Y:S01]  /*10070*/  LDL R4, [R1+0xc] ;  /* 0x00000c0001047983 */ /* 0x000ea20000100800 */
[----:B------:R-:W-:Y:S01]  /*10080*/  ULDC.64 UR4, c[0x0][0x990] ;  /* 0x0002640000047ab9 */ /* 0x000fe20000000a00 */
[----:B-1----:R-:W-:Y:S01]  /*10090*/  ISETP.NE.AND P2, PT, R0, 0x1, PT ;  /* 0x000000010000780c */ /* 0x002fe20003f45270 */
[----:B------:R-:W-:Y:S01]  /*100a0*/  ULDC.64 UR6, c[0x0][0x998] ;  /* 0x0002660000067ab9 */ /* 0x000fe20000000a00 */
[----:B------:R-:W-:Y:S01]  /*100b0*/  ISETP.NE.U32.AND P0, PT, RZ, UR4, PT ;  /* 0x00000004ff007c0c */ /* 0x000fe2000bf05070 */
[----:B------:R-:W-:Y:S01]  /*100c0*/  IMAD.MOV.U32 R7, RZ, RZ, R126 ;  /* 0x000000ffff077224 */ /* 0x000fe200078e007e */
[----:B------:R-:W-:Y:S02]  /*100d0*/  ISETP.NE.U32.AND P1, PT, RZ, UR6, PT ;  /* 0x00000006ff007c0c */ /* 0x000fe4000bf25070 */
[----:B------:R-:W-:Y:S02]  /*100e0*/  ISETP.NE.AND.EX P0, PT, RZ, UR5, PT, P0 ;  /* 0x00000005ff007c0c */ /* 0x000fe4000bf05300 */
[----:B------:R-:W-:-:S05]  /*100f0*/  ISETP.NE.AND.EX P1, PT, RZ, UR7, PT, P1 ;  /* 0x00000007ff007c0c */ /* 0x000fca000bf25310 */
[----:B------:R-:W1:Y:S08]  /*10100*/  @P2 LDC R3, c[0x0][0x42c] ;  /* 0x00010b00ff032b82 */ /* 0x000e700000000800 */
[----:B------:R-:W3:Y:S08]  /*10110*/  @P0 LDC.64 R10, c[0x0][0x9a8] ;  /* 0x00026a00ff0a0b82 */ /* 0x000ef00000000a00 */
[----:B------:R-:W4:Y:S08]  /*10120*/  @P2 LDC R2, c[0x0][0x430] ;  /* 0x00010c00ff022b82 */ /* 0x000f300000000800 */
[----:B------:R-:W0:Y:S01]  /*10130*/  @P1 LDC.64 R12, c[0x0][0x9b8] ;  /* 0x00026e00ff0c1b82 */ /* 0x000e220000000a00 */
[----:B-1----:R-:W-:-:S07]  /*10140*/  @P2 IMAD.HI.U32 R3, R126, R3, RZ ;  /* 0x000000037e032227 */ /* 0x002fce00078e00ff */
[----:B------:R-:W1:Y:S08]  /*10150*/  @P0 LDC.64 R14, c[0x0][0x9b0] ;  /* 0x00026c00ff0e0b82 */ /* 0x000e700000000a00 */
[----:B------:R-:W1:Y:S01]  /*10160*/  @P1 LDC.64 R20, c[0x0][0x9c0] ;  /* 0x00027000ff141b82 */ /* 0x000e620000000a00 */
[----:B----4-:R-:W-:Y:S01]  /*10170*/  @P2 SHF.R.U32.HI R7, RZ, R2, R3 ;  /* 0x00000002ff072219 */ /* 0x010fe20000011603 */
[----:B---3--:R-:W-:-:S03]  /*10180*/  @P0 IMAD.WIDE.U32 R2, R236, R10, RZ ;  /* 0x0000000aec020225 */ /* 0x008fc600078e00ff */
[----:B------:R-:W-:Y:S01]  /*10190*/  @P0 SHF.R.S32.HI R9, RZ, 0x1f, R7 ;  /* 0x0000001fff090819 */ /* 0x000fe20000011407 */
[C---:B--2---:R-:W-:Y:S02]  /*101a0*/  @P0 IMAD R0, R4.reuse, R10, RZ ;  /* 0x0000000a04000224 */ /* 0x044fe400078e02ff */
[-C--:B0-----:R-:W-:Y:S02]  /*101b0*/  @P1 IMAD R4, R4, R12.reuse, RZ ;  /* 0x0000000c04041224 */ /* 0x081fe400078e02ff */
[C---:B------:R-:W-:Y:S02]  /*101c0*/  @P0 IMAD R11, R236.reuse, R11, R0 ;  /* 0x0000000bec0b0224 */ /* 0x040fe400078e0200 */
[C---:B------:R-:W-:Y:S02]  /*101d0*/  @P1 IMAD R13, R236.reuse, R13, R4 ;  /* 0x0000000dec0d1224 */ /* 0x040fe400078e0204 */
[----:B------:R-:W-:Y:S01]  /*101e0*/  @P0 IMAD.IADD R3, R3, 0x1, R11 ;  /* 0x0000000103030824 */ /* 0x000fe200078e020b */
[----:B------:R-:W-:Y:S01]  /*101f0*/  @P1 SHF.R.S32.HI R11, RZ, 0x1f, R7 ;  /* 0x0000001fff0b1819 */ /* 0x000fe20000011407 */
[----:B------:R-:W-:-:S04]  /*10200*/  @P1 IMAD.WIDE.U32 R4, R236, R12, RZ ;  /* 0x0000000cec041225 */ /* 0x000fc800078e00ff */
[----:B-1----:R-:W-:Y:S02]  /*10210*/  @P0 IMAD R0, R9, R14, RZ ;  /* 0x0000000e09000224 */ /* 0x002fe400078e02ff */
[----:B------:R-:W-:Y:S02]  /*10220*/  @P1 IMAD R6, R11, R20, RZ ;  /* 0x000000140b061224 */ /* 0x000fe400078e02ff */
[----:B------:R-:W-:Y:S02]  /*10230*/  @P1 IMAD.IADD R5, R5, 0x1, R13 ;  /* 0x0000000105051824 */ /* 0x000fe400078e020d */
[C---:B------:R-:W-:Y:S02]  /*10240*/  @P0 IMAD R9, R7.reuse, R15, R0 ;  /* 0x0000000f07090224 */ /* 0x040fe400078e0200 */
[----:B------:R-:W-:-:S04]  /*10250*/  @P0 IMAD.WIDE.U32 R2, R7, R14, R2 ;  /* 0x0000000e07020225 */ /* 0x000fc800078e0002 */
[C---:B------:R-:W-:Y:S02]  /*10260*/  @P1 IMAD R11, R7.reuse, R21, R6 ;  /* 0x00000015070b1224 */ /* 0x040fe400078e0206 */
[----:B------:R-:W-:Y:S01]  /*10270*/  @P1 IMAD.WIDE.U32 R6, R7, R20, R4 ;  /* 0x0000001407061225 */ /* 0x000fe200078e0004 */
[----:B------:R-:W-:Y:S02]  /*10280*/  @P0 IADD3 R5, R3, R9, RZ ;  /* 0x0000000903050210 */ /* 0x000fe40007ffe0ff */
[----:B------:R-:W-:Y:S01]  /*10290*/  @P0 LEA R4, P3, R2, UR4, 0x2 ;  /* 0x0000000402040c11 */ /* 0x000fe2000f8610ff */
[----:B------:R-:W-:Y:S01]  /*102a0*/  @P1 IMAD.IADD R3, R7, 0x1, R11 ;  /* 0x0000000107031824 */ /* 0x000fe200078e020b */
[----:B------:R-:W-:Y:S01]  /*102b0*/  @P1 LEA R8, P4, R6, UR6, 0x2 ;  /* 0x0000000606081c11 */ /* 0x000fe2000f8810ff */
[----:B------:R-:W-:Y:S01]  /*102c0*/  IMAD.MOV.U32 R0, RZ, RZ, 0x3f800000 ;  /* 0x3f800000ff007424 */ /* 0x000fe200078e00ff */
[----:B------:R-:W-:Y:S01]  /*102d0*/  @P0 LEA.HI.X R5, R2, UR5, R5, 0x2, P3 ;  /* 0x0000000502050c11 */ /* 0x000fe200098f1405 */
[----:B------:R-:W0:Y:S01]  /*102e0*/  @P2 LDC R7, c[0x0][0x42c] ;  /* 0x00010b00ff072b82 */ /* 0x000e220000000800 */
[----:B------:R-:W-:Y:S01]  /*102f0*/  @P1 LEA.HI.X R9, R6, UR7, R3, 0x2, P4 ;  /* 0x0000000706091c11 */ /* 0x000fe2000a0f1403 */
[----:B------:R-:W-:Y:S01]  /*10300*/  IMAD.MOV.U32 R3, RZ, RZ, 0x3f800000 ;  /* 0x3f800000ff037424 */ /* 0x000fe200078e00ff */
[----:B------:R-:W-:-:S03]  /*10310*/  ULDC UR4, c[0x0][0x988] ;  /* 0x0002620000047ab9 */ /* 0x000fc60000000800 */
[----:B------:R1:W2:Y:S02]  /*10320*/  @P1 LDG.E R0, desc[UR54][R8.64] ;  /* 0x0000003608001981 */ /* 0x0002a4000c1e1900 */
[----:B------:R-:W3:Y:S02]  /*10330*/  @P2 LDC R2, c[0x0][0x430] ;  /* 0x00010c00ff022b82 */ /* 0x000ee40000000800 */
[----:B------:R4:W2:Y:S01]  /*10340*/  @P0 LDG.E R3, desc[UR54][R4.64] ;  /* 0x0000003604030981 */ /* 0x0008a2000c1e1900 */
[----:B------:R-:W-:Y:S01]  /*10350*/  ISETP.GE.AND P1, PT, R149, 0x1, PT ;  /* 0x000000019500780c */ /* 0x000fe20003f26270 */
[----:B------:R-:W-:Y:S01]  /*10360*/  IMAD.MOV.U32 R24, RZ, RZ, R126 ;  /* 0x000000ffff187224 */ /* 0x000fe200078e007e */
[----:B------:R-:W-:Y:S01]  /*10370*/  PLOP3.LUT P0, PT, PT, PT, PT, 0x80, 0x0 ;  /* 0x000000000000781c */ /* 0x000fe20003f0f070 */
[----:B0-----:R-:W-:Y:S01]  /*10380*/  @P2 IMAD.HI.U32 R7, R126, R7, RZ ;  /* 0x000000077e072227 */ /* 0x001fe200078e00ff */
[----:B------:R-:W-:Y:S02]  /*10390*/  CS2R R120, SRZ ;  /* 0x0000000000787805 */ /* 0x000fe4000001ff00 */
[----:B------:R-:W-:-:S02]  /*103a0*/  CS2R R34, SRZ ;  /* 0x0000000000227805 */ /* 0x000fc4000001ff00 */
[----:B---3--:R-:W-:Y:S01]  /*103b0*/  @P2 SHF.R.U32.HI R24, RZ, R2, R7 ;  /* 0x00000002ff182219 */ /* 0x008fe20000011607 */
[----:B------:R-:W-:Y:S01]  /*103c0*/  IMAD.MOV.U32 R119, RZ, RZ, RZ ;  /* 0x000000ffff777224 */ /* 0x000fe200078e00ff */
[----:B------:R-:W-:Y:S02]  /*103d0*/  CS2R R80, SRZ ;  /* 0x0000000000507805 */ /* 0x000fe4000001ff00 */
[----:B------:R-:W-:Y:S02]  /*103e0*/  CS2R R76, SRZ ;  /* 0x00000000004c7805 */ /* 0x000fe4000001ff00 */
[----:B------:R-:W-:Y:S01]  /*103f0*/  CS2R R38, SRZ ;  /* 0x0000000000267805 */ /* 0x000fe2000001ff00 */
[----:B------:R0:W-:Y:S01]  /*10400*/  STL [R1], R24 ;  /* 0x0000001801007387 */ /* 0x0001e20000100800 */
        /* <DEDUP_REMOVED lines=12> */
[----:B------:R-:W-:Y:S02]  /*104d0*/  MOV R86, RZ ;  /* 0x000000ff00567202 */ /* 0x000fe40000000f00 */
        /* <DEDUP_REMOVED lines=18> */
[----:B------:R-:W-:Y:S01]  /*10600*/  CS2R R10, SRZ ;  /* 0x00000000000a7805 */ /* 0x000fe2000001ff00 */
[----:B------:R-:W-:Y:S01]  /*10610*/  IMAD.MOV.U32 R55, RZ, RZ, RZ ;  /* 0x000000ffff377224 */ /* 0x000fe200078e00ff */
[----:B------:R-:W-:Y:S02]  /*10620*/  CS2R R108, SRZ ;  /* 0x00000000006c7805 */ /* 0x000fe4000001ff00 */
[----:B-1----:R-:W-:-:S02]  /*10630*/  CS2R R8, SRZ ;  /* 0x0000000000087805 */ /* 0x002fc4000001ff00 */
        /* <DEDUP_REMOVED lines=8> */
[----:B0-----:R-:W-:Y:S02]  /*106c0*/  CS2R R24, SRZ ;  /* 0x0000000000187805 */ /* 0x001fe4000001ff00 */
[----:B----4-:R-:W-:Y:S02]  /*106d0*/  CS2R R4, SRZ ;  /* 0x0000000000047805 */ /* 0x010fe4000001ff00 */
[----:B------:R-:W-:Y:S01]  /*106e0*/  CS2R R132, SRZ ;  /* 0x0000000000847805 */ /* 0x000fe2000001ff00 */
[----:B--2---:R-:W-:-:S04]  /*106f0*/  FMUL.FTZ R0, R3, R0 ;  /* 0x0000000003007220 */ /* 0x004fc80000410000 */
[----:B------:R-:W-:Y:S01]  /*10700*/  FMUL.FTZ R2, R0, UR4 ;  /* 0x0000000400027c20 */ /* 0x000fe20008410000 */
[----:B------:R-:W-:Y:S06]  /*10710*/  @!P1 BRA `(.L_x_3294) ;  /* 0x000000e800749947 */ /* 0x000fec0003800000 */
[----:B------:R-:W-:-:S03]  /*10720*/  UMOV UR4, 0xffffffff ;  /* 0xffffffff00047882 */ /* 0x000fc60000000000 */
[----:B------:R-:W-:Y:S05]  /*10730*/  BRA.DIV UR4, `(.L_x_3295) ;  /* 0x00000192042c7947 */ /* 0x000fea000b800000 */
[----:B------:R-:W0:Y:S02]  /*10740*/  S2R R0, SR_TID.X ;  /* 0x0000000000007919 */ /* 0x000e240000002100 */
[----:B0-----:R-:W-:-:S05]  /*10750*/  VIADD R3, R0, 0xffffff80 ;  /* 0xffffff8000037836 */ /* 0x001fca0000000000 */
[----:B------:R-:W-:-:S04]  /*10760*/  SHF.R.S32.HI R0, RZ, 0x1f, R3 ;  /* 0x0000001fff007819 */ /* 0x000fc80000011403 */
[----:B------:R-:W-:-:S04]  /*10770*/  LEA.HI R0, R0, R3, RZ, 0x7 ;  /* 0x0000000300007211 */ /* 0x000fc800078f38ff */
[----:B------:R-:W-:-:S05]  /*10780*/  SHF.R.S32.HI R0, RZ, 0x7, R0 ;  /* 0x00000007ff007819 */ /* 0x000fca0000011400 */
[----:B------:R0:W1:Y:S02]  /*10790*/  SHFL.IDX PT, R231, R0, RZ, 0x1f ;  /* 0x00001fff00e77589 */ /* 0x00006400000e0000 */
.L_x_3517:
[----:B01----:R-:W-:Y:S01]  /*107a0*/  LEA.HI R0, R231, R231, RZ, 0x1 ;  /* 0x000000e7e7007211 */ /* 0x003fe200078f08ff */
        /* <DEDUP_REMOVED lines=16> */
[----:B------:R-:W-:Y:S01]  /*108b0*/  MOV R13, RZ ;  /* 0x000000ff000d7202 */ /* 0x000fe20000000f00 */
[----:B------:R-:W-:Y:S02]  /*108c0*/  IMAD.U32 R7, RZ, RZ, UR7 ;  /* 0x00000007ff077e24 */ /* 0x000fe4000f8e00ff */
[----:B------:R-:W-:-:S02]  /*108d0*/  IMAD.U32 R10, RZ, RZ, UR4 ;  /* 0x00000004ff0a7e24 */ /* 0x000fc4000f8e00ff */
[----:B------:R-:W-:Y:S02]  /*108e0*/  IMAD.U32 R11, RZ, RZ, UR5 ;  /* 0x00000005ff0b7e24 */ /* 0x000fe4000f8e00ff */
[----:B------:R-:W-:Y:S02]  /*108f0*/  IMAD.MOV.U32 R8, RZ, RZ, 0x70 ;  /* 0x00000070ff087424 */ /* 0x000fe400078e00ff */
[----:B0-----:R-:W-:-:S07]  /*10900*/  IMAD.MOV.U32 R12, RZ, RZ, 0x1 ;  /* 0x00000001ff0c7424 */ /* 0x001fce00078e00ff */
[----:B------:R-:W-:-:S07]  /*10910*/  LEPC R20, `(.L_x_3296) ;  /* 0x000000001014794e */ /* 0x000fce0000000000 */
[----:B-1---5:R-:W-:Y:S05]  /*10920*/  CALL.ABS.NOINC R14 ;  /* 0x000000000e007343 */ /* 0x022fea0003c00000 */
.L_x_3296:
        /* <DEDUP_REMOVED lines=8> */
[----:B------:R0:W1:Y:S03]  /*109b0*/  SYNCS.PHASECHK.TRANS64.TRYWAIT P0, [R18+URZ+0x33400], R3 ;  /* 0x03340003120075a7 */ /* 0x000066000800017f */
[----:B-1----:R-:W-:Y:S05]  /*109c0*/  @!P0 NANOSLEEP.SYNCS 0x989680 ;  /* 0x009896800000895d */ /* 0x002fea0003900000 */
[----:B------:R-:W1:Y:S01]  /*109d0*/  @!P0 SYNCS.PHASECHK.TRANS64 P0, [R18+URZ+0x33400], R3 ;  /* 0x03340003120085a7 */ /* 0x000e62000800007f */
[----:B------:R-:W-:Y:S04]  /*109e0*/  BSSY B0, `(.L_x_3298) ;  /* 0x0000006000007945 */ /* 0x000fe80003800000 */
[----:B-1----:R-:W-:Y:S05]  /*109f0*/  @P0 BRA `(.L_x_3299) ;  /* 0x0000000000100947 */ /* 0x002fea0003800000 */
.L_x_3300:
[----:B-1----:R1:W2:Y:S02]  /*10a00*/  SYNCS.PHASECHK.TRANS64.TRYWAIT P0, [R18+URZ+0x33400], R3 ;  /* 0x03340003120075a7 */ /* 0x0022a4000800017f */
[----:B--2---:R-:W-:Y:S05]  /*10a10*/  @!P0 NANOSLEEP.SYNCS 0x989680 ;  /* 0x009896800000895d */ /* 0x004fea0003900000 */
[----:B------:R-:W2:Y:S02]  /*10a20*/  @!P0 SYNCS.PHASECHK.TRANS64 P0, [R18+URZ+0x33400], R3 ;  /* 0x03340003120085a7 */ /* 0x000ea4000800007f */
[----:B--2---:R-:W-:Y:S05]  /*10a30*/  @!P0 BRA `(.L_x_3300) ;  /* 0xfffffffc00f08947 */ /* 0x004fea000383ffff */
.L_x_3299:
[----:B------:R-:W-:Y:S05]  /*10a40*/  BSYNC B0 ;  /* 0x0000000000007941 */ /* 0x000fea0003800000 */
.L_x_3298:
[----:B------:R-:W-:Y:S05]  /*10a50*/  BRA `(.L_x_3301) ;  /* 0x0000006800bc7947 */ /* 0x000fea0003800000 */
.L_x_3297:
[----:B------:R-:W0:Y:S01]  /*10a60*/  LDC.64 R24, c[0x0][0x3c8] ;  /* 0x0000f200ff187b82 */ /* 0x000e220000000a00 */
[----:B-----5:R-:W-:Y:S01]  /*10a70*/  SHF.R.S32.HI R0, RZ, 0x1f, R123 ;  /* 0x0000001fff007819 */ /* 0x020fe2000001147b */
[--C-:B------:R-:W-:Y:S01]  /*10a80*/  IMAD.MOV.U32 R8, RZ, RZ, R16.reuse ;  /* 0x000000ffff087224 */ /* 0x100fe200078e0010 */
[----:B------:R-:W-:Y:S01]  /*10a90*/  SHF.R.S32.HI R9, RZ, 0x1f, R16 ;  /* 0x0000001fff097819 */ /* 0x000fe20000011410 */
[--C-:B------:R-:W-:Y:S01]  /*10aa0*/  IMAD.MOV.U32 R10, RZ, RZ, R22.reuse ;  /* 0x000000ffff0a7224 */ /* 0x100fe200078e0016 */
[----:B------:R-:W-:Y:S01]  /*10ab0*/  SHF.R.S32.HI R11, RZ, 0x1f, R22 ;  /* 0x0000001fff0b7819 */ /* 0x000fe20000011416 */
[----:B------:R-:W-:Y:S01]  /*10ac0*/  ULDC.64 UR4, c[0x0][0x3d8] ;  /* 0x0000f60000047ab9 */ /* 0x000fe20000000a00 */
[----:B------:R-:W-:Y:S01]  /*10ad0*/  ULDC.64 UR6, c[0x0][0x3c8] ;  /* 0x0000f20000067ab9 */ /* 0x000fe20000000a00 */
[----:B------:R-:W1:Y:S01]  /*10ae0*/  LDC.64 R48, c[0x0][0x3e0] ;  /* 0x0000f800ff307b82 */ /* 0x000e620000000a00 */
[----:B------:R-:W-:Y:S01]  /*10af0*/  IMAD R12, R0, UR4, RZ ;  /* 0x00000004000c7c24 */ /* 0x000fe2000f8e02ff */
[----:B------:R-:W-:Y:S01]  /*10b00*/  ULOP3.LUT UP0, URZ, UR52, 0x1bf, URZ, 0xc0, !UPT ;  /* 0x000001bf343f7892 */ /* 0x000fe2000f80c03f */
[----:B------:R-:W-:-:S04]  /*10b10*/  IMAD.WIDE.U32 R4, R123, UR4, R8 ;  /* 0x000000047b047c25 */ /* 0x000fc8000f8e0008 */
[C---:B------:R-:W-:Y:S01]  /*10b20*/  IMAD.WIDE.U32 R6, R123.reuse, UR4, R10 ;  /* 0x000000047b067c25 */ /* 0x040fe2000f8e000a */
[----:B------:R-:W-:Y:S02]  /*10b30*/  IADD3 R52, P0, R4, UR6, RZ ;  /* 0x0000000604347c10 */ /* 0x000fe4000ff1e0ff */
[----:B------:R-:W-:Y:S01]  /*10b40*/  PLOP3.LUT P2, PT, PT, PT, UP0, 0x80, 0x0 ;  /* 0x000000000000781c */ /* 0x000fe20003f4f008 */
[----:B------:R-:W-:Y:S01]  /*10b50*/  IMAD R3, R123, UR5, R12 ;  /* 0x000000057b037c24 */ /* 0x000fe2000f8e020c */
[----:B------:R-:W-:-:S04]  /*10b60*/  IADD3 R56, P1, R6, UR6, RZ ;  /* 0x0000000606387c10 */ /* 0x000fc8000ff3e0ff */
[----:B------:R-:W-:Y:S01]  /*10b70*/  IADD3.X R53, R3, UR7, R5, P0, !PT ;  /* 0x0000000703357c10 */ /* 0x000fe200087fe405 */
[----:B0-----:R-:W-:Y:S01]  /*10b80*/  IMAD.WIDE.U32 R24, R123, UR4, R24 ;  /* 0x000000047b187c25 */ /* 0x001fe2000f8e0018 */
[----:B------:R-:W-:Y:S01]  /*10b90*/  IADD3.X R57, R3, UR7, R7, P1, !PT ;  /* 0x0000000703397c10 */ /* 0x000fe20008ffe407 */
[----:B------:R-:W-:Y:S01]  /*10ba0*/  ULDC.64 UR6, c[0x0][0x3e8] ;  /* 0x0000fa0000067ab9 */ /* 0x000fe20000000a00 */
[----:B------:R-:W-:Y:S01]  /*10bb0*/  ULDC.64 UR4, c[0x0][0x3e0] ;  /* 0x0000f80000047ab9 */ /* 0x000fe20000000a00 */
[----:B------:R-:W-:Y:S02]  /*10bc0*/  IMAD R0, R0, UR6, RZ ;  /* 0x0000000600007c24 */ /* 0x000fe4000f8e02ff */
[----:B------:R-:W-:-:S04]  /*10bd0*/  IMAD.WIDE.U32 R4, R123, UR6, R8 ;  /* 0x000000067b047c25 */ /* 0x000fc8000f8e0008 */
[----:B------:R-:W-:Y:S01]  /*10be0*/  IMAD.WIDE.U32 R6, R123, UR6, R10 ;  /* 0x000000067b067c25 */ /* 0x000fe2000f8e000a */
[----:B------:R-:W-:-:S03]  /*10bf0*/  IADD3 R54, P0, R4, UR4, RZ ;  /* 0x0000000404367c10 */ /* 0x000fc6000ff1e0ff */
[C---:B------:R-:W-:Y:S01]  /*10c00*/  IMAD R27, R123.reuse, UR7, R0 ;  /* 0x000000077b1b7c24 */ /* 0x040fe2000f8e0200 */
[----:B------:R-:W-:Y:S01]  /*10c10*/  IADD3 R58, P1, R6, UR4, RZ ;  /* 0x00000004063a7c10 */ /* 0x000fe2000ff3e0ff */
[----:B-1----:R-:W-:-:S03]  /*10c20*/  IMAD.WIDE.U32 R48, R123, UR6, R48 ;  /* 0x000000067b307c25 */ /* 0x002fc6000f8e0030 */
[----:B------:R-:W-:Y:S01]  /*10c30*/  IADD3.X R55, R27, UR5, R5, P0, !PT ;  /* 0x000000051b377c10 */ /* 0x000fe200087fe405 */
[----:B------:R-:W-:Y:S01]  /*10c40*/  IMAD.IADD R26, R3, 0x1, R25 ;  /* 0x00000001031a7824 */ /* 0x000fe200078e0219 */
[C---:B------:R-:W-:Y:S01]  /*10c50*/  IADD3.X R59, R27.reuse, UR5, R7, P1, !PT ;  /* 0x000000051b3b7c10 */ /* 0x040fe20008ffe407 */
[----:B------:R-:W-:Y:S01]  /*10c60*/  IMAD.IADD R27, R27, 0x1, R49 ;  /* 0x000000011b1b7824 */ /* 0x000fe200078e0231 */
        /* <DEDUP_REMOVED lines=16> */
[----:B-1----:R-:W-:Y:S05]  /*10d70*/  CALL.ABS.NOINC R14 ;  /* 0x000000000e007343 */ /* 0x002fea0003c00000 */
.L_x_3302:
        /* <DEDUP_REMOVED lines=21> */
[C---:B------:R-:W-:Y:S01]  /*10ed0*/  VIADD R0, R16.reuse, 0x10 ;  /* 0x0000001010007836 */ /* 0x040fe20000000000 */
[----:B------:R-:W-:Y:S01]  /*10ee0*/  ULDC UR4, c[0x0][0x3d4] ;  /* 0x0000f50000047ab9 */ /* 0x000fe20000000800 */
[C---:B------:R-:W-:Y:S01]  /*10ef0*/  VIADD R3, R16.reuse, 0x20 ;  /* 0x0000002010037836 */ /* 0x040fe20000000000 */
[----:B------:R-:W-:Y:S02]  /*10f00*/  ISETP.GE.AND P5, PT, R16, UR4, PT ;  /* 0x0000000410007c0c */ /* 0x000fe4000bfa6270 */
[----:B------:R-:W-:Y:S02]  /*10f10*/  CS2R R44, SRZ ;  /* 0x00000000002c7805 */ /* 0x000fe4000001ff00 */
[----:B------:R-:W-:Y:S01]  /*10f20*/  ISETP.GE.AND P4, PT, R0, UR4, PT ;  /* 0x0000000400007c0c */ /* 0x000fe2000bf86270 */
[C---:B------:R-:W-:Y:S01]  /*10f30*/  VIADD R0, R16.reuse, 0x30 ;  /* 0x0000003010007836 */ /* 0x040fe20000000000 */
[----:B------:R-:W-:Y:S02]  /*10f40*/  CS2R R46, SRZ ;  /* 0x00000000002e7805 */ /* 0x000fe4000001ff00 */
[----:B------:R-:W-:Y:S01]  /*10f50*/  ISETP.GE.AND P3, PT, R3, UR4, PT ;  /* 0x0000000403007c0c */ /* 0x000fe2000bf66270 */
[----:B------:R-:W-:Y:S01]  /*10f60*/  VIADD R3, R16, 0x40 ;  /* 0x0000004010037836 */ /* 0x000fe20000000000 */
[----:B------:R-:W-:Y:S01]  /*10f70*/  ISETP.GE.AND P2, PT, R0, UR4, PT ;  /* 0x0000000400007c0c */ /* 0x000fe2000bf46270 */
[----:B------:R-:W-:-:S03]  /*10f80*/  VIADD R0, R16, 0x50 ;  /* 0x0000005010007836 */ /* 0x000fc60000000000 */
[----:B------:R-:W-:Y:S01]  /*10f90*/  ISETP.GE.AND P1, PT, R3, UR4, PT ;  /* 0x0000000403007c0c */ /* 0x000fe2000bf26270 */
[----:B------:R0:W5:Y:S04]  /*10fa0*/  @!P5 LDG.E.64 R44, desc[UR54][R52.64] ;  /* 0x00000036342cd981 */ /* 0x000168000c1e1b00 */
[----:B------:R0:W5:Y:S01]  /*10fb0*/  @!P5 LDG.E.64 R46, desc[UR54][R54.64] ;  /* 0x00000036362ed981 */ /* 0x000162000c1e1b00 */
[----:B------:R-:W-:Y:S02]  /*10fc0*/  ISETP.GE.AND P5, PT, R0, UR4, PT ;  /* 0x0000000400007c0c */ /* 0x000fe4000bfa6270 */
        /* <DEDUP_REMOVED lines=10> */
[----:B------:R0:W5:Y:S04]  /*11070*/  @!P4 LDG.E.64 R40, desc[UR54][R52.64+0x10] ;  /* 0x000010363428c981 */ /* 0x000168000c1e1b00 */
        /* <DEDUP_REMOVED lines=8> */
[----:B------:R0:W5:Y:S02]  /*11100*/  @!P5 LDG.E.64 R20, desc[UR54][R54.64+0x50] ;  /* 0x000050363614d981 */ /* 0x000164000c1e1b00 */
.L_x_3306:
[----:B------:R-:W-:Y:S05]  /*11110*/  BSYNC B1 ;  /* 0x0000000000017941 */ /* 0x000fea0003800000 */
.L_x_3305:
[----:B------:R-:W-:-:S03]  /*11120*/  UMOV UR4, 0xffffffff ;  /* 0xffffffff00047882 */ /* 0x000fc60000000000 */
[----:B------:R-:W-:Y:S05]  /*11130*/  BRA.DIV UR4, `(.L_x_3307) ;  /* 0x0000018604ec7947 */ /* 0x000fea000b800000 */
.L_x_3520:
[----:B------:R-:W-:-:S03]  /*11140*/  UMOV UR4, 0xffffffff ;  /* 0xffffffff00047882 */ /* 0x000fc60000000000 */
[----:B------:R-:W-:Y:S05]  /*11150*/  BRA.DIV UR4, `(.L_x_3308) ;  /* 0x0000018a040c7947 */ /* 0x000fea000b800000 */
.L_x_3523:
[----:B------:R-:W-:-:S03]  /*11160*/  UMOV UR4, 0xffffffff ;  /* 0xffffffff00047882 */ /* 0x000fc60000000000 */
[----:B------:R-:W-:Y:S05]  /*11170*/  BRA.DIV UR4, `(.L_x_3309) ;  /* 0x0000018a042c7947 */ /* 0x000fea000b800000 */
.L_x_3526:
[----:B------:R-:W-:-:S03]  /*11180*/  UMOV UR4, 0xffffffff ;  /* 0xffffffff00047882 */ /* 0x000fc60000000000 */
[----:B------:R-:W-:Y:S05]  /*11190*/  BRA.DIV UR4, `(.L_x_3310) ;  /* 0x0000018a044c7947 */ /* 0x000fea000b800000 */
.L_x_3529:
[----:B------:R-:W-:Y:S01]  /*111a0*/  ULEA.HI UR4, UR43, UR43, URZ, 0x1 ;  /* 0x0000002b2b047291 */ /* 0x000fe2000f8f083f */
[----:B------:R-:W-:Y:S03]  /*111b0*/  BSSY B1, `(.L_x_3311) ;  /* 0x0000007000017945 */ /* 0x000fe60003800000 */
[----:B------:R-:W-:-:S04]  /*111c0*/  ULOP3.LUT UR4, UR4, 0xfffffffe, URZ, 0xc0, !UPT ;  /* 0xfffffffe04047892 */ /* 0x000fc8000f8ec03f */
[----:B------:R-:W-:-:S06]  /*111d0*/  UIADD3 UR4, UR43, -UR4, URZ ;  /* 0x800000042b047290 */ /* 0x000fcc000fffe03f */
[----:B------:R-:W-:-:S05]  /*111e0*/  IMAD.U32 R3, RZ, RZ, UR4 ;  /* 0x00000004ff037e24 */ /* 0x000fca000f8e00ff */
[----:B------:R-:W-:-:S04]  /*111f0*/  SHF.L.U32 R3, R3, 0x1f, RZ ;  /* 0x0000001f03037819 */ /* 0x000fc800000006ff */
[----:B------:R-:W1:Y:S02]  /*11200*/  SYNCS.PHASECHK.TRANS64.TRYWAIT P1, [R18+URZ+0x33400], R3 ;  /* 0x03340003120075a7 */ /* 0x000e64000802017f */
[----:B-1----:R-:W-:Y:S05]  /*11210*/  @!P1 BRA `(.L_x_3312) ;  /* 0x0000018800549947 */ /* 0x002fea0003800000 */
.L_x_3530:
[----:B------:R-:W-:Y:S05]  /*11220*/  BSYNC B1 ;  /* 0x0000000000017941 */ /* 0x000fea0003800000 */
.L_x_3311:
[----:B------:R-:W-:Y:S05]  /*11230*/  @P0 BRA `(.L_x_3313) ;  /* 0x0000006000a00947 */ /* 0x000fea0003800000 */
[----:B------:R-:W2:Y:S01]  /*11240*/  LDC R5, c[0x0][0x3d4] ;  /* 0x0000f500ff057b82 */ /* 0x000ea20000000800 */
[C---:B------:R-:W-:Y:S01]  /*11250*/  IADD3 R0, R16.reuse, 0x10, RZ ;  /* 0x0000001010007810 */ /* 0x040fe20007ffe0ff */
[C---:B------:R-:W-:Y:S01]  /*11260*/  VIADD R4, R16.reuse, 0x20 ;  /* 0x0000002010047836 */ /* 0x040fe20000000000 */
[----:B------:R-:W-:Y:S01]  /*11270*/  BSSY B1, `(.L_x_3314) ;  /* 0x0000084000017945 */ /* 0x000fe20003800000 */
[----:B------:R-:W-:Y:S01]  /*11280*/  VIADD R6, R16, 0x30 ;  /* 0x0000003010067836 */ /* 0x000fe20000000000 */
[----:B------:R-:W-:Y:S01]  /*11290*/  LOP3.LUT P5, RZ, R235, 0x2, RZ, 0xc0, !PT ;  /* 0x00000002ebff7812 */ /* 0x000fe200078ac0ff */
[----:B-1----:R-:W-:Y:S01]  /*112a0*/  IMAD.IADD R3, R18, 0x1, R234 ;  /* 0x0000000112037824 */ /* 0x002fe200078e02ea */
[-C--:B--2---:R-:W-:Y:S02]  /*112b0*/  ISETP.GE.AND P6, PT, R16, R5.reuse, PT ;  /* 0x000000051000720c */ /* 0x084fe40003fc6270 */
[-C--:B------:R-:W-:Y:S01]  /*112c0*/  ISETP.GE.AND P0, PT, R0, R5.reuse, PT ;  /* 0x000000050000720c */ /* 0x080fe20003f06270 */
[----:B------:R-:W-:Y:S01]  /*112d0*/  VIADD R0, R16, 0x40 ;  /* 0x0000004010007836 */ /* 0x000fe20000000000 */
[-C--:B------:R-:W-:Y:S01]  /*112e0*/  ISETP.GE.AND P1, PT, R4, R5.reuse, PT ;  /* 0x000000050400720c */ /* 0x080fe20003f26270 */
[----:B------:R-:W-:Y:S01]  /*112f0*/  VIADD R4, R16, 0x50 ;  /* 0x0000005010047836 */ /* 0x000fe20000000000 */
[----:B------:R-:W-:-:S02]  /*11300*/  ISETP.GE.AND P2, PT, R6, R5, PT ;  /* 0x000000050600720c */ /* 0x000fc40003f46270 */
[-C--:B------:R-:W-:Y:S01]  /*11310*/  ISETP.GE.AND P3, PT, R0, R5.reuse, PT ;  /* 0x000000050000720c */ /* 0x080fe20003f66270 */
[----:B------:R-:W-:Y:S01]  /*11320*/  VIADD R0, R3, 0x20 ;  /* 0x0000002003007836 */ /* 0x000fe20000000000 */
[----:B------:R-:W-:-:S03]  /*11330*/  ISETP.GE.AND P4, PT, R4, R5, PT ;  /* 0x000000050400720c */ /* 0x000fc60003f86270 */
[----:B------:R-:W-:Y:S10]  /*11340*/  @P6 BRA `(.L_x_3315) ;  /* 0x0000000400d86947 */ /* 0x000ff40003800000 */
[----:B------:R-:W1:Y:S01]  /*11350*/  LDS.128 R4, [R3+0x1e200] ;  /* 0x01e2000003047984 */ /* 0x000e620000000c00 */
[----:B-----5:R-:W-:Y:S02]  /*11360*/  SHF.R.U32.HI R13, RZ, 0x8, R45 ;  /* 0x00000008ff0d7819 */ /* 0x020fe4000001162d */
[----:B------:R-:W-:Y:S02]  /*11370*/  SHF.R.U32.HI R11, RZ, 0x8, R44 ;  /* 0x00000008ff0b7819 */ /* 0x000fe4000001162c */
[----:B------:R-:W-:Y:S02]  /*11380*/  LOP3.LUT R12, R45, 0xff, RZ, 0xc0, !PT ;  /* 0x000000ff2d0c7812 */ /* 0x000fe400078ec0ff */
        /* <DEDUP_REMOVED lines=8> */
[----:B------:R-:W-:-:S02]  /*11410*/  SHF.R.U32.HI R24, RZ, 0x10, R47 ;  /* 0x00000010ff187819 */ /* 0x000fc4000001162f */
[----:B------:R-:W-:Y:S02]  /*11420*/  SHF.R.U32.HI R26, RZ, 0x10, R45 ;  /* 0x00000010ff1a7819 */ /* 0x000fe4000001162d */
[----:B------:R-:W-:Y:S02]  /*11430*/  PRMT R11, R11, 0x7604, R10 ;  /* 0x000076040b0b7816 */ /* 0x000fe4000000000a */
[----:B------:R-:W-:Y:S02]  /*11440*/  LOP3.LUT R10, R46, 0xff, RZ, 0xc0, !PT ;  /* 0x000000ff2e0a7812 */ /* 0x000fe400078ec0ff */
[----:B------:R-:W-:Y:S02]  /*11450*/  LOP3.LUT R15, R13, 0xff, RZ, 0xc0, !PT ;  /* 0x000000ff0d0f7812 */ /* 0x000fe400078ec0ff */
[----:B------:R-:W-:Y:S01]  /*11460*/  PRMT R14, R25, 0x7604, R14 ;  /* 0x00007604190e7816 */ /* 0x000fe2000000000e */
[----:B------:R-:W-:Y:S01]  /*11470*/  IMAD.U32 R25, R24, 0x10000, RZ ;  /* 0x0001000018197824 */ /* 0x000fe200078e00ff */
[----:B------:R-:W-:-:S02]  /*11480*/  SHF.L.U32 R13, R26, 0x10, RZ ;  /* 0x000000101a0d7819 */ /* 0x000fc400000006ff */
[----:B------:R-:W-:Y:S02]  /*11490*/  PRMT R15, R15, 0x7604, R10 ;  /* 0x000076040f0f7816 */ /* 0x000fe4000000000a */
[----:B------:R-:W-:Y:S02]  /*114a0*/  LOP3.LUT R11, R11, 0xff0000, R44, 0xf8, !PT ;  /* 0x00ff00000b0b7812 */ /* 0x000fe400078ef82c */
[----:B------:R-:W-:Y:S02]  /*114b0*/  LOP3.LUT R13, R12, 0xff0000, R13, 0xf8, !PT ;  /* 0x00ff00000c0d7812 */ /* 0x000fe400078ef80d */
[----:B------:R-:W-:Y:S02]  /*114c0*/  LOP3.LUT R27, R14, 0xff0000, R25, 0xf8, !PT ;  /* 0x00ff00000e1b7812 */ /* 0x000fe400078ef819 */
[----:B------:R-:W-:Y:S02]  /*114d0*/  LOP3.LUT R25, R15, 0xff0000, R46, 0xf8, !PT ;  /* 0x00ff00000f197812 */ /* 0x000fe400078ef82e */
[----:B------:R-:W-:-:S02]  /*114e0*/  LOP3.LUT R15, R11, 0xff000000, R44, 0xf8, !PT ;  /* 0xff0000000b0f7812 */ /* 0x000fc400078ef82c */
[----:B------:R-:W-:Y:S02]  /*114f0*/  LOP3.LUT R27, R27, 0xff000000, R47, 0xf8, !PT ;  /* 0xff0000001b1b7812 */ /* 0x000fe400078ef82f */
[----:B------:R-:W-:Y:S02]  /*11500*/  LOP3.LUT R44, R13, 0xff000000, R45, 0xf8, !PT ;  /* 0xff0000000d2c7812 */ /* 0x000fe400078ef82d */
[----:B-1----:R-:W-:Y:S02]  /*11510*/  F2FP.F16.E4M3.UNPACK_B R10, R6.H1 ;  /* 0x00000006ff0a723e */ /* 0x002fe400030006ff */
[----:B------:R-:W-:Y:S02]  /*11520*/  F2FP.F16.E4M3.UNPACK_B R26, R27 ;  /* 0x0000001bff1a723e */ /* 0x000fe400020006ff */
[----:B------:R-:W-:Y:S01]  /*11530*/  F2FP.F16.E4M3.UNPACK_B R24, R44 ;  /* 0x0000002cff18723e */ /* 0x000fe200020006ff */
[--C-:B------:R-:W-:Y:S01]  /*11540*/  HADD2.F32 R13, -RZ, R10.reuse.H0_H0 ;  /* 0x2000000aff0d7230 */ /* 0x100fe20000004100 */
[----:B------:R-:W-:Y:S01]  /*11550*/  LOP3.LUT R46, R25, 0xff000000, R46, 0xf8, !PT ;  /* 0xff000000192e7812 */ /* 0x000fe200078ef82e */
[----:B------:R-:W-:Y:S01]  /*11560*/  HADD2.F32 R10, -RZ, R10.H1_H1 ;  /* 0x3000000aff0a7230 */ /* 0x000fe20000004100 */
[----:B------:R-:W-:Y:S01]  /*11570*/  F2FP.F16.E4M3.UNPACK_B R12, R6 ;  /* 0x00000006ff0c723e */ /* 0x000fe200020006ff */
[----:B------:R-:W-:Y:S01]  /*11580*/  HADD2.F32 R45, -RZ, R26.H1_H1 ;  /* 0x3000001aff2d7230 */ /* 0x000fe20000004100 */
[----:B------:R-:W-:Y:S01]  /*11590*/  F2FP.F16.E4M3.UNPACK_B R11, R5.H1 ;  /* 0x00000005ff0b723e */ /* 0x000fe200030006ff */
[----:B------:R-:W-:Y:S01]  /*115a0*/  HADD2.F32 R25, -RZ, R24.H1_H1 ;  /* 0x30000018ff197230 */ /* 0x000fe20000004100 */
[----:B------:R-:W-:Y:S01]  /*115b0*/  F2FP.F16.E4M3.UNPACK_B R14, R7 ;  /* 0x00000007ff0e723e */ /* 0x000fe200020006ff */
[----:B------:R-:W-:-:S02]  /*115c0*/  HADD2.F32 R26, -RZ, R26.H0_H0 ;  /* 0x2000001aff1a7230 */ /* 0x000fc40000004100 */
[C---:B------:R-:W-:Y:S01]  /*115d0*/  FMUL.FTZ R48, R10.reuse, R45 ;  /* 0x0000002d0a307220 */ /* 0x040fe20000410000 */
[----:B------:R-:W-:Y:S02]  /*115e0*/  HADD2.F32 R24, -RZ, R24.H0_H0 ;  /* 0x20000018ff187230 */ /* 0x000fe40000004100 */
[----:B0-----:R-:W-:Y:S01]  /*115f0*/  FMUL.FTZ R52, R10, R25 ;  /* 0x000000190a347220 */ /* 0x001fe20000410000 */
[----:B------:R-:W-:Y:S01]  /*11600*/  F2FP.F16.E4M3.UNPACK_B R10, R5 ;  /* 0x00000005ff0a723e */ /* 0x000fe200020006ff */
[--C-:B------:R-:W-:Y:S02]  /*11610*/  HADD2.F32 R5, -RZ, R12.reuse.H1_H1 ;  /* 0x3000000cff057230 */ /* 0x100fe40000004100 */
[C---:B------:R-:W-:Y:S01]  /*11620*/  FFMA.FTZ R49, R13.reuse, R25, -R48 ;  /* 0x000000190d317223 */ /* 0x040fe20000010830 */
[----:B------:R-:W-:Y:S01]  /*11630*/  FFMA.FTZ R52, R13, R45, R52 ;  /* 0x0000002d0d347223 */ /* 0x000fe20000010034 */
[----:B------:R-:W-:Y:S01]  /*11640*/  HADD2.F32 R12, -RZ, R12.H0_H0 ;  /* 0x2000000cff0c7230 */ /* 0x000fe20000004100 */
[----:B------:R-:W-:Y:S01]  /*11650*/  F2FP.F16.E4M3.UNPACK_B R27, R27.H1 ;  /* 0x0000001bff1b723e */ /* 0x000fe200030006ff */
[C---:B------:R-:W-:Y:S01]  /*11660*/  FMUL.FTZ R13, R5.reuse, R26 ;  /* 0x0000001a050d7220 */ /* 0x040fe20000410000 */
[----:B------:R-:W-:Y:S01]  /*11670*/  F2FP.F16.E4M3.UNPACK_B R44, R44.H1 ;  /* 0x0000002cff2c723e */ /* 0x000fe200030006ff */
[-C--:B------:R-:W-:Y:S01]  /*11680*/  FMUL.FTZ R47, R5, R24.reuse ;  /* 0x00000018052f7220 */ /* 0x080fe20000410000 */
[----:B------:R-:W-:Y:S01]  /*11690*/  F2FP.F16.E4M3.UNPACK_B R7, R7.H1 ;  /* 0x00000007ff07723e */ /* 0x000fe200030006ff */
[----:B------:R-:W-:Y:S01]  /*116a0*/  FFMA.FTZ R45, R12, R24, -R13 ;  /* 0x000000180c2d7223 */ /* 0x000fe2000001080d */
[----:B------:R-:W-:-:S02]  /*116b0*/  HADD2.F32 R5, -RZ, R14.H1_H1 ;  /* 0x3000000eff057230 */ /* 0x000fc40000004100 */
[----:B------:R-:W-:Y:S01]  /*116c0*/  FFMA.FTZ R48, R12, R26, R47 ;  /* 0x0000001a0c307223 */ /* 0x000fe2000001002f */
[--C-:B------:R-:W-:Y:S01]  /*116d0*/  HADD2.F32 R25, -RZ, R27.reuse.H0_H0 ;  /* 0x2000001bff197230 */ /* 0x100fe20000004100 */
[-C--:B------:R-:W-:Y:S01]  /*116e0*/  F2FP.F16.E4M3.UNPACK_B R6, R4.reuse ;  /* 0x00000004ff06723e */ /* 0x080fe200020006ff */
[----:B------:R-:W-:Y:S01]  /*116f0*/  HADD2.F32 R13, -RZ, R44.H0_H0 ;  /* 0x2000002cff0d7230 */ /* 0x000fe20000004100 */
[----:B------:R-:W-:Y:S01]  /*11700*/  F2FP.F16.E4M3.UNPACK_B R4, R4.H1 ;  /* 0x00000004ff04723e */ /* 0x000fe200030006ff */
        /* <DEDUP_REMOVED lines=8> */
[----:B------:R-:W-:Y:S02]  /*11790*/  HADD2.F32 R5, -RZ, R7.H0_H0 ;  /* 0x20000007ff057230 */ /* 0x000fe40000004100 */
[C---:B------:R-:W-:Y:S01]  /*117a0*/  FMUL.FTZ R24, R12.reuse, R27 ;  /* 0x0000001b0c187220 */ /* 0x040fe20000410000 */
[----:B------:R-:W-:Y:S01]  /*117b0*/  F2FP.F16.E4M3.UNPACK_B R13, R46 ;  /* 0x0000002eff0d723e */ /* 0x000fe200020006ff */
[-C--:B------:R-:W-:Y:S01]  /*117c0*/  FMUL.FTZ R14, R12, R44.reuse ;  /* 0x0000002c0c0e7220 */ /* 0x080fe20000410000 */
[----:B------:R-:W-:Y:S01]  /*117d0*/  F2FP.F16.E4M3.UNPACK_B R12, R15 ;  /* 0x0000000fff0c723e */ /* 0x000fe200020006ff */
[----:B------:R-:W-:Y:S01]  /*117e0*/  FFMA.FTZ R44, R5, R44, -R24 ;  /* 0x0000002c052c7223 */ /* 0x000fe20000010818 */
[----:B------:R-:W-:-:S02]  /*117f0*/  HADD2.F32 R7, -RZ, R4.H1_H1 ;  /* 0x30000004ff077230 */ /* 0x000fc40000004100 */
[----:B------:R-:W-:Y:S01]  /*11800*/  FFMA.FTZ R51, R5, R27, R14 ;  /* 0x0000001b05337223 */ /* 0x000fe2000001000e */
[--C-:B------:R-:W-:Y:S01]  /*11810*/  HADD2.F32 R24, -RZ, R13.reuse.H1_H1 ;  /* 0x3000000dff187230 */ /* 0x100fe20000004100 */
[----:B------:R-:W-:Y:S01]  /*11820*/  F2FP.F16.E4M3.UNPACK_B R15, R15.H1 ;  /* 0x0000000fff0f723e */ /* 0x000fe200030006ff */
[----:B------:R-:W-:Y:S01]  /*11830*/  HADD2.F32 R14, -RZ, R12.H1_H1 ;  /* 0x3000000cff0e7230 */ /* 0x000fe20000004100 */
[----:B------:R-:W-:Y:S01]  /*11840*/  F2FP.F16.E4M3.UNPACK_B R46, R46.H1 ;  /* 0x0000002eff2e723e */ /* 0x000fe200030006ff */
[----:B------:R-:W-:Y:S02]  /*11850*/  HADD2.F32 R5, -RZ, R4.H0_H0 ;  /* 0x20000004ff057230 */ /* 0x000fe40000004100 */
[----:B------:R-:W-:Y:S01]  /*11860*/  FMUL.FTZ R26, R7, R24 ;  /* 0x00000018071a7220 */ /* 0x000fe20000410000 */
[----:B------:R-:W-:Y:S02]  /*11870*/  HADD2.F32 R25, -RZ, R13.H0_H0 ;  /* 0x2000000dff197230 */ /* 0x000fe40000004100 */
[----:B------:R-:W-:-:S02]  /*11880*/  HADD2.F32 R4, -RZ, R6.H1_H1 ;  /* 0x30000006ff047230 */ /* 0x000fc40000004100 */
[-C--:B------:R-:W-:Y:S01]  /*11890*/  FFMA.FTZ R26, R5, R14.reuse, -R26 ;  /* 0x0000000e051a7223 */ /* 0x080fe2000001081a */
[----:B------:R-:W-:Y:S02]  /*118a0*/  HADD2.F32 R13, -RZ, R12.H0_H0 ;  /* 0x2000000cff0d7230 */ /* 0x000fe40000004100 */
[----:B------:R-:W-:Y:S01]  /*118b0*/  FMUL.FTZ R12, R7, R14 ;  /* 0x0000000e070c7220 */ /* 0x000fe20000410000 */
[----:B------:R-:W-:Y:S02]  /*118c0*/  HADD2.F32 R6, -RZ, R6.H0_H0 ;  /* 0x20000006ff067230 */ /* 0x000fe40000004100 */
[C---:B------:R-:W-:Y:S01]  /*118d0*/  FMUL.FTZ R7, R4.reuse, R25 ;  /* 0x0000001904077220 */ /* 0x040fe20000410000 */
[-C--:B------:R-:W-:Y:S01]  /*118e0*/  FMUL.FTZ R4, R4, R13.reuse ;  /* 0x0000000d04047220 */ /* 0x080fe20000410000 */
[----:B------:R-:W-:Y:S02]  /*118f0*/  FFMA.FTZ R27, R5, R24, R12 ;  /* 0x00000018051b7223 */ /* 0x000fe4000001000c */
[----:B------:R-:W-:Y:S01]  /*11900*/  FFMA.FTZ R13, R6, R13, -R7 ;  /* 0x0000000d060d7223 */ /* 0x000fe20000010807 */
[----:B------:R-:W-:-:S02]  /*11910*/  HADD2.F32 R5, -RZ, R11.H1_H1 ;  /* 0x3000000bff057230 */ /* 0x000fc40000004100 */
[----:B------:R-:W-:Y:S01]  /*11920*/  FFMA.FTZ R14, R6, R25, R4 ;  /* 0x00000019060e7223 */ /* 0x000fe20000010004 */
[--C-:B------:R-:W-:Y:S02]  /*11930*/  HADD2.F32 R6, -RZ, R15.reuse.H1_H1 ;  /* 0x3000000fff067230 */ /* 0x100fe40000004100 */
[--C-:B------:R-:W-:Y:S02]  /*11940*/  HADD2.F32 R12, -RZ, R46.reuse.H1_H1 ;  /* 0x3000002eff0c7230 */ /* 0x100fe40000004100 */
[----:B------:R-:W-:Y:S02]  /*11950*/  HADD2.F32 R7, -RZ, R46.H0_H0 ;  /* 0x2000002eff077230 */ /* 0x000fe40000004100 */
[C---:B------:R-:W-:Y:S01]  /*11960*/  FMUL.FTZ R25, R5.reuse, R6 ;  /* 0x0000000605197220 */ /* 0x040fe20000410000 */
[----:B------:R-:W-:Y:S02]  /*11970*/  HADD2.F32 R4, -RZ, R10.H1_H1 ;  /* 0x3000000aff047230 */ /* 0x000fe40000004100 */
[----:B------:R-:W-:Y:S01]  /*11980*/  FMUL.FTZ R24, R5, R12 ;  /* 0x0000000c05187220 */ /* 0x000fe20000410000 */
[----:B------:R-:W-:-:S02]  /*11990*/  HADD2.F32 R15, -RZ, R15.H0_H0 ;  /* 0x2000000fff0f7230 */ /* 0x000fc40000004100 */
        /* <DEDUP_REMOVED lines=17> */
.L_x_3315:
[----:B------:R-:W-:Y:S05]  /*11ab0*/  BSYNC B1 ;  /* 0x0000000000017941 */ /* 0x000fea0003800000 */
.L_x_3314:
[----:B------:R-:W-:Y:S01]  /*11ac0*/  BSSY B1, `(.L_x_3316) ;  /* 0x000007d000017945 */ /* 0x000fe20003800000 */
[----:B------:R-:W-:-:S03]  /*11ad0*/  @P5 VIADD R0, R3, 0xffffffe0 ;  /* 0xffffffe003005836 */ /* 0x000fc60000000000 */
[----:B------:R-:W-:Y:S05]  /*11ae0*/  @P0 BRA `(.L_x_3317) ;  /* 0x0000000400e80947 */ /* 0x000fea0003800000 */
[----:B-1----:R-:W1:Y:S01]  /*11af0*/  LDS.128 R4, [R0+0x1e200] ;  /* 0x01e2000000047984 */ /* 0x002e620000000c00 */
[----:B-----5:R-:W-:Y:S02]  /*11b00*/  SHF.R.U32.HI R10, RZ, 0x8, R40 ;  /* 0x00000008ff0a7819 */ /* 0x020fe40000011628 */
        /* <DEDUP_REMOVED lines=8> */
[----:B------:R-:W-:Y:S02]  /*11b90*/  LOP3.LUT R24, R24, 0xff, RZ, 0xc0, !PT ;  /* 0x000000ff18187812 */ /* 0x000fe400078ec0ff */
[----:B------:R-:W-:Y:S02]  /*11ba0*/  LOP3.LUT R15, R42, 0xff, RZ, 0xc0, !PT ;  /* 0x000000ff2a0f7812 */ /* 0x000fe400078ec0ff */
[----:B------:R-:W-:-:S02]  /*11bb0*/  LOP3.LUT R14, R14, 0xff, RZ, 0xc0, !PT ;  /* 0x000000ff0e0e7812 */ /* 0x000fc400078ec0ff */
[----:B------:R-:W-:Y:S02]  /*11bc0*/  PRMT R11, R10, 0x7604, R11 ;  /* 0x000076040a0b7816 */ /* 0x000fe4000000000b */
[----:B------:R-:W-:Y:S02]  /*11bd0*/  PRMT R13, R12, 0x7604, R13 ;  /* 0x000076040c0d7816 */ /* 0x000fe4000000000d */
[----:B------:R-:W-:Y:S02]  /*11be0*/  PRMT R25, R24, 0x7604, R25 ;  /* 0x0000760418197816 */ /* 0x000fe40000000019 */
[----:B------:R-:W-:Y:S02]  /*11bf0*/  SHF.R.U32.HI R10, RZ, 0x10, R40 ;  /* 0x00000010ff0a7819 */ /* 0x000fe40000011628 */
[----:B------:R-:W-:Y:S02]  /*11c00*/  SHF.R.U32.HI R12, RZ, 0x10, R41 ;  /* 0x00000010ff0c7819 */ /* 0x000fe40000011629 */
[----:B------:R-:W-:-:S02]  /*11c10*/  SHF.R.U32.HI R24, RZ, 0x10, R43 ;  /* 0x00000010ff187819 */ /* 0x000fc4000001162b */
[----:B------:R-:W-:Y:S02]  /*11c20*/  PRMT R15, R14, 0x7604, R15 ;  /* 0x000076040e0f7816 */ /* 0x000fe4000000000f */
        /* <DEDUP_REMOVED lines=26> */
[----:B------:R-:W-:Y:S01]  /*11dd0*/  FMUL.FTZ R46, R10, R25 ;  /* 0x000000190a2e7220 */ /* 0x000fe20000410000 */
        /* <DEDUP_REMOVED lines=75> */
.L_x_3317:
[----:B------:R-:W-:Y:S05]  /*12290*/  BSYNC B1 ;  /* 0x0000000000017941 */ /* 0x000fea0003800000 */
.L_x_3316:
[----:B------:R-:W-:Y:S04]  /*122a0*/  BSSY B1, `(.L_x_3318) ;  /* 0x0000078000017945 */ /* 0x000fe80003800000 */
[----:B------:R-:W-:Y:S05]  /*122b0*/  @P1 BRA `(.L_x_3319) ;  /* 0x0000000400d81947 */ /* 0x000fea0003800000 */
[----:B-12---:R-:W1:Y:S01]  /*122c0*/  LDS.128 R4, [R3+0x20200] ;  /* 0x0202000003047984 */ /* 0x006e620000000c00 */
        /* <DEDUP_REMOVED lines=9> */
[----:B------:R-:W-:Y:S02]  /*12360*/  SHF.R.U32.HI R13, RZ, 0x8, R38 ;  /* 0x00000008ff0d7819 */ /* 0x000fe40000011626 */
[----:B------:R-:W-:Y:S02]  /*12370*/  LOP3.LUT R14, R39, 0xff, RZ, 0xc0, !PT ;  /* 0x000000ff270e7812 */ /* 0x000fe400078ec0ff */
[----:B------:R-:W-:-:S02]  /*12380*/  LOP3.LUT R25, R25, 0xff, RZ, 0xc0, !PT ;  /* 0x000000ff19197812 */ /* 0x000fc400078ec0ff */
[----:B------:R-:W-:Y:S02]  /*12390*/  SHF.R.U32.HI R24, RZ, 0x10, R39 ;  /* 0x00000010ff187819 */ /* 0x000fe40000011627 */
[----:B------:R-:W-:Y:S02]  /*123a0*/  PRMT R11, R11, 0x7604, R10 ;  /* 0x000076040b0b7816 */ /* 0x000fe4000000000a */
[----:B------:R-:W-:Y:S02]  /*123b0*/  LOP3.LUT R10, R38, 0xff, RZ, 0xc0, !PT ;  /* 0x000000ff260a7812 */ /* 0x000fe400078ec0ff */
[----:B------:R-:W-:Y:S01]  /*123c0*/  LOP3.LUT R15, R13, 0xff, RZ, 0xc0, !PT ;  /* 0x000000ff0d0f7812 */ /* 0x000fe200078ec0ff */
[----:B------:R-:W-:Y:S01]  /*123d0*/  IMAD.U32 R13, R26, 0x10000, RZ ;  /* 0x000100001a0d7824 */ /* 0x000fe200078e00ff */
[----:B------:R-:W-:Y:S01]  /*123e0*/  PRMT R14, R25, 0x7604, R14 ;  /* 0x00007604190e7816 */ /* 0x000fe2000000000e */
[----:B------:R-:W-:Y:S01]  /*123f0*/  IMAD.U32 R25, R24, 0x10000, RZ ;  /* 0x0001000018197824 */ /* 0x000fe200078e00ff */
[----:B------:R-:W-:-:S02]  /*12400*/  PRMT R15, R15, 0x7604, R10 ;  /* 0x000076040f0f7816 */ /* 0x000fc4000000000a */
[----:B------:R-:W-:Y:S02]  /*12410*/  LOP3.LUT R11, R11, 0xff0000, R36, 0xf8, !PT ;  /* 0x00ff00000b0b7812 */ /* 0x000fe400078ef824 */
[----:B------:R-:W-:Y:S02]  /*12420*/  LOP3.LUT R13, R12, 0xff0000, R13, 0xf8, !PT ;  /* 0x00ff00000c0d7812 */ /* 0x000fe400078ef80d */
[----:B------:R-:W-:Y:S02]  /*12430*/  LOP3.LUT R27, R14, 0xff0000, R25, 0xf8, !PT ;  /* 0x00ff00000e1b7812 */ /* 0x000fe400078ef819 */
[----:B------:R-:W-:Y:S02]  /*12440*/  LOP3.LUT R25, R15, 0xff0000, R38, 0xf8, !PT ;  /* 0x00ff00000f197812 */ /* 0x000fe400078ef826 */
        /* <DEDUP_REMOVED lines=93> */
.L_x_3319:
[----:B------:R-:W-:Y:S05]  /*12a20*/  BSYNC B1 ;  /* 0x0000000000017941 */ /* 0x000fea0003800000 */
.L_x_3318:
[----:B------:R-:W-:Y:S04]  /*12a30*/  BSSY B1, `(.L_x_3320) ;  /* 0x000007c000017945 */ /* 0x000fe80003800000 */
[----:B------:R-:W-:Y:S05]  /*12a40*/  @P2 BRA `(.L_x_3321) ;  /* 0x0000000400e82947 */ /* 0x000fea0003800000 */
[----:B-123--:R-:W1:Y:S01]  /*12a50*/  LDS.128 R4, [R0+0x20200] ;  /* 0x0202000000047984 */ /* 0x00ee620000000c00 */
        /* <DEDUP_REMOVED lines=121> */
.L_x_3321:
[----:B------:R-:W-:Y:S05]  /*131f0*/  BSYNC B1 ;  /* 0x0000000000017941 */ /* 0x000fea0003800000 */
.L_x_3320:
[----:B------:R-:W-:Y:S04]  /*13200*/  BSSY B1, `(.L_x_3322) ;  /* 0x0000078000017945 */ /* 0x000fe80003800000 */
[----:B------:R-:W-:Y:S05]  /*13210*/  @P3 BRA `(.L_x_3323) ;  /* 0x0000000400d83947 */ /* 0x000fea0003800000 */
[----:B-1234-:R-:W1:Y:S01]  /*13220*/  LDS.128 R4, [R3+0x22200] ;  /* 0x0222000003047984 */ /* 0x01ee620000000c00 */
        /* <DEDUP_REMOVED lines=117> */
.L_x_3323:
[----:B------:R-:W-:Y:S05]  /*13980*/  BSYNC B1 ;  /* 0x0000000000017941 */ /* 0x000fea0003800000 */
.L_x_3322:
[----:B------:R-:W-:Y:S05]  /*13990*/  @P4 BRA `(.L_x_3313) ;  /* 0x0000003800c84947 */ /* 0x000fea0003800000 */
[----:B-1234-:R-:W1:Y:S01]  /*139a0*/  LDS.128 R4, [R0+0x22200] ;  /* 0x0222000000047984 */ /* 0x01ee620000000c00 */
[----:B-----5:R-:W-:Y:S02]  /*139b0*/  SHF.R.U32.HI R11, RZ, 0x8, R9 ;  /* 0x00000008ff0b7819 */ /* 0x020fe40000011609 */
[----:B------:R-:W-:Y:S02]  /*139c0*/  SHF.R.U32.HI R24, RZ, 0x8, R21 ;  /* 0x00000008ff187819 */ /* 0x000fe40000011615 */
[----:B------:R-:W-:Y:S02]  /*139d0*/  SHF.R.U32.HI R13, RZ, 0x8, R20 ;  /* 0x00000008ff0d7819 */ /* 0x000fe40000011614 */
[----:B------:R-:W-:Y:S02]  /*139e0*/  LOP3.LUT R12, R9, 0xff, RZ, 0xc0, !PT ;  /* 0x000000ff090c7812 */ /* 0x000fe400078ec0ff */
[----:B------:R-:W-:Y:S02]  /*139f0*/  LOP3.LUT R25, R21, 0xff, RZ, 0xc0, !PT ;  /* 0x000000ff15197812 */ /* 0x000fe400078ec0ff */
[----:B------:R-:W-:-:S02]  /*13a00*/  LOP3.LUT R11, R11, 0xff, RZ, 0xc0, !PT ;  /* 0x000000ff0b0b7812 */ /* 0x000fc400078ec0ff */
[----:B------:R-:W-:Y:S02]  /*13a10*/  LOP3.LUT R24, R24, 0xff, RZ, 0xc0, !PT ;  /* 0x000000ff18187812 */ /* 0x000fe400078ec0ff */
[----:B------:R-:W-:Y:S02]  /*13a20*/  SHF.R.U32.HI R3, RZ, 0x8, R8 ;  /* 0x00000008ff037819 */ /* 0x000fe40000011608 */
[----:B------:R-:W-:Y:S02]  /*13a30*/  LOP3.LUT R14, R13, 0xff, RZ, 0xc0, !PT ;  /* 0x000000ff0d0e7812 */ /* 0x000fe400078ec0ff */
[----:B------:R-:W-:Y:S02]  /*13a40*/  PRMT R13, R11, 0x7604, R12 ;  /* 0x000076040b0d7816 */ /* 0x000fe4000000000c */
        /* <DEDUP_REMOVED lines=9> */
[----:B------:R-:W-:Y:S02]  /*13ae0*/  SHF.R.U32.HI R3, RZ, 0x10, R8 ;  /* 0x00000010ff037819 */ /* 0x000fe40000011608 */
[----:B------:R-:W-:Y:S02]  /*13af0*/  SHF.R.U32.HI R11, RZ, 0x10, R20 ;  /* 0x00000010ff0b7819 */ /* 0x000fe40000011614 */
[----:B------:R-:W-:Y:S02]  /*13b00*/  PRMT R13, R12, 0x7054, R13 ;  /* 0x000070540c0d7816 */ /* 0x000fe4000000000d */
[----:B------:R-:W-:Y:S02]  /*13b10*/  PRMT R25, R24, 0x7054, R25 ;  /* 0x0000705418197816 */ /* 0x000fe40000000019 */
[----:B------:R-:W-:-:S02]  /*13b20*/  PRMT R15, R14, 0x7604, R15 ;  /* 0x000076040e0f7816 */ /* 0x000fc4000000000f */
[----:B------:R-:W-:Y:S02]  /*13b30*/  LOP3.LUT R3, R3, 0xff, RZ, 0xc0, !PT ;  /* 0x000000ff03037812 */ /* 0x000fe400078ec0ff */
[----:B------:R-:W-:Y:S02]  /*13b40*/  LOP3.LUT R14, R11, 0xff, RZ, 0xc0, !PT ;  /* 0x000000ff0b0e7812 */ /* 0x000fe400078ec0ff */
[----:B------:R-:W-:Y:S02]  /*13b50*/  LOP3.LUT R25, R25, 0xff000000, R21, 0xf8, !PT ;  /* 0xff00000019197812 */ /* 0x000fe400078ef815 */
[----:B------:R-:W-:Y:S02]  /*13b60*/  LOP3.LUT R13, R13, 0xff000000, R9, 0xf8, !PT ;  /* 0xff0000000d0d7812 */ /* 0x000fe400078ef809 */
[----:B------:R-:W-:Y:S02]  /*13b70*/  PRMT R11, R3, 0x7054, R10 ;  /* 0x00007054030b7816 */ /* 0x000fe4000000000a */
[----:B------:R-:W-:-:S02]  /*13b80*/  PRMT R15, R14, 0x7054, R15 ;  /* 0x000070540e0f7816 */ /* 0x000fc4000000000f */
[-C--:B-1----:R-:W-:Y:S02]  /*13b90*/  F2FP.F16.E4M3.UNPACK_B R3, R6.reuse.H1 ;  /* 0x00000006ff03723e */ /* 0x082fe400030006ff */
[----:B------:R-:W-:Y:S02]  /*13ba0*/  F2FP.F16.E4M3.UNPACK_B R21, R25 ;  /* 0x00000019ff15723e */ /* 0x000fe400020006ff */
[----:B------:R-:W-:Y:S01]  /*13bb0*/  F2FP.F16.E4M3.UNPACK_B R14, R13 ;  /* 0x0000000dff0e723e */ /* 0x000fe200020006ff */
[--C-:B------:R-:W-:Y:S01]  /*13bc0*/  HADD2.F32 R9, -RZ, R3.reuse.H0_H0 ;  /* 0x20000003ff097230 */ /* 0x100fe20000004100 */
[----:B------:R-:W-:Y:S01]  /*13bd0*/  LOP3.LUT R12, R11, 0xff000000, R8, 0xf8, !PT ;  /* 0xff0000000b0c7812 */ /* 0x000fe200078ef808 */
[----:B------:R-:W-:Y:S01]  /*13be0*/  HADD2.F32 R8, -RZ, R3.H1_H1 ;  /* 0x30000003ff087230 */ /* 0x000fe20000004100 */
[----:B------:R-:W-:Y:S01]  /*13bf0*/  LOP3.LUT R20, R15, 0xff000000, R20, 0xf8, !PT ;  /* 0xff0000000f147812 */ /* 0x000fe200078ef814 */
[--C-:B------:R-:W-:Y:S01]  /*13c00*/  HADD2.F32 R24, -RZ, R21.reuse.H1_H1 ;  /* 0x30000015ff187230 */ /* 0x100fe20000004100 */
[----:B------:R-:W-:Y:S01]  /*13c10*/  F2FP.F16.E4M3.UNPACK_B R6, R6 ;  /* 0x00000006ff06723e */ /* 0x000fe200020006ff */
[--C-:B------:R-:W-:Y:S01]  /*13c20*/  HADD2.F32 R15, -RZ, R14.reuse.H1_H1 ;  /* 0x3000000eff0f7230 */ /* 0x100fe20000004100 */
[-C--:B------:R-:W-:Y:S01]  /*13c30*/  F2FP.F16.E4M3.UNPACK_B R10, R7.reuse ;  /* 0x00000007ff0a723e */ /* 0x080fe200020006ff */
[----:B------:R-:W-:Y:S01]  /*13c40*/  HADD2.F32 R21, -RZ, R21.H0_H0 ;  /* 0x20000015ff157230 */ /* 0x000fe20000004100 */
[----:B------:R-:W-:Y:S01]  /*13c50*/  F2FP.F16.E4M3.UNPACK_B R11, R7.H1 ;  /* 0x00000007ff0b723e */ /* 0x000fe200030006ff */
[C---:B------:R-:W-:Y:S01]  /*13c60*/  FMUL.FTZ R26, R8.reuse, R24 ;  /* 0x00000018081a7220 */ /* 0x040fe20000410000 */
[----:B------:R-:W-:Y:S01]  /*13c70*/  FMUL.FTZ R29, R8, R15 ;  /* 0x0000000f081d7220 */ /* 0x000fe20000410000 */
[-C--:B------:R-:W-:Y:S01]  /*13c80*/  F2FP.F16.E4M3.UNPACK_B R7, R5.reuse ;  /* 0x00000005ff07723e */ /* 0x080fe200020006ff */
[----:B------:R-:W-:Y:S01]  /*13c90*/  HADD2.F32 R14, -RZ, R14.H0_H0 ;  /* 0x2000000eff0e7230 */ /* 0x000fe20000004100 */
[----:B------:R-:W-:Y:S01]  /*13ca0*/  F2FP.F16.E4M3.UNPACK_B R8, R5.H1 ;  /* 0x00000005ff08723e */ /* 0x000fe200030006ff */
[----:B------:R-:W-:-:S02]  /*13cb0*/  HADD2.F32 R5, -RZ, R6.H1_H1 ;  /* 0x30000006ff057230 */ /* 0x000fc40000004100 */
[C---:B------:R-:W-:Y:S01]  /*13cc0*/  FFMA.FTZ R27, R9.reuse, R15, -R26 ;  /* 0x0000000f091b7223 */ /* 0x040fe2000001081a */
[----:B------:R-:W-:Y:S01]  /*13cd0*/  FFMA.FTZ R28, R9, R24, R29 ;  /* 0x00000018091c7223 */ /* 0x000fe2000001001d */
[----:B------:R-:W-:Y:S01]  /*13ce0*/  HADD2.F32 R6, -RZ, R6.H0_H0 ;  /* 0x20000006ff067230 */ /* 0x000fe20000004100 */
[----:B------:R-:W-:Y:S01]  /*13cf0*/  F2FP.F16.E4M3.UNPACK_B R25, R25.H1 ;  /* 0x00000019ff19723e */ /* 0x000fe200030006ff */
[C---:B------:R-:W-:Y:S01]  /*13d00*/  FMUL.FTZ R9, R5.reuse, R21 ;  /* 0x0000001505097220 */ /* 0x040fe20000410000 */
[----:B------:R-:W-:Y:S01]  /*13d10*/  F2FP.F16.E4M3.UNPACK_B R13, R13.H1 ;  /* 0x0000000dff0d723e */ /* 0x000fe200030006ff */
[-C--:B------:R-:W-:Y:S01]  /*13d20*/  FMUL.FTZ R24, R5, R14.reuse ;  /* 0x0000000e05187220 */ /* 0x080fe20000410000 */
[----:B------:R-:W-:Y:S02]  /*13d30*/  HADD2.F32 R5, -RZ, R10.H1_H1 ;  /* 0x3000000aff057230 */ /* 0x000fe40000004100 */
[----:B------:R-:W-:Y:S01]  /*13d40*/  FFMA.FTZ R26, R6, R14, -R9 ;  /* 0x0000000e061a7223 */ /* 0x000fe20000010809 */
[----:B------:R-:W-:-:S02]  /*13d50*/  HADD2.F32 R15, -RZ, R25.H0_H0 ;  /* 0x20000019ff0f7230 */ /* 0x000fc40000004100 */
[----:B------:R-:W-:Y:S01]  /*13d60*/  FFMA.FTZ R21, R6, R21, R24 ;  /* 0x0000001506157223 */ /* 0x000fe20000010018 */
[----:B------:R-:W-:Y:S01]  /*13d70*/  HADD2.F32 R9, -RZ, R13.H0_H0 ;  /* 0x2000000dff097230 */ /* 0x000fe20000004100 */
[----:B------:R-:W-:Y:S01]  /*13d80*/  F2FP.F16.E4M3.UNPACK_B R3, R4 ;  /* 0x00000004ff03723e */ /* 0x000fe200020006ff */
[----:B------:R-:W-:Y:S02]  /*13d90*/  HADD2.F32 R10, -RZ, R10.H0_H0 ;  /* 0x2000000aff0a7230 */ /* 0x000fe40000004100 */
[C---:B------:R-:W-:Y:S01]  /*13da0*/  FMUL.FTZ R29, R5.reuse, R15 ;  /* 0x0000000f051d7220 */ /* 0x040fe20000410000 */
[----:B------:R-:W-:Y:S02]  /*13db0*/  HADD2.F32 R25, -RZ, R25.H1_H1 ;  /* 0x30000019ff197230 */ /* 0x000fe40000004100 */
[-C--:B------:R-:W-:Y:S01]  /*13dc0*/  FMUL.FTZ R5, R5, R9.reuse ;  /* 0x0000000905057220 */ /* 0x080fe20000410000 */
[----:B------:R-:W-:Y:S02]  /*13dd0*/  HADD2.F32 R6, -RZ, R11.H1_H1 ;  /* 0x3000000bff067230 */ /* 0x000fe40000004100 */
[----:B------:R-:W-:Y:S01]  /*13de0*/  FFMA.FTZ R29, R10, R9, -R29 ;  /* 0x000000090a1d7223 */ /* 0x000fe2000001081d */
[----:B------:R-:W-:-:S02]  /*13df0*/  HADD2.F32 R13, -RZ, R13.H1_H1 ;  /* 0x3000000dff0d7230 */ /* 0x000fc40000004100 */
[----:B------:R-:W-:Y:S01]  /*13e00*/  FFMA.FTZ R30, R10, R15, R5 ;  /* 0x0000000f0a1e7223 */ /* 0x000fe20000010005 */
[----:B------:R-:W-:Y:S02]  /*13e10*/  HADD2.F32 R11, -RZ, R11.H0_H0 ;  /* 0x2000000bff0b7230 */ /* 0x000fe40000004100 */
[C---:B------:R-:W-:Y:S01]  /*13e20*/  FMUL.FTZ R14, R6.reuse, R25 ;  /* 0x00000019060e7220 */ /* 0x040fe20000410000 */
[----:B------:R-:W-:Y:S01]  /*13e30*/  F2FP.F16.E4M3.UNPACK_B R5, R20 ;  /* 0x00000014ff05723e */ /* 0x000fe200020006ff */
[-C--:B------:R-:W-:Y:S01]  /*13e40*/  FMUL.FTZ R10, R6, R13.reuse ;  /* 0x0000000d060a7220 */ /* 0x080fe20000410000 */
[----:B------:R-:W-:Y:S01]  /*13e50*/  F2FP.F16.E4M3.UNPACK_B R4, R4.H1 ;  /* 0x00000004ff04723e */ /* 0x000fe200030006ff */
[C---:B------:R-:W-:Y:S01]  /*13e60*/  FFMA.FTZ R31, R11.reuse, R13, -R14 ;  /* 0x0000000d0b1f7223 */ /* 0x040fe2000001080e */
[-C--:B------:R-:W-:Y:S01]  /*13e70*/  F2FP.F16.E4M3.UNPACK_B R9, R12.reuse ;  /* 0x0000000cff09723e */ /* 0x080fe200020006ff */
[----:B------:R-:W-:Y:S01]  /*13e80*/  FFMA.FTZ R32, R11, R25, R10 ;  /* 0x000000190b207223 */ /* 0x000fe2000001000a */
[--C-:B------:R-:W-:Y:S01]  /*13e90*/  HADD2.F32 R13, -RZ, R5.reuse.H1_H1 ;  /* 0x30000005ff0d7230 */ /* 0x100fe20000004100 */
[----:B------:R-:W-:Y:S01]  /*13ea0*/  F2FP.F16.E4M3.UNPACK_B R12, R12.H1 ;  /* 0x0000000cff0c723e */ /* 0x000fe200030006ff */
[----:B------:R-:W-:Y:S01]  /*13eb0*/  HADD2.F32 R11, -RZ, R5.H0_H0 ;  /* 0x20000005ff0b7230 */ /* 0x000fe20000004100 */
[----:B------:R-:W-:Y:S01]  /*13ec0*/  F2FP.F16.E4M3.UNPACK_B R20, R20.H1 ;  /* 0x00000014ff14723e */ /* 0x000fe200030006ff */
[----:B------:R-:W-:Y:S01]  /*13ed0*/  HADD2.F32 R6, -RZ, R4.H1_H1 ;  /* 0x30000004ff067230 */ /* 0x000fe20000004100 */
[----:B------:R-:W-:Y:S01]  /*13ee0*/  F2FP.SATFINITE.E4M3.F32.PACK_AB_MERGE_C R27, R28, R27, RZ ;  /* 0x0000001b1c1b723e */ /* 0x000fe200048070ff */
[----:B------:R-:W-:-:S02]  /*13ef0*/  HADD2.F32 R10, -RZ, R9.H1_H1 ;  /* 0x30000009ff0a7230 */ /* 0x000fc40000004100 */
[----:B------:R-:W-:Y:S02]  /*13f00*/  HADD2.F32 R5, -RZ, R4.H0_H0 ;  /* 0x20000004ff057230 */ /* 0x000fe40000004100 */
[C---:B------:R-:W-:Y:S01]  /*13f10*/  FMUL.FTZ R14, R6.reuse, R13 ;  /* 0x0000000d060e7220 */ /* 0x040fe20000410000 */
[----:B------:R-:W-:Y:S02]  /*13f20*/  HADD2.F32 R4, -RZ, R3.H1_H1 ;  /* 0x30000003ff047230 */ /* 0x000fe40000004100 */
[-C--:B------:R-:W-:Y:S01]  /*13f30*/  FMUL.FTZ R24, R6, R10.reuse ;  /* 0x0000000a06187220 */ /* 0x080fe20000410000 */
[----:B------:R-:W-:Y:S02]  /*13f40*/  HADD2.F32 R9, -RZ, R9.H0_H0 ;  /* 0x20000009ff097230 */ /* 0x000fe40000004100 */
[C---:B------:R-:W-:Y:S01]  /*13f50*/  FFMA.FTZ R14, R5.reuse, R10, -R14 ;  /* 0x0000000a050e7223 */ /* 0x040fe2000001080e */
[----:B------:R-:W-:Y:S02]  /*13f60*/  HADD2.F32 R3, -RZ, R3.H0_H0 ;  /* 0x20000003ff037230 */ /* 0x000fe40000004100 */
[C---:B------:R-:W-:Y:S01]  /*13f70*/  FMUL.FTZ R6, R4.reuse, R11 ;  /* 0x0000000b04067220 */ /* 0x040fe20000410000 */
[----:B------:R-:W-:Y:S01]  /*13f80*/  FFMA.FTZ R13, R5, R13, R24 ;  /* 0x0000000d050d7223 */ /* 0x000fe20000010018 */
[----:B------:R-:W-:Y:S01]  /*13f90*/  FMUL.FTZ R4, R4, R9 ;  /* 0x0000000904047220 */ /* 0x000fe20000410000 */
[----:B------:R-:W-:-:S02]  /*13fa0*/  HADD2.F32 R5, -RZ, R12.H1_H1 ;  /* 0x3000000cff057230 */ /* 0x000fc40000004100 */
[C---:B------:R-:W-:Y:S01]  /*13fb0*/  FFMA.FTZ R10, R3.reuse, R9, -R6 ;  /* 0x00000009030a7223 */ /* 0x040fe20000010806 */
[----:B------:R-:W-:Y:S02]  /*13fc0*/  HADD2.F32 R9, -RZ, R20.H1_H1 ;  /* 0x30000014ff097230 */ /* 0x000fe40000004100 */
[----:B------:R-:W-:Y:S01]  /*13fd0*/  FFMA.FTZ R11, R3, R11, R4 ;  /* 0x0000000b030b7223 */ /* 0x000fe20000010004 */
[----:B------:R-:W-:Y:S02]  /*13fe0*/  HADD2.F32 R4, -RZ, R8.H1_H1 ;  /* 0x30000008ff047230 */ /* 0x000fe40000004100 */
[----:B------:R-:W-:Y:S02]  /*13ff0*/  HADD2.F32 R20, -RZ, R20.H0_H0 ;  /* 0x20000014ff147230 */ /* 0x000fe40000004100 */
[----:B------:R-:W-:Y:S02]  /*14000*/  HADD2.F32 R3, -RZ, R7.H1_H1 ;  /* 0x30000007ff037230 */ /* 0x000fe40000004100 */
[----:B------:R-:W-:Y:S01]  /*14010*/  FMUL.FTZ R15, R4, R9 ;  /* 0x00000009040f7220 */ /* 0x000fe20000410000 */
        /* <DEDUP_REMOVED lines=19> */
.L_x_3304:
        /* <DEDUP_REMOVED lines=15> */
[----:B------:R-:W-:Y:S01]  /*14240*/  ULDC UR4, c[0x0][0x3d4] ;  /* 0x0000f50000047ab9 */ /* 0x000fe20000000800 */
[----:B------:R-:W-:Y:S02]  /*14250*/  CS2R R36, SRZ ;  /* 0x0000000000247805 */ /* 0x000fe4000001ff00 */
[----:B------:R-:W-:Y:S02]  /*14260*/  ISETP.GE.AND P1, PT, R22, UR4, PT ;  /* 0x0000000416007c0c */ /* 0x000fe4000bf26270 */
[----:B------:R-:W-:Y:S02]  /*14270*/  CS2R R38, SRZ ;  /* 0x0000000000267805 */ /* 0x000fe4000001ff00 */
[----:B------:R-:W-:Y:S02]  /*14280*/  ISETP.GE.AND P2, PT, R221, UR4, PT ;  /* 0x00000004dd007c0c */ /* 0x000fe4000bf46270 */
[----:B------:R-:W-:Y:S02]  /*14290*/  CS2R R40, SRZ ;  /* 0x0000000000287805 */ /* 0x000fe4000001ff00 */
[----:B------:R-:W-:-:S02]  /*142a0*/  ISETP.GE.AND P3, PT, R222, UR4, PT ;  /* 0x00000004de007c0c */ /* 0x000fc4000bf66270 */
        /* <DEDUP_REMOVED lines=9> */
[----:B------:R0:W5:Y:S04]  /*14340*/  @!P1 LDG.E.128 R36, desc[UR54][R56.64] ;  /* 0x0000003638249981 */ /* 0x000168000c1e1d00 */
[----:B------:R0:W5:Y:S04]  /*14350*/  @!P2 LDG.E.128 R40, desc[UR54][R56.64+0x20] ;  /* 0x000020363828a981 */ /* 0x000168000c1e1d00 */
[----:B------:R0:W5:Y:S04]  /*14360*/  @!P3 LDG.E.128 R44, desc[UR54][R56.64+0x40] ;  /* 0x00004036382cb981 */ /* 0x000168000c1e1d00 */
[----:B------:R0:W5:Y:S04]  /*14370*/  @!P1 LDG.E.128 R4, desc[UR54][R58.64] ;  /* 0x000000363a049981 */ /* 0x000168000c1e1d00 */
[----:B------:R0:W5:Y:S04]  /*14380*/  @!P2 LDG.E.128 R28, desc[UR54][R58.64+0x20] ;  /* 0x000020363a1ca981 */ /* 0x000168000c1e1d00 */
[----:B------:R0:W5:Y:S02]  /*14390*/  @!P3 LDG.E.128 R32, desc[UR54][R58.64+0x40] ;  /* 0x000040363a20b981 */ /* 0x000164000c1e1d00 */
.L_x_3325:
[----:B------:R-:W-:Y:S05]  /*143a0*/  BSYNC B1 ;  /* 0x0000000000017941 */ /* 0x000fea0003800000 */
.L_x_3324:
[----:B------:R-:W-:-:S03]  /*143b0*/  UMOV UR4, 0xffffffff ;  /* 0xffffffff00047882 */ /* 0x000fc60000000000 */
[----:B------:R-:W-:Y:S05]  /*143c0*/  BRA.DIV UR4, `(.L_x_3326) ;  /* 0x0000015604fc7947 */ /* 0x000fea000b800000 */
.L_x_3533:
[----:B------:R-:W-:-:S03]  /*143d0*/  UMOV UR4, 0xffffffff ;  /* 0xffffffff00047882 */ /* 0x000fc60000000000 */
[----:B------:R-:W-:Y:S05]  /*143e0*/  BRA.DIV UR4, `(.L_x_3327) ;  /* 0x0000015a041c7947 */ /* 0x000fea000b800000 */
.L_x_3536:
[----:B------:R-:W-:-:S03]  /*143f0*/  UMOV UR4, 0xffffffff ;  /* 0xffffffff00047882 */ /* 0x000fc60000000000 */
[----:B------:R-:W-:Y:S05]  /*14400*/  BRA.DIV UR4, `(.L_x_3328) ;  /* 0x0000015a043c7947 */ /* 0x000fea000b800000 */
.L_x_3539:
[----:B------:R-:W-:-:S03]  /*14410*/  UMOV UR4, 0xffffffff ;  /* 0xffffffff00047882 */ /* 0x000fc60000000000 */
[----:B------:R-:W-:Y:S05]  /*14420*/  BRA.DIV UR4, `(.L_x_3329) ;  /* 0x0000015a045c7947 */ /* 0x000fea000b800000 */
.L_x_3542:
        /* <DEDUP_REMOVED lines=8> */
.L_x_3543:
[----:B------:R-:W-:Y:S05]  /*144b0*/  BSYNC B1 ;  /* 0x0000000000017941 */ /* 0x000fea0003800000 */
.L_x_3330:
[----:B------:R-:W-:Y:S05]  /*144c0*/  @P0 BRA `(.L_x_3313) ;  /* 0x0000002c00fc0947 */ /* 0x000fea0003800000 */
[----:B-1----:R-:W1:Y:S01]  /*144d0*/  LDC R3, c[0x0][0x3d4] ;  /* 0x0000f500ff037b82 */ /* 0x002e620000000800 */
[----:B------:R-:W-:Y:S01]  /*144e0*/  BSSY B1, `(.L_x_3332) ;  /* 0x0000101000017945 */ /* 0x000fe20003800000 */
[-C--:B-1----:R-:W-:Y:S02]  /*144f0*/  ISETP.GE.AND P0, PT, R22, R3.reuse, PT ;  /* 0x000000031600720c */ /* 0x082fe40003f06270 */
[-C--:B------:R-:W-:Y:S02]  /*14500*/  ISETP.GE.AND P1, PT, R221, R3.reuse, PT ;  /* 0x00000003dd00720c */ /* 0x080fe40003f26270 */
[----:B------:R-:W-:-:S09]  /*14510*/  ISETP.GE.AND P2, PT, R222, R3, PT ;  /* 0x00000003de00720c */ /* 0x000fd20003f46270 */
[----:B------:R-:W-:Y:S05]  /*14520*/  @P0 BRA `(.L_x_3333) ;  /* 0x0000000c00f00947 */ /* 0x000fea0003800000 */
[----:B------:R-:W2:Y:S01]  /*14530*/  LDL R70, [R1+0x30] ;  /* 0x0000300001467983 */ /* 0x000ea20000100800 */
[----:B------:R-:W1:Y:S01]  /*14540*/  S2R R8, SR_TID.X ;  /* 0x0000000000087919 */ /* 0x000e620000002100 */
[----:B-----5:R-:W-:Y:S02]  /*14550*/  SHF.R.U32.HI R0, RZ, 0x8, R36 ;  /* 0x00000008ff007819 */ /* 0x020fe40000011624 */
[----:B------:R-:W-:Y:S02]  /*14560*/  SHF.R.U32.HI R13, RZ, 0x8, R38 ;  /* 0x00000008ff0d7819 */ /* 0x000fe40000011626 */
[----:B------:R-:W-:Y:S01]  /*14570*/  LOP3.LUT R12, R38, 0xff, RZ, 0xc0, !PT ;  /* 0x000000ff260c7812 */ /* 0x000fe200078ec0ff */
[----:B-1----:R-:W-:-:S05]  /*14580*/  VIADD R9, R8, 0xffffff80 ;  /* 0xffffff8008097836 */ /* 0x002fca0000000000 */
[----:B------:R-:W-:-:S04]  /*14590*/  LEA.HI R14, R9, R9, RZ, 0x1 ;  /* 0x00000009090e7211 */ /* 0x000fc800078f08ff */
[----:B------:R-:W-:-:S05]  /*145a0*/  LOP3.LUT R14, R14, 0xfffffffe, RZ, 0xc0, !PT ;  /* 0xfffffffe0e0e7812 */ /* 0x000fca00078ec0ff */
[----:B------:R-:W-:Y:S01]  /*145b0*/  IMAD.IADD R14, R9, 0x1, -R14 ;  /* 0x00000001090e7824 */ /* 0x000fe200078e0a0e */
[----:B------:R-:W-:Y:S02]  /*145c0*/  LOP3.LUT R8, R36, 0xff, RZ, 0xc0, !PT ;  /* 0x000000ff24087812 */ /* 0x000fe400078ec0ff */
[----:B------:R-:W-:Y:S02]  /*145d0*/  LOP3.LUT R9, R0, 0xff, RZ, 0xc0, !PT ;  /* 0x000000ff00097812 */ /* 0x000fe400078ec0ff */
[----:B------:R-:W-:Y:S02]  /*145e0*/  LEA.HI R0, R3, R14, RZ, 0x1c ;  /* 0x0000000e03007211 */ /* 0x000fe400078fe0ff */
[----:B------:R-:W-:Y:S02]  /*145f0*/  PRMT R21, R9, 0x7604, R8 ;  /* 0x0000760409157816 */ /* 0x000fe40000000008 */
[----:B------:R-:W-:Y:S02]  /*14600*/  SHF.R.S32.HI R9, RZ, 0x1f, R0 ;  /* 0x0000001fff097819 */ /* 0x000fe40000011400 */
[----:B------:R-:W-:-:S02]  /*14610*/  LOP3.LUT R13, R13, 0xff, RZ, 0xc0, !PT ;  /* 0x000000ff0d0d7812 */ /* 0x000fc400078ec0ff */
[----:B------:R-:W-:Y:S01]  /*14620*/  LEA.HI R8, R9, R0, RZ, 0x2 ;  /* 0x0000000009087211 */ /* 0x000fe200078f10ff */
[----:B------:R-:W-:Y:S01]  /*14630*/  IMAD.SHL.U32 R9, R0, 0x10, RZ ;  /* 0x0000001000097824 */ /* 0x000fe200078e00ff */
[----:B------:R-:W-:Y:S02]  /*14640*/  PRMT R27, R13, 0x7604, R12 ;  /* 0x000076040d1b7816 */ /* 0x000fe4000000000c */
[----:B------:R-:W-:Y:S01]  /*14650*/  SHF.R.U32.HI R13, RZ, 0x8, R39 ;  /* 0x00000008ff0d7819 */ /* 0x000fe20000011627 */
[----:B------:R-:W-:Y:S01]  /*14660*/  IMAD.SHL.U32 R8, R8, 0x800, RZ ;  /* 0x0000080008087824 */ /* 0x000fe200078e00ff */
[----:B------:R-:W-:Y:S02]  /*14670*/  LOP3.LUT R0, R224, 0x30, R9, 0xf8, !PT ;  /* 0x00000030e0007812 */ /* 0x000fe400078ef809 */
[----:B------:R-:W-:Y:S02]  /*14680*/  SHF.R.U32.HI R11, RZ, 0x8, R37 ;  /* 0x00000008ff0b7819 */ /* 0x000fe40000011625 */
[----:B------:R-:W-:-:S02]  /*14690*/  LOP3.LUT R9, R13, 0xff, RZ, 0xc0, !PT ;  /* 0x000000ff0d097812 */ /* 0x000fc400078ec0ff */
[----:B------:R-:W-:Y:S02]  /*146a0*/  LOP3.LUT R0, R0, R225, RZ, 0x3c, !PT ;  /* 0x000000e100007212 */ /* 0x000fe400078e3cff */
[----:B------:R-:W-:Y:S02]  /*146b0*/  LOP3.LUT R13, R8, 0xffffe000, RZ, 0xc0, !PT ;  /* 0xffffe000080d7812 */ /* 0x000fe400078ec0ff */
[----:B------:R-:W-:Y:S02]  /*146c0*/  LOP3.LUT R10, R37, 0xff, RZ, 0xc0, !PT ;  /* 0x000000ff250a7812 */ /* 0x000fe400078ec0ff */
[----:B------:R-:W-:Y:S02]  /*146d0*/  LOP3.LUT R11, R11, 0xff, RZ, 0xc0, !PT ;  /* 0x000000ff0b0b7812 */ /* 0x000fe400078ec0ff */
[----:B------:R-:W-:Y:S02]  /*146e0*/  SHF.R.U32.HI R12, RZ, 0x8, R4 ;  /* 0x00000008ff0c7819 */ /* 0x000fe40000011604 */
[----:B------:R-:W-:-:S02]  /*146f0*/  IADD3 R13, R0, R226, R13 ;  /* 0x000000e2000d7210 */ /* 0x000fc40007ffe00d */
[----:B------:R-:W-:Y:S02]  /*14700*/  PRMT R20, R11, 0x7604, R10 ;  /* 0x000076040b147816 */ /* 0x000fe4000000000a */
[----:B------:R-:W-:Y:S02]  /*14710*/  LOP3.LUT R10, R39, 0xff, RZ, 0xc0, !PT ;  /* 0x000000ff270a7812 */ /* 0x000fe400078ec0ff */
[----:B------:R-:W-:Y:S02]  /*14720*/  LOP3.LUT R11, R4, 0xff, RZ, 0xc0, !PT ;  /* 0x000000ff040b7812 */ /* 0x000fe400078ec0ff */
[----:B------:R-:W-:Y:S01]  /*14730*/  LOP3.LUT R12, R12, 0xff, RZ, 0xc0, !PT ;  /* 0x000000ff0c0c7812 */ /* 0x000fe200078ec0ff */
[----:B------:R-:W-:Y:S01]  /*14740*/  IMAD.IADD R0, R18, 0x1, R13 ;  /* 0x0000000112007824 */ /* 0x000fe200078e020d */
[----:B------:R-:W-:Y:S02]  /*14750*/  PRMT R24, R9, 0x7604, R10 ;  /* 0x0000760409187816 */ /* 0x000fe4000000000a */
[----:B------:R-:W-:-:S02]  /*14760*/  PRMT R51, R12, 0x7604, R11 ;  /* 0x000076040c337816 */ /* 0x000fc4000000000b */
[----:B------:R-:W1:Y:S01]  /*14770*/  LDS.128 R12, [R0+0x1e200] ;  /* 0x01e20000000c7984 */ /* 0x000e620000000c00 */
[----:B------:R-:W-:Y:S02]  /*14780*/  SHF.R.U32.HI R26, RZ, 0x8, R5 ;  /* 0x00000008ff1a7819 */ /* 0x000fe40000011605 */
[----:B------:R-:W-:Y:S02]  /*14790*/  LOP3.LUT R25, R5, 0xff, RZ, 0xc0, !PT ;  /* 0x000000ff05197812 */ /* 0x000fe400078ec0ff */
[----:B------:R-:W-:Y:S02]  /*147a0*/  LOP3.LUT R26, R26, 0xff, RZ, 0xc0, !PT ;  /* 0x000000ff1a1a7812 */ /* 0x000fe400078ec0ff */
[----:B------:R-:W-:Y:S02]  /*147b0*/  SHF.R.U32.HI R49, RZ, 0x8, R6 ;  /* 0x00000008ff317819 */ /* 0x000fe40000011606 */
[----:B------:R-:W-:Y:S02]  /*147c0*/  PRMT R26, R26, 0x7604, R25 ;  /* 0x000076041a1a7816 */ /* 0x000fe40000000019 */
[----:B------:R-:W-:-:S02]  /*147d0*/  SHF.R.U32.HI R55, RZ, 0x10, R5 ;  /* 0x00000010ff377819 */ /* 0x000fc40000011605 */
[----:B------:R-:W-:Y:S02]  /*147e0*/  LOP3.LUT R48, R6, 0xff, RZ, 0xc0, !PT ;  /* 0x000000ff06307812 */ /* 0x000fe400078ec0ff */
[----:B------:R-:W-:Y:S02]  /*147f0*/  LOP3.LUT R49, R49, 0xff, RZ, 0xc0, !PT ;  /* 0x000000ff31317812 */ /* 0x000fe400078ec0ff */
[----:B------:R-:W-:Y:S01]  /*14800*/  SHF.R.U32.HI R25, RZ, 0x10, R37 ;  /* 0x00000010ff197819 */ /* 0x000fe20000011625 */
[----:B------:R-:W-:Y:S01]  /*14810*/  IMAD.U32 R55, R55, 0x10000, RZ ;  /* 0x0001000037377824 */ /* 0x000fe200078e00ff */
[----:B------:R-:W-:Y:S02]  /*14820*/  SHF.R.U32.HI R53, RZ, 0x8, R7 ;  /* 0x00000008ff357819 */ /* 0x000fe40000011607 */
[----:B0-----:R-:W-:Y:S01]  /*14830*/  PRMT R57, R49, 0x7604, R48 ;  /* 0x0000760431397816 */ /* 0x001fe20000000030 */
[----:B------:R-:W-:Y:S01]  /*14840*/  IMAD.U32 R25, R25, 0x10000, RZ ;  /* 0x0001000019197824 */ /* 0x000fe200078e00ff */
[----:B------:R-:W-:-:S02]  /*14850*/  SHF.R.U32.HI R49, RZ, 0x10, R39 ;  /* 0x00000010ff317819 */ /* 0x000fc40000011627 */
[----:B------:R-:W-:Y:S02]  /*14860*/  LOP3.LUT R21, R21, 0xff0000, R36, 0xf8, !PT ;  /* 0x00ff000015157812 */ /* 0x000fe400078ef824 */
[----:B------:R-:W-:Y:S02]  /*14870*/  LOP3.LUT R52, R7, 0xff, RZ, 0xc0, !PT ;  /* 0x000000ff07347812 */ /* 0x000fe400078ec0ff */
[----:B------:R-:W-:Y:S02]  /*14880*/  LOP3.LUT R53, R53, 0xff, RZ, 0xc0, !PT ;  /* 0x000000ff35357812 */ /* 0x000fe400078ec0ff */
[----:B------:R-:W-:Y:S02]  /*14890*/  SHF.R.U32.HI R59, RZ, 0x10, R7 ;  /* 0x00000010ff3b7819 */ /* 0x000fe40000011607 */
[----:B------:R-:W-:Y:S02]  /*148a0*/  SHF.L.U32 R49, R49, 0x10, RZ ;  /* 0x0000001031317819 */ /* 0x000fe400000006ff */
[----:B------:R-:W-:-:S02]  /*148b0*/  LOP3.LUT R55, R26, 0xff0000, R55, 0xf8, !PT ;  /* 0x00ff00001a377812 */ /* 0x000fc400078ef837 */
[----:B------:R-:W-:Y:S02]  /*148c0*/  LOP3.LUT R48, R21, 0xff000000, R36, 0xf8, !PT ;  /* 0xff00000015307812 */ /* 0x000fe400078ef824 */
[----:B------:R-:W-:Y:S02]  /*148d0*/  LOP3.LUT R25, R20, 0xff0000, R25, 0xf8, !PT ;  /* 0x00ff000014197812 */ /* 0x000fe400078ef819 */
[----:B------:R-:W-:Y:S02]  /*148e0*/  LOP3.LUT R21, R51, 0xff0000, R4, 0xf8, !PT ;  /* 0x00ff000033157812 */ /* 0x000fe400078ef804 */
[----:B------:R-:W-:Y:S01]  /*148f0*/  PRMT R52, R53, 0x7604, R52 ;  /* 0x0000760435347816 */ /* 0x000fe20000000034 */
[----:B------:R-:W-:Y:S01]  /*14900*/  IMAD.U32 R59, R59, 0x10000, RZ ;  /* 0x000100003b3b7824 */ /* 0x000fe200078e00ff */
[----:B------:R-:W-:Y:S02]  /*14910*/  LOP3.LUT R53, R24, 0xff0000, R49, 0xf8, !PT ;  /* 0x00ff000018357812 */ /* 0x000fe400078ef831 */
[----:B------:R-:W-:-:S02]  /*14920*/  LOP3.LUT R27, R27, 0xff0000, R38, 0xf8, !PT ;  /* 0x00ff00001b1b7812 */ /* 0x000fc400078ef826 */
[----:B------:R-:W-:Y:S02]  /*14930*/  LOP3.LUT R55, R55, 0xff000000, R5, 0xf8, !PT ;  /* 0xff00000037377812 */ /* 0x000fe400078ef805 */
[----:B------:R-:W-:Y:S02]  /*14940*/  LOP3.LUT R49, R25, 0xff000000, R37, 0xf8, !PT ;  /* 0xff00000019317812 */ /* 0x000fe400078ef825 */
[----:B------:R-:W-:Y:S02]  /*14950*/  LOP3.LUT R54, R21, 0xff000000, R4, 0xf8, !PT ;  /* 0xff00000015367812 */ /* 0x000fe400078ef804 */
[----:B------:R-:W-:Y:S02]  /*14960*/  LOP3.LUT R57, R57, 0xff0000, R6, 0xf8, !PT ;  /* 0x00ff000039397812 */ /* 0x000fe400078ef806 */
[----:B------:R-:W-:Y:S02]  /*14970*/  LOP3.LUT R51, R27, 0xff000000, R38, 0xf8, !PT ;  /* 0xff0000001b337812 */ /* 0x000fe400078ef826 */
[----:B------:R-:W-:-:S02]  /*14980*/  F2FP.F16.E4M3.UNPACK_B R56, R55 ;  /* 0x00000037ff38723e */ /* 0x000fc400020006ff */
[----:B------:R-:W-:Y:S02]  /*14990*/  F2FP.F16.E4M3.UNPACK_B R38, R49 ;  /* 0x00000031ff26723e */ /* 0x000fe400020006ff */
[----:B------:R-:W-:Y:S02]  /*149a0*/  LOP3.LUT R61, R52, 0xff0000, R59, 0xf8, !PT ;  /* 0x00ff0000343d7812 */ /* 0x000fe400078ef83b */
[----:B------:R-:W-:Y:S01]  /*149b0*/  LOP3.LUT R59, R57, 0xff000000, R6, 0xf8, !PT ;  /* 0xff000000393b7812 */ /* 0x000fe200078ef806 */
[----:B------:R-:W-:Y:S01]  /*149c0*/  HADD2.F32 R58, -RZ, R56.H0_H0 ;  /* 0x20000038ff3a7230 */ /* 0x000fe20000004100 */
[----:B------:R-:W-:Y:S01]  /*149d0*/  LOP3.LUT R61, R61, 0xff000000, R7, 0xf8, !PT ;  /* 0xff0000003d3d7812 */ /* 0x000fe200078ef807 */
[----:B------:R-:W-:Y:S01]  /*149e0*/  HADD2.F32 R52, -RZ, R38.H0_H0 ;  /* 0x20000026ff347230 */ /* 0x000fe20000004100 */
[-C--:B-1----:R-:W-:Y:S02]  /*149f0*/  F2FP.F16.E4M3.UNPACK_B R36, R15.reuse ;  /* 0x0000000fff24723e */ /* 0x082fe400020006ff */
[----:B------:R-:W-:-:S02]  /*14a00*/  F2FP.F16.E4M3.UNPACK_B R37, R15.H1 ;  /* 0x0000000fff25723e */ /* 0x000fc400030006ff */
[----:B------:R-:W-:Y:S02]  /*14a10*/  F2FP.F16.E4M3.UNPACK_B R25, R13.H1 ;  /* 0x0000000dff19723e */ /* 0x000fe400030006ff */
[----:B------:R-:W-:Y:S02]  /*14a20*/  F2FP.F16.E4M3.UNPACK_B R55, R55.H1 ;  /* 0x00000037ff37723e */ /* 0x000fe400030006ff */
[----:B------:R-:W-:Y:S01]  /*14a30*/  F2FP.F16.E4M3.UNPACK_B R49, R49.H1 ;  /* 0x00000031ff31723e */ /* 0x000fe200030006ff */
[----:B------:R-:W-:Y:S01]  /*14a40*/  HADD2.F32 R57, -RZ, R56.H1_H1 ;  /* 0x30000038ff397230 */ /* 0x000fe20000004100 */
[-C--:B------:R-:W-:Y:S02]  /*14a50*/  F2FP.F16.E4M3.UNPACK_B R26, R14.reuse ;  /* 0x0000000eff1a723e */ /* 0x080fe400020006ff */
[----:B------:R-:W-:Y:S02]  /*14a60*/  F2FP.F16.E4M3.UNPACK_B R27, R14.H1 ;  /* 0x0000000eff1b723e */ /* 0x000fe400030006ff */
[----:B------:R-:W-:Y:S01]  /*14a70*/  LOP3.LUT R53, R53, 0xff000000, R39, 0xf8, !PT ;  /* 0xff00000035357812 */ /* 0x000fe200078ef827 */
[----:B------:R-:W-:-:S02]  /*14a80*/  HADD2.F32 R39, -RZ, R38.H1_H1 ;  /* 0x30000026ff277230 */ /* 0x000fc40000004100 */
[----:B------:R-:W-:Y:S01]  /*14a90*/  HADD2.F32 R38, -RZ, R49.H0_H0 ;  /* 0x20000031ff267230 */ /* 0x000fe20000004100 */
[----:B--2---:R-:W0:Y:S02]  /*14aa0*/  LDS.128 R8, [R70+0x1e200] ;  /* 0x01e2000046087984 */ /* 0x004e240000000c00 */
[-C--:B0-----:R-:W-:Y:S02]  /*14ab0*/  F2FP.F16.E4M3.UNPACK_B R21, R11.reuse ;  /* 0x0000000bff15723e */ /* 0x081fe400020006ff */
[----:B------:R-:W-:Y:S02]  /*14ac0*/  F2FP.F16.E4M3.UNPACK_B R24, R11.H1 ;  /* 0x0000000bff18723e */ /* 0x000fe400030006ff */
[-C--:B------:R-:W-:Y:S02]  /*14ad0*/  F2FP.F16.E4M3.UNPACK_B R11, R10.reuse ;  /* 0x0000000aff0b723e */ /* 0x080fe400020006ff */
[----:B------:R-:W-:Y:S02]  /*14ae0*/  F2FP.F16.E4M3.UNPACK_B R20, R10.H1 ;  /* 0x0000000aff14723e */ /* 0x000fe400030006ff */
[----:B------:R-:W-:-:S02]  /*14af0*/  F2FP.F16.E4M3.UNPACK_B R10, R13 ;  /* 0x0000000dff0a723e */ /* 0x000fc400020006ff */
[----:B------:R-:W-:-:S03]  /*14b00*/  F2FP.F16.E4M3.UNPACK_B R6, R9 ;  /* 0x00000009ff06723e */ /* 0x000fc600020006ff */
[----:B------:R-:W-:Y:S01]  /*14b10*/  HADD2.F32 R5, -RZ, R10.H0_H0 ;  /* 0x2000000aff057230 */ /* 0x000fe20000004100 */
[----:B------:R-:W-:Y:S01]  /*14b20*/  F2FP.F16.E4M3.UNPACK_B R7, R9.H1 ;  /* 0x00000009ff07723e */ /* 0x000fe200030006ff */
[----:B------:R-:W-:-:S03]  /*14b30*/  HADD2.F32 R9, -RZ, R6.H0_H0 ;  /* 0x20000006ff097230 */ /* 0x000fc60000004100 */
[C---:B------:R-:W-:Y:S01]  /*14b40*/  FMUL.FTZ R60, R5.reuse, R58 ;  /* 0x0000003a053c7220 */ /* 0x040fe20000410000 */
[-C--:B------:R-:W-:Y:S01]  /*14b50*/  FMUL.FTZ R15, R5, R52.reuse ;  /* 0x00000034050f7220 */ /* 0x080fe20000410000 */
[----:B------:R-:W-:Y:S02]  /*14b60*/  HADD2.F32 R14, -RZ, R10.H1_H1 ;  /* 0x3000000aff0e7230 */ /* 0x000fe40000004100 */
[C---:B------:R-:W-:Y:S01]  /*14b70*/  FFMA.FTZ R5, R9.reuse, R52, -R60 ;  /* 0x0000003409057223 */ /* 0x040fe2000001083c */
[----:B------:R-:W-:Y:S01]  /*14b80*/  FFMA.FTZ R9, R9, R58, R15 ;  /* 0x0000003a09097223 */ /* 0x000fe2000001000f */
[----:B------:R-:W-:Y:S02]  /*14b90*/  HADD2.F32 R52, -RZ, R55.H0_H0 ;  /* 0x20000037ff347230 */ /* 0x000fe40000004100 */
[----:B------:R-:W-:Y:S02]  /*14ba0*/  HADD2.F32 R15, -RZ, R25.H0_H0 ;  /* 0x20000019ff0f7230 */ /* 0x000fe40000004100 */
[----:B------:R-:W-:Y:S01]  /*14bb0*/  FMUL.FTZ R63, R14, R57 ;  /* 0x000000390e3f7220 */ /* 0x000fe20000410000 */
[----:B------:R-:W-:-:S02]  /*14bc0*/  HADD2.F32 R6, -RZ, R6.H1_H1 ;  /* 0x30000006ff067230 */ /* 0x000fc40000004100 */
[----:B------:R-:W-:Y:S01]  /*14bd0*/  FMUL.FTZ R14, R14, R39 ;  /* 0x000000270e0e7220 */ /* 0x000fe20000410000 */
[----:B------:R-:W-:Y:S02]  /*14be0*/  HADD2.F32 R10, -RZ, R7.H0_H0 ;  /* 0x20000007ff0a7230 */ /* 0x000fe40000004100 */
[C---:B------:R-:W-:Y:S01]  /*14bf0*/  FMUL.FTZ R65, R15.reuse, R52 ;  /* 0x000000340f417220 */ /* 0x040fe20000410000 */
[-C--:B------:R-:W-:Y:S01]  /*14c00*/  FMUL.FTZ R15, R15, R38.reuse ;  /* 0x000000260f0f7220 */ /* 0x080fe20000410000 */
[----:B------:R-:W-:Y:S01]  /*14c10*/  FFMA.FTZ R58, R6, R57, R14 ;  /* 0x00000039063a7223 */ /* 0x000fe2000001000e */
[----:B------:R-:W-:Y:S02]  /*14c20*/  HADD2.F32 R14, -RZ, R49.H1_H1 ;  /* 0x30000031ff0e7230 */ /* 0x000fe40000004100 */
[C---:B------:R-:W-:Y:S01]  /*14c30*/  FFMA.FTZ R65, R10.reuse, R38, -R65 ;  /* 0x000000260a417223 */ /* 0x040fe20000010841 */
[----:B------:R-:W-:Y:S01]  /*14c40*/  FFMA.FTZ R52, R10, R52, R15 ;  /* 0x000000340a347223 */ /* 0x000fe2000001000f */
[----:B------:R-:W-:Y:S01]  /*14c50*/  F2FP.F16.E4M3.UNPACK_B R49, R61 ;  /* 0x0000003dff31723e */ /* 0x000fe200020006ff */
[----:B------:R-:W-:Y:S01]  /*14c60*/  HADD2.F32 R38, -RZ, R55.H1_H1 ;  /* 0x30000037ff267230 */ /* 0x000fe20000004100 */
[----:B------:R-:W-:Y:S01]  /*14c70*/  F2FP.F16.E4M3.UNPACK_B R15, R53 ;  /* 0x00000035ff0f723e */ /* 0x000fe200020006ff */
[----:B------:R-:W-:-:S02]  /*14c80*/  HADD2.F32 R25, -RZ, R25.H1_H1 ;  /* 0x30000019ff197230 */ /* 0x000fc40000004100 */
[----:B------:R-:W-:Y:S01]  /*14c90*/  FFMA.FTZ R56, R6, R39, -R63 ;  /* 0x0000002706387223 */ /* 0x000fe2000001083f */
[----:B------:R-:W-:Y:S02]  /*14ca0*/  HADD2.F32 R55, -RZ, R49.H0_H0 ;  /* 0x20000031ff377230 */ /* 0x000fe40000004100 */
[----:B------:R-:W-:Y:S02]  /*14cb0*/  HADD2.F32 R10, -RZ, R36.H0_H0 ;  /* 0x20000024ff0a7230 */ /* 0x000fe40000004100 */
[C---:B------:R-:W-:Y:S01]  /*14cc0*/  FMUL.FTZ R60, R25.reuse, R38 ;  /* 0x00000026193c7220 */ /* 0x040fe20000410000 */
[----:B------:R-:W-:Y:S02]  /*14cd0*/  HADD2.F32 R7, -RZ, R7.H1_H1 ;  /* 0x30000007ff077230 */ /* 0x000fe40000004100 */
[----:B------:R-:W-:Y:S01]  /*14ce0*/  FMUL.FTZ R25, R25, R14 ;  /* 0x0000000e19197220 */ /* 0x000fe20000410000 */
[----:B------:R-:W-:Y:S01]  /*14cf0*/  HADD2.F32 R39, -RZ, R15.H0_H0 ;  /* 0x2000000fff277230 */ /* 0x000fe20000004100 */
[----:B------:R-:W-:Y:S01]  /*14d00*/  F2FP.F16.E4M3.UNPACK_B R61, R61.H1 ;  /* 0x0000003dff3d723e */ /* 0x000fe200030006ff */
[----:B------:R-:W-:-:S02]  /*14d10*/  HADD2.F32 R6, -RZ, R21.H0_H0 ;  /* 0x20000015ff067230 */ /* 0x000fc40000004100 */
[C---:B------:R-:W-:Y:S01]  /*14d20*/  FMUL.FTZ R63, R10.reuse, R55 ;  /* 0x000000370a3f7220 */ /* 0x040fe20000410000 */
[C---:B------:R-:W-:Y:S01]  /*14d30*/  FFMA.FTZ R60, R7.reuse, R14, -R60 ;  /* 0x0000000e073c7223 */ /* 0x040fe2000001083c */
[----:B------:R-:W-:Y:S01]  /*14d40*/  FMUL.FTZ R10, R10, R39 ;  /* 0x000000270a0a7220 */ /* 0x000fe20000410000 */
[----:B------:R-:W-:Y:S01]  /*14d50*/  FFMA.FTZ R57, R7, R38, R25 ;  /* 0x0000002607397223 */ /* 0x000fe20000010019 */
[----:B------:R-:W-:Y:S01]  /*14d60*/  F2FP.F16.E4M3.UNPACK_B R53, R53.H1 ;  /* 0x00000035ff35723e */ /* 0x000fe200030006ff */
[----:B------:R-:W-:Y:S02]  /*14d70*/  HADD2.F32 R14, -RZ, R61.H0_H0 ;  /* 0x2000003dff0e7230 */ /* 0x000fe40000004100 */
[----:B------:R-:W-:Y:S02]  /*14d80*/  HADD2.F32 R7, -RZ, R37.H0_H0 ;  /* 0x20000025ff077230 */ /* 0x000fe40000004100 */
[C---:B------:R-:W-:Y:S01]  /*14d90*/  FFMA.FTZ R63, R6.reuse, R39, -R63 ;  /* 0x00000027063f7223 */ /* 0x040fe2000001083f */
[----:B------:R-:W-:Y:S01]  /*14da0*/  FFMA.FTZ R55, R6, R55, R10 ;  /* 0x0000003706377223 */ /* 0x000fe2000001000a */
[----:B------:R-:W-:-:S02]  /*14db0*/  HADD2.F32 R49, -RZ, R49.H1_H1 ;  /* 0x30000031ff317230 */ /* 0x000fc40000004100 */
[----:B------:R-:W-:Y:S02]  /*14dc0*/  HADD2.F32 R36, -RZ, R36.H1_H1 ;  /* 0x30000024ff247230 */ /* 0x000fe40000004100 */
[----:B------:R-:W-:Y:S01]  /*14dd0*/  FMUL.FTZ R25, R7, R14 ;  /* 0x0000000e07197220 */ /* 0x000fe20000410000 */
[----:B------:R-:W-:Y:S02]  /*14de0*/  HADD2.F32 R10, -RZ, R53.H0_H0 ;  /* 0x20000035ff0a7230 */ /* 0x000fe40000004100 */
[----:B------:R-:W-:Y:S01]  /*14df0*/  HADD2.F32 R6, -RZ, R24.H0_H0 ;  /* 0x20000018ff067230 */ /* 0x000fe20000004100 */
[----:B------:R-:W-:Y:S01]  /*14e00*/  F2FP.F16.E4M3.UNPACK_B R13, R12 ;  /* 0x0000000cff0d723e */ /* 0x000fe200020006ff */
[----:B------:R-:W-:Y:S02]  /*14e10*/  HADD2.F32 R15, -RZ, R15.H1_H1 ;  /* 0x3000000fff0f7230 */ /* 0x000fe40000004100 */
[----:B------:R-:W-:Y:S01]  /*14e20*/  FMUL.FTZ R38, R36, R49 ;  /* 0x0000003124267220 */ /* 0x000fe20000410000 */
[----:B------:R-:W-:-:S02]  /*14e30*/  HADD2.F32 R21, -RZ, R21.H1_H1 ;  /* 0x30000015ff157230 */ /* 0x000fc40000004100 */
[-C--:B------:R-:W-:Y:S01]  /*14e40*/  FMUL.FTZ R7, R7, R10.reuse ;  /* 0x0000000a07077220 */ /* 0x080fe20000410000 */
[----:B------:R-:W-:Y:S01]  /*14e50*/  FFMA.FTZ R66, R6, R10, -R25 ;  /* 0x0000000a06427223 */ /* 0x000fe20000010819 */
[----:B------:R-:W-:Y:S02]  /*14e60*/  F2FP.F16.E4M3.UNPACK_B R12, R12.H1 ;  /* 0x0000000cff0c723e */ /* 0x000fe400030006ff */
[----:B------:R-:W-:Y:S01]  /*14e70*/  F2FP.F16.E4M3.UNPACK_B R10, R48.H1 ;  /* 0x00000030ff0a723e */ /* 0x000fe200030006ff */
[-C--:B------:R-:W-:Y:S01]  /*14e80*/  FMUL.FTZ R36, R36, R15.reuse ;  /* 0x0000000f24247220 */ /* 0x080fe20000410000 */
[-C--:B------:R-:W-:Y:S01]  /*14e90*/  F2FP.F16.E4M3.UNPACK_B R4, R8.reuse ;  /* 0x00000008ff04723e */ /* 0x080fe200020006ff */
[----:B------:R-:W-:Y:S01]  /*14ea0*/  FFMA.FTZ R62, R21, R15, -R38 ;  /* 0x0000000f153e7223 */ /* 0x000fe20000010826 */
[----:B------:R-:W-:Y:S01]  /*14eb0*/  F2FP.F16.E4M3.UNPACK_B R8, R8.H1 ;  /* 0x00000008ff08723e */ /* 0x000fe200030006ff */
[----:B------:R-:W-:Y:S01]  /*14ec0*/  FFMA.FTZ R67, R6, R14, R7 ;  /* 0x0000000e06437223 */ /* 0x000fe20000010007 */
[----:B------:R-:W-:Y:S01]  /*14ed0*/  F2FP.F16.E4M3.UNPACK_B R15, R54.H1 ;  /* 0x00000036ff0f723e */ /* 0x000fe200030006ff */
[----:B------:R-:W-:-:S02]  /*14ee0*/  HADD2.F32 R7, -RZ, R12.H0_H0 ;  /* 0x2000000cff077230 */ /* 0x000fc40000004100 */
[----:B------:R-:W-:Y:S02]  /*14ef0*/  HADD2.F32 R14, -RZ, R10.H0_H0 ;  /* 0x2000000aff0e7230 */ /* 0x000fe40000004100 */
[----:B------:R-:W-:Y:S01]  /*14f00*/  FFMA.FTZ R64, R21, R49, R36 ;  /* 0x0000003115407223 */ /* 0x000fe20000010024 */
[----:B------:R-:W-:Y:S02]  /*14f10*/  HADD2.F32 R21, -RZ, R15.H0_H0 ;  /* 0x2000000fff157230 */ /* 0x000fe40000004100 */
[----:B------:R-:W-:Y:S02]  /*14f20*/  HADD2.F32 R6, -RZ, R8.H0_H0 ;  /* 0x20000008ff067230 */ /* 0x000fe40000004100 */
[C---:B------:R-:W-:Y:S01]  /*14f30*/  FMUL.FTZ R36, R7.reuse, R14 ;  /* 0x0000000e07247220 */ /* 0x040fe20000410000 */
[----:B------:R-:W-:Y:S02]  /*14f40*/  HADD2.F32 R61, -RZ, R61.H1_H1 ;  /* 0x3000003dff3d7230 */ /* 0x000fe40000004100 */
[----:B------:R-:W-:Y:S01]  /*14f50*/  FMUL.FTZ R25, R7, R21 ;  /* 0x0000001507197220 */ /* 0x000fe20000410000 */
[----:B------:R-:W-:-:S02]  /*14f60*/  HADD2.F32 R37, -RZ, R37.H1_H1 ;  /* 0x30000025ff257230 */ /* 0x000fc40000004100 */
[C---:B------:R-:W-:Y:S01]  /*14f70*/  FFMA.FTZ R36, R6.reuse, R21, R36 ;  /* 0x0000001506247223 */ /* 0x040fe20000010024 */
[----:B------:R-:W-:Y:S02]  /*14f80*/  HADD2.F32 R21, -RZ, R15.H1_H1 ;  /* 0x3000000fff157230 */ /* 0x000fe40000004100 */
[----:B------:R-:W-:Y:S01]  /*14f90*/  HADD2.F32 R12, -RZ, R12.H1_H1 ;  /* 0x3000000cff0c7230 */ /* 0x000fe20000004100 */
[----:B------:R-:W-:Y:S01]  /*14fa0*/  F2FP.F16.E4M3.UNPACK_B R54, R54 ;  /* 0x00000036ff36723e */ /* 0x000fe200020006ff */
[----:B------:R-:W-:Y:S02]  /*14fb0*/  HADD2.F32 R15, -RZ, R10.H1_H1 ;  /* 0x3000000aff0f7230 */ /* 0x000fe40000004100 */
[----:B------:R-:W-:Y:S01]  /*14fc0*/  FFMA.FTZ R14, R6, R14, -R25 ;  /* 0x0000000e060e7223 */ /* 0x000fe20000010819 */
[----:B------:R-:W-:Y:S02]  /*14fd0*/  HADD2.F32 R53, -RZ, R53.H1_H1 ;  /* 0x30000035ff357230 */ /* 0x000fe40000004100 */
[----:B------:R-:W-:Y:S01]  /*14fe0*/  FMUL.FTZ R39, R37, R61 ;  /* 0x0000003d25277220 */ /* 0x000fe20000410000 */
[----:B------:R-:W-:-:S02]  /*14ff0*/  HADD2.F32 R24, -RZ, R24.H1_H1 ;  /* 0x30000018ff187230 */ /* 0x000fc40000004100 */
[C---:B------:R-:W-:Y:S01]  /*15000*/  FMUL.FTZ R25, R12.reuse, R21 ;  /* 0x000000150c197220 */ /* 0x040fe20000410000 */
[----:B------:R-:W-:Y:S01]  /*15010*/  HADD2.F32 R8, -RZ, R8.H1_H1 ;  /* 0x30000008ff087230 */ /* 0x000fe20000004100 */
[----:B------:R-:W-:Y:S01]  /*15020*/  F2FP.F16.E4M3.UNPACK_B R48, R48 ;  /* 0x00000030ff30723e */ /* 0x000fe200020006ff */
[----:B------:R-:W-:Y:S01]  /*15030*/  FMUL.FTZ R12, R12, R15 ;  /* 0x0000000f0c0c7220 */ /* 0x000fe20000410000 */
[----:B------:R-:W-:Y:S02]  /*15040*/  HADD2.F32 R10, -RZ, R54.H0_H0 ;  /* 0x20000036ff0a7230 */ /* 0x000fe40000004100 */
[----:B------:R-:W-:Y:S02]  /*15050*/  HADD2.F32 R7, -RZ, R13.H0_H0 ;  /* 0x2000000dff077230 */ /* 0x000fe40000004100 */
[-C--:B------:R-:W-:Y:S01]  /*15060*/  FMUL.FTZ R38, R37, R53.reuse ;  /* 0x0000003525267220 */ /* 0x080fe20000410000 */
[----:B------:R-:W-:Y:S01]  /*15070*/  FFMA.FTZ R69, R24, R53, -R39 ;  /* 0x0000003518457223 */ /* 0x000fe20000010827 */
[C---:B------:R-:W-:Y:S01]  /*15080*/  FFMA.FTZ R37, R8.reuse, R15, -R25 ;  /* 0x0000000f08257223 */ /* 0x040fe20000010819 */
[----:B------:R-:W-:Y:S01]  /*15090*/  FFMA.FTZ R39, R8, R21, R12 ;  /* 0x0000001508277223 */ /* 0x000fe2000001000c */
[----:B------:R-:W-:-:S02]  /*150a0*/  HADD2.F32 R8, -RZ, R48.H0_H0 ;  /* 0x20000030ff087230 */ /* 0x000fc40000004100 */
[C---:B------:R-:W-:Y:S01]  /*150b0*/  FMUL.FTZ R15, R7.reuse, R10 ;  /* 0x0000000a070f7220 */ /* 0x040fe20000410000 */
[----:B------:R-:W-:Y:S02]  /*150c0*/  HADD2.F32 R6, -RZ, R4.H0_H0 ;  /* 0x20000004ff067230 */ /* 0x000fe40000004100 */
[----:B------:R-:W-:Y:S02]  /*150d0*/  HADD2.F32 R54, -RZ, R54.H1_H1 ;  /* 0x30000036ff367230 */ /* 0x000fe40000004100 */
[----:B------:R-:W-:Y:S02]  /*150e0*/  HADD2.F32 R13, -RZ, R13.H1_H1 ;  /* 0x3000000dff0d7230 */ /* 0x000fe40000004100 */
[-C--:B------:R-:W-:Y:S01]  /*150f0*/  FMUL.FTZ R7, R7, R8.reuse ;  /* 0x0000000807077220 */ /* 0x080fe20000410000 */
        /* <DEDUP_REMOVED lines=9> */
[----:B------:R-:W-:Y:S02]  /*15190*/  HADD2.F32 R15, -RZ, R8.H0_H0 ;  /* 0x20000008ff0f7230 */ /* 0x000fe40000004100 */
[----:B------:R-:W-:Y:S02]  /*151a0*/  HADD2.F32 R6, -RZ, R27.H0_H0 ;  /* 0x2000001bff067230 */ /* 0x000fe40000004100 */
[----:B------:R-:W-:Y:S01]  /*151b0*/  FFMA.FTZ R25, R4, R54, R13 ;  /* 0x0000003604197223 */ /* 0x000fe2000001000d */
[----:B------:R-:W-:-:S02]  /*151c0*/  HADD2.F32 R13, -RZ, R7.H0_H0 ;  /* 0x20000007ff0d7230 */ /* 0x000fc40000004100 */
[----:B------:R-:W-:Y:S02]  /*151d0*/  HADD2.F32 R4, -RZ, R20.H0_H0 ;  /* 0x20000014ff047230 */ /* 0x000fe40000004100 */
[C---:B------:R-:W-:Y:S01]  /*151e0*/  FMUL.FTZ R49, R6.reuse, R15 ;  /* 0x0000000f06317220 */ /* 0x040fe20000410000 */
[----:B------:R-:W-:Y:S02]  /*151f0*/  HADD2.F32 R8, -RZ, R8.H1_H1 ;  /* 0x30000008ff087230 */ /* 0x000fe40000004100 */
[----:B------:R-:W-:Y:S02]  /*15200*/  HADD2.F32 R27, -RZ, R27.H1_H1 ;  /* 0x3000001bff1b7230 */ /* 0x000fe40000004100 */
[-C--:B------:R-:W-:Y:S01]  /*15210*/  FMUL.FTZ R53, R6, R13.reuse ;  /* 0x0000000d06357220 */ /* 0x080fe20000410000 */
[----:B------:R-:W-:Y:S02]  /*15220*/  HADD2.F32 R7, -RZ, R7.H1_H1 ;  /* 0x30000007ff077230 */ /* 0x000fe40000004100 */
[----:B------:R-:W-:Y:S01]  /*15230*/  FFMA.FTZ R49, R4, R13, -R49 ;  /* 0x0000000d04317223 */ /* 0x000fe20000010831 */
[----:B------:R-:W-:-:S02]  /*15240*/  HADD2.F32 R20, -RZ, R20.H1_H1 ;  /* 0x30000014ff147230 */ /* 0x000fc40000004100 */
[C---:B------:R-:W-:Y:S01]  /*15250*/  FMUL.FTZ R13, R27.reuse, R8 ;  /* 0x000000081b0d7220 */ /* 0x040fe20000410000 */
[----:B------:R-:W-:Y:S02]  /*15260*/  F2FP.F16.E4M3.UNPACK_B R59, R59 ;  /* 0x0000003bff3b723e */ /* 0x000fe400020006ff */
[----:B------:R-:W-:Y:S01]  /*15270*/  F2FP.F16.E4M3.UNPACK_B R51, R51 ;  /* 0x00000033ff33723e */ /* 0x000fe200020006ff */
[----:B------:R-:W-:Y:S01]  /*15280*/  FFMA.FTZ R68, R24, R61, R38 ;  /* 0x0000003d18447223 */ /* 0x000fe20000010026 */
[-C--:B------:R-:W-:Y:S01]  /*15290*/  FFMA.FTZ R24, R20, R7.reuse, -R13 ;  /* 0x0000000714187223 */ /* 0x080fe2000001080d */
[----:B------:R-:W-:Y:S01]  /*152a0*/  FMUL.FTZ R27, R27, R7 ;  /* 0x000000071b1b7220 */ /* 0x000fe20000410000 */
[----:B------:R-:W-:Y:S02]  /*152b0*/  HADD2.F32 R13, -RZ, R59.H0_H0 ;  /* 0x2000003bff0d7230 */ /* 0x000fe40000004100 */
[----:B------:R-:W-:Y:S02]  /*152c0*/  HADD2.F32 R6, -RZ, R26.H0_H0 ;  /* 0x2000001aff067230 */ /* 0x000fe40000004100 */
[----:B------:R-:W-:-:S02]  /*152d0*/  HADD2.F32 R7, -RZ, R51.H0_H0 ;  /* 0x20000033ff077230 */ /* 0x000fc40000004100 */
[----:B------:R-:W-:Y:S02]  /*152e0*/  HADD2.F32 R59, -RZ, R59.H1_H1 ;  /* 0x3000003bff3b7230 */ /* 0x000fe40000004100 */
[----:B------:R-:W-:Y:S02]  /*152f0*/  HADD2.F32 R26, -RZ, R26.H1_H1 ;  /* 0x3000001aff1a7230 */ /* 0x000fe40000004100 */
[----:B------:R-:W-:Y:S01]  /*15300*/  FFMA.FTZ R53, R4, R15, R53 ;  /* 0x0000000f04357223 */ /* 0x000fe20000010035 */
[----:B------:R-:W-:Y:S02]  /*15310*/  HADD2.F32 R51, -RZ, R51.H1_H1 ;  /* 0x30000033ff337230 */ /* 0x000fe40000004100 */
[----:B------:R-:W-:Y:S01]  /*15320*/  FFMA.FTZ R38, R20, R8, R27 ;  /* 0x0000000814267223 */ /* 0x000fe2000001001b */
[--C-:B------:R-:W-:Y:S02]  /*15330*/  HADD2.F32 R4, -RZ, R11.reuse.H0_H0 ;  /* 0x2000000bff047230 */ /* 0x100fe40000004100 */
[----:B------:R-:W-:Y:S01]  /*15340*/  FMUL.FTZ R15, R6, R13 ;  /* 0x0000000d060f7220 */ /* 0x000fe20000410000 */
[----:B------:R-:W-:-:S02]  /*15350*/  HADD2.F32 R11, -RZ, R11.H1_H1 ;  /* 0x3000000bff0b7230 */ /* 0x000fc40000004100 */
[----:B------:R-:W-:Y:S01]  /*15360*/  FMUL.FTZ R8, R6, R7 ;  /* 0x0000000706087220 */ /* 0x000fe20000410000 */
[C---:B------:R-:W-:Y:S01]  /*15370*/  FMUL.FTZ R20, R26.reuse, R59 ;  /* 0x0000003b1a147220 */ /* 0x040fe20000410000 */
        /* <DEDUP_REMOVED lines=21> */
[----:B------:R1:W-:Y:S04]  /*154d0*/  STS.128 [R70+0x1e200], R4 ;  /* 0x01e2000446007388 */ /* 0x0003e80000000c00 */
[----:B------:R1:W-:Y:S02]  /*154e0*/  STS.128 [R0+0x1e200], R8 ;  /* 0x01e2000800007388 */ /* 0x0003e40000000c00 */
.L_x_3333:
[----:B------:R-:W-:Y:S05]  /*154f0*/  BSYNC B1 ;  /* 0x0000000000017941 */ /* 0x000fea0003800000 */
.L_x_3332:
[----:B------:R-:W-:Y:S04]  /*15500*/  BSSY B1, `(.L_x_3334) ;  /* 0x0000102000017945 */ /* 0x000fe80003800000 */
[----:B------:R-:W-:Y:S05]  /*15510*/  @P1 BRA `(.L_x_3335) ;  /* 0x0000001000001947 */ /* 0x000fea0003800000 */
[----:B-1----:R-:W2:Y:S04]  /*15520*/  LDL R8, [R1+0x3c] ;  /* 0x00003c0001087983 */ /* 0x002ea80000100800 */
[----:B------:R-:W3:Y:S01]  /*15530*/  LDL R60, [R1+0x2c] ;  /* 0x00002c00013c7983 */ /* 0x000ee20000100800 */
[----:B-----5:R-:W-:Y:S02]  /*15540*/  SHF.R.U32.HI R0, RZ, 0x8, R40 ;  /* 0x00000008ff007819 */ /* 0x020fe40000011628 */
[----:B------:R-:W-:Y:S02]  /*15550*/  LOP3.LUT R5, R40, 0xff, RZ, 0xc0, !PT ;  /* 0x000000ff28057812 */ /* 0x000fe400078ec0ff */
[----:B------:R-:W-:Y:S02]  /*15560*/  LOP3.LUT R4, R0, 0xff, RZ, 0xc0, !PT ;  /* 0x000000ff00047812 */ /* 0x000fe400078ec0ff */
[----:B------:R-:W-:-:S02]  /*15570*/  LOP3.LUT R9, R43, 0xff, RZ, 0xc0, !PT ;  /* 0x000000ff2b097812 */ /* 0x000fc400078ec0ff */
[----:B------:R-:W-:Y:S02]  /*15580*/  PRMT R13, R4, 0x7604, R5 ;  /* 0x00007604040d7816 */ /* 0x000fe40000000005 */
[----:B------:R-:W-:Y:S02]  /*15590*/  SHF.R.U32.HI R10, RZ, 0x8, R28 ;  /* 0x00000008ff0a7819 */ /* 0x000fe4000001161c */
[----:B------:R-:W-:Y:S02]  /*155a0*/  SHF.R.U32.HI R6, RZ, 0x8, R41 ;  /* 0x00000008ff067819 */ /* 0x000fe40000011629 */
[----:B------:R-:W-:Y:S02]  /*155b0*/  LOP3.LUT R11, R28, 0xff, RZ, 0xc0, !PT ;  /* 0x000000ff1c0b7812 */ /* 0x000fe400078ec0ff */
[----:B------:R-:W-:Y:S02]  /*155c0*/  LOP3.LUT R10, R10, 0xff, RZ, 0xc0, !PT ;  /* 0x000000ff0a0a7812 */ /* 0x000fe400078ec0ff */
[----:B------:R-:W-:-:S02]  /*155d0*/  LOP3.LUT R7, R41, 0xff, RZ, 0xc0, !PT ;  /* 0x000000ff29077812 */ /* 0x000fc400078ec0ff */
[----:B------:R-:W-:Y:S02]  /*155e0*/  LOP3.LUT R6, R6, 0xff, RZ, 0xc0, !PT ;  /* 0x000000ff06067812 */ /* 0x000fe400078ec0ff */
[----:B------:R-:W-:Y:S02]  /*155f0*/  PRMT R27, R10, 0x7604, R11 ;  /* 0x000076040a1b7816 */ /* 0x000fe4000000000b */
[----:B------:R-:W-:Y:S02]  /*15600*/  LOP3.LUT R11, R29, 0xff, RZ, 0xc0, !PT ;  /* 0x000000ff1d0b7812 */ /* 0x000fe400078ec0ff */
[----:B------:R-:W-:Y:S02]  /*15610*/  SHF.R.U32.HI R10, RZ, 0x8, R31 ;  /* 0x00000008ff0a7819 */ /* 0x000fe4000001161f */
[----:B------:R-:W-:Y:S02]  /*15620*/  PRMT R15, R6, 0x7604, R7 ;  /* 0x00007604060f7816 */ /* 0x000fe40000000007 */
[----:B------:R-:W-:-:S02]  /*15630*/  SHF.R.U32.HI R6, RZ, 0x8, R42 ;  /* 0x00000008ff067819 */ /* 0x000fc4000001162a */
[----:B------:R-:W-:Y:S02]  /*15640*/  LOP3.LUT R10, R10, 0xff, RZ, 0xc0, !PT ;  /* 0x000000ff0a0a7812 */ /* 0x000fe400078ec0ff */
[----:B------:R-:W-:Y:S02]  /*15650*/  LOP3.LUT R39, R30, 0xff, RZ, 0xc0, !PT ;  /* 0x000000ff1e277812 */ /* 0x000fe400078ec0ff */
[----:B------:R-:W-:Y:S02]  /*15660*/  LOP3.LUT R51, R31, 0xff, RZ, 0xc0, !PT ;  /* 0x000000ff1f337812 */ /* 0x000fe400078ec0ff */
[----:B------:R-:W-:Y:S02]  /*15670*/  LOP3.LUT R7, R42, 0xff, RZ, 0xc0, !PT ;  /* 0x000000ff2a077812 */ /* 0x000fe400078ec0ff */
[----:B------:R-:W-:Y:S02]  /*15680*/  LOP3.LUT R6, R6, 0xff, RZ, 0xc0, !PT ;  /* 0x000000ff06067812 */ /* 0x000fe400078ec0ff */
[----:B------:R-:W-:-:S02]  /*15690*/  PRMT R51, R10, 0x7604, R51 ;  /* 0x000076040a337816 */ /* 0x000fc40000000033 */
[----:B------:R-:W-:Y:S02]  /*156a0*/  PRMT R21, R6, 0x7604, R7 ;  /* 0x0000760406157816 */ /* 0x000fe40000000007 */
[----:B------:R-:W-:Y:S02]  /*156b0*/  SHF.R.U32.HI R14, RZ, 0x10, R41 ;  /* 0x00000010ff0e7819 */ /* 0x000fe40000011629 */
[----:B------:R-:W-:Y:S02]  /*156c0*/  SHF.R.U32.HI R12, RZ, 0x10, R40 ;  /* 0x00000010ff0c7819 */ /* 0x000fe40000011628 */
[----:B------:R-:W-:Y:S02]  /*156d0*/  SHF.R.U32.HI R20, RZ, 0x10, R42 ;  /* 0x00000010ff147819 */ /* 0x000fe4000001162a */
[----:B------:R-:W-:Y:S02]  /*156e0*/  LOP3.LUT R14, R14, 0xff, RZ, 0xc0, !PT ;  /* 0x000000ff0e0e7812 */ /* 0x000fe400078ec0ff */
[----:B------:R-:W-:-:S02]  /*156f0*/  LOP3.LUT R12, R12, 0xff, RZ, 0xc0, !PT ;  /* 0x000000ff0c0c7812 */ /* 0x000fc400078ec0ff */
[----:B------:R-:W-:Y:S02]  /*15700*/  LOP3.LUT R20, R20, 0xff, RZ, 0xc0, !PT ;  /* 0x000000ff14147812 */ /* 0x000fe400078ec0ff */
[----:B------:R-:W-:Y:S02]  /*15710*/  SHF.R.U32.HI R24, RZ, 0x10, R43 ;  /* 0x00000010ff187819 */ /* 0x000fe4000001162b */
[----:B------:R-:W-:Y:S02]  /*15720*/  PRMT R15, R14, 0x7054, R15 ;  /* 0x000070540e0f7816 */ /* 0x000fe4000000000f */
[----:B------:R-:W-:Y:S02]  /*15730*/  SHF.R.U32.HI R14, RZ, 0x10, R29 ;  /* 0x00000010ff0e7819 */ /* 0x000fe4000001161d */
[----:B------:R-:W-:Y:S02]  /*15740*/  PRMT R13, R12, 0x7054, R13 ;  /* 0x000070540c0d7816 */ /* 0x000fe4000000000d */
[----:B------:R-:W-:-:S02]  /*15750*/  PRMT R21, R20, 0x7054, R21 ;  /* 0x0000705414157816 */ /* 0x000fc40000000015 */
[----:B------:R-:W-:Y:S02]  /*15760*/  SHF.R.U32.HI R12, RZ, 0x10, R28 ;  /* 0x00000010ff0c7819 */ /* 0x000fe4000001161c */
[----:B------:R-:W-:Y:S02]  /*15770*/  LOP3.LUT R24, R24, 0xff, RZ, 0xc0, !PT ;  /* 0x000000ff18187812 */ /* 0x000fe400078ec0ff */
[----:B------:R-:W-:Y:S02]  /*15780*/  SHF.R.U32.HI R20, RZ, 0x10, R30 ;  /* 0x00000010ff147819 */ /* 0x000fe4000001161e */
[----:B------:R-:W-:Y:S02]  /*15790*/  LOP3.LUT R14, R14, 0xff, RZ, 0xc0, !PT ;  /* 0x000000ff0e0e7812 */ /* 0x000fe400078ec0ff */
[----:B------:R-:W-:Y:S02]  /*157a0*/  LOP3.LUT R12, R12, 0xff, RZ, 0xc0, !PT ;  /* 0x000000ff0c0c7812 */ /* 0x000fe400078ec0ff */
[----:B------:R-:W-:-:S02]  /*157b0*/  LOP3.LUT R20, R20, 0xff, RZ, 0xc0, !PT ;  /* 0x000000ff14147812 */ /* 0x000fc400078ec0ff */
[----:B------:R-:W-:Y:S02]  /*157c0*/  PRMT R27, R12, 0x7054, R27 ;  /* 0x000070540c1b7816 */ /* 0x000fe4000000001b */
[----:B------:R-:W-:Y:S02]  /*157d0*/  LOP3.LUT R36, R13, 0xff000000, R40, 0xf8, !PT ;  /* 0xff0000000d247812 */ /* 0x000fe400078ef828 */
[----:B------:R-:W-:Y:S02]  /*157e0*/  LOP3.LUT R40, R15, 0xff000000, R41, 0xf8, !PT ;  /* 0xff0000000f287812 */ /* 0x000fe400078ef829 */
[----:B------:R-:W-:Y:S02]  /*157f0*/  LOP3.LUT R38, R27, 0xff000000, R28, 0xf8, !PT ;  /* 0xff0000001b267812 */ /* 0x000fe400078ef81c */
[-C--:B------:R-:W-:Y:S02]  /*15800*/  F2FP.F16.E4M3.UNPACK_B R28, R40.reuse ;  /* 0x00000028ff1c723e */ /* 0x080fe400020006ff */
[----:B------:R-:W-:-:S02]  /*15810*/  F2FP.F16.E4M3.UNPACK_B R40, R40.H1 ;  /* 0x00000028ff28723e */ /* 0x000fc400030006ff */
[----:B--2---:R-:W-:Y:S02]  /*15820*/  LEA.HI R0, R3, R8, RZ, 0x1c ;  /* 0x0000000803007211 */ /* 0x004fe400078fe0ff */
[----:B------:R-:W-:Y:S02]  /*15830*/  SHF.R.U32.HI R8, RZ, 0x8, R43 ;  /* 0x00000008ff087819 */ /* 0x000fe4000001162b */
[----:B------:R-:W-:Y:S02]  /*15840*/  SHF.R.S32.HI R5, RZ, 0x1f, R0 ;  /* 0x0000001fff057819 */ /* 0x000fe40000011400 */
[----:B------:R-:W-:Y:S02]  /*15850*/  LOP3.LUT R8, R8, 0xff, RZ, 0xc0, !PT ;  /* 0x000000ff08087812 */ /* 0x000fe400078ec0ff */
[----:B------:R-:W-:Y:S01]  /*15860*/  LEA.HI R4, R5, R0, RZ, 0x2 ;  /* 0x0000000005047211 */ /* 0x000fe200078f10ff */
[----:B------:R-:W-:Y:S01]  /*15870*/  IMAD.SHL.U32 R5, R0, 0x10, RZ ;  /* 0x0000001000057824 */ /* 0x000fe200078e00ff */
[----:B------:R-:W-:-:S02]  /*15880*/  PRMT R25, R8, 0x7604, R9 ;  /* 0x0000760408197816 */ /* 0x000fc40000000009 */
[----:B------:R-:W-:Y:S01]  /*15890*/  SHF.R.U32.HI R8, RZ, 0x8, R30 ;  /* 0x00000008ff087819 */ /* 0x000fe2000001161e */
[----:B------:R-:W-:Y:S01]  /*158a0*/  IMAD.SHL.U32 R4, R4, 0x800, RZ ;  /* 0x0000080004047824 */ /* 0x000fe200078e00ff */
[----:B------:R-:W-:Y:S02]  /*158b0*/  LOP3.LUT R0, R224, 0x30, R5, 0xf8, !PT ;  /* 0x00000030e0007812 */ /* 0x000fe400078ef805 */
[----:B------:R-:W-:Y:S02]  /*158c0*/  LOP3.LUT R8, R8, 0xff, RZ, 0xc0, !PT ;  /* 0x000000ff08087812 */ /* 0x000fe400078ec0ff */
[----:B------:R-:W-:Y:S02]  /*158d0*/  LOP3.LUT R0, R0, R225, RZ, 0x3c, !PT ;  /* 0x000000e100007212 */ /* 0x000fe400078e3cff */
[----:B------:R-:W-:Y:S02]  /*158e0*/  LOP3.LUT R5, R4, 0xffffe000, RZ, 0xc0, !PT ;  /* 0xffffe00004057812 */ /* 0x000fe400078ec0ff */
[----:B------:R-:W-:-:S02]  /*158f0*/  PRMT R49, R8, 0x7604, R39 ;  /* 0x0000760408317816 */ /* 0x000fc40000000027 */
[----:B------:R-:W-:Y:S02]  /*15900*/  IADD3 R9, R0, R226, R5 ;  /* 0x000000e200097210 */ /* 0x000fe40007ffe005 */
[----:B------:R-:W-:Y:S01]  /*15910*/  SHF.R.U32.HI R0, RZ, 0x8, R29 ;  /* 0x00000008ff007819 */ /* 0x000fe2000001161d */
[----:B---3--:R-:W1:Y:S01]  /*15920*/  LDS.128 R4, [R60+0x1e200] ;  /* 0x01e200003c047984 */ /* 0x008e620000000c00 */
[----:B------:R-:W-:Y:S02]  /*15930*/  PRMT R25, R24, 0x7054, R25 ;  /* 0x0000705418197816 */ /* 0x000fe40000000019 */
[----:B------:R-:W-:Y:S02]  /*15940*/  LOP3.LUT R0, R0, 0xff, RZ, 0xc0, !PT ;  /* 0x000000ff00007812 */ /* 0x000fe400078ec0ff */
[----:B------:R-:W-:Y:S02]  /*15950*/  SHF.R.U32.HI R24, RZ, 0x10, R31 ;  /* 0x00000010ff187819 */ /* 0x000fe4000001161f */
[----:B------:R-:W-:Y:S01]  /*15960*/  PRMT R37, R0, 0x7604, R11 ;  /* 0x0000760400257816 */ /* 0x000fe2000000000b */
[----:B------:R-:W-:Y:S01]  /*15970*/  IMAD.IADD R0, R18, 0x1, R9 ;  /* 0x0000000112007824 */ /* 0x000fe200078e0209 */
[----:B------:R-:W-:-:S02]  /*15980*/  PRMT R49, R20, 0x7054, R49 ;  /* 0x0000705414317816 */ /* 0x000fc40000000031 */
[----:B------:R-:W-:Y:S02]  /*15990*/  PRMT R39, R14, 0x7054, R37 ;  /* 0x000070540e277816 */ /* 0x000fe40000000025 */
[----:B------:R-:W2:Y:S01]  /*159a0*/  LDS.128 R8, [R0+0x1e200] ;  /* 0x01e2000000087984 */ /* 0x000ea20000000c00 */
[----:B------:R-:W-:Y:S02]  /*159b0*/  LOP3.LUT R24, R24, 0xff, RZ, 0xc0, !PT ;  /* 0x000000ff18187812 */ /* 0x000fe400078ec0ff */
[----:B------:R-:W-:Y:S01]  /*159c0*/  LOP3.LUT R39, R39, 0xff000000, R29, 0xf8, !PT ;  /* 0xff00000027277812 */ /* 0x000fe200078ef81d */
[--C-:B------:R-:W-:Y:S01]  /*159d0*/  HADD2.F32 R29, -RZ, R28.reuse.H0_H0 ;  /* 0x2000001cff1d7230 */ /* 0x100fe20000004100 */
[----:B------:R-:W-:Y:S01]  /*159e0*/  LOP3.LUT R37, R21, 0xff000000, R42, 0xf8, !PT ;  /* 0xff00000015257812 */ /* 0x000fe200078ef82a */
[----:B------:R-:W-:Y:S01]  /*159f0*/  HADD2.F32 R28, -RZ, R28.H1_H1 ;  /* 0x3000001cff1c7230 */ /* 0x000fe20000004100 */
[----:B------:R-:W-:Y:S02]  /*15a00*/  LOP3.LUT R49, R49, 0xff000000, R30, 0xf8, !PT ;  /* 0xff00000031317812 */ /* 0x000fe400078ef81e */
[----:B------:R-:W-:-:S02]  /*15a10*/  PRMT R51, R24, 0x7054, R51 ;  /* 0x0000705418337816 */ /* 0x000fc40000000033 */
[-C--:B------:R-:W-:Y:S02]  /*15a20*/  F2FP.F16.E4M3.UNPACK_B R30, R39.reuse ;  /* 0x00000027ff1e723e */ /* 0x080fe400020006ff */
[----:B------:R-:W-:Y:S02]  /*15a30*/  LOP3.LUT R42, R25, 0xff000000, R43, 0xf8, !PT ;  /* 0xff000000192a7812 */ /* 0x000fe400078ef82b */
[----:B------:R-:W-:Y:S01]  /*15a40*/  LOP3.LUT R51, R51, 0xff000000, R31, 0xf8, !PT ;  /* 0xff00000033337812 */ /* 0x000fe200078ef81f */
[--C-:B------:R-:W-:Y:S01]  /*15a50*/  HADD2.F32 R31, -RZ, R30.reuse.H0_H0 ;  /* 0x2000001eff1f7230 */ /* 0x100fe20000004100 */
[----:B------:R-:W-:Y:S01]  /*15a60*/  F2FP.F16.E4M3.UNPACK_B R39, R39.H1 ;  /* 0x00000027ff27723e */ /* 0x000fe200030006ff */
[----:B------:R-:W-:Y:S01]  /*15a70*/  HADD2.F32 R30, -RZ, R30.H1_H1 ;  /* 0x3000001eff1e7230 */ /* 0x000fe20000004100 */
[----:B-1----:R-:W-:Y:S02]  /*15a80*/  F2FP.F16.E4M3.UNPACK_B R12, R5 ;  /* 0x00000005ff0c723e */ /* 0x002fe400020006ff */
[----:B------:R-:W-:-:S02]  /*15a90*/  F2FP.F16.E4M3.UNPACK_B R15, R7 ;  /* 0x00000007ff0f723e */ /* 0x000fc400020006ff */
[----:B------:R-:W-:Y:S02]  /*15aa0*/  F2FP.F16.E4M3.UNPACK_B R20, R7.H1 ;  /* 0x00000007ff14723e */ /* 0x000fe400030006ff */
[-C--:B------:R-:W-:Y:S02]  /*15ab0*/  F2FP.F16.E4M3.UNPACK_B R7, R6.reuse ;  /* 0x00000006ff07723e */ /* 0x080fe400020006ff */
[----:B------:R-:W-:Y:S01]  /*15ac0*/  F2FP.F16.E4M3.UNPACK_B R14, R6.H1 ;  /* 0x00000006ff0e723e */ /* 0x000fe200030006ff */
[--C-:B------:R-:W-:Y:S01]  /*15ad0*/  HADD2.F32 R6, -RZ, R12.reuse.H0_H0 ;  /* 0x2000000cff067230 */ /* 0x100fe20000004100 */
[----:B------:R-:W-:Y:S01]  /*15ae0*/  F2FP.F16.E4M3.UNPACK_B R13, R5.H1 ;  /* 0x00000005ff0d723e */ /* 0x000fe200030006ff */
[----:B------:R-:W-:Y:S01]  /*15af0*/  HADD2.F32 R12, -RZ, R12.H1_H1 ;  /* 0x3000000cff0c7230 */ /* 0x000fe20000004100 */
[----:B------:R-:W-:Y:S02]  /*15b00*/  F2FP.F16.E4M3.UNPACK_B R5, R4 ;  /* 0x00000004ff05723e */ /* 0x000fe400020006ff */
[----:B--2---:R-:W-:-:S02]  /*15b10*/  F2FP.F16.E4M3.UNPACK_B R21, R9 ;  /* 0x00000009ff15723e */ /* 0x004fc400020006ff */
[----:B------:R-:W-:Y:S02]  /*15b20*/  F2FP.F16.E4M3.UNPACK_B R24, R9.H1 ;  /* 0x00000009ff18723e */ /* 0x000fe400030006ff */
[-C--:B------:R-:W-:Y:S01]  /*15b30*/  F2FP.F16.E4M3.UNPACK_B R26, R11.reuse ;  /* 0x0000000bff1a723e */ /* 0x080fe200020006ff */
[--C-:B------:R-:W-:Y:S01]  /*15b40*/  HADD2.F32 R25, -RZ, R21.reuse.H0_H0 ;  /* 0x20000015ff197230 */ /* 0x100fe20000004100 */
[----:B------:R-:W-:Y:S01]  /*15b50*/  F2FP.F16.E4M3.UNPACK_B R27, R11.H1 ;  /* 0x0000000bff1b723e */ /* 0x000fe200030006ff */
[----:B------:R-:W-:Y:S01]  /*15b60*/  HADD2.F32 R21, -RZ, R21.H1_H1 ;  /* 0x30000015ff157230 */ /* 0x000fe20000004100 */
[-C--:B------:R-:W-:Y:S02]  /*15b70*/  F2FP.F16.E4M3.UNPACK_B R11, R10.reuse ;  /* 0x0000000aff0b723e */ /* 0x080fe400020006ff */
[C---:B------:R-:W-:Y:S01]  /*15b80*/  FMUL.FTZ R48, R25.reuse, R29 ;  /* 0x0000001d19307220 */ /* 0x040fe20000410000 */
[----:B------:R-:W-:Y:S01]  /*15b90*/  FMUL.FTZ R41, R25, R31 ;  /* 0x0000001f19297220 */ /* 0x000fe20000410000 */
[----:B------:R-:W-:Y:S01]  /*15ba0*/  F2FP.F16.E4M3.UNPACK_B R25, R10.H1 ;  /* 0x0000000aff19723e */ /* 0x000fe200030006ff */
[----:B------:R-:W-:-:S02]  /*15bb0*/  HADD2.F32 R10, -RZ, R24.H0_H0 ;  /* 0x20000018ff0a7230 */ /* 0x000fc40000004100 */
[C---:B------:R-:W-:Y:S01]  /*15bc0*/  FFMA.FTZ R48, R6.reuse, R31, R48 ;  /* 0x0000001f06307223 */ /* 0x040fe20000010030 */
[----:B------:R-:W-:Y:S01]  /*15bd0*/  FFMA.FTZ R41, R6, R29, -R41 ;  /* 0x0000001d06297223 */ /* 0x000fe20000010829 */
[----:B------:R-:W-:Y:S02]  /*15be0*/  HADD2.F32 R31, -RZ, R39.H0_H0 ;  /* 0x20000027ff1f7230 */ /* 0x000fe40000004100 */
[C---:B------:R-:W-:Y:S01]  /*15bf0*/  FMUL.FTZ R43, R21.reuse, R30 ;  /* 0x0000001e152b7220 */ /* 0x040fe20000410000 */
[----:B------:R-:W-:Y:S02]  /*15c00*/  HADD2.F32 R29, -RZ, R40.H0_H0 ;  /* 0x20000028ff1d7230 */ /* 0x000fe40000004100 */
[-C--:B------:R-:W-:Y:S01]  /*15c10*/  FMUL.FTZ R21, R21, R28.reuse ;  /* 0x0000001c15157220 */ /* 0x080fe20000410000 */
[----:B------:R-:W-:Y:S02]  /*15c20*/  HADD2.F32 R6, -RZ, R13.H0_H0 ;  /* 0x2000000dff067230 */ /* 0x000fe40000004100 */
[----:B------:R-:W-:Y:S01]  /*15c30*/  FMUL.FTZ R53, R10, R31 ;  /* 0x0000001f0a357220 */ /* 0x000fe20000410000 */
[----:B------:R-:W-:Y:S01]  /*15c40*/  FFMA.FTZ R52, R12, R28, -R43 ;  /* 0x0000001c0c347223 */ /* 0x000fe2000001082b */
[----:B------:R-:W-:Y:S01]  /*15c50*/  FMUL.FTZ R10, R10, R29 ;  /* 0x0000001d0a0a7220 */ /* 0x000fe20000410000 */
[----:B------:R-:W-:Y:S01]  /*15c60*/  FFMA.FTZ R43, R12, R30, R21 ;  /* 0x0000001e0c2b7223 */ /* 0x000fe20000010015 */
[----:B------:R-:W-:Y:S01]  /*15c70*/  F2FP.F16.E4M3.UNPACK_B R28, R51 ;  /* 0x00000033ff1c723e */ /* 0x000fe200020006ff */
[C---:B------:R-:W-:Y:S01]  /*15c80*/  FFMA.FTZ R53, R6.reuse, R29, -R53 ;  /* 0x0000001d06357223 */ /* 0x040fe20000010835 */
[-C--:B------:R-:W-:Y:S01]  /*15c90*/  F2FP.F16.E4M3.UNPACK_B R12, R42.reuse ;  /* 0x0000002aff0c723e */ /* 0x080fe200020006ff */
        /* <DEDUP_REMOVED lines=18> */
[C---:B------:R-:W-:Y:S01]  /*15dc0*/  FFMA.FTZ R54, R13.reuse, R40, -R54 ;  /* 0x000000280d367223 */ /* 0x040fe20000010836 */
[----:B------:R-:W-:Y:S02]  /*15dd0*/  HADD2.F32 R28, -RZ, R28.H1_H1 ;  /* 0x3000001cff1c7230 */ /* 0x000fe40000004100 */
[C---:B------:R-:W-:Y:S01]  /*15de0*/  FFMA.FTZ R40, R6.reuse, R21, -R31 ;  /* 0x0000001506287223 */ /* 0x040fe2000001081f */
[----:B------:R-:W-:Y:S02]  /*15df0*/  HADD2.F32 R26, -RZ, R26.H1_H1 ;  /* 0x3000001aff1a7230 */ /* 0x000fe40000004100 */
[----:B------:R-:W-:Y:S01]  /*15e00*/  FFMA.FTZ R55, R6, R29, R10 ;  /* 0x0000001d06377223 */ /* 0x000fe2000001000a */
[----:B------:R-:W-:Y:S01]  /*15e10*/  FFMA.FTZ R39, R13, R39, R24 ;  /* 0x000000270d277223 */ /* 0x000fe20000010018 */
[----:B------:R-:W-:Y:S01]  /*15e20*/  HADD2.F32 R15, -RZ, R15.H1_H1 ;  /* 0x3000000fff0f7230 */ /* 0x000fe20000004100 */
[----:B------:R-:W-:Y:S01]  /*15e30*/  F2FP.F16.E4M3.UNPACK_B R4, R4.H1 ;  /* 0x00000004ff04723e */ /* 0x000fe200030006ff */
[----:B------:R-:W-:-:S02]  /*15e40*/  HADD2.F32 R21, -RZ, R51.H0_H0 ;  /* 0x20000033ff157230 */ /* 0x000fc40000004100 */
[C---:B------:R-:W-:Y:S01]  /*15e50*/  FMUL.FTZ R24, R26.reuse, R28 ;  /* 0x0000001c1a187220 */ /* 0x040fe20000410000 */
[----:B------:R-:W-:Y:S02]  /*15e60*/  HADD2.F32 R10, -RZ, R27.H0_H0 ;  /* 0x2000001bff0a7230 */ /* 0x000fe40000004100 */
[-C--:B------:R-:W-:Y:S01]  /*15e70*/  FMUL.FTZ R29, R26, R12.reuse ;  /* 0x0000000c1a1d7220 */ /* 0x080fe20000410000 */
[----:B------:R-:W-:Y:S02]  /*15e80*/  HADD2.F32 R13, -RZ, R42.H0_H0 ;  /* 0x2000002aff0d7230 */ /* 0x000fe40000004100 */
[C---:B0-----:R-:W-:Y:S01]  /*15e90*/  FFMA.FTZ R57, R15.reuse, R12, -R24 ;  /* 0x0000000c0f397223 */ /* 0x041fe20000010818 */
[----:B------:R-:W-:Y:S02]  /*15ea0*/  HADD2.F32 R6, -RZ, R20.H0_H0 ;  /* 0x20000014ff067230 */ /* 0x000fe40000004100 */
[C---:B------:R-:W-:Y:S01]  /*15eb0*/  FMUL.FTZ R31, R10.reuse, R21 ;  /* 0x000000150a1f7220 */ /* 0x040fe20000410000 */
[----:B------:R-:W-:Y:S01]  /*15ec0*/  FFMA.FTZ R56, R15, R28, R29 ;  /* 0x0000001c0f387223 */ /* 0x000fe2000001001d */
[----:B------:R-:W-:Y:S01]  /*15ed0*/  FMUL.FTZ R10, R10, R13 ;  /* 0x0000000d0a0a7220 */ /* 0x000fe20000410000 */
[----:B------:R-:W-:Y:S01]  /*15ee0*/  F2FP.F16.E4M3.UNPACK_B R15, R38.H1 ;  /* 0x00000026ff0f723e */ /* 0x000fe200030006ff */
[----:B------:R-:W-:Y:S01]  /*15ef0*/  HADD2.F32 R42, -RZ, R42.H1_H1 ;  /* 0x3000002aff2a7230 */ /* 0x000fe20000004100 */
[----:B------:R-:W-:Y:S01]  /*15f00*/  F2FP.F16.E4M3.UNPACK_B R12, R36.H1 ;  /* 0x00000024ff0c723e */ /* 0x000fe200030006ff */
        /* <DEDUP_REMOVED lines=34> */
[----:B------:R-:W-:Y:S01]  /*16130*/  FMUL.FTZ R27, R6, R13 ;  /* 0x0000000d061b7220 */ /* 0x000fe20000410000 */
[--C-:B------:R-:W-:Y:S01]  /*16140*/  HADD2.F32 R4, -RZ, R5.reuse.H0_H0 ;  /* 0x20000005ff047230 */ /* 0x100fe20000004100 */
[----:B------:R-:W-:Y:S01]  /*16150*/  F2FP.F16.E4M3.UNPACK_B R49, R49 ;  /* 0x00000031ff31723e */ /* 0x000fe200020006ff */
[----:B------:R-:W-:Y:S02]  /*16160*/  HADD2.F32 R36, -RZ, R36.H1_H1 ;  /* 0x30000024ff247230 */ /* 0x000fe40000004100 */
[C---:B------:R-:W-:Y:S01]  /*16170*/  FMUL.FTZ R6, R9.reuse, R38 ;  /* 0x0000002609067220 */ /* 0x040fe20000410000 */
[----:B------:R-:W-:Y:S02]  /*16180*/  HADD2.F32 R5, -RZ, R5.H1_H1 ;  /* 0x30000005ff057230 */ /* 0x000fe40000004100 */
[C---:B------:R-:W-:Y:S01]  /*16190*/  FFMA.FTZ R21, R4.reuse, R13, -R21 ;  /* 0x0000000d04157223 */ /* 0x040fe20000010815 */
[----:B------:R-:W-:Y:S01]  /*161a0*/  FFMA.FTZ R27, R4, R15, R27 ;  /* 0x0000000f041b7223 */ /* 0x000fe2000001001b */
[-C--:B------:R-:W-:Y:S01]  /*161b0*/  F2FP.F16.E4M3.UNPACK_B R4, R37.reuse.H1 ;  /* 0x00000025ff04723e */ /* 0x080fe200030006ff */
[-C--:B------:R-:W-:Y:S01]  /*161c0*/  FMUL.FTZ R13, R9, R36.reuse ;  /* 0x00000024090d7220 */ /* 0x080fe20000410000 */
[----:B------:R-:W-:Y:S01]  /*161d0*/  FFMA.FTZ R36, R5, R36, -R6 ;  /* 0x0000002405247223 */ /* 0x000fe20000010806 */
[----:B------:R-:W-:Y:S01]  /*161e0*/  HADD2.F32 R9, -RZ, R10.H0_H0 ;  /* 0x2000000aff097230 */ /* 0x000fe20000004100 */
[----:B------:R-:W-:Y:S01]  /*161f0*/  F2FP.F16.E4M3.UNPACK_B R37, R37 ;  /* 0x00000025ff25723e */ /* 0x000fe200020006ff */
[----:B------:R-:W-:-:S02]  /*16200*/  HADD2.F32 R6, -RZ, R25.H0_H0 ;  /* 0x20000019ff067230 */ /* 0x000fc40000004100 */
[----:B------:R-:W-:Y:S01]  /*16210*/  FFMA.FTZ R38, R5, R38, R13 ;  /* 0x0000002605267223 */ /* 0x000fe2000001000d */
[--C-:B------:R-:W-:Y:S02]  /*16220*/  HADD2.F32 R5, -RZ, R4.reuse.H0_H0 ;  /* 0x20000004ff057230 */ /* 0x100fe40000004100 */
[----:B------:R-:W-:Y:S02]  /*16230*/  HADD2.F32 R8, -RZ, R4.H1_H1 ;  /* 0x30000004ff087230 */ /* 0x000fe40000004100 */
[C---:B------:R-:W-:Y:S01]  /*16240*/  FMUL.FTZ R13, R6.reuse, R9 ;  /* 0x00000009060d7220 */ /* 0x040fe20000410000 */
[----:B------:R-:W-:Y:S02]  /*16250*/  HADD2.F32 R4, -RZ, R14.H0_H0 ;  /* 0x2000000eff047230 */ /* 0x000fe40000004100 */
[----:B------:R-:W-:Y:S01]  /*16260*/  FMUL.FTZ R15, R6, R5 ;  /* 0x00000005060f7220 */ /* 0x000fe20000410000 */
[----:B------:R-:W-:Y:S02]  /*16270*/  HADD2.F32 R10, -RZ, R10.H1_H1 ;  /* 0x3000000aff0a7230 */ /* 0x000fe40000004100 */
[----:B------:R-:W-:-:S02]  /*16280*/  HADD2.F32 R25, -RZ, R25.H1_H1 ;  /* 0x30000019ff197230 */ /* 0x000fc40000004100 */
[C---:B------:R-:W-:Y:S01]  /*16290*/  FFMA.FTZ R26, R4.reuse, R5, -R13 ;  /* 0x00000005041a7223 */ /* 0x040fe2000001080d */
[----:B------:R-:W-:Y:S02]  /*162a0*/  HADD2.F32 R14, -RZ, R14.H1_H1 ;  /* 0x3000000eff0e7230 */ /* 0x000fe40000004100 */
[----:B------:R-:W-:Y:S02]  /*162b0*/  HADD2.F32 R6, -RZ, R37.H0_H0 ;  /* 0x20000025ff067230 */ /* 0x000fe40000004100 */
[C---:B------:R-:W-:Y:S01]  /*162c0*/  FMUL.FTZ R5, R25.reuse, R10 ;  /* 0x0000000a19057220 */ /* 0x040fe20000410000 */
[-C--:B------:R-:W-:Y:S01]  /*162d0*/  FMUL.FTZ R13, R25, R8.reuse ;  /* 0x00000008190d7220 */ /* 0x080fe20000410000 */
[----:B------:R-:W-:Y:S01]  /*162e0*/  FFMA.FTZ R25, R4, R9, R15 ;  /* 0x0000000904197223 */ /* 0x000fe2000001000f */
[----:B------:R-:W-:Y:S02]  /*162f0*/  HADD2.F32 R9, -RZ, R49.H0_H0 ;  /* 0x20000031ff097230 */ /* 0x000fe40000004100 */
[C---:B------:R-:W-:Y:S01]  /*16300*/  FFMA.FTZ R51, R14.reuse, R8, -R5 ;  /* 0x000000080e337223 */ /* 0x040fe20000010805 */
[----:B------:R-:W-:Y:S01]  /*16310*/  FFMA.FTZ R28, R14, R10, R13 ;  /* 0x0000000a0e1c7223 */ /* 0x000fe2000001000d */
[----:B------:R-:W-:-:S02]  /*16320*/  HADD2.F32 R5, -RZ, R11.H0_H0 ;  /* 0x2000000bff057230 */ /* 0x000fc40000004100 */
[----:B------:R-:W-:Y:S01]  /*16330*/  HADD2.F32 R10, -RZ, R49.H1_H1 ;  /* 0x30000031ff0a7230 */ /* 0x000fe20000004100 */
[----:B------:R-:W-:Y:S01]  /*16340*/  F2FP.SATFINITE.E4M3.F32.PACK_AB_MERGE_C R26, R51, R26, RZ ;  /* 0x0000001a331a723e */ /* 0x000fe200048070ff */
[----:B------:R-:W-:Y:S02]  /*16350*/  HADD2.F32 R11, -RZ, R11.H1_H1 ;  /* 0x3000000bff0b7230 */ /* 0x000fe40000004100 */
[C---:B------:R-:W-:Y:S01]  /*16360*/  FMUL.FTZ R13, R5.reuse, R9 ;  /* 0x00000009050d7220 */ /* 0x040fe20000410000 */
[----:B------:R-:W-:Y:S02]  /*16370*/  HADD2.F32 R8, -RZ, R37.H1_H1 ;  /* 0x30000025ff087230 */ /* 0x000fe40000004100 */
[----:B------:R-:W-:Y:S01]  /*16380*/  FMUL.FTZ R12, R5, R6 ;  /* 0x00000006050c7220 */ /* 0x000fe20000410000 */
[--C-:B------:R-:W-:Y:S02]  /*16390*/  HADD2.F32 R4, -RZ, R7.reuse.H0_H0 ;  /* 0x20000007ff047230 */ /* 0x100fe40000004100 */
[----:B------:R-:W-:Y:S01]  /*163a0*/  FMUL.FTZ R14, R11, R10 ;  /* 0x0000000a0b0e7220 */ /* 0x000fe20000410000 */
[----:B------:R-:W-:-:S02]  /*163b0*/  HADD2.F32 R7, -RZ, R7.H1_H1 ;  /* 0x30000007ff077230 */ /* 0x000fc40000004100 */
[----:B------:R-:W-:Y:S01]  /*163c0*/  FMUL.FTZ R11, R11, R8 ;  /* 0x000000080b0b7220 */ /* 0x000fe20000410000 */
[----:B------:R-:W-:Y:S01]  /*163d0*/  F2FP.SATFINITE.E4M3.F32.PACK_AB_MERGE_C R5, R54, R53, RZ ;  /* 0x000000353605723e */ /* 0x000fe200048070ff */
        /* <DEDUP_REMOVED lines=14> */
[----:B------:R-:W-:Y:S02]  /*164c0*/  F2FP.SATFINITE.E4M3.F32.PACK_AB_MERGE_C R9, R43, R48, R9 ;  /* 0x000000302b09723e */ /* 0x000fe40004807009 */
[----:B------:R-:W-:Y:S01]  /*164d0*/  F2FP.SATFINITE.E4M3.F32.PACK_AB_MERGE_C R11, R56, R55, R11 ;  /* 0x00000037380b723e */ /* 0x000fe2000480700b */
[----:B------:R2:W-:Y:S01]  /*164e0*/  STS.128 [R60+0x1e200], R4 ;  /* 0x01e200043c007388 */ /* 0x0005e20000000c00 */
[----:B------:R-:W-:Y:S02]  /*164f0*/  F2FP.SATFINITE.E4M3.F32.PACK_AB_MERGE_C R8, R38, R27, R8 ;  /* 0x0000001b2608723e */ /* 0x000fe40004807008 */
[----:B------:R-:W-:-:S05]  /*16500*/  F2FP.SATFINITE.E4M3.F32.PACK_AB_MERGE_C R10, R15, R12, R10 ;  /* 0x0000000c0f0a723e */ /* 0x000fca000480700a */
[----:B------:R2:W-:Y:S02]  /*16510*/  STS.128 [R0+0x1e200], R8 ;  /* 0x01e2000800007388 */ /* 0x0005e40000000c00 */
.L_x_3335:
[----:B------:R-:W-:Y:S05]  /*16520*/  BSYNC B1 ;  /* 0x0000000000017941 */ /* 0x000fea0003800000 */
.L_x_3334:
[----:B------:R-:W-:Y:S05]  /*16530*/  @P2 BRA `(.L_x_3313) ;  /* 0x0000000c00e02947 */ /* 0x000fea0003800000 */
[----:B-12---:R-:W2:Y:S04]  /*16540*/  LDL R0, [R1+0x38] ;  /* 0x0000380001007983 */ /* 0x006ea80000100800 */
[----:B------:R-:W3:Y:S01]  /*16550*/  LDL R49, [R1+0x28] ;  /* 0x0000280001317983 */ /* 0x000ee20000100800 */
[----:B-----5:R-:W-:Y:S02]  /*16560*/  SHF.R.U32.HI R4, RZ, 0x8, R44 ;  /* 0x00000008ff047819 */ /* 0x020fe4000001162c */
[----:B------:R-:W-:Y:S02]  /*16570*/  SHF.R.U32.HI R8, RZ, 0x8, R46 ;  /* 0x00000008ff087819 */ /* 0x000fe4000001162e */
[----:B------:R-:W-:Y:S02]  /*16580*/  LOP3.LUT R5, R4, 0xff, RZ, 0xc0, !PT ;  /* 0x000000ff04057812 */ /* 0x000fe400078ec0ff */
[----:B------:R-:W-:-:S02]  /*16590*/  LOP3.LUT R4, R46, 0xff, RZ, 0xc0, !PT ;  /* 0x000000ff2e047812 */ /* 0x000fc400078ec0ff */
[----:B------:R-:W-:Y:S02]  /*165a0*/  LOP3.LUT R9, R8, 0xff, RZ, 0xc0, !PT ;  /* 0x000000ff08097812 */ /* 0x000fe400078ec0ff */
[----:B------:R-:W-:Y:S02]  /*165b0*/  SHF.R.U32.HI R7, RZ, 0x8, R45 ;  /* 0x00000008ff077819 */ /* 0x000fe4000001162d */
[----:B------:R-:W-:Y:S02]  /*165c0*/  PRMT R15, R9, 0x7604, R4 ;  /* 0x00007604090f7816 */ /* 0x000fe40000000004 */
[----:B------:R-:W-:Y:S02]  /*165d0*/  LOP3.LUT R6, R45, 0xff, RZ, 0xc0, !PT ;  /* 0x000000ff2d067812 */ /* 0x000fe400078ec0ff */
[----:B------:R-:W-:Y:S02]  /*165e0*/  LOP3.LUT R7, R7, 0xff, RZ, 0xc0, !PT ;  /* 0x000000ff07077812 */ /* 0x000fe400078ec0ff */
[----:B------:R-:W-:-:S02]  /*165f0*/  SHF.R.U32.HI R8, RZ, 0x8, R32 ;  /* 0x00000008ff087819 */ /* 0x000fc40000011620 */
[----:B------:R-:W-:Y:S02]  /*16600*/  PRMT R12, R7, 0x7604, R6 ;  /* 0x00007604070c7816 */ /* 0x000fe40000000006 */
[----:B------:R-:W-:Y:S02]  /*16610*/  LOP3.LUT R7, R32, 0xff, RZ, 0xc0, !PT ;  /* 0x000000ff20077812 */ /* 0x000fe400078ec0ff */
[----:B------:R-:W-:Y:S02]  /*16620*/  LOP3.LUT R8, R8, 0xff, RZ, 0xc0, !PT ;  /* 0x000000ff08087812 */ /* 0x000fe400078ec0ff */
[----:B------:R-:W-:Y:S02]  /*16630*/  SHF.R.U32.HI R6, RZ, 0x8, R47 ;  /* 0x00000008ff067819 */ /* 0x000fe4000001162f */
[----:B------:R-:W-:Y:S02]  /*16640*/  PRMT R25, R8, 0x7604, R7 ;  /* 0x0000760408197816 */ /* 0x000fe40000000007 */
[----:B------:R-:W-:-:S02]  /*16650*/  SHF.R.U32.HI R8, RZ, 0x8, R33 ;  /* 0x00000008ff087819 */ /* 0x000fc40000011621 */
[----:B------:R-:W-:Y:S02]  /*16660*/  LOP3.LUT R6, R6, 0xff, RZ, 0xc0, !PT ;  /* 0x000000ff06067812 */ /* 0x000fe400078ec0ff */
[----:B------:R-:W-:Y:S02]  /*16670*/  SHF.R.U32.HI R27, RZ, 0x8, R35 ;  /* 0x00000008ff1b7819 */ /* 0x000fe40000011623 */
[----:B------:R-:W-:Y:S02]  /*16680*/  LOP3.LUT R20, R33, 0xff, RZ, 0xc0, !PT ;  /* 0x000000ff21147812 */ /* 0x000fe400078ec0ff */
[----:B------:R-:W-:Y:S02]  /*16690*/  LOP3.LUT R26, R35, 0xff, RZ, 0xc0, !PT ;  /* 0x000000ff231a7812 */ /* 0x000fe400078ec0ff */
[----:B------:R-:W-:Y:S02]  /*166a0*/  LOP3.LUT R27, R27, 0xff, RZ, 0xc0, !PT ;  /* 0x000000ff1b1b7812 */ /* 0x000fe400078ec0ff */
[----:B------:R-:W-:-:S02]  /*166b0*/  SHF.R.U32.HI R24, RZ, 0x8, R34 ;  /* 0x00000008ff187819 */ /* 0x000fc40000011622 */
[----:B------:R-:W-:Y:S02]  /*166c0*/  PRMT R26, R27, 0x7604, R26 ;  /* 0x000076041b1a7816 */ /* 0x000fe4000000001a */
[----:B------:R-:W-:Y:S02]  /*166d0*/  SHF.R.U32.HI R27, RZ, 0x10, R33 ;  /* 0x00000010ff1b7819 */ /* 0x000fe40000011621 */
[----:B------:R-:W-:Y:S02]  /*166e0*/  LOP3.LUT R21, R34, 0xff, RZ, 0xc0, !PT ;  /* 0x000000ff22157812 */ /* 0x000fe400078ec0ff */
[----:B------:R-:W-:Y:S01]  /*166f0*/  LOP3.LUT R24, R24, 0xff, RZ, 0xc0, !PT ;  /* 0x000000ff18187812 */ /* 0x000fe200078ec0ff */
[----:B------:R-:W-:Y:S01]  /*16700*/  IMAD.U32 R27, R27, 0x10000, RZ ;  /* 0x000100001b1b7824 */ /* 0x000fe200078e00ff */
[----:B------:R-:W-:Y:S02]  /*16710*/  SHF.R.U32.HI R37, RZ, 0x10, R35 ;  /* 0x00000010ff257819 */ /* 0x000fe40000011623 */
[----:B------:R-:W-:-:S02]  /*16720*/  PRMT R31, R24, 0x7604, R21 ;  /* 0x00007604181f7816 */ /* 0x000fc40000000015 */
[----:B------:R-:W-:Y:S01]  /*16730*/  SHF.R.U32.HI R21, RZ, 0x10, R47 ;  /* 0x00000010ff157819 */ /* 0x000fe2000001162f */
[----:B------:R-:W-:Y:S01]  /*16740*/  IMAD.U32 R37, R37, 0x10000, RZ ;  /* 0x0001000025257824 */ /* 0x000fe200078e00ff */
[----:B------:R-:W-:Y:S02]  /*16750*/  LOP3.LUT R31, R31, 0xff0000, R34, 0xf8, !PT ;  /* 0x00ff00001f1f7812 */ /* 0x000fe400078ef822 */
[----:B------:R-:W-:Y:S01]  /*16760*/  LOP3.LUT R15, R15, 0xff0000, R46, 0xf8, !PT ;  /* 0x00ff00000f0f7812 */ /* 0x000fe200078ef82e */
[----:B------:R-:W-:Y:S01]  /*16770*/  IMAD.U32 R21, R21, 0x10000, RZ ;  /* 0x0001000015157824 */ /* 0x000fe200078e00ff */
[----:B------:R-:W-:Y:S02]  /*16780*/  LOP3.LUT R34, R31, 0xff000000, R34, 0xf8, !PT ;  /* 0xff0000001f227812 */ /* 0x000fe400078ef822 */
[----:B------:R-:W-:Y:S02]  /*16790*/  LOP3.LUT R37, R26, 0xff0000, R37, 0xf8, !PT ;  /* 0x00ff00001a257812 */ /* 0x000fe400078ef825 */
[----:B------:R-:W-:-:S02]  /*167a0*/  LOP3.LUT R30, R15, 0xff000000, R46, 0xf8, !PT ;  /* 0xff0000000f1e7812 */ /* 0x000fc400078ef82e */
[----:B------:R-:W-:Y:S02]  /*167b0*/  LOP3.LUT R36, R37, 0xff000000, R35, 0xf8, !PT ;  /* 0xff00000025247812 */ /* 0x000fe400078ef823 */
[----:B------:R-:W-:-:S04]  /*167c0*/  LOP3.LUT R25, R25, 0xff0000, R32, 0xf8, !PT ;  /* 0x00ff000019197812 */ /* 0x000fc800078ef820 */
[----:B------:R-:W-:Y:S02]  /*167d0*/  LOP3.LUT R32, R25, 0xff000000, R32, 0xf8, !PT ;  /* 0xff00000019207812 */ /* 0x000fe400078ef820 */
[----:B--2---:R-:W-:Y:S02]  /*167e0*/  LEA.HI R3, R3, R0, RZ, 0x1c ;  /* 0x0000000003037211 */ /* 0x004fe400078fe0ff */
[----:B------:R-:W-:-:S04]  /*167f0*/  LOP3.LUT R0, R44, 0xff, RZ, 0xc0, !PT ;  /* 0x000000ff2c007812 */ /* 0x000fc800078ec0ff */
[----:B------:R-:W-:Y:S02]  /*16800*/  PRMT R13, R5, 0x7604, R0 ;  /* 0x00007604050d7816 */ /* 0x000fe40000000000 */
[----:B------:R-:W-:Y:S02]  /*16810*/  SHF.R.S32.HI R0, RZ, 0x1f, R3 ;  /* 0x0000001fff007819 */ /* 0x000fe40000011403 */
[----:B------:R-:W-:Y:S02]  /*16820*/  LOP3.LUT R5, R47, 0xff, RZ, 0xc0, !PT ;  /* 0x000000ff2f057812 */ /* 0x000fe400078ec0ff */
[----:B------:R-:W-:Y:S01]  /*16830*/  LEA.HI R4, R0, R3, RZ, 0x2 ;  /* 0x0000000300047211 */ /* 0x000fe200078f10ff */
[----:B------:R-:W-:Y:S01]  /*16840*/  IMAD.SHL.U32 R3, R3, 0x10, RZ ;  /* 0x0000001003037824 */ /* 0x000fe200078e00ff */
[----:B------:R-:W-:Y:S02]  /*16850*/  PRMT R14, R6, 0x7604, R5 ;  /* 0x00007604060e7816 */ /* 0x000fe40000000005 */
[----:B------:R-:W-:-:S02]  /*16860*/  SHF.L.U32 R4, R4, 0xb, RZ ;  /* 0x0000000b04047819 */ /* 0x000fc400000006ff */
[----:B------:R-:W-:Y:S02]  /*16870*/  LOP3.LUT R0, R224, 0x30, R3, 0xf8, !PT ;  /* 0x00000030e0007812 */ /* 0x000fe400078ef803 */
[----:B------:R-:W-:Y:S02]  /*16880*/  LOP3.LUT R3, R4, 0xffffe000, RZ, 0xc0, !PT ;  /* 0xffffe00004037812 */ /* 0x000fe400078ec0ff */
[----:B------:R-:W-:Y:S01]  /*16890*/  LOP3.LUT R0, R0, R225, RZ, 0x3c, !PT ;  /* 0x000000e100007212 */ /* 0x000fe200078e3cff */
[----:B---3--:R-:W1:Y:S01]  /*168a0*/  LDS.128 R4, [R49+0x1e200] ;  /* 0x01e2000031047984 */ /* 0x008e620000000c00 */
[----:B------:R-:W-:Y:S02]  /*168b0*/  LOP3.LUT R13, R13, 0xff0000, R44, 0xf8, !PT ;  /* 0x00ff00000d0d7812 */ /* 0x000fe400078ef82c */
[----:B------:R-:W-:Y:S02]  /*168c0*/  IADD3 R3, R0, R226, R3 ;  /* 0x000000e200037210 */ /* 0x000fe40007ffe003 */
[----:B------:R-:W-:-:S03]  /*168d0*/  LOP3.LUT R21, R14, 0xff0000, R21, 0xf8, !PT ;  /* 0x00ff00000e157812 */ /* 0x000fc600078ef815 */
[----:B------:R-:W-:Y:S01]  /*168e0*/  IMAD.IADD R0, R18, 0x1, R3 ;  /* 0x0000000112007824 */ /* 0x000fe200078e0203 */
[----:B------:R-:W-:Y:S02]  /*168f0*/  LOP3.LUT R3, R8, 0xff, RZ, 0xc0, !PT ;  /* 0x000000ff08037812 */ /* 0x000fe400078ec0ff */
[----:B------:R-:W-:Y:S02]  /*16900*/  LOP3.LUT R46, R21, 0xff000000, R47, 0xf8, !PT ;  /* 0xff000000152e7812 */ /* 0x000fe400078ef82f */
[----:B------:R-:W2:Y:S01]  /*16910*/  LDS.128 R8, [R0+0x1e200] ;  /* 0x01e2000000087984 */ /* 0x000ea20000000c00 */
[----:B------:R-:W-:Y:S02]  /*16920*/  PRMT R20, R3, 0x7604, R20 ;  /* 0x0000760403147816 */ /* 0x000fe40000000014 */
[----:B------:R-:W-:Y:S02]  /*16930*/  SHF.R.U32.HI R3, RZ, 0x10, R45 ;  /* 0x00000010ff037819 */ /* 0x000fe4000001162d */
[----:B------:R-:W-:-:S02]  /*16940*/  LOP3.LUT R29, R20, 0xff0000, R27, 0xf8, !PT ;  /* 0x00ff0000141d7812 */ /* 0x000fc400078ef81b */
[----:B------:R-:W-:Y:S01]  /*16950*/  LOP3.LUT R27, R13, 0xff000000, R44, 0xf8, !PT ;  /* 0xff0000000d1b7812 */ /* 0x000fe200078ef82c */
[----:B------:R-:W-:Y:S01]  /*16960*/  IMAD.U32 R3, R3, 0x10000, RZ ;  /* 0x0001000003037824 */ /* 0x000fe200078e00ff */
[----:B------:R-:W-:-:S04]  /*16970*/  LOP3.LUT R33, R29, 0xff000000, R33, 0xf8, !PT ;  /* 0xff0000001d217812 */ /* 0x000fc800078ef821 */
[----:B------:R-:W-:Y:S02]  /*16980*/  LOP3.LUT R3, R12, 0xff0000, R3, 0xf8, !PT ;  /* 0x00ff00000c037812 */ /* 0x000fe400078ef803 */
[-C--:B------:R-:W-:Y:S02]  /*16990*/  F2FP.F16.E4M3.UNPACK_B R31, R33.reuse ;  /* 0x00000021ff1f723e */ /* 0x080fe400020006ff */
[----:B------:R-:W-:Y:S02]  /*169a0*/  LOP3.LUT R44, R3, 0xff000000, R45, 0xf8, !PT ;  /* 0xff000000032c7812 */ /* 0x000fe400078ef82d */
[----:B------:R-:W-:Y:S01]  /*169b0*/  F2FP.F16.E4M3.UNPACK_B R33, R33.H1 ;  /* 0x00000021ff21723e */ /* 0x000fe200030006ff */
[----:B------:R-:W-:Y:S01]  /*169c0*/  HADD2.F32 R35, -RZ, R31.H0_H0 ;  /* 0x2000001fff237230 */ /* 0x000fe20000004100 */
[-C--:B------:R-:W-:Y:S02]  /*169d0*/  F2FP.F16.E4M3.UNPACK_B R28, R44.reuse ;  /* 0x0000002cff1c723e */ /* 0x080fe400020006ff */
[----:B------:R-:W-:-:S03]  /*169e0*/  F2FP.F16.E4M3.UNPACK_B R44, R44.H1 ;  /* 0x0000002cff2c723e */ /* 0x000fc600030006ff */
[----:B------:R-:W-:Y:S01]  /*169f0*/  HADD2.F32 R29, -RZ, R28.H0_H0 ;  /* 0x2000001cff1d7230 */ /* 0x000fe20000004100 */
[----:B-1----:R-:W-:Y:S02]  /*16a00*/  F2FP.F16.E4M3.UNPACK_B R12, R5 ;  /* 0x00000005ff0c723e */ /* 0x002fe400020006ff */
[-C--:B------:R-:W-:Y:S02]  /*16a10*/  F2FP.F16.E4M3.UNPACK_B R14, R7.reuse ;  /* 0x00000007ff0e723e */ /* 0x080fe400020006ff */
[----:B------:R-:W-:Y:S02]  /*16a20*/  F2FP.F16.E4M3.UNPACK_B R15, R7.H1 ;  /* 0x00000007ff0f723e */ /* 0x000fe400030006ff */
[-C--:B------:R-:W-:Y:S02]  /*16a30*/  F2FP.F16.E4M3.UNPACK_B R7, R6.reuse ;  /* 0x00000006ff07723e */ /* 0x080fe400020006ff */
[----:B------:R-:W-:Y:S01]  /*16a40*/  F2FP.F16.E4M3.UNPACK_B R13, R6.H1 ;  /* 0x00000006ff0d723e */ /* 0x000fe200030006ff */
[--C-:B------:R-:W-:Y:S01]  /*16a50*/  HADD2.F32 R6, -RZ, R12.reuse.H0_H0 ;  /* 0x2000000cff067230 */ /* 0x100fe20000004100 */
[----:B------:R-:W-:Y:S01]  /*16a60*/  F2FP.F16.E4M3.UNPACK_B R5, R5.H1 ;  /* 0x00000005ff05723e */ /* 0x000fe200030006ff */
[----:B------:R-:W-:Y:S01]  /*16a70*/  HADD2.F32 R12, -RZ, R12.H1_H1 ;  /* 0x3000000cff0c7230 */ /* 0x000fe20000004100 */
[----:B------:R-:W-:-:S02]  /*16a80*/  F2FP.F16.E4M3.UNPACK_B R3, R4 ;  /* 0x00000004ff03723e */ /* 0x000fc400020006ff */
[-C--:B--2---:R-:W-:Y:S02]  /*16a90*/  F2FP.F16.E4M3.UNPACK_B R20, R9.reuse ;  /* 0x00000009ff14723e */ /* 0x084fe400020006ff */
        /* <DEDUP_REMOVED lines=12> */
[----:B------:R-:W-:Y:S01]  /*16b60*/  HADD2.F32 R35, -RZ, R31.H1_H1 ;  /* 0x3000001fff237230 */ /* 0x000fe20000004100 */
[----:B------:R-:W-:Y:S01]  /*16b70*/  F2FP.F16.E4M3.UNPACK_B R9, R8 ;  /* 0x00000008ff09723e */ /* 0x000fe200020006ff */
[----:B------:R-:W-:Y:S01]  /*16b80*/  HADD2.F32 R29, -RZ, R28.H1_H1 ;  /* 0x3000001cff1d7230 */ /* 0x000fe20000004100 */
[----:B------:R-:W-:Y:S01]  /*16b90*/  F2FP.F16.E4M3.UNPACK_B R28, R36 ;  /* 0x00000024ff1c723e */ /* 0x000fe200020006ff */
[----:B------:R-:W-:Y:S02]  /*16ba0*/  HADD2.F32 R37, -RZ, R33.H0_H0 ;  /* 0x20000021ff257230 */ /* 0x000fe40000004100 */
[C---:B------:R-:W-:Y:S01]  /*16bb0*/  FMUL.FTZ R39, R20.reuse, R35 ;  /* 0x0000002314277220 */ /* 0x040fe20000410000 */
[----:B------:R-:W-:Y:S02]  /*16bc0*/  HADD2.F32 R31, -RZ, R44.H0_H0 ;  /* 0x2000002cff1f7230 */ /* 0x000fe40000004100 */
[----:B------:R-:W-:Y:S01]  /*16bd0*/  FMUL.FTZ R20, R20, R29 ;  /* 0x0000001d14147220 */ /* 0x000fe20000410000 */
[----:B------:R-:W-:-:S02]  /*16be0*/  HADD2.F32 R6, -RZ, R5.H0_H0 ;  /* 0x20000005ff067230 */ /* 0x000fc40000004100 */
[----:B------:R-:W-:Y:S01]  /*16bf0*/  FMUL.FTZ R41, R10, R37 ;  /* 0x000000250a297220 */ /* 0x000fe20000410000 */
[----:B------:R-:W-:Y:S01]  /*16c00*/  FFMA.FTZ R39, R12, R29, -R39 ;  /* 0x0000001d0c277223 */ /* 0x000fe20000010827 */
[----:B------:R-:W-:Y:S01]  /*16c10*/  FMUL.FTZ R10, R10, R31 ;  /* 0x0000001f0a0a7220 */ /* 0x000fe20000410000 */
[----:B------:R-:W-:Y:S01]  /*16c20*/  FFMA.FTZ R35, R12, R35, R20 ;  /* 0x000000230c237223 */ /* 0x000fe20000010014 */
[----:B------:R-:W-:Y:S01]  /*16c30*/  F2FP.F16.E4M3.UNPACK_B R12, R46 ;  /* 0x0000002eff0c723e */ /* 0x000fe200020006ff */
[C---:B------:R-:W-:Y:S01]  /*16c40*/  FFMA.FTZ R41, R6.reuse, R31, -R41 ;  /* 0x0000001f06297223 */ /* 0x040fe20000010829 */
[----:B------:R-:W-:Y:S01]  /*16c50*/  FFMA.FTZ R37, R6, R37, R10 ;  /* 0x0000002506257223 */ /* 0x000fe2000001000a */
        /* <DEDUP_REMOVED lines=21> */
[----:B------:R-:W-:Y:S02]  /*16db0*/  HADD2.F32 R20, -RZ, R36.H0_H0 ;  /* 0x20000024ff147230 */ /* 0x000fe40000004100 */
[----:B------:R-:W-:Y:S02]  /*16dc0*/  HADD2.F32 R6, -RZ, R26.H0_H0 ;  /* 0x2000001aff067230 */ /* 0x000fe40000004100 */
        /* <DEDUP_REMOVED lines=111> */
.L_x_3313:
[----:B------:R-:W-:Y:S05]  /*174c0*/  BSYNC B0 ;  /* 0x0000000000007941 */ /* 0x000fea0003800000 */
.L_x_3303:
[----:B------:R-:W-:Y:S01]  /*174d0*/  @!PT LDS RZ, [RZ] ;  /* 0x00000000fffff984 */ /* 0x000fe20000000800 */
[----:B------:R-:W-:Y:S01]  /*174e0*/  @!PT LDS RZ, [RZ] ;  /* 0x00000000fffff984 */ /* 0x000fe20000000800 */
[----:B------:R-:W-:Y:S01]  /*174f0*/  @!PT LDS RZ, [RZ] ;  /* 0x00000000fffff984 */ /* 0x000fe20000000800 */
[----:B------:R-:W-:Y:S01]  /*17500*/  @!PT LDS RZ, [RZ] ;  /* 0x00000000fffff984 */ /* 0x000fe20000000800 */
[----:B------:R0:W-:Y:S06]  /*17510*/  MEMBAR.ALL.CTA ;  /* 0x0000000000007992 */ /* 0x0001ec0000008000 */
[----:B0-----:R-:W0:Y:S01]  /*17520*/  FENCE.VIEW.ASYNC.S ;  /* 0x00000000000073c6 */ /* 0x001e220000000000 */
[----:B------:R-:W-:Y:S05]  /*17530*/  WARPSYNC.ALL ;  /* 0x0000000000007948 */ /* 0x000fea0003800000 */
[----:B0-----:R-:W-:Y:S06]  /*17540*/  BAR.SYNC.DEFER_BLOCKING 0xd, 0x100 ;  /* 0x0344000000007b1d */ /* 0x001fec0000010000 */
.L_x_3301:
[----:B-1234-:R-:W-:-:S05]  /*17550*/  IMAD.U32 R0, RZ, RZ, UR53 ;  /* 0x00000035ff007e24 */ /* 0x01efca000f8e00ff */
[----:B------:R-:W-:-:S13]  /*17560*/  ISETP.NE.AND P0, PT, R0, 0x3, PT ;  /* 0x000000030000780c */ /* 0x000fda0003f05270 */
[----:B------:R-:W-:Y:S05]  /*17570*/  @!P0 BRA `(.L_x_3336) ;  /* 0x0000000000048947 */ /* 0x000fea0003800000 */
[----:B------:R-:W-:Y:S01]  /*17580*/  BPT.TRAP 0x1 ;  /* 0x000000040000795c */ /* 0x000fe20000300000 */
.L_x_3336:
[----:B------:R-:W-:Y:S02]  /*17590*/  LEA R0, R148, R18, 0x3 ;  /* 0x0000001294007211 */ /* 0x000fe400078e18ff */
[----:B0-----:R-:W-:-:S04]  /*175a0*/  SHF.L.U32 R3, R227, 0x1f, RZ ;  /* 0x0000001fe3037819 */ /* 0x001fc800000006ff */
[----:B------:R0:W1:Y:S01]  /*175b0*/  SYNCS.PHASECHK.TRANS64.TRYWAIT P2, [R0+URZ+0x33430], R3 ;  /* 0x03343003000075a7 */ /* 0x000062000804017f */
[----:B------:R-:W-:Y:S05]  /*175c0*/  @!P0 BRA `(.L_x_3337) ;  /* 0x0000000000048947 */ /* 0x000fea0003800000 */
[----:B------:R-:W-:Y:S01]  /*175d0*/  BPT.TRAP 0x1 ;  /* 0x000000040000795c */ /* 0x000fe20000300000 */
.L_x_3337:
[----:B-----5:R-:W2:Y:S01]  /*175e0*/  S2R R4, SR_TID.X ;  /* 0x0000000000047919 */ /* 0x020ea20000002100 */
[----:B------:R-:W-:Y:S01]  /*175f0*/  IMAD.MOV.U32 R119, RZ, RZ, RZ ;  /* 0x000000ffff777224 */ /* 0x000fe200078e00ff */
[----:B--2---:R-:W-:-:S04]  /*17600*/  LOP3.LUT R4, R4, 0x7f, RZ, 0xc0, !PT ;  /* 0x0000007f04047812 */ /* 0x004fc800078ec0ff */
[----:B------:R-:W-:Y:S01]  /*17610*/  ISETP.NE.AND P1, PT, R4, RZ, PT ;  /* 0x000000ff0400720c */ /* 0x000fe20003f25270 */
[----:B-1----:R-:W-:-:S12]  /*17620*/  @P2 BRA `(.L_x_3338) ;  /* 0x0000000000082947 */ /* 0x002fd80003800000 */
[----:B------:R-:W1:Y:S02]  /*17630*/  SYNCS.PHASECHK.TRANS64.TRYWAIT P2, [R0+URZ+0x33430], R3 ;  /* 0x03343003000075a7 */ /* 0x000e64000804017f */
[----:B-1----:R-:W-:Y:S05]  /*17640*/  @!P2 BRA `(.L_x_3339) ;  /* 0x000001280010a947 */ /* 0x002fea0003800000 */
.L_x_3338:
[----:B------:R-:W-:Y:S05]  /*17650*/  WARPSYNC.ALL ;  /* 0x0000000000007948 */ /* 0x000fea0003800000 */
[----:B01----:R-:W-:Y:S01]  /*17660*/  VIADD R3, R18, 0x24200 ;  /* 0x0002420012037836 */ /* 0x003fe20000000000 */
[----:B------:R-:W2:Y:S01]  /*17670*/  LDL R12, [R1+0x40] ;  /* 0x00004000010c7983 */ /* 0x000ea20000100800 */
[----:B------:R-:W-:Y:S01]  /*17680*/  R2UR UR28, R50 ;  /* 0x00000000321c72ca */ /* 0x000fe200000e0000 */
[----:B------:R-:W-:Y:S01]  /*17690*/  IMAD.MOV.U32 R7, RZ, RZ, -0x7fffffe0 ;  /* 0x80000020ff077424 */ /* 0x000fe200078e00ff */
[----:B------:R-:W-:Y:S01]  /*176a0*/  WARPGROUP.ARRIVE ;  /* 0x00000000000079c5 */ /* 0x000fe20000000000 */
[----:B------:R-:W-:Y:S01]  /*176b0*/  SHF.R.U32.HI R3, RZ, 0x4, R3 ;  /* 0x00000004ff037819 */ /* 0x000fe20000011603 */
[----:B------:R-:W-:Y:S01]  /*176c0*/  UMOV UR29, 0x80000020 ;  /* 0x80000020001d7882 */ /* 0x000fe20000000000 */
[----:B------:R-:W-:Y:S01]  /*176d0*/  IMAD.MOV.U32 R5, RZ, RZ, -0x7fffffe0 ;  /* 0x80000020ff057424 */ /* 0x000fe200078e00ff */
[----:B------:R-:W-:Y:S01]  /*176e0*/  R2UR UR31, R7 ;  /* 0x00000000071f72ca */ /* 0x000fe200000e0000 */
[----:B------:R-:W-:Y:S01]  /*176f0*/  UMOV UR9, UR29 ;  /* 0x0000001d00097c82 */ /* 0x000fe20008000000 */
[----:B------:R-:W-:Y:S01]  /*17700*/  LOP3.LUT R3, R3, 0x3fff, RZ, 0xc0, !PT ;  /* 0x00003fff03037812 */ /* 0x000fe200078ec0ff */
[----:B------:R-:W-:Y:S01]  /*17710*/  UMOV UR5, UR29 ;  /* 0x0000001d00057c82 */ /* 0x000fe20008000000 */
[----:B------:R-:W-:Y:S01]  /*17720*/  R2UR UR11, R5 ;  /* 0x00000000050b72ca */ /* 0x000fe200000e0000 */
[----:B------:R-:W-:Y:S01]  /*17730*/  IMAD.MOV.U32 R5, RZ, RZ, -0x7fffffe0 ;  /* 0x80000020ff057424 */ /* 0x000fe200078e00ff */
[----:B------:R-:W-:Y:S01]  /*17740*/  LOP3.LUT R14, R3, 0x10000, RZ, 0xfc, !PT ;  /* 0x00010000030e7812 */ /* 0x000fe200078efcff */
[----:B------:R-:W-:Y:S01]  /*17750*/  ULOP3.LUT UR28, UR28, 0x10000, URZ, 0xfc, !UPT ;  /* 0x000100001c1c7892 */ /* 0x000fe2000f8efc3f */
[----:B------:R-:W-:Y:S01]  /*17760*/  IMAD.MOV.U32 R9, RZ, RZ, -0x7fffffe0 ;  /* 0x80000020ff097424 */ /* 0x000fe200078e00ff */
[----:B------:R-:W-:Y:S01]  /*17770*/  UMOV UR13, UR29 ;  /* 0x0000001d000d7c82 */ /* 0x000fe20008000000 */
[----:B------:R-:W-:Y:S01]  /*17780*/  R2UR UR7, R5 ;  /* 0x00000000050772ca */ /* 0x000fe200000e0000 */
[----:B------:R-:W-:Y:S01]  /*17790*/  IMAD R6, R148, 0x780, R14 ;  /* 0x0000078094067824 */ /* 0x000fe200078e020e */
[----:B------:R-:W-:Y:S01]  /*177a0*/  UIADD3 UR48, UR28, 0x2, URZ ;  /* 0x000000021c307890 */ /* 0x000fe2000fffe03f */
[----:B------:R-:W-:Y:S01]  /*177b0*/  IMAD.MOV.U32 R5, RZ, RZ, -0x7fffffe0 ;  /* 0x80000020ff057424 */ /* 0x000fe200078e00ff */
[----:B------:R-:W-:Y:S01]  /*177c0*/  UMOV UR8, UR28 ;  /* 0x0000001c00087c82 */ /* 0x000fe20008000000 */
[C---:B------:R-:W-:Y:S01]  /*177d0*/  VIADD R4, R6.reuse, 0x80 ;  /* 0x0000008006047836 */ /* 0x040fe20000000000 */
[C---:B------:R-:W-:Y:S01]  /*177e0*/  R2UR UR30, R6.reuse ;  /* 0x00000000061e72ca */ /* 0x040fe200000e0000 */
[----:B------:R-:W-:Y:S01]  /*177f0*/  UMOV UR4, UR28 ;  /* 0x0000001c00047c82 */ /* 0x000fe20008000000 */
[----:B------:R-:W-:Y:S01]  /*17800*/  IADD3 R8, R6, 0x180, RZ ;  /* 0x0000018006087810 */ /* 0x000fe20007ffe0ff */
[----:B------:R-:W-:Y:S01]  /*17810*/  UMOV UR12, UR28 ;  /* 0x0000001c000c7c82 */ /* 0x000fe20008000000 */
[----:B------:R-:W-:Y:S01]  /*17820*/  R2UR UR10, R4 ;  /* 0x00000000040a72ca */ /* 0x000fe200000e0000 */
[C---:B------:R-:W-:Y:S01]  /*17830*/  VIADD R4, R6.reuse, 0x100 ;  /* 0x0000010006047836 */ /* 0x040fe20000000000 */
[----:B------:R-:W-:Y:S01]  /*17840*/  R2UR UR15, R5 ;  /* 0x00000000050f72ca */ /* 0x000fe200000e0000 */
[----:B------:R-:W-:Y:S01]  /*17850*/  VIADD R10, R6, 0x2 ;  /* 0x00000002060a7836 */ /* 0x000fe20000000000 */
[----:B------:R-:W-:Y:S01]  /*17860*/  UMOV UR49, 0x80000020 ;  /* 0x8000002000317882 */ /* 0x000fe20000000000 */
[----:B------:R-:W-:Y:S01]  /*17870*/  IMAD.MOV.U32 R11, RZ, RZ, -0x7fffffe0 ;  /* 0x80000020ff0b7424 */ /* 0x000fe200078e00ff */
[----:B------:R-:W-:Y:S01]  /*17880*/  R2UR UR6, R4 ;  /* 0x00000000040672ca */ /* 0x000fe200000e0000 */
[----:B------:R-:W-:Y:S01]  /*17890*/  VIADD R4, R6, 0x200 ;  /* 0x0000020006047836 */ /* 0x000fe20000000000 */
[----:B------:R-:W-:Y:S01]  /*178a0*/  R2UR UR50, R10 ;  /* 0x000000000a3272ca */ /* 0x000fe200000e0000 */
[----:B------:R-:W-:Y:S01]  /*178b0*/  QGMMA.64x32x32.F32.E4M3.E4M3 R88, gdesc[UR28], RZ, !UPT, gsb0 ;  /* 0x006000001c5879f3 */ /* 0x000fe2000c0008ff */
[----:B------:R-:W-:Y:S01]  /*178c0*/  R2UR UR51, R11 ;  /* 0x000000000b3372ca */ /* 0x000fe200000e0000 */
[----:B------:R-:W-:Y:S01]  /*178d0*/  IMAD.MOV.U32 R5, RZ, RZ, -0x7fffffe0 ;  /* 0x80000020ff057424 */ /* 0x000fe200078e00ff */
[----:B------:R-:W-:Y:S01]  /*178e0*/  R2UR UR14, R4 ;  /* 0x00000000040e72ca */ /* 0x000fe200000e0000 */
[C---:B------:R-:W-:Y:S01]  /*178f0*/  VIADD R10, R6.reuse, 0x280 ;  /* 0x00000280060a7836 */ /* 0x040fe20000000000 */
[C---:B------:R-:W-:Y:S01]  /*17900*/  IADD3 R4, R6.reuse, 0x82, RZ ;  /* 0x0000008206047810 */ /* 0x040fe20007ffe0ff */
[----:B------:R-:W-:Y:S01]  /*17910*/  IMAD.MOV.U32 R11, RZ, RZ, -0x7fffffe0 ;  /* 0x80000020ff0b7424 */ /* 0x000fe200078e00ff */
[----:B------:R-:W-:Y:S01]  /*17920*/  P2R R106, PR, RZ, 0x2 ;  /* 0x00000002ff6a7803 */ /* 0x000fe20000000000 */
[----:B------:R-:W-:Y:S01]  /*17930*/  VIADD R20, R6, 0x682 ;  /* 0x0000068206147836 */ /* 0x000fe20000000000 */
[----:B------:R-:W-:Y:S01]  /*17940*/  P2R R104, PR, RZ, 0x1 ;  /* 0x00000001ff687803 */ /* 0x000fe20000000000 */
[----:B------:R-:W-:Y:S01]  /*17950*/  IMAD.MOV.U32 R21, RZ, RZ, -0x7fffffe0 ;  /* 0x80000020ff157424 */ /* 0x000fe200078e00ff */
[----:B------:R-:W-:Y:S01]  /*17960*/  MOV R112, R119 ;  /* 0x0000007700707202 */ /* 0x000fe20000000f00 */
[----:B------:R-:W-:-:S02]  /*17970*/  IMAD.MOV.U32 R13, RZ, RZ, -0x7fffffe0 ;  /* 0x80000020ff0d7424 */ /* 0x000fc400078e00ff */
[--C-:B------:R-:W-:Y:S02]  /*17980*/  IMAD.MOV.U32 R118, RZ, RZ, R119.reuse ;  /* 0x000000ffff767224 */ /* 0x100fe400078e0077 */
[--C-:B------:R-:W-:Y:S02]  /*17990*/  IMAD.MOV.U32 R116, RZ, RZ, R119.reuse ;  /* 0x000000ffff747224 */ /* 0x100fe400078e0077 */
[--C-:B------:R-:W-:Y:S02]  /*179a0*/  IMAD.MOV.U32 R114, RZ, RZ, R119.reuse ;  /* 0x000000ffff727224 */ /* 0x100fe400078e0077 */
[--C-:B------:R-:W-:Y:S02]  /*179b0*/  IMAD.MOV.U32 R110, RZ, RZ, R119.reuse ;  /* 0x000000ffff6e7224 */ /* 0x100fe400078e0077 */
[----:B------:R-:W-:Y:S01]  /*179c0*/  IMAD.MOV.U32 R108, RZ, RZ, R119 ;  /* 0x000000ffff6c7224 */ /* 0x000fe200078e0077 */
[----:B------:R-:W-:Y:S02]  /*179d0*/  WARPGROUP.DEPBAR.LE gsb0, 0x0 ;  /* 0x00008000000079c5 */ /* 0x000fe40000010000 */
[----:B------:R-:W-:-:S06]  /*179e0*/  WARPGROUP.ARRIVE ;  /* 0x00000000000079c5 */ /* 0x000fcc0000000000 */
[----:B------:R-:W-:Y:S01]  /*179f0*/  QGMMA.64x32x32.F32.E4M3.E4M3 R72, gdesc[UR8], RZ, !UPT, gsb0 ;  /* 0x00600000084879f3 */ /* 0x000fe2000c0008ff */
[----:B------:R-:W-:Y:S01]  /*17a00*/  R2UR UR10, R8 ;  /* 0x00000000080a72ca */ /* 0x000fe200000e0000 */
[----:B------:R-:W-:Y:S01]  /*17a10*/  UMOV UR8, UR28 ;  /* 0x0000001c00087c82 */ /* 0x000fe20008000000 */
[----:B------:R-:W-:Y:S01]  /*17a20*/  R2UR UR11, R9 ;  /* 0x00000000090b72ca */ /* 0x000fe200000e0000 */
[----:B------:R-:W-:Y:S01]  /*17a30*/  UMOV UR9, UR29 ;  /* 0x0000001d00097c82 */ /* 0x000fe20008000000 */
[----:B------:R-:W-:Y:S01]  /*17a40*/  VIADD R8, R6, 0x182 ;  /* 0x0000018206087836 */ /* 0x000fe20000000000 */
[----:B------:R-:W-:Y:S01]  /*17a50*/  MOV R9, 0x80000020 ;  /* 0x8000002000097802 */ /* 0x000fe20000000f00 */
[----:B------:R-:W-:Y:S02]  /*17a60*/  WARPGROUP.DEPBAR.LE gsb0, 0x0 ;  /* 0x00008000000079c5 */ /* 0x000fe40000010000 */
[----:B------:R-:W-:-:S06]  /*17a70*/  WARPGROUP.ARRIVE ;  /* 0x00000000000079c5 */ /* 0x000fcc0000000000 */
[----:B------:R-:W-:Y:S01]  /*17a80*/  QGMMA.64x32x32.F32.E4M3.E4M3 R56, gdesc[UR4], RZ, !UPT, gsb0 ;  /* 0x00600000043879f3 */ /* 0x000fe2000c0008ff */
[----:B------:R-:W-:Y:S01]  /*17a90*/  R2UR UR6, R4 ;  /* 0x00000000040672ca */ /* 0x000fe200000e0000 */
[----:B------:R-:W-:Y:S01]  /*17aa0*/  UMOV UR4, UR48 ;  /* 0x0000003000047c82 */ /* 0x000fe20008000000 */
[----:B------:R-:W-:Y:S01]  /*17ab0*/  R2UR UR7, R5 ;  /* 0x00000000050772ca */ /* 0x000fe200000e0000 */
[----:B------:R-:W-:Y:S01]  /*17ac0*/  UMOV UR5, UR49 ;  /* 0x0000003100057c82 */ /* 0x000fe20008000000 */
[----:B------:R-:W-:Y:S02]  /*17ad0*/  VIADD R4, R6, 0x102 ;  /* 0x0000010206047836 */ /* 0x000fe40000000000 */
[----:B------:R-:W-:Y:S01]  /*17ae0*/  IMAD.MOV.U32 R5, RZ, RZ, -0x7fffffe0 ;  /* 0x80000020ff057424 */ /* 0x000fe200078e00ff */
        /* <DEDUP_REMOVED lines=12> */
[----:B------:R-:W-:Y:S01]  /*17bb0*/  UMOV UR12, UR48 ;  /* 0x00000030000c7c82 */ /* 0x000fe20008000000 */
[----:B------:R-:W-:Y:S01]  /*17bc0*/  UMOV UR13, UR49 ;  /* 0x00000031000d7c82 */ /* 0x000fe20008000000 */
[----:B------:R-:W-:Y:S02]  /*17bd0*/  WARPGROUP.DEPBAR.LE gsb0, 0x0 ;  /* 0x00008000000079c5 */ /* 0x000fe40000010000 */
[----:B------:R-:W-:-:S06]  /*17be0*/  WARPGROUP.ARRIVE ;  /* 0x00000000000079c5 */ /* 0x000fcc0000000000 */
[----:B------:R-:W-:Y:S01]  /*17bf0*/  QGMMA.64x32x32.F32.E4M3.E4M3 R88, gdesc[UR48], R88, gsb0 ;  /* 0x00600000305879f3 */ /* 0x000fe20008000858 */
[----:B------:R-:W-:Y:S01]  /*17c00*/  R2UR UR50, R4 ;  /* 0x00000000043272ca */ /* 0x000fe200000e0000 */
[----:B------:R-:W-:Y:S01]  /*17c10*/  VIADD R4, R6, 0x202 ;  /* 0x0000020206047836 */ /* 0x000fe20000000000 */
[----:B------:R-:W-:Y:S01]  /*17c20*/  R2UR UR51, R5 ;  /* 0x00000000053372ca */ /* 0x000fe200000e0000 */
[----:B------:R-:W-:-:S03]  /*17c30*/  IMAD.MOV.U32 R5, RZ, RZ, -0x7fffffe0 ;  /* 0x80000020ff057424 */ /* 0x000fc600078e00ff */
[----:B------:R-:W-:Y:S01]  /*17c40*/  R2UR UR14, R4 ;  /* 0x00000000040e72ca */ /* 0x000fe200000e0000 */
[----:B------:R-:W-:Y:S01]  /*17c50*/  VIADD R4, R6, 0x300 ;  /* 0x0000030006047836 */ /* 0x000fe20000000000 */
[----:B------:R-:W-:Y:S01]  /*17c60*/  R2UR UR15, R5 ;  /* 0x00000000050f72ca */ /* 0x000fe200000e0000 */
[----:B------:R-:W-:Y:S01]  /*17c70*/  IMAD.MOV.U32 R5, RZ, RZ, -0x7fffffe0 ;  /* 0x80000020ff057424 */ /* 0x000fe200078e00ff */
[----:B------:R-:W-:Y:S02]  /*17c80*/  WARPGROUP.DEPBAR.LE gsb0, 0x0 ;  /* 0x00008000000079c5 */ /* 0x000fe40000010000 */
[----:B------:R-:W-:-:S06]  /*17c90*/  WARPGROUP.ARRIVE ;  /* 0x00000000000079c5 */ /* 0x000fcc0000000000 */
[----:B------:R-:W-:Y:S01]  /*17ca0*/  QGMMA.64x32x32.F32.E4M3.E4M3 R72, gdesc[UR4], R72, gsb0 ;  /* 0x00600000044879f3 */ /* 0x000fe20008000848 */
[----:B------:R-:W-:Y:S01]  /*17cb0*/  R2UR UR6, R10 ;  /* 0x000000000a0672ca */ /* 0x000fe200000e0000 */
[----:B------:R-:W-:Y:S01]  /*17cc0*/  UIADD3 UR4, UR28, 0x200, URZ ;  /* 0x000002001c047890 */ /* 0x000fe2000fffe03f */
[----:B------:R-:W-:Y:S01]  /*17cd0*/  R2UR UR7, R11 ;  /* 0x000000000b0772ca */ /* 0x000fe200000e0000 */
[----:B------:R-:W-:Y:S01]  /*17ce0*/  UMOV UR5, 0x80000020 ;  /* 0x8000002000057882 */ /* 0x000fe20000000000 */
[----:B------:R-:W-:Y:S01]  /*17cf0*/  VIADD R10, R6, 0x282 ;  /* 0x00000282060a7836 */ /* 0x000fe20000000000 */
[----:B------:R-:W-:Y:S01]  /*17d00*/  UMOV UR17, UR5 ;  /* 0x0000000500117c82 */ /* 0x000fe20008000000 */
[----:B------:R-:W-:Y:S02]  /*17d10*/  IMAD.MOV.U32 R11, RZ, RZ, -0x7fffffe0 ;  /* 0x80000020ff0b7424 */ /* 0x000fe400078e00ff */
[----:B------:R-:W-:Y:S01]  /*17d20*/  UMOV UR16, UR4 ;  /* 0x0000000400107c82 */ /* 0x000fe20008000000 */
[----:B------:R-:W-:-:S02]  /*17d30*/  WARPGROUP.DEPBAR.LE gsb0, 0x0 ;  /* 0x00008000000079c5 */ /* 0x000fc40000010000 */
[----:B------:R-:W-:-:S06]  /*17d40*/  WARPGROUP.ARRIVE ;  /* 0x00000000000079c5 */ /* 0x000fcc0000000000 */
[----:B------:R-:W-:Y:S03]  /*17d50*/  QGMMA.64x32x32.F32.E4M3.E4M3 R56, gdesc[UR48], R56, gsb0 ;  /* 0x00600000303879f3 */ /* 0x000fe60008000838 */
[----:B------:R-:W-:Y:S02]  /*17d60*/  WARPGROUP.DEPBAR.LE gsb0, 0x0 ;  /* 0x00008000000079c5 */ /* 0x000fe40000010000 */
[----:B------:R-:W-:-:S06]  /*17d70*/  WARPGROUP.ARRIVE ;  /* 0x00000000000079c5 */ /* 0x000fcc0000000000 */
[----:B------:R-:W-:Y:S01]  /*17d80*/  QGMMA.64x32x32.F32.E4M3.E4M3 R40, gdesc[UR8], R40, gsb0 ;  /* 0x00600000082879f3 */ /* 0x000fe20008000828 */
        /* <DEDUP_REMOVED lines=8> */
[----:B------:R-:W-:Y:S01]  /*17e10*/  QGMMA.64x32x32.F32.E4M3.E4M3 R24, gdesc[UR12], R24, gsb0 ;  /* 0x006000000c1879f3 */ /* 0x000fe20008000818 */
        /* <DEDUP_REMOVED lines=15> */
[----:B------:R-:W-:Y:S02]  /*17f10*/  R2UR UR19, R5 ;  /* 0x00000000051372ca */ /* 0x000fe400000e0000 */
[----:B------:R-:W-:Y:S01]  /*17f20*/  MOV R5, 0x80000020 ;  /* 0x8000002000057802 */ /* 0x000fe20000000f00 */
        /* <DEDUP_REMOVED lines=37> */
[----:B------:R-:W-:Y:S02]  /*18180*/  R2UR UR11, R5 ;  /* 0x00000000050b72ca */ /* 0x000fe400000e0000 */
[----:B------:R-:W-:Y:S02]  /*18190*/  MOV R5, 0x80000020 ;  /* 0x8000002000057802 */ /* 0x000fe40000000f00 */
[----:B------:R-:W-:Y:S01]  /*181a0*/  R2UR UR22, R4 ;  /* 0x00000000041672ca */ /* 0x000fe200000e0000 */
[----:B------:R-:W-:Y:S01]  /*181b0*/  VIADD R4, R6, 0x580 ;  /* 0x0000058006047836 */ /* 0x000fe20000000000 */
[----:B------:R-:W-:Y:S01]  /*181c0*/  R2UR UR23, R5 ;  /* 0x00000000051772ca */ /* 0x000fe200000e0000 */
[----:B------:R-:W-:Y:S01]  /*181d0*/  IMAD.MOV.U32 R5, RZ, RZ, -0x7fffffe0 ;  /* 0x80000020ff057424 */ /* 0x000fe200078e00ff */
[----:B------:R-:W-:-:S02]  /*181e0*/  WARPGROUP.DEPBAR.LE gsb0, 0x0 ;  /* 0x00008000000079c5 */ /* 0x000fc40000010000 */
        /* <DEDUP_REMOVED lines=34> */
[----:B------:R-:W-:Y:S02]  /*18410*/  R2UR UR14, R4 ;  /* 0x00000000040e72ca */ /* 0x000fe400000e0000 */
[----:B------:R-:W-:Y:S01]  /*18420*/  R2UR UR15, R5 ;  /* 0x00000000050f72ca */ /* 0x000fe200000e0000 */
[----:B------:R-:W-:Y:S01]  /*18430*/  IMAD.MOV.U32 R5, RZ, RZ, -0x7fffffe0 ;  /* 0x80000020ff057424 */ /* 0x000fe200078e00ff */
[----:B------:R-:W-:-:S04]  /*18440*/  IADD3 R4, R6, 0x700, RZ ;  /* 0x0000070006047810 */ /* 0x000fc80007ffe0ff */
        /* <DEDUP_REMOVED lines=11> */
[----:B------:R-:W-:Y:S02]  /*18500*/  WARPGROUP.DEPBAR.LE gsb0, 0x0 ;  /* 0x00008000000079c5 */ /* 0x000fe40000010000 */
[----:B------:R-:W-:-:S06]  /*18510*/  WARPGROUP.ARRIVE ;  /* 0x00000000000079c5 */ /* 0x000fcc0000000000 */
[----:B------:R-:W-:Y:S03]  /*18520*/  QGMMA.64x32x32.F32.E4M3.E4M3 R56, gdesc[UR12], R56, gsb0 ;  /* 0x006000000c3879f3 */ /* 0x000fe60008000838 */
[----:B------:R-:W-:Y:S02]  /*18530*/  WARPGROUP.DEPBAR.LE gsb0, 0x0 ;  /* 0x00008000000079c5 */ /* 0x000fe40000010000 */
[----:B------:R-:W-:-:S06]  /*18540*/  WARPGROUP.ARRIVE ;  /* 0x00000000000079c5 */ /* 0x000fcc0000000000 */
[----:B------:R-:W-:Y:S01]  /*18550*/  QGMMA.64x32x32.F32.E4M3.E4M3 R40, gdesc[UR20], R40, gsb0 ;  /* 0x00600000142879f3 */ /* 0x000fe20008000828 */
[----:B------:R-:W-:Y:S01]  /*18560*/  R2UR UR23, R13 ;  /* 0x000000000d1772ca */ /* 0x000fe200000e0000 */
[----:B------:R-:W-:Y:S01]  /*18570*/  UMOV UR20, UR16 ;  /* 0x0000001000147c82 */ /* 0x000fe20008000000 */
[----:B------:R-:W-:Y:S01]  /*18580*/  UMOV UR21, UR17 ;  /* 0x0000001100157c82 */ /* 0x000fe20008000000 */
[----:B------:R-:W-:Y:S02]  /*18590*/  WARPGROUP.DEPBAR.LE gsb0, 0x0 ;  /* 0x00008000000079c5 */ /* 0x000fe40000010000 */
[----:B------:R-:W-:-:S06]  /*185a0*/  WARPGROUP.ARRIVE ;  /* 0x00000000000079c5 */ /* 0x000fcc0000000000 */
[----:B------:R-:W-:Y:S03]  /*185b0*/  QGMMA.64x32x32.F32.E4M3.E4M3 R24, gdesc[UR24], R24, gsb0 ;  /* 0x00600000181879f3 */ /* 0x000fe60008000818 */
[----:B------:R-:W-:Y:S02]  /*185c0*/  WARPGROUP.DEPBAR.LE gsb0, 0x0 ;  /* 0x00008000000079c5 */ /* 0x000fe40000010000 */
[----:B------:R-:W-:-:S06]  /*185d0*/  WARPGROUP.ARRIVE ;  /* 0x00000000000079c5 */ /* 0x000fcc0000000000 */
[----:B------:R-:W-:Y:S01]  /*185e0*/  QGMMA.64x32x32.F32.E4M3.E4M3 R88, gdesc[UR16], R88, gsb0 ;  /* 0x00600000105879f3 */ /* 0x000fe20008000858 */
[----:B------:R-:W-:Y:S02]  /*185f0*/  R2UR UR18, R4 ;  /* 0x00000000041272ca */ /* 0x000fe400000e0000 */
[----:B------:R-:W-:Y:S02]  /*18600*/  R2UR UR19, R5 ;  /* 0x00000000051372ca */ /* 0x000fe400000e0000 */
[----:B--2---:R-:W-:Y:S01]  /*18610*/  IADD3 R4, R12, R149, RZ ;  /* 0x000000950c047210 */ /* 0x004fe20007ffe0ff */
[----:B------:R-:W-:-:S04]  /*18620*/  VIADD R12, R6, 0x702 ;  /* 0x00000702060c7836 */ /* 0x000fc80000000000 */
[----:B------:R-:W-:Y:S01]  /*18630*/  IMAD R4, R157, -0xa0, R4 ;  /* 0xffffff609d047824 */ /* 0x000fe200078e0204 */
[----:B------:R-:W-:-:S04]  /*18640*/  R2UR UR22, R12 ;  /* 0x000000000c1672ca */ /* 0x000fc800000e0000 */
[C---:B------:R-:W-:Y:S02]  /*18650*/  ISETP.GT.AND P4, PT, R4.reuse, RZ, PT ;  /* 0x000000ff0400720c */ /* 0x040fe40003f84270 */
[C---:B------:R-:W-:Y:S02]  /*18660*/  ISETP.GT.AND P5, PT, R4.reuse, 0x1, PT ;  /* 0x000000010400780c */ /* 0x040fe40003fa4270 */
[C---:B------:R-:W-:Y:S02]  /*18670*/  ISETP.GT.AND P2, PT, R4.reuse, 0x8, PT ;  /* 0x000000080400780c */ /* 0x040fe40003f44270 */
[C---:B------:R-:W-:Y:S02]  /*18680*/  ISETP.GT.AND P3, PT, R4.reuse, 0x9, PT ;  /* 0x000000090400780c */ /* 0x040fe40003f64270 */
[C---:B------:R-:W-:Y:S02]  /*18690*/  ISETP.GT.AND P6, PT, R4.reuse, 0x80, PT ;  /* 0x000000800400780c */ /* 0x040fe40003fc4270 */
[----:B------:R-:W-:-:S02]  /*186a0*/  ISETP.GT.AND P1, PT, R4, 0x81, PT ;  /* 0x000000810400780c */ /* 0x000fc40003f24270 */
[----:B------:R-:W-:-:S04]  /*186b0*/  ISETP.GT.AND P0, PT, R4, 0x88, PT ;  /* 0x000000880400780c */ /* 0x000fc80003f04270 */
[----:B------:R-:W-:Y:S01]  /*186c0*/  P2R R12, PR, RZ, 0x1 ;  /* 0x00000001ff0c7803 */ /* 0x000fe20000000000 */
[----:B------:R-:W-:Y:S02]  /*186d0*/  WARPGROUP.DEPBAR.LE gsb0, 0x0 ;  /* 0x00008000000079c5 */ /* 0x000fe40000010000 */
[----:B------:R-:W-:Y:S01]  /*186e0*/  WARPGROUP.ARRIVE ;  /* 0x00000000000079c5 */ /* 0x000fe20000000000 */
[----:B------:R-:W-:Y:S01]  /*186f0*/  FSEL R11, R88, -INF , P4 ;  /* 0xff800000580b7808 */ /* 0x000fe20002000000 */
[--C-:B------:R-:W-:Y:S01]  /*18700*/  IMAD.MOV.U32 R88, RZ, RZ, R119.reuse ;  /* 0x000000ffff587224 */ /* 0x100fe200078e0077 */
[----:B------:R-:W-:Y:S02]  /*18710*/  FSEL R89, R89, -INF , P5 ;  /* 0xff80000059597808 */ /* 0x000fe40002800000 */
[----:B------:R-:W-:Y:S01]  /*18720*/  FSEL R105, R92, -INF , P2 ;  /* 0xff8000005c697808 */ /* 0x000fe20001000000 */
[----:B------:R-:W-:Y:S01]  /*18730*/  QGMMA.64x32x32.F32.E4M3.E4M3 R72, gdesc[UR16], R72, gsb0 ;  /* 0x00600000104879f3 */ /* 0x000fe20008000848 */
[----:B------:R-:W-:Y:S01]  /*18740*/  R2UR UR18, R8 ;  /* 0x00000000081272ca */ /* 0x000fe200000e0000 */
[----:B------:R-:W-:Y:S01]  /*18750*/  IMAD.MOV.U32 R92, RZ, RZ, R119 ;  /* 0x000000ffff5c7224 */ /* 0x000fe200078e0077 */
[----:B------:R-:W-:-:S02]  /*18760*/  R2UR UR19, R9 ;  /* 0x00000000091372ca */ /* 0x000fc400000e0000 */
[----:B------:R-:W-:Y:S02]  /*18770*/  FMNMX.FTZ R8, R11, R89, !PT ;  /* 0x000000590b087209 */ /* 0x000fe40007810000 */
[----:B------:R-:W-:Y:S01]  /*18780*/  FSEL R3, R90, -INF , P4 ;  /* 0xff8000005a037808 */ /* 0x000fe20002000000 */
[----:B------:R-:W-:Y:S01]  /*18790*/  IMAD.MOV.U32 R90, RZ, RZ, R119 ;  /* 0x000000ffff5a7224 */ /* 0x000fe200078e0077 */
[----:B------:R-:W-:Y:S02]  /*187a0*/  ISETP.GT.AND P4, PT, R4, 0x10, PT ;  /* 0x000000100400780c */ /* 0x000fe40003f84270 */
[----:B------:R-:W-:Y:S02]  /*187b0*/  FSEL R93, R93, -INF , P3 ;  /* 0xff8000005d5d7808 */ /* 0x000fe40001800000 */
[----:B------:R-:W-:Y:S02]  /*187c0*/  FMNMX.FTZ R8, R105, R8, !PT ;  /* 0x0000000869087209 */ /* 0x000fe40007810000 */
[----:B------:R-:W-:-:S02]  /*187d0*/  FSEL R91, R91, -INF , P5 ;  /* 0xff8000005b5b7808 */ /* 0x000fc40002800000 */
[----:B------:R-:W-:Y:S02]  /*187e0*/  ISETP.GT.AND P5, PT, R4, 0x11, PT ;  /* 0x000000110400780c */ /* 0x000fe40003fa4270 */
[----:B------:R-:W-:Y:S01]  /*187f0*/  FSEL R107, R96, -INF , P4 ;  /* 0xff800000606b7808 */ /* 0x000fe20002000000 */
[--C-:B------:R-:W-:Y:S01]  /*18800*/  IMAD.MOV.U32 R96, RZ, RZ, R119.reuse ;  /* 0x000000ffff607224 */ /* 0x100fe200078e0077 */
[----:B------:R-:W-:Y:S02]  /*18810*/  FMNMX.FTZ R8, R93, R8, !PT ;  /* 0x000000085d087209 */ /* 0x000fe40007810000 */
[----:B------:R-:W-:Y:S01]  /*18820*/  FSEL R5, R94, -INF , P2 ;  /* 0xff8000005e057808 */ /* 0x000fe20001000000 */
[----:B------:R-:W-:Y:S01]  /*18830*/  IMAD.MOV.U32 R94, RZ, RZ, R119 ;  /* 0x000000ffff5e7224 */ /* 0x000fe200078e0077 */
[----:B------:R-:W-:Y:S02]  /*18840*/  ISETP.GT.AND P2, PT, R4, 0x18, PT ;  /* 0x000000180400780c */ /* 0x000fe40003f44270 */
[----:B------:R-:W-:-:S02]  /*18850*/  FSEL R97, R97, -INF , P5 ;  /* 0xff80000061617808 */ /* 0x000fc40002800000 */
[----:B------:R-:W-:Y:S02]  /*18860*/  FMNMX.FTZ R8, R107, R8, !PT ;  /* 0x000000086b087209 */ /* 0x000fe40007810000 */
[----:B------:R-:W-:Y:S02]  /*18870*/  FSEL R95, R95, -INF , P3 ;  /* 0xff8000005f5f7808 */ /* 0x000fe40001800000 */
[----:B------:R-:W-:Y:S02]  /*18880*/  ISETP.GT.AND P3, PT, R4, 0x19, PT ;  /* 0x000000190400780c */ /* 0x000fe40003f64270 */
[----:B------:R-:W-:Y:S01]  /*18890*/  FSEL R109, R100, -INF , P2 ;  /* 0xff800000646d7808 */ /* 0x000fe20001000000 */
[----:B------:R-:W-:Y:S01]  /*188a0*/  IMAD.MOV.U32 R100, RZ, RZ, R119 ;  /* 0x000000ffff647224 */ /* 0x000fe200078e0077 */
[----:B------:R-:W-:Y:S02]  /*188b0*/  FMNMX.FTZ R8, R97, R8, !PT ;  /* 0x0000000861087209 */ /* 0x000fe40007810000 */
[----:B------:R-:W-:-:S02]  /*188c0*/  FSEL R99, R99, -INF , P5 ;  /* 0xff80000063637808 */ /* 0x000fc40002800000 */
[----:B------:R-:W-:Y:S02]  /*188d0*/  FSEL R101, R101, -INF , P3 ;  /* 0xff80000065657808 */ /* 0x000fe40001800000 */
[----:B------:R-:W-:Y:S02]  /*188e0*/  ISETP.GT.AND P5, PT, R4, 0x20, PT ;  /* 0x000000200400780c */ /* 0x000fe40003fa4270 */
[----:B------:R-:W-:Y:S02]  /*188f0*/  FMNMX.FTZ R8, R109, R8, !PT ;  /* 0x000000086d087209 */ /* 0x000fe40007810000 */
[----:B------:R-:W-:Y:S02]  /*18900*/  FSEL R7, R98, -INF , P4 ;  /* 0xff80000062077808 */ /* 0x000fe40002000000 */
[----:B------:R-:W-:Y:S02]  /*18910*/  ISETP.GT.AND P4, PT, R4, 0x21, PT ;  /* 0x000000210400780c */ /* 0x000fe40003f84270 */
[----:B------:R-:W-:-:S02]  /*18920*/  FMNMX.FTZ R8, R101, R8, !PT ;  /* 0x0000000865087209 */ /* 0x000fc40007810000 */
[----:B------:R-:W-:Y:S02]  /*18930*/  FSEL R103, R103, -INF , P3 ;  /* 0xff80000067677808 */ /* 0x000fe40001800000 */
[----:B------:R-:W-:Y:S02]  /*18940*/  ISETP.GT.AND P3, PT, R4, 0x28, PT ;  /* 0x000000280400780c */ /* 0x000fe40003f64270 */
[----:B------:R-:W-:Y:S01]  /*18950*/  FSEL R9, R102, -INF , P2 ;  /* 0xff80000066097808 */ /* 0x000fe20001000000 */
[----:B------:R-:W-:Y:S01]  /*18960*/  IMAD.MOV.U32 R102, RZ, RZ, R119 ;  /* 0x000000ffff667224 */ /* 0x000fe200078e0077 */
[----:B------:R-:W-:Y:S01]  /*18970*/  ISETP.GT.AND P2, PT, R4, 0x29, PT ;  /* 0x000000290400780c */ /* 0x000fe20003f44270 */
[----:B------:R-:W-:Y:S02]  /*18980*/  WARPGROUP.DEPBAR.LE gsb0, 0x0 ;  /* 0x00008000000079c5 */ /* 0x000fe40000010000 */
[----:B------:R-:W-:Y:S01]  /*18990*/  WARPGROUP.ARRIVE ;  /* 0x00000000000079c5 */ /* 0x000fe20000000000 */
[----:B------:R-:W-:-:S02]  /*189a0*/  FSEL R145, R72, -INF , P5 ;  /* 0xff80000048917808 */ /* 0x000fc40002800000 */
[----:B------:R-:W-:Y:S02]  /*189b0*/  FSEL R137, R73, -INF , P4 ;  /* 0xff80000049897808 */ /* 0x000fe40002000000 */
[----:B------:R-:W-:Y:S01]  /*189c0*/  FMNMX.FTZ R8, R145, R8, !PT ;  /* 0x0000000891087209 */ /* 0x000fe20007810000 */
[----:B------:R-:W-:Y:S01]  /*189d0*/  QGMMA.64x32x32.F32.E4M3.E4M3 R56, gdesc[UR16], R56, gsb0 ;  /* 0x00600000103879f3 */ /* 0x000fe20008000838 */
[----:B------:R-:W-:Y:S02]  /*189e0*/  R2UR UR18, R20 ;  /* 0x00000000141272ca */ /* 0x000fe400000e0000 */
[----:B------:R-:W-:Y:S02]  /*189f0*/  R2UR UR19, R21 ;  /* 0x00000000151372ca */ /* 0x000fe400000e0000 */
        /* <DEDUP_REMOVED lines=24> */
[----:B------:R-:W-:Y:S02]  /*18b80*/  FMNMX.FTZ R8, R139, R8, !PT ;  /* 0x000000088b087209 */ /* 0x000fe40007810000 */
[----:B------:R-:W-:-:S02]  /*18b90*/  FSEL R73, R86, -INF , P3 ;  /* 0xff80000056497808 */ /* 0x000fc40001800000 */
[----:B------:R-:W-:Y:S02]  /*18ba0*/  ISETP.GT.AND P3, PT, R4, 0x48, PT ;  /* 0x000000480400780c */ /* 0x000fe40003f64270 */
[----:B------:R-:W-:Y:S01]  /*18bb0*/  FSEL R87, R87, -INF , P2 ;  /* 0xff80000057577808 */ /* 0x000fe20001000000 */
[----:B------:R-:W-:Y:S02]  /*18bc0*/  WARPGROUP.DEPBAR.LE gsb0, 0x0 ;  /* 0x00008000000079c5 */ /* 0x000fe40000010000 */
[----:B------:R-:W-:Y:S01]  /*18bd0*/  WARPGROUP.ARRIVE ;  /* 0x00000000000079c5 */ /* 0x000fe20000000000 */
[----:B------:R-:W-:Y:S02]  /*18be0*/  FSEL R131, R56, -INF , P5 ;  /* 0xff80000038837808 */ /* 0x000fe40002800000 */
[----:B------:R-:W-:Y:S02]  /*18bf0*/  FSEL R117, R57, -INF , P4 ;  /* 0xff80000039757808 */ /* 0x000fe40002000000 */
[----:B------:R-:W-:Y:S01]  /*18c00*/  FMNMX.FTZ R8, R131, R8, !PT ;  /* 0x0000000883087209 */ /* 0x000fe20007810000 */
[----:B------:R-:W-:Y:S01]  /*18c10*/  QGMMA.64x32x32.F32.E4M3.E4M3 R40, gdesc[UR16], R40, gsb0 ;  /* 0x00600000102879f3 */ /* 0x000fe20008000828 */
        /* <DEDUP_REMOVED lines=25> */
[----:B------:R-:W-:Y:S02]  /*18db0*/  FMNMX.FTZ R8, R121, R8, !PT ;  /* 0x0000000879087209 */ /* 0x000fe40007810000 */
[----:B------:R-:W-:Y:S02]  /*18dc0*/  FSEL R69, R70, -INF , P3 ;  /* 0xff80000046457808 */ /* 0x000fe40001800000 */
[C---:B------:R-:W-:Y:S02]  /*18dd0*/  ISETP.GT.AND P3, PT, R4.reuse, 0x68, PT ;  /* 0x000000680400780c */ /* 0x040fe40003f64270 */
[----:B------:R-:W-:Y:S02]  /*18de0*/  FSEL R71, R71, -INF , P2 ;  /* 0xff80000047477808 */ /* 0x000fe40001000000 */
[----:B------:R-:W-:Y:S01]  /*18df0*/  ISETP.GT.AND P2, PT, R4, 0x69, PT ;  /* 0x000000690400780c */ /* 0x000fe20003f44270 */
[----:B------:R-:W-:Y:S02]  /*18e00*/  WARPGROUP.DEPBAR.LE gsb0, 0x0 ;  /* 0x00008000000079c5 */ /* 0x000fe40000010000 */
[----:B------:R-:W-:Y:S01]  /*18e10*/  WARPGROUP.ARRIVE ;  /* 0x00000000000079c5 */ /* 0x000fe20000000000 */
[----:B------:R-:W-:-:S02]  /*18e20*/  FSEL R77, R40, -INF , P5 ;  /* 0xff800000284d7808 */ /* 0x000fc40002800000 */
[----:B------:R-:W-:Y:S02]  /*18e30*/  FSEL R111, R41, -INF , P4 ;  /* 0xff800000296f7808 */ /* 0x000fe40002000000 */
[----:B------:R-:W-:Y:S01]  /*18e40*/  FMNMX.FTZ R8, R77, R8, !PT ;  /* 0x000000084d087209 */ /* 0x000fe20007810000 */
[----:B------:R-:W-:Y:S01]  /*18e50*/  QGMMA.64x32x32.F32.E4M3.E4M3 R24, gdesc[UR20], R24, gsb0 ;  /* 0x00600000141879f3 */ /* 0x000fe20008000818 */
        /* <DEDUP_REMOVED lines=24> */
[C---:B------:R-:W-:Y:S02]  /*18fe0*/  ISETP.GT.AND P3, PT, R4.reuse, 0x90, PT ;  /* 0x000000900400780c */ /* 0x040fe40003f64270 */
[----:B------:R-:W-:Y:S02]  /*18ff0*/  FSEL R51, R51, -INF , P4 ;  /* 0xff80000033337808 */ /* 0x000fe40002000000 */
[----:B------:R-:W-:Y:S02]  /*19000*/  ISETP.GT.AND P4, PT, R4, 0x91, PT ;  /* 0x000000910400780c */ /* 0x000fe40003f84270 */
[----:B------:R-:W-:-:S02]  /*19010*/  FSEL R49, R50, -INF , P5 ;  /* 0xff80000032317808 */ /* 0x000fc40002800000 */
[----:B------:R-:W-:Y:S02]  /*19020*/  ISETP.GT.AND P5, PT, R4, 0x98, PT ;  /* 0x000000980400780c */ /* 0x000fe40003fa4270 */
[----:B------:R-:W-:Y:S01]  /*19030*/  MOV R98, R119 ;  /* 0x0000007700627202 */ /* 0x000fe20000000f00 */
[----:B------:R-:W-:Y:S02]  /*19040*/  WARPGROUP.DEPBAR.LE gsb0, 0x0 ;  /* 0x00008000000079c5 */ /* 0x000fe40000010000 */
[----:B------:R-:W-:Y:S02]  /*19050*/  FSEL R159, R24, -INF , P6 ;  /* 0xff800000189f7808 */ /* 0x000fe40003000000 */
[----:B------:R-:W-:Y:S02]  /*19060*/  FSEL R161, R25, -INF , P1 ;  /* 0xff80000019a17808 */ /* 0x000fe40000800000 */
[----:B------:R-:W-:Y:S02]  /*19070*/  FMNMX.FTZ R8, R159, R8, !PT ;  /* 0x000000089f087209 */ /* 0x000fe40007810000 */
[----:B------:R-:W-:-:S02]  /*19080*/  FSEL R163, R28, -INF , P0 ;  /* 0xff8000001ca37808 */ /* 0x000fc40000000000 */
[----:B------:R-:W-:Y:S02]  /*19090*/  FMNMX.FTZ R8, R161, R8, !PT ;  /* 0x00000008a1087209 */ /* 0x000fe40007810000 */
[----:B------:R-:W-:Y:S02]  /*190a0*/  FSEL R165, R29, -INF , P2 ;  /* 0xff8000001da57808 */ /* 0x000fe40001000000 */
[----:B------:R-:W-:Y:S02]  /*190b0*/  FMNMX.FTZ R8, R163, R8, !PT ;  /* 0x00000008a3087209 */ /* 0x000fe40007810000 */
[----:B------:R-:W-:Y:S02]  /*190c0*/  FSEL R167, R32, -INF , P3 ;  /* 0xff80000020a77808 */ /* 0x000fe40001800000 */
[----:B------:R-:W-:Y:S02]  /*190d0*/  FMNMX.FTZ R8, R165, R8, !PT ;  /* 0x00000008a5087209 */ /* 0x000fe40007810000 */
[----:B------:R-:W-:-:S02]  /*190e0*/  FSEL R171, R33, -INF , P4 ;  /* 0xff80000021ab7808 */ /* 0x000fc40002000000 */
[----:B------:R-:W-:Y:S02]  /*190f0*/  FMNMX.FTZ R8, R167, R8, !PT ;  /* 0x00000008a7087209 */ /* 0x000fe40007810000 */
[----:B------:R-:W-:Y:S02]  /*19100*/  FSEL R169, R36, -INF , P5 ;  /* 0xff80000024a97808 */ /* 0x000fe40002800000 */
[----:B------:R-:W-:Y:S02]  /*19110*/  FMNMX.FTZ R8, R171, R8, !PT ;  /* 0x00000008ab087209 */ /* 0x000fe40007810000 */
[----:B------:R-:W-:Y:S02]  /*19120*/  ISETP.GT.AND P6, PT, R4, 0x99, PT ;  /* 0x000000990400780c */ /* 0x000fe40003fc4270 */
[----:B------:R-:W-:Y:S02]  /*19130*/  FMNMX.FTZ R8, R169, R8, !PT ;  /* 0x00000008a9087209 */ /* 0x000fe40007810000 */
[----:B------:R-:W-:-:S02]  /*19140*/  FSEL R173, R37, -INF , P6 ;  /* 0xff80000025ad7808 */ /* 0x000fc40003000000 */
[----:B------:R-:W-:Y:S02]  /*19150*/  P2R R24, PR, RZ, 0x2 ;  /* 0x00000002ff187803 */ /* 0x000fe40000000000 */
[----:B------:R-:W-:Y:S02]  /*19160*/  FMNMX.FTZ R8, R173, R8, !PT ;  /* 0x00000008ad087209 */ /* 0x000fe40007810000 */
[----:B------:R-:W-:Y:S02]  /*19170*/  ISETP.GT.AND P1, PT, R4, 0x80, PT ;  /* 0x000000800400780c */ /* 0x000fe40003f24270 */
[----:B------:R-:W-:Y:S01]  /*19180*/  FSEL R31, R31, -INF , P2 ;  /* 0xff8000001f1f7808 */ /* 0x000fe20001000000 */
[----:B------:R-:W0:Y:S01]  /*19190*/  SHFL.BFLY PT, R25, R8, 0x2, 0x1f ;  /* 0x0c401f0008197f89 */ /* 0x000e2200000e0000 */
[----:B------:R-:W-:Y:S02]  /*191a0*/  FSEL R35, R35, -INF , P4 ;  /* 0xff80000023237808 */ /* 0x000fe40002000000 */
[----:B0-----:R-:W-:-:S05]  /*191b0*/  FMNMX.FTZ R6, R8, R25, !PT ;  /* 0x0000001908067209 */ /* 0x001fca0007810000 */
[----:B------:R-:W0:Y:S02]  /*191c0*/  SHFL.BFLY PT, R25, R6, 0x1, 0x1f ;  /* 0x0c201f0006197f89 */ /* 0x000e2400000e0000 */
[----:B0-----:R-:W-:Y:S02]  /*191d0*/  FMNMX.FTZ R10, R6, R25, !PT ;  /* 0x00000019060a7209 */ /* 0x001fe40007810000 */
[----:B------:R-:W-:Y:S02]  /*191e0*/  FSEL R25, R26, -INF , P1 ;  /* 0xff8000001a197808 */ /* 0x000fe40000800000 */
[----:B------:R-:W-:Y:S01]  /*191f0*/  ISETP.NE.AND P1, PT, R24, RZ, PT ;  /* 0x000000ff1800720c */ /* 0x000fe20003f25270 */
[----:B------:R-:W-:-:S01]  /*19200*/  FFMA.FTZ R20, R2, R10, -8 ;  /* 0xc100000002147423 */ /* 0x000fc2000001000a */
[----:B------:R-:W-:Y:S02]  /*19210*/  FMNMX.FTZ R24, R3, R91, !PT ;  /* 0x0000005b03187209 */ /* 0x000fe40007810000 */
[----:B------:R-:W-:-:S02]  /*19220*/  FSETP.NEU.FTZ.AND P0, PT, R10, -INF , PT ;  /* 0xff8000000a00780b */ /* 0x000fc40003f1d000 */
[----:B------:R-:W-:Y:S02]  /*19230*/  FMNMX.FTZ R24, R5, R24, !PT ;  /* 0x0000001805187209 */ /* 0x000fe40007810000 */
[----:B------:R-:W-:Y:S02]  /*19240*/  FSEL R20, R20, RZ, P0 ;  /* 0x000000ff14147208 */ /* 0x000fe40000000000 */
[----:B------:R-:W-:Y:S02]  /*19250*/  FMNMX.FTZ R26, R95, R24, !PT ;  /* 0x000000185f1a7209 */ /* 0x000fe40007810000 */
[----:B------:R-:W-:Y:S01]  /*19260*/  ISETP.NE.AND P0, PT, R12, RZ, PT ;  /* 0x000000ff0c00720c */ /* 0x000fe20003f05270 */
[C-C-:B------:R-:W-:Y:S01]  /*19270*/  FFMA.FTZ R115, R2.reuse, R115, -R20.reuse ;  /* 0x0000007302737223 */ /* 0x140fe20000010814 */
[----:B------:R-:W-:Y:S01]  /*19280*/  FMNMX.FTZ R26, R7, R26, !PT ;  /* 0x0000001a071a7209 */ /* 0x000fe20007810000 */
[--C-:B------:R-:W-:Y:S01]  /*19290*/  FFMA.FTZ R4, R2, R11, -R20.reuse ;  /* 0x0000000b02047223 */ /* 0x100fe20000010814 */
[----:B------:R-:W-:Y:S01]  /*192a0*/  FSEL R29, R30, -INF , P0 ;  /* 0xff8000001e1d7808 */ /* 0x000fe20000000000 */
[C-C-:B------:R-:W-:Y:S01]  /*192b0*/  FFMA.FTZ R11, R2.reuse, R81, -R20.reuse ;  /* 0x00000051020b7223 */ /* 0x140fe20000010814 */
[----:B------:R-:W-:Y:S01]  /*192c0*/  FMNMX.FTZ R26, R99, R26, !PT ;  /* 0x0000001a631a7209 */ /* 0x000fe20007810000 */
[C-C-:B------:R-:W-:Y:S01]  /*192d0*/  FFMA.FTZ R12, R2.reuse, R109, -R20.reuse ;  /* 0x0000006d020c7223 */ /* 0x140fe20000010814 */
        /* <DEDUP_REMOVED lines=8> */
[----:B------:R-:W-:-:S01]  /*19360*/  FFMA.FTZ R46, R2, R111, -R20 ;  /* 0x0000006f022e7223 */ /* 0x000fc20000010814 */
        /* <DEDUP_REMOVED lines=16> */
[----:B------:R0:W-:Y:S01]  /*19470*/  MUFU.EX2 R39, R46 ;  /* 0x0000002e00277308 */ /* 0x0001e20000000800 */
        /* <DEDUP_REMOVED lines=9> */
[C-C-:B0-----:R-:W-:Y:S01]  /*19510*/  FFMA.FTZ R46, R2.reuse, R153, -R20.reuse ;  /* 0x00000099022e7223 */ /* 0x141fe20000010814 */
[----:B------:R-:W-:-:S01]  /*19520*/  FFMA.FTZ R127, R2, R165, -R20 ;  /* 0x000000a5027f7223 */ /* 0x000fc20000010814 */
[----:B------:R-:W-:Y:S01]  /*19530*/  FFMA.FTZ R52, R2, R167, -R20 ;  /* 0x000000a702347223 */ /* 0x000fe20000010814 */
[----:B------:R-:W-:Y:S01]  /*19540*/  FMNMX.FTZ R32, R87, R30, !PT ;  /* 0x0000001e57207209 */ /* 0x000fe20007810000 */
[----:B------:R-:W-:Y:S01]  /*19550*/  MUFU.EX2 R4, R4 ;  /* 0x0000000400047308 */ /* 0x000fe20000000800 */
[----:B------:R-:W-:Y:S01]  /*19560*/  ISETP.NE.AND P1, PT, R106, RZ, PT ;  /* 0x000000ff6a00720c */ /* 0x000fe20003f25270 */
[----:B------:R-:W-:Y:S01]  /*19570*/  IMAD.MOV.U32 R106, RZ, RZ, R119 ;  /* 0x000000ffff6a7224 */ /* 0x000fe200078e0077 */
[----:B------:R-:W-:-:S02]  /*19580*/  FMNMX.FTZ R32, R57, R32, !PT ;  /* 0x0000002039207209 */ /* 0x000fc40007810000 */
[----:B------:R-:W-:Y:S01]  /*19590*/  ISETP.NE.AND P0, PT, R104, RZ, PT ;  /* 0x000000ff6800720c */ /* 0x000fe20003f05270 */
[----:B------:R-:W-:Y:S01]  /*195a0*/  IMAD.MOV.U32 R104, RZ, RZ, R119 ;  /* 0x000000ffff687224 */ /* 0x000fe200078e0077 */
[----:B------:R-:W-:Y:S01]  /*195b0*/  FMNMX.FTZ R32, R59, R32, !PT ;  /* 0x000000203b207209 */ /* 0x000fe20007810000 */
[----:B------:R0:W-:Y:S03]  /*195c0*/  MUFU.EX2 R30, R129 ;  /* 0x00000081001e7308 */ /* 0x0001e60000000800 */
[----:B------:R-:W-:-:S04]  /*195d0*/  FMNMX.FTZ R32, R61, R32, !PT ;  /* 0x000000203d207209 */ /* 0x000fc80007810000 */
[----:B------:R-:W-:Y:S01]  /*195e0*/  FMNMX.FTZ R36, R63, R32, !PT ;  /* 0x000000203f247209 */ /* 0x000fe20007810000 */
[----:B------:R-:W-:Y:S01]  /*195f0*/  MUFU.EX2 R33, R33 ;  /* 0x0000002100217308 */ /* 0x000fe20000000800 */
[----:B0-----:R-:W-:-:S02]  /*19600*/  FFMA.FTZ R129, R2, R171, -R20 ;  /* 0x000000ab02817223 */ /* 0x001fc40000010814 */
[----:B------:R-:W-:-:S04]  /*19610*/  FMNMX.FTZ R36, R65, R36, !PT ;  /* 0x0000002441247209 */ /* 0x000fc80007810000 */
        /* <DEDUP_REMOVED lines=11> */
[----:B------:R-:W1:Y:S01]  /*196d0*/  MUFU.EX2 R37, R37 ;  /* 0x0000002500257308 */ /* 0x000e620000000800 */
[----:B0-----:R-:W-:-:S01]  /*196e0*/  FFMA.FTZ R11, R2, R85, -R20 ;  /* 0x00000055020b7223 */ /* 0x001fc20000010814 */
[C-C-:B------:R-:W-:Y:S01]  /*196f0*/  FFMA.FTZ R85, R2.reuse, R121, -R20.reuse ;  /* 0x0000007902557223 */ /* 0x140fe20000010814 */
[----:B------:R-:W-:Y:S01]  /*19700*/  FMNMX.FTZ R42, R49, R42, !PT ;  /* 0x0000002a312a7209 */ /* 0x000fe20007810000 */
[----:B------:R-:W-:-:S03]  /*19710*/  FFMA.FTZ R121, R2, R151, -R20 ;  /* 0x0000009702797223 */ /* 0x000fc60000010814 */
[----:B------:R-:W-:Y:S01]  /*19720*/  FMNMX.FTZ R42, R51, R42, !PT ;  /* 0x0000002a332a7209 */ /* 0x000fe20007810000 */
[----:B------:R0:W-:Y:S03]  /*19730*/  MUFU.EX2 R40, R115 ;  /* 0x0000007300287308 */ /* 0x0001e60000000800 */
[----:B------:R-:W-:-:S04]  /*19740*/  FMNMX.FTZ R42, R53, R42, !PT ;  /* 0x0000002a352a7209 */ /* 0x000fc80007810000 */
[----:B------:R-:W-:Y:S01]  /*19750*/  FMNMX.FTZ R44, R55, R42, !PT ;  /* 0x0000002a372c7209 */ /* 0x000fe20007810000 */
[----:B------:R-:W-:Y:S01]  /*19760*/  MUFU.EX2 R8, R8 ;  /* 0x0000000800087308 */ /* 0x000fe20000000800 */
[----:B0-----:R-:W-:Y:S01]  /*19770*/  FSEL R115, R34, -INF , P3 ;  /* 0xff80000022737808 */ /* 0x001fe20001800000 */
[--C-:B------:R-:W-:Y:S01]  /*19780*/  FFMA.FTZ R34, R2, R77, -R20.reuse ;  /* 0x0000004d02227223 */ /* 0x100fe20000010814 */
[----:B------:R-:W-:Y:S02]  /*19790*/  FMNMX.FTZ R44, R25, R44, !PT ;  /* 0x0000002c192c7209 */ /* 0x000fe40007810000 */
[----:B------:R-:W-:Y:S01]  /*197a0*/  FSEL R77, R38, -INF , P5 ;  /* 0xff800000264d7808 */ /* 0x000fe20002800000 */
[----:B------:R-:W-:-:S01]  /*197b0*/  FFMA.FTZ R38, R2, R125, -R20 ;  /* 0x0000007d02267223 */ /* 0x000fc20000010814 */
[----:B------:R-:W-:Y:S01]  /*197c0*/  FMNMX.FTZ R44, R27, R44, !PT ;  /* 0x0000002c1b2c7209 */ /* 0x000fe20007810000 */
[----:B------:R0:W-:Y:S01]  /*197d0*/  MUFU.EX2 R42, R11 ;  /* 0x0000000b002a7308 */ /* 0x0001e20000000800 */
[----:B------:R-:W-:-:S01]  /*197e0*/  FFMA.FTZ R125, R2, R161, -R20 ;  /* 0x000000a1027d7223 */ /* 0x000fc20000010814 */
[----:B-1----:R-:W-:-:S02]  /*197f0*/  F2FP.SATFINITE.E4M3.F32.PACK_AB_MERGE_C R200, R37, R6, RZ ;  /* 0x0000000625c8723e */ /* 0x002fc400048070ff */
        /* <DEDUP_REMOVED lines=8> */
[----:B0-----:R-:W-:Y:S01]  /*19880*/  FMNMX.FTZ R11, R117, R44, !PT ;  /* 0x0000002c750b7209 */ /* 0x001fe20007810000 */
[----:B------:R-:W-:-:S01]  /*19890*/  FFMA.FTZ R44, R2, R147, -R20 ;  /* 0x00000093022c7223 */ /* 0x000fc20000010814 */
[----:B------:R-:W0:Y:S03]  /*198a0*/  MUFU.EX2 R93, R93 ;  /* 0x0000005d005d7308 */ /* 0x000e260000000800 */
[----:B------:R-:W1:Y:S05]  /*198b0*/  SHFL.BFLY PT, R48, R11, 0x2, 0x1f ;  /* 0x0c401f000b307f89 */ /* 0x000e6a00000e0000 */
[----:B------:R-:W-:Y:S08]  /*198c0*/  MUFU.EX2 R24, R145 ;  /* 0x0000009100187308 */ /* 0x000ff00000000800 */
[----:B------:R-:W-:Y:S01]  /*198d0*/  MUFU.EX2 R97, R97 ;  /* 0x0000006100617308 */ /* 0x000fe20000000800 */
[----:B0-----:R-:W-:-:S04]  /*198e0*/  F2FP.SATFINITE.E4M3.F32.PACK_AB_MERGE_C R202, R93, R12, RZ ;  /* 0x0000000c5dca723e */ /* 0x001fc800048070ff */
[----:B------:R-:W-:-:S03]  /*198f0*/  F2FP.SATFINITE.E4M3.F32.PACK_AB_MERGE_C R202, R89, R8, R202 ;  /* 0x0000000859ca723e */ /* 0x000fc600048070ca */
[----:B------:R-:W0:Y:S01]  /*19900*/  MUFU.EX2 R101, R101 ;  /* 0x0000006500657308 */ /* 0x000e220000000800 */
[----:B-1----:R-:W-:Y:S01]  /*19910*/  FMNMX.FTZ R54, R11, R48, !PT ;  /* 0x000000300b367209 */ /* 0x002fe20007810000 */
[----:B------:R-:W-:-:S04]  /*19920*/  FFMA.FTZ R48, R2, R159, -R20 ;  /* 0x0000009f02307223 */ /* 0x000fc80000010814 */
[----:B------:R-:W1:Y:S02]  /*19930*/  SHFL.BFLY PT, R11, R54, 0x1, 0x1f ;  /* 0x0c201f00360b7f89 */ /* 0x000e6400000e0000 */
[----:B------:R-:W-:Y:S08]  /*19940*/  MUFU.EX2 R28, R135 ;  /* 0x00000087001c7308 */ /* 0x000ff00000000800 */
[----:B------:R-:W-:Y:S01]  /*19950*/  MUFU.EX2 R105, R105 ;  /* 0x0000006900697308 */ /* 0x000fe20000000800 */
[----:B0-----:R-:W-:-:S04]  /*19960*/  F2FP.SATFINITE.E4M3.F32.PACK_AB_MERGE_C R204, R101, R26, RZ ;  /* 0x0000001a65cc723e */ /* 0x001fc800048070ff */
[----:B------:R-:W-:-:S03]  /*19970*/  F2FP.SATFINITE.E4M3.F32.PACK_AB_MERGE_C R204, R97, R24, R204 ;  /* 0x0000001861cc723e */ /* 0x000fc600048070cc */
[----:B------:R-:W0:Y:S01]  /*19980*/  MUFU.EX2 R107, R107 ;  /* 0x0000006b006b7308 */ /* 0x000e220000000800 */
[----:B-1----:R-:W-:Y:S01]  /*19990*/  FMNMX.FTZ R11, R54, R11, !PT ;  /* 0x0000000b360b7209 */ /* 0x002fe20007810000 */
[----:B------:R-:W-:-:S06]  /*199a0*/  FFMA.FTZ R54, R2, R169, -R20 ;  /* 0x000000a902367223 */ /* 0x000fcc0000010814 */
[----:B------:R-:W-:Y:S01]  /*199b0*/  MUFU.EX2 R109, R109 ;  /* 0x0000006d006d7308 */ /* 0x000fe20000000800 */
[----:B------:R-:W-:Y:S01]  /*199c0*/  FSETP.NEU.FTZ.AND P2, PT, R11, -INF , PT ;  /* 0xff8000000b00780b */ /* 0x000fe20003f5d000 */
[----:B------:R-:W-:-:S05]  /*199d0*/  FFMA.FTZ R56, R2, R11, -8 ;  /* 0xc100000002387423 */ /* 0x000fca000001000b */
[----:B------:R-:W-:Y:S01]  /*199e0*/  FSEL R70, R56, RZ, P2 ;  /* 0x000000ff38467208 */ /* 0x000fe20001000000 */
[----:B------:R-:W-:Y:S01]  /*199f0*/  MUFU.EX2 R81, R81 ;  /* 0x0000005100517308 */ /* 0x000fe20000000800 */
[----:B0-----:R-:W-:Y:S02]  /*19a00*/  F2FP.SATFINITE.E4M3.F32.PACK_AB_MERGE_C R206, R107, R30, RZ ;  /* 0x0000001e6bce723e */ /* 0x001fe400048070ff */
[----:B------:R-:W-:Y:S01]  /*19a10*/  ISETP.GE.AND P2, PT, R149, 0xa1, PT ;  /* 0x000000a19500780c */ /* 0x000fe20003f46270 */
[----:B------:R-:W-:-:S01]  /*19a20*/  FFMA.FTZ R3, R2, R3, -R70 ;  /* 0x0000000302037223 */ /* 0x000fc20000010846 */
[C-C-:B------:R-:W-:Y:S01]  /*19a30*/  FFMA.FTZ R20, R2.reuse, R91, -R70.reuse ;  /* 0x0000005b02147223 */ /* 0x140fe20000010846 */
[----:B------:R-:W-:-:S01]  /*19a40*/  FFMA.FTZ R60, R2, R5, -R70 ;  /* 0x00000005023c7223 */ /* 0x000fc20000010846 */
[C-C-:B------:R-:W-:Y:S01]  /*19a50*/  FFMA.FTZ R91, R2.reuse, R95, -R70.reuse ;  /* 0x0000005f025b7223 */ /* 0x140fe20000010846 */
[----:B------:R-:W-:-:S01]  /*19a60*/  FFMA.FTZ R5, R2, R7, -R70 ;  /* 0x0000000702057223 */ /* 0x000fc20000010846 */
[C-C-:B------:R-:W-:Y:S01]  /*19a70*/  FFMA.FTZ R56, R2.reuse, R99, -R70.reuse ;  /* 0x0000006302387223 */ /* 0x140fe20000010846 */
[----:B------:R-:W-:Y:S01]  /*19a80*/  MUFU.EX2 R3, R3 ;  /* 0x0000000300037308 */ /* 0x000fe20000000800 */
[----:B------:R-:W-:-:S01]  /*19a90*/  FFMA.FTZ R68, R2, R9, -R70 ;  /* 0x0000000902447223 */ /* 0x000fc20000010846 */
[C-C-:B------:R-:W-:Y:S01]  /*19aa0*/  FFMA.FTZ R7, R2.reuse, R13, -R70.reuse ;  /* 0x0000000d02077223 */ /* 0x140fe20000010846 */
[----:B------:R-:W-:-:S01]  /*19ab0*/  FFMA.FTZ R9, R2, R21, -R70 ;  /* 0x0000001502097223 */ /* 0x000fc20000010846 */
[----:B------:R-:W-:Y:S01]  /*19ac0*/  FFMA.FTZ R13, R2, R57, -R70 ;  /* 0x00000039020d7223 */ /* 0x000fe20000010846 */
[----:B------:R-:W-:-:S01]  /*19ad0*/  FADD.FTZ R21, R4, R33 ;  /* 0x0000002104157221 */ /* 0x000fc20000010000 */
[C-C-:B------:R-:W-:Y:S01]  /*19ae0*/  FFMA.FTZ R103, R2.reuse, R103, -R70.reuse ;  /* 0x0000006702677223 */ /* 0x140fe20000010846 */
[----:B------:R-:W-:-:S01]  /*19af0*/  FFMA.FTZ R58, R2, R75, -R70 ;  /* 0x0000004b023a7223 */ /* 0x000fc20000010846 */
[----:B------:R-:W0:Y:S01]  /*19b00*/  MUFU.EX2 R20, R20 ;  /* 0x0000001400147308 */ /* 0x000e220000000800 */
[----:B------:R-:W-:-:S01]  /*19b10*/  FADD.FTZ R80, R6, R21 ;  /* 0x0000001506507221 */ /* 0x000fc20000010000 */
[C-C-:B------:R-:W-:Y:S01]  /*19b20*/  FFMA.FTZ R64, R2.reuse, R59, -R70.reuse ;  /* 0x0000003b02407223 */ /* 0x140fe20000010846 */
[----:B------:R-:W-:-:S01]  /*19b30*/  FFMA.FTZ R15, R2, R15, -R70 ;  /* 0x0000000f020f7223 */ /* 0x000fc20000010846 */
[C-C-:B------:R-:W-:Y:S01]  /*19b40*/  FFMA.FTZ R79, R2.reuse, R79, -R70.reuse ;  /* 0x0000004f024f7223 */ /* 0x140fe20000010846 */
[----:B------:R-:W-:-:S01]  /*19b50*/  FFMA.FTZ R41, R2, R41, -R70 ;  /* 0x0000002902297223 */ /* 0x000fc20000010846 */
[----:B------:R-:W-:Y:S01]  /*19b60*/  @!P1 IADD3 R21, R0, 0x33440, RZ ;  /* 0x0003344000159810 */ /* 0x000fe20007ffe0ff */
[----:B------:R-:W-:-:S01]  /*19b70*/  FFMA.FTZ R62, R2, R83, -R70 ;  /* 0x00000053023e7223 */ /* 0x000fc20000010846 */
[----:B------:R-:W1:Y:S01]  /*19b80*/  MUFU.EX2 R60, R60 ;  /* 0x0000003c003c7308 */ /* 0x000e620000000800 */
[----:B------:R-:W-:-:S01]  /*19b90*/  FFMA.FTZ R43, R2, R43, -R70 ;  /* 0x0000002b022b7223 */ /* 0x000fc20000010846 */
[----:B------:R-:W-:Y:S01]  /*19ba0*/  @!P1 PRMT R21, RZ, 0x654, R21 ;  /* 0x00000654ff159816 */ /* 0x000fe20000000015 */
[----:B------:R-:W-:-:S01]  /*19bb0*/  FFMA.FTZ R73, R2, R73, -R70 ;  /* 0x0000004902497223 */ /* 0x000fc20000010846 */
[C-C-:B------:R-:W-:Y:S01]  /*19bc0*/  FFMA.FTZ R87, R2.reuse, R87, -R70.reuse ;  /* 0x0000005702577223 */ /* 0x140fe20000010846 */
[----:B------:R-:W-:-:S01]  /*19bd0*/  FFMA.FTZ R47, R2, R47, -R70 ;  /* 0x0000002f022f7223 */ /* 0x000fc20000010846 */
[----:B------:R2:W-:Y:S01]  /*19be0*/  @!P1 SYNCS.ARRIVE.TRANS64.RED.A1T0 RZ, [R21+URZ], RZ ;  /* 0x000000ff15ff99a7 */ /* 0x0005e2000810043f */
[----:B------:R-:W-:-:S01]  /*19bf0*/  FFMA.FTZ R61, R2, R61, -R70 ;  /* 0x0000003d023d7223 */ /* 0x000fc20000010846 */
[----:B------:R-:W3:Y:S01]  /*19c00*/  MUFU.EX2 R91, R91 ;  /* 0x0000005b005b7308 */ /* 0x000ee20000000800 */
[----:B0-----:R-:W-:-:S01]  /*19c10*/  FADD.FTZ R57, R3, R20 ;  /* 0x0000001403397221 */ /* 0x001fc20000010000 */
[C-C-:B------:R-:W-:Y:S01]  /*19c20*/  FFMA.FTZ R63, R2.reuse, R63, -R70.reuse ;  /* 0x0000003f023f7223 */ /* 0x140fe20000010846 */
[----:B------:R-:W-:-:S01]  /*19c30*/  FFMA.FTZ R66, R2, R67, -R70 ;  /* 0x0000004302427223 */ /* 0x000fc20000010846 */
[C-C-:B------:R-:W-:Y:S01]  /*19c40*/  FFMA.FTZ R69, R2.reuse, R69, -R70.reuse ;  /* 0x0000004502457223 */ /* 0x140fe20000010846 */
[----:B------:R-:W-:-:S01]  /*19c50*/  FFMA.FTZ R71, R2, R71, -R70 ;  /* 0x0000004702477223 */ /* 0x000fc20000010846 */
[----:B------:R-:W-:Y:S01]  /*19c60*/  F2FP.SATFINITE.E4M3.F32.PACK_AB_MERGE_C R208, R81, R36, RZ ;  /* 0x0000002451d0723e */ /* 0x000fe200048070ff */
[----:B------:R-:W-:-:S01]  /*19c70*/  FFMA.FTZ R45, R2, R45, -R70 ;  /* 0x0000002d022d7223 */ /* 0x000fc20000010846 */
[----:B------:R-:W0:Y:S01]  /*19c80*/  MUFU.EX2 R5, R5 ;  /* 0x0000000500057308 */ /* 0x000e220000000800 */
[----:B-1----:R-:W-:-:S01]  /*19c90*/  FADD.FTZ R82, R60, R57 ;  /* 0x000000393c527221 */ /* 0x002fc20000010000 */
[----:B------:R-:W-:Y:S01]  /*19ca0*/  FADD.FTZ R57, R37, R80 ;  /* 0x0000005025397221 */ /* 0x000fe20000010000 */
[----:B------:R-:W-:-:S01]  /*19cb0*/  FFMA.FTZ R49, R2, R49, -R70 ;  /* 0x0000003102317223 */ /* 0x000fc20000010846 */
[C-C-:B------:R-:W-:Y:S01]  /*19cc0*/  FFMA.FTZ R27, R2.reuse, R27, -R70.reuse ;  /* 0x0000001b021b7223 */ /* 0x140fe20000010846 */
[----:B------:R-:W-:-:S01]  /*19cd0*/  FFMA.FTZ R51, R2, R51, -R70 ;  /* 0x0000003302337223 */ /* 0x000fc20000010846 */
[----:B------:R-:W-:Y:S01]  /*19ce0*/  FADD.FTZ R80, R8, R57 ;  /* 0x0000003908507221 */ /* 0x000fe20000010000 */
[----:B------:R-:W-:-:S01]  /*19cf0*/  FFMA.FTZ R53, R2, R53, -R70 ;  /* 0x0000003502357223 */ /* 0x000fc20000010846 */
[----:B------:R-:W1:Y:S01]  /*19d00*/  MUFU.EX2 R56, R56 ;  /* 0x0000003800387308 */ /* 0x000e620000000800 */
[----:B---3--:R-:W-:-:S01]  /*19d10*/  FADD.FTZ R82, R91, R82 ;  /* 0x000000525b527221 */ /* 0x008fc20000010000 */
[----:B------:R-:W-:Y:S01]  /*19d20*/  FADD.FTZ R59, R89, R80 ;  /* 0x00000050593b7221 */ /* 0x000fe20000010000 */
[----:B------:R-:W-:-:S01]  /*19d30*/  FFMA.FTZ R55, R2, R55, -R70 ;  /* 0x0000003702377223 */ /* 0x000fc20000010846 */
[C-C-:B------:R-:W-:Y:S01]  /*19d40*/  FFMA.FTZ R31, R2.reuse, R31, -R70.reuse ;  /* 0x0000001f021f7223 */ /* 0x140fe20000010846 */
[----:B------:R-:W-:-:S01]  /*19d50*/  FFMA.FTZ R29, R2, R29, -R70 ;  /* 0x0000001d021d7223 */ /* 0x000fc20000010846 */
[----:B------:R-:W-:Y:S01]  /*19d60*/  FADD.FTZ R80, R12, R59 ;  /* 0x0000003b0c507221 */ /* 0x000fe20000010000 */
[----:B------:R-:W-:-:S01]  /*19d70*/  FFMA.FTZ R115, R2, R115, -R70 ;  /* 0x0000007302737223 */ /* 0x000fc20000010846 */
[----:B------:R-:W3:Y:S01]  /*19d80*/  MUFU.EX2 R68, R68 ;  /* 0x0000004400447308 */ /* 0x000ee20000000800 */
[----:B0-----:R-:W-:-:S01]  /*19d90*/  FADD.FTZ R57, R5, R82 ;  /* 0x0000005205397221 */ /* 0x001fc20000010000 */
[----:B------:R-:W-:Y:S01]  /*19da0*/  F2FP.SATFINITE.E4M3.F32.PACK_AB_MERGE_C R201, R91, R60, RZ ;  /* 0x0000003c5bc9723e */ /* 0x000fe200048070ff */
[----:B------:R-:W-:-:S01]  /*19db0*/  FFMA.FTZ R35, R2, R35, -R70 ;  /* 0x0000002302237223 */ /* 0x000fc20000010846 */
[----:B------:R-:W-:Y:S01]  /*19dc0*/  FFMA.FTZ R77, R2, R77, -R70 ;  /* 0x0000004d024d7223 */ /* 0x000fe20000010846 */
[----:B------:R-:W-:Y:S01]  /*19dd0*/  F2FP.SATFINITE.E4M3.F32.PACK_AB_MERGE_C R206, R105, R28, R206 ;  /* 0x0000001c69ce723e */ /* 0x000fe200048070ce */
[----:B------:R-:W-:Y:S01]  /*19de0*/  IMAD.MOV.U32 R99, RZ, RZ, R119 ;  /* 0x000000ffff637224 */ /* 0x000fe200078e0077 */
[----:B------:R-:W-:Y:S01]  /*19df0*/  F2FP.SATFINITE.E4M3.F32.PACK_AB_MERGE_C R201, R20, R3, R201 ;  /* 0x0000000314c9723e */ /* 0x000fe200048070c9 */
[----:B------:R-:W0:Y:S01]  /*19e00*/  MUFU.EX2 R103, R103 ;  /* 0x0000006700677308 */ /* 0x000e220000000800 */
[----:B-1----:R-:W-:-:S01]  /*19e10*/  FADD.FTZ R57, R56, R57 ;  /* 0x0000003938397221 */ /* 0x002fc20000010000 */
[----:B------:R-:W-:Y:S01]  /*19e20*/  F2FP.SATFINITE.E4M3.F32.PACK_AB_MERGE_C R208, R109, R32, R208 ;  /* 0x000000206dd0723e */ /* 0x000fe200048070d0 */
[--C-:B------:R-:W-:Y:S01]  /*19e30*/  IMAD.MOV.U32 R95, RZ, RZ, R119.reuse ;  /* 0x000000ffff5f7224 */ /* 0x100fe200078e0077 */
[----:B------:R-:W-:Y:S01]  /*19e40*/  MOV R91, R119 ;  /* 0x00000077005b7202 */ /* 0x000fe20000000f00 */
[----:B------:R-:W-:-:S02]  /*19e50*/  IMAD.MOV.U32 R89, RZ, RZ, R119 ;  /* 0x000000ffff597224 */ /* 0x000fc400078e0077 */
[----:B------:R-:W-:Y:S01]  /*19e60*/  IMAD.MOV.U32 R83, RZ, RZ, R119 ;  /* 0x000000ffff537224 */ /* 0x000fe200078e0077 */
[----:B------:R-:W1:Y:S01]  /*19e70*/  MUFU.EX2 R7, R7 ;  /* 0x0000000700077308 */ /* 0x000e620000000800 */
[----:B---3--:R-:W-:-:S01]  /*19e80*/  FADD.FTZ R82, R68, R57 ;  /* 0x0000003944527221 */ /* 0x008fc20000010000 */
[--C-:B------:R-:W-:Y:S02]  /*19e90*/  IMAD.MOV.U32 R75, RZ, RZ, R119.reuse ;  /* 0x000000ffff4b7224 */ /* 0x100fe400078e0077 */
[--C-:B------:R-:W-:Y:S02]  /*19ea0*/  IMAD.MOV.U32 R67, RZ, RZ, R119.reuse ;  /* 0x000000ffff437224 */ /* 0x100fe400078e0077 */
[----:B------:R-:W-:Y:S02]  /*19eb0*/  IMAD.MOV.U32 R60, RZ, RZ, R119 ;  /* 0x000000ffff3c7224 */ /* 0x000fe400078e0077 */
[----:B------:R-:W3:Y:S01]  /*19ec0*/  MUFU.EX2 R58, R58 ;  /* 0x0000003a003a7308 */ /* 0x000ee20000000800 */
[----:B0-----:R-:W-:-:S01]  /*19ed0*/  FADD.FTZ R82, R103, R82 ;  /* 0x0000005267527221 */ /* 0x001fc20000010000 */
[----:B------:R-:W-:Y:S01]  /*19ee0*/  F2FP.SATFINITE.E4M3.F32.PACK_AB_MERGE_C R68, R103, R68, RZ ;  /* 0x000000446744723e */ /* 0x000fe200048070ff */
[----:B------:R-:W-:-:S02]  /*19ef0*/  IMAD.MOV.U32 R103, RZ, RZ, R119 ;  /* 0x000000ffff677224 */ /* 0x000fc400078e0077 */
[--C-:B------:R-:W-:Y:S01]  /*19f00*/  IMAD.MOV.U32 R59, RZ, RZ, R119.reuse ;  /* 0x000000ffff3b7224 */ /* 0x100fe200078e0077 */
[----:B------:R-:W-:Y:S01]  /*19f10*/  F2FP.SATFINITE.E4M3.F32.PACK_AB_MERGE_C R203, R56, R5, R68 ;  /* 0x0000000538cb723e */ /* 0x000fe20004807044 */
[----:B------:R-:W-:Y:S01]  /*19f20*/  IMAD.MOV.U32 R68, RZ, RZ, R119 ;  /* 0x000000ffff447224 */ /* 0x000fe200078e0077 */
[----:B------:R0:W4:Y:S01]  /*19f30*/  MUFU.EX2 R72, R15 ;  /* 0x0000000f00487308 */ /* 0x0001220000000800 */
[----:B------:R-:W-:-:S07]  /*19f40*/  MOV R56, R119 ;  /* 0x0000007700387202 */ /* 0x000fce0000000f00 */
[----:B------:R5:W-:Y:S01]  /*19f50*/  MUFU.EX2 R0, R41 ;  /* 0x0000002900007308 */ /* 0x000be20000000800 */
[----:B0-----:R-:W-:-:S01]  /*19f60*/  FFMA.FTZ R15, R2, R65, -R70 ;  /* 0x00000041020f7223 */ /* 0x001fc20000010846 */
[----:B------:R-:W-:-:S06]  /*19f70*/  IMAD.MOV.U32 R65, RZ, RZ, R119 ;  /* 0x000000ffff417224 */ /* 0x000fcc00078e0077 */
[----:B------:R-:W0:Y:S01]  /*19f80*/  MUFU.EX2 R79, R79 ;  /* 0x0000004f004f7308 */ /* 0x000e220000000800 */
[----:B-----5:R-:W-:-:S01]  /*19f90*/  FADD.FTZ R41, R93, R80 ;  /* 0x000000505d297221 */ /* 0x020fc20000010000 */
[----:B------:R-:W-:-:S03]  /*19fa0*/  IMAD.MOV.U32 R93, RZ, RZ, R119 ;  /* 0x000000ffff5d7224 */ /* 0x000fc600078e0077 */
[----:B------:R-:W-:Y:S01]  /*19fb0*/  FADD.FTZ R80, R24, R41 ;  /* 0x0000002918507221 */ /* 0x000fe20000010000 */
[----:B-1----:R-:W-:-:S02]  /*19fc0*/  FADD.FTZ R41, R7, R82 ;  /* 0x0000005207297221 */ /* 0x002fc40000010000 */
[----:B------:R-:W1:Y:S02]  /*19fd0*/  MUFU.EX2 R9, R9 ;  /* 0x0000000900097308 */ /* 0x000e640000000800 */
[----:B---3--:R-:W-:-:S01]  /*19fe0*/  FADD.FTZ R57, R58, R41 ;  /* 0x000000293a397221 */ /* 0x008fc20000010000 */
[C-C-:B------:R-:W-:Y:S01]  /*19ff0*/  FFMA.FTZ R41, R2.reuse, R25, -R70.reuse ;  /* 0x0000001902297223 */ /* 0x140fe20000010846 */
[----:B------:R-:W-:-:S01]  /*1a000*/  FFMA.FTZ R70, R2, R117, -R70 ;  /* 0x0000007502467223 */ /* 0x000fc20000010846 */
[----:B------:R-:W-:Y:S02]  /*1a010*/  IMAD.MOV.U32 R117, RZ, RZ, R119 ;  /* 0x000000ffff757224 */ /* 0x000fe400078e0077 */
[----:B----4-:R-:W-:-:S01]  /*1a020*/  FADD.FTZ R84, R72, R57 ;  /* 0x0000003948547221 */ /* 0x010fc20000010000 */
[--C-:B------:R-:W-:Y:S01]  /*1a030*/  IMAD.MOV.U32 R57, RZ, RZ, R119.reuse ;  /* 0x000000ffff397224 */ /* 0x100fe200078e0077 */
[----:B--2---:R2:W-:Y:S01]  /*1a040*/  MUFU.EX2 R21, R43 ;  /* 0x0000002b00157308 */ /* 0x0045e20000000800 */
        /* <DEDUP_REMOVED lines=8> */
[----:B------:R-:W-:Y:S02]  /*1a0d0*/  IMAD.MOV.U32 R58, RZ, RZ, R119 ;  /* 0x000000ffff3a7224 */ /* 0x000fe400078e0077 */
[----:B------:R-:W-:Y:S02]  /*1a0e0*/  FADD.FTZ R82, R26, R43 ;  /* 0x0000002b1a527221 */ /* 0x000fe40000010000 */
[----:B------:R-:W2:Y:S02]  /*1a0f0*/  MUFU.EX2 R73, R73 ;  /* 0x0000004900497308 */ /* 0x000ea40000000800 */
[----:B------:R-:W-:-:S01]  /*1a100*/  FADD.FTZ R43, R101, R82 ;  /* 0x00000052652b7221 */ /* 0x000fc20000010000 */
[----:B------:R-:W-:-:S03]  /*1a110*/  IMAD.MOV.U32 R101, RZ, RZ, R119 ;  /* 0x000000ffff657224 */ /* 0x000fc600078e0077 */
[----:B------:R-:W-:Y:S01]  /*1a120*/  FADD.FTZ R82, R28, R43 ;  /* 0x0000002b1c527221 */ /* 0x000fe20000010000 */
[----:B-1----:R-:W-:-:S01]  /*1a130*/  FADD.FTZ R43, R9, R84 ;  /* 0x00000054092b7221 */ /* 0x002fc20000010000 */
[----:B------:R-:W-:Y:S01]  /*1a140*/  MOV R28, R119 ;  /* 0x00000077001c7202 */ /* 0x000fe20000000f00 */
[----:B------:R1:W3:Y:S02]  /*1a150*/  MUFU.EX2 R74, R87 ;  /* 0x00000057004a7308 */ /* 0x0002e40000000800 */
[----:B0-----:R-:W-:-:S06]  /*1a160*/  FADD.FTZ R84, R62, R43 ;  /* 0x0000002b3e547221 */ /* 0x001fcc0000010000 */
[----:B------:R-:W0:Y:S01]  /*1a170*/  MUFU.EX2 R13, R13 ;  /* 0x0000000d000d7308 */ /* 0x000e220000000800 */
[----:B--2---:R-:W-:-:S01]  /*1a180*/  FADD.FTZ R43, R73, R84 ;  /* 0x00000054492b7221 */ /* 0x004fc20000010000 */
[----:B-1----:R-:W-:-:S06]  /*1a190*/  IMAD.MOV.U32 R87, RZ, RZ, R119 ;  /* 0x000000ffff577224 */ /* 0x002fcc00078e0077 */
[----:B------:R1:W-:Y:S01]  /*1a1a0*/  MUFU.EX2 R80, R47 ;  /* 0x0000002f00507308 */ /* 0x0003e20000000800 */
[----:B---3--:R-:W-:-:S01]  /*1a1b0*/  FADD.FTZ R6, R74, R43 ;  /* 0x0000002b4a067221 */ /* 0x008fc20000010000 */
[----:B------:R-:W-:Y:S01]  /*1a1c0*/  F2FP.SATFINITE.E4M3.F32.PACK_AB_MERGE_C R73, R74, R73, RZ ;  /* 0x000000494a49723e */ /* 0x000fe200048070ff */
[----:B------:R-:W-:-:S03]  /*1a1d0*/  IMAD.MOV.U32 R74, RZ, RZ, R119 ;  /* 0x000000ffff4a7224 */ /* 0x000fc600078e0077 */
[----:B------:R-:W-:Y:S01]  /*1a1e0*/  F2FP.SATFINITE.E4M3.F32.PACK_AB_MERGE_C R207, R62, R9, R73 ;  /* 0x000000093ecf723e */ /* 0x000fe20004807049 */
[----:B------:R-:W-:Y:S01]  /*1a1f0*/  IMAD.MOV.U32 R73, RZ, RZ, R119 ;  /* 0x000000ffff497224 */ /* 0x000fe200078e0077 */
[----:B------:R-:W2:Y:S01]  /*1a200*/  MUFU.EX2 R64, R64 ;  /* 0x0000004000407308 */ /* 0x000ea20000000800 */
[----:B-1----:R-:W-:-:S01]  /*1a210*/  FADD.FTZ R47, R105, R82 ;  /* 0x00000052692f7221 */ /* 0x002fc20000010000 */
[----:B0-----:R-:W-:Y:S01]  /*1a220*/  FADD.FTZ R37, R13, R6 ;  /* 0x000000060d257221 */ /* 0x001fe20000010000 */
[----:B------:R-:W-:Y:S01]  /*1a230*/  MOV R105, R119 ;  /* 0x0000007700697202 */ /* 0x000fe20000000f00 */
[----:B------:R-:W-:Y:S02]  /*1a240*/  IMAD.MOV.U32 R62, RZ, RZ, R119 ;  /* 0x000000ffff3e7224 */ /* 0x000fe400078e0077 */
[----:B------:R-:W-:-:S02]  /*1a250*/  FADD.FTZ R86, R30, R47 ;  /* 0x0000002f1e567221 */ /* 0x000fc40000010000 */
[----:B------:R-:W0:Y:S02]  /*1a260*/  MUFU.EX2 R61, R61 ;  /* 0x0000003d003d7308 */ /* 0x000e240000000800 */
[----:B------:R-:W-:-:S01]  /*1a270*/  FADD.FTZ R47, R107, R86 ;  /* 0x000000566b2f7221 */ /* 0x000fc20000010000 */
[----:B------:R-:W-:-:S02]  /*1a280*/  IMAD.MOV.U32 R107, RZ, RZ, R119 ;  /* 0x000000ffff6b7224 */ /* 0x000fc400078e0077 */
[----:B------:R-:W-:Y:S02]  /*1a290*/  IMAD.MOV.U32 R86, RZ, RZ, R119 ;  /* 0x000000ffff567224 */ /* 0x000fe400078e0077 */
[----:B------:R-:W-:Y:S01]  /*1a2a0*/  FADD.FTZ R84, R32, R47 ;  /* 0x0000002f20547221 */ /* 0x000fe20000010000 */
[----:B------:R-:W-:Y:S01]  /*1a2b0*/  IMAD.MOV.U32 R47, RZ, RZ, R119 ;  /* 0x000000ffff2f7224 */ /* 0x000fe200078e0077 */
[----:B------:R1:W3:Y:S02]  /*1a2c0*/  MUFU.EX2 R76, R63 ;  /* 0x0000003f004c7308 */ /* 0x0002e40000000800 */
[----:B------:R-:W-:-:S01]  /*1a2d0*/  FADD.FTZ R43, R109, R84 ;  /* 0x000000546d2b7221 */ /* 0x000fc20000010000 */
[----:B--2---:R-:W-:Y:S01]  /*1a2e0*/  FADD.FTZ R12, R64, R37 ;  /* 0x00000025400c7221 */ /* 0x004fe20000010000 */
[----:B------:R-:W-:Y:S01]  /*1a2f0*/  IMAD.MOV.U32 R109, RZ, RZ, R119 ;  /* 0x000000ffff6d7224 */ /* 0x000fe200078e0077 */
[----:B------:R-:W-:Y:S01]  /*1a300*/  MOV R84, R119 ;  /* 0x0000007700547202 */ /* 0x000fe20000000f00 */
[----:B------:R-:W-:-:S01]  /*1a310*/  FADD.FTZ R26, R36, R43 ;  /* 0x0000002b241a7221 */ /* 0x000fc20000010000 */
[----:B------:R-:W-:Y:S01]  /*1a320*/  IMAD.MOV.U32 R36, RZ, RZ, R119 ;  /* 0x000000ffff247224 */ /* 0x000fe200078e0077 */
[----:B------:R-:W2:Y:S01]  /*1a330*/  MUFU.EX2 R15, R15 ;  /* 0x0000000f000f7308 */ /* 0x000ea20000000800 */
[----:B0-----:R-:W-:-:S01]  /*1a340*/  FADD.FTZ R37, R61, R12 ;  /* 0x0000000c3d257221 */ /* 0x001fc20000010000 */
[----:B------:R-:W-:Y:S01]  /*1a350*/  FADD.FTZ R81, R81, R26 ;  /* 0x0000001a51517221 */ /* 0x000fe20000010000 */
[----:B-1----:R-:W-:Y:S01]  /*1a360*/  MOV R63, R119 ;  /* 0x00000077003f7202 */ /* 0x002fe20000000f00 */
[----:B------:R-:W-:-:S02]  /*1a370*/  IMAD.MOV.U32 R32, RZ, RZ, R119 ;  /* 0x000000ffff207224 */ /* 0x000fc400078e0077 */
[----:B------:R-:W-:-:S01]  /*1a380*/  FADD.FTZ R26, R40, R81 ;  /* 0x00000051281a7221 */ /* 0x000fc20000010000 */
[----:B------:R-:W-:Y:S01]  /*1a390*/  IMAD.MOV.U32 R81, RZ, RZ, R119 ;  /* 0x000000ffff517224 */ /* 0x000fe200078e0077 */
[----:B------:R-:W0:Y:S01]  /*1a3a0*/  MUFU.EX2 R113, R113 ;  /* 0x0000007100717308 */ /* 0x000e220000000800 */
[----:B---3--:R-:W-:-:S01]  /*1a3b0*/  FADD.FTZ R12, R76, R37 ;  /* 0x000000254c0c7221 */ /* 0x008fc20000010000 */
[----:B------:R-:W-:Y:S01]  /*1a3c0*/  F2FP.SATFINITE.E4M3.F32.PACK_AB_MERGE_C R61, R76, R61, RZ ;  /* 0x0000003d4c3d723e */ /* 0x000fe200048070ff */
[----:B------:R-:W-:-:S03]  /*1a3d0*/  IMAD.MOV.U32 R76, RZ, RZ, R119 ;  /* 0x000000ffff4c7224 */ /* 0x000fc600078e0077 */
[----:B------:R-:W-:Y:S01]  /*1a3e0*/  F2FP.SATFINITE.E4M3.F32.PACK_AB_MERGE_C R209, R64, R13, R61 ;  /* 0x0000000d40d1723e */ /* 0x000fe2000480703d */
[----:B------:R-:W-:Y:S01]  /*1a3f0*/  IMAD.MOV.U32 R64, RZ, RZ, R119 ;  /* 0x000000ffff407224 */ /* 0x000fe200078e0077 */
[----:B------:R-:W1:Y:S01]  /*1a400*/  MUFU.EX2 R66, R66 ;  /* 0x0000004200427308 */ /* 0x000e620000000800 */
[----:B--2---:R-:W-:-:S01]  /*1a410*/  FADD.FTZ R37, R15, R12 ;  /* 0x0000000c0f257221 */ /* 0x004fc20000010000 */
[----:B------:R-:W-:-:S06]  /*1a420*/  IMAD.MOV.U32 R61, RZ, RZ, R119 ;  /* 0x000000ffff3d7224 */ /* 0x000fcc00078e0077 */
[----:B------:R-:W2:Y:S01]  /*1a430*/  MUFU.EX2 R69, R69 ;  /* 0x0000004500457308 */ /* 0x000ea20000000800 */
[----:B0-----:R-:W-:-:S04]  /*1a440*/  FADD.FTZ R43, R113, R26 ;  /* 0x0000001a712b7221 */ /* 0x001fc80000010000 */
[----:B------:R-:W-:Y:S01]  /*1a450*/  FADD.FTZ R30, R42, R43 ;  /* 0x0000002b2a1e7221 */ /* 0x000fe20000010000 */
[----:B------:R-:W-:Y:S02]  /*1a460*/  IMAD.MOV.U32 R43, RZ, RZ, R119 ;  /* 0x000000ffff2b7224 */ /* 0x000fe400078e0077 */
[----:B------:R-:W0:Y:S01]  /*1a470*/  MUFU.EX2 R85, R85 ;  /* 0x0000005500557308 */ /* 0x000e220000000800 */
[----:B-1----:R-:W-:-:S01]  /*1a480*/  FADD.FTZ R26, R66, R37 ;  /* 0x00000025421a7221 */ /* 0x002fc20000010000 */
[----:B------:R-:W-:-:S06]  /*1a490*/  IMAD.MOV.U32 R37, RZ, RZ, R119 ;  /* 0x000000ffff257224 */ /* 0x000fcc00078e0077 */
[----:B------:R1:W3:Y:S01]  /*1a4a0*/  MUFU.EX2 R78, R71 ;  /* 0x00000047004e7308 */ /* 0x0002e20000000800 */
[----:B--2---:R-:W-:-:S01]  /*1a4b0*/  FADD.FTZ R33, R69, R26 ;  /* 0x0000001a45217221 */ /* 0x004fc20000010000 */
[----:B------:R-:W-:-:S06]  /*1a4c0*/  IMAD.MOV.U32 R26, RZ, RZ, R119 ;  /* 0x000000ffff1a7224 */ /* 0x000fcc00078e0077 */
[----:B------:R-:W2:Y:S01]  /*1a4d0*/  MUFU.EX2 R34, R34 ;  /* 0x0000002200227308 */ /* 0x000ea20000000800 */
[C---:B0-----:R-:W-:Y:S01]  /*1a4e0*/  F2FP.SATFINITE.E4M3.F32.PACK_AB_MERGE_C R210, R85.reuse, R42, RZ ;  /* 0x0000002a55d2723e */ /* 0x041fe200048070ff */
[----:B------:R-:W-:Y:S01]  /*1a4f0*/  FADD.FTZ R85, R85, R30 ;  /* 0x0000001e55557221 */ /* 0x000fe20000010000 */
[--C-:B-1----:R-:W-:Y:S01]  /*1a500*/  IMAD.MOV.U32 R71, RZ, RZ, R119.reuse ;  /* 0x000000ffff477224 */ /* 0x102fe200078e0077 */
[----:B------:R-:W-:Y:S01]  /*1a510*/  MOV R42, R119 ;  /* 0x00000077002a7202 */ /* 0x000fe20000000f00 */
[--C-:B------:R-:W-:Y:S01]  /*1a520*/  IMAD.MOV.U32 R30, RZ, RZ, R119.reuse ;  /* 0x000000ffff1e7224 */ /* 0x100fe200078e0077 */
[----:B------:R-:W-:Y:S01]  /*1a530*/  F2FP.SATFINITE.E4M3.F32.PACK_AB_MERGE_C R210, R113, R40, R210 ;  /* 0x0000002871d2723e */ /* 0x000fe200048070d2 */
[----:B------:R-:W-:Y:S01]  /*1a540*/  IMAD.MOV.U32 R113, RZ, RZ, R119 ;  /* 0x000000ffff717224 */ /* 0x000fe200078e0077 */
[----:B------:R-:W-:Y:S01]  /*1a550*/  MUFU.EX2 R38, R38 ;  /* 0x0000002600267308 */ /* 0x000fe20000000800 */
[----:B---3--:R-:W-:-:S01]  /*1a560*/  FADD.FTZ R33, R78, R33 ;  /* 0x000000214e217221 */ /* 0x008fc20000010000 */
[----:B------:R-:W-:Y:S01]  /*1a570*/  F2FP.SATFINITE.E4M3.F32.PACK_AB_MERGE_C R69, R78, R69, RZ ;  /* 0x000000454e45723e */ /* 0x000fe200048070ff */
[----:B------:R-:W-:-:S02]  /*1a580*/  IMAD.MOV.U32 R78, RZ, RZ, R119 ;  /* 0x000000ffff4e7224 */ /* 0x000fc400078e0077 */
[----:B------:R-:W-:Y:S01]  /*1a590*/  FADD.FTZ R8, R0, R33 ;  /* 0x0000002100087221 */ /* 0x000fe20000010000 */
[----:B------:R-:W-:Y:S01]  /*1a5a0*/  F2FP.SATFINITE.E4M3.F32.PACK_AB_MERGE_C R211, R66, R15, R69 ;  /* 0x0000000f42d3723e */ /* 0x000fe20004807045 */
[----:B------:R-:W-:Y:S01]  /*1a5b0*/  IMAD.MOV.U32 R69, RZ, RZ, R119 ;  /* 0x000000ffff457224 */ /* 0x000fe200078e0077 */
[----:B------:R-:W-:Y:S01]  /*1a5c0*/  MUFU.EX2 R45, R45 ;  /* 0x0000002d002d7308 */ /* 0x000fe20000000800 */
[----:B--2---:R-:W-:-:S01]  /*1a5d0*/  FADD.FTZ R4, R34, R85 ;  /* 0x0000005522047221 */ /* 0x004fc20000010000 */
[----:B------:R-:W-:Y:S01]  /*1a5e0*/  FADD.FTZ R8, R21, R8 ;  /* 0x0000000815087221 */ /* 0x000fe20000010000 */
[--C-:B------:R-:W-:Y:S02]  /*1a5f0*/  IMAD.MOV.U32 R85, RZ, RZ, R119.reuse ;  /* 0x000000ffff557224 */ /* 0x100fe400078e0077 */
[--C-:B------:R-:W-:Y:S02]  /*1a600*/  IMAD.MOV.U32 R66, RZ, RZ, R119.reuse ;  /* 0x000000ffff427224 */ /* 0x100fe400078e0077 */
[--C-:B------:R-:W-:Y:S01]  /*1a610*/  IMAD.MOV.U32 R40, RZ, RZ, R119.reuse ;  /* 0x000000ffff287224 */ /* 0x100fe200078e0077 */
[----:B------:R-:W0:Y:S01]  /*1a620*/  MUFU.EX2 R111, R111 ;  /* 0x0000006f006f7308 */ /* 0x000e220000000800 */
[----:B------:R-:W-:-:S07]  /*1a630*/  IMAD.MOV.U32 R33, RZ, RZ, R119 ;  /* 0x000000ffff217224 */ /* 0x000fce00078e0077 */
[----:B------:R-:W1:Y:S08]  /*1a640*/  MUFU.EX2 R44, R44 ;  /* 0x0000002c002c7308 */ /* 0x000e700000000800 */
[----:B------:R2:W3:Y:S01]  /*1a650*/  MUFU.EX2 R25, R49 ;  /* 0x0000003100197308 */ /* 0x0004e20000000800 */
[----:B0-----:R-:W-:-:S04]  /*1a660*/  F2FP.SATFINITE.E4M3.F32.PACK_AB_MERGE_C R212, R111, R38, RZ ;  /* 0x000000266fd4723e */ /* 0x001fc800048070ff */
[----:B------:R-:W-:Y:S01]  /*1a670*/  F2FP.SATFINITE.E4M3.F32.PACK_AB_MERGE_C R212, R39, R34, R212 ;  /* 0x0000002227d4723e */ /* 0x000fe200048070d4 */
[----:B------:R-:W-:Y:S02]  /*1a680*/  IMAD.MOV.U32 R34, RZ, RZ, R119 ;  /* 0x000000ffff227224 */ /* 0x000fe400078e0077 */
[----:B------:R0:W-:Y:S01]  /*1a690*/  MUFU.EX2 R12, R27 ;  /* 0x0000001b000c7308 */ /* 0x0001e20000000800 */
[----:B--2---:R-:W-:-:S07]  /*1a6a0*/  MOV R49, R119 ;  /* 0x0000007700317202 */ /* 0x004fce0000000f00 */
[----:B------:R-:W-:Y:S01]  /*1a6b0*/  MUFU.EX2 R121, R121 ;  /* 0x0000007900797308 */ /* 0x000fe20000000800 */
[----:B0-----:R-:W-:-:S01]  /*1a6c0*/  FADD.FTZ R27, R39, R4 ;  /* 0x00000004271b7221 */ /* 0x001fc20000010000 */
[----:B------:R-:W-:-:S03]  /*1a6d0*/  IMAD.MOV.U32 R39, RZ, RZ, R119 ;  /* 0x000000ffff277224 */ /* 0x000fc600078e0077 */
[----:B------:R-:W-:Y:S01]  /*1a6e0*/  FADD.FTZ R24, R38, R27 ;  /* 0x0000001b26187221 */ /* 0x000fe20000010000 */
[----:B------:R-:W-:-:S01]  /*1a6f0*/  FADD.FTZ R27, R45, R8 ;  /* 0x000000082d1b7221 */ /* 0x000fc20000010000 */
[----:B------:R-:W-:Y:S01]  /*1a700*/  F2FP.SATFINITE.E4M3.F32.PACK_AB_MERGE_C R45, R80, R45, RZ ;  /* 0x0000002d502d723e */ /* 0x000fe200048070ff */
[----:B------:R0:W2:Y:S01]  /*1a710*/  MUFU.EX2 R82, R51 ;  /* 0x0000003300527308 */ /* 0x0000a20000000800 */
[----:B------:R-:W-:-:S01]  /*1a720*/  FADD.FTZ R111, R111, R24 ;  /* 0x000000186f6f7221 */ /* 0x000fc20000010000 */
[----:B------:R-:W-:Y:S01]  /*1a730*/  FADD.FTZ R80, R80, R27 ;  /* 0x0000001b50507221 */ /* 0x000fe20000010000 */
[----:B------:R-:W-:Y:S01]  /*1a740*/  F2FP.SATFINITE.E4M3.F32.PACK_AB_MERGE_C R213, R21, R0, R45 ;  /* 0x0000000015d5723e */ /* 0x000fe2000480702d */
[----:B------:R-:W-:Y:S02]  /*1a750*/  IMAD.MOV.U32 R45, RZ, RZ, R119 ;  /* 0x000000ffff2d7224 */ /* 0x000fe400078e0077 */
[----:B-1----:R-:W-:-:S01]  /*1a760*/  FADD.FTZ R8, R44, R111 ;  /* 0x0000006f2c087221 */ /* 0x002fc20000010000 */
[----:B---3--:R-:W-:Y:S01]  /*1a770*/  FADD.FTZ R27, R25, R80 ;  /* 0x00000050191b7221 */ /* 0x008fe20000010000 */
[--C-:B------:R-:W-:Y:S01]  /*1a780*/  IMAD.MOV.U32 R111, RZ, RZ, R119.reuse ;  /* 0x000000ffff6f7224 */ /* 0x100fe200078e0077 */
[----:B------:R-:W-:Y:S01]  /*1a790*/  MUFU.EX2 R46, R46 ;  /* 0x0000002e002e7308 */ /* 0x000fe20000000800 */
[----:B------:R-:W-:-:S02]  /*1a7a0*/  IMAD.MOV.U32 R80, RZ, RZ, R119 ;  /* 0x000000ffff507224 */ /* 0x000fc400078e0077 */
[--C-:B0-----:R-:W-:Y:S02]  /*1a7b0*/  IMAD.MOV.U32 R51, RZ, RZ, R119.reuse ;  /* 0x000000ffff337224 */ /* 0x101fe400078e0077 */
[----:B------:R-:W-:-:S03]  /*1a7c0*/  IMAD.MOV.U32 R38, RZ, RZ, R119 ;  /* 0x000000ffff267224 */ /* 0x000fc600078e0077 */
[----:B------:R-:W0:Y:S01]  /*1a7d0*/  MUFU.EX2 R123, R123 ;  /* 0x0000007b007b7308 */ /* 0x000e220000000800 */
[----:B--2---:R-:W-:-:S07]  /*1a7e0*/  FADD.FTZ R24, R82, R27 ;  /* 0x0000001b52187221 */ /* 0x004fce0000010000 */
[----:B------:R-:W1:Y:S08]  /*1a7f0*/  MUFU.EX2 R53, R53 ;  /* 0x0000003500357308 */ /* 0x000e700000000800 */
[----:B------:R2:W3:Y:S01]  /*1a800*/  MUFU.EX2 R6, R55 ;  /* 0x0000003700067308 */ /* 0x0004e20000000800 */
[----:B0-----:R-:W-:-:S04]  /*1a810*/  F2FP.SATFINITE.E4M3.F32.PACK_AB_MERGE_C R214, R123, R46, RZ ;  /* 0x0000002e7bd6723e */ /* 0x001fc800048070ff */
[----:B------:R-:W-:Y:S01]  /*1a820*/  F2FP.SATFINITE.E4M3.F32.PACK_AB_MERGE_C R214, R121, R44, R214 ;  /* 0x0000002c79d6723e */ /* 0x000fe200048070d6 */
[----:B------:R-:W-:Y:S02]  /*1a830*/  IMAD.MOV.U32 R44, RZ, RZ, R119 ;  /* 0x000000ffff2c7224 */ /* 0x000fe400078e0077 */
[----:B------:R-:W-:Y:S01]  /*1a840*/  MUFU.EX2 R50, R50 ;  /* 0x0000003200327308 */ /* 0x000fe20000000800 */
[----:B-1----:R-:W-:-:S01]  /*1a850*/  FADD.FTZ R27, R53, R24 ;  /* 0x00000018351b7221 */ /* 0x002fc20000010000 */
[----:B--2---:R-:W-:-:S06]  /*1a860*/  IMAD.MOV.U32 R55, RZ, RZ, R119 ;  /* 0x000000ffff377224 */ /* 0x004fcc00078e0077 */
[----:B------:R-:W0:Y:S01]  /*1a870*/  MUFU.EX2 R127, R127 ;  /* 0x0000007f007f7308 */ /* 0x000e220000000800 */
[C---:B---3--:R-:W-:Y:S01]  /*1a880*/  F2FP.SATFINITE.E4M3.F32.PACK_AB_MERGE_C R53, R6.reuse, R53, RZ ;  /* 0x000000350635723e */ /* 0x048fe200048070ff */
[----:B------:R-:W-:Y:S01]  /*1a890*/  FADD.FTZ R6, R6, R27 ;  /* 0x0000001b06067221 */ /* 0x000fe20000010000 */
[----:B------:R-:W-:Y:S02]  /*1a8a0*/  IMAD.MOV.U32 R27, RZ, RZ, R119 ;  /* 0x000000ffff1b7224 */ /* 0x000fe400078e0077 */
[----:B------:R-:W-:Y:S01]  /*1a8b0*/  F2FP.SATFINITE.E4M3.F32.PACK_AB_MERGE_C R215, R82, R25, R53 ;  /* 0x0000001952d7723e */ /* 0x000fe20004807035 */
[--C-:B------:R-:W-:Y:S02]  /*1a8c0*/  IMAD.MOV.U32 R82, RZ, RZ, R119.reuse ;  /* 0x000000ffff527224 */ /* 0x100fe400078e0077 */
[----:B------:R-:W-:Y:S01]  /*1a8d0*/  MUFU.EX2 R48, R48 ;  /* 0x0000003000307308 */ /* 0x000fe20000000800 */
[--C-:B------:R-:W-:Y:S02]  /*1a8e0*/  IMAD.MOV.U32 R53, RZ, RZ, R119.reuse ;  /* 0x000000ffff357224 */ /* 0x100fe400078e0077 */
[----:B------:R-:W-:-:S05]  /*1a8f0*/  IMAD.MOV.U32 R25, RZ, RZ, R119 ;  /* 0x000000ffff197224 */ /* 0x000fca00078e0077 */
[----:B------:R-:W1:Y:S01]  /*1a900*/  MUFU.EX2 R41, R41 ;  /* 0x0000002900297308 */ /* 0x000e620000000800 */
[----:B0-----:R-:W-:-:S07]  /*1a910*/  F2FP.SATFINITE.E4M3.F32.PACK_AB_MERGE_C R24, R127, R50, RZ ;  /* 0x000000327f18723e */ /* 0x001fce00048070ff */
[----:B------:R-:W0:Y:S08]  /*1a920*/  MUFU.EX2 R125, R125 ;  /* 0x0000007d007d7308 */ /* 0x000e300000000800 */
[----:B------:R2:W-:Y:S01]  /*1a930*/  MUFU.EX2 R4, R31 ;  /* 0x0000001f00047308 */ /* 0x0005e20000000800 */
[----:B-1----:R-:W-:-:S04]  /*1a940*/  FADD.FTZ R3, R41, R6 ;  /* 0x0000000629037221 */ /* 0x002fc80000010000 */
[----:B------:R-:W-:-:S03]  /*1a950*/  FADD.FTZ R6, R12, R3 ;  /* 0x000000030c067221 */ /* 0x000fc60000010000 */
[----:B------:R-:W1:Y:S01]  /*1a960*/  MUFU.EX2 R29, R29 ;  /* 0x0000001d001d7308 */ /* 0x000e620000000800 */
[----:B--2---:R-:W-:-:S01]  /*1a970*/  FADD.FTZ R31, R121, R8 ;  /* 0x00000008791f7221 */ /* 0x004fc20000010000 */
[----:B0-----:R-:W-:Y:S01]  /*1a980*/  F2FP.SATFINITE.E4M3.F32.PACK_AB_MERGE_C R216, R125, R48, R24 ;  /* 0x000000307dd8723e */ /* 0x001fe20004807018 */
[----:B------:R-:W-:Y:S02]  /*1a990*/  IMAD.MOV.U32 R24, RZ, RZ, R119 ;  /* 0x000000ffff187224 */ /* 0x000fe400078e0077 */
[----:B------:R-:W-:Y:S01]  /*1a9a0*/  FADD.FTZ R46, R46, R31 ;  /* 0x0000001f2e2e7221 */ /* 0x000fe20000010000 */
[----:B------:R-:W-:Y:S02]  /*1a9b0*/  IMAD.MOV.U32 R31, RZ, RZ, R119 ;  /* 0x000000ffff1f7224 */ /* 0x000fe400078e0077 */
[----:B------:R-:W-:Y:S01]  /*1a9c0*/  MUFU.EX2 R54, R54 ;  /* 0x0000003600367308 */ /* 0x000fe20000000800 */
[----:B------:R-:W-:-:S01]  /*1a9d0*/  FADD.FTZ R123, R123, R46 ;  /* 0x0000002e7b7b7221 */ /* 0x000fc20000010000 */
[----:B------:R-:W-:-:S03]  /*1a9e0*/  IMAD.MOV.U32 R46, RZ, RZ, R119 ;  /* 0x000000ffff2e7224 */ /* 0x000fc600078e0077 */
[----:B------:R-:W-:Y:S01]  /*1a9f0*/  FADD.FTZ R20, R48, R123 ;  /* 0x0000007b30147221 */ /* 0x000fe20000010000 */
[----:B------:R-:W-:Y:S02]  /*1aa00*/  IMAD.MOV.U32 R48, RZ, RZ, R119 ;  /* 0x000000ffff307224 */ /* 0x000fe400078e0077 */
[----:B------:R-:W0:Y:S01]  /*1aa10*/  MUFU.EX2 R131, R131 ;  /* 0x0000008300837308 */ /* 0x000e220000000800 */
[----:B------:R-:W-:-:S01]  /*1aa20*/  FADD.FTZ R125, R125, R20 ;  /* 0x000000147d7d7221 */ /* 0x000fc20000010000 */
[----:B-1----:R-:W-:Y:S01]  /*1aa30*/  FADD.FTZ R3, R29, R6 ;  /* 0x000000061d037221 */ /* 0x002fe20000010000 */
[----:B------:R-:W-:Y:S02]  /*1aa40*/  F2FP.SATFINITE.E4M3.F32.PACK_AB_MERGE_C R29, R4, R29, RZ ;  /* 0x0000001d041d723e */ /* 0x000fe400048070ff */
[----:B------:R-:W-:Y:S01]  /*1aa50*/  FADD.FTZ R50, R50, R125 ;  /* 0x0000007d32327221 */ /* 0x000fe20000010000 */
[----:B------:R-:W-:-:S01]  /*1aa60*/  FADD.FTZ R4, R4, R3 ;  /* 0x0000000304047221 */ /* 0x000fc20000010000 */
[----:B------:R-:W-:Y:S01]  /*1aa70*/  F2FP.SATFINITE.E4M3.F32.PACK_AB_MERGE_C R217, R12, R41, R29 ;  /* 0x000000290cd9723e */ /* 0x000fe2000480701d */
[----:B------:R-:W1:Y:S01]  /*1aa80*/  MUFU.EX2 R52, R52 ;  /* 0x0000003400347308 */ /* 0x000e620000000800 */
[----:B------:R-:W-:-:S01]  /*1aa90*/  FADD.FTZ R127, R127, R50 ;  /* 0x000000327f7f7221 */ /* 0x000fc20000010000 */
[----:B------:R-:W-:-:S02]  /*1aaa0*/  IMAD.MOV.U32 R50, RZ, RZ, R119 ;  /* 0x000000ffff327224 */ /* 0x000fc400078e0077 */
[--C-:B------:R-:W-:Y:S02]  /*1aab0*/  IMAD.MOV.U32 R41, RZ, RZ, R119.reuse ;  /* 0x000000ffff297224 */ /* 0x100fe400078e0077 */
[----:B------:R-:W-:Y:S02]  /*1aac0*/  IMAD.MOV.U32 R29, RZ, RZ, R119 ;  /* 0x000000ffff1d7224 */ /* 0x000fe400078e0077 */
[----:B------:R-:W2:Y:S01]  /*1aad0*/  MUFU.EX2 R115, R115 ;  /* 0x0000007300737308 */ /* 0x000ea20000000800 */
[----:B0-----:R-:W-:-:S07]  /*1aae0*/  F2FP.SATFINITE.E4M3.F32.PACK_AB_MERGE_C R5, R131, R54, RZ ;  /* 0x000000368305723e */ /* 0x001fce00048070ff */
[----:B------:R-:W0:Y:S01]  /*1aaf0*/  MUFU.EX2 R129, R129 ;  /* 0x0000008100817308 */ /* 0x000e220000000800 */
[----:B-1----:R-:W-:-:S07]  /*1ab00*/  FADD.FTZ R6, R52, R127 ;  /* 0x0000007f34067221 */ /* 0x002fce0000010000 */
[----:B------:R1:W3:Y:S01]  /*1ab10*/  MUFU.EX2 R8, R35 ;  /* 0x0000002300087308 */ /* 0x0002e20000000800 */
[----:B--2---:R-:W-:-:S07]  /*1ab20*/  FADD.FTZ R3, R115, R4 ;  /* 0x0000000473037221 */ /* 0x004fce0000010000 */
[----:B------:R-:W2:Y:S01]  /*1ab30*/  MUFU.EX2 R77, R77 ;  /* 0x0000004d004d7308 */ /* 0x000ea20000000800 */
[C---:B0-----:R-:W-:Y:S01]  /*1ab40*/  F2FP.SATFINITE.E4M3.F32.PACK_AB_MERGE_C R218, R129.reuse, R52, R5 ;  /* 0x0000003481da723e */ /* 0x041fe20004807005 */
[----:B------:R-:W-:Y:S01]  /*1ab50*/  FADD.FTZ R129, R129, R6 ;  /* 0x0000000681817221 */ /* 0x000fe20000010000 */
[----:B------:R-:W-:Y:S01]  /*1ab60*/  IMAD.MOV.U32 R52, RZ, RZ, R119 ;  /* 0x000000ffff347224 */ /* 0x000fe200078e0077 */
[----:B-1----:R-:W-:Y:S02]  /*1ab70*/  MOV R35, R119 ;  /* 0x0000007700237202 */ /* 0x002fe40000000f00 */
[----:B------:R-:W-:-:S02]  /*1ab80*/  FADD.FTZ R54, R54, R129 ;  /* 0x0000008136367221 */ /* 0x000fc40000010000 */
[----:B------:R-:W0:Y:S01]  /*1ab90*/  MUFU.EX2 R70, R70 ;  /* 0x0000004600467308 */ /* 0x000e220000000800 */
[----:B---3--:R-:W-:-:S04]  /*1aba0*/  FADD.FTZ R0, R8, R3 ;  /* 0x0000000308007221 */ /* 0x008fc80000010000 */
[----:B--2---:R-:W-:Y:S01]  /*1abb0*/  FADD.FTZ R3, R77, R0 ;  /* 0x000000004d037221 */ /* 0x004fe20000010000 */
[----:B------:R-:W-:-:S01]  /*1abc0*/  FADD.FTZ R0, R131, R54 ;  /* 0x0000003683007221 */ /* 0x000fc20000010000 */
[----:B------:R-:W-:Y:S01]  /*1abd0*/  IMAD.MOV.U32 R54, RZ, RZ, R119 ;  /* 0x000000ffff367224 */ /* 0x000fe200078e0077 */
[C---:B0-----:R-:W-:Y:S01]  /*1abe0*/  F2FP.SATFINITE.E4M3.F32.PACK_AB_MERGE_C R4, R70.reuse, R77, RZ ;  /* 0x0000004d4604723e */ /* 0x041fe200048070ff */
[----:B------:R-:W-:Y:S01]  /*1abf0*/  FADD.FTZ R3, R70, R3 ;  /* 0x0000000346037221 */ /* 0x000fe20000010000 */
[----:B------:R-:W-:Y:S02]  /*1ac00*/  MOV R77, R119 ;  /* 0x00000077004d7202 */ /* 0x000fe40000000f00 */
[----:B------:R-:W-:Y:S01]  /*1ac10*/  F2FP.SATFINITE.E4M3.F32.PACK_AB_MERGE_C R219, R8, R115, R4 ;  /* 0x0000007308db723e */ /* 0x000fe20004807004 */
[----:B------:R-:W-:Y:S01]  /*1ac20*/  IMAD.MOV.U32 R115, RZ, RZ, R119 ;  /* 0x000000ffff737224 */ /* 0x000fe200078e0077 */
[----:B------:R-:W-:Y:S01]  /*1ac30*/  MOV R70, R119 ;  /* 0x0000007700467202 */ /* 0x000fe20000000f00 */
[----:B------:R-:W-:Y:S06]  /*1ac40*/  @!P2 BRA `(.L_x_3340) ;  /* 0x0000003400dca947 */ /* 0x000fec0003800000 */
[----:B------:R-:W-:Y:S01]  /*1ac50*/  VIADD R4, R157, 0xfffffffe ;  /* 0xfffffffe9d047836 */ /* 0x000fe20000000000 */
[----:B------:R-:W-:Y:S01]  /*1ac60*/  MOV R6, R10 ;  /* 0x0000000a00067202 */ /* 0x000fe20000000f00 */
[----:B------:R-:W-:Y:S01]  /*1ac70*/  IMAD.MOV.U32 R5, RZ, RZ, R11 ;  /* 0x000000ffff057224 */ /* 0x000fe200078e000b */
[----:B------:R-:W-:Y:S01]  /*1ac80*/  CS2R R118, SRZ ;  /* 0x0000000000767805 */ /* 0x000fe2000001ff00 */
        /* <DEDUP_REMOVED lines=48> */
[----:B------:R-:W-:-:S07]  /*1af90*/  CS2R R24, SRZ ;  /* 0x0000000000187805 */ /* 0x000fce000001ff00 */
.L_x_3351:
        /* <DEDUP_REMOVED lines=8> */
.L_x_3342:
[----:B------:R-:W-:Y:S01]  /*1b020*/  VIADD R9, R8, 0x1 ;  /* 0x0000000108097836 */ /* 0x000fe20000000000 */
[----:B------:R-:W-:-:S04]  /*1b030*/  SHF.L.U32 R10, R227, 0x1f, RZ ;  /* 0x0000001fe30a7819 */ /* 0x000fc800000006ff */
[----:B------:R-:W-:-:S04]  /*1b040*/  ISETP.NE.AND P2, PT, R9, 0x2, PT ;  /* 0x000000020900780c */ /* 0x000fc80003f45270 */
[----:B------:R-:W-:-:S05]  /*1b050*/  SEL R9, R9, RZ, P2 ;  /* 0x000000ff09097207 */ /* 0x000fca0001000000 */
[----:B------:R-:W-:-:S04]  /*1b060*/  IMAD R9, R9, 0x8, R18 ;  /* 0x0000000809097824 */ /* 0x000fc800078e0212 */
[----:B------:R0:W1:Y:S01]  /*1b070*/  SYNCS.PHASECHK.TRANS64.TRYWAIT P2, [R9+URZ+0x33430], R10 ;  /* 0x0334300a090075a7 */ /* 0x000062000804017f */
[----:B------:R-:W-:Y:S05]  /*1b080*/  @!P0 BRA `(.L_x_3343) ;  /* 0x0000000000048947 */ /* 0x000fea0003800000 */
[----:B------:R-:W-:Y:S01]  /*1b090*/  BPT.TRAP 0x1 ;  /* 0x000000040000795c */ /* 0x000fe20000300000 */
.L_x_3343:
[----:B------:R-:W-:Y:S04]  /*1b0a0*/  BSSY B0, `(.L_x_3341) ;  /* 0x0000004000007945 */ /* 0x000fe80003800000 */
[----:B-1----:R-:W-:Y:S05]  /*1b0b0*/  @P2 BRA `(.L_x_3344) ;  /* 0x0000000000082947 */ /* 0x002fea0003800000 */
[----:B------:R-:W1:Y:S02]  /*1b0c0*/  SYNCS.PHASECHK.TRANS64.TRYWAIT P2, [R9+URZ+0x33430], R10 ;  /* 0x0334300a090075a7 */ /* 0x000e64000804017f */
[----:B-1----:R-:W-:Y:S05]  /*1b0d0*/  @!P2 BRA `(.L_x_3345) ;  /* 0x000000ec0080a947 */ /* 0x002fea0003800000 */
.L_x_3344:
[----:B------:R-:W-:Y:S05]  /*1b0e0*/  BSYNC B0 ;  /* 0x0000000000007941 */ /* 0x000fea0003800000 */
.L_x_3341:
[----:B01----:R-:W0:Y:S01]  /*1b0f0*/  S2R R9, SR_TID.X ;  /* 0x0000000000097919 */ /* 0x003e220000002100 */
[----:B------:R-:W-:Y:S05]  /*1b100*/  WARPSYNC.ALL ;  /* 0x0000000000007948 */ /* 0x000fea0003800000 */
[----:B------:R-:W-:Y:S01]  /*1b110*/  IMAD.MOV.U32 R11, RZ, RZ, -0x7fffffe0 ;  /* 0x80000020ff0b7424 */ /* 0x000fe200078e00ff */
[----:B------:R-:W-:Y:S01]  /*1b120*/  UMOV UR20, UR28 ;  /* 0x0000001c00147c82 */ /* 0x000fe20008000000 */
[----:B------:R-:W-:Y:S01]  /*1b130*/  UMOV UR21, UR29 ;  /* 0x0000001d00157c82 */ /* 0x000fe20008000000 */
[----:B------:R-:W-:Y:S01]  /*1b140*/  IMAD.MOV.U32 R13, RZ, RZ, -0x7fffffe0 ;  /* 0x80000020ff0d7424 */ /* 0x000fe200078e00ff */
[----:B------:R-:W-:Y:S01]  /*1b150*/  UMOV UR24, UR28 ;  /* 0x0000001c00187c82 */ /* 0x000fe20008000000 */
[----:B------:R-:W-:Y:S01]  /*1b160*/  R2UR UR23, R11 ;  /* 0x000000000b1772ca */ /* 0x000fe200000e0000 */
[----:B------:R-:W-:Y:S01]  /*1b170*/  UMOV UR25, UR29 ;  /* 0x0000001d00197c82 */ /* 0x000fe20008000000 */
[----:B------:R-:W-:Y:S01]  /*1b180*/  IMAD.MOV.U32 R21, RZ, RZ, -0x7fffffe0 ;  /* 0x80000020ff157424 */ /* 0x000fe200078e00ff */
[C---:B------:R-:W-:Y:S01]  /*1b190*/  R2UR UR27, R13.reuse ;  /* 0x000000000d1b72ca */ /* 0x040fe200000e0000 */
[----:B------:R-:W-:Y:S01]  /*1b1a0*/  UMOV UR32, UR28 ;  /* 0x0000001c00207c82 */ /* 0x000fe20008000000 */
[----:B------:R-:W-:Y:S01]  /*1b1b0*/  R2UR UR35, R13 ;  /* 0x000000000d2372ca */ /* 0x000fe200000e0000 */
[----:B------:R-:W-:Y:S01]  /*1b1c0*/  UMOV UR33, UR29 ;  /* 0x0000001d00217c82 */ /* 0x000fe20008000000 */
[C---:B------:R-:W-:Y:S01]  /*1b1d0*/  R2UR UR31, R21.reuse ;  /* 0x00000000151f72ca */ /* 0x040fe200000e0000 */
[----:B------:R-:W-:Y:S01]  /*1b1e0*/  IMAD.MOV.U32 R121, RZ, RZ, -0x7fffffe0 ;  /* 0x80000020ff797424 */ /* 0x000fe200078e00ff */
[----:B------:R-:W-:Y:S01]  /*1b1f0*/  UMOV UR44, UR28 ;  /* 0x0000001c002c7c82 */ /* 0x000fe20008000000 */
[----:B------:R-:W-:Y:S01]  /*1b200*/  UMOV UR45, UR29 ;  /* 0x0000001d002d7c82 */ /* 0x000fe20008000000 */
[----:B------:R-:W-:Y:S01]  /*1b210*/  R2UR UR51, R21 ;  /* 0x00000000153372ca */ /* 0x000fe200000e0000 */
[----:B------:R-:W-:Y:S01]  /*1b220*/  IMAD.MOV.U32 R21, RZ, RZ, -0x7fffffe0 ;  /* 0x80000020ff157424 */ /* 0x000fe200078e00ff */
[----:B------:R-:W-:Y:S01]  /*1b230*/  R2UR UR47, R121 ;  /* 0x00000000792f72ca */ /* 0x000fe200000e0000 */
[----:B------:R-:W-:Y:S01]  /*1b240*/  IMAD.MOV.U32 R13, RZ, RZ, -0x7fffffe0 ;  /* 0x80000020ff0d7424 */ /* 0x000fe200078e00ff */
[----:B------:R-:W-:-:S02]  /*1b250*/  MOV R11, 0x80000020 ;  /* 0x80000020000b7802 */ /* 0x000fc40000000f00 */
[----:B0-----:R-:W-:Y:S01]  /*1b260*/  SHF.R.U32.HI R10, RZ, 0x7, R9 ;  /* 0x00000007ff0a7819 */ /* 0x001fe20000011609 */
[----:B------:R-:W-:-:S04]  /*1b270*/  VIADD R9, R8, 0x1 ;  /* 0x0000000108097836 */ /* 0x000fc80000000000 */
[----:B------:R-:W-:-:S05]  /*1b280*/  VIADD R15, R10, 0x8 ;  /* 0x000000080a0f7836 */ /* 0x000fca0000000000 */
[----:B------:R0:W-:Y:S01]  /*1b290*/  BAR.SYNC.DEFER_BLOCKING R15, 0x100 ;  /* 0x0004000f0000751d */ /* 0x0001e20000010000 */
[----:B------:R-:W-:-:S04]  /*1b2a0*/  ISETP.NE.AND P2, PT, R9, 0x2, PT ;  /* 0x000000020900780c */ /* 0x000fc80003f45270 */
[----:B------:R-:W-:-:S05]  /*1b2b0*/  SEL R9, R9, RZ, P2 ;  /* 0x000000ff09097207 */ /* 0x000fca0001000000 */
[----:B------:R-:W-:-:S04]  /*1b2c0*/  IMAD R10, R9, 0x780, R14 ;  /* 0x00000780090a7824 */ /* 0x000fc800078e020e */
[C---:B------:R-:W-:Y:S01]  /*1b2d0*/  VIADD R20, R10.reuse, 0x100 ;  /* 0x000001000a147836 */ /* 0x040fe20000000000 */
[C---:B------:R-:W-:Y:S01]  /*1b2e0*/  R2UR UR22, R10.reuse ;  /* 0x000000000a1672ca */ /* 0x040fe200000e0000 */
[C---:B------:R-:W-:Y:S01]  /*1b2f0*/  VIADD R120, R10.reuse, 0x200 ;  /* 0x000002000a787836 */ /* 0x040fe20000000000 */
[----:B------:R-:W-:Y:S02]  /*1b300*/  IADD3 R12, R10, 0x80, RZ ;  /* 0x000000800a0c7810 */ /* 0x000fe40007ffe0ff */
[----:B------:R-:W-:Y:S02]  /*1b310*/  R2UR UR30, R20 ;  /* 0x00000000141e72ca */ /* 0x000fe400000e0000 */
[----:B------:R-:W-:Y:S01]  /*1b320*/  R2UR UR26, R12 ;  /* 0x000000000c1a72ca */ /* 0x000fe200000e0000 */
[----:B------:R-:W-:Y:S01]  /*1b330*/  VIADD R12, R10, 0x180 ;  /* 0x000001800a0c7836 */ /* 0x000fe20000000000 */
[----:B------:R-:W-:Y:S01]  /*1b340*/  R2UR UR46, R120 ;  /* 0x00000000782e72ca */ /* 0x000fe200000e0000 */
[----:B------:R-:W-:Y:S01]  /*1b350*/  WARPGROUP.ARRIVE ;  /* 0x00000000000079c5 */ /* 0x000fe20000000000 */
[----:B------:R-:W-:-:S02]  /*1b360*/  IADD3 R20, R10, 0x2, RZ ;  /* 0x000000020a147810 */ /* 0x000fc40007ffe0ff */
[----:B------:R-:W-:Y:S01]  /*1b370*/  R2UR UR34, R12 ;  /* 0x000000000c2272ca */ /* 0x000fe200000e0000 */
[----:B------:R-:W-:Y:S01]  /*1b380*/  VIADD R12, R10, 0x102 ;  /* 0x000001020a0c7836 */ /* 0x000fe20000000000 */
[----:B------:R-:W-:Y:S01]  /*1b390*/  R2UR UR50, R20 ;  /* 0x00000000143272ca */ /* 0x000fe200000e0000 */
[----:B------:R-:W-:Y:S01]  /*1b3a0*/  QGMMA.64x32x32.F32.E4M3.E4M3 R184, gdesc[UR20], RZ, !UPT, gsb0 ;  /* 0x0060000014b879f3 */ /* 0x000fe2000c0008ff */
[----:B------:R-:W-:Y:S01]  /*1b3b0*/  VIADD R20, R10, 0x82 ;  /* 0x000000820a147836 */ /* 0x000fe20000000000 */
[----:B------:R-:W-:Y:S01]  /*1b3c0*/  R2UR UR23, R21 ;  /* 0x00000000151772ca */ /* 0x000fe200000e0000 */
[----:B------:R-:W-:Y:S01]  /*1b3d0*/  UMOV UR20, UR48 ;  /* 0x0000003000147c82 */ /* 0x000fe20008000000 */
[----:B------:R-:W-:Y:S02]  /*1b3e0*/  UMOV UR21, UR49 ;  /* 0x0000003100157c82 */ /* 0x000fe40008000000 */
[----:B------:R-:W-:Y:S01]  /*1b3f0*/  R2UR UR22, R20 ;  /* 0x00000000141672ca */ /* 0x000fe200000e0000 */
[----:B------:R-:W-:-:S02]  /*1b400*/  WARPGROUP.DEPBAR.LE gsb0, 0x0 ;  /* 0x00008000000079c5 */ /* 0x000fc40000010000 */
        /* <DEDUP_REMOVED lines=10> */
[----:B------:R-:W-:Y:S03]  /*1b4b0*/  QGMMA.64x32x32.F32.E4M3.E4M3 R152, gdesc[UR28], RZ, !UPT, gsb0 ;  /* 0x006000001c9879f3 */ /* 0x000fe6000c0008ff */
        /* <DEDUP_REMOVED lines=17> */
[----:B------:R-:W-:-:S03]  /*1b5d0*/  IMAD.MOV.U32 R13, RZ, RZ, -0x7fffffe0 ;  /* 0x80000020ff0d7424 */ /* 0x000fc600078e00ff */
[----:B------:R-:W-:Y:S01]  /*1b5e0*/  R2UR UR6, R12 ;  /* 0x000000000c0672ca */ /* 0x000fe200000e0000 */
[----:B------:R-:W-:Y:S01]  /*1b5f0*/  VIADD R12, R10, 0x300 ;  /* 0x000003000a0c7836 */ /* 0x000fe20000000000 */
[----:B------:R-:W-:Y:S01]  /*1b600*/  R2UR UR7, R13 ;  /* 0x000000000d0772ca */ /* 0x000fe200000e0000 */
[----:B------:R-:W-:Y:S01]  /*1b610*/  IMAD.MOV.U32 R13, RZ, RZ, -0x7fffffe0 ;  /* 0x80000020ff0d7424 */ /* 0x000fe200078e00ff */
        /* <DEDUP_REMOVED lines=10> */
[----:B------:R-:W-:Y:S01]  /*1b6c0*/  IMAD.MOV.U32 R13, RZ, RZ, -0x7fffffe0 ;  /* 0x80000020ff0d7424 */ /* 0x000fe200078e00ff */
[----:B------:R-:W-:Y:S01]  /*1b6d0*/  IADD3 R12, R10, 0x380, RZ ;  /* 0x000003800a0c7810 */ /* 0x000fe20007ffe0ff */
        /* <DEDUP_REMOVED lines=26> */
[----:B------:R-:W-:-:S04]  /*1b880*/  MOV R13, 0x80000020 ;  /* 0x80000020000d7802 */ /* 0x000fc80000000f00 */
        /* <DEDUP_REMOVED lines=86> */
[----:B------:R-:W-:Y:S02]  /*1bdf0*/  R2UR UR18, R12 ;  /* 0x000000000c1272ca */ /* 0x000fe400000e0000 */
[----:B------:R-:W-:Y:S01]  /*1be00*/  R2UR UR19, R13 ;  /* 0x000000000d1372ca */ /* 0x000fe200000e0000 */
[----:B------:R-:W-:Y:S01]  /*1be10*/  IMAD.MOV.U32 R13, RZ, RZ, -0x7fffffe0 ;  /* 0x80000020ff0d7424 */ /* 0x000fe200078e00ff */
[----:B------:R-:W-:Y:S01]  /*1be20*/  IADD3 R12, R10, 0x582, RZ ;  /* 0x000005820a0c7810 */ /* 0x000fe20007ffe0ff */
        /* <DEDUP_REMOVED lines=19> */
[C---:B------:R-:W-:Y:S02]  /*1bf60*/  VIADD R12, R10.reuse, 0x682 ;  /* 0x000006820a0c7836 */ /* 0x040fe40000000000 */
[----:B------:R-:W-:Y:S02]  /*1bf70*/  IMAD.MOV.U32 R13, RZ, RZ, -0x7fffffe0 ;  /* 0x80000020ff0d7424 */ /* 0x000fe400078e00ff */
[----:B------:R-:W-:Y:S01]  /*1bf80*/  VIADD R10, R10, 0x702 ;  /* 0x000007020a0a7836 */ /* 0x000fe20000000000 */
[----:B------:R-:W-:-:S02]  /*1bf90*/  WARPGROUP.DEPBAR.LE gsb0, 0x0 ;  /* 0x00008000000079c5 */ /* 0x000fc40000010000 */
[----:B------:R-:W-:-:S06]  /*1bfa0*/  WARPGROUP.ARRIVE ;  /* 0x00000000000079c5 */ /* 0x000fcc0000000000 */
[----:B------:R-:W-:Y:S01]  /*1bfb0*/  QGMMA.64x32x32.F32.E4M3.E4M3 R136, gdesc[UR32], R136, gsb0 ;  /* 0x00600000208879f3 */ /* 0x000fe20008000888 */
[----:B------:R-:W-:Y:S01]  /*1bfc0*/  R2UR UR34, R12 ;  /* 0x000000000c2272ca */ /* 0x000fe200000e0000 */
[----:B------:R-:W-:Y:S01]  /*1bfd0*/  UMOV UR32, UR16 ;  /* 0x0000001000207c82 */ /* 0x000fe20008000000 */
[----:B------:R-:W-:Y:S01]  /*1bfe0*/  R2UR UR35, R13 ;  /* 0x000000000d2372ca */ /* 0x000fe200000e0000 */
[----:B------:R-:W-:Y:S01]  /*1bff0*/  UMOV UR33, UR17 ;  /* 0x0000001100217c82 */ /* 0x000fe20008000000 */
[----:B------:R-:W-:Y:S02]  /*1c000*/  WARPGROUP.DEPBAR.LE gsb0, 0x0 ;  /* 0x00008000000079c5 */ /* 0x000fe40000010000 */
        /* <DEDUP_REMOVED lines=22> */
[----:B0-----:R-:W-:Y:S05]  /*1c170*/  @P1 BRA `(.L_x_3346) ;  /* 0x0000000000281947 */ /* 0x001fea0003800000 */
[----:B------:R-:W-:Y:S05]  /*1c180*/  @!P0 BRA `(.L_x_3347) ;  /* 0x0000000000048947 */ /* 0x000fea0003800000 */
[----:B------:R-:W-:Y:S01]  /*1c190*/  BPT.TRAP 0x1 ;  /* 0x000000040000795c */ /* 0x000fe20000300000 */
.L_x_3347:
[----:B------:R-:W-:Y:S01]  /*1c1a0*/  SHF.L.U32 R7, R7, 0x1f, RZ ;  /* 0x0000001f07077819 */ /* 0x000fe200000006ff */
[----:B------:R-:W-:-:S04]  /*1c1b0*/  IMAD R10, R8, 0x8, R18 ;  /* 0x00000008080a7824 */ /* 0x000fc800078e0212 */
[----:B------:R0:W1:Y:S01]  /*1c1c0*/  SYNCS.PHASECHK.TRANS64.TRYWAIT P1, [R10+URZ+0x33450], R7 ;  /* 0x033450070a0075a7 */ /* 0x000062000802017f */
[----:B------:R-:W-:Y:S05]  /*1c1d0*/  @!P0 BRA `(.L_x_3348) ;  /* 0x0000000000048947 */ /* 0x000fea0003800000 */
[----:B------:R-:W-:Y:S01]  /*1c1e0*/  BPT.TRAP 0x1 ;  /* 0x000000040000795c */ /* 0x000fe20000300000 */
.L_x_3348:
[----:B-1----:R-:W-:Y:S05]  /*1c1f0*/  @P1 BRA `(.L_x_3346) ;  /* 0x0000000000081947 */ /* 0x002fea0003800000 */
[----:B------:R-:W1:Y:S02]  /*1c200*/  SYNCS.PHASECHK.TRANS64.TRYWAIT P1, [R10+URZ+0x33450], R7 ;  /* 0x033450070a0075a7 */ /* 0x000e64000802017f */
[----:B-1----:R-:W-:Y:S05]  /*1c210*/  @!P1 BRA `(.L_x_3349) ;  /* 0x000000dc00449947 */ /* 0x002fea0003800000 */
.L_x_3346:
[----:B01----:R-:W-:Y:S01]  /*1c220*/  VIADD R7, R18, 0x200 ;  /* 0x0000020012077836 */ /* 0x003fe20000000000 */
[----:B------:R-:W-:Y:S05]  /*1c230*/  WARPSYNC.ALL ;  /* 0x0000000000007948 */ /* 0x000fea0003800000 */
[----:B------:R-:W-:Y:S01]  /*1c240*/  SHF.R.U32.HI R7, RZ, 0x4, R7 ;  /* 0x00000004ff077819 */ /* 0x000fe20000011607 */
[----:B------:R-:W-:Y:S01]  /*1c250*/  IMAD.MOV.U32 R11, RZ, RZ, -0x3ffffff0 ;  /* 0xc0000010ff0b7424 */ /* 0x000fe200078e00ff */
[----:B------:R-:W-:Y:S01]  /*1c260*/  WARPGROUP.ARRIVE ;  /* 0x00000000000079c5 */ /* 0x000fe20000000000 */
[----:B------:R-:W-:Y:S01]  /*1c270*/  IMAD.MOV.U32 R13, RZ, RZ, -0x3ffffff0 ;  /* 0xc0000010ff0d7424 */ /* 0x000fe200078e00ff */
[----:B------:R-:W-:-:S02]  /*1c280*/  LOP3.LUT R7, R7, 0x3fff, RZ, 0xc0, !PT ;  /* 0x00003fff07077812 */ /* 0x000fc400078ec0ff */
[----:B------:R-:W-:Y:S02]  /*1c290*/  R2UR UR7, R11 ;  /* 0x000000000b0772ca */ /* 0x000fe400000e0000 */
        /* <DEDUP_REMOVED lines=8> */
[----:B------:R-:W-:Y:S01]  /*1c320*/  QGMMA.64x192x32.F32.E4M3.E4M3 R24, R200, gdesc[UR4], R24, gsb0 ;  /* 0x02e00004c8187df3 */ /* 0x000fe20008000818 */
[----:B------:R-:W-:Y:S01]  /*1c330*/  R2UR UR6, R12 ;  /* 0x000000000c0672ca */ /* 0x000fe200000e0000 */
[----:B------:R-:W-:Y:S01]  /*1c340*/  VIADD R12, R10, 0x300 ;  /* 0x000003000a0c7836 */ /* 0x000fe20000000000 */
[----:B------:R-:W-:Y:S02]  /*1c350*/  R2UR UR7, R13 ;  /* 0x000000000d0772ca */ /* 0x000fe400000e0000 */
[----:B------:R-:W-:Y:S02]  /*1c360*/  MOV R13, 0xc0000010 ;  /* 0xc0000010000d7802 */ /* 0x000fe40000000f00 */
        /* <DEDUP_REMOVED lines=38> */
[----:B------:R-:W-:Y:S01]  /*1c5d0*/  IMAD.MOV.U32 R11, RZ, RZ, -0x3ffffff0 ;  /* 0xc0000010ff0b7424 */ /* 0x000fe200078e00ff */
[----:B------:R-:W-:Y:S02]  /*1c5e0*/  WARPGROUP.DEPBAR.LE gsb0, 0x0 ;  /* 0x00008000000079c5 */ /* 0x000fe40000010000 */
[----:B------:R-:W-:-:S06]  /*1c5f0*/  WARPGROUP.ARRIVE ;  /* 0x00000000000079c5 */ /* 0x000fcc0000000000 */
[----:B------:R-:W0:Y:S01]  /*1c600*/  S2R R203, SR_TID.X ;  /* 0x0000000000cb7919 */ /* 0x000e220000002100 */
[----:B------:R-:W-:Y:S01]  /*1c610*/  QGMMA.64x192x32.F32.E4M3.E4M3 R24, R204, gdesc[UR4], R24, gsb0 ;  /* 0x02e00004cc187df3 */ /* 0x000fe20008000818 */
[----:B------:R-:W-:Y:S01]  /*1c620*/  R2UR UR6, R12 ;  /* 0x000000000c0672ca */ /* 0x000fe200000e0000 */
[C---:B------:R-:W-:Y:S01]  /*1c630*/  VIADD R12, R10.reuse, 0x480 ;  /* 0x000004800a0c7836 */ /* 0x040fe20000000000 */
[----:B------:R-:W-:Y:S01]  /*1c640*/  R2UR UR7, R13 ;  /* 0x000000000d0772ca */ /* 0x000fe200000e0000 */
[----:B------:R-:W-:Y:S02]  /*1c650*/  IMAD.MOV.U32 R13, RZ, RZ, -0x3ffffff0 ;  /* 0xc0000010ff0d7424 */ /* 0x000fe400078e00ff */
[----:B------:R-:W-:Y:S01]  /*1c660*/  VIADD R10, R10, 0x600 ;  /* 0x000006000a0a7836 */ /* 0x000fe20000000000 */
[----:B0-----:R-:W-:Y:S02]  /*1c670*/  LOP3.LUT R202, R203, 0x7f, RZ, 0xc0, !PT ;  /* 0x0000007fcbca7812 */ /* 0x001fe400078ec0ff */
[----:B------:R-:W0:Y:S02]  /*1c680*/  S2R R203, SR_TID.X ;  /* 0x0000000000cb7919 */ /* 0x000e240000002100 */
[----:B------:R-:W-:-:S02]  /*1c690*/  ISETP.NE.AND P1, PT, R202, RZ, PT ;  /* 0x000000ffca00720c */ /* 0x000fc40003f25270 */
[----:B0-----:R-:W-:Y:S01]  /*1c6a0*/  SHF.R.U32.HI R203, RZ, 0x7, R203 ;  /* 0x00000007ffcb7819 */ /* 0x001fe200000116cb */
[----:B------:R-:W-:Y:S02]  /*1c6b0*/  WARPGROUP.DEPBAR.LE gsb0, 0x0 ;  /* 0x00008000000079c5 */ /* 0x000fe40000010000 */
[----:B------:R-:W-:-:S06]  /*1c6c0*/  WARPGROUP.ARRIVE ;  /* 0x00000000000079c5 */ /* 0x000fcc0000000000 */
[----:B------:R-:W-:Y:S01]  /*1c6d0*/  QGMMA.64x192x32.F32.E4M3.E4M3 R24, R208, gdesc[UR4], R24, gsb0 ;  /* 0x02e00004d0187df3 */ /* 0x000fe20008000818 */
[----:B------:R-:W-:Y:S02]  /*1c6e0*/  R2UR UR6, R12 ;  /* 0x000000000c0672ca */ /* 0x000fe400000e0000 */
[----:B------:R-:W-:Y:S02]  /*1c6f0*/  FMNMX.FTZ R12, R186, R5, !PT ;  /* 0x00000005ba0c7209 */ /* 0x000fe40007810000 */
[----:B------:R-:W-:Y:S02]  /*1c700*/  R2UR UR7, R13 ;  /* 0x000000000d0772ca */ /* 0x000fe400000e0000 */
        /* <DEDUP_REMOVED lines=43> */
[----:B------:R-:W-:Y:S01]  /*1c9c0*/  QGMMA.64x192x32.F32.E4M3.E4M3 R24, R212, gdesc[UR4], R24, gsb0 ;  /* 0x02e00004d4187df3 */ /* 0x000fe20008000818 */
[----:B------:R-:W-:Y:S02]  /*1c9d0*/  R2UR UR6, R10 ;  /* 0x000000000a0672ca */ /* 0x000fe400000e0000 */
[----:B------:R-:W0:Y:S01]  /*1c9e0*/  SHFL.BFLY PT, R10, R7, 0x1, 0x1f ;  /* 0x0c201f00070a7f89 */ /* 0x000e2200000e0000 */
[----:B------:R-:W-:-:S03]  /*1c9f0*/  R2UR UR7, R11 ;  /* 0x000000000b0772ca */ /* 0x000fc600000e0000 */
[----:B------:R-:W1:Y:S01]  /*1ca00*/  SHFL.BFLY PT, R11, R13, 0x1, 0x1f ;  /* 0x0c201f000d0b7f89 */ /* 0x000e6200000e0000 */
[----:B0-----:R-:W-:Y:S02]  /*1ca10*/  FMNMX.FTZ R10, R7, R10, !PT ;  /* 0x0000000a070a7209 */ /* 0x001fe40007810000 */
[----:B-1----:R-:W-:-:S03]  /*1ca20*/  FMNMX.FTZ R11, R13, R11, !PT ;  /* 0x0000000b0d0b7209 */ /* 0x002fc60007810000 */
[----:B------:R-:W-:-:S04]  /*1ca30*/  FADD.FTZ R15, -R10, R6 ;  /* 0x000000060a0f7221 */ /* 0x000fc80000010100 */
[----:B------:R-:W-:Y:S01]  /*1ca40*/  FMUL.FTZ R20, R2, R15 ;  /* 0x0000000f02147220 */ /* 0x000fe20000410000 */
[----:B------:R-:W-:-:S03]  /*1ca50*/  FADD.FTZ R15, -R11, R5 ;  /* 0x000000050b0f7221 */ /* 0x000fc60000010100 */
[----:B------:R-:W-:Y:S01]  /*1ca60*/  MUFU.EX2 R5, R20 ;  /* 0x0000001400057308 */ /* 0x000fe20000000800 */
[C---:B------:R-:W-:Y:S01]  /*1ca70*/  FMUL.FTZ R6, R2.reuse, R15 ;  /* 0x0000000f02067220 */ /* 0x040fe20000410000 */
[----:B------:R-:W-:-:S04]  /*1ca80*/  FFMA.FTZ R15, R2, R10, -8 ;  /* 0xc1000000020f7423 */ /* 0x000fc8000001000a */
        /* <DEDUP_REMOVED lines=40> */
[C---:B------:R-:W-:Y:S01]  /*1cd10*/  FFMA.FTZ R133, R2.reuse, R11, -8 ;  /* 0xc100000002857423 */ /* 0x040fe2000001000b */
[----:B------:R0:W-:Y:S03]  /*1cd20*/  MUFU.EX2 R20, R189 ;  /* 0x000000bd00147308 */ /* 0x0001e60000000800 */
[----:B------:R-:W-:-:S01]  /*1cd30*/  FFMA.FTZ R192, R2, R195, -R133 ;  /* 0x000000c302c07223 */ /* 0x000fc20000010885 */
[C-C-:B------:R-:W-:Y:S01]  /*1cd40*/  FFMA.FTZ R193, R2.reuse, R198, -R133.reuse ;  /* 0x000000c602c17223 */ /* 0x140fe20000010885 */
[----:B------:R-:W-:-:S01]  /*1cd50*/  FFMA.FTZ R170, R2, R170, -R133 ;  /* 0x000000aa02aa7223 */ /* 0x000fc20000010885 */
[C-C-:B------:R-:W-:Y:S01]  /*1cd60*/  FFMA.FTZ R171, R2.reuse, R171, -R133.reuse ;  /* 0x000000ab02ab7223 */ /* 0x140fe20000010885 */
[----:B------:R-:W-:-:S01]  /*1cd70*/  FFMA.FTZ R174, R2, R174, -R133 ;  /* 0x000000ae02ae7223 */ /* 0x000fc20000010885 */
[----:B------:R-:W-:Y:S01]  /*1cd80*/  MUFU.EX2 R6, R6 ;  /* 0x0000000600067308 */ /* 0x000fe20000000800 */
[----:B0-----:R-:W-:-:S01]  /*1cd90*/  FFMA.FTZ R189, R2, R186, -R133 ;  /* 0x000000ba02bd7223 */ /* 0x001fc20000010885 */
        /* <DEDUP_REMOVED lines=31> */
[----:B-1----:R-:W-:-:S01]  /*1cf90*/  FFMA.FTZ R3, R6, R3, R189 ;  /* 0x0000000306037223 */ /* 0x002fc200000100bd */
[C-C-:B------:R-:W-:Y:S01]  /*1cfa0*/  FFMA.FTZ R122, R2.reuse, R122, -R133.reuse ;  /* 0x0000007a027a7223 */ /* 0x140fe20000010885 */
[----:B------:R-:W-:-:S01]  /*1cfb0*/  FFMA.FTZ R123, R2, R123, -R133 ;  /* 0x0000007b027b7223 */ /* 0x000fc20000010885 */
[C-C-:B------:R-:W-:Y:S01]  /*1cfc0*/  FFMA.FTZ R126, R2.reuse, R126, -R133.reuse ;  /* 0x0000007e027e7223 */ /* 0x140fe20000010885 */
[----:B------:R-:W-:-:S01]  /*1cfd0*/  FFMA.FTZ R127, R2, R127, -R133 ;  /* 0x0000007f027f7223 */ /* 0x000fc20000010885 */
[C-C-:B------:R-:W-:Y:S01]  /*1cfe0*/  FFMA.FTZ R130, R2.reuse, R130, -R133.reuse ;  /* 0x0000008202827223 */ /* 0x140fe20000010885 */
[----:B------:R-:W-:-:S01]  /*1cff0*/  FFMA.FTZ R131, R2, R131, -R133 ;  /* 0x0000008302837223 */ /* 0x000fc20000010885 */
[----:B------:R-:W1:Y:S01]  /*1d000*/  MUFU.EX2 R13, R13 ;  /* 0x0000000d000d7308 */ /* 0x000e620000000800 */
[----:B--2---:R-:W-:-:S01]  /*1d010*/  FADD.FTZ R0, R7, R0 ;  /* 0x0000000007007221 */ /* 0x004fc20000010000 */
[C-C-:B------:R-:W-:Y:S01]  /*1d020*/  FFMA.FTZ R134, R2.reuse, R134, -R133.reuse ;  /* 0x0000008602867223 */ /* 0x140fe20000010885 */
[----:B------:R-:W-:-:S05]  /*1d030*/  FFMA.FTZ R133, R2, R135, -R133 ;  /* 0x0000008702857223 */ /* 0x000fca0000010885 */
[----:B------:R-:W2:Y:S01]  /*1d040*/  MUFU.EX2 R187, R187 ;  /* 0x000000bb00bb7308 */ /* 0x000ea20000000800 */
[----:B0-----:R-:W-:-:S07]  /*1d050*/  FADD.FTZ R196, R186, R3 ;  /* 0x00000003bac47221 */ /* 0x001fce0000010000 */
[----:B------:R-:W0:Y:S01]  /*1d060*/  MUFU.EX2 R190, R190 ;  /* 0x000000be00be7308 */ /* 0x000e220000000800 */
[----:B-1----:R-:W-:-:S04]  /*1d070*/  FADD.FTZ R3, R13, R0 ;  /* 0x000000000d037221 */ /* 0x002fc80000010000 */
[----:B------:R-:W-:-:S03]  /*1d080*/  FADD.FTZ R0, R20, R3 ;  /* 0x0000000314007221 */ /* 0x000fc60000010000 */
        /* <DEDUP_REMOVED lines=13> */
[----:B------:R-:W-:-:S04]  /*1d160*/  WARPGROUP.ARRIVE ;  /* 0x00000000000079c5 */ /* 0x000fc80000000000 */
[----:B------:R-:W1:Y:S01]  /*1d170*/  MUFU.EX2 R188, R188 ;  /* 0x000000bc00bc7308 */ /* 0x000e620000000800 */
[----:B--2---:R-:W-:-:S01]  /*1d180*/  FADD.FTZ R3, R185, R0 ;  /* 0x00000000b9037221 */ /* 0x004fc20000010000 */
[----:B------:R-:W-:Y:S01]  /*1d190*/  QGMMA.64x192x32.F32.E4M3.E4M3 R24, R216, gdesc[UR4], R24, gsb0 ;  /* 0x02e00004d8187df3 */ /* 0x000fe20008000818 */
[----:B0-----:R-:W-:-:S05]  /*1d1a0*/  FADD.FTZ R195, R193, R196 ;  /* 0x000000c4c1c37221 */ /* 0x001fca0000010000 */
[----:B------:R-:W0:Y:S08]  /*1d1b0*/  MUFU.EX2 R194, R194 ;  /* 0x000000c200c27308 */ /* 0x000e300000000800 */
        /* <DEDUP_REMOVED lines=50> */
[----:B------:R-:W-:-:S06]  /*1d4e0*/  WARPGROUP.DEPBAR.LE gsb0, 0x0 ;  /* 0x00008000000079c5 */ /* 0x000fcc0000010000 */
        /* <DEDUP_REMOVED lines=45> */
[----:B------:R-:W-:-:S04]  /*1d7c0*/  @!P1 IMAD R3, R9, 0x8, R18 ;  /* 0x0000000809039824 */ /* 0x000fc800078e0212 */
[----:B------:R-:W-:Y:S02]  /*1d7d0*/  @!P1 VIADD R3, R3, 0x33440 ;  /* 0x0003344003039836 */ /* 0x000fe40000000000 */
[----:B------:R-:W0:Y:S01]  /*1d7e0*/  MUFU.EX2 R151, R151 ;  /* 0x0000009700977308 */ /* 0x000e220000000800 */
[----:B--2---:R-:W-:-:S02]  /*1d7f0*/  FADD.FTZ R198, R150, R195 ;  /* 0x000000c396c67221 */ /* 0x004fc40000010000 */
[----:B------:R-:W-:Y:S01]  /*1d800*/  @!P1 PRMT R3, RZ, 0x654, R3 ;  /* 0x00000654ff039816 */ /* 0x000fe20000000003 */
[----:B------:R2:W-:Y:S06]  /*1d810*/  BAR.ARV R0, 0x100 ;  /* 0x000400000000751d */ /* 0x0005ec0000002000 */
[----:B------:R-:W3:Y:S01]  /*1d820*/  MUFU.EX2 R120, R120 ;  /* 0x0000007800787308 */ /* 0x000ee20000000800 */
[----:B-1----:R-:W-:-:S01]  /*1d830*/  FADD.FTZ R195, R149, R196 ;  /* 0x000000c495c37221 */ /* 0x002fc20000010000 */
[----:B------:R1:W-:Y:S01]  /*1d840*/  @!P1 SYNCS.ARRIVE.TRANS64.RED.A1T0 RZ, [R3+URZ], RZ ;  /* 0x000000ff03ff99a7 */ /* 0x0003e2000810043f */
[----:B0-----:R-:W-:-:S05]  /*1d850*/  FADD.FTZ R197, R151, R198 ;  /* 0x000000c697c57221 */ /* 0x001fca0000010000 */
[----:B------:R-:W0:Y:S08]  /*1d860*/  MUFU.EX2 R122, R122 ;  /* 0x0000007a007a7308 */ /* 0x000e300000000800 */
[----:B------:R-:W4:Y:S01]  /*1d870*/  MUFU.EX2 R121, R121 ;  /* 0x0000007900797308 */ /* 0x000f220000000800 */
[----:B---3--:R-:W-:-:S07]  /*1d880*/  FADD.FTZ R198, R120, R195 ;  /* 0x000000c378c67221 */ /* 0x008fce0000010000 */
[----:B------:R-:W3:Y:S01]  /*1d890*/  MUFU.EX2 R123, R123 ;  /* 0x0000007b007b7308 */ /* 0x000ee20000000800 */
[----:B0-----:R-:W-:-:S07]  /*1d8a0*/  FADD.FTZ R196, R122, R197 ;  /* 0x000000c57ac47221 */ /* 0x001fce0000010000 */
[----:B------:R-:W2:Y:S01]  /*1d8b0*/  MUFU.EX2 R124, R124 ;  /* 0x0000007c007c7308 */ /* 0x000ea20000000800 */
[----:B----4-:R-:W-:-:S07]  /*1d8c0*/  FADD.FTZ R195, R121, R198 ;  /* 0x000000c679c37221 */ /* 0x010fce0000010000 */
[----:B------:R-:W0:Y:S01]  /*1d8d0*/  MUFU.EX2 R126, R126 ;  /* 0x0000007e007e7308 */ /* 0x000e220000000800 */
[----:B---3--:R-:W-:-:S07]  /*1d8e0*/  FADD.FTZ R197, R123, R196 ;  /* 0x000000c47bc57221 */ /* 0x008fce0000010000 */
        /* <DEDUP_REMOVED lines=24> */
.L_x_3350:
[----:B------:R-:W-:Y:S01]  /*1da70*/  F2FP.SATFINITE.E4M3.F32.PACK_AB_MERGE_C R13, R20, R13, RZ ;  /* 0x0000000d140d723e */ /* 0x000fe200048070ff */
[-C--:B------:R-:W-:Y:S01]  /*1da80*/  FMUL.FTZ R24, R24, R5.reuse ;  /* 0x0000000518187220 */ /* 0x080fe20000410000 */
[----:B------:R-:W-:Y:S01]  /*1da90*/  ISETP.GT.AND P1, PT, R4, RZ, PT ;  /* 0x000000ff0400720c */ /* 0x000fe20003f24270 */
[-C--:B------:R-:W-:Y:S01]  /*1daa0*/  FMUL.FTZ R25, R25, R5.reuse ;  /* 0x0000000519197220 */ /* 0x080fe20000410000 */
[----:B------:R-:W-:Y:S01]  /*1dab0*/  F2FP.SATFINITE.E4M3.F32.PACK_AB_MERGE_C R200, R7, R12, R13 ;  /* 0x0000000c07c8723e */ /* 0x000fe2000480700d */
[----:B------:R-:W-:Y:S01]  /*1dac0*/  FMUL.FTZ R28, R28, R5 ;  /* 0x000000051c1c7220 */ /* 0x000fe20000410000 */
[----:B------:R-:W-:Y:S01]  /*1dad0*/  LEA R7, R8, R18, 0x3 ;  /* 0x0000001208077211 */ /* 0x000fe200078e18ff */
[----:B------:R-:W-:Y:S01]  /*1dae0*/  IMAD.U32 R8, RZ, RZ, UR42 ;  /* 0x0000002aff087e24 */ /* 0x000fe2000f8e00ff */
[----:B------:R-:W-:Y:S01]  /*1daf0*/  F2FP.SATFINITE.E4M3.F32.PACK_AB_MERGE_C R187, R190, R187, RZ ;  /* 0x000000bbbebb723e */ /* 0x000fe200048070ff */
[----:B------:R-:W-:Y:S01]  /*1db00*/  FMUL.FTZ R29, R29, R5 ;  /* 0x000000051d1d7220 */ /* 0x000fe20000410000 */
[----:B------:R-:W-:Y:S01]  /*1db10*/  F2FP.SATFINITE.E4M3.F32.PACK_AB_MERGE_C R185, R188, R185, RZ ;  /* 0x000000b9bcb9723e */ /* 0x000fe200048070ff */
        /* <DEDUP_REMOVED lines=118> */
[----:B------:R-:W-:Y:S01]  /*1e280*/  F2FP.SATFINITE.E4M3.F32.PACK_AB_MERGE_C R204, R169, R168, R172 ;  /* 0x000000a8a9cc723e */ /* 0x000fe200048070ac */
[----:B0-----:R-:W-:Y:S01]  /*1e290*/  IMAD.MOV.U32 R7, RZ, RZ, R227 ;  /* 0x000000ffff077224 */ /* 0x001fe200078e00e3 */
        /* <DEDUP_REMOVED lines=15> */
[----:B------:R-:W-:Y:S01]  /*1e390*/  MOV R8, R9 ;  /* 0x0000000900087202 */ /* 0x000fe20000000f00 */
[----:B------:R-:W-:Y:S06]  /*1e3a0*/  @P1 BRA `(.L_x_3351) ;  /* 0xffffffc800fc1947 */ /* 0x000fec000383ffff */
[----:B------:R-:W-:-:S07]  /*1e3b0*/  IMAD.MOV.U32 R148, RZ, RZ, R9 ;  /* 0x000000ffff947224 */ /* 0x000fce00078e0009 */
.L_x_3340:
[----:B------:R-:W-:Y:S05]  /*1e3c0*/  WARPSYNC.ALL ;  /* 0x0000000000007948 */ /* 0x000fea0003800000 */
[----:B------:R-:W-:Y:S06]  /*1e3d0*/  BAR.ARV 0x8, 0x120 ;  /* 0x0204800000007b1d */ /* 0x000fec0000002000 */
[----:B------:R-:W-:Y:S05]  /*1e3e0*/  @!P0 BRA `(.L_x_3352) ;  /* 0x0000000000048947 */ /* 0x000fea0003800000 */
[----:B------:R-:W-:Y:S01]  /*1e3f0*/  BPT.TRAP 0x1 ;  /* 0x000000040000795c */ /* 0x000fe20000300000 */
.L_x_3352:
[----:B------:R-:W-:Y:S01]  /*1e400*/  IMAD R15, R148, 0x8, R18 ;  /* 0x00000008940f7824 */ /* 0x000fe200078e0212 */
[----:B------:R-:W-:-:S04]  /*1e410*/  SHF.L.U32 R4, R227, 0x1f, RZ ;  /* 0x0000001fe3047819 */ /* 0x000fc800000006ff */
[----:B------:R0:W1:Y:S01]  /*1e420*/  SYNCS.PHASECHK.TRANS64.TRYWAIT P1, [R15+URZ+0x33450], R4 ;  /* 0x033450040f0075a7 */ /* 0x000062000802017f */
[----:B------:R-:W-:Y:S05]  /*1e430*/  @!P0 BRA `(.L_x_3353) ;  /* 0x0000000000048947 */ /* 0x000fea0003800000 */
[----:B------:R-:W-:Y:S01]  /*1e440*/  BPT.TRAP 0x1 ;  /* 0x000000040000795c */ /* 0x000fe20000300000 */
.L_x_3353:
[----:B------:R-:W-:-:S05]  /*1e450*/  VIADD R18, R18, 0x200 ;  /* 0x0000020012127836 */ /* 0x000fca0000000000 */
[----:B------:R-:W-:-:S04]  /*1e460*/  SHF.R.U32.HI R18, RZ, 0x4, R18 ;  /* 0x00000004ff127819 */ /* 0x000fc80000011612 */
[----:B------:R-:W-:-:S04]  /*1e470*/  LOP3.LUT R18, R18, 0x3fff, RZ, 0xc0, !PT ;  /* 0x00003fff12127812 */ /* 0x000fc800078ec0ff */
[----:B------:R-:W-:Y:S01]  /*1e480*/  LOP3.LUT R5, R18, 0x10000, RZ, 0xfc, !PT ;  /* 0x0001000012057812 */ /* 0x000fe200078efcff */
[----:B-1----:R-:W-:Y:S06]  /*1e490*/  @P1 BRA `(.L_x_3354) ;  /* 0x0000000000081947 */ /* 0x002fec0003800000 */
[----:B------:R-:W1:Y:S02]  /*1e4a0*/  SYNCS.PHASECHK.TRANS64.TRYWAIT P1, [R15+URZ+0x33450], R4 ;  /* 0x033450040f0075a7 */ /* 0x000e64000802017f */
[----:B-1----:R-:W-:Y:S05]  /*1e4b0*/  @!P1 BRA `(.L_x_3355) ;  /* 0x000000b800b09947 */ /* 0x002fea0003800000 */
.L_x_3354:
[----:B01----:R-:W-:Y:S01]  /*1e4c0*/  IMAD R4, R148, 0x780, R5 ;  /* 0x0000078094047824 */ /* 0x003fe200078e0205 */
[----:B------:R-:W2:Y:S01]  /*1e4d0*/  LDL R18, [R1+0xc] ;  /* 0x00000c0001127983 */ /* 0x000ea20000100800 */
[----:B------:R-:W-:Y:S01]  /*1e4e0*/  IMAD.MOV.U32 R5, RZ, RZ, -0x3ffffff0 ;  /* 0xc0000010ff057424 */ /* 0x000fe200078e00ff */
[----:B------:R-:W-:Y:S05]  /*1e4f0*/  WARPSYNC.ALL ;  /* 0x0000000000007948 */ /* 0x000fea0003800000 */
[C---:B------:R-:W-:Y:S01]  /*1e500*/  R2UR UR6, R4.reuse ;  /* 0x00000000040672ca */ /* 0x040fe200000e0000 */
[----:B------:R-:W3:Y:S01]  /*1e510*/  LDL.LU R14, [R1] ;  /* 0x00000000010e7983 */ /* 0x000ee20000300800 */
[----:B------:R-:W-:Y:S01]  /*1e520*/  R2UR UR7, R5 ;  /* 0x00000000050772ca */ /* 0x000fe200000e0000 */
[----:B------:R-:W-:Y:S01]  /*1e530*/  WARPGROUP.ARRIVE ;  /* 0x00000000000079c5 */ /* 0x000fe20000000000 */
[----:B------:R-:W-:Y:S01]  /*1e540*/  VIADD R6, R4, 0x180 ;  /* 0x0000018004067836 */ /* 0x000fe20000000000 */
[----:B------:R-:W-:Y:S01]  /*1e550*/  MOV R7, 0xc0000010 ;  /* 0xc000001000077802 */ /* 0x000fe20000000f00 */
[----:B------:R-:W-:-:S02]  /*1e560*/  ULDC.64 UR4, c[0x0][0x9a0] ;  /* 0x0002680000047ab9 */ /* 0x000fc40000000a00 */
[----:B------:R-:W-:-:S04]  /*1e570*/  ISETP.NE.U32.AND P1, PT, RZ, UR4, PT ;  /* 0x00000004ff007c0c */ /* 0x000fc8000bf25070 */
[----:B------:R-:W-:-:S03]  /*1e580*/  ISETP.NE.AND.EX P1, PT, RZ, UR5, PT, P1 ;  /* 0x00000005ff007c0c */ /* 0x000fc6000bf25310 */
[----:B------:R-:W-:Y:S01]  /*1e590*/  QGMMA.64x192x32.F32.E4M3.E4M3 R24, R200, gdesc[UR4], R24, gsb0 ;  /* 0x02e00004c8187df3 */ /* 0x000fe20008000818 */
[----:B------:R-:W-:Y:S01]  /*1e5a0*/  R2UR UR6, R6 ;  /* 0x00000000060672ca */ /* 0x000fe200000e0000 */
[----:B------:R-:W-:Y:S01]  /*1e5b0*/  VIADD R6, R4, 0x300 ;  /* 0x0000030004067836 */ /* 0x000fe20000000000 */
[----:B------:R-:W-:Y:S01]  /*1e5c0*/  R2UR UR7, R7 ;  /* 0x00000000070772ca */ /* 0x000fe200000e0000 */
[----:B------:R-:W-:-:S06]  /*1e5d0*/  IMAD.MOV.U32 R7, RZ, RZ, -0x3ffffff0 ;  /* 0xc0000010ff077424 */ /* 0x000fcc00078e00ff */
[----:B------:R-:W0:Y:S08]  /*1e5e0*/  @P1 LDC.64 R8, c[0x0][0x9c8] ;  /* 0x00027200ff081b82 */ /* 0x000e300000000a00 */
[----:B------:R-:W1:Y:S01]  /*1e5f0*/  @P1 LDC.64 R12, c[0x0][0x9d0] ;  /* 0x00027400ff0c1b82 */ /* 0x000e620000000a00 */
[----:B------:R-:W-:Y:S02]  /*1e600*/  WARPGROUP.DEPBAR.LE gsb0, 0x0 ;  /* 0x00008000000079c5 */ /* 0x000fe40000010000 */
[----:B------:R-:W-:-:S06]  /*1e610*/  WARPGROUP.ARRIVE ;  /* 0x00000000000079c5 */ /* 0x000fcc0000000000 */
[----:B------:R-:W-:Y:S01]  /*1e620*/  QGMMA.64x192x32.F32.E4M3.E4M3 R24, R204, gdesc[UR4], R24, gsb0 ;  /* 0x02e00004cc187df3 */ /* 0x000fe20008000818 */
[----:B------:R-:W-:Y:S02]  /*1e630*/  R2UR UR6, R6 ;  /* 0x00000000060672ca */ /* 0x000fe400000e0000 */
[----:B------:R-:W-:Y:S01]  /*1e640*/  R2UR UR7, R7 ;  /* 0x00000000070772ca */ /* 0x000fe200000e0000 */
[----:B0-----:R-:W-:-:S04]  /*1e650*/  @P1 IMAD.WIDE.U32 R6, R236, R8, RZ ;  /* 0x00000008ec061225 */ /* 0x001fc800078e00ff */
[----:B--2---:R-:W-:-:S04]  /*1e660*/  @P1 IMAD R5, R18, R8, RZ ;  /* 0x0000000812051224 */ /* 0x004fc800078e02ff */
[----:B------:R-:W-:Y:S01]  /*1e670*/  @P1 IMAD R9, R236, R9, R5 ;  /* 0x00000009ec091224 */ /* 0x000fe200078e0205 */
[----:B---3--:R-:W-:-:S03]  /*1e680*/  @P1 SHF.R.S32.HI R5, RZ, 0x1f, R14 ;  /* 0x0000001fff051819 */ /* 0x008fc6000001140e */
[----:B------:R-:W-:Y:S02]  /*1e690*/  @P1 IMAD.IADD R7, R7, 0x1, R9 ;  /* 0x0000000107071824 */ /* 0x000fe400078e0209 */
[-C--:B-1----:R-:W-:Y:S02]  /*1e6a0*/  @P1 IMAD R8, R5, R12.reuse, RZ ;  /* 0x0000000c05081224 */ /* 0x082fe400078e02ff */
[----:B------:R-:W-:-:S04]  /*1e6b0*/  @P1 IMAD.WIDE.U32 R6, R14, R12, R6 ;  /* 0x0000000c0e061225 */ /* 0x000fc800078e0006 */
[----:B------:R-:W-:Y:S01]  /*1e6c0*/  @P1 IMAD R5, R14, R13, R8 ;  /* 0x0000000d0e051224 */ /* 0x000fe200078e0208 */
[----:B------:R-:W-:Y:S01]  /*1e6d0*/  @P1 LEA R8, P2, R6, UR4, 0x2 ;  /* 0x0000000406081c11 */ /* 0x000fe2000f8410ff */
[----:B------:R-:W-:Y:S02]  /*1e6e0*/  IMAD.MOV.U32 R12, RZ, RZ, 0x3f800000 ;  /* 0x3f800000ff0c7424 */ /* 0x000fe400078e00ff */
[----:B------:R-:W-:-:S05]  /*1e6f0*/  @P1 IMAD.IADD R5, R7, 0x1, R5 ;  /* 0x0000000107051824 */ /* 0x000fca00078e0205 */
[----:B------:R-:W-:-:S05]  /*1e700*/  @P1 LEA.HI.X R9, R6, UR5, R5, 0x2, P2 ;  /* 0x0000000506091c11 */ /* 0x000fca00090f1405 */
[----:B------:R0:W2:Y:S01]  /*1e710*/  @P1 LDG.E R12, desc[UR54][R8.64] ;  /* 0x00000036080c1981 */ /* 0x0000a2000c1e1900 */
[----:B------:R-:W-:Y:S02]  /*1e720*/  WARPGROUP.DEPBAR.LE gsb0, 0x0 ;  /* 0x00008000000079c5 */ /* 0x000fe40000010000 */
[----:B------:R-:W-:-:S06]  /*1e730*/  WARPGROUP.ARRIVE ;  /* 0x00000000000079c5 */ /* 0x000fcc0000000000 */
[----:B------:R-:W-:Y:S01]  /*1e740*/  QGMMA.64x192x32.F32.E4M3.E4M3 R24, R208, gdesc[UR4], R24, gsb0 ;  /* 0x02e00004d0187df3 */ /* 0x000fe20008000818 */
[----:B------:R-:W-:Y:S01]  /*1e750*/  IMAD.MOV.U32 R7, RZ, RZ, -0x3ffffff0 ;  /* 0xc0000010ff077424 */ /* 0x000fe200078e00ff */
[----:B------:R-:W-:-:S04]  /*1e760*/  IADD3 R6, R4, 0x480, RZ ;  /* 0x0000048004067810 */ /* 0x000fc80007ffe0ff */
[----:B------:R-:W-:Y:S02]  /*1e770*/  R2UR UR6, R6 ;  /* 0x00000000060672ca */ /* 0x000fe400000e0000 */
[----:B------:R-:W-:Y:S01]  /*1e780*/  R2UR UR7, R7 ;  /* 0x00000000070772ca */ /* 0x000fe200000e0000 */
[----:B------:R-:W-:Y:S02]  /*1e790*/  VIADD R4, R4, 0x600 ;  /* 0x0000060004047836 */ /* 0x000fe40000000000 */
[----:B------:R-:W-:Y:S01]  /*1e7a0*/  IMAD.MOV.U32 R5, RZ, RZ, -0x3ffffff0 ;  /* 0xc0000010ff057424 */ /* 0x000fe200078e00ff */
[----:B------:R-:W1:Y:S01]  /*1e7b0*/  SHFL.BFLY PT, R6, R3, 0x2, 0x1f ;  /* 0x0c401f0003067f89 */ /* 0x000e6200000e0000 */
[----:B------:R-:W-:Y:S02]  /*1e7c0*/  WARPGROUP.DEPBAR.LE gsb0, 0x0 ;  /* 0x00008000000079c5 */ /* 0x000fe40000010000 */
[----:B------:R-:W-:-:S06]  /*1e7d0*/  WARPGROUP.ARRIVE ;  /* 0x00000000000079c5 */ /* 0x000fcc0000000000 */
[----:B------:R-:W-:Y:S01]  /*1e7e0*/  QGMMA.64x192x32.F32.E4M3.E4M3 R24, R212, gdesc[UR4], R24, gsb0 ;  /* 0x02e00004d4187df3 */ /* 0x000fe20008000818 */
[----:B------:R-:W-:Y:S02]  /*1e7f0*/  R2UR UR6, R4 ;  /* 0x00000000040672ca */ /* 0x000fe400000e0000 */
[----:B------:R-:W-:Y:S02]  /*1e800*/  R2UR UR7, R5 ;  /* 0x00000000050772ca */ /* 0x000fe400000e0000 */
[----:B------:R-:W3:Y:S01]  /*1e810*/  SHFL.BFLY PT, R5, R0, 0x2, 0x1f ;  /* 0x0c401f0000057f89 */ /* 0x000ee200000e0000 */
[----:B-1----:R-:W-:-:S05]  /*1e820*/  FADD.FTZ R6, R6, R3 ;  /* 0x0000000306067221 */ /* 0x002fca0000010000 */
[----:B------:R-:W0:Y:S01]  /*1e830*/  SHFL.BFLY PT, R7, R6, 0x1, 0x1f ;  /* 0x0c201f0006077f89 */ /* 0x000e2200000e0000 */
[----:B---3--:R-:W-:-:S05]  /*1e840*/  FADD.FTZ R5, R5, R0 ;  /* 0x0000000005057221 */ /* 0x008fca0000010000 */
[----:B------:R-:W1:Y:S01]  /*1e850*/  SHFL.BFLY PT, R4, R5, 0x1, 0x1f ;  /* 0x0c201f0005047f89 */ /* 0x000e6200000e0000 */
[----:B0-----:R-:W-:-:S01]  /*1e860*/  FADD.FTZ R9, R6, R7 ;  /* 0x0000000706097221 */ /* 0x001fc20000010000 */
[----:B------:R-:W-:-:S03]  /*1e870*/  IMAD.MOV.U32 R7, RZ, RZ, RZ ;  /* 0x000000ffff077224 */ /* 0x000fc600078e00ff */
[----:B------:R-:W-:Y:S01]  /*1e880*/  FMUL.FTZ R14, R9, 0.00390625 ;  /* 0x3b800000090e7820 */ /* 0x000fe20000410000 */
[----:B-1----:R-:W-:-:S05]  /*1e890*/  FADD.FTZ R8, R5, R4 ;  /* 0x0000000405087221 */ /* 0x002fca0000010000 */
[C---:B------:R-:W-:Y:S01]  /*1e8a0*/  FSETP.NE.FTZ.AND P1, PT, R8.reuse, RZ, PT ;  /* 0x000000ff0800720b */ /* 0x040fe20003f35000 */
[----:B------:R-:W-:Y:S01]  /*1e8b0*/  FMUL.FTZ R13, R8, 0.00390625 ;  /* 0x3b800000080d7820 */ /* 0x000fe20000410000 */
[----:B------:R-:W-:-:S04]  /*1e8c0*/  FSETP.NE.FTZ.AND P3, PT, R14, RZ, PT ;  /* 0x000000ff0e00720b */ /* 0x000fc80003f75000 */
[----:B------:R-:W-:-:S07]  /*1e8d0*/  FSETP.NE.FTZ.AND P2, PT, R13, RZ, PT ;  /* 0x000000ff0d00720b */ /* 0x000fce0003f55000 */
        /* <DEDUP_REMOVED lines=9> */
[----:B------:R-:W-:Y:S01]  /*1e970*/  @P2 FMUL.FTZ R3, R2, 0.69314718246459960938 ;  /* 0x3f31721802032820 */ /* 0x000fe20000410000 */
[----:B0-----:R-:W-:Y:S01]  /*1e980*/  @P2 FMUL.FTZ R0, R0, 0.69314718246459960938 ;  /* 0x3f31721800002820 */ /* 0x001fe20000410000 */
[----:B------:R-:W-:Y:S01]  /*1e990*/  @P3 FMUL.FTZ R21, R2, 0.69314718246459960938 ;  /* 0x3f31721802153820 */ /* 0x000fe20000410000 */
[----:B------:R-:W-:Y:S01]  /*1e9a0*/  MOV R120, 0xff800000 ;  /* 0xff80000000787802 */ /* 0x000fe20000000f00 */
[----:B------:R-:W-:-:S02]  /*1e9b0*/  IMAD.MOV.U32 R121, RZ, RZ, -0x800000 ;  /* 0xff800000ff797424 */ /* 0x000fc400078e00ff */
[----:B------:R-:W-:Y:S01]  /*1e9c0*/  @P2 FFMA.FTZ R120, R3, R10, R0 ;  /* 0x0000000a03782223 */ /* 0x000fe20000010000 */
[----:B-1----:R-:W-:Y:S01]  /*1e9d0*/  @P3 FMUL.FTZ R4, R4, 0.69314718246459960938 ;  /* 0x3f31721804043820 */ /* 0x002fe20000410000 */
[----:B--2---:R-:W-:-:S03]  /*1e9e0*/  FMUL.FTZ R3, R7, R12 ;  /* 0x0000000c07037220 */ /* 0x004fc60000410000 */
[----:B------:R-:W-:Y:S01]  /*1e9f0*/  @P3 FFMA.FTZ R121, R21, R11, R4 ;  /* 0x0000000b15793223 */ /* 0x000fe20000010004 */
[----:B---3--:R-:W-:Y:S01]  /*1ea00*/  FMUL.FTZ R0, R5, R12 ;  /* 0x0000000c05007220 */ /* 0x008fe20000410000 */
[----:B------:R-:W-:Y:S02]  /*1ea10*/  WARPGROUP.DEPBAR.LE gsb0, 0x0 ;  /* 0x00008000000079c5 */ /* 0x000fe40000010000 */
[----:B------:R-:W-:Y:S05]  /*1ea20*/  @!P0 BRA `(.L_x_3356) ;  /* 0x0000000000048947 */ /* 0x000fea0003800000 */
[----:B------:R-:W-:Y:S01]  /*1ea30*/  BPT.TRAP 0x1 ;  /* 0x000000040000795c */ /* 0x000fe20000300000 */
.L_x_3356:
        /* <DEDUP_REMOVED lines=107> */
.L_x_3294:
        /* <DEDUP_REMOVED lines=10> */
[----:B------:R-:W2:Y:S01]  /*1f190*/  LDL R94, [R1+0x48] ;  /* 0x00004800015e7983 */ /* 0x000ea20000100800 */
[----:B------:R-:W-:Y:S01]  /*1f1a0*/  ULDC.64 UR4, c[0x4][0xe0] ;  /* 0x0100380000047ab9 */ /* 0x000fe20000000a00 */
[----:B------:R-:W3:Y:S02]  /*1f1b0*/  S2R R90, SR_TID.X ;  /* 0x00000000005a7919 */ /* 0x000ee40000002100 */
[----:B---3--:R-:W-:-:S04]  /*1f1c0*/  SHF.L.U32 R0, R90, 0x2, RZ ;  /* 0x000000025a007819 */ /* 0x008fc800000006ff */
[----:B------:R-:W-:-:S04]  /*1f1d0*/  LOP3.LUT R0, R0, 0xc, RZ, 0xc0, !PT ;  /* 0x0000000c00007812 */ /* 0x000fc800078ec0ff */
[----:B------:R-:W-:-:S05]  /*1f1e0*/  IADD3 R2, P0, R0, UR4, RZ ;  /* 0x0000000400027c10 */ /* 0x000fca000ff1e0ff */
[----:B------:R-:W-:-:S05]  /*1f1f0*/  IMAD.X R3, RZ, RZ, UR5, P0 ;  /* 0x00000005ff037e24 */ /* 0x000fca00080e06ff */
[----:B------:R3:W4:Y:S01]  /*1f200*/  LDG.E.CONSTANT R0, desc[UR54][R2.64] ;  /* 0x0000003602007981 */ /* 0x000722000c1e9900 */
[----:B------:R-:W-:Y:S01]  /*1f210*/  F2FP.BF16.F32.PACK_AB R48, R53, R48 ;  /* 0x000000303530723e */ /* 0x000fe200000010ff */
[----:B------:R-:W-:Y:S01]  /*1f220*/  UMOV UR4, 0xffffffff ;  /* 0xffffffff00047882 */ /* 0x000fe20000000000 */
[----:B------:R-:W-:Y:S02]  /*1f230*/  F2FP.BF16.F32.PACK_AB R49, R52, R49 ;  /* 0x000000313431723e */ /* 0x000fe400000010ff */
[----:B------:R-:W-:Y:S02]  /*1f240*/  F2FP.BF16.F32.PACK_AB R122, R122, R21 ;  /* 0x000000157a7a723e */ /* 0x000fe400000010ff */
[----:B------:R-:W-:Y:S02]  /*1f250*/  F2FP.BF16.F32.PACK_AB R129, R129, R20 ;  /* 0x000000148181723e */ /* 0x000fe400000010ff */
[----:B------:R-:W-:Y:S01]  /*1f260*/  F2FP.BF16.F32.PACK_AB R87, R93, R96 ;  /* 0x000000605d57723e */ /* 0x000fe200000010ff */
[----:B---3--:R-:W3:Y:S01]  /*1f270*/  S2R R3, SR_SWINHI ;  /* 0x0000000000037919 */ /* 0x008ee20000002f00 */
[----:B------:R-:W-:-:S02]  /*1f280*/  F2FP.BF16.F32.PACK_AB R93, R39, R62 ;  /* 0x0000003e275d723e */ /* 0x000fc400000010ff */
[----:B------:R-:W-:Y:S02]  /*1f290*/  F2FP.BF16.F32.PACK_AB R62, R35, R38 ;  /* 0x00000026233e723e */ /* 0x000fe400000010ff */
[----:B------:R-:W-:Y:S02]  /*1f2a0*/  LOP3.LUT P0, R2, R90, 0x3, RZ, 0xc0, !PT ;  /* 0x000000035a027812 */ /* 0x000fe4000780c0ff */
[----:B------:R-:W-:Y:S02]  /*1f2b0*/  F2FP.BF16.F32.PACK_AB R24, R24, R5 ;  /* 0x000000051818723e */ /* 0x000fe400000010ff */
[----:B------:R-:W-:Y:S02]  /*1f2c0*/  F2FP.BF16.F32.PACK_AB R25, R25, R4 ;  /* 0x000000041919723e */ /* 0x000fe400000010ff */
[----:B------:R-:W-:Y:S02]  /*1f2d0*/  ISETP.EQ.OR P0, PT, R2, 0x3, !P0 ;  /* 0x000000030200780c */ /* 0x000fe40004702670 */
[----:B------:R-:W-:-:S02]  /*1f2e0*/  F2FP.BF16.F32.PACK_AB R4, R27, R128 ;  /* 0x000000801b04723e */ /* 0x000fc400000010ff */
[----:B------:R-:W-:Y:S02]  /*1f2f0*/  F2FP.BF16.F32.PACK_AB R46, R29, R8 ;  /* 0x000000081d2e723e */ /* 0x000fe400000010ff */
[----:B------:R-:W-:Y:S02]  /*1f300*/  F2FP.BF16.F32.PACK_AB R66, R50, R105 ;  /* 0x000000693242723e */ /* 0x000fe400000010ff */
[----:B------:R-:W-:Y:S02]  /*1f310*/  F2FP.BF16.F32.PACK_AB R27, R37, R10 ;  /* 0x0000000a251b723e */ /* 0x000fe400000010ff */
[----:B------:R-:W-:Y:S02]  /*1f320*/  F2FP.BF16.F32.PACK_AB R50, R33, R6 ;  /* 0x000000062132723e */ /* 0x000fe400000010ff */
[----:B------:R-:W-:Y:S02]  /*1f330*/  F2FP.BF16.F32.PACK_AB R44, R44, R13 ;  /* 0x0000000d2c2c723e */ /* 0x000fe400000010ff */
[----:B------:R-:W-:-:S02]  /*1f340*/  SEL R13, R24, R25, P0 ;  /* 0x00000019180d7207 */ /* 0x000fc40000000000 */
[----:B------:R-:W-:Y:S02]  /*1f350*/  SEL R2, R25, R24, P0 ;  /* 0x0000001819027207 */ /* 0x000fe40000000000 */
[----:B------:R-:W-:Y:S02]  /*1f360*/  F2FP.BF16.F32.PACK_AB R12, R41, R12 ;  /* 0x0000000c290c723e */ /* 0x000fe400000010ff */
[----:B------:R-:W-:Y:S02]  /*1f370*/  F2FP.BF16.F32.PACK_AB R10, R42, R113 ;  /* 0x000000712a0a723e */ /* 0x000fe400000010ff */
[----:B------:R-:W-:Y:S02]  /*1f380*/  MOV R52, R18 ;  /* 0x0000001200347202 */ /* 0x000fe40000000f00 */
[----:B---3--:R-:W-:Y:S02]  /*1f390*/  MOV R53, R3 ;  /* 0x0000000300357202 */ /* 0x008fe40000000f00 */
        /* <DEDUP_REMOVED lines=34> */
[----:B------:R-:W-:Y:S02]  /*1f5c0*/  LOP3.LUT R38, R39, 0x380, RZ, 0xc0, !PT ;  /* 0x0000038027267812 */ /* 0x000fe400078ec0ff */
[----:B------:R-:W-:Y:S02]  /*1f5d0*/  IADD3 R29, P4, R20, 0x4060, RZ ;  /* 0x00004060141d7810 */ /* 0x000fe40007f9e0ff */
[----:B------:R-:W-:Y:S02]  /*1f5e0*/  SHF.R.U64 R38, R38, 0x3, RZ ;  /* 0x0000000326267819 */ /* 0x000fe400000012ff */
[----:B------:R-:W-:-:S02]  /*1f5f0*/  IADD3 R37, P2, R20, 0x8040, RZ ;  /* 0x0000804014257810 */ /* 0x000fc40007f5e0ff */
[----:B------:R-:W-:Y:S01]  /*1f600*/  LOP3.LUT R38, R38, R39, RZ, 0x3c, !PT ;  /* 0x0000002726267212 */ /* 0x000fe200078e3cff */
[----:B------:R-:W-:Y:S01]  /*1f610*/  IMAD.X R39, RZ, RZ, R21, P3 ;  /* 0x000000ffff277224 */ /* 0x000fe200018e0615 */
[C---:B------:R-:W-:Y:S02]  /*1f620*/  IADD3 R33, P5, R20.reuse, 0x8000, RZ ;  /* 0x0000800014217810 */ /* 0x040fe40007fbe0ff */
[----:B------:R-:W-:Y:S02]  /*1f630*/  IADD3 R25, P3, R20, 0x4040, RZ ;  /* 0x0000404014197810 */ /* 0x000fe40007f7e0ff */
        /* <DEDUP_REMOVED lines=12> */
[----:B------:R-:W-:Y:S02]  /*1f700*/  LOP3.LUT R28, R28, R29, RZ, 0x3c, !PT ;  /* 0x0000001d1c1c7212 */ /* 0x000fe400078e3cff */
[----:B------:R-:W-:Y:S01]  /*1f710*/  LOP3.LUT R36, R36, R37, RZ, 0x3c, !PT ;  /* 0x0000002524247212 */ /* 0x000fe200078e3cff */
[--C-:B------:R-:W-:Y:S01]  /*1f720*/  IMAD.X R37, RZ, RZ, R21.reuse, P2 ;  /* 0x000000ffff257224 */ /* 0x100fe200010e0615 */
[----:B------:R-:W-:Y:S01]  /*1f730*/  LOP3.LUT R32, R32, R33, RZ, 0x3c, !PT ;  /* 0x0000002120207212 */ /* 0x000fe200078e3cff */
[----:B------:R-:W-:Y:S01]  /*1f740*/  IMAD.X R33, RZ, RZ, R21, P5 ;  /* 0x000000ffff217224 */ /* 0x000fe200028e0615 */
[----:B------:R-:W-:-:S02]  /*1f750*/  IADD3.X R29, RZ, R21, RZ, P4, !PT ;  /* 0x00000015ff1d7210 */ /* 0x000fc400027fe4ff */
[----:B------:R-:W-:Y:S02]  /*1f760*/  IADD3 R83, P1, R20, 0x4000, RZ ;  /* 0x0000400014537810 */ /* 0x000fe40007f3e0ff */
[----:B------:R-:W-:Y:S01]  /*1f770*/  LOP3.LUT R24, R24, R25, RZ, 0x3c, !PT ;  /* 0x0000001918187212 */ /* 0x000fe200078e3cff */
[----:B------:R-:W-:Y:S01]  /*1f780*/  IMAD.X R25, RZ, RZ, R21, P3 ;  /* 0x000000ffff197224 */ /* 0x000fe200018e0615 */
        /* <DEDUP_REMOVED lines=26> */
[----:B------:R-:W-:Y:S02]  /*1f930*/  IADD3.X R7, RZ, R21, RZ, P3, !PT ;  /* 0x00000015ff077210 */ /* 0x000fe40001ffe4ff */
        /* <DEDUP_REMOVED lines=12> */
[----:B----4-:R-:W-:Y:S01]  /*1fa00*/  LOP3.LUT R3, R0, 0x2, RZ, 0x3c, !PT ;  /* 0x0000000200037812 */ /* 0x010fe200078e3cff */
[----:B------:R-:W-:Y:S06]  /*1fa10*/  BRA.DIV UR4, `(.L_x_3359) ;  /* 0x000000a6046c7947 */ /* 0x000fec000b800000 */
[----:B------:R-:W-:Y:S01]  /*1fa20*/  SEL R9, R129, R42, P0 ;  /* 0x0000002a81097207 */ /* 0x000fe20000000000 */
[----:B------:R-:W-:Y:S01]  /*1fa30*/  SHFL.IDX PT, R6, R13, R0, 0x1c1f ;  /* 0x001c1f000d067589 */ /* 0x000fe200000e0000 */
[----:B------:R-:W-:Y:S02]  /*1fa40*/  SEL R20, R42, R129, P0 ;  /* 0x000000812a147207 */ /* 0x000fe40000000000 */
[----:B------:R-:W-:Y:S02]  /*1fa50*/  SEL R21, R31, R46, P0 ;  /* 0x0000002e1f157207 */ /* 0x000fe40000000000 */
        /* <DEDUP_REMOVED lines=56> */
[----:B------:R0:W-:Y:S01]  /*1fde0*/  SHFL.IDX PT, R58, R48, R3, 0x1c1f ;  /* 0x001c1f03303a7589 */ /* 0x0001e200000e0000 */
[----:B------:R-:W-:-:S02]  /*1fdf0*/  SEL R70, R87, R70, P0 ;  /* 0x0000004657467207 */ /* 0x000fc40000000000 */
[----:B------:R-:W-:Y:S01]  /*1fe00*/  SEL R78, R93, R78, P0 ;  /* 0x0000004e5d4e7207 */ /* 0x000fe20000000000 */
[----:B------:R1:W4:Y:S01]  /*1fe10*/  SHFL.IDX PT, R27, R32, R3, 0x1c1f ;  /* 0x001c1f03201b7589 */ /* 0x00032200000e0000 */
[----:B------:R-:W-:Y:S02]  /*1fe20*/  SEL R65, R62, R119, P0 ;  /* 0x000000773e417207 */ /* 0x000fe40000000000 */
[----:B------:R-:W-:Y:S01]  /*1fe30*/  SEL R80, R119, R62, P0 ;  /* 0x0000003e77507207 */ /* 0x000fe20000000000 */
[----:B------:R-:W-:Y:S01]  /*1fe40*/  SHFL.IDX PT, R30, R21, R0, 0x1c1f ;  /* 0x001c1f00151e7589 */ /* 0x000fe200000e0000 */
[----:B--2---:R-:W-:Y:S02]  /*1fe50*/  SEL R4, R6, R5, P0 ;  /* 0x0000000506047207 */ /* 0x004fe40000000000 */
[----:B0-----:R-:W-:Y:S01]  /*1fe60*/  SEL R48, R33, R44, P0 ;  /* 0x0000002c21307207 */ /* 0x001fe20000000000 */
[----:B------:R-:W-:Y:S01]  /*1fe70*/  SHFL.IDX PT, R62, R39, R0, 0x1c1f ;  /* 0x001c1f00273e7589 */ /* 0x000fe200000e0000 */
[----:B---3--:R-:W-:-:S02]  /*1fe80*/  SEL R8, R10, R7, P0 ;  /* 0x000000070a087207 */ /* 0x008fc40000000000 */
[----:B------:R-:W-:Y:S01]  /*1fe90*/  SEL R6, R5, R6, P0 ;  /* 0x0000000605067207 */ /* 0x000fe20000000000 */
[----:B------:R0:W-:Y:S01]  /*1fea0*/  SHFL.IDX PT, R39, R50, R3, 0x1c1f ;  /* 0x001c1f0332277589 */ /* 0x0001e200000e0000 */
[----:B------:R-:W-:Y:S02]  /*1feb0*/  SEL R10, R7, R10, P0 ;  /* 0x0000000a070a7207 */ /* 0x000fe40000000000 */
[----:B-1----:R-:W-:Y:S01]  /*1fec0*/  SEL R32, R34, R25, P0 ;  /* 0x0000001922207207 */ /* 0x002fe20000000000 */
[----:B------:R-:W-:Y:S01]  /*1fed0*/  SHFL.IDX PT, R41, R41, R0, 0x1c1f ;  /* 0x001c1f0029297589 */ /* 0x000fe200000e0000 */
[----:B----4-:R-:W-:Y:S02]  /*1fee0*/  SEL R12, R29, R40, P0 ;  /* 0x000000281d0c7207 */ /* 0x010fe40000000000 */
[----:B------:R-:W-:Y:S01]  /*1fef0*/  SEL R14, R40, R29, P0 ;  /* 0x0000001d280e7207 */ /* 0x000fe20000000000 */
[----:B------:R-:W-:Y:S01]  /*1ff00*/  SHFL.IDX PT, R43, R43, R0, 0x1c1f ;  /* 0x001c1f002b2b7589 */ /* 0x000fe200000e0000 */
[----:B------:R-:W-:-:S02]  /*1ff10*/  SEL R40, R31, R42, P0 ;  /* 0x0000002a1f287207 */ /* 0x000fc40000000000 */
[----:B0-----:R-:W-:Y:S01]  /*1ff20*/  SEL R50, R44, R33, P0 ;  /* 0x000000212c327207 */ /* 0x001fe20000000000 */
[----:B------:R-:W-:Y:S01]  /*1ff30*/  SHFL.IDX PT, R49, R49, R0, 0x1c1f ;  /* 0x001c1f0031317589 */ /* 0x000fe200000e0000 */
[----:B------:R-:W-:Y:S02]  /*1ff40*/  SEL R44, R35, R46, P0 ;  /* 0x0000002e232c7207 */ /* 0x000fe40000000000 */
[----:B------:R-:W-:Y:S01]  /*1ff50*/  SEL R36, R38, R27, P0 ;  /* 0x0000001b26247207 */ /* 0x000fe20000000000 */
[----:B------:R-:W-:Y:S01]  /*1ff60*/  SHFL.IDX PT, R51, R51, R0, 0x1c1f ;  /* 0x001c1f0033337589 */ /* 0x000fe200000e0000 */
[----:B------:R-:W-:Y:S02]  /*1ff70*/  SEL R46, R46, R35, P0 ;  /* 0x000000232e2e7207 */ /* 0x000fe40000000000 */
[----:B------:R-:W-:Y:S01]  /*1ff80*/  SEL R34, R25, R34, P0 ;  /* 0x0000002219227207 */ /* 0x000fe20000000000 */
[----:B------:R-:W0:Y:S01]  /*1ff90*/  SHFL.IDX PT, R54, R54, R3, 0x1c1f ;  /* 0x001c1f0336367589 */ /* 0x000e2200000e0000 */
[----:B------:R-:W-:-:S02]  /*1ffa0*/  SEL R38, R27, R38, P0 ;  /* 0x000000261b267207 */ /* 0x000fc40000000000 */
[----:B------:R-:W-:Y:S01]  /*1ffb0*/  SEL R42, R42, R31, P0 ;  /* 0x0000001f2a2a7207 */ /* 0x000fe20000000000 */
[----:B------:R1:W2:Y:S04]  /*1ffc0*/  SHFL.IDX PT, R2, R56, R3, 0x1c1f ;  /* 0x001c1f0338027589 */ /* 0x0002a800000e0000 */
[----:B------:R-:W3:Y:S04]  /*1ffd0*/  SHFL.IDX PT, R66, R66, R3, 0x1c1f ;  /* 0x001c1f0342427589 */ /* 0x000ee800000e0000 */
[----:B------:R-:W4:Y:S01]  /*1ffe0*/  SHFL.IDX PT, R68, R68, R3, 0x1c1f ;  /* 0x001c1f0344447589 */ /* 0x000f2200000e0000 */
[----:B-1----:R-:W-:-:S03]  /*1fff0*/  SEL R56, R37, R58, P0 ;  /* 0x0000003a25387207 */ /* 0x002fc60000000000 */
[----:B------:R-:W-:Y:S01]  /*20000*/  SHFL.IDX PT, R45, R45, R0, 0x1c1f ;  /* 0x001c1f002d2d7589 */ /* 0x000fe200000e0000 */
[----:B------:R-:W-:-:S03]  /*20010*/  SEL R58, R58, R37, P0 ;  /* 0x000000253a3a7207 */ /* 0x000fc60000000000 */
[----:B------:R-:W-:Y:S04]  /*20020*/  SHFL.IDX PT, R47, R47, R0, 0x1c1f ;  /* 0x001c1f002f2f7589 */ /* 0x000fe800000e0000 */
[----:B------:R-:W-:Y:S01]  /*20030*/  SHFL.IDX PT, R57, R57, R0, 0x1c1f ;  /* 0x001c1f0039397589 */ /* 0x000fe200000e0000 */
[----:B0-----:R-:W-:Y:S02]  /*20040*/  SEL R5, R41, R54, P0 ;  /* 0x0000003629057207 */ /* 0x001fe40000000000 */
[----:B------:R-:W-:Y:S01]  /*20050*/  SEL R7, R54, R41, P0 ;  /* 0x0000002936077207 */ /* 0x000fe20000000000 */
[----:B------:R-:W-:Y:S01]  /*20060*/  SHFL.IDX PT, R59, R59, R0, 0x1c1f ;  /* 0x001c1f003b3b7589 */ /* 0x000fe200000e0000 */
[----:B--2---:R-:W-:-:S03]  /*20070*/  SEL R11, R2, R43, P0 ;  /* 0x0000002b020b7207 */ /* 0x004fc60000000000 */
[----:B------:R0:W1:Y:S01]  /*20080*/  SHFL.IDX PT, R21, R24, R3, 0x1c1f ;  /* 0x001c1f0318157589 */ /* 0x00006200000e0000 */
[----:B---3--:R-:W-:Y:S02]  /*20090*/  SEL R33, R49, R66, P0 ;  /* 0x0000004231217207 */ /* 0x008fe40000000000 */
[----:B------:R-:W-:Y:S01]  /*200a0*/  SEL R35, R66, R49, P0 ;  /* 0x0000003142237207 */ /* 0x000fe20000000000 */
[----:B------:R2:W3:Y:S01]  /*200b0*/  SHFL.IDX PT, R20, R60, R3, 0x1c1f ;  /* 0x001c1f033c147589 */ /* 0x0004e200000e0000 */
[----:B----4-:R-:W-:-:S03]  /*200c0*/  SEL R37, R51, R68, P0 ;  /* 0x0000004433257207 */ /* 0x010fc60000000000 */
[----:B------:R-:W4:Y:S01]  /*200d0*/  SHFL.IDX PT, R64, R64, R3, 0x1c1f ;  /* 0x001c1f0340407589 */ /* 0x000f2200000e0000 */
[----:B0-----:R-:W-:-:S03]  /*200e0*/  SEL R24, R26, R9, P0 ;  /* 0x000000091a187207 */ /* 0x001fc60000000000 */
[----:B------:R-:W0:Y:S01]  /*200f0*/  SHFL.IDX PT, R72, R72, R3, 0x1c1f ;  /* 0x001c1f0348487589 */ /* 0x000e2200000e0000 */
[----:B------:R-:W-:Y:S02]  /*20100*/  SEL R26, R9, R26, P0 ;  /* 0x0000001a091a7207 */ /* 0x000fe40000000000 */
[----:B--2---:R-:W-:Y:S01]  /*20110*/  SEL R60, R62, R39, P0 ;  /* 0x000000273e3c7207 */ /* 0x004fe20000000000 */
[----:B------:R-:W2:Y:S01]  /*20120*/  SHFL.IDX PT, R74, R74, R3, 0x1c1f ;  /* 0x001c1f034a4a7589 */ /* 0x000ea200000e0000 */
[----:B------:R-:W-:Y:S02]  /*20130*/  SEL R62, R39, R62, P0 ;  /* 0x0000003e273e7207 */ /* 0x000fe40000000000 */
[----:B------:R-:W-:Y:S01]  /*20140*/  SEL R9, R43, R2, P0 ;  /* 0x000000022b097207 */ /* 0x000fe20000000000 */
[----:B------:R-:W-:Y:S01]  /*20150*/  SHFL.IDX PT, R55, R55, R0, 0x1c1f ;  /* 0x001c1f0037377589 */ /* 0x000fe200000e0000 */
[----:B------:R-:W-:-:S03]  /*20160*/  SEL R39, R68, R51, P0 ;  /* 0x0000003344277207 */ /* 0x000fc60000000000 */
[----:B------:R-:W-:Y:S01]  /*20170*/  SHFL.IDX PT, R61, R61, R0, 0x1c1f ;  /* 0x001c1f003d3d7589 */ /* 0x000fe200000e0000 */
[----:B-1----:R-:W-:Y:S02]  /*20180*/  SEL R28, R30, R21, P0 ;  /* 0x000000151e1c7207 */ /* 0x002fe40000000000 */
[----:B------:R-:W-:Y:S01]  /*20190*/  SEL R30, R21, R30, P0 ;  /* 0x0000001e151e7207 */ /* 0x000fe20000000000 */
[----:B------:R-:W-:Y:S01]  /*201a0*/  SHFL.IDX PT, R63, R63, R0, 0x1c1f ;  /* 0x001c1f003f3f7589 */ /* 0x000fe200000e0000 */
[----:B---3--:R-:W-:Y:S02]  /*201b0*/  SEL R25, R45, R20, P0 ;  /* 0x000000142d197207 */ /* 0x008fe40000000000 */
[----:B------:R-:W-:Y:S01]  /*201c0*/  SEL R27, R20, R45, P0 ;  /* 0x0000002d141b7207 */ /* 0x000fe20000000000 */
[----:B------:R-:W1:Y:S01]  /*201d0*/  SHFL.IDX PT, R70, R70, R3, 0x1c1f ;  /* 0x001c1f0346467589 */ /* 0x000e6200000e0000 */
[----:B----4-:R-:W-:Y:S02]  /*201e0*/  SEL R29, R47, R64, P0 ;  /* 0x000000402f1d7207 */ /* 0x010fe40000000000 */
[----:B------:R-:W-:Y:S01]  /*201f0*/  SEL R31, R64, R47, P0 ;  /* 0x0000002f401f7207 */ /* 0x000fe20000000000 */
[----:B------:R-:W3:Y:S01]  /*20200*/  SHFL.IDX PT, R76, R76, R3, 0x1c1f ;  /* 0x001c1f034c4c7589 */ /* 0x000ee200000e0000 */
[----:B0-----:R-:W-:-:S02]  /*20210*/  SEL R41, R57, R72, P0 ;  /* 0x0000004839297207 */ /* 0x001fc40000000000 */
[----:B------:R-:W-:Y:S01]  /*20220*/  SEL R43, R72, R57, P0 ;  /* 0x00000039482b7207 */ /* 0x000fe20000000000 */
[----:B------:R-:W0:Y:S01]  /*20230*/  SHFL.IDX PT, R78, R78, R3, 0x1c1f ;  /* 0x001c1f034e4e7589 */ /* 0x000e2200000e0000 */
[----:B--2---:R-:W-:Y:S02]  /*20240*/  SEL R49, R59, R74, P0 ;  /* 0x0000004a3b317207 */ /* 0x004fe40000000000 */
[----:B------:R-:W-:Y:S01]  /*20250*/  SEL R51, R74, R59, P0 ;  /* 0x0000003b4a337207 */ /* 0x000fe20000000000 */
[----:B------:R-:W2:Y:S04]  /*20260*/  SHFL.IDX PT, R80, R80, R3, 0x1c1f ;  /* 0x001c1f0350507589 */ /* 0x000ea800000e0000 */
[----:B------:R4:W2:Y:S01]  /*20270*/  SHFL.IDX PT, R65, R65, R0, 0x1c1f ;  /* 0x001c1f0041417589 */ /* 0x0008a200000e0000 */
[----:B-1----:R-:W-:-:S02]  /*20280*/  SEL R13, R55, R70, P0 ;  /* 0x00000046370d7207 */ /* 0x002fc40000000000 */
[----:B------:R-:W-:Y:S01]  /*20290*/  SEL R15, R70, R55, P0 ;  /* 0x00000037460f7207 */ /* 0x000fe20000000000 */
[----:B----4-:R-:W-:Y:S01]  /*202a0*/  IMAD.MOV.U32 R0, RZ, RZ, RZ ;  /* 0x000000ffff007224 */ /* 0x010fe200078e00ff */
[----:B---3--:R-:W-:Y:S02]  /*202b0*/  SEL R45, R61, R76, P0 ;  /* 0x0000004c3d2d7207 */ /* 0x008fe40000000000 */
[----:B------:R-:W-:Y:S02]  /*202c0*/  SEL R47, R76, R61, P0 ;  /* 0x0000003d4c2f7207 */ /* 0x000fe40000000000 */
[----:B0-----:R-:W-:Y:S02]  /*202d0*/  SEL R57, R63, R78, P0 ;  /* 0x0000004e3f397207 */ /* 0x001fe40000000000 */
[----:B------:R-:W-:-:S07]  /*202e0*/  SEL R59, R78, R63, P0 ;  /* 0x0000003f4e3b7207 */ /* 0x000fce0000000000 */
.L_x_3592:
[----:B------:R-:W3:Y:S04]  /*202f0*/  LDL.LU R2, [R1+0x4] ;  /* 0x0000040001027983 */ /* 0x000ee80000300800 */
[----:B------:R-:W4:Y:S01]  /*20300*/  LDL.LU R54, [R1+0x8] ;  /* 0x0000080001367983 */ /* 0x000f220000300800 */
[----:B------:R-:W-:Y:S05]  /*20310*/  WARPSYNC.ALL ;  /* 0x0000000000007948 */ /* 0x000fea0003800000 */
[----:B------:R-:W-:Y:S01]  /*20320*/  BAR.SYNC.DEFER_BLOCKING 0x1, 0x100 ;  /* 0x0044000000007b1d */ /* 0x000fe20000010000 */
[----:B--2---:R-:W-:-:S02]  /*20330*/  SEL R61, R65, R80, P0 ;  /* 0x00000050413d7207 */ /* 0x004fc40000000000 */
[----:B------:R-:W-:-:S03]  /*20340*/  SEL R63, R80, R65, P0 ;  /* 0x00000041503f7207 */ /* 0x000fc60000000000 */
[----:B------:R-:W-:Y:S02]  /*20350*/  ULDC.64 UR4, c[0x0][0xbd8] ;  /* 0x0002f60000047ab9 */ /* 0x000fe40000000a00 */
[----:B------:R-:W-:-:S04]  /*20360*/  ISETP.NE.U32.AND P1, PT, RZ, UR4, PT ;  /* 0x00000004ff007c0c */ /* 0x000fc8000bf25070 */
[----:B------:R-:W-:Y:S01]  /*20370*/  ISETP.NE.AND.EX P1, PT, RZ, UR5, PT, P1 ;  /* 0x00000005ff007c0c */ /* 0x000fe2000bf25310 */
[----:B------:R-:W-:Y:S04]  /*20380*/  STSM.16.M88.4 [R75], R4 ;  /* 0x000000044b007844 */ /* 0x000fe80000000200 */
[----:B------:R0:W-:Y:S04]  /*20390*/  STSM.16.M88.4 [R85], R8 ;  /* 0x0000000855007844 */ /* 0x0001e80000000200 */
[----:B------:R-:W-:Y:S04]  /*203a0*/  STSM.16.M88.4 [R84], R24 ;  /* 0x0000001854007844 */ /* 0x000fe80000000200 */
        /* <DEDUP_REMOVED lines=9> */
[----:B------:R-:W-:-:S04]  /*20440*/  IMAD R3, R232, 0x40, R230 ;  /* 0x00000040e8037824 */ /* 0x000fc800078e02e6 */
[----:B------:R-:W-:Y:S01]  /*20450*/  IMAD.WIDE R52, R3, 0x2, R52 ;  /* 0x0000000203347825 */ /* 0x000fe200078e0234 */
[----:B------:R-:W-:Y:S01]  /*20460*/  BAR.SYNC.DEFER_BLOCKING 0x1, 0x100 ;  /* 0x0044000000007b1d */ /* 0x000fe20000010000 */
[----:B---3--:R-:W-:-:S04]  /*20470*/  IADD3 R20, P2, R2, UR4, RZ ;  /* 0x0000000402147c10 */ /* 0x008fc8000ff5e0ff */
[----:B----4-:R-:W-:Y:S01]  /*20480*/  IADD3.X R21, R54, UR5, RZ, P2, !PT ;  /* 0x0000000536157c10 */ /* 0x010fe200097fe4ff */
[----:B------:R-:W-:Y:S02]  /*20490*/  ULDC.64 UR4, c[0x0][0xbe0] ;  /* 0x0002f80000047ab9 */ /* 0x000fe40000000a00 */
[----:B------:R-:W-:Y:S02]  /*204a0*/  ISETP.NE.U32.AND P0, PT, RZ, UR4, PT ;  /* 0x00000004ff007c0c */ /* 0x000fe4000bf05070 */
[----:B------:R2:W5:Y:S01]  /*204b0*/  @P1 LDG.E R0, desc[UR54][R20.64] ;  /* 0x0000003614001981 */ /* 0x000562000c1e1900 */
[----:B0-----:R-:W-:Y:S02]  /*204c0*/  IADD3 R9, P2, R52, 0x1000, RZ ;  /* 0x0000100034097810 */ /* 0x001fe40007f5e0ff */
[----:B------:R-:W-:-:S13]  /*204d0*/  ISETP.NE.AND.EX P0, PT, RZ, UR5, PT, P0 ;  /* 0x00000005ff007c0c */ /* 0x000fda000bf05300 */
[----:B------:R-:W-:Y:S01]  /*204e0*/  @P0 IADD3 R2, P3, R2, UR4, RZ ;  /* 0x0000000402020c10 */ /* 0x000fe2000ff7e0ff */
[----:B------:R-:W-:Y:S02]  /*204f0*/  ULDC UR4, c[0x0][0xa88] ;  /* 0x0002a20000047ab9 */ /* 0x000fe40000000800 */
[----:B-1----:R-:W-:Y:S01]  /*20500*/  IMAD.U32 R60, RZ, RZ, UR4 ;  /* 0x00000004ff3c7e24 */ /* 0x002fe2000f8e00ff */
[----:B------:R-:W-:-:S05]  /*20510*/  @P0 IADD3.X R3, R54, UR5, RZ, P3, !PT ;  /* 0x0000000536030c10 */ /* 0x000fca0009ffe4ff */
[----:B------:R2:W5:Y:S01]  /*20520*/  @P0 LDG.E R60, desc[UR54][R2.64] ;  /* 0x00000036023c0981 */ /* 0x000562000c1e1900 */
[----:B------:R-:W-:Y:S05]  /*20530*/  @P0 BRA `(.L_x_3360) ;  /* 0x0000000000100947 */ /* 0x000fea0003800000 */
[----:B------:R-:W-:Y:S05]  /*20540*/  @!P1 BRA `(.L_x_3360) ;  /* 0x00000000000c9947 */ /* 0x000fea0003800000 */
[----:B--2---:R-:W2:Y:S04]  /*20550*/  LDG.E R3, desc[UR54][R20.64] ;  /* 0x0000003614037981 */ /* 0x004ea8000c1e1900 */
[----:B-----5:R-:W2:Y:S02]  /*20560*/  LDG.E R60, desc[UR54][R20.64+0x4] ;  /* 0x00000436143c7981 */ /* 0x020ea4000c1e1900 */
[----:B--2---:R-:W-:-:S07]  /*20570*/  IMAD.IADD R60, R60, 0x1, -R3 ;  /* 0x000000013c3c7824 */ /* 0x004fce00078e0a03 */
.L_x_3360:
[----:B------:R-:W3:Y:S01]  /*20580*/  LDL.LU R10, [R1+0xc] ;  /* 0x00000c00010a7983 */ /* 0x000ee20000300800 */
[----:B------:R-:W-:Y:S01]  /*20590*/  SHF.R.S32.HI R62, RZ, 0x1f, R237 ;  /* 0x0000001fff3e7819 */ /* 0x000fe200000114ed */
[----:B------:R-:W-:Y:S02]  /*205a0*/  ULDC.64 UR4, c[0x0][0xb70] ;  /* 0x0002dc0000047ab9 */ /* 0x000fe40000000a00 */
[----:B------:R-:W4:Y:S04]  /*205b0*/  LDL R6, [R1+0x44] ;  /* 0x0000440001067983 */ /* 0x000f280000100800 */
[----:B------:R-:W4:Y:S01]  /*205c0*/  LDL.LU R64, [R1+0x18] ;  /* 0x0000180001407983 */ /* 0x000f220000300800 */
[--C-:B--2--5:R-:W-:Y:S01]  /*205d0*/  SHF.R.S32.HI R3, RZ, 0x1f, R0.reuse ;  /* 0x0000001fff037819 */ /* 0x124fe20000011400 */
[----:B------:R-:W-:Y:S01]  /*205e0*/  IMAD R4, R62, UR4, RZ ;  /* 0x000000043e047c24 */ /* 0x000fe2000f8e02ff */
[----:B------:R-:W-:Y:S01]  /*205f0*/  SEL R65, R236, RZ, !P1 ;  /* 0x000000ffec417207 */ /* 0x000fe20004800000 */
[----:B------:R-:W-:Y:S01]  /*20600*/  IMAD.MOV.U32 R2, RZ, RZ, R0 ;  /* 0x000000ffff027224 */ /* 0x000fe200078e0000 */
[----:B------:R-:W-:Y:S01]  /*20610*/  LOP3.LUT R8, R9, 0x380, RZ, 0xc0, !PT ;  /* 0x0000038009087812 */ /* 0x000fe200078ec0ff */
[C---:B------:R-:W-:Y:S01]  /*20620*/  IMAD R7, R237.reuse, UR5, R4 ;  /* 0x00000005ed077c24 */ /* 0x040fe2000f8e0204 */
[----:B------:R-:W-:Y:S01]  /*20630*/  IADD3 R33, P0, R52, 0x5000, RZ ;  /* 0x0000500034217810 */ /* 0x000fe20007f1e0ff */
[----:B------:R-:W-:Y:S01]  /*20640*/  IMAD.WIDE.U32 R4, R237, UR4, R2 ;  /* 0x00000004ed047c25 */ /* 0x000fe2000f8e0002 */
[----:B------:R-:W-:Y:S01]  /*20650*/  ULDC.64 UR4, c[0x0][0xb78] ;  /* 0x0002de0000047ab9 */ /* 0x000fe20000000a00 */
[----:B------:R-:W-:-:S02]  /*20660*/  SHF.R.U64 R8, R8, 0x3, RZ ;  /* 0x0000000308087819 */ /* 0x000fc400000012ff */
[----:B------:R-:W-:Y:S02]  /*20670*/  IADD3 R13, P3, R52, 0x2000, RZ ;  /* 0x00002000340d7810 */ /* 0x000fe40007f7e0ff */
[----:B------:R-:W-:Y:S02]  /*20680*/  IADD3 R5, R5, R7, RZ ;  /* 0x0000000705057210 */ /* 0x000fe40007ffe0ff */
[----:B------:R-:W-:Y:S01]  /*20690*/  LOP3.LUT R8, R8, R9, RZ, 0x3c, !PT ;  /* 0x0000000908087212 */ /* 0x000fe200078e3cff */
[----:B------:R-:W-:Y:S01]  /*206a0*/  IMAD.X R9, RZ, RZ, R53, P2 ;  /* 0x000000ffff097224 */ /* 0x000fe200010e0635 */
[C---:B------:R-:W-:Y:S01]  /*206b0*/  IADD3 R25, P4, R52.reuse, 0x3000, RZ ;  /* 0x0000300034197810 */ /* 0x040fe20007f9e0ff */
[----:B------:R-:W-:Y:S01]  /*206c0*/  IMAD.WIDE.U32 R4, R65, UR4, R4 ;  /* 0x0000000441047c25 */ /* 0x000fe2000f8e0004 */
[C---:B------:R-:W-:Y:S02]  /*206d0*/  IADD3 R29, P5, R52.reuse, 0x4000, RZ ;  /* 0x00004000341d7810 */ /* 0x040fe40007fbe0ff */
[----:B------:R-:W-:-:S02]  /*206e0*/  IADD3 R41, P2, R52, 0x7000, RZ ;  /* 0x0000700034297810 */ /* 0x000fc40007f5e0ff */
[----:B------:R-:W-:Y:S02]  /*206f0*/  LOP3.LUT R32, R33, 0x380, RZ, 0xc0, !PT ;  /* 0x0000038021207812 */ /* 0x000fe400078ec0ff */
[----:B------:R-:W-:Y:S02]  /*20700*/  LOP3.LUT R12, R13, 0x380, RZ, 0xc0, !PT ;  /* 0x000003800d0c7812 */ /* 0x000fe400078ec0ff */
[----:B------:R-:W-:Y:S02]  /*20710*/  LOP3.LUT R24, R25, 0x380, RZ, 0xc0, !PT ;  /* 0x0000038019187812 */ /* 0x000fe400078ec0ff */
[----:B------:R-:W-:Y:S02]  /*20720*/  LOP3.LUT R28, R29, 0x380, RZ, 0xc0, !PT ;  /* 0x000003801d1c7812 */ /* 0x000fe400078ec0ff */
[----:B------:R-:W-:Y:S02]  /*20730*/  LOP3.LUT R40, R41, 0x380, RZ, 0xc0, !PT ;  /* 0x0000038029287812 */ /* 0x000fe400078ec0ff */
[----:B------:R-:W-:-:S02]  /*20740*/  SHF.R.U64 R32, R32, 0x3, RZ ;  /* 0x0000000320207819 */ /* 0x000fc400000012ff */
[----:B------:R-:W-:Y:S02]  /*20750*/  SHF.R.U64 R12, R12, 0x3, RZ ;  /* 0x000000030c0c7819 */ /* 0x000fe400000012ff */
        /* <DEDUP_REMOVED lines=9> */
[----:B------:R-:W-:-:S02]  /*207f0*/  LOP3.LUT R28, R28, R29, RZ, 0x3c, !PT ;  /* 0x0000001d1c1c7212 */ /* 0x000fc400078e3cff */
[----:B------:R-:W-:Y:S01]  /*20800*/  LOP3.LUT R40, R40, R41, RZ, 0x3c, !PT ;  /* 0x0000002928287212 */ /* 0x000fe200078e3cff */
[----:B------:R-:W-:Y:S01]  /*20810*/  IMAD.X R41, RZ, RZ, R53, P2 ;  /* 0x000000ffff297224 */ /* 0x000fe200010e0635 */
[----:B------:R-:W-:Y:S02]  /*20820*/  IADD3.X R29, RZ, R53, RZ, P5, !PT ;  /* 0x00000035ff1d7210 */ /* 0x000fe40002ffe4ff */
[C---:B------:R-:W-:Y:S02]  /*20830*/  IADD3 R45, P3, R52.reuse, 0x8000, RZ ;  /* 0x00008000342d7810 */ /* 0x040fe40007f7e0ff */
[C---:B------:R-:W-:Y:S02]  /*20840*/  IADD3 R49, P4, R52.reuse, 0x9000, RZ ;  /* 0x0000900034317810 */ /* 0x040fe40007f9e0ff */
[----:B------:R-:W-:Y:S02]  /*20850*/  IADD3 R55, P5, R52, 0xa000, RZ ;  /* 0x0000a00034377810 */ /* 0x000fe40007fbe0ff */
[----:B------:R-:W-:-:S02]  /*20860*/  LOP3.LUT R44, R45, 0x380, RZ, 0xc0, !PT ;  /* 0x000003802d2c7812 */ /* 0x000fc400078ec0ff */
[----:B------:R-:W-:Y:S02]  /*20870*/  LOP3.LUT R48, R49, 0x380, RZ, 0xc0, !PT ;  /* 0x0000038031307812 */ /* 0x000fe400078ec0ff */
[----:B------:R-:W-:Y:S02]  /*20880*/  LOP3.LUT R54, R55, 0x380, RZ, 0xc0, !PT ;  /* 0x0000038037367812 */ /* 0x000fe400078ec0ff */
[----:B------:R-:W-:Y:S02]  /*20890*/  SHF.R.U64 R44, R44, 0x3, RZ ;  /* 0x000000032c2c7819 */ /* 0x000fe400000012ff */
[----:B------:R-:W-:Y:S02]  /*208a0*/  SHF.R.U64 R48, R48, 0x3, RZ ;  /* 0x0000000330307819 */ /* 0x000fe400000012ff */
[----:B------:R-:W-:Y:S02]  /*208b0*/  SHF.R.U64 R54, R54, 0x3, RZ ;  /* 0x0000000336367819 */ /* 0x000fe400000012ff */
[----:B------:R-:W-:-:S02]  /*208c0*/  LOP3.LUT R44, R44, R45, RZ, 0x3c, !PT ;  /* 0x0000002d2c2c7212 */ /* 0x000fc400078e3cff */
[----:B------:R-:W-:Y:S01]  /*208d0*/  LOP3.LUT R48, R48, R49, RZ, 0x3c, !PT ;  /* 0x0000003130307212 */ /* 0x000fe200078e3cff */
[--C-:B------:R-:W-:Y:S01]  /*208e0*/  IMAD.X R49, RZ, RZ, R53.reuse, P4 ;  /* 0x000000ffff317224 */ /* 0x100fe200020e0635 */
[----:B------:R-:W-:Y:S01]  /*208f0*/  LOP3.LUT R54, R54, R55, RZ, 0x3c, !PT ;  /* 0x0000003736367212 */ /* 0x000fe200078e3cff */
[----:B------:R-:W-:Y:S01]  /*20900*/  IMAD.X R55, RZ, RZ, R53, P5 ;  /* 0x000000ffff377224 */ /* 0x000fe200028e0635 */
[----:B------:R-:W-:Y:S02]  /*20910*/  IADD3.X R45, RZ, R53, RZ, P3, !PT ;  /* 0x00000035ff2d7210 */ /* 0x000fe40001ffe4ff */
[----:B------:R-:W-:Y:S02]  /*20920*/  SHF.R.S32.HI R231, RZ, 0x1f, R230 ;  /* 0x0000001fffe77819 */ /* 0x000fe400000114e6 */
[----:B------:R-:W-:Y:S01]  /*20930*/  SHF.R.S32.HI R233, RZ, 0x1f, R232 ;  /* 0x0000001fffe97819 */ /* 0x000fe200000114e8 */
[----:B------:R-:W-:Y:S01]  /*20940*/  BSSY B1, `(.L_x_3361) ;  /* 0x0000066000017945 */ /* 0x000fe20003800000 */
[----:B---3--:R-:W-:-:S02]  /*20950*/  SEL R63, R10, RZ, !P1 ;  /* 0x000000ff0a3f7207 */ /* 0x008fc40004800000 */
[----:B------:R-:W0:Y:S03]  /*20960*/  S2R R10, SR_TID.X ;  /* 0x00000000000a7919 */ /* 0x000e260000002100 */
[----:B------:R-:W-:Y:S02]  /*20970*/  IMAD R2, R63, UR4, RZ ;  /* 0x000000043f027c24 */ /* 0x000fe4000f8e02ff */
[----:B----4-:R-:W-:Y:S02]  /*20980*/  IMAD R11, R64, 0x80, R6 ;  /* 0x00000080400b7824 */ /* 0x010fe400078e0206 */
[----:B------:R-:W-:Y:S01]  /*20990*/  IMAD R6, R65, UR5, R2 ;  /* 0x0000000541067c24 */ /* 0x000fe2000f8e0202 */
[----:B------:R-:W-:Y:S02]  /*209a0*/  ULDC.64 UR4, c[0x0][0xb40] ;  /* 0x0002d00000047ab9 */ /* 0x000fe40000000a00 */
[----:B------:R-:W-:-:S02]  /*209b0*/  SHF.R.S32.HI R7, RZ, 0x1f, R11 ;  /* 0x0000001fff077819 */ /* 0x000fc4000001140b */
[----:B------:R-:W-:-:S04]  /*209c0*/  IADD3 R2, P1, R11, R4, RZ ;  /* 0x000000040b027210 */ /* 0x000fc80007f3e0ff */
[----:B------:R-:W-:Y:S01]  /*209d0*/  IADD3.X R7, R7, R5, R6, P1, !PT ;  /* 0x0000000507077210 */ /* 0x000fe20000ffe406 */
[----:B------:R-:W-:Y:S01]  /*209e0*/  VIADD R5, R11, 0x8 ;  /* 0x000000080b057836 */ /* 0x000fe20000000000 */
[----:B------:R-:W-:-:S04]  /*209f0*/  LEA R20, P1, R2, UR4, 0x2 ;  /* 0x0000000402147c11 */ /* 0x000fc8000f8210ff */
[----:B------:R-:W-:Y:S01]  /*20a00*/  LEA.HI.X R21, R2, UR5, R7, 0x2, P1 ;  /* 0x0000000502157c11 */ /* 0x000fe200088f1407 */
[----:B------:R-:W-:Y:S01]  /*20a10*/  ULDC.64 UR4, c[0x0][0xaa0] ;  /* 0x0002a80000047ab9 */ /* 0x000fe20000000a00 */
[C---:B------:R-:W-:Y:S02]  /*20a20*/  IADD3 R37, P1, R52.reuse, 0x6000, RZ ;  /* 0x0000600034257810 */ /* 0x040fe40007f3e0ff */
[C---:B------:R-:W-:Y:S02]  /*20a30*/  LOP3.LUT R2, R52.reuse, 0x380, RZ, 0xc0, !PT ;  /* 0x0000038034027812 */ /* 0x040fe400078ec0ff */
[----:B------:R-:W-:Y:S02]  /*20a40*/  LOP3.LUT R36, R37, 0x380, RZ, 0xc0, !PT ;  /* 0x0000038025247812 */ /* 0x000fe400078ec0ff */
[----:B------:R-:W-:Y:S01]  /*20a50*/  IADD3 R7, P2, R52, 0xb000, RZ ;  /* 0x0000b00034077810 */ /* 0x000fe20007f5e0ff */
[----:B0-----:R-:W-:Y:S01]  /*20a60*/  VIADD R14, R10, 0xffffff80 ;  /* 0xffffff800a0e7836 */ /* 0x001fe20000000000 */
[----:B------:R-:W-:-:S03]  /*20a70*/  SHF.R.U64 R36, R36, 0x3, RZ ;  /* 0x0000000324247819 */ /* 0x000fc600000012ff */
[--C-:B------:R-:W-:Y:S01]  /*20a80*/  IMAD.X R57, RZ, RZ, R53.reuse, P2 ;  /* 0x000000ffff397224 */ /* 0x100fe200010e0635 */
[----:B------:R-:W-:Y:S02]  /*20a90*/  SHF.R.S32.HI R10, RZ, 0x1f, R14 ;  /* 0x0000001fff0a7819 */ /* 0x000fe4000001140e */
[----:B------:R-:W-:Y:S01]  /*20aa0*/  LOP3.LUT R36, R36, R37, RZ, 0x3c, !PT ;  /* 0x0000002524247212 */ /* 0x000fe200078e3cff */
[----:B------:R-:W-:Y:S01]  /*20ab0*/  IMAD.X R37, RZ, RZ, R53, P1 ;  /* 0x000000ffff257224 */ /* 0x000fe200008e0635 */
[----:B------:R-:W-:-:S04]  /*20ac0*/  LEA.HI R10, R10, R14, RZ, 0x7 ;  /* 0x0000000e0a0a7211 */ /* 0x000fc800078f38ff */
[----:B------:R-:W-:-:S05]  /*20ad0*/  LOP3.LUT R10, R10, 0xffffff80, RZ, 0xc0, !PT ;  /* 0xffffff800a0a7812 */ /* 0x000fca00078ec0ff */
[----:B------:R-:W-:-:S05]  /*20ae0*/  IMAD.IADD R10, R14, 0x1, -R10 ;  /* 0x000000010e0a7824 */ /* 0x000fca00078e0a0a */
[----:B------:R-:W-:-:S04]  /*20af0*/  LOP3.LUT P0, RZ, R10, 0x3, RZ, 0xc0, !PT ;  /* 0x000000030aff7812 */ /* 0x000fc8000780c0ff */
[-C--:B------:R-:W-:Y:S02]  /*20b00*/  ISETP.GE.OR P1, PT, R11, R60.reuse, P0 ;  /* 0x0000003c0b00720c */ /* 0x080fe40000726670 */
[----:B------:R-:W-:Y:S02]  /*20b10*/  ISETP.GE.OR P0, PT, R5, R60, P0 ;  /* 0x0000003c0500720c */ /* 0x000fe40000706670 */
[----:B------:R-:W-:Y:S02]  /*20b20*/  SHF.R.U64 R5, R2, 0x3, RZ ;  /* 0x0000000302057819 */ /* 0x000fe400000012ff */
[----:B------:R-:W-:Y:S02]  /*20b30*/  LOP3.LUT R2, R7, 0x380, RZ, 0xc0, !PT ;  /* 0x0000038007027812 */ /* 0x000fe400078ec0ff */
[----:B------:R-:W-:Y:S01]  /*20b40*/  LOP3.LUT R4, R5, R52, RZ, 0x3c, !PT ;  /* 0x0000003405047212 */ /* 0x000fe200078e3cff */
[----:B------:R-:W-:Y:S01]  /*20b50*/  IMAD.MOV.U32 R5, RZ, RZ, R53 ;  /* 0x000000ffff057224 */ /* 0x000fe200078e0035 */
[----:B------:R-:W-:-:S03]  /*20b60*/  SHF.R.U64 R2, R2, 0x3, RZ ;  /* 0x0000000302027819 */ /* 0x000fc600000012ff */
[----:B------:R-:W-:Y:S01]  /*20b70*/  @!P1 STG.E desc[UR54][R20.64], R120 ;  /* 0x0000007814009986 */ /* 0x000fe2000c101936 */
[----:B------:R-:W-:-:S03]  /*20b80*/  LOP3.LUT R56, R2, R7, RZ, 0x3c, !PT ;  /* 0x0000000702387212 */ /* 0x000fc600078e3cff */
[----:B------:R0:W-:Y:S04]  /*20b90*/  @!P0 STG.E desc[UR54][R20.64+0x20], R121 ;  /* 0x0000207914008986 */ /* 0x0001e8000c101936 */
        /* <DEDUP_REMOVED lines=12> */
[----:B0-----:R-:W-:-:S02]  /*20c60*/  IMAD R21, R3, UR4, RZ ;  /* 0x0000000403157c24 */ /* 0x001fc4000f8e02ff */
        /* <DEDUP_REMOVED lines=9> */
[----:B------:R-:W-:Y:S01]  /*20d00*/  IMAD R67, R64, -0x80, R60 ;  /* 0xffffff8040437824 */ /* 0x000fe200078e023c */
[----:B------:R-:W-:Y:S01]  /*20d10*/  IADD3 R0, R232, 0x20, RZ ;  /* 0x00000020e8007810 */ /* 0x000fe20007ffe0ff */
[----:B------:R-:W-:-:S02]  /*20d20*/  IMAD.IADD R3, R3, 0x1, R21 ;  /* 0x0000000103037824 */ /* 0x000fc400078e0215 */
[----:B------:R-:W-:Y:S01]  /*20d30*/  IMAD R62, R62, UR4, RZ ;  /* 0x000000043e3e7c24 */ /* 0x000fe2000f8e02ff */
[CC--:B------:R-:W-:Y:S01]  /*20d40*/  ISETP.GE.AND P3, PT, R232.reuse, R67.reuse, PT ;  /* 0x00000043e800720c */ /* 0x0c0fe20003f66270 */
[----:B------:R-:W-:Y:S01]  /*20d50*/  VIADD R20, R232, 0x40 ;  /* 0x00000040e8147836 */ /* 0x000fe20000000000 */
[-C--:B------:R-:W-:Y:S01]  /*20d60*/  ISETP.GE.AND P0, PT, R0, R67.reuse, PT ;  /* 0x000000430000720c */ /* 0x080fe20003f06270 */
[C---:B------:R-:W-:Y:S02]  /*20d70*/  IMAD R61, R237.reuse, UR5, R62 ;  /* 0x00000005ed3d7c24 */ /* 0x040fe4000f8e023e */
[----:B------:R-:W-:Y:S01]  /*20d80*/  IMAD.WIDE.U32 R2, R237, UR4, R2 ;  /* 0x00000004ed027c25 */ /* 0x000fe2000f8e0002 */
[----:B------:R-:W-:Y:S01]  /*20d90*/  ULDC.64 UR4, c[0x0][0xae8] ;  /* 0x0002ba0000047ab9 */ /* 0x000fe20000000a00 */
[----:B------:R-:W-:Y:S02]  /*20da0*/  ISETP.GE.AND P1, PT, R20, R67, PT ;  /* 0x000000431400720c */ /* 0x000fe40003f26270 */
[----:B------:R-:W-:-:S02]  /*20db0*/  VIADD R0, R18, 0x33420 ;  /* 0x0003342012007836 */ /* 0x000fc40000000000 */
[----:B------:R-:W-:Y:S02]  /*20dc0*/  IMAD.IADD R3, R3, 0x1, R61 ;  /* 0x0000000103037824 */ /* 0x000fe400078e023d */
[----:B------:R-:W-:Y:S01]  /*20dd0*/  IMAD R20, R63, UR4, RZ ;  /* 0x000000043f147c24 */ /* 0x000fe2000f8e02ff */
[----:B------:R-:W-:Y:S01]  /*20de0*/  PRMT R0, RZ, 0x654, R0 ;  /* 0x00000654ff007816 */ /* 0x000fe20000000000 */
[----:B------:R-:W-:Y:S02]  /*20df0*/  VIADD R21, R232, 0x60 ;  /* 0x00000060e8157836 */ /* 0x000fe40000000000 */
[C---:B------:R-:W-:Y:S01]  /*20e00*/  IMAD R63, R65.reuse, UR5, R20 ;  /* 0x00000005413f7c24 */ /* 0x040fe2000f8e0214 */
[----:B0-----:R0:W-:Y:S01]  /*20e10*/  SYNCS.ARRIVE.TRANS64.RED.A1T0 RZ, [R0+URZ], RZ ;  /* 0x000000ff00ff79a7 */ /* 0x0011e2000810043f */
[----:B------:R-:W-:Y:S01]  /*20e20*/  IMAD.WIDE.U32 R60, R65, UR4, R2 ;  /* 0x00000004413c7c25 */ /* 0x000fe2000f8e0002 */
[----:B------:R-:W-:-:S03]  /*20e30*/  ISETP.GE.AND P2, PT, R21, R67, PT ;  /* 0x000000431500720c */ /* 0x000fc60003f46270 */
[----:B------:R-:W-:-:S04]  /*20e40*/  IMAD.WIDE R20, R64, 0x80, R232 ;  /* 0x0000008040147825 */ /* 0x000fc800078e02e8 */
[----:B------:R-:W-:Y:S01]  /*20e50*/  IMAD.IADD R65, R61, 0x1, R63 ;  /* 0x000000013d417824 */ /* 0x000fe200078e023f */
[----:B0-----:R-:W-:Y:S06]  /*20e60*/  @P3 BRA `(.L_x_3362) ;  /* 0x00000000004c3947 */ /* 0x001fec0003800000 */
[----:B------:R-:W-:Y:S01]  /*20e70*/  ULDC.64 UR4, c[0x0][0xad8] ;  /* 0x0002b60000047ab9 */ /* 0x000fe20000000a00 */
[----:B------:R-:W-:Y:S01]  /*20e80*/  MOV R2, R60 ;  /* 0x0000003c00027202 */ /* 0x000fe20000000f00 */
[----:B------:R-:W-:Y:S01]  /*20e90*/  IMAD R63, R21, UR4, RZ ;  /* 0x00000004153f7c24 */ /* 0x000fe2000f8e02ff */
[----:B------:R-:W-:Y:S01]  /*20ea0*/  ULDC.64 UR6, c[0x0][0xa80] ;  /* 0x0002a00000067ab9 */ /* 0x000fe20000000a00 */
[----:B------:R-:W-:Y:S02]  /*20eb0*/  IMAD.MOV.U32 R3, RZ, RZ, R65 ;  /* 0x000000ffff037224 */ /* 0x000fe400078e0041 */
[C---:B------:R-:W-:Y:S02]  /*20ec0*/  IMAD R63, R20.reuse, UR5, R63 ;  /* 0x00000005143f7c24 */ /* 0x040fe4000f8e023f */
[----:B------:R-:W-:Y:S01]  /*20ed0*/  IMAD.WIDE.U32 R2, R20, UR4, R2 ;  /* 0x0000000414027c25 */ /* 0x000fe2000f8e0002 */
[----:B------:R-:W-:Y:S02]  /*20ee0*/  ULDC UR4, c[0x0][0xa8c] ;  /* 0x0002a30000047ab9 */ /* 0x000fe40000000800 */
[----:B------:R-:W-:Y:S01]  /*20ef0*/  ISETP.GE.AND P4, PT, R230, UR4, PT ;  /* 0x00000004e6007c0c */ /* 0x000fe2000bf86270 */
[----:B------:R-:W-:Y:S01]  /*20f00*/  IMAD.IADD R3, R3, 0x1, R63 ;  /* 0x0000000103037824 */ /* 0x000fe200078e023f */
[----:B------:R-:W-:Y:S01]  /*20f10*/  LEA R62, P5, R2, UR6, 0x1 ;  /* 0x00000006023e7c11 */ /* 0x000fe2000f8a08ff */
[----:B------:R-:W-:-:S02]  /*20f20*/  VIADD R0, R230, 0x40 ;  /* 0x00000040e6007836 */ /* 0x000fc40000000000 */
[----:B------:R-:W-:Y:S01]  /*20f30*/  VIADD R64, R230, 0x80 ;  /* 0x00000080e6407836 */ /* 0x000fe20000000000 */
[----:B------:R-:W-:Y:S02]  /*20f40*/  LEA.HI.X R63, R2, UR7, R3, 0x1, P5 ;  /* 0x00000007023f7c11 */ /* 0x000fe4000a8f0c03 */
[----:B------:R-:W-:Y:S02]  /*20f50*/  ISETP.GE.AND P3, PT, R0, UR4, PT ;  /* 0x0000000400007c0c */ /* 0x000fe4000bf66270 */
[----:B------:R-:W-:-:S03]  /*20f60*/  ISETP.GE.AND P5, PT, R64, UR4, PT ;  /* 0x0000000440007c0c */ /* 0x000fc6000bfa6270 */
[----:B-----5:R0:W-:Y:S08]  /*20f70*/  @!P4 STG.E.128 desc[UR54][R62.64], R4 ;  /* 0x000000043e00c986 */ /* 0x0201f0000c101d36 */
[----:B------:R0:W-:Y:S04]  /*20f80*/  @!P3 STG.E.128 desc[UR54][R62.64+0x80], R28 ;  /* 0x0000801c3e00b986 */ /* 0x0001e8000c101d36 */
[----:B------:R0:W-:Y:S02]  /*20f90*/  @!P5 STG.E.128 desc[UR54][R62.64+0x100], R44 ;  /* 0x0001002c3e00d986 */ /* 0x0001e4000c101d36 */
.L_x_3362:
[----:B------:R-:W-:Y:S05]  /*20fa0*/  BSYNC B1 ;  /* 0x0000000000017941 */ /* 0x000fea0003800000 */
.L_x_3361:
[----:B------:R-:W-:Y:S04]  /*20fb0*/  BSSY B1, `(.L_x_3363) ;  /* 0x0000017000017945 */ /* 0x000fe80003800000 */
[----:B------:R-:W-:Y:S05]  /*20fc0*/  @P0 BRA `(.L_x_3364) ;  /* 0x0000000000540947 */ /* 0x000fea0003800000 */
[----:B0----5:R-:W-:Y:S01]  /*20fd0*/  IADD3 R5, P0, R20, 0x20, RZ ;  /* 0x0000002014057810 */ /* 0x021fe20007f1e0ff */
[----:B------:R-:W-:Y:S01]  /*20fe0*/  ULDC UR4, c[0x0][0xa8c] ;  /* 0x0002a30000047ab9 */ /* 0x000fe20000000800 */
[C---:B------:R-:W-:Y:S01]  /*20ff0*/  IADD3 R2, R230.reuse, 0x40, RZ ;  /* 0x00000040e6027810 */ /* 0x040fe20007ffe0ff */
        /* <DEDUP_REMOVED lines=18> */
.L_x_3364:
[----:B------:R-:W-:Y:S05]  /*21120*/  BSYNC B1 ;  /* 0x0000000000017941 */ /* 0x000fea0003800000 */
.L_x_3363:
[----:B------:R-:W-:Y:S04]  /*21130*/  BSSY B1, `(.L_x_3365) ;  /* 0x0000017000017945 */ /* 0x000fe80003800000 */
[----:B------:R-:W-:Y:S05]  /*21140*/  @P1 BRA `(.L_x_3366) ;  /* 0x0000000000541947 */ /* 0x000fea0003800000 */
[----:B01---5:R-:W-:Y:S01]  /*21150*/  IADD3 R5, P0, R20, 0x40, RZ ;  /* 0x0000004014057810 */ /* 0x023fe20007f1e0ff */
        /* <DEDUP_REMOVED lines=20> */
.L_x_3366:
[----:B------:R-:W-:Y:S05]  /*212a0*/  BSYNC B1 ;  /* 0x0000000000017941 */ /* 0x000fea0003800000 */
.L_x_3365:
[----:B------:R-:W-:Y:S05]  /*212b0*/  @P2 BRA `(.L_x_3367) ;  /* 0x0000000c00182947 */ /* 0x000fea0003800000 */
[----:B012--5:R-:W-:Y:S01]  /*212c0*/  IADD3 R5, P0, R20, 0x60, RZ ;  /* 0x0000006014057810 */ /* 0x027fe20007f1e0ff */
[----:B------:R-:W-:Y:S01]  /*212d0*/  ULDC.64 UR4, c[0x0][0xad8] ;  /* 0x0002b60000047ab9 */ /* 0x000fe20000000a00 */
[----:B------:R-:W-:Y:S01]  /*212e0*/  MOV R2, R60 ;  /* 0x0000003c00027202 */ /* 0x000fe20000000f00 */
[----:B------:R-:W-:Y:S01]  /*212f0*/  IMAD.MOV.U32 R3, RZ, RZ, R65 ;  /* 0x000000ffff037224 */ /* 0x000fe200078e0041 */
[----:B------:R-:W-:Y:S01]  /*21300*/  ULDC.64 UR6, c[0x0][0xa80] ;  /* 0x0002a00000067ab9 */ /* 0x000fe20000000a00 */
[----:B------:R-:W-:Y:S02]  /*21310*/  IMAD.X R20, RZ, RZ, R21, P0 ;  /* 0x000000ffff147224 */ /* 0x000fe400000e0615 */
[----:B------:R-:W-:Y:S02]  /*21320*/  VIADD R0, R230, 0x40 ;  /* 0x00000040e6007836 */ /* 0x000fe40000000000 */
[----:B------:R-:W-:Y:S02]  /*21330*/  IMAD R20, R20, UR4, RZ ;  /* 0x0000000414147c24 */ /* 0x000fe4000f8e02ff */
[----:B------:R-:W-:Y:S01]  /*21340*/  IMAD.WIDE.U32 R2, R5, UR4, R2 ;  /* 0x0000000405027c25 */ /* 0x000fe2000f8e0002 */
[----:B------:R-:W-:-:S02]  /*21350*/  ULDC UR4, c[0x0][0xa8c] ;  /* 0x0002a30000047ab9 */ /* 0x000fc40000000800 */
[----:B------:R-:W-:Y:S01]  /*21360*/  ISETP.GE.AND P1, PT, R230, UR4, PT ;  /* 0x00000004e6007c0c */ /* 0x000fe2000bf26270 */
[----:B------:R-:W-:Y:S01]  /*21370*/  IMAD R5, R5, UR5, R20 ;  /* 0x0000000505057c24 */ /* 0x000fe2000f8e0214 */
[----:B------:R-:W-:Y:S01]  /*21380*/  ISETP.GE.AND P2, PT, R0, UR4, PT ;  /* 0x0000000400007c0c */ /* 0x000fe2000bf46270 */
[----:B------:R-:W-:Y:S01]  /*21390*/  VIADD R0, R230, 0x80 ;  /* 0x00000080e6007836 */ /* 0x000fe20000000000 */
[----:B------:R-:W-:Y:S01]  /*213a0*/  LEA R4, P0, R2, UR6, 0x1 ;  /* 0x0000000602047c11 */ /* 0x000fe2000f8008ff */
[----:B------:R-:W-:-:S05]  /*213b0*/  IMAD.IADD R3, R3, 0x1, R5 ;  /* 0x0000000103037824 */ /* 0x000fca00078e0205 */
[----:B------:R-:W-:Y:S02]  /*213c0*/  LEA.HI.X R5, R2, UR7, R3, 0x1, P0 ;  /* 0x0000000702057c11 */ /* 0x000fe400080f0c03 */
[----:B------:R-:W-:-:S03]  /*213d0*/  ISETP.GE.AND P0, PT, R0, UR4, PT ;  /* 0x0000000400007c0c */ /* 0x000fc6000bf06270 */
[----:B------:R3:W-:Y:S04]  /*213e0*/  @!P1 STG.E.128 desc[UR54][R4.64], R24 ;  /* 0x0000001804009986 */ /* 0x0007e8000c101d36 */
[----:B------:R3:W-:Y:S06]  /*213f0*/  @!P2 STG.E.128 desc[UR54][R4.64+0x80], R40 ;  /* 0x000080280400a986 */ /* 0x0007ec000c101d36 */
[----:B------:R-:W-:Y:S05]  /*21400*/  @P0 BRA `(.L_x_3367) ;  /* 0x0000000800c40947 */ /* 0x000fea0003800000 */
[----:B------:R4:W-:Y:S01]  /*21410*/  STG.E.128 desc[UR54][R4.64+0x100], R56 ;  /* 0x0001003804007986 */ /* 0x0009e2000c101d36 */
[----:B------:R-:W-:Y:S05]  /*21420*/  BRA `(.L_x_3367) ;  /* 0x0000000800bc7947 */ /* 0x000fea0003800000 */
.L_x_3358:
[----:B------:R-:W2:Y:S01]  /*21430*/  LDL.LU R4, [R1+0x4] ;  /* 0x0000040001047983 */ /* 0x000ea20000300800 */
[----:B------:R-:W-:-:S03]  /*21440*/  ULDC.64 UR4, c[0x0][0xbd8] ;  /* 0x0002f60000047ab9 */ /* 0x000fc60000000a00 */
[----:B------:R-:W3:Y:S01]  /*21450*/  LDL.LU R0, [R1+0x8] ;  /* 0x0000080001007983 */ /* 0x000ee20000300800 */
[----:B------:R-:W-:Y:S01]  /*21460*/  ISETP.NE.U32.AND P0, PT, RZ, UR4, PT ;  /* 0x00000004ff007c0c */ /* 0x000fe2000bf05070 */
[----:B------:R-:W-:-:S03]  /*21470*/  IMAD.MOV.U32 R7, RZ, RZ, RZ ;  /* 0x000000ffff077224 */ /* 0x000fc600078e00ff */
[----:B------:R-:W-:Y:S02]  /*21480*/  ISETP.NE.AND.EX P0, PT, RZ, UR5, PT, P0 ;  /* 0x00000005ff007c0c */ /* 0x000fe4000bf05300 */
[----:B--2---:R-:W-:-:S04]  /*21490*/  IADD3 R2, P1, R4, UR4, RZ ;  /* 0x0000000404027c10 */ /* 0x004fc8000ff3e0ff */
[----:B---3--:R-:W-:Y:S01]  /*214a0*/  IADD3.X R3, R0, UR5, RZ, P1, !PT ;  /* 0x0000000500037c10 */ /* 0x008fe20008ffe4ff */
[----:B------:R-:W-:Y:S02]  /*214b0*/  ULDC.64 UR4, c[0x0][0xbe0] ;  /* 0x0002f80000047ab9 */ /* 0x000fe40000000a00 */
[----:B------:R-:W-:-:S04]  /*214c0*/  ISETP.NE.U32.AND P1, PT, RZ, UR4, PT ;  /* 0x00000004ff007c0c */ /* 0x000fc8000bf25070 */
[----:B------:R2:W5:Y:S01]  /*214d0*/  @P0 LDG.E R7, desc[UR54][R2.64] ;  /* 0x0000003602070981 */ /* 0x000562000c1e1900 */
[----:B------:R-:W-:Y:S01]  /*214e0*/  ISETP.NE.AND.EX P1, PT, RZ, UR5, PT, P1 ;  /* 0x00000005ff007c0c */ /* 0x000fe2000bf25310 */
[----:B------:R-:W3:-:S12]  /*214f0*/  S2R R6, SR_TID.X ;  /* 0x0000000000067919 */ /* 0x000ed80000002100 */
[----:B------:R-:W-:Y:S01]  /*21500*/  @P1 IADD3 R4, P2, R4, UR4, RZ ;  /* 0x0000000404041c10 */ /* 0x000fe2000ff5e0ff */
[----:B------:R-:W-:-:S03]  /*21510*/  ULDC UR4, c[0x0][0xa88] ;  /* 0x0002a20000047ab9 */ /* 0x000fc60000000800 */
[----:B------:R-:W-:Y:S01]  /*21520*/  @P1 IADD3.X R5, R0, UR5, RZ, P2, !PT ;  /* 0x0000000500051c10 */ /* 0x000fe200097fe4ff */
[----:B------:R-:W-:-:S06]  /*21530*/  IMAD.U32 R0, RZ, RZ, UR4 ;  /* 0x00000004ff007e24 */ /* 0x000fcc000f8e00ff */
[----:B------:R2:W5:Y:S01]  /*21540*/  @P1 LDG.E R0, desc[UR54][R4.64] ;  /* 0x0000003604001981 */ /* 0x000562000c1e1900 */
[----:B---3--:R-:W-:-:S04]  /*21550*/  IADD3 R6, R6, -0x80, RZ ;  /* 0xffffff8006067810 */ /* 0x008fc80007ffe0ff */
[----:B------:R-:W-:Y:S01]  /*21560*/  ISETP.GE.AND P2, PT, R6, 0x80, PT ;  /* 0x000000800600780c */ /* 0x000fe20003f46270 */
[----:B--2---:R-:W-:-:S12]  /*21570*/  @P1 BRA `(.L_x_3368) ;  /* 0x0000000000101947 */ /* 0x004fd80003800000 */
[----:B------:R-:W-:Y:S05]  /*21580*/  @!P0 BRA `(.L_x_3368) ;  /* 0x00000000000c8947 */ /* 0x000fea0003800000 */
[----:B------:R-:W2:Y:S04]  /*21590*/  LDG.E R5, desc[UR54][R2.64] ;  /* 0x0000003602057981 */ /* 0x000ea8000c1e1900 */
[----:B-----5:R-:W2:Y:S02]  /*215a0*/  LDG.E R0, desc[UR54][R2.64+0x4] ;  /* 0x0000043602007981 */ /* 0x020ea4000c1e1900 */
[----:B--2---:R-:W-:-:S07]  /*215b0*/  IMAD.IADD R0, R0, 0x1, -R5 ;  /* 0x0000000100007824 */ /* 0x004fce00078e0a05 */
.L_x_3368:
[----:B------:R-:W2:Y:S04]  /*215c0*/  LDL.LU R2, [R1+0xc] ;  /* 0x00000c0001027983 */ /* 0x000ea80000300800 */
[----:B------:R3:W5:Y:S01]  /*215d0*/  LDL R10, [R1+0x18] ;  /* 0x00001800010a7983 */ /* 0x0007620000100800 */
[----:B------:R-:W-:Y:S01]  /*215e0*/  BSSY B1, `(.L_x_3369) ;  /* 0x000001d000017945 */ /* 0x000fe20003800000 */
[----:B------:R-:W-:Y:S02]  /*215f0*/  SHF.R.S32.HI R8, RZ, 0x1f, R237 ;  /* 0x0000001fff087819 */ /* 0x000fe400000114ed */
[----:B------:R-:W-:Y:S02]  /*21600*/  SHF.R.S32.HI R231, RZ, 0x1f, R230 ;  /* 0x0000001fffe77819 */ /* 0x000fe400000114e6 */
[----:B------:R-:W-:-:S02]  /*21610*/  SEL R13, R236, RZ, !P0 ;  /* 0x000000ffec0d7207 */ /* 0x000fc40004000000 */
[----:B-----5:R-:W-:Y:S02]  /*21620*/  SHF.R.S32.HI R6, RZ, 0x1f, R7 ;  /* 0x0000001fff067819 */ /* 0x020fe40000011407 */
[----:B--2---:R-:W-:Y:S01]  /*21630*/  SEL R9, R2, RZ, !P0 ;  /* 0x000000ff02097207 */ /* 0x004fe20004000000 */
[----:B---3--:R-:W-:Y:S06]  /*21640*/  @P2 BRA `(.L_x_3370) ;  /* 0x0000000000582947 */ /* 0x008fec0003800000 */
[----:B------:R-:W2:Y:S02]  /*21650*/  S2R R2, SR_TID.X ;  /* 0x0000000000027919 */ /* 0x000ea40000002100 */
[----:B--2---:R-:W-:-:S04]  /*21660*/  IMAD R2, R10, 0x80, R2 ;  /* 0x000000800a027824 */ /* 0x004fc800078e0202 */
        /* <DEDUP_REMOVED lines=20> */
.L_x_3370:
[----:B------:R-:W-:Y:S05]  /*217b0*/  BSYNC B1 ;  /* 0x0000000000017941 */ /* 0x000fea0003800000 */
.L_x_3369:
[----:B------:R-:W-:Y:S01]  /*217c0*/  ULDC.64 UR4, c[0x0][0xaa0] ;  /* 0x0002a80000047ab9 */ /* 0x000fe20000000a00 */
[----:B------:R-:W-:Y:S01]  /*217d0*/  IMAD R11, R10, -0x80, R0 ;  /* 0xffffff800a0b7824 */ /* 0x000fe200078e0200 */
[----:B------:R-:W-:Y:S01]  /*217e0*/  BSSY B1, `(.L_x_3371) ;  /* 0x000002c000017945 */ /* 0x000fe20003800000 */
[----:B--2---:R-:W-:Y:S02]  /*217f0*/  IMAD R4, R6, UR4, RZ ;  /* 0x0000000406047c24 */ /* 0x004fe4000f8e02ff */
[----:B------:R-:W-:Y:S01]  /*21800*/  IMAD.WIDE.U32 R2, R7, UR4, R230 ;  /* 0x0000000407027c25 */ /* 0x000fe2000f8e00e6 */
[----:B------:R-:W-:-:S03]  /*21810*/  ISETP.GE.AND P1, PT, R232, R11, PT ;  /* 0x0000000be800720c */ /* 0x000fc60003f26270 */
[----:B------:R-:W-:Y:S01]  /*21820*/  IMAD R7, R7, UR5, R4 ;  /* 0x0000000507077c24 */ /* 0x000fe2000f8e0204 */
[----:B------:R-:W-:Y:S01]  /*21830*/  ULDC.64 UR4, c[0x0][0xae0] ;  /* 0x0002b80000047ab9 */ /* 0x000fe20000000a00 */
[----:B------:R-:W-:Y:S02]  /*21840*/  VIADD R0, R232, 0x40 ;  /* 0x00000040e8007836 */ /* 0x000fe40000000000 */
[----:B------:R-:W-:Y:S01]  /*21850*/  IMAD.IADD R3, R3, 0x1, R7 ;  /* 0x0000000103037824 */ /* 0x000fe200078e0207 */
[----:B------:R-:W-:Y:S01]  /*21860*/  SHF.R.S32.HI R7, RZ, 0x1f, R232 ;  /* 0x0000001fff077819 */ /* 0x000fe200000114e8 */
[----:B------:R-:W-:Y:S01]  /*21870*/  IMAD R4, R8, UR4, RZ ;  /* 0x0000000408047c24 */ /* 0x000fe2000f8e02ff */
[----:B------:R-:W-:Y:S01]  /*21880*/  ISETP.GE.AND P0, PT, R0, R11, PT ;  /* 0x0000000b0000720c */ /* 0x000fe20003f06270 */
[----:B------:R-:W-:-:S04]  /*21890*/  IMAD.WIDE.U32 R2, R237, UR4, R2 ;  /* 0x00000004ed027c25 */ /* 0x000fc8000f8e0002 */
[----:B------:R-:W-:Y:S01]  /*218a0*/  IMAD R5, R237, UR5, R4 ;  /* 0x00000005ed057c24 */ /* 0x000fe2000f8e0204 */
[----:B------:R-:W-:Y:S01]  /*218b0*/  ULDC.64 UR4, c[0x0][0xae8] ;  /* 0x0002ba0000047ab9 */ /* 0x000fe20000000a00 */
[----:B------:R-:W-:Y:S02]  /*218c0*/  VIADD R6, R232, 0x20 ;  /* 0x00000020e8067836 */ /* 0x000fe40000000000 */
[----:B------:R-:W-:Y:S02]  /*218d0*/  IMAD.IADD R3, R3, 0x1, R5 ;  /* 0x0000000103037824 */ /* 0x000fe400078e0205 */
[----:B------:R-:W-:Y:S01]  /*218e0*/  IMAD R0, R9, UR4, RZ ;  /* 0x0000000409007c24 */ /* 0x000fe2000f8e02ff */
[----:B------:R-:W-:Y:S01]  /*218f0*/  ISETP.GE.AND P2, PT, R6, R11, PT ;  /* 0x0000000b0600720c */ /* 0x000fe20003f46270 */
[----:B------:R-:W-:Y:S01]  /*21900*/  IMAD.WIDE.U32 R4, R13, UR4, R2 ;  /* 0x000000040d047c25 */ /* 0x000fe2000f8e0002 */
[----:B------:R-:W-:-:S03]  /*21910*/  MOV R6, R232 ;  /* 0x000000e800067202 */ /* 0x000fc60000000f00 */
[----:B------:R-:W-:Y:S02]  /*21920*/  IMAD R9, R13, UR5, R0 ;  /* 0x000000050d097c24 */ /* 0x000fe4000f8e0200 */
[----:B------:R-:W-:-:S04]  /*21930*/  IMAD.WIDE R6, R10, 0x80, R6 ;  /* 0x000000800a067825 */ /* 0x000fc800078e0206 */
[----:B------:R-:W-:Y:S02]  /*21940*/  VIADD R0, R232, 0x60 ;  /* 0x00000060e8007836 */ /* 0x000fe40000000000 */
[----:B------:R-:W-:Y:S01]  /*21950*/  IMAD.IADD R13, R5, 0x1, R9 ;  /* 0x00000001050d7824 */ /* 0x000fe200078e0209 */
[----:B------:R-:W-:Y:S06]  /*21960*/  @P1 BRA `(.L_x_3372) ;  /* 0x00000000004c1947 */ /* 0x000fec0003800000 */
[C---:B------:R-:W-:Y:S01]  /*21970*/  VIADD R2, R230.reuse, 0x40 ;  /* 0x00000040e6027836 */ /* 0x040fe20000000000 */
[----:B------:R-:W-:Y:S01]  /*21980*/  ULDC UR4, c[0x0][0xa8c] ;  /* 0x0002a30000047ab9 */ /* 0x000fe20000000800 */
[----:B------:R-:W-:Y:S01]  /*21990*/  ULDC.64 UR6, c[0x0][0xad8] ;  /* 0x0002b60000067ab9 */ /* 0x000fe20000000a00 */
[----:B------:R-:W-:Y:S01]  /*219a0*/  MOV R3, R13 ;  /* 0x0000000d00037202 */ /* 0x000fe20000000f00 */
[----:B------:R-:W-:Y:S01]  /*219b0*/  VIADD R8, R230, 0x80 ;  /* 0x00000080e6087836 */ /* 0x000fe20000000000 */
[----:B------:R-:W-:Y:S01]  /*219c0*/  ISETP.GE.AND P4, PT, R2, UR4, PT ;  /* 0x0000000402007c0c */ /* 0x000fe2000bf86270 */
[----:B------:R-:W-:Y:S01]  /*219d0*/  IMAD R9, R7, UR6, RZ ;  /* 0x0000000607097c24 */ /* 0x000fe2000f8e02ff */
        /* <DEDUP_REMOVED lines=12> */
.L_x_3372:
[----:B------:R-:W-:Y:S05]  /*21aa0*/  BSYNC B1 ;  /* 0x0000000000017941 */ /* 0x000fea0003800000 */
.L_x_3371:
[----:B------:R-:W-:Y:S01]  /*21ab0*/  BSSY B1, `(.L_x_3373) ;  /* 0x0000018000017945 */ /* 0x000fe20003800000 */
[----:B------:R-:W-:-:S03]  /*21ac0*/  ISETP.GE.AND P1, PT, R0, R11, PT ;  /* 0x0000000b0000720c */ /* 0x000fc60003f26270 */
[----:B------:R-:W-:Y:S10]  /*21ad0*/  @P2 BRA `(.L_x_3374) ;  /* 0x0000000000542947 */ /* 0x000ff40003800000 */
[----:B--2---:R-:W-:Y:S01]  /*21ae0*/  IADD3 R9, P2, R6, 0x20, RZ ;  /* 0x0000002006097810 */ /* 0x004fe20007f5e0ff */
[----:B------:R-:W-:Y:S01]  /*21af0*/  VIADD R2, R230, 0x40 ;  /* 0x00000040e6027836 */ /* 0x000fe20000000000 */
[----:B------:R-:W-:Y:S01]  /*21b00*/  ULDC UR4, c[0x0][0xa8c] ;  /* 0x0002a30000047ab9 */ /* 0x000fe20000000800 */
[----:B------:R-:W-:Y:S01]  /*21b10*/  ULDC.64 UR6, c[0x0][0xad8] ;  /* 0x0002b60000067ab9 */ /* 0x000fe20000000a00 */
[----:B------:R-:W-:Y:S01]  /*21b20*/  MOV R3, R13 ;  /* 0x0000000d00037202 */ /* 0x000fe20000000f00 */
[----:B------:R-:W-:Y:S01]  /*21b30*/  IMAD.X R0, RZ, RZ, R7, P2 ;  /* 0x000000ffff007224 */ /* 0x000fe200010e0607 */
[----:B------:R-:W-:Y:S01]  /*21b40*/  ISETP.GE.AND P4, PT, R2, UR4, PT ;  /* 0x0000000402007c0c */ /* 0x000fe2000bf86270 */
[----:B------:R-:W-:Y:S01]  /*21b50*/  IMAD.MOV.U32 R2, RZ, RZ, R4 ;  /* 0x000000ffff027224 */ /* 0x000fe200078e0004 */
[C---:B------:R-:W-:Y:S01]  /*21b60*/  ISETP.GE.AND P3, PT, R230.reuse, UR4, PT ;  /* 0x00000004e6007c0c */ /* 0x040fe2000bf66270 */
[----:B------:R-:W-:Y:S02]  /*21b70*/  VIADD R8, R230, 0x80 ;  /* 0x00000080e6087836 */ /* 0x000fe40000000000 */
[----:B------:R-:W-:-:S02]  /*21b80*/  IMAD R0, R0, UR6, RZ ;  /* 0x0000000600007c24 */ /* 0x000fc4000f8e02ff */
        /* <DEDUP_REMOVED lines=10> */
.L_x_3374:
[----:B------:R-:W-:Y:S05]  /*21c30*/  BSYNC B1 ;  /* 0x0000000000017941 */ /* 0x000fea0003800000 */
.L_x_3373:
[----:B------:R-:W-:Y:S04]  /*21c40*/  BSSY B1, `(.L_x_3375) ;  /* 0x0000017000017945 */ /* 0x000fe80003800000 */
[----:B------:R-:W-:Y:S05]  /*21c50*/  @P0 BRA `(.L_x_3376) ;  /* 0x0000000000540947 */ /* 0x000fea0003800000 */
[----:B--23--:R-:W-:Y:S01]  /*21c60*/  IADD3 R9, P0, R6, 0x40, RZ ;  /* 0x0000004006097810 */ /* 0x00cfe20007f1e0ff */
        /* <DEDUP_REMOVED lines=20> */
.L_x_3376:
[----:B------:R-:W-:Y:S05]  /*21db0*/  BSYNC B1 ;  /* 0x0000000000017941 */ /* 0x000fea0003800000 */
.L_x_3375:
[----:B------:R-:W-:Y:S05]  /*21dc0*/  @P1 BRA `(.L_x_3367) ;  /* 0x0000000000541947 */ /* 0x000fea0003800000 */
[----:B------:R-:W-:Y:S01]  /*21dd0*/  IADD3 R5, P0, R6, 0x60, RZ ;  /* 0x0000006006057810 */ /* 0x000fe20007f1e0ff */
[C---:B------:R-:W-:Y:S01]  /*21de0*/  VIADD R0, R230.reuse, 0x40 ;  /* 0x00000040e6007836 */ /* 0x040fe20000000000 */
[----:B------:R-:W-:Y:S01]  /*21df0*/  ULDC.64 UR6, c[0x0][0xad8] ;  /* 0x0002b60000067ab9 */ /* 0x000fe20000000a00 */
[----:B------:R-:W-:Y:S01]  /*21e00*/  ULDC UR4, c[0x0][0xa8c] ;  /* 0x0002a30000047ab9 */ /* 0x000fe20000000800 */
[----:B------:R-:W-:Y:S01]  /*21e10*/  IMAD.MOV.U32 R2, RZ, RZ, R4 ;  /* 0x000000ffff027224 */ /* 0x000fe200078e0004 */
[----:B------:R-:W-:Y:S01]  /*21e20*/  ISETP.GE.AND P1, PT, R230, UR4, PT ;  /* 0x00000004e6007c0c */ /* 0x000fe2000bf26270 */
[----:B------:R-:W-:Y:S01]  /*21e30*/  IMAD.X R6, RZ, RZ, R7, P0 ;  /* 0x000000ffff067224 */ /* 0x000fe200000e0607 */
[----:B------:R-:W-:Y:S01]  /*21e40*/  ISETP.GE.AND P2, PT, R0, UR4, PT ;  /* 0x0000000400007c0c */ /* 0x000fe2000bf46270 */
[----:B------:R-:W-:Y:S01]  /*21e50*/  IMAD.MOV.U32 R3, RZ, RZ, R13 ;  /* 0x000000ffff037224 */ /* 0x000fe200078e000d */
[----:B------:R-:W-:Y:S01]  /*21e60*/  IADD3 R0, R230, 0x80, RZ ;  /* 0x00000080e6007810 */ /* 0x000fe20007ffe0ff */
        /* <DEDUP_REMOVED lines=11> */
.L_x_3367:
[----:B------:R-:W-:Y:S05]  /*21f20*/  BSYNC B0 ;  /* 0x0000000000007941 */ /* 0x000fea0003800000 */
.L_x_3357:
[----:B------:R-:W-:Y:S02]  /*21f30*/  ULDC UR4, c[0x0][0xc14] ;  /* 0x0003050000047ab9 */ /* 0x000fe40000000800 */
[----:B-1----:R-:W-:-:S13]  /*21f40*/  ISETP.GE.AND P0, PT, R127, UR4, PT ;  /* 0x000000047f007c0c */ /* 0x002fda000bf06270 */
[----:B------:R-:W-:Y:S05]  /*21f50*/  @!P0 BRA `(.L_x_3377) ;  /* 0xfffffdf000e08947 */ /* 0x000fea000383ffff */
[----:B------:R-:W-:Y:S05]  /*21f60*/  BRA `(.L_x_3184) ;  /* 0x0000007400c87947 */ /* 0x000fea0003800000 */
.L_x_3182:
        /* <DEDUP_REMOVED lines=20> */
.L_x_3378:
        /* <DEDUP_REMOVED lines=26> */
[----:B------:R-:W0:Y:S02]  /*22250*/  SHFL.UP PT, R2, R3, 0x8, RZ ;  /* 0x0500000003027989 */ /* 0x000e2400000e00ff */
[----:B0-----:R-:W-:-:S04]  /*22260*/  SEL R2, R2, RZ, P4 ;  /* 0x000000ff02027207 */ /* 0x001fc80002000000 */
[----:B------:R-:W-:-:S05]  /*22270*/  IADD3 R7, R3, R2, RZ ;  /* 0x0000000203077210 */ /* 0x000fca0007ffe0ff */
        /* <DEDUP_REMOVED lines=13> */
.L_x_3384:
        /* <DEDUP_REMOVED lines=13> */
.L_x_3383:
[----:B------:R-:W-:Y:S05]  /*22420*/  BSYNC B0 ;  /* 0x0000000000007941 */ /* 0x000fea0003800000 */
.L_x_3382:
        /* <DEDUP_REMOVED lines=20> */
[----:B------:R-:W-:Y:S02]  /*22570*/  IMAD.MOV.U32 R2, RZ, RZ, R11 ;  /* 0x000000ffff027224 */ /* 0x000fe400078e000b */
[----:B------:R-:W-:-:S07]  /*22580*/  IMAD.MOV.U32 R9, RZ, RZ, R3 ;  /* 0x000000ffff097224 */ /* 0x000fce00078e0003 */
.L_x_3380:
        /* <DEDUP_REMOVED lines=16> */
.L_x_3385:
        /* <DEDUP_REMOVED lines=18> */
[----:B------:R-:W-:-:S06]  /*227b0*/  @P0 IADD3 R2, R2, 0x1, RZ ;  /* 0x0000000102020810 */ /* 0x000fcc0007ffe0ff */
[----:B------:R-:W-:Y:S01]  /*227c0*/  @!P2 IMAD.MOV R2, RZ, RZ, -R2 ;  /* 0x000000ffff02a224 */ /* 0x000fe200078e0a02 */
[----:B------:R-:W-:-:S05]  /*227d0*/  @!P1 LOP3.LUT R2, RZ, R0, RZ, 0x33, !PT ;  /* 0x00000000ff029212 */ /* 0x000fca00078e33ff */
[----:B------:R-:W-:-:S04]  /*227e0*/  IMAD.MOV R3, RZ, RZ, -R2 ;  /* 0x000000ffff037224 */ /* 0x000fc800078e0a02 */
[----:B------:R-:W-:Y:S02]  /*227f0*/  IMAD R3, R0, R3, R9 ;  /* 0x0000000300037224 */ /* 0x000fe400078e0209 */
[----:B------:R-:W-:-:S03]  /*22800*/  VIADD R0, R7, UR4 ;  /* 0x0000000407007c36 */ /* 0x000fc60008000000 */
[----:B------:R1:W-:Y:S04]  /*22810*/  STL [R1+0x4], R3 ;  /* 0x0000040301007387 */ /* 0x0003e80000100800 */
[----:B------:R1:W-:Y:S04]  /*22820*/  STL [R1+0x8], R2 ;  /* 0x0000080201007387 */ /* 0x0003e80000100800 */
[----:B------:R1:W-:Y:S01]  /*22830*/  STL [R1+0xc], R0 ;  /* 0x00000c0001007387 */ /* 0x0003e20000100800 */
[----:B------:R-:W-:Y:S05]  /*22840*/  BRA `(.L_x_3386) ;  /* 0x0000000000107947 */ /* 0x000fea0003800000 */
.L_x_3381:
[----:B------:R-:W-:Y:S01]  /*22850*/  IMAD.U32 R0, RZ, RZ, UR6 ;  /* 0x00000006ff007e24 */ /* 0x000fe2000f8e00ff */
[----:B------:R0:W-:Y:S04]  /*22860*/  STL [R1+0x4], RZ ;  /* 0x000004ff01007387 */ /* 0x0001e80000100800 */
[----:B------:R0:W-:Y:S04]  /*22870*/  STL [R1+0x8], RZ ;  /* 0x000008ff01007387 */ /* 0x0001e80000100800 */
[----:B------:R0:W-:Y:S02]  /*22880*/  STL [R1], R0 ;  /* 0x0000000001007387 */ /* 0x0001e40000100800 */
.L_x_3386:
        /* <DEDUP_REMOVED lines=10> */
.L_x_3379:
[----:B0-----:R-:W2:Y:S01]  /*22930*/  LDL R0, [R1+0xc] ;  /* 0x00000c0001007983 */ /* 0x001ea20000100800 */
[----:B------:R-:W-:Y:S01]  /*22940*/  ULDC UR4, c[0x0][0xc14] ;  /* 0x0003050000047ab9 */ /* 0x000fe20000000800 */
[----:B------:R-:W-:Y:S02]  /*22950*/  MOV R18, RZ ;  /* 0x000000ff00127202 */ /* 0x000fe40000000f00 */
[----:B--2---:R-:W-:Y:S01]  /*22960*/  ISETP.GE.AND P0, PT, R0, UR4, PT ;  /* 0x0000000400007c0c */ /* 0x004fe2000bf06270 */
[----:B------:R-:W-:-:S05]  /*22970*/  IMAD.MOV.U32 R0, RZ, RZ, 0x1 ;  /* 0x00000001ff007424 */ /* 0x000fca00078e00ff */
[----:B------:R0:W-:Y:S04]  /*22980*/  STL [R1+0x1c], R0 ;  /* 0x00001c0001007387 */ /* 0x0001e80000100800 */
[----:B------:R0:W-:Y:S03]  /*22990*/  STL [R1+0x44], RZ ;  /* 0x000044ff01007387 */ /* 0x0001e60000100800 */
[----:B------:R-:W-:Y:S05]  /*229a0*/  @P0 BRA `(.L_x_3387) ;  /* 0x00000068003c0947 */ /* 0x000fea0003800000 */
[----:B0-----:R-:W0:Y:S01]  /*229b0*/  S2R R0, SR_TID.X ;  /* 0x0000000000007919 */ /* 0x001e220000002100 */
[----:B------:R-:W-:Y:S01]  /*229c0*/  BSSY B7, `(.L_x_3387) ;  /* 0x000068d000077945 */ /* 0x000fe20003800000 */
[----:B------:R-:W-:Y:S01]  /*229d0*/  IMAD.MOV.U32 R18, RZ, RZ, RZ ;  /* 0x000000ffff127224 */ /* 0x000fe200078e00ff */
[----:B------:R-:W-:Y:S01]  /*229e0*/  ULDC UR38, c[0x0][0xc] ;  /* 0x0000030000267ab9 */ /* 0x000fe20000000800 */
[----:B-1----:R-:W1:Y:S01]  /*229f0*/  S2R R4, SR_TID.X ;  /* 0x0000000000047919 */ /* 0x002e620000002100 */
[----:B------:R-:W-:Y:S02]  /*22a00*/  ULOP3.LUT UR37, UR36, 0x1, URZ, 0xfc, !UPT ;  /* 0x0000000124257892 */ /* 0x000fe4000f8efc3f */
[----:B------:R-:W-:Y:S01]  /*22a10*/  ULOP3.LUT UR39, UR36, 0x2, URZ, 0xfc, !UPT ;  /* 0x0000000224277892 */ /* 0x000fe2000f8efc3f */
[----:B------:R2:W-:Y:S01]  /*22a20*/  STL [R1+0x44], RZ ;  /* 0x000044ff01007387 */ /* 0x0005e20000100800 */
[----:B------:R-:W-:Y:S01]  /*22a30*/  ULDC.64 UR40, c[0x0][0x198] ;  /* 0x0000660000287ab9 */ /* 0x000fe20000000a00 */
[----:B0-----:R-:W-:Y:S01]  /*22a40*/  LOP3.LUT R0, R0, 0x7f, RZ, 0xc0, !PT ;  /* 0x0000007f00007812 */ /* 0x001fe200078ec0ff */
[----:B-1----:R-:W-:-:S04]  /*22a50*/  IMAD.SHL.U32 R2, R4, 0x20, RZ ;  /* 0x0000002004027824 */ /* 0x002fc800078e00ff */
        /* <DEDUP_REMOVED lines=13> */
[----:B------:R-:W-:Y:S02]  /*22b30*/  LOP3.LUT R17, R0, 0x640, R17, 0xf8, !PT ;  /* 0x0000064000117812 */ /* 0x000fe400078ef811 */
[----:B------:R-:W-:Y:S02]  /*22b40*/  MOV R0, 0x1 ;  /* 0x0000000100007802 */ /* 0x000fe40000000f00 */
[----:B------:R-:W-:-:S03]  /*22b50*/  LOP3.LUT R2, R2, 0x10, R3, 0x78, !PT ;  /* 0x0000001002027812 */ /* 0x000fc600078e7803 */
[----:B------:R2:W-:Y:S01]  /*22b60*/  STL [R1+0x20], R0 ;  /* 0x0000200001007387 */ /* 0x0005e20000100800 */
[----:B------:R-:W-:-:S03]  /*22b70*/  LOP3.LUT R16, R5, R2, RZ, 0xfc, !PT ;  /* 0x0000000205107212 */ /* 0x000fc600078efcff */
[----:B------:R2:W-:Y:S04]  /*22b80*/  STL [R1+0x14], RZ ;  /* 0x000014ff01007387 */ /* 0x0005e80000100800 */
[----:B------:R2:W-:Y:S02]  /*22b90*/  STL [R1+0x1c], R0 ;  /* 0x00001c0001007387 */ /* 0x0005e40000100800 */
.L_x_3496:
[----:B--2---:R-:W2:Y:S01]  /*22ba0*/  LDL R0, [R1+0xc] ;  /* 0x00000c0001007983 */ /* 0x004ea20000100800 */
[----:B-1----:R-:W2:Y:S01]  /*22bb0*/  LDC.64 R2, c[0x0][0xc60] ;  /* 0x00031800ff027b82 */ /* 0x002ea20000000a00 */
[----:B------:R-:W-:Y:S05]  /*22bc0*/  YIELD ;  /* 0x0000000000007946 */ /* 0x000fea0003800000 */
[----:B------:R-:W-:Y:S01]  /*22bd0*/  ULDC.64 UR4, c[0x0][0xa28] ;  /* 0x00028a0000047ab9 */ /* 0x000fe20000000a00 */
[----:B------:R-:W-:Y:S01]  /*22be0*/  ULDC.64 UR6, c[0x0][0xa00] ;  /* 0x0002800000067ab9 */ /* 0x000fe20000000a00 */
[----:B------:R-:W-:Y:S01]  /*22bf0*/  ISETP.NE.U32.AND P0, PT, RZ, UR4, PT ;  /* 0x00000004ff007c0c */ /* 0x000fe2000bf05070 */
[----:B--2---:R-:W-:-:S05]  /*22c00*/  IMAD.WIDE R2, R0, 0x4, R2 ;  /* 0x0000000400027825 */ /* 0x004fca00078e0202 */
[----:B------:R-:W2:Y:S01]  /*22c10*/  LDG.E R19, desc[UR54][R2.64] ;  /* 0x0000003602137981 */ /* 0x000ea2000c1e1900 */
[----:B------:R-:W-:Y:S01]  /*22c20*/  ISETP.NE.AND.EX P0, PT, RZ, UR5, PT, P0 ;  /* 0x00000005ff007c0c */ /* 0x000fe2000bf05300 */
[----:B------:R-:W-:Y:S01]  /*22c30*/  IMAD.MOV.U32 R0, RZ, RZ, RZ ;  /* 0x000000ffff007224 */ /* 0x000fe200078e00ff */
[----:B------:R-:W-:-:S04]  /*22c40*/  ISETP.NE.U32.AND P1, PT, RZ, UR6, PT ;  /* 0x00000006ff007c0c */ /* 0x000fc8000bf25070 */
[----:B------:R-:W-:Y:S01]  /*22c50*/  ISETP.NE.AND.EX P1, PT, RZ, UR7, PT, P1 ;  /* 0x00000007ff007c0c */ /* 0x000fe2000bf25310 */
[----:B------:R-:W-:Y:S01]  /*22c60*/  IMAD.MOV.U32 R5, RZ, RZ, RZ ;  /* 0x000000ffff057224 */ /* 0x000fe200078e00ff */
[----:B--2---:R-:W-:-:S05]  /*22c70*/  SHF.R.S32.HI R4, RZ, 0x1f, R19 ;  /* 0x0000001fff047819 */ /* 0x004fca0000011413 */
[----:B------:R-:W-:-:S04]  /*22c80*/  @P0 LEA R2, P2, R19, UR4, 0x2 ;  /* 0x0000000413020c11 */ /* 0x000fc8000f8410ff */
[----:B------:R-:W-:Y:S01]  /*22c90*/  @P0 LEA.HI.X R3, R19, UR5, R4, 0x2, P2 ;  /* 0x0000000513030c11 */ /* 0x000fe200090f1404 */
[----:B------:R-:W-:-:S04]  /*22ca0*/  ULDC.64 UR4, c[0x0][0xa08] ;  /* 0x0002820000047ab9 */ /* 0x000fc80000000a00 */
[----:B------:R0:W5:Y:S02]  /*22cb0*/  @P0 LDG.E R0, desc[UR54][R2.64] ;  /* 0x0000003602000981 */ /* 0x000164000c1e1900 */
[----:B0-----:R-:W-:-:S04]  /*22cc0*/  @P1 LEA R2, P0, R19, UR6, 0x2 ;  /* 0x0000000613021c11 */ /* 0x001fc8000f8010ff */
[----:B------:R-:W-:Y:S01]  /*22cd0*/  @P1 LEA.HI.X R3, R19, UR7, R4, 0x2, P0 ;  /* 0x0000000713031c11 */ /* 0x000fe200080f1404 */
[----:B------:R-:W-:-:S04]  /*22ce0*/  ULDC.64 UR6, c[0x0][0xa10] ;  /* 0x0002840000067ab9 */ /* 0x000fc80000000a00 */
[----:B------:R-:W2:Y:S01]  /*22cf0*/  @P1 LDG.E R5, desc[UR54][R2.64] ;  /* 0x0000003602051981 */ /* 0x000ea2000c1e1900 */
[----:B------:R-:W-:Y:S01]  /*22d00*/  ISETP.NE.U32.AND P1, PT, RZ, UR6, PT ;  /* 0x00000006ff007c0c */ /* 0x000fe2000bf25070 */
[----:B------:R-:W-:Y:S01]  /*22d10*/  IMAD.MOV.U32 R10, RZ, RZ, RZ ;  /* 0x000000ffff0a7224 */ /* 0x000fe200078e00ff */
[C---:B------:R-:W-:Y:S02]  /*22d20*/  SHF.L.U64.HI R6, R19.reuse, 0x2, R4 ;  /* 0x0000000213067819 */ /* 0x040fe40000010204 */
[----:B------:R-:W-:Y:S02]  /*22d30*/  ISETP.NE.AND.EX P1, PT, RZ, UR7, PT, P1 ;  /* 0x00000007ff007c0c */ /* 0x000fe4000bf25310 */
[----:B------:R-:W-:Y:S01]  /*22d40*/  MOV R7, RZ ;  /* 0x000000ff00077202 */ /* 0x000fe20000000f00 */
[----:B--2---:R0:W-:Y:S02]  /*22d50*/  STL [R1+0x3c], R5 ;  /* 0x00003c0501007387 */ /* 0x0041e40000100800 */
[----:B0-----:R-:W-:-:S05]  /*22d60*/  IMAD.SHL.U32 R5, R19, 0x4, RZ ;  /* 0x0000000413057824 */ /* 0x001fca00078e00ff */
[C---:B------:R-:W-:Y:S01]  /*22d70*/  IADD3 R2, P0, R5.reuse, UR6, RZ ;  /* 0x0000000605027c10 */ /* 0x040fe2000ff1e0ff */
[----:B------:R0:W-:Y:S03]  /*22d80*/  STL [R1+0x24], R5 ;  /* 0x0000240501007387 */ /* 0x0001e60000100800 */
[----:B------:R-:W-:Y:S01]  /*22d90*/  IADD3.X R3, R6, UR7, RZ, P0, !PT ;  /* 0x0000000706037c10 */ /* 0x000fe200087fe4ff */
[----:B------:R-:W-:Y:S01]  /*22da0*/  ULDC.64 UR6, c[0x0][0xa20] ;  /* 0x0002880000067ab9 */ /* 0x000fe20000000a00 */
[----:B------:R-:W-:Y:S01]  /*22db0*/  ISETP.NE.U32.AND P0, PT, RZ, UR4, PT ;  /* 0x00000004ff007c0c */ /* 0x000fe2000bf05070 */
[----:B------:R1:W-:Y:S03]  /*22dc0*/  STL [R1+0x28], R6 ;  /* 0x0000280601007387 */ /* 0x0003e60000100800 */
[----:B------:R-:W-:Y:S01]  /*22dd0*/  ISETP.NE.AND.EX P0, PT, RZ, UR5, PT, P0 ;  /* 0x00000005ff007c0c */ /* 0x000fe2000bf05300 */
[----:B------:R-:W5:Y:S04]  /*22de0*/  @P1 LDG.E R10, desc[UR54][R2.64] ;  /* 0x00000036020a1981 */ /* 0x000f68000c1e1900 */
[----:B------:R-:W5:Y:S04]  /*22df0*/  @P1 LDG.E R9, desc[UR54][R2.64] ;  /* 0x0000003602091981 */ /* 0x000f68000c1e1900 */
[----:B------:R2:W5:Y:S02]  /*22e00*/  @P1 LDG.E R8, desc[UR54][R2.64+0x4] ;  /* 0x0000043602081981 */ /* 0x000564000c1e1900 */
[----:B--2---:R-:W-:-:S04]  /*22e10*/  IADD3 R2, P2, R5, UR4, RZ ;  /* 0x0000000405027c10 */ /* 0x004fc8000ff5e0ff */
[----:B------:R-:W-:Y:S01]  /*22e20*/  IADD3.X R3, R6, UR5, RZ, P2, !PT ;  /* 0x0000000506037c10 */ /* 0x000fe200097fe4ff */
[----:B------:R-:W-:-:S04]  /*22e30*/  ULDC.64 UR4, c[0x0][0x3f8] ;  /* 0x0000fe0000047ab9 */ /* 0x000fc80000000a00 */
[----:B------:R-:W5:Y:S01]  /*22e40*/  @P0 LDG.E R7, desc[UR54][R2.64] ;  /* 0x0000003602070981 */ /* 0x000f62000c1e1900 */
[----:B------:R-:W-:Y:S01]  /*22e50*/  ISETP.NE.U32.AND P2, PT, RZ, UR6, PT ;  /* 0x00000006ff007c0c */ /* 0x000fe2000bf45070 */
[----:B------:R-:W-:-:S03]  /*22e60*/  UISETP.NE.U32.AND UP0, UPT, UR4, URZ, UPT ;  /* 0x0000003f0400728c */ /* 0x000fc6000bf05070 */
[----:B------:R-:W-:Y:S01]  /*22e70*/  ISETP.NE.AND.EX P2, PT, RZ, UR7, PT, P2 ;  /* 0x00000007ff007c0c */ /* 0x000fe2000bf45320 */
[----:B------:R-:W-:Y:S01]  /*22e80*/  UISETP.NE.AND.EX UP0, UPT, UR5, URZ, UPT, UP0 ;  /* 0x0000003f0500728c */ /* 0x000fe2000bf05300 */
[----:B------:R-:W-:Y:S02]  /*22e90*/  ULDC UR4, c[0x0][0x404] ;  /* 0x0001010000047ab9 */ /* 0x000fe40000000800 */
[----:B------:R-:W-:Y:S01]  /*22ea0*/  ULDC UR5, c[0x0][0x2e0] ;  /* 0x0000b80000057ab9 */ /* 0x000fe20000000800 */
[----:B------:R-:W-:-:S04]  /*22eb0*/  USEL UR4, UR4, 0x1, UP0 ;  /* 0x0000000104047887 */ /* 0x000fc80008000000 */
[----:B------:R-:W-:-:S04]  /*22ec0*/  UIMAD UR4, UR4, UR5, URZ ;  /* 0x00000005040472a4 */ /* 0x000fc8000f8e023f */
[----:B------:R-:W-:-:S04]  /*22ed0*/  @P2 IADD3 R4, P3, R5, UR6, RZ ;  /* 0x0000000605042c10 */ /* 0x000fc8000ff7e0ff */
[----:B0-----:R-:W-:Y:S01]  /*22ee0*/  @P2 IADD3.X R5, R6, UR7, RZ, P3, !PT ;  /* 0x0000000706052c10 */ /* 0x001fe20009ffe4ff */
[----:B-1----:R-:W-:Y:S01]  /*22ef0*/  IMAD.U32 R6, RZ, RZ, UR4 ;  /* 0x00000004ff067e24 */ /* 0x002fe2000f8e00ff */
[----:B------:R-:W-:-:S05]  /*22f00*/  ULDC UR4, c[0x0][0x338] ;  /* 0x0000ce0000047ab9 */ /* 0x000fca0000000800 */
[----:B------:R0:W5:Y:S02]  /*22f10*/  @P2 LDG.E R6, desc[UR54][R4.64] ;  /* 0x0000003604062981 */ /* 0x000164000c1e1900 */
[----:B0-----:R-:W-:Y:S01]  /*22f20*/  IMAD.U32 R4, RZ, RZ, UR4 ;  /* 0x00000004ff047e24 */ /* 0x001fe2000f8e00ff */
[----:B------:R-:W-:Y:S06]  /*22f30*/  @P2 BRA `(.L_x_3388) ;  /* 0x0000000000102947 */ /* 0x000fec0003800000 */
[----:B------:R-:W-:Y:S05]  /*22f40*/  @!P0 BRA `(.L_x_3388) ;  /* 0x00000000000c8947 */ /* 0x000fea0003800000 */
[----:B-----5:R-:W2:Y:S04]  /*22f50*/  LDG.E R6, desc[UR54][R2.64] ;  /* 0x0000003602067981 */ /* 0x020ea8000c1e1900 */
[----:B------:R-:W2:Y:S02]  /*22f60*/  LDG.E R2, desc[UR54][R2.64+0x4] ;  /* 0x0000043602027981 */ /* 0x000ea4000c1e1900 */
[----:B--2---:R-:W-:-:S07]  /*22f70*/  IMAD.IADD R6, R2, 0x1, -R6 ;  /* 0x0000000102067824 */ /* 0x004fce00078e0a06 */
.L_x_3388:
[----:B-----5:R-:W-:Y:S01]  /*22f80*/  @P1 IMAD.IADD R4, R8, 0x1, -R9 ;  /* 0x0000000108041824 */ /* 0x020fe200078e0a09 */
[----:B------:R-:W-:Y:S01]  /*22f90*/  BSSY B0, `(.L_x_3389) ;  /* 0x0000176000007945 */ /* 0x000fe20003800000 */
[--C-:B------:R-:W-:Y:S02]  /*22fa0*/  IMAD.IADD R6, R6, 0x1, -R0.reuse ;  /* 0x0000000106067824 */ /* 0x100fe400078e0a00 */
[----:B------:R-:W-:-:S03]  /*22fb0*/  IMAD.IADD R0, R7, 0x1, R0 ;  /* 0x0000000107007824 */ /* 0x000fc600078e0200 */
[----:B------:R-:W-:-:S05]  /*22fc0*/  IADD3 R2, R6, R4, RZ ;  /* 0x0000000406027210 */ /* 0x000fca0007ffe0ff */
[----:B------:R0:W-:Y:S02]  /*22fd0*/  STL [R1+0x34], R2 ;  /* 0x0000340201007387 */ /* 0x0001e40000100800 */
[----:B0-----:R-:W-:-:S04]  /*22fe0*/  VIADD R2, R2, 0x9f ;  /* 0x0000009f02027836 */ /* 0x001fc80000000000 */
[----:B------:R-:W-:-:S05]  /*22ff0*/  IMAD.HI R2, R2, 0x66666667, RZ ;  /* 0x6666666702027827 */ /* 0x000fca00078e02ff */
[----:B------:R-:W-:-:S04]  /*23000*/  SHF.R.U32.HI R3, RZ, 0x1f, R2 ;  /* 0x0000001fff037819 */ /* 0x000fc80000011602 */
[----:B------:R-:W-:-:S05]  /*23010*/  LEA.HI.SX32 R5, R2, R3, 0x1a ;  /* 0x0000000302057211 */ /* 0x000fca00078fd2ff */
[--C-:B------:R-:W-:Y:S01]  /*23020*/  IMAD R2, R5, 0xa0, -R6.reuse ;  /* 0x000000a005027824 */ /* 0x100fe200078e0a06 */
[----:B------:R0:W-:Y:S01]  /*23030*/  STL [R1+0x38], R5 ;  /* 0x0000380501007387 */ /* 0x0001e20000100800 */
[----:B------:R-:W-:-:S03]  /*23040*/  IMAD.MOV R6, RZ, RZ, -R6 ;  /* 0x000000ffff067224 */ /* 0x000fc600078e0a06 */
[----:B------:R-:W-:Y:S01]  /*23050*/  VIMNMX R4, R2, R4, PT ;  /* 0x0000000402047248 */ /* 0x000fe20003fe0100 */
[----:B------:R1:W-:Y:S01]  /*23060*/  STL [R1+0x2c], R0 ;  /* 0x00002c0001007387 */ /* 0x0003e20000100800 */
[----:B------:R-:W-:-:S04]  /*23070*/  VIMNMX R2, RZ, R6, !PT ;  /* 0x00000006ff027248 */ /* 0x000fc80007fe0100 */
[----:B------:R-:W-:Y:S01]  /*23080*/  ISETP.GT.AND P0, PT, R4, R2, PT ;  /* 0x000000020400720c */ /* 0x000fe20003f04270 */
[----:B------:R-:W-:-:S05]  /*23090*/  IMAD.WIDE.U32 R2, R2, -0x33333333, RZ ;  /* 0xcccccccd02027825 */ /* 0x000fca00078e00ff */
[----:B------:R-:W-:-:S07]  /*230a0*/  SHF.R.U32.HI R3, RZ, 0x7, R3 ;  /* 0x00000007ff037819 */ /* 0x000fce0000011603 */
[----:B------:R-:W-:-:S04]  /*230b0*/  @P0 VIADD R4, R4, 0x9f ;  /* 0x0000009f04040836 */ /* 0x000fc80000000000 */
[----:B------:R-:W-:-:S04]  /*230c0*/  @P0 IMAD.HI R2, R4, 0x66666667, RZ ;  /* 0x6666666704020827 */ /* 0x000fc800078e02ff */
[----:B------:R-:W-:Y:S01]  /*230d0*/  IMAD.MOV.U32 R4, RZ, RZ, R3 ;  /* 0x000000ffff047224 */ /* 0x000fe200078e0003 */
[----:B0-----:R-:W-:-:S04]  /*230e0*/  @P0 SHF.R.U32.HI R5, RZ, 0x1f, R2 ;  /* 0x0000001fff050819 */ /* 0x001fc80000011602 */
[----:B------:R-:W-:Y:S02]  /*230f0*/  @P0 LEA.HI.SX32 R4, R2, R5, 0x1a ;  /* 0x0000000502040211 */ /* 0x000fe400078fd2ff */
[----:B------:R-:W-:Y:S02]  /*23100*/  PLOP3.LUT P0, PT, PT, PT, PT, 0x80, 0x0 ;  /* 0x000000000000781c */ /* 0x000fe40003f0f070 */
[----:B------:R-:W-:-:S13]  /*23110*/  ISETP.GT.AND P2, PT, R4, R3, PT ;  /* 0x000000030400720c */ /* 0x000fda0003f44270 */
[----:B-1----:R-:W-:Y:S05]  /*23120*/  @!P2 BRA `(.L_x_3390) ;  /* 0x000000140070a947 */ /* 0x002fea0003800000 */
        /* <DEDUP_REMOVED lines=15> */
.L_x_3595:
[----:B-1----:R-:W-:Y:S02]  /*23220*/  ISETP.NE.AND P0, PT, R14, RZ, PT ;  /* 0x000000ff0e00720c */ /* 0x002fe40003f05270 */
[----:B------:R-:W-:-:S11]  /*23230*/  PLOP3.LUT P6, PT, PT, PT, PT, 0x8, 0x0 ;  /* 0x000000000000781c */ /* 0x000fd60003fce170 */
[----:B------:R-:W-:Y:S05]  /*23240*/  @P0 BRA `(.L_x_3392) ;  /* 0x00000000000c0947 */ /* 0x000fea0003800000 */
[----:B------:R-:W-:-:S03]  /*23250*/  UMOV UR4, 0xffffffff ;  /* 0xffffffff00047882 */ /* 0x000fc60000000000 */
[----:B------:R-:W-:Y:S05]  /*23260*/  BRA.DIV UR4, `(.L_x_3393) ;  /* 0x0000008604887947 */ /* 0x000fea000b800000 */
[----:B------:R-:W-:-:S13]  /*23270*/  ELECT P6, URZ, PT ;  /* 0x00000000003f782f */ /* 0x000fda00038c0000 */
.L_x_3392:
        /* <DEDUP_REMOVED lines=12> */
.L_x_3598:
[----:B------:R-:W-:Y:S05]  /*23340*/  BSYNC B1 ;  /* 0x0000000000017941 */ /* 0x000fea0003800000 */
.L_x_3394:
        /* <DEDUP_REMOVED lines=12> */
.L_x_3599:
[----:B------:R-:W-:Y:S05]  /*23410*/  BSYNC B2 ;  /* 0x0000000000027941 */ /* 0x000fea0003800000 */
.L_x_3398:
        /* <DEDUP_REMOVED lines=9> */
.L_x_3401:
[----:B------:R-:W-:Y:S05]  /*234b0*/  BSYNC B2 ;  /* 0x0000000000027941 */ /* 0x000fea0003800000 */
.L_x_3400:
        /* <DEDUP_REMOVED lines=13> */
.L_x_3402:
        /* <DEDUP_REMOVED lines=16> */
.L_x_3403:
        /* <DEDUP_REMOVED lines=16> */
.L_x_3404:
        /* <DEDUP_REMOVED lines=13> */
.L_x_3600:
[----:B------:R-:W-:Y:S05]  /*23860*/  BSYNC B2 ;  /* 0x0000000000027941 */ /* 0x000fea0003800000 */
.L_x_3405:
        /* <DEDUP_REMOVED lines=11> */
.L_x_3408:
[----:B------:R-:W-:Y:S05]  /*23920*/  BSYNC B2 ;  /* 0x0000000000027941 */ /* 0x000fea0003800000 */
.L_x_3407:
        /* <DEDUP_REMOVED lines=8> */
.L_x_3409:
        /* <DEDUP_REMOVED lines=10> */
[----:B------:R-:W-:Y:S02]  /*23a50*/  R2UR UR10, R15 ;  /* 0x000000000f0a72ca */ /* 0x000fe400000e0000 */
[----:B------:R-:W-:Y:S02]  /*23a60*/  R2UR UR6, R12 ;  /* 0x000000000c0672ca */ /* 0x000fe400000e0000 */
[----:B------:R-:W-:Y:S02]  /*23a70*/  R2UR UR7, R13 ;  /* 0x000000000d0772ca */ /* 0x000fe400000e0000 */
[----:B------:R-:W-:Y:S02]  /*23a80*/  PLOP3.LUT P0, PT, PT, PT, PT, 0x80, 0x0 ;  /* 0x000000000000781c */ /* 0x000fe40003f0f070 */
[----:B------:R-:W-:-:S11]  /*23a90*/  IADD3 R5, R9, 0x11a00, RZ ;  /* 0x00011a0009057810 */ /* 0x000fd60007ffe0ff */
.L_x_3410:
        /* <DEDUP_REMOVED lines=15> */
.L_x_3411:
        /* <DEDUP_REMOVED lines=10> */
.L_x_3397:
[----:B------:R-:W-:Y:S05]  /*23c30*/  BSYNC B1 ;  /* 0x0000000000017941 */ /* 0x000fea0003800000 */
.L_x_3396:
[----:B0-----:R-:W2:Y:S04]  /*23c40*/  LDL.LU R5, [R1+0x14] ;  /* 0x0000140001057983 */ /* 0x001ea80000300800 */
[----:B------:R-:W3:Y:S01]  /*23c50*/  LDL.LU R8, [R1+0x20] ;  /* 0x0000200001087983 */ /* 0x000ee20000300800 */
        /* <DEDUP_REMOVED lines=14> */
.L_x_3428:
        /* <DEDUP_REMOVED lines=13> */
.L_x_3601:
[----:B------:R-:W-:Y:S05]  /*23e10*/  BSYNC B2 ;  /* 0x0000000000027941 */ /* 0x000fea0003800000 */
.L_x_3414:
        /* <DEDUP_REMOVED lines=9> */
.L_x_3417:
[----:B------:R-:W-:Y:S05]  /*23eb0*/  BSYNC B2 ;  /* 0x0000000000027941 */ /* 0x000fea0003800000 */
.L_x_3416:
        /* <DEDUP_REMOVED lines=11> */
.L_x_3418:
        /* <DEDUP_REMOVED lines=16> */
.L_x_3419:
        /* <DEDUP_REMOVED lines=16> */
.L_x_3420:
        /* <DEDUP_REMOVED lines=13> */
.L_x_3602:
[----:B------:R-:W-:Y:S05]  /*24240*/  BSYNC B2 ;  /* 0x0000000000027941 */ /* 0x000fea0003800000 */
.L_x_3421:
        /* <DEDUP_REMOVED lines=11> */
.L_x_3424:
[----:B------:R-:W-:Y:S05]  /*24300*/  BSYNC B2 ;  /* 0x0000000000027941 */ /* 0x000fea0003800000 */
.L_x_3423:
[----:B------:R-:W-:Y:S01]  /*24310*/  R2UR UR10, R14 ;  /* 0x000000000e0a72ca */ /* 0x000fe200000e0000 */
[----:B------:R-:W-:Y:S01]  /*24320*/  UIADD3 UR4, UP0, UR40, 0x670, URZ ;  /* 0x0000067028047890 */ /* 0x000fe2000ff1e03f */
[----:B------:R-:W-:Y:S01]  /*24330*/  R2UR UR6, R12 ;  /* 0x000000000c0672ca */ /* 0x000fe200000e0000 */
[----:B------:R-:W-:Y:S01]  /*24340*/  VIADD R4, R5, 0xf200 ;  /* 0x0000f20005047836 */ /* 0x000fe20000000000 */
[----:B------:R-:W-:Y:S01]  /*24350*/  R2UR UR7, R13 ;  /* 0x000000000d0772ca */ /* 0x000fe200000e0000 */
[----:B------:R-:W-:Y:S01]  /*24360*/  UIADD3.X UR5, URZ, UR41, URZ, UP0, !UPT ;  /* 0x000000293f057290 */ /* 0x000fe200087fe43f */
[----:B------:R-:W-:Y:S02]  /*24370*/  PLOP3.LUT P1, PT, PT, PT, PT, 0x80, 0x0 ;  /* 0x000000000000781c */ /* 0x000fe40003f2f070 */
[----:B01----:R-:W-:-:S11]  /*24380*/  IADD3 R7, R7, 0x334b0, RZ ;  /* 0x000334b007077810 */ /* 0x003fd60007ffe0ff */
.L_x_3425:
        /* <DEDUP_REMOVED lines=15> */
.L_x_3426:
        /* <DEDUP_REMOVED lines=15> */
.L_x_3427:
        /* <DEDUP_REMOVED lines=10> */
.L_x_3413:
[----:B------:R-:W-:Y:S05]  /*24610*/  BSYNC B1 ;  /* 0x0000000000017941 */ /* 0x000fea0003800000 */
.L_x_3412:
        /* <DEDUP_REMOVED lines=13> */
.L_x_3390:
[----:B------:R-:W-:Y:S05]  /*246f0*/  BSYNC B0 ;  /* 0x0000000000007941 */ /* 0x000fea0003800000 */
.L_x_3389:
[----:B0-----:R-:W2:Y:S01]  /*24700*/  LDL R4, [R1+0x34] ;  /* 0x0000340001047983 */ /* 0x001ea20000100800 */
[----:B------:R-:W-:Y:S05]  /*24710*/  @!P0 WARPSYNC.ALL ;  /* 0x0000000000008948 */ /* 0x000fea0003800000 */
[----:B------:R-:W-:Y:S06]  /*24720*/  @!P0 BAR.SYNC.DEFER_BLOCKING 0xc, 0x180 ;  /* 0x0306000000008b1d */ /* 0x000fec0000010000 */
[----:B------:R-:W-:Y:S01]  /*24730*/  BSSY B6, `(.L_x_3429) ;  /* 0x0000402000067945 */ /* 0x000fe20003800000 */
[----:B--2---:R-:W-:-:S13]  /*24740*/  ISETP.GT.AND P0, PT, R4, RZ, PT ;  /* 0x000000ff0400720c */ /* 0x004fda0003f04270 */
        /* <DEDUP_REMOVED lines=19> */
.L_x_3430:
[----:B------:R-:W0:Y:S01]  /*24880*/  S2R R0, SR_CgaCtaId ;  /* 0x0000000000007919 */ /* 0x000e220000008800 */
[----:B------:R-:W-:-:S04]  /*24890*/  MOV R2, 0x400 ;  /* 0x0000040000027802 */ /* 0x000fc80000000f00 */
[----:B0-----:R-:W-:-:S05]  /*248a0*/  LEA R3, R0, R2, 0x18 ;  /* 0x0000000200037211 */ /* 0x001fca00078ec0ff */
[----:B------:R0:W-:Y:S01]  /*248b0*/  STL [R1+0x18], R3 ;  /* 0x0000180301007387 */ /* 0x0001e20000100800 */
[----:B------:R-:W-:-:S05]  /*248c0*/  VIADD R0, R3, 0x24200 ;  /* 0x0002420003007836 */ /* 0x000fca0000000000 */
[----:B------:R-:W-:-:S13]  /*248d0*/  LOP3.LUT P0, RZ, R0, 0x1bf, RZ, 0xc0, !PT ;  /* 0x000001bf00ff7812 */ /* 0x000fda000780c0ff */
[----:B0-----:R-:W-:Y:S05]  /*248e0*/  @!P0 BRA `(.L_x_3432) ;  /* 0x0000000000408947 */ /* 0x001fea0003800000 */
[----:B------:R-:W-:Y:S01]  /*248f0*/  MOV R2, 0x0 ;  /* 0x0000000000027802 */ /* 0x000fe20000000f00 */
[----:B------:R-:W-:Y:S01]  /*24900*/  ULDC.64 UR6, c[0x4][0x198] ;  /* 0x0100660000067ab9 */ /* 0x000fe20000000a00 */
[----:B------:R-:W-:Y:S01]  /*24910*/  ULDC.64 UR8, c[0x4][0x1a0] ;  /* 0x0100680000087ab9 */ /* 0x000fe20000000a00 */
[----:B------:R-:W-:Y:S01]  /*24920*/  ULDC.64 UR4, c[0x4][0xb0] ;  /* 0x01002c0000047ab9 */ /* 0x000fe20000000a00 */
[----:B------:R-:W-:Y:S01]  /*24930*/  IMAD.U32 R4, RZ, RZ, UR6 ;  /* 0x00000006ff047e24 */ /* 0x000fe2000f8e00ff */
        /* <DEDUP_REMOVED lines=11> */
.L_x_3432:
[----:B------:R-:W2:Y:S01]  /*249f0*/  LDL.LU R2, [R1+0x10] ;  /* 0x0000100001027983 */ /* 0x000ea20000300800 */
[----:B------:R-:W-:Y:S01]  /*24a00*/  MOV R0, 0x400 ;  /* 0x0000040000007802 */ /* 0x000fe20000000f00 */
[----:B------:R-:W0:Y:S03]  /*24a10*/  S2R R15, SR_CgaCtaId ;  /* 0x00000000000f7919 */ /* 0x000e260000008800 */
[----:B0-----:R-:W-:-:S05]  /*24a20*/  LEA R0, R15, R0, 0x18 ;  /* 0x000000000f007211 */ /* 0x001fca00078ec0ff */
[----:B------:R-:W-:-:S05]  /*24a30*/  VIADD R0, R0, 0xf200 ;  /* 0x0000f20000007836 */ /* 0x000fca0000000000 */
[----:B------:R-:W-:Y:S01]  /*24a40*/  LOP3.LUT P0, RZ, R0, 0x1bf, RZ, 0xc0, !PT ;  /* 0x000001bf00ff7812 */ /* 0x000fe2000780c0ff */
[----:B------:R0:W-:Y:S01]  /*24a50*/  STL [R1+0x48], R0 ;  /* 0x0000480001007387 */ /* 0x0001e20000100800 */
        /* <DEDUP_REMOVED lines=8> */
[----:B------:R-:W-:Y:S01]  /*24ae0*/  MOV R4, UR6 ;  /* 0x0000000600047c02 */ /* 0x000fe20008000f00 */
[----:B------:R-:W-:Y:S01]  /*24af0*/  IMAD.U32 R5, RZ, RZ, UR7 ;  /* 0x00000007ff057e24 */ /* 0x000fe2000f8e00ff */
        /* <DEDUP_REMOVED lines=10> */
.L_x_3433:
[----:B0-----:R-:W2:Y:S02]  /*24ba0*/  LDL R2, [R1+0x18] ;  /* 0x0000180001027983 */ /* 0x001ea40000100800 */
[----:B--2---:R-:W-:-:S05]  /*24bb0*/  VIADD R0, R2, 0x200 ;  /* 0x0000020002007836 */ /* 0x004fca0000000000 */
[----:B------:R0:W-:Y:S01]  /*24bc0*/  STL [R1+0x30], R0 ;  /* 0x0000300001007387 */ /* 0x0001e20000100800 */
        /* <DEDUP_REMOVED lines=9> */
[----:B------:R-:W-:Y:S01]  /*24c60*/  IMAD.U32 R5, RZ, RZ, UR7 ;  /* 0x00000007ff057e24 */ /* 0x000fe2000f8e00ff */
[----:B------:R-:W-:Y:S01]  /*24c70*/  MOV R13, RZ ;  /* 0x000000ff000d7202 */ /* 0x000fe20000000f00 */
[----:B------:R-:W-:Y:S02]  /*24c80*/  IMAD.U32 R7, RZ, RZ, UR9 ;  /* 0x00000009ff077e24 */ /* 0x000fe4000f8e00ff */
[----:B------:R-:W-:-:S02]  /*24c90*/  IMAD.U32 R10, RZ, RZ, UR4 ;  /* 0x00000004ff0a7e24 */ /* 0x000fc4000f8e00ff */
[----:B------:R-:W-:Y:S02]  /*24ca0*/  IMAD.U32 R11, RZ, RZ, UR5 ;  /* 0x00000005ff0b7e24 */ /* 0x000fe4000f8e00ff */
[----:B------:R-:W-:Y:S02]  /*24cb0*/  IMAD.MOV.U32 R8, RZ, RZ, 0x70 ;  /* 0x00000070ff087424 */ /* 0x000fe400078e00ff */
[----:B------:R-:W-:-:S07]  /*24cc0*/  IMAD.MOV.U32 R12, RZ, RZ, 0x1 ;  /* 0x00000001ff0c7424 */ /* 0x000fce00078e00ff */
[----:B------:R-:W-:-:S07]  /*24cd0*/  LEPC R20, `(.L_x_3434) ;  /* 0x000000001014794e */ /* 0x000fce0000000000 */
[----:B0-----:R-:W-:Y:S05]  /*24ce0*/  CALL.ABS.NOINC R2 ;  /* 0x0000000002007343 */ /* 0x001fea0003c00000 */
.L_x_3434:
[----:B------:R-:W2:Y:S02]  /*24cf0*/  LDL.LU R2, [R1+0x48] ;  /* 0x0000480001027983 */ /* 0x000ea40000300800 */
[----:B--2---:R-:W-:-:S13]  /*24d00*/  LOP3.LUT P6, RZ, R2, 0x1bf, RZ, 0xc0, !PT ;  /* 0x000001bf02ff7812 */ /* 0x004fda00078cc0ff */
[----:B------:R-:W-:Y:S05]  /*24d10*/  @!P6 BRA `(.L_x_3435) ;  /* 0x000000000040e947 */ /* 0x000fea0003800000 */
        /* <DEDUP_REMOVED lines=16> */
.L_x_3435:
[----:B------:R-:W2:Y:S01]  /*24e20*/  LDL.LU R2, [R1+0x24] ;  /* 0x0000240001027983 */ /* 0x000ea20000300800 */
[----:B------:R-:W-:-:S03]  /*24e30*/  ULDC.64 UR4, c[0x0][0x9f8] ;  /* 0x00027e0000047ab9 */ /* 0x000fc60000000a00 */
[----:B------:R-:W3:Y:S01]  /*24e40*/  LDL.LU R5, [R1+0x28] ;  /* 0x0000280001057983 */ /* 0x000ee20000300800 */
[----:B------:R-:W-:-:S03]  /*24e50*/  ISETP.NE.U32.AND P0, PT, RZ, UR4, PT ;  /* 0x00000004ff007c0c */ /* 0x000fc6000bf05070 */
[----:B------:R-:W4:Y:S01]  /*24e60*/  LDL.LU R4, [R1+0x3c] ;  /* 0x00003c0001047983 */ /* 0x000f220000300800 */
[----:B------:R-:W-:-:S03]  /*24e70*/  ISETP.NE.AND.EX P0, PT, RZ, UR5, PT, P0 ;  /* 0x00000005ff007c0c */ /* 0x000fc6000bf05300 */
[----:B------:R-:W4:Y:S04]  /*24e80*/  LDL.LU R0, [R1+0x4] ;  /* 0x0000040001007983 */ /* 0x000f280000300800 */
[----:B------:R-:W5:Y:S06]  /*24e90*/  LDL R6, [R1+0x8] ;  /* 0x0000080001067983 */ /* 0x000f6c0000100800 */
[----:B--2---:R-:W-:-:S04]  /*24ea0*/  @P0 IADD3 R2, P1, R2, UR4, RZ ;  /* 0x0000000402020c10 */ /* 0x004fc8000ff3e0ff */
[----:B---3--:R-:W-:Y:S01]  /*24eb0*/  @P0 IADD3.X R3, R5, UR5, RZ, P1, !PT ;  /* 0x0000000505030c10 */ /* 0x008fe20008ffe4ff */
[----:B------:R-:W-:Y:S01]  /*24ec0*/  IMAD.MOV.U32 R5, RZ, RZ, R19 ;  /* 0x000000ffff057224 */ /* 0x000fe200078e0013 */
[----:B------:R-:W-:-:S05]  /*24ed0*/  ULDC.64 UR4, c[0x0][0xa00] ;  /* 0x0002800000047ab9 */ /* 0x000fca0000000a00 */
[----:B------:R0:W2:Y:S01]  /*24ee0*/  @P0 LDG.E R5, desc[UR54][R2.64] ;  /* 0x0000003602050981 */ /* 0x0000a2000c1e1900 */
[----:B----4-:R-:W-:Y:S02]  /*24ef0*/  IMAD R4, R0, 0x80, R4 ;  /* 0x0000008000047824 */ /* 0x010fe400078e0204 */
[----:B------:R-:W1:Y:S02]  /*24f00*/  LDC R0, c[0x0][0x428] ;  /* 0x00010a00ff007b82 */ /* 0x000e640000000800 */
[----:B-1----:R-:W-:Y:S02]  /*24f10*/  ISETP.NE.AND P0, PT, R0, 0x1, PT ;  /* 0x000000010000780c */ /* 0x002fe40003f05270 */
[----:B-----5:R-:W-:-:S11]  /*24f20*/  MOV R0, R6 ;  /* 0x0000000600007202 */ /* 0x020fd60000000f00 */
[----:B0-----:R-:W0:Y:S08]  /*24f30*/  @P0 LDC R2, c[0x0][0x42c] ;  /* 0x00010b00ff020b82 */ /* 0x001e300000000800 */
[----:B------:R-:W1:Y:S01]  /*24f40*/  @P0 LDC R3, c[0x0][0x430] ;  /* 0x00010c00ff030b82 */ /* 0x000e620000000800 */
[----:B0-----:R-:W-:-:S05]  /*24f50*/  @P0 IMAD.HI.U32 R2, R6, R2, RZ ;  /* 0x0000000206020227 */ /* 0x001fca00078e00ff */
[----:B-1----:R-:W-:Y:S02]  /*24f60*/  @P0 SHF.R.U32.HI R0, RZ, R3, R2 ;  /* 0x00000003ff000219 */ /* 0x002fe40000011602 */
[----:B------:R-:W-:-:S04]  /*24f70*/  ISETP.NE.U32.AND P0, PT, RZ, UR4, PT ;  /* 0x00000004ff007c0c */ /* 0x000fc8000bf05070 */
[----:B------:R-:W-:-:S04]  /*24f80*/  ISETP.NE.AND.EX P2, PT, RZ, UR5, PT, P0 ;  /* 0x00000005ff007c0c */ /* 0x000fc8000bf45300 */
[----:B------:R-:W-:Y:S01]  /*24f90*/  SEL R3, R19, RZ, !P2 ;  /* 0x000000ff13037207 */ /* 0x000fe20005000000 */
[----:B--2---:R0:W-:Y:S02]  /*24fa0*/  STL [R1+0x24], R5 ;  /* 0x0000240501007387 */ /* 0x0041e40000100800 */
[----:B0-----:R-:W0:Y:S02]  /*24fb0*/  S2R R5, SR_TID.X ;  /* 0x0000000000057919 */ /* 0x001e240000002100 */
[----:B0-----:R-:W-:-:S04]  /*24fc0*/  LOP3.LUT R5, R5, 0x7f, RZ, 0xc0, !PT ;  /* 0x0000007f05057812 */ /* 0x001fc800078ec0ff */
[----:B------:R-:W-:-:S04]  /*24fd0*/  ISETP.NE.AND P1, PT, R5, RZ, PT ;  /* 0x000000ff0500720c */ /* 0x000fc80003f25270 */
[----:B------:R-:W-:-:S09]  /*24fe0*/  PLOP3.LUT P3, PT, P1, PT, PT, 0x8, 0x0 ;  /* 0x000000000000781c */ /* 0x000fd20000f6e170 */
[----:B------:R-:W-:-:S05]  /*24ff0*/  VOTEU.ALL UP1, P1 ;  /* 0x00000000003f7886 */ /* 0x000fca0000820000 */
[----:B------:R-:W-:-:S04]  /*25000*/  @!UP1 UIADD3 UR8, UP0, UR40, 0x270, URZ ;  /* 0x0000027028089890 */ /* 0x000fc8000ff1e03f */
[----:B------:R-:W-:-:S03]  /*25010*/  @!UP1 UIADD3.X UR9, URZ, UR41, URZ, UP0, !UPT ;  /* 0x000000293f099290 */ /* 0x000fc600087fe43f */
[----:B------:R-:W-:-:S09]  /*25020*/  VOTEU.ALL UP0, P1 ;  /* 0x00000000003f7886 */ /* 0x000fd20000800000 */
.L_x_3436:
        /* <DEDUP_REMOVED lines=14> */
.L_x_3437:
        /* <DEDUP_REMOVED lines=13> */
.L_x_3438:
        /* <DEDUP_REMOVED lines=20> */
[----:B0-----:R-:W0:Y:S02]  /*25320*/  S2R R5, SR_TID.X ;  /* 0x0000000000057919 */ /* 0x001e240000002100 */
[----:B0-----:R-:W-:-:S04]  /*25330*/  SHF.R.U32.HI R5, RZ, 0x5, R5 ;  /* 0x00000005ff057819 */ /* 0x001fc80000011605 */
[----:B------:R-:W-:-:S05]  /*25340*/  LOP3.LUT R5, R5, 0x3, RZ, 0xc0, !PT ;  /* 0x0000000305057812 */ /* 0x000fca00078ec0ff */
[----:B------:R0:W1:Y:S02]  /*25350*/  SHFL.IDX PT, R14, R5, RZ, 0x1f ;  /* 0x00001fff050e7589 */ /* 0x00006400000e0000 */
.L_x_3605:
[----:B-1----:R-:W-:Y:S02]  /*25360*/  ISETP.NE.AND P0, PT, R14, RZ, PT ;  /* 0x000000ff0e00720c */ /* 0x002fe40003f05270 */
[----:B------:R-:W-:-:S11]  /*25370*/  PLOP3.LUT P6, PT, PT, PT, PT, 0x8, 0x0 ;  /* 0x000000000000781c */ /* 0x000fd60003fce170 */
[----:B------:R-:W-:Y:S05]  /*25380*/  @P0 BRA `(.L_x_3440) ;  /* 0x0000000800540947 */ /* 0x000fea0003800000 */
[----:B------:R-:W-:-:S03]  /*25390*/  UMOV UR4, 0xffffffff ;  /* 0xffffffff00047882 */ /* 0x000fc60000000000 */
[----:B------:R-:W-:Y:S05]  /*253a0*/  BRA.DIV UR4, `(.L_x_3441) ;  /* 0x0000006604f07947 */ /* 0x000fea000b800000 */
[----:B------:R-:W-:-:S13]  /*253b0*/  ELECT P6, URZ, PT ;  /* 0x00000000003f782f */ /* 0x000fda00038c0000 */
.L_x_3608:
[----:B------:R-:W-:Y:S05]  /*253c0*/  @!P6 BRA `(.L_x_3442) ;  /* 0x0000000400a8e947 */ /* 0x000fea0003800000 */
[----:B0-----:R-:W2:Y:S01]  /*253d0*/  LDL R5, [R1+0x38] ;  /* 0x0000380001057983 */ /* 0x001ea20000100800 */
[----:B------:R-:W-:-:S04]  /*253e0*/  ISETP.NE.U32.AND P0, PT, R6, RZ, PT ;  /* 0x000000ff0600720c */ /* 0x000fc80003f05070 */
[----:B------:R-:W-:Y:S01]  /*253f0*/  ISETP.NE.AND.EX P0, PT, R7, RZ, PT, P0 ;  /* 0x000000ff0700720c */ /* 0x000fe20003f05300 */
[----:B--2---:R-:W-:-:S12]  /*25400*/  VIADD R5, R5, 0xffffffff ;  /* 0xffffffff05057836 */ /* 0x004fd80000000000 */
[----:B------:R-:W-:Y:S05]  /*25410*/  @!P0 BRA `(.L_x_3443) ;  /* 0x00000000004c8947 */ /* 0x000fea0003800000 */
[----:B------:R-:W2:Y:S01]  /*25420*/  LDL R11, [R1+0x28] ;  /* 0x00002800010b7983 */ /* 0x000ea20000100800 */
        /* <DEDUP_REMOVED lines=10> */
[----:B------:R-:W-:-:S04]  /*254d0*/  IMAD.MOV.U32 R8, RZ, RZ, R2 ;  /* 0x000000ffff087224 */ /* 0x000fc800078e0002 */
[----:B------:R-:W-:-:S03]  /*254e0*/  IMAD.WIDE.U32 R8, R19, UR4, R8 ;  /* 0x0000000413087c25 */ /* 0x000fc6000f8e0008 */
[----:B------:R-:W-:Y:S01]  /*254f0*/  LEA R6, P0, R8, R6, 0x2 ;  /* 0x0000000608067211 */ /* 0x000fe200078010ff */
[----:B--2---:R-:W-:-:S04]  /*25500*/  IMAD R10, R11, UR4, RZ ;  /* 0x000000040b0a7c24 */ /* 0x004fc8000f8e02ff */
[----:B------:R-:W-:-:S04]  /*25510*/  IMAD R2, R19, UR5, R10 ;  /* 0x0000000513027c24 */ /* 0x000fc8000f8e020a */
[----:B------:R-:W-:-:S05]  /*25520*/  IMAD.IADD R2, R9, 0x1, R2 ;  /* 0x0000000109027824 */ /* 0x000fca00078e0202 */
[----:B------:R-:W-:-:S05]  /*25530*/  LEA.HI.X R7, R8, R7, R2, 0x2, P0 ;  /* 0x0000000708077211 */ /* 0x000fca00000f1402 */
[----:B------:R0:W5:Y:S02]  /*25540*/  LDG.E R2, desc[UR54][R6.64] ;  /* 0x0000003606027981 */ /* 0x000164000c1e1900 */
.L_x_3443:
[----:B------:R-:W2:Y:S01]  /*25550*/  LDL R8, [R1+0x1c] ;  /* 0x00001c0001087983 */ /* 0x000ea20000100800 */
[----:B0-----:R-:W-:Y:S01]  /*25560*/  MOV R6, 0x400 ;  /* 0x0000040000067802 */ /* 0x001fe20000000f00 */
[----:B------:R-:W0:Y:S01]  /*25570*/  S2R R9, SR_CgaCtaId ;  /* 0x0000000000097919 */ /* 0x000e220000008800 */
[----:B------:R-:W1:Y:S02]  /*25580*/  S2R R7, SR_TID.X ;  /* 0x0000000000077919 */ /* 0x000e640000002100 */
[----:B0-----:R-:W-:-:S04]  /*25590*/  LEA R6, R9, R6, 0x18 ;  /* 0x0000000609067211 */ /* 0x001fc800078ec0ff */
[----:B------:R-:W-:Y:S02]  /*255a0*/  LEA R6, R18, R6, 0x3 ;  /* 0x0000000612067211 */ /* 0x000fe400078e18ff */
[----:B-1----:R-:W-:-:S04]  /*255b0*/  LOP3.LUT R7, R7, 0x7f, RZ, 0xc0, !PT ;  /* 0x0000007f07077812 */ /* 0x002fc800078ec0ff */
[----:B------:R-:W-:Y:S02]  /*255c0*/  ISETP.NE.AND P0, PT, R7, RZ, PT ;  /* 0x000000ff0700720c */ /* 0x000fe40003f05270 */
[----:B--2---:R-:W-:-:S04]  /*255d0*/  SHF.L.U32 R8, R8, 0x1f, RZ ;  /* 0x0000001f08087819 */ /* 0x004fc800000006ff */
[----:B------:R-:W0:Y:S02]  /*255e0*/  SYNCS.PHASECHK.TRANS64.TRYWAIT P2, [R6+URZ+0x33480], R8 ;  /* 0x03348008060075a7 */ /* 0x000e24000804017f */
[----:B0-----:R-:W-:Y:S05]  /*255f0*/  @!P2 BRA `(.L_x_3444) ;  /* 0x00000064007ca947 */ /* 0x001fea0003800000 */
.L_x_3609:
        /* <DEDUP_REMOVED lines=8> */
.L_x_3445:
[----:B------:R-:W2:Y:S01]  /*25680*/  LDL R9, [R1+0x2c] ;  /* 0x00002c0001097983 */ /* 0x000ea20000100800 */
[----:B------:R-:W-:Y:S01]  /*25690*/  MOV R7, 0x400 ;  /* 0x0000040000077802 */ /* 0x000fe20000000f00 */
[----:B------:R-:W1:Y:S01]  /*256a0*/  S2R R10, SR_CgaCtaId ;  /* 0x00000000000a7919 */ /* 0x000e620000008800 */
[----:B------:R-:W-:Y:S01]  /*256b0*/  R2UR UR9, R6 ;  /* 0x00000000060972ca */ /* 0x000fe200000e0000 */
[----:B------:R-:W-:Y:S01]  /*256c0*/  UIADD3 UR4, UP0, UR40, 0x470, URZ ;  /* 0x0000047028047890 */ /* 0x000fe2000ff1e03f */
[----:B------:R-:W-:Y:S02]  /*256d0*/  R2UR UR12, R0 ;  /* 0x00000000000c72ca */ /* 0x000fe400000e0000 */
[----:B-----5:R-:W-:Y:S01]  /*256e0*/  R2UR UR13, R2 ;  /* 0x00000000020d72ca */ /* 0x020fe200000e0000 */
[----:B------:R-:W-:Y:S01]  /*256f0*/  UIADD3.X UR5, URZ, UR41, URZ, UP0, !UPT ;  /* 0x000000293f057290 */ /* 0x000fe200087fe43f */
[----:B-1----:R-:W-:-:S05]  /*25700*/  LEA R7, R10, R7, 0x18 ;  /* 0x000000070a077211 */ /* 0x002fca00078ec0ff */
[----:B------:R-:W-:-:S05]  /*25710*/  IMAD R7, R18, 0x7800, R7 ;  /* 0x0000780012077824 */ /* 0x000fca00078e0207 */
[----:B------:R-:W-:Y:S01]  /*25720*/  R2UR UR15, R7 ;  /* 0x00000000070f72ca */ /* 0x000fe200000e0000 */
[----:B------:R-:W-:Y:S01]  /*25730*/  UIADD3 UR9, UR9, 0x33470, URZ ;  /* 0x0003347009097890 */ /* 0x000fe2000fffe03f */
[----:B------:R-:W-:Y:S01]  /*25740*/  UMOV UR10, URZ ;  /* 0x0000003f000a7c82 */ /* 0x000fe20008000000 */
[----:B------:R-:W-:Y:S01]  /*25750*/  UMOV UR6, 0x0 ;  /* 0x0000000000067882 */ /* 0x000fe20000000000 */
[----:B------:R-:W-:-:S09]  /*25760*/  UMOV UR7, 0x14f00000 ;  /* 0x14f0000000077882 */ /* 0x000fd20000000000 */
[----:B------:R-:W-:Y:S02]  /*25770*/  UIADD3 UR8, UR15, 0xf200, URZ ;  /* 0x0000f2000f087890 */ /* 0x000fe4000fffe03f */
[----:B------:R-:W-:Y:S02]  /*25780*/  UIADD3 UR14, UR15, 0x11a00, URZ ;  /* 0x00011a000f0e7890 */ /* 0x000fe4000fffe03f */
[----:B------:R-:W-:Y:S01]  /*25790*/  UIADD3 UR15, UR15, 0x14200, URZ ;  /* 0x000142000f0f7890 */ /* 0x000fe2000fffe03f */
        /* <DEDUP_REMOVED lines=13> */
.L_x_3610:
        /* <DEDUP_REMOVED lines=8> */
.L_x_3447:
        /* <DEDUP_REMOVED lines=24> */
.L_x_3442:
[----:B01----:R-:W2:Y:S01]  /*25a70*/  LDL.LU R6, [R1+0x8] ;  /* 0x0000080001067983 */ /* 0x003ea20000300800 */
[----:B------:R-:W-:Y:S01]  /*25a80*/  MOV R7, 0x400 ;  /* 0x0000040000077802 */ /* 0x000fe20000000f00 */
[----:B------:R-:W0:Y:S01]  /*25a90*/  S2R R8, SR_CgaCtaId ;  /* 0x0000000000087919 */ /* 0x000e220000008800 */
[----:B------:R-:W-:Y:S05]  /*25aa0*/  WARPSYNC.ALL ;  /* 0x0000000000007948 */ /* 0x000fea0003800000 */
[----:B------:R-:W-:-:S13]  /*25ab0*/  ELECT P0, URZ, PT ;  /* 0x00000000003f782f */ /* 0x000fda0003800000 */
[----:B------:R-:W-:Y:S01]  /*25ac0*/  @P0 R2UR UR13, R3 ;  /* 0x00000000030d02ca */ /* 0x000fe200000e0000 */
[----:B------:R-:W-:Y:S01]  /*25ad0*/  UIADD3 UR4, UP0, UR40, 0x270, URZ ;  /* 0x0000027028047890 */ /* 0x000fe2000ff1e03f */
[----:B------:R-:W-:-:S03]  /*25ae0*/  @P0 R2UR UR11, R4 ;  /* 0x00000000040b02ca */ /* 0x000fc600000e0000 */
[----:B------:R-:W-:Y:S01]  /*25af0*/  UIADD3.X UR5, URZ, UR41, URZ, UP0, !UPT ;  /* 0x000000293f057290 */ /* 0x000fe200087fe43f */
[----:B0-----:R-:W-:-:S04]  /*25b00*/  LEA R7, R8, R7, 0x18 ;  /* 0x0000000708077211 */ /* 0x001fc800078ec0ff */
[----:B------:R-:W-:Y:S01]  /*25b10*/  R2UR UR24, R7 ;  /* 0x00000000071872ca */ /* 0x000fe200000e0000 */
[----:B------:R-:W-:Y:S01]  /*25b20*/  @P0 IMAD.MOV.U32 R5, RZ, RZ, 0x6000 ;  /* 0x00006000ff050424 */ /* 0x000fe200078e00ff */
[----:B------:R-:W-:Y:S01]  /*25b30*/  BAR.SYNC.DEFER_BLOCKING 0x8, 0x120 ;  /* 0x0204800000007b1d */ /* 0x000fe20000010000 */
[----:B------:R-:W-:-:S10]  /*25b40*/  @P0 R2UR UR21, R3 ;  /* 0x00000000031502ca */ /* 0x000fd400000e0000 */
[----:B------:R-:W-:Y:S02]  /*25b50*/  UIADD3 UR8, UR24, 0x1e200, URZ ;  /* 0x0001e20018087890 */ /* 0x000fe4000fffe03f */
[----:B------:R-:W-:Y:S01]  /*25b60*/  UIADD3 UR9, UR24, 0x33400, URZ ;  /* 0x0003340018097890 */ /* 0x000fe2000fffe03f */
[----:B------:R-:W-:Y:S01]  /*25b70*/  UMOV UR6, 0x0 ;  /* 0x0000000000067882 */ /* 0x000fe20000000000 */
[----:B------:R-:W-:Y:S01]  /*25b80*/  UMOV UR7, 0x12f00000 ;  /* 0x12f0000000077882 */ /* 0x000fe20000000000 */
[----:B------:R-:W-:Y:S01]  /*25b90*/  UMOV UR10, URZ ;  /* 0x0000003f000a7c82 */ /* 0x000fe20008000000 */
[----:B------:R-:W-:Y:S01]  /*25ba0*/  @P0 R2UR UR19, R4 ;  /* 0x00000000041302ca */ /* 0x000fe200000e0000 */
[----:B------:R-:W-:Y:S01]  /*25bb0*/  UIADD3 UR16, UR24, 0x20200, URZ ;  /* 0x0002020018107890 */ /* 0x000fe2000fffe03f */
[----:B------:R1:W-:Y:S01]  /*25bc0*/  @P0 SYNCS.ARRIVE.TRANS64 RZ, [R7+URZ+0x33400], R5 ;  /* 0x0334000507ff09a7 */ /* 0x0003e2000800003f */
[----:B------:R-:W-:Y:S01]  /*25bd0*/  UMOV UR14, 0x0 ;  /* 0x00000000000e7882 */ /* 0x000fe20000000000 */
[----:B------:R-:W-:Y:S01]  /*25be0*/  UMOV UR15, 0x12f00000 ;  /* 0x12f00000000f7882 */ /* 0x000fe20000000000 */
[----:B------:R-:W-:Y:S01]  /*25bf0*/  UMOV UR18, 0x40 ;  /* 0x0000004000127882 */ /* 0x000fe20000000000 */
[----:B------:R-:W-:Y:S01]  /*25c00*/  UMOV UR17, UR9 ;  /* 0x0000000900117c82 */ /* 0x000fe20008000000 */
[----:B------:R-:W-:Y:S01]  /*25c10*/  UMOV UR22, 0x0 ;  /* 0x0000000000167882 */ /* 0x000fe20000000000 */
[----:B------:R-:W-:Y:S01]  /*25c20*/  UMOV UR23, 0x12f00000 ;  /* 0x12f0000000177882 */ /* 0x000fe20000000000 */
[----:B--2---:R-:W-:-:S02]  /*25c30*/  @P0 R2UR UR12, R6 ;  /* 0x00000000060c02ca */ /* 0x004fc400000e0000 */
[----:B------:R-:W-:-:S11]  /*25c40*/  @P0 R2UR UR20, R6 ;  /* 0x00000000061402ca */ /* 0x000fd600000e0000 */
[----:B------:R0:W-:Y:S02]  /*25c50*/  UTMALDG.4D [UR8], [UR4], desc[UR6] ;  /* 0x00000608040075b4 */ /* 0x0001e40008019000 */
[----:B------:R1:W-:Y:S01]  /*25c60*/  UTMALDG.4D [UR16], [UR4], desc[UR14] ;  /* 0x00000e10040075b4 */ /* 0x0003e20008019000 */
[----:B0-----:R-:W-:Y:S02]  /*25c70*/  @P0 R2UR UR13, R3 ;  /* 0x00000000030d02ca */ /* 0x001fe400000e0000 */
[----:B------:R-:W-:Y:S02]  /*25c80*/  @P0 R2UR UR12, R6 ;  /* 0x00000000060c02ca */ /* 0x000fe400000e0000 */
[----:B------:R-:W-:Y:S01]  /*25c90*/  @P0 R2UR UR11, R4 ;  /* 0x00000000040b02ca */ /* 0x000fe200000e0000 */
[----:B------:R-:W-:Y:S01]  /*25ca0*/  UIADD3 UR8, UR24, 0x22200, URZ ;  /* 0x0002220018087890 */ /* 0x000fe2000fffe03f */
[----:B------:R-:W-:-:S11]  /*25cb0*/  UMOV UR10, 0x80 ;  /* 0x00000080000a7882 */ /* 0x000fd60000000000 */
[----:B------:R1:W-:Y:S02]  /*25cc0*/  UTMALDG.4D [UR8], [UR4], desc[UR22] ;  /* 0x00001608040075b4 */ /* 0x0003e40008019000 */
[----:B-1----:R-:W-:Y:S01]  /*25cd0*/  NOP ;  /* 0x0000000000007918 */ /* 0x002fe20000000000 */
.L_x_3440:
[----:B------:R-:W2:Y:S01]  /*25ce0*/  LDL.LU R6, [R1+0x44] ;  /* 0x0000440001067983 */ /* 0x000ea20000300800 */
[----:B------:R-:W-:Y:S01]  /*25cf0*/  MOV R4, 0x400 ;  /* 0x0000040000047802 */ /* 0x000fe20000000f00 */
[----:B------:R-:W-:Y:S01]  /*25d00*/  BSSY B0, `(.L_x_3448) ;  /* 0x000000b000007945 */ /* 0x000fe20003800000 */
[----:B0-----:R-:W0:Y:S02]  /*25d10*/  S2R R5, SR_CgaCtaId ;  /* 0x0000000000057919 */ /* 0x001e240000008800 */
[----:B0-----:R-:W-:Y:S01]  /*25d20*/  LEA R4, R5, R4, 0x18 ;  /* 0x0000000405047211 */ /* 0x001fe200078ec0ff */
[----:B--2---:R-:W-:-:S05]  /*25d30*/  VIADD R6, R6, 0x1 ;  /* 0x0000000106067836 */ /* 0x004fca0000000000 */
[----:B------:R-:W-:Y:S01]  /*25d40*/  LEA.HI R3, R6, R6, RZ, 0x1 ;  /* 0x0000000606037211 */ /* 0x000fe200078f08ff */
[----:B------:R0:W-:Y:S03]  /*25d50*/  STL [R1+0x44], R6 ;  /* 0x0000440601007387 */ /* 0x0001e60000100800 */
[----:B------:R-:W-:-:S05]  /*25d60*/  LOP3.LUT R3, R3, 0xfffffffe, RZ, 0xc0, !PT ;  /* 0xfffffffe03037812 */ /* 0x000fca00078ec0ff */
[----:B------:R-:W-:-:S05]  /*25d70*/  IMAD.IADD R3, R6, 0x1, -R3 ;  /* 0x0000000106037824 */ /* 0x000fca00078e0a03 */
[----:B------:R-:W-:-:S04]  /*25d80*/  SHF.L.U32 R3, R3, 0x1f, RZ ;  /* 0x0000001f03037819 */ /* 0x000fc800000006ff */
[----:B------:R-:W1:Y:S02]  /*25d90*/  SYNCS.PHASECHK.TRANS64.TRYWAIT P0, [R4+URZ+0x33420], R3 ;  /* 0x03342003040075a7 */ /* 0x000e64000800017f */
[----:B01----:R-:W-:Y:S05]  /*25da0*/  @!P0 BRA `(.L_x_3449) ;  /* 0x0000005c00b88947 */ /* 0x003fea0003800000 */
.L_x_3611:
[----:B------:R-:W-:Y:S05]  /*25db0*/  BSYNC B0 ;  /* 0x0000000000007941 */ /* 0x000fea0003800000 */
.L_x_3448:
[----:B0-----:R-:W2:Y:S02]  /*25dc0*/  LDL.LU R4, [R1+0x34] ;  /* 0x0000340001047983 */ /* 0x001ea40000300800 */
[----:B--2---:R-:W-:-:S13]  /*25dd0*/  ISETP.GE.AND P0, PT, R4, 0xa1, PT ;  /* 0x000000a10400780c */ /* 0x004fda0003f06270 */
[----:B------:R-:W-:Y:S05]  /*25de0*/  @!P0 BRA `(.L_x_3450) ;  /* 0x0000001800a08947 */ /* 0x000fea0003800000 */
[----:B------:R-:W2:Y:S01]  /*25df0*/  LDL.LU R4, [R1+0x38] ;  /* 0x0000380001047983 */ /* 0x000ea20000300800 */
[----:B------:R-:W-:-:S03]  /*25e00*/  IMAD.MOV.U32 R6, RZ, RZ, R18 ;  /* 0x000000ffff067224 */ /* 0x000fc600078e0012 */
[----:B------:R0:W5:Y:S02]  /*25e10*/  LDL.LU R7, [R1+0x1c] ;  /* 0x00001c0001077983 */ /* 0x0001640000300800 */
[----:B0-2---:R-:W-:-:S07]  /*25e20*/  IADD3 R12, R4, -0x2, RZ ;  /* 0xfffffffe040c7810 */ /* 0x005fce0007ffe0ff */
.L_x_3474:
[----:B------:R-:W-:Y:S01]  /*25e30*/  VIADD R18, R6, 0x1 ;  /* 0x0000000106127836 */ /* 0x000fe20000000000 */
[----:B------:R-:W-:Y:S05]  /*25e40*/  YIELD ;  /* 0x0000000000007946 */ /* 0x000fea0003800000 */
[----:B------:R-:W-:Y:S01]  /*25e50*/  ISETP.NE.AND P0, PT, R18, 0x2, PT ;  /* 0x000000021200780c */ /* 0x000fe20003f05270 */
[----:B------:R-:W-:Y:S03]  /*25e60*/  BSSY B0, `(.L_x_3451) ;  /* 0x00000ad000007945 */ /* 0x000fe60003800000 */
[----:B0-----:R-:W-:-:S02]  /*25e70*/  SEL R3, RZ, 0x1, P0 ;  /* 0x00000001ff037807 */ /* 0x001fc40000000000 */
[----:B------:R-:W-:Y:S02]  /*25e80*/  SEL R18, R18, RZ, P0 ;  /* 0x000000ff12127207 */ /* 0x000fe40000000000 */
[----:B-----5:R-:W-:-:S05]  /*25e90*/  LOP3.LUT R9, R7, R3, RZ, 0x3c, !PT ;  /* 0x0000000307097212 */ /* 0x020fca00078e3cff */
[----:B------:R0:W-:Y:S01]  /*25ea0*/  STL [R1+0x1c], R9 ;  /* 0x00001c0901007387 */ /* 0x0001e20000100800 */
[----:B--2---:R-:W-:Y:S05]  /*25eb0*/  @!P6 BRA `(.L_x_3452) ;  /* 0x00000008009ce947 */ /* 0x004fea0003800000 */
[----:B------:R-:W-:Y:S01]  /*25ec0*/  ULDC.64 UR4, c[0x0][0x3f8] ;  /* 0x0000fe0000047ab9 */ /* 0x000fe20000000a00 */
[----:B------:R-:W-:Y:S01]  /*25ed0*/  IMAD.MOV.U32 R8, RZ, RZ, R12 ;  /* 0x000000ffff087224 */ /* 0x000fe200078e000c */
[----:B------:R-:W-:-:S04]  /*25ee0*/  ISETP.NE.U32.AND P0, PT, RZ, UR4, PT ;  /* 0x00000004ff007c0c */ /* 0x000fc8000bf05070 */
[----:B------:R-:W-:-:S13]  /*25ef0*/  ISETP.NE.AND.EX P0, PT, RZ, UR5, PT, P0 ;  /* 0x00000005ff007c0c */ /* 0x000fda000bf05300 */
[----:B------:R-:W-:Y:S05]  /*25f00*/  @!P0 BRA `(.L_x_3453) ;  /* 0x00000000004c8947 */ /* 0x000fea0003800000 */
[----:B------:R-:W2:Y:S01]  /*25f10*/  LDL R11, [R1+0x28] ;  /* 0x00002800010b7983 */ /* 0x000ea20000100800 */
[----:B------:R-:W1:Y:S01]  /*25f20*/  LDC R5, c[0x0][0x41c] ;  /* 0x00010700ff057b82 */ /* 0x000e620000000800 */
[----:B------:R-:W-:Y:S02]  /*25f30*/  ULDC.64 UR6, c[0x0][0x408] ;  /* 0x0001020000067ab9 */ /* 0x000fe40000000a00 */
[----:B------:R-:W3:Y:S01]  /*25f40*/  LDL R10, [R1+0x24] ;  /* 0x00002400010a7983 */ /* 0x000ee20000100800 */
        /* <DEDUP_REMOVED lines=8> */
[----:B--2---:R-:W-:-:S04]  /*25fd0*/  IMAD R4, R11, UR6, RZ ;  /* 0x000000060b047c24 */ /* 0x004fc8000f8e02ff */
[C---:B---3--:R-:W-:Y:S02]  /*25fe0*/  IMAD R4, R10.reuse, UR7, R4 ;  /* 0x000000070a047c24 */ /* 0x048fe4000f8e0204 */
[----:B------:R-:W-:-:S05]  /*25ff0*/  IMAD.WIDE.U32 R2, R10, UR6, R2 ;  /* 0x000000060a027c25 */ /* 0x000fca000f8e0002 */
[----:B------:R-:W-:Y:S02]  /*26000*/  IADD3 R3, R4, R3, RZ ;  /* 0x0000000304037210 */ /* 0x000fe40007ffe0ff */
[----:B------:R-:W-:-:S04]  /*26010*/  LEA R4, P0, R2, UR4, 0x2 ;  /* 0x0000000402047c11 */ /* 0x000fc8000f8010ff */
[----:B------:R-:W-:-:S05]  /*26020*/  LEA.HI.X R5, R2, UR5, R3, 0x2, P0 ;  /* 0x0000000502057c11 */ /* 0x000fca00080f1403 */
[----:B------:R1:W5:Y:S04]  /*26030*/  LDG.E R2, desc[UR54][R4.64] ;  /* 0x0000003604027981 */ /* 0x000368000c1e1900 */
.L_x_3453:
[----:B-1----:R-:W1:Y:S01]  /*26040*/  S2R R5, SR_CgaCtaId ;  /* 0x0000000000057919 */ /* 0x002e620000008800 */
[----:B------:R-:W-:Y:S01]  /*26050*/  MOV R4, 0x400 ;  /* 0x0000040000047802 */ /* 0x000fe20000000f00 */
[----:B------:R-:W-:Y:S01]  /*26060*/  BSSY B1, `(.L_x_3454) ;  /* 0x0000009000017945 */ /* 0x000fe20003800000 */
[----:B------:R-:W2:Y:S02]  /*26070*/  S2R R3, SR_TID.X ;  /* 0x0000000000037919 */ /* 0x000ea40000002100 */
[----:B-1----:R-:W-:Y:S02]  /*26080*/  LEA R4, R5, R4, 0x18 ;  /* 0x0000000405047211 */ /* 0x002fe400078ec0ff */
[----:B--2---:R-:W-:-:S03]  /*26090*/  LOP3.LUT R3, R3, 0x7f, RZ, 0xc0, !PT ;  /* 0x0000007f03037812 */ /* 0x004fc600078ec0ff */
[----:B------:R-:W-:Y:S01]  /*260a0*/  IMAD R5, R18, 0x8, R4 ;  /* 0x0000000812057824 */ /* 0x000fe200078e0204 */
[----:B------:R-:W-:Y:S02]  /*260b0*/  SHF.L.U32 R4, R9, 0x1f, RZ ;  /* 0x0000001f09047819 */ /* 0x000fe400000006ff */
[----:B------:R-:W-:Y:S02]  /*260c0*/  ISETP.NE.AND P2, PT, R3, RZ, PT ;  /* 0x000000ff0300720c */ /* 0x000fe40003f45270 */
[----:B------:R-:W1:Y:S02]  /*260d0*/  SYNCS.PHASECHK.TRANS64.TRYWAIT P0, [R5+URZ+0x33480], R4 ;  /* 0x03348004050075a7 */ /* 0x000e64000800017f */
[----:B-1----:R-:W-:Y:S09]  /*260e0*/  @!P0 BRA `(.L_x_3455) ;  /* 0x0000005c00088947 */ /* 0x002ff20003800000 */
.L_x_3612:
[----:B------:R-:W-:Y:S05]  /*260f0*/  BSYNC B1 ;  /* 0x0000000000017941 */ /* 0x000fea0003800000 */
.L_x_3454:
[----:B------:R-:W-:Y:S04]  /*26100*/  BSSY B1, `(.L_x_3456) ;  /* 0x0000009000017945 */ /* 0x000fe80003800000 */
[----:B------:R-:W-:Y:S05]  /*26110*/  @P2 BRA `(.L_x_3457) ;  /* 0x00000000001c2947 */ /* 0x000fea0003800000 */
[----:B------:R-:W0:Y:S02]  /*26120*/  S2R R3, SR_TID.X ;  /* 0x0000000000037919 */ /* 0x000e240000002100 */
[----:B0-----:R-:W-:Y:S01]  /*26130*/  LOP3.LUT R9, R3, 0x1f, RZ, 0xc0, !PT ;  /* 0x0000001f03097812 */ /* 0x001fe200078ec0ff */
[----:B------:R-:W-:-:S03]  /*26140*/  IMAD.MOV.U32 R3, RZ, RZ, 0x7800 ;  /* 0x00007800ff037424 */ /* 0x000fc600078e00ff */
[----:B------:R-:W-:Y:S01]  /*26150*/  ISETP.NE.AND P0, PT, R9, RZ, PT ;  /* 0x000000ff0900720c */ /* 0x000fe20003f05270 */
[----:B------:R2:W-:-:S12]  /*26160*/  SYNCS.ARRIVE.TRANS64 RZ, [R5+URZ+0x33470], R3 ;  /* 0x0334700305ff79a7 */ /* 0x0005d8000800003f */
[----:B--2---:R-:W-:Y:S05]  /*26170*/  @!P0 BRA `(.L_x_3457) ;  /* 0x0000000000048947 */ /* 0x004fea0003800000 */
[----:B------:R-:W-:Y:S01]  /*26180*/  BPT.TRAP 0x1 ;  /* 0x000000040000795c */ /* 0x000fe20000300000 */
.L_x_3457:
[----:B------:R-:W-:Y:S05]  /*26190*/  BSYNC B1 ;  /* 0x0000000000017941 */ /* 0x000fea0003800000 */
.L_x_3456:
[----:B0-----:R-:W2:Y:S01]  /*261a0*/  LDL R9, [R1+0x2c] ;  /* 0x00002c0001097983 */ /* 0x001ea20000100800 */
        /* <DEDUP_REMOVED lines=10> */
[----:B------:R-:W-:-:S04]  /*26250*/  IMAD R3, R18, 0x7800, R3 ;  /* 0x0000780012037824 */ /* 0x000fc800078e0203 */
[----:B------:R-:W-:Y:S02]  /*26260*/  VIADD R10, R3, 0xf200 ;  /* 0x0000f200030a7836 */ /* 0x000fe40000000000 */
[----:B--2---:R-:W-:Y:S02]  /*26270*/  IMAD R9, R8, 0xa0, R9 ;  /* 0x000000a008097824 */ /* 0x004fe400078e0209 */
[----:B------:R-:W-:-:S07]  /*26280*/  VIADD R8, R5, 0x33470 ;  /* 0x0003347005087836 */ /* 0x000fce0000000000 */
.L_x_3458:
        /* <DEDUP_REMOVED lines=16> */
.L_x_3459:
        /* <DEDUP_REMOVED lines=16> */
.L_x_3460:
        /* <DEDUP_REMOVED lines=13> */
.L_x_3613:
[----:B------:R-:W-:Y:S05]  /*26560*/  BSYNC B1 ;  /* 0x0000000000017941 */ /* 0x000fea0003800000 */
.L_x_3461:
[----:B------:R-:W-:Y:S01]  /*26570*/  BSSY B1, `(.L_x_3463) ;  /* 0x000000b000017945 */ /* 0x000fe20003800000 */
[----:B------:R-:W-:Y:S02]  /*26580*/  IMAD.MOV.U32 R10, RZ, RZ, 0x0 ;  /* 0x00000000ff0a7424 */ /* 0x000fe400078e00ff */
[----:B------:R-:W-:Y:S01]  /*26590*/  IMAD.MOV.U32 R11, RZ, RZ, 0x14f00000 ;  /* 0x14f00000ff0b7424 */ /* 0x000fe200078e00ff */
[----:B------:R-:W-:Y:S06]  /*265a0*/  @P2 BRA `(.L_x_3464) ;  /* 0x00000000001c2947 */ /* 0x000fec0003800000 */
[----:B------:R-:W2:Y:S01]  /*265b0*/  S2R R8, SR_TID.X ;  /* 0x0000000000087919 */ /* 0x000ea20000002100 */
[----:B01----:R-:W-:-:S04]  /*265c0*/  MOV R4, 0x7800 ;  /* 0x0000780000047802 */ /* 0x003fc80000000f00 */
[----:B------:R3:W-:Y:S01]  /*265d0*/  SYNCS.ARRIVE.TRANS64 RZ, [R5+URZ+0x33430], R4 ;  /* 0x0334300405ff79a7 */ /* 0x0007e2000800003f */
[----:B--2---:R-:W-:-:S04]  /*265e0*/  LOP3.LUT R8, R8, 0x1f, RZ, 0xc0, !PT ;  /* 0x0000001f08087812 */ /* 0x004fc800078ec0ff */
[----:B------:R-:W-:-:S13]  /*265f0*/  ISETP.NE.AND P0, PT, R8, RZ, PT ;  /* 0x000000ff0800720c */ /* 0x000fda0003f05270 */
[----:B---3--:R-:W-:Y:S05]  /*26600*/  @!P0 BRA `(.L_x_3464) ;  /* 0x0000000000048947 */ /* 0x008fea0003800000 */
[----:B------:R-:W-:Y:S01]  /*26610*/  BPT.TRAP 0x1 ;  /* 0x000000040000795c */ /* 0x000fe20000300000 */
.L_x_3464:
[----:B------:R-:W-:Y:S05]  /*26620*/  BSYNC B1 ;  /* 0x0000000000017941 */ /* 0x000fea0003800000 */
.L_x_3463:
        /* <DEDUP_REMOVED lines=8> */
.L_x_3465:
        /* <DEDUP_REMOVED lines=15> */
.L_x_3466:
        /* <DEDUP_REMOVED lines=15> */
.L_x_3467:
        /* <DEDUP_REMOVED lines=10> */
.L_x_3452:
[----:B------:R-:W-:Y:S05]  /*26930*/  BSYNC B0 ;  /* 0x0000000000007941 */ /* 0x000fea0003800000 */
.L_x_3451:
[----:B------:R-:W-:-:S06]  /*26940*/  UISETP.NE.AND UP0, UPT, UR37, 0x3, UPT ;  /* 0x000000032500788c */ /* 0x000fcc000bf05270 */
[----:B------:R-:W-:-:S13]  /*26950*/  PLOP3.LUT P0, PT, PT, PT, UP0, 0x80, 0x0 ;  /* 0x000000000000781c */ /* 0x000fda0003f0f008 */
[----:B------:R-:W-:Y:S05]  /*26960*/  @!P0 BRA `(.L_x_3468) ;  /* 0x0000000000048947 */ /* 0x000fea0003800000 */
[----:B------:R-:W-:Y:S01]  /*26970*/  BPT.TRAP 0x1 ;  /* 0x000000040000795c */ /* 0x000fe20000300000 */
.L_x_3468:
[----:B------:R-:W1:Y:S01]  /*26980*/  S2R R5, SR_CgaCtaId ;  /* 0x0000000000057919 */ /* 0x000e620000008800 */
[----:B------:R-:W-:Y:S01]  /*26990*/  IMAD.U32 R3, RZ, RZ, UR39 ;  /* 0x00000027ff037e24 */ /* 0x000fe2000f8e00ff */
[----:B------:R-:W-:Y:S01]  /*269a0*/  MOV R4, 0x400 ;  /* 0x0000040000047802 */ /* 0x000fe20000000f00 */
[----:B------:R-:W-:Y:S03]  /*269b0*/  BSSY B0, `(.L_x_3469) ;  /* 0x0000008000007945 */ /* 0x000fe60003800000 */
[----:B------:R-:W-:Y:S02]  /*269c0*/  ISETP.NE.AND P0, PT, R3, 0x3, PT ;  /* 0x000000030300780c */ /* 0x000fe40003f05270 */
[----:B------:R-:W-:-:S04]  /*269d0*/  LOP3.LUT R3, R7, 0x1, RZ, 0x3c, !PT ;  /* 0x0000000107037812 */ /* 0x000fc800078e3cff */
[----:B------:R-:W-:Y:S02]  /*269e0*/  SHF.L.U32 R3, R3, 0x1f, RZ ;  /* 0x0000001f03037819 */ /* 0x000fe400000006ff */
[----:B-1----:R-:W-:-:S04]  /*269f0*/  LEA R4, R5, R4, 0x18 ;  /* 0x0000000405047211 */ /* 0x002fc800078ec0ff */
[----:B------:R-:W-:-:S04]  /*26a00*/  LEA R13, R6, R4, 0x3 ;  /* 0x00000004060d7211 */ /* 0x000fc800078e18ff */
[----:B------:R-:W1:Y:S02]  /*26a10*/  SYNCS.PHASECHK.TRANS64.TRYWAIT P2, [R13+URZ+0x33470], R3 ;  /* 0x033470030d0075a7 */ /* 0x000e64000804017f */
[----:B-1----:R-:W-:Y:S05]  /*26a20*/  @!P2 BRA `(.L_x_3470) ;  /* 0x0000005000e0a947 */ /* 0x002fea0003800000 */
.L_x_3614:
[----:B------:R-:W-:Y:S05]  /*26a30*/  BSYNC B0 ;  /* 0x0000000000007941 */ /* 0x000fea0003800000 */
.L_x_3469:
[----:B------:R-:W-:Y:S05]  /*26a40*/  @!P0 BRA `(.L_x_3471) ;  /* 0x0000000000048947 */ /* 0x000fea0003800000 */
[----:B------:R-:W-:Y:S01]  /*26a50*/  BPT.TRAP 0x1 ;  /* 0x000000040000795c */ /* 0x000fe20000300000 */
.L_x_3471:
[----:B------:R-:W-:Y:S01]  /*26a60*/  SHF.L.U32 R4, R7, 0x1f, RZ ;  /* 0x0000001f07047819 */ /* 0x000fe200000006ff */
[----:B-1----:R-:W-:-:S03]  /*26a70*/  IMAD R3, R6, 0x7800, RZ ;  /* 0x0000780006037824 */ /* 0x002fc600078e02ff */
[----:B------:R-:W1:Y:S02]  /*26a80*/  SYNCS.PHASECHK.TRANS64.TRYWAIT P2, [R13+URZ+0x33460], R4 ;  /* 0x033460040d0075a7 */ /* 0x000e64000804017f */
[----:B-1----:R-:W-:Y:S05]  /*26a90*/  @!P2 BRA `(.L_x_3472) ;  /* 0x0000005000d8a947 */ /* 0x002fea0003800000 */
.L_x_3615:
[----:B------:R-:W2:Y:S04]  /*26aa0*/  LDL R14, [R1+0x18] ;  /* 0x00001800010e7983 */ /* 0x000ea80000100800 */
[----:B------:R-:W3:Y:S01]  /*26ab0*/  LDL R15, [R1+0x30] ;  /* 0x00003000010f7983 */ /* 0x000ee20000100800 */
[C---:B-1----:R-:W-:Y:S01]  /*26ac0*/  LOP3.LUT R4, R3.reuse, R17, RZ, 0xfc, !PT ;  /* 0x0000001103047212 */ /* 0x042fe200078efcff */
[----:B------:R-:W-:Y:S05]  /*26ad0*/  WARPSYNC.ALL ;  /* 0x0000000000007948 */ /* 0x000fea0003800000 */
[----:B------:R-:W-:-:S02]  /*26ae0*/  VIADD R19, R3, 0x2800 ;  /* 0x0000280003137836 */ /* 0x000fc40000000000 */
[C---:B------:R-:W-:Y:S02]  /*26af0*/  VIADD R20, R3.reuse, 0x1800 ;  /* 0x0000180003147836 */ /* 0x040fe40000000000 */
[----:B------:R-:W-:Y:S02]  /*26b00*/  VIADD R21, R3, 0x5800 ;  /* 0x0000580003157836 */ /* 0x000fe40000000000 */
[----:B--2---:R-:W-:-:S06]  /*26b10*/  IMAD.IADD R4, R14, 0x1, R4 ;  /* 0x000000010e047824 */ /* 0x004fcc00078e0204 */
[----:B------:R-:W1:Y:S02]  /*26b20*/  LDSM.16.MT88.4 R4, [R4+0xf200] ;  /* 0x00f200000404783b */ /* 0x000e640000004200 */
[C-C-:B-1----:R-:W-:Y:S02]  /*26b30*/  PRMT R8, R4.reuse, 0x6420, R5.reuse ;  /* 0x0000642004087816 */ /* 0x142fe40000000005 */
[----:B0-----:R-:W-:Y:S02]  /*26b40*/  PRMT R9, R4, 0x7531, R5 ;  /* 0x0000753104097816 */ /* 0x001fe40000000005 */
[----:B------:R-:W-:Y:S02]  /*26b50*/  LOP3.LUT R4, R3, R16, RZ, 0xfc, !PT ;  /* 0x0000001003047212 */ /* 0x000fe400078efcff */
[C-C-:B------:R-:W-:Y:S02]  /*26b60*/  PRMT R10, R6.reuse, 0x6420, R7.reuse ;  /* 0x00006420060a7816 */ /* 0x140fe40000000007 */
[----:B------:R-:W-:Y:S01]  /*26b70*/  PRMT R11, R6, 0x7531, R7 ;  /* 0x00007531060b7816 */ /* 0x000fe20000000007 */
[----:B---3--:R-:W-:-:S05]  /*26b80*/  IMAD.IADD R4, R15, 0x1, R4 ;  /* 0x000000010f047824 */ /* 0x008fca00078e0204 */
[----:B------:R0:W-:Y:S02]  /*26b90*/  STSM.16.M88.4 [R4], R8 ;  /* 0x0000000804007844 */ /* 0x0001e40000000200 */
[----:B0-----:R-:W-:-:S05]  /*26ba0*/  LOP3.LUT R4, R19, R17, RZ, 0xfc, !PT ;  /* 0x0000001113047212 */ /* 0x001fca00078efcff */
[----:B------:R-:W-:-:S06]  /*26bb0*/  IMAD.IADD R4, R14, 0x1, R4 ;  /* 0x000000010e047824 */ /* 0x000fcc00078e0204 */
[----:B------:R-:W0:Y:S02]  /*26bc0*/  LDSM.16.MT88.4 R4, [R4+0xf200] ;  /* 0x00f200000404783b */ /* 0x000e240000004200 */
[C-C-:B0-----:R-:W-:Y:S02]  /*26bd0*/  PRMT R8, R4.reuse, 0x6420, R5.reuse ;  /* 0x0000642004087816 */ /* 0x141fe40000000005 */
[----:B------:R-:W-:Y:S01]  /*26be0*/  PRMT R9, R4, 0x7531, R5 ;  /* 0x0000753104097816 */ /* 0x000fe20000000005 */
[----:B------:R-:W-:Y:S01]  /*26bf0*/  IMAD.MOV.U32 R5, RZ, RZ, R14 ;  /* 0x000000ffff057224 */ /* 0x000fe200078e000e */
[----:B------:R-:W-:Y:S02]  /*26c00*/  IADD3 R14, R3, 0x800, RZ ;  /* 0x00000800030e7810 */ /* 0x000fe40007ffe0ff */
[----:B------:R-:W-:Y:S02]  /*26c10*/  PRMT R10, R6, 0x6420, R7 ;  /* 0x00006420060a7816 */ /* 0x000fe40000000007 */
[----:B------:R-:W-:-:S02]  /*26c20*/  LOP3.LUT R4, R14, R16, RZ, 0xfc, !PT ;  /* 0x000000100e047212 */ /* 0x000fc400078efcff */
[----:B------:R-:W-:Y:S02]  /*26c30*/  PRMT R11, R6, 0x7531, R7 ;  /* 0x00007531060b7816 */ /* 0x000fe40000000007 */
[----:B------:R-:W-:Y:S01]  /*26c40*/  LOP3.LUT R14, R14, R17, RZ, 0xfc, !PT ;  /* 0x000000110e0e7212 */ /* 0x000fe200078efcff */
[----:B------:R-:W-:-:S05]  /*26c50*/  IMAD.IADD R4, R15, 0x1, R4 ;  /* 0x000000010f047824 */ /* 0x000fca00078e0204 */
[----:B------:R0:W-:Y:S02]  /*26c60*/  STSM.16.M88.4 [R4], R8 ;  /* 0x0000000804007844 */ /* 0x0001e40000000200 */
[----:B0-----:R-:W-:Y:S02]  /*26c70*/  VIADD R4, R3, 0x5000 ;  /* 0x0000500003047836 */ /* 0x001fe40000000000 */
[----:B------:R-:W-:-:S03]  /*26c80*/  IMAD.MOV.U32 R11, RZ, RZ, R5 ;  /* 0x000000ffff0b7224 */ /* 0x000fc600078e0005 */
[----:B------:R-:W-:-:S05]  /*26c90*/  LOP3.LUT R4, R4, R17, RZ, 0xfc, !PT ;  /* 0x0000001104047212 */ /* 0x000fca00078efcff */
[----:B------:R-:W-:-:S06]  /*26ca0*/  IMAD.IADD R4, R11, 0x1, R4 ;  /* 0x000000010b047824 */ /* 0x000fcc00078e0204 */
[----:B------:R-:W0:Y:S02]  /*26cb0*/  LDSM.16.MT88.4 R4, [R4+0xf200] ;  /* 0x00f200000404783b */ /* 0x000e240000004200 */
[C-C-:B0-----:R-:W-:Y:S02]  /*26cc0*/  PRMT R8, R4.reuse, 0x6420, R5.reuse ;  /* 0x0000642004087816 */ /* 0x141fe40000000005 */
[----:B------:R-:W-:Y:S01]  /*26cd0*/  PRMT R9, R4, 0x7531, R5 ;  /* 0x0000753104097816 */ /* 0x000fe20000000005 */
[----:B------:R-:W-:Y:S01]  /*26ce0*/  IMAD.MOV.U32 R5, RZ, RZ, R11 ;  /* 0x000000ffff057224 */ /* 0x000fe200078e000b */
[C-C-:B------:R-:W-:Y:S02]  /*26cf0*/  PRMT R10, R6.reuse, 0x6420, R7.reuse ;  /* 0x00006420060a7816 */ /* 0x140fe40000000007 */
[----:B------:R-:W-:Y:S02]  /*26d00*/  PRMT R11, R6, 0x7531, R7 ;  /* 0x00007531060b7816 */ /* 0x000fe40000000007 */
[----:B------:R-:W-:Y:S01]  /*26d10*/  MOV R7, R15 ;  /* 0x0000000f00077202 */ /* 0x000fe20000000f00 */
[----:B------:R-:W-:-:S05]  /*26d20*/  VIADD R15, R3, 0x1000 ;  /* 0x00001000030f7836 */ /* 0x000fca0000000000 */
[C---:B------:R-:W-:Y:S02]  /*26d30*/  LOP3.LUT R4, R15.reuse, R16, RZ, 0xfc, !PT ;  /* 0x000000100f047212 */ /* 0x040fe400078efcff */
[----:B------:R-:W-:-:S03]  /*26d40*/  LOP3.LUT R15, R15, R17, RZ, 0xfc, !PT ;  /* 0x000000110f0f7212 */ /* 0x000fc600078efcff */
[----:B------:R-:W-:-:S05]  /*26d50*/  IMAD.IADD R4, R7, 0x1, R4 ;  /* 0x0000000107047824 */ /* 0x000fca00078e0204 */
[----:B------:R0:W-:Y:S02]  /*26d60*/  STSM.16.M88.4 [R4], R8 ;  /* 0x0000000804007844 */ /* 0x0001e40000000200 */
[----:B0-----:R-:W-:Y:S02]  /*26d70*/  IMAD.IADD R4, R5, 0x1, R14 ;  /* 0x0000000105047824 */ /* 0x001fe400078e020e */
[----:B------:R-:W-:Y:S02]  /*26d80*/  IMAD.MOV.U32 R11, RZ, RZ, R7 ;  /* 0x000000ffff0b7224 */ /* 0x000fe400078e0007 */
[----:B------:R-:W-:Y:S02]  /*26d90*/  IMAD.MOV.U32 R14, RZ, RZ, R5 ;  /* 0x000000ffff0e7224 */ /* 0x000fe400078e0005 */
[----:B------:R-:W0:Y:S02]  /*26da0*/  LDSM.16.MT88.4 R4, [R4+0xf200] ;  /* 0x00f200000404783b */ /* 0x000e240000004200 */
[----:B0-----:R-:W-:-:S02]  /*26db0*/  PRMT R8, R4, 0x6420, R5 ;  /* 0x0000642004087816 */ /* 0x001fc40000000005 */
[----:B------:R-:W-:Y:S02]  /*26dc0*/  PRMT R9, R4, 0x7531, R5 ;  /* 0x0000753104097816 */ /* 0x000fe40000000005 */
[----:B------:R-:W-:Y:S02]  /*26dd0*/  MOV R5, R11 ;  /* 0x0000000b00057202 */ /* 0x000fe40000000f00 */
[----:B------:R-:W-:Y:S02]  /*26de0*/  LOP3.LUT R4, R20, R16, RZ, 0xfc, !PT ;  /* 0x0000001014047212 */ /* 0x000fe400078efcff */
[C-C-:B------:R-:W-:Y:S02]  /*26df0*/  PRMT R10, R6.reuse, 0x6420, R7.reuse ;  /* 0x00006420060a7816 */ /* 0x140fe40000000007 */
[----:B------:R-:W-:Y:S01]  /*26e00*/  PRMT R11, R6, 0x7531, R7 ;  /* 0x00007531060b7816 */ /* 0x000fe20000000007 */
[----:B------:R-:W-:Y:S01]  /*26e10*/  IMAD.IADD R4, R5, 0x1, R4 ;  /* 0x0000000105047824 */ /* 0x000fe200078e0204 */
[----:B------:R-:W-:-:S04]  /*26e20*/  LOP3.LUT R20, R20, R17, RZ, 0xfc, !PT ;  /* 0x0000001114147212 */ /* 0x000fc800078efcff */
[----:B------:R0:W-:Y:S02]  /*26e30*/  STSM.16.M88.4 [R4], R8 ;  /* 0x0000000804007844 */ /* 0x0001e40000000200 */
[----:B0-----:R-:W-:Y:S02]  /*26e40*/  IMAD.MOV.U32 R11, RZ, RZ, R14 ;  /* 0x000000ffff0b7224 */ /* 0x001fe400078e000e */
[----:B------:R-:W-:Y:S02]  /*26e50*/  VIADD R14, R3, 0x3000 ;  /* 0x00003000030e7836 */ /* 0x000fe40000000000 */
[----:B------:R-:W-:-:S03]  /*26e60*/  IMAD.MOV.U32 R10, RZ, RZ, R5 ;  /* 0x000000ffff0a7224 */ /* 0x000fc600078e0005 */
[----:B------:R-:W-:-:S04]  /*26e70*/  LOP3.LUT R4, R14, R17, RZ, 0xfc, !PT ;  /* 0x000000110e047212 */ /* 0x000fc800078efcff */
[----:B------:R-:W-:-:S06]  /*26e80*/  IADD3 R4, R11, R4, RZ ;  /* 0x000000040b047210 */ /* 0x000fcc0007ffe0ff */
[----:B------:R-:W0:Y:S02]  /*26e90*/  LDSM.16.MT88.4 R4, [R4+0xf200] ;  /* 0x00f200000404783b */ /* 0x000e240000004200 */
[C-C-:B0-----:R-:W-:Y:S02]  /*26ea0*/  PRMT R8, R4.reuse, 0x6420, R5.reuse ;  /* 0x0000642004087816 */ /* 0x141fe40000000005 */
[----:B------:R-:W-:Y:S01]  /*26eb0*/  PRMT R9, R4, 0x7531, R5 ;  /* 0x0000753104097816 */ /* 0x000fe20000000005 */
[----:B------:R-:W-:Y:S01]  /*26ec0*/  IMAD.MOV.U32 R4, RZ, RZ, R10 ;  /* 0x000000ffff047224 */ /* 0x000fe200078e000a */
[C---:B------:R-:W-:Y:S01]  /*26ed0*/  PRMT R10, R6.reuse, 0x6420, R7 ;  /* 0x00006420060a7816 */ /* 0x040fe20000000007 */
[----:B------:R-:W-:Y:S01]  /*26ee0*/  IMAD.MOV.U32 R5, RZ, RZ, R11 ;  /* 0x000000ffff057224 */ /* 0x000fe200078e000b */
[----:B------:R-:W-:Y:S01]  /*26ef0*/  PRMT R11, R6, 0x7531, R7 ;  /* 0x00007531060b7816 */ /* 0x000fe20000000007 */
[----:B------:R-:W-:Y:S02]  /*26f00*/  IMAD.MOV.U32 R7, RZ, RZ, R4 ;  /* 0x000000ffff077224 */ /* 0x000fe400078e0004 */
[----:B------:R-:W-:-:S05]  /*26f10*/  VIADD R4, R3, 0x2000 ;  /* 0x0000200003047836 */ /* 0x000fca0000000000 */
[----:B------:R-:W-:-:S05]  /*26f20*/  LOP3.LUT R4, R4, R16, RZ, 0xfc, !PT ;  /* 0x0000001004047212 */ /* 0x000fca00078efcff */
[----:B------:R-:W-:-:S05]  /*26f30*/  IMAD.IADD R4, R7, 0x1, R4 ;  /* 0x0000000107047824 */ /* 0x000fca00078e0204 */
[----:B------:R0:W-:Y:S02]  /*26f40*/  STSM.16.M88.4 [R4], R8 ;  /* 0x0000000804007844 */ /* 0x0001e40000000200 */
[----:B0-----:R-:W-:Y:S01]  /*26f50*/  LOP3.LUT R4, R21, R17, RZ, 0xfc, !PT ;  /* 0x0000001115047212 */ /* 0x001fe200078efcff */
[----:B------:R-:W-:Y:S01]  /*26f60*/  IMAD.MOV.U32 R11, RZ, RZ, R5 ;  /* 0x000000ffff0b7224 */ /* 0x000fe200078e0005 */
[----:B------:R-:W-:-:S03]  /*26f70*/  MOV R10, R7 ;  /* 0x00000007000a7202 */ /* 0x000fc60000000f00 */
[----:B------:R-:W-:-:S06]  /*26f80*/  IMAD.IADD R4, R11, 0x1, R4 ;  /* 0x000000010b047824 */ /* 0x000fcc00078e0204 */
[----:B------:R-:W0:Y:S02]  /*26f90*/  LDSM.16.MT88.4 R4, [R4+0xf200] ;  /* 0x00f200000404783b */ /* 0x000e240000004200 */
[C-C-:B0-----:R-:W-:Y:S02]  /*26fa0*/  PRMT R8, R4.reuse, 0x6420, R5.reuse ;  /* 0x0000642004087816 */ /* 0x141fe40000000005 */
[----:B------:R-:W-:Y:S01]  /*26fb0*/  PRMT R9, R4, 0x7531, R5 ;  /* 0x0000753104097816 */ /* 0x000fe20000000005 */
[----:B------:R-:W-:Y:S01]  /*26fc0*/  IMAD.MOV.U32 R5, RZ, RZ, R10 ;  /* 0x000000ffff057224 */ /* 0x000fe200078e000a */
[----:B------:R-:W-:Y:S01]  /*26fd0*/  LOP3.LUT R4, R19, R16, RZ, 0xfc, !PT ;  /* 0x0000001013047212 */ /* 0x000fe200078efcff */
[----:B------:R-:W-:Y:S01]  /*26fe0*/  IMAD.MOV.U32 R19, RZ, RZ, R11 ;  /* 0x000000ffff137224 */ /* 0x000fe200078e000b */
[C-C-:B------:R-:W-:Y:S02]  /*26ff0*/  PRMT R10, R6.reuse, 0x6420, R7.reuse ;  /* 0x00006420060a7816 */ /* 0x140fe40000000007 */
[----:B------:R-:W-:-:S02]  /*27000*/  PRMT R11, R6, 0x7531, R7 ;  /* 0x00007531060b7816 */ /* 0x000fc40000000007 */
[----:B------:R-:W-:-:S05]  /*27010*/  IADD3 R4, R5, R4, RZ ;  /* 0x0000000405047210 */ /* 0x000fca0007ffe0ff */
[----:B------:R0:W-:Y:S02]  /*27020*/  STSM.16.M88.4 [R4], R8 ;  /* 0x0000000804007844 */ /* 0x0001e40000000200 */
[----:B0-----:R-:W-:Y:S02]  /*27030*/  IMAD.IADD R4, R19, 0x1, R15 ;  /* 0x0000000113047824 */ /* 0x001fe400078e020f */
[----:B------:R-:W-:-:S04]  /*27040*/  IMAD.MOV.U32 R15, RZ, RZ, R5 ;  /* 0x000000ffff0f7224 */ /* 0x000fc800078e0005 */
[----:B------:R-:W0:Y:S02]  /*27050*/  LDSM.16.MT88.4 R4, [R4+0xf200] ;  /* 0x00f200000404783b */ /* 0x000e240000004200 */
[C-C-:B0-----:R-:W-:Y:S02]  /*27060*/  PRMT R8, R4.reuse, 0x6420, R5.reuse ;  /* 0x0000642004087816 */ /* 0x141fe40000000005 */
[----:B------:R-:W-:Y:S02]  /*27070*/  PRMT R9, R4, 0x7531, R5 ;  /* 0x0000753104097816 */ /* 0x000fe40000000005 */
[----:B------:R-:W-:Y:S01]  /*27080*/  LOP3.LUT R4, R14, R16, RZ, 0xfc, !PT ;  /* 0x000000100e047212 */ /* 0x000fe200078efcff */
[----:B------:R-:W-:Y:S01]  /*27090*/  IMAD.MOV.U32 R14, RZ, RZ, R19 ;  /* 0x000000ffff0e7224 */ /* 0x000fe200078e0013 */
[C-C-:B------:R-:W-:Y:S01]  /*270a0*/  PRMT R10, R6.reuse, 0x6420, R7.reuse ;  /* 0x00006420060a7816 */ /* 0x140fe20000000007 */
[----:B------:R-:W-:Y:S01]  /*270b0*/  VIADD R19, R3, 0x6000 ;  /* 0x0000600003137836 */ /* 0x000fe20000000000 */
[----:B------:R-:W-:Y:S01]  /*270c0*/  PRMT R11, R6, 0x7531, R7 ;  /* 0x00007531060b7816 */ /* 0x000fe20000000007 */
[----:B------:R-:W-:-:S05]  /*270d0*/  IMAD.IADD R4, R15, 0x1, R4 ;  /* 0x000000010f047824 */ /* 0x000fca00078e0204 */
[----:B------:R0:W-:Y:S02]  /*270e0*/  STSM.16.M88.4 [R4], R8 ;  /* 0x0000000804007844 */ /* 0x0001e40000000200 */
[----:B0-----:R-:W-:-:S05]  /*270f0*/  VIADD R10, R3, 0x3800 ;  /* 0x00003800030a7836 */ /* 0x001fca0000000000 */
[----:B------:R-:W-:-:S04]  /*27100*/  LOP3.LUT R4, R10, R17, RZ, 0xfc, !PT ;  /* 0x000000110a047212 */ /* 0x000fc800078efcff */
[----:B------:R-:W-:-:S06]  /*27110*/  IADD3 R4, R14, R4, RZ ;  /* 0x000000040e047210 */ /* 0x000fcc0007ffe0ff */
[----:B------:R-:W0:Y:S02]  /*27120*/  LDSM.16.MT88.4 R4, [R4+0xf200] ;  /* 0x00f200000404783b */ /* 0x000e240000004200 */
[C-C-:B0-----:R-:W-:Y:S02]  /*27130*/  PRMT R8, R4.reuse, 0x6420, R5.reuse ;  /* 0x0000642004087816 */ /* 0x141fe40000000005 */
[----:B------:R-:W-:Y:S02]  /*27140*/  PRMT R9, R4, 0x7531, R5 ;  /* 0x0000753104097816 */ /* 0x000fe40000000005 */
[----:B------:R-:W-:Y:S02]  /*27150*/  LOP3.LUT R4, R10, R16, RZ, 0xfc, !PT ;  /* 0x000000100a047212 */ /* 0x000fe400078efcff */
[C-C-:B------:R-:W-:Y:S02]  /*27160*/  PRMT R10, R6.reuse, 0x6420, R7.reuse ;  /* 0x00006420060a7816 */ /* 0x140fe40000000007 */
[----:B------:R-:W-:Y:S01]  /*27170*/  PRMT R11, R6, 0x7531, R7 ;  /* 0x00007531060b7816 */ /* 0x000fe20000000007 */
[----:B------:R-:W-:-:S05]  /*27180*/  IMAD.IADD R4, R15, 0x1, R4 ;  /* 0x000000010f047824 */ /* 0x000fca00078e0204 */
[----:B------:R0:W-:Y:S02]  /*27190*/  STSM.16.M88.4 [R4], R8 ;  /* 0x0000000804007844 */ /* 0x0001e40000000200 */
[----:B0-----:R-:W-:-:S05]  /*271a0*/  LOP3.LUT R4, R19, R17, RZ, 0xfc, !PT ;  /* 0x0000001113047212 */ /* 0x001fca00078efcff */
[----:B------:R-:W-:-:S06]  /*271b0*/  IMAD.IADD R4, R14, 0x1, R4 ;  /* 0x000000010e047824 */ /* 0x000fcc00078e0204 */
[----:B------:R-:W0:Y:S02]  /*271c0*/  LDSM.16.MT88.4 R4, [R4+0xf200] ;  /* 0x00f200000404783b */ /* 0x000e240000004200 */
[C-C-:B0-----:R-:W-:Y:S02]  /*271d0*/  PRMT R8, R4.reuse, 0x6420, R5.reuse ;  /* 0x0000642004087816 */ /* 0x141fe40000000005 */
[----:B------:R-:W-:Y:S01]  /*271e0*/  PRMT R9, R4, 0x7531, R5 ;  /* 0x0000753104097816 */ /* 0x000fe20000000005 */
[----:B------:R-:W-:Y:S01]  /*271f0*/  IMAD.MOV.U32 R5, RZ, RZ, R14 ;  /* 0x000000ffff057224 */ /* 0x000fe200078e000e */
[C-C-:B------:R-:W-:Y:S01]  /*27200*/  PRMT R10, R6.reuse, 0x6420, R7.reuse ;  /* 0x00006420060a7816 */ /* 0x140fe20000000007 */
[----:B------:R-:W-:Y:S01]  /*27210*/  VIADD R14, R3, 0x4000 ;  /* 0x00004000030e7836 */ /* 0x000fe20000000000 */
[----:B------:R-:W-:-:S04]  /*27220*/  PRMT R11, R6, 0x7531, R7 ;  /* 0x00007531060b7816 */ /* 0x000fc80000000007 */
[C---:B------:R-:W-:Y:S02]  /*27230*/  LOP3.LUT R4, R14.reuse, R16, RZ, 0xfc, !PT ;  /* 0x000000100e047212 */ /* 0x040fe400078efcff */
[----:B------:R-:W-:Y:S02]  /*27240*/  LOP3.LUT R14, R14, R17, RZ, 0xfc, !PT ;  /* 0x000000110e0e7212 */ /* 0x000fe400078efcff */
[----:B------:R-:W-:-:S05]  /*27250*/  IADD3 R4, R15, R4, RZ ;  /* 0x000000040f047210 */ /* 0x000fca0007ffe0ff */
[----:B------:R0:W-:Y:S02]  /*27260*/  STSM.16.M88.4 [R4], R8 ;  /* 0x0000000804007844 */ /* 0x0001e40000000200 */
[----:B0-----:R-:W-:-:S04]  /*27270*/  IMAD.MOV.U32 R11, RZ, RZ, R5 ;  /* 0x000000ffff0b7224 */ /* 0x001fc800078e0005 */
[----:B------:R-:W-:-:S06]  /*27280*/  IMAD.IADD R4, R11, 0x1, R20 ;  /* 0x000000010b047824 */ /* 0x000fcc00078e0214 */
[----:B------:R-:W0:Y:S02]  /*27290*/  LDSM.16.MT88.4 R4, [R4+0xf200] ;  /* 0x00f200000404783b */ /* 0x000e240000004200 */
[C-C-:B0-----:R-:W-:Y:S02]  /*272a0*/  PRMT R8, R4.reuse, 0x6420, R5.reuse ;  /* 0x0000642004087816 */ /* 0x141fe40000000005 */
[----:B------:R-:W-:Y:S01]  /*272b0*/  PRMT R9, R4, 0x7531, R5 ;  /* 0x0000753104097816 */ /* 0x000fe20000000005 */
[----:B------:R-:W-:Y:S01]  /*272c0*/  IMAD.MOV.U32 R5, RZ, RZ, R11 ;  /* 0x000000ffff057224 */ /* 0x000fe200078e000b */
[C-C-:B------:R-:W-:Y:S02]  /*272d0*/  PRMT R10, R6.reuse, 0x6420, R7.reuse ;  /* 0x00006420060a7816 */ /* 0x140fe40000000007 */
[----:B------:R-:W-:Y:S01]  /*272e0*/  PRMT R11, R6, 0x7531, R7 ;  /* 0x00007531060b7816 */ /* 0x000fe20000000007 */
[----:B------:R-:W-:Y:S02]  /*272f0*/  IMAD.MOV.U32 R7, RZ, RZ, R15 ;  /* 0x000000ffff077224 */ /* 0x000fe400078e000f */
[----:B------:R-:W-:-:S05]  /*27300*/  VIADD R15, R3, 0x4800 ;  /* 0x00004800030f7836 */ /* 0x000fca0000000000 */
[----:B------:R-:W-:-:S04]  /*27310*/  LOP3.LUT R4, R15, R16, RZ, 0xfc, !PT ;  /* 0x000000100f047212 */ /* 0x000fc800078efcff */
[----:B------:R-:W-:-:S05]  /*27320*/  IADD3 R4, R7, R4, RZ ;  /* 0x0000000407047210 */ /* 0x000fca0007ffe0ff */
[----:B------:R0:W-:Y:S02]  /*27330*/  STSM.16.M88.4 [R4], R8 ;  /* 0x0000000804007844 */ /* 0x0001e40000000200 */
[----:B0-----:R-:W-:Y:S02]  /*27340*/  IMAD.IADD R4, R5, 0x1, R14 ;  /* 0x0000000105047824 */ /* 0x001fe400078e020e */
[----:B------:R-:W-:Y:S02]  /*27350*/  IMAD.MOV.U32 R14, RZ, RZ, R5 ;  /* 0x000000ffff0e7224 */ /* 0x000fe400078e0005 */
[----:B------:R-:W-:Y:S02]  /*27360*/  VIADD R11, R3, 0x5000 ;  /* 0x00005000030b7836 */ /* 0x000fe40000000000 */
[----:B------:R-:W0:Y:S02]  /*27370*/  LDSM.16.MT88.4 R4, [R4+0xf200] ;  /* 0x00f200000404783b */ /* 0x000e240000004200 */
[----:B0-----:R-:W-:-:S02]  /*27380*/  PRMT R8, R4, 0x6420, R5 ;  /* 0x0000642004087816 */ /* 0x001fc40000000005 */
[----:B------:R-:W-:Y:S02]  /*27390*/  PRMT R9, R4, 0x7531, R5 ;  /* 0x0000753104097816 */ /* 0x000fe40000000005 */
[----:B------:R-:W2:Y:S01]  /*273a0*/  LDL R5, [R1+0x30] ;  /* 0x0000300001057983 */ /* 0x000ea20000100800 */
[----:B------:R-:W-:Y:S02]  /*273b0*/  LOP3.LUT R4, R11, R16, RZ, 0xfc, !PT ;  /* 0x000000100b047212 */ /* 0x000fe400078efcff */
[C-C-:B------:R-:W-:Y:S02]  /*273c0*/  PRMT R10, R6.reuse, 0x6420, R7.reuse ;  /* 0x00006420060a7816 */ /* 0x140fe40000000007 */
[----:B------:R-:W-:Y:S01]  /*273d0*/  PRMT R11, R6, 0x7531, R7 ;  /* 0x00007531060b7816 */ /* 0x000fe20000000007 */
[----:B--2---:R-:W-:-:S05]  /*273e0*/  IMAD.IADD R4, R5, 0x1, R4 ;  /* 0x0000000105047824 */ /* 0x004fca00078e0204 */
[----:B------:R0:W-:Y:S02]  /*273f0*/  STSM.16.M88.4 [R4], R8 ;  /* 0x0000000804007844 */ /* 0x0001e40000000200 */
[----:B0-----:R-:W-:Y:S01]  /*27400*/  IMAD.MOV.U32 R11, RZ, RZ, R14 ;  /* 0x000000ffff0b7224 */ /* 0x001fe200078e000e */
[----:B------:R-:W-:-:S04]  /*27410*/  IADD3 R14, R3, 0x6800, RZ ;  /* 0x00006800030e7810 */ /* 0x000fc80007ffe0ff */
        /* <DEDUP_REMOVED lines=8> */
[----:B------:R-:W2:Y:S01]  /*274a0*/  LDL R6, [R1+0x30] ;  /* 0x0000300001067983 */ /* 0x000ea20000100800 */
[----:B------:R-:W-:Y:S01]  /*274b0*/  LOP3.LUT R4, R21, R16, RZ, 0xfc, !PT ;  /* 0x0000001015047212 */ /* 0x000fe200078efcff */
[----:B------:R-:W-:-:S02]  /*274c0*/  IMAD.MOV.U32 R7, RZ, RZ, R5 ;  /* 0x000000ffff077224 */ /* 0x000fc400078e0005 */
[----:B------:R-:W-:Y:S01]  /*274d0*/  VIADD R5, R3, 0x2000 ;  /* 0x0000200003057836 */ /* 0x000fe20000000000 */
[-C--:B------:R-:W-:Y:S02]  /*274e0*/  LOP3.LUT R19, R19, R16.reuse, RZ, 0xfc, !PT ;  /* 0x0000001013137212 */ /* 0x080fe400078efcff */
[----:B------:R-:W-:Y:S01]  /*274f0*/  LOP3.LUT R15, R15, R17, RZ, 0xfc, !PT ;  /* 0x000000110f0f7212 */ /* 0x000fe200078efcff */
[----:B------:R-:W-:Y:S01]  /*27500*/  VIADD R3, R3, 0x7000 ;  /* 0x0000700003037836 */ /* 0x000fe20000000000 */
[----:B------:R-:W-:Y:S01]  /*27510*/  LOP3.LUT R14, R14, R16, RZ, 0xfc, !PT ;  /* 0x000000100e0e7212 */ /* 0x000fe200078efcff */
[----:B--2---:R-:W-:-:S05]  /*27520*/  IMAD.IADD R4, R6, 0x1, R4 ;  /* 0x0000000106047824 */ /* 0x004fca00078e0204 */
[----:B------:R0:W-:Y:S02]  /*27530*/  STSM.16.M88.4 [R4], R8 ;  /* 0x0000000804007844 */ /* 0x0001e40000000200 */
[----:B0-----:R-:W-:Y:S01]  /*27540*/  LOP3.LUT R4, R5, R17, RZ, 0xfc, !PT ;  /* 0x0000001105047212 */ /* 0x001fe200078efcff */
[----:B------:R-:W-:-:S04]  /*27550*/  IMAD.MOV.U32 R11, RZ, RZ, R7 ;  /* 0x000000ffff0b7224 */ /* 0x000fc800078e0007 */
[----:B------:R-:W-:Y:S01]  /*27560*/  IMAD.IADD R4, R11, 0x1, R4 ;  /* 0x000000010b047824 */ /* 0x000fe200078e0204 */
[----:B------:R-:W-:-:S05]  /*27570*/  MOV R10, R6 ;  /* 0x00000006000a7202 */ /* 0x000fca0000000f00 */
[----:B------:R-:W0:Y:S02]  /*27580*/  LDSM.16.MT88.4 R4, [R4+0xf200] ;  /* 0x00f200000404783b */ /* 0x000e240000004200 */
[C-C-:B0-----:R-:W-:Y:S02]  /*27590*/  PRMT R8, R4.reuse, 0x6420, R5.reuse ;  /* 0x0000642004087816 */ /* 0x141fe40000000005 */
[----:B------:R-:W-:Y:S01]  /*275a0*/  PRMT R9, R4, 0x7531, R5 ;  /* 0x0000753104097816 */ /* 0x000fe20000000005 */
[----:B------:R-:W-:Y:S01]  /*275b0*/  IMAD.MOV.U32 R4, RZ, RZ, R10 ;  /* 0x000000ffff047224 */ /* 0x000fe200078e000a */
[C---:B------:R-:W-:Y:S01]  /*275c0*/  PRMT R10, R6.reuse, 0x6420, R7 ;  /* 0x00006420060a7816 */ /* 0x040fe20000000007 */
[----:B------:R-:W-:Y:S01]  /*275d0*/  IMAD.MOV.U32 R5, RZ, RZ, R11 ;  /* 0x000000ffff057224 */ /* 0x000fe200078e000b */
[----:B------:R-:W-:Y:S01]  /*275e0*/  PRMT R11, R6, 0x7531, R7 ;  /* 0x00007531060b7816 */ /* 0x000fe20000000007 */
[----:B------:R-:W-:-:S05]  /*275f0*/  IMAD.IADD R19, R4, 0x1, R19 ;  /* 0x0000000104137824 */ /* 0x000fca00078e0213 */
[----:B------:R0:W-:Y:S02]  /*27600*/  STSM.16.M88.4 [R19], R8 ;  /* 0x0000000813007844 */ /* 0x0001e40000000200 */
[----:B0-----:R-:W-:Y:S01]  /*27610*/  MOV R19, R4 ;  /* 0x0000000400137202 */ /* 0x001fe20000000f00 */
[----:B------:R-:W-:Y:S02]  /*27620*/  IMAD.IADD R4, R5, 0x1, R15 ;  /* 0x0000000105047824 */ /* 0x000fe400078e020f */
[----:B------:R-:W-:-:S04]  /*27630*/  IMAD.MOV.U32 R15, RZ, RZ, R5 ;  /* 0x000000ffff0f7224 */ /* 0x000fc800078e0005 */
[----:B------:R-:W0:Y:S01]  /*27640*/  LDSM.16.MT88.4 R4, [R4+0xf200] ;  /* 0x00f200000404783b */ /* 0x000e220000004200 */
[----:B------:R-:W-:Y:S01]  /*27650*/  IMAD.IADD R14, R19, 0x1, R14 ;  /* 0x00000001130e7824 */ /* 0x000fe200078e020e */
[C-C-:B0-----:R-:W-:Y:S02]  /*27660*/  PRMT R8, R4.reuse, 0x6420, R5.reuse ;  /* 0x0000642004087816 */ /* 0x141fe40000000005 */
[----:B------:R-:W-:Y:S02]  /*27670*/  PRMT R9, R4, 0x7531, R5 ;  /* 0x0000753104097816 */ /* 0x000fe40000000005 */
[----:B------:R-:W-:Y:S02]  /*27680*/  LOP3.LUT R4, R3, R17, RZ, 0xfc, !PT ;  /* 0x0000001103047212 */ /* 0x000fe400078efcff */
[C-C-:B------:R-:W-:Y:S02]  /*27690*/  PRMT R10, R6.reuse, 0x6420, R7.reuse ;  /* 0x00006420060a7816 */ /* 0x140fe40000000007 */
[----:B------:R-:W-:Y:S01]  /*276a0*/  PRMT R11, R6, 0x7531, R7 ;  /* 0x00007531060b7816 */ /* 0x000fe20000000007 */
[----:B------:R-:W-:-:S04]  /*276b0*/  IMAD.IADD R4, R15, 0x1, R4 ;  /* 0x000000010f047824 */ /* 0x000fc800078e0204 */
[----:B------:R-:W-:Y:S04]  /*276c0*/  STSM.16.M88.4 [R14], R8 ;  /* 0x000000080e007844 */ /* 0x000fe80000000200 */
[----:B------:R-:W0:Y:S01]  /*276d0*/  LDSM.16.MT88.4 R4, [R4+0xf200] ;  /* 0x00f200000404783b */ /* 0x000e220000004200 */
[----:B------:R-:W-:-:S04]  /*276e0*/  LOP3.LUT R3, R3, R16, RZ, 0xfc, !PT ;  /* 0x0000001003037212 */ /* 0x000fc800078efcff */
[----:B------:R-:W-:Y:S02]  /*276f0*/  IADD3 R3, R19, R3, RZ ;  /* 0x0000000313037210 */ /* 0x000fe40007ffe0ff */
[C-C-:B0-----:R-:W-:Y:S02]  /*27700*/  PRMT R8, R4.reuse, 0x6420, R5.reuse ;  /* 0x0000642004087816 */ /* 0x141fe40000000005 */
        /* <DEDUP_REMOVED lines=12> */
.L_x_3473:
[----:B------:R2:W5:Y:S01]  /*277d0*/  LDL R7, [R1+0x1c] ;  /* 0x00001c0001077983 */ /* 0x0005620000100800 */
[----:B-1----:R1:W-:Y:S01]  /*277e0*/  SYNCS.ARRIVE.TRANS64.A1T0 RZ, [R13+URZ+0x33450], RZ ;  /* 0x033450ff0dff79a7 */ /* 0x0023e2000810003f */
[----:B------:R-:W-:Y:S01]  /*277f0*/  BAR.SYNC.DEFER_BLOCKING 0x2, 0x80 ;  /* 0x0082000000007b1d */ /* 0x000fe20000010000 */
[C---:B------:R-:W-:Y:S01]  /*27800*/  ISETP.GT.AND P0, PT, R12.reuse, RZ, PT ;  /* 0x000000ff0c00720c */ /* 0x040fe20003f04270 */
[----:B------:R-:W-:Y:S02]  /*27810*/  VIADD R12, R12, 0xffffffff ;  /* 0xffffffff0c0c7836 */ /* 0x000fe40000000000 */
[----:B------:R-:W-:Y:S02]  /*27820*/  IMAD.MOV.U32 R6, RZ, RZ, R18 ;  /* 0x000000ffff067224 */ /* 0x000fe400078e0012 */
[----:B-1----:R-:W-:-:S05]  /*27830*/  @!P1 VIADD R13, R13, 0x33480 ;  /* 0x000334800d0d9836 */ /* 0x002fca0000000000 */
[----:B------:R-:W-:-:S04]  /*27840*/  @!P1 PRMT R13, RZ, 0x654, R13 ;  /* 0x00000654ff0d9816 */ /* 0x000fc8000000000d */
[----:B------:R2:W-:Y:S01]  /*27850*/  @!P1 SYNCS.ARRIVE.TRANS64.RED.A1T0 RZ, [R13+URZ], RZ ;  /* 0x000000ff0dff99a7 */ /* 0x0005e2000810043f */
[----:B------:R-:W-:Y:S05]  /*27860*/  @P0 BRA `(.L_x_3474) ;  /* 0xffffffe400700947 */ /* 0x000fea000383ffff */
.L_x_3450:
[----:B------:R-:W-:Y:S04]  /*27870*/  BSSY B0, `(.L_x_3475) ;  /* 0x000000f000007945 */ /* 0x000fe80003800000 */
[----:B------:R-:W-:Y:S05]  /*27880*/  @P1 BRA `(.L_x_3476) ;  /* 0x0000000000341947 */ /* 0x000fea0003800000 */
[----:B------:R-:W1:Y:S01]  /*27890*/  S2R R5, SR_LANEID ;  /* 0x0000000000057919 */ /* 0x000e620000000000 */
[----:B------:R-:W-:Y:S01]  /*278a0*/  VOTEU.ANY UR4, UPT, PT ;  /* 0x0000000000047886 */ /* 0x000fe200038e0100 */
[----:B0-----:R-:W0:Y:S01]  /*278b0*/  LDC.64 R2, c[0x0][0xc38] ;  /* 0x00030e00ff027b82 */ /* 0x001e220000000a00 */
[----:B------:R-:W1:Y:S02]  /*278c0*/  FLO.U32 R0, UR4 ;  /* 0x0000000400007d00 */ /* 0x000e6400080e0000 */
[----:B-1----:R-:W-:-:S06]  /*278d0*/  ISETP.EQ.U32.AND P0, PT, R0, R5, PT ;  /* 0x000000050000720c */ /* 0x002fcc0003f02070 */
[----:B------:R-:W0:Y:S07]  /*278e0*/  POPC R5, UR4 ;  /* 0x0000000400057d09 */ /* 0x000e2e0008000000 */
[----:B0-----:R-:W3:Y:S01]  /*278f0*/  @P0 ATOMG.E.ADD.STRONG.GPU PT, R3, desc[UR54][R2.64], R5 ;  /* 0x00000005020309a8 */ /* 0x001ee200081ee1f6 */
[----:B------:R-:W0:Y:S02]  /*27900*/  S2R R4, SR_LTMASK ;  /* 0x0000000000047919 */ /* 0x000e240000003900 */
[----:B0-----:R-:W-:-:S04]  /*27910*/  LOP3.LUT R4, R4, UR4, RZ, 0xc0, !PT ;  /* 0x0000000404047c12 */ /* 0x001fc8000f8ec0ff */
[----:B-----5:R-:W0:Y:S01]  /*27920*/  POPC R7, R4 ;  /* 0x0000000400077309 */ /* 0x020e220000000000 */
[----:B---3--:R-:W0:Y:S02]  /*27930*/  SHFL.IDX PT, R0, R3, R0, 0x1f ;  /* 0x00001f0003007589 */ /* 0x008e2400000e0000 */
[----:B0-----:R-:W-:-:S05]  /*27940*/  IADD3 R0, R0, UR38, R7 ;  /* 0x0000002600007c10 */ /* 0x001fca000fffe007 */
[----:B------:R1:W-:Y:S02]  /*27950*/  STL [R1], R0 ;  /* 0x0000000001007387 */ /* 0x0003e40000100800 */
.L_x_3476:
[----:B------:R-:W-:Y:S05]  /*27960*/  BSYNC B0 ;  /* 0x0000000000007941 */ /* 0x000fea0003800000 */
.L_x_3475:
[----:B------:R-:W-:-:S06]  /*27970*/  UISETP.NE.AND UP0, UPT, UR37, 0x3, UPT ;  /* 0x000000032500788c */ /* 0x000fcc000bf05270 */
[----:B------:R-:W-:-:S13]  /*27980*/  PLOP3.LUT P0, PT, PT, PT, UP0, 0x80, 0x0 ;  /* 0x000000000000781c */ /* 0x000fda0003f0f008 */
[----:B------:R-:W-:Y:S05]  /*27990*/  @!P0 BRA `(.L_x_3477) ;  /* 0x0000000000048947 */ /* 0x000fea0003800000 */
[----:B------:R-:W-:Y:S01]  /*279a0*/  BPT.TRAP 0x1 ;  /* 0x000000040000795c */ /* 0x000fe20000300000 */
.L_x_3477:
[----:B0-----:R-:W3:Y:S01]  /*279b0*/  LDL R3, [R1+0x1c] ;  /* 0x00001c0001037983 */ /* 0x001ee20000100800 */
[----:B-1----:R-:W-:Y:S01]  /*279c0*/  MOV R0, 0x400 ;  /* 0x0000040000007802 */ /* 0x002fe20000000f00 */
[----:B------:R-:W-:Y:S01]  /*279d0*/  BSSY B0, `(.L_x_3478) ;  /* 0x000000a000007945 */ /* 0x000fe20003800000 */
[----:B------:R-:W0:Y:S02]  /*279e0*/  S2R R2, SR_CgaCtaId ;  /* 0x0000000000027919 */ /* 0x000e240000008800 */
[----:B0-----:R-:W-:Y:S01]  /*279f0*/  LEA R0, R2, R0, 0x18 ;  /* 0x0000000002007211 */ /* 0x001fe200078ec0ff */
[----:B------:R-:W-:-:S04]  /*27a00*/  IMAD.U32 R2, RZ, RZ, UR39 ;  /* 0x00000027ff027e24 */ /* 0x000fc8000f8e00ff */
[----:B------:R-:W-:Y:S01]  /*27a10*/  IMAD R0, R18, 0x8, R0 ;  /* 0x0000000812007824 */ /* 0x000fe200078e0200 */
[----:B------:R-:W-:Y:S02]  /*27a20*/  ISETP.NE.AND P2, PT, R2, 0x3, PT ;  /* 0x000000030200780c */ /* 0x000fe40003f45270 */
[----:B---3--:R-:W-:-:S04]  /*27a30*/  LOP3.LUT R3, R3, 0x1, RZ, 0x3c, !PT ;  /* 0x0000000103037812 */ /* 0x008fc800078e3cff */
[----:B------:R-:W-:-:S04]  /*27a40*/  SHF.L.U32 R3, R3, 0x1f, RZ ;  /* 0x0000001f03037819 */ /* 0x000fc800000006ff */
[----:B------:R-:W0:Y:S02]  /*27a50*/  SYNCS.PHASECHK.TRANS64.TRYWAIT P0, [R0+URZ+0x33470], R3 ;  /* 0x03347003000075a7 */ /* 0x000e24000800017f */
[----:B0-----:R-:W-:Y:S05]  /*27a60*/  @!P0 BRA `(.L_x_3479) ;  /* 0x0000004000f88947 */ /* 0x001fea0003800000 */
.L_x_3616:
[----:B------:R-:W-:Y:S05]  /*27a70*/  BSYNC B0 ;  /* 0x0000000000007941 */ /* 0x000fea0003800000 */
.L_x_3478:
[----:B------:R-:W-:Y:S05]  /*27a80*/  @!P2 BRA `(.L_x_3480) ;  /* 0x000000000004a947 */ /* 0x000fea0003800000 */
[----:B------:R-:W-:Y:S01]  /*27a90*/  BPT.TRAP 0x1 ;  /* 0x000000040000795c */ /* 0x000fe20000300000 */
.L_x_3480:
[----:B------:R-:W0:Y:S02]  /*27aa0*/  LDL R2, [R1+0x1c] ;  /* 0x00001c0001027983 */ /* 0x000e240000100800 */
[----:B0-----:R-:W-:-:S04]  /*27ab0*/  SHF.L.U32 R3, R2, 0x1f, RZ ;  /* 0x0000001f02037819 */ /* 0x001fc800000006ff */
[----:B------:R-:W0:Y:S02]  /*27ac0*/  SYNCS.PHASECHK.TRANS64.TRYWAIT P0, [R0+URZ+0x33460], R3 ;  /* 0x03346003000075a7 */ /* 0x000e24000800017f */
[----:B0-----:R-:W-:Y:S05]  /*27ad0*/  @!P0 BRA `(.L_x_3481) ;  /* 0x0000004000f08947 */ /* 0x001fea0003800000 */
.L_x_3617:
[----:B------:R-:W3:Y:S04]  /*27ae0*/  LDL R19, [R1+0x18] ;  /* 0x0000180001137983 */ /* 0x000ee80000100800 */
[----:B------:R-:W4:Y:S01]  /*27af0*/  LDL R12, [R1+0x30] ;  /* 0x00003000010c7983 */ /* 0x000f220000100800 */
[----:B------:R-:W-:-:S05]  /*27b00*/  IMAD R2, R18, 0x7800, RZ ;  /* 0x0000780012027824 */ /* 0x000fca00078e02ff */
[C---:B0-----:R-:W-:Y:S01]  /*27b10*/  LOP3.LUT R3, R2.reuse, R17, RZ, 0xfc, !PT ;  /* 0x0000001102037212 */ /* 0x041fe200078efcff */
[----:B------:R-:W-:Y:S05]  /*27b20*/  WARPSYNC.ALL ;  /* 0x0000000000007948 */ /* 0x000fea0003800000 */
[C---:B------:R-:W-:Y:S01]  /*27b30*/  VIADD R14, R2.reuse, 0x2800 ;  /* 0x00002800020e7836 */ /* 0x040fe20000000000 */
[C---:B------:R-:W-:Y:S01]  /*27b40*/  IADD3 R21, R2.reuse, 0x5000, RZ ;  /* 0x0000500002157810 */ /* 0x040fe20007ffe0ff */
[C---:B--2---:R-:W-:Y:S02]  /*27b50*/  VIADD R13, R2.reuse, 0x1000 ;  /* 0x00001000020d7836 */ /* 0x044fe40000000000 */
[----:B------:R-:W-:-:S02]  /*27b60*/  VIADD R15, R2, 0x1800 ;  /* 0x00001800020f7836 */ /* 0x000fc40000000000 */
[----:B------:R-:W-:Y:S01]  /*27b70*/  VIADD R20, R2, 0x2000 ;  /* 0x0000200002147836 */ /* 0x000fe20000000000 */
[----:B---3--:R-:W-:-:S06]  /*27b80*/  IADD3 R5, R19, R3, RZ ;  /* 0x0000000313057210 */ /* 0x008fcc0007ffe0ff */
[----:B-----5:R-:W0:Y:S01]  /*27b90*/  LDSM.16.MT88.4 R4, [R5+0xf200] ;  /* 0x00f200000504783b */ /* 0x020e220000004200 */
[----:B------:R-:W-:-:S05]  /*27ba0*/  LOP3.LUT R3, R2, R16, RZ, 0xfc, !PT ;  /* 0x0000001002037212 */ /* 0x000fca00078efcff */
[----:B----4-:R-:W-:Y:S01]  /*27bb0*/  IMAD.IADD R3, R12, 0x1, R3 ;  /* 0x000000010c037824 */ /* 0x010fe200078e0203 */
[C-C-:B0-----:R-:W-:Y:S02]  /*27bc0*/  PRMT R8, R4.reuse, 0x6420, R5.reuse ;  /* 0x0000642004087816 */ /* 0x141fe40000000005 */
[----:B------:R-:W-:Y:S02]  /*27bd0*/  PRMT R9, R4, 0x7531, R5 ;  /* 0x0000753104097816 */ /* 0x000fe40000000005 */
[----:B------:R-:W-:Y:S02]  /*27be0*/  LOP3.LUT R4, R14, R17, RZ, 0xfc, !PT ;  /* 0x000000110e047212 */ /* 0x000fe400078efcff */
[C-C-:B------:R-:W-:Y:S02]  /*27bf0*/  PRMT R10, R6.reuse, 0x6420, R7.reuse ;  /* 0x00006420060a7816 */ /* 0x140fe40000000007 */
[----:B------:R-:W-:Y:S01]  /*27c00*/  PRMT R11, R6, 0x7531, R7 ;  /* 0x00007531060b7816 */ /* 0x000fe20000000007 */
[----:B------:R-:W-:-:S04]  /*27c10*/  IMAD.IADD R6, R19, 0x1, R4 ;  /* 0x0000000113067824 */ /* 0x000fc800078e0204 */
[----:B------:R0:W-:Y:S04]  /*27c20*/  STSM.16.M88.4 [R3], R8 ;  /* 0x0000000803007844 */ /* 0x0001e80000000200 */
[----:B------:R-:W1:Y:S01]  /*27c30*/  LDSM.16.MT88.4 R4, [R6+0xf200] ;  /* 0x00f200000604783b */ /* 0x000e620000004200 */
[----:B0-----:R-:W-:Y:S01]  /*27c40*/  VIADD R3, R2, 0x800 ;  /* 0x0000080002037836 */ /* 0x001fe20000000000 */
[C-C-:B-1----:R-:W-:Y:S02]  /*27c50*/  PRMT R8, R4.reuse, 0x6420, R5.reuse ;  /* 0x0000642004087816 */ /* 0x142fe40000000005 */
[----:B------:R-:W-:Y:S02]  /*27c60*/  PRMT R9, R4, 0x7531, R5 ;  /* 0x0000753104097816 */ /* 0x000fe40000000005 */
[----:B------:R-:W-:-:S02]  /*27c70*/  LOP3.LUT R4, R3, R16, RZ, 0xfc, !PT ;  /* 0x0000001003047212 */ /* 0x000fc400078efcff */
[----:B------:R-:W-:Y:S02]  /*27c80*/  LOP3.LUT R5, R21, R17, RZ, 0xfc, !PT ;  /* 0x0000001115057212 */ /* 0x000fe400078efcff */
[--C-:B------:R-:W-:Y:S01]  /*27c90*/  PRMT R10, R6, 0x6420, R7.reuse ;  /* 0x00006420060a7816 */ /* 0x100fe20000000007 */
[----:B------:R-:W-:Y:S01]  /*27ca0*/  IMAD.IADD R4, R12, 0x1, R4 ;  /* 0x000000010c047824 */ /* 0x000fe200078e0204 */
[----:B------:R-:W-:Y:S01]  /*27cb0*/  PRMT R11, R6, 0x7531, R7 ;  /* 0x00007531060b7816 */ /* 0x000fe20000000007 */
[----:B------:R-:W-:-:S04]  /*27cc0*/  IMAD.IADD R5, R19, 0x1, R5 ;  /* 0x0000000113057824 */ /* 0x000fc800078e0205 */
[----:B------:R-:W-:Y:S04]  /*27cd0*/  STSM.16.M88.4 [R4], R8 ;  /* 0x0000000804007844 */ /* 0x000fe80000000200 */
[----:B------:R-:W0:Y:S01]  /*27ce0*/  LDSM.16.MT88.4 R4, [R5+0xf200] ;  /* 0x00f200000504783b */ /* 0x000e220000004200 */
[----:B------:R-:W-:Y:S02]  /*27cf0*/  LOP3.LUT R3, R3, R17, RZ, 0xfc, !PT ;  /* 0x0000001103037212 */ /* 0x000fe400078efcff */
[C-C-:B0-----:R-:W-:Y:S02]  /*27d00*/  PRMT R8, R4.reuse, 0x6420, R5.reuse ;  /* 0x0000642004087816 */ /* 0x141fe40000000005 */
[----:B------:R-:W-:Y:S02]  /*27d10*/  PRMT R9, R4, 0x7531, R5 ;  /* 0x0000753104097816 */ /* 0x000fe40000000005 */
[----:B------:R-:W-:-:S02]  /*27d20*/  LOP3.LUT R4, R13, R16, RZ, 0xfc, !PT ;  /* 0x000000100d047212 */ /* 0x000fc400078efcff */
[C-C-:B------:R-:W-:Y:S02]  /*27d30*/  PRMT R10, R6.reuse, 0x6420, R7.reuse ;  /* 0x00006420060a7816 */ /* 0x140fe40000000007 */
[----:B------:R-:W-:Y:S01]  /*27d40*/  PRMT R11, R6, 0x7531, R7 ;  /* 0x00007531060b7816 */ /* 0x000fe20000000007 */
[----:B------:R-:W-:Y:S02]  /*27d50*/  IMAD.IADD R4, R12, 0x1, R4 ;  /* 0x000000010c047824 */ /* 0x000fe400078e0204 */
[----:B------:R-:W-:-:S03]  /*27d60*/  IMAD.IADD R6, R19, 0x1, R3 ;  /* 0x0000000113067824 */ /* 0x000fc600078e0203 */
        /* <DEDUP_REMOVED lines=8> */
[----:B------:R0:W-:Y:S02]  /*27df0*/  STSM.16.M88.4 [R3], R8 ;  /* 0x0000000803007844 */ /* 0x0001e40000000200 */
[----:B0-----:R-:W-:Y:S02]  /*27e00*/  IMAD.MOV.U32 R11, RZ, RZ, R12 ;  /* 0x000000ffff0b7224 */ /* 0x001fe400078e000c */
[----:B------:R-:W-:-:S05]  /*27e10*/  VIADD R12, R2, 0x3000 ;  /* 0x00003000020c7836 */ /* 0x000fca0000000000 */
[----:B------:R-:W-:-:S05]  /*27e20*/  LOP3.LUT R3, R12, R17, RZ, 0xfc, !PT ;  /* 0x000000110c037212 */ /* 0x000fca00078efcff */
[----:B------:R-:W-:-:S05]  /*27e30*/  IMAD.IADD R3, R19, 0x1, R3 ;  /* 0x0000000113037824 */ /* 0x000fca00078e0203 */
[----:B------:R0:W1:Y:S02]  /*27e40*/  LDSM.16.MT88.4 R4, [R3+0xf200] ;  /* 0x00f200000304783b */ /* 0x0000640000004200 */
[----:B0-----:R-:W-:Y:S02]  /*27e50*/  LOP3.LUT R3, R20, R16, RZ, 0xfc, !PT ;  /* 0x0000001014037212 */ /* 0x001fe400078efcff */
[C-C-:B-1----:R-:W-:Y:S02]  /*27e60*/  PRMT R8, R4.reuse, 0x6420, R5.reuse ;  /* 0x0000642004087816 */ /* 0x142fe40000000005 */
[----:B------:R-:W-:Y:S01]  /*27e70*/  PRMT R9, R4, 0x7531, R5 ;  /* 0x0000753104097816 */ /* 0x000fe20000000005 */
[----:B------:R-:W-:Y:S01]  /*27e80*/  IMAD.MOV.U32 R5, RZ, RZ, R11 ;  /* 0x000000ffff057224 */ /* 0x000fe200078e000b */
[C-C-:B------:R-:W-:Y:S02]  /*27e90*/  PRMT R10, R6.reuse, 0x6420, R7.reuse ;  /* 0x00006420060a7816 */ /* 0x140fe40000000007 */
[----:B------:R-:W-:-:S02]  /*27ea0*/  PRMT R11, R6, 0x7531, R7 ;  /* 0x00007531060b7816 */ /* 0x000fc40000000007 */
[----:B------:R-:W-:-:S05]  /*27eb0*/  IADD3 R3, R5, R3, RZ ;  /* 0x0000000305037210 */ /* 0x000fca0007ffe0ff */
[----:B------:R0:W-:Y:S02]  /*27ec0*/  STSM.16.M88.4 [R3], R8 ;  /* 0x0000000803007844 */ /* 0x0001e40000000200 */
[----:B0-----:R-:W-:Y:S02]  /*27ed0*/  IMAD.MOV.U32 R11, RZ, RZ, R19 ;  /* 0x000000ffff0b7224 */ /* 0x001fe400078e0013 */
[----:B------:R-:W-:-:S05]  /*27ee0*/  VIADD R19, R2, 0x5800 ;  /* 0x0000580002137836 */ /* 0x000fca0000000000 */
[----:B------:R-:W-:Y:S01]  /*27ef0*/  LOP3.LUT R3, R19, R17, RZ, 0xfc, !PT ;  /* 0x0000001113037212 */ /* 0x000fe200078efcff */
[----:B------:R-:W-:-:S04]  /*27f00*/  IMAD.MOV.U32 R10, RZ, RZ, R5 ;  /* 0x000000ffff0a7224 */ /* 0x000fc800078e0005 */
[----:B------:R-:W-:-:S05]  /*27f10*/  IMAD.IADD R3, R11, 0x1, R3 ;  /* 0x000000010b037824 */ /* 0x000fca00078e0203 */
[----:B------:R0:W1:Y:S01]  /*27f20*/  LDSM.16.MT88.4 R4, [R3+0xf200] ;  /* 0x00f200000304783b */ /* 0x0000620000004200 */
[----:B------:R-:W-:Y:S02]  /*27f30*/  LOP3.LUT R13, R13, R17, RZ, 0xfc, !PT ;  /* 0x000000110d0d7212 */ /* 0x000fe400078efcff */
[----:B0-----:R-:W-:Y:S02]  /*27f40*/  LOP3.LUT R3, R14, R16, RZ, 0xfc, !PT ;  /* 0x000000100e037212 */ /* 0x001fe400078efcff */
[----:B------:R-:W-:Y:S02]  /*27f50*/  MOV R14, R11 ;  /* 0x0000000b000e7202 */ /* 0x000fe40000000f00 */
[C-C-:B-1----:R-:W-:Y:S02]  /*27f60*/  PRMT R8, R4.reuse, 0x6420, R5.reuse ;  /* 0x0000642004087816 */ /* 0x142fe40000000005 */
[----:B------:R-:W-:Y:S01]  /*27f70*/  PRMT R9, R4, 0x7531, R5 ;  /* 0x0000753104097816 */ /* 0x000fe20000000005 */
[----:B------:R-:W-:Y:S01]  /*27f80*/  IMAD.MOV.U32 R5, RZ, RZ, R10 ;  /* 0x000000ffff057224 */ /* 0x000fe200078e000a */
[----:B------:R-:W-:Y:S01]  /*27f90*/  PRMT R10, R6, 0x6420, R7 ;  /* 0x00006420060a7816 */ /* 0x000fe20000000007 */
[----:B------:R-:W-:Y:S01]  /*27fa0*/  IMAD.IADD R4, R14, 0x1, R13 ;  /* 0x000000010e047824 */ /* 0x000fe200078e020d */
[----:B------:R-:W-:Y:S01]  /*27fb0*/  PRMT R11, R6, 0x7531, R7 ;  /* 0x00007531060b7816 */ /* 0x000fe20000000007 */
[----:B------:R-:W-:-:S02]  /*27fc0*/  IMAD.IADD R3, R5, 0x1, R3 ;  /* 0x0000000105037824 */ /* 0x000fc400078e0203 */
[----:B------:R-:W-:-:S03]  /*27fd0*/  IMAD.MOV.U32 R13, RZ, RZ, R5 ;  /* 0x000000ffff0d7224 */ /* 0x000fc600078e0005 */
[----:B------:R0:W-:Y:S04]  /*27fe0*/  STSM.16.M88.4 [R3], R8 ;  /* 0x0000000803007844 */ /* 0x0001e80000000200 */
[----:B------:R-:W1:Y:S01]  /*27ff0*/  LDSM.16.MT88.4 R4, [R4+0xf200] ;  /* 0x00f200000404783b */ /* 0x000e620000004200 */
[----:B0-----:R-:W-:-:S05]  /*28000*/  LOP3.LUT R3, R12, R16, RZ, 0xfc, !PT ;  /* 0x000000100c037212 */ /* 0x001fca00078efcff */
[----:B------:R-:W-:Y:S02]  /*28010*/  IMAD.IADD R3, R13, 0x1, R3 ;  /* 0x000000010d037824 */ /* 0x000fe400078e0203 */
[----:B------:R-:W-:Y:S01]  /*28020*/  IMAD.MOV.U32 R12, RZ, RZ, R14 ;  /* 0x000000ffff0c7224 */ /* 0x000fe200078e000e */
[C-C-:B-1----:R-:W-:Y:S02]  /*28030*/  PRMT R8, R4.reuse, 0x6420, R5.reuse ;  /* 0x0000642004087816 */ /* 0x142fe40000000005 */
[----:B------:R-:W-:Y:S02]  /*28040*/  PRMT R9, R4, 0x7531, R5 ;  /* 0x0000753104097816 */ /* 0x000fe40000000005 */
[C-C-:B------:R-:W-:Y:S02]  /*28050*/  PRMT R10, R6.reuse, 0x6420, R7.reuse ;  /* 0x00006420060a7816 */ /* 0x140fe40000000007 */
[----:B------:R-:W-:-:S05]  /*28060*/  PRMT R11, R6, 0x7531, R7 ;  /* 0x00007531060b7816 */ /* 0x000fca0000000007 */
[----:B------:R0:W-:Y:S02]  /*28070*/  STSM.16.M88.4 [R3], R8 ;  /* 0x0000000803007844 */ /* 0x0001e40000000200 */
[----:B0-----:R-:W-:-:S04]  /*28080*/  IADD3 R3, R2, 0x3800, RZ ;  /* 0x0000380002037810 */ /* 0x001fc80007ffe0ff */
[----:B------:R-:W-:-:S05]  /*28090*/  LOP3.LUT R4, R3, R17, RZ, 0xfc, !PT ;  /* 0x0000001103047212 */ /* 0x000fca00078efcff */
[----:B------:R-:W-:-:S06]  /*280a0*/  IMAD.IADD R4, R12, 0x1, R4 ;  /* 0x000000010c047824 */ /* 0x000fcc00078e0204 */
[----:B------:R-:W0:Y:S01]  /*280b0*/  LDSM.16.MT88.4 R4, [R4+0xf200] ;  /* 0x00f200000404783b */ /* 0x000e220000004200 */
[----:B------:R-:W-:Y:S01]  /*280c0*/  LOP3.LUT R3, R3, R16, RZ, 0xfc, !PT ;  /* 0x0000001003037212 */ /* 0x000fe200078efcff */
[----:B------:R-:W-:-:S04]  /*280d0*/  VIADD R14, R2, 0x6000 ;  /* 0x00006000020e7836 */ /* 0x000fc80000000000 */
[----:B------:R-:W-:Y:S01]  /*280e0*/  IMAD.IADD R3, R13, 0x1, R3 ;  /* 0x000000010d037824 */ /* 0x000fe200078e0203 */
[C-C-:B0-----:R-:W-:Y:S02]  /*280f0*/  PRMT R8, R4.reuse, 0x6420, R5.reuse ;  /* 0x0000642004087816 */ /* 0x141fe40000000005 */
[----:B------:R-:W-:Y:S02]  /*28100*/  PRMT R9, R4, 0x7531, R5 ;  /* 0x0000753104097816 */ /* 0x000fe40000000005 */
[C-C-:B------:R-:W-:Y:S02]  /*28110*/  PRMT R10, R6.reuse, 0x6420, R7.reuse ;  /* 0x00006420060a7816 */ /* 0x140fe40000000007 */
[----:B------:R-:W-:-:S05]  /*28120*/  PRMT R11, R6, 0x7531, R7 ;  /* 0x00007531060b7816 */ /* 0x000fca0000000007 */
[----:B------:R0:W-:Y:S02]  /*28130*/  STSM.16.M88.4 [R3], R8 ;  /* 0x0000000803007844 */ /* 0x0001e40000000200 */
[----:B0-----:R-:W-:-:S05]  /*28140*/  LOP3.LUT R3, R14, R17, RZ, 0xfc, !PT ;  /* 0x000000110e037212 */ /* 0x001fca00078efcff */
[----:B------:R-:W-:-:S05]  /*28150*/  IMAD.IADD R3, R12, 0x1, R3 ;  /* 0x000000010c037824 */ /* 0x000fca00078e0203 */
[----:B------:R0:W1:Y:S02]  /*28160*/  LDSM.16.MT88.4 R4, [R3+0xf200] ;  /* 0x00f200000304783b */ /* 0x0000640000004200 */
[----:B0-----:R-:W-:Y:S01]  /*28170*/  VIADD R3, R2, 0x4000 ;  /* 0x0000400002037836 */ /* 0x001fe20000000000 */
[----:B------:R-:W-:Y:S02]  /*28180*/  LOP3.LUT R15, R15, R17, RZ, 0xfc, !PT ;  /* 0x000000110f0f7212 */ /* 0x000fe400078efcff */
[C-C-:B-1----:R-:W-:Y:S02]  /*28190*/  PRMT R8, R4.reuse, 0x6420, R5.reuse ;  /* 0x0000642004087816 */ /* 0x142fe40000000005 */
[----:B------:R-:W-:Y:S02]  /*281a0*/  PRMT R9, R4, 0x7531, R5 ;  /* 0x0000753104097816 */ /* 0x000fe40000000005 */
[----:B------:R-:W-:Y:S02]  /*281b0*/  LOP3.LUT R4, R3, R16, RZ, 0xfc, !PT ;  /* 0x0000001003047212 */ /* 0x000fe400078efcff */
[----:B------:R-:W-:-:S02]  /*281c0*/  PRMT R10, R6, 0x6420, R7 ;  /* 0x00006420060a7816 */ /* 0x000fc40000000007 */
[----:B------:R-:W-:Y:S02]  /*281d0*/  PRMT R11, R6, 0x7531, R7 ;  /* 0x00007531060b7816 */ /* 0x000fe40000000007 */
[----:B------:R-:W-:-:S05]  /*281e0*/  IADD3 R4, R13, R4, RZ ;  /* 0x000000040d047210 */ /* 0x000fca0007ffe0ff */
[----:B------:R0:W-:Y:S02]  /*281f0*/  STSM.16.M88.4 [R4], R8 ;  /* 0x0000000804007844 */ /* 0x0001e40000000200 */
[----:B0-----:R-:W-:Y:S02]  /*28200*/  IMAD.IADD R4, R12, 0x1, R15 ;  /* 0x000000010c047824 */ /* 0x001fe400078e020f */
[----:B------:R-:W2:Y:S04]  /*28210*/  LDL.LU R15, [R1+0x30] ;  /* 0x00003000010f7983 */ /* 0x000ea80000300800 */
[----:B------:R-:W0:Y:S01]  /*28220*/  LDSM.16.MT88.4 R4, [R4+0xf200] ;  /* 0x00f200000404783b */ /* 0x000e220000004200 */
[----:B------:R-:W-:Y:S01]  /*28230*/  VIADD R13, R2, 0x4800 ;  /* 0x00004800020d7836 */ /* 0x000fe20000000000 */
[----:B------:R-:W-:-:S05]  /*28240*/  LOP3.LUT R3, R3, R17, RZ, 0xfc, !PT ;  /* 0x0000001103037212 */ /* 0x000fca00078efcff */
[----:B------:R-:W-:Y:S01]  /*28250*/  IMAD.IADD R3, R12, 0x1, R3 ;  /* 0x000000010c037824 */ /* 0x000fe200078e0203 */
[C-C-:B0-----:R-:W-:Y:S02]  /*28260*/  PRMT R8, R4.reuse, 0x6420, R5.reuse ;  /* 0x0000642004087816 */ /* 0x141fe40000000005 */
[----:B------:R-:W-:Y:S02]  /*28270*/  PRMT R9, R4, 0x7531, R5 ;  /* 0x0000753104097816 */ /* 0x000fe40000000005 */
[----:B------:R-:W-:Y:S02]  /*28280*/  LOP3.LUT R4, R13, R16, RZ, 0xfc, !PT ;  /* 0x000000100d047212 */ /* 0x000fe400078efcff */
[C-C-:B------:R-:W-:Y:S02]  /*28290*/  PRMT R10, R6.reuse, 0x6420, R7.reuse ;  /* 0x00006420060a7816 */ /* 0x140fe40000000007 */
[----:B------:R-:W-:Y:S01]  /*282a0*/  PRMT R11, R6, 0x7531, R7 ;  /* 0x00007531060b7816 */ /* 0x000fe20000000007 */
[----:B--2---:R-:W-:-:S05]  /*282b0*/  IMAD.IADD R4, R15, 0x1, R4 ;  /* 0x000000010f047824 */ /* 0x004fca00078e0204 */
[----:B------:R-:W-:Y:S04]  /*282c0*/  STSM.16.M88.4 [R4], R8 ;  /* 0x0000000804007844 */ /* 0x000fe80000000200 */
[----:B------:R0:W1:Y:S02]  /*282d0*/  LDSM.16.MT88.4 R4, [R3+0xf200] ;  /* 0x00f200000304783b */ /* 0x0000640000004200 */
[----:B0-----:R-:W-:-:S04]  /*282e0*/  LOP3.LUT R3, R21, R16, RZ, 0xfc, !PT ;  /* 0x0000001015037212 */ /* 0x001fc800078efcff */
[----:B------:R-:W-:Y:S02]  /*282f0*/  IADD3 R3, R15, R3, RZ ;  /* 0x000000030f037210 */ /* 0x000fe40007ffe0ff */
[C-C-:B-1----:R-:W-:Y:S02]  /*28300*/  PRMT R8, R4.reuse, 0x6420, R5.reuse ;  /* 0x0000642004087816 */ /* 0x142fe40000000005 */
[----:B------:R-:W-:Y:S01]  /*28310*/  PRMT R9, R4, 0x7531, R5 ;  /* 0x0000753104097816 */ /* 0x000fe20000000005 */
[----:B------:R-:W-:Y:S01]  /*28320*/  IMAD.MOV.U32 R5, RZ, RZ, R12 ;  /* 0x000000ffff057224 */ /* 0x000fe200078e000c */
[--C-:B------:R-:W-:Y:S01]  /*28330*/  PRMT R10, R6, 0x6420, R7.reuse ;  /* 0x00006420060a7816 */ /* 0x100fe20000000007 */
[----:B------:R-:W-:Y:S01]  /*28340*/  VIADD R12, R2, 0x6800 ;  /* 0x00006800020c7836 */ /* 0x000fe20000000000 */
[----:B------:R-:W-:-:S05]  /*28350*/  PRMT R11, R6, 0x7531, R7 ;  /* 0x00007531060b7816 */ /* 0x000fca0000000007 */
[----:B------:R0:W-:Y:S02]  /*28360*/  STSM.16.M88.4 [R3], R8 ;  /* 0x0000000803007844 */ /* 0x0001e40000000200 */
[----:B0-----:R-:W-:-:S05]  /*28370*/  LOP3.LUT R3, R12, R17, RZ, 0xfc, !PT ;  /* 0x000000110c037212 */ /* 0x001fca00078efcff */
[----:B------:R-:W-:-:S05]  /*28380*/  IMAD.IADD R3, R5, 0x1, R3 ;  /* 0x0000000105037824 */ /* 0x000fca00078e0203 */
[----:B------:R0:W1:Y:S02]  /*28390*/  LDSM.16.MT88.4 R4, [R3+0xf200] ;  /* 0x00f200000304783b */ /* 0x0000640000004200 */
[----:B0-----:R-:W-:Y:S02]  /*283a0*/  LOP3.LUT R3, R19, R16, RZ, 0xfc, !PT ;  /* 0x0000001013037212 */ /* 0x001fe400078efcff */
[----:B------:R-:W2:Y:S01]  /*283b0*/  LDL.LU R19, [R1+0x18] ;  /* 0x0000180001137983 */ /* 0x000ea20000300800 */
[----:B------:R-:W-:Y:S02]  /*283c0*/  LOP3.LUT R20, R20, R17, RZ, 0xfc, !PT ;  /* 0x0000001114147212 */ /* 0x000fe400078efcff */
[----:B------:R-:W-:Y:S01]  /*283d0*/  IMAD.IADD R3, R15, 0x1, R3 ;  /* 0x000000010f037824 */ /* 0x000fe200078e0203 */
[C-C-:B-1----:R-:W-:Y:S02]  /*283e0*/  PRMT R8, R4.reuse, 0x6420, R5.reuse ;  /* 0x0000642004087816 */ /* 0x142fe40000000005 */
[----:B------:R-:W-:-:S02]  /*283f0*/  PRMT R9, R4, 0x7531, R5 ;  /* 0x0000753104097816 */ /* 0x000fc40000000005 */
[C-C-:B------:R-:W-:Y:S02]  /*28400*/  PRMT R10, R6.reuse, 0x6420, R7.reuse ;  /* 0x00006420060a7816 */ /* 0x140fe40000000007 */
[----:B------:R-:W-:-:S05]  /*28410*/  PRMT R11, R6, 0x7531, R7 ;  /* 0x00007531060b7816 */ /* 0x000fca0000000007 */
[----:B------:R0:W-:Y:S01]  /*28420*/  STSM.16.M88.4 [R3], R8 ;  /* 0x0000000803007844 */ /* 0x0001e20000000200 */
[----:B------:R-:W-:Y:S02]  /*28430*/  LOP3.LUT R13, R13, R17, RZ, 0xfc, !PT ;  /* 0x000000110d0d7212 */ /* 0x000fe400078efcff */
[----:B0-----:R-:W-:-:S05]  /*28440*/  LOP3.LUT R3, R14, R16, RZ, 0xfc, !PT ;  /* 0x000000100e037212 */ /* 0x001fca00078efcff */
[----:B------:R-:W-:Y:S02]  /*28450*/  IMAD.IADD R3, R15, 0x1, R3 ;  /* 0x000000010f037824 */ /* 0x000fe400078e0203 */
[----:B------:R-:W-:Y:S02]  /*28460*/  VIADD R2, R2, 0x7000 ;  /* 0x0000700002027836 */ /* 0x000fe40000000000 */
[----:B--2---:R-:W-:-:S05]  /*28470*/  IMAD.IADD R20, R19, 0x1, R20 ;  /* 0x0000000113147824 */ /* 0x004fca00078e0214 */
[----:B------:R-:W0:Y:S02]  /*28480*/  LDSM.16.MT88.4 R4, [R20+0xf200] ;  /* 0x00f200001404783b */ /* 0x000e240000004200 */
[C-C-:B0-----:R-:W-:Y:S02]  /*28490*/  PRMT R8, R4.reuse, 0x6420, R5.reuse ;  /* 0x0000642004087816 */ /* 0x141fe40000000005 */
[----:B------:R-:W-:Y:S02]  /*284a0*/  PRMT R9, R4, 0x7531, R5 ;  /* 0x0000753104097816 */ /* 0x000fe40000000005 */
[C-C-:B------:R-:W-:Y:S02]  /*284b0*/  PRMT R10, R6.reuse, 0x6420, R7.reuse ;  /* 0x00006420060a7816 */ /* 0x140fe40000000007 */
[----:B------:R-:W-:Y:S02]  /*284c0*/  PRMT R11, R6, 0x7531, R7 ;  /* 0x00007531060b7816 */ /* 0x000fe40000000007 */
[----:B------:R-:W-:-:S03]  /*284d0*/  IADD3 R5, R19, R13, RZ ;  /* 0x0000000d13057210 */ /* 0x000fc60007ffe0ff */
[----:B------:R0:W-:Y:S04]  /*284e0*/  STSM.16.M88.4 [R3], R8 ;  /* 0x0000000803007844 */ /* 0x0001e80000000200 */
[----:B------:R-:W1:Y:S01]  /*284f0*/  LDSM.16.MT88.4 R4, [R5+0xf200] ;  /* 0x00f200000504783b */ /* 0x000e620000004200 */
[----:B0-----:R-:W-:-:S05]  /*28500*/  LOP3.LUT R3, R12, R16, RZ, 0xfc, !PT ;  /* 0x000000100c037212 */ /* 0x001fca00078efcff */
[----:B------:R-:W-:Y:S01]  /*28510*/  IMAD.IADD R3, R15, 0x1, R3 ;  /* 0x000000010f037824 */ /* 0x000fe200078e0203 */
[C-C-:B-1----:R-:W-:Y:S02]  /*28520*/  PRMT R8, R4.reuse, 0x6420, R5.reuse ;  /* 0x0000642004087816 */ /* 0x142fe40000000005 */
[----:B------:R-:W-:Y:S02]  /*28530*/  PRMT R9, R4, 0x7531, R5 ;  /* 0x0000753104097816 */ /* 0x000fe40000000005 */
[----:B------:R-:W-:Y:S02]  /*28540*/  LOP3.LUT R4, R2, R17, RZ, 0xfc, !PT ;  /* 0x0000001102047212 */ /* 0x000fe400078efcff */
[C-C-:B------:R-:W-:Y:S02]  /*28550*/  PRMT R10, R6.reuse, 0x6420, R7.reuse ;  /* 0x00006420060a7816 */ /* 0x140fe40000000007 */
[----:B------:R-:W-:Y:S01]  /*28560*/  PRMT R11, R6, 0x7531, R7 ;  /* 0x00007531060b7816 */ /* 0x000fe20000000007 */
[----:B------:R-:W-:-:S04]  /*28570*/  IMAD.IADD R4, R19, 0x1, R4 ;  /* 0x0000000113047824 */ /* 0x000fc800078e0204 */
[----:B------:R-:W-:Y:S04]  /*28580*/  STSM.16.M88.4 [R3], R8 ;  /* 0x0000000803007844 */ /* 0x000fe80000000200 */
[----:B------:R-:W0:Y:S01]  /*28590*/  LDSM.16.MT88.4 R4, [R4+0xf200] ;  /* 0x00f200000404783b */ /* 0x000e220000004200 */
[----:B------:R-:W-:-:S05]  /*285a0*/  LOP3.LUT R2, R2, R16, RZ, 0xfc, !PT ;  /* 0x0000001002027212 */ /* 0x000fca00078efcff */
[----:B------:R-:W-:Y:S01]  /*285b0*/  IMAD.IADD R2, R15, 0x1, R2 ;  /* 0x000000010f027824 */ /* 0x000fe200078e0202 */
        /* <DEDUP_REMOVED lines=13> */
.L_x_3482:
[----:B------:R-:W2:Y:S01]  /*28690*/  LDL.LU R3, [R1+0x1c] ;  /* 0x00001c0001037983 */ /* 0x000ea20000300800 */
[----:B-1----:R1:W-:Y:S01]  /*286a0*/  SYNCS.ARRIVE.TRANS64.A1T0 RZ, [R0+URZ+0x33450], RZ ;  /* 0x033450ff00ff79a7 */ /* 0x0023e2000810003f */
[----:B------:R-:W-:Y:S01]  /*286b0*/  IADD3 R18, R18, 0x1, RZ ;  /* 0x0000000112127810 */ /* 0x000fe20007ffe0ff */
        /* <DEDUP_REMOVED lines=9> */
.L_x_3431:
[----:B------:R-:W-:Y:S05]  /*28750*/  BSYNC B6 ;  /* 0x0000000000067941 */ /* 0x000fea0003800000 */
.L_x_3429:
[----:B0-----:R-:W2:Y:S02]  /*28760*/  LDL R0, [R1+0x10] ;  /* 0x0000100001007983 */ /* 0x001ea40000100800 */
        /* <DEDUP_REMOVED lines=12> */
.L_x_3483:
[----:B------:R-:W0:Y:S01]  /*28830*/  S2R R0, SR_TID.X ;  /* 0x0000000000007919 */ /* 0x000e220000002100 */
[----:B------:R-:W-:Y:S01]  /*28840*/  UMOV UR4, 0xffffffff ;  /* 0xffffffff00047882 */ /* 0x000fe20000000000 */
[----:B0-----:R-:W-:-:S04]  /*28850*/  LOP3.LUT R9, R0, 0x1f, RZ, 0xc0, !PT ;  /* 0x0000001f00097812 */ /* 0x001fc800078ec0ff */
[----:B------:R-:W-:Y:S01]  /*28860*/  ISETP.NE.AND P0, PT, R9, 0x1f, PT ;  /* 0x0000001f0900780c */ /* 0x000fe20003f05270 */
[----:B------:R-:W-:-:S12]  /*28870*/  BRA.DIV UR4, `(.L_x_3485) ;  /* 0x00000036049c7947 */ /* 0x000fd8000b800000 */
[----:B------:R-:W2:Y:S01]  /*28880*/  LDL.LU R6, [R1] ;  /* 0x0000000001067983 */ /* 0x000ea20000300800 */
[----:B------:R-:W-:-:S03]  /*28890*/  ULDC UR4, c[0x0][0xc14] ;  /* 0x0003050000047ab9 */ /* 0x000fc60000000800 */
[----:B------:R-:W3:Y:S01]  /*288a0*/  LDL R5, [R1+0xc] ;  /* 0x00000c0001057983 */ /* 0x000ee20000100800 */
[C---:B------:R-:W-:Y:S02]  /*288b0*/  ISETP.GE.U32.AND P2, PT, R9.reuse, 0x2, PT ;  /* 0x000000020900780c */ /* 0x040fe40003f46070 */
[C---:B------:R-:W-:Y:S02]  /*288c0*/  ISETP.GE.U32.AND P3, PT, R9.reuse, 0x4, PT ;  /* 0x000000040900780c */ /* 0x040fe40003f66070 */
[C---:B------:R-:W-:Y:S02]  /*288d0*/  ISETP.GE.U32.AND P4, PT, R9.reuse, 0x8, PT ;  /* 0x000000080900780c */ /* 0x040fe40003f86070 */
[----:B------:R-:W-:Y:S01]  /*288e0*/  ISETP.GE.U32.AND P5, PT, R9, 0x10, PT ;  /* 0x000000100900780c */ /* 0x000fe20003fa6070 */
[----:B--2---:R-:W-:Y:S02]  /*288f0*/  IMAD.MOV.U32 R8, RZ, RZ, R6 ;  /* 0x000000ffff087224 */ /* 0x004fe400078e0006 */
[----:B---3--:R-:W-:-:S05]  /*28900*/  IMAD.IADD R5, R5, 0x1, R9 ;  /* 0x0000000105057824 */ /* 0x008fca00078e0209 */
[----:B------:R-:W-:-:S13]  /*28910*/  ISETP.GE.OR P1, PT, R5, UR4, !P0 ;  /* 0x0000000405007c0c */ /* 0x000fda000c726670 */
[----:B-1----:R-:W0:Y:S02]  /*28920*/  @!P1 LDC.64 R2, c[0x0][0xc58] ;  /* 0x00031600ff029b82 */ /* 0x002e240000000a00 */
[----:B0-----:R-:W-:-:S06]  /*28930*/  @!P1 IMAD.WIDE R2, R5, 0x4, R2 ;  /* 0x0000000405029825 */ /* 0x001fcc00078e0202 */
[----:B------:R0:W2:Y:S04]  /*28940*/  @!P1 LDG.E R3, desc[UR54][R2.64] ;  /* 0x0000003602039981 */ /* 0x0000a8000c1e1900 */
[----:B------:R-:W-:Y:S04]  /*28950*/  SHFL.IDX PT, R0, R8, RZ, 0x1f ;  /* 0x00001fff08007589 */ /* 0x000fe800000e0000 */
[----:B------:R-:W-:Y:S01]  /*28960*/  SHFL.IDX PT, R4, R8, 0x1, 0x1f ;  /* 0x00201f0008047f89 */ /* 0x000fe200000e0000 */
[----:B0-----:R-:W-:Y:S02]  /*28970*/  IMAD.MOV.U32 R2, RZ, RZ, RZ ;  /* 0x000000ffff027224 */ /* 0x001fe400078e00ff */
[----:B--2---:R-:W-:Y:S01]  /*28980*/  @!P1 IMAD.MOV.U32 R2, RZ, RZ, R3 ;  /* 0x000000ffff029224 */ /* 0x004fe200078e0003 */
        /* <DEDUP_REMOVED lines=17> */
.L_x_3627:
[----:B------:R-:W-:Y:S02]  /*28aa0*/  ULDC UR4, c[0x0][0xc10] ;  /* 0x0003040000047ab9 */ /* 0x000fe40000000800 */
[----:B------:R-:W-:-:S04]  /*28ab0*/  IMAD.U32 R7, RZ, RZ, UR4 ;  /* 0x00000004ff077e24 */ /* 0x000fc8000f8e00ff */
[----:B-1----:R-:W-:-:S04]  /*28ac0*/  IMAD R5, R14, R7, RZ ;  /* 0x000000070e057224 */ /* 0x002fc800078e02ff */
[----:B------:R-:W-:-:S05]  /*28ad0*/  IMAD.IADD R4, R4, 0x1, R5 ;  /* 0x0000000104047824 */ /* 0x000fca00078e0205 */
[----:B------:R-:W-:-:S13]  /*28ae0*/  ISETP.GT.AND P6, PT, R4, R0, PT ;  /* 0x000000000400720c */ /* 0x000fda0003fc4270 */
[----:B------:R-:W-:Y:S05]  /*28af0*/  @P6 BRA `(.L_x_3486) ;  /* 0x0000000000a46947 */ /* 0x000fea0003800000 */
.L_x_3491:
[----:B------:R-:W2:Y:S01]  /*28b00*/  LDL.LU R2, [R1+0xc] ;  /* 0x00000c0001027983 */ /* 0x000ea20000300800 */
[----:B0-----:R-:W0:Y:S01]  /*28b10*/  LDC R3, c[0x0][0xc14] ;  /* 0x00030500ff037b82 */ /* 0x001e220000000800 */
[----:B--2---:R-:W-:-:S04]  /*28b20*/  IADD3 R2, R2, 0x1f, RZ ;  /* 0x0000001f02027810 */ /* 0x004fc80007ffe0ff */
        /* <DEDUP_REMOVED lines=13> */
.L_x_3489:
[----:B------:R-:W-:Y:S05]  /*28c00*/  BSYNC B0 ;  /* 0x0000000000007941 */ /* 0x000fea0003800000 */
.L_x_3488:
[----:B------:R-:W-:-:S03]  /*28c10*/  UMOV UR4, 0xffffffff ;  /* 0xffffffff00047882 */ /* 0x000fc60000000000 */
[----:B------:R-:W-:Y:S05]  /*28c20*/  BRA.DIV UR4, `(.L_x_3490) ;  /* 0x0000003604dc7947 */ /* 0x000fea000b800000 */
[----:B-----5:R-:W1:Y:S02]  /*28c30*/  SHFL.UP PT, R14, R2, 0x1, RZ ;  /* 0x04200000020e7989 */ /* 0x020e6400000e00ff */
        /* <DEDUP_REMOVED lines=9> */
[----:B-1----:R-:W-:-:S04]  /*28cd0*/  SEL R7, R14, RZ, P4 ;  /* 0x000000ff0e077207 */ /* 0x002fc80002000000 */
[----:B------:R-:W-:-:S05]  /*28ce0*/  IADD3 R7, R6, R7, RZ ;  /* 0x0000000706077210 */ /* 0x000fca0007ffe0ff */
[----:B------:R-:W1:Y:S02]  /*28cf0*/  SHFL.UP PT, R14, R7, 0x10, RZ ;  /* 0x06000000070e7989 */ /* 0x000e6400000e00ff */
[----:B-1----:R-:W-:-:S05]  /*28d00*/  SEL R14, R14, RZ, P5 ;  /* 0x000000ff0e0e7207 */ /* 0x002fca0002800000 */
[----:B0-----:R-:W-:-:S05]  /*28d10*/  IMAD.IADD R3, R7, 0x1, R14 ;  /* 0x0000000107037824 */ /* 0x001fca00078e020e */
[----:B------:R0:W1:Y:S02]  /*28d20*/  SHFL.IDX PT, R14, R3, 0x1f, 0x1f ;  /* 0x03e01f00030e7f89 */ /* 0x00006400000e0000 */
.L_x_3635:
[----:B------:R-:W-:Y:S02]  /*28d30*/  ULDC UR4, c[0x0][0xc10] ;  /* 0x0003040000047ab9 */ /* 0x000fe40000000800 */
[----:B------:R-:W-:-:S04]  /*28d40*/  IMAD.U32 R7, RZ, RZ, UR4 ;  /* 0x00000004ff077e24 */ /* 0x000fc8000f8e00ff */
[----:B-1----:R-:W-:-:S04]  /*28d50*/  IMAD R5, R14, R7, RZ ;  /* 0x000000070e057224 */ /* 0x002fc800078e02ff */
[----:B------:R-:W-:-:S05]  /*28d60*/  IMAD.IADD R4, R5, 0x1, R4 ;  /* 0x0000000105047824 */ /* 0x000fca00078e0204 */
[----:B------:R-:W-:-:S13]  /*28d70*/  ISETP.GT.AND P6, PT, R4, R0, PT ;  /* 0x000000000400720c */ /* 0x000fda0003fc4270 */
[----:B------:R-:W-:Y:S05]  /*28d80*/  @!P6 BRA `(.L_x_3491) ;  /* 0xfffffffc005ce947 */ /* 0x000fea000383ffff */
.L_x_3486:
        /* <DEDUP_REMOVED lines=8> */
.L_x_3639:
[----:B------:R-:W-:Y:S01]  /*28e10*/  ISETP.NE.AND P0, PT, R6, RZ, PT ;  /* 0x000000ff0600720c */ /* 0x000fe20003f05270 */
[----:B------:R-:W-:-:S12]  /*28e20*/  IMAD.MOV.U32 R14, RZ, RZ, RZ ;  /* 0x000000ffff0e7224 */ /* 0x000fd800078e00ff */
[----:B------:R-:W-:Y:S05]  /*28e30*/  @!P0 BRA `(.L_x_3493) ;  /* 0x0000000000108947 */ /* 0x000fea0003800000 */
[----:B------:R-:W-:Y:S01]  /*28e40*/  UMOV UR4, 0xffffffff ;  /* 0xffffffff00047882 */ /* 0x000fe20000000000 */
[----:B------:R-:W-:Y:S02]  /*28e50*/  IADD3 R12, R4, -0x1, RZ ;  /* 0xffffffff040c7810 */ /* 0x000fe40007ffe0ff */
[----:B------:R-:W-:Y:S05]  /*28e60*/  BRA.DIV UR4, `(.L_x_3494) ;  /* 0x0000003a04507947 */ /* 0x000fea000b800000 */
[----:B------:R3:W4:Y:S02]  /*28e70*/  SHFL.IDX PT, R14, R3, R12, 0x1f ;  /* 0x00001f0c030e7589 */ /* 0x00072400000e0000 */
.L_x_3493:
[----:B------:R-:W5:Y:S01]  /*28e80*/  LDL.LU R10, [R1+0xc] ;  /* 0x00000c00010a7983 */ /* 0x000f620000300800 */
[----:B--2---:R-:W-:Y:S01]  /*28e90*/  IABS R6, R5 ;  /* 0x0000000500067213 */ /* 0x004fe20000000000 */
[----:B----4-:R-:W-:Y:S02]  /*28ea0*/  IMAD R11, R14, R7, R8 ;  /* 0x000000070e0b7224 */ /* 0x010fe400078e0208 */
[----:B-1----:R-:W-:Y:S01]  /*28eb0*/  IMAD.MOV.U32 R2, RZ, RZ, RZ ;  /* 0x000000ffff027224 */ /* 0x002fe200078e00ff */
[----:B------:R-:W1:Y:S01]  /*28ec0*/  I2F.RP R7, R6 ;  /* 0x0000000600077306 */ /* 0x000e620000209400 */
[----:B------:R-:W-:Y:S01]  /*28ed0*/  IMAD.IADD R0, R0, 0x1, -R11 ;  /* 0x0000000100007824 */ /* 0x000fe200078e0a0b */
[----:B------:R2:W-:Y:S06]  /*28ee0*/  STL [R1], R11 ;  /* 0x0000000b01007387 */ /* 0x0005ec0000100800 */
[----:B-1----:R-:W1:Y:S02]  /*28ef0*/  MUFU.RCP R7, R7 ;  /* 0x0000000700077308 */ /* 0x002e640000001000 */
[----:B-1----:R-:W-:-:S06]  /*28f00*/  VIADD R8, R7, 0xffffffe ;  /* 0x0ffffffe07087836 */ /* 0x002fcc0000000000 */
[----:B0--3--:R-:W0:Y:S02]  /*28f10*/  F2I.FTZ.U32.TRUNC.NTZ R3, R8 ;  /* 0x0000000800037305 */ /* 0x009e24000021f000 */
[----:B0-----:R-:W-:-:S04]  /*28f20*/  IMAD.MOV R9, RZ, RZ, -R3 ;  /* 0x000000ffff097224 */ /* 0x001fc800078e0a03 */
[----:B------:R-:W-:-:S04]  /*28f30*/  IMAD R9, R9, R6, RZ ;  /* 0x0000000609097224 */ /* 0x000fc800078e02ff */
[----:B------:R-:W-:Y:S01]  /*28f40*/  IMAD.HI.U32 R2, R3, R9, R2 ;  /* 0x0000000903027227 */ /* 0x000fe200078e0002 */
[----:B------:R-:W-:Y:S02]  /*28f50*/  IABS R9, R5 ;  /* 0x0000000500097213 */ /* 0x000fe40000000000 */
[----:B------:R-:W-:-:S03]  /*28f60*/  IABS R3, R0 ;  /* 0x0000000000037213 */ /* 0x000fc60000000000 */
[----:B------:R-:W-:Y:S02]  /*28f70*/  IMAD.MOV R7, RZ, RZ, -R9 ;  /* 0x000000ffff077224 */ /* 0x000fe400078e0a09 */
[----:B------:R-:W-:-:S04]  /*28f80*/  IMAD.HI.U32 R2, R2, R3, RZ ;  /* 0x0000000302027227 */ /* 0x000fc800078e00ff */
        /* <DEDUP_REMOVED lines=18> */
.L_x_3487:
[----:B------:R-:W-:Y:S01]  /*290b0*/  UMOV UR4, URZ ;  /* 0x0000003f00047c82 */ /* 0x000fe20008000000 */
[----:B------:R-:W-:Y:S01]  /*290c0*/  ULDC UR6, c[0x0][0xc14] ;  /* 0x0003050000067ab9 */ /* 0x000fe20000000800 */
[----:B------:R-:W-:Y:S01]  /*290d0*/  UMOV UR5, URZ ;  /* 0x0000003f00057c82 */ /* 0x000fe20008000000 */
[----:B------:R0:W-:Y:S01]  /*290e0*/  STL [R1], R0 ;  /* 0x0000000001007387 */ /* 0x0001e20000100800 */
[----:B------:R-:W-:Y:S01]  /*290f0*/  MOV R3, UR4 ;  /* 0x0000000400037c02 */ /* 0x000fe20008000f00 */
[----:B------:R-:W-:-:S04]  /*29100*/  IMAD.U32 R2, RZ, RZ, UR5 ;  /* 0x00000005ff027e24 */ /* 0x000fc8000f8e00ff */
[----:B------:R1:W-:Y:S01]  /*29110*/  STL [R1+0x4], R3 ;  /* 0x0000040301007387 */ /* 0x0003e20000100800 */
[----:B0-----:R-:W-:-:S05]  /*29120*/  IMAD.U32 R0, RZ, RZ, UR6 ;  /* 0x00000006ff007e24 */ /* 0x001fca000f8e00ff */
[----:B------:R1:W-:Y:S04]  /*29130*/  STL [R1+0xc], R0 ;  /* 0x00000c0001007387 */ /* 0x0003e80000100800 */
[----:B------:R1:W-:Y:S02]  /*29140*/  STL [R1+0x8], R2 ;  /* 0x0000080201007387 */ /* 0x0003e40000100800 */
.L_x_3495:
[----:B-1----:R-:W3:Y:S04]  /*29150*/  LDL R3, [R1+0x8] ;  /* 0x0000080001037983 */ /* 0x002ee80000100800 */
[----:B--2---:R-:W2:Y:S04]  /*29160*/  LDL R2, [R1+0xc] ;  /* 0x00000c0001027983 */ /* 0x004ea80000100800 */
        /* <DEDUP_REMOVED lines=8> */
[----:B---3--:R-:W-:Y:S02]  /*291f0*/  IMAD.MOV.U32 R6, RZ, RZ, R3 ;  /* 0x000000ffff067224 */ /* 0x008fe400078e0003 */
[----:B------:R-:W0:Y:S01]  /*29200*/  @!P0 S2R R3, SR_CgaCtaId ;  /* 0x0000000000038919 */ /* 0x000e220000008800 */
[----:B--2---:R-:W-:Y:S01]  /*29210*/  IMAD.MOV.U32 R7, RZ, RZ, R2 ;  /* 0x000000ffff077224 */ /* 0x004fe200078e0002 */
[----:B0-----:R-:W-:-:S05]  /*29220*/  @!P0 LEA R0, R3, R0, 0x18 ;  /* 0x0000000003008211 */ /* 0x001fca00078ec0ff */
[----:B----4-:R0:W-:Y:S01]  /*29230*/  @!P0 STS.128 [R0+0x334d0], R4 ;  /* 0x0334d00400008388 */ /* 0x0101e20000000c00 */
[----:B------:R-:W-:Y:S06]  /*29240*/  BAR.ARV 0x5, 0x180 ;  /* 0x0146000000007b1d */ /* 0x000fec0000002000 */
.L_x_3484:
[----:B0-----:R-:W3:Y:S01]  /*29250*/  LDL R0, [R1+0xc] ;  /* 0x00000c0001007983 */ /* 0x001ee20000100800 */
[----:B------:R-:W-:Y:S02]  /*29260*/  ULDC UR4, c[0x0][0xc14] ;  /* 0x0003050000047ab9 */ /* 0x000fe40000000800 */
[----:B---3--:R-:W-:-:S13]  /*29270*/  ISETP.GE.AND P0, PT, R0, UR4, PT ;  /* 0x0000000400007c0c */ /* 0x008fda000bf06270 */
[----:B------:R-:W-:Y:S05]  /*29280*/  @!P0 BRA `(.L_x_3496) ;  /* 0xffffff9800448947 */ /* 0x000fea000383ffff */
[----:B------:R-:W-:Y:S05]  /*29290*/  BSYNC B7 ;  /* 0x0000000000077941 */ /* 0x000fea0003800000 */
.L_x_3387:
[----:B0-----:R-:W3:Y:S01]  /*292a0*/  LDL.LU R0, [R1+0x44] ;  /* 0x0000440001007983 */ /* 0x001ee20000300800 */
[----:B------:R-:W-:Y:S01]  /*292b0*/  BSSY B0, `(.L_x_3497) ;  /* 0x000000b000007945 */ /* 0x000fe20003800000 */
[----:B-12---:R-:W0:Y:S01]  /*292c0*/  S2R R4, SR_CgaCtaId ;  /* 0x0000000000047919 */ /* 0x006e220000008800 */
[----:B---3--:R-:W-:-:S05]  /*292d0*/  VIADD R0, R0, 0x1 ;  /* 0x0000000100007836 */ /* 0x008fca0000000000 */
[----:B------:R-:W-:-:S04]  /*292e0*/  LEA.HI R2, R0, R0, RZ, 0x1 ;  /* 0x0000000000027211 */ /* 0x000fc800078f08ff */
[----:B------:R-:W-:-:S04]  /*292f0*/  LOP3.LUT R3, R2, 0xfffffffe, RZ, 0xc0, !PT ;  /* 0xfffffffe02037812 */ /* 0x000fc800078ec0ff */
[----:B------:R-:W-:Y:S02]  /*29300*/  IADD3 R0, R0, -R3, RZ ;  /* 0x8000000300007210 */ /* 0x000fe40007ffe0ff */
[----:B------:R-:W-:Y:S02]  /*29310*/  MOV R3, 0x400 ;  /* 0x0000040000037802 */ /* 0x000fe40000000f00 */
[----:B------:R-:W-:Y:S02]  /*29320*/  SHF.L.U32 R0, R0, 0x1f, RZ ;  /* 0x0000001f00007819 */ /* 0x000fe400000006ff */
[----:B0-----:R-:W-:-:S04]  /*29330*/  LEA R3, R4, R3, 0x18 ;  /* 0x0000000304037211 */ /* 0x001fc800078ec0ff */
[----:B------:R-:W0:Y:S02]  /*29340*/  SYNCS.PHASECHK.TRANS64.TRYWAIT P0, [R3+URZ+0x33420], R0 ;  /* 0x03342000030075a7 */ /* 0x000e24000800017f */
[----:B0-----:R-:W-:Y:S05]  /*29350*/  @!P0 BRA `(.L_x_3498) ;  /* 0x0000003400388947 */ /* 0x001fea0003800000 */
.L_x_3642:
[----:B------:R-:W-:Y:S05]  /*29360*/  BSYNC B0 ;  /* 0x0000000000007941 */ /* 0x000fea0003800000 */
.L_x_3497:
[----:B------:R-:W-:-:S03]  /*29370*/  UMOV UR4, 0xffffffff ;  /* 0xffffffff00047882 */ /* 0x000fc60000000000 */
[----:B------:R-:W-:Y:S05]  /*29380*/  BRA.DIV UR4, `(.L_x_3499) ;  /* 0x0000003604407947 */ /* 0x000fea000b800000 */
[----:B0-----:R-:W0:Y:S02]  /*29390*/  S2R R0, SR_TID.X ;  /* 0x0000000000007919 */ /* 0x001e240000002100 */
[----:B0-----:R-:W-:-:S04]  /*293a0*/  SHF.R.U32.HI R0, RZ, 0x5, R0 ;  /* 0x00000005ff007819 */ /* 0x001fc80000011600 */
[----:B------:R-:W-:-:S05]  /*293b0*/  LOP3.LUT R0, R0, 0x3, RZ, 0xc0, !PT ;  /* 0x0000000300007812 */ /* 0x000fca00078ec0ff */
[----:B------:R0:W1:Y:S02]  /*293c0*/  SHFL.IDX PT, R14, R0, RZ, 0x1f ;  /* 0x00001fff000e7589 */ /* 0x00006400000e0000 */
.L_x_3645:
[----:B-1----:R-:W-:-:S13]  /*293d0*/  ISETP.NE.AND P0, PT, R14, RZ, PT ;  /* 0x000000ff0e00720c */ /* 0x002fda0003f05270 */
[----:B------:R-:W-:Y:S05]  /*293e0*/  @P0 BRA `(.L_x_3184) ;  /* 0x0000000000a80947 */ /* 0x000fea0003800000 */
[----:B------:R-:W-:-:S03]  /*293f0*/  UMOV UR4, 0xffffffff ;  /* 0xffffffff00047882 */ /* 0x000fc60000000000 */
[----:B------:R-:W-:Y:S05]  /*29400*/  BRA.DIV UR4, `(.L_x_3500) ;  /* 0x0000003604547947 */ /* 0x000fea000b800000 */
[----:B------:R-:W-:-:S13]  /*29410*/  ELECT P6, URZ, PT ;  /* 0x00000000003f782f */ /* 0x000fda00038c0000 */
.L_x_3648:
[----:B------:R-:W-:Y:S05]  /*29420*/  @!P6 BRA `(.L_x_3184) ;  /* 0x000000000098e947 */ /* 0x000fea0003800000 */
[----:B------:R-:W-:-:S06]  /*29430*/  ULOP3.LUT UR4, UR36, 0x2, URZ, 0xfc, !UPT ;  /* 0x0000000224047892 */ /* 0x000fcc000f8efc3f */
[----:B0-----:R-:W-:-:S05]  /*29440*/  IMAD.U32 R0, RZ, RZ, UR4 ;  /* 0x00000004ff007e24 */ /* 0x001fca000f8e00ff */
[----:B------:R-:W-:-:S13]  /*29450*/  ISETP.NE.AND P0, PT, R0, 0x3, PT ;  /* 0x000000030000780c */ /* 0x000fda0003f05270 */
[----:B------:R-:W-:Y:S05]  /*29460*/  @!P0 BRA `(.L_x_3501) ;  /* 0x0000000000048947 */ /* 0x000fea0003800000 */
[----:B------:R-:W-:Y:S01]  /*29470*/  BPT.TRAP 0x1 ;  /* 0x000000040000795c */ /* 0x000fe20000300000 */
.L_x_3501:
[----:B------:R-:W2:Y:S01]  /*29480*/  LDL.LU R6, [R1+0x1c] ;  /* 0x00001c0001067983 */ /* 0x000ea20000300800 */
[----:B------:R-:W-:Y:S02]  /*29490*/  VIADD R5, R3, 0x33440 ;  /* 0x0003344003057836 */ /* 0x000fe40000000000 */
[C---:B------:R-:W-:Y:S02]  /*294a0*/  VIADD R0, R18.reuse, 0x1 ;  /* 0x0000000112007836 */ /* 0x040fe40000000000 */
[----:B------:R-:W-:-:S03]  /*294b0*/  IMAD R7, R18, 0x8, R5 ;  /* 0x0000000812077824 */ /* 0x000fc600078e0205 */
[----:B------:R-:W-:-:S04]  /*294c0*/  ISETP.NE.AND P2, PT, R0, 0x2, PT ;  /* 0x000000020000780c */ /* 0x000fc80003f45270 */
[----:B------:R-:W-:Y:S02]  /*294d0*/  SEL R2, RZ, 0x1, P2 ;  /* 0x00000001ff027807 */ /* 0x000fe40001000000 */
[C---:B--2---:R-:W-:Y:S02]  /*294e0*/  SHF.L.U32 R4, R6.reuse, 0x1f, RZ ;  /* 0x0000001f06047819 */ /* 0x044fe400000006ff */
[----:B------:R-:W-:Y:S02]  /*294f0*/  LOP3.LUT R6, R6, R2, RZ, 0x3c, !PT ;  /* 0x0000000206067212 */ /* 0x000fe400078e3cff */
[----:B------:R-:W0:Y:S01]  /*29500*/  SYNCS.PHASECHK.TRANS64.TRYWAIT P1, [R7+URZ], R4 ;  /* 0x00000004070075a7 */ /* 0x000e22000802017f */
[----:B------:R-:W-:Y:S02]  /*29510*/  SEL R2, R0, RZ, P2 ;  /* 0x000000ff00027207 */ /* 0x000fe40001000000 */
[----:B------:R-:W-:-:S03]  /*29520*/  SHF.L.U32 R0, R6, 0x1f, RZ ;  /* 0x0000001f06007819 */ /* 0x000fc600000006ff */
[----:B------:R-:W-:Y:S01]  /*29530*/  IMAD R5, R2, 0x8, R5 ;  /* 0x0000000802057824 */ /* 0x000fe200078e0205 */
[----:B0-----:R-:W-:Y:S06]  /*29540*/  @!P1 BRA `(.L_x_3502) ;  /* 0x0000003400249947 */ /* 0x001fec0003800000 */
.L_x_3649:
[----:B------:R-:W1:Y:S02]  /*29550*/  SYNCS.PHASECHK.TRANS64.TRYWAIT P1, [R5+URZ], R0 ;  /* 0x00000000050075a7 */ /* 0x000e64000802017f */
[----:B-1----:R-:W-:Y:S05]  /*29560*/  @!P1 BRA `(.L_x_3503) ;  /* 0x0000003400309947 */ /* 0x002fea0003800000 */
.L_x_3650:
[----:B------:R-:W-:Y:S05]  /*29570*/  @!P0 BRA `(.L_x_3504) ;  /* 0x0000000000048947 */ /* 0x000fea0003800000 */
[----:B------:R-:W-:Y:S01]  /*29580*/  BPT.TRAP 0x1 ;  /* 0x000000040000795c */ /* 0x000fe20000300000 */
.L_x_3504:
[----:B-1----:R-:W-:-:S04]  /*29590*/  LEA R5, R18, R3, 0x3 ;  /* 0x0000000312057211 */ /* 0x002fc800078e18ff */
[----:B------:R-:W1:Y:S02]  /*295a0*/  SYNCS.PHASECHK.TRANS64.TRYWAIT P1, [R5+URZ+0x33460], R4 ;  /* 0x03346004050075a7 */ /* 0x000e64000802017f */
[----:B-1----:R-:W-:Y:S05]  /*295b0*/  @!P1 BRA `(.L_x_3505) ;  /* 0x0000003400309947 */ /* 0x002fea0003800000 */
.L_x_3651:
[----:B------:R-:W-:Y:S05]  /*295c0*/  @!P0 BRA `(.L_x_3506) ;  /* 0x0000000000048947 */ /* 0x000fea0003800000 */
[----:B------:R-:W-:Y:S01]  /*295d0*/  BPT.TRAP 0x1 ;  /* 0x000000040000795c */ /* 0x000fe20000300000 */
.L_x_3506:
[----:B------:R-:W-:-:S04]  /*295e0*/  IMAD R3, R2, 0x8, R3 ;  /* 0x0000000802037824 */ /* 0x000fc800078e0203 */
[----:B------:R-:W2:Y:S02]  /*295f0*/  SYNCS.PHASECHK.TRANS64.TRYWAIT P1, [R3+URZ+0x33460], R0 ;  /* 0x03346000030075a7 */ /* 0x000ea4000802017f */
[----:B--2---:R-:W-:Y:S05]  /*29600*/  @!P1 BRA `(.L_x_3507) ;  /* 0x0000003400309947 */ /* 0x004fea0003800000 */
.L_x_3652:
[----:B------:R-:W-:Y:S05]  /*29610*/  @!P0 BRA `(.L_x_3508) ;  /* 0x0000000000048947 */ /* 0x000fea0003800000 */
[----:B------:R-:W-:Y:S01]  /*29620*/  BPT.TRAP 0x1 ;  /* 0x000000040000795c */ /* 0x000fe20000300000 */
.L_x_3508:
[----:B------:R-:W3:Y:S02]  /*29630*/  SYNCS.PHASECHK.TRANS64.TRYWAIT P0, [R5+URZ+0x33480], R4 ;  /* 0x03348004050075a7 */ /* 0x000ee4000800017f */
[----:B---3--:R-:W-:Y:S05]  /*29640*/  @!P0 BRA `(.L_x_3509) ;  /* 0x0000003400348947 */ /* 0x008fea0003800000 */
.L_x_3510:
[----:B----4-:R4:W0:Y:S02]  /*29650*/  SYNCS.PHASECHK.TRANS64.TRYWAIT P0, [R3+URZ+0x33480], R0 ;  /* 0x03348000030075a7 */ /* 0x010824000800017f */
[----:B0-----:R-:W-:Y:S05]  /*29660*/  @!P0 NANOSLEEP.SYNCS 0x989680 ;  /* 0x009896800000895d */ /* 0x001fea0003900000 */
[----:B------:R-:W0:Y:S02]  /*29670*/  @!P0 SYNCS.PHASECHK.TRANS64 P0, [R3+URZ+0x33480], R0 ;  /* 0x03348000030085a7 */ /* 0x000e24000800007f */
[----:B0-----:R-:W-:Y:S05]  /*29680*/  @!P0 BRA `(.L_x_3510) ;  /* 0xfffffffc00f08947 */ /* 0x001fea000383ffff */
.L_x_3184:
[----:B------:R-:W-:Y:S05]  /*29690*/  BSYNC B8 ;  /* 0x0000000000087941 */ /* 0x000fea0003800000 */
.L_x_3181:
[----:B------:R-:W-:Y:S05]  /*296a0*/  EXIT ;  /* 0x000000000000794d */ /* 0x000fea0003800000 */
.L_x_3202:
[----:B-1----:R1:W2:Y:S02]  /*296b0*/  SYNCS.PHASECHK.TRANS64.TRYWAIT P5, [R43+URZ+0x33490], R100 ;  /* 0x033490642b0075a7 */ /* 0x0022a400080a017f */
[----:B--2---:R-:W-:Y:S05]  /*296c0*/  @!P5 NANOSLEEP.SYNCS 0x989680 ;  /* 0x009896800000d95d */ /* 0x004fea0003900000 */
[----:B------:R-:W2:Y:S02]  /*296d0*/  @!P5 SYNCS.PHASECHK.TRANS64 P5, [R43+URZ+0x33490], R100 ;  /* 0x033490642b00d5a7 */ /* 0x000ea400080a007f */
[----:B--2---:R-:W-:Y:S05]  /*296e0*/  @!P5 BRA `(.L_x_3202) ;  /* 0xfffffffc00f0d947 */ /* 0x004fea000383ffff */
[----:B------:R-:W-:Y:S05]  /*296f0*/  BRA `(.L_x_3511) ;  /* 0xfffffd9c00647947 */ /* 0x000fea000383ffff */
.L_x_3256:
[----:B--2---:R2:W4:Y:S02]  /*29700*/  SYNCS.PHASECHK.TRANS64.TRYWAIT P5, [R43+URZ+0x33490], R100 ;  /* 0x033490642b0075a7 */ /* 0x00452400080a017f */
[----:B----4-:R-:W-:Y:S05]  /*29710*/  @!P5 NANOSLEEP.SYNCS 0x989680 ;  /* 0x009896800000d95d */ /* 0x010fea0003900000 */
[----:B------:R-:W4:Y:S02]  /*29720*/  @!P5 SYNCS.PHASECHK.TRANS64 P5, [R43+URZ+0x33490], R100 ;  /* 0x033490642b00d5a7 */ /* 0x000f2400080a007f */
[----:B----4-:R-:W-:Y:S05]  /*29730*/  @!P5 BRA `(.L_x_3256) ;  /* 0xfffffffc00f0d947 */ /* 0x010fea000383ffff */
[----:B------:R-:W-:Y:S05]  /*29740*/  BRA `(.L_x_3512) ;  /* 0xfffffdfc00807947 */ /* 0x000fea000383ffff */
.L_x_3281:
[----:B0-----:R0:W1:Y:S02]  /*29750*/  SYNCS.PHASECHK.TRANS64.TRYWAIT P3, [R43+URZ+0x33490], R100 ;  /* 0x033490642b0075a7 */ /* 0x001064000806017f */
[----:B-1----:R-:W-:Y:S05]  /*29760*/  @!P3 NANOSLEEP.SYNCS 0x989680 ;  /* 0x009896800000b95d */ /* 0x002fea0003900000 */
[----:B------:R-:W1:Y:S02]  /*29770*/  @!P3 SYNCS.PHASECHK.TRANS64 P3, [R43+URZ+0x33490], R100 ;  /* 0x033490642b00b5a7 */ /* 0x000e64000806007f */
[----:B-1----:R-:W-:Y:S05]  /*29780*/  @!P3 BRA `(.L_x_3281) ;  /* 0xfffffffc00f0b947 */ /* 0x002fea000383ffff */
[----:B------:R-:W-:Y:S05]  /*29790*/  BRA `(.L_x_3513) ;  /* 0xfffffe5c00b47947 */ /* 0x000fea000383ffff */
.L_x_3287:
[----:B-1----:R1:W2:Y:S02]  /*297a0*/  SYNCS.PHASECHK.TRANS64.TRYWAIT P2, [R43+URZ+0x334b0], R100 ;  /* 0x0334b0642b0075a7 */ /* 0x0022a4000804017f */
[----:B--2---:R-:W-:Y:S05]  /*297b0*/  @!P2 NANOSLEEP.SYNCS 0x989680 ;  /* 0x009896800000a95d */ /* 0x004fea0003900000 */
[----:B------:R-:W2:Y:S02]  /*297c0*/  @!P2 SYNCS.PHASECHK.TRANS64 P2, [R43+URZ+0x334b0], R100 ;  /* 0x0334b0642b00a5a7 */ /* 0x000ea4000804007f */
[----:B--2---:R-:W-:Y:S05]  /*297d0*/  @!P2 BRA `(.L_x_3287) ;  /* 0xfffffffc00f0a947 */ /* 0x004fea000383ffff */
[----:B------:R-:W-:Y:S05]  /*297e0*/  BRA `(.L_x_3514) ;  /* 0xfffffe6000b87947 */ /* 0x000fea000383ffff */
.L_x_3295:
[----:B------:R-:W0:Y:S01]  /*297f0*/  S2R R46, SR_TID.X ;  /* 0x00000000002e7919 */ /* 0x000e220000002100 */
[----:B------:R-:W-:Y:S01]  /*29800*/  BSSY B0, `(.L_x_3515) ;  /* 0x000000c000007945 */ /* 0x000fe20003800000 */
[----:B------:R-:W-:Y:S01]  /*29810*/  IMAD.MOV.U32 R12, RZ, RZ, RZ ;  /* 0x000000ffff0c7224 */ /* 0x000fe200078e00ff */
[----:B------:R-:W-:Y:S01]  /*29820*/  MOV R15, 0xffffffff ;  /* 0xffffffff000f7802 */ /* 0x000fe20000000f00 */
[----:B------:R-:W-:Y:S02]  /*29830*/  IMAD.MOV.U32 R11, RZ, RZ, 0x1f ;  /* 0x0000001fff0b7424 */ /* 0x000fe400078e00ff */
[----:B0-----:R-:W-:-:S05]  /*29840*/  VIADD R47, R46, 0xffffff80 ;  /* 0xffffff802e2f7836 */ /* 0x001fca0000000000 */
[----:B------:R-:W-:-:S04]  /*29850*/  SHF.R.S32.HI R46, RZ, 0x1f, R47 ;  /* 0x0000001fff2e7819 */ /* 0x000fc8000001142f */
[----:B------:R-:W-:-:S04]  /*29860*/  LEA.HI R46, R46, R47, RZ, 0x7 ;  /* 0x0000002f2e2e7211 */ /* 0x000fc800078f38ff */
[----:B------:R-:W-:-:S05]  /*29870*/  SHF.R.S32.HI R46, RZ, 0x7, R46 ;  /* 0x00000007ff2e7819 */ /* 0x000fca000001142e */
[----:B------:R-:W-:-:S07]  /*29880*/  IMAD.MOV.U32 R13, RZ, RZ, R46 ;  /* 0x000000ffff0d7224 */ /* 0x000fce00078e002e */
[----:B-----5:R-:W-:Y:S05]  /*29890*/  WARPSYNC.COLLECTIVE R15, `(.L_x_3516) ;  /* 0x000000000f087348 */ /* 0x020fea0003c00000 */
[----:B------:R0:W1:Y:S02]  /*298a0*/  SHFL.IDX P6, R14, R13, R12, R11 ;  /* 0x0000000c0d0e7389 */ /* 0x00006400000c000b */
[----:B01---5:R-:W-:Y:S01]  /*298b0*/  ENDCOLLECTIVE ;  /* 0x000000000000791b */ /* 0x023fe20003800000 */
.L_x_3516:
[----:B------:R-:W-:Y:S05]  /*298c0*/  BSYNC B0 ;  /* 0x0000000000007941 */ /* 0x000fea0003800000 */
.L_x_3515:
[----:B------:R-:W-:Y:S01]  /*298d0*/  IMAD.MOV.U32 R231, RZ, RZ, R14 ;  /* 0x000000ffffe77224 */ /* 0x000fe200078e000e */
[----:B------:R-:W-:Y:S06]  /*298e0*/  BRA `(.L_x_3517) ;  /* 0xfffffe6c00ac7947 */ /* 0x000fec000383ffff */
.L_x_3307:
        /* <DEDUP_REMOVED lines=8> */
.L_x_3519:
[----:B------:R-:W-:Y:S05]  /*29970*/  BSYNC B1 ;  /* 0x0000000000017941 */ /* 0x000fea0003800000 */
.L_x_3518:
[----:B------:R-:W-:Y:S05]  /*29980*/  BRA `(.L_x_3520) ;  /* 0xfffffe7400ec7947 */ /* 0x000fea000383ffff */
.L_x_3308:
[----:B------:R-:W-:Y:S01]  /*29990*/  BSSY B1, `(.L_x_3521) ;  /* 0x0000008000017945 */ /* 0x000fe20003800000 */
[----:B------:R-:W-:Y:S01]  /*299a0*/  MOV R13, R24 ;  /* 0x00000018000d7202 */ /* 0x000fe20000000f00 */
[----:B------:R-:W-:Y:S02]  /*299b0*/  IMAD.MOV.U32 R12, RZ, RZ, RZ ;  /* 0x000000ffff0c7224 */ /* 0x000fe400078e00ff */
[----:B------:R-:W-:Y:S02]  /*299c0*/  IMAD.MOV.U32 R11, RZ, RZ, 0x1e1f ;  /* 0x00001e1fff0b7424 */ /* 0x000fe400078e00ff */
[----:B------:R-:W-:-:S07]  /*299d0*/  IMAD.MOV.U32 R15, RZ, RZ, -0x1 ;  /* 0xffffffffff0f7424 */ /* 0x000fce00078e00ff */
[----:B0----5:R-:W-:Y:S05]  /*299e0*/  WARPSYNC.COLLECTIVE R15, `(.L_x_3522) ;  /* 0x000000000f087348 */ /* 0x021fea0003c00000 */
[----:B------:R1:W2:Y:S02]  /*299f0*/  SHFL.IDX P6, R14, R13, R12, R11 ;  /* 0x0000000c0d0e7389 */ /* 0x0002a400000c000b */
[----:B012--5:R-:W-:Y:S01]  /*29a00*/  ENDCOLLECTIVE ;  /* 0x000000000000791b */ /* 0x027fe20003800000 */
.L_x_3522:
[----:B------:R-:W-:Y:S05]  /*29a10*/  BSYNC B1 ;  /* 0x0000000000017941 */ /* 0x000fea0003800000 */
.L_x_3521:
[----:B------:R-:W-:Y:S05]  /*29a20*/  BRA `(.L_x_3523) ;  /* 0xfffffe7400cc7947 */ /* 0x000fea000383ffff */
.L_x_3309:
[----:B------:R-:W-:Y:S01]  /*29a30*/  BSSY B1, `(.L_x_3524) ;  /* 0x0000008000017945 */ /* 0x000fe20003800000 */
[----:B------:R-:W-:Y:S01]  /*29a40*/  IMAD.MOV.U32 R13, RZ, RZ, R27 ;  /* 0x000000ffff0d7224 */ /* 0x000fe200078e001b */
[----:B------:R-:W-:Y:S01]  /*29a50*/  MOV R11, 0x1e1f ;  /* 0x00001e1f000b7802 */ /* 0x000fe20000000f00 */
[----:B------:R-:W-:Y:S02]  /*29a60*/  IMAD.MOV.U32 R12, RZ, RZ, RZ ;  /* 0x000000ffff0c7224 */ /* 0x000fe400078e00ff */
[----:B------:R-:W-:-:S07]  /*29a70*/  IMAD.MOV.U32 R15, RZ, RZ, -0x1 ;  /* 0xffffffffff0f7424 */ /* 0x000fce00078e00ff */
[----:B0----5:R-:W-:Y:S05]  /*29a80*/  WARPSYNC.COLLECTIVE R15, `(.L_x_3525) ;  /* 0x000000000f087348 */ /* 0x021fea0003c00000 */
[----:B------:R1:W2:Y:S02]  /*29a90*/  SHFL.IDX P6, R14, R13, R12, R11 ;  /* 0x0000000c0d0e7389 */ /* 0x0002a400000c000b */
[----:B012--5:R-:W-:Y:S01]  /*29aa0*/  ENDCOLLECTIVE ;  /* 0x000000000000791b */ /* 0x027fe20003800000 */
.L_x_3525:
[----:B------:R-:W-:Y:S05]  /*29ab0*/  BSYNC B1 ;  /* 0x0000000000017941 */ /* 0x000fea0003800000 */
.L_x_3524:
[----:B------:R-:W-:Y:S05]  /*29ac0*/  BRA `(.L_x_3526) ;  /* 0xfffffe7400ac7947 */ /* 0x000fea000383ffff */
.L_x_3310:
        /* <DEDUP_REMOVED lines=8> */
.L_x_3528:
[----:B------:R-:W-:Y:S05]  /*29b50*/  BSYNC B1 ;  /* 0x0000000000017941 */ /* 0x000fea0003800000 */
.L_x_3527:
[----:B------:R-:W-:Y:S05]  /*29b60*/  BRA `(.L_x_3529) ;  /* 0xfffffe74008c7947 */ /* 0x000fea000383ffff */
.L_x_3312:
[----:B-1----:R1:W2:Y:S02]  /*29b70*/  SYNCS.PHASECHK.TRANS64.TRYWAIT P1, [R18+URZ+0x33400], R3 ;  /* 0x03340003120075a7 */ /* 0x0022a4000802017f */
[----:B--2---:R-:W-:Y:S05]  /*29b80*/  @!P1 NANOSLEEP.SYNCS 0x989680 ;  /* 0x009896800000995d */ /* 0x004fea0003900000 */
[----:B------:R-:W2:Y:S02]  /*29b90*/  @!P1 SYNCS.PHASECHK.TRANS64 P1, [R18+URZ+0x33400], R3 ;  /* 0x03340003120095a7 */ /* 0x000ea4000802007f */
[----:B--2---:R-:W-:Y:S05]  /*29ba0*/  @!P1 BRA `(.L_x_3312) ;  /* 0xfffffffc00f09947 */ /* 0x004fea000383ffff */
[----:B------:R-:W-:Y:S05]  /*29bb0*/  BRA `(.L_x_3530) ;  /* 0xfffffe7400987947 */ /* 0x000fea000383ffff */
.L_x_3326:
        /* <DEDUP_REMOVED lines=8> */
.L_x_3532:
[----:B------:R-:W-:Y:S05]  /*29c40*/  BSYNC B1 ;  /* 0x0000000000017941 */ /* 0x000fea0003800000 */
.L_x_3531:
[----:B------:R-:W-:Y:S05]  /*29c50*/  BRA `(.L_x_3533) ;  /* 0xfffffea400dc7947 */ /* 0x000fea000383ffff */
.L_x_3327:
        /* <DEDUP_REMOVED lines=8> */
.L_x_3535:
[----:B------:R-:W-:Y:S05]  /*29ce0*/  BSYNC B1 ;  /* 0x0000000000017941 */ /* 0x000fea0003800000 */
.L_x_3534:
[----:B------:R-:W-:Y:S05]  /*29cf0*/  BRA `(.L_x_3536) ;  /* 0xfffffea400bc7947 */ /* 0x000fea000383ffff */
.L_x_3328:
        /* <DEDUP_REMOVED lines=8> */
.L_x_3538:
[----:B------:R-:W-:Y:S05]  /*29d80*/  BSYNC B1 ;  /* 0x0000000000017941 */ /* 0x000fea0003800000 */
.L_x_3537:
[----:B------:R-:W-:Y:S05]  /*29d90*/  BRA `(.L_x_3539) ;  /* 0xfffffea4009c7947 */ /* 0x000fea000383ffff */
.L_x_3329:
        /* <DEDUP_REMOVED lines=8> */
.L_x_3541:
[----:B------:R-:W-:Y:S05]  /*29e20*/  BSYNC B1 ;  /* 0x0000000000017941 */ /* 0x000fea0003800000 */
.L_x_3540:
[----:B------:R-:W-:Y:S05]  /*29e30*/  BRA `(.L_x_3542) ;  /* 0xfffffea4007c7947 */ /* 0x000fea000383ffff */
.L_x_3331:
[----:B-1----:R1:W2:Y:S02]  /*29e40*/  SYNCS.PHASECHK.TRANS64.TRYWAIT P1, [R18+URZ+0x33400], R3 ;  /* 0x03340003120075a7 */ /* 0x0022a4000802017f */
[----:B--2---:R-:W-:Y:S05]  /*29e50*/  @!P1 NANOSLEEP.SYNCS 0x989680 ;  /* 0x009896800000995d */ /* 0x004fea0003900000 */
[----:B------:R-:W2:Y:S02]  /*29e60*/  @!P1 SYNCS.PHASECHK.TRANS64 P1, [R18+URZ+0x33400], R3 ;  /* 0x03340003120095a7 */ /* 0x000ea4000802007f */
[----:B--2---:R-:W-:Y:S05]  /*29e70*/  @!P1 BRA `(.L_x_3331) ;  /* 0xfffffffc00f09947 */ /* 0x004fea000383ffff */
[----:B------:R-:W-:Y:S05]  /*29e80*/  BRA `(.L_x_3543) ;  /* 0xfffffea400887947 */ /* 0x000fea000383ffff */
.L_x_3339:
[----:B-1----:R1:W2:Y:S02]  /*29e90*/  SYNCS.PHASECHK.TRANS64.TRYWAIT P2, [R0+URZ+0x33430], R3 ;  /* 0x03343003000075a7 */ /* 0x0022a4000804017f */
[----:B--2---:R-:W-:Y:S05]  /*29ea0*/  @!P2 NANOSLEEP.SYNCS 0x989680 ;  /* 0x009896800000a95d */ /* 0x004fea0003900000 */
[----:B------:R-:W2:Y:S02]  /*29eb0*/  @!P2 SYNCS.PHASECHK.TRANS64 P2, [R0+URZ+0x33430], R3 ;  /* 0x033430030000a5a7 */ /* 0x000ea4000804007f */
[----:B--2---:R-:W-:Y:S05]  /*29ec0*/  @!P2 BRA `(.L_x_3339) ;  /* 0xfffffffc00f0a947 */ /* 0x004fea000383ffff */
[----:B------:R-:W-:Y:S05]  /*29ed0*/  BRA `(.L_x_3338) ;  /* 0xfffffed400dc7947 */ /* 0x000fea000383ffff */
.L_x_3345:
[----:B-1----:R1:W2:Y:S02]  /*29ee0*/  SYNCS.PHASECHK.TRANS64.TRYWAIT P2, [R9+URZ+0x33430], R10 ;  /* 0x0334300a090075a7 */ /* 0x0022a4000804017f */
[----:B--2---:R-:W-:Y:S05]  /*29ef0*/  @!P2 NANOSLEEP.SYNCS 0x989680 ;  /* 0x009896800000a95d */ /* 0x004fea0003900000 */
[----:B------:R-:W2:Y:S02]  /*29f00*/  @!P2 SYNCS.PHASECHK.TRANS64 P2, [R9+URZ+0x33430], R10 ;  /* 0x0334300a0900a5a7 */ /* 0x000ea4000804007f */
[----:B--2---:R-:W-:Y:S05]  /*29f10*/  @!P2 BRA `(.L_x_3345) ;  /* 0xfffffffc00f0a947 */ /* 0x004fea000383ffff */
[----:B------:R-:W-:Y:S05]  /*29f20*/  BRA `(.L_x_3344) ;  /* 0xffffff10006c7947 */ /* 0x000fea000383ffff */
.L_x_3349:
[----:B-1----:R1:W2:Y:S02]  /*29f30*/  SYNCS.PHASECHK.TRANS64.TRYWAIT P1, [R10+URZ+0x33450], R7 ;  /* 0x033450070a0075a7 */ /* 0x0022a4000802017f */
[----:B--2---:R-:W-:Y:S05]  /*29f40*/  @!P1 NANOSLEEP.SYNCS 0x989680 ;  /* 0x009896800000995d */ /* 0x004fea0003900000 */
[----:B------:R-:W2:Y:S02]  /*29f50*/  @!P1 SYNCS.PHASECHK.TRANS64 P1, [R10+URZ+0x33450], R7 ;  /* 0x033450070a0095a7 */ /* 0x000ea4000802007f */
[----:B--2---:R-:W-:Y:S05]  /*29f60*/  @!P1 BRA `(.L_x_3349) ;  /* 0xfffffffc00f09947 */ /* 0x004fea000383ffff */
[----:B------:R-:W-:Y:S05]  /*29f70*/  BRA `(.L_x_3346) ;  /* 0xffffff2000a87947 */ /* 0x000fea000383ffff */
.L_x_3355:
[----:B-1----:R1:W2:Y:S02]  /*29f80*/  SYNCS.PHASECHK.TRANS64.TRYWAIT P1, [R15+URZ+0x33450], R4 ;  /* 0x033450040f0075a7 */ /* 0x0022a4000802017f */
[----:B--2---:R-:W-:Y:S05]  /*29f90*/  @!P1 NANOSLEEP.SYNCS 0x989680 ;  /* 0x009896800000995d */ /* 0x004fea0003900000 */
[----:B------:R-:W2:Y:S02]  /*29fa0*/  @!P1 SYNCS.PHASECHK.TRANS64 P1, [R15+URZ+0x33450], R4 ;  /* 0x033450040f0095a7 */ /* 0x000ea4000802007f */
[----:B--2---:R-:W-:Y:S05]  /*29fb0*/  @!P1 BRA `(.L_x_3355) ;  /* 0xfffffffc00f09947 */ /* 0x004fea000383ffff */
[----:B------:R-:W-:Y:S05]  /*29fc0*/  BRA `(.L_x_3354) ;  /* 0xffffff44003c7947 */ /* 0x000fea000383ffff */
.L_x_3359:
[----:B------:R-:W-:Y:S02]  /*29fd0*/  SEL R7, R122, R27, P0 ;  /* 0x0000001b7a077207 */ /* 0x000fe40000000000 */
[----:B------:R-:W-:Y:S02]  /*29fe0*/  SEL R8, R27, R122, P0 ;  /* 0x0000007a1b087207 */ /* 0x000fe40000000000 */
[----:B------:R-:W-:Y:S02]  /*29ff0*/  SEL R25, R11, R50, P0 ;  /* 0x000000320b197207 */ /* 0x000fe40000000000 */
[----:B------:R-:W-:Y:S01]  /*2a000*/  SEL R28, R50, R11, P0 ;  /* 0x0000000b321c7207 */ /* 0x000fe20000000000 */
[----:B------:R-:W-:Y:S01]  /*2a010*/  IMAD.MOV.U32 R11, RZ, RZ, 0x1c1f ;  /* 0x00001c1fff0b7424 */ /* 0x000fe200078e00ff */
[----:B------:R-:W-:Y:S02]  /*2a020*/  SEL R27, R12, R41, P0 ;  /* 0x000000290c1b7207 */ /* 0x000fe40000000000 */
[----:B------:R-:W-:Y:S01]  /*2a030*/  SEL R32, R41, R12, P0 ;  /* 0x0000000c29207207 */ /* 0x000fe20000000000 */
[----:B------:R-:W-:Y:S01]  /*2a040*/  IMAD.MOV.U32 R12, RZ, RZ, R0 ;  /* 0x000000ffff0c7224 */ /* 0x000fe200078e0000 */
[----:B------:R-:W-:-:S02]  /*2a050*/  MOV R15, 0xffffffff ;  /* 0xffffffff000f7802 */ /* 0x000fc40000000f00 */
[----:B------:R-:W-:Y:S02]  /*2a060*/  SEL R41, R54, R5, P0 ;  /* 0x0000000536297207 */ /* 0x000fe40000000000 */
[----:B------:R-:W-:-:S07]  /*2a070*/  SEL R54, R5, R54, P0 ;  /* 0x0000003605367207 */ /* 0x000fce0000000000 */
[----:B01---5:R-:W-:Y:S05]  /*2a080*/  WARPSYNC.COLLECTIVE R15, `(.L_x_3544) ;  /* 0x000000000f087348 */ /* 0x023fea0003c00000 */
[----:B------:R2:W3:Y:S02]  /*2a090*/  SHFL.IDX P6, R14, R13, R12, R11 ;  /* 0x0000000c0d0e7389 */ /* 0x0004e400000c000b */
[----:B0123-5:R-:W-:Y:S01]  /*2a0a0*/  ENDCOLLECTIVE ;  /* 0x000000000000791b */ /* 0x02ffe20003800000 */
.L_x_3544:
        /* <DEDUP_REMOVED lines=19> */
.L_x_3545:
        /* <DEDUP_REMOVED lines=18> */
.L_x_3546:
        /* <DEDUP_REMOVED lines=19> */
.L_x_3547:
        /* <DEDUP_REMOVED lines=8> */
.L_x_3548:
        /* <DEDUP_REMOVED lines=8> */
.L_x_3549:
[----:B------:R-:W-:Y:S01]  /*2a530*/  IMAD.MOV.U32 R13, RZ, RZ, R21 ;  /* 0x000000ffff0d7224 */ /* 0x000fe200078e0015 */
[----:B------:R-:W-:Y:S01]  /*2a540*/  MOV R12, R0 ;  /* 0x00000000000c7202 */ /* 0x000fe20000000f00 */
[----:B------:R-:W-:-:S07]  /*2a550*/  IMAD.MOV.U32 R9, RZ, RZ, R14 ;  /* 0x000000ffff097224 */ /* 0x000fce00078e000e */
[----:B------:R-:W-:Y:S05]  /*2a560*/  WARPSYNC.COLLECTIVE R15, `(.L_x_3550) ;  /* 0x000000000f087348 */ /* 0x000fea0003c00000 */
[----:B------:R0:W1:Y:S02]  /*2a570*/  SHFL.IDX P6, R14, R13, R12, R11 ;  /* 0x0000000c0d0e7389 */ /* 0x00006400000c000b */
[----:B01----:R-:W-:Y:S01]  /*2a580*/  ENDCOLLECTIVE ;  /* 0x000000000000791b */ /* 0x003fe20003800000 */
.L_x_3550:
        /* <DEDUP_REMOVED lines=8> */
.L_x_3551:
[----:B------:R-:W-:Y:S01]  /*2a610*/  IMAD.MOV.U32 R13, RZ, RZ, R25 ;  /* 0x000000ffff0d7224 */ /* 0x000fe200078e0019 */
[----:B------:R-:W-:Y:S01]  /*2a620*/  MOV R12, R0 ;  /* 0x00000000000c7202 */ /* 0x000fe20000000f00 */
[----:B------:R-:W-:-:S07]  /*2a630*/  IMAD.MOV.U32 R21, RZ, RZ, R14 ;  /* 0x000000ffff157224 */ /* 0x000fce00078e000e */
[----:B------:R-:W-:Y:S05]  /*2a640*/  WARPSYNC.COLLECTIVE R15, `(.L_x_3552) ;  /* 0x000000000f087348 */ /* 0x000fea0003c00000 */
[----:B------:R0:W1:Y:S02]  /*2a650*/  SHFL.IDX P6, R14, R13, R12, R11 ;  /* 0x0000000c0d0e7389 */ /* 0x00006400000c000b */
[----:B01----:R-:W-:Y:S01]  /*2a660*/  ENDCOLLECTIVE ;  /* 0x000000000000791b */ /* 0x003fe20003800000 */
.L_x_3552:
        /* <DEDUP_REMOVED lines=8> */
.L_x_3553:
[----:B------:R-:W-:Y:S01]  /*2a6f0*/  IMAD.MOV.U32 R13, RZ, RZ, R27 ;  /* 0x000000ffff0d7224 */ /* 0x000fe200078e001b */
[----:B------:R-:W-:Y:S01]  /*2a700*/  MOV R12, R0 ;  /* 0x00000000000c7202 */ /* 0x000fe20000000f00 */
[----:B------:R-:W-:-:S07]  /*2a710*/  IMAD.MOV.U32 R25, RZ, RZ, R14 ;  /* 0x000000ffff197224 */ /* 0x000fce00078e000e */
[----:B------:R-:W-:Y:S05]  /*2a720*/  WARPSYNC.COLLECTIVE R15, `(.L_x_3554) ;  /* 0x000000000f087348 */ /* 0x000fea0003c00000 */
[----:B------:R0:W1:Y:S02]  /*2a730*/  SHFL.IDX P6, R14, R13, R12, R11 ;  /* 0x0000000c0d0e7389 */ /* 0x00006400000c000b */
[----:B01----:R-:W-:Y:S01]  /*2a740*/  ENDCOLLECTIVE ;  /* 0x000000000000791b */ /* 0x003fe20003800000 */
.L_x_3554:
        /* <DEDUP_REMOVED lines=8> */
.L_x_3555:
[----:B------:R-:W-:Y:S01]  /*2a7d0*/  IMAD.MOV.U32 R13, RZ, RZ, R29 ;  /* 0x000000ffff0d7224 */ /* 0x000fe200078e001d */
[----:B------:R-:W-:Y:S01]  /*2a7e0*/  MOV R12, R0 ;  /* 0x00000000000c7202 */ /* 0x000fe20000000f00 */
[----:B------:R-:W-:-:S07]  /*2a7f0*/  IMAD.MOV.U32 R27, RZ, RZ, R14 ;  /* 0x000000ffff1b7224 */ /* 0x000fce00078e000e */
[----:B------:R-:W-:Y:S05]  /*2a800*/  WARPSYNC.COLLECTIVE R15, `(.L_x_3556) ;  /* 0x000000000f087348 */ /* 0x000fea0003c00000 */
[----:B------:R0:W1:Y:S02]  /*2a810*/  SHFL.IDX P6, R14, R13, R12, R11 ;  /* 0x0000000c0d0e7389 */ /* 0x00006400000c000b */
[----:B01----:R-:W-:Y:S01]  /*2a820*/  ENDCOLLECTIVE ;  /* 0x000000000000791b */ /* 0x003fe20003800000 */
.L_x_3556:
        /* <DEDUP_REMOVED lines=8> */
.L_x_3557:
[----:B------:R-:W-:Y:S01]  /*2a8b0*/  IMAD.MOV.U32 R13, RZ, RZ, R31 ;  /* 0x000000ffff0d7224 */ /* 0x000fe200078e001f */
[----:B------:R-:W-:Y:S01]  /*2a8c0*/  MOV R12, R0 ;  /* 0x00000000000c7202 */ /* 0x000fe20000000f00 */
[----:B------:R-:W-:-:S07]  /*2a8d0*/  IMAD.MOV.U32 R40, RZ, RZ, R14 ;  /* 0x000000ffff287224 */ /* 0x000fce00078e000e */
[----:B------:R-:W-:Y:S05]  /*2a8e0*/  WARPSYNC.COLLECTIVE R15, `(.L_x_3558) ;  /* 0x000000000f087348 */ /* 0x000fea0003c00000 */
[----:B------:R0:W1:Y:S02]  /*2a8f0*/  SHFL.IDX P6, R14, R13, R12, R11 ;  /* 0x0000000c0d0e7389 */ /* 0x00006400000c000b */
[----:B01----:R-:W-:Y:S01]  /*2a900*/  ENDCOLLECTIVE ;  /* 0x000000000000791b */ /* 0x003fe20003800000 */
.L_x_3558:
[----:B------:R-:W-:Y:S02]  /*2a910*/  IMAD.MOV.U32 R13, RZ, RZ, R42 ;  /* 0x000000ffff0d7224 */ /* 0x000fe400078e002a */
[----:B------:R-:W-:Y:S02]  /*2a920*/  IMAD.MOV.U32 R12, RZ, RZ, R3 ;  /* 0x000000ffff0c7224 */ /* 0x000fe400078e0003 */
[----:B------:R-:W-:-:S07]  /*2a930*/  IMAD.MOV.U32 R31, RZ, RZ, R14 ;  /* 0x000000ffff1f7224 */ /* 0x000fce00078e000e */
[----:B------:R-:W-:Y:S05]  /*2a940*/  WARPSYNC.COLLECTIVE R15, `(.L_x_3559) ;  /* 0x000000000f087348 */ /* 0x000fea0003c00000 */
[----:B------:R0:W1:Y:S02]  /*2a950*/  SHFL.IDX P6, R14, R13, R12, R11 ;  /* 0x0000000c0d0e7389 */ /* 0x00006400000c000b */
[----:B01----:R-:W-:Y:S01]  /*2a960*/  ENDCOLLECTIVE ;  /* 0x000000000000791b */ /* 0x003fe20003800000 */
.L_x_3559:
[----:B------:R-:W-:Y:S01]  /*2a970*/  IMAD.MOV.U32 R13, RZ, RZ, R33 ;  /* 0x000000ffff0d7224 */ /* 0x000fe200078e0021 */
[----:B------:R-:W-:Y:S01]  /*2a980*/  MOV R12, R0 ;  /* 0x00000000000c7202 */ /* 0x000fe20000000f00 */
[----:B------:R-:W-:-:S07]  /*2a990*/  IMAD.MOV.U32 R42, RZ, RZ, R14 ;  /* 0x000000ffff2a7224 */ /* 0x000fce00078e000e */
[----:B------:R-:W-:Y:S05]  /*2a9a0*/  WARPSYNC.COLLECTIVE R15, `(.L_x_3560) ;  /* 0x000000000f087348 */ /* 0x000fea0003c00000 */
[----:B------:R0:W1:Y:S02]  /*2a9b0*/  SHFL.IDX P6, R14, R13, R12, R11 ;  /* 0x0000000c0d0e7389 */ /* 0x00006400000c000b */
[----:B01----:R-:W-:Y:S01]  /*2a9c0*/  ENDCOLLECTIVE ;  /* 0x000000000000791b */ /* 0x003fe20003800000 */
.L_x_3560:
[----:B------:R-:W-:Y:S02]  /*2a9d0*/  IMAD.MOV.U32 R13, RZ, RZ, R44 ;  /* 0x000000ffff0d7224 */ /* 0x000fe400078e002c */
[----:B------:R-:W-:Y:S02]  /*2a9e0*/  IMAD.MOV.U32 R12, RZ, RZ, R3 ;  /* 0x000000ffff0c7224 */ /* 0x000fe400078e0003 */
[----:B------:R-:W-:-:S07]  /*2a9f0*/  IMAD.MOV.U32 R33, RZ, RZ, R14 ;  /* 0x000000ffff217224 */ /* 0x000fce00078e000e */
[----:B------:R-:W-:Y:S05]  /*2aa00*/  WARPSYNC.COLLECTIVE R15, `(.L_x_3561) ;  /* 0x000000000f087348 */ /* 0x000fea0003c00000 */
[----:B------:R0:W1:Y:S02]  /*2aa10*/  SHFL.IDX P6, R14, R13, R12, R11 ;  /* 0x0000000c0d0e7389 */ /* 0x00006400000c000b */
[----:B01----:R-:W-:Y:S01]  /*2aa20*/  ENDCOLLECTIVE ;  /* 0x000000000000791b */ /* 0x003fe20003800000 */
.L_x_3561:
[----:B------:R-:W-:Y:S01]  /*2aa30*/  IMAD.MOV.U32 R13, RZ, RZ, R35 ;  /* 0x000000ffff0d7224 */ /* 0x000fe200078e0023 */
[----:B------:R-:W-:Y:S01]  /*2aa40*/  MOV R12, R0 ;  /* 0x00000000000c7202 */ /* 0x000fe20000000f00 */
[----:B------:R-:W-:-:S07]  /*2aa50*/  IMAD.MOV.U32 R44, RZ, RZ, R14 ;  /* 0x000000ffff2c7224 */ /* 0x000fce00078e000e */
[----:B------:R-:W-:Y:S05]  /*2aa60*/  WARPSYNC.COLLECTIVE R15, `(.L_x_3562) ;  /* 0x000000000f087348 */ /* 0x000fea0003c00000 */
[----:B------:R0:W1:Y:S02]  /*2aa70*/  SHFL.IDX P6, R14, R13, R12, R11 ;  /* 0x0000000c0d0e7389 */ /* 0x00006400000c000b */
[----:B01----:R-:W-:Y:S01]  /*2aa80*/  ENDCOLLECTIVE ;  /* 0x000000000000791b */ /* 0x003fe20003800000 */
.L_x_3562:
[----:B------:R-:W-:Y:S02]  /*2aa90*/  IMAD.MOV.U32 R13, RZ, RZ, R46 ;  /* 0x000000ffff0d7224 */ /* 0x000fe400078e002e */
[----:B------:R-:W-:Y:S02]  /*2aaa0*/  IMAD.MOV.U32 R12, RZ, RZ, R3 ;  /* 0x000000ffff0c7224 */ /* 0x000fe400078e0003 */
[----:B------:R-:W-:-:S07]  /*2aab0*/  IMAD.MOV.U32 R35, RZ, RZ, R14 ;  /* 0x000000ffff237224 */ /* 0x000fce00078e000e */
[----:B------:R-:W-:Y:S05]  /*2aac0*/  WARPSYNC.COLLECTIVE R15, `(.L_x_3563) ;  /* 0x000000000f087348 */ /* 0x000fea0003c00000 */
[----:B------:R0:W1:Y:S02]  /*2aad0*/  SHFL.IDX P6, R14, R13, R12, R11 ;  /* 0x0000000c0d0e7389 */ /* 0x00006400000c000b */
[----:B01----:R-:W-:Y:S01]  /*2aae0*/  ENDCOLLECTIVE ;  /* 0x000000000000791b */ /* 0x003fe20003800000 */
.L_x_3563:
[----:B------:R-:W-:Y:S01]  /*2aaf0*/  IMAD.MOV.U32 R13, RZ, RZ, R37 ;  /* 0x000000ffff0d7224 */ /* 0x000fe200078e0025 */
[----:B------:R-:W-:Y:S01]  /*2ab00*/  MOV R12, R0 ;  /* 0x00000000000c7202 */ /* 0x000fe20000000f00 */
[----:B------:R-:W-:-:S07]  /*2ab10*/  IMAD.MOV.U32 R46, RZ, RZ, R14 ;  /* 0x000000ffff2e7224 */ /* 0x000fce00078e000e */
[----:B------:R-:W-:Y:S05]  /*2ab20*/  WARPSYNC.COLLECTIVE R15, `(.L_x_3564) ;  /* 0x000000000f087348 */ /* 0x000fea0003c00000 */
[----:B------:R0:W1:Y:S02]  /*2ab30*/  SHFL.IDX P6, R14, R13, R12, R11 ;  /* 0x0000000c0d0e7389 */ /* 0x00006400000c000b */
[----:B01----:R-:W-:Y:S01]  /*2ab40*/  ENDCOLLECTIVE ;  /* 0x000000000000791b */ /* 0x003fe20003800000 */
.L_x_3564:
[----:B------:R-:W-:Y:S01]  /*2ab50*/  IMAD.MOV.U32 R13, RZ, RZ, R48 ;  /* 0x000000ffff0d7224 */ /* 0x000fe200078e0030 */
[----:B------:R-:W-:Y:S01]  /*2ab60*/  SEL R48, R33, R44, P0 ;  /* 0x0000002c21307207 */ /* 0x000fe20000000000 */
[----:B------:R-:W-:Y:S02]  /*2ab70*/  IMAD.MOV.U32 R12, RZ, RZ, R3 ;  /* 0x000000ffff0c7224 */ /* 0x000fe400078e0003 */
[----:B------:R-:W-:-:S07]  /*2ab80*/  IMAD.MOV.U32 R37, RZ, RZ, R14 ;  /* 0x000000ffff257224 */ /* 0x000fce00078e000e */
[----:B------:R-:W-:Y:S05]  /*2ab90*/  WARPSYNC.COLLECTIVE R15, `(.L_x_3565) ;  /* 0x000000000f087348 */ /* 0x000fea0003c00000 */
[----:B------:R0:W1:Y:S02]  /*2aba0*/  SHFL.IDX P6, R14, R13, R12, R11 ;  /* 0x0000000c0d0e7389 */ /* 0x00006400000c000b */
[----:B01----:R-:W-:Y:S01]  /*2abb0*/  ENDCOLLECTIVE ;  /* 0x000000000000791b */ /* 0x003fe20003800000 */
.L_x_3565:
[----:B------:R-:W-:Y:S01]  /*2abc0*/  IMAD.MOV.U32 R13, RZ, RZ, R39 ;  /* 0x000000ffff0d7224 */ /* 0x000fe200078e0027 */
[----:B------:R-:W-:Y:S01]  /*2abd0*/  MOV R12, R0 ;  /* 0x00000000000c7202 */ /* 0x000fe20000000f00 */
[----:B------:R-:W-:-:S07]  /*2abe0*/  IMAD.MOV.U32 R58, RZ, RZ, R14 ;  /* 0x000000ffff3a7224 */ /* 0x000fce00078e000e */
[----:B------:R-:W-:Y:S05]  /*2abf0*/  WARPSYNC.COLLECTIVE R15, `(.L_x_3566) ;  /* 0x000000000f087348 */ /* 0x000fea0003c00000 */
[----:B------:R0:W1:Y:S02]  /*2ac00*/  SHFL.IDX P6, R14, R13, R12, R11 ;  /* 0x0000000c0d0e7389 */ /* 0x00006400000c000b */
[----:B01----:R-:W-:Y:S01]  /*2ac10*/  ENDCOLLECTIVE ;  /* 0x000000000000791b */ /* 0x003fe20003800000 */
.L_x_3566:
        /* <DEDUP_REMOVED lines=9> */
.L_x_3567:
[----:B------:R-:W-:Y:S01]  /*2acb0*/  IMAD.MOV.U32 R13, RZ, RZ, R41 ;  /* 0x000000ffff0d7224 */ /* 0x000fe200078e0029 */
[----:B------:R-:W-:Y:S01]  /*2acc0*/  MOV R12, R0 ;  /* 0x00000000000c7202 */ /* 0x000fe20000000f00 */
[----:B------:R-:W-:-:S07]  /*2acd0*/  IMAD.MOV.U32 R39, RZ, RZ, R14 ;  /* 0x000000ffff277224 */ /* 0x000fce00078e000e */
[----:B------:R-:W-:Y:S05]  /*2ace0*/  WARPSYNC.COLLECTIVE R15, `(.L_x_3568) ;  /* 0x000000000f087348 */ /* 0x000fea0003c00000 */
[----:B------:R0:W1:Y:S02]  /*2acf0*/  SHFL.IDX P6, R14, R13, R12, R11 ;  /* 0x0000000c0d0e7389 */ /* 0x00006400000c000b */
[----:B01----:R-:W-:Y:S01]  /*2ad00*/  ENDCOLLECTIVE ;  /* 0x000000000000791b */ /* 0x003fe20003800000 */
.L_x_3568:
[----:B------:R-:W-:Y:S02]  /*2ad10*/  IMAD.MOV.U32 R13, RZ, RZ, R54 ;  /* 0x000000ffff0d7224 */ /* 0x000fe400078e0036 */
[----:B------:R-:W-:Y:S02]  /*2ad20*/  IMAD.MOV.U32 R12, RZ, RZ, R3 ;  /* 0x000000ffff0c7224 */ /* 0x000fe400078e0003 */
[----:B------:R-:W-:-:S07]  /*2ad30*/  IMAD.MOV.U32 R41, RZ, RZ, R14 ;  /* 0x000000ffff297224 */ /* 0x000fce00078e000e */
[----:B------:R-:W-:Y:S05]  /*2ad40*/  WARPSYNC.COLLECTIVE R15, `(.L_x_3569) ;  /* 0x000000000f087348 */ /* 0x000fea0003c00000 */
[----:B------:R0:W1:Y:S02]  /*2ad50*/  SHFL.IDX P6, R14, R13, R12, R11 ;  /* 0x0000000c0d0e7389 */ /* 0x00006400000c000b */
[----:B01----:R-:W-:Y:S01]  /*2ad60*/  ENDCOLLECTIVE ;  /* 0x000000000000791b */ /* 0x003fe20003800000 */
.L_x_3569:
[----:B------:R-:W-:Y:S01]  /*2ad70*/  IMAD.MOV.U32 R13, RZ, RZ, R43 ;  /* 0x000000ffff0d7224 */ /* 0x000fe200078e002b */
[----:B------:R-:W-:Y:S01]  /*2ad80*/  MOV R12, R0 ;  /* 0x00000000000c7202 */ /* 0x000fe20000000f00 */
[----:B------:R-:W-:-:S07]  /*2ad90*/  IMAD.MOV.U32 R54, RZ, RZ, R14 ;  /* 0x000000ffff367224 */ /* 0x000fce00078e000e */
[----:B------:R-:W-:Y:S05]  /*2ada0*/  WARPSYNC.COLLECTIVE R15, `(.L_x_3570) ;  /* 0x000000000f087348 */ /* 0x000fea0003c00000 */
[----:B------:R0:W1:Y:S02]  /*2adb0*/  SHFL.IDX P6, R14, R13, R12, R11 ;  /* 0x0000000c0d0e7389 */ /* 0x00006400000c000b */
[----:B01----:R-:W-:Y:S01]  /*2adc0*/  ENDCOLLECTIVE ;  /* 0x000000000000791b */ /* 0x003fe20003800000 */
.L_x_3570:
[----:B------:R-:W-:Y:S02]  /*2add0*/  SEL R5, R41, R54, P0 ;  /* 0x0000003629057207 */ /* 0x000fe40000000000 */
[----:B------:R-:W-:Y:S01]  /*2ade0*/  SEL R7, R54, R41, P0 ;  /* 0x0000002936077207 */ /* 0x000fe20000000000 */
        /* <DEDUP_REMOVED lines=8> */
.L_x_3571:
[----:B------:R-:W-:Y:S01]  /*2ae70*/  IMAD.MOV.U32 R13, RZ, RZ, R45 ;  /* 0x000000ffff0d7224 */ /* 0x000fe200078e002d */
[----:B------:R-:W-:Y:S01]  /*2ae80*/  MOV R12, R0 ;  /* 0x00000000000c7202 */ /* 0x000fe20000000f00 */
[----:B------:R-:W-:-:S07]  /*2ae90*/  IMAD.MOV.U32 R2, RZ, RZ, R14 ;  /* 0x000000ffff027224 */ /* 0x000fce00078e000e */
[----:B------:R-:W-:Y:S05]  /*2aea0*/  WARPSYNC.COLLECTIVE R15, `(.L_x_3572) ;  /* 0x000000000f087348 */ /* 0x000fea0003c00000 */
[----:B------:R0:W1:Y:S02]  /*2aeb0*/  SHFL.IDX P6, R14, R13, R12, R11 ;  /* 0x0000000c0d0e7389 */ /* 0x00006400000c000b */
[----:B01----:R-:W-:Y:S01]  /*2aec0*/  ENDCOLLECTIVE ;  /* 0x000000000000791b */ /* 0x003fe20003800000 */
.L_x_3572:
        /* <DEDUP_REMOVED lines=9> */
.L_x_3573:
[----:B------:R-:W-:Y:S01]  /*2af60*/  IMAD.MOV.U32 R13, RZ, RZ, R47 ;  /* 0x000000ffff0d7224 */ /* 0x000fe200078e002f */
[----:B------:R-:W-:Y:S01]  /*2af70*/  MOV R12, R0 ;  /* 0x00000000000c7202 */ /* 0x000fe20000000f00 */
[----:B------:R-:W-:-:S07]  /*2af80*/  IMAD.MOV.U32 R20, RZ, RZ, R14 ;  /* 0x000000ffff147224 */ /* 0x000fce00078e000e */
[----:B------:R-:W-:Y:S05]  /*2af90*/  WARPSYNC.COLLECTIVE R15, `(.L_x_3574) ;  /* 0x000000000f087348 */ /* 0x000fea0003c00000 */
[----:B------:R0:W1:Y:S02]  /*2afa0*/  SHFL.IDX P6, R14, R13, R12, R11 ;  /* 0x0000000c0d0e7389 */ /* 0x00006400000c000b */
[----:B01----:R-:W-:Y:S01]  /*2afb0*/  ENDCOLLECTIVE ;  /* 0x000000000000791b */ /* 0x003fe20003800000 */
.L_x_3574:
        /* <DEDUP_REMOVED lines=8> */
.L_x_3575:
[----:B------:R-:W-:Y:S01]  /*2b040*/  IMAD.MOV.U32 R13, RZ, RZ, R49 ;  /* 0x000000ffff0d7224 */ /* 0x000fe200078e0031 */
[----:B------:R-:W-:Y:S01]  /*2b050*/  MOV R12, R0 ;  /* 0x00000000000c7202 */ /* 0x000fe20000000f00 */
[----:B------:R-:W-:-:S07]  /*2b060*/  IMAD.MOV.U32 R64, RZ, RZ, R14 ;  /* 0x000000ffff407224 */ /* 0x000fce00078e000e */
[----:B------:R-:W-:Y:S05]  /*2b070*/  WARPSYNC.COLLECTIVE R15, `(.L_x_3576) ;  /* 0x000000000f087348 */ /* 0x000fea0003c00000 */
[----:B------:R0:W1:Y:S02]  /*2b080*/  SHFL.IDX P6, R14, R13, R12, R11 ;  /* 0x0000000c0d0e7389 */ /* 0x00006400000c000b */
[----:B01----:R-:W-:Y:S01]  /*2b090*/  ENDCOLLECTIVE ;  /* 0x000000000000791b */ /* 0x003fe20003800000 */
.L_x_3576:
[----:B------:R-:W-:Y:S02]  /*2b0a0*/  IMAD.MOV.U32 R13, RZ, RZ, R66 ;  /* 0x000000ffff0d7224 */ /* 0x000fe400078e0042 */
[----:B------:R-:W-:Y:S02]  /*2b0b0*/  IMAD.MOV.U32 R12, RZ, RZ, R3 ;  /* 0x000000ffff0c7224 */ /* 0x000fe400078e0003 */
[----:B------:R-:W-:-:S07]  /*2b0c0*/  IMAD.MOV.U32 R49, RZ, RZ, R14 ;  /* 0x000000ffff317224 */ /* 0x000fce00078e000e */
[----:B------:R-:W-:Y:S05]  /*2b0d0*/  WARPSYNC.COLLECTIVE R15, `(.L_x_3577) ;  /* 0x000000000f087348 */ /* 0x000fea0003c00000 */
[----:B------:R0:W1:Y:S02]  /*2b0e0*/  SHFL.IDX P6, R14, R13, R12, R11 ;  /* 0x0000000c0d0e7389 */ /* 0x00006400000c000b */
[----:B01----:R-:W-:Y:S01]  /*2b0f0*/  ENDCOLLECTIVE ;  /* 0x000000000000791b */ /* 0x003fe20003800000 */
.L_x_3577:
[----:B------:R-:W-:Y:S01]  /*2b100*/  IMAD.MOV.U32 R13, RZ, RZ, R51 ;  /* 0x000000ffff0d7224 */ /* 0x000fe200078e0033 */
[----:B------:R-:W-:Y:S01]  /*2b110*/  MOV R12, R0 ;  /* 0x00000000000c7202 */ /* 0x000fe20000000f00 */
[----:B------:R-:W-:-:S07]  /*2b120*/  IMAD.MOV.U32 R66, RZ, RZ, R14 ;  /* 0x000000ffff427224 */ /* 0x000fce00078e000e */
[----:B------:R-:W-:Y:S05]  /*2b130*/  WARPSYNC.COLLECTIVE R15, `(.L_x_3578) ;  /* 0x000000000f087348 */ /* 0x000fea0003c00000 */
[----:B------:R0:W1:Y:S02]  /*2b140*/  SHFL.IDX P6, R14, R13, R12, R11 ;  /* 0x0000000c0d0e7389 */ /* 0x00006400000c000b */
[----:B01----:R-:W-:Y:S01]  /*2b150*/  ENDCOLLECTIVE ;  /* 0x000000000000791b */ /* 0x003fe20003800000 */
.L_x_3578:
        /* <DEDUP_REMOVED lines=8> */
.L_x_3579:
[----:B------:R-:W-:Y:S01]  /*2b1e0*/  IMAD.MOV.U32 R13, RZ, RZ, R55 ;  /* 0x000000ffff0d7224 */ /* 0x000fe200078e0037 */
[----:B------:R-:W-:Y:S01]  /*2b1f0*/  MOV R12, R0 ;  /* 0x00000000000c7202 */ /* 0x000fe20000000f00 */
[----:B------:R-:W-:-:S07]  /*2b200*/  IMAD.MOV.U32 R68, RZ, RZ, R14 ;  /* 0x000000ffff447224 */ /* 0x000fce00078e000e */
[----:B------:R-:W-:Y:S05]  /*2b210*/  WARPSYNC.COLLECTIVE R15, `(.L_x_3580) ;  /* 0x000000000f087348 */ /* 0x000fea0003c00000 */
[----:B------:R0:W1:Y:S02]  /*2b220*/  SHFL.IDX P6, R14, R13, R12, R11 ;  /* 0x0000000c0d0e7389 */ /* 0x00006400000c000b */
[----:B01----:R-:W-:Y:S01]  /*2b230*/  ENDCOLLECTIVE ;  /* 0x000000000000791b */ /* 0x003fe20003800000 */
.L_x_3580:
        /* <DEDUP_REMOVED lines=8> */
.L_x_3581:
[----:B------:R-:W-:Y:S01]  /*2b2c0*/  IMAD.MOV.U32 R13, RZ, RZ, R57 ;  /* 0x000000ffff0d7224 */ /* 0x000fe200078e0039 */
[----:B------:R-:W-:Y:S01]  /*2b2d0*/  MOV R12, R0 ;  /* 0x00000000000c7202 */ /* 0x000fe20000000f00 */
[----:B------:R-:W-:-:S07]  /*2b2e0*/  IMAD.MOV.U32 R70, RZ, RZ, R14 ;  /* 0x000000ffff467224 */ /* 0x000fce00078e000e */
[----:B------:R-:W-:Y:S05]  /*2b2f0*/  WARPSYNC.COLLECTIVE R15, `(.L_x_3582) ;  /* 0x000000000f087348 */ /* 0x000fea0003c00000 */
[----:B------:R0:W1:Y:S02]  /*2b300*/  SHFL.IDX P6, R14, R13, R12, R11 ;  /* 0x0000000c0d0e7389 */ /* 0x00006400000c000b */
[----:B01----:R-:W-:Y:S01]  /*2b310*/  ENDCOLLECTIVE ;  /* 0x000000000000791b */ /* 0x003fe20003800000 */
.L_x_3582:
[----:B------:R-:W-:Y:S02]  /*2b320*/  IMAD.MOV.U32 R13, RZ, RZ, R72 ;  /* 0x000000ffff0d7224 */ /* 0x000fe400078e0048 */
[----:B------:R-:W-:Y:S02]  /*2b330*/  IMAD.MOV.U32 R12, RZ, RZ, R3 ;  /* 0x000000ffff0c7224 */ /* 0x000fe400078e0003 */
[----:B------:R-:W-:-:S07]  /*2b340*/  IMAD.MOV.U32 R57, RZ, RZ, R14 ;  /* 0x000000ffff397224 */ /* 0x000fce00078e000e */
[----:B------:R-:W-:Y:S05]  /*2b350*/  WARPSYNC.COLLECTIVE R15, `(.L_x_3583) ;  /* 0x000000000f087348 */ /* 0x000fea0003c00000 */
[----:B------:R0:W1:Y:S02]  /*2b360*/  SHFL.IDX P6, R14, R13, R12, R11 ;  /* 0x0000000c0d0e7389 */ /* 0x00006400000c000b */
[----:B01----:R-:W-:Y:S01]  /*2b370*/  ENDCOLLECTIVE ;  /* 0x000000000000791b */ /* 0x003fe20003800000 */
.L_x_3583:
[----:B------:R-:W-:Y:S01]  /*2b380*/  IMAD.MOV.U32 R13, RZ, RZ, R59 ;  /* 0x000000ffff0d7224 */ /* 0x000fe200078e003b */
[----:B------:R-:W-:Y:S01]  /*2b390*/  MOV R12, R0 ;  /* 0x00000000000c7202 */ /* 0x000fe20000000f00 */
[----:B------:R-:W-:-:S07]  /*2b3a0*/  IMAD.MOV.U32 R72, RZ, RZ, R14 ;  /* 0x000000ffff487224 */ /* 0x000fce00078e000e */
[----:B------:R-:W-:Y:S05]  /*2b3b0*/  WARPSYNC.COLLECTIVE R15, `(.L_x_3584) ;  /* 0x000000000f087348 */ /* 0x000fea0003c00000 */
[----:B------:R0:W1:Y:S02]  /*2b3c0*/  SHFL.IDX P6, R14, R13, R12, R11 ;  /* 0x0000000c0d0e7389 */ /* 0x00006400000c000b */
[----:B01----:R-:W-:Y:S01]  /*2b3d0*/  ENDCOLLECTIVE ;  /* 0x000000000000791b */ /* 0x003fe20003800000 */
.L_x_3584:
[----:B------:R-:W-:Y:S01]  /*2b3e0*/  SEL R41, R57, R72, P0 ;  /* 0x0000004839297207 */ /* 0x000fe20000000000 */
[----:B------:R-:W-:Y:S02]  /*2b3f0*/  IMAD.MOV.U32 R13, RZ, RZ, R74 ;  /* 0x000000ffff0d7224 */ /* 0x000fe400078e004a */
[----:B------:R-:W-:Y:S02]  /*2b400*/  IMAD.MOV.U32 R12, RZ, RZ, R3 ;  /* 0x000000ffff0c7224 */ /* 0x000fe400078e0003 */
[----:B------:R-:W-:-:S07]  /*2b410*/  IMAD.MOV.U32 R59, RZ, RZ, R14 ;  /* 0x000000ffff3b7224 */ /* 0x000fce00078e000e */
[----:B------:R-:W-:Y:S05]  /*2b420*/  WARPSYNC.COLLECTIVE R15, `(.L_x_3585) ;  /* 0x000000000f087348 */ /* 0x000fea0003c00000 */
[----:B------:R0:W1:Y:S02]  /*2b430*/  SHFL.IDX P6, R14, R13, R12, R11 ;  /* 0x0000000c0d0e7389 */ /* 0x00006400000c000b */
[----:B01----:R-:W-:Y:S01]  /*2b440*/  ENDCOLLECTIVE ;  /* 0x000000000000791b */ /* 0x003fe20003800000 */
.L_x_3585:
[----:B------:R-:W-:Y:S01]  /*2b450*/  IMAD.MOV.U32 R13, RZ, RZ, R61 ;  /* 0x000000ffff0d7224 */ /* 0x000fe200078e003d */
[----:B------:R-:W-:Y:S01]  /*2b460*/  MOV R12, R0 ;  /* 0x00000000000c7202 */ /* 0x000fe20000000f00 */
[----:B------:R-:W-:-:S07]  /*2b470*/  IMAD.MOV.U32 R74, RZ, RZ, R14 ;  /* 0x000000ffff4a7224 */ /* 0x000fce00078e000e */
[----:B------:R-:W-:Y:S05]  /*2b480*/  WARPSYNC.COLLECTIVE R15, `(.L_x_3586) ;  /* 0x000000000f087348 */ /* 0x000fea0003c00000 */
[----:B------:R0:W1:Y:S02]  /*2b490*/  SHFL.IDX P6, R14, R13, R12, R11 ;  /* 0x0000000c0d0e7389 */ /* 0x00006400000c000b */
[----:B01----:R-:W-:Y:S01]  /*2b4a0*/  ENDCOLLECTIVE ;  /* 0x000000000000791b */ /* 0x003fe20003800000 */
.L_x_3586:
        /* <DEDUP_REMOVED lines=8> */
.L_x_3587:
[----:B------:R-:W-:Y:S01]  /*2b530*/  IMAD.MOV.U32 R13, RZ, RZ, R63 ;  /* 0x000000ffff0d7224 */ /* 0x000fe200078e003f */
[----:B------:R-:W-:Y:S01]  /*2b540*/  MOV R12, R0 ;  /* 0x00000000000c7202 */ /* 0x000fe20000000f00 */
[----:B------:R-:W-:-:S07]  /*2b550*/  IMAD.MOV.U32 R76, RZ, RZ, R14 ;  /* 0x000000ffff4c7224 */ /* 0x000fce00078e000e */
[----:B------:R-:W-:Y:S05]  /*2b560*/  WARPSYNC.COLLECTIVE R15, `(.L_x_3588) ;  /* 0x000000000f087348 */ /* 0x000fea0003c00000 */
[----:B------:R0:W1:Y:S02]  /*2b570*/  SHFL.IDX P6, R14, R13, R12, R11 ;  /* 0x0000000c0d0e7389 */ /* 0x00006400000c000b */
[----:B01----:R-:W-:Y:S01]  /*2b580*/  ENDCOLLECTIVE ;  /* 0x000000000000791b */ /* 0x003fe20003800000 */
.L_x_3588:
[----:B------:R-:W-:Y:S01]  /*2b590*/  SEL R45, R61, R76, P0 ;  /* 0x0000004c3d2d7207 */ /* 0x000fe20000000000 */
[----:B------:R-:W-:Y:S02]  /*2b5a0*/  IMAD.MOV.U32 R13, RZ, RZ, R78 ;  /* 0x000000ffff0d7224 */ /* 0x000fe400078e004e */
[----:B------:R-:W-:Y:S02]  /*2b5b0*/  IMAD.MOV.U32 R12, RZ, RZ, R3 ;  /* 0x000000ffff0c7224 */ /* 0x000fe400078e0003 */
[----:B------:R-:W-:-:S07]  /*2b5c0*/  IMAD.MOV.U32 R63, RZ, RZ, R14 ;  /* 0x000000ffff3f7224 */ /* 0x000fce00078e000e */
[----:B------:R-:W-:Y:S05]  /*2b5d0*/  WARPSYNC.COLLECTIVE R15, `(.L_x_3589) ;  /* 0x000000000f087348 */ /* 0x000fea0003c00000 */
[----:B------:R0:W1:Y:S02]  /*2b5e0*/  SHFL.IDX P6, R14, R13, R12, R11 ;  /* 0x0000000c0d0e7389 */ /* 0x00006400000c000b */
[----:B01----:R-:W-:Y:S01]  /*2b5f0*/  ENDCOLLECTIVE ;  /* 0x000000000000791b */ /* 0x003fe20003800000 */
.L_x_3589:
[----:B------:R-:W-:Y:S01]  /*2b600*/  IMAD.MOV.U32 R13, RZ, RZ, R65 ;  /* 0x000000ffff0d7224 */ /* 0x000fe200078e0041 */
[----:B------:R-:W-:Y:S01]  /*2b610*/  MOV R12, R0 ;  /* 0x00000000000c7202 */ /* 0x000fe20000000f00 */
[----:B------:R-:W-:Y:S02]  /*2b620*/  IMAD.MOV.U32 R0, RZ, RZ, RZ ;  /* 0x000000ffff007224 */ /* 0x000fe400078e00ff */
[----:B------:R-:W-:-:S07]  /*2b630*/  IMAD.MOV.U32 R78, RZ, RZ, R14 ;  /* 0x000000ffff4e7224 */ /* 0x000fce00078e000e */
[----:B------:R-:W-:Y:S05]  /*2b640*/  WARPSYNC.COLLECTIVE R15, `(.L_x_3590) ;  /* 0x000000000f087348 */ /* 0x000fea0003c00000 */
[----:B------:R0:W1:Y:S02]  /*2b650*/  SHFL.IDX P6, R14, R13, R12, R11 ;  /* 0x0000000c0d0e7389 */ /* 0x00006400000c000b */
[----:B01----:R-:W-:Y:S01]  /*2b660*/  ENDCOLLECTIVE ;  /* 0x000000000000791b */ /* 0x003fe20003800000 */
.L_x_3590:
[----:B------:R-:W-:Y:S01]  /*2b670*/  SEL R59, R78, R63, P0 ;  /* 0x0000003f4e3b7207 */ /* 0x000fe20000000000 */
[----:B------:R-:W-:Y:S02]  /*2b680*/  IMAD.MOV.U32 R13, RZ, RZ, R80 ;  /* 0x000000ffff0d7224 */ /* 0x000fe400078e0050 */
[----:B------:R-:W-:Y:S02]  /*2b690*/  IMAD.MOV.U32 R12, RZ, RZ, R3 ;  /* 0x000000ffff0c7224 */ /* 0x000fe400078e0003 */
[----:B------:R-:W-:-:S07]  /*2b6a0*/  IMAD.MOV.U32 R65, RZ, RZ, R14 ;  /* 0x000000ffff417224 */ /* 0x000fce00078e000e */
[----:B------:R-:W-:Y:S05]  /*2b6b0*/  WARPSYNC.COLLECTIVE R15, `(.L_x_3591) ;  /* 0x000000000f087348 */ /* 0x000fea0003c00000 */
[----:B------:R0:W1:Y:S02]  /*2b6c0*/  SHFL.IDX P6, R14, R13, R12, R11 ;  /* 0x0000000c0d0e7389 */ /* 0x00006400000c000b */
[----:B01----:R-:W-:Y:S01]  /*2b6d0*/  ENDCOLLECTIVE ;  /* 0x000000000000791b */ /* 0x003fe20003800000 */
.L_x_3591:
        /* <DEDUP_REMOVED lines=12> */
[----:B------:R-:W-:Y:S01]  /*2b7a0*/  SEL R57, R63, R78, P0 ;  /* 0x0000004e3f397207 */ /* 0x000fe20000000000 */
[----:B------:R-:W-:Y:S06]  /*2b7b0*/  BRA `(.L_x_3592) ;  /* 0xffffff4800cc7947 */ /* 0x000fec000383ffff */
.L_x_3391:
[----:B------:R-:W0:Y:S01]  /*2b7c0*/  S2R R11, SR_TID.X ;  /* 0x00000000000b7919 */ /* 0x000e220000002100 */
[----:B------:R-:W-:Y:S01]  /*2b7d0*/  BSSY B1, `(.L_x_3593) ;  /* 0x000000a000017945 */ /* 0x000fe20003800000 */
[----:B------:R-:W-:Y:S02]  /*2b7e0*/  IMAD.MOV.U32 R12, RZ, RZ, RZ ;  /* 0x000000ffff0c7224 */ /* 0x000fe400078e00ff */
[----:B------:R-:W-:Y:S01]  /*2b7f0*/  IMAD.MOV.U32 R15, RZ, RZ, -0x1 ;  /* 0xffffffffff0f7424 */ /* 0x000fe200078e00ff */
[----:B0-----:R-:W-:Y:S01]  /*2b800*/  SHF.R.U32.HI R8, RZ, 0x5, R11 ;  /* 0x00000005ff087819 */ /* 0x001fe2000001160b */
[----:B------:R-:W-:-:S03]  /*2b810*/  IMAD.MOV.U32 R11, RZ, RZ, 0x1f ;  /* 0x0000001fff0b7424 */ /* 0x000fc600078e00ff */
[----:B------:R-:W-:-:S04]  /*2b820*/  LOP3.LUT R8, R8, 0x3, RZ, 0xc0, !PT ;  /* 0x0000000308087812 */ /* 0x000fc800078ec0ff */
[----:B------:R-:W-:-:S07]  /*2b830*/  MOV R13, R8 ;  /* 0x00000008000d7202 */ /* 0x000fce0000000f00 */
[----:B------:R-:W-:Y:S05]  /*2b840*/  WARPSYNC.COLLECTIVE R15, `(.L_x_3594) ;  /* 0x000000000f087348 */ /* 0x000fea0003c00000 */
[----:B------:R0:W1:Y:S02]  /*2b850*/  SHFL.IDX P6, R14, R13, R12, R11 ;  /* 0x0000000c0d0e7389 */ /* 0x00006400000c000b */
[----:B01----:R-:W-:Y:S01]  /*2b860*/  ENDCOLLECTIVE ;  /* 0x000000000000791b */ /* 0x003fe20003800000 */
.L_x_3594:
[----:B------:R-:W-:Y:S05]  /*2b870*/  BSYNC B1 ;  /* 0x0000000000017941 */ /* 0x000fea0003800000 */
.L_x_3593:
[----:B------:R-:W-:Y:S05]  /*2b880*/  BRA `(.L_x_3595) ;  /* 0xffffff7800647947 */ /* 0x000fea000383ffff */
.L_x_3393:
[----:B------:R-:W-:Y:S01]  /*2b890*/  BSSY B1, `(.L_x_3596) ;  /* 0x0000006000017945 */ /* 0x000fe20003800000 */
[----:B------:R-:W-:-:S07]  /*2b8a0*/  IMAD.MOV.U32 R15, RZ, RZ, -0x1 ;  /* 0xffffffffff0f7424 */ /* 0x000fce00078e00ff */
[----:B0-----:R-:W-:Y:S05]  /*2b8b0*/  WARPSYNC.COLLECTIVE R15, `(.L_x_3597) ;  /* 0x000000000f0c7348 */ /* 0x001fea0003c00000 */
[----:B------:R-:W-:Y:S02]  /*2b8c0*/  ELECT P6, UR62, PT ;  /* 0x00000000003e782f */ /* 0x000fe400038c0000 */
[----:B------:R-:W-:Y:S01]  /*2b8d0*/  MOV R14, UR62 ;  /* 0x0000003e000e7c02 */ /* 0x000fe20008000f00 */
[----:B0-----:R-:W-:Y:S10]  /*2b8e0*/  ENDCOLLECTIVE ;  /* 0x000000000000791b */ /* 0x001ff40003800000 */
.L_x_3597:
[----:B------:R-:W-:Y:S05]  /*2b8f0*/  BSYNC B1 ;  /* 0x0000000000017941 */ /* 0x000fea0003800000 */
.L_x_3596:
[----:B------:R-:W-:Y:S05]  /*2b900*/  BRA `(.L_x_3392) ;  /* 0xffffff78005c7947 */ /* 0x000fea000383ffff */
.L_x_3395:
[----:B0-----:R0:W1:Y:S02]  /*2b910*/  SYNCS.PHASECHK.TRANS64.TRYWAIT P0, [R11+URZ+0x33420], R5 ;  /* 0x033420050b0075a7 */ /* 0x001064000800017f */
[----:B-1----:R-:W-:Y:S05]  /*2b920*/  @!P0 NANOSLEEP.SYNCS 0x989680 ;  /* 0x009896800000895d */ /* 0x002fea0003900000 */
[----:B------:R-:W1:Y:S02]  /*2b930*/  @!P0 SYNCS.PHASECHK.TRANS64 P0, [R11+URZ+0x33420], R5 ;  /* 0x033420050b0085a7 */ /* 0x000e64000800007f */
[----:B-1----:R-:W-:Y:S05]  /*2b940*/  @!P0 BRA `(.L_x_3395) ;  /* 0xfffffffc00f08947 */ /* 0x002fea000383ffff */
[----:B------:R-:W-:Y:S05]  /*2b950*/  BRA `(.L_x_3598) ;  /* 0xffffff7800787947 */ /* 0x000fea000383ffff */
.L_x_3399:
[----:B-1----:R1:W2:Y:S02]  /*2b960*/  SYNCS.PHASECHK.TRANS64.TRYWAIT P0, [R7+URZ+0x334a0], R12 ;  /* 0x0334a00c070075a7 */ /* 0x0022a4000800017f */
[----:B--2---:R-:W-:Y:S05]  /*2b970*/  @!P0 NANOSLEEP.SYNCS 0x989680 ;  /* 0x009896800000895d */ /* 0x004fea0003900000 */
[----:B------:R-:W2:Y:S02]  /*2b980*/  @!P0 SYNCS.PHASECHK.TRANS64 P0, [R7+URZ+0x334a0], R12 ;  /* 0x0334a00c070085a7 */ /* 0x000ea4000800007f */
[----:B--2---:R-:W-:Y:S05]  /*2b990*/  @!P0 BRA `(.L_x_3399) ;  /* 0xfffffffc00f08947 */ /* 0x004fea000383ffff */
[----:B------:R-:W-:Y:S05]  /*2b9a0*/  BRA `(.L_x_3599) ;  /* 0xffffff7800987947 */ /* 0x000fea000383ffff */
.L_x_3406:
[----:B0-----:R0:W2:Y:S02]  /*2b9b0*/  SYNCS.PHASECHK.TRANS64.TRYWAIT P0, [R7+URZ+0x334c0], R12 ;  /* 0x0334c00c070075a7 */ /* 0x0010a4000800017f */
[----:B--2---:R-:W-:Y:S05]  /*2b9c0*/  @!P0 NANOSLEEP.SYNCS 0x989680 ;  /* 0x009896800000895d */ /* 0x004fea0003900000 */
[----:B------:R-:W2:Y:S02]  /*2b9d0*/  @!P0 SYNCS.PHASECHK.TRANS64 P0, [R7+URZ+0x334c0], R12 ;  /* 0x0334c00c070085a7 */ /* 0x000ea4000800007f */
[----:B--2---:R-:W-:Y:S05]  /*2b9e0*/  @!P0 BRA `(.L_x_3406) ;  /* 0xfffffffc00f08947 */ /* 0x004fea000383ffff */
[----:B------:R-:W-:Y:S05]  /*2b9f0*/  BRA `(.L_x_3600) ;  /* 0xffffff7c00987947 */ /* 0x000fea000383ffff */
.L_x_3415:
[----:B0-----:R0:W1:Y:S02]  /*2ba00*/  SYNCS.PHASECHK.TRANS64.TRYWAIT P1, [R7+URZ+0x334a0], R6 ;  /* 0x0334a006070075a7 */ /* 0x001064000802017f */
[----:B-1----:R-:W-:Y:S05]  /*2ba10*/  @!P1 NANOSLEEP.SYNCS 0x989680 ;  /* 0x009896800000995d */ /* 0x002fea0003900000 */
[----:B------:R-:W1:Y:S02]  /*2ba20*/  @!P1 SYNCS.PHASECHK.TRANS64 P1, [R7+URZ+0x334a0], R6 ;  /* 0x0334a006070095a7 */ /* 0x000e64000802007f */
[----:B-1----:R-:W-:Y:S05]  /*2ba30*/  @!P1 BRA `(.L_x_3415) ;  /* 0xfffffffc00f09947 */ /* 0x002fea000383ffff */
[----:B------:R-:W-:Y:S05]  /*2ba40*/  BRA `(.L_x_3601) ;  /* 0xffffff8000f07947 */ /* 0x000fea000383ffff */
.L_x_3422:
[----:B-1----:R1:W2:Y:S02]  /*2ba50*/  SYNCS.PHASECHK.TRANS64.TRYWAIT P1, [R7+URZ+0x334c0], R6 ;  /* 0x0334c006070075a7 */ /* 0x0022a4000802017f */
[----:B--2---:R-:W-:Y:S05]  /*2ba60*/  @!P1 NANOSLEEP.SYNCS 0x989680 ;  /* 0x009896800000995d */ /* 0x004fea0003900000 */
[----:B------:R-:W2:Y:S02]  /*2ba70*/  @!P1 SYNCS.PHASECHK.TRANS64 P1, [R7+URZ+0x334c0], R6 ;  /* 0x0334c006070095a7 */ /* 0x000ea4000802007f */
[----:B--2---:R-:W-:Y:S05]  /*2ba80*/  @!P1 BRA `(.L_x_3422) ;  /* 0xfffffffc00f09947 */ /* 0x004fea000383ffff */
[----:B------:R-:W-:Y:S05]  /*2ba90*/  BRA `(.L_x_3602) ;  /* 0xffffff8400e87947 */ /* 0x000fea000383ffff */
.L_x_3439:
[----:B0-----:R-:W0:Y:S01]  /*2baa0*/  S2R R5, SR_TID.X ;  /* 0x0000000000057919 */ /* 0x001e220000002100 */
[----:B------:R-:W-:Y:S01]  /*2bab0*/  BSSY B0, `(.L_x_3603) ;  /* 0x000000a000007945 */ /* 0x000fe20003800000 */
[----:B------:R-:W-:Y:S01]  /*2bac0*/  MOV R12, RZ ;  /* 0x000000ff000c7202 */ /* 0x000fe20000000f00 */
[----:B------:R-:W-:Y:S02]  /*2bad0*/  IMAD.MOV.U32 R11, RZ, RZ, 0x1f ;  /* 0x0000001fff0b7424 */ /* 0x000fe400078e00ff */
[----:B------:R-:W-:Y:S01]  /*2bae0*/  IMAD.MOV.U32 R15, RZ, RZ, -0x1 ;  /* 0xffffffffff0f7424 */ /* 0x000fe200078e00ff */
[----:B0-----:R-:W-:-:S04]  /*2baf0*/  SHF.R.U32.HI R5, RZ, 0x5, R5 ;  /* 0x00000005ff057819 */ /* 0x001fc80000011605 */
[----:B------:R-:W-:-:S05]  /*2bb00*/  LOP3.LUT R5, R5, 0x3, RZ, 0xc0, !PT ;  /* 0x0000000305057812 */ /* 0x000fca00078ec0ff */
[----:B------:R-:W-:-:S07]  /*2bb10*/  IMAD.MOV.U32 R13, RZ, RZ, R5 ;  /* 0x000000ffff0d7224 */ /* 0x000fce00078e0005 */
[----:B------:R-:W-:Y:S05]  /*2bb20*/  WARPSYNC.COLLECTIVE R15, `(.L_x_3604) ;  /* 0x000000000f087348 */ /* 0x000fea0003c00000 */
[----:B------:R0:W1:Y:S02]  /*2bb30*/  SHFL.IDX P6, R14, R13, R12, R11 ;  /* 0x0000000c0d0e7389 */ /* 0x00006400000c000b */
[----:B01----:R-:W-:Y:S01]  /*2bb40*/  ENDCOLLECTIVE ;  /* 0x000000000000791b */ /* 0x003fe20003800000 */
.L_x_3604:
[----:B------:R-:W-:Y:S05]  /*2bb50*/  BSYNC B0 ;  /* 0x0000000000007941 */ /* 0x000fea0003800000 */
.L_x_3603:
[----:B------:R-:W-:Y:S05]  /*2bb60*/  BRA `(.L_x_3605) ;  /* 0xffffff9400fc7947 */ /* 0x000fea000383ffff */
.L_x_3441:
[----:B------:R-:W-:Y:S01]  /*2bb70*/  BSSY B0, `(.L_x_3606) ;  /* 0x0000006000007945 */ /* 0x000fe20003800000 */
[----:B------:R-:W-:-:S07]  /*2bb80*/  IMAD.MOV.U32 R15, RZ, RZ, -0x1 ;  /* 0xffffffffff0f7424 */ /* 0x000fce00078e00ff */
[----:B0-----:R-:W-:Y:S05]  /*2bb90*/  WARPSYNC.COLLECTIVE R15, `(.L_x_3607) ;  /* 0x000000000f0c7348 */ /* 0x001fea0003c00000 */
[----:B------:R-:W-:Y:S02]  /*2bba0*/  ELECT P6, UR62, PT ;  /* 0x00000000003e782f */ /* 0x000fe400038c0000 */
[----:B------:R-:W-:Y:S01]  /*2bbb0*/  MOV R14, UR62 ;  /* 0x0000003e000e7c02 */ /* 0x000fe20008000f00 */
[----:B0-----:R-:W-:Y:S10]  /*2bbc0*/  ENDCOLLECTIVE ;  /* 0x000000000000791b */ /* 0x001ff40003800000 */
.L_x_3607:
[----:B------:R-:W-:Y:S05]  /*2bbd0*/  BSYNC B0 ;  /* 0x0000000000007941 */ /* 0x000fea0003800000 */
.L_x_3606:
[----:B------:R-:W-:Y:S05]  /*2bbe0*/  BRA `(.L_x_3608) ;  /* 0xffffff9400f47947 */ /* 0x000fea000383ffff */
.L_x_3444:
[----:B0-----:R0:W1:Y:S02]  /*2bbf0*/  SYNCS.PHASECHK.TRANS64.TRYWAIT P2, [R6+URZ+0x33480], R8 ;  /* 0x03348008060075a7 */ /* 0x001064000804017f */
[----:B-1----:R-:W-:Y:S05]  /*2bc00*/  @!P2 NANOSLEEP.SYNCS 0x989680 ;  /* 0x009896800000a95d */ /* 0x002fea0003900000 */
[----:B------:R-:W1:Y:S02]  /*2bc10*/  @!P2 SYNCS.PHASECHK.TRANS64 P2, [R6+URZ+0x33480], R8 ;  /* 0x033480080600a5a7 */ /* 0x000e64000804007f */
[----:B-1----:R-:W-:Y:S05]  /*2bc20*/  @!P2 BRA `(.L_x_3444) ;  /* 0xfffffffc00f0a947 */ /* 0x002fea000383ffff */
[----:B------:R-:W-:Y:S05]  /*2bc30*/  BRA `(.L_x_3609) ;  /* 0xffffff9800707947 */ /* 0x000fea000383ffff */
.L_x_3446:
[----:B-1----:R1:W2:Y:S02]  /*2bc40*/  SYNCS.PHASECHK.TRANS64.TRYWAIT P2, [R6+URZ+0x33440], R8 ;  /* 0x03344008060075a7 */ /* 0x0022a4000804017f */
[----:B--2---:R-:W-:Y:S05]  /*2bc50*/  @!P2 NANOSLEEP.SYNCS 0x989680 ;  /* 0x009896800000a95d */ /* 0x004fea0003900000 */
[----:B------:R-:W2:Y:S02]  /*2bc60*/  @!P2 SYNCS.PHASECHK.TRANS64 P2, [R6+URZ+0x33440], R8 ;  /* 0x033440080600a5a7 */ /* 0x000ea4000804007f */
[----:B--2---:R-:W-:Y:S05]  /*2bc70*/  @!P2 BRA `(.L_x_3446) ;  /* 0xfffffffc00f0a947 */ /* 0x004fea000383ffff */
[----:B------:R-:W-:Y:S05]  /*2bc80*/  BRA `(.L_x_3610) ;  /* 0xffffff9800f87947 */ /* 0x000fea000383ffff */
.L_x_3449:
[----:B0-----:R-:W0:Y:S01]  /*2bc90*/  S2R R5, SR_CgaCtaId ;  /* 0x0000000000057919 */ /* 0x001e220000008800 */
[----:B------:R-:W-:-:S04]  /*2bca0*/  MOV R4, 0x400 ;  /* 0x0000040000047802 */ /* 0x000fc80000000f00 */
[----:B0-----:R-:W-:-:S04]  /*2bcb0*/  LEA R4, R5, R4, 0x18 ;  /* 0x0000000405047211 */ /* 0x001fc800078ec0ff */
[----:B------:R0:W1:Y:S03]  /*2bcc0*/  SYNCS.PHASECHK.TRANS64.TRYWAIT P0, [R4+URZ+0x33420], R3 ;  /* 0x03342003040075a7 */ /* 0x000066000800017f */
[----:B-1----:R-:W-:Y:S05]  /*2bcd0*/  @!P0 NANOSLEEP.SYNCS 0x989680 ;  /* 0x009896800000895d */ /* 0x002fea0003900000 */
[----:B------:R-:W1:Y:S02]  /*2bce0*/  @!P0 SYNCS.PHASECHK.TRANS64 P0, [R4+URZ+0x33420], R3 ;  /* 0x03342003040085a7 */ /* 0x000e64000800007f */
[----:B-1----:R-:W-:Y:S05]  /*2bcf0*/  @!P0 BRA `(.L_x_3449) ;  /* 0xfffffffc00e48947 */ /* 0x002fea000383ffff */
[----:B------:R-:W-:Y:S05]  /*2bd00*/  BRA `(.L_x_3611) ;  /* 0xffffffa000287947 */ /* 0x000fea000383ffff */
.L_x_3455:
[----:B-1----:R1:W2:Y:S02]  /*2bd10*/  SYNCS.PHASECHK.TRANS64.TRYWAIT P0, [R5+URZ+0x33480], R4 ;  /* 0x03348004050075a7 */ /* 0x0022a4000800017f */
[----:B--2---:R-:W-:Y:S05]  /*2bd20*/  @!P0 NANOSLEEP.SYNCS 0x989680 ;  /* 0x009896800000895d */ /* 0x004fea0003900000 */
[----:B------:R-:W2:Y:S02]  /*2bd30*/  @!P0 SYNCS.PHASECHK.TRANS64 P0, [R5+URZ+0x33480], R4 ;  /* 0x03348004050085a7 */ /* 0x000ea4000800007f */
[----:B--2---:R-:W-:Y:S05]  /*2bd40*/  @!P0 BRA `(.L_x_3455) ;  /* 0xfffffffc00f08947 */ /* 0x004fea000383ffff */
[----:B------:R-:W-:Y:S05]  /*2bd50*/  BRA `(.L_x_3612) ;  /* 0xffffffa000e47947 */ /* 0x000fea000383ffff */
.L_x_3462:
[----:B0-----:R0:W2:Y:S02]  /*2bd60*/  SYNCS.PHASECHK.TRANS64.TRYWAIT P0, [R5+URZ+0x33440], R4 ;  /* 0x03344004050075a7 */ /* 0x0010a4000800017f */
[----:B--2---:R-:W-:Y:S05]  /*2bd70*/  @!P0 NANOSLEEP.SYNCS 0x989680 ;  /* 0x009896800000895d */ /* 0x004fea0003900000 */
[----:B------:R-:W2:Y:S02]  /*2bd80*/  @!P0 SYNCS.PHASECHK.TRANS64 P0, [R5+URZ+0x33440], R4 ;  /* 0x03344004050085a7 */ /* 0x000ea4000800007f */
[----:B--2---:R-:W-:Y:S05]  /*2bd90*/  @!P0 BRA `(.L_x_3462) ;  /* 0xfffffffc00f08947 */ /* 0x004fea000383ffff */
[----:B------:R-:W-:Y:S05]  /*2bda0*/  BRA `(.L_x_3613) ;  /* 0xffffffa400ec7947 */ /* 0x000fea000383ffff */
.L_x_3470:
[----:B-1----:R1:W2:Y:S02]  /*2bdb0*/  SYNCS.PHASECHK.TRANS64.TRYWAIT P2, [R13+URZ+0x33470], R3 ;  /* 0x033470030d0075a7 */ /* 0x0022a4000804017f */
[----:B--2---:R-:W-:Y:S05]  /*2bdc0*/  @!P2 NANOSLEEP.SYNCS 0x989680 ;  /* 0x009896800000a95d */ /* 0x004fea0003900000 */
[----:B------:R-:W2:Y:S02]  /*2bdd0*/  @!P2 SYNCS.PHASECHK.TRANS64 P2, [R13+URZ+0x33470], R3 ;  /* 0x033470030d00a5a7 */ /* 0x000ea4000804007f */
[----:B--2---:R-:W-:Y:S05]  /*2bde0*/  @!P2 BRA `(.L_x_3470) ;  /* 0xfffffffc00f0a947 */ /* 0x004fea000383ffff */
[----:B------:R-:W-:Y:S05]  /*2bdf0*/  BRA `(.L_x_3614) ;  /* 0xffffffac000c7947 */ /* 0x000fea000383ffff */
.L_x_3472:
[----:B-1----:R1:W2:Y:S02]  /*2be00*/  SYNCS.PHASECHK.TRANS64.TRYWAIT P2, [R13+URZ+0x33460], R4 ;  /* 0x033460040d0075a7 */ /* 0x0022a4000804017f */
[----:B--2---:R-:W-:Y:S05]  /*2be10*/  @!P2 NANOSLEEP.SYNCS 0x989680 ;  /* 0x009896800000a95d */ /* 0x004fea0003900000 */
[----:B------:R-:W2:Y:S02]  /*2be20*/  @!P2 SYNCS.PHASECHK.TRANS64 P2, [R13+URZ+0x33460], R4 ;  /* 0x033460040d00a5a7 */ /* 0x000ea4000804007f */
[----:B--2---:R-:W-:Y:S05]  /*2be30*/  @!P2 BRA `(.L_x_3472) ;  /* 0xfffffffc00f0a947 */ /* 0x004fea000383ffff */
[----:B------:R-:W-:Y:S05]  /*2be40*/  BRA `(.L_x_3615) ;  /* 0xffffffac00147947 */ /* 0x000fea000383ffff */
.L_x_3479:
[----:B0-----:R0:W1:Y:S02]  /*2be50*/  SYNCS.PHASECHK.TRANS64.TRYWAIT P0, [R0+URZ+0x33470], R3 ;  /* 0x03347003000075a7 */ /* 0x001064000800017f */
[----:B-1----:R-:W-:Y:S05]  /*2be60*/  @!P0 NANOSLEEP.SYNCS 0x989680 ;  /* 0x009896800000895d */ /* 0x002fea0003900000 */
[----:B------:R-:W1:Y:S02]  /*2be70*/  @!P0 SYNCS.PHASECHK.TRANS64 P0, [R0+URZ+0x33470], R3 ;  /* 0x03347003000085a7 */ /* 0x000e64000800007f */
[----:B-1----:R-:W-:Y:S05]  /*2be80*/  @!P0 BRA `(.L_x_3479) ;  /* 0xfffffffc00f08947 */ /* 0x002fea000383ffff */
[----:B------:R-:W-:Y:S05]  /*2be90*/  BRA `(.L_x_3616) ;  /* 0xffffffb800f47947 */ /* 0x000fea000383ffff */
.L_x_3481:
[----:B0-----:R0:W1:Y:S02]  /*2bea0*/  SYNCS.PHASECHK.TRANS64.TRYWAIT P0, [R0+URZ+0x33460], R3 ;  /* 0x03346003000075a7 */ /* 0x001064000800017f */
[----:B-1----:R-:W-:Y:S05]  /*2beb0*/  @!P0 NANOSLEEP.SYNCS 0x989680 ;  /* 0x009896800000895d */ /* 0x002fea0003900000 */
[----:B------:R-:W1:Y:S02]  /*2bec0*/  @!P0 SYNCS.PHASECHK.TRANS64 P0, [R0+URZ+0x33460], R3 ;  /* 0x03346003000085a7 */ /* 0x000e64000800007f */
[----:B-1----:R-:W-:Y:S05]  /*2bed0*/  @!P0 BRA `(.L_x_3481) ;  /* 0xfffffffc00f08947 */ /* 0x002fea000383ffff */
[----:B------:R-:W-:Y:S05]  /*2bee0*/  BRA `(.L_x_3617) ;  /* 0xffffffb800fc7947 */ /* 0x000fea000383ffff */
.L_x_3485:
[----:B-1----:R-:W2:Y:S01]  /*2bef0*/  LDL R3, [R1] ;  /* 0x0000000001037983 */ /* 0x002ea20000100800 */
[----:B------:R-:W-:Y:S01]  /*2bf00*/  BSSY B0, `(.L_x_3618) ;  /* 0x0000008000007945 */ /* 0x000fe20003800000 */
[----:B------:R-:W-:Y:S01]  /*2bf10*/  IMAD.MOV.U32 R12, RZ, RZ, RZ ;  /* 0x000000ffff0c7224 */ /* 0x000fe200078e00ff */
[----:B------:R-:W-:Y:S01]  /*2bf20*/  MOV R11, 0x1f ;  /* 0x0000001f000b7802 */ /* 0x000fe20000000f00 */
[----:B------:R-:W-:Y:S02]  /*2bf30*/  IMAD.MOV.U32 R15, RZ, RZ, -0x1 ;  /* 0xffffffffff0f7424 */ /* 0x000fe400078e00ff */
[----:B--2---:R-:W-:-:S07]  /*2bf40*/  IMAD.MOV.U32 R13, RZ, RZ, R3 ;  /* 0x000000ffff0d7224 */ /* 0x004fce00078e0003 */
[----:B------:R-:W-:Y:S05]  /*2bf50*/  WARPSYNC.COLLECTIVE R15, `(.L_x_3619) ;  /* 0x000000000f087348 */ /* 0x000fea0003c00000 */
[----:B------:R0:W1:Y:S02]  /*2bf60*/  SHFL.IDX P6, R14, R13, R12, R11 ;  /* 0x0000000c0d0e7389 */ /* 0x00006400000c000b */
[----:B01----:R-:W-:Y:S01]  /*2bf70*/  ENDCOLLECTIVE ;  /* 0x000000000000791b */ /* 0x003fe20003800000 */
.L_x_3619:
[----:B------:R-:W-:Y:S05]  /*2bf80*/  BSYNC B0 ;  /* 0x0000000000007941 */ /* 0x000fea0003800000 */
.L_x_3618:
[----:B------:R0:W5:Y:S01]  /*2bf90*/  LDL R2, [R1+0xc] ;  /* 0x00000c0001027983 */ /* 0x0001620000100800 */
[----:B------:R-:W-:Y:S01]  /*2bfa0*/  IMAD.MOV.U32 R13, RZ, RZ, R3 ;  /* 0x000000ffff0d7224 */ /* 0x000fe200078e0003 */
[----:B------:R-:W-:Y:S01]  /*2bfb0*/  MOV R15, 0xffffffff ;  /* 0xffffffff000f7802 */ /* 0x000fe20000000f00 */
[----:B------:R-:W-:Y:S02]  /*2bfc0*/  IMAD.MOV.U32 R12, RZ, RZ, 0x1 ;  /* 0x00000001ff0c7424 */ /* 0x000fe400078e00ff */
[----:B------:R-:W-:Y:S02]  /*2bfd0*/  IMAD.MOV.U32 R11, RZ, RZ, 0x1f ;  /* 0x0000001fff0b7424 */ /* 0x000fe400078e00ff */
[----:B------:R-:W-:-:S07]  /*2bfe0*/  IMAD.MOV.U32 R0, RZ, RZ, R14 ;  /* 0x000000ffff007224 */ /* 0x000fce00078e000e */
[----:B0----5:R-:W-:Y:S05]  /*2bff0*/  WARPSYNC.COLLECTIVE R15, `(.L_x_3620) ;  /* 0x000000000f087348 */ /* 0x021fea0003c00000 */
[----:B------:R1:W2:Y:S02]  /*2c000*/  SHFL.IDX P6, R14, R13, R12, R11 ;  /* 0x0000000c0d0e7389 */ /* 0x0002a400000c000b */
[----:B012--5:R-:W-:Y:S01]  /*2c010*/  ENDCOLLECTIVE ;  /* 0x000000000000791b */ /* 0x027fe20003800000 */
.L_x_3620:
[----:B------:R-:W-:Y:S01]  /*2c020*/  ULDC UR4, c[0x0][0xc14] ;  /* 0x0003050000047ab9 */ /* 0x000fe20000000800 */
[----:B------:R-:W-:Y:S01]  /*2c030*/  IMAD.IADD R5, R2, 0x1, R9 ;  /* 0x0000000102057824 */ /* 0x000fe200078e0209 */
[----:B------:R-:W-:Y:S01]  /*2c040*/  MOV R11, RZ ;  /* 0x000000ff000b7202 */ /* 0x000fe20000000f00 */
[----:B------:R-:W-:-:S03]  /*2c050*/  IMAD.MOV.U32 R4, RZ, RZ, R14 ;  /* 0x000000ffff047224 */ /* 0x000fc600078e000e */
        /* <DEDUP_REMOVED lines=15> */
.L_x_3621:
[----:B------:R-:W-:Y:S01]  /*2c150*/  IMAD.MOV.U32 R12, RZ, RZ, 0x2 ;  /* 0x00000002ff0c7424 */ /* 0x000fe200078e00ff */
[----:B------:R-:W-:-:S05]  /*2c160*/  SEL R5, R14, RZ, P1 ;  /* 0x000000ff0e057207 */ /* 0x000fca0000800000 */
[----:B------:R-:W-:-:S04]  /*2c170*/  IMAD.IADD R5, R2, 0x1, R5 ;  /* 0x0000000102057824 */ /* 0x000fc800078e0205 */
[----:B------:R-:W-:-:S07]  /*2c180*/  IMAD.MOV.U32 R13, RZ, RZ, R5 ;  /* 0x000000ffff0d7224 */ /* 0x000fce00078e0005 */
[----:B------:R-:W-:Y:S05]  /*2c190*/  WARPSYNC.COLLECTIVE R15, `(.L_x_3622) ;  /* 0x000000000f087348 */ /* 0x000fea0003c00000 */
[----:B------:R0:W1:Y:S02]  /*2c1a0*/  SHFL.UP P6, R14, R13, R12, R11 ;  /* 0x0400000c0d0e7389 */ /* 0x00006400000c000b */
[----:B01----:R-:W-:Y:S01]  /*2c1b0*/  ENDCOLLECTIVE ;  /* 0x000000000000791b */ /* 0x003fe20003800000 */
.L_x_3622:
[----:B------:R-:W-:Y:S02]  /*2c1c0*/  MOV R12, 0x4 ;  /* 0x00000004000c7802 */ /* 0x000fe40000000f00 */
[----:B------:R-:W-:-:S05]  /*2c1d0*/  SEL R6, R14, RZ, P2 ;  /* 0x000000ff0e067207 */ /* 0x000fca0001000000 */
[----:B------:R-:W-:-:S04]  /*2c1e0*/  IMAD.IADD R6, R5, 0x1, R6 ;  /* 0x0000000105067824 */ /* 0x000fc800078e0206 */
[----:B------:R-:W-:-:S07]  /*2c1f0*/  IMAD.MOV.U32 R13, RZ, RZ, R6 ;  /* 0x000000ffff0d7224 */ /* 0x000fce00078e0006 */
[----:B------:R-:W-:Y:S05]  /*2c200*/  WARPSYNC.COLLECTIVE R15, `(.L_x_3623) ;  /* 0x000000000f087348 */ /* 0x000fea0003c00000 */
[----:B------:R0:W1:Y:S02]  /*2c210*/  SHFL.UP P6, R14, R13, R12, R11 ;  /* 0x0400000c0d0e7389 */ /* 0x00006400000c000b */
[----:B01----:R-:W-:Y:S01]  /*2c220*/  ENDCOLLECTIVE ;  /* 0x000000000000791b */ /* 0x003fe20003800000 */
.L_x_3623:
[----:B------:R-:W-:Y:S01]  /*2c230*/  IMAD.MOV.U32 R12, RZ, RZ, 0x8 ;  /* 0x00000008ff0c7424 */ /* 0x000fe200078e00ff */
[----:B------:R-:W-:-:S05]  /*2c240*/  SEL R7, R14, RZ, P3 ;  /* 0x000000ff0e077207 */ /* 0x000fca0001800000 */
[----:B------:R-:W-:-:S04]  /*2c250*/  IMAD.IADD R7, R6, 0x1, R7 ;  /* 0x0000000106077824 */ /* 0x000fc800078e0207 */
[----:B------:R-:W-:-:S07]  /*2c260*/  IMAD.MOV.U32 R13, RZ, RZ, R7 ;  /* 0x000000ffff0d7224 */ /* 0x000fce00078e0007 */
[----:B------:R-:W-:Y:S05]  /*2c270*/  WARPSYNC.COLLECTIVE R15, `(.L_x_3624) ;  /* 0x000000000f087348 */ /* 0x000fea0003c00000 */
[----:B------:R0:W1:Y:S02]  /*2c280*/  SHFL.UP P6, R14, R13, R12, R11 ;  /* 0x0400000c0d0e7389 */ /* 0x00006400000c000b */
[----:B01----:R-:W-:Y:S01]  /*2c290*/  ENDCOLLECTIVE ;  /* 0x000000000000791b */ /* 0x003fe20003800000 */
.L_x_3624:
[----:B------:R-:W-:Y:S02]  /*2c2a0*/  MOV R12, 0x10 ;  /* 0x00000010000c7802 */ /* 0x000fe40000000f00 */
[----:B------:R-:W-:-:S05]  /*2c2b0*/  SEL R14, R14, RZ, P4 ;  /* 0x000000ff0e0e7207 */ /* 0x000fca0002000000 */
[----:B------:R-:W-:-:S04]  /*2c2c0*/  IMAD.IADD R5, R7, 0x1, R14 ;  /* 0x0000000107057824 */ /* 0x000fc800078e020e */
[----:B------:R-:W-:-:S07]  /*2c2d0*/  IMAD.MOV.U32 R13, RZ, RZ, R5 ;  /* 0x000000ffff0d7224 */ /* 0x000fce00078e0005 */
[----:B------:R-:W-:Y:S05]  /*2c2e0*/  WARPSYNC.COLLECTIVE R15, `(.L_x_3625) ;  /* 0x000000000f087348 */ /* 0x000fea0003c00000 */
[----:B------:R0:W1:Y:S02]  /*2c2f0*/  SHFL.UP P6, R14, R13, R12, R11 ;  /* 0x0400000c0d0e7389 */ /* 0x00006400000c000b */
[----:B01----:R-:W-:Y:S01]  /*2c300*/  ENDCOLLECTIVE ;  /* 0x000000000000791b */ /* 0x003fe20003800000 */
.L_x_3625:
[----:B------:R-:W-:Y:S02]  /*2c310*/  IMAD.MOV.U32 R12, RZ, RZ, 0x1f ;  /* 0x0000001fff0c7424 */ /* 0x000fe400078e00ff */
[----:B------:R-:W-:Y:S01]  /*2c320*/  IMAD.MOV.U32 R11, RZ, RZ, 0x1f ;  /* 0x0000001fff0b7424 */ /* 0x000fe200078e00ff */
[----:B------:R-:W-:-:S05]  /*2c330*/  SEL R14, R14, RZ, P5 ;  /* 0x000000ff0e0e7207 */ /* 0x000fca0002800000 */
[----:B------:R-:W-:-:S04]  /*2c340*/  IMAD.IADD R3, R5, 0x1, R14 ;  /* 0x0000000105037824 */ /* 0x000fc800078e020e */
[----:B------:R-:W-:-:S07]  /*2c350*/  IMAD.MOV.U32 R13, RZ, RZ, R3 ;  /* 0x000000ffff0d7224 */ /* 0x000fce00078e0003 */
[----:B------:R-:W-:Y:S05]  /*2c360*/  WARPSYNC.COLLECTIVE R15, `(.L_x_3626) ;  /* 0x000000000f087348 */ /* 0x000fea0003c00000 */
[----:B------:R0:W1:Y:S02]  /*2c370*/  SHFL.IDX P6, R14, R13, R12, R11 ;  /* 0x0000000c0d0e7389 */ /* 0x00006400000c000b */
[----:B01----:R-:W-:Y:S01]  /*2c380*/  ENDCOLLECTIVE ;  /* 0x000000000000791b */ /* 0x003fe20003800000 */
.L_x_3626:
[----:B------:R-:W-:Y:S05]  /*2c390*/  BRA `(.L_x_3627) ;  /* 0xffffffc400c07947 */ /* 0x000fea000383ffff */
.L_x_3490:
[----:B------:R-:W-:Y:S01]  /*2c3a0*/  BSSY B0, `(.L_x_3628) ;  /* 0x0000008000007945 */ /* 0x000fe20003800000 */
[----:B-----5:R-:W-:Y:S01]  /*2c3b0*/  IMAD.MOV.U32 R13, RZ, RZ, R2 ;  /* 0x000000ffff0d7224 */ /* 0x020fe200078e0002 */
[----:B------:R-:W-:Y:S01]  /*2c3c0*/  MOV R12, 0x1 ;  /* 0x00000001000c7802 */ /* 0x000fe20000000f00 */
[----:B------:R-:W-:Y:S02]  /*2c3d0*/  IMAD.MOV.U32 R11, RZ, RZ, RZ ;  /* 0x000000ffff0b7224 */ /* 0x000fe400078e00ff */
[----:B------:R-:W-:-:S07]  /*2c3e0*/  IMAD.MOV.U32 R15, RZ, RZ, -0x1 ;  /* 0xffffffffff0f7424 */ /* 0x000fce00078e00ff */
[----:B0-----:R-:W-:Y:S05]  /*2c3f0*/  WARPSYNC.COLLECTIVE R15, `(.L_x_3629) ;  /* 0x000000000f087348 */ /* 0x001fea0003c00000 */
[----:B------:R1:W2:Y:S02]  /*2c400*/  SHFL.UP P6, R14, R13, R12, R11 ;  /* 0x0400000c0d0e7389 */ /* 0x0002a400000c000b */
[----:B012---:R-:W-:Y:S01]  /*2c410*/  ENDCOLLECTIVE ;  /* 0x000000000000791b */ /* 0x007fe20003800000 */
.L_x_3629:
[----:B------:R-:W-:Y:S05]  /*2c420*/  BSYNC B0 ;  /* 0x0000000000007941 */ /* 0x000fea0003800000 */
.L_x_3628:
[----:B------:R-:W-:Y:S01]  /*2c430*/  SEL R13, R14, RZ, P1 ;  /* 0x000000ff0e0d7207 */ /* 0x000fe20000800000 */
[----:B------:R-:W-:Y:S01]  /*2c440*/  IMAD.MOV.U32 R12, RZ, RZ, 0x2 ;  /* 0x00000002ff0c7424 */ /* 0x000fe200078e00ff */
[----:B------:R-:W-:Y:S01]  /*2c450*/  MOV R15, 0xffffffff ;  /* 0xffffffff000f7802 */ /* 0x000fe20000000f00 */
[----:B------:R-:W-:Y:S02]  /*2c460*/  IMAD.MOV.U32 R11, RZ, RZ, RZ ;  /* 0x000000ffff0b7224 */ /* 0x000fe400078e00ff */
[----:B------:R-:W-:-:S07]  /*2c470*/  IMAD.IADD R13, R2, 0x1, R13 ;  /* 0x00000001020d7824 */ /* 0x000fce00078e020d */
[----:B------:R-:W-:Y:S05]  /*2c480*/  WARPSYNC.COLLECTIVE R15, `(.L_x_3630) ;  /* 0x000000000f087348 */ /* 0x000fea0003c00000 */
[----:B------:R0:W1:Y:S02]  /*2c490*/  SHFL.UP P6, R14, R13, R12, R11 ;  /* 0x0400000c0d0e7389 */ /* 0x00006400000c000b */
[----:B01----:R-:W-:Y:S01]  /*2c4a0*/  ENDCOLLECTIVE ;  /* 0x000000000000791b */ /* 0x003fe20003800000 */
.L_x_3630:
[----:B------:R-:W-:Y:S01]  /*2c4b0*/  IMAD.MOV.U32 R12, RZ, RZ, 0x4 ;  /* 0x00000004ff0c7424 */ /* 0x000fe200078e00ff */
[----:B------:R-:W-:-:S05]  /*2c4c0*/  SEL R14, R14, RZ, P2 ;  /* 0x000000ff0e0e7207 */ /* 0x000fca0001000000 */
[----:B------:R-:W-:-:S04]  /*2c4d0*/  IMAD.IADD R5, R13, 0x1, R14 ;  /* 0x000000010d057824 */ /* 0x000fc800078e020e */
[----:B------:R-:W-:-:S07]  /*2c4e0*/  IMAD.MOV.U32 R13, RZ, RZ, R5 ;  /* 0x000000ffff0d7224 */ /* 0x000fce00078e0005 */
[----:B------:R-:W-:Y:S05]  /*2c4f0*/  WARPSYNC.COLLECTIVE R15, `(.L_x_3631) ;  /* 0x000000000f087348 */ /* 0x000fea0003c00000 */
[----:B------:R0:W1:Y:S02]  /*2c500*/  SHFL.UP P6, R14, R13, R12, R11 ;  /* 0x0400000c0d0e7389 */ /* 0x00006400000c000b */
[----:B01----:R-:W-:Y:S01]  /*2c510*/  ENDCOLLECTIVE ;  /* 0x000000000000791b */ /* 0x003fe20003800000 */
.L_x_3631:
[----:B------:R-:W-:Y:S02]  /*2c520*/  MOV R12, 0x8 ;  /* 0x00000008000c7802 */ /* 0x000fe40000000f00 */
[----:B------:R-:W-:-:S05]  /*2c530*/  SEL R6, R14, RZ, P3 ;  /* 0x000000ff0e067207 */ /* 0x000fca0001800000 */
[----:B------:R-:W-:-:S04]  /*2c540*/  IMAD.IADD R6, R5, 0x1, R6 ;  /* 0x0000000105067824 */ /* 0x000fc800078e0206 */
[----:B------:R-:W-:-:S07]  /*2c550*/  IMAD.MOV.U32 R13, RZ, RZ, R6 ;  /* 0x000000ffff0d7224 */ /* 0x000fce00078e0006 */
[----:B------:R-:W-:Y:S05]  /*2c560*/  WARPSYNC.COLLECTIVE R15, `(.L_x_3632) ;  /* 0x000000000f087348 */ /* 0x000fea0003c00000 */
[----:B------:R0:W1:Y:S02]  /*2c570*/  SHFL.UP P6, R14, R13, R12, R11 ;  /* 0x0400000c0d0e7389 */ /* 0x00006400000c000b */
[----:B01----:R-:W-:Y:S01]  /*2c580*/  ENDCOLLECTIVE ;  /* 0x000000000000791b */ /* 0x003fe20003800000 */
.L_x_3632:
[----:B------:R-:W-:Y:S01]  /*2c590*/  IMAD.MOV.U32 R12, RZ, RZ, 0x10 ;  /* 0x00000010ff0c7424 */ /* 0x000fe200078e00ff */
[----:B------:R-:W-:-:S05]  /*2c5a0*/  SEL R7, R14, RZ, P4 ;  /* 0x000000ff0e077207 */ /* 0x000fca0002000000 */
[----:B------:R-:W-:-:S04]  /*2c5b0*/  IMAD.IADD R7, R6, 0x1, R7 ;  /* 0x0000000106077824 */ /* 0x000fc800078e0207 */
[----:B------:R-:W-:-:S07]  /*2c5c0*/  IMAD.MOV.U32 R13, RZ, RZ, R7 ;  /* 0x000000ffff0d7224 */ /* 0x000fce00078e0007 */
[----:B------:R-:W-:Y:S05]  /*2c5d0*/  WARPSYNC.COLLECTIVE R15, `(.L_x_3633) ;  /* 0x000000000f087348 */ /* 0x000fea0003c00000 */
[----:B------:R0:W1:Y:S02]  /*2c5e0*/  SHFL.UP P6, R14, R13, R12, R11 ;  /* 0x0400000c0d0e7389 */ /* 0x00006400000c000b */
[----:B01----:R-:W-:Y:S01]  /*2c5f0*/  ENDCOLLECTIVE ;  /* 0x000000000000791b */ /* 0x003fe20003800000 */
.L_x_3633:
[----:B------:R-:W-:Y:S01]  /*2c600*/  MOV R12, 0x1f ;  /* 0x0000001f000c7802 */ /* 0x000fe20000000f00 */
[----:B------:R-:W-:Y:S01]  /*2c610*/  IMAD.MOV.U32 R11, RZ, RZ, 0x1f ;  /* 0x0000001fff0b7424 */ /* 0x000fe200078e00ff */
[----:B------:R-:W-:-:S05]  /*2c620*/  SEL R14, R14, RZ, P5 ;  /* 0x000000ff0e0e7207 */ /* 0x000fca0002800000 */
[----:B------:R-:W-:-:S04]  /*2c630*/  IMAD.IADD R3, R7, 0x1, R14 ;  /* 0x0000000107037824 */ /* 0x000fc800078e020e */
[----:B------:R-:W-:-:S07]  /*2c640*/  IMAD.MOV.U32 R13, RZ, RZ, R3 ;  /* 0x000000ffff0d7224 */ /* 0x000fce00078e0003 */
[----:B------:R-:W-:Y:S05]  /*2c650*/  WARPSYNC.COLLECTIVE R15, `(.L_x_3634) ;  /* 0x000000000f087348 */ /* 0x000fea0003c00000 */
[----:B------:R0:W1:Y:S02]  /*2c660*/  SHFL.IDX P6, R14, R13, R12, R11 ;  /* 0x0000000c0d0e7389 */ /* 0x00006400000c000b */
[----:B01----:R-:W-:Y:S01]  /*2c670*/  ENDCOLLECTIVE ;  /* 0x000000000000791b */ /* 0x003fe20003800000 */
.L_x_3634:
[----:B------:R-:W-:Y:S05]  /*2c680*/  BRA `(.L_x_3635) ;  /* 0xffffffc400a87947 */ /* 0x000fea000383ffff */
.L_x_3492:
[----:B------:R-:W-:Y:S01]  /*2c690*/  BSSY B0, `(.L_x_3636) ;  /* 0x0000006000007945 */ /* 0x000fe20003800000 */
[----:B------:R-:W-:Y:S01]  /*2c6a0*/  PLOP3.LUT P6, PT, P6, PT, PT, 0x8, 0x0 ;  /* 0x000000000000781c */ /* 0x000fe200037ce170 */
[----:B------:R-:W-:-:S12]  /*2c6b0*/  IMAD.MOV.U32 R15, RZ, RZ, -0x1 ;  /* 0xffffffffff0f7424 */ /* 0x000fd800078e00ff */
[----:B0-----:R-:W-:Y:S05]  /*2c6c0*/  WARPSYNC.COLLECTIVE R15, `(.L_x_3637) ;  /* 0x000000000f087348 */ /* 0x001fea0003c00000 */
[----:B------:R-:W-:Y:S01]  /*2c6d0*/  VOTE.ANY R14, PT, P6 ;  /* 0x00000000000e7806 */ /* 0x000fe200030e0100 */
[----:B0-----:R-:W-:Y:S06]  /*2c6e0*/  ENDCOLLECTIVE ;  /* 0x000000000000791b */ /* 0x001fec0003800000 */
.L_x_3637:
[----:B------:R-:W-:Y:S05]  /*2c6f0*/  BSYNC B0 ;  /* 0x0000000000007941 */ /* 0x000fea0003800000 */
.L_x_3636:
[----:B------:R-:W-:Y:S01]  /*2c700*/  IMAD.MOV.U32 R6, RZ, RZ, R14 ;  /* 0x000000ffff067224 */ /* 0x000fe200078e000e */
[----:B------:R-:W-:Y:S01]  /*2c710*/  MOV R11, 0x1f ;  /* 0x0000001f000b7802 */ /* 0x000fe20000000f00 */
[----:B------:R-:W-:Y:S02]  /*2c720*/  IMAD.MOV.U32 R13, RZ, RZ, R2 ;  /* 0x000000ffff0d7224 */ /* 0x000fe400078e0002 */
[----:B------:R-:W0:Y:S01]  /*2c730*/  POPC R4, R6 ;  /* 0x0000000600047309 */ /* 0x000e220000000000 */
[----:B------:R-:W-:Y:S02]  /*2c740*/  IMAD.MOV.U32 R15, RZ, RZ, -0x1 ;  /* 0xffffffffff0f7424 */ /* 0x000fe400078e00ff */
[----:B0-----:R-:W-:-:S07]  /*2c750*/  IMAD.MOV.U32 R12, RZ, RZ, R4 ;  /* 0x000000ffff0c7224 */ /* 0x001fce00078e0004 */
[----:B------:R-:W-:Y:S05]  /*2c760*/  WARPSYNC.COLLECTIVE R15, `(.L_x_3638) ;  /* 0x000000000f087348 */ /* 0x000fea0003c00000 */
[----:B------:R0:W1:Y:S02]  /*2c770*/  SHFL.IDX P6, R14, R13, R12, R11 ;  /* 0x0000000c0d0e7389 */ /* 0x00006400000c000b */
[----:B01----:R-:W-:Y:S01]  /*2c780*/  ENDCOLLECTIVE ;  /* 0x000000000000791b */ /* 0x003fe20003800000 */
.L_x_3638:
[----:B------:R-:W-:Y:S01]  /*2c790*/  IMAD.MOV.U32 R5, RZ, RZ, R14 ;  /* 0x000000ffff057224 */ /* 0x000fe200078e000e */
[----:B------:R-:W-:Y:S06]  /*2c7a0*/  BRA `(.L_x_3639) ;  /* 0xffffffc400987947 */ /* 0x000fec000383ffff */
.L_x_3494:
[----:B------:R-:W-:Y:S01]  /*2c7b0*/  BSSY B0, `(.L_x_3640) ;  /* 0x0000007000007945 */ /* 0x000fe20003800000 */
[----:B------:R-:W-:Y:S02]  /*2c7c0*/  IMAD.MOV.U32 R13, RZ, RZ, R3 ;  /* 0x000000ffff0d7224 */ /* 0x000fe400078e0003 */
[----:B------:R-:W-:Y:S02]  /*2c7d0*/  IMAD.MOV.U32 R11, RZ, RZ, 0x1f ;  /* 0x0000001fff0b7424 */ /* 0x000fe400078e00ff */
[----:B------:R-:W-:-:S07]  /*2c7e0*/  IMAD.MOV.U32 R15, RZ, RZ, -0x1 ;  /* 0xffffffffff0f7424 */ /* 0x000fce00078e00ff */
[----:B012---:R-:W-:Y:S05]  /*2c7f0*/  WARPSYNC.COLLECTIVE R15, `(.L_x_3641) ;  /* 0x000000000f087348 */ /* 0x007fea0003c00000 */
[----:B------:R3:W4:Y:S02]  /*2c800*/  SHFL.IDX P6, R14, R13, R12, R11 ;  /* 0x0000000c0d0e7389 */ /* 0x00072400000c000b */
[----:B01234-:R-:W-:Y:S01]  /*2c810*/  ENDCOLLECTIVE ;  /* 0x000000000000791b */ /* 0x01ffe20003800000 */
.L_x_3641:
[----:B------:R-:W-:Y:S05]  /*2c820*/  BSYNC B0 ;  /* 0x0000000000007941 */ /* 0x000fea0003800000 */
.L_x_3640:
[----:B------:R-:W-:Y:S05]  /*2c830*/  BRA `(.L_x_3493) ;  /* 0xffffffc400907947 */ /* 0x000fea000383ffff */
.L_x_3498:
[----:B0-----:R0:W1:Y:S02]  /*2c840*/  SYNCS.PHASECHK.TRANS64.TRYWAIT P0, [R3+URZ+0x33420], R0 ;  /* 0x03342000030075a7 */ /* 0x001064000800017f */
[----:B-1----:R-:W-:Y:S05]  /*2c850*/  @!P0 NANOSLEEP.SYNCS 0x989680 ;  /* 0x009896800000895d */ /* 0x002fea0003900000 */
[----:B------:R-:W1:Y:S02]  /*2c860*/  @!P0 SYNCS.PHASECHK.TRANS64 P0, [R3+URZ+0x33420], R0 ;  /* 0x03342000030085a7 */ /* 0x000e64000800007f */
[----:B-1----:R-:W-:Y:S05]  /*2c870*/  @!P0 BRA `(.L_x_3498) ;  /* 0xfffffffc00f08947 */ /* 0x002fea000383ffff */
[----:B------:R-:W-:Y:S05]  /*2c880*/  BRA `(.L_x_3642) ;  /* 0xffffffc800b47947 */ /* 0x000fea000383ffff */
.L_x_3499:
[----:B------:R-:W1:Y:S01]  /*2c890*/  S2R R2, SR_TID.X ;  /* 0x0000000000027919 */ /* 0x000e620000002100 */
[----:B------:R-:W-:Y:S01]  /*2c8a0*/  BSSY B0, `(.L_x_3643) ;  /* 0x000000a000007945 */ /* 0x000fe20003800000 */
[----:B------:R-:W-:Y:S02]  /*2c8b0*/  IMAD.MOV.U32 R12, RZ, RZ, RZ ;  /* 0x000000ffff0c7224 */ /* 0x000fe400078e00ff */
[----:B------:R-:W-:Y:S02]  /*2c8c0*/  IMAD.MOV.U32 R11, RZ, RZ, 0x1f ;  /* 0x0000001fff0b7424 */ /* 0x000fe400078e00ff */
[----:B------:R-:W-:Y:S01]  /*2c8d0*/  IMAD.MOV.U32 R15, RZ, RZ, -0x1 ;  /* 0xffffffffff0f7424 */ /* 0x000fe200078e00ff */
[----:B-1----:R-:W-:-:S04]  /*2c8e0*/  SHF.R.U32.HI R2, RZ, 0x5, R2 ;  /* 0x00000005ff027819 */ /* 0x002fc80000011602 */
[----:B------:R-:W-:-:S04]  /*2c8f0*/  LOP3.LUT R2, R2, 0x3, RZ, 0xc0, !PT ;  /* 0x0000000302027812 */ /* 0x000fc800078ec0ff */
[----:B------:R-:W-:-:S07]  /*2c900*/  MOV R13, R2 ;  /* 0x00000002000d7202 */ /* 0x000fce0000000f00 */
[----:B0-----:R-:W-:Y:S05]  /*2c910*/  WARPSYNC.COLLECTIVE R15, `(.L_x_3644) ;  /* 0x000000000f087348 */ /* 0x001fea0003c00000 */
[----:B------:R1:W2:Y:S02]  /*2c920*/  SHFL.IDX P6, R14, R13, R12, R11 ;  /* 0x0000000c0d0e7389 */ /* 0x0002a400000c000b */
[----:B012---:R-:W-:Y:S01]  /*2c930*/  ENDCOLLECTIVE ;  /* 0x000000000000791b */ /* 0x007fe20003800000 */
.L_x_3644:
[----:B------:R-:W-:Y:S05]  /*2c940*/  BSYNC B0 ;  /* 0x0000000000007941 */ /* 0x000fea0003800000 */
.L_x_3643:
[----:B------:R-:W-:Y:S05]  /*2c950*/  BRA `(.L_x_3645) ;  /* 0xffffffc8009c7947 */ /* 0x000fea000383ffff */
.L_x_3500:
[----:B------:R-:W-:Y:S01]  /*2c960*/  BSSY B0, `(.L_x_3646) ;  /* 0x0000006000007945 */ /* 0x000fe20003800000 */
[----:B------:R-:W-:-:S07]  /*2c970*/  IMAD.MOV.U32 R15, RZ, RZ, -0x1 ;  /* 0xffffffffff0f7424 */ /* 0x000fce00078e00ff */
[----:B0-----:R-:W-:Y:S05]  /*2c980*/  WARPSYNC.COLLECTIVE R15, `(.L_x_3647) ;  /* 0x000000000f0c7348 */ /* 0x001fea0003c00000 */
[----:B------:R-:W-:Y:S02]  /*2c990*/  ELECT P6, UR62, PT ;  /* 0x00000000003e782f */ /* 0x000fe400038c0000 */
[----:B------:R-:W-:Y:S01]  /*2c9a0*/  MOV R14, UR62 ;  /* 0x0000003e000e7c02 */ /* 0x000fe20008000f00 */
[----:B0-----:R-:W-:Y:S10]  /*2c9b0*/  ENDCOLLECTIVE ;  /* 0x000000000000791b */ /* 0x001ff40003800000 */
.L_x_3647:
[----:B------:R-:W-:Y:S05]  /*2c9c0*/  BSYNC B0 ;  /* 0x0000000000007941 */ /* 0x000fea0003800000 */
.L_x_3646:
[----:B------:R-:W-:Y:S05]  /*2c9d0*/  BRA `(.L_x_3648) ;  /* 0xffffffc800907947 */ /* 0x000fea000383ffff */
.L_x_3502:
[----:B0-----:R0:W1:Y:S02]  /*2c9e0*/  SYNCS.PHASECHK.TRANS64.TRYWAIT P1, [R7+URZ], R4 ;  /* 0x00000004070075a7 */ /* 0x001064000802017f */
[----:B-1----:R-:W-:Y:S05]  /*2c9f0*/  @!P1 NANOSLEEP.SYNCS 0x989680 ;  /* 0x009896800000995d */ /* 0x002fea0003900000 */
[----:B------:R-:W1:Y:S02]  /*2ca00*/  @!P1 SYNCS.PHASECHK.TRANS64 P1, [R7+URZ], R4 ;  /* 0x00000004070095a7 */ /* 0x000e64000802007f */
[----:B-1----:R-:W-:Y:S05]  /*2ca10*/  @!P1 BRA `(.L_x_3502) ;  /* 0xfffffffc00f09947 */ /* 0x002fea000383ffff */
[----:B------:R-:W-:Y:S05]  /*2ca20*/  BRA `(.L_x_3649) ;  /* 0xffffffc800c87947 */ /* 0x000fea000383ffff */
.L_x_3503:
[----:B-1----:R1:W2:Y:S02]  /*2ca30*/  SYNCS.PHASECHK.TRANS64.TRYWAIT P1, [R5+URZ], R0 ;  /* 0x00000000050075a7 */ /* 0x0022a4000802017f */
[----:B--2---:R-:W-:Y:S05]  /*2ca40*/  @!P1 NANOSLEEP.SYNCS 0x989680 ;  /* 0x009896800000995d */ /* 0x004fea0003900000 */
[----:B------:R-:W2:Y:S02]  /*2ca50*/  @!P1 SYNCS.PHASECHK.TRANS64 P1, [R5+URZ], R0 ;  /* 0x00000000050095a7 */ /* 0x000ea4000802007f */
[----:B--2---:R-:W-:Y:S05]  /*2ca60*/  @!P1 BRA `(.L_x_3503) ;  /* 0xfffffffc00f09947 */ /* 0x004fea000383ffff */
[----:B------:R-:W-:Y:S05]  /*2ca70*/  BRA `(.L_x_3650) ;  /* 0xffffffc800bc7947 */ /* 0x000fea000383ffff */
.L_x_3505:
[----:B-1----:R1:W2:Y:S02]  /*2ca80*/  SYNCS.PHASECHK.TRANS64.TRYWAIT P1, [R5+URZ+0x33460], R4 ;  /* 0x03346004050075a7 */ /* 0x0022a4000802017f */
[----:B--2---:R-:W-:Y:S05]  /*2ca90*/  @!P1 NANOSLEEP.SYNCS 0x989680 ;  /* 0x009896800000995d */ /* 0x004fea0003900000 */
[----:B------:R-:W2:Y:S02]  /*2caa0*/  @!P1 SYNCS.PHASECHK.TRANS64 P1, [R5+URZ+0x33460], R4 ;  /* 0x03346004050095a7 */ /* 0x000ea4000802007f */
[----:B--2---:R-:W-:Y:S05]  /*2cab0*/  @!P1 BRA `(.L_x_3505) ;  /* 0xfffffffc00f09947 */ /* 0x004fea000383ffff */
[----:B------:R-:W-:Y:S05]  /*2cac0*/  BRA `(.L_x_3651) ;  /* 0xffffffc800bc7947 */ /* 0x000fea000383ffff */
.L_x_3507:
[----:B--2---:R2:W3:Y:S02]  /*2cad0*/  SYNCS.PHASECHK.TRANS64.TRYWAIT P1, [R3+URZ+0x33460], R0 ;  /* 0x03346000030075a7 */ /* 0x0044e4000802017f */
[----:B---3--:R-:W-:Y:S05]  /*2cae0*/  @!P1 NANOSLEEP.SYNCS 0x989680 ;  /* 0x009896800000995d */ /* 0x008fea0003900000 */
[----:B------:R-:W3:Y:S02]  /*2caf0*/  @!P1 SYNCS.PHASECHK.TRANS64 P1, [R3+URZ+0x33460], R0 ;  /* 0x03346000030095a7 */ /* 0x000ee4000802007f */
[----:B---3--:R-:W-:Y:S05]  /*2cb00*/  @!P1 BRA `(.L_x_3507) ;  /* 0xfffffffc00f09947 */ /* 0x008fea000383ffff */
[----:B------:R-:W-:Y:S05]  /*2cb10*/  BRA `(.L_x_3652) ;  /* 0xffffffc800bc7947 */ /* 0x000fea000383ffff */
.L_x_3509:
[----:B---3--:R3:W4:Y:S02]  /*2cb20*/  SYNCS.PHASECHK.TRANS64.TRYWAIT P0, [R5+URZ+0x33480], R4 ;  /* 0x03348004050075a7 */ /* 0x008724000800017f */
[----:B----4-:R-:W-:Y:S05]  /*2cb30*/  @!P0 NANOSLEEP.SYNCS 0x989680 ;  /* 0x009896800000895d */ /* 0x010fea0003900000 */
[----:B------:R-:W4:Y:S02]  /*2cb40*/  @!P0 SYNCS.PHASECHK.TRANS64 P0, [R5+URZ+0x33480], R4 ;  /* 0x03348004050085a7 */ /* 0x000f24000800007f */
[----:B----4-:R-:W-:Y:S05]  /*2cb50*/  @!P0 BRA `(.L_x_3509) ;  /* 0xfffffffc00f08947 */ /* 0x010fea000383ffff */
[----:B------:R-:W-:Y:S05]  /*2cb60*/  BRA `(.L_x_3510) ;  /* 0xffffffc800b87947 */ /* 0x000fea000383ffff */
.L_x_3653:
        /* <DEDUP_REMOVED lines=9> */
.L_x_12362:


//--------------------- .text._ZN7cutlass13device_kernelIN5flash11enable_sm90INS1_16FlashAttnFwdSm90INS1_25CollectiveMainloopFwdSm90ILi2EN4cute5tupleIJNS5_1CILi1EEES8_S8_EEENS6_IJNS7_ILi128EEENS7_ILi160EEENS7_ILi192EEEEEELi192ENS_12float_e4m3_tEfNS_4arch4Sm90ELb0ELb1ELb0ELb0ELb0ELb0ELb0ELb1ELb1ELb0ELb0ELb0EEENS1_21CollectiveEpilogueFwdINS6_IJSA_SC_SB_EEES9_NS_10bfloat16_tESG_Li256ELb0ELb0ELb0ELb1EEENS1_30DynamicPersistentTileSchedulerILi256ELi128ELb0ELb0ELb1EEEEEEEEEvNT_6ParamsE --------------------------
	.section	.text._ZN7cutlass13device_kernelIN5flash11enable_sm90INS1_16FlashAttnFwdSm90INS1_25CollectiveMainloopFwdSm90ILi2EN4cute5tupleIJNS5_1CILi1EEES8_S8_EEENS6_IJNS7_ILi128EEENS7_ILi160EEENS7_ILi192EEEEEELi192ENS_12float_e4m3_tEfNS_4arch4Sm90ELb0ELb1ELb0ELb0ELb0ELb0ELb0ELb1ELb1ELb0ELb0ELb0EEENS1_21CollectiveEpilogueFwdINS6_IJSA_SC_SB_EEES9_NS_10bfloat16_tESG_Li256ELb0ELb0ELb0ELb1EEENS1_30DynamicPersistentTileSchedulerILi256ELi128ELb0ELb0ELb1EEEEEEEEEvNT_6ParamsE,"ax",@progbits
	.align	128
.text._ZN7cutlass13device_kernelIN5flash11enable_sm90INS1_16FlashAttnFwdSm90INS1_25CollectiveMainloopFwdSm90ILi2EN4cute5tupleIJNS5_1CILi1EEES8_S8_EEENS6_IJNS7_ILi128EEENS7_ILi160EEENS7_ILi192EEEEEELi192ENS_12float_e4m3_tEfNS_4arch4Sm90ELb0ELb1ELb0ELb0ELb0ELb0ELb0ELb1ELb1ELb0ELb0ELb0EEENS1_21CollectiveEpilogueFwdINS6_IJSA_SC_SB_EEES9_NS_10bfloat16_tESG_Li256ELb0ELb0ELb0ELb1EEENS1_30DynamicPersistentTileSchedulerILi256ELi128ELb0ELb0ELb1EEEEEEEEEvNT_6ParamsE:
        .type           _ZN7cutlass13device_kernelIN5flash11enable_sm90INS1_16FlashAttnFwdSm90INS1_25CollectiveMainloopFwdSm90ILi2EN4cute5tupleIJNS5_1CILi1EEES8_S8_EEENS6_IJNS7_ILi128EEENS7_ILi160EEENS7_ILi192EEEEEELi192ENS_12float_e4m3_tEfNS_4arch4Sm90ELb0ELb1ELb0ELb0ELb0ELb0ELb0ELb1ELb1ELb0ELb0ELb0EEENS1_21CollectiveEpilogueFwdINS6_IJSA_SC_SB_EEES9_NS_10bfloat16_tESG_Li256ELb0ELb0ELb0ELb1EEENS1_30DynamicPersistentTileSchedulerILi256ELi128ELb0ELb0ELb1EEEEEEEEEvNT_6ParamsE,@function
        .size           _ZN7cutlass13device_kernelIN5flash11enable_sm90INS1_16FlashAttnFwdSm90INS1_25CollectiveMainloopFwdSm90ILi2EN4cute5tupleIJNS5_1CILi1EEES8_S8_EEENS6_IJNS7_ILi128EEENS7_ILi160EEENS7_ILi192EEEEEELi192ENS_12float_e4m3_tEfNS_4arch4Sm90ELb0ELb1ELb0ELb0ELb0ELb0ELb0ELb1ELb1ELb0ELb0ELb0EEENS1_21CollectiveEpilogueFwdINS6_IJSA_SC_SB_EEES9_NS_10bfloat16_tESG_Li256ELb0ELb0ELb0ELb1EEENS1_30DynamicPersistentTileSchedulerILi256ELi128ELb0ELb0ELb1EEEEEEEEEvNT_6ParamsE,(.L_x_12363 - _ZN7cutlass13device_kernelIN5flash11enable_sm90INS1_16FlashAttnFwdSm90INS1_25CollectiveMainloopFwdSm90ILi2EN4cute5tupleIJNS5_1CILi1EEES8_S8_EEENS6_IJNS7_ILi128EEENS7_ILi160EEENS7_ILi192EEEEEELi192ENS_12float_e4m3_tEfNS_4arch4Sm90ELb0ELb1ELb0ELb0ELb0ELb0ELb0ELb1ELb1ELb0ELb0ELb0EEENS1_21CollectiveEpilogueFwdINS6_IJSA_SC_SB_EEES9_NS_10bfloat16_tESG_Li256ELb0ELb0ELb0ELb1EEENS1_30DynamicPersistentTileSchedulerILi256ELi128ELb0ELb0ELb1EEEEEEEEEvNT_6ParamsE)
        .other          _ZN7cutlass13device_kernelIN5flash11enable_sm90INS1_16FlashAttnFwdSm90INS1_25CollectiveMainloopFwdSm90ILi2EN4cute5tupleIJNS5_1CILi1EEES8_S8_EEENS6_IJNS7_ILi128EEENS7_ILi160EEENS7_ILi192EEEEEELi192ENS_12float_e4m3_tEfNS_4arch4Sm90ELb0ELb1ELb0ELb0ELb0ELb0ELb0ELb1ELb1ELb0ELb0ELb0EEENS1_21CollectiveEpilogueFwdINS6_IJSA_SC_SB_EEES9_NS_10bfloat16_tESG_Li256ELb0ELb0ELb0ELb1EEENS1_30DynamicPersistentTileSchedulerILi256ELi128ELb0ELb0ELb1EEEEEEEEEvNT_6ParamsE,@"STO_CUDA_ENTRY STV_DEFAULT"
_ZN7cutlass13device_kernelIN5flash11enable_sm90INS1_16FlashAttnFwdSm90INS1_25CollectiveMainloopFwdSm90ILi2EN4cute5tupleIJNS5_1CILi1EEES8_S8_EEENS6_IJNS7_ILi128EEENS7_ILi160EEENS7_ILi192EEEEEELi192ENS_12float_e4m3_tEfNS_4arch4Sm90ELb0ELb1ELb0ELb0ELb0ELb0ELb0ELb1ELb1ELb0ELb0ELb0EEENS1_21CollectiveEpilogueFwdINS6_IJSA_SC_SB_EEES9_NS_10bfloat16_tESG_Li256ELb0ELb0ELb0ELb1EEENS1_30DynamicPersistentTileSchedulerILi256ELi128ELb0ELb0ELb1EEEEEEEEEvNT_6ParamsE:
        /* <DEDUP_REMOVED lines=24> */
.L_x_3655:
[----:B------:R-:W-:Y:S05]  /*0180*/  BSYNC B0 ;  /* 0x0000000000007941 */ /* 0x000fea0003800000 */
.L_x_3654:
        /* <DEDUP_REMOVED lines=37> */
.L_x_3656:
        /* <DEDUP_REMOVED lines=22> */
.L_x_3657:
        /* <DEDUP_REMOVED lines=18> */
.L_x_3658:
        /* <DEDUP_REMOVED lines=22> */
.L_x_3659:
        /* <DEDUP_REMOVED lines=22> */
.L_x_3660:
[----:B------:R-:W-:Y:S01]  /*0920*/  PLOP3.LUT P0, PT, PT, PT, UP0, 0x80, 0x0 ;  /* 0x000000000000781c */ /* 0x000fe20003f0f008 */
[----:B------:R-:W-:Y:S01]  /*0930*/  UMOV UR46, 0x1 ;  /* 0x00000001002e7882 */ /* 0x000fe20000000000 */
[----:B------:R-:W-:Y:S01]  /*0940*/  NOP ;  /* 0x0000000000007918 */ /* 0x000fe20000000000 */
[----:B------:R-:W-:Y:S01]  /*0950*/  USEL UR46, UR46, 0x2, !UP0 ;  /* 0x000000022e2e7887 */ /* 0x000fe2000c000000 */
[----:B------:R-:W-:Y:S01]  /*0960*/  ULDC.64 UR52, c[0x0][0x208] ;  /* 0x0000820000347ab9 */ /* 0x000fe20000000a00 */
[----:B-123--:R-:W-:Y:S08]  /*0970*/  BAR.SYNC.DEFER_BLOCKING 0x0 ;  /* 0x0000000000007b1d */ /* 0x00eff00000010000 */
[----:B------:R-:W-:Y:S05]  /*0980*/  @!P0 BRA `(.L_x_3661) ;  /* 0x0000014c00888947 */ /* 0x000fea0003800000 */
.L_x_3662:
        /* <DEDUP_REMOVED lines=25> */
[----:B------:R-:W-:Y:S02]  /*0b20*/  LOP3.LUT R5, R2, 0xffffff80, RZ, 0xc0, !PT ;  /* 0xffffff8002057812 */ /* 0x000fe400078ec0ff */
[----:B------:R-:W-:Y:S02]  /*0b30*/  SHF.R.S32.HI R7, RZ, 0x4, R4 ;  /* 0x00000004ff077819 */ /* 0x000fe40000011404 */
[----:B------:R-:W-:Y:S01]  /*0b40*/  LEA.HI R3, R3, R0, RZ, 0x5 ;  /* 0x0000000003037211 */ /* 0x000fe200078f28ff */
[----:B------:R-:W-:Y:S01]  /*0b50*/  IMAD.IADD R17, R0, 0x1, -R5 ;  /* 0x0000000100117824 */ /* 0x000fe200078e0a05 */
[C---:B------:R-:W-:Y:S02]  /*0b60*/  LOP3.LUT R5, R4.reuse, 0x3fffff0, RZ, 0xc0, !PT ;  /* 0x03fffff004057812 */ /* 0x040fe400078ec0ff */
[----:B------:R-:W-:Y:S02]  /*0b70*/  LEA.HI R4, R4, R7, RZ, 0x1 ;  /* 0x0000000704047211 */ /* 0x000fe400078f08ff */
[----:B------:R-:W-:Y:S01]  /*0b80*/  SHF.R.S32.HI R6, RZ, 0x1f, R17 ;  /* 0x0000001fff067819 */ /* 0x000fe20000011411 */
[----:B------:R-:W-:Y:S01]  /*0b90*/  IMAD.IADD R5, R0, 0x1, -R5 ;  /* 0x0000000100057824 */ /* 0x000fe200078e0a05 */
[----:B------:R-:W-:Y:S01]  /*0ba0*/  SHF.R.S32.HI R0, RZ, 0x5, R3 ;  /* 0x00000005ff007819 */ /* 0x000fe20000011403 */
[----:B-1----:R-:W-:Y:S01]  /*0bb0*/  ULEA UR38, UR37, UR38, 0x18 ;  /* 0x0000002625267291 */ /* 0x002fe2000f8ec03f */
[----:B------:R-:W-:-:S02]  /*0bc0*/  LEA.HI R8, R6, R17, RZ, 0x2 ;  /* 0x0000001106087211 */ /* 0x000fc400078f10ff */
[----:B------:R-:W-:Y:S01]  /*0bd0*/  LOP3.LUT R4, R4, 0x1ffffffe, RZ, 0xc0, !PT ;  /* 0x1ffffffe04047812 */ /* 0x000fe200078ec0ff */
[----:B------:R-:W-:Y:S01]  /*0be0*/  IMAD R5, R0, 0x10, R5 ;  /* 0x0000001000057824 */ /* 0x000fe200078e0205 */
[--C-:B------:R-:W-:Y:S02]  /*0bf0*/  SHF.R.S32.HI R9, RZ, 0x2, R8.reuse ;  /* 0x00000002ff097819 */ /* 0x100fe40000011408 */
[----:B------:R-:W-:Y:S01]  /*0c00*/  SHF.R.S32.HI R10, RZ, 0x1f, R8 ;  /* 0x0000001fff0a7819 */ /* 0x000fe20000011408 */
[----:B------:R-:W-:Y:S01]  /*0c10*/  IMAD.IADD R4, R7, 0x1, -R4 ;  /* 0x0000000107047824 */ /* 0x000fe200078e0a04 */
        /* <DEDUP_REMOVED lines=9> */
[----:B------:R-:W-:Y:S01]  /*0cb0*/  LEA.HI R6, R6, R17, RZ, 0x5 ;  /* 0x0000001106067211 */ /* 0x000fe200078f28ff */
[----:B------:R-:W-:Y:S01]  /*0cc0*/  IMAD.SHL.U32 R5, R5, 0x8, RZ ;  /* 0x0000000805057824 */ /* 0x000fe200078e00ff */
[----:B------:R-:W-:Y:S01]  /*0cd0*/  LOP3.LUT R2, R2, 0x3fffffe, RZ, 0xc0, !PT ;  /* 0x03fffffe02027812 */ /* 0x000fe200078ec0ff */
[----:B------:R-:W-:Y:S01]  /*0ce0*/  IMAD.IADD R9, R9, 0x1, -R10 ;  /* 0x0000000109097824 */ /* 0x000fe200078e0a0a */
[----:B------:R-:W-:Y:S01]  /*0cf0*/  SHF.R.S32.HI R6, RZ, 0x5, R6 ;  /* 0x00000005ff067819 */ /* 0x000fe20000011406 */
[----:B------:R-:W-:Y:S01]  /*0d00*/  IMAD.WIDE R22, R5, 0x2, R22 ;  /* 0x0000000205167825 */ /* 0x000fe200078e0216 */
[----:B------:R-:W-:Y:S01]  /*0d10*/  LOP3.LUT R8, R8, 0x7ffffffc, RZ, 0xc0, !PT ;  /* 0x7ffffffc08087812 */ /* 0x000fe200078ec0ff */
[----:B------:R-:W-:-:S02]  /*0d20*/  UMOV UR4, UR7 ;  /* 0x0000000700047c82 */ /* 0x000fc40008000000 */
[----:B------:R-:W-:Y:S02]  /*0d30*/  IMAD.IADD R2, R3, 0x1, -R2 ;  /* 0x0000000103027824 */ /* 0x000fe400078e0a02 */
[----:B------:R-:W-:Y:S02]  /*0d40*/  IMAD R9, R6, 0x10, R9 ;  /* 0x0000001006097824 */ /* 0x000fe400078e0209 */
[----:B------:R-:W-:Y:S02]  /*0d50*/  IMAD.IADD R17, R17, 0x1, -R8 ;  /* 0x0000000111117824 */ /* 0x000fe400078e0a08 */
[----:B------:R-:W-:-:S07]  /*0d60*/  IMAD R221, R2, 0x40, R9 ;  /* 0x0000004002dd7824 */ /* 0x000fce00078e0209 */
.L_x_3759:
        /* <DEDUP_REMOVED lines=20> */
.L_x_3663:
[----:B------:R-:W-:Y:S01]  /*0eb0*/  ULDC UR6, c[0x0][0xdc4] ;  /* 0x0003710000067ab9 */ /* 0x000fe20000000800 */
[----:B------:R-:W-:Y:S01]  /*0ec0*/  UMOV UR49, UR7 ;  /* 0x0000000700317c82 */ /* 0x000fe20008000000 */
[----:B------:R-:W-:-:S11]  /*0ed0*/  UISETP.NE.AND UP0, UPT, UR6, 0x1, UPT ;  /* 0x000000010600788c */ /* 0x000fd6000bf05270 */
[----:B------:R-:W-:Y:S02]  /*0ee0*/  @UP0 ULDC.64 UR10, c[0x0][0xdc8] ;  /* 0x00037200000a0ab9 */ /* 0x000fe40000000a00 */
[----:B------:R-:W-:-:S04]  /*0ef0*/  UIMAD.WIDE.U32 UR4, UR7, UR10, URZ ;  /* 0x0000000a070472a5 */ /* 0x000fc8000f8e003f */
[----:B------:R-:W-:-:S04]  /*0f00*/  @UP0 USHF.R.U32.HI UR49, URZ, UR11, UR5 ;  /* 0x0000000b3f310299 */ /* 0x000fc80008011605 */
[----:B------:R-:W-:-:S12]  /*0f10*/  UIMAD UR4, UR49, UR6, URZ ;  /* 0x00000006310472a4 */ /* 0x000fd8000f8e023f */
.L_x_3664:
        /* <DEDUP_REMOVED lines=75> */
[----:B------:R-:W-:Y:S01]  /*13d0*/  UIADD3 UR42, UR4, UR42, URZ ;  /* 0x0000002a042a7290 */ /* 0x000fe2000fffe03f */
[----:B------:R-:W-:-:S02]  /*13e0*/  ULDC UR5, c[0x0][0x988] ;  /* 0x0002620000057ab9 */ /* 0x000fc40000000800 */
[----:B---3--:R-:W-:Y:S01]  /*13f0*/  SEL R18, R18, 0x1, P0 ;  /* 0x0000000112127807 */ /* 0x008fe20000000000 */
[----:B------:R-:W-:Y:S01]  /*1400*/  USHF.L.U32 UR42, UR42, 0x7, URZ ;  /* 0x000000072a2a7899 */ /* 0x000fe2000800063f */
[----:B------:R-:W-:-:S03]  /*1410*/  @UP2 ULDC UR4, c[0x0][0x42c] ;  /* 0x00010b0000042ab9 */ /* 0x000fc60000000800 */
[----:B----4-:R-:W-:Y:S02]  /*1420*/  IMAD R107, R18, R9, RZ ;  /* 0x00000009126b7224 */ /* 0x010fe400078e02ff */
[----:B-----5:R-:W-:Y:S01]  /*1430*/  FMUL.FTZ R0, R3, R0 ;  /* 0x0000000003007220 */ /* 0x020fe20000410000 */
[----:B--2---:R-:W-:-:S03]  /*1440*/  IADD3 R3, -R220, 0x80, RZ ;  /* 0x00000080dc037810 */ /* 0x004fc60007ffe1ff */
[----:B------:R-:W-:Y:S01]  /*1450*/  FMUL.FTZ R0, R0, UR5 ;  /* 0x0000000500007c20 */ /* 0x000fe20008410000 */
[----:B------:R-:W-:Y:S01]  /*1460*/  UIMAD.WIDE.U32 UR4, UR43, UR4, URZ ;  /* 0x000000042b0472a5 */ /* 0x000fe2000f8e003f */
[----:B------:R-:W-:-:S03]  /*1470*/  IMAD R3, R18, R9, R3 ;  /* 0x0000000912037224 */ /* 0x000fc600078e0203 */
[----:B------:R-:W-:Y:S01]  /*1480*/  R2UR UR41, R0 ;  /* 0x00000000002972ca */ /* 0x000fe200000e0000 */
[----:B------:R-:W-:Y:S01]  /*1490*/  VIADD R19, R3, UR42 ;  /* 0x0000002a03137c36 */ /* 0x000fe20008000000 */
[----:B------:R-:W-:-:S03]  /*14a0*/  @UP2 USHF.R.U32.HI UR48, URZ, UR6, UR5 ;  /* 0x000000063f302299 */ /* 0x000fc60008011605 */
[----:B------:R-:W-:Y:S01]  /*14b0*/  IMAD.IADD R0, R19, 0x1, R10 ;  /* 0x0000000113007824 */ /* 0x000fe200078e020a */
[----:B------:R-:W-:Y:S09]  /*14c0*/  @!P1 BRA `(.L_x_3665) ;  /* 0x0000000000409947 */ /* 0x000ff20003800000 */
        /* <DEDUP_REMOVED lines=10> */
.L_x_3666:
[----:B------:R-:W-:-:S13]  /*1570*/  ISETP.NE.AND P0, PT, R11, 0x1, PT ;  /* 0x000000010b00780c */ /* 0x000fda0003f05270 */
[----:B------:R-:W1:Y:S02]  /*1580*/  @P0 LDC.64 R4, c[0x0][0x9e8] ;  /* 0x00027a00ff040b82 */ /* 0x000e640000000a00 */
[----:B-1----:R-:W-:-:S05]  /*1590*/  @P0 IMAD.HI.U32 R4, R3, R4, RZ ;  /* 0x0000000403040227 */ /* 0x002fca00078e00ff */
[----:B------:R-:W-:-:S07]  /*15a0*/  @P0 SHF.R.U32.HI R3, RZ, R5, R4 ;  /* 0x00000005ff030219 */ /* 0x000fce0000011604 */
.L_x_3667:
[----:B------:R-:W-:-:S05]  /*15b0*/  IMAD R3, R3, R11, R11 ;  /* 0x0000000b03037224 */ /* 0x000fca00078e020b */
[----:B------:R-:W-:-:S07]  /*15c0*/  VIMNMX R0, R0, R3, PT ;  /* 0x0000000300007248 */ /* 0x000fce0003fe0100 */
.L_x_3665:
[----:B------:R-:W-:Y:S01]  /*15d0*/  VIADD R3, R0, 0x9f ;  /* 0x0000009f00037836 */ /* 0x000fe20000000000 */
[----:B------:R-:W-:Y:S01]  /*15e0*/  ULDC UR4, c[0x0][0x9dc] ;  /* 0x0002770000047ab9 */ /* 0x000fe20000000800 */
[CC--:B------:R-:W-:Y:S02]  /*15f0*/  IMAD R0, R18.reuse, R9.reuse, 0x9f ;  /* 0x0000009f12007424 */ /* 0x0c0fe400078e0209 */
[----:B------:R-:W-:Y:S02]  /*1600*/  IMAD R220, R18, R9, -R220 ;  /* 0x0000000912dc7224 */ /* 0x000fe400078e0adc */
[----:B------:R-:W-:-:S04]  /*1610*/  IMAD.HI R4, R3, 0x66666667, RZ ;  /* 0x6666666703047827 */ /* 0x000fc800078e02ff */
[----:B------:R-:W-:Y:S01]  /*1620*/  IMAD.HI R0, R0, 0x66666667, RZ ;  /* 0x6666666700007827 */ /* 0x000fe200078e02ff */
[----:B------:R-:W-:-:S03]  /*1630*/  SHF.R.U32.HI R5, RZ, 0x1f, R4 ;  /* 0x0000001fff057819 */ /* 0x000fc60000011604 */
[----:B------:R-:W-:Y:S01]  /*1640*/  VIADD R105, R220, UR42 ;  /* 0x0000002adc697c36 */ /* 0x000fe20008000000 */
[----:B------:R-:W-:Y:S02]  /*1650*/  SHF.R.U32.HI R3, RZ, 0x1f, R0 ;  /* 0x0000001fff037819 */ /* 0x000fe40000011600 */
[----:B------:R-:W-:Y:S01]  /*1660*/  LEA.HI.SX32 R104, R4, R5, 0x1a ;  /* 0x0000000504687211 */ /* 0x000fe200078fd2ff */
[----:B------:R-:W-:Y:S01]  /*1670*/  VIADD R6, R105, -UR4 ;  /* 0x8000000469067c36 */ /* 0x000fe20008000000 */
[----:B------:R-:W-:-:S04]  /*1680*/  LEA.HI.SX32 R3, R0, R3, 0x1a ;  /* 0x0000000300037211 */ /* 0x000fc800078fd2ff */
        /* <DEDUP_REMOVED lines=12> */
.L_x_3669:
[----:B------:R-:W-:Y:S01]  /*1750*/  ISETP.NE.AND P0, PT, R11, 0x1, PT ;  /* 0x000000010b00780c */ /* 0x000fe20003f05270 */
[----:B------:R-:W-:-:S12]  /*1760*/  IMAD.MOV.U32 R0, RZ, RZ, R105 ;  /* 0x000000ffff007224 */ /* 0x000fd800078e0069 */
[----:B------:R-:W1:Y:S02]  /*1770*/  @P0 LDC.64 R4, c[0x0][0x9e8] ;  /* 0x00027a00ff040b82 */ /* 0x000e640000000a00 */
[----:B-1----:R-:W-:-:S05]  /*1780*/  @P0 IMAD.HI.U32 R4, R105, R4, RZ ;  /* 0x0000000469040227 */ /* 0x002fca00078e00ff */
[----:B------:R-:W-:-:S07]  /*1790*/  @P0 SHF.R.U32.HI R0, RZ, R5, R4 ;  /* 0x00000005ff000219 */ /* 0x000fce0000011604 */
.L_x_3670:
[----:B------:R-:W-:-:S05]  /*17a0*/  IMAD R0, R0, R11, RZ ;  /* 0x0000000b00007224 */ /* 0x000fca00078e02ff */
[----:B------:R-:W-:-:S13]  /*17b0*/  R2UR UR5, R0 ;  /* 0x00000000000572ca */ /* 0x000fda00000e0000 */
[----:B------:R-:W-:-:S04]  /*17c0*/  UISETP.LT.AND UP0, UPT, UR4, UR5, UPT ;  /* 0x000000050400728c */ /* 0x000fc8000bf01270 */
[----:B------:R-:W-:-:S12]  /*17d0*/  USEL UR4, UR4, UR5, !UP0 ;  /* 0x0000000504047287 */ /* 0x000fd8000c000000 */
.L_x_3668:
[----:B------:R-:W-:Y:S01]  /*17e0*/  UIMAD.WIDE UR4, UR4, 0x66666667, URZ ;  /* 0x66666667040478a5 */ /* 0x000fe2000f8e023f */
[----:B------:R-:W-:Y:S02]  /*17f0*/  PLOP3.LUT P0, PT, PT, PT, PT, 0x80, 0x0 ;  /* 0x000000000000781c */ /* 0x000fe40003f0f070 */
[----:B------:R-:W-:Y:S02]  /*1800*/  CS2R R4, SRZ ;  /* 0x0000000000047805 */ /* 0x000fe4000001ff00 */
[----:B------:R-:W-:Y:S01]  /*1810*/  CS2R R118, SRZ ;  /* 0x0000000000767805 */ /* 0x000fe2000001ff00 */
[----:B------:R-:W-:Y:S01]  /*1820*/  USHF.R.U32.HI UR4, URZ, 0x1f, UR5 ;  /* 0x0000001f3f047899 */ /* 0x000fe20008011605 */
[----:B------:R-:W-:Y:S02]  /*1830*/  CS2R R8, SRZ ;  /* 0x0000000000087805 */ /* 0x000fe4000001ff00 */
[----:B------:R-:W-:Y:S02]  /*1840*/  CS2R R116, SRZ ;  /* 0x0000000000747805 */ /* 0x000fe4000001ff00 */
[----:B------:R-:W-:Y:S01]  /*1850*/  CS2R R10, SRZ ;  /* 0x00000000000a7805 */ /* 0x000fe2000001ff00 */
[----:B------:R-:W-:Y:S01]  /*1860*/  ULEA.HI.SX32 UR4, UR5, UR4, 0x1a ;  /* 0x0000000405047291 */ /* 0x000fe2000f8fd23f */
        /* <DEDUP_REMOVED lines=46> */
[----:B------:R-:W-:Y:S02]  /*1b50*/  IMAD.MOV.U32 R96, RZ, RZ, RZ ;  /* 0x000000ffff607224 */ /* 0x000fe400078e00ff */
[----:B------:R-:W-:Y:S01]  /*1b60*/  IMAD.MOV.U32 R133, RZ, RZ, RZ ;  /* 0x000000ffff857224 */ /* 0x000fe200078e00ff */
[----:B------:R-:W-:Y:S06]  /*1b70*/  @!P1 BRA `(.L_x_3671) ;  /* 0x0000011800f09947 */ /* 0x000fec0003800000 */
[----:B------:R-:W1:Y:S01]  /*1b80*/  S2R R0, SR_TID.X ;  /* 0x0000000000007919 */ /* 0x000e620000002100 */
[----:B------:R-:W-:-:S04]  /*1b90*/  UIADD3 UR5, UR38, 0x1e200, URZ ;  /* 0x0001e20026057890 */ /* 0x000fc8000fffe03f */
[----:B------:R-:W-:-:S06]  /*1ba0*/  ULOP3.LUT UP0, URZ, UR5, 0x9f, URZ, 0xc0, !UPT ;  /* 0x0000009f053f7892 */ /* 0x000fcc000f80c03f */
[----:B------:R-:W-:Y:S01]  /*1bb0*/  PLOP3.LUT P0, PT, PT, PT, UP0, 0x80, 0x0 ;  /* 0x000000000000781c */ /* 0x000fe20003f0f008 */
[----:B-1----:R-:W-:-:S05]  /*1bc0*/  VIADD R0, R0, 0xffffff80 ;  /* 0xffffff8000007836 */ /* 0x002fca0000000000 */
[----:B------:R-:W-:-:S04]  /*1bd0*/  SHF.R.S32.HI R3, RZ, 0x1f, R0 ;  /* 0x0000001fff037819 */ /* 0x000fc80000011400 */
[----:B------:R-:W-:-:S04]  /*1be0*/  LEA.HI R3, R3, R0, RZ, 0x7 ;  /* 0x0000000003037211 */ /* 0x000fc800078f38ff */
[----:B------:R-:W-:-:S06]  /*1bf0*/  SHF.R.S32.HI R3, RZ, 0x7, R3 ;  /* 0x00000007ff037819 */ /* 0x000fcc0000011403 */
[----:B------:R-:W1:Y:S02]  /*1c00*/  SHFL.IDX PT, R3, R3, RZ, 0x1f ;  /* 0x00001fff03037589 */ /* 0x000e6400000e0000 */
        /* <DEDUP_REMOVED lines=24> */
.L_x_3672:
        /* <DEDUP_REMOVED lines=9> */
.L_x_3839:
[----:B------:R-:W-:Y:S05]  /*1e20*/  @!P0 BRA `(.L_x_3674) ;  /* 0x0000000000048947 */ /* 0x000fea0003800000 */
[----:B------:R-:W-:Y:S01]  /*1e30*/  BPT.TRAP 0x1 ;  /* 0x000000040000795c */ /* 0x000fe20000300000 */
.L_x_3674:
[----:B-1----:R-:W-:Y:S02]  /*1e40*/  IMAD.U32 R3, RZ, RZ, UR51 ;  /* 0x00000033ff037e24 */ /* 0x002fe4000f8e00ff */
[----:B------:R-:W-:-:S03]  /*1e50*/  IMAD.U32 R0, RZ, RZ, UR36 ;  /* 0x00000024ff007e24 */ /* 0x000fc6000f8e00ff */
[----:B------:R-:W-:Y:S02]  /*1e60*/  LEA R3, R3, UR38, 0x3 ;  /* 0x0000002603037c11 */ /* 0x000fe4000f8e18ff */
[----:B------:R-:W-:-:S04]  /*1e70*/  SHF.L.U32 R0, R0, 0x1f, RZ ;  /* 0x0000001f00007819 */ /* 0x000fc800000006ff */
[----:B------:R1:W2:Y:S01]  /*1e80*/  SYNCS.PHASECHK.TRANS64.TRYWAIT P1, [R3+URZ+0x33430], R0 ;  /* 0x03343000030075a7 */ /* 0x0002a2000802017f */
[----:B------:R-:W-:Y:S05]  /*1e90*/  @!P0 BRA `(.L_x_3675) ;  /* 0x0000000000048947 */ /* 0x000fea0003800000 */
[----:B------:R-:W-:Y:S01]  /*1ea0*/  BPT.TRAP 0x1 ;  /* 0x000000040000795c */ /* 0x000fe20000300000 */
.L_x_3675:
[----:B------:R-:W3:Y:S01]  /*1eb0*/  S2R R4, SR_TID.X ;  /* 0x0000000000047919 */ /* 0x000ee20000002100 */
[----:B------:R-:W-:Y:S02]  /*1ec0*/  LOP3.LUT R2, R2, 0xfffffff7, RZ, 0xc0, !PT ;  /* 0xfffffff702027812 */ /* 0x000fe400078ec0ff */
[----:B---3--:R-:W-:-:S13]  /*1ed0*/  LOP3.LUT P2, RZ, R4, 0x7f, RZ, 0xc0, !PT ;  /* 0x0000007f04ff7812 */ /* 0x008fda000784c0ff */
[----:B------:R-:W-:Y:S01]  /*1ee0*/  @P2 LOP3.LUT R2, R2, 0x8, RZ, 0xfc, !PT ;  /* 0x0000000802022812 */ /* 0x000fe200078efcff */
[----:B--2---:R-:W-:Y:S06]  /*1ef0*/  @P1 BRA `(.L_x_3676) ;  /* 0x0000000000081947 */ /* 0x004fec0003800000 */
[----:B------:R-:W2:Y:S02]  /*1f00*/  SYNCS.PHASECHK.TRANS64.TRYWAIT P1, [R3+URZ+0x33430], R0 ;  /* 0x03343000030075a7 */ /* 0x000ea4000802017f */
[----:B--2---:R-:W-:Y:S05]  /*1f10*/  @!P1 BRA `(.L_x_3677) ;  /* 0x0000018000649947 */ /* 0x004fea0003800000 */
.L_x_3676:
[----:B------:R-:W-:Y:S05]  /*1f20*/  WARPSYNC.ALL ;  /* 0x0000000000007948 */ /* 0x000fea0003800000 */
[----:B------:R-:W-:Y:S01]  /*1f30*/  UIADD3 UR4, UR38, 0x24200, URZ ;  /* 0x0002420026047890 */ /* 0x000fe2000fffe03f */
[----:B------:R-:W-:Y:S01]  /*1f40*/  WARPGROUP.ARRIVE ;  /* 0x00000000000079c5 */ /* 0x000fe20000000000 */
[----:B------:R-:W-:-:S05]  /*1f50*/  ULOP3.LUT UR28, UR50, 0x10000, URZ, 0xfc, !UPT ;  /* 0x00010000321c7892 */ /* 0x000fca000f8efc3f */
[----:B------:R-:W3:Y:S01]  /*1f60*/  S2R R4, SR_TID.X ;  /* 0x0000000000047919 */ /* 0x000ee20000002100 */
[----:B------:R-:W-:Y:S01]  /*1f70*/  USHF.R.U32.HI UR4, URZ, 0x4, UR4 ;  /* 0x000000043f047899 */ /* 0x000fe20008011604 */
[----:B------:R-:W4:Y:S01]  /*1f80*/  LDC R12, c[0x0][0x288] ;  /* 0x0000a200ff0c7b82 */ /* 0x000f220000000800 */
[----:B------:R-:W-:Y:S01]  /*1f90*/  UMOV UR25, 0x80000020 ;  /* 0x8000002000197882 */ /* 0x000fe20000000000 */
[----:B------:R-:W-:Y:S01]  /*1fa0*/  UMOV UR27, 0x80000020 ;  /* 0x80000020001b7882 */ /* 0x000fe20000000000 */
[----:B------:R-:W-:Y:S01]  /*1fb0*/  ULOP3.LUT UR4, UR4, 0x3fff, URZ, 0xc0, !UPT ;  /* 0x00003fff04047892 */ /* 0x000fe2000f8ec03f */
[C---:B------:R-:W-:Y:S01]  /*1fc0*/  IMAD R107, R104.reuse, -0xa0, R107 ;  /* 0xffffff60686b7824 */ /* 0x040fe200078e026b */
[----:B------:R-:W-:Y:S01]  /*1fd0*/  UMOV UR24, UR28 ;  /* 0x0000001c00187c82 */ /* 0x000fe20008000000 */
[----:B------:R-:W-:Y:S01]  /*1fe0*/  UMOV UR5, UR25 ;  /* 0x0000001900057c82 */ /* 0x000fe20008000000 */
[----:B------:R-:W-:Y:S01]  /*1ff0*/  ULOP3.LUT UR50, UR4, 0x10000, URZ, 0xfc, !UPT ;  /* 0x0001000004327892 */ /* 0x000fe2000f8efc3f */
[----:B------:R-:W5:Y:S01]  /*2000*/  LDC R15, c[0x0][0x2e0] ;  /* 0x0000b800ff0f7b82 */ /* 0x000f620000000800 */
[----:B------:R-:W-:Y:S01]  /*2010*/  UMOV UR7, 0x80000020 ;  /* 0x8000002000077882 */ /* 0x000fe20000000000 */
[----:B------:R-:W-:Y:S01]  /*2020*/  UMOV UR4, UR24 ;  /* 0x0000001800047c82 */ /* 0x000fe20008000000 */
[----:B------:R-:W-:Y:S01]  /*2030*/  UIMAD UR30, UR51, 0x780, UR50 ;  /* 0x00000780331e78a4 */ /* 0x000fe2000f8e0232 */
[----:B------:R-:W-:Y:S01]  /*2040*/  IMAD.MOV.U32 R5, RZ, RZ, -0xa0 ;  /* 0xffffff60ff057424 */ /* 0x000fe200078e00ff */
[----:B------:R-:W-:Y:S01]  /*2050*/  UMOV UR11, 0x80000020 ;  /* 0x80000020000b7882 */ /* 0x000fe20000000000 */
[----:B------:R-:W-:Y:S01]  /*2060*/  UMOV UR15, 0x80000020 ;  /* 0x80000020000f7882 */ /* 0x000fe20000000000 */
[----:B------:R-:W-:Y:S01]  /*2070*/  UIADD3 UR6, UR30, 0x80, URZ ;  /* 0x000000801e067890 */ /* 0x000fe2000fffe03f */
[----:B------:R-:W-:Y:S01]  /*2080*/  IMAD R5, R104, R5, 0xa0 ;  /* 0x000000a068057424 */ /* 0x000fe200078e0205 */
[----:B------:R-:W-:Y:S01]  /*2090*/  UIADD3 UR8, UR30, 0x100, URZ ;  /* 0x000001001e087890 */ /* 0x000fe2000fffe03f */
[----:B------:R-:W-:Y:S01]  /*20a0*/  VIADD R8, R221, UR42 ;  /* 0x0000002add087c36 */ /* 0x000fe20008000000 */
[----:B------:R-:W-:Y:S01]  /*20b0*/  UMOV UR26, UR30 ;  /* 0x0000001e001a7c82 */ /* 0x000fe20008000000 */
[----:B------:R-:W-:Y:S01]  /*20c0*/  UIADD3 UR9, UR30, 0x180, URZ ;  /* 0x000001801e097890 */ /* 0x000fe2000fffe03f */
[----:B------:R-:W-:Y:S01]  /*20d0*/  QGMMA.64x32x32.F32.E4M3.E4M3 R88, gdesc[UR24], RZ, !UPT, gsb0 ;  /* 0x00600000185879f3 */ /* 0x000fe2000c0008ff */
[----:B------:R-:W-:Y:S01]  /*20e0*/  UMOV UR26, UR6 ;  /* 0x00000006001a7c82 */ /* 0x000fe20008000000 */
[----:B------:R-:W-:Y:S01]  /*20f0*/  UMOV UR27, 0x80000020 ;  /* 0x80000020001b7882 */ /* 0x000fe20000000000 */
[----:B------:R-:W-:Y:S01]  /*2100*/  UMOV UR6, UR8 ;  /* 0x0000000800067c82 */ /* 0x000fe20008000000 */
[----:B------:R-:W-:Y:S01]  /*2110*/  UIADD3 UR10, UR30, 0x200, URZ ;  /* 0x000002001e0a7890 */ /* 0x000fe2000fffe03f */
[----:B------:R-:W-:Y:S01]  /*2120*/  IMAD R11, R17, -0x2, R5 ;  /* 0xfffffffe110b7824 */ /* 0x000fe200078e0205 */
[----:B------:R-:W-:-:S02]  /*2130*/  UIADD3 UR12, UR30, 0x102, URZ ;  /* 0x000001021e0c7890 */ /* 0x000fc4000fffe03f */
[----:B------:R-:W-:Y:S01]  /*2140*/  UIADD3 UR13, UR30, 0x182, URZ ;  /* 0x000001821e0d7890 */ /* 0x000fe2000fffe03f */
[----:B---3--:R-:W-:Y:S01]  /*2150*/  LOP3.LUT P1, RZ, R4, 0x7f, RZ, 0xc0, !PT ;  /* 0x0000007f04ff7812 */ /* 0x008fe2000782c0ff */
[----:B------:R-:W-:Y:S02]  /*2160*/  UIADD3 UR14, UR30, 0x202, URZ ;  /* 0x000002021e0e7890 */ /* 0x000fe4000fffe03f */
[----:B------:R-:W-:Y:S01]  /*2170*/  UIADD3 UR18, UR30, 0x382, URZ ;  /* 0x000003821e127890 */ /* 0x000fe2000fffe03f */
[----:B------:R-:W-:Y:S01]  /*2180*/  UMOV UR19, 0x80000020 ;  /* 0x8000002000137882 */ /* 0x000fe20000000000 */
[----:B------:R-:W-:Y:S01]  /*2190*/  UIADD3 UR22, UR30, 0x600, URZ ;  /* 0x000006001e167890 */ /* 0x000fe2000fffe03f */
[----:B------:R-:W-:Y:S01]  /*21a0*/  UMOV UR23, 0x80000020 ;  /* 0x8000002000177882 */ /* 0x000fe20000000000 */
[----:B------:R-:W-:Y:S01]  /*21b0*/  UMOV UR31, 0x80000020 ;  /* 0x80000020001f7882 */ /* 0x000fe20000000000 */
[----:B------:R-:W-:-:S05]  /*21c0*/  ULDC UR55, c[0x0][0x9dc] ;  /* 0x0002770000377ab9 */ /* 0x000fca0000000800 */
[----:B-12---:R-:W-:-:S05]  /*21d0*/  @!P1 VIADD R0, R3, 0x33440 ;  /* 0x0003344003009836 */ /* 0x006fca0000000000 */
[----:B------:R-:W-:Y:S01]  /*21e0*/  @!P1 PRMT R0, RZ, 0x654, R0 ;  /* 0x00000654ff009816 */ /* 0x000fe20000000000 */
        /* <DEDUP_REMOVED lines=157> */
[----:B------:R-:W-:Y:S01]  /*2bc0*/  ULOP3.LUT UR10, URZ, UR55, URZ, 0x33, !UPT ;  /* 0x000000373f0a7292 */ /* 0x000fe2000f8e333f */
        /* <DEDUP_REMOVED lines=8> */
[----:B------:R-:W-:Y:S02]  /*2c50*/  ULDC.64 UR6, c[0x0][0x9e0] ;  /* 0x0002780000067ab9 */ /* 0x000fe40000000a00 */
[----:B------:R-:W-:Y:S01]  /*2c60*/  UISETP.GE.AND UP0, UPT, UR7, 0x1, UPT ;  /* 0x000000010700788c */ /* 0x000fe2000bf06270 */
[----:B------:R-:W-:Y:S02]  /*2c70*/  WARPGROUP.DEPBAR.LE gsb0, 0x0 ;  /* 0x00008000000079c5 */ /* 0x000fe40000010000 */
[----:B------:R-:W-:-:S06]  /*2c80*/  WARPGROUP.ARRIVE ;  /* 0x00000000000079c5 */ /* 0x000fcc0000000000 */
[----:B------:R-:W-:Y:S03]  /*2c90*/  QGMMA.64x32x32.F32.E4M3.E4M3 R24, gdesc[UR20], R24, gsb0 ;  /* 0x00600000141879f3 */ /* 0x000fe60008000818 */
[----:B------:R-:W-:Y:S02]  /*2ca0*/  WARPGROUP.DEPBAR.LE gsb0, 0x0 ;  /* 0x00008000000079c5 */ /* 0x000fe40000010000 */
[----:B------:R4:W-:Y:S01]  /*2cb0*/  @!P1 SYNCS.ARRIVE.TRANS64.RED.A1T0 RZ, [R0+URZ], RZ ;  /* 0x000000ff00ff99a7 */ /* 0x0009e2000810043f */
[----:B------:R-:W-:Y:S02]  /*2cc0*/  PLOP3.LUT P1, PT, PT, PT, UP0, 0x40, 0x0 ;  /* 0x000000000000781c */ /* 0x000fe40003f2e808 */
[----:B----4-:R-:W-:-:S05]  /*2cd0*/  IADD3 R0, -R12, 0xa1, R107 ;  /* 0x000000a10c007810 */ /* 0x010fca0007ffe16b */
[----:B------:R-:W-:Y:S02]  /*2ce0*/  IMAD R3, R17, -0x2, R0 ;  /* 0xfffffffe11037824 */ /* 0x000fe400078e0200 */
[----:B-----5:R-:W-:Y:S02]  /*2cf0*/  IMAD R0, R18, R15, R5 ;  /* 0x0000000f12007224 */ /* 0x020fe400078e0205 */
[----:B------:R-:W-:Y:S02]  /*2d00*/  VIADD R9, R3, UR6 ;  /* 0x0000000603097c36 */ /* 0x000fe40008000000 */
[----:B------:R-:W-:Y:S02]  /*2d10*/  IMAD R6, R17, -0x2, R0 ;  /* 0xfffffffe11067824 */ /* 0x000fe400078e0200 */
[----:B------:R-:W-:-:S03]  /*2d20*/  VIADD R10, R3, UR10 ;  /* 0x0000000a030a7c36 */ /* 0x000fc60008000000 */
[----:B------:R-:W-:Y:S01]  /*2d30*/  VIADDMNMX R0, R8, R9, R6, PT ;  /* 0x0000000908007246 */ /* 0x000fe20003800106 */
[----:B------:R-:W-:Y:S01]  /*2d40*/  IMAD.IADD R3, R10, 0x1, R8 ;  /* 0x000000010a037824 */ /* 0x000fe200078e0208 */
[----:B------:R-:W-:Y:S06]  /*2d50*/  @P1 BRA `(.L_x_3678) ;  /* 0x0000000000581947 */ /* 0x000fec0003800000 */
[----:B------:R-:W-:Y:S01]  /*2d60*/  IMAD R4, R18, R15, R8 ;  /* 0x0000000f12047224 */ /* 0x000fe200078e0208 */
        /* <DEDUP_REMOVED lines=12> */
.L_x_3680:
[----:B------:R-:W-:-:S06]  /*2e30*/  UISETP.NE.AND UP1, UPT, UR7, 0x1, UPT ;  /* 0x000000010700788c */ /* 0x000fcc000bf25270 */
[----:B------:R-:W-:-:S05]  /*2e40*/  PLOP3.LUT P1, PT, PT, PT, UP1, 0x80, 0x0 ;  /* 0x000000000000781c */ /* 0x000fca0003f2f018 */
[----:B------:R-:W-:-:S08]  /*2e50*/  @UP1 ULDC.64 UR10, c[0x0][0x9e8] ;  /* 0x00027a00000a1ab9 */ /* 0x000fd00000000a00 */
[----:B------:R-:W-:-:S05]  /*2e60*/  @P1 IMAD.HI.U32 R7, R4, UR10, RZ ;  /* 0x0000000a04071c27 */ /* 0x000fca000f8e00ff */
[----:B------:R-:W-:-:S07]  /*2e70*/  @P1 SHF.R.U32.HI R4, RZ, UR11, R7 ;  /* 0x0000000bff041c19 */ /* 0x000fce0008011607 */
.L_x_3681:
[----:B------:R-:W-:Y:S05]  /*2e80*/  BSYNC B0 ;  /* 0x0000000000007941 */ /* 0x000fea0003800000 */
.L_x_3679:
[----:B------:R-:W-:-:S05]  /*2e90*/  IMAD R4, R4, UR7, R11 ;  /* 0x0000000704047c24 */ /* 0x000fca000f8e020b */
[----:B------:R-:W-:Y:S02]  /*2ea0*/  VIMNMX R3, R3, R4, !PT ;  /* 0x0000000403037248 */ /* 0x000fe40007fe0100 */
[----:B------:R-:W-:-:S07]  /*2eb0*/  VIADDMNMX R0, R4, UR7, R0, PT ;  /* 0x0000000704007c46 */ /* 0x000fce000b800100 */
.L_x_3678:
[C---:B------:R-:W-:Y:S01]  /*2ec0*/  ISETP.GE.AND P1, PT, R5.reuse, 0x2, PT ;  /* 0x000000020500780c */ /* 0x040fe20003f26270 */
[----:B------:R-:W-:Y:S01]  /*2ed0*/  VIADD R7, R8, 0x8 ;  /* 0x0000000808077836 */ /* 0x000fe20000000000 */
[----:B------:R-:W-:Y:S02]  /*2ee0*/  ISETP.GE.AND P3, PT, R5, 0xa, PT ;  /* 0x0000000a0500780c */ /* 0x000fe40003f66270 */
[----:B------:R-:W-:Y:S01]  /*2ef0*/  P2R R20, PR, RZ, 0x2 ;  /* 0x00000002ff147803 */ /* 0x000fe20000000000 */
[----:B------:R-:W-:Y:S01]  /*2f00*/  IMAD.IADD R4, R10, 0x1, R7 ;  /* 0x000000010a047824 */ /* 0x000fe200078e0207 */
[----:B------:R-:W-:Y:S02]  /*2f10*/  ISETP.GT.AND P1, PT, R3, 0x1, !P1 ;  /* 0x000000010300780c */ /* 0x000fe40004f24270 */
[----:B------:R-:W-:Y:S02]  /*2f20*/  ISETP.GE.AND P2, PT, R5, 0x9, PT ;  /* 0x000000090500780c */ /* 0x000fe40003f46270 */
[----:B------:R-:W-:-:S02]  /*2f30*/  ISETP.LT.OR P1, PT, R0, 0x2, P1 ;  /* 0x000000020000780c */ /* 0x000fc40000f21670 */
[----:B------:R-:W-:Y:S02]  /*2f40*/  P2R R21, PR, RZ, 0x4 ;  /* 0x00000004ff157803 */ /* 0x000fe40000000000 */
[----:B------:R-:W-:Y:S02]  /*2f50*/  FSEL R89, R89, -INF , !P1 ;  /* 0xff80000059597808 */ /* 0x000fe40004800000 */
[C---:B------:R-:W-:Y:S02]  /*2f60*/  ISETP.GT.AND P1, PT, R3.reuse, 0x9, !P3 ;  /* 0x000000090300780c */ /* 0x040fe40005f24270 */
[----:B------:R-:W-:Y:S02]  /*2f70*/  P2R R106, PR, RZ, 0x8 ;  /* 0x00000008ff6a7803 */ /* 0x000fe40000000000 */
[----:B------:R-:W-:Y:S02]  /*2f80*/  ISETP.LT.OR P1, PT, R0, 0xa, P1 ;  /* 0x0000000a0000780c */ /* 0x000fe40000f21670 */
[----:B------:R-:W-:-:S02]  /*2f90*/  ISETP.GT.AND P2, PT, R3, 0x8, !P2 ;  /* 0x000000080300780c */ /* 0x000fc40005744270 */
[----:B------:R-:W-:Y:S02]  /*2fa0*/  ISETP.GE.AND P3, PT, R5, 0x11, PT ;  /* 0x000000110500780c */ /* 0x000fe40003f66270 */
[----:B------:R-:W-:Y:S02]  /*2fb0*/  FSEL R93, R93, -INF , !P1 ;  /* 0xff8000005d5d7808 */ /* 0x000fe40004800000 */
[----:B------:R-:W-:Y:S02]  /*2fc0*/  ISETP.LT.OR P2, PT, R0, 0x9, P2 ;  /* 0x000000090000780c */ /* 0x000fe40001741670 */
[----:B------:R-:W-:Y:S02]  /*2fd0*/  ISETP.GT.AND P1, PT, R3, 0x10, !P3 ;  /* 0x000000100300780c */ /* 0x000fe40005f24270 */
[----:B------:R-:W-:Y:S02]  /*2fe0*/  FSEL R92, R92, -INF , !P2 ;  /* 0xff8000005c5c7808 */ /* 0x000fe40005000000 */
        /* <DEDUP_REMOVED lines=16> */
[----:B------:R-:W-:Y:S02]  /*30f0*/  P2R R107, PR, RZ, 0x8 ;  /* 0x00000008ff6b7803 */ /* 0x000fe40000000000 */
[----:B------:R-:W-:Y:S02]  /*3100*/  FSEL R101, R101, -INF , !P1 ;  /* 0xff80000065657808 */ /* 0x000fe40004800000 */
[----:B------:R-:W-:-:S02]  /*3110*/  ISETP.GE.AND P1, PT, R5, 0x21, PT ;  /* 0x000000210500780c */ /* 0x000fc40003f26270 */
[----:B------:R-:W-:Y:S02]  /*3120*/  ISETP.GE.AND P3, PT, R5, 0x22, PT ;  /* 0x000000220500780c */ /* 0x000fe40003f66270 */
[----:B------:R-:W-:Y:S02]  /*3130*/  ISETP.GT.AND P2, PT, R3, 0x20, !P1 ;  /* 0x000000200300780c */ /* 0x000fe40004f44270 */
[----:B------:R-:W-:Y:S02]  /*3140*/  P2R R111, PR, RZ, 0x8 ;  /* 0x00000008ff6f7803 */ /* 0x000fe40000000000 */
[----:B------:R-:W-:Y:S02]  /*3150*/  ISETP.LT.OR P2, PT, R0, 0x21, P2 ;  /* 0x000000210000780c */ /* 0x000fe40001741670 */
[----:B------:R-:W-:Y:S02]  /*3160*/  ISETP.GE.AND P4, PT, R5, 0x31, PT ;  /* 0x000000310500780c */ /* 0x000fe40003f86270 */
[----:B------:R-:W-:-:S02]  /*3170*/  FSEL R72, R72, -INF , !P2 ;  /* 0xff80000048487808 */ /* 0x000fc40005000000 */
[----:B------:R-:W-:Y:S02]  /*3180*/  ISETP.GT.AND P2, PT, R3, 0x21, !P3 ;  /* 0x000000210300780c */ /* 0x000fe40005f44270 */
[----:B------:R-:W-:Y:S02]  /*3190*/  ISETP.GE.AND P3, PT, R5, 0x29, PT ;  /* 0x000000290500780c */ /* 0x000fe40003f66270 */
[----:B------:R-:W-:Y:S02]  /*31a0*/  ISETP.LT.OR P2, PT, R0, 0x22, P2 ;  /* 0x000000220000780c */ /* 0x000fe40001741670 */
[----:B------:R-:W-:Y:S02]  /*31b0*/  P2R R112, PR, RZ, 0x8 ;  /* 0x00000008ff707803 */ /* 0x000fe40000000000 */
[----:B------:R-:W-:Y:S02]  /*31c0*/  FSEL R73, R73, -INF , !P2 ;  /* 0xff80000049497808 */ /* 0x000fe40005000000 */
[----:B------:R-:W-:-:S02]  /*31d0*/  ISETP.GT.AND P2, PT, R3, 0x28, !P3 ;  /* 0x000000280300780c */ /* 0x000fc40005f44270 */
[----:B------:R-:W-:Y:S02]  /*31e0*/  P2R R113, PR, RZ, 0x10 ;  /* 0x00000010ff717803 */ /* 0x000fe40000000000 */
[----:B------:R-:W-:-:S04]  /*31f0*/  ISETP.LT.OR P2, PT, R0, 0x29, P2 ;  /* 0x000000290000780c */ /* 0x000fc80001741670 */
[----:B------:R-:W-:Y:S02]  /*3200*/  FSEL R76, R76, -INF , !P2 ;  /* 0xff8000004c4c7808 */ /* 0x000fe40005000000 */
[----:B------:R-:W-:-:S04]  /*3210*/  ISETP.GE.AND P2, PT, R5, 0x2a, PT ;  /* 0x0000002a0500780c */ /* 0x000fc80003f46270 */
        /* <DEDUP_REMOVED lines=8> */
[----:B------:R-:W-:Y:S02]  /*32a0*/  ISETP.GT.AND P3, PT, R3, 0x31, !P4 ;  /* 0x000000310300780c */ /* 0x000fe40006764270 */
[----:B------:R-:W-:Y:S02]  /*32b0*/  ISETP.GE.AND P4, PT, R5, 0x39, PT ;  /* 0x000000390500780c */ /* 0x000fe40003f86270 */
[----:B------:R-:W-:Y:S02]  /*32c0*/  ISETP.LT.OR P3, PT, R0, 0x32, P3 ;  /* 0x000000320000780c */ /* 0x000fe40001f61670 */
[----:B------:R-:W-:Y:S02]  /*32d0*/  P2R R115, PR, RZ, 0x10 ;  /* 0x00000010ff737803 */ /* 0x000fe40000000000 */
[----:B------:R-:W-:Y:S02]  /*32e0*/  FSEL R81, R81, -INF , !P3 ;  /* 0xff80000051517808 */ /* 0x000fe40005800000 */
[----:B------:R-:W-:-:S02]  /*32f0*/  ISETP.GT.AND P3, PT, R3, 0x38, !P4 ;  /* 0x000000380300780c */ /* 0x000fc40006764270 */
[----:B------:R-:W-:Y:S02]  /*3300*/  ISETP.GE.AND P4, PT, R5, 0x3a, PT ;  /* 0x0000003a0500780c */ /* 0x000fe40003f86270 */
[----:B------:R-:W-:Y:S02]  /*3310*/  ISETP.LT.OR P3, PT, R0, 0x39, P3 ;  /* 0x000000390000780c */ /* 0x000fe40001f61670 */
[----:B------:R-:W-:Y:S02]  /*3320*/  P2R R116, PR, RZ, 0x10 ;  /* 0x00000010ff747803 */ /* 0x000fe40000000000 */
[----:B------:R-:W-:Y:S02]  /*3330*/  FSEL R84, R84, -INF , !P3 ;  /* 0xff80000054547808 */ /* 0x000fe40005800000 */
[----:B------:R-:W-:Y:S02]  /*3340*/  ISETP.GT.AND P3, PT, R3, 0x39, !P4 ;  /* 0x000000390300780c */ /* 0x000fe40006764270 */
[----:B------:R-:W-:-:S02]  /*3350*/  ISETP.GE.AND P4, PT, R5, 0x41, PT ;  /* 0x000000410500780c */ /* 0x000fc40003f86270 */
[C---:B------:R-:W-:Y:S02]  /*3360*/  ISETP.LT.OR P3, PT, R0.reuse, 0x3a, P3 ;  /* 0x0000003a0000780c */ /* 0x040fe40001f61670 */
[----:B------:R-:W-:Y:S02]  /*3370*/  P2R R117, PR, RZ, 0x10 ;  /* 0x00000010ff757803 */ /* 0x000fe40000000000 */
[----:B------:R-:W-:Y:S02]  /*3380*/  FSEL R85, R85, -INF , !P3 ;  /* 0xff80000055557808 */ /* 0x000fe40005800000 */
[----:B------:R-:W-:Y:S02]  /*3390*/  ISETP.GT.AND P3, PT, R3, 0x40, !P4 ;  /* 0x000000400300780c */ /* 0x000fe40006764270 */
[----:B------:R-:W-:Y:S02]  /*33a0*/  ISETP.GE.AND P4, PT, R5, 0x42, PT ;  /* 0x000000420500780c */ /* 0x000fe40003f86270 */
[----:B------:R-:W-:-:S02]  /*33b0*/  ISETP.LT.OR P3, PT, R0, 0x41, P3 ;  /* 0x000000410000780c */ /* 0x000fc40001f61670 */
[----:B------:R-:W-:Y:S02]  /*33c0*/  P2R R118, PR, RZ, 0x10 ;  /* 0x00000010ff767803 */ /* 0x000fe40000000000 */
[----:B------:R-:W-:Y:S02]  /*33d0*/  FSEL R56, R56, -INF , !P3 ;  /* 0xff80000038387808 */ /* 0x000fe40005800000 */
[----:B------:R-:W-:Y:S02]  /*33e0*/  ISETP.GT.AND P3, PT, R3, 0x41, !P4 ;  /* 0x000000410300780c */ /* 0x000fe40006764270 */
[----:B------:R-:W-:Y:S02]  /*33f0*/  ISETP.GE.AND P4, PT, R5, 0x49, PT ;  /* 0x000000490500780c */ /* 0x000fe40003f86270 */
[----:B------:R-:W-:Y:S02]  /*3400*/  ISETP.LT.OR P3, PT, R0, 0x42, P3 ;  /* 0x000000420000780c */ /* 0x000fe40001f61670 */
[----:B------:R-:W-:-:S02]  /*3410*/  P2R R119, PR, RZ, 0x10 ;  /* 0x00000010ff777803 */ /* 0x000fc40000000000 */
        /* <DEDUP_REMOVED lines=109> */
[----:B------:R-:W-:Y:S02]  /*3af0*/  ISETP.LT.OR P6, PT, R0, 0x9a, P6 ;  /* 0x0000009a0000780c */ /* 0x000fe400037c1670 */
[----:B------:R-:W-:Y:S02]  /*3b00*/  VIADDMNMX R0, R7, R9, R6, PT ;  /* 0x0000000907007246 */ /* 0x000fe40003800106 */
[----:B------:R-:W-:Y:S02]  /*3b10*/  FSEL R37, R37, -INF , !P6 ;  /* 0xff80000025257808 */ /* 0x000fe40007000000 */
[----:B------:R-:W-:-:S13]  /*3b20*/  PLOP3.LUT P6, PT, PT, PT, UP0, 0x40, 0x0 ;  /* 0x000000000000781c */ /* 0x000fda0003fce808 */
[----:B------:R-:W-:Y:S05]  /*3b30*/  @P6 BRA `(.L_x_3682) ;  /* 0x0000000000606947 */ /* 0x000fea0003800000 */
        /* <DEDUP_REMOVED lines=14> */
.L_x_3684:
[----:B------:R-:W-:-:S06]  /*3c20*/  UISETP.NE.AND UP1, UPT, UR7, 0x1, UPT ;  /* 0x000000010700788c */ /* 0x000fcc000bf25270 */
[----:B------:R-:W-:-:S05]  /*3c30*/  PLOP3.LUT P6, PT, PT, PT, UP1, 0x80, 0x0 ;  /* 0x000000000000781c */ /* 0x000fca0003fcf018 */
[----:B------:R-:W-:-:S08]  /*3c40*/  @UP1 ULDC.64 UR10, c[0x0][0x9e8] ;  /* 0x00027a00000a1ab9 */ /* 0x000fd00000000a00 */
[----:B------:R-:W-:Y:S01]  /*3c50*/  @P6 IMAD.HI.U32 R5, R3, UR10, RZ ;  /* 0x0000000a03056c27 */ /* 0x000fe2000f8e00ff */
[----:B------:R-:W-:-:S13]  /*3c60*/  PLOP3.LUT P6, PT, PT, PT, UP1, 0x80, 0x0 ;  /* 0x000000000000781c */ /* 0x000fda0003fcf018 */
[----:B------:R-:W-:-:S07]  /*3c70*/  @P6 SHF.R.U32.HI R3, RZ, UR11, R5 ;  /* 0x0000000bff036c19 */ /* 0x000fce0008011605 */
.L_x_3685:
[----:B------:R-:W-:Y:S05]  /*3c80*/  BSYNC B0 ;  /* 0x0000000000007941 */ /* 0x000fea0003800000 */
.L_x_3683:
[----:B------:R-:W-:-:S05]  /*3c90*/  IMAD R3, R3, UR7, R11 ;  /* 0x0000000703037c24 */ /* 0x000fca000f8e020b */
[----:B------:R-:W-:Y:S02]  /*3ca0*/  VIMNMX R4, R4, R3, !PT ;  /* 0x0000000304047248 */ /* 0x000fe40007fe0100 */
[----:B------:R-:W-:-:S07]  /*3cb0*/  VIADDMNMX R0, R3, UR7, R0, PT ;  /* 0x0000000703007c46 */ /* 0x000fce000b800100 */
.L_x_3682:
[C---:B------:R-:W-:Y:S02]  /*3cc0*/  ISETP.GT.AND P1, PT, R4.reuse, 0x20, !P1 ;  /* 0x000000200400780c */ /* 0x040fe40004f24270 */
[----:B------:R-:W-:Y:S02]  /*3cd0*/  ISETP.GT.AND P2, PT, R4, 0x29, !P2 ;  /* 0x000000290400780c */ /* 0x000fe40005744270 */
[C---:B------:R-:W-:Y:S02]  /*3ce0*/  ISETP.LT.OR P1, PT, R0.reuse, 0x21, P1 ;  /* 0x000000210000780c */ /* 0x040fe40000f21670 */
[----:B------:R-:W-:Y:S02]  /*3cf0*/  ISETP.LT.OR P2, PT, R0, 0x2a, P2 ;  /* 0x0000002a0000780c */ /* 0x000fe40001741670 */
[----:B------:R-:W-:Y:S02]  /*3d00*/  FSEL R74, R74, -INF , !P1 ;  /* 0xff8000004a4a7808 */ /* 0x000fe40004800000 */
[----:B------:R-:W-:-:S02]  /*3d10*/  ISETP.NE.AND P1, PT, R111, RZ, PT ;  /* 0x000000ff6f00720c */ /* 0x000fc40003f25270 */
[----:B------:R-:W-:Y:S02]  /*3d20*/  FSEL R79, R79, -INF , !P2 ;  /* 0xff8000004f4f7808 */ /* 0x000fe40005000000 */
[----:B------:R-:W-:Y:S02]  /*3d30*/  ISETP.GT.AND P1, PT, R4, 0x21, !P1 ;  /* 0x000000210400780c */ /* 0x000fe40004f24270 */
[----:B------:R-:W-:Y:S02]  /*3d40*/  ISETP.NE.AND P2, PT, R119, RZ, PT ;  /* 0x000000ff7700720c */ /* 0x000fe40003f45270 */
[----:B------:R-:W-:Y:S02]  /*3d50*/  ISETP.LT.OR P1, PT, R0, 0x22, P1 ;  /* 0x000000220000780c */ /* 0x000fe40000f21670 */
[----:B------:R-:W-:Y:S02]  /*3d60*/  ISETP.NE.AND P6, PT, R120, RZ, PT ;  /* 0x000000ff7800720c */ /* 0x000fe40003fc5270 */
        /* <DEDUP_REMOVED lines=25> */
[----:B------:R-:W-:Y:S02]  /*3f00*/  FMNMX.FTZ R3, R77, R6, !PT ;  /* 0x000000064d037209 */ /* 0x000fe40007810000 */
[----:B------:R-:W-:Y:S02]  /*3f10*/  ISETP.LT.OR P1, PT, R0, 0x39, P1 ;  /* 0x000000390000780c */ /* 0x000fe40000f21670 */
[----:B------:R-:W-:Y:S02]  /*3f20*/  FMNMX.FTZ R6, R80, R3, !PT ;  /* 0x0000000350067209 */ /* 0x000fe40007810000 */
[----:B------:R-:W-:Y:S02]  /*3f30*/  FSEL R86, R86, -INF , !P1 ;  /* 0xff80000056567808 */ /* 0x000fe40004800000 */
[----:B------:R-:W-:Y:S02]  /*3f40*/  ISETP.NE.AND P1, PT, R116, RZ, PT ;  /* 0x000000ff7400720c */ /* 0x000fe40003f25270 */
[----:B------:R-:W-:-:S02]  /*3f50*/  FMNMX.FTZ R3, R81, R6, !PT ;  /* 0x0000000651037209 */ /* 0x000fc40007810000 */
        /* <DEDUP_REMOVED lines=19> */
[----:B------:R-:W-:Y:S02]  /*4090*/  ISETP.GT.AND P1, PT, R4, 0x48, !P2 ;  /* 0x000000480400780c */ /* 0x000fe40005724270 */
[----:B------:R-:W-:Y:S02]  /*40a0*/  ISETP.NE.AND P2, PT, R130, RZ, PT ;  /* 0x000000ff8200720c */ /* 0x000fe40003f45270 */
[----:B------:R-:W-:Y:S02]  /*40b0*/  ISETP.LT.OR P1, PT, R0, 0x49, P1 ;  /* 0x000000490000780c */ /* 0x000fe40000f21670 */
[----:B------:R-:W-:Y:S02]  /*40c0*/  FMNMX.FTZ R6, R68, R3, !PT ;  /* 0x0000000344067209 */ /* 0x000fe40007810000 */
[----:B------:R-:W-:-:S02]  /*40d0*/  FSEL R62, R62, -INF , !P1 ;  /* 0xff8000003e3e7808 */ /* 0x000fc40004800000 */
[----:B------:R-:W-:Y:S02]  /*40e0*/  ISETP.GT.AND P1, PT, R4, 0x49, !P6 ;  /* 0x000000490400780c */ /* 0x000fe40007724270 */
[----:B------:R-:W-:Y:S02]  /*40f0*/  ISETP.NE.AND P6, PT, R131, RZ, PT ;  /* 0x000000ff8300720c */ /* 0x000fe40003fc5270 */
        /* <DEDUP_REMOVED lines=40> */
[C---:B------:R-:W-:Y:S02]  /*4380*/  ISETP.GT.AND P1, PT, R4.reuse, 0x61, !P1 ;  /* 0x000000610400780c */ /* 0x040fe40004f24270 */
[----:B------:R-:W-:Y:S01]  /*4390*/  ISETP.GT.AND P3, PT, R4, 0x90, !P3 ;  /* 0x000000900400780c */ /* 0x000fe20005f64270 */
[----:B------:R-:W1:Y:S01]  /*43a0*/  SHFL.BFLY PT, R3, R6, 0x2, 0x1f ;  /* 0x0c401f0006037f89 */ /* 0x000e6200000e0000 */
        /* <DEDUP_REMOVED lines=10> */
[----:B------:R-:W-:Y:S02]  /*4450*/  ISETP.NE.AND P1, PT, R128, RZ, PT ;  /* 0x000000ff8000720c */ /* 0x000fe40003f25270 */
[----:B------:R-:W-:Y:S02]  /*4460*/  FSEL R34, R34, -INF , !P3 ;  /* 0xff80000022227808 */ /* 0x000fe40005800000 */
[----:B------:R-:W-:Y:S02]  /*4470*/  ISETP.GT.AND P1, PT, R4, 0x69, !P1 ;  /* 0x000000690400780c */ /* 0x000fe40004f24270 */
[----:B-1----:R-:W-:Y:S02]  /*4480*/  FMNMX.FTZ R9, R6, R3, !PT ;  /* 0x0000000306097209 */ /* 0x002fe40007810000 */
[C---:B------:R-:W-:Y:S02]  /*4490*/  ISETP.LT.OR P1, PT, R0.reuse, 0x6a, P1 ;  /* 0x0000006a0000780c */ /* 0x040fe40000f21670 */
[----:B------:R-:W-:Y:S01]  /*44a0*/  ISETP.LT.OR P5, PT, R0, 0x99, P5 ;  /* 0x000000990000780c */ /* 0x000fe20002fa1670 */
[----:B------:R-:W1:Y:S01]  /*44b0*/  SHFL.BFLY PT, R10, R9, 0x1, 0x1f ;  /* 0x0c201f00090a7f89 */ /* 0x000e6200000e0000 */
[----:B------:R-:W-:-:S02]  /*44c0*/  FSEL R47, R47, -INF , !P1 ;  /* 0xff8000002f2f7808 */ /* 0x000fc40004800000 */
[----:B------:R-:W-:Y:S02]  /*44d0*/  ISETP.NE.AND P1, PT, R129, RZ, PT ;  /* 0x000000ff8100720c */ /* 0x000fe40003f25270 */
[----:B------:R-:W-:Y:S02]  /*44e0*/  FSEL R35, R35, -INF , !P4 ;  /* 0xff80000023237808 */ /* 0x000fe40006000000 */
[----:B------:R-:W-:Y:S02]  /*44f0*/  ISETP.GT.AND P1, PT, R4, 0x70, !P1 ;  /* 0x000000700400780c */ /* 0x000fe40004f24270 */
[----:B------:R-:W-:Y:S02]  /*4500*/  FSEL R38, R38, -INF , !P5 ;  /* 0xff80000026267808 */ /* 0x000fe40006800000 */
[----:B------:R-:W-:Y:S02]  /*4510*/  ISETP.LT.OR P1, PT, R0, 0x71, P1 ;  /* 0x000000710000780c */ /* 0x000fe40000f21670 */
[----:B------:R-:W-:-:S02]  /*4520*/  R2UR UR10, R105 ;  /* 0x00000000690a72ca */ /* 0x000fc400000e0000 */
[----:B------:R-:W-:Y:S02]  /*4530*/  FSEL R50, R50, -INF , !P1 ;  /* 0xff80000032327808 */ /* 0x000fe40004800000 */
[----:B------:R-:W-:Y:S02]  /*4540*/  ISETP.GT.AND P1, PT, R4, 0x71, !P2 ;  /* 0x000000710400780c */ /* 0x000fe40005724270 */
[----:B------:R-:W-:Y:S02]  /*4550*/  ISETP.NE.AND P2, PT, R133, RZ, PT ;  /* 0x000000ff8500720c */ /* 0x000fe40003f45270 */
[----:B------:R-:W-:Y:S02]  /*4560*/  ISETP.LT.OR P1, PT, R0, 0x72, P1 ;  /* 0x000000720000780c */ /* 0x000fe40000f21670 */
[----:B-1----:R-:W-:Y:S01]  /*4570*/  FMNMX.FTZ R3, R9, R10, !PT ;  /* 0x0000000a09037209 */ /* 0x002fe20007810000 */
[----:B------:R-:W-:Y:S01]  /*4580*/  IMAD.U32 R10, RZ, RZ, UR41 ;  /* 0x00000029ff0a7e24 */ /* 0x000fe2000f8e00ff */
[----:B------:R-:W-:Y:S01]  /*4590*/  FSEL R51, R51, -INF , !P1 ;  /* 0xff80000033337808 */ /* 0x000fe20004800000 */
[----:B------:R-:W-:Y:S01]  /*45a0*/  UIADD3 UR6, UR10, UR6, URZ ;  /* 0x000000060a067290 */ /* 0x000fe2000fffe03f */
[----:B------:R-:W-:Y:S01]  /*45b0*/  ISETP.GT.AND P1, PT, R4, 0x78, !P6 ;  /* 0x000000780400780c */ /* 0x000fe20007724270 */
[----:B------:R-:W-:-:S01]  /*45c0*/  FFMA.FTZ R5, R3, R10, -8 ;  /* 0xc100000003057423 */ /* 0x000fc2000001000a */
[----:B------:R-:W-:-:S02]  /*45d0*/  ISETP.NE.AND P6, PT, R134, RZ, PT ;  /* 0x000000ff8600720c */ /* 0x000fc40003fc5270 */
[----:B------:R-:W-:-:S04]  /*45e0*/  ISETP.LT.OR P1, PT, R0, 0x79, P1 ;  /* 0x000000790000780c */ /* 0x000fc80000f21670 */
[----:B------:R-:W-:Y:S02]  /*45f0*/  FSEL R54, R54, -INF , !P1 ;  /* 0xff80000036367808 */ /* 0x000fe40004800000 */
[----:B------:R-:W-:-:S04]  /*4600*/  ISETP.NE.AND P1, PT, R132, RZ, PT ;  /* 0x000000ff8400720c */ /* 0x000fc80003f25270 */
[----:B------:R-:W-:-:S04]  /*4610*/  ISETP.GT.AND P1, PT, R4, 0x79, !P1 ;  /* 0x000000790400780c */ /* 0x000fc80004f24270 */
        /* <DEDUP_REMOVED lines=31> */
[----:B------:R-:W-:-:S04]  /*4810*/  ISETP.GT.AND P1, PT, R4, RZ, !P1 ;  /* 0x000000ff0400720c */ /* 0x000fc80004f24270 */
[----:B------:R-:W-:-:S04]  /*4820*/  ISETP.LT.OR P1, PT, R0, 0x1, P1 ;  /* 0x000000010000780c */ /* 0x000fc80000f21670 */
[----:B------:R-:W-:Y:S02]  /*4830*/  FSEL R90, R90, -INF , !P1 ;  /* 0xff8000005a5a7808 */ /* 0x000fe40004800000 */
[----:B------:R-:W-:Y:S02]  /*4840*/  ISETP.GT.AND P1, PT, R4, 0x80, !P2 ;  /* 0x000000800400780c */ /* 0x000fe40005724270 */
[----:B------:R-:W-:Y:S02]  /*4850*/  FMNMX.FTZ R15, R90, R91, !PT ;  /* 0x0000005b5a0f7209 */ /* 0x000fe40007810000 */
[----:B------:R-:W-:Y:S02]  /*4860*/  ISETP.LT.OR P1, PT, R0, 0x81, P1 ;  /* 0x000000810000780c */ /* 0x000fe40000f21670 */
[----:B------:R-:W-:Y:S02]  /*4870*/  FMNMX.FTZ R20, R94, R15, !PT ;  /* 0x0000000f5e147209 */ /* 0x000fe40007810000 */
[----:B------:R-:W-:-:S02]  /*4880*/  FSEL R26, R26, -INF , !P1 ;  /* 0xff8000001a1a7808 */ /* 0x000fc40004800000 */
[----:B------:R-:W-:Y:S02]  /*4890*/  ISETP.GT.AND P1, PT, R4, 0x81, !P6 ;  /* 0x000000810400780c */ /* 0x000fe40007724270 */
[----:B------:R-:W-:Y:S02]  /*48a0*/  FMNMX.FTZ R21, R95, R20, !PT ;  /* 0x000000145f157209 */ /* 0x000fe40007810000 */
[----:B------:R-:W-:Y:S02]  /*48b0*/  ISETP.LT.OR P1, PT, R0, 0x82, P1 ;  /* 0x000000820000780c */ /* 0x000fe40000f21670 */
[----:B------:R-:W-:Y:S02]  /*48c0*/  ISETP.NE.AND P6, PT, R135, RZ, PT ;  /* 0x000000ff8700720c */ /* 0x000fe40003fc5270 */
[----:B------:R-:W-:Y:S02]  /*48d0*/  FSEL R27, R27, -INF , !P1 ;  /* 0xff8000001b1b7808 */ /* 0x000fe40004800000 */
[----:B------:R-:W-:-:S02]  /*48e0*/  FSETP.NEU.FTZ.AND P1, PT, R3, -INF , PT ;  /* 0xff8000000300780b */ /* 0x000fc40003f3d000 */
[----:B------:R-:W-:Y:S02]  /*48f0*/  ISETP.NE.AND P2, PT, R136, RZ, PT ;  /* 0x000000ff8800720c */ /* 0x000fe40003f45270 */
[----:B------:R-:W-:Y:S02]  /*4900*/  FSEL R88, R5, RZ, P1 ;  /* 0x000000ff05587208 */ /* 0x000fe40000800000 */
[----:B------:R-:W-:Y:S02]  /*4910*/  ISETP.GT.AND P1, PT, R4, 0x88, !P6 ;  /* 0x000000880400780c */ /* 0x000fe40007724270 */
[----:B------:R-:W-:Y:S01]  /*4920*/  ISETP.NE.AND P6, PT, R137, RZ, PT ;  /* 0x000000ff8900720c */ /* 0x000fe20003fc5270 */
[--C-:B------:R-:W-:Y:S01]  /*4930*/  FFMA.FTZ R6, R89, UR41, -R88.reuse ;  /* 0x0000002959067c23 */ /* 0x100fe20008010858 */
[----:B------:R-:W-:-:S01]  /*4940*/  FFMA.FTZ R89, R72, UR41, -R88 ;  /* 0x0000002948597c23 */ /* 0x000fc20008010858 */
[----:B------:R-:W-:Y:S01]  /*4950*/  FMNMX.FTZ R72, R98, R21, !PT ;  /* 0x0000001562487209 */ /* 0x000fe20007810000 */
[----:B------:R-:W-:-:S01]  /*4960*/  FFMA.FTZ R20, R73, UR41, -R88 ;  /* 0x0000002949147c23 */ /* 0x000fc20008010858 */
[--C-:B------:R-:W-:Y:S01]  /*4970*/  FFMA.FTZ R9, R92, UR41, -R88.reuse ;  /* 0x000000295c097c23 */ /* 0x100fe20008010858 */
[----:B------:R-:W-:-:S01]  /*4980*/  FFMA.FTZ R92, R76, UR41, -R88 ;  /* 0x000000294c5c7c23 */ /* 0x000fc20008010858 */
[----:B------:R-:W-:Y:S01]  /*4990*/  FMNMX.FTZ R21, R99, R72, !PT ;  /* 0x0000004863157209 */ /* 0x000fe20007810000 */
[----:B------:R1:W-:Y:S01]  /*49a0*/  MUFU.EX2 R15, R89 ;  /* 0x00000059000f7308 */ /* 0x0003e20000000800 */
        /* <DEDUP_REMOVED lines=8> */
[----:B-1----:R-:W-:-:S01]  /*4a30*/  FFMA.FTZ R89, R80, UR41, -R88 ;  /* 0x0000002950597c23 */ /* 0x002fc20008010858 */
[----:B------:R1:W-:Y:S01]  /*4a40*/  MUFU.EX2 R21, R92 ;  /* 0x0000005c00157308 */ /* 0x0003e20000000800 */
[----:B------:R-:W-:Y:S01]  /*4a50*/  FMNMX.FTZ R76, R74, R73, !PT ;  /* 0x000000494a4c7209 */ /* 0x000fe20007810000 */
[--C-:B------:R-:W-:Y:S01]  /*4a60*/  FFMA.FTZ R12, R97, UR41, -R88.reuse ;  /* 0x00000029610c7c23 */ /* 0x100fe20008010858 */
[----:B------:R-:W-:Y:S01]  /*4a70*/  ISETP.GT.AND P1, PT, R4, 0x89, !P2 ;  /* 0x000000890400780c */ /* 0x000fe20005724270 */
[--C-:B------:R-:W-:Y:S01]  /*4a80*/  FFMA.FTZ R13, R100, UR41, -R88.reuse ;  /* 0x00000029640d7c23 */ /* 0x100fe20008010858 */
[----:B------:R-:W-:Y:S01]  /*4a90*/  FMNMX.FTZ R73, R75, R76, !PT ;  /* 0x0000004c4b497209 */ /* 0x000fe20007810000 */
[--C-:B------:R-:W-:Y:S01]  /*4aa0*/  FFMA.FTZ R14, R101, UR41, -R88.reuse ;  /* 0x00000029650e7c23 */ /* 0x100fe20008010858 */
[----:B------:R-:W-:Y:S01]  /*4ab0*/  ISETP.LT.OR P1, PT, R0, 0x8a, P1 ;  /* 0x0000008a0000780c */ /* 0x000fe20000f21670 */
[--C-:B------:R-:W-:Y:S01]  /*4ac0*/  FFMA.FTZ R56, R56, UR41, -R88.reuse ;  /* 0x0000002938387c23 */ /* 0x100fe20008010858 */
[----:B------:R-:W-:Y:S01]  /*4ad0*/  FMNMX.FTZ R76, R78, R73, !PT ;  /* 0x000000494e4c7209 */ /* 0x000fe20007810000 */
[--C-:B-1----:R-:W-:Y:S01]  /*4ae0*/  FFMA.FTZ R92, R84, UR41, -R88.reuse ;  /* 0x00000029545c7c23 */ /* 0x102fe20008010858 */
[----:B------:R-:W-:Y:S01]  /*4af0*/  ISETP.GT.AND P2, PT, R4, 0x99, !P6 ;  /* 0x000000990400780c */ /* 0x000fe20007744270 */
[--C-:B------:R-:W-:Y:S01]  /*4b00*/  FFMA.FTZ R57, R57, UR41, -R88.reuse ;  /* 0x0000002939397c23 */ /* 0x100fe20008010858 */
[----:B------:R-:W-:Y:S01]  /*4b10*/  FMNMX.FTZ R77, R79, R76, !PT ;  /* 0x0000004c4f4d7209 */ /* 0x000fe20007810000 */
[--C-:B------:R-:W-:Y:S01]  /*4b20*/  FFMA.FTZ R76, R81, UR41, -R88.reuse ;  /* 0x00000029514c7c23 */ /* 0x100fe20008010858 */
[----:B------:R-:W-:Y:S01]  /*4b30*/  FSEL R31, R31, -INF , !P1 ;  /* 0xff8000001f1f7808 */ /* 0x000fe20004800000 */
        /* <DEDUP_REMOVED lines=22> */
[----:B------:R-:W-:Y:S01]  /*4ca0*/  FFMA.FTZ R37, R37, UR41, -R88 ;  /* 0x0000002925257c23 */ /* 0x000fe20008010858 */
[----:B------:R-:W-:Y:S02]  /*4cb0*/  MUFU.EX2 R5, R5 ;  /* 0x0000000500057308 */ /* 0x000fe40000000800 */
[----:B------:R-:W-:-:S04]  /*4cc0*/  FMNMX.FTZ R84, R62, R81, !PT ;  /* 0x000000513e547209 */ /* 0x000fc80007810000 */
[----:B------:R-:W-:Y:S02]  /*4cd0*/  FMNMX.FTZ R81, R63, R84, !PT ;  /* 0x000000543f517209 */ /* 0x000fe40007810000 */
[----:B------:R-:W1:Y:S02]  /*4ce0*/  MUFU.EX2 R6, R6 ;  /* 0x0000000600067308 */ /* 0x000e640000000800 */
[----:B------:R-:W-:-:S04]  /*4cf0*/  FMNMX.FTZ R84, R66, R81, !PT ;  /* 0x0000005142547209 */ /* 0x000fc80007810000 */
[----:B------:R-:W-:Y:S02]  /*4d00*/  FMNMX.FTZ R81, R67, R84, !PT ;  /* 0x0000005443517209 */ /* 0x000fe40007810000 */
[----:B------:R-:W2:Y:S02]  /*4d10*/  MUFU.EX2 R9, R9 ;  /* 0x0000000900097308 */ /* 0x000ea40000000800 */
[----:B------:R-:W-:-:S04]  /*4d20*/  FMNMX.FTZ R84, R70, R81, !PT ;  /* 0x0000005146547209 */ /* 0x000fc80007810000 */
[----:B------:R-:W-:Y:S02]  /*4d30*/  FMNMX.FTZ R81, R71, R84, !PT ;  /* 0x0000005447517209 */ /* 0x000fe40007810000 */
[----:B------:R-:W3:Y:S02]  /*4d40*/  MUFU.EX2 R10, R10 ;  /* 0x0000000a000a7308 */ /* 0x000ee40000000800 */
[----:B------:R-:W-:-:S04]  /*4d50*/  FMNMX.FTZ R84, R42, R81, !PT ;  /* 0x000000512a547209 */ /* 0x000fc80007810000 */
[----:B------:R-:W-:Y:S02]  /*4d60*/  FMNMX.FTZ R81, R43, R84, !PT ;  /* 0x000000542b517209 */ /* 0x000fe40007810000 */
[----:B------:R-:W4:Y:S02]  /*4d70*/  MUFU.EX2 R11, R11 ;  /* 0x0000000b000b7308 */ /* 0x000f240000000800 */
[----:B------:R-:W-:-:S04]  /*4d80*/  FMNMX.FTZ R84, R46, R81, !PT ;  /* 0x000000512e547209 */ /* 0x000fc80007810000 */
[----:B------:R-:W-:Y:S02]  /*4d90*/  FMNMX.FTZ R81, R47, R84, !PT ;  /* 0x000000542f517209 */ /* 0x000fe40007810000 */
[----:B------:R5:W-:Y:S02]  /*4da0*/  MUFU.EX2 R73, R89 ;  /* 0x0000005900497308 */ /* 0x000be40000000800 */
[----:B------:R-:W-:-:S04]  /*4db0*/  FMNMX.FTZ R84, R50, R81, !PT ;  /* 0x0000005132547209 */ /* 0x000fc80007810000 */
[----:B------:R-:W-:Y:S02]  /*4dc0*/  FMNMX.FTZ R81, R51, R84, !PT ;  /* 0x0000005433517209 */ /* 0x000fe40007810000 */
[----:B------:R-:W4:Y:S02]  /*4dd0*/  MUFU.EX2 R12, R12 ;  /* 0x0000000c000c7308 */ /* 0x000f240000000800 */
[----:B------:R-:W-:-:S04]  /*4de0*/  FMNMX.FTZ R84, R54, R81, !PT ;  /* 0x0000005136547209 */ /* 0x000fc80007810000 */
[----:B------:R-:W-:Y:S02]  /*4df0*/  FMNMX.FTZ R81, R55, R84, !PT ;  /* 0x0000005437517209 */ /* 0x000fe40007810000 */
[----:B------:R-:W-:Y:S02]  /*4e00*/  MUFU.EX2 R13, R13 ;  /* 0x0000000d000d7308 */ /* 0x000fe40000000800 */
[----:B------:R-:W-:-:S04]  /*4e10*/  FMNMX.FTZ R84, R26, R81, !PT ;  /* 0x000000511a547209 */ /* 0x000fc80007810000 */
[----:B------:R-:W-:Y:S01]  /*4e20*/  FMNMX.FTZ R81, R27, R84, !PT ;  /* 0x000000541b517209 */ /* 0x000fe20007810000 */
[----:B------:R-:W-:-:S01]  /*4e30*/  FFMA.FTZ R84, R40, UR41, -R88 ;  /* 0x0000002928547c23 */ /* 0x000fc20008010858 */
[----:B------:R-:W-:Y:S02]  /*4e40*/  MUFU.EX2 R14, R14 ;  /* 0x0000000e000e7308 */ /* 0x000fe40000000800 */
[----:B------:R-:W-:-:S04]  /*4e50*/  FMNMX.FTZ R4, R30, R81, !PT ;  /* 0x000000511e047209 */ /* 0x000fc80007810000 */
[----:B------:R-:W-:Y:S01]  /*4e60*/  FMNMX.FTZ R85, R31, R4, !PT ;  /* 0x000000041f557209 */ /* 0x000fe20007810000 */
[----:B------:R-:W-:-:S01]  /*4e70*/  FFMA.FTZ R4, R41, UR41, -R88 ;  /* 0x0000002929047c23 */ /* 0x000fc20008010858 */
[----:B------:R1:W-:Y:S02]  /*4e80*/  MUFU.EX2 R81, R84 ;  /* 0x0000005400517308 */ /* 0x0003e40000000800 */
[----:B------:R-:W-:-:S04]  /*4e90*/  FMNMX.FTZ R40, R34, R85, !PT ;  /* 0x0000005522287209 */ /* 0x000fc80007810000 */
        /* <DEDUP_REMOVED lines=9> */
[----:B------:R-:W-:Y:S01]  /*4f30*/  IMAD.U32 R53, RZ, RZ, UR41 ;  /* 0x00000029ff357e24 */ /* 0x000fe2000f8e00ff */
[----:B------:R-:W-:Y:S03]  /*4f40*/  MUFU.EX2 R20, R20 ;  /* 0x0000001400147308 */ /* 0x000fe60000000800 */
[----:B------:R-:W2:Y:S05]  /*4f50*/  SHFL.BFLY PT, R85, R0, 0x2, 0x1f ;  /* 0x0c401f0000557f89 */ /* 0x000eaa00000e0000 */
[----:B------:R4:W-:Y:S08]  /*4f60*/  MUFU.EX2 R77, R92 ;  /* 0x0000005c004d7308 */ /* 0x0009f00000000800 */
[----:B------:R-:W-:Y:S08]  /*4f70*/  MUFU.EX2 R72, R72 ;  /* 0x0000004800487308 */ /* 0x000ff00000000800 */
[----:B------:R-:W-:Y:S01]  /*4f80*/  MUFU.EX2 R76, R76 ;  /* 0x0000004c004c7308 */ /* 0x000fe20000000800 */
[----:B--2---:R-:W-:-:S05]  /*4f90*/  FMNMX.FTZ R85, R0, R85, !PT ;  /* 0x0000005500557209 */ /* 0x004fca0007810000 */
[----:B------:R-:W2:Y:S02]  /*4fa0*/  SHFL.BFLY PT, R0, R85, 0x1, 0x1f ;  /* 0x0c201f0055007f89 */ /* 0x000ea400000e0000 */
[----:B------:R-:W-:Y:S08]  /*4fb0*/  MUFU.EX2 R80, R80 ;  /* 0x0000005000507308 */ /* 0x000ff00000000800 */
[----:B------:R-:W-:Y:S08]  /*4fc0*/  MUFU.EX2 R56, R56 ;  /* 0x0000003800387308 */ /* 0x000ff00000000800 */
[----:B------:R-:W-:Y:S01]  /*4fd0*/  MUFU.EX2 R57, R57 ;  /* 0x0000003900397308 */ /* 0x000fe20000000800 */
[----:B--2---:R-:W-:-:S07]  /*4fe0*/  FMNMX.FTZ R0, R85, R0, !PT ;  /* 0x0000000055007209 */ /* 0x004fce0007810000 */
[----:B------:R-:W-:Y:S01]  /*4ff0*/  MUFU.EX2 R60, R60 ;  /* 0x0000003c003c7308 */ /* 0x000fe20000000800 */
[C---:B------:R-:W-:Y:S01]  /*5000*/  FSETP.NEU.FTZ.AND P1, PT, R0.reuse, -INF , PT ;  /* 0xff8000000000780b */ /* 0x040fe20003f3d000 */
[----:B------:R-:W-:-:S06]  /*5010*/  FFMA.FTZ R52, R0, R53, -8 ;  /* 0xc100000000347423 */ /* 0x000fcc0000010035 */
[----:B------:R-:W-:Y:S01]  /*5020*/  MUFU.EX2 R61, R61 ;  /* 0x0000003d003d7308 */ /* 0x000fe20000000800 */
[----:B------:R-:W-:Y:S02]  /*5030*/  FSEL R88, R52, RZ, P1 ;  /* 0x000000ff34587208 */ /* 0x000fe40000800000 */
[----:B------:R-:W-:-:S03]  /*5040*/  PLOP3.LUT P1, PT, PT, PT, UP0, 0x40, 0x0 ;  /* 0x000000000000781c */ /* 0x000fc60003f2e808 */
[--C-:B------:R-:W-:Y:S01]  /*5050*/  FFMA.FTZ R52, R90, UR41, -R88.reuse ;  /* 0x000000295a347c23 */ /* 0x100fe20008010858 */
[----:B------:R-:W-:-:S01]  /*5060*/  FFMA.FTZ R53, R91, UR41, -R88 ;  /* 0x000000295b357c23 */ /* 0x000fc20008010858 */
[--C-:B------:R-:W-:Y:S01]  /*5070*/  FFMA.FTZ R94, R94, UR41, -R88.reuse ;  /* 0x000000295e5e7c23 */ /* 0x100fe20008010858 */
[----:B------:R-:W-:-:S01]  /*5080*/  FFMA.FTZ R95, R95, UR41, -R88 ;  /* 0x000000295f5f7c23 */ /* 0x000fc20008010858 */
[--C-:B-----5:R-:W-:Y:S01]  /*5090*/  FFMA.FTZ R89, R78, UR41, -R88.reuse ;  /* 0x000000294e597c23 */ /* 0x120fe20008010858 */
[----:B------:R-:W-:-:S01]  /*50a0*/  FFMA.FTZ R78, R82, UR41, -R88 ;  /* 0x00000029524e7c23 */ /* 0x000fc20008010858 */
[----:B------:R-:W-:Y:S01]  /*50b0*/  MUFU.EX2 R52, R52 ;  /* 0x0000003400347308 */ /* 0x000fe20000000800 */
[----:B------:R-:W-:-:S01]  /*50c0*/  FFMA.FTZ R82, R62, UR41, -R88 ;  /* 0x000000293e527c23 */ /* 0x000fc20008010858 */
[--C-:B-1----:R-:W-:Y:S01]  /*50d0*/  FFMA.FTZ R84, R98, UR41, -R88.reuse ;  /* 0x0000002962547c23 */ /* 0x102fe20008010858 */
[----:B------:R-:W-:-:S01]  /*50e0*/  FFMA.FTZ R62, R66, UR41, -R88 ;  /* 0x00000029423e7c23 */ /* 0x000fc20008010858 */
[----:B------:R-:W-:Y:S01]  /*50f0*/  FADD.FTZ R66, R5, R6 ;  /* 0x0000000605427221 */ /* 0x000fe20000010000 */
[----:B------:R-:W-:-:S01]  /*5100*/  FFMA.FTZ R90, R79, UR41, -R88 ;  /* 0x000000294f5a7c23 */ /* 0x000fc20008010858 */
[--C-:B------:R-:W-:Y:S01]  /*5110*/  FFMA.FTZ R85, R99, UR41, -R88.reuse ;  /* 0x0000002963557c23 */ /* 0x100fe20008010858 */
[----:B------:R-:W-:-:S01]  /*5120*/  FFMA.FTZ R79, R83, UR41, -R88 ;  /* 0x00000029534f7c23 */ /* 0x000fc20008010858 */
[----:B------:R-:W1:Y:S01]  /*5130*/  MUFU.EX2 R53, R53 ;  /* 0x0000003500357308 */ /* 0x000e620000000800 */
[----:B------:R-:W-:-:S01]  /*5140*/  FADD.FTZ R83, R9, R66 ;  /* 0x0000004209537221 */ /* 0x000fc20000010000 */
[--C-:B------:R-:W-:Y:S01]  /*5150*/  FFMA.FTZ R102, R102, UR41, -R88.reuse ;  /* 0x0000002966667c23 */ /* 0x100fe20008010858 */
[----:B------:R-:W-:-:S01]  /*5160*/  FFMA.FTZ R103, R103, UR41, -R88 ;  /* 0x0000002967677c23 */ /* 0x000fc20008010858 */
[----:B------:R-:W-:Y:S01]  /*5170*/  FFMA.FTZ R74, R74, UR41, -R88 ;  /* 0x000000294a4a7c23 */ /* 0x000fe20008010858 */
[----:B---3--:R-:W-:-:S01]  /*5180*/  FADD.FTZ R66, R10, R83 ;  /* 0x000000530a427221 */ /* 0x008fc20000010000 */
[--C-:B------:R-:W-:Y:S01]  /*5190*/  FFMA.FTZ R75, R75, UR41, -R88.reuse ;  /* 0x000000294b4b7c23 */ /* 0x100fe20008010858 */
[----:B------:R-:W-:-:S01]  /*51a0*/  FFMA.FTZ R86, R86, UR41, -R88 ;  /* 0x0000002956567c23 */ /* 0x000fc20008010858 */
[----:B------:R-:W2:Y:S01]  /*51b0*/  MUFU.EX2 R94, R94 ;  /* 0x0000005e005e7308 */ /* 0x000ea20000000800 */
[----:B----4-:R-:W-:-:S01]  /*51c0*/  FADD.FTZ R91, R11, R66 ;  /* 0x000000420b5b7221 */ /* 0x010fc20000010000 */
[--C-:B------:R-:W-:Y:S01]  /*51d0*/  FFMA.FTZ R87, R87, UR41, -R88.reuse ;  /* 0x0000002957577c23 */ /* 0x100fe20008010858 */
[----:B------:R-:W-:-:S01]  /*51e0*/  FFMA.FTZ R58, R58, UR41, -R88 ;  /* 0x000000293a3a7c23 */ /* 0x000fc20008010858 */
[----:B------:R-:W-:Y:S01]  /*51f0*/  FFMA.FTZ R59, R59, UR41, -R88 ;  /* 0x000000293b3b7c23 */ /* 0x000fe20008010858 */
[----:B------:R-:W-:-:S01]  /*5200*/  FADD.FTZ R92, R12, R91 ;  /* 0x0000005b0c5c7221 */ /* 0x000fc20000010000 */
[--C-:B------:R-:W-:Y:S01]  /*5210*/  FFMA.FTZ R63, R63, UR41, -R88.reuse ;  /* 0x000000293f3f7c23 */ /* 0x100fe20008010858 */
[----:B------:R-:W-:-:S01]  /*5220*/  FFMA.FTZ R67, R67, UR41, -R88 ;  /* 0x0000002943437c23 */ /* 0x000fc20008010858 */
[----:B------:R-:W3:Y:S01]  /*5230*/  MUFU.EX2 R95, R95 ;  /* 0x0000005f005f7308 */ /* 0x000ee20000000800 */
[----:B-1----:R-:W-:-:S01]  /*5240*/  FADD.FTZ R83, R52, R53 ;  /* 0x0000003534537221 */ /* 0x002fc20000010000 */
[----:B------:R-:W-:Y:S01]  /*5250*/  FADD.FTZ R91, R13, R92 ;  /* 0x0000005c0d5b7221 */ /* 0x000fe20000010000 */
[----:B------:R-:W-:Y:S01]  /*5260*/  F2FP.SATFINITE.E4M3.F32.PACK_AB_MERGE_C R13, R14, R13, RZ ;  /* 0x0000000d0e0d723e */ /* 0x000fe200048070ff */
[--C-:B------:R-:W-:Y:S01]  /*5270*/  FFMA.FTZ R70, R70, UR41, -R88.reuse ;  /* 0x0000002946467c23 */ /* 0x100fe20008010858 */
[----:B------:R-:W-:-:S01]  /*5280*/  FFMA.FTZ R71, R71, UR41, -R88 ;  /* 0x0000002947477c23 */ /* 0x000fc20008010858 */
[----:B------:R-:W-:Y:S01]  /*5290*/  FADD.FTZ R92, R14, R91 ;  /* 0x0000005b0e5c7221 */ /* 0x000fe20000010000 */
[----:B------:R-:W-:-:S01]  /*52a0*/  FFMA.FTZ R42, R42, UR41, -R88 ;  /* 0x000000292a2a7c23 */ /* 0x000fc20008010858 */
[----:B------:R-:W1:Y:S01]  /*52b0*/  MUFU.EX2 R84, R84 ;  /* 0x0000005400547308 */ /* 0x000e620000000800 */
[----:B--2---:R-:W-:-:S01]  /*52c0*/  FADD.FTZ R66, R94, R83 ;  /* 0x000000535e427221 */ /* 0x004fc20000010000 */
[----:B------:R-:W-:Y:S01]  /*52d0*/  FADD.FTZ R91, R15, R92 ;  /* 0x0000005c0f5b7221 */ /* 0x000fe20000010000 */
[----:B------:R-:W-:-:S01]  /*52e0*/  FFMA.FTZ R43, R43, UR41, -R88 ;  /* 0x000000292b2b7c23 */ /* 0x000fc20008010858 */
[----:B------:R-:W-:Y:S01]  /*52f0*/  FFMA.FTZ R46, R46, UR41, -R88 ;  /* 0x000000292e2e7c23 */ /* 0x000fe20008010858 */
[----:B------:R-:W-:Y:S01]  /*5300*/  F2FP.SATFINITE.E4M3.F32.PACK_AB_MERGE_C R218, R12, R11, R13 ;  /* 0x0000000b0cda723e */ /* 0x000fe2000480700d */
[----:B------:R-:W-:Y:S01]  /*5310*/  FADD.FTZ R92, R20, R91 ;  /* 0x0000005b145c7221 */ /* 0x000fe20000010000 */
[----:B------:R-:W-:Y:S01]  /*5320*/  F2FP.SATFINITE.E4M3.F32.PACK_AB_MERGE_C R91, R10, R9, RZ ;  /* 0x000000090a5b723e */ /* 0x000fe200048070ff */
[----:B------:R-:W2:Y:S01]  /*5330*/  MUFU.EX2 R85, R85 ;  /* 0x0000005500557308 */ /* 0x000ea20000000800 */
[----:B---3--:R-:W-:-:S01]  /*5340*/  FADD.FTZ R83, R95, R66 ;  /* 0x000000425f537221 */ /* 0x008fc20000010000 */
[--C-:B------:R-:W-:Y:S01]  /*5350*/  FFMA.FTZ R47, R47, UR41, -R88.reuse ;  /* 0x000000292f2f7c23 */ /* 0x100fe20008010858 */
[----:B------:R-:W-:Y:S01]  /*5360*/  F2FP.SATFINITE.E4M3.F32.PACK_AB_MERGE_C R216, R6, R5, R91 ;  /* 0x0000000506d8723e */ /* 0x000fe2000480705b */
        /* <DEDUP_REMOVED lines=16> */
[----:B------:R-:W-:-:S04]  /*5470*/  F2FP.SATFINITE.E4M3.F32.PACK_AB_MERGE_C R94, R95, R94, RZ ;  /* 0x0000005e5f5e723e */ /* 0x000fc800048070ff */
[----:B------:R-:W2:Y:S01]  /*5480*/  MUFU.EX2 R74, R74 ;  /* 0x0000004a004a7308 */ /* 0x000ea20000000800 */
[----:B---3--:R-:W-:-:S01]  /*5490*/  FADD.FTZ R66, R102, R83 ;  /* 0x0000005366427221 */ /* 0x008fc20000010000 */
[----:B------:R-:W-:Y:S01]  /*54a0*/  FADD.FTZ R83, R21, R92 ;  /* 0x0000005c15537221 */ /* 0x000fe20000010000 */
[----:B------:R-:W-:Y:S02]  /*54b0*/  F2FP.SATFINITE.E4M3.F32.PACK_AB_MERGE_C R21, R72, R21, RZ ;  /* 0x000000154815723e */ /* 0x000fe400048070ff */
[----:B------:R-:W-:Y:S02]  /*54c0*/  F2FP.SATFINITE.E4M3.F32.PACK_AB_MERGE_C R217, R53, R52, R94 ;  /* 0x0000003435d9723e */ /* 0x000fe4000480705e */
[----:B------:R-:W-:Y:S01]  /*54d0*/  F2FP.SATFINITE.E4M3.F32.PACK_AB_MERGE_C R212, R20, R15, R21 ;  /* 0x0000000f14d4723e */ /* 0x000fe20004807015 */
[----:B------:R-:W3:Y:S01]  /*54e0*/  MUFU.EX2 R75, R75 ;  /* 0x0000004b004b7308 */ /* 0x000ee20000000800 */
[----:B-1----:R-:W-:-:S01]  /*54f0*/  FADD.FTZ R9, R103, R66 ;  /* 0x0000004267097221 */ /* 0x002fc20000010000 */
[----:B------:R-:W-:Y:S01]  /*5500*/  FADD.FTZ R66, R72, R83 ;  /* 0x0000005348427221 */ /* 0x000fe20000010000 */
[----:B------:R-:W-:-:S04]  /*5510*/  F2FP.SATFINITE.E4M3.F32.PACK_AB_MERGE_C R102, R103, R102, RZ ;  /* 0x000000666766723e */ /* 0x000fc800048070ff */
[----:B------:R-:W-:Y:S01]  /*5520*/  F2FP.SATFINITE.E4M3.F32.PACK_AB_MERGE_C R219, R85, R84, R102 ;  /* 0x0000005455db723e */ /* 0x000fe20004807066 */
[----:B------:R-:W1:Y:S01]  /*5530*/  MUFU.EX2 R89, R89 ;  /* 0x0000005900597308 */ /* 0x000e620000000800 */
[----:B--2---:R-:W-:-:S01]  /*5540*/  FADD.FTZ R10, R74, R9 ;  /* 0x000000094a0a7221 */ /* 0x004fc20000010000 */
[----:B------:R-:W-:-:S04]  /*5550*/  FADD.FTZ R9, R73, R66 ;  /* 0x0000004249097221 */ /* 0x000fc80000010000 */
[----:B------:R-:W-:Y:S02]  /*5560*/  FADD.FTZ R14, R76, R9 ;  /* 0x000000094c0e7221 */ /* 0x000fe40000010000 */
[----:B------:R-:W2:Y:S01]  /*5570*/  MUFU.EX2 R90, R90 ;  /* 0x0000005a005a7308 */ /* 0x000ea20000000800 */
[----:B---3--:R-:W-:-:S01]  /*5580*/  FADD.FTZ R10, R75, R10 ;  /* 0x0000000a4b0a7221 */ /* 0x008fc20000010000 */
[----:B------:R-:W-:Y:S01]  /*5590*/  FADD.FTZ R9, R77, R14 ;  /* 0x0000000e4d097221 */ /* 0x000fe20000010000 */
[----:B------:R-:W-:-:S03]  /*55a0*/  F2FP.SATFINITE.E4M3.F32.PACK_AB_MERGE_C R77, R80, R77, RZ ;  /* 0x0000004d504d723e */ /* 0x000fc600048070ff */
[----:B------:R-:W-:Y:S01]  /*55b0*/  FADD.FTZ R9, R80, R9 ;  /* 0x0000000950097221 */ /* 0x000fe20000010000 */
[----:B------:R-:W-:Y:S01]  /*55c0*/  F2FP.SATFINITE.E4M3.F32.PACK_AB_MERGE_C R214, R76, R73, R77 ;  /* 0x000000494cd6723e */ /* 0x000fe2000480704d */
[----:B------:R-:W3:Y:S01]  /*55d0*/  MUFU.EX2 R78, R78 ;  /* 0x0000004e004e7308 */ /* 0x000ee20000000800 */
[----:B-1----:R-:W-:-:S01]  /*55e0*/  FADD.FTZ R5, R89, R10 ;  /* 0x0000000a59057221 */ /* 0x002fc20000010000 */
[----:B------:R-:W-:-:S04]  /*55f0*/  FADD.FTZ R10, R56, R9 ;  /* 0x00000009380a7221 */ /* 0x000fc80000010000 */
[----:B------:R-:W-:Y:S02]  /*5600*/  FADD.FTZ R9, R57, R10 ;  /* 0x0000000a39097221 */ /* 0x000fe40000010000 */
[----:B------:R-:W1:Y:S01]  /*5610*/  MUFU.EX2 R79, R79 ;  /* 0x0000004f004f7308 */ /* 0x000e620000000800 */
[----:B--2---:R-:W-:-:S01]  /*5620*/  FADD.FTZ R5, R90, R5 ;  /* 0x000000055a057221 */ /* 0x004fc20000010000 */
[----:B------:R-:W-:Y:S01]  /*5630*/  FADD.FTZ R10, R60, R9 ;  /* 0x000000093c0a7221 */ /* 0x000fe20000010000 */
[C---:B------:R-:W-:Y:S02]  /*5640*/  F2FP.SATFINITE.E4M3.F32.PACK_AB_MERGE_C R60, R61.reuse, R60, RZ ;  /* 0x0000003c3d3c723e */ /* 0x040fe400048070ff */
[----:B------:R-:W-:Y:S01]  /*5650*/  F2FP.SATFINITE.E4M3.F32.PACK_AB_MERGE_C R89, R90, R89, RZ ;  /* 0x000000595a59723e */ /* 0x000fe200048070ff */
[----:B------:R-:W-:-:S01]  /*5660*/  FADD.FTZ R61, R61, R10 ;  /* 0x0000000a3d3d7221 */ /* 0x000fc20000010000 */
[----:B------:R-:W-:Y:S01]  /*5670*/  F2FP.SATFINITE.E4M3.F32.PACK_AB_MERGE_C R208, R57, R56, R60 ;  /* 0x0000003839d0723e */ /* 0x000fe2000480703c */
[----:B------:R-:W2:Y:S01]  /*5680*/  MUFU.EX2 R86, R86 ;  /* 0x0000005600567308 */ /* 0x000ea20000000800 */
[----:B---3--:R-:W-:-:S01]  /*5690*/  FADD.FTZ R6, R78, R5 ;  /* 0x000000054e067221 */ /* 0x008fc20000010000 */
[----:B------:R-:W-:-:S06]  /*56a0*/  F2FP.SATFINITE.E4M3.F32.PACK_AB_MERGE_C R213, R75, R74, R89 ;  /* 0x0000004a4bd5723e */ /* 0x000fcc0004807059 */
[----:B------:R-:W3:Y:S01]  /*56b0*/  MUFU.EX2 R87, R87 ;  /* 0x0000005700577308 */ /* 0x000ee20000000800 */
[----:B-1----:R-:W-:-:S07]  /*56c0*/  FADD.FTZ R5, R79, R6 ;  /* 0x000000064f057221 */ /* 0x002fce0000010000 */
[----:B------:R-:W1:Y:S01]  /*56d0*/  MUFU.EX2 R58, R58 ;  /* 0x0000003a003a7308 */ /* 0x000e620000000800 */
[----:B--2---:R-:W-:-:S07]  /*56e0*/  FADD.FTZ R6, R86, R5 ;  /* 0x0000000556067221 */ /* 0x004fce0000010000 */
[----:B------:R-:W2:Y:S01]  /*56f0*/  MUFU.EX2 R59, R59 ;  /* 0x0000003b003b7308 */ /* 0x000ea20000000800 */
[----:B---3--:R-:W-:-:S01]  /*5700*/  FADD.FTZ R5, R87, R6 ;  /* 0x0000000657057221 */ /* 0x008fc20000010000 */
[----:B------:R-:W-:-:S04]  /*5710*/  F2FP.SATFINITE.E4M3.F32.PACK_AB_MERGE_C R86, R87, R86, RZ ;  /* 0x000000565756723e */ /* 0x000fc800048070ff */
[----:B------:R-:W-:Y:S02]  /*5720*/  F2FP.SATFINITE.E4M3.F32.PACK_AB_MERGE_C R215, R79, R78, R86 ;  /* 0x0000004e4fd7723e */ /* 0x000fe40004807056 */
        /* <DEDUP_REMOVED lines=12> */
[----:B------:R-:W-:Y:S01]  /*57f0*/  MUFU.EX2 R68, R68 ;  /* 0x0000004400447308 */ /* 0x000fe20000000800 */
[----:B---3--:R-:W-:-:S07]  /*5800*/  FADD.FTZ R9, R65, R10 ;  /* 0x0000000a41097221 */ /* 0x008fce0000010000 */
[----:B------:R-:W2:Y:S01]  /*5810*/  MUFU.EX2 R69, R69 ;  /* 0x0000004500457308 */ /* 0x000ea20000000800 */
[----:B-1----:R-:W-:-:S07]  /*5820*/  FADD.FTZ R6, R62, R5 ;  /* 0x000000053e067221 */ /* 0x002fce0000010000 */
[----:B------:R-:W1:Y:S08]  /*5830*/  MUFU.EX2 R67, R67 ;  /* 0x0000004300437308 */ /* 0x000e700000000800 */
[----:B------:R-:W-:Y:S01]  /*5840*/  MUFU.EX2 R40, R40 ;  /* 0x0000002800287308 */ /* 0x000fe20000000800 */
[----:B--2---:R-:W-:Y:S01]  /*5850*/  F2FP.SATFINITE.E4M3.F32.PACK_AB_MERGE_C R11, R69, R68, RZ ;  /* 0x00000044450b723e */ /* 0x004fe200048070ff */
[----:B------:R-:W-:-:S03]  /*5860*/  FADD.FTZ R68, R68, R9 ;  /* 0x0000000944447221 */ /* 0x000fc60000010000 */
[----:B------:R-:W-:Y:S01]  /*5870*/  F2FP.SATFINITE.E4M3.F32.PACK_AB_MERGE_C R210, R65, R64, R11 ;  /* 0x0000004041d2723e */ /* 0x000fe2000480700b */
[----:B------:R-:W-:-:S02]  /*5880*/  FADD.FTZ R68, R69, R68 ;  /* 0x0000004445447221 */ /* 0x000fc40000010000 */
[----:B------:R-:W2:Y:S01]  /*5890*/  MUFU.EX2 R41, R41 ;  /* 0x0000002900297308 */ /* 0x000ea20000000800 */
[----:B-1----:R-:W-:-:S07]  /*58a0*/  FADD.FTZ R5, R67, R6 ;  /* 0x0000000643057221 */ /* 0x002fce0000010000 */
[----:B------:R-:W1:Y:S08]  /*58b0*/  MUFU.EX2 R70, R70 ;  /* 0x0000004600467308 */ /* 0x000e700000000800 */
[----:B------:R-:W3:Y:S01]  /*58c0*/  MUFU.EX2 R4, R4 ;  /* 0x0000000400047308 */ /* 0x000ee20000000800 */
[----:B--2---:R-:W-:-:S07]  /*58d0*/  F2FP.SATFINITE.E4M3.F32.PACK_AB_MERGE_C R9, R41, R40, RZ ;  /* 0x000000282909723e */ /* 0x004fce00048070ff */
[----:B------:R-:W2:Y:S01]  /*58e0*/  MUFU.EX2 R71, R71 ;  /* 0x0000004700477308 */ /* 0x000ea20000000800 */
[----:B-1----:R-:W-:-:S07]  /*58f0*/  FADD.FTZ R6, R70, R5 ;  /* 0x0000000546067221 */ /* 0x002fce0000010000 */
[----:B------:R-:W1:Y:S01]  /*5900*/  MUFU.EX2 R42, R42 ;  /* 0x0000002a002a7308 */ /* 0x000e620000000800 */
[----:B---3--:R-:W-:Y:S01]  /*5910*/  F2FP.SATFINITE.E4M3.F32.PACK_AB_MERGE_C R204, R4, R81, R9 ;  /* 0x0000005104cc723e */ /* 0x008fe20004807009 */
[----:B------:R-:W-:-:S04]  /*5920*/  FADD.FTZ R81, R81, R68 ;  /* 0x0000004451517221 */ /* 0x000fc80000010000 */
[----:B------:R-:W-:Y:S02]  /*5930*/  FADD.FTZ R81, R4, R81 ;  /* 0x0000005104517221 */ /* 0x000fe40000010000 */
[----:B------:R-:W3:Y:S01]  /*5940*/  MUFU.EX2 R43, R43 ;  /* 0x0000002b002b7308 */ /* 0x000ee20000000800 */
[----:B--2---:R-:W-:-:S01]  /*5950*/  FADD.FTZ R5, R71, R6 ;  /* 0x0000000647057221 */ /* 0x004fc20000010000 */
[----:B------:R-:W-:Y:S01]  /*5960*/  FADD.FTZ R40, R40, R81 ;  /* 0x0000005128287221 */ /* 0x000fe20000010000 */
[----:B------:R-:W-:-:S03]  /*5970*/  F2FP.SATFINITE.E4M3.F32.PACK_AB_MERGE_C R70, R71, R70, RZ ;  /* 0x000000464746723e */ /* 0x000fc600048070ff */
[----:B------:R-:W-:Y:S01]  /*5980*/  FADD.FTZ R41, R41, R40 ;  /* 0x0000002829297221 */ /* 0x000fe20000010000 */
[----:B------:R-:W-:Y:S01]  /*5990*/  F2FP.SATFINITE.E4M3.F32.PACK_AB_MERGE_C R211, R67, R62, R70 ;  /* 0x0000003e43d3723e */ /* 0x000fe20004807046 */
[----:B------:R-:W2:Y:S01]  /*59a0*/  MUFU.EX2 R46, R46 ;  /* 0x0000002e002e7308 */ /* 0x000ea20000000800 */
[----:B-1----:R-:W-:-:S07]  /*59b0*/  FADD.FTZ R4, R42, R5 ;  /* 0x000000052a047221 */ /* 0x002fce0000010000 */
[----:B------:R-:W-:Y:S01]  /*59c0*/  MUFU.EX2 R48, R48 ;  /* 0x0000003000307308 */ /* 0x000fe20000000800 */
[----:B---3--:R-:W-:-:S07]  /*59d0*/  FADD.FTZ R5, R43, R4 ;  /* 0x000000042b057221 */ /* 0x008fce0000010000 */
        /* <DEDUP_REMOVED lines=18> */
[----:B------:R-:W-:Y:S01]  /*5b00*/  MUFU.EX2 R28, R28 ;  /* 0x0000001c001c7308 */ /* 0x000fe20000000800 */
[----:B---3--:R-:W-:-:S07]  /*5b10*/  FADD.FTZ R5, R51, R4 ;  /* 0x0000000433057221 */ /* 0x008fce0000010000 */
[----:B------:R-:W2:Y:S01]  /*5b20*/  MUFU.EX2 R29, R29 ;  /* 0x0000001d001d7308 */ /* 0x000ea20000000800 */
[----:B-1----:R-:W-:-:S07]  /*5b30*/  FADD.FTZ R4, R54, R5 ;  /* 0x0000000536047221 */ /* 0x002fce0000010000 */
[----:B------:R-:W1:Y:S08]  /*5b40*/  MUFU.EX2 R55, R55 ;  /* 0x0000003700377308 */ /* 0x000e700000000800 */
[----:B------:R-:W-:Y:S01]  /*5b50*/  MUFU.EX2 R24, R24 ;  /* 0x0000001800187308 */ /* 0x000fe20000000800 */
[----:B--2---:R-:W-:-:S07]  /*5b60*/  F2FP.SATFINITE.E4M3.F32.PACK_AB_MERGE_C R6, R29, R28, RZ ;  /* 0x0000001c1d06723e */ /* 0x004fce00048070ff */
[----:B------:R-:W2:Y:S01]  /*5b70*/  MUFU.EX2 R25, R25 ;  /* 0x0000001900197308 */ /* 0x000ea20000000800 */
[C---:B-1----:R-:W-:Y:S01]  /*5b80*/  F2FP.SATFINITE.E4M3.F32.PACK_AB_MERGE_C R54, R55.reuse, R54, RZ ;  /* 0x000000363736723e */ /* 0x042fe200048070ff */
[----:B------:R-:W-:-:S03]  /*5b90*/  FADD.FTZ R55, R55, R4 ;  /* 0x0000000437377221 */ /* 0x000fc60000010000 */
[----:B------:R-:W-:-:S03]  /*5ba0*/  F2FP.SATFINITE.E4M3.F32.PACK_AB_MERGE_C R207, R51, R50, R54 ;  /* 0x0000003233cf723e */ /* 0x000fc60004807036 */
[----:B------:R-:W1:Y:S08]  /*5bb0*/  MUFU.EX2 R26, R26 ;  /* 0x0000001a001a7308 */ /* 0x000e700000000800 */
[----:B------:R-:W3:Y:S01]  /*5bc0*/  MUFU.EX2 R27, R27 ;  /* 0x0000001b001b7308 */ /* 0x000ee20000000800 */
[----:B--2---:R-:W-:Y:S01]  /*5bd0*/  F2FP.SATFINITE.E4M3.F32.PACK_AB_MERGE_C R200, R25, R24, R6 ;  /* 0x0000001819c8723e */ /* 0x004fe20004807006 */
[----:B------:R-:W-:-:S04]  /*5be0*/  FADD.FTZ R24, R24, R49 ;  /* 0x0000003118187221 */ /* 0x000fc80000010000 */
[----:B------:R-:W-:Y:S02]  /*5bf0*/  FADD.FTZ R25, R25, R24 ;  /* 0x0000001819197221 */ /* 0x000fe40000010000 */
[----:B------:R-:W2:Y:S01]  /*5c00*/  MUFU.EX2 R30, R30 ;  /* 0x0000001e001e7308 */ /* 0x000ea20000000800 */
[----:B-1----:R-:W-:-:S01]  /*5c10*/  FADD.FTZ R4, R26, R55 ;  /* 0x000000371a047221 */ /* 0x002fc20000010000 */
[----:B------:R-:W-:-:S04]  /*5c20*/  FADD.FTZ R28, R28, R25 ;  /* 0x000000191c1c7221 */ /* 0x000fc80000010000 */
[----:B------:R-:W-:Y:S02]  /*5c30*/  FADD.FTZ R29, R29, R28 ;  /* 0x0000001c1d1d7221 */ /* 0x000fe40000010000 */
        /* <DEDUP_REMOVED lines=8> */
[C---:B--2---:R-:W-:Y:S01]  /*5cc0*/  F2FP.SATFINITE.E4M3.F32.PACK_AB_MERGE_C R30, R31.reuse, R30, RZ ;  /* 0x0000001e1f1e723e */ /* 0x044fe200048070ff */
[----:B------:R-:W-:-:S03]  /*5cd0*/  FADD.FTZ R31, R31, R4 ;  /* 0x000000041f1f7221 */ /* 0x000fc60000010000 */
[----:B------:R-:W-:-:S03]  /*5ce0*/  F2FP.SATFINITE.E4M3.F32.PACK_AB_MERGE_C R201, R27, R26, R30 ;  /* 0x0000001a1bc9723e */ /* 0x000fc6000480701e */
[----:B------:R-:W2:Y:S08]  /*5cf0*/  MUFU.EX2 R34, R34 ;  /* 0x0000002200227308 */ /* 0x000eb00000000800 */
[----:B------:R-:W3:Y:S01]  /*5d00*/  MUFU.EX2 R35, R35 ;  /* 0x0000002300237308 */ /* 0x000ee20000000800 */
[----:B-1----:R-:W-:Y:S01]  /*5d10*/  F2FP.SATFINITE.E4M3.F32.PACK_AB_MERGE_C R202, R33, R32, R5 ;  /* 0x0000002021ca723e */ /* 0x002fe20004807005 */
[----:B------:R-:W-:-:S04]  /*5d20*/  FADD.FTZ R32, R32, R29 ;  /* 0x0000001d20207221 */ /* 0x000fc80000010000 */
[----:B------:R-:W-:Y:S02]  /*5d30*/  FADD.FTZ R33, R33, R32 ;  /* 0x0000002021217221 */ /* 0x000fe40000010000 */
[----:B------:R-:W-:Y:S01]  /*5d40*/  MUFU.EX2 R38, R38 ;  /* 0x0000002600267308 */ /* 0x000fe20000000800 */
[----:B--2---:R-:W-:-:S01]  /*5d50*/  FADD.FTZ R4, R34, R31 ;  /* 0x0000001f22047221 */ /* 0x004fc20000010000 */
[----:B------:R-:W-:-:S04]  /*5d60*/  FADD.FTZ R6, R36, R33 ;  /* 0x0000002124067221 */ /* 0x000fc80000010000 */
[----:B------:R-:W-:Y:S02]  /*5d70*/  FADD.FTZ R6, R37, R6 ;  /* 0x0000000625067221 */ /* 0x000fe40000010000 */
[----:B------:R-:W1:Y:S01]  /*5d80*/  MUFU.EX2 R39, R39 ;  /* 0x0000002700277308 */ /* 0x000e620000000800 */
[----:B---3--:R-:W-:-:S01]  /*5d90*/  FADD.FTZ R5, R35, R4 ;  /* 0x0000000423057221 */ /* 0x008fc20000010000 */
[----:B-1----:R-:W-:-:S03]  /*5da0*/  F2FP.SATFINITE.E4M3.F32.PACK_AB_MERGE_C R4, R39, R38, RZ ;  /* 0x000000262704723e */ /* 0x002fc600048070ff */
[----:B------:R-:W-:Y:S01]  /*5db0*/  FADD.FTZ R38, R38, R5 ;  /* 0x0000000526267221 */ /* 0x000fe20000010000 */
[----:B------:R-:W-:-:S03]  /*5dc0*/  F2FP.SATFINITE.E4M3.F32.PACK_AB_MERGE_C R203, R35, R34, R4 ;  /* 0x0000002223cb723e */ /* 0x000fc60004807004 */
[----:B------:R-:W-:Y:S01]  /*5dd0*/  FADD.FTZ R5, R39, R38 ;  /* 0x0000002627057221 */ /* 0x000fe20000010000 */
[----:B------:R-:W-:Y:S01]  /*5de0*/  VIADD R4, R104, 0xfffffffe ;  /* 0xfffffffe68047836 */ /* 0x000fe20000000000 */
        /* <DEDUP_REMOVED lines=12> */
.L_x_3687:
[----:B------:R-:W-:-:S11]  /*5eb0*/  UISETP.NE.AND UP1, UPT, UR7, 0x1, UPT ;  /* 0x000000010700788c */ /* 0x000fd6000bf25270 */
[----:B------:R-:W-:Y:S02]  /*5ec0*/  @UP1 ULDC.64 UR18, c[0x0][0x9e8] ;  /* 0x00027a0000121ab9 */ /* 0x000fe40000000a00 */
[----:B------:R-:W-:-:S04]  /*5ed0*/  UIMAD.WIDE.U32 UR10, UR14, UR18, URZ ;  /* 0x000000120e0a72a5 */ /* 0x000fc8000f8e003f */
[----:B------:R-:W-:-:S12]  /*5ee0*/  @UP1 USHF.R.U32.HI UR14, URZ, UR19, UR11 ;  /* 0x000000133f0e1299 */ /* 0x000fd8000801160b */
.L_x_3688:
[----:B------:R-:W-:-:S04]  /*5ef0*/  UIMAD UR7, UR14, UR7, UR7 ;  /* 0x000000070e0772a4 */ /* 0x000fc8000f8e0207 */
[----:B------:R-:W-:-:S04]  /*5f00*/  UISETP.LT.AND UP1, UPT, UR6, UR7, UPT ;  /* 0x000000070600728c */ /* 0x000fc8000bf21270 */
[----:B------:R-:W-:-:S12]  /*5f10*/  USEL UR6, UR6, UR7, UP1 ;  /* 0x0000000706067287 */ /* 0x000fd80008800000 */
.L_x_3686:
[----:B------:R-:W-:Y:S01]  /*5f20*/  UIMAD.WIDE UR6, UR6, 0x66666667, URZ ;  /* 0x66666667060678a5 */ /* 0x000fe2000f8e023f */
[----:B------:R-:W-:Y:S02]  /*5f30*/  CS2R R118, SRZ ;  /* 0x0000000000767805 */ /* 0x000fe4000001ff00 */
        /* <DEDUP_REMOVED lines=58> */
[----:B------:R-:W-:-:S05]  /*62e0*/  ULDC UR56, c[0x0][0x9e0] ;  /* 0x0002780000387ab9 */ /* 0x000fca0000000800 */
.L_x_3707:
        /* <DEDUP_REMOVED lines=9> */
.L_x_3691:
[----:B------:R-:W-:Y:S01]  /*6380*/  ULEA UR6, UR59, UR38, 0x3 ;  /* 0x000000263b067291 */ /* 0x000fe2000f8e183f */
[----:B------:R-:W-:-:S05]  /*6390*/  IMAD.U32 R10, RZ, RZ, UR58 ;  /* 0x0000003aff0a7e24 */ /* 0x000fca000f8e00ff */
[----:B------:R-:W-:-:S04]  /*63a0*/  SHF.L.U32 R10, R10, 0x1f, RZ ;  /* 0x0000001f0a0a7819 */ /* 0x000fc800000006ff */
[----:B------:R1:W2:Y:S01]  /*63b0*/  SYNCS.PHASECHK.TRANS64.TRYWAIT P1, [UR6+0x33430], R10 ;  /* 0x0334300aff0075a7 */ /* 0x0002a20008020146 */
[----:B------:R-:W-:Y:S05]  /*63c0*/  @!P0 BRA `(.L_x_3692) ;  /* 0x0000000000048947 */ /* 0x000fea0003800000 */
[----:B------:R-:W-:Y:S01]  /*63d0*/  BPT.TRAP 0x1 ;  /* 0x000000040000795c */ /* 0x000fe20000300000 */
.L_x_3692:
[----:B--2---:R-:W-:Y:S05]  /*63e0*/  @P1 BRA `(.L_x_3690) ;  /* 0x0000000000081947 */ /* 0x004fea0003800000 */
[----:B------:R-:W2:Y:S02]  /*63f0*/  SYNCS.PHASECHK.TRANS64.TRYWAIT P1, [UR6+0x33430], R10 ;  /* 0x0334300aff0075a7 */ /* 0x000ea40008020146 */
[----:B--2---:R-:W-:Y:S05]  /*6400*/  @!P1 BRA `(.L_x_3693) ;  /* 0x0000013c003c9947 */ /* 0x004fea0003800000 */
.L_x_3690:
[----:B--2---:R-:W2:Y:S01]  /*6410*/  S2R R11, SR_TID.X ;  /* 0x00000000000b7919 */ /* 0x004ea20000002100 */
[----:B------:R-:W-:Y:S01]  /*6420*/  UIMAD UR61, UR59, 0x780, UR50 ;  /* 0x000007803b3d78a4 */ /* 0x000fe2000f8e0232 */
[----:B------:R-:W-:Y:S01]  /*6430*/  UMOV UR27, 0x80000020 ;  /* 0x80000020001b7882 */ /* 0x000fe20000000000 */
[----:B------:R-:W-:Y:S02]  /*6440*/  UMOV UR28, UR24 ;  /* 0x00000018001c7c82 */ /* 0x000fe40008000000 */
[----:B------:R-:W-:Y:S01]  /*6450*/  UIADD3 UR30, UR61, 0x80, URZ ;  /* 0x000000803d1e7890 */ /* 0x000fe2000fffe03f */
[----:B------:R-:W-:Y:S02]  /*6460*/  UMOV UR29, UR25 ;  /* 0x00000019001d7c82 */ /* 0x000fe40008000000 */
[----:B------:R-:W-:Y:S01]  /*6470*/  UMOV UR26, UR61 ;  /* 0x0000003d001a7c82 */ /* 0x000fe20008000000 */
[----:B------:R-:W-:Y:S01]  /*6480*/  UMOV UR31, 0x80000020 ;  /* 0x80000020001f7882 */ /* 0x000fe20000000000 */
[----:B------:R-:W-:Y:S01]  /*6490*/  UIADD3 UR34, UR61, 0x100, URZ ;  /* 0x000001003d227890 */ /* 0x000fe2000fffe03f */
[----:B------:R-:W-:Y:S01]  /*64a0*/  UMOV UR32, UR24 ;  /* 0x0000001800207c82 */ /* 0x000fe20008000000 */
        /* <DEDUP_REMOVED lines=16> */
[----:B------:R-:W-:Y:S01]  /*65b0*/  QGMMA.64x32x32.F32.E4M3.E4M3 R184, gdesc[UR24], RZ, !UPT, gsb0 ;  /* 0x0060000018b879f3 */ /* 0x000fe2000c0008ff */
[----:B------:R-:W-:Y:S01]  /*65c0*/  UIADD3 UR26, UR61, 0x180, URZ ;  /* 0x000001803d1a7890 */ /* 0x000fe2000fffe03f */
        /* <DEDUP_REMOVED lines=160> */
.L_x_3695:
[----:B------:R-:W-:Y:S01]  /*6fd0*/  ULEA UR6, UR51, UR38, 0x3 ;  /* 0x0000002633067291 */ /* 0x000fe2000f8e183f */
[----:B------:R-:W-:-:S05]  /*6fe0*/  IMAD.U32 R10, RZ, RZ, UR36 ;  /* 0x00000024ff0a7e24 */ /* 0x000fca000f8e00ff */
[----:B------:R-:W-:-:S04]  /*6ff0*/  SHF.L.U32 R10, R10, 0x1f, RZ ;  /* 0x0000001f0a0a7819 */ /* 0x000fc800000006ff */
[----:B------:R1:W2:Y:S01]  /*7000*/  SYNCS.PHASECHK.TRANS64.TRYWAIT P1, [UR6+0x33450], R10 ;  /* 0x0334500aff0075a7 */ /* 0x0002a20008020146 */
[----:B------:R-:W-:Y:S05]  /*7010*/  @!P0 BRA `(.L_x_3696) ;  /* 0x0000000000048947 */ /* 0x000fea0003800000 */
[----:B------:R-:W-:Y:S01]  /*7020*/  BPT.TRAP 0x1 ;  /* 0x000000040000795c */ /* 0x000fe20000300000 */
.L_x_3696:
[----:B--2---:R-:W-:Y:S05]  /*7030*/  @P1 BRA `(.L_x_3694) ;  /* 0x0000000000081947 */ /* 0x004fea0003800000 */
[----:B------:R-:W2:Y:S02]  /*7040*/  SYNCS.PHASECHK.TRANS64.TRYWAIT P1, [UR6+0x33450], R10 ;  /* 0x0334500aff0075a7 */ /* 0x000ea40008020146 */
[----:B--2---:R-:W-:Y:S05]  /*7050*/  @!P1 BRA `(.L_x_3697) ;  /* 0x0000013000409947 */ /* 0x004fea0003800000 */
.L_x_3694:
[----:B------:R-:W-:Y:S01]  /*7060*/  UIADD3 UR6, UR38, 0x200, URZ ;  /* 0x0000020026067890 */ /* 0x000fe2000fffe03f */
[----:B------:R-:W-:Y:S01]  /*7070*/  WARPGROUP.ARRIVE ;  /* 0x00000000000079c5 */ /* 0x000fe20000000000 */
[----:B------:R-:W-:-:S05]  /*7080*/  UMOV UR7, 0xc0000010 ;  /* 0xc000001000077882 */ /* 0x000fca0000000000 */
[----:B------:R-:W3:Y:S01]  /*7090*/  S2R R12, SR_TID.X ;  /* 0x00000000000c7919 */ /* 0x000ee20000002100 */
[----:B------:R-:W-:Y:S01]  /*70a0*/  USHF.R.U32.HI UR6, URZ, 0x4, UR6 ;  /* 0x000000043f067899 */ /* 0x000fe20008011606 */
[----:B------:R-:W4:Y:S01]  /*70b0*/  LDC R13, c[0x0][0x288] ;  /* 0x0000a200ff0d7b82 */ /* 0x000f220000000800 */
[----:B--2---:R-:W-:Y:S02]  /*70c0*/  IMAD.U32 R11, RZ, RZ, UR59 ;  /* 0x0000003bff0b7e24 */ /* 0x004fe4000f8e00ff */
[----:B------:R-:W-:Y:S01]  /*70d0*/  ULOP3.LUT UR6, UR6, 0x3fff, URZ, 0xc0, !UPT ;  /* 0x00003fff06067892 */ /* 0x000fe2000f8ec03f */
[----:B------:R-:W-:-:S03]  /*70e0*/  IMAD R15, R4, -0xa0, RZ ;  /* 0xffffff60040f7824 */ /* 0x000fc600078e02ff */
[----:B------:R-:W-:-:S04]  /*70f0*/  ULOP3.LUT UR6, UR6, 0x10000, URZ, 0xfc, !UPT ;  /* 0x0001000006067892 */ /* 0x000fc8000f8efc3f */
[----:B------:R-:W-:-:S07]  /*7100*/  UIMAD UR10, UR51, 0x780, UR6 ;  /* 0x00000780330a78a4 */ /* 0x000fce000f8e0206 */
[----:B------:R-:W-:Y:S02]  /*7110*/  UMOV UR6, UR10 ;  /* 0x0000000a00067c82 */ /* 0x000fe40008000000 */
[----:B------:R-:W-:Y:S01]  /*7120*/  QGMMA.64x192x32.F32.E4M3.E4M3 R24, R216, gdesc[UR4], R24, gsb0 ;  /* 0x02e00004d8187df3 */ /* 0x000fe20008000818 */
[----:B------:R-:W-:Y:S01]  /*7130*/  UIADD3 UR6, UR10, 0x180, URZ ;  /* 0x000001800a067890 */ /* 0x000fe2000fffe03f */
[----:B------:R-:W-:Y:S01]  /*7140*/  UMOV UR7, 0xc0000010 ;  /* 0xc000001000077882 */ /* 0x000fe20000000000 */
[----:B---3--:R-:W-:Y:S02]  /*7150*/  LOP3.LUT P1, RZ, R12, 0x7f, RZ, 0xc0, !PT ;  /* 0x0000007f0cff7812 */ /* 0x008fe4000782c0ff */
[----:B------:R-:W-:-:S04]  /*7160*/  SHF.R.U32.HI R12, RZ, 0x7, R12 ;  /* 0x00000007ff0c7819 */ /* 0x000fc8000001160c */
[----:B-1----:R-:W-:Y:S01]  /*7170*/  IADD3 R10, -R12, 0xb, RZ ;  /* 0x0000000b0c0a7810 */ /* 0x002fe20007ffe1ff */
[----:B------:R-:W-:-:S05]  /*7180*/  IMAD R12, R18, UR57, R15 ;  /* 0x00000039120c7c24 */ /* 0x000fca000f8e020f */
[----:B----4-:R-:W-:Y:S02]  /*7190*/  IADD3 R12, R12, 0x1, -R13 ;  /* 0x000000010c0c7810 */ /* 0x010fe40007ffe80d */
[----:B------:R-:W-:-:S03]  /*71a0*/  @!P1 LEA R11, R11, UR38, 0x3 ;  /* 0x000000260b0b9c11 */ /* 0x000fc6000f8e18ff */
[----:B------:R-:W-:Y:S02]  /*71b0*/  IMAD R12, R17, -0x2, R12 ;  /* 0xfffffffe110c7824 */ /* 0x000fe400078e020c */
[----:B------:R-:W-:Y:S02]  /*71c0*/  @!P1 VIADD R11, R11, 0x33440 ;  /* 0x000334400b0b9836 */ /* 0x000fe40000000000 */
[----:B------:R-:W-:-:S03]  /*71d0*/  VIADD R14, R12, UR56 ;  /* 0x000000380c0e7c36 */ /* 0x000fc60008000000 */
[----:B------:R-:W-:Y:S01]  /*71e0*/  @!P1 PRMT R11, RZ, 0x654, R11 ;  /* 0x00000654ff0b9816 */ /* 0x000fe2000000000b */
        /* <DEDUP_REMOVED lines=18> */
[----:B------:R-:W-:-:S06]  /*7310*/  ULOP3.LUT UR6, URZ, UR55, URZ, 0x33, !UPT ;  /* 0x000000373f067292 */ /* 0x000fcc000f8e333f */
[----:B------:R-:W-:Y:S02]  /*7320*/  VIADD R13, R12, UR6 ;  /* 0x000000060c0d7c36 */ /* 0x000fe40008000000 */
[----:B------:R-:W-:Y:S01]  /*7330*/  IMAD R12, R17, -0x2, R15 ;  /* 0xfffffffe110c7824 */ /* 0x000fe200078e020f */
[----:B------:R-:W-:Y:S02]  /*7340*/  WARPGROUP.DEPBAR.LE gsb0, 0x0 ;  /* 0x00008000000079c5 */ /* 0x000fe40000010000 */
[----:B------:R1:W-:Y:S06]  /*7350*/  BAR.ARV R10, 0x100 ;  /* 0x0004000a0000751d */ /* 0x0003ec0000002000 */
[----:B------:R2:W-:Y:S01]  /*7360*/  @!P1 SYNCS.ARRIVE.TRANS64.RED.A1T0 RZ, [R11+URZ], RZ ;  /* 0x000000ff0bff99a7 */ /* 0x0005e2000810043f */
[----:B------:R-:W-:Y:S01]  /*7370*/  PLOP3.LUT P1, PT, PT, PT, UP0, 0x40, 0x0 ;  /* 0x000000000000781c */ /* 0x000fe20003f2e808 */
[----:B-1----:R-:W-:-:S02]  /*7380*/  IMAD.IADD R10, R8, 0x1, R13 ;  /* 0x00000001080a7824 */ /* 0x002fc400078e020d */
[----:B--2---:R-:W-:-:S10]  /*7390*/  IMAD.IADD R11, R8, 0x1, R14 ;  /* 0x00000001080b7824 */ /* 0x004fd400078e020e */
[----:B------:R-:W-:Y:S05]  /*73a0*/  @P1 BRA `(.L_x_3698) ;  /* 0x0000000000581947 */ /* 0x000fea0003800000 */
        /* <DEDUP_REMOVED lines=11> */
.L_x_3700:
[----:B------:R-:W-:-:S05]  /*7460*/  IMAD.U32 R200, RZ, RZ, UR54 ;  /* 0x00000036ffc87e24 */ /* 0x000fca000f8e00ff */
[----:B------:R-:W-:-:S13]  /*7470*/  ISETP.NE.AND P1, PT, R200, 0x1, PT ;  /* 0x00000001c800780c */ /* 0x000fda0003f25270 */
[----:B------:R-:W1:Y:S01]  /*7480*/  @P1 LDC.64 R202, c[0x0][0x9e8] ;  /* 0x00027a00ffca1b82 */ /* 0x000e620000000a00 */
[----:B------:R-:W-:-:S04]  /*7490*/  @P1 IMAD.IADD R21, R220, 0x1, R8 ;  /* 0x00000001dc151824 */ /* 0x000fc800078e0208 */
[----:B-1----:R-:W-:-:S04]  /*74a0*/  @P1 IMAD.HI.U32 R20, R21, R202, RZ ;  /* 0x000000ca15141227 */ /* 0x002fc800078e00ff */
[----:B------:R-:W-:Y:S01]  /*74b0*/  IMAD.MOV.U32 R21, RZ, RZ, R9 ;  /* 0x000000ffff157224 */ /* 0x000fe200078e0009 */
[----:B------:R-:W-:-:S07]  /*74c0*/  @P1 SHF.R.U32.HI R21, RZ, R203, R20 ;  /* 0x000000cbff151219 */ /* 0x000fce0000011614 */
.L_x_3701:
[----:B------:R-:W-:Y:S05]  /*74d0*/  BSYNC B0 ;  /* 0x0000000000007941 */ /* 0x000fea0003800000 */
.L_x_3699:
[----:B------:R-:W-:-:S05]  /*74e0*/  IMAD R20, R21, R200, R12 ;  /* 0x000000c815147224 */ /* 0x000fca00078e020c */
[----:B------:R-:W-:Y:S02]  /*74f0*/  VIADDMNMX R11, R20, R200, R11, PT ;  /* 0x000000c8140b7246 */ /* 0x000fe4000380010b */
[----:B------:R-:W-:-:S07]  /*7500*/  VIMNMX R10, R10, R20, !PT ;  /* 0x000000140a0a7248 */ /* 0x000fce0007fe0100 */
.L_x_3698:
[----:B------:R-:W-:Y:S01]  /*7510*/  ISETP.GE.AND P1, PT, R15, 0x2, PT ;  /* 0x000000020f00780c */ /* 0x000fe20003f26270 */
[----:B------:R-:W-:Y:S01]  /*7520*/  IMAD.IADD R14, R7, 0x1, R14 ;  /* 0x00000001070e7824 */ /* 0x000fe200078e020e */
[----:B------:R-:W-:Y:S01]  /*7530*/  ISETP.GE.AND P2, PT, R15, 0x9, PT ;  /* 0x000000090f00780c */ /* 0x000fe20003f46270 */
[----:B------:R-:W-:Y:S01]  /*7540*/  IMAD.IADD R13, R7, 0x1, R13 ;  /* 0x00000001070d7824 */ /* 0x000fe200078e020d */
[----:B------:R-:W-:Y:S02]  /*7550*/  LOP3.LUT R16, R16, 0xefffffff, RZ, 0xc0, !PT ;  /* 0xefffffff10107812 */ /* 0x000fe400078ec0ff */
[----:B------:R-:W-:Y:S02]  /*7560*/  ISETP.GE.AND P3, PT, R15, 0xa, PT ;  /* 0x0000000a0f00780c */ /* 0x000fe40003f66270 */
[----:B------:R-:W-:-:S05]  /*7570*/  LOP3.LUT R2, R2, 0xfffffffe, RZ, 0xc0, !PT ;  /* 0xfffffffe02027812 */ /* 0x000fca00078ec0ff */
[----:B------:R-:W-:Y:S02]  /*7580*/  @P1 LOP3.LUT R16, R16, 0x10000000, RZ, 0xfc, !PT ;  /* 0x1000000010101812 */ /* 0x000fe400078efcff */
[----:B------:R-:W-:Y:S02]  /*7590*/  ISETP.GT.AND P1, PT, R10, 0x1, !P1 ;  /* 0x000000010a00780c */ /* 0x000fe40004f24270 */
[----:B------:R-:W-:Y:S02]  /*75a0*/  LOP3.LUT R16, R16, 0xdfffffff, RZ, 0xc0, !PT ;  /* 0xdfffffff10107812 */ /* 0x000fe400078ec0ff */
[----:B------:R-:W-:Y:S02]  /*75b0*/  ISETP.LT.OR P1, PT, R11, 0x2, P1 ;  /* 0x000000020b00780c */ /* 0x000fe40000f21670 */
[----:B------:R-:W-:Y:S02]  /*75c0*/  @P2 LOP3.LUT R16, R16, 0x20000000, RZ, 0xfc, !PT ;  /* 0x2000000010102812 */ /* 0x000fe400078efcff */
[----:B------:R-:W-:-:S02]  /*75d0*/  ISETP.GT.AND P2, PT, R10, 0x8, !P2 ;  /* 0x000000080a00780c */ /* 0x000fc40005744270 */
[----:B------:R-:W-:Y:S02]  /*75e0*/  FSEL R185, R185, -INF , !P1 ;  /* 0xff800000b9b97808 */ /* 0x000fe40004800000 */
[----:B------:R-:W-:Y:S02]  /*75f0*/  LOP3.LUT R16, R16, 0xbfffffff, RZ, 0xc0, !PT ;  /* 0xbfffffff10107812 */ /* 0x000fe400078ec0ff */
[----:B------:R-:W-:Y:S02]  /*7600*/  ISETP.GT.AND P1, PT, R10, 0x9, !P3 ;  /* 0x000000090a00780c */ /* 0x000fe40005f24270 */
[C---:B------:R-:W-:Y:S02]  /*7610*/  ISETP.LT.OR P2, PT, R11.reuse, 0x9, P2 ;  /* 0x000000090b00780c */ /* 0x040fe40001741670 */
[----:B------:R-:W-:Y:S02]  /*7620*/  @P3 LOP3.LUT R16, R16, 0x40000000, RZ, 0xfc, !PT ;  /* 0x4000000010103812 */ /* 0x000fe400078efcff */
[----:B------:R-:W-:-:S02]  /*7630*/  ISETP.LT.OR P1, PT, R11, 0xa, P1 ;  /* 0x0000000a0b00780c */ /* 0x000fc40000f21670 */
[----:B------:R-:W-:Y:S02]  /*7640*/  FSEL R188, R188, -INF , !P2 ;  /* 0xff800000bcbc7808 */ /* 0x000fe40005000000 */
[C---:B------:R-:W-:Y:S02]  /*7650*/  ISETP.GE.AND P3, PT, R15.reuse, 0x11, PT ;  /* 0x000000110f00780c */ /* 0x040fe40003f66270 */
[----:B------:R-:W-:Y:S02]  /*7660*/  ISETP.GE.AND P2, PT, R15, 0x12, PT ;  /* 0x000000120f00780c */ /* 0x000fe40003f46270 */
[----:B------:R-:W-:Y:S02]  /*7670*/  FSEL R189, R189, -INF , !P1 ;  /* 0xff800000bdbd7808 */ /* 0x000fe40004800000 */
[----:B------:R-:W-:Y:S02]  /*7680*/  ISETP.GT.AND P1, PT, R10, 0x10, !P3 ;  /* 0x000000100a00780c */ /* 0x000fe40005f24270 */
[----:B------:R-:W-:-:S02]  /*7690*/  LOP3.LUT R16, R16, 0x7fffffff, RZ, 0xc0, !PT ;  /* 0x7fffffff10107812 */ /* 0x000fc400078ec0ff */
[----:B------:R-:W-:-:S03]  /*76a0*/  ISETP.LT.OR P1, PT, R11, 0x11, P1 ;  /* 0x000000110b00780c */ /* 0x000fc60000f21670 */
[----:B------:R-:W-:Y:S02]  /*76b0*/  @P3 LOP3.LUT R16, R16, 0x80000000, RZ, 0xfc, !PT ;  /* 0x8000000010103812 */ /* 0x000fe400078efcff */
[----:B------:R-:W-:Y:S02]  /*76c0*/  FSEL R192, R192, -INF , !P1 ;  /* 0xff800000c0c07808 */ /* 0x000fe40004800000 */
[----:B------:R-:W-:Y:S02]  /*76d0*/  @P2 LOP3.LUT R2, R2, 0x1, RZ, 0xfc, !PT ;  /* 0x0000000102022812 */ /* 0x000fe400078efcff */
[----:B------:R-:W-:Y:S02]  /*76e0*/  ISETP.GT.AND P1, PT, R10, 0x11, !P2 ;  /* 0x000000110a00780c */ /* 0x000fe40005724270 */
[----:B------:R-:W-:Y:S02]  /*76f0*/  ISETP.GE.AND P2, PT, R15, 0x19, PT ;  /* 0x000000190f00780c */ /* 0x000fe40003f46270 */
[----:B------:R-:W-:-:S02]  /*7700*/  ISETP.LT.OR P1, PT, R11, 0x12, P1 ;  /* 0x000000120b00780c */ /* 0x000fc40000f21670 */
[----:B------:R-:W-:Y:S02]  /*7710*/  LOP3.LUT R2, R2, 0xfffffffb, RZ, 0xc0, !PT ;  /* 0xfffffffb02027812 */ /* 0x000fe400078ec0ff */
[----:B------:R-:W-:Y:S02]  /*7720*/  FSEL R193, R193, -INF , !P1 ;  /* 0xff800000c1c17808 */ /* 0x000fe40004800000 */
[----:B------:R-:W-:Y:S02]  /*7730*/  ISETP.GT.AND P1, PT, R10, 0x18, !P2 ;  /* 0x000000180a00780c */ /* 0x000fe40005724270 */
[----:B------:R-:W-:Y:S02]  /*7740*/  ISETP.GE.AND P3, PT, R15, 0x22, PT ;  /* 0x000000220f00780c */ /* 0x000fe40003f66270 */
[----:B------:R-:W-:Y:S02]  /*7750*/  ISETP.LT.OR P1, PT, R11, 0x19, P1 ;  /* 0x000000190b00780c */ /* 0x000fe40000f21670 */
[----:B------:R-:W-:-:S02]  /*7760*/  @P2 LOP3.LUT R2, R2, 0x4, RZ, 0xfc, !PT ;  /* 0x0000000402022812 */ /* 0x000fc400078efcff */
[----:B------:R-:W-:Y:S02]  /*7770*/  ISETP.GE.AND P2, PT, R15, 0x1a, PT ;  /* 0x0000001a0f00780c */ /* 0x000fe40003f46270 */
[----:B------:R-:W-:Y:S02]  /*7780*/  FSEL R196, R196, -INF , !P1 ;  /* 0xff800000c4c47808 */ /* 0x000fe40004800000 */
[----:B------:R-:W-:Y:S02]  /*7790*/  ISETP.GT.AND P1, PT, R10, 0x19, !P2 ;  /* 0x000000190a00780c */ /* 0x000fe40005724270 */
[----:B------:R-:W-:Y:S02]  /*77a0*/  LOP3.LUT R2, R2, 0xfffffffd, RZ, 0xc0, !PT ;  /* 0xfffffffd02027812 */ /* 0x000fe400078ec0ff */
[----:B------:R-:W-:Y:S02]  /*77b0*/  ISETP.LT.OR P1, PT, R11, 0x1a, P1 ;  /* 0x0000001a0b00780c */ /* 0x000fe40000f21670 */
[----:B------:R-:W-:-:S02]  /*77c0*/  LOP3.LUT R16, R16, 0xfffffffd, RZ, 0xc0, !PT ;  /* 0xfffffffd10107812 */ /* 0x000fc400078ec0ff */
[----:B------:R-:W-:Y:S02]  /*77d0*/  FSEL R197, R197, -INF , !P1 ;  /* 0xff800000c5c57808 */ /* 0x000fe40004800000 */
[----:B------:R-:W-:Y:S02]  /*77e0*/  ISETP.GE.AND P1, PT, R15, 0x21, PT ;  /* 0x000000210f00780c */ /* 0x000fe40003f26270 */
[----:B------:R-:W-:Y:S02]  /*77f0*/  @P2 LOP3.LUT R2, R2, 0x2, RZ, 0xfc, !PT ;  /* 0x0000000202022812 */ /* 0x000fe400078efcff */
[----:B------:R-:W-:Y:S02]  /*7800*/  ISETP.GT.AND P2, PT, R10, 0x20, !P1 ;  /* 0x000000200a00780c */ /* 0x000fe40004f44270 */
[----:B------:R-:W-:Y:S02]  /*7810*/  @P3 LOP3.LUT R16, R16, 0x2, RZ, 0xfc, !PT ;  /* 0x0000000210103812 */ /* 0x000fe400078efcff */
[----:B------:R-:W-:-:S02]  /*7820*/  ISETP.LT.OR P2, PT, R11, 0x21, P2 ;  /* 0x000000210b00780c */ /* 0x000fc40001741670 */
[----:B------:R-:W-:Y:S02]  /*7830*/  LOP3.LUT R16, R16, 0xfffffffb, RZ, 0xc0, !PT ;  /* 0xfffffffb10107812 */ /* 0x000fe400078ec0ff */
[----:B------:R-:W-:Y:S02]  /*7840*/  FSEL R168, R168, -INF , !P2 ;  /* 0xff800000a8a87808 */ /* 0x000fe40005000000 */
[----:B------:R-:W-:Y:S02]  /*7850*/  ISETP.GT.AND P2, PT, R10, 0x21, !P3 ;  /* 0x000000210a00780c */ /* 0x000fe40005f44270 */
[----:B------:R-:W-:Y:S02]  /*7860*/  ISETP.GE.AND P3, PT, R15, 0x29, PT ;  /* 0x000000290f00780c */ /* 0x000fe40003f66270 */
[----:B------:R-:W-:-:S04]  /*7870*/  ISETP.LT.OR P2, PT, R11, 0x22, P2 ;  /* 0x000000220b00780c */ /* 0x000fc80001741670 */
[----:B------:R-:W-:Y:S02]  /*7880*/  FSEL R169, R169, -INF , !P2 ;  /* 0xff800000a9a97808 */ /* 0x000fe40005000000 */
[----:B------:R-:W-:-:S04]  /*7890*/  ISETP.GT.AND P2, PT, R10, 0x28, !P3 ;  /* 0x000000280a00780c */ /* 0x000fc80005f44270 */
[----:B------:R-:W-:Y:S02]  /*78a0*/  ISETP.LT.OR P2, PT, R11, 0x29, P2 ;  /* 0x000000290b00780c */ /* 0x000fe40001741670 */
[----:B------:R-:W-:Y:S02]  /*78b0*/  @P3 LOP3.LUT R16, R16, 0x4, RZ, 0xfc, !PT ;  /* 0x0000000410103812 */ /* 0x000fe400078efcff */
[----:B------:R-:W-:Y:S02]  /*78c0*/  ISETP.GE.AND P3, PT, R15, 0x2a, PT ;  /* 0x0000002a0f00780c */ /* 0x000fe40003f66270 */
[----:B------:R-:W-:Y:S02]  /*78d0*/  LOP3.LUT R16, R16, 0xfffffff7, RZ, 0xc0, !PT ;  /* 0xfffffff710107812 */ /* 0x000fe400078ec0ff */
[----:B------:R-:W-:Y:S02]  /*78e0*/  FSEL R172, R172, -INF , !P2 ;  /* 0xff800000acac7808 */ /* 0x000fe40005000000 */
[----:B------:R-:W-:-:S04]  /*78f0*/  ISETP.GT.AND P2, PT, R10, 0x29, !P3 ;  /* 0x000000290a00780c */ /* 0x000fc80005f44270 */
[----:B------:R-:W-:-:S03]  /*7900*/  ISETP.LT.OR P2, PT, R11, 0x2a, P2 ;  /* 0x0000002a0b00780c */ /* 0x000fc60001741670 */
        /* <DEDUP_REMOVED lines=128> */
[----:B------:R-:W-:Y:S02]  /*8110*/  FSEL R120, R120, -INF , !P2 ;  /* 0xff80000078787808 */ /* 0x000fe40005000000 */
[----:B------:R-:W-:Y:S02]  /*8120*/  LOP3.LUT R16, R16, 0xfdffffff, RZ, 0xc0, !PT ;  /* 0xfdffffff10107812 */ /* 0x000fe400078ec0ff */
[----:B------:R-:W-:-:S04]  /*8130*/  ISETP.GT.AND P2, PT, R10, 0x81, !P3 ;  /* 0x000000810a00780c */ /* 0x000fc80005f44270 */
[----:B------:R-:W-:-:S03]  /*8140*/  ISETP.LT.OR P2, PT, R11, 0x82, P2 ;  /* 0x000000820b00780c */ /* 0x000fc60001741670 */
[----:B------:R-:W-:Y:S02]  /*8150*/  @P3 LOP3.LUT R16, R16, 0x2000000, RZ, 0xfc, !PT ;  /* 0x0200000010103812 */ /* 0x000fe400078efcff */
[----:B------:R-:W-:Y:S02]  /*8160*/  ISETP.GE.AND P3, PT, R15, 0x89, PT ;  /* 0x000000890f00780c */ /* 0x000fe40003f66270 */
[----:B------:R-:W-:Y:S02]  /*8170*/  FSEL R121, R121, -INF , !P2 ;  /* 0xff80000079797808 */ /* 0x000fe40005000000 */
[----:B------:R-:W-:Y:S02]  /*8180*/  ISETP.GT.AND P2, PT, R10, 0x88, !P3 ;  /* 0x000000880a00780c */ /* 0x000fe40005f44270 */
[----:B------:R-:W-:Y:S02]  /*8190*/  LOP3.LUT R16, R16, 0xfeffffff, RZ, 0xc0, !PT ;  /* 0xfeffffff10107812 */ /* 0x000fe400078ec0ff */
[----:B------:R-:W-:-:S04]  /*81a0*/  ISETP.LT.OR P2, PT, R11, 0x89, P2 ;  /* 0x000000890b00780c */ /* 0x000fc80001741670 */
[----:B------:R-:W-:Y:S02]  /*81b0*/  FSEL R124, R124, -INF , !P2 ;  /* 0xff8000007c7c7808 */ /* 0x000fe40005000000 */
[----:B------:R-:W-:Y:S02]  /*81c0*/  ISETP.GE.AND P2, PT, R15, 0x8a, PT ;  /* 0x0000008a0f00780c */ /* 0x000fe40003f46270 */
[----:B------:R-:W-:Y:S02]  /*81d0*/  @P3 LOP3.LUT R16, R16, 0x1000000, RZ, 0xfc, !PT ;  /* 0x0100000010103812 */ /* 0x000fe400078efcff */
[----:B------:R-:W-:Y:S02]  /*81e0*/  ISETP.GT.AND P3, PT, R10, 0x89, !P2 ;  /* 0x000000890a00780c */ /* 0x000fe40005764270 */
[----:B------:R-:W-:Y:S02]  /*81f0*/  LOP3.LUT R16, R16, 0xfffffffe, RZ, 0xc0, !PT ;  /* 0xfffffffe10107812 */ /* 0x000fe400078ec0ff */
        /* <DEDUP_REMOVED lines=14> */
[----:B------:R-:W-:-:S13]  /*82e0*/  ISETP.GE.AND P6, PT, R15, 0x1, PT ;  /* 0x000000010f00780c */ /* 0x000fda0003fc6270 */
[----:B------:R-:W-:Y:S02]  /*82f0*/  @P6 LOP3.LUT R16, R16, 0x1, RZ, 0xfc, !PT ;  /* 0x0000000110106812 */ /* 0x000fe400078efcff */
[----:B------:R-:W-:Y:S02]  /*8300*/  ISETP.GT.AND P6, PT, R10, RZ, !P6 ;  /* 0x000000ff0a00720c */ /* 0x000fe400077c4270 */
[----:B------:R-:W-:Y:S02]  /*8310*/  LOP3.LUT R16, R16, 0xf7ffffff, RZ, 0xc0, !PT ;  /* 0xf7ffffff10107812 */ /* 0x000fe400078ec0ff */
[----:B------:R-:W-:-:S04]  /*8320*/  ISETP.LT.OR P6, PT, R11, 0x1, P6 ;  /* 0x000000010b00780c */ /* 0x000fc800037c1670 */
[----:B------:R-:W-:Y:S02]  /*8330*/  FSEL R184, R184, -INF , !P6 ;  /* 0xff800000b8b87808 */ /* 0x000fe40007000000 */
[----:B------:R-:W-:-:S13]  /*8340*/  ISETP.GE.AND P6, PT, R15, 0x9a, PT ;  /* 0x0000009a0f00780c */ /* 0x000fda0003fc6270 */
[----:B------:R-:W-:Y:S02]  /*8350*/  @P6 LOP3.LUT R16, R16, 0x8000000, RZ, 0xfc, !PT ;  /* 0x0800000010106812 */ /* 0x000fe400078efcff */
[----:B------:R-:W-:-:S04]  /*8360*/  ISETP.GT.AND P6, PT, R10, 0x99, !P6 ;  /* 0x000000990a00780c */ /* 0x000fc800077c4270 */
[----:B------:R-:W-:-:S04]  /*8370*/  ISETP.LT.OR P6, PT, R11, 0x9a, P6 ;  /* 0x0000009a0b00780c */ /* 0x000fc800037c1670 */
[----:B------:R-:W-:Y:S02]  /*8380*/  FSEL R133, R133, -INF , !P6 ;  /* 0xff80000085857808 */ /* 0x000fe40007000000 */
[----:B------:R-:W-:-:S13]  /*8390*/  PLOP3.LUT P6, PT, PT, PT, UP0, 0x40, 0x0 ;  /* 0x000000000000781c */ /* 0x000fda0003fce808 */
[----:B------:R-:W-:Y:S05]  /*83a0*/  @P6 BRA `(.L_x_3702) ;  /* 0x0000000000546947 */ /* 0x000fea0003800000 */
        /* <DEDUP_REMOVED lines=12> */
.L_x_3704:
[----:B------:R-:W-:-:S05]  /*8470*/  IMAD.U32 R20, RZ, RZ, UR54 ;  /* 0x00000036ff147e24 */ /* 0x000fca000f8e00ff */
[----:B------:R-:W-:-:S13]  /*8480*/  ISETP.NE.AND P6, PT, R20, 0x1, PT ;  /* 0x000000011400780c */ /* 0x000fda0003fc5270 */
[----:B------:R-:W1:Y:S02]  /*8490*/  @P6 LDC.64 R10, c[0x0][0x9e8] ;  /* 0x00027a00ff0a6b82 */ /* 0x000e640000000a00 */
[----:B-1----:R-:W-:-:S05]  /*84a0*/  @P6 IMAD.HI.U32 R10, R15, R10, RZ ;  /* 0x0000000a0f0a6227 */ /* 0x002fca00078e00ff */
[----:B------:R-:W-:-:S07]  /*84b0*/  @P6 SHF.R.U32.HI R15, RZ, R11, R10 ;  /* 0x0000000bff0f6219 */ /* 0x000fce000001160a */
.L_x_3705:
[----:B------:R-:W-:Y:S05]  /*84c0*/  BSYNC B0 ;  /* 0x0000000000007941 */ /* 0x000fea0003800000 */
.L_x_3703:
[----:B------:R-:W-:-:S05]  /*84d0*/  IMAD R15, R15, R20, R12 ;  /* 0x000000140f0f7224 */ /* 0x000fca00078e020c */
[----:B------:R-:W-:Y:S02]  /*84e0*/  VIADDMNMX R14, R15, R20, R14, PT ;  /* 0x000000140f0e7246 */ /* 0x000fe4000380010e */
[----:B------:R-:W-:-:S07]  /*84f0*/  VIMNMX R13, R13, R15, !PT ;  /* 0x0000000f0d0d7248 */ /* 0x000fce0007fe0100 */
.L_x_3702:
[----:B------:R-:W-:Y:S01]  /*8500*/  ISETP.GT.AND P1, PT, R13, 0x20, !P1 ;  /* 0x000000200d00780c */ /* 0x000fe20004f24270 */
[----:B------:R-:W-:Y:S01]  /*8510*/  IMAD.U32 R21, RZ, RZ, UR41 ;  /* 0x00000029ff157e24 */ /* 0x000fe2000f8e00ff */
[----:B------:R-:W-:Y:S02]  /*8520*/  LOP3.LUT P6, RZ, R16, 0x20000, RZ, 0xc0, !PT ;  /* 0x0002000010ff7812 */ /* 0x000fe400078cc0ff */
[----:B------:R-:W-:Y:S02]  /*8530*/  ISETP.LT.OR P1, PT, R14, 0x21, P1 ;  /* 0x000000210e00780c */ /* 0x000fe40000f21670 */
[----:B------:R-:W-:Y:S02]  /*8540*/  FMNMX.FTZ R10, R184, R3, !PT ;  /* 0x00000003b80a7209 */ /* 0x000fe40007810000 */
[----:B------:R-:W-:Y:S02]  /*8550*/  FSEL R170, R170, -INF , !P1 ;  /* 0xff800000aaaa7808 */ /* 0x000fe40004800000 */
[----:B------:R-:W-:-:S02]  /*8560*/  LOP3.LUT P1, RZ, R16, 0x2, RZ, 0xc0, !PT ;  /* 0x0000000210ff7812 */ /* 0x000fc4000782c0ff */
[----:B------:R-:W-:Y:S02]  /*8570*/  FMNMX.FTZ R11, R185, R10, !PT ;  /* 0x0000000ab90b7209 */ /* 0x000fe40007810000 */
[----:B------:R-:W-:Y:S02]  /*8580*/  ISETP.GT.AND P1, PT, R13, 0x21, !P1 ;  /* 0x000000210d00780c */ /* 0x000fe40004f24270 */
[----:B------:R-:W-:Y:S02]  /*8590*/  FMNMX.FTZ R10, R188, R11, !PT ;  /* 0x0000000bbc0a7209 */ /* 0x000fe40007810000 */
[----:B------:R-:W-:Y:S02]  /*85a0*/  ISETP.LT.OR P1, PT, R14, 0x22, P1 ;  /* 0x000000220e00780c */ /* 0x000fe40000f21670 */
[----:B------:R-:W-:Y:S02]  /*85b0*/  FMNMX.FTZ R11, R189, R10, !PT ;  /* 0x0000000abd0b7209 */ /* 0x000fe40007810000 */
[----:B------:R-:W-:-:S02]  /*85c0*/  FSEL R171, R171, -INF , !P1 ;  /* 0xff800000abab7808 */ /* 0x000fc40004800000 */
[----:B------:R-:W-:Y:S02]  /*85d0*/  LOP3.LUT P1, RZ, R16, 0x4, RZ, 0xc0, !PT ;  /* 0x0000000410ff7812 */ /* 0x000fe4000782c0ff */
[----:B------:R-:W-:Y:S02]  /*85e0*/  FMNMX.FTZ R10, R192, R11, !PT ;  /* 0x0000000bc00a7209 */ /* 0x000fe40007810000 */
[----:B------:R-:W-:Y:S02]  /*85f0*/  ISETP.GT.AND P1, PT, R13, 0x28, !P1 ;  /* 0x000000280d00780c */ /* 0x000fe40004f24270 */
[----:B------:R-:W-:Y:S02]  /*8600*/  FMNMX.FTZ R11, R193, R10, !PT ;  /* 0x0000000ac10b7209 */ /* 0x000fe40007810000 */
[----:B------:R-:W-:Y:S02]  /*8610*/  ISETP.LT.OR P1, PT, R14, 0x29, P1 ;  /* 0x000000290e00780c */ /* 0x000fe40000f21670 */
[----:B------:R-:W-:-:S02]  /*8620*/  FMNMX.FTZ R10, R196, R11, !PT ;  /* 0x0000000bc40a7209 */ /* 0x000fc40007810000 */
[----:B------:R-:W-:Y:S02]  /*8630*/  FSEL R174, R174, -INF , !P1 ;  /* 0xff800000aeae7808 */ /* 0x000fe40004800000 */
[----:B------:R-:W-:Y:S02]  /*8640*/  LOP3.LUT P1, RZ, R16, 0x8, RZ, 0xc0, !PT ;  /* 0x0000000810ff7812 */ /* 0x000fe4000782c0ff */
[----:B------:R-:W-:Y:S02]  /*8650*/  FMNMX.FTZ R11, R197, R10, !PT ;  /* 0x0000000ac50b7209 */ /* 0x000fe40007810000 */
[----:B------:R-:W-:Y:S02]  /*8660*/  ISETP.GT.AND P1, PT, R13, 0x29, !P1 ;  /* 0x000000290d00780c */ /* 0x000fe40004f24270 */
[----:B------:R-:W-:Y:S02]  /*8670*/  FMNMX.FTZ R10, R168, R11, !PT ;  /* 0x0000000ba80a7209 */ /* 0x000fe40007810000 */
[----:B------:R-:W-:-:S02]  /*8680*/  ISETP.LT.OR P1, PT, R14, 0x2a, P1 ;  /* 0x0000002a0e00780c */ /* 0x000fc40000f21670 */
[----:B------:R-:W-:Y:S02]  /*8690*/  FMNMX.FTZ R11, R169, R10, !PT ;  /* 0x0000000aa90b7209 */ /* 0x000fe40007810000 */
[----:B------:R-:W-:Y:S02]  /*86a0*/  FSEL R175, R175, -INF , !P1 ;  /* 0xff800000afaf7808 */ /* 0x000fe40004800000 */
[----:B------:R-:W-:Y:S02]  /*86b0*/  LOP3.LUT P1, RZ, R16, 0x10, RZ, 0xc0, !PT ;  /* 0x0000001010ff7812 */ /* 0x000fe4000782c0ff */
[----:B------:R-:W-:Y:S02]  /*86c0*/  FMNMX.FTZ R10, R172, R11, !PT ;  /* 0x0000000bac0a7209 */ /* 0x000fe40007810000 */
[----:B------:R-:W-:Y:S02]  /*86d0*/  ISETP.GT.AND P1, PT, R13, 0x30, !P1 ;  /* 0x000000300d00780c */ /* 0x000fe40004f24270 */
[----:B------:R-:W-:-:S02]  /*86e0*/  FMNMX.FTZ R11, R173, R10, !PT ;  /* 0x0000000aad0b7209 */ /* 0x000fc40007810000 */
[----:B------:R-:W-:Y:S02]  /*86f0*/  ISETP.LT.OR P1, PT, R14, 0x31, P1 ;  /* 0x000000310e00780c */ /* 0x000fe40000f21670 */
[----:B------:R-:W-:Y:S02]  /*8700*/  FMNMX.FTZ R10, R176, R11, !PT ;  /* 0x0000000bb00a7209 */ /* 0x000fe40007810000 */
[----:B------:R-:W-:Y:S02]  /*8710*/  FSEL R178, R178, -INF , !P1 ;  /* 0xff800000b2b27808 */ /* 0x000fe40004800000 */
[----:B------:R-:W-:Y:S02]  /*8720*/  LOP3.LUT P1, RZ, R16, 0x800000, RZ, 0xc0, !PT ;  /* 0x0080000010ff7812 */ /* 0x000fe4000782c0ff */
[----:B------:R-:W-:Y:S02]  /*8730*/  FMNMX.FTZ R11, R177, R10, !PT ;  /* 0x0000000ab10b7209 */ /* 0x000fe40007810000 */
[----:B------:R-:W-:-:S02]  /*8740*/  ISETP.GT.AND P1, PT, R13, 0x31, !P1 ;  /* 0x000000310d00780c */ /* 0x000fc40004f24270 */
[----:B------:R-:W-:Y:S02]  /*8750*/  FMNMX.FTZ R10, R180, R11, !PT ;  /* 0x0000000bb40a7209 */ /* 0x000fe40007810000 */
[----:B------:R-:W-:Y:S02]  /*8760*/  ISETP.LT.OR P1, PT, R14, 0x32, P1 ;  /* 0x000000320e00780c */ /* 0x000fe40000f21670 */
[----:B------:R-:W-:Y:S02]  /*8770*/  FMNMX.FTZ R11, R181, R10, !PT ;  /* 0x0000000ab50b7209 */ /* 0x000fe40007810000 */
[----:B------:R-:W-:Y:S02]  /*8780*/  FSEL R179, R179, -INF , !P1 ;  /* 0xff800000b3b37808 */ /* 0x000fe40004800000 */
[----:B------:R-:W-:Y:S02]  /*8790*/  LOP3.LUT P1, RZ, R16, 0x400000, RZ, 0xc0, !PT ;  /* 0x0040000010ff7812 */ /* 0x000fe4000782c0ff */
[----:B------:R-:W-:-:S02]  /*87a0*/  FMNMX.FTZ R10, R152, R11, !PT ;  /* 0x0000000b980a7209 */ /* 0x000fc40007810000 */
[----:B------:R-:W-:Y:S02]  /*87b0*/  ISETP.GT.AND P1, PT, R13, 0x38, !P1 ;  /* 0x000000380d00780c */ /* 0x000fe40004f24270 */
[----:B------:R-:W-:Y:S02]  /*87c0*/  FMNMX.FTZ R11, R153, R10, !PT ;  /* 0x0000000a990b7209 */ /* 0x000fe40007810000 */
        /* <DEDUP_REMOVED lines=31> */
[----:B------:R-:W-:Y:S02]  /*89c0*/  ISETP.GT.AND P1, PT, R13, 0x49, !P6 ;  /* 0x000000490d00780c */ /* 0x000fe40007724270 */
[----:B------:R-:W-:Y:S02]  /*89d0*/  LOP3.LUT P6, RZ, R16, 0x40, RZ, 0xc0, !PT ;  /* 0x0000004010ff7812 */ /* 0x000fe400078cc0ff */
        /* <DEDUP_REMOVED lines=22> */
[----:B------:R-:W-:Y:S01]  /*8b40*/  ISETP.GT.AND P2, PT, R13, 0x89, !P2 ;  /* 0x000000890d00780c */ /* 0x000fe20005744270 */
[----:B------:R-:W1:Y:S01]  /*8b50*/  SHFL.BFLY PT, R10, R15, 0x2, 0x1f ;  /* 0x0c401f000f0a7f89 */ /* 0x000e6200000e0000 */
[----:B------:R-:W-:Y:S02]  /*8b60*/  FSEL R166, R166, -INF , !P1 ;  /* 0xff800000a6a67808 */ /* 0x000fe40004800000 */
[----:B------:R-:W-:-:S02]  /*8b70*/  LOP3.LUT P1, RZ, R16, 0x2000, RZ, 0xc0, !PT ;  /* 0x0000200010ff7812 */ /* 0x000fc4000782c0ff */
[C---:B------:R-:W-:Y:S02]  /*8b80*/  ISETP.LT.OR P2, PT, R14.reuse, 0x8a, P2 ;  /* 0x0000008a0e00780c */ /* 0x040fe40001741670 */
[C---:B------:R-:W-:Y:S02]  /*8b90*/  ISETP.GT.AND P1, PT, R13.reuse, 0x59, !P1 ;  /* 0x000000590d00780c */ /* 0x040fe40004f24270 */
[----:B------:R-:W-:Y:S02]  /*8ba0*/  ISETP.GT.AND P3, PT, R13, 0x90, !P3 ;  /* 0x000000900d00780c */ /* 0x000fe40005f64270 */
[----:B------:R-:W-:Y:S02]  /*8bb0*/  ISETP.LT.OR P1, PT, R14, 0x5a, P1 ;  /* 0x0000005a0e00780c */ /* 0x000fe40000f21670 */
[----:B------:R-:W-:Y:S02]  /*8bc0*/  FSEL R127, R127, -INF , !P2 ;  /* 0xff8000007f7f7808 */ /* 0x000fe40005000000 */
[----:B------:R-:W-:-:S02]  /*8bd0*/  FSEL R167, R167, -INF , !P1 ;  /* 0xff800000a7a77808 */ /* 0x000fc40004800000 */
[----:B------:R-:W-:Y:S02]  /*8be0*/  LOP3.LUT P1, RZ, R16, 0x1000, RZ, 0xc0, !PT ;  /* 0x0000100010ff7812 */ /* 0x000fe4000782c0ff */
[C---:B------:R-:W-:Y:S02]  /*8bf0*/  ISETP.GT.AND P4, PT, R13.reuse, 0x91, !P4 ;  /* 0x000000910d00780c */ /* 0x040fe40006784270 */
[----:B------:R-:W-:Y:S02]  /*8c00*/  ISETP.GT.AND P1, PT, R13, 0x60, !P1 ;  /* 0x000000600d00780c */ /* 0x000fe40004f24270 */
[C---:B------:R-:W-:Y:S02]  /*8c10*/  ISETP.LT.OR P3, PT, R14.reuse, 0x91, P3 ;  /* 0x000000910e00780c */ /* 0x040fe40001f61670 */
[----:B------:R-:W-:Y:S02]  /*8c20*/  ISETP.LT.OR P1, PT, R14, 0x61, P1 ;  /* 0x000000610e00780c */ /* 0x000fe40000f21670 */
[----:B-1----:R-:W-:-:S02]  /*8c30*/  FMNMX.FTZ R20, R15, R10, !PT ;  /* 0x0000000a0f147209 */ /* 0x002fc40007810000 */
[----:B------:R-:W-:Y:S02]  /*8c40*/  FSEL R138, R138, -INF , !P1 ;  /* 0xff8000008a8a7808 */ /* 0x000fe40004800000 */
[----:B------:R-:W-:Y:S01]  /*8c50*/  LOP3.LUT P1, RZ, R16, 0x800, RZ, 0xc0, !PT ;  /* 0x0000080010ff7812 */ /* 0x000fe2000782c0ff */
[----:B------:R-:W1:Y:S01]  /*8c60*/  SHFL.BFLY PT, R11, R20, 0x1, 0x1f ;  /* 0x0c201f00140b7f89 */ /* 0x000e6200000e0000 */
[C---:B------:R-:W-:Y:S02]  /*8c70*/  ISETP.GT.AND P5, PT, R13.reuse, 0x98, !P5 ;  /* 0x000000980d00780c */ /* 0x040fe40006fa4270 */
[----:B------:R-:W-:Y:S02]  /*8c80*/  ISETP.GT.AND P1, PT, R13, 0x61, !P1 ;  /* 0x000000610d00780c */ /* 0x000fe40004f24270 */
[C---:B------:R-:W-:Y:S02]  /*8c90*/  ISETP.LT.OR P4, PT, R14.reuse, 0x92, P4 ;  /* 0x000000920e00780c */ /* 0x040fe40002781670 */
[----:B------:R-:W-:-:S02]  /*8ca0*/  ISETP.LT.OR P1, PT, R14, 0x62, P1 ;  /* 0x000000620e00780c */ /* 0x000fc40000f21670 */
[----:B------:R-:W-:Y:S02]  /*8cb0*/  FSEL R130, R130, -INF , !P3 ;  /* 0xff80000082827808 */ /* 0x000fe40005800000 */
[----:B------:R-:W-:Y:S02]  /*8cc0*/  FSEL R139, R139, -INF , !P1 ;  /* 0xff8000008b8b7808 */ /* 0x000fe40004800000 */
[----:B------:R-:W-:Y:S02]  /*8cd0*/  LOP3.LUT P1, RZ, R16, 0x400, RZ, 0xc0, !PT ;  /* 0x0000040010ff7812 */ /* 0x000fe4000782c0ff */
[----:B------:R-:W-:Y:S02]  /*8ce0*/  ISETP.LT.OR P5, PT, R14, 0x99, P5 ;  /* 0x000000990e00780c */ /* 0x000fe40002fa1670 */
[----:B------:R-:W-:Y:S02]  /*8cf0*/  ISETP.GT.AND P1, PT, R13, 0x68, !P1 ;  /* 0x000000680d00780c */ /* 0x000fe40004f24270 */
[----:B------:R-:W-:-:S02]  /*8d00*/  FSEL R134, R134, -INF , !P5 ;  /* 0xff80000086867808 */ /* 0x000fc40006800000 */
[----:B------:R-:W-:Y:S02]  /*8d10*/  ISETP.LT.OR P1, PT, R14, 0x69, P1 ;  /* 0x000000690e00780c */ /* 0x000fe40000f21670 */
[----:B-1----:R-:W-:Y:S02]  /*8d20*/  FMNMX.FTZ R10, R20, R11, !PT ;  /* 0x0000000b140a7209 */ /* 0x002fe40007810000 */
[----:B------:R-:W-:Y:S02]  /*8d30*/  FSEL R142, R142, -INF , !P1 ;  /* 0xff8000008e8e7808 */ /* 0x000fe40004800000 */
[----:B------:R-:W-:Y:S01]  /*8d40*/  LOP3.LUT P1, RZ, R16, 0x200, RZ, 0xc0, !PT ;  /* 0x0000020010ff7812 */ /* 0x000fe2000782c0ff */
[----:B------:R-:W-:-:S03]  /*8d50*/  FFMA.FTZ R12, R10, R21, -8 ;  /* 0xc10000000a0c7423 */ /* 0x000fc60000010015 */
[----:B------:R-:W-:-:S04]  /*8d60*/  ISETP.GT.AND P1, PT, R13, 0x69, !P1 ;  /* 0x000000690d00780c */ /* 0x000fc80004f24270 */
[----:B------:R-:W-:-:S04]  /*8d70*/  ISETP.LT.OR P1, PT, R14, 0x6a, P1 ;  /* 0x0000006a0e00780c */ /* 0x000fc80000f21670 */
[----:B------:R-:W-:Y:S02]  /*8d80*/  FSEL R143, R143, -INF , !P1 ;  /* 0xff8000008f8f7808 */ /* 0x000fe40004800000 */
[----:B------:R-:W-:-:S04]  /*8d90*/  LOP3.LUT P1, RZ, R16, 0x100, RZ, 0xc0, !PT ;  /* 0x0000010010ff7812 */ /* 0x000fc8000782c0ff */
[----:B------:R-:W-:-:S04]  /*8da0*/  ISETP.GT.AND P1, PT, R13, 0x70, !P1 ;  /* 0x000000700d00780c */ /* 0x000fc80004f24270 */
[----:B------:R-:W-:-:S04]  /*8db0*/  ISETP.LT.OR P1, PT, R14, 0x71, P1 ;  /* 0x000000710e00780c */ /* 0x000fc80000f21670 */
[----:B------:R-:W-:Y:S02]  /*8dc0*/  FSEL R146, R146, -INF , !P1 ;  /* 0xff80000092927808 */ /* 0x000fe40004800000 */
[----:B------:R-:W-:-:S04]  /*8dd0*/  LOP3.LUT P1, RZ, R16, 0x80, RZ, 0xc0, !PT ;  /* 0x0000008010ff7812 */ /* 0x000fc8000782c0ff */
[----:B------:R-:W-:-:S04]  /*8de0*/  ISETP.GT.AND P1, PT, R13, 0x71, !P1 ;  /* 0x000000710d00780c */ /* 0x000fc80004f24270 */
[----:B------:R-:W-:-:S04]  /*8df0*/  ISETP.LT.OR P1, PT, R14, 0x72, P1 ;  /* 0x000000720e00780c */ /* 0x000fc80000f21670 */
[----:B------:R-:W-:Y:S02]  /*8e00*/  FSEL R147, R147, -INF , !P1 ;  /* 0xff80000093937808 */ /* 0x000fe40004800000 */
[----:B------:R-:W-:Y:S02]  /*8e10*/  ISETP.GT.AND P1, PT, R13, 0x78, !P6 ;  /* 0x000000780d00780c */ /* 0x000fe40007724270 */
[----:B------:R-:W-:Y:S02]  /*8e20*/  LOP3.LUT P6, RZ, R16, 0x1000000, RZ, 0xc0, !PT ;  /* 0x0100000010ff7812 */ /* 0x000fe400078cc0ff */
        /* <DEDUP_REMOVED lines=46> */
[C---:B------:R-:W-:Y:S02]  /*9110*/  ISETP.GT.AND P1, PT, R13.reuse, RZ, !P6 ;  /* 0x000000ff0d00720c */ /* 0x040fe40007724270 */
[----:B------:R-:W-:Y:S02]  /*9120*/  LOP3.LUT P6, RZ, R16, 0x8000000, RZ, 0xc0, !PT ;  /* 0x0800000010ff7812 */ /* 0x000fe400078cc0ff */
[----:B------:R-:W-:Y:S02]  /*9130*/  ISETP.LT.OR P1, PT, R14, 0x1, P1 ;  /* 0x000000010e00780c */ /* 0x000fe40000f21670 */
[----:B------:R-:W-:Y:S02]  /*9140*/  ISETP.GT.AND P2, PT, R13, 0x99, !P6 ;  /* 0x000000990d00780c */ /* 0x000fe40007744270 */
[----:B------:R-:W-:-:S02]  /*9150*/  FSEL R11, R186, -INF , !P1 ;  /* 0xff800000ba0b7808 */ /* 0x000fc40004800000 */
[----:B------:R-:W-:Y:S02]  /*9160*/  FSETP.NEU.FTZ.AND P1, PT, R10, -INF , PT ;  /* 0xff8000000a00780b */ /* 0x000fe40003f3d000 */
[----:B------:R-:W-:Y:S02]  /*9170*/  ISETP.LT.OR P2, PT, R14, 0x9a, P2 ;  /* 0x0000009a0e00780c */ /* 0x000fe40001741670 */
[----:B------:R-:W-:Y:S02]  /*9180*/  FSEL R12, R12, RZ, P1 ;  /* 0x000000ff0c0c7208 */ /* 0x000fe40000800000 */
[----:B------:R-:W-:-:S03]  /*9190*/  FSEL R135, R135, -INF , !P2 ;  /* 0xff80000087877808 */ /* 0x000fc60005000000 */
        /* <DEDUP_REMOVED lines=24> */
[----:B-1----:R-:W-:-:S01]  /*9320*/  FFMA.FTZ R196, R144, UR41, -R12 ;  /* 0x0000002990c47c23 */ /* 0x002fc2000801080c */
        /* <DEDUP_REMOVED lines=60> */
[----:B------:R-:W-:Y:S01]  /*96f0*/  FSEL R137, R131, -INF , !P4 ;  /* 0xff80000083897808 */ /* 0x000fe20006000000 */
[----:B------:R-:W-:Y:S01]  /*9700*/  MUFU.EX2 R173, R173 ;  /* 0x000000ad00ad7308 */ /* 0x000fe20000000800 */
[----:B------:R-:W-:-:S04]  /*9710*/  FMNMX.FTZ R193, R127, R192, !PT ;  /* 0x000000c07fc17209 */ /* 0x000fc80007810000 */
[----:B------:R-:W-:-:S03]  /*9720*/  FMNMX.FTZ R140, R130, R193, !PT ;  /* 0x000000c1828c7209 */ /* 0x000fc60007810000 */
[----:B------:R-:W-:Y:S01]  /*9730*/  MUFU.EX2 R176, R176 ;  /* 0x000000b000b07308 */ /* 0x000fe20000000800 */
[----:B------:R-:W-:-:S04]  /*9740*/  FMNMX.FTZ R141, R137, R140, !PT ;  /* 0x0000008c898d7209 */ /* 0x000fc80007810000 */
[----:B------:R-:W-:Y:S01]  /*9750*/  FMNMX.FTZ R140, R134, R141, !PT ;  /* 0x0000008d868c7209 */ /* 0x000fe20007810000 */
[----:B------:R-:W-:-:S01]  /*9760*/  FFMA.FTZ R141, R145, UR41, -R12 ;  /* 0x00000029918d7c23 */ /* 0x000fc2000801080c */
[----:B------:R-:W-:Y:S01]  /*9770*/  FFMA.FTZ R145, R149, UR41, -R12 ;  /* 0x0000002995917c23 */ /* 0x000fe2000801080c */
[----:B------:R-:W-:Y:S01]  /*9780*/  IMAD.U32 R149, RZ, RZ, UR41 ;  /* 0x00000029ff957e24 */ /* 0x000fe2000f8e00ff */
[----:B------:R-:W-:Y:S01]  /*9790*/  FMNMX.FTZ R192, R135, R140, !PT ;  /* 0x0000008c87c07209 */ /* 0x000fe20007810000 */
[----:B------:R-:W-:Y:S04]  /*97a0*/  MUFU.EX2 R177, R177 ;  /* 0x000000b100b17308 */ /* 0x000fe80000000800 */
[----:B------:R-:W1:Y:S04]  /*97b0*/  SHFL.BFLY PT, R193, R192, 0x2, 0x1f ;  /* 0x0c401f00c0c17f89 */ /* 0x000e6800000e0000 */
[----:B------:R2:W-:Y:S08]  /*97c0*/  MUFU.EX2 R140, R196 ;  /* 0x000000c4008c7308 */ /* 0x0005f00000000800 */
[----:B------:R-:W-:Y:S08]  /*97d0*/  MUFU.EX2 R180, R180 ;  /* 0x000000b400b47308 */ /* 0x000ff00000000800 */
[----:B------:R-:W-:Y:S01]  /*97e0*/  MUFU.EX2 R181, R181 ;  /* 0x000000b500b57308 */ /* 0x000fe20000000800 */
[----:B-1----:R-:W-:-:S02]  /*97f0*/  FMNMX.FTZ R193, R192, R193, !PT ;  /* 0x000000c1c0c17209 */ /* 0x002fc40007810000 */
[----:B------:R-:W-:-:S05]  /*9800*/  FSEL R192, R10, RZ, P1 ;  /* 0x000000ff0ac07208 */ /* 0x000fca0000800000 */
[----:B------:R-:W-:Y:S01]  /*9810*/  MUFU.EX2 R152, R152 ;  /* 0x0000009800987308 */ /* 0x000fe20000000800 */
[----:B------:R-:W1:Y:S01]  /*9820*/  SHFL.BFLY PT, R148, R193, 0x1, 0x1f ;  /* 0x0c201f00c1947f89 */ /* 0x000e6200000e0000 */
[----:B------:R-:W-:-:S04]  /*9830*/  FADD.FTZ R192, -R192, R3 ;  /* 0x00000003c0c07221 */ /* 0x000fc80000010100 */
[----:B------:R-:W-:Y:S02]  /*9840*/  FMUL.FTZ R192, R192, UR41 ;  /* 0x00000029c0c07c20 */ /* 0x000fe40008410000 */
[----:B------:R-:W-:Y:S08]  /*9850*/  MUFU.EX2 R3, R133 ;  /* 0x0000008500037308 */ /* 0x000ff00000000800 */
[----:B------:R-:W3:Y:S08]  /*9860*/  MUFU.EX2 R192, R192 ;  /* 0x000000c000c07308 */ /* 0x000ef00000000800 */
[----:B------:R-:W-:Y:S01]  /*9870*/  MUFU.EX2 R153, R153 ;  /* 0x0000009900997308 */ /* 0x000fe20000000800 */
[----:B-1----:R-:W-:-:S04]  /*9880*/  FMNMX.FTZ R12, R193, R148, !PT ;  /* 0x00000094c10c7209 */ /* 0x002fc80007810000 */
[C---:B------:R-:W-:Y:S01]  /*9890*/  FSETP.NEU.FTZ.AND P1, PT, R12.reuse, -INF , PT ;  /* 0xff8000000c00780b */ /* 0x040fe20003f3d000 */
[----:B------:R-:W-:-:S02]  /*98a0*/  FFMA.FTZ R148, R12, R149, -8 ;  /* 0xc10000000c947423 */ /* 0x000fc40000010095 */
[----:B------:R-:W-:Y:S03]  /*98b0*/  MUFU.EX2 R156, R156 ;  /* 0x0000009c009c7308 */ /* 0x000fe60000000800 */
[----:B------:R-:W-:-:S05]  /*98c0*/  FSEL R148, R148, RZ, P1 ;  /* 0x000000ff94947208 */ /* 0x000fca0000800000 */
[--C-:B------:R-:W-:Y:S01]  /*98d0*/  FFMA.FTZ R193, R190, UR41, -R148.reuse ;  /* 0x00000029bec17c23 */ /* 0x100fe20008010894 */
[----:B------:R-:W-:-:S01]  /*98e0*/  FFMA.FTZ R190, R191, UR41, -R148 ;  /* 0x00000029bfbe7c23 */ /* 0x000fc20008010894 */
[----:B------:R-:W-:Y:S01]  /*98f0*/  FSEL R191, R12, RZ, P1 ;  /* 0x000000ff0cbf7208 */ /* 0x000fe20000800000 */
[----:B--2---:R-:W-:-:S01]  /*9900*/  FFMA.FTZ R196, R11, UR41, -R148 ;  /* 0x000000290bc47c23 */ /* 0x004fc20008010894 */
[--C-:B------:R-:W-:Y:S01]  /*9910*/  FFMA.FTZ R11, R187, UR41, -R148.reuse ;  /* 0x00000029bb0b7c23 */ /* 0x100fe20008010894 */
[----:B------:R1:W-:Y:S01]  /*9920*/  MUFU.EX2 R133, R193 ;  /* 0x000000c100857308 */ /* 0x0003e20000000800 */
[----:B------:R-:W-:-:S01]  /*9930*/  FFMA.FTZ R149, R194, UR41, -R148 ;  /* 0x00000029c2957c23 */ /* 0x000fc20008010894 */
[----:B------:R-:W-:Y:S01]  /*9940*/  FADD.FTZ R191, -R191, R0 ;  /* 0x00000000bfbf7221 */ /* 0x000fe20000010100 */
[----:B------:R-:W-:-:S01]  /*9950*/  FFMA.FTZ R194, R195, UR41, -R148 ;  /* 0x00000029c3c27c23 */ /* 0x000fc20008010894 */
[----:B---3--:R-:W-:Y:S01]  /*9960*/  FFMA.FTZ R195, R192, R6, R15 ;  /* 0x00000006c0c37223 */ /* 0x008fe2000001000f */
[----:B------:R-:W-:-:S01]  /*9970*/  FFMA.FTZ R187, R198, UR41, -R148 ;  /* 0x00000029c6bb7c23 */ /* 0x000fc20008010894 */
[----:B------:R-:W-:Y:S01]  /*9980*/  FMUL.FTZ R191, R191, UR41 ;  /* 0x00000029bfbf7c20 */ /* 0x000fe20008410000 */
[----:B------:R-:W-:-:S01]  /*9990*/  FFMA.FTZ R198, R199, UR41, -R148 ;  /* 0x00000029c7c67c23 */ /* 0x000fc20008010894 */
[----:B------:R-:W-:Y:S01]  /*99a0*/  MUFU.EX2 R196, R196 ;  /* 0x000000c400c47308 */ /* 0x000fe20000000800 */
[----:B-1----:R-:W-:-:S01]  /*99b0*/  FFMA.FTZ R193, R158, UR41, -R148 ;  /* 0x000000299ec17c23 */ /* 0x002fc20008010894 */
[--C-:B------:R-:W-:Y:S01]  /*99c0*/  FFMA.FTZ R158, R162, UR41, -R148.reuse ;  /* 0x00000029a29e7c23 */ /* 0x100fe20008010894 */
[----:B------:R-:W-:-:S01]  /*99d0*/  FFMA.FTZ R162, R166, UR41, -R148 ;  /* 0x00000029a6a27c23 */ /* 0x000fc20008010894 */
[----:B------:R-:W-:Y:S01]  /*99e0*/  FADD.FTZ R166, R20, R195 ;  /* 0x000000c314a67221 */ /* 0x000fe20000010000 */
        /* <DEDUP_REMOVED lines=20> */
[----:B-1----:R-:W-:-:S01]  /*9b30*/  FFMA.FTZ R6, R191, R5, R196 ;  /* 0x00000005bf067223 */ /* 0x002fc200000100c4 */
[----:B------:R-:W-:Y:S01]  /*9b40*/  FADD.FTZ R5, R21, R166 ;  /* 0x000000a615057221 */ /* 0x000fe20000010000 */
        /* <DEDUP_REMOVED lines=10> */
[----:B------:R-:W-:-:S03]  /*9bf0*/  FFMA.FTZ R135, R135, UR41, -R148 ;  /* 0x0000002987877c23 */ /* 0x000fc60008010894 */
[----:B------:R-:W2:Y:S08]  /*9c00*/  MUFU.EX2 R194, R194 ;  /* 0x000000c200c27308 */ /* 0x000eb00000000800 */
[----:B------:R-:W4:Y:S08]  /*9c10*/  MUFU.EX2 R187, R187 ;  /* 0x000000bb00bb7308 */ /* 0x000f300000000800 */
[----:B------:R5:W-:Y:S08]  /*9c20*/  MUFU.EX2 R0, R193 ;  /* 0x000000c100007308 */ /* 0x000bf00000000800 */
[----:B------:R-:W4:Y:S01]  /*9c30*/  MUFU.EX2 R198, R198 ;  /* 0x000000c600c67308 */ /* 0x000f220000000800 */
[----:B-----5:R-:W-:-:S01]  /*9c40*/  FADD.FTZ R193, R133, R6 ;  /* 0x0000000685c17221 */ /* 0x020fc20000010000 */
[----:B------:R-:W-:-:S03]  /*9c50*/  FADD.FTZ R6, R184, R5 ;  /* 0x00000005b8067221 */ /* 0x000fc60000010000 */
[----:B---3--:R-:W-:Y:S01]  /*9c60*/  FADD.FTZ R166, R190, R193 ;  /* 0x000000c1bea67221 */ /* 0x008fe20000010000 */
[----:B------:R-:W-:-:S02]  /*9c70*/  FADD.FTZ R5, R185, R6 ;  /* 0x00000006b9057221 */ /* 0x000fc40000010000 */
[----:B------:R-:W3:Y:S01]  /*9c80*/  MUFU.EX2 R170, R170 ;  /* 0x000000aa00aa7308 */ /* 0x000ee20000000800 */
[----:B-1----:R-:W-:-:S01]  /*9c90*/  FADD.FTZ R193, R149, R166 ;  /* 0x000000a695c17221 */ /* 0x002fc20000010000 */
[----:B------:R-:W-:-:S03]  /*9ca0*/  FADD.FTZ R5, R186, R5 ;  /* 0x00000005ba057221 */ /* 0x000fc60000010000 */
[----:B--2---:R-:W-:Y:S01]  /*9cb0*/  FADD.FTZ R6, R194, R193 ;  /* 0x000000c1c2067221 */ /* 0x004fe20000010000 */
[----:B------:R-:W-:-:S02]  /*9cc0*/  FADD.FTZ R166, R188, R5 ;  /* 0x00000005bca67221 */ /* 0x000fc40000010000 */
[----:B------:R-:W1:Y:S01]  /*9cd0*/  MUFU.EX2 R171, R171 ;  /* 0x000000ab00ab7308 */ /* 0x000e620000000800 */
[----:B----4-:R-:W-:-:S01]  /*9ce0*/  FADD.FTZ R5, R187, R6 ;  /* 0x00000006bb057221 */ /* 0x010fc20000010000 */
[----:B------:R-:W-:-:S03]  /*9cf0*/  FADD.FTZ R193, R189, R166 ;  /* 0x000000a6bdc17221 */ /* 0x000fc60000010000 */
[----:B------:R-:W-:Y:S01]  /*9d00*/  FADD.FTZ R5, R198, R5 ;  /* 0x00000005c6057221 */ /* 0x000fe20000010000 */
[----:B------:R-:W-:-:S02]  /*9d10*/  FADD.FTZ R6, R168, R193 ;  /* 0x000000c1a8067221 */ /* 0x000fc40000010000 */
[----:B------:R-:W2:Y:S01]  /*9d20*/  MUFU.EX2 R174, R174 ;  /* 0x000000ae00ae7308 */ /* 0x000ea20000000800 */
[----:B---3--:R-:W-:-:S01]  /*9d30*/  FADD.FTZ R166, R170, R5 ;  /* 0x00000005aaa67221 */ /* 0x008fc20000010000 */
[----:B------:R-:W-:-:S04]  /*9d40*/  FADD.FTZ R5, R169, R6 ;  /* 0x00000006a9057221 */ /* 0x000fc80000010000 */
[----:B------:R-:W-:Y:S02]  /*9d50*/  FADD.FTZ R6, R172, R5 ;  /* 0x00000005ac067221 */ /* 0x000fe40000010000 */
[----:B------:R-:W3:Y:S01]  /*9d60*/  MUFU.EX2 R175, R175 ;  /* 0x000000af00af7308 */ /* 0x000ee20000000800 */
[----:B-1----:R-:W-:-:S01]  /*9d70*/  FADD.FTZ R193, R171, R166 ;  /* 0x000000a6abc17221 */ /* 0x002fc20000010000 */
[----:B------:R-:W-:-:S04]  /*9d80*/  FADD.FTZ R5, R173, R6 ;  /* 0x00000006ad057221 */ /* 0x000fc80000010000 */
[----:B------:R-:W-:Y:S02]  /*9d90*/  FADD.FTZ R6, R176, R5 ;  /* 0x00000005b0067221 */ /* 0x000fe40000010000 */
[----:B------:R-:W1:Y:S01]  /*9da0*/  MUFU.EX2 R178, R178 ;  /* 0x000000b200b27308 */ /* 0x000e620000000800 */
[----:B--2---:R-:W-:-:S01]  /*9db0*/  FADD.FTZ R166, R174, R193 ;  /* 0x000000c1aea67221 */ /* 0x004fc20000010000 */
[----:B------:R-:W-:-:S04]  /*9dc0*/  FADD.FTZ R5, R177, R6 ;  /* 0x00000006b1057221 */ /* 0x000fc80000010000 */
[----:B------:R-:W-:Y:S02]  /*9dd0*/  FADD.FTZ R6, R180, R5 ;  /* 0x00000005b4067221 */ /* 0x000fe40000010000 */
        /* <DEDUP_REMOVED lines=17> */
[----:B---3--:R-:W-:-:S04]  /*9ef0*/  FADD.FTZ R193, R155, R166 ;  /* 0x000000a69bc17221 */ /* 0x008fc80000010000 */
[----:B------:R-:W-:-:S03]  /*9f00*/  FADD.FTZ R166, R0, R193 ;  /* 0x000000c100a67221 */ /* 0x000fc60000010000 */
        /* <DEDUP_REMOVED lines=21> */
[----:B--2---:R-:W-:-:S04]  /*a060*/  FADD.FTZ R6, R136, R5 ;  /* 0x0000000588067221 */ /* 0x004fc80000010000 */
[----:B------:R-:W-:-:S03]  /*a070*/  FADD.FTZ R6, R13, R6 ;  /* 0x000000060d067221 */ /* 0x000fc60000010000 */
[----:B------:R-:W2:Y:S01]  /*a080*/  MUFU.EX2 R131, R197 ;  /* 0x000000c500837308 */ /* 0x000ea20000000800 */
[----:B---3--:R-:W-:-:S01]  /*a090*/  FADD.FTZ R166, R138, R193 ;  /* 0x000000c18aa67221 */ /* 0x008fc20000010000 */
[----:B------:R-:W-:-:S06]  /*a0a0*/  FFMA.FTZ R193, R127, UR41, -R148 ;  /* 0x000000297fc17c23 */ /* 0x000fcc0008010894 */
        /* <DEDUP_REMOVED lines=8> */
[----:B------:R-:W-:-:S06]  /*a130*/  FFMA.FTZ R127, R130, UR41, -R148 ;  /* 0x00000029827f7c23 */ /* 0x000fcc0008010894 */
[----:B------:R-:W1:Y:S01]  /*a140*/  MUFU.EX2 R141, R141 ;  /* 0x0000008d008d7308 */ /* 0x000e620000000800 */
[----:B--2---:R-:W-:-:S01]  /*a150*/  FADD.FTZ R195, R143, R6 ;  /* 0x000000068fc37221 */ /* 0x004fc20000010000 */
[----:B------:R-:W-:-:S06]  /*a160*/  FADD.FTZ R6, R140, R5 ;  /* 0x000000058c067221 */ /* 0x000fcc0000010000 */
[----:B------:R-:W2:Y:S01]  /*a170*/  MUFU.EX2 R147, R147 ;  /* 0x0000009300937308 */ /* 0x000ea20000000800 */
[----:B---3--:R-:W-:-:S07]  /*a180*/  FADD.FTZ R130, R146, R195 ;  /* 0x000000c392827221 */ /* 0x008fce0000010000 */
[----:B------:R-:W3:Y:S01]  /*a190*/  MUFU.EX2 R144, R144 ;  /* 0x0000009000907308 */ /* 0x000ee20000000800 */
[----:B-1----:R-:W-:-:S07]  /*a1a0*/  FADD.FTZ R5, R141, R6 ;  /* 0x000000068d057221 */ /* 0x002fce0000010000 */
[----:B------:R-:W1:Y:S01]  /*a1b0*/  MUFU.EX2 R150, R150 ;  /* 0x0000009600967308 */ /* 0x000e620000000800 */
[----:B--2---:R-:W-:-:S01]  /*a1c0*/  FADD.FTZ R195, R147, R130 ;  /* 0x0000008293c37221 */ /* 0x004fc20000010000 */
[----:B------:R-:W-:-:S06]  /*a1d0*/  FFMA.FTZ R130, R137, UR41, -R148 ;  /* 0x0000002989827c23 */ /* 0x000fcc0008010894 */
        /* <DEDUP_REMOVED lines=33> */
[----:B-1----:R-:W-:-:S04]  /*a3f0*/  FADD.FTZ R6, R132, R137 ;  /* 0x0000008984067221 */ /* 0x002fc80000010000 */
[----:B------:R-:W-:Y:S01]  /*a400*/  FADD.FTZ R6, R3, R6 ;  /* 0x0000000603067221 */ /* 0x000fe20000010000 */
[----:B--2---:R-:W-:-:S04]  /*a410*/  FADD.FTZ R5, R134, R5 ;  /* 0x0000000586057221 */ /* 0x004fc80000010000 */
[----:B---3--:R-:W-:Y:S01]  /*a420*/  FADD.FTZ R5, R135, R5 ;  /* 0x0000000587057221 */ /* 0x008fe20000010000 */
[----:B------:R-:W-:Y:S06]  /*a430*/  @!P0 BRA `(.L_x_3706) ;  /* 0x0000000000048947 */ /* 0x000fec0003800000 */
[----:B------:R-:W-:Y:S01]  /*a440*/  BPT.TRAP 0x1 ;  /* 0x000000040000795c */ /* 0x000fe20000300000 */
.L_x_3706:
        /* <DEDUP_REMOVED lines=147> */
[----:B------:R-:W-:Y:S01]  /*ad80*/  IMAD.MOV.U32 R0, RZ, RZ, R12 ;  /* 0x000000ffff007224 */ /* 0x000fe200078e000c */
[----:B------:R-:W-:Y:S01]  /*ad90*/  UMOV UR51, UR59 ;  /* 0x0000003b00337c82 */ /* 0x000fe20008000000 */
[----:B------:R-:W-:Y:S01]  /*ada0*/  IMAD.MOV.U32 R3, RZ, RZ, R10 ;  /* 0x000000ffff037224 */ /* 0x000fe200078e000a */
[----:B------:R-:W-:-:S06]  /*adb0*/  UMOV UR36, UR58 ;  /* 0x0000003a00247c82 */ /* 0x000fcc0008000000 */
.L_x_3689:
[----:B------:R-:W1:Y:S01]  /*adc0*/  LDC R9, c[0x0][0x9e4] ;  /* 0x00027900ff097b82 */ /* 0x000e620000000800 */
[----:B------:R-:W-:Y:S01]  /*add0*/  VIADD R10, R19, -UR55 ;  /* 0x80000037130a7c36 */ /* 0x000fe20008000000 */
[----:B------:R-:W-:-:S04]  /*ade0*/  LOP3.LUT R2, R2, 0xffffffef, RZ, 0xc0, !PT ;  /* 0xffffffef02027812 */ /* 0x000fc800078ec0ff */
[----:B------:R-:W-:Y:S02]  /*adf0*/  R2UR UR6, R10 ;  /* 0x000000000a0672ca */ /* 0x000fe400000e0000 */
[----:B-1----:R-:W-:-:S13]  /*ae00*/  ISETP.GE.AND P1, PT, R9, 0x1, PT ;  /* 0x000000010900780c */ /* 0x002fda0003f26270 */
[----:B------:R-:W-:Y:S01]  /*ae10*/  @P1 LOP3.LUT R2, R2, 0x10, RZ, 0xfc, !PT ;  /* 0x0000001002021812 */ /* 0x000fe200078efcff */
[----:B------:R-:W-:Y:S06]  /*ae20*/  @!P1 BRA `(.L_x_3708) ;  /* 0x0000000000449947 */ /* 0x000fec0003800000 */
        /* <DEDUP_REMOVED lines=9> */
.L_x_3709:
[----:B------:R-:W-:-:S13]  /*aec0*/  ISETP.NE.AND P1, PT, R9, 0x1, PT ;  /* 0x000000010900780c */ /* 0x000fda0003f25270 */
[----:B------:R-:W1:Y:S02]  /*aed0*/  @P1 LDC.64 R10, c[0x0][0x9e8] ;  /* 0x00027a00ff0a1b82 */ /* 0x000e640000000a00 */
[----:B-1----:R-:W-:-:S05]  /*aee0*/  @P1 IMAD.HI.U32 R10, R19, R10, RZ ;  /* 0x0000000a130a1227 */ /* 0x002fca00078e00ff */
[----:B------:R-:W-:-:S07]  /*aef0*/  @P1 SHF.R.U32.HI R19, RZ, R11, R10 ;  /* 0x0000000bff131219 */ /* 0x000fce000001160a */
.L_x_3710:
[----:B------:R-:W-:-:S05]  /*af00*/  IMAD R19, R19, R9, RZ ;  /* 0x0000000913137224 */ /* 0x000fca00078e02ff */
[----:B------:R-:W-:-:S13]  /*af10*/  R2UR UR7, R19 ;  /* 0x00000000130772ca */ /* 0x000fda00000e0000 */
[----:B------:R-:W-:-:S04]  /*af20*/  UISETP.LT.AND UP0, UPT, UR6, UR7, UPT ;  /* 0x000000070600728c */ /* 0x000fc8000bf01270 */
[----:B------:R-:W-:-:S12]  /*af30*/  USEL UR6, UR6, UR7, !UP0 ;  /* 0x0000000706067287 */ /* 0x000fd8000c000000 */
.L_x_3708:
[----:B------:R-:W-:-:S04]  /*af40*/  UIADD3 UR6, UR6, 0x9f, URZ ;  /* 0x0000009f06067890 */ /* 0x000fc8000fffe03f */
[----:B------:R-:W-:-:S04]  /*af50*/  UIMAD.WIDE UR6, UR6, 0x66666667, URZ ;  /* 0x66666667060678a5 */ /* 0x000fc8000f8e023f */
[----:B------:R-:W-:-:S04]  /*af60*/  USHF.R.U32.HI UR6, URZ, 0x1f, UR7 ;  /* 0x0000001f3f067899 */ /* 0x000fc80008011607 */
[----:B------:R-:W-:-:S04]  /*af70*/  ULEA.HI.SX32 UR6, UR7, UR6, 0x1a ;  /* 0x0000000607067291 */ /* 0x000fc8000f8fd23f */
        /* <DEDUP_REMOVED lines=8> */
.L_x_3721:
[----:B------:R-:W-:Y:S01]  /*b000*/  ISETP.NE.AND P2, PT, RZ, UR45, PT ;  /* 0x0000002dff007c0c */ /* 0x000fe2000bf45270 */
[----:B------:R-:W-:-:S04]  /*b010*/  UISETP.NE.AND UP0, UPT, UR55, 0x1, UPT ;  /* 0x000000013700788c */ /* 0x000fc8000bf05270 */
[----:B------:R-:W-:-:S04]  /*b020*/  USEL UR36, URZ, 0x1, UP0 ;  /* 0x000000013f247887 */ /* 0x000fc80008000000 */
[----:B------:R-:W-:-:S04]  /*b030*/  ULOP3.LUT UR36, UR56, UR36, URZ, 0x3c, !UPT ;  /* 0x0000002438247292 */ /* 0x000fc8000f8e3c3f */
[----:B------:R-:W-:Y:S08]  /*b040*/  @P2 BRA `(.L_x_3712) ;  /* 0x0000000000382947 */ /* 0x000ff00003800000 */
[----:B------:R-:W-:Y:S05]  /*b050*/  @!P0 BRA `(.L_x_3713) ;  /* 0x0000000000048947 */ /* 0x000fea0003800000 */
[----:B------:R-:W-:Y:S01]  /*b060*/  BPT.TRAP 0x1 ;  /* 0x000000040000795c */ /* 0x000fe20000300000 */
.L_x_3713:
        /* <DEDUP_REMOVED lines=9> */
.L_x_3714:
[----:B--2---:R-:W-:Y:S05]  /*b100*/  @P1 BRA `(.L_x_3712) ;  /* 0x0000000000081947 */ /* 0x004fea0003800000 */
[----:B------:R-:W2:Y:S02]  /*b110*/  SYNCS.PHASECHK.TRANS64.TRYWAIT P1, [UR6+0x33430], R0 ;  /* 0x03343000ff0075a7 */ /* 0x000ea40008020146 */
[----:B--2---:R-:W-:Y:S05]  /*b120*/  @!P1 BRA `(.L_x_3715) ;  /* 0x000000f000249947 */ /* 0x004fea0003800000 */
.L_x_3712:
[----:B--2---:R-:W2:Y:S01]  /*b130*/  S2R R3, SR_TID.X ;  /* 0x0000000000037919 */ /* 0x004ea20000002100 */
[----:B------:R-:W-:Y:S01]  /*b140*/  UIADD3 UR51, UR55, 0x1, URZ ;  /* 0x0000000137337890 */ /* 0x000fe2000fffe03f */
[----:B------:R-:W-:Y:S01]  /*b150*/  UMOV UR27, 0x80000020 ;  /* 0x80000020001b7882 */ /* 0x000fe20000000000 */
[----:B------:R-:W-:Y:S02]  /*b160*/  UMOV UR28, UR24 ;  /* 0x00000018001c7c82 */ /* 0x000fe40008000000 */
[----:B------:R-:W-:Y:S01]  /*b170*/  UISETP.NE.AND UP0, UPT, UR51, 0x2, UPT ;  /* 0x000000023300788c */ /* 0x000fe2000bf05270 */
[----:B------:R-:W-:Y:S01]  /*b180*/  UMOV UR29, UR25 ;  /* 0x00000019001d7c82 */ /* 0x000fe20008000000 */
[----:B------:R-:W-:Y:S02]  /*b190*/  UMOV UR31, 0x80000020 ;  /* 0x80000020001f7882 */ /* 0x000fe40000000000 */
[----:B------:R-:W-:Y:S01]  /*b1a0*/  USEL UR51, UR51, URZ, UP0 ;  /* 0x0000003f33337287 */ /* 0x000fe20008000000 */
[----:B------:R-:W-:Y:S01]  /*b1b0*/  UMOV UR32, UR24 ;  /* 0x0000001800207c82 */ /* 0x000fe20008000000 */
[----:B------:R-:W-:-:S02]  /*b1c0*/  UMOV UR33, UR25 ;  /* 0x0000001900217c82 */ /* 0x000fc40008000000 */
[----:B------:R-:W-:Y:S01]  /*b1d0*/  UIMAD UR57, UR51, 0x780, UR50 ;  /* 0x00000780333978a4 */ /* 0x000fe2000f8e0232 */
[----:B------:R-:W-:Y:S01]  /*b1e0*/  UMOV UR35, 0x80000020 ;  /* 0x8000002000237882 */ /* 0x000fe20000000000 */
[----:B------:R-:W-:Y:S02]  /*b1f0*/  UMOV UR7, 0x80000020 ;  /* 0x8000002000077882 */ /* 0x000fe40000000000 */
[----:B------:R-:W-:Y:S02]  /*b200*/  UIADD3 UR30, UR57, 0x80, URZ ;  /* 0x00000080391e7890 */ /* 0x000fe4000fffe03f */
[----:B------:R-:W-:Y:S02]  /*b210*/  UIADD3 UR34, UR57, 0x100, URZ ;  /* 0x0000010039227890 */ /* 0x000fe4000fffe03f */
[----:B------:R-:W-:Y:S01]  /*b220*/  UMOV UR26, UR57 ;  /* 0x00000039001a7c82 */ /* 0x000fe20008000000 */
[----:B------:R-:W-:Y:S02]  /*b230*/  UIADD3 UR6, UR57, 0x200, URZ ;  /* 0x0000020039067890 */ /* 0x000fe4000fffe03f */
[----:B------:R-:W-:Y:S01]  /*b240*/  UIADD3 UR10, UR57, 0x202, URZ ;  /* 0x00000202390a7890 */ /* 0x000fe2000fffe03f */
[----:B------:R-:W-:Y:S01]  /*b250*/  UMOV UR11, 0x80000020 ;  /* 0x80000020000b7882 */ /* 0x000fe20000000000 */
[----:B------:R-:W-:Y:S01]  /*b260*/  UIADD3 UR14, UR57, 0x282, URZ ;  /* 0x00000282390e7890 */ /* 0x000fe2000fffe03f */
[----:B------:R-:W-:Y:S01]  /*b270*/  UMOV UR15, 0x80000020 ;  /* 0x80000020000f7882 */ /* 0x000fe20000000000 */
[----:B------:R-:W-:Y:S01]  /*b280*/  UIADD3 UR18, UR57, 0x500, URZ ;  /* 0x0000050039127890 */ /* 0x000fe2000fffe03f */
[----:B--2---:R-:W-:Y:S01]  /*b290*/  SHF.R.U32.HI R3, RZ, 0x7, R3 ;  /* 0x00000007ff037819 */ /* 0x004fe20000011603 */
[----:B------:R-:W-:Y:S01]  /*b2a0*/  UMOV UR19, 0x80000020 ;  /* 0x8000002000137882 */ /* 0x000fe20000000000 */
[----:B------:R-:W-:Y:S01]  /*b2b0*/  UIADD3 UR22, UR57, 0x502, URZ ;  /* 0x0000050239167890 */ /* 0x000fe2000fffe03f */
[----:B------:R-:W-:-:S02]  /*b2c0*/  UMOV UR23, 0x80000020 ;  /* 0x8000002000177882 */ /* 0x000fc40000000000 */
        /* <DEDUP_REMOVED lines=165> */
.L_x_3717:
[----:B------:R-:W-:Y:S01]  /*bd20*/  ULEA UR6, UR55, UR38, 0x3 ;  /* 0x0000002637067291 */ /* 0x000fe2000f8e183f */
[----:B------:R-:W-:-:S05]  /*bd30*/  IMAD.U32 R0, RZ, RZ, UR56 ;  /* 0x00000038ff007e24 */ /* 0x000fca000f8e00ff */
[----:B------:R-:W-:-:S04]  /*bd40*/  SHF.L.U32 R0, R0, 0x1f, RZ ;  /* 0x0000001f00007819 */ /* 0x000fc800000006ff */
[----:B------:R1:W2:Y:S01]  /*bd50*/  SYNCS.PHASECHK.TRANS64.TRYWAIT P1, [UR6+0x33450], R0 ;  /* 0x03345000ff0075a7 */ /* 0x0002a20008020146 */
[----:B------:R-:W-:Y:S05]  /*bd60*/  @!P0 BRA `(.L_x_3718) ;  /* 0x0000000000048947 */ /* 0x000fea0003800000 */
[----:B------:R-:W-:Y:S01]  /*bd70*/  BPT.TRAP 0x1 ;  /* 0x000000040000795c */ /* 0x000fe20000300000 */
.L_x_3718:
[----:B--2---:R-:W-:Y:S05]  /*bd80*/  @P1 BRA `(.L_x_3716) ;  /* 0x0000000000081947 */ /* 0x004fea0003800000 */
[----:B------:R-:W2:Y:S02]  /*bd90*/  SYNCS.PHASECHK.TRANS64.TRYWAIT P1, [UR6+0x33450], R0 ;  /* 0x03345000ff0075a7 */ /* 0x000ea40008020146 */
[----:B--2---:R-:W-:Y:S05]  /*bda0*/  @!P1 BRA `(.L_x_3719) ;  /* 0x000000e4001c9947 */ /* 0x004fea0003800000 */
.L_x_3716:
        /* <DEDUP_REMOVED lines=92> */
[----:B-1----:R-:W-:Y:S01]  /*c370*/  SHF.R.U32.HI R222, RZ, 0x7, R222 ;  /* 0x00000007ffde7819 */ /* 0x002fe200000116de */
[----:B------:R-:W1:Y:S04]  /*c380*/  SHFL.BFLY PT, R0, R13, 0x2, 0x1f ;  /* 0x0c401f000d007f89 */ /* 0x000e6800000e0000 */
[----:B------:R-:W2:Y:S01]  /*c390*/  SHFL.BFLY PT, R3, R12, 0x2, 0x1f ;  /* 0x0c401f000c037f89 */ /* 0x000ea200000e0000 */
[----:B-1----:R-:W-:-:S02]  /*c3a0*/  FMNMX.FTZ R14, R13, R0, !PT ;  /* 0x000000000d0e7209 */ /* 0x002fc40007810000 */
[----:B--2---:R-:W-:Y:S01]  /*c3b0*/  FMNMX.FTZ R15, R12, R3, !PT ;  /* 0x000000030c0f7209 */ /* 0x004fe20007810000 */
[----:B------:R-:W-:Y:S02]  /*c3c0*/  IMAD.U32 R12, RZ, RZ, UR41 ;  /* 0x00000029ff0c7e24 */ /* 0x000fe4000f8e00ff */
[----:B------:R-:W1:Y:S04]  /*c3d0*/  SHFL.BFLY PT, R3, R14, 0x1, 0x1f ;  /* 0x0c201f000e037f89 */ /* 0x000e6800000e0000 */
[----:B------:R-:W2:Y:S01]  /*c3e0*/  SHFL.BFLY PT, R0, R15, 0x1, 0x1f ;  /* 0x0c201f000f007f89 */ /* 0x000ea200000e0000 */
[----:B-1----:R-:W-:Y:S02]  /*c3f0*/  FMNMX.FTZ R3, R14, R3, !PT ;  /* 0x000000030e037209 */ /* 0x002fe40007810000 */
[----:B--2---:R-:W-:-:S03]  /*c400*/  FMNMX.FTZ R0, R15, R0, !PT ;  /* 0x000000000f007209 */ /* 0x004fc60007810000 */
[C---:B------:R-:W-:Y:S01]  /*c410*/  FADD.FTZ R10, -R3.reuse, R10 ;  /* 0x0000000a030a7221 */ /* 0x040fe20000010100 */
[----:B------:R-:W-:-:S03]  /*c420*/  FFMA.FTZ R12, R3, R12, -8 ;  /* 0xc1000000030c7423 */ /* 0x000fc6000001000c */
[----:B------:R-:W-:Y:S01]  /*c430*/  FMUL.FTZ R19, R10, UR41 ;  /* 0x000000290a137c20 */ /* 0x000fe20008410000 */
[----:B------:R-:W-:-:S01]  /*c440*/  FFMA.FTZ R13, R185, UR41, -R12 ;  /* 0x00000029b90d7c23 */ /* 0x000fc2000801080c */
[----:B------:R-:W-:Y:S02]  /*c450*/  WARPGROUP.DEPBAR.LE gsb0, 0x0 ;  /* 0x00008000000079c5 */ /* 0x000fe40000010000 */
[----:B------:R-:W-:Y:S01]  /*c460*/  WARPGROUP.ARRIVE ;  /* 0x00000000000079c5 */ /* 0x000fe20000000000 */
[----:B------:R-:W-:Y:S02]  /*c470*/  IMAD.U32 R185, RZ, RZ, UR41 ;  /* 0x00000029ffb97e24 */ /* 0x000fe4000f8e00ff */
[----:B------:R-:W-:-:S01]  /*c480*/  FADD.FTZ R10, -R0, R11 ;  /* 0x0000000b000a7221 */ /* 0x000fc20000010100 */
[--C-:B------:R-:W-:Y:S01]  /*c490*/  FFMA.FTZ R14, R184, UR41, -R12.reuse ;  /* 0x00000029b80e7c23 */ /* 0x100fe2000801080c */
[----:B------:R1:W-:Y:S01]  /*c4a0*/  MUFU.EX2 R11, R19 ;  /* 0x00000013000b7308 */ /* 0x0003e20000000800 */
[----:B------:R-:W-:-:S01]  /*c4b0*/  FFMA.FTZ R15, R188, UR41, -R12 ;  /* 0x00000029bc0f7c23 */ /* 0x000fc2000801080c */
[----:B------:R-:W-:Y:S01]  /*c4c0*/  QGMMA.64x192x32.F32.E4M3.E4M3 R24, R212, gdesc[UR4], R24, gsb0 ;  /* 0x02e00004d4187df3 */ /* 0x000fe20008000818 */
[----:B------:R-:W-:Y:S01]  /*c4d0*/  UIADD3 UR6, UR10, 0x300, URZ ;  /* 0x000003000a067890 */ /* 0x000fe2000fffe03f */
[--C-:B------:R-:W-:Y:S01]  /*c4e0*/  FFMA.FTZ R20, R189, UR41, -R12.reuse ;  /* 0x00000029bd147c23 */ /* 0x100fe2000801080c */
[----:B------:R-:W-:Y:S01]  /*c4f0*/  UMOV UR7, 0xc0000010 ;  /* 0xc000001000077882 */ /* 0x000fe20000000000 */
[--C-:B------:R-:W-:Y:S01]  /*c500*/  FFMA.FTZ R184, R193, UR41, -R12.reuse ;  /* 0x00000029c1b87c23 */ /* 0x100fe2000801080c */
[----:B------:R-:W-:-:S01]  /*c510*/  FFMA.FTZ R21, R196, UR41, -R12 ;  /* 0x00000029c4157c23 */ /* 0x000fc2000801080c */
[--C-:B------:R-:W-:Y:S01]  /*c520*/  FFMA.FTZ R188, R197, UR41, -R12.reuse ;  /* 0x00000029c5bc7c23 */ /* 0x100fe2000801080c */
[----:B-1----:R-:W-:-:S01]  /*c530*/  FFMA.FTZ R19, R192, UR41, -R12 ;  /* 0x00000029c0137c23 */ /* 0x002fc2000801080c */
        /* <DEDUP_REMOVED lines=32> */
[----:B------:R-:W-:Y:S01]  /*c740*/  FFMA.FTZ R12, R0, R185, -8 ;  /* 0xc1000000000c7423 */ /* 0x000fe200000100b9 */
[----:B------:R-:W-:Y:S01]  /*c750*/  FMUL.FTZ R10, R10, UR41 ;  /* 0x000000290a0a7c20 */ /* 0x000fe20008410000 */
[----:B------:R-:W1:Y:S01]  /*c760*/  MUFU.EX2 R14, R14 ;  /* 0x0000000e000e7308 */ /* 0x000e620000000800 */
[----:B------:R-:W-:Y:S01]  /*c770*/  IADD3 R197, -R222, 0xb, RZ ;  /* 0x0000000bdec57810 */ /* 0x000fe20007ffe1ff */
        /* <DEDUP_REMOVED lines=33> */
[----:B------:R-:W2:Y:S01]  /*c990*/  S2R R222, SR_TID.X ;  /* 0x0000000000de7919 */ /* 0x000ea20000002100 */
[----:B------:R-:W-:-:S01]  /*c9a0*/  FFMA.FTZ R143, R143, UR41, -R12 ;  /* 0x000000298f8f7c23 */ /* 0x000fc2000801080c */
[--C-:B------:R-:W-:Y:S01]  /*c9b0*/  FFMA.FTZ R146, R146, UR41, -R12.reuse ;  /* 0x0000002992927c23 */ /* 0x100fe2000801080c */
[----:B------:R-:W-:-:S01]  /*c9c0*/  FFMA.FTZ R147, R147, UR41, -R12 ;  /* 0x0000002993937c23 */ /* 0x000fc2000801080c */
[----:B------:R-:W-:Y:S01]  /*c9d0*/  FFMA.FTZ R150, R150, UR41, -R12 ;  /* 0x0000002996967c23 */ /* 0x000fe2000801080c */
[----:B------:R-:W4:Y:S01]  /*c9e0*/  MUFU.EX2 R187, R187 ;  /* 0x000000bb00bb7308 */ /* 0x000f220000000800 */
[----:B-1----:R-:W-:-:S01]  /*c9f0*/  FADD.FTZ R196, R186, R5 ;  /* 0x00000005bac47221 */ /* 0x002fc20000010000 */
[--C-:B------:R-:W-:Y:S01]  /*ca00*/  FFMA.FTZ R151, R151, UR41, -R12.reuse ;  /* 0x0000002997977c23 */ /* 0x100fe2000801080c */
[----:B------:R-:W-:-:S01]  /*ca10*/  FFMA.FTZ R122, R122, UR41, -R12 ;  /* 0x000000297a7a7c23 */ /* 0x000fc2000801080c */
[--C-:B------:R-:W-:Y:S01]  /*ca20*/  FFMA.FTZ R123, R123, UR41, -R12.reuse ;  /* 0x000000297b7b7c23 */ /* 0x100fe2000801080c */
[----:B------:R-:W-:-:S01]  /*ca30*/  FFMA.FTZ R126, R126, UR41, -R12 ;  /* 0x000000297e7e7c23 */ /* 0x000fc2000801080c */
[----:B------:R-:W-:-:S02]  /*ca40*/  FFMA.FTZ R134, R134, UR41, -R12 ;  /* 0x0000002986867c23 */ /* 0x000fc4000801080c */
[----:B------:R-:W1:Y:S01]  /*ca50*/  MUFU.EX2 R15, R15 ;  /* 0x0000000f000f7308 */ /* 0x000e620000000800 */
[----:B---3--:R-:W-:-:S07]  /*ca60*/  FADD.FTZ R6, R13, R6 ;  /* 0x000000060d067221 */ /* 0x008fce0000010000 */
[----:B------:R-:W3:Y:S01]  /*ca70*/  MUFU.EX2 R190, R190 ;  /* 0x000000be00be7308 */ /* 0x000ee20000000800 */
[----:B----4-:R-:W-:-:S07]  /*ca80*/  FADD.FTZ R193, R187, R196 ;  /* 0x000000c4bbc17221 */ /* 0x010fce0000010000 */
[----:B------:R-:W4:Y:S01]  /*ca90*/  MUFU.EX2 R20, R20 ;  /* 0x0000001400147308 */ /* 0x000f220000000800 */
[----:B-1----:R-:W-:-:S01]  /*caa0*/  FADD.FTZ R5, R15, R6 ;  /* 0x000000060f057221 */ /* 0x002fc20000010000 */
[----:B--2---:R-:W-:-:S06]  /*cab0*/  LOP3.LUT P1, RZ, R222, 0x7f, RZ, 0xc0, !PT ;  /* 0x0000007fdeff7812 */ /* 0x004fcc000782c0ff */
[----:B------:R-:W1:Y:S01]  /*cac0*/  MUFU.EX2 R189, R189 ;  /* 0x000000bd00bd7308 */ /* 0x000e620000000800 */
[----:B---3--:R-:W-:-:S07]  /*cad0*/  FADD.FTZ R196, R190, R193 ;  /* 0x000000c1bec47221 */ /* 0x008fce0000010000 */
        /* <DEDUP_REMOVED lines=26> */
[----:B------:R-:W-:Y:S01]  /*cc80*/  QGMMA.64x192x32.F32.E4M3.E4M3 R24, R208, gdesc[UR4], R24, gsb0 ;  /* 0x02e00004d0187df3 */ /* 0x000fe20008000818 */
[----:B------:R-:W-:Y:S01]  /*cc90*/  UIADD3 UR6, UR10, 0x480, URZ ;  /* 0x000004800a067890 */ /* 0x000fe2000fffe03f */
[----:B------:R-:W-:-:S04]  /*cca0*/  UMOV UR7, 0xc0000010 ;  /* 0xc000001000077882 */ /* 0x000fc80000000000 */
        /* <DEDUP_REMOVED lines=64> */
[----:B--2---:R-:W-:-:S01]  /*d0b0*/  FADD.FTZ R196, R138, R193 ;  /* 0x000000c18ac47221 */ /* 0x004fc20000010000 */
[--C-:B------:R-:W-:Y:S01]  /*d0c0*/  FFMA.FTZ R193, R127, UR41, -R12.reuse ;  /* 0x000000297fc17c23 */ /* 0x100fe2000801080c */
[----:B------:R-:W-:-:S05]  /*d0d0*/  FFMA.FTZ R127, R130, UR41, -R12 ;  /* 0x00000029827f7c23 */ /* 0x000fca000801080c */
        /* <DEDUP_REMOVED lines=20> */
[--C-:B------:R-:W-:Y:S01]  /*d220*/  FFMA.FTZ R130, R131, UR41, -R12.reuse ;  /* 0x0000002983827c23 */ /* 0x100fe2000801080c */
[----:B------:R-:W-:-:S05]  /*d230*/  FFMA.FTZ R12, R135, UR41, -R12 ;  /* 0x00000029870c7c23 */ /* 0x000fca000801080c */
[----:B------:R-:W3:Y:S01]  /*d240*/  MUFU.EX2 R148, R148 ;  /* 0x0000009400947308 */ /* 0x000ee20000000800 */
[----:B-1----:R-:W-:-:S07]  /*d250*/  FADD.FTZ R5, R145, R6 ;  /* 0x0000000691057221 */ /* 0x002fce0000010000 */
[----:B------:R-:W1:Y:S01]  /*d260*/  MUFU.EX2 R149, R149 ;  /* 0x0000009500957308 */ /* 0x000e620000000800 */
[----:B--2---:R-:W-:-:S01]  /*d270*/  FADD.FTZ R196, R150, R195 ;  /* 0x000000c396c47221 */ /* 0x004fc20000010000 */
[----:B------:R-:W-:-:S05]  /*d280*/  IMAD.U32 R195, RZ, RZ, UR51 ;  /* 0x00000033ffc37e24 */ /* 0x000fca000f8e00ff */
[----:B------:R-:W-:Y:S01]  /*d290*/  @!P1 LEA R195, R195, UR38, 0x3 ;  /* 0x00000026c3c39c11 */ /* 0x000fe2000f8e18ff */
        /* <DEDUP_REMOVED lines=8> */
[----:B------:R-:W-:-:S05]  /*d320*/  @!P1 VIADD R5, R195, 0x33440 ;  /* 0x00033440c3059836 */ /* 0x000fca0000000000 */
[----:B------:R-:W-:Y:S01]  /*d330*/  @!P1 PRMT R5, RZ, 0x654, R5 ;  /* 0x00000654ff059816 */ /* 0x000fe20000000005 */
[----:B------:R-:W3:Y:S01]  /*d340*/  MUFU.EX2 R123, R123 ;  /* 0x0000007b007b7308 */ /* 0x000ee20000000800 */
[----:B-1----:R-:W-:-:S07]  /*d350*/  FADD.FTZ R196, R122, R131 ;  /* 0x000000837ac47221 */ /* 0x002fce0000010000 */
[----:B------:R-:W1:Y:S01]  /*d360*/  MUFU.EX2 R124, R124 ;  /* 0x0000007c007c7308 */ /* 0x000e620000000800 */
[----:B--2---:R-:W-:-:S07]  /*d370*/  FADD.FTZ R131, R121, R6 ;  /* 0x0000000679837221 */ /* 0x004fce0000010000 */
[----:B------:R-:W2:Y:S01]  /*d380*/  MUFU.EX2 R126, R126 ;  /* 0x0000007e007e7308 */ /* 0x000ea20000000800 */
[----:B---3--:R-:W-:-:S07]  /*d390*/  FADD.FTZ R195, R123, R196 ;  /* 0x000000c47bc37221 */ /* 0x008fce0000010000 */
[----:B------:R-:W-:Y:S01]  /*d3a0*/  MUFU.EX2 R125, R125 ;  /* 0x0000007d007d7308 */ /* 0x000fe20000000800 */
[----:B-1----:R-:W-:-:S07]  /*d3b0*/  FADD.FTZ R6, R124, R131 ;  /* 0x000000837c067221 */ /* 0x002fce0000010000 */
[----:B------:R-:W1:Y:S01]  /*d3c0*/  MUFU.EX2 R193, R193 ;  /* 0x000000c100c17308 */ /* 0x000e620000000800 */
[----:B--2---:R-:W-:-:S07]  /*d3d0*/  FADD.FTZ R196, R126, R195 ;  /* 0x000000c37ec47221 */ /* 0x004fce0000010000 */
[----:B------:R-:W2:Y:S01]  /*d3e0*/  MUFU.EX2 R128, R128 ;  /* 0x0000008000807308 */ /* 0x000ea20000000800 */
[----:B------:R-:W-:Y:S02]  /*d3f0*/  WARPGROUP.DEPBAR.LE gsb0, 0x0 ;  /* 0x00008000000079c5 */ /* 0x000fe40000010000 */
[----:B------:R-:W-:-:S05]  /*d400*/  WARPGROUP.ARRIVE ;  /* 0x00000000000079c5 */ /* 0x000fca0000000000 */
[----:B------:R-:W3:Y:S01]  /*d410*/  MUFU.EX2 R127, R127 ;  /* 0x0000007f007f7308 */ /* 0x000ee20000000800 */
[----:B-1----:R-:W-:-:S01]  /*d420*/  FADD.FTZ R196, R193, R196 ;  /* 0x000000c4c1c47221 */ /* 0x002fc20000010000 */
[----:B------:R-:W-:Y:S06]  /*d430*/  QGMMA.64x192x32.F32.E4M3.E4M3 R24, R200, gdesc[UR4], R24, gsb0 ;  /* 0x02e00004c8187df3 */ /* 0x000fec0008000818 */
[----:B------:R-:W1:Y:S08]  /*d440*/  MUFU.EX2 R129, R129 ;  /* 0x0000008100817308 */ /* 0x000e700000000800 */
[----:B------:R-:W4:Y:S08]  /*d450*/  MUFU.EX2 R130, R130 ;  /* 0x0000008200827308 */ /* 0x000f300000000800 */
[----:B------:R-:W5:Y:S08]  /*d460*/  MUFU.EX2 R132, R132 ;  /* 0x0000008400847308 */ /* 0x000f700000000800 */
[----:B------:R-:W5:Y:S08]  /*d470*/  MUFU.EX2 R134, R134 ;  /* 0x0000008600867308 */ /* 0x000f700000000800 */
[----:B------:R-:W5:Y:S08]  /*d480*/  MUFU.EX2 R133, R133 ;  /* 0x0000008500857308 */ /* 0x000f700000000800 */
[----:B------:R-:W5:Y:S01]  /*d490*/  MUFU.EX2 R12, R12 ;  /* 0x0000000c000c7308 */ /* 0x000f620000000800 */
[----:B------:R-:W-:-:S02]  /*d4a0*/  WARPGROUP.DEPBAR.LE gsb0, 0x0 ;  /* 0x00008000000079c5 */ /* 0x000fc40000010000 */
[----:B------:R1:W-:Y:S06]  /*d4b0*/  BAR.ARV R197, 0x100 ;  /* 0x000400c50000751d */ /* 0x0003ec0000002000 */
[----:B------:R2:W-:Y:S02]  /*d4c0*/  @!P1 SYNCS.ARRIVE.TRANS64.RED.A1T0 RZ, [R5+URZ], RZ ;  /* 0x000000ff05ff99a7 */ /* 0x0005e4000810043f */
[----:B--2---:R-:W-:-:S04]  /*d4d0*/  FADD.FTZ R5, R125, R6 ;  /* 0x000000067d057221 */ /* 0x004fc80000010000 */
[----:B------:R-:W-:Y:S01]  /*d4e0*/  FADD.FTZ R6, R128, R5 ;  /* 0x0000000580067221 */ /* 0x000fe20000010000 */
[----:B---3--:R-:W-:-:S03]  /*d4f0*/  FADD.FTZ R5, R127, R196 ;  /* 0x000000c47f057221 */ /* 0x008fc60000010000 */
[----:B-1----:R-:W-:Y:S01]  /*d500*/  FADD.FTZ R131, R129, R6 ;  /* 0x0000000681837221 */ /* 0x002fe20000010000 */
[----:B----4-:R-:W-:-:S03]  /*d510*/  FADD.FTZ R5, R130, R5 ;  /* 0x0000000582057221 */ /* 0x010fc60000010000 */
[----:B-----5:R-:W-:Y:S01]  /*d520*/  FADD.FTZ R6, R132, R131 ;  /* 0x0000008384067221 */ /* 0x020fe20000010000 */
[----:B------:R-:W-:-:S03]  /*d530*/  FADD.FTZ R5, R134, R5 ;  /* 0x0000000586057221 */ /* 0x000fc60000010000 */
[----:B------:R-:W-:Y:S01]  /*d540*/  FADD.FTZ R6, R133, R6 ;  /* 0x0000000685067221 */ /* 0x000fe20000010000 */
[----:B------:R-:W-:-:S01]  /*d550*/  FADD.FTZ R5, R12, R5 ;  /* 0x000000050c057221 */ /* 0x000fc20000010000 */
[----:B------:R-:W-:Y:S06]  /*d560*/  @!P0 BRA `(.L_x_3720) ;  /* 0x0000000000048947 */ /* 0x000fec0003800000 */
[----:B------:R-:W-:Y:S01]  /*d570*/  BPT.TRAP 0x1 ;  /* 0x000000040000795c */ /* 0x000fe20000300000 */
.L_x_3720:
        /* <DEDUP_REMOVED lines=145> */
[----:B------:R-:W-:Y:S01]  /*de90*/  F2FP.SATFINITE.E4M3.F32.PACK_AB_MERGE_C R203, R130, R127, R12 ;  /* 0x0000007f82cb723e */ /* 0x000fe2000480700c */
[----:B------:R-:W-:Y:S06]  /*dea0*/  @P1 BRA `(.L_x_3721) ;  /* 0xffffffd000541947 */ /* 0x000fec000383ffff */
.L_x_3711:
[----:B------:R-:W-:-:S13]  /*deb0*/  ISETP.GE.AND P1, PT, R4, UR40, PT ;  /* 0x0000002804007c0c */ /* 0x000fda000bf26270 */
[----:B------:R-:W-:Y:S05]  /*dec0*/  @!P1 BRA `(.L_x_3722) ;  /* 0x0000004800dc9947 */ /* 0x000fea0003800000 */
[----:B------:R-:W-:Y:S01]  /*ded0*/  IMAD.MOV.U32 R12, RZ, RZ, R0 ;  /* 0x000000ffff0c7224 */ /* 0x000fe200078e0000 */
[----:B------:R-:W-:Y:S01]  /*dee0*/  UMOV UR58, UR51 ;  /* 0x00000033003a7c82 */ /* 0x000fe20008000000 */
[----:B------:R-:W-:Y:S01]  /*def0*/  IMAD.MOV.U32 R11, RZ, RZ, R3 ;  /* 0x000000ffff0b7224 */ /* 0x000fe200078e0003 */
[----:B------:R-:W-:Y:S01]  /*df00*/  UMOV UR59, UR36 ;  /* 0x00000024003b7c82 */ /* 0x000fe20008000000 */
[----:B------:R-:W-:Y:S01]  /*df10*/  IMAD.IADD R10, R220, 0x1, R8 ;  /* 0x00000001dc0a7824 */ /* 0x000fe200078e0208 */
[----:B------:R-:W-:Y:S01]  /*df20*/  ULDC UR51, c[0x0][0x9e4] ;  /* 0x0002790000337ab9 */ /* 0x000fe20000000800 */
[----:B------:R-:W-:Y:S01]  /*df30*/  ULDC UR56, c[0x0][0x9dc] ;  /* 0x0002770000387ab9 */ /* 0x000fe20000000800 */
[----:B------:R-:W-:Y:S01]  /*df40*/  ULDC UR55, c[0x0][0x2e0] ;  /* 0x0000b80000377ab9 */ /* 0x000fe20000000800 */
[----:B------:R-:W-:-:S05]  /*df50*/  ULDC UR54, c[0x0][0x9e0] ;  /* 0x0002780000367ab9 */ /* 0x000fca0000000800 */
.L_x_3740:
[----:B------:R-:W-:Y:S01]  /*df60*/  ISETP.NE.AND P2, PT, RZ, UR45, PT ;  /* 0x0000002dff007c0c */ /* 0x000fe2000bf45270 */
[----:B------:R-:W-:-:S04]  /*df70*/  UISETP.NE.AND UP0, UPT, UR58, 0x1, UPT ;  /* 0x000000013a00788c */ /* 0x000fc8000bf05270 */
[----:B------:R-:W-:-:S04]  /*df80*/  USEL UR36, URZ, 0x1, UP0 ;  /* 0x000000013f247887 */ /* 0x000fc80008000000 */
[----:B------:R-:W-:-:S04]  /*df90*/  ULOP3.LUT UR36, UR59, UR36, URZ, 0x3c, !UPT ;  /* 0x000000243b247292 */ /* 0x000fc8000f8e3c3f */
[----:B------:R-:W-:Y:S08]  /*dfa0*/  @P2 BRA `(.L_x_3723) ;  /* 0x0000000000382947 */ /* 0x000ff00003800000 */
[----:B------:R-:W-:Y:S05]  /*dfb0*/  @!P0 BRA `(.L_x_3724) ;  /* 0x0000000000048947 */ /* 0x000fea0003800000 */
[----:B------:R-:W-:Y:S01]  /*dfc0*/  BPT.TRAP 0x1 ;  /* 0x000000040000795c */ /* 0x000fe20000300000 */
.L_x_3724:
        /* <DEDUP_REMOVED lines=9> */
.L_x_3725:
[----:B--2---:R-:W-:Y:S05]  /*e060*/  @P1 BRA `(.L_x_3723) ;  /* 0x0000000000081947 */ /* 0x004fea0003800000 */
[----:B------:R-:W2:Y:S02]  /*e070*/  SYNCS.PHASECHK.TRANS64.TRYWAIT P1, [UR6+0x33430], R0 ;  /* 0x03343000ff0075a7 */ /* 0x000ea40008020146 */
[----:B--2---:R-:W-:Y:S05]  /*e080*/  @!P1 BRA `(.L_x_3726) ;  /* 0x000000c0007c9947 */ /* 0x004fea0003800000 */
.L_x_3723:
        /* <DEDUP_REMOVED lines=191> */
.L_x_3728:
[----:B------:R-:W-:Y:S01]  /*ec80*/  ULEA UR6, UR58, UR38, 0x3 ;  /* 0x000000263a067291 */ /* 0x000fe2000f8e183f */
[----:B------:R-:W-:-:S05]  /*ec90*/  IMAD.U32 R0, RZ, RZ, UR59 ;  /* 0x0000003bff007e24 */ /* 0x000fca000f8e00ff */
[----:B------:R-:W-:-:S04]  /*eca0*/  SHF.L.U32 R0, R0, 0x1f, RZ ;  /* 0x0000001f00007819 */ /* 0x000fc800000006ff */
[----:B------:R1:W2:Y:S01]  /*ecb0*/  SYNCS.PHASECHK.TRANS64.TRYWAIT P1, [UR6+0x33450], R0 ;  /* 0x03345000ff0075a7 */ /* 0x0002a20008020146 */
[----:B------:R-:W-:Y:S05]  /*ecc0*/  @!P0 BRA `(.L_x_3729) ;  /* 0x0000000000048947 */ /* 0x000fea0003800000 */
[----:B------:R-:W-:Y:S01]  /*ecd0*/  BPT.TRAP 0x1 ;  /* 0x000000040000795c */ /* 0x000fe20000300000 */
.L_x_3729:
[----:B--2---:R-:W-:Y:S05]  /*ece0*/  @P1 BRA `(.L_x_3727) ;  /* 0x0000000000081947 */ /* 0x004fea0003800000 */
[----:B------:R-:W2:Y:S02]  /*ecf0*/  SYNCS.PHASECHK.TRANS64.TRYWAIT P1, [UR6+0x33450], R0 ;  /* 0x03345000ff0075a7 */ /* 0x000ea40008020146 */
[----:B--2---:R-:W-:Y:S05]  /*ed00*/  @!P1 BRA `(.L_x_3730) ;  /* 0x000000b400749947 */ /* 0x004fea0003800000 */
.L_x_3727:
[----:B------:R-:W-:Y:S01]  /*ed10*/  UIADD3 UR6, UR38, 0x200, URZ ;  /* 0x0000020026067890 */ /* 0x000fe2000fffe03f */
[----:B------:R-:W-:Y:S01]  /*ed20*/  WARPGROUP.ARRIVE ;  /* 0x00000000000079c5 */ /* 0x000fe20000000000 */
[----:B------:R-:W-:-:S05]  /*ed30*/  UMOV UR7, 0xc0000010 ;  /* 0xc000001000077882 */ /* 0x000fca0000000000 */
[----:B--2---:R-:W2:Y:S01]  /*ed40*/  S2R R3, SR_TID.X ;  /* 0x0000000000037919 */ /* 0x004ea20000002100 */
[----:B------:R-:W-:Y:S01]  /*ed50*/  USHF.R.U32.HI UR6, URZ, 0x4, UR6 ;  /* 0x000000043f067899 */ /* 0x000fe20008011606 */
[----:B------:R-:W3:Y:S01]  /*ed60*/  LDC R14, c[0x0][0x288] ;  /* 0x0000a200ff0e7b82 */ /* 0x000ee20000000800 */
[----:B-1----:R-:W-:Y:S02]  /*ed70*/  IMAD.U32 R0, RZ, RZ, UR57 ;  /* 0x00000039ff007e24 */ /* 0x002fe4000f8e00ff */
        /* <DEDUP_REMOVED lines=8> */
[----:B--2---:R-:W-:Y:S02]  /*ee00*/  LOP3.LUT P1, RZ, R3, 0x7f, RZ, 0xc0, !PT ;  /* 0x0000007f03ff7812 */ /* 0x004fe4000782c0ff */
[----:B------:R-:W-:-:S04]  /*ee10*/  SHF.R.U32.HI R3, RZ, 0x7, R3 ;  /* 0x00000007ff037819 */ /* 0x000fc80000011603 */
[----:B------:R-:W-:Y:S01]  /*ee20*/  IADD3 R20, -R3, 0xb, RZ ;  /* 0x0000000b03147810 */ /* 0x000fe20007ffe1ff */
[----:B------:R-:W-:-:S06]  /*ee30*/  IMAD R3, R18, UR55, R19 ;  /* 0x0000003712037c24 */ /* 0x000fcc000f8e0213 */
[----:B------:R-:W-:-:S05]  /*ee40*/  @!P1 LEA R0, R0, UR38, 0x3 ;  /* 0x0000002600009c11 */ /* 0x000fca000f8e18ff */
[----:B------:R-:W-:-:S05]  /*ee50*/  @!P1 VIADD R0, R0, 0x33440 ;  /* 0x0003344000009836 */ /* 0x000fca0000000000 */
        /* <DEDUP_REMOVED lines=19> */
[----:B------:R-:W-:Y:S02]  /*ef90*/  ULOP3.LUT UR6, URZ, UR56, URZ, 0x33, !UPT ;  /* 0x000000383f067292 */ /* 0x000fe4000f8e333f */
[----:B------:R-:W-:Y:S02]  /*efa0*/  WARPGROUP.DEPBAR.LE gsb0, 0x0 ;  /* 0x00008000000079c5 */ /* 0x000fe40000010000 */
[----:B------:R1:W-:Y:S06]  /*efb0*/  BAR.ARV R20, 0x100 ;  /* 0x000400140000751d */ /* 0x0003ec0000002000 */
[----:B------:R3:W-:Y:S01]  /*efc0*/  @!P1 SYNCS.ARRIVE.TRANS64.RED.A1T0 RZ, [R0+URZ], RZ ;  /* 0x000000ff00ff99a7 */ /* 0x0007e2000810043f */
[----:B------:R-:W-:-:S02]  /*efd0*/  ISETP.GE.AND P1, PT, R9, 0x1, PT ;  /* 0x000000010900780c */ /* 0x000fc40003f26270 */
[----:B---3--:R-:W-:-:S05]  /*efe0*/  IADD3 R0, R3, 0x1, -R14 ;  /* 0x0000000103007810 */ /* 0x008fca0007ffe80e */
[----:B------:R-:W-:-:S04]  /*eff0*/  IMAD R0, R17, -0x2, R0 ;  /* 0xfffffffe11007824 */ /* 0x000fc800078e0200 */
[C---:B------:R-:W-:Y:S02]  /*f000*/  VIADD R15, R0.reuse, UR54 ;  /* 0x00000036000f7c36 */ /* 0x040fe40008000000 */
[----:B------:R-:W-:Y:S02]  /*f010*/  VIADD R14, R0, UR6 ;  /* 0x00000006000e7c36 */ /* 0x000fe40008000000 */
[----:B------:R-:W-:Y:S02]  /*f020*/  IMAD R0, R17, -0x2, R19 ;  /* 0xfffffffe11007824 */ /* 0x000fe400078e0213 */
[C---:B------:R-:W-:Y:S02]  /*f030*/  IMAD.IADD R13, R8.reuse, 0x1, R15 ;  /* 0x00000001080d7824 */ /* 0x040fe400078e020f */
[----:B------:R-:W-:Y:S01]  /*f040*/  IMAD.IADD R3, R8, 0x1, R14 ;  /* 0x0000000108037824 */ /* 0x000fe200078e020e */
        /* <DEDUP_REMOVED lines=12> */
.L_x_3733:
[----:B------:R-:W-:-:S05]  /*f110*/  IMAD.U32 R200, RZ, RZ, UR51 ;  /* 0x00000033ffc87e24 */ /* 0x000fca000f8e00ff */
[----:B------:R-:W-:-:S13]  /*f120*/  ISETP.NE.AND P1, PT, R200, 0x1, PT ;  /* 0x00000001c800780c */ /* 0x000fda0003f25270 */
[----:B------:R-:W1:Y:S01]  /*f130*/  @P1 LDC.64 R202, c[0x0][0x9e8] ;  /* 0x00027a00ffca1b82 */ /* 0x000e620000000a00 */
[----:B------:R-:W-:-:S04]  /*f140*/  @P1 IMAD.IADD R21, R220, 0x1, R8 ;  /* 0x00000001dc151824 */ /* 0x000fc800078e0208 */
[----:B-1----:R-:W-:-:S04]  /*f150*/  @P1 IMAD.HI.U32 R202, R21, R202, RZ ;  /* 0x000000ca15ca1227 */ /* 0x002fc800078e00ff */
[----:B------:R-:W-:Y:S01]  /*f160*/  IMAD.MOV.U32 R21, RZ, RZ, R10 ;  /* 0x000000ffff157224 */ /* 0x000fe200078e000a */
[----:B------:R-:W-:-:S07]  /*f170*/  @P1 SHF.R.U32.HI R21, RZ, R203, R202 ;  /* 0x000000cbff151219 */ /* 0x000fce00000116ca */
.L_x_3734:
[----:B------:R-:W-:Y:S05]  /*f180*/  BSYNC B0 ;  /* 0x0000000000007941 */ /* 0x000fea0003800000 */
.L_x_3732:
[----:B------:R-:W-:-:S05]  /*f190*/  IMAD R20, R21, R200, R0 ;  /* 0x000000c815147224 */ /* 0x000fca00078e0200 */
[----:B------:R-:W-:Y:S02]  /*f1a0*/  VIADDMNMX R13, R20, R200, R13, PT ;  /* 0x000000c8140d7246 */ /* 0x000fe4000380010d */
[----:B------:R-:W-:-:S07]  /*f1b0*/  VIMNMX R3, R3, R20, !PT ;  /* 0x0000001403037248 */ /* 0x000fce0007fe0100 */
.L_x_3731:
[C---:B------:R-:W-:Y:S02]  /*f1c0*/  ISETP.GE.AND P2, PT, R19.reuse, 0x2, PT ;  /* 0x000000021300780c */ /* 0x040fe40003f46270 */
[C---:B------:R-:W-:Y:S02]  /*f1d0*/  ISETP.GE.AND P1, PT, R19.reuse, 0x9, PT ;  /* 0x000000091300780c */ /* 0x040fe40003f26270 */
        /* <DEDUP_REMOVED lines=10> */
[----:B------:R-:W-:Y:S02]  /*f280*/  ISETP.LT.OR P1, PT, R13, 0x9, P1 ;  /* 0x000000090d00780c */ /* 0x000fe40000f21670 */
[----:B------:R-:W-:Y:S02]  /*f290*/  ISETP.GE.AND P2, PT, R19, 0x11, PT ;  /* 0x000000111300780c */ /* 0x000fe40003f46270 */
[----:B------:R-:W-:Y:S02]  /*f2a0*/  LOP3.LUT R16, R16, 0xbfffffff, RZ, 0xc0, !PT ;  /* 0xbfffffff10107812 */ /* 0x000fe400078ec0ff */
[----:B------:R-:W-:Y:S02]  /*f2b0*/  FSEL R188, R188, -INF , !P1 ;  /* 0xff800000bcbc7808 */ /* 0x000fe40004800000 */
[----:B------:R-:W-:-:S02]  /*f2c0*/  ISETP.GT.AND P1, PT, R3, 0x9, !P3 ;  /* 0x000000090300780c */ /* 0x000fc40005f24270 */
[----:B------:R-:W-:Y:S02]  /*f2d0*/  @P3 LOP3.LUT R16, R16, 0x40000000, RZ, 0xfc, !PT ;  /* 0x4000000010103812 */ /* 0x000fe400078efcff */
[----:B------:R-:W-:Y:S02]  /*f2e0*/  ISETP.LT.OR P1, PT, R13, 0xa, P1 ;  /* 0x0000000a0d00780c */ /* 0x000fe40000f21670 */
[----:B------:R-:W-:Y:S02]  /*f2f0*/  LOP3.LUT R16, R16, 0x7fffffff, RZ, 0xc0, !PT ;  /* 0x7fffffff10107812 */ /* 0x000fe400078ec0ff */
[----:B------:R-:W-:Y:S02]  /*f300*/  FSEL R189, R189, -INF , !P1 ;  /* 0xff800000bdbd7808 */ /* 0x000fe40004800000 */
[----:B------:R-:W-:Y:S02]  /*f310*/  @P2 LOP3.LUT R16, R16, 0x80000000, RZ, 0xfc, !PT ;  /* 0x8000000010102812 */ /* 0x000fe400078efcff */
[----:B------:R-:W-:-:S02]  /*f320*/  ISETP.GT.AND P1, PT, R3, 0x10, !P2 ;  /* 0x000000100300780c */ /* 0x000fc40005724270 */
[----:B------:R-:W-:Y:S02]  /*f330*/  ISETP.GE.AND P2, PT, R19, 0x12, PT ;  /* 0x000000121300780c */ /* 0x000fe40003f46270 */
[----:B------:R-:W-:Y:S02]  /*f340*/  ISETP.LT.OR P1, PT, R13, 0x11, P1 ;  /* 0x000000110d00780c */ /* 0x000fe40000f21670 */
[----:B------:R-:W-:Y:S02]  /*f350*/  ISETP.GE.AND P3, PT, R19, 0x22, PT ;  /* 0x000000221300780c */ /* 0x000fe40003f66270 */
[----:B------:R-:W-:Y:S02]  /*f360*/  FSEL R192, R192, -INF , !P1 ;  /* 0xff800000c0c07808 */ /* 0x000fe40004800000 */
[----:B------:R-:W-:Y:S02]  /*f370*/  ISETP.GT.AND P1, PT, R3, 0x11, !P2 ;  /* 0x000000110300780c */ /* 0x000fe40005724270 */
[----:B------:R-:W-:-:S02]  /*f380*/  LOP3.LUT R16, R16, 0xfffffffd, RZ, 0xc0, !PT ;  /* 0xfffffffd10107812 */ /* 0x000fc400078ec0ff */
[----:B------:R-:W-:Y:S02]  /*f390*/  ISETP.LT.OR P1, PT, R13, 0x12, P1 ;  /* 0x000000120d00780c */ /* 0x000fe40000f21670 */
[----:B------:R-:W-:Y:S02]  /*f3a0*/  @P2 LOP3.LUT R2, R2, 0x1, RZ, 0xfc, !PT ;  /* 0x0000000102022812 */ /* 0x000fe400078efcff */
[----:B------:R-:W-:Y:S02]  /*f3b0*/  ISETP.GE.AND P2, PT, R19, 0x19, PT ;  /* 0x000000191300780c */ /* 0x000fe40003f46270 */
[----:B------:R-:W-:Y:S02]  /*f3c0*/  FSEL R193, R193, -INF , !P1 ;  /* 0xff800000c1c17808 */ /* 0x000fe40004800000 */
[----:B------:R-:W-:Y:S02]  /*f3d0*/  LOP3.LUT R2, R2, 0xfffffffb, RZ, 0xc0, !PT ;  /* 0xfffffffb02027812 */ /* 0x000fe400078ec0ff */
[----:B------:R-:W-:-:S02]  /*f3e0*/  ISETP.GT.AND P1, PT, R3, 0x18, !P2 ;  /* 0x000000180300780c */ /* 0x000fc40005724270 */
[----:B------:R-:W-:Y:S02]  /*f3f0*/  @P3 LOP3.LUT R16, R16, 0x2, RZ, 0xfc, !PT ;  /* 0x0000000210103812 */ /* 0x000fe400078efcff */
[----:B------:R-:W-:Y:S02]  /*f400*/  ISETP.LT.OR P1, PT, R13, 0x19, P1 ;  /* 0x000000190d00780c */ /* 0x000fe40000f21670 */
[----:B------:R-:W-:Y:S02]  /*f410*/  LOP3.LUT R16, R16, 0xfffffffb, RZ, 0xc0, !PT ;  /* 0xfffffffb10107812 */ /* 0x000fe400078ec0ff */
[----:B------:R-:W-:Y:S02]  /*f420*/  @P2 LOP3.LUT R2, R2, 0x4, RZ, 0xfc, !PT ;  /* 0x0000000402022812 */ /* 0x000fe400078efcff */
[----:B------:R-:W-:Y:S02]  /*f430*/  ISETP.GE.AND P2, PT, R19, 0x1a, PT ;  /* 0x0000001a1300780c */ /* 0x000fe40003f46270 */
[----:B------:R-:W-:-:S02]  /*f440*/  FSEL R196, R196, -INF , !P1 ;  /* 0xff800000c4c47808 */ /* 0x000fc40004800000 */
[----:B------:R-:W-:Y:S02]  /*f450*/  ISETP.GT.AND P1, PT, R3, 0x19, !P2 ;  /* 0x000000190300780c */ /* 0x000fe40005724270 */
[----:B------:R-:W-:Y:S02]  /*f460*/  LOP3.LUT R2, R2, 0xfffffffd, RZ, 0xc0, !PT ;  /* 0xfffffffd02027812 */ /* 0x000fe400078ec0ff */
[----:B------:R-:W-:-:S04]  /*f470*/  ISETP.LT.OR P1, PT, R13, 0x1a, P1 ;  /* 0x0000001a0d00780c */ /* 0x000fc80000f21670 */
[----:B------:R-:W-:Y:S02]  /*f480*/  FSEL R197, R197, -INF , !P1 ;  /* 0xff800000c5c57808 */ /* 0x000fe40004800000 */
[----:B------:R-:W-:Y:S02]  /*f490*/  ISETP.GE.AND P1, PT, R19, 0x21, PT ;  /* 0x000000211300780c */ /* 0x000fe40003f26270 */
[----:B------:R-:W-:Y:S02]  /*f4a0*/  @P2 LOP3.LUT R2, R2, 0x2, RZ, 0xfc, !PT ;  /* 0x0000000202022812 */ /* 0x000fe400078efcff */
[----:B------:R-:W-:-:S04]  /*f4b0*/  ISETP.GT.AND P2, PT, R3, 0x20, !P1 ;  /* 0x000000200300780c */ /* 0x000fc80004f44270 */
[----:B------:R-:W-:-:S04]  /*f4c0*/  ISETP.LT.OR P2, PT, R13, 0x21, P2 ;  /* 0x000000210d00780c */ /* 0x000fc80001741670 */
        /* <DEDUP_REMOVED lines=176> */
[----:B------:R-:W-:Y:S01]  /*ffd0*/  ISETP.GE.AND P6, PT, R19, 0x9a, PT ;  /* 0x0000009a1300780c */ /* 0x000fe20003fc6270 */
[----:B------:R-:W-:-:S12]  /*ffe0*/  IMAD.IADD R19, R7, 0x1, R14 ;  /* 0x0000000107137824 */ /* 0x000fd800078e020e */
[----:B------:R-:W-:Y:S02]  /*fff0*/  @P6 LOP3.LUT R16, R16, 0x8000000, RZ, 0xfc, !PT ;  /* 0x0800000010106812 */ /* 0x000fe400078efcff */
[----:B------:R-:W-:-:S04]  /*10000*/  ISETP.GT.AND P6, PT, R3, 0x99, !P6 ;  /* 0x000000990300780c */ /* 0x000fc800077c4270 */
[----:B------:R-:W-:Y:S01]  /*10010*/  ISETP.LT.OR P6, PT, R13, 0x9a, P6 ;  /* 0x0000009a0d00780c */ /* 0x000fe200037c1670 */
[----:B------:R-:W-:-:S03]  /*10020*/  IMAD.IADD R13, R7, 0x1, R15 ;  /* 0x00000001070d7824 */ /* 0x000fc600078e020f */
[----:B------:R-:W-:Y:S02]  /*10030*/  FSEL R133, R133, -INF , !P6 ;  /* 0xff80000085857808 */ /* 0x000fe40007000000 */
[----:B------:R-:W-:-:S13]  /*10040*/  ISETP.GE.AND P6, PT, R9, 0x1, PT ;  /* 0x000000010900780c */ /* 0x000fda0003fc6270 */
[----:B------:R-:W-:Y:S05]  /*10050*/  @!P6 BRA `(.L_x_3735) ;  /* 0x000000000054e947 */ /* 0x000fea0003800000 */
        /* <DEDUP_REMOVED lines=12> */
.L_x_3737:
[----:B------:R-:W-:-:S05]  /*10120*/  IMAD.U32 R20, RZ, RZ, UR51 ;  /* 0x00000033ff147e24 */ /* 0x000fca000f8e00ff */
[----:B------:R-:W-:-:S13]  /*10130*/  ISETP.NE.AND P6, PT, R20, 0x1, PT ;  /* 0x000000011400780c */ /* 0x000fda0003fc5270 */
[----:B------:R-:W1:Y:S02]  /*10140*/  @P6 LDC.64 R14, c[0x0][0x9e8] ;  /* 0x00027a00ff0e6b82 */ /* 0x000e640000000a00 */
[----:B-1----:R-:W-:-:S05]  /*10150*/  @P6 IMAD.HI.U32 R14, R3, R14, RZ ;  /* 0x0000000e030e6227 */ /* 0x002fca00078e00ff */
[----:B------:R-:W-:-:S07]  /*10160*/  @P6 SHF.R.U32.HI R3, RZ, R15, R14 ;  /* 0x0000000fff036219 */ /* 0x000fce000001160e */
.L_x_3738:
[----:B------:R-:W-:Y:S05]  /*10170*/  BSYNC B0 ;  /* 0x0000000000007941 */ /* 0x000fea0003800000 */
.L_x_3736:
[----:B------:R-:W-:-:S05]  /*10180*/  IMAD R0, R3, R20, R0 ;  /* 0x0000001403007224 */ /* 0x000fca00078e0200 */
[----:B------:R-:W-:Y:S02]  /*10190*/  VIADDMNMX R13, R0, R20, R13, PT ;  /* 0x00000014000d7246 */ /* 0x000fe4000380010d */
[----:B------:R-:W-:-:S07]  /*101a0*/  VIMNMX R19, R19, R0, !PT ;  /* 0x0000000013137248 */ /* 0x000fce0007fe0100 */
.L_x_3735:
[----:B------:R-:W-:Y:S02]  /*101b0*/  ISETP.GT.AND P1, PT, R19, 0x20, !P1 ;  /* 0x000000201300780c */ /* 0x000fe40004f24270 */
        /* <DEDUP_REMOVED lines=96> */
[----:B------:R-:W-:Y:S01]  /*107c0*/  FMNMX.FTZ R14, R133, R0, !PT ;  /* 0x00000000850e7209 */ /* 0x000fe20007810000 */
[----:B------:R-:W-:Y:S01]  /*107d0*/  IMAD.U32 R0, RZ, RZ, UR41 ;  /* 0x00000029ff007e24 */ /* 0x000fe2000f8e00ff */
[----:B------:R-:W-:Y:S02]  /*107e0*/  ISETP.LT.OR P1, PT, R13, 0x59, P1 ;  /* 0x000000590d00780c */ /* 0x000fe40000f21670 */
[----:B------:R-:W-:Y:S01]  /*107f0*/  ISETP.GT.AND P2, PT, R19, 0x89, !P2 ;  /* 0x000000891300780c */ /* 0x000fe20005744270 */
[----:B------:R-:W1:Y:S01]  /*10800*/  SHFL.BFLY PT, R3, R14, 0x2, 0x1f ;  /* 0x0c401f000e037f89 */ /* 0x000e6200000e0000 */
[----:B------:R-:W-:Y:S02]  /*10810*/  FSEL R166, R166, -INF , !P1 ;  /* 0xff800000a6a67808 */ /* 0x000fe40004800000 */
[----:B------:R-:W-:-:S02]  /*10820*/  LOP3.LUT P1, RZ, R16, 0x2000, RZ, 0xc0, !PT ;  /* 0x0000200010ff7812 */ /* 0x000fc4000782c0ff */
[----:B------:R-:W-:Y:S02]  /*10830*/  ISETP.LT.OR P2, PT, R13, 0x8a, P2 ;  /* 0x0000008a0d00780c */ /* 0x000fe40001741670 */
[C---:B------:R-:W-:Y:S02]  /*10840*/  ISETP.GT.AND P1, PT, R19.reuse, 0x59, !P1 ;  /* 0x000000591300780c */ /* 0x040fe40004f24270 */
[----:B------:R-:W-:Y:S02]  /*10850*/  ISETP.GT.AND P3, PT, R19, 0x90, !P3 ;  /* 0x000000901300780c */ /* 0x000fe40005f64270 */
[----:B------:R-:W-:Y:S02]  /*10860*/  ISETP.LT.OR P1, PT, R13, 0x5a, P1 ;  /* 0x0000005a0d00780c */ /* 0x000fe40000f21670 */
[----:B------:R-:W-:Y:S02]  /*10870*/  FSEL R127, R127, -INF , !P2 ;  /* 0xff8000007f7f7808 */ /* 0x000fe40005000000 */
[----:B------:R-:W-:-:S02]  /*10880*/  FSEL R167, R167, -INF , !P1 ;  /* 0xff800000a7a77808 */ /* 0x000fc40004800000 */
[----:B------:R-:W-:Y:S02]  /*10890*/  LOP3.LUT P1, RZ, R16, 0x1000, RZ, 0xc0, !PT ;  /* 0x0000100010ff7812 */ /* 0x000fe4000782c0ff */
[----:B------:R-:W-:Y:S02]  /*108a0*/  ISETP.LT.OR P3, PT, R13, 0x91, P3 ;  /* 0x000000910d00780c */ /* 0x000fe40001f61670 */
[C---:B------:R-:W-:Y:S02]  /*108b0*/  ISETP.GT.AND P1, PT, R19.reuse, 0x60, !P1 ;  /* 0x000000601300780c */ /* 0x040fe40004f24270 */
[----:B------:R-:W-:Y:S02]  /*108c0*/  ISETP.GT.AND P4, PT, R19, 0x91, !P4 ;  /* 0x000000911300780c */ /* 0x000fe40006784270 */
[----:B------:R-:W-:Y:S02]  /*108d0*/  ISETP.LT.OR P1, PT, R13, 0x61, P1 ;  /* 0x000000610d00780c */ /* 0x000fe40000f21670 */
[----:B-1----:R-:W-:-:S02]  /*108e0*/  FMNMX.FTZ R20, R14, R3, !PT ;  /* 0x000000030e147209 */ /* 0x002fc40007810000 */
[----:B------:R-:W-:Y:S02]  /*108f0*/  FSEL R138, R138, -INF , !P1 ;  /* 0xff8000008a8a7808 */ /* 0x000fe40004800000 */
[----:B------:R-:W-:Y:S01]  /*10900*/  LOP3.LUT P1, RZ, R16, 0x800, RZ, 0xc0, !PT ;  /* 0x0000080010ff7812 */ /* 0x000fe2000782c0ff */
[----:B------:R-:W1:Y:S01]  /*10910*/  SHFL.BFLY PT, R3, R20, 0x1, 0x1f ;  /* 0x0c201f0014037f89 */ /* 0x000e6200000e0000 */
[----:B------:R-:W-:Y:S02]  /*10920*/  FSEL R130, R130, -INF , !P3 ;  /* 0xff80000082827808 */ /* 0x000fe40005800000 */
[C---:B------:R-:W-:Y:S02]  /*10930*/  ISETP.GT.AND P1, PT, R19.reuse, 0x61, !P1 ;  /* 0x000000611300780c */ /* 0x040fe40004f24270 */
[----:B------:R-:W-:Y:S02]  /*10940*/  ISETP.GT.AND P5, PT, R19, 0x98, !P5 ;  /* 0x000000981300780c */ /* 0x000fe40006fa4270 */
[----:B------:R-:W-:-:S02]  /*10950*/  ISETP.LT.OR P1, PT, R13, 0x62, P1 ;  /* 0x000000620d00780c */ /* 0x000fc40000f21670 */
[----:B------:R-:W-:Y:S02]  /*10960*/  ISETP.LT.OR P4, PT, R13, 0x92, P4 ;  /* 0x000000920d00780c */ /* 0x000fe40002781670 */
[----:B------:R-:W-:Y:S02]  /*10970*/  FSEL R139, R139, -INF , !P1 ;  /* 0xff8000008b8b7808 */ /* 0x000fe40004800000 */
[----:B------:R-:W-:Y:S02]  /*10980*/  LOP3.LUT P1, RZ, R16, 0x400, RZ, 0xc0, !PT ;  /* 0x0000040010ff7812 */ /* 0x000fe4000782c0ff */
[----:B------:R-:W-:Y:S02]  /*10990*/  ISETP.LT.OR P5, PT, R13, 0x99, P5 ;  /* 0x000000990d00780c */ /* 0x000fe40002fa1670 */
[----:B------:R-:W-:Y:S02]  /*109a0*/  ISETP.GT.AND P1, PT, R19, 0x68, !P1 ;  /* 0x000000681300780c */ /* 0x000fe40004f24270 */
[----:B------:R-:W-:-:S02]  /*109b0*/  FSEL R131, R131, -INF , !P4 ;  /* 0xff80000083837808 */ /* 0x000fc40006000000 */
[----:B------:R-:W-:Y:S02]  /*109c0*/  ISETP.LT.OR P1, PT, R13, 0x69, P1 ;  /* 0x000000690d00780c */ /* 0x000fe40000f21670 */
[----:B------:R-:W-:Y:S02]  /*109d0*/  FSEL R134, R134, -INF , !P5 ;  /* 0xff80000086867808 */ /* 0x000fe40006800000 */
[----:B------:R-:W-:Y:S02]  /*109e0*/  FSEL R142, R142, -INF , !P1 ;  /* 0xff8000008e8e7808 */ /* 0x000fe40004800000 */
[----:B------:R-:W-:Y:S02]  /*109f0*/  LOP3.LUT P1, RZ, R16, 0x200, RZ, 0xc0, !PT ;  /* 0x0000020010ff7812 */ /* 0x000fe4000782c0ff */
[----:B-1----:R-:W-:Y:S02]  /*10a00*/  FMNMX.FTZ R3, R20, R3, !PT ;  /* 0x0000000314037209 */ /* 0x002fe40007810000 */
[----:B------:R-:W-:-:S03]  /*10a10*/  ISETP.GT.AND P1, PT, R19, 0x69, !P1 ;  /* 0x000000691300780c */ /* 0x000fc60004f24270 */
[----:B------:R-:W-:Y:S01]  /*10a20*/  FFMA.FTZ R0, R3, R0, -8 ;  /* 0xc100000003007423 */ /* 0x000fe20000010000 */
        /* <DEDUP_REMOVED lines=58> */
[----:B------:R-:W-:Y:S02]  /*10dd0*/  ISETP.GT.AND P1, PT, R19, RZ, !P6 ;  /* 0x000000ff1300720c */ /* 0x000fe40007724270 */
        /* <DEDUP_REMOVED lines=59> */
[----:B------:R-:W-:Y:S03]  /*11190*/  MUFU.EX2 R21, R21 ;  /* 0x0000001500157308 */ /* 0x000fe60000000800 */
[----:B------:R-:W-:-:S04]  /*111a0*/  FMNMX.FTZ R197, R179, R188, !PT ;  /* 0x000000bcb3c57209 */ /* 0x000fc80007810000 */
        /* <DEDUP_REMOVED lines=37> */
[----:B------:R-:W-:-:S01]  /*11400*/  FFMA.FTZ R13, R144, UR41, -R0 ;  /* 0x00000029900d7c23 */ /* 0x000fc20008010800 */
[----:B------:R-:W-:Y:S01]  /*11410*/  FFMA.FTZ R144, R145, UR41, -R0 ;  /* 0x0000002991907c23 */ /* 0x000fe20008010800 */
[----:B------:R1:W-:Y:S01]  /*11420*/  MUFU.EX2 R140, R192 ;  /* 0x000000c0008c7308 */ /* 0x0003e20000000800 */
[----:B------:R-:W-:-:S05]  /*11430*/  FMNMX.FTZ R188, R135, R188, !PT ;  /* 0x000000bc87bc7209 */ /* 0x000fca0007810000 */
[----:B------:R-:W2:Y:S02]  /*11440*/  SHFL.BFLY PT, R145, R188, 0x2, 0x1f ;  /* 0x0c401f00bc917f89 */ /* 0x000ea400000e0000 */
[----:B------:R-:W-:Y:S01]  /*11450*/  MUFU.EX2 R177, R177 ;  /* 0x000000b100b17308 */ /* 0x000fe20000000800 */
[----:B-1----:R-:W-:-:S05]  /*11460*/  FSEL R192, R3, RZ, P1 ;  /* 0x000000ff03c07208 */ /* 0x002fca0000800000 */
[----:B------:R-:W-:Y:S02]  /*11470*/  FADD.FTZ R192, -R192, R11 ;  /* 0x0000000bc0c07221 */ /* 0x000fe40000010100 */
[----:B------:R-:W-:Y:S02]  /*11480*/  MUFU.EX2 R11, R133 ;  /* 0x00000085000b7308 */ /* 0x000fe40000000800 */
[----:B------:R-:W-:-:S06]  /*11490*/  FMUL.FTZ R192, R192, UR41 ;  /* 0x00000029c0c07c20 */ /* 0x000fcc0008410000 */
[----:B------:R-:W1:Y:S01]  /*114a0*/  MUFU.EX2 R192, R192 ;  /* 0x000000c000c07308 */ /* 0x000e620000000800 */
[----:B--2---:R-:W-:-:S07]  /*114b0*/  FMNMX.FTZ R145, R188, R145, !PT ;  /* 0x00000091bc917209 */ /* 0x004fce0007810000 */
[----:B------:R-:W-:Y:S01]  /*114c0*/  MUFU.EX2 R180, R180 ;  /* 0x000000b400b47308 */ /* 0x000fe20000000800 */
[----:B------:R-:W2:Y:S07]  /*114d0*/  SHFL.BFLY PT, R188, R145, 0x1, 0x1f ;  /* 0x0c201f0091bc7f89 */ /* 0x000eae00000e0000 */
[----:B------:R-:W-:Y:S08]  /*114e0*/  MUFU.EX2 R181, R181 ;  /* 0x000000b500b57308 */ /* 0x000ff00000000800 */
[----:B------:R-:W-:Y:S08]  /*114f0*/  MUFU.EX2 R152, R152 ;  /* 0x0000009800987308 */ /* 0x000ff00000000800 */
[----:B------:R-:W-:Y:S01]  /*11500*/  MUFU.EX2 R153, R153 ;  /* 0x0000009900997308 */ /* 0x000fe20000000800 */
[----:B--2---:R-:W-:Y:S01]  /*11510*/  FMNMX.FTZ R0, R145, R188, !PT ;  /* 0x000000bc91007209 */ /* 0x004fe20007810000 */
[----:B------:R-:W-:-:S03]  /*11520*/  IMAD.U32 R145, RZ, RZ, UR41 ;  /* 0x00000029ff917e24 */ /* 0x000fc6000f8e00ff */
[C---:B------:R-:W-:Y:S01]  /*11530*/  FSETP.NEU.FTZ.AND P1, PT, R0.reuse, -INF , PT ;  /* 0xff8000000000780b */ /* 0x040fe20003f3d000 */
[----:B------:R-:W-:-:S02]  /*11540*/  FFMA.FTZ R188, R0, R145, -8 ;  /* 0xc100000000bc7423 */ /* 0x000fc40000010091 */
[----:B------:R-:W-:Y:S03]  /*11550*/  MUFU.EX2 R156, R156 ;  /* 0x0000009c009c7308 */ /* 0x000fe60000000800 */
[----:B------:R-:W-:-:S05]  /*11560*/  FSEL R188, R188, RZ, P1 ;  /* 0x000000ffbcbc7208 */ /* 0x000fca0000800000 */
[----:B------:R-:W-:Y:S01]  /*11570*/  MUFU.EX2 R157, R157 ;  /* 0x0000009d009d7308 */ /* 0x000fe20000000800 */
[----:B------:R-:W-:-:S01]  /*11580*/  FFMA.FTZ R196, R15, UR41, -R188 ;  /* 0x000000290fc47c23 */ /* 0x000fc200080108bc */
[--C-:B------:R-:W-:Y:S01]  /*11590*/  FFMA.FTZ R15, R187, UR41, -R188.reuse ;  /* 0x00000029bb0f7c23 */ /* 0x100fe200080108bc */
[----:B------:R-:W-:-:S01]  /*115a0*/  FFMA.FTZ R187, R190, UR41, -R188 ;  /* 0x00000029bebb7c23 */ /* 0x000fc200080108bc */
[--C-:B------:R-:W-:Y:S01]  /*115b0*/  FFMA.FTZ R190, R191, UR41, -R188.reuse ;  /* 0x00000029bfbe7c23 */ /* 0x100fe200080108bc */
[----:B------:R-:W-:-:S01]  /*115c0*/  FFMA.FTZ R145, R194, UR41, -R188 ;  /* 0x00000029c2917c23 */ /* 0x000fc200080108bc */
[----:B------:R-:W-:Y:S01]  /*115d0*/  FFMA.FTZ R194, R195, UR41, -R188 ;  /* 0x00000029c3c27c23 */ /* 0x000fe200080108bc */
[----:B-1----:R-:W-:-:S01]  /*115e0*/  FFMA.FTZ R195, R192, R6, R21 ;  /* 0x00000006c0c37223 */ /* 0x002fc20000010015 */
[----:B------:R1:W-:Y:S01]  /*115f0*/  MUFU.EX2 R133, R187 ;  /* 0x000000bb00857308 */ /* 0x0003e20000000800 */
[----:B------:R-:W-:-:S01]  /*11600*/  FFMA.FTZ R149, R198, UR41, -R188 ;  /* 0x00000029c6957c23 */ /* 0x000fc200080108bc */
[----:B------:R-:W-:Y:S01]  /*11610*/  FFMA.FTZ R191, R158, UR41, -R188 ;  /* 0x000000299ebf7c23 */ /* 0x000fe200080108bc */
[----:B------:R-:W-:-:S01]  /*11620*/  FADD.FTZ R195, R14, R195 ;  /* 0x000000c30ec37221 */ /* 0x000fc20000010000 */
[--C-:B------:R-:W-:Y:S01]  /*11630*/  FFMA.FTZ R198, R199, UR41, -R188.reuse ;  /* 0x00000029c7c67c23 */ /* 0x100fe200080108bc */
[----:B------:R-:W-:-:S01]  /*11640*/  FFMA.FTZ R158, R162, UR41, -R188 ;  /* 0x00000029a29e7c23 */ /* 0x000fc200080108bc */
[----:B------:R-:W-:Y:S01]  /*11650*/  FFMA.FTZ R162, R166, UR41, -R188 ;  /* 0x00000029a6a27c23 */ /* 0x000fe200080108bc */
[----:B------:R-:W-:-:S01]  /*11660*/  FADD.FTZ R166, R20, R195 ;  /* 0x000000c314a67221 */ /* 0x000fc20000010000 */
[----:B------:R-:W-:Y:S01]  /*11670*/  MUFU.EX2 R196, R196 ;  /* 0x000000c400c47308 */ /* 0x000fe20000000800 */
[----:B-1----:R-:W-:Y:S01]  /*11680*/  FSEL R187, R0, RZ, P1 ;  /* 0x000000ff00bb7208 */ /* 0x002fe20000800000 */
[--C-:B------:R-:W-:Y:S01]  /*11690*/  FFMA.FTZ R170, R170, UR41, -R188.reuse ;  /* 0x00000029aaaa7c23 */ /* 0x100fe200080108bc */
[----:B------:R-:W-:-:S01]  /*116a0*/  FFMA.FTZ R171, R171, UR41, -R188 ;  /* 0x00000029abab7c23 */ /* 0x000fc200080108bc */
[--C-:B------:R-:W-:Y:S01]  /*116b0*/  FFMA.FTZ R174, R174, UR41, -R188.reuse ;  /* 0x00000029aeae7c23 */ /* 0x100fe200080108bc */
[----:B------:R-:W-:-:S01]  /*116c0*/  FFMA.FTZ R175, R175, UR41, -R188 ;  /* 0x00000029afaf7c23 */ /* 0x000fc200080108bc */
[----:B------:R-:W-:Y:S01]  /*116d0*/  FADD.FTZ R187, -R187, R12 ;  /* 0x0000000cbbbb7221 */ /* 0x000fe20000010100 */
[----:B------:R-:W-:-:S01]  /*116e0*/  FFMA.FTZ R178, R178, UR41, -R188 ;  /* 0x00000029b2b27c23 */ /* 0x000fc200080108bc */
[----:B------:R-:W-:Y:S01]  /*116f0*/  MUFU.EX2 R15, R15 ;  /* 0x0000000f000f7308 */ /* 0x000fe20000000800 */
[----:B------:R-:W-:-:S01]  /*11700*/  FFMA.FTZ R179, R179, UR41, -R188 ;  /* 0x00000029b3b37c23 */ /* 0x000fc200080108bc */
[----:B------:R-:W-:Y:S01]  /*11710*/  FMUL.FTZ R187, R187, UR41 ;  /* 0x00000029bbbb7c20 */ /* 0x000fe20008410000 */
        /* <DEDUP_REMOVED lines=23> */
[----:B------:R-:W-:-:S03]  /*11890*/  FFMA.FTZ R135, R135, UR41, -R188 ;  /* 0x0000002987877c23 */ /* 0x000fc600080108bc */
[----:B------:R-:W-:-:S03]  /*118a0*/  FADD.FTZ R6, R15, R6 ;  /* 0x000000060f067221 */ /* 0x000fc60000010000 */
[----:B------:R-:W1:Y:S01]  /*118b0*/  MUFU.EX2 R194, R194 ;  /* 0x000000c200c27308 */ /* 0x000e620000000800 */
[----:B------:R-:W-:-:S04]  /*118c0*/  FADD.FTZ R5, R133, R6 ;  /* 0x0000000685057221 */ /* 0x000fc80000010000 */
[----:B--2---:R-:W-:-:S03]  /*118d0*/  FADD.FTZ R6, R190, R5 ;  /* 0x00000005be067221 */ /* 0x004fc60000010000 */
[----:B------:R-:W2:Y:S01]  /*118e0*/  MUFU.EX2 R149, R149 ;  /* 0x0000009500957308 */ /* 0x000ea20000000800 */
[----:B---3--:R-:W-:-:S07]  /*118f0*/  FADD.FTZ R5, R145, R6 ;  /* 0x0000000691057221 */ /* 0x008fce0000010000 */
[----:B------:R3:W-:Y:S01]  /*11900*/  MUFU.EX2 R12, R191 ;  /* 0x000000bf000c7308 */ /* 0x0007e20000000800 */
[----:B-1----:R-:W-:-:S07]  /*11910*/  FADD.FTZ R6, R194, R5 ;  /* 0x00000005c2067221 */ /* 0x002fce0000010000 */
[----:B------:R-:W1:Y:S01]  /*11920*/  MUFU.EX2 R198, R198 ;  /* 0x000000c600c67308 */ /* 0x000e620000000800 */
[----:B---3--:R-:W-:-:S01]  /*11930*/  FADD.FTZ R191, R185, R166 ;  /* 0x000000a6b9bf7221 */ /* 0x008fc20000010000 */
[----:B--2---:R-:W-:-:S03]  /*11940*/  FADD.FTZ R5, R149, R6 ;  /* 0x0000000695057221 */ /* 0x004fc60000010000 */
[----:B------:R-:W-:-:S03]  /*11950*/  FADD.FTZ R166, R184, R191 ;  /* 0x000000bfb8a67221 */ /* 0x000fc60000010000 */
[----:B------:R-:W2:Y:S01]  /*11960*/  MUFU.EX2 R170, R170 ;  /* 0x000000aa00aa7308 */ /* 0x000ea20000000800 */
[----:B------:R-:W-:-:S04]  /*11970*/  FADD.FTZ R191, R189, R166 ;  /* 0x000000a6bdbf7221 */ /* 0x000fc80000010000 */
[----:B------:R-:W-:-:S03]  /*11980*/  FADD.FTZ R166, R186, R191 ;  /* 0x000000bfbaa67221 */ /* 0x000fc60000010000 */
[----:B------:R-:W3:Y:S01]  /*11990*/  MUFU.EX2 R171, R171 ;  /* 0x000000ab00ab7308 */ /* 0x000ee20000000800 */
[----:B------:R-:W-:-:S01]  /*119a0*/  FADD.FTZ R191, R193, R166 ;  /* 0x000000a6c1bf7221 */ /* 0x000fc20000010000 */
[----:B-1----:R-:W-:-:S03]  /*119b0*/  FADD.FTZ R5, R198, R5 ;  /* 0x00000005c6057221 */ /* 0x002fc60000010000 */
[----:B------:R-:W-:-:S03]  /*119c0*/  FADD.FTZ R6, R168, R191 ;  /* 0x000000bfa8067221 */ /* 0x000fc60000010000 */
        /* <DEDUP_REMOVED lines=22> */
[----:B------:R-:W-:-:S06]  /*11b30*/  FADD.FTZ R5, R157, R6 ;  /* 0x000000069d057221 */ /* 0x000fcc0000010000 */
        /* <DEDUP_REMOVED lines=37> */
[----:B-1----:R-:W-:-:S04]  /*11d90*/  FADD.FTZ R127, R19, R6 ;  /* 0x00000006137f7221 */ /* 0x002fc80000010000 */
[----:B------:R-:W-:Y:S01]  /*11da0*/  FADD.FTZ R166, R140, R127 ;  /* 0x0000007f8ca67221 */ /* 0x000fe20000010000 */
[----:B------:R-:W-:-:S01]  /*11db0*/  FFMA.FTZ R127, R130, UR41, -R188 ;  /* 0x00000029827f7c23 */ /* 0x000fc200080108bc */
[----:B------:R-:W-:Y:S01]  /*11dc0*/  FFMA.FTZ R130, R131, UR41, -R188 ;  /* 0x0000002983827c23 */ /* 0x000fe200080108bc */
        /* <DEDUP_REMOVED lines=46> */
[----:B------:R-:W-:Y:S01]  /*120b0*/  FADD.FTZ R6, R11, R6 ;  /* 0x000000060b067221 */ /* 0x000fe20000010000 */
[----:B-1----:R-:W-:-:S04]  /*120c0*/  FADD.FTZ R5, R134, R5 ;  /* 0x0000000586057221 */ /* 0x002fc80000010000 */
[----:B--2---:R-:W-:Y:S01]  /*120d0*/  FADD.FTZ R5, R135, R5 ;  /* 0x0000000587057221 */ /* 0x004fe20000010000 */
[----:B------:R-:W-:Y:S06]  /*120e0*/  @!P0 BRA `(.L_x_3739) ;  /* 0x0000000000048947 */ /* 0x000fec0003800000 */
[----:B------:R-:W-:Y:S01]  /*120f0*/  BPT.TRAP 0x1 ;  /* 0x000000040000795c */ /* 0x000fe20000300000 */
.L_x_3739:
        /* <DEDUP_REMOVED lines=147> */
[----:B------:R-:W-:-:S05]  /*12a30*/  UMOV UR51, UR57 ;  /* 0x0000003900337c82 */ /* 0x000fca0008000000 */
.L_x_3722:
[----:B------:R-:W-:Y:S06]  /*12a40*/  BAR.ARV 0x8, 0x120 ;  /* 0x0204800000007b1d */ /* 0x000fec0000002000 */
[----:B------:R-:W-:Y:S05]  /*12a50*/  @!P0 BRA `(.L_x_3741) ;  /* 0x0000000000048947 */ /* 0x000fea0003800000 */
[----:B------:R-:W-:Y:S01]  /*12a60*/  BPT.TRAP 0x1 ;  /* 0x000000040000795c */ /* 0x000fe20000300000 */
.L_x_3741:
[----:B------:R-:W-:Y:S01]  /*12a70*/  ULEA UR9, UR51, UR38, 0x3 ;  /* 0x0000002633097291 */ /* 0x000fe2000f8e183f */
[----:B------:R-:W-:-:S05]  /*12a80*/  IMAD.U32 R4, RZ, RZ, UR36 ;  /* 0x00000024ff047e24 */ /* 0x000fca000f8e00ff */
[----:B------:R-:W-:-:S04]  /*12a90*/  SHF.L.U32 R4, R4, 0x1f, RZ ;  /* 0x0000001f04047819 */ /* 0x000fc800000006ff */
[----:B------:R1:W2:Y:S01]  /*12aa0*/  SYNCS.PHASECHK.TRANS64.TRYWAIT P1, [UR9+0x33450], R4 ;  /* 0x03345004ff0075a7 */ /* 0x0002a20008020149 */
[----:B------:R-:W-:Y:S05]  /*12ab0*/  @!P0 BRA `(.L_x_3742) ;  /* 0x0000000000048947 */ /* 0x000fea0003800000 */
[----:B------:R-:W-:Y:S01]  /*12ac0*/  BPT.TRAP 0x1 ;  /* 0x000000040000795c */ /* 0x000fe20000300000 */
.L_x_3742:
[----:B--2---:R-:W-:Y:S05]  /*12ad0*/  @P1 BRA `(.L_x_3743) ;  /* 0x0000000000081947 */ /* 0x004fea0003800000 */
[----:B------:R-:W2:Y:S02]  /*12ae0*/  SYNCS.PHASECHK.TRANS64.TRYWAIT P1, [UR9+0x33450], R4 ;  /* 0x03345004ff0075a7 */ /* 0x000ea40008020149 */
[----:B--2---:R-:W-:Y:S05]  /*12af0*/  @!P1 BRA `(.L_x_3744) ;  /* 0x0000007800109947 */ /* 0x004fea0003800000 */
.L_x_3743:
[----:B------:R-:W-:Y:S01]  /*12b00*/  UIADD3 UR38, UR38, 0x200, URZ ;  /* 0x0000020026267890 */ /* 0x000fe2000fffe03f */
[----:B------:R-:W-:Y:S01]  /*12b10*/  WARPGROUP.ARRIVE ;  /* 0x00000000000079c5 */ /* 0x000fe20000000000 */
[----:B------:R-:W-:Y:S01]  /*12b20*/  UMOV UR7, 0xc0000010 ;  /* 0xc000001000077882 */ /* 0x000fe20000000000 */
[----:B------:R-:W-:Y:S01]  /*12b30*/  ULDC.64 UR10, c[0x0][0x9a0] ;  /* 0x00026800000a7ab9 */ /* 0x000fe20000000a00 */
[----:B------:R-:W-:Y:S01]  /*12b40*/  USHF.R.U32.HI UR38, URZ, 0x4, UR38 ;  /* 0x000000043f267899 */ /* 0x000fe20008011626 */
[----:B--2---:R-:W-:Y:S01]  /*12b50*/  IMAD.MOV.U32 R7, RZ, RZ, 0x3f800000 ;  /* 0x3f800000ff077424 */ /* 0x004fe200078e00ff */
[----:B------:R-:W-:Y:S02]  /*12b60*/  UISETP.NE.U32.AND UP0, UPT, UR10, URZ, UPT ;  /* 0x0000003f0a00728c */ /* 0x000fe4000bf05070 */
[----:B------:R-:W-:Y:S02]  /*12b70*/  ULOP3.LUT UR38, UR38, 0x3fff, URZ, 0xc0, !UPT ;  /* 0x00003fff26267892 */ /* 0x000fe4000f8ec03f */
[----:B------:R-:W-:-:S02]  /*12b80*/  UISETP.NE.AND.EX UP0, UPT, UR11, URZ, UPT, UP0 ;  /* 0x0000003f0b00728c */ /* 0x000fc4000bf05300 */
[----:B------:R-:W-:-:S04]  /*12b90*/  ULOP3.LUT UR8, UR38, 0x10000, URZ, 0xfc, !UPT ;  /* 0x0001000026087892 */ /* 0x000fc8000f8efc3f */
[----:B------:R-:W-:Y:S01]  /*12ba0*/  UIMAD UR8, UR51, 0x780, UR8 ;  /* 0x00000780330878a4 */ /* 0x000fe2000f8e0208 */
[----:B------:R-:W-:-:S03]  /*12bb0*/  PLOP3.LUT P1, PT, PT, PT, UP0, 0x80, 0x0 ;  /* 0x000000000000781c */ /* 0x000fc60003f2f008 */
[----:B------:R-:W-:Y:S01]  /*12bc0*/  UIADD3 UR4, UR8, 0x180, URZ ;  /* 0x0000018008047890 */ /* 0x000fe2000fffe03f */
[----:B------:R-:W-:Y:S02]  /*12bd0*/  @UP0 ULDC.64 UR12, c[0x0][0x9c8] ;  /* 0x00027200000c0ab9 */ /* 0x000fe40000000a00 */
[----:B------:R-:W-:-:S06]  /*12be0*/  UMOV UR6, UR8 ;  /* 0x0000000800067c82 */ /* 0x000fcc0008000000 */
[----:B------:R-:W-:Y:S01]  /*12bf0*/  QGMMA.64x192x32.F32.E4M3.E4M3 R24, R216, gdesc[UR4], R24, gsb0 ;  /* 0x02e00004d8187df3 */ /* 0x000fe20008000818 */
[----:B------:R-:W-:Y:S01]  /*12c00*/  UMOV UR7, 0xc0000010 ;  /* 0xc000001000077882 */ /* 0x000fe20000000000 */
[----:B------:R-:W-:Y:S01]  /*12c10*/  UMOV UR6, UR4 ;  /* 0x0000000400067c82 */ /* 0x000fe20008000000 */
[----:B------:R-:W-:Y:S01]  /*12c20*/  UIADD3 UR4, UR8, 0x300, URZ ;  /* 0x0000030008047890 */ /* 0x000fe2000fffe03f */
[----:B------:R-:W-:Y:S02]  /*12c30*/  WARPGROUP.DEPBAR.LE gsb0, 0x0 ;  /* 0x00008000000079c5 */ /* 0x000fe40000010000 */
[----:B------:R-:W-:-:S14]  /*12c40*/  WARPGROUP.ARRIVE ;  /* 0x00000000000079c5 */ /* 0x000fdc0000000000 */
[----:B------:R-:W-:Y:S01]  /*12c50*/  QGMMA.64x192x32.F32.E4M3.E4M3 R24, R212, gdesc[UR4], R24, gsb0 ;  /* 0x02e00004d4187df3 */ /* 0x000fe20008000818 */
[----:B------:R-:W-:Y:S01]  /*12c60*/  UMOV UR6, UR4 ;  /* 0x0000000400067c82 */ /* 0x000fe20008000000 */
[----:B------:R-:W-:Y:S01]  /*12c70*/  UMOV UR7, 0xc0000010 ;  /* 0xc000001000077882 */ /* 0x000fe20000000000 */
[----:B------:R-:W-:Y:S01]  /*12c80*/  @UP0 UIMAD.WIDE.U32 UR4, UR44, UR12, URZ ;  /* 0x0000000c2c0402a5 */ /* 0x000fe2000f8e003f */
[----:B------:R-:W-:Y:S02]  /*12c90*/  WARPGROUP.DEPBAR.LE gsb0, 0x0 ;  /* 0x00008000000079c5 */ /* 0x000fe40000010000 */
[----:B------:R-:W-:-:S14]  /*12ca0*/  WARPGROUP.ARRIVE ;  /* 0x00000000000079c5 */ /* 0x000fdc0000000000 */
[----:B------:R-:W-:Y:S01]  /*12cb0*/  QGMMA.64x192x32.F32.E4M3.E4M3 R24, R208, gdesc[UR4], R24, gsb0 ;  /* 0x02e00004d0187df3 */ /* 0x000fe20008000818 */
[----:B------:R-:W-:-:S04]  /*12cc0*/  @UP0 USHF.R.S32.HI UR6, URZ, 0x1f, UR44 ;  /* 0x0000001f3f060899 */ /* 0x000fc8000801142c */
        /* <DEDUP_REMOVED lines=10> */
[----:B------:R-:W-:Y:S02]  /*12d70*/  @UP0 ULEA.HI.X UR7, UR4, UR11, UR5, 0x2, UP1 ;  /* 0x0000000b04070291 */ /* 0x000fe400088f1405 */
[----:B------:R-:W-:-:S04]  /*12d80*/  IMAD.U32 R8, RZ, RZ, UR6 ;  /* 0x00000006ff087e24 */ /* 0x000fc8000f8e00ff */
[----:B------:R-:W-:-:S05]  /*12d90*/  IMAD.U32 R9, RZ, RZ, UR7 ;  /* 0x00000007ff097e24 */ /* 0x000fca000f8e00ff */
[----:B------:R2:W3:Y:S01]  /*12da0*/  @P1 LDG.E R7, desc[UR52][R8.64] ;  /* 0x0000003408071981 */ /* 0x0004e2000c1e1900 */
[----:B------:R-:W-:Y:S01]  /*12db0*/  UIADD3 UR4, UR8, 0x480, URZ ;  /* 0x0000048008047890 */ /* 0x000fe2000fffe03f */
[----:B------:R-:W-:-:S06]  /*12dc0*/  UMOV UR7, 0xc0000010 ;  /* 0xc000001000077882 */ /* 0x000fcc0000000000 */
[----:B------:R-:W-:Y:S01]  /*12dd0*/  UMOV UR6, UR4 ;  /* 0x0000000400067c82 */ /* 0x000fe20008000000 */
[----:B------:R-:W-:Y:S01]  /*12de0*/  UIADD3 UR8, UR8, 0x600, URZ ;  /* 0x0000060008087890 */ /* 0x000fe2000fffe03f */
[----:B------:R-:W-:Y:S02]  /*12df0*/  WARPGROUP.DEPBAR.LE gsb0, 0x0 ;  /* 0x00008000000079c5 */ /* 0x000fe40000010000 */
[----:B------:R-:W-:-:S06]  /*12e00*/  WARPGROUP.ARRIVE ;  /* 0x00000000000079c5 */ /* 0x000fcc0000000000 */
[----:B------:R-:W-:Y:S01]  /*12e10*/  QGMMA.64x192x32.F32.E4M3.E4M3 R24, R204, gdesc[UR4], R24, gsb0 ;  /* 0x02e00004cc187df3 */ /* 0x000fe20008000818 */
[----:B------:R-:W-:Y:S01]  /*12e20*/  UMOV UR6, UR8 ;  /* 0x0000000800067c82 */ /* 0x000fe20008000000 */
[----:B------:R-:W-:Y:S01]  /*12e30*/  UMOV UR7, 0xc0000010 ;  /* 0xc000001000077882 */ /* 0x000fe20000000000 */
[----:B------:R-:W4:Y:S04]  /*12e40*/  SHFL.BFLY PT, R11, R6, 0x2, 0x1f ;  /* 0x0c401f00060b7f89 */ /* 0x000f2800000e0000 */
[----:B------:R-:W5:Y:S01]  /*12e50*/  SHFL.BFLY PT, R10, R5, 0x2, 0x1f ;  /* 0x0c401f00050a7f89 */ /* 0x000f6200000e0000 */
[----:B----4-:R-:W-:-:S01]  /*12e60*/  FADD.FTZ R11, R11, R6 ;  /* 0x000000060b0b7221 */ /* 0x010fc20000010000 */
[----:B-----5:R-:W-:-:S04]  /*12e70*/  FADD.FTZ R10, R10, R5 ;  /* 0x000000050a0a7221 */ /* 0x020fc80000010000 */
[----:B-1----:R-:W1:Y:S04]  /*12e80*/  SHFL.BFLY PT, R4, R11, 0x1, 0x1f ;  /* 0x0c201f000b047f89 */ /* 0x002e6800000e0000 */
[----:B--2---:R-:W2:Y:S01]  /*12e90*/  SHFL.BFLY PT, R9, R10, 0x1, 0x1f ;  /* 0x0c201f000a097f89 */ /* 0x004ea200000e0000 */
[----:B------:R-:W-:Y:S02]  /*12ea0*/  IMAD.MOV.U32 R6, RZ, RZ, RZ ;  /* 0x000000ffff067224 */ /* 0x000fe400078e00ff */
[----:B-1----:R-:W-:Y:S01]  /*12eb0*/  FADD.FTZ R8, R11, R4 ;  /* 0x000000040b087221 */ /* 0x002fe20000010000 */
[----:B--2---:R-:W-:-:S04]  /*12ec0*/  FADD.FTZ R12, R10, R9 ;  /* 0x000000090a0c7221 */ /* 0x004fc80000010000 */
        /* <DEDUP_REMOVED lines=12> */
[----:B------:R-:W2:Y:S08]  /*12f90*/  @P3 MUFU.LG2 R11, R14 ;  /* 0x0000000e000b3308 */ /* 0x000eb00000000c00 */
[----:B------:R-:W4:Y:S01]  /*12fa0*/  @P1 MUFU.RCP R10, R12 ;  /* 0x0000000c000a1308 */ /* 0x000f220000001000 */
[----:B------:R-:W-:-:S02]  /*12fb0*/  IMAD.U32 R15, RZ, RZ, UR41 ;  /* 0x00000029ff0f7e24 */ /* 0x000fc4000f8e00ff */
[----:B------:R-:W-:Y:S02]  /*12fc0*/  IMAD.U32 R18, RZ, RZ, UR41 ;  /* 0x00000029ff127e24 */ /* 0x000fe4000f8e00ff */
[----:B-1----:R-:W-:Y:S01]  /*12fd0*/  @P2 FMUL.FTZ R9, R9, 0.69314718246459960938 ;  /* 0x3f31721809092820 */ /* 0x002fe20000410000 */
[----:B------:R-:W-:Y:S01]  /*12fe0*/  @P2 FMUL.FTZ R8, R15, 0.69314718246459960938 ;  /* 0x3f3172180f082820 */ /* 0x000fe20000410000 */
        /* <DEDUP_REMOVED lines=11> */
.L_x_3745:
        /* <DEDUP_REMOVED lines=106> */
.L_x_3671:
[----:B------:R-:W1:Y:S08]  /*13740*/  S2UR UR37, SR_CgaCtaId ;  /* 0x00000000002579c3 */ /* 0x000e700000008800 */
[----:B------:R-:W-:Y:S06]  /*13750*/  BAR.SYNC.DEFER_BLOCKING 0x5, 0x180 ;  /* 0x0146000000007b1d */ /* 0x000fec0000010000 */
[----:B------:R-:W-:Y:S01]  /*13760*/  UMOV UR38, 0x400 ;  /* 0x0000040000267882 */ /* 0x000fe20000000000 */
[----:B------:R-:W2:Y:S01]  /*13770*/  S2R R91, SR_TID.X ;  /* 0x00000000005b7919 */ /* 0x000ea20000002100 */
[----:B-1----:R-:W-:-:S09]  /*13780*/  ULEA UR38, UR37, UR38, 0x18 ;  /* 0x0000002625267291 */ /* 0x002fd2000f8ec03f */
[----:B------:R-:W1:Y:S01]  /*13790*/  LDS R0, [UR38+0x334d0] ;  /* 0x0334d026ff007984 */ /* 0x000e620008000800 */
[----:B--2---:R-:W-:Y:S01]  /*137a0*/  VIADD R3, R91, 0xffffff80 ;  /* 0xffffff805b037836 */ /* 0x004fe20000000000 */
[----:B-1----:R-:W-:Y:S01]  /*137b0*/  R2UR UR4, R0 ;  /* 0x00000000000472ca */ /* 0x002fe200000e0000 */
[----:B------:R-:W-:Y:S06]  /*137c0*/  BAR.ARV 0x4, 0x180 ;  /* 0x0106000000007b1d */ /* 0x000fec0000002000 */
[----:B------:R-:W-:Y:S08]  /*137d0*/  @P0 BRA `(.L_x_3746) ;  /* 0x0000001400840947 */ /* 0x000ff00003800000 */
[----:B------:R-:W-:Y:S01]  /*137e0*/  IMAD.SHL.U32 R0, R91, 0x4, RZ ;  /* 0x000000045b007824 */ /* 0x000fe200078e00ff */
[----:B------:R-:W-:-:S04]  /*137f0*/  ULDC.64 UR6, c[0x4][0xe0] ;  /* 0x0100380000067ab9 */ /* 0x000fc80000000a00 */
        /* <DEDUP_REMOVED lines=8> */
[----:B------:R-:W-:Y:S01]  /*13880*/  USHF.R.S32.HI UR5, URZ, 0x1f, UR43 ;  /* 0x0000001f3f057899 */ /* 0x000fe2000801142b */
[----:B------:R-:W-:Y:S01]  /*13890*/  F2FP.BF16.F32.PACK_AB R57, R57, R64 ;  /* 0x000000403939723e */ /* 0x000fe200000010ff */
[----:B------:R-:W-:Y:S01]  /*138a0*/  ULDC.64 UR6, c[0x0][0xb70] ;  /* 0x0002dc0000067ab9 */ /* 0x000fe20000000a00 */
[----:B------:R-:W-:Y:S01]  /*138b0*/  F2FP.BF16.F32.PACK_AB R56, R49, R56 ;  /* 0x000000383138723e */ /* 0x000fe200000010ff */
[----:B------:R-:W-:Y:S01]  /*138c0*/  UIMAD UR5, UR5, UR6, URZ ;  /* 0x00000006050572a4 */ /* 0x000fe2000f8e023f */
[----:B------:R-:W-:Y:S01]  /*138d0*/  F2FP.BF16.F32.PACK_AB R38, R71, R38 ;  /* 0x000000264726723e */ /* 0x000fe200000010ff */
[----:B------:R-:W-:Y:S01]  /*138e0*/  UIMAD.WIDE.U32 UR8, UR43, UR6, URZ ;  /* 0x000000062b0872a5 */ /* 0x000fe2000f8e003f */
[----:B------:R-:W-:Y:S01]  /*138f0*/  F2FP.BF16.F32.PACK_AB R47, R54, R47 ;  /* 0x0000002f362f723e */ /* 0x000fe200000010ff */
[----:B------:R-:W-:Y:S01]  /*13900*/  UIMAD UR5, UR43, UR7, UR5 ;  /* 0x000000072b0572a4 */ /* 0x000fe2000f8e0205 */
[----:B-1----:R-:W-:Y:S01]  /*13910*/  LOP3.LUT P0, R6, R91, 0x3, RZ, 0xc0, !PT ;  /* 0x000000035b067812 */ /* 0x002fe2000780c0ff */
[----:B------:R-:W-:Y:S01]  /*13920*/  USHF.R.S32.HI UR6, URZ, 0x1f, UR44 ;  /* 0x0000001f3f067899 */ /* 0x000fe2000801142c */
[----:B------:R-:W-:Y:S01]  /*13930*/  F2FP.BF16.F32.PACK_AB R46, R55, R46 ;  /* 0x0000002e372e723e */ /* 0x000fe200000010ff */
[----:B------:R-:W-:Y:S01]  /*13940*/  UIADD3 UR5, UR9, UR5, URZ ;  /* 0x0000000509057290 */ /* 0x000fe2000fffe03f */
[----:B------:R-:W-:-:S02]  /*13950*/  ISETP.EQ.OR P0, PT, R6, 0x3, !P0 ;  /* 0x000000030600780c */ /* 0x000fc40004702670 */
[----:B------:R-:W-:Y:S02]  /*13960*/  F2FP.BF16.F32.PACK_AB R43, R62, R43 ;  /* 0x0000002b3e2b723e */ /* 0x000fe400000010ff */
[----:B------:R-:W-:Y:S02]  /*13970*/  SEL R75, R27, R26, P0 ;  /* 0x0000001a1b4b7207 */ /* 0x000fe40000000000 */
[----:B------:R-:W-:Y:S02]  /*13980*/  SEL R64, R26, R27, P0 ;  /* 0x0000001b1a407207 */ /* 0x000fe40000000000 */
[----:B------:R-:W-:Y:S02]  /*13990*/  SEL R71, R73, R72, P0 ;  /* 0x0000004849477207 */ /* 0x000fe40000000000 */
[----:B------:R-:W-:Y:S02]  /*139a0*/  IADD3 R27, P4, R22, 0x60, RZ ;  /* 0x00000060161b7810 */ /* 0x000fe40007f9e0ff */
[----:B------:R-:W-:-:S02]  /*139b0*/  SEL R72, R72, R73, P0 ;  /* 0x0000004948487207 */ /* 0x000fc40000000000 */
[----:B------:R-:W-:Y:S02]  /*139c0*/  F2FP.BF16.F32.PACK_AB R42, R63, R42 ;  /* 0x0000002a3f2a723e */ /* 0x000fe400000010ff */
[----:B------:R-:W-:Y:S02]  /*139d0*/  SEL R73, R57, R56, P0 ;  /* 0x0000003839497207 */ /* 0x000fe40000000000 */
[----:B------:R-:W-:Y:S02]  /*139e0*/  F2FP.BF16.F32.PACK_AB R25, R100, R25 ;  /* 0x000000196419723e */ /* 0x000fe400000010ff */
[----:B------:R-:W-:Y:S02]  /*139f0*/  F2FP.BF16.F32.PACK_AB R24, R101, R24 ;  /* 0x000000186518723e */ /* 0x000fe400000010ff */
[----:B------:R-:W-:Y:S02]  /*13a00*/  SEL R56, R56, R57, P0 ;  /* 0x0000003938387207 */ /* 0x000fe40000000000 */
[----:B------:R-:W-:-:S02]  /*13a10*/  F2FP.BF16.F32.PACK_AB R39, R70, R39 ;  /* 0x000000274627723e */ /* 0x000fc400000010ff */
[----:B------:R-:W-:Y:S02]  /*13a20*/  SEL R57, R47, R46, P0 ;  /* 0x0000002e2f397207 */ /* 0x000fe40000000000 */
[----:B------:R-:W-:Y:S02]  /*13a30*/  LOP3.LUT R26, R27, 0x380, RZ, 0xc0, !PT ;  /* 0x000003801b1a7812 */ /* 0x000fe400078ec0ff */
[----:B------:R-:W-:Y:S02]  /*13a40*/  SEL R46, R46, R47, P0 ;  /* 0x0000002f2e2e7207 */ /* 0x000fe40000000000 */
[----:B------:R-:W-:Y:S02]  /*13a50*/  F2FP.BF16.F32.PACK_AB R35, R78, R35 ;  /* 0x000000234e23723e */ /* 0x000fe400000010ff */
[----:B------:R-:W-:Y:S02]  /*13a60*/  F2FP.BF16.F32.PACK_AB R34, R79, R34 ;  /* 0x000000224f22723e */ /* 0x000fe400000010ff */
[----:B------:R-:W-:-:S02]  /*13a70*/  SEL R47, R43, R42, P0 ;  /* 0x0000002a2b2f7207 */ /* 0x000fc40000000000 */
[----:B------:R-:W-:Y:S02]  /*13a80*/  SEL R63, R25, R24, P0 ;  /* 0x00000018193f7207 */ /* 0x000fe40000000000 */
[----:B------:R-:W-:Y:S02]  /*13a90*/  SEL R54, R24, R25, P0 ;  /* 0x0000001918367207 */ /* 0x000fe40000000000 */
[----:B------:R-:W-:Y:S02]  /*13aa0*/  SEL R42, R42, R43, P0 ;  /* 0x0000002b2a2a7207 */ /* 0x000fe40000000000 */
[----:B------:R-:W-:Y:S02]  /*13ab0*/  F2FP.BF16.F32.PACK_AB R31, R86, R31 ;  /* 0x0000001f561f723e */ /* 0x000fe400000010ff */
[----:B------:R-:W-:Y:S01]  /*13ac0*/  F2FP.BF16.F32.PACK_AB R30, R87, R30 ;  /* 0x0000001e571e723e */ /* 0x000fe200000010ff */
[----:B------:R-:W-:Y:S01]  /*13ad0*/  VIADD R87, R221, UR42 ;  /* 0x0000002add577c36 */ /* 0x000fe20008000000 */
[----:B------:R-:W-:-:S02]  /*13ae0*/  SEL R43, R39, R38, P0 ;  /* 0x00000026272b7207 */ /* 0x000fc40000000000 */
[----:B------:R-:W-:Y:S02]  /*13af0*/  IADD3 R25, P5, R22, 0x4000, RZ ;  /* 0x0000400016197810 */ /* 0x000fe40007fbe0ff */
[----:B------:R-:W-:Y:S02]  /*13b00*/  SHF.R.U64 R26, R26, 0x3, RZ ;  /* 0x000000031a1a7819 */ /* 0x000fe400000012ff */
[----:B------:R-:W-:Y:S02]  /*13b10*/  F2FP.BF16.F32.PACK_AB R11, R116, R11 ;  /* 0x0000000b740b723e */ /* 0x000fe400000010ff */
[----:B------:R-:W-:Y:S02]  /*13b20*/  F2FP.BF16.F32.PACK_AB R10, R117, R10 ;  /* 0x0000000a750a723e */ /* 0x000fe400000010ff */
[----:B------:R-:W-:Y:S02]  /*13b30*/  SEL R38, R38, R39, P0 ;  /* 0x0000002726267207 */ /* 0x000fe40000000000 */
[----:B------:R-:W-:-:S02]  /*13b40*/  IADD3 R7, P2, R22, 0x20, RZ ;  /* 0x0000002016077810 */ /* 0x000fc40007f5e0ff */
[----:B------:R-:W-:Y:S02]  /*13b50*/  SEL R39, R35, R34, P0 ;  /* 0x0000002223277207 */ /* 0x000fe40000000000 */
[----:B------:R-:W-:Y:S02]  /*13b60*/  SEL R34, R34, R35, P0 ;  /* 0x0000002322227207 */ /* 0x000fe40000000000 */
[----:B------:R-:W-:Y:S02]  /*13b70*/  F2FP.BF16.F32.PACK_AB R45, R60, R45 ;  /* 0x0000002d3c2d723e */ /* 0x000fe400000010ff */
[----:B------:R-:W-:Y:S02]  /*13b80*/  SEL R35, R31, R30, P0 ;  /* 0x0000001e1f237207 */ /* 0x000fe40000000000 */
[----:B------:R-:W-:Y:S01]  /*13b90*/  SEL R62, R30, R31, P0 ;  /* 0x0000001f1e3e7207 */ /* 0x000fe20000000000 */
[----:B------:R-:W-:Y:S01]  /*13ba0*/  IMAD.X R31, RZ, RZ, R23, P2 ;  /* 0x000000ffff1f7224 */ /* 0x000fe200010e0617 */
[----:B------:R-:W-:-:S02]  /*13bb0*/  LOP3.LUT R24, R25, 0x380, RZ, 0xc0, !PT ;  /* 0x0000038019187812 */ /* 0x000fc400078ec0ff */
[----:B------:R-:W-:Y:S01]  /*13bc0*/  LOP3.LUT R26, R26, R27, RZ, 0x3c, !PT ;  /* 0x0000001b1a1a7212 */ /* 0x000fe200078e3cff */
[----:B------:R-:W-:Y:S01]  /*13bd0*/  IMAD.X R27, RZ, RZ, R23, P4 ;  /* 0x000000ffff1b7224 */ /* 0x000fe200020e0617 */
[----:B------:R-:W-:Y:S02]  /*13be0*/  SEL R67, R11, R10, P0 ;  /* 0x0000000a0b437207 */ /* 0x000fe40000000000 */
[----:B------:R-:W-:Y:S02]  /*13bf0*/  SEL R60, R10, R11, P0 ;  /* 0x0000000b0a3c7207 */ /* 0x000fe40000000000 */
[----:B------:R-:W-:Y:S02]  /*13c00*/  LOP3.LUT R30, R7, 0x380, RZ, 0xc0, !PT ;  /* 0x00000380071e7812 */ /* 0x000fe400078ec0ff */
[----:B------:R-:W-:Y:S02]  /*13c10*/  IADD3 R11, P4, R22, 0x8020, RZ ;  /* 0x00008020160b7810 */ /* 0x000fe40007f9e0ff */
[----:B------:R-:W-:-:S02]  /*13c20*/  F2FP.BF16.F32.PACK_AB R21, R102, R21 ;  /* 0x000000156615723e */ /* 0x000fc400000010ff */
[----:B------:R-:W-:Y:S02]  /*13c30*/  F2FP.BF16.F32.PACK_AB R20, R103, R20 ;  /* 0x000000146714723e */ /* 0x000fe400000010ff */
[----:B------:R-:W-:Y:S02]  /*13c40*/  SHF.R.U64 R24, R24, 0x3, RZ ;  /* 0x0000000318187819 */ /* 0x000fe400000012ff */
[----:B------:R-:W-:Y:S02]  /*13c50*/  SHF.R.U64 R30, R30, 0x3, RZ ;  /* 0x000000031e1e7819 */ /* 0x000fe400000012ff */
[----:B------:R-:W-:Y:S02]  /*13c60*/  LOP3.LUT R10, R11, 0x380, RZ, 0xc0, !PT ;  /* 0x000003800b0a7812 */ /* 0x000fe400078ec0ff */
[----:B------:R-:W-:Y:S02]  /*13c70*/  F2FP.BF16.F32.PACK_AB R36, R77, R36 ;  /* 0x000000244d24723e */ /* 0x000fe400000010ff */
[----:B------:R-:W-:-:S02]  /*13c80*/  SEL R77, R21, R20, P0 ;  /* 0x00000014154d7207 */ /* 0x000fc40000000000 */
[----:B------:R-:W-:Y:S02]  /*13c90*/  SEL R66, R20, R21, P0 ;  /* 0x0000001514427207 */ /* 0x000fe40000000000 */
[----:B------:R-:W-:Y:S01]  /*13ca0*/  LOP3.LUT R24, R24, R25, RZ, 0x3c, !PT ;  /* 0x0000001918187212 */ /* 0x000fe200078e3cff */
[----:B------:R-:W-:Y:S01]  /*13cb0*/  IMAD.X R25, RZ, RZ, R23, P5 ;  /* 0x000000ffff197224 */ /* 0x000fe200028e0617 */
[----:B------:R-:W-:Y:S02]  /*13cc0*/  LOP3.LUT R30, R30, R7, RZ, 0x3c, !PT ;  /* 0x000000071e1e7212 */ /* 0x000fe400078e3cff */
[----:B------:R-:W-:Y:S02]  /*13cd0*/  IADD3 R21, P6, R22, 0x4020, RZ ;  /* 0x0000402016157810 */ /* 0x000fe40007fde0ff */
[----:B------:R-:W-:Y:S02]  /*13ce0*/  SHF.R.U64 R10, R10, 0x3, RZ ;  /* 0x000000030a0a7819 */ /* 0x000fe400000012ff */
[----:B------:R-:W-:-:S02]  /*13cf0*/  IADD3 R7, P5, R22, 0x8040, RZ ;  /* 0x0000804016077810 */ /* 0x000fc40007fbe0ff */
[----:B------:R-:W-:Y:S02]  /*13d00*/  SHF.R.S32.HI R74, RZ, 0x1f, R3 ;  /* 0x0000001fff4a7819 */ /* 0x000fe40000011403 */
[----:B------:R-:W-:Y:S02]  /*13d10*/  LOP3.LUT R20, R21, 0x380, RZ, 0xc0, !PT ;  /* 0x0000038015147812 */ /* 0x000fe400078ec0ff */
[----:B------:R-:W-:Y:S02]  /*13d20*/  F2FP.BF16.F32.PACK_AB R15, R108, R15 ;  /* 0x0000000f6c0f723e */ /* 0x000fe400000010ff */
[----:B------:R-:W-:Y:S02]  /*13d30*/  F2FP.BF16.F32.PACK_AB R14, R109, R14 ;  /* 0x0000000e6d0e723e */ /* 0x000fe400000010ff */
[----:B------:R-:W-:Y:S02]  /*13d40*/  LOP3.LUT R10, R10, R11, RZ, 0x3c, !PT ;  /* 0x0000000b0a0a7212 */ /* 0x000fe400078e3cff */
[----:B------:R-:W-:-:S02]  /*13d50*/  LOP3.LUT R6, R7, 0x380, RZ, 0xc0, !PT ;  /* 0x0000038007067812 */ /* 0x000fc400078ec0ff */
[----:B------:R-:W-:Y:S02]  /*13d60*/  IADD3 R19, P1, R22, 0x4040, RZ ;  /* 0x0000404016137810 */ /* 0x000fe40007f3e0ff */
[----:B------:R-:W-:Y:S02]  /*13d70*/  LEA.HI R11, R74, R3, RZ, 0x7 ;  /* 0x000000034a0b7211 */ /* 0x000fe400078f38ff */
[----:B------:R-:W-:Y:S02]  /*13d80*/  SHF.R.U64 R20, R20, 0x3, RZ ;  /* 0x0000000314147819 */ /* 0x000fe400000012ff */
[----:B------:R-:W-:Y:S02]  /*13d90*/  F2FP.BF16.F32.PACK_AB R37, R76, R37 ;  /* 0x000000254c25723e */ /* 0x000fe400000010ff */
[----:B------:R-:W-:Y:S02]  /*13da0*/  SEL R65, R15, R14, P0 ;  /* 0x0000000e0f417207 */ /* 0x000fe40000000000 */
[----:B------:R-:W-:-:S02]  /*13db0*/  SEL R58, R14, R15, P0 ;  /* 0x0000000f0e3a7207 */ /* 0x000fc40000000000 */
[----:B------:R-:W-:Y:S02]  /*13dc0*/  SHF.R.U64 R6, R6, 0x3, RZ ;  /* 0x0000000306067819 */ /* 0x000fe400000012ff */
[----:B------:R-:W-:Y:S02]  /*13dd0*/  IADD3 R15, P2, R22, 0x4060, RZ ;  /* 0x00004060160f7810 */ /* 0x000fe40007f5e0ff */
[----:B------:R-:W-:Y:S02]  /*13de0*/  LOP3.LUT R18, R19, 0x380, RZ, 0xc0, !PT ;  /* 0x0000038013127812 */ /* 0x000fe400078ec0ff */
[----:B------:R-:W-:Y:S01]  /*13df0*/  LOP3.LUT R76, R11, 0xffffff80, RZ, 0xc0, !PT ;  /* 0xffffff800b4c7812 */ /* 0x000fe200078ec0ff */
[--C-:B------:R-:W-:Y:S01]  /*13e00*/  IMAD.X R11, RZ, RZ, R23.reuse, P4 ;  /* 0x000000ffff0b7224 */ /* 0x100fe200020e0617 */
[----:B------:R-:W-:Y:S01]  /*13e10*/  LOP3.LUT R20, R20, R21, RZ, 0x3c, !PT ;  /* 0x0000001514147212 */ /* 0x000fe200078e3cff */
[--C-:B------:R-:W-:Y:S01]  /*13e20*/  IMAD.X R21, RZ, RZ, R23.reuse, P6 ;  /* 0x000000ffff157224 */ /* 0x100fe200030e0617 */
[----:B------:R-:W-:Y:S01]  /*13e30*/  LOP3.LUT R6, R6, R7, RZ, 0x3c, !PT ;  /* 0x0000000706067212 */ /* 0x000fe200078e3cff */
[----:B------:R-:W-:Y:S01]  /*13e40*/  IMAD.X R7, RZ, RZ, R23, P5 ;  /* 0x000000ffff077224 */ /* 0x000fe200028e0617 */
[----:B------:R-:W-:Y:S01]  /*13e50*/  LOP3.LUT R14, R15, 0x380, RZ, 0xc0, !PT ;  /* 0x000003800f0e7812 */ /* 0x000fe200078ec0ff */
[----:B------:R-:W-:Y:S01]  /*13e60*/  IMAD.IADD R76, R3, 0x1, -R76 ;  /* 0x00000001034c7824 */ /* 0x000fe200078e0a4c */
[----:B------:R-:W-:-:S02]  /*13e70*/  SHF.R.U64 R18, R18, 0x3, RZ ;  /* 0x0000000312127819 */ /* 0x000fc400000012ff */
[----:B------:R-:W-:Y:S02]  /*13e80*/  SHF.R.U64 R14, R14, 0x3, RZ ;  /* 0x000000030e0e7819 */ /* 0x000fe400000012ff */
[----:B------:R-:W-:Y:S01]  /*13e90*/  LOP3.LUT R18, R18, R19, RZ, 0x3c, !PT ;  /* 0x0000001312127212 */ /* 0x000fe200078e3cff */
[----:B------:R-:W-:Y:S01]  /*13ea0*/  IMAD.X R19, RZ, RZ, R23, P1 ;  /* 0x000000ffff137224 */ /* 0x000fe200008e0617 */
[----:B------:R-:W-:Y:S01]  /*13eb0*/  LEA.HI R90, R74, R3, RZ, 0x5 ;  /* 0x000000034a5a7211 */ /* 0x000fe200078f28ff */
[----:B------:R-:W-:Y:S01]  /*13ec0*/  VIADD R3, R87, 0x8 ;  /* 0x0000000857037836 */ /* 0x000fe20000000000 */
[----:B------:R-:W-:Y:S02]  /*13ed0*/  MOV R82, R20 ;  /* 0x0000001400527202 */ /* 0x000fe40000000f00 */
[----:B------:R-:W-:Y:S02]  /*13ee0*/  F2FP.BF16.F32.PACK_AB R89, R89, R96 ;  /* 0x000000605959723e */ /* 0x000fe400000010ff */
[----:B------:R-:W-:-:S02]  /*13ef0*/  F2FP.BF16.F32.PACK_AB R88, R81, R88 ;  /* 0x000000585158723e */ /* 0x000fc400000010ff */
[----:B------:R-:W-:Y:S01]  /*13f00*/  MOV R21, R6 ;  /* 0x0000000600157202 */ /* 0x000fe20000000f00 */
[----:B------:R-:W-:Y:S01]  /*13f10*/  IMAD.U32 R7, RZ, RZ, UR9 ;  /* 0x00000009ff077e24 */ /* 0x000fe2000f8e00ff */
[----:B------:R-:W-:Y:S01]  /*13f20*/  LOP3.LUT P1, RZ, R76, 0x3, RZ, 0xc0, !PT ;  /* 0x000000034cff7812 */ /* 0x000fe2000782c0ff */
[----:B------:R-:W-:Y:S01]  /*13f30*/  IMAD.U32 R7, RZ, RZ, UR5 ;  /* 0x00000005ff077e24 */ /* 0x000fe2000f8e00ff */
[----:B------:R-:W-:Y:S01]  /*13f40*/  F2FP.BF16.F32.PACK_AB R40, R69, R40 ;  /* 0x000000284528723e */ /* 0x000fe200000010ff */
[----:B------:R-:W-:Y:S01]  /*13f50*/  ULDC UR5, c[0x0][0xa88] ;  /* 0x0002a20000057ab9 */ /* 0x000fe20000000800 */
[----:B------:R-:W-:Y:S01]  /*13f60*/  LOP3.LUT R14, R14, R15, RZ, 0x3c, !PT ;  /* 0x0000000f0e0e7212 */ /* 0x000fe200078e3cff */
[----:B------:R-:W-:Y:S01]  /*13f70*/  IMAD.X R15, RZ, RZ, R23, P2 ;  /* 0x000000ffff0f7224 */ /* 0x000fe200010e0617 */
[----:B------:R-:W-:Y:S01]  /*13f80*/  SEL R69, R89, R88, P0 ;  /* 0x0000005859457207 */ /* 0x000fe20000000000 */
[----:B------:R-:W-:Y:S01]  /*13f90*/  IMAD.U32 R6, RZ, RZ, UR8 ;  /* 0x00000008ff067e24 */ /* 0x000fe2000f8e00ff */
[----:B------:R-:W-:-:S02]  /*13fa0*/  SEL R88, R88, R89, P0 ;  /* 0x0000005958587207 */ /* 0x000fc40000000000 */
[----:B------:R-:W-:Y:S02]  /*13fb0*/  ISETP.GE.OR P2, PT, R3, UR5, P1 ;  /* 0x0000000503007c0c */ /* 0x000fe40008f46670 */
[----:B------:R-:W-:Y:S02]  /*13fc0*/  F2FP.BF16.F32.PACK_AB R9, R118, R9 ;  /* 0x000000097609723e */ /* 0x000fe400000010ff */
[----:B------:R-:W-:Y:S02]  /*13fd0*/  F2FP.BF16.F32.PACK_AB R8, R119, R8 ;  /* 0x000000087708723e */ /* 0x000fe400000010ff */
[----:B------:R-:W-:Y:S02]  /*13fe0*/  F2FP.BF16.F32.PACK_AB R29, R92, R29 ;  /* 0x0000001d5c1d723e */ /* 0x000fe400000010ff */
[----:B------:R-:W-:Y:S02]  /*13ff0*/  SEL R81, R9, R8, P0 ;  /* 0x0000000809517207 */ /* 0x000fe40000000000 */
[----:B------:R-:W-:-:S02]  /*14000*/  SEL R70, R8, R9, P0 ;  /* 0x0000000908467207 */ /* 0x000fc40000000000 */
[----:B------:R-:W-:Y:S02]  /*14010*/  F2FP.BF16.F32.PACK_AB R28, R93, R28 ;  /* 0x0000001c5d1c723e */ /* 0x000fe400000010ff */
[----:B------:R-:W-:Y:S02]  /*14020*/  IADD3 R9, P6, R22, 0x8060, RZ ;  /* 0x0000806016097810 */ /* 0x000fe40007fde0ff */
[----:B------:R-:W-:Y:S02]  /*14030*/  F2FP.BF16.F32.PACK_AB R130, R130, R133 ;  /* 0x000000858282723e */ /* 0x000fe400000010ff */
[----:B------:R-:W-:Y:S02]  /*14040*/  F2FP.BF16.F32.PACK_AB R131, R128, R131 ;  /* 0x000000838083723e */ /* 0x000fe400000010ff */
[----:B------:R-:W-:Y:S02]  /*14050*/  F2FP.BF16.F32.PACK_AB R126, R126, R129 ;  /* 0x000000817e7e723e */ /* 0x000fe400000010ff */
[----:B------:R-:W-:-:S02]  /*14060*/  F2FP.BF16.F32.PACK_AB R127, R124, R127 ;  /* 0x0000007f7c7f723e */ /* 0x000fc400000010ff */
[----:B------:R-:W-:Y:S02]  /*14070*/  F2FP.BF16.F32.PACK_AB R44, R61, R44 ;  /* 0x0000002c3d2c723e */ /* 0x000fe400000010ff */
[----:B------:R-:W-:Y:S02]  /*14080*/  SEL R61, R29, R28, P0 ;  /* 0x0000001c1d3d7207 */ /* 0x000fe40000000000 */
[----:B------:R-:W-:Y:S02]  /*14090*/  SEL R50, R28, R29, P0 ;  /* 0x0000001d1c327207 */ /* 0x000fe40000000000 */
[----:B------:R-:W-:Y:S02]  /*140a0*/  LOP3.LUT R8, R9, 0x380, RZ, 0xc0, !PT ;  /* 0x0000038009087812 */ /* 0x000fe400078ec0ff */
[----:B------:R-:W-:Y:S02]  /*140b0*/  IADD3 R29, P3, R22, 0x40, RZ ;  /* 0x00000040161d7810 */ /* 0x000fe40007f7e0ff */
[----:B------:R-:W-:-:S02]  /*140c0*/  F2FP.BF16.F32.PACK_AB R52, R52, R121 ;  /* 0x000000793434723e */ /* 0x000fc400000010ff */
[----:B------:R-:W-:Y:S02]  /*140d0*/  F2FP.BF16.F32.PACK_AB R53, R53, R48 ;  /* 0x000000303535723e */ /* 0x000fe400000010ff */
[----:B------:R-:W-:Y:S02]  /*140e0*/  SEL R49, R130, R131, P0 ;  /* 0x0000008382317207 */ /* 0x000fe40000000000 */
[----:B------:R-:W-:Y:S02]  /*140f0*/  SEL R130, R131, R130, P0 ;  /* 0x0000008283827207 */ /* 0x000fe40000000000 */
[----:B------:R-:W-:Y:S02]  /*14100*/  SEL R51, R126, R127, P0 ;  /* 0x0000007f7e337207 */ /* 0x000fe40000000000 */
[----:B------:R-:W-:Y:S02]  /*14110*/  F2FP.BF16.F32.PACK_AB R122, R122, R125 ;  /* 0x0000007d7a7a723e */ /* 0x000fe400000010ff */
[----:B------:R-:W-:-:S02]  /*14120*/  F2FP.BF16.F32.PACK_AB R123, R120, R123 ;  /* 0x0000007b787b723e */ /* 0x000fc400000010ff */
[----:B------:R-:W-:Y:S02]  /*14130*/  SEL R126, R127, R126, P0 ;  /* 0x0000007e7f7e7207 */ /* 0x000fe40000000000 */
[----:B------:R-:W-:Y:S02]  /*14140*/  SHF.R.U64 R8, R8, 0x3, RZ ;  /* 0x0000000308087819 */ /* 0x000fe400000012ff */
[----:B------:R-:W-:Y:S02]  /*14150*/  LOP3.LUT R28, R29, 0x380, RZ, 0xc0, !PT ;  /* 0x000003801d1c7812 */ /* 0x000fe400078ec0ff */
[----:B------:R-:W-:Y:S02]  /*14160*/  F2FP.BF16.F32.PACK_AB R41, R68, R41 ;  /* 0x000000294429723e */ /* 0x000fe400000010ff */
[----:B------:R-:W-:Y:S02]  /*14170*/  SEL R59, R52, R53, P0 ;  /* 0x00000035343b7207 */ /* 0x000fe40000000000 */
[----:B------:R-:W-:-:S02]  /*14180*/  SEL R52, R53, R52, P0 ;  /* 0x0000003435347207 */ /* 0x000fc40000000000 */
[----:B------:R-:W-:Y:S02]  /*14190*/  SEL R55, R122, R123, P0 ;  /* 0x0000007b7a377207 */ /* 0x000fe40000000000 */
[----:B------:R-:W-:Y:S02]  /*141a0*/  SEL R53, R45, R44, P0 ;  /* 0x0000002c2d357207 */ /* 0x000fe40000000000 */
[----:B------:R-:W-:Y:S01]  /*141b0*/  LOP3.LUT R8, R8, R9, RZ, 0x3c, !PT ;  /* 0x0000000908087212 */ /* 0x000fe200078e3cff */
[----:B------:R-:W-:Y:S01]  /*141c0*/  IMAD.X R9, RZ, RZ, R23, P6 ;  /* 0x000000ffff097224 */ /* 0x000fe200030e0617 */
[----:B------:R-:W-:Y:S02]  /*141d0*/  SEL R122, R123, R122, P0 ;  /* 0x0000007a7b7a7207 */ /* 0x000fe40000000000 */
[----:B------:R-:W-:Y:S02]  /*141e0*/  SEL R44, R44, R45, P0 ;  /* 0x0000002d2c2c7207 */ /* 0x000fe40000000000 */
[----:B------:R-:W-:-:S02]  /*141f0*/  SHF.R.U64 R28, R28, 0x3, RZ ;  /* 0x000000031c1c7819 */ /* 0x000fc400000012ff */
[----:B------:R-:W-:Y:S02]  /*14200*/  F2FP.BF16.F32.PACK_AB R33, R84, R33 ;  /* 0x000000215421723e */ /* 0x000fe400000010ff */
[----:B------:R-:W-:Y:S02]  /*14210*/  F2FP.BF16.F32.PACK_AB R32, R85, R32 ;  /* 0x000000205520723e */ /* 0x000fe400000010ff */
        /* <DEDUP_REMOVED lines=10> */
[----:B------:R-:W-:-:S02]  /*142c0*/  SEL R68, R12, R13, P0 ;  /* 0x0000000d0c447207 */ /* 0x000fc40000000000 */
[----:B------:R-:W-:Y:S02]  /*142d0*/  MOV R74, R10 ;  /* 0x0000000a004a7202 */ /* 0x000fe40000000f00 */
[----:B------:R-:W-:Y:S02]  /*142e0*/  MOV R20, R8 ;  /* 0x0000000800147202 */ /* 0x000fe40000000f00 */
[----:B------:R-:W-:Y:S02]  /*142f0*/  SEL R48, R32, R33, P0 ;  /* 0x0000002120307207 */ /* 0x000fe40000000000 */
[C---:B------:R-:W-:Y:S02]  /*14300*/  IADD3 R13, P3, R22.reuse, 0x8000, RZ ;  /* 0x00008000160d7810 */ /* 0x040fe40007f7e0ff */
[----:B------:R-:W-:Y:S02]  /*14310*/  LOP3.LUT R33, R22, 0x380, RZ, 0xc0, !PT ;  /* 0x0000038016217812 */ /* 0x000fe400078ec0ff */
[----:B------:R-:W-:-:S02]  /*14320*/  LOP3.LUT R12, R13, 0x380, RZ, 0xc0, !PT ;  /* 0x000003800d0c7812 */ /* 0x000fc400078ec0ff */
[----:B------:R-:W-:Y:S02]  /*14330*/  MOV R80, R18 ;  /* 0x0000001200507202 */ /* 0x000fe40000000f00 */
[----:B------:R-:W-:Y:S01]  /*14340*/  SHF.R.U64 R12, R12, 0x3, RZ ;  /* 0x000000030c0c7819 */ /* 0x000fe200000012ff */
[----:B--2---:R-:W-:Y:S01]  /*14350*/  SHFL.IDX PT, R69, R69, R0, 0x1c1f ;  /* 0x001c1f0045457589 */ /* 0x004fe200000e0000 */
[----:B------:R-:W-:Y:S02]  /*14360*/  LOP3.LUT R3, R0, 0x2, RZ, 0x3c, !PT ;  /* 0x0000000200037812 */ /* 0x000fe400078e3cff */
[----:B------:R-:W-:Y:S01]  /*14370*/  SHF.R.U64 R33, R33, 0x3, RZ ;  /* 0x0000000321217819 */ /* 0x000fe200000012ff */
[----:B------:R-:W-:Y:S01]  /*14380*/  SHFL.IDX PT, R49, R49, R0, 0x1c1f ;  /* 0x001c1f0031317589 */ /* 0x000fe200000e0000 */
[----:B------:R-:W-:Y:S01]  /*14390*/  LOP3.LUT R12, R12, R13, RZ, 0x3c, !PT ;  /* 0x0000000d0c0c7212 */ /* 0x000fe200078e3cff */
[--C-:B------:R-:W-:Y:S01]  /*143a0*/  IMAD.X R13, RZ, RZ, R23.reuse, P3 ;  /* 0x000000ffff0d7224 */ /* 0x100fe200018e0617 */
[----:B------:R-:W-:Y:S01]  /*143b0*/  LOP3.LUT R32, R33, R22, RZ, 0x3c, !PT ;  /* 0x0000001621207212 */ /* 0x000fe200078e3cff */
[----:B------:R-:W1:Y:S01]  /*143c0*/  SHFL.IDX PT, R88, R88, R3, 0x1c1f ;  /* 0x001c1f0358587589 */ /* 0x000e6200000e0000 */
[----:B------:R-:W-:Y:S01]  /*143d0*/  IMAD.MOV.U32 R33, RZ, RZ, R23 ;  /* 0x000000ffff217224 */ /* 0x000fe200078e0017 */
[----:B------:R-:W-:-:S02]  /*143e0*/  MOV R78, R14 ;  /* 0x0000000e004e7202 */ /* 0x000fc40000000f00 */
[----:B------:R-:W2:Y:S01]  /*143f0*/  SHFL.IDX PT, R130, R130, R3, 0x1c1f ;  /* 0x001c1f0382827589 */ /* 0x000ea200000e0000 */
[----:B------:R-:W-:Y:S02]  /*14400*/  MOV R76, R12 ;  /* 0x0000000c004c7202 */ /* 0x000fe40000000f00 */
[----:B------:R-:W-:Y:S01]  /*14410*/  MOV R86, R32 ;  /* 0x0000002000567202 */ /* 0x000fe20000000f00 */
[----:B------:R-:W-:Y:S01]  /*14420*/  SHFL.IDX PT, R51, R51, R0, 0x1c1f ;  /* 0x001c1f0033337589 */ /* 0x000fe200000e0000 */
[----:B------:R-:W-:Y:S02]  /*14430*/  MOV R33, R30 ;  /* 0x0000001e00217202 */ /* 0x000fe40000000f00 */
[----:B------:R-:W-:Y:S01]  /*14440*/  MOV R84, R26 ;  /* 0x0000001a00547202 */ /* 0x000fe20000000f00 */
[----:B------:R-:W3:Y:S01]  /*14450*/  SHFL.IDX PT, R126, R126, R3, 0x1c1f ;  /* 0x001c1f037e7e7589 */ /* 0x000ee200000e0000 */
[----:B------:R-:W-:Y:S02]  /*14460*/  MOV R83, R24 ;  /* 0x0000001800537202 */ /* 0x000fe40000000f00 */
[----:B------:R-:W-:Y:S01]  /*14470*/  MOV R85, R28 ;  /* 0x0000001c00557202 */ /* 0x000fe20000000f00 */
[----:B------:R-:W-:Y:S01]  /*14480*/  SHFL.IDX PT, R71, R71, R0, 0x1c1f ;  /* 0x001c1f0047477589 */ /* 0x000fe200000e0000 */
[----:B------:R-:W-:-:S02]  /*14490*/  SHF.R.S32.HI R90, RZ, 0x5, R90 ;  /* 0x00000005ff5a7819 */ /* 0x000fc4000001145a */
[----:B------:R-:W-:Y:S01]  /*144a0*/  ISETP.GE.OR P1, PT, R87, UR5, P1 ;  /* 0x0000000557007c0c */ /* 0x000fe20008f26670 */
[----:B------:R-:W4:Y:S04]  /*144b0*/  SHFL.IDX PT, R72, R72, R3, 0x1c1f ;  /* 0x001c1f0348487589 */ /* 0x000f2800000e0000 */
[----:B------:R-:W-:Y:S01]  /*144c0*/  SHFL.IDX PT, R55, R55, R0, 0x1c1f ;  /* 0x001c1f0037377589 */ /* 0x000fe200000e0000 */
[----:B-1----:R-:W-:Y:S02]  /*144d0*/  SEL R9, R69, R88, P0 ;  /* 0x0000005845097207 */ /* 0x002fe40000000000 */
[----:B------:R-:W-:Y:S01]  /*144e0*/  SEL R11, R88, R69, P0 ;  /* 0x00000045580b7207 */ /* 0x000fe20000000000 */
[----:B------:R-:W-:Y:S01]  /*144f0*/  SHFL.IDX PT, R73, R73, R0, 0x1c1f ;  /* 0x001c1f0049497589 */ /* 0x000fe200000e0000 */
[----:B------:R-:W1:Y:S01]  /*14500*/  LDC.64 R88, c[0x0][0xb78] ;  /* 0x0002de00ff587b82 */ /* 0x000e620000000a00 */
[----:B--2---:R-:W-:-:S02]  /*14510*/  SEL R8, R49, R130, P0 ;  /* 0x0000008231087207 */ /* 0x004fc40000000000 */
[----:B------:R-:W2:Y:S01]  /*14520*/  SHFL.IDX PT, R122, R122, R3, 0x1c1f ;  /* 0x001c1f037a7a7589 */ /* 0x000ea200000e0000 */
[----:B------:R-:W-:-:S04]  /*14530*/  SEL R10, R130, R49, P0 ;  /* 0x00000031820a7207 */ /* 0x000fc80000000000 */
[----:B------:R-:W-:Y:S01]  /*14540*/  BAR.SYNC.DEFER_BLOCKING 0x1, 0x100 ;  /* 0x0044000000007b1d */ /* 0x000fe20000010000 */
[----:B---3--:R-:W-:Y:S02]  /*14550*/  SEL R12, R51, R126, P0 ;  /* 0x0000007e330c7207 */ /* 0x008fe40000000000 */
[----:B------:R-:W-:-:S03]  /*14560*/  SEL R14, R126, R51, P0 ;  /* 0x000000337e0e7207 */ /* 0x000fc60000000000 */
[----:B------:R-:W3:Y:S01]  /*14570*/  SHFL.IDX PT, R56, R56, R3, 0x1c1f ;  /* 0x001c1f0338387589 */ /* 0x000ee200000e0000 */
[----:B----4-:R-:W-:Y:S02]  /*14580*/  SEL R13, R71, R72, P0 ;  /* 0x00000048470d7207 */ /* 0x010fe40000000000 */
[----:B------:R-:W-:Y:S01]  /*14590*/  SEL R15, R72, R71, P0 ;  /* 0x00000047480f7207 */ /* 0x000fe20000000000 */
[----:B------:R-:W-:Y:S04]  /*145a0*/  SHFL.IDX PT, R59, R59, R0, 0x1c1f ;  /* 0x001c1f003b3b7589 */ /* 0x000fe800000e0000 */
[----:B------:R-:W-:Y:S01]  /*145b0*/  SHFL.IDX PT, R57, R57, R0, 0x1c1f ;  /* 0x001c1f0039397589 */ /* 0x000fe200000e0000 */
[----:B-1----:R-:W-:-:S03]  /*145c0*/  IMAD.WIDE.U32 R6, R88, UR44, R6 ;  /* 0x0000002c58067c25 */ /* 0x002fc6000f8e0006 */
[----:B------:R-:W1:Y:S01]  /*145d0*/  SHFL.IDX PT, R52, R52, R3, 0x1c1f ;  /* 0x001c1f0334347589 */ /* 0x000e6200000e0000 */
[----:B--2---:R-:W-:Y:S02]  /*145e0*/  SEL R24, R55, R122, P0 ;  /* 0x0000007a37187207 */ /* 0x004fe40000000000 */
[----:B------:R-:W-:Y:S01]  /*145f0*/  SEL R26, R122, R55, P0 ;  /* 0x000000377a1a7207 */ /* 0x000fe20000000000 */
[----:B------:R-:W2:Y:S04]  /*14600*/  SHFL.IDX PT, R46, R46, R3, 0x1c1f ;  /* 0x001c1f032e2e7589 */ /* 0x000ea800000e0000 */
[----:B------:R-:W-:Y:S04]  /*14610*/  SHFL.IDX PT, R53, R53, R0, 0x1c1f ;  /* 0x001c1f0035357589 */ /* 0x000fe800000e0000 */
[----:B------:R-:W-:Y:S01]  /*14620*/  SHFL.IDX PT, R47, R47, R0, 0x1c1f ;  /* 0x001c1f002f2f7589 */ /* 0x000fe200000e0000 */
[----:B---3--:R-:W-:-:S02]  /*14630*/  SEL R25, R73, R56, P0 ;  /* 0x0000003849197207 */ /* 0x008fc40000000000 */
[----:B------:R-:W-:Y:S01]  /*14640*/  SEL R27, R56, R73, P0 ;  /* 0x00000049381b7207 */ /* 0x000fe20000000000 */
[----:B------:R-:W-:Y:S04]  /*14650*/  SHFL.IDX PT, R43, R43, R0, 0x1c1f ;  /* 0x001c1f002b2b7589 */ /* 0x000fe800000e0000 */
[----:B------:R-:W3:Y:S04]  /*14660*/  SHFL.IDX PT, R44, R44, R3, 0x1c1f ;  /* 0x001c1f032c2c7589 */ /* 0x000ee800000e0000 */
[----:B------:R-:W4:Y:S01]  /*14670*/  SHFL.IDX PT, R42, R42, R3, 0x1c1f ;  /* 0x001c1f032a2a7589 */ /* 0x000f2200000e0000 */
[----:B-1----:R-:W-:-:S02]  /*14680*/  SEL R28, R59, R52, P0 ;  /* 0x000000343b1c7207 */ /* 0x002fc40000000000 */
[----:B------:R-:W-:Y:S01]  /*14690*/  SEL R30, R52, R59, P0 ;  /* 0x0000003b341e7207 */ /* 0x000fe20000000000 */
[----:B------:R-:W-:Y:S01]  /*146a0*/  SHFL.IDX PT, R38, R38, R3, 0x1c1f ;  /* 0x001c1f0326267589 */ /* 0x000fe200000e0000 */
[----:B--2---:R-:W-:Y:S02]  /*146b0*/  SEL R29, R57, R46, P0 ;  /* 0x0000002e391d7207 */ /* 0x004fe40000000000 */
[----:B------:R-:W-:Y:S01]  /*146c0*/  SEL R31, R46, R57, P0 ;  /* 0x000000392e1f7207 */ /* 0x000fe20000000000 */
[----:B------:R-:W-:Y:S04]  /*146d0*/  SHFL.IDX PT, R45, R45, R0, 0x1c1f ;  /* 0x001c1f002d2d7589 */ /* 0x000fe800000e0000 */
[----:B------:R-:W-:Y:S04]  /*146e0*/  SHFL.IDX PT, R41, R41, R0, 0x1c1f ;  /* 0x001c1f0029297589 */ /* 0x000fe800000e0000 */
[----:B------:R-:W-:Y:S04]  /*146f0*/  SHFL.IDX PT, R37, R37, R0, 0x1c1f ;  /* 0x001c1f0025257589 */ /* 0x000fe800000e0000 */
[----:B------:R-:W-:Y:S01]  /*14700*/  SHFL.IDX PT, R61, R61, R0, 0x1c1f ;  /* 0x001c1f003d3d7589 */ /* 0x000fe200000e0000 */
[----:B---3--:R-:W-:-:S03]  /*14710*/  SEL R32, R53, R44, P0 ;  /* 0x0000002c35207207 */ /* 0x008fc60000000000 */
[----:B------:R-:W-:Y:S04]  /*14720*/  SHFL.IDX PT, R63, R63, R0, 0x1c1f ;  /* 0x001c1f003f3f7589 */ /* 0x000fe800000e0000 */
[----:B------:R-:W-:Y:S04]  /*14730*/  SHFL.IDX PT, R65, R65, R0, 0x1c1f ;  /* 0x001c1f0041417589 */ /* 0x000fe800000e0000 */
[----:B------:R-:W-:Y:S04]  /*14740*/  SHFL.IDX PT, R67, R67, R0, 0x1c1f ;  /* 0x001c1f0043437589 */ /* 0x000fe800000e0000 */
[----:B------:R-:W-:Y:S04]  /*14750*/  SHFL.IDX PT, R39, R39, R0, 0x1c1f ;  /* 0x001c1f0027277589 */ /* 0x000fe800000e0000 */
[----:B------:R4:W-:Y:S04]  /*14760*/  SHFL.IDX PT, R18, R35, R0, 0x1c1f ;  /* 0x001c1f0023127589 */ /* 0x0009e800000e0000 */
[----:B------:R-:W-:Y:S04]  /*14770*/  SHFL.IDX PT, R75, R75, R0, 0x1c1f ;  /* 0x001c1f004b4b7589 */ /* 0x000fe800000e0000 */
[----:B------:R-:W-:Y:S01]  /*14780*/  SHFL.IDX PT, R77, R77, R0, 0x1c1f ;  /* 0x001c1f004d4d7589 */ /* 0x000fe200000e0000 */
[----:B----4-:R-:W-:-:S03]  /*14790*/  SEL R35, R42, R47, P0 ;  /* 0x0000002f2a237207 */ /* 0x010fc60000000000 */
        /* <DEDUP_REMOVED lines=9> */
[----:B------:R-:W1:Y:S04]  /*14830*/  SHFL.IDX PT, R54, R54, R3, 0x1c1f ;  /* 0x001c1f0336367589 */ /* 0x000e6800000e0000 */
[----:B------:R-:W2:Y:S04]  /*14840*/  SHFL.IDX PT, R64, R64, R3, 0x1c1f ;  /* 0x001c1f0340407589 */ /* 0x000ea800000e0000 */
[----:B------:R-:W3:Y:S04]  /*14850*/  SHFL.IDX PT, R58, R58, R3, 0x1c1f ;  /* 0x001c1f033a3a7589 */ /* 0x000ee800000e0000 */
[----:B------:R-:W4:Y:S04]  /*14860*/  SHFL.IDX PT, R66, R66, R3, 0x1c1f ;  /* 0x001c1f0342427589 */ /* 0x000f2800000e0000 */
[----:B------:R-:W5:Y:S04]  /*14870*/  SHFL.IDX PT, R68, R68, R3, 0x1c1f ;  /* 0x001c1f0344447589 */ /* 0x000f6800000e0000 */
[----:B------:R-:W-:Y:S04]  /*14880*/  SHFL.IDX PT, R60, R60, R3, 0x1c1f ;  /* 0x001c1f033c3c7589 */ /* 0x000fe800000e0000 */
[----:B------:R-:W5:Y:S01]  /*14890*/  SHFL.IDX PT, R70, R70, R3, 0x1c1f ;  /* 0x001c1f0346467589 */ /* 0x000f6200000e0000 */
[----:B-1----:R-:W-:-:S02]  /*148a0*/  SEL R52, R63, R54, P0 ;  /* 0x000000363f347207 */ /* 0x002fc40000000000 */
[----:B------:R-:W-:Y:S01]  /*148b0*/  SEL R54, R54, R63, P0 ;  /* 0x0000003f36367207 */ /* 0x000fe20000000000 */
[----:B------:R1:W-:Y:S01]  /*148c0*/  STSM.16.M88.4 [R86], R8 ;  /* 0x0000000856007844 */ /* 0x0003e20000000200 */
[----:B--2---:R-:W-:Y:S02]  /*148d0*/  SEL R49, R75, R64, P0 ;  /* 0x000000404b317207 */ /* 0x004fe40000000000 */
[----:B------:R-:W-:Y:S01]  /*148e0*/  SEL R51, R64, R75, P0 ;  /* 0x0000004b40337207 */ /* 0x000fe20000000000 */
[----:B------:R2:W-:Y:S01]  /*148f0*/  STSM.16.M88.4 [R33], R12 ;  /* 0x0000000c21007844 */ /* 0x0005e20000000200 */
[----:B---3--:R-:W-:Y:S02]  /*14900*/  SEL R56, R65, R58, P0 ;  /* 0x0000003a41387207 */ /* 0x008fe40000000000 */
[----:B------:R-:W-:Y:S01]  /*14910*/  SEL R58, R58, R65, P0 ;  /* 0x000000413a3a7207 */ /* 0x000fe20000000000 */
[----:B------:R3:W-:Y:S01]  /*14920*/  STSM.16.M88.4 [R85], R24 ;  /* 0x0000001855007844 */ /* 0x0007e20000000200 */
[----:B----4-:R-:W-:-:S02]  /*14930*/  SEL R53, R77, R66, P0 ;  /* 0x000000424d357207 */ /* 0x010fc40000000000 */
[----:B------:R-:W-:Y:S01]  /*14940*/  SEL R55, R66, R77, P0 ;  /* 0x0000004d42377207 */ /* 0x000fe20000000000 */
[----:B------:R-:W-:Y:S01]  /*14950*/  STSM.16.M88.4 [R84], R28 ;  /* 0x0000001c54007844 */ /* 0x000fe20000000200 */
[----:B-----5:R-:W-:Y:S02]  /*14960*/  SEL R57, R79, R68, P0 ;  /* 0x000000444f397207 */ /* 0x020fe40000000000 */
[----:B------:R-:W-:Y:S02]  /*14970*/  SEL R59, R68, R79, P0 ;  /* 0x0000004f443b7207 */ /* 0x000fe40000000000 */
[----:B-1----:R-:W-:Y:S02]  /*14980*/  SEL R9, R43, R38, P0 ;  /* 0x000000262b097207 */ /* 0x002fe40000000000 */
[----:B------:R-:W-:Y:S01]  /*14990*/  SEL R11, R38, R43, P0 ;  /* 0x0000002b260b7207 */ /* 0x000fe20000000000 */
[----:B--2---:R-:W-:Y:S01]  /*149a0*/  IMAD R12, R88, UR6, RZ ;  /* 0x00000006580c7c24 */ /* 0x004fe2000f8e02ff */
[----:B------:R-:W-:Y:S01]  /*149b0*/  SEL R33, R47, R42, P0 ;  /* 0x0000002a2f217207 */ /* 0x000fe20000000000 */
[----:B------:R-:W-:Y:S01]  /*149c0*/  ULDC.64 UR6, c[0x0][0xb40] ;  /* 0x0002d00000067ab9 */ /* 0x000fe20000000a00 */
[----:B------:R-:W-:Y:S01]  /*149d0*/  SEL R8, R45, R40, P0 ;  /* 0x000000282d087207 */ /* 0x000fe20000000000 */
[----:B------:R-:W-:Y:S01]  /*149e0*/  IMAD R38, R89, UR44, R12 ;  /* 0x0000002c59267c24 */ /* 0x000fe2000f8e020c */
[----:B------:R-:W-:Y:S01]  /*149f0*/  SEL R10, R40, R45, P0 ;  /* 0x0000002d280a7207 */ /* 0x000fe20000000000 */
[----:B------:R-:W-:Y:S01]  /*14a00*/  STSM.16.M88.4 [R83], R32 ;  /* 0x0000002053007844 */ /* 0x000fe20000000200 */
[----:B------:R-:W-:-:S02]  /*14a10*/  SEL R12, R41, R36, P0 ;  /* 0x00000024290c7207 */ /* 0x000fc40000000000 */
[----:B------:R-:W-:Y:S01]  /*14a20*/  SEL R14, R36, R41, P0 ;  /* 0x00000029240e7207 */ /* 0x000fe20000000000 */
[----:B------:R1:W-:Y:S01]  /*14a30*/  STSM.16.M88.4 [R82], R8 ;  /* 0x0000000852007844 */ /* 0x0003e20000000200 */
[----:B------:R-:W-:Y:S02]  /*14a40*/  SEL R13, R39, R0, P0 ;  /* 0x00000000270d7207 */ /* 0x000fe40000000000 */
[----:B------:R-:W-:Y:S02]  /*14a50*/  SEL R15, R0, R39, P0 ;  /* 0x00000027000f7207 */ /* 0x000fe40000000000 */
        /* <DEDUP_REMOVED lines=8> */
[----:B-1----:R-:W-:Y:S02]  /*14ae0*/  SEL R9, R81, R70, P0 ;  /* 0x0000004651097207 */ /* 0x002fe40000000000 */
[----:B------:R-:W-:Y:S01]  /*14af0*/  SEL R11, R70, R81, P0 ;  /* 0x00000051460b7207 */ /* 0x000fe20000000000 */
[----:B------:R-:W-:Y:S01]  /*14b00*/  STSM.16.M88.4 [R76], R48 ;  /* 0x000000304c007844 */ /* 0x000fe20000000200 */
[----:B------:R-:W-:-:S02]  /*14b10*/  SEL R8, R67, R60, P0 ;  /* 0x0000003c43087207 */ /* 0x000fc40000000000 */
[----:B------:R-:W-:Y:S01]  /*14b20*/  SEL R10, R60, R67, P0 ;  /* 0x000000433c0a7207 */ /* 0x000fe20000000000 */
[----:B------:R-:W-:Y:S01]  /*14b30*/  STSM.16.M88.4 [R74], R52 ;  /* 0x000000344a007844 */ /* 0x000fe20000000200 */
[----:B------:R-:W-:Y:S02]  /*14b40*/  SHF.R.S32.HI R3, RZ, 0x1f, R87 ;  /* 0x0000001fff037819 */ /* 0x000fe40000011457 */
[----:B------:R-:W-:Y:S01]  /*14b50*/  IADD3 R0, P3, R87, R6, RZ ;  /* 0x0000000657007210 */ /* 0x000fe20007f7e0ff */
[----:B------:R-:W-:Y:S03]  /*14b60*/  STSM.16.M88.4 [R21], R56 ;  /* 0x0000003815007844 */ /* 0x000fe60000000200 */
[----:B------:R-:W-:Y:S01]  /*14b70*/  IADD3.X R3, R3, R7, R38, P3, !PT ;  /* 0x0000000703037210 */ /* 0x000fe20001ffe426 */
[----:B------:R-:W-:Y:S01]  /*14b80*/  STSM.16.M88.4 [R20], R8 ;  /* 0x0000000814007844 */ /* 0x000fe20000000200 */
[C---:B------:R-:W-:Y:S01]  /*14b90*/  LEA R6, P3, R0.reuse, UR6, 0x2 ;  /* 0x0000000600067c11 */ /* 0x040fe2000f8610ff */
[----:B------:R1:W-:Y:S06]  /*14ba0*/  MEMBAR.ALL.CTA ;  /* 0x0000000000007992 */ /* 0x0003ec0000008000 */
[----:B-1----:R-:W1:Y:S01]  /*14bb0*/  FENCE.VIEW.ASYNC.S ;  /* 0x00000000000073c6 */ /* 0x002e620000000000 */
[----:B------:R-:W-:-:S03]  /*14bc0*/  LEA.HI.X R7, R0, UR7, R3, 0x2, P3 ;  /* 0x0000000700077c11 */ /* 0x000fc600098f1403 */
        /* <DEDUP_REMOVED lines=18> */
[----:B------:R-:W-:-:S05]  /*14cf0*/  UMOV UR8, 0x40 ;  /* 0x0000004000087882 */ /* 0x000fca0000000000 */
        /* <DEDUP_REMOVED lines=13> */
.L_x_3749:
[----:B------:R-:W-:Y:S05]  /*14dd0*/  BSYNC B0 ;  /* 0x0000000000007941 */ /* 0x000fea0003800000 */
.L_x_3748:
[----:B------:R-:W-:Y:S05]  /*14de0*/  BRA `(.L_x_3747) ;  /* 0x0000000800607947 */ /* 0x000fea0003800000 */
.L_x_3746:
[----:B------:R-:W1:Y:S01]  /*14df0*/  LDC.64 R14, c[0x0][0xae0] ;  /* 0x0002b800ff0e7b82 */ /* 0x000e620000000a00 */
[----:B------:R-:W-:Y:S01]  /*14e00*/  SHF.R.S32.HI R0, RZ, 0x1f, R3 ;  /* 0x0000001fff007819 */ /* 0x000fe20000011403 */
[----:B------:R-:W-:Y:S01]  /*14e10*/  USHF.R.S32.HI UR5, URZ, 0x1f, UR43 ;  /* 0x0000001f3f057899 */ /* 0x000fe2000801142b */
[----:B------:R-:W-:Y:S01]  /*14e20*/  ISETP.GT.AND P0, PT, R3, 0x7f, PT ;  /* 0x0000007f0300780c */ /* 0x000fe20003f04270 */
[----:B------:R-:W-:Y:S01]  /*14e30*/  USHF.R.S32.HI UR6, URZ, 0x1f, UR44 ;  /* 0x0000001f3f067899 */ /* 0x000fe2000801142c */
[----:B------:R-:W-:Y:S01]  /*14e40*/  LEA.HI R0, R0, R3, RZ, 0x3 ;  /* 0x0000000300007211 */ /* 0x000fe200078f18ff */
[----:B------:R-:W-:Y:S02]  /*14e50*/  BSSY B0, `(.L_x_3750) ;  /* 0x000001e000007945 */ /* 0x000fe40003800000 */
[----:B------:R-:W2:Y:S01]  /*14e60*/  LDC R13, c[0x0][0xdac] ;  /* 0x00036b00ff0d7b82 */ /* 0x000ea20000000800 */
[----:B------:R-:W-:-:S05]  /*14e70*/  LOP3.LUT R4, R0, 0x1ffffff8, RZ, 0xc0, !PT ;  /* 0x1ffffff800047812 */ /* 0x000fca00078ec0ff */
[----:B------:R-:W-:Y:S01]  /*14e80*/  IMAD.IADD R3, R3, 0x1, -R4 ;  /* 0x0000000103037824 */ /* 0x000fe200078e0a04 */
[----:B------:R-:W-:Y:S01]  /*14e90*/  SHF.R.S32.HI R4, RZ, 0x3, R0 ;  /* 0x00000003ff047819 */ /* 0x000fe20000011400 */
[----:B------:R-:W3:Y:S02]  /*14ea0*/  LDC.64 R18, c[0x0][0xae8] ;  /* 0x0002ba00ff127b82 */ /* 0x000ee40000000a00 */
[----:B------:R-:W-:Y:S02]  /*14eb0*/  IMAD.SHL.U32 R10, R3, 0x8, RZ ;  /* 0x00000008030a7824 */ /* 0x000fe400078e00ff */
[----:B-1----:R-:W-:Y:S01]  /*14ec0*/  IMAD R12, R14, UR5, RZ ;  /* 0x000000050e0c7c24 */ /* 0x002fe2000f8e02ff */
[----:B------:R-:W-:Y:S06]  /*14ed0*/  @P0 BRA `(.L_x_3751) ;  /* 0x0000000000540947 */ /* 0x000fec0003800000 */
[----:B------:R-:W-:Y:S01]  /*14ee0*/  IMAD.U32 R6, RZ, RZ, UR42 ;  /* 0x0000002aff067e24 */ /* 0x000fe2000f8e00ff */
[----:B------:R-:W-:-:S04]  /*14ef0*/  ULDC UR7, c[0x0][0xa88] ;  /* 0x0002a20000077ab9 */ /* 0x000fc80000000800 */
[----:B------:R-:W-:-:S04]  /*14f00*/  IADD3 R6, R6, -0x80, R91 ;  /* 0xffffff8006067810 */ /* 0x000fc80007ffe05b */
        /* <DEDUP_REMOVED lines=18> */
.L_x_3751:
[----:B------:R-:W-:Y:S05]  /*15030*/  BSYNC B0 ;  /* 0x0000000000007941 */ /* 0x000fea0003800000 */
.L_x_3750:
[----:B------:R-:W-:Y:S01]  /*15040*/  ULDC UR5, c[0x0][0xa88] ;  /* 0x0002a20000057ab9 */ /* 0x000fe20000000800 */
[----:B------:R-:W-:Y:S01]  /*15050*/  SHF.R.S32.HI R11, RZ, 0x1f, R10 ;  /* 0x0000001fff0b7819 */ /* 0x000fe2000001140a */
[----:B------:R-:W-:Y:S01]  /*15060*/  UIADD3 UR42, -UR42, UR5, URZ ;  /* 0x000000052a2a7290 */ /* 0x000fe2000fffe13f */
[----:B------:R-:W-:Y:S01]  /*15070*/  VIADD R0, R4, 0x20 ;  /* 0x0000002004007836 */ /* 0x000fe20000000000 */
[----:B------:R-:W-:Y:S01]  /*15080*/  ULOP3.LUT UR49, URZ, UR49, URZ, 0x33, !UPT ;  /* 0x000000313f317292 */ /* 0x000fe2000f8e333f */
[----:B-1----:R-:W-:Y:S01]  /*15090*/  IMAD R3, R15, UR43, R12 ;  /* 0x0000002b0f037c24 */ /* 0x002fe2000f8e020c */
[----:B------:R-:W-:Y:S01]  /*150a0*/  BSSY B0, `(.L_x_3752) ;  /* 0x0000024000007945 */ /* 0x000fe20003800000 */
[----:B------:R-:W-:Y:S01]  /*150b0*/  IMAD.WIDE.U32 R6, R14, UR43, R10 ;  /* 0x0000002b0e067c25 */ /* 0x000fe2000f8e000a */
[----:B------:R-:W-:Y:S02]  /*150c0*/  ISETP.GE.AND P3, PT, R4, UR42, PT ;  /* 0x0000002a04007c0c */ /* 0x000fe4000bf66270 */
[----:B------:R-:W-:Y:S01]  /*150d0*/  ISETP.GE.AND P0, PT, R0, UR42, PT ;  /* 0x0000002a00007c0c */ /* 0x000fe2000bf06270 */
[----:B------:R-:W-:-:S02]  /*150e0*/  VIADD R5, R4, 0x40 ;  /* 0x0000004004057836 */ /* 0x000fc40000000000 */
[----:B------:R-:W-:Y:S02]  /*150f0*/  VIADD R8, R4, 0x60 ;  /* 0x0000006004087836 */ /* 0x000fe40000000000 */
[----:B------:R-:W-:Y:S01]  /*15100*/  IMAD.IADD R7, R7, 0x1, R3 ;  /* 0x0000000107077824 */ /* 0x000fe200078e0203 */
[----:B------:R-:W-:Y:S01]  /*15110*/  ISETP.GE.AND P1, PT, R5, UR42, PT ;  /* 0x0000002a05007c0c */ /* 0x000fe2000bf26270 */
[----:B---3--:R-:W-:Y:S01]  /*15120*/  IMAD R0, R18, UR6, RZ ;  /* 0x0000000612007c24 */ /* 0x008fe2000f8e02ff */
[----:B------:R-:W-:Y:S01]  /*15130*/  SHF.R.S32.HI R5, RZ, 0x1f, R4 ;  /* 0x0000001fff057819 */ /* 0x000fe20000011404 */
[----:B--2---:R-:W-:Y:S01]  /*15140*/  VIADD R13, R13, UR49 ;  /* 0x000000310d0d7c36 */ /* 0x004fe20008000000 */
[----:B------:R-:W-:Y:S01]  /*15150*/  ISETP.GE.AND P2, PT, R8, UR42, PT ;  /* 0x0000002a08007c0c */ /* 0x000fe2000bf46270 */
[----:B------:R-:W-:Y:S02]  /*15160*/  IMAD R3, R19, UR44, R0 ;  /* 0x0000002c13037c24 */ /* 0x000fe4000f8e0200 */
[----:B------:R-:W-:-:S04]  /*15170*/  IMAD.WIDE.U32 R8, R18, UR44, R6 ;  /* 0x0000002c12087c25 */ /* 0x000fc8000f8e0006 */
[----:B------:R-:W-:-:S04]  /*15180*/  IMAD.WIDE R6, R13, 0x80, R4 ;  /* 0x000000800d067825 */ /* 0x000fc800078e0204 */
[----:B------:R-:W-:Y:S01]  /*15190*/  IMAD.IADD R13, R9, 0x1, R3 ;  /* 0x00000001090d7824 */ /* 0x000fe200078e0203 */
        /* <DEDUP_REMOVED lines=20> */
.L_x_3753:
[----:B------:R-:W-:Y:S05]  /*152e0*/  BSYNC B0 ;  /* 0x0000000000007941 */ /* 0x000fea0003800000 */
.L_x_3752:
        /* <DEDUP_REMOVED lines=17> */
[----:B-1----:R-:W-:Y:S01]  /*15400*/  LEA R14, P0, R4, UR6, 0x1 ;  /* 0x00000006040e7c11 */ /* 0x002fe2000f8008ff */
[----:B------:R-:W-:-:S05]  /*15410*/  IMAD.IADD R3, R5, 0x1, R3 ;  /* 0x0000000105037824 */ /* 0x000fca00078e0203 */
[----:B------:R-:W-:-:S05]  /*15420*/  LEA.HI.X R15, R4, UR7, R3, 0x1, P0 ;  /* 0x00000007040f7c11 */ /* 0x000fca00080f0c03 */
[----:B------:R2:W-:Y:S04]  /*15430*/  @!P3 STG.E.128 desc[UR52][R14.64], RZ ;  /* 0x000000ff0e00b986 */ /* 0x0005e8000c101d34 */
[----:B------:R2:W-:Y:S04]  /*15440*/  @!P4 STG.E.128 desc[UR52][R14.64+0x80], RZ ;  /* 0x000080ff0e00c986 */ /* 0x0005e8000c101d34 */
[----:B------:R2:W-:Y:S02]  /*15450*/  @!P5 STG.E.128 desc[UR52][R14.64+0x100], RZ ;  /* 0x000100ff0e00d986 */ /* 0x0005e4000c101d34 */
.L_x_3755:
[----:B------:R-:W-:Y:S05]  /*15460*/  BSYNC B0 ;  /* 0x0000000000007941 */ /* 0x000fea0003800000 */
.L_x_3754:
        /* <DEDUP_REMOVED lines=17> */
[----:B-12---:R-:W-:Y:S01]  /*15580*/  LEA R14, P0, R4, UR6, 0x1 ;  /* 0x00000006040e7c11 */ /* 0x006fe2000f8008ff */
[----:B------:R-:W-:-:S05]  /*15590*/  IMAD.IADD R3, R5, 0x1, R3 ;  /* 0x0000000105037824 */ /* 0x000fca00078e0203 */
[----:B------:R-:W-:-:S05]  /*155a0*/  LEA.HI.X R15, R4, UR7, R3, 0x1, P0 ;  /* 0x00000007040f7c11 */ /* 0x000fca00080f0c03 */
[----:B------:R3:W-:Y:S04]  /*155b0*/  @!P1 STG.E.128 desc[UR52][R14.64], RZ ;  /* 0x000000ff0e009986 */ /* 0x0007e8000c101d34 */
[----:B------:R3:W-:Y:S04]  /*155c0*/  @!P3 STG.E.128 desc[UR52][R14.64+0x80], RZ ;  /* 0x000080ff0e00b986 */ /* 0x0007e8000c101d34 */
[----:B------:R3:W-:Y:S02]  /*155d0*/  @!P4 STG.E.128 desc[UR52][R14.64+0x100], RZ ;  /* 0x000100ff0e00c986 */ /* 0x0007e4000c101d34 */
.L_x_3757:
[----:B------:R-:W-:Y:S05]  /*155e0*/  BSYNC B0 ;  /* 0x0000000000007941 */ /* 0x000fea0003800000 */
.L_x_3756:
[----:B------:R-:W-:Y:S04]  /*155f0*/  BSSY B0, `(.L_x_3747) ;  /* 0x0000017000007945 */ /* 0x000fe80003800000 */
[----:B------:R-:W-:Y:S05]  /*15600*/  @P2 BRA `(.L_x_3758) ;  /* 0x0000000000542947 */ /* 0x000fea0003800000 */
[----:B------:R-:W-:Y:S01]  /*15610*/  IADD3 R3, P0, R6, 0x60, RZ ;  /* 0x0000006006037810 */ /* 0x000fe20007f1e0ff */
[----:B------:R-:W-:Y:S01]  /*15620*/  ULDC UR5, c[0x0][0xa8c] ;  /* 0x0002a30000057ab9 */ /* 0x000fe20000000800 */
[----:B------:R-:W-:Y:S01]  /*15630*/  ULDC.64 UR6, c[0x0][0xad8] ;  /* 0x0002b60000067ab9 */ /* 0x000fe20000000a00 */
[----:B------:R-:W-:Y:S01]  /*15640*/  IMAD.MOV.U32 R4, RZ, RZ, R8 ;  /* 0x000000ffff047224 */ /* 0x000fe200078e0008 */
[C---:B------:R-:W-:Y:S01]  /*15650*/  ISETP.GE.AND P1, PT, R10.reuse, UR5, PT ;  /* 0x000000050a007c0c */ /* 0x040fe2000bf26270 */
[----:B------:R-:W-:Y:S02]  /*15660*/  IMAD.X R6, RZ, RZ, R7, P0 ;  /* 0x000000ffff067224 */ /* 0x000fe400000e0607 */
[----:B------:R-:W-:Y:S02]  /*15670*/  IMAD.MOV.U32 R5, RZ, RZ, R13 ;  /* 0x000000ffff057224 */ /* 0x000fe400078e000d */
[----:B------:R-:W-:Y:S02]  /*15680*/  VIADD R0, R10, 0x40 ;  /* 0x000000400a007836 */ /* 0x000fe40000000000 */
[----:B------:R-:W-:-:S02]  /*15690*/  IMAD R6, R6, UR6, RZ ;  /* 0x0000000606067c24 */ /* 0x000fc4000f8e02ff */
        /* <DEDUP_REMOVED lines=12> */
.L_x_3758:
[----:B------:R-:W-:Y:S05]  /*15760*/  BSYNC B0 ;  /* 0x0000000000007941 */ /* 0x000fea0003800000 */
.L_x_3747:
[----:B------:R-:W5:Y:S02]  /*15770*/  LDC R0, c[0x0][0xda8] ;  /* 0x00036a00ff007b82 */ /* 0x000f640000000800 */
[----:B-----5:R-:W-:-:S13]  /*15780*/  ISETP.LE.AND P0, PT, R0, UR4, PT ;  /* 0x0000000400007c0c */ /* 0x020fda000bf03270 */
[----:B------:R-:W-:Y:S05]  /*15790*/  @!P0 BRA `(.L_x_3759) ;  /* 0xfffffeb400748947 */ /* 0x000fea000383ffff */
[----:B------:R-:W-:Y:S05]  /*157a0*/  EXIT ;  /* 0x000000000000794d */ /* 0x000fea0003800000 */
.L_x_3661:
[----:B------:R-:W-:-:S08]  /*157b0*/  NOP ;  /* 0x0000000000007918 */ /* 0x000fd00000000000 */
[----:B------:R-:W1:-:S00]  /*157c0*/  USETMAXREG.DEALLOC.CTAPOOL 0x18 ;  /* 0x00000018000079c8 */ /* 0x000e4000080e0500 */
[----:B-1----:R-:W-:-:S06]  /*157d0*/  LOP3.LUT R0, R0, 0x3, RZ, 0xc0, !PT ;  /* 0x0000000300007812 */ /* 0x002fcc00078ec0ff */
[----:B------:R-:W1:Y:S01]  /*157e0*/  S2UR UR4, SR_CTAID.X ;  /* 0x00000000000479c3 */ /* 0x000e620000002500 */
[----:B------:R-:W-:Y:S01]  /*157f0*/  LOP3.LUT R16, R16, 0xfffffffd, RZ, 0xc0, !PT ;  /* 0xfffffffd10107812 */ /* 0x000fe200078ec0ff */
[----:B------:R-:W-:Y:S04]  /*15800*/  STL [R1], RZ ;  /* 0x000000ff01007387 */ /* 0x000fe80000100800 */
[----:B------:R-:W2:Y:S04]  /*15810*/  SHFL.IDX PT, R0, R0, RZ, 0x1f ;  /* 0x00001fff00007589 */ /* 0x000ea800000e0000 */
[----:B------:R3:W-:Y:S01]  /*15820*/  STL [R1+0x18], RZ ;  /* 0x000018ff01007387 */ /* 0x0007e20000100800 */
[----:B--2---:R-:W-:-:S02]  /*15830*/  ISETP.NE.AND P0, PT, R0, RZ, PT ;  /* 0x000000ff0000720c */ /* 0x004fc40003f05270 */
[----:B------:R-:W1:Y:S11]  /*15840*/  LDC R0, c[0x0][0xda8] ;  /* 0x00036a00ff007b82 */ /* 0x000e760000000800 */
[----:B------:R-:W-:Y:S01]  /*15850*/  @P0 LOP3.LUT R16, R16, 0x2, RZ, 0xfc, !PT ;  /* 0x0000000210100812 */ /* 0x000fe200078efcff */
[----:B------:R-:W-:Y:S06]  /*15860*/  @P0 BAR.ARV 0x4, 0x180 ;  /* 0x0106000000000b1d */ /* 0x000fec0000002000 */
[----:B-1----:R-:W-:Y:S01]  /*15870*/  ISETP.LE.AND P0, PT, R0, UR4, PT ;  /* 0x0000000400007c0c */ /* 0x002fe2000bf03270 */
[----:B------:R-:W-:-:S05]  /*15880*/  IMAD.MOV.U32 R0, RZ, RZ, 0x1 ;  /* 0x00000001ff007424 */ /* 0x000fca00078e00ff */
[----:B------:R3:W-:Y:S07]  /*15890*/  STL [R1+0x8], R0 ;  /* 0x0000080001007387 */ /* 0x0007ee0000100800 */
[----:B------:R-:W-:Y:S05]  /*158a0*/  @P0 BRA `(.L_x_3760) ;  /* 0x0000004000d80947 */ /* 0x000fea0003800000 */
[----:B------:R-:W1:Y:S01]  /*158b0*/  S2R R2, SR_TID.X ;  /* 0x0000000000027919 */ /* 0x000e620000002100 */
[----:B------:R-:W-:Y:S01]  /*158c0*/  ULDC UR43, c[0x0][0xc] ;  /* 0x00000300002b7ab9 */ /* 0x000fe20000000800 */
[----:B------:R-:W-:Y:S01]  /*158d0*/  ULOP3.LUT UR41, UR46, 0x1, URZ, 0xfc, !UPT ;  /* 0x000000012e297892 */ /* 0x000fe2000f8efc3f */
[----:B------:R-:W2:Y:S01]  /*158e0*/  S2R R4, SR_TID.X ;  /* 0x0000000000047919 */ /* 0x000ea20000002100 */
[----:B------:R-:W-:Y:S01]  /*158f0*/  ULOP3.LUT UR44, UR46, 0x2, URZ, 0xfc, !UPT ;  /* 0x000000022e2c7892 */ /* 0x000fe2000f8efc3f */
[----:B------:R-:W-:Y:S01]  /*15900*/  ULDC.64 UR48, c[0x0][0x198] ;  /* 0x0000660000307ab9 */ /* 0x000fe20000000a00 */
[----:B-1----:R-:W-:Y:S01]  /*15910*/  LOP3.LUT R2, R2, 0x7f, RZ, 0xc0, !PT ;  /* 0x0000007f02027812 */ /* 0x002fe200078ec0ff */
[----:B--2---:R-:W-:-:S04]  /*15920*/  IMAD.SHL.U32 R18, R4, 0x40, RZ ;  /* 0x0000004004127824 */ /* 0x004fc800078e00ff */
[----:B---3--:R-:W-:-:S05]  /*15930*/  IMAD.SHL.U32 R0, R2, 0x10, RZ ;  /* 0x0000001002007824 */ /* 0x008fca00078e00ff */
        /* <DEDUP_REMOVED lines=12> */
[----:B------:R-:W-:Y:S01]  /*15a00*/  LOP3.LUT R17, R17, R2, RZ, 0xfc, !PT ;  /* 0x0000000211117212 */ /* 0x000fe200078efcff */
[----:B------:R-:W-:Y:S01]  /*15a10*/  IMAD.U32 R2, RZ, RZ, UR4 ;  /* 0x00000004ff027e24 */ /* 0x000fe2000f8e00ff */
[----:B------:R-:W-:Y:S01]  /*15a20*/  LOP3.LUT R3, R0, 0x30, R3, 0x78, !PT ;  /* 0x0000003000037812 */ /* 0x000fe200078e7803 */
[----:B------:R-:W-:-:S03]  /*15a30*/  IMAD.MOV.U32 R0, RZ, RZ, 0x1 ;  /* 0x00000001ff007424 */ /* 0x000fc600078e00ff */
[----:B------:R1:W-:Y:S01]  /*15a40*/  STL [R1+0x14], R2 ;  /* 0x0000140201007387 */ /* 0x0003e20000100800 */
[----:B------:R-:W-:-:S03]  /*15a50*/  LOP3.LUT R18, R3, 0x640, R18, 0xf8, !PT ;  /* 0x0000064003127812 */ /* 0x000fc600078ef812 */
[----:B------:R1:W-:Y:S04]  /*15a60*/  STL [R1+0x18], RZ ;  /* 0x000018ff01007387 */ /* 0x0003e80000100800 */
[----:B------:R1:W-:Y:S04]  /*15a70*/  STL [R1+0x8], R0 ;  /* 0x0000080001007387 */ /* 0x0003e80000100800 */
[----:B------:R1:W-:Y:S02]  /*15a80*/  STL [R1], RZ ;  /* 0x000000ff01007387 */ /* 0x0003e40000100800 */
.L_x_3822:
        /* <DEDUP_REMOVED lines=13> */
[----:B---3--:R-:W-:Y:S05]  /*15b60*/  @!P0 BRA `(.L_x_3761) ;  /* 0x0000000000208947 */ /* 0x008fea0003800000 */
        /* <DEDUP_REMOVED lines=8> */
.L_x_3761:
[----:B------:R-:W-:Y:S01]  /*15bf0*/  ULDC UR9, c[0x0][0xdc4] ;  /* 0x0003710000097ab9 */ /* 0x000fe20000000800 */
[----:B------:R-:W-:Y:S01]  /*15c00*/  UMOV UR7, UR8 ;  /* 0x0000000800077c82 */ /* 0x000fe20008000000 */
[----:B------:R-:W-:-:S11]  /*15c10*/  UISETP.NE.AND UP0, UPT, UR9, 0x1, UPT ;  /* 0x000000010900788c */ /* 0x000fd6000bf05270 */
[----:B------:R-:W-:Y:S02]  /*15c20*/  @UP0 ULDC.64 UR10, c[0x0][0xdc8] ;  /* 0x00037200000a0ab9 */ /* 0x000fe40000000a00 */
[----:B------:R-:W-:-:S04]  /*15c30*/  UIMAD.WIDE.U32 UR4, UR8, UR10, URZ ;  /* 0x0000000a080472a5 */ /* 0x000fc8000f8e003f */
[----:B------:R-:W-:-:S04]  /*15c40*/  @UP0 USHF.R.U32.HI UR7, URZ, UR11, UR5 ;  /* 0x0000000b3f070299 */ /* 0x000fc80008011605 */
[----:B------:R-:W-:-:S12]  /*15c50*/  UIMAD UR4, UR7, UR9, URZ ;  /* 0x00000009070472a4 */ /* 0x000fd8000f8e023f */
.L_x_3762:
[----:B------:R-:W-:Y:S01]  /*15c60*/  ULDC.64 UR10, c[0x0][0x3f8] ;  /* 0x0000fe00000a7ab9 */ /* 0x000fe20000000a00 */
[----:B------:R-:W-:Y:S02]  /*15c70*/  ULOP3.LUT UR7, URZ, UR7, URZ, 0x33, !UPT ;  /* 0x000000073f077292 */ /* 0x000fe4000f8e333f */
[----:B------:R-:W-:Y:S01]  /*15c80*/  UISETP.NE.U32.AND UP0, UPT, UR10, URZ, UPT ;  /* 0x0000003f0a00728c */ /* 0x000fe2000bf05070 */
[----:B------:R-:W-:Y:S02]  /*15c90*/  ULDC UR37, c[0x0][0xdac] ;  /* 0x00036b0000257ab9 */ /* 0x000fe40000000800 */
[----:B------:R-:W-:Y:S01]  /*15ca0*/  ULDC UR10, c[0x0][0xdb8] ;  /* 0x00036e00000a7ab9 */ /* 0x000fe20000000800 */
[----:B------:R-:W-:Y:S02]  /*15cb0*/  UIADD3 UR37, UR7, UR37, URZ ;  /* 0x0000002507257290 */ /* 0x000fe4000fffe03f */
[----:B------:R-:W-:Y:S02]  /*15cc0*/  UISETP.NE.AND UP1, UPT, UR10, 0x1, UPT ;  /* 0x000000010a00788c */ /* 0x000fe4000bf25270 */
[----:B------:R-:W-:Y:S01]  /*15cd0*/  UIADD3 UR8, UR8, -UR4, URZ ;  /* 0x8000000408087290 */ /* 0x000fe2000fffe03f */
[----:B------:R-:W-:-:S02]  /*15ce0*/  ULDC UR9, c[0x0][0xdc4] ;  /* 0x0003710000097ab9 */ /* 0x000fc40000000800 */
[----:B------:R-:W-:Y:S01]  /*15cf0*/  ULDC.64 UR4, c[0x0][0x9e0] ;  /* 0x0002780000047ab9 */ /* 0x000fe20000000a00 */
[----:B------:R-:W-:Y:S02]  /*15d00*/  UISETP.NE.AND.EX UP0, UPT, UR11, URZ, UPT, UP0 ;  /* 0x0000003f0b00728c */ /* 0x000fe4000bf05300 */
[----:B------:R-:W-:Y:S02]  /*15d10*/  UISETP.GE.AND UP2, UPT, UR5, 0x1, UPT ;  /* 0x000000010500788c */ /* 0x000fe4000bf46270 */
[----:B------:R-:W-:Y:S01]  /*15d20*/  USHF.L.U32 UR37, UR37, 0x7, URZ ;  /* 0x0000000725257899 */ /* 0x000fe2000800063f */
[----:B------:R-:W-:Y:S01]  /*15d30*/  ULDC UR11, c[0x0][0x404] ;  /* 0x00010100000b7ab9 */ /* 0x000fe20000000800 */
[----:B------:R-:W-:Y:S01]  /*15d40*/  ULDC UR12, c[0x0][0x288] ;  /* 0x0000a200000c7ab9 */ /* 0x000fe20000000800 */
[----:B------:R-:W-:Y:S01]  /*15d50*/  UIMAD UR9, UR6, UR9, UR8 ;  /* 0x00000009060972a4 */ /* 0x000fe2000f8e0208 */
[----:B------:R-:W-:Y:S01]  /*15d60*/  PLOP3.LUT P1, PT, PT, PT, UP2, 0x80, 0x0 ;  /* 0x000000000000781c */ /* 0x000fe20003f2f028 */
[----:B------:R-:W-:Y:S01]  /*15d70*/  USEL UR11, UR11, 0x1, UP0 ;  /* 0x000000010b0b7887 */ /* 0x000fe20008000000 */
[----:B------:R-:W-:Y:S01]  /*15d80*/  @UP1 ULDC UR6, c[0x0][0xdbc] ;  /* 0x00036f0000061ab9 */ /* 0x000fe20000000800 */
[----:B------:R-:W-:Y:S01]  /*15d90*/  UIADD3 UR8, UR37, 0x80, -UR12 ;  /* 0x0000008025087890 */ /* 0x000fe2000fffe80c */
[----:B------:R-:W-:Y:S01]  /*15da0*/  ULDC UR13, c[0x0][0x2e0] ;  /* 0x0000b800000d7ab9 */ /* 0x000fe20000000800 */
[----:B------:R-:W-:Y:S01]  /*15db0*/  UIMAD.WIDE.U32 UR6, UR9, UR6, URZ ;  /* 0x00000006090672a5 */ /* 0x000fe2000f8e003f */
[----:B------:R-:W-:Y:S01]  /*15dc0*/  @UP1 ULDC UR14, c[0x0][0xdc0] ;  /* 0x00037000000e1ab9 */ /* 0x000fe20000000800 */
[----:B------:R-:W-:Y:S01]  /*15dd0*/  UIMAD UR8, UR11, UR13, UR8 ;  /* 0x0000000d0b0872a4 */ /* 0x000fe2000f8e0208 */
[----:B------:R-:W-:Y:S01]  /*15de0*/  UMOV UR39, UR9 ;  /* 0x0000000900277c82 */ /* 0x000fe20008000000 */
[----:B------:R-:W-:-:S02]  /*15df0*/  @UP1 USHF.R.U32.HI UR39, URZ, UR14, UR7 ;  /* 0x0000000e3f271299 */ /* 0x000fc40008011607 */
[----:B------:R-:W-:Y:S02]  /*15e00*/  UIADD3 UR4, UR8, UR4, URZ ;  /* 0x0000000408047290 */ /* 0x000fe4000fffe03f */
[----:B------:R-:W-:-:S04]  /*15e10*/  UIADD3 UR38, -UR39, URZ, URZ ;  /* 0x0000003f27267290 */ /* 0x000fc8000fffe13f */
[----:B------:R-:W-:Y:S01]  /*15e20*/  UIMAD UR38, UR10, UR38, UR9 ;  /* 0x000000260a2672a4 */ /* 0x000fe2000f8e0209 */
[----:B------:R-:W-:Y:S01]  /*15e30*/  IMAD.U32 R0, RZ, RZ, UR4 ;  /* 0x00000004ff007e24 */ /* 0x000fe2000f8e00ff */
[----:B------:R-:W-:Y:S10]  /*15e40*/  @!P1 BRA `(.L_x_3763) ;  /* 0x0000000000409947 */ /* 0x000ff40003800000 */
        /* <DEDUP_REMOVED lines=10> */
.L_x_3764:
[----:B------:R-:W-:-:S11]  /*15ef0*/  UISETP.NE.AND UP0, UPT, UR5, 0x1, UPT ;  /* 0x000000010500788c */ /* 0x000fd6000bf05270 */
[----:B------:R-:W-:Y:S02]  /*15f00*/  @UP0 ULDC.64 UR8, c[0x0][0x9e8] ;  /* 0x00027a0000080ab9 */ /* 0x000fe40000000a00 */
[----:B------:R-:W-:-:S04]  /*15f10*/  UIMAD.WIDE.U32 UR6, UR4, UR8, URZ ;  /* 0x00000008040672a5 */ /* 0x000fc8000f8e003f */
[----:B------:R-:W-:-:S12]  /*15f20*/  @UP0 USHF.R.U32.HI UR4, URZ, UR9, UR7 ;  /* 0x000000093f040299 */ /* 0x000fd80008011607 */
.L_x_3765:
[----:B------:R-:W-:-:S06]  /*15f30*/  UIMAD UR4, UR4, UR5, UR5 ;  /* 0x00000005040472a4 */ /* 0x000fcc000f8e0205 */
[----:B------:R-:W-:-:S07]  /*15f40*/  VIMNMX R0, R0, UR4, PT ;  /* 0x0000000400007c48 */ /* 0x000fce000bfe0100 */
.L_x_3763:
[----:B------:R-:W-:Y:S01]  /*15f50*/  UIMAD UR6, UR11, UR13, 0x9f ;  /* 0x0000009f0b0674a4 */ /* 0x000fe2000f8e020d */
[----:B------:R-:W-:Y:S01]  /*15f60*/  VIADD R0, R0, 0x9f ;  /* 0x0000009f00007836 */ /* 0x000fe20000000000 */
[----:B------:R-:W-:Y:S02]  /*15f70*/  UIADD3 UR4, UR37, -UR12, URZ ;  /* 0x8000000c25047290 */ /* 0x000fe4000fffe03f */
[----:B------:R-:W-:Y:S01]  /*15f80*/  UIMAD.WIDE UR6, UR6, 0x66666667, URZ ;  /* 0x66666667060678a5 */ /* 0x000fe2000f8e023f */
[----:B------:R-:W-:Y:S01]  /*15f90*/  IMAD.HI R0, R0, 0x66666667, RZ ;  /* 0x6666666700007827 */ /* 0x000fe200078e02ff */
[----:B------:R-:W-:Y:S02]  /*15fa0*/  UIMAD UR4, UR11, UR13, UR4 ;  /* 0x0000000d0b0472a4 */ /* 0x000fe4000f8e0204 */
[----:B------:R-:W-:Y:S02]  /*15fb0*/  USHF.R.U32.HI UR6, URZ, 0x1f, UR7 ;  /* 0x0000001f3f067899 */ /* 0x000fe40008011607 */
[----:B------:R-:W-:Y:S01]  /*15fc0*/  SHF.R.U32.HI R3, RZ, 0x1f, R0 ;  /* 0x0000001fff037819 */ /* 0x000fe20000011600 */
[----:B------:R-:W-:Y:S01]  /*15fd0*/  ULDC UR8, c[0x0][0x9dc] ;  /* 0x0002770000087ab9 */ /* 0x000fe20000000800 */
[----:B------:R-:W-:-:S02]  /*15fe0*/  ULEA.HI.SX32 UR6, UR7, UR6, 0x1a ;  /* 0x0000000607067291 */ /* 0x000fc4000f8fd23f */
[----:B------:R-:W-:Y:S01]  /*15ff0*/  LEA.HI.SX32 R3, R0, R3, 0x1a ;  /* 0x0000000300037211 */ /* 0x000fe200078fd2ff */
[----:B------:R-:W-:-:S03]  /*16000*/  UIADD3 UR8, UR4, -UR8, URZ ;  /* 0x8000000804087290 */ /* 0x000fc6000fffe03f */
[----:B------:R-:W-:-:S05]  /*16010*/  VIMNMX R2, R3, UR6, PT ;  /* 0x0000000603027c48 */ /* 0x000fca000bfe0100 */
[----:B------:R1:W-:Y:S01]  /*16020*/  STL [R1+0x4], R2 ;  /* 0x0000040201007387 */ /* 0x0003e20000100800 */
[----:B------:R-:W-:Y:S05]  /*16030*/  @!P1 BRA `(.L_x_3766) ;  /* 0x0000000000449947 */ /* 0x000fea0003800000 */
        /* <DEDUP_REMOVED lines=10> */
.L_x_3767:
[----:B------:R-:W-:-:S11]  /*160e0*/  UISETP.NE.AND UP0, UPT, UR5, 0x1, UPT ;  /* 0x000000010500788c */ /* 0x000fd6000bf05270 */
[----:B------:R-:W-:Y:S02]  /*160f0*/  @UP0 ULDC.64 UR10, c[0x0][0x9e8] ;  /* 0x00027a00000a0ab9 */ /* 0x000fe40000000a00 */
[----:B------:R-:W-:-:S04]  /*16100*/  UIMAD.WIDE.U32 UR6, UR4, UR10, URZ ;  /* 0x0000000a040672a5 */ /* 0x000fc8000f8e003f */
[----:B------:R-:W-:-:S12]  /*16110*/  @UP0 USHF.R.U32.HI UR4, URZ, UR11, UR7 ;  /* 0x0000000b3f040299 */ /* 0x000fd80008011607 */
.L_x_3768:
[----:B------:R-:W-:-:S04]  /*16120*/  UIMAD UR4, UR4, UR5, URZ ;  /* 0x00000005040472a4 */ /* 0x000fc8000f8e023f */
[----:B------:R-:W-:-:S04]  /*16130*/  UISETP.LT.AND UP0, UPT, UR8, UR4, UPT ;  /* 0x000000040800728c */ /* 0x000fc8000bf01270 */
[----:B------:R-:W-:-:S12]  /*16140*/  USEL UR8, UR8, UR4, !UP0 ;  /* 0x0000000408087287 */ /* 0x000fd8000c000000 */
.L_x_3766:
[----:B------:R-:W-:Y:S01]  /*16150*/  UIMAD.WIDE UR4, UR8, 0x66666667, URZ ;  /* 0x66666667080478a5 */ /* 0x000fe2000f8e023f */
[----:B------:R-:W-:Y:S03]  /*16160*/  BSSY B6, `(.L_x_3769) ;  /* 0x0000390000067945 */ /* 0x000fe60003800000 */
[----:B------:R-:W-:-:S04]  /*16170*/  USHF.R.U32.HI UR4, URZ, 0x1f, UR5 ;  /* 0x0000001f3f047899 */ /* 0x000fc80008011605 */
[----:B------:R-:W-:-:S04]  /*16180*/  ULEA.HI.SX32 UR4, UR5, UR4, 0x1a ;  /* 0x0000000405047291 */ /* 0x000fc8000f8fd23f */
[----:B------:R-:W-:-:S04]  /*16190*/  UISETP.LT.AND UP0, UPT, URZ, UR4, UPT ;  /* 0x000000043f00728c */ /* 0x000fc8000bf01270 */
[----:B------:R-:W-:-:S06]  /*161a0*/  USEL UR42, URZ, UR4, !UP0 ;  /* 0x000000043f2a7287 */ /* 0x000fcc000c000000 */
[----:B------:R-:W-:-:S13]  /*161b0*/  ISETP.GT.AND P0, PT, R2, UR42, PT ;  /* 0x0000002a02007c0c */ /* 0x000fda000bf04270 */
[----:B------:R-:W-:Y:S05]  /*161c0*/  @P0 BRA `(.L_x_3770) ;  /* 0x0000000000480947 */ /* 0x000fea0003800000 */
[----:B------:R-:W2:Y:S02]  /*161d0*/  S2R R0, SR_TID.X ;  /* 0x0000000000007919 */ /* 0x000ea40000002100 */
[----:B--2---:R-:W-:-:S04]  /*161e0*/  LOP3.LUT R0, R0, 0x7f, RZ, 0xc0, !PT ;  /* 0x0000007f00007812 */ /* 0x004fc800078ec0ff */
[----:B------:R-:W-:-:S13]  /*161f0*/  ISETP.NE.AND P0, PT, R0, RZ, PT ;  /* 0x000000ff0000720c */ /* 0x000fda0003f05270 */
[----:B------:R-:W-:Y:S05]  /*16200*/  @P0 BRA `(.L_x_3771) ;  /* 0x0000003800140947 */ /* 0x000fea0003800000 */
[----:B------:R-:W2:Y:S01]  /*16210*/  S2R R5, SR_LANEID ;  /* 0x0000000000057919 */ /* 0x000ea20000000000 */
[----:B------:R-:W-:Y:S01]  /*16220*/  VOTEU.ANY UR4, UPT, PT ;  /* 0x0000000000047886 */ /* 0x000fe200038e0100 */
[----:B-1----:R-:W1:Y:S01]  /*16230*/  LDC.64 R2, c[0x0][0xdf0] ;  /* 0x00037c00ff027b82 */ /* 0x002e620000000a00 */
[----:B------:R-:W2:Y:S02]  /*16240*/  FLO.U32 R0, UR4 ;  /* 0x0000000400007d00 */ /* 0x000ea400080e0000 */
[----:B--2---:R-:W-:-:S06]  /*16250*/  ISETP.EQ.U32.AND P0, PT, R0, R5, PT ;  /* 0x000000050000720c */ /* 0x004fcc0003f02070 */
[----:B------:R-:W1:Y:S07]  /*16260*/  POPC R5, UR4 ;  /* 0x0000000400057d09 */ /* 0x000e6e0008000000 */
[----:B-1----:R-:W2:Y:S01]  /*16270*/  @P0 ATOMG.E.ADD.STRONG.GPU PT, R3, desc[UR52][R2.64], R5 ;  /* 0x00000005020309a8 */ /* 0x002ea200081ee1f4 */
[----:B------:R-:W1:Y:S02]  /*16280*/  S2R R4, SR_LTMASK ;  /* 0x0000000000047919 */ /* 0x000e640000003900 */
[----:B-1----:R-:W-:-:S04]  /*16290*/  LOP3.LUT R4, R4, UR4, RZ, 0xc0, !PT ;  /* 0x0000000404047c12 */ /* 0x002fc8000f8ec0ff */
[----:B------:R-:W1:Y:S01]  /*162a0*/  POPC R7, R4 ;  /* 0x0000000400077309 */ /* 0x000e620000000000 */
[----:B--2---:R-:W1:Y:S02]  /*162b0*/  SHFL.IDX PT, R0, R3, R0, 0x1f ;  /* 0x00001f0003007589 */ /* 0x004e6400000e0000 */
[----:B-1----:R-:W-:-:S05]  /*162c0*/  IADD3 R0, R0, UR43, R7 ;  /* 0x0000002b00007c10 */ /* 0x002fca000fffe007 */
[----:B------:R4:W-:Y:S01]  /*162d0*/  STL [R1+0x14], R0 ;  /* 0x0000140001007387 */ /* 0x0009e20000100800 */
[----:B------:R-:W-:Y:S05]  /*162e0*/  BRA `(.L_x_3771) ;  /* 0x0000003400dc7947 */ /* 0x000fea0003800000 */
.L_x_3770:
[----:B------:R-:W2:Y:S01]  /*162f0*/  S2UR UR4, SR_CgaCtaId ;  /* 0x00000000000479c3 */ /* 0x000ea20000008800 */
[----:B------:R-:W-:Y:S02]  /*16300*/  UMOV UR40, 0x400 ;  /* 0x0000040000287882 */ /* 0x000fe40000000000 */
[----:B--2---:R-:W-:-:S04]  /*16310*/  ULEA UR40, UR4, UR40, 0x18 ;  /* 0x0000002804287291 */ /* 0x004fc8000f8ec03f */
[----:B------:R-:W-:-:S04]  /*16320*/  UIADD3 UR4, UR40, 0x24200, URZ ;  /* 0x0002420028047890 */ /* 0x000fc8000fffe03f */
[----:B------:R-:W-:-:S06]  /*16330*/  ULOP3.LUT UP0, URZ, UR4, 0x1bf, URZ, 0xc0, !UPT ;  /* 0x000001bf043f7892 */ /* 0x000fcc000f80c03f */
[----:B------:R-:W-:-:S13]  /*16340*/  PLOP3.LUT P0, PT, PT, PT, UP0, 0x80, 0x0 ;  /* 0x000000000000781c */ /* 0x000fda0003f0f008 */
        /* <DEDUP_REMOVED lines=17> */
.L_x_3772:
[----:B------:R-:W-:Y:S01]  /*16460*/  UIADD3 UR4, UR40, 0xf200, URZ ;  /* 0x0000f20028047890 */ /* 0x000fe2000fffe03f */
[----:B------:R-:W-:-:S05]  /*16470*/  LOP3.LUT R16, R16, 0xfffffffe, RZ, 0xc0, !PT ;  /* 0xfffffffe10107812 */ /* 0x000fca00078ec0ff */
[----:B------:R-:W-:-:S05]  /*16480*/  IMAD.U32 R19, RZ, RZ, UR4 ;  /* 0x00000004ff137e24 */ /* 0x000fca000f8e00ff */
[----:B------:R-:W-:-:S13]  /*16490*/  LOP3.LUT P0, RZ, R19, 0x1bf, RZ, 0xc0, !PT ;  /* 0x000001bf13ff7812 */ /* 0x000fda000780c0ff */
[----:B------:R-:W-:Y:S01]  /*164a0*/  @P0 LOP3.LUT R16, R16, 0x1, RZ, 0xfc, !PT ;  /* 0x0000000110100812 */ /* 0x000fe200078efcff */
[----:B------:R-:W-:Y:S06]  /*164b0*/  @!P0 BRA `(.L_x_3773) ;  /* 0x0000000000408947 */ /* 0x000fec0003800000 */
        /* <DEDUP_REMOVED lines=16> */
.L_x_3773:
        /* <DEDUP_REMOVED lines=20> */
.L_x_3774:
        /* <DEDUP_REMOVED lines=18> */
.L_x_3775:
[----:B------:R-:W-:Y:S01]  /*16820*/  ULDC.64 UR4, c[0x0][0x9f8] ;  /* 0x00027e0000047ab9 */ /* 0x000fe20000000a00 */
[----:B------:R-:W-:Y:S01]  /*16830*/  IMAD.U32 R5, RZ, RZ, UR39 ;  /* 0x00000027ff057e24 */ /* 0x000fe2000f8e00ff */
[----:B------:R-:W-:Y:S01]  /*16840*/  ISETP.NE.U32.AND P0, PT, RZ, UR4, PT ;  /* 0x00000004ff007c0c */ /* 0x000fe2000bf05070 */
[----:B------:R-:W-:Y:S01]  /*16850*/  IMAD.U32 R9, RZ, RZ, UR39 ;  /* 0x00000027ff097e24 */ /* 0x000fe2000f8e00ff */
[----:B------:R-:W2:Y:S01]  /*16860*/  S2R R4, SR_TID.X ;  /* 0x0000000000047919 */ /* 0x000ea20000002100 */
[----:B------:R-:W3:Y:S01]  /*16870*/  LDC R0, c[0x0][0x428] ;  /* 0x00010a00ff007b82 */ /* 0x000ee20000000800 */
[----:B------:R-:W-:-:S13]  /*16880*/  ISETP.NE.AND.EX P0, PT, RZ, UR5, PT, P0 ;  /* 0x00000005ff007c0c */ /* 0x000fda000bf05300 */
[----:B-1----:R-:W1:Y:S01]  /*16890*/  @P0 LDC.64 R2, c[0x0][0x9f8] ;  /* 0x00027e00ff020b82 */ /* 0x002e620000000a00 */
[----:B--2---:R-:W-:Y:S01]  /*168a0*/  LOP3.LUT R8, R4, 0x7f, RZ, 0xc0, !PT ;  /* 0x0000007f04087812 */ /* 0x004fe200078ec0ff */
[----:B-1----:R-:W-:-:S05]  /*168b0*/  @P0 IMAD.WIDE R2, R5, 0x4, R2 ;  /* 0x0000000405020825 */ /* 0x002fca00078e0202 */
[----:B------:R1:W2:Y:S01]  /*168c0*/  @P0 LDG.E R9, desc[UR52][R2.64] ;  /* 0x0000003402090981 */ /* 0x0002a2000c1e1900 */
[----:B---3--:R-:W-:Y:S01]  /*168d0*/  ISETP.NE.AND P0, PT, R0, 0x1, PT ;  /* 0x000000010000780c */ /* 0x008fe20003f05270 */
[----:B------:R-:W-:Y:S01]  /*168e0*/  UMOV UR36, URZ ;  /* 0x0000003f00247c82 */ /* 0x000fe20008000000 */
[----:B------:R-:W-:Y:S01]  /*168f0*/  ISETP.NE.AND P2, PT, R8, RZ, PT ;  /* 0x000000ff0800720c */ /* 0x000fe20003f45270 */
[----:B------:R-:W-:Y:S01]  /*16900*/  UMOV UR8, 0x40 ;  /* 0x0000004000087882 */ /* 0x000fe20000000000 */
[----:B------:R-:W-:Y:S01]  /*16910*/  UMOV UR9, UR37 ;  /* 0x0000002500097c82 */ /* 0x000fe20008000000 */
[----:B------:R-:W-:Y:S01]  /*16920*/  UMOV UR10, UR38 ;  /* 0x00000026000a7c82 */ /* 0x000fe20008000000 */
[----:B------:R-:W-:Y:S01]  /*16930*/  UMOV UR11, UR39 ;  /* 0x00000027000b7c82 */ /* 0x000fe20008000000 */
[----:B------:R-:W-:Y:S01]  /*16940*/  UMOV UR12, 0x80 ;  /* 0x00000080000c7882 */ /* 0x000fe20000000000 */
[----:B------:R-:W-:Y:S01]  /*16950*/  UMOV UR13, UR37 ;  /* 0x00000025000d7c82 */ /* 0x000fe20008000000 */
[----:B-1----:R-:W1:Y:S01]  /*16960*/  LDC.64 R2, c[0x0][0x3f8] ;  /* 0x0000fe00ff027b82 */ /* 0x002e620000000a00 */
[----:B------:R-:W-:Y:S01]  /*16970*/  UMOV UR14, UR38 ;  /* 0x00000026000e7c82 */ /* 0x000fe20008000000 */
[----:B------:R-:W-:Y:S01]  /*16980*/  UMOV UR15, UR39 ;  /* 0x00000027000f7c82 */ /* 0x000fe20008000000 */
[----:B------:R-:W-:Y:S01]  /*16990*/  UMOV UR6, 0xffffffff ;  /* 0xffffffff00067882 */ /* 0x000fe20000000000 */
[----:B------:R-:W-:Y:S01]  /*169a0*/  SHF.R.U32.HI R4, RZ, 0x5, R4 ;  /* 0x00000005ff047819 */ /* 0x000fe20000011604 */
[----:B------:R-:W-:Y:S01]  /*169b0*/  IMAD.U32 R19, RZ, RZ, UR38 ;  /* 0x00000026ff137e24 */ /* 0x000fe2000f8e00ff */
[----:B------:R-:W-:-:S02]  /*169c0*/  VOTEU.ALL UP1, P2 ;  /* 0x00000000003f7886 */ /* 0x000fc40001020000 */
[----:B------:R-:W3:Y:S01]  /*169d0*/  @P0 LDC R0, c[0x0][0x42c] ;  /* 0x00010b00ff000b82 */ /* 0x000ee20000000800 */
[----:B------:R-:W-:Y:S02]  /*169e0*/  LOP3.LUT R4, R4, 0x3, RZ, 0xc0, !PT ;  /* 0x0000000304047812 */ /* 0x000fe400078ec0ff */
[----:B------:R-:W-:-:S04]  /*169f0*/  @!UP1 UIADD3 UR4, UP0, UR48, 0x270, URZ ;  /* 0x0000027030049890 */ /* 0x000fc8000ff1e03f */
[----:B------:R-:W-:Y:S01]  /*16a00*/  @!UP1 UIADD3.X UR5, URZ, UR49, URZ, UP0, !UPT ;  /* 0x000000313f059290 */ /* 0x000fe200087fe43f */
[----:B------:R-:W4:Y:S01]  /*16a10*/  @P0 LDC R5, c[0x0][0x430] ;  /* 0x00010c00ff050b82 */ /* 0x000f220000000800 */
[----:B-1----:R-:W-:-:S07]  /*16a20*/  ISETP.NE.U32.AND P1, PT, R2, RZ, PT ;  /* 0x000000ff0200720c */ /* 0x002fce0003f25070 */
[----:B------:R1:W-:Y:S01]  /*16a30*/  @!UP1 UTMAPF.L2.4D [UR36], [UR4] ;  /* 0x00000024040095b8 */ /* 0x0003e20008018000 */
[----:B------:R-:W-:Y:S01]  /*16a40*/  ISETP.NE.AND.EX P1, PT, R3, RZ, PT, P1 ;  /* 0x000000ff0300720c */ /* 0x000fe20003f25310 */
[----:B---3--:R-:W-:Y:S01]  /*16a50*/  @P0 IMAD.HI.U32 R0, R0, UR38, RZ ;  /* 0x0000002600000c27 */ /* 0x008fe2000f8e00ff */
[----:B------:R1:W-:Y:S04]  /*16a60*/  @!UP1 UTMAPF.L2.4D [UR8], [UR4] ;  /* 0x00000008040095b8 */ /* 0x0003e80008018000 */
[----:B----4-:R-:W-:Y:S01]  /*16a70*/  @P0 SHF.R.U32.HI R19, RZ, R5, R0 ;  /* 0x00000005ff130219 */ /* 0x010fe20000011600 */
[----:B------:R1:W-:Y:S01]  /*16a80*/  @!UP1 UTMAPF.L2.4D [UR12], [UR4] ;  /* 0x0000000c040095b8 */ /* 0x0003e20008018000 */
[----:B--2---:R-:W-:Y:S01]  /*16a90*/  SHF.R.S32.HI R10, RZ, 0x1f, R9 ;  /* 0x0000001fff0a7819 */ /* 0x004fe20000011409 */
[----:B------:R1:W-:Y:S01]  /*16aa0*/  STL [R1+0xc], R9 ;  /* 0x00000c0901007387 */ /* 0x0003e20000100800 */
[----:B------:R-:W-:-:S03]  /*16ab0*/  SEL R0, R9, RZ, !P1 ;  /* 0x000000ff09007207 */ /* 0x000fc60004800000 */
[----:B------:R1:W-:Y:S01]  /*16ac0*/  STL [R1+0x10], R10 ;  /* 0x0000100a01007387 */ /* 0x0003e20000100800 */
[----:B------:R-:W-:Y:S05]  /*16ad0*/  BRA.DIV UR6, `(.L_x_3776) ;  /* 0x0000003a06307947 */ /* 0x000fea000b800000 */
[----:B------:R2:W3:Y:S02]  /*16ae0*/  SHFL.IDX PT, R14, R4, RZ, 0x1f ;  /* 0x00001fff040e7589 */ /* 0x0004e400000e0000 */
.L_x_3841:
[----:B---3--:R-:W-:Y:S02]  /*16af0*/  ISETP.NE.AND P0, PT, R14, RZ, PT ;  /* 0x000000ff0e00720c */ /* 0x008fe40003f05270 */
[----:B------:R-:W-:-:S11]  /*16b00*/  PLOP3.LUT P6, PT, PT, PT, PT, 0x8, 0x0 ;  /* 0x000000000000781c */ /* 0x000fd60003fce170 */
[----:B------:R-:W-:Y:S05]  /*16b10*/  @P0 BRA `(.L_x_3777) ;  /* 0x0000000800100947 */ /* 0x000fea0003800000 */
[----:B--2---:R-:W2:Y:S01]  /*16b20*/  LDL R4, [R1+0x4] ;  /* 0x0000040001047983 */ /* 0x004ea20000100800 */
[----:B-1----:R-:W-:Y:S01]  /*16b30*/  UMOV UR4, 0xffffffff ;  /* 0xffffffff00047882 */ /* 0x002fe20000000000 */
[----:B--2---:R-:W-:Y:S02]  /*16b40*/  VIADD R6, R4, 0xffffffff ;  /* 0xffffffff04067836 */ /* 0x004fe40000000000 */
[----:B------:R-:W-:Y:S05]  /*16b50*/  BRA.DIV UR4, `(.L_x_3778) ;  /* 0x0000003a04307947 */ /* 0x000fea000b800000 */
[----:B------:R-:W-:-:S13]  /*16b60*/  ELECT P6, URZ, PT ;  /* 0x00000000003f782f */ /* 0x000fda00038c0000 */
.L_x_3844:
        /* <DEDUP_REMOVED lines=20> */
.L_x_3780:
[----:B-1----:R-:W2:Y:S04]  /*16cb0*/  LDL R3, [R1] ;  /* 0x0000000001037983 */ /* 0x002ea80000100800 */
[----:B------:R-:W3:Y:S01]  /*16cc0*/  LDL R2, [R1+0x8] ;  /* 0x0000080001027983 */ /* 0x000ee20000100800 */
[----:B------:R-:W-:Y:S02]  /*16cd0*/  ISETP.NE.AND P0, PT, R8, RZ, PT ;  /* 0x000000ff0800720c */ /* 0x000fe40003f05270 */
[----:B--2---:R-:W-:Y:S02]  /*16ce0*/  LEA R3, R3, UR40, 0x3 ;  /* 0x0000002803037c11 */ /* 0x004fe4000f8e18ff */
[----:B---3--:R-:W-:-:S04]  /*16cf0*/  SHF.L.U32 R2, R2, 0x1f, RZ ;  /* 0x0000001f02027819 */ /* 0x008fc800000006ff */
[----:B------:R-:W1:Y:S02]  /*16d00*/  SYNCS.PHASECHK.TRANS64.TRYWAIT P3, [R3+URZ+0x33480], R2 ;  /* 0x03348002030075a7 */ /* 0x000e64000806017f */
[----:B-1----:R-:W-:Y:S05]  /*16d10*/  @!P3 BRA `(.L_x_3781) ;  /* 0x0000003400e0b947 */ /* 0x002fea0003800000 */
.L_x_3845:
        /* <DEDUP_REMOVED lines=8> */
.L_x_3782:
[----:B------:R-:W2:Y:S01]  /*16da0*/  LDL R4, [R1] ;  /* 0x0000000001047983 */ /* 0x000ea20000100800 */
[----:B------:R-:W-:Y:S01]  /*16db0*/  IMAD.U32 R5, RZ, RZ, UR40 ;  /* 0x00000028ff057e24 */ /* 0x000fe2000f8e00ff */
[----:B------:R-:W-:Y:S01]  /*16dc0*/  R2UR UR9, R3 ;  /* 0x00000000030972ca */ /* 0x000fe200000e0000 */
[----:B------:R-:W-:Y:S01]  /*16dd0*/  IMAD R6, R6, 0xa0, RZ ;  /* 0x000000a006067824 */ /* 0x000fe200078e02ff */
[----:B------:R-:W-:Y:S01]  /*16de0*/  UIADD3 UR4, UP0, UR48, 0x470, URZ ;  /* 0x0000047030047890 */ /* 0x000fe2000ff1e03f */
[----:B------:R-:W-:Y:S02]  /*16df0*/  R2UR UR12, R19 ;  /* 0x00000000130c72ca */ /* 0x000fe400000e0000 */
[----:B-----5:R-:W-:Y:S02]  /*16e00*/  R2UR UR13, R0 ;  /* 0x00000000000d72ca */ /* 0x020fe400000e0000 */
[----:B------:R-:W-:Y:S01]  /*16e10*/  R2UR UR11, R6 ;  /* 0x00000000060b72ca */ /* 0x000fe200000e0000 */
[----:B------:R-:W-:-:S05]  /*16e20*/  UIADD3.X UR5, URZ, UR49, URZ, UP0, !UPT ;  /* 0x000000313f057290 */ /* 0x000fca00087fe43f */
[----:B------:R-:W-:Y:S01]  /*16e30*/  UIADD3 UR9, UR9, 0x33470, URZ ;  /* 0x0003347009097890 */ /* 0x000fe2000fffe03f */
[----:B------:R-:W-:Y:S01]  /*16e40*/  UMOV UR10, URZ ;  /* 0x0000003f000a7c82 */ /* 0x000fe20008000000 */
[----:B------:R-:W-:Y:S01]  /*16e50*/  UMOV UR6, 0x0 ;  /* 0x0000000000067882 */ /* 0x000fe20000000000 */
[----:B------:R-:W-:Y:S01]  /*16e60*/  UMOV UR7, 0x14f00000 ;  /* 0x14f0000000077882 */ /* 0x000fe20000000000 */
[----:B------:R-:W-:Y:S01]  /*16e70*/  UMOV UR16, 0x40 ;  /* 0x0000004000107882 */ /* 0x000fe20000000000 */
[----:B--2---:R-:W-:-:S05]  /*16e80*/  IMAD R4, R4, 0x7800, R5 ;  /* 0x0000780004047824 */ /* 0x004fca00078e0205 */
[----:B------:R-:W-:-:S13]  /*16e90*/  R2UR UR15, R4 ;  /* 0x00000000040f72ca */ /* 0x000fda00000e0000 */
        /* <DEDUP_REMOVED lines=13> */
.L_x_3846:
        /* <DEDUP_REMOVED lines=8> */
.L_x_3784:
        /* <DEDUP_REMOVED lines=24> */
.L_x_3779:
[----:B------:R-:W-:Y:S05]  /*17170*/  WARPSYNC.ALL ;  /* 0x0000000000007948 */ /* 0x000fea0003800000 */
[----:B------:R-:W-:Y:S01]  /*17180*/  BAR.SYNC.DEFER_BLOCKING 0x8, 0x120 ;  /* 0x0204800000007b1d */ /* 0x000fe20000010000 */
[----:B------:R-:W-:Y:S01]  /*17190*/  ELECT P0, URZ, PT ;  /* 0x00000000003f782f */ /* 0x000fe20003800000 */
[----:B------:R-:W-:Y:S02]  /*171a0*/  UIADD3 UR4, UP0, UR48, 0x270, URZ ;  /* 0x0000027030047890 */ /* 0x000fe4000ff1e03f */
[----:B------:R-:W-:Y:S02]  /*171b0*/  UIADD3 UR8, UR40, 0x1e200, URZ ;  /* 0x0001e20028087890 */ /* 0x000fe4000fffe03f */
[----:B------:R-:W-:-:S02]  /*171c0*/  UIADD3 UR9, UR40, 0x33400, URZ ;  /* 0x0003340028097890 */ /* 0x000fc4000fffe03f */
[----:B------:R-:W-:Y:S02]  /*171d0*/  UIADD3.X UR5, URZ, UR49, URZ, UP0, !UPT ;  /* 0x000000313f057290 */ /* 0x000fe400087fe43f */
[----:B------:R-:W-:Y:S02]  /*171e0*/  UIADD3 UR24, UR40, 0x20200, URZ ;  /* 0x0002020028187890 */ /* 0x000fe4000fffe03f */
[----:B------:R-:W-:Y:S02]  /*171f0*/  UIADD3 UR16, UR40, 0x22200, URZ ;  /* 0x0002220028107890 */ /* 0x000fe4000fffe03f */
[----:B-12---:R-:W-:Y:S01]  /*17200*/  @P0 IMAD.MOV.U32 R2, RZ, RZ, 0x6000 ;  /* 0x00006000ff020424 */ /* 0x006fe200078e00ff */
[----:B------:R-:W-:Y:S01]  /*17210*/  UMOV UR6, 0x0 ;  /* 0x0000000000067882 */ /* 0x000fe20000000000 */
        /* <DEDUP_REMOVED lines=8> */
[----:B------:R3:W-:Y:S01]  /*172a0*/  @P0 SYNCS.ARRIVE.TRANS64 RZ, [UR40+0x33400], R2 ;  /* 0x03340002ffff09a7 */ /* 0x0007e20008000028 */
[----:B------:R-:W-:Y:S01]  /*172b0*/  UMOV UR29, UR39 ;  /* 0x00000027001d7c82 */ /* 0x000fe20008000000 */
[----:B------:R-:W-:Y:S01]  /*172c0*/  UMOV UR25, UR9 ;  /* 0x0000000900197c82 */ /* 0x000fe20008000000 */
[----:B------:R-:W-:Y:S01]  /*172d0*/  UMOV UR18, 0x80 ;  /* 0x0000008000127882 */ /* 0x000fe20000000000 */
[----:B------:R-:W-:Y:S01]  /*172e0*/  UMOV UR19, UR37 ;  /* 0x0000002500137c82 */ /* 0x000fe20008000000 */
[----:B------:R-:W-:Y:S01]  /*172f0*/  UMOV UR20, UR38 ;  /* 0x0000002600147c82 */ /* 0x000fe20008000000 */
[----:B------:R-:W-:Y:S01]  /*17300*/  UMOV UR21, UR39 ;  /* 0x0000002700157c82 */ /* 0x000fe20008000000 */
[----:B------:R3:W-:Y:S01]  /*17310*/  UTMALDG.4D [UR8], [UR4], desc[UR6] ;  /* 0x00000608040075b4 */ /* 0x0007e20008019000 */
[----:B------:R-:W-:Y:S01]  /*17320*/  UMOV UR17, UR9 ;  /* 0x0000000900117c82 */ /* 0x000fe20008000000 */
[----:B------:R3:W-:Y:S01]  /*17330*/  UTMALDG.4D [UR24], [UR4], desc[UR6] ;  /* 0x00000618040075b4 */ /* 0x0007e20008019000 */
[----:B------:R3:W-:Y:S02]  /*17340*/  UTMALDG.4D [UR16], [UR4], desc[UR6] ;  /* 0x00000610040075b4 */ /* 0x0007e40008019000 */
[----:B---3--:R-:W-:Y:S01]  /*17350*/  NOP ;  /* 0x0000000000007918 */ /* 0x008fe20000000000 */
.L_x_3777:
[----:B--2---:R-:W2:Y:S04]  /*17360*/  LDL.LU R4, [R1+0x18] ;  /* 0x0000180001047983 */ /* 0x004ea80000300800 */
[----:B------:R-:W3:Y:S01]  /*17370*/  LDL.LU R3, [R1+0x4] ;  /* 0x0000040001037983 */ /* 0x000ee20000300800 */
[----:B------:R-:W-:Y:S01]  /*17380*/  BSSY B0, `(.L_x_3785) ;  /* 0x000000b000007945 */ /* 0x000fe20003800000 */
[----:B--2---:R-:W-:Y:S02]  /*17390*/  VIADD R4, R4, 0x1 ;  /* 0x0000000104047836 */ /* 0x004fe40000000000 */
[----:B---3--:R-:W-:-:S03]  /*173a0*/  VIADD R3, R3, 0xfffffffe ;  /* 0xfffffffe03037836 */ /* 0x008fc60000000000 */
[----:B------:R-:W-:Y:S01]  /*173b0*/  LEA.HI R2, R4, R4, RZ, 0x1 ;  /* 0x0000000404027211 */ /* 0x000fe200078f08ff */
[----:B------:R2:W-:Y:S03]  /*173c0*/  STL [R1+0x18], R4 ;  /* 0x0000180401007387 */ /* 0x0005e60000100800 */
[----:B------:R-:W-:Y:S02]  /*173d0*/  LOP3.LUT R2, R2, 0xfffffffe, RZ, 0xc0, !PT ;  /* 0xfffffffe02027812 */ /* 0x000fe400078ec0ff */
[----:B------:R-:W-:-:S03]  /*173e0*/  ISETP.GE.AND P3, PT, R3, UR42, PT ;  /* 0x0000002a03007c0c */ /* 0x000fc6000bf66270 */
[----:B------:R-:W-:-:S05]  /*173f0*/  IMAD.IADD R2, R4, 0x1, -R2 ;  /* 0x0000000104027824 */ /* 0x000fca00078e0a02 */
[----:B------:R-:W-:-:S04]  /*17400*/  SHF.L.U32 R2, R2, 0x1f, RZ ;  /* 0x0000001f02027819 */ /* 0x000fc800000006ff */
[----:B------:R-:W3:Y:S02]  /*17410*/  SYNCS.PHASECHK.TRANS64.TRYWAIT P0, [UR40+0x33420], R2 ;  /* 0x03342002ff0075a7 */ /* 0x000ee40008000168 */
[----:B--23--:R-:W-:Y:S05]  /*17420*/  @!P0 BRA `(.L_x_3786) ;  /* 0x0000003000448947 */ /* 0x00cfea0003800000 */
.L_x_3847:
[----:B-1----:R-:W-:Y:S05]  /*17430*/  BSYNC B0 ;  /* 0x0000000000007941 */ /* 0x002fea0003800000 */
.L_x_3785:
[----:B------:R-:W-:Y:S05]  /*17440*/  @!P3 BRA `(.L_x_3787) ;  /* 0x000000180000b947 */ /* 0x000fea0003800000 */
[----:B--2---:R1:W5:Y:S04]  /*17450*/  LDL.LU R2, [R1] ;  /* 0x0000000001027983 */ /* 0x0043680000300800 */
[----:B------:R1:W5:Y:S02]  /*17460*/  LDL.LU R8, [R1+0x8] ;  /* 0x0000080001087983 */ /* 0x0003640000300800 */
.L_x_3811:
        /* <DEDUP_REMOVED lines=8> */
[----:B------:R2:W-:Y:S01]  /*174f0*/  STL [R1], R11 ;  /* 0x0000000b01007387 */ /* 0x0005e20000100800 */
[----:B---3--:R-:W-:Y:S05]  /*17500*/  @!P6 BRA `(.L_x_3789) ;  /* 0x000000080080e947 */ /* 0x008fea0003800000 */
        /* <DEDUP_REMOVED lines=22> */
.L_x_3790:
[----:B---3--:R-:W-:Y:S01]  /*17670*/  LEA R6, R11, UR40, 0x3 ;  /* 0x000000280b067c11 */ /* 0x008fe2000f8e18ff */
[----:B------:R-:W3:Y:S01]  /*17680*/  S2R R4, SR_TID.X ;  /* 0x0000000000047919 */ /* 0x000ee20000002100 */
[----:B------:R-:W-:Y:S01]  /*17690*/  SHF.L.U32 R5, R10, 0x1f, RZ ;  /* 0x0000001f0a057819 */ /* 0x000fe200000006ff */
[----:B------:R-:W-:Y:S03]  /*176a0*/  BSSY B1, `(.L_x_3791) ;  /* 0x0000005000017945 */ /* 0x000fe60003800000 */
[----:B------:R-:W4:Y:S01]  /*176b0*/  SYNCS.PHASECHK.TRANS64.TRYWAIT P0, [R6+URZ+0x33480], R5 ;  /* 0x03348005060075a7 */ /* 0x000f22000800017f */
[----:B---3--:R-:W-:-:S04]  /*176c0*/  LOP3.LUT R4, R4, 0x7f, RZ, 0xc0, !PT ;  /* 0x0000007f04047812 */ /* 0x008fc800078ec0ff */
[----:B------:R-:W-:Y:S01]  /*176d0*/  ISETP.NE.AND P3, PT, R4, RZ, PT ;  /* 0x000000ff0400720c */ /* 0x000fe20003f65270 */
[----:B----4-:R-:W-:-:S12]  /*176e0*/  @!P0 BRA `(.L_x_3792) ;  /* 0x0000002c00ac8947 */ /* 0x010fd80003800000 */
.L_x_3848:
[----:B------:R-:W-:Y:S05]  /*176f0*/  BSYNC B1 ;  /* 0x0000000000017941 */ /* 0x000fea0003800000 */
.L_x_3791:
        /* <DEDUP_REMOVED lines=9> */
.L_x_3794:
[----:B------:R-:W-:Y:S05]  /*17790*/  BSYNC B1 ;  /* 0x0000000000017941 */ /* 0x000fea0003800000 */
.L_x_3793:
[----:B------:R-:W4:Y:S01]  /*177a0*/  LDL R4, [R1] ;  /* 0x0000000001047983 */ /* 0x000f220000100800 */
[----:B------:R-:W-:Y:S01]  /*177b0*/  IMAD.MOV.U32 R14, RZ, RZ, RZ ;  /* 0x000000ffff0e7224 */ /* 0x000fe200078e00ff */
[----:B------:R-:W-:Y:S01]  /*177c0*/  R2UR UR12, R19 ;  /* 0x00000000130c72ca */ /* 0x000fe200000e0000 */
[----:B------:R-:W-:Y:S01]  /*177d0*/  IMAD.U32 R7, RZ, RZ, UR40 ;  /* 0x00000028ff077e24 */ /* 0x000fe2000f8e00ff */
[----:B------:R-:W-:Y:S01]  /*177e0*/  UIADD3 UR4, UP0, UR48, 0x470, URZ ;  /* 0x0000047030047890 */ /* 0x000fe2000ff1e03f */
[----:B------:R-:W-:Y:S01]  /*177f0*/  PLOP3.LUT P0, PT, PT, PT, PT, 0x80, 0x0 ;  /* 0x000000000000781c */ /* 0x000fe20003f0f070 */
[----:B------:R-:W-:Y:S01]  /*17800*/  IMAD R9, R9, 0xa0, RZ ;  /* 0x000000a009097824 */ /* 0x000fe200078e02ff */
[----:B------:R-:W-:Y:S01]  /*17810*/  R2UR UR10, R14 ;  /* 0x000000000e0a72ca */ /* 0x000fe200000e0000 */
[----:B------:R-:W-:Y:S01]  /*17820*/  UIADD3.X UR5, URZ, UR49, URZ, UP0, !UPT ;  /* 0x000000313f057290 */ /* 0x000fe200087fe43f */
[----:B------:R-:W-:Y:S01]  /*17830*/  UMOV UR6, 0x0 ;  /* 0x0000000000067882 */ /* 0x000fe20000000000 */
[----:B------:R-:W-:Y:S01]  /*17840*/  UMOV UR7, 0x14f00000 ;  /* 0x14f0000000077882 */ /* 0x000fe20000000000 */
[----:B----4-:R-:W-:-:S02]  /*17850*/  IMAD R4, R4, 0x7800, R7 ;  /* 0x0000780004047824 */ /* 0x010fc400078e0207 */
[----:B------:R-:W-:Y:S02]  /*17860*/  VIADD R7, R6, 0x33470 ;  /* 0x0003347006077836 */ /* 0x000fe40000000000 */
[----:B--2---:R-:W-:-:S07]  /*17870*/  VIADD R10, R4, 0xf200 ;  /* 0x0000f200040a7836 */ /* 0x004fce0000000000 */
.L_x_3795:
        /* <DEDUP_REMOVED lines=9> */
[----:B------:R-:W-:Y:S01]  /*17910*/  IMAD.MOV.U32 R13, RZ, RZ, 0x40 ;  /* 0x00000040ff0d7424 */ /* 0x000fe200078e00ff */
[----:B------:R-:W-:Y:S01]  /*17920*/  R2UR UR12, R19 ;  /* 0x00000000130c72ca */ /* 0x000fe200000e0000 */
[----:B------:R-:W-:Y:S01]  /*17930*/  VIADD R10, R4, 0x11a00 ;  /* 0x00011a00040a7836 */ /* 0x000fe20000000000 */
[----:B------:R-:W-:Y:S01]  /*17940*/  PLOP3.LUT P0, PT, PT, PT, PT, 0x80, 0x0 ;  /* 0x000000000000781c */ /* 0x000fe20003f0f070 */
[----:B------:R-:W-:Y:S01]  /*17950*/  UMOV UR6, 0x0 ;  /* 0x0000000000067882 */ /* 0x000fe20000000000 */
[----:B------:R-:W-:Y:S01]  /*17960*/  R2UR UR10, R13 ;  /* 0x000000000d0a72ca */ /* 0x000fe200000e0000 */
[----:B------:R-:W-:-:S14]  /*17970*/  UMOV UR7, 0x14f00000 ;  /* 0x14f0000000077882 */ /* 0x000fdc0000000000 */
.L_x_3796:
        /* <DEDUP_REMOVED lines=16> */
.L_x_3797:
        /* <DEDUP_REMOVED lines=12> */
.L_x_3849:
[----:B------:R-:W-:Y:S05]  /*17b40*/  BSYNC B1 ;  /* 0x0000000000017941 */ /* 0x000fea0003800000 */
.L_x_3798:
[----:B------:R-:W-:Y:S01]  /*17b50*/  BSSY B1, `(.L_x_3800) ;  /* 0x000000b000017945 */ /* 0x000fe20003800000 */
[----:B------:R-:W-:Y:S02]  /*17b60*/  IMAD.MOV.U32 R10, RZ, RZ, 0x0 ;  /* 0x00000000ff0a7424 */ /* 0x000fe400078e00ff */
[----:B------:R-:W-:Y:S01]  /*17b70*/  IMAD.MOV.U32 R11, RZ, RZ, 0x14f00000 ;  /* 0x14f00000ff0b7424 */ /* 0x000fe200078e00ff */
[----:B------:R-:W-:Y:S06]  /*17b80*/  @P3 BRA `(.L_x_3801) ;  /* 0x00000000001c3947 */ /* 0x000fec0003800000 */
[----:B------:R-:W4:Y:S01]  /*17b90*/  S2R R7, SR_TID.X ;  /* 0x0000000000077919 */ /* 0x000f220000002100 */
[----:B--23--:R-:W-:-:S04]  /*17ba0*/  IMAD.MOV.U32 R5, RZ, RZ, 0x7800 ;  /* 0x00007800ff057424 */ /* 0x00cfc800078e00ff */
[----:B------:R2:W-:Y:S01]  /*17bb0*/  SYNCS.ARRIVE.TRANS64 RZ, [R6+URZ+0x33430], R5 ;  /* 0x0334300506ff79a7 */ /* 0x0005e2000800003f */
[----:B----4-:R-:W-:-:S04]  /*17bc0*/  LOP3.LUT R7, R7, 0x1f, RZ, 0xc0, !PT ;  /* 0x0000001f07077812 */ /* 0x010fc800078ec0ff */
[----:B------:R-:W-:-:S13]  /*17bd0*/  ISETP.NE.AND P0, PT, R7, RZ, PT ;  /* 0x000000ff0700720c */ /* 0x000fda0003f05270 */
[----:B--2---:R-:W-:Y:S05]  /*17be0*/  @!P0 BRA `(.L_x_3801) ;  /* 0x0000000000048947 */ /* 0x004fea0003800000 */
[----:B------:R-:W-:Y:S01]  /*17bf0*/  BPT.TRAP 0x1 ;  /* 0x000000040000795c */ /* 0x000fe20000300000 */
.L_x_3801:
[----:B------:R-:W-:Y:S05]  /*17c00*/  BSYNC B1 ;  /* 0x0000000000017941 */ /* 0x000fea0003800000 */
.L_x_3800:
[----:B------:R-:W-:Y:S01]  /*17c10*/  R2UR UR10, R14 ;  /* 0x000000000e0a72ca */ /* 0x000fe200000e0000 */
[----:B------:R-:W-:Y:S01]  /*17c20*/  UIADD3 UR4, UP0, UR48, 0x370, URZ ;  /* 0x0000037030047890 */ /* 0x000fe2000ff1e03f */
[----:B------:R-:W-:Y:S01]  /*17c30*/  R2UR UR6, R10 ;  /* 0x000000000a0672ca */ /* 0x000fe200000e0000 */
[----:B--23--:R-:W-:Y:S01]  /*17c40*/  VIADD R6, R6, 0x33430 ;  /* 0x0003343006067836 */ /* 0x00cfe20000000000 */
[----:B------:R-:W-:Y:S01]  /*17c50*/  R2UR UR7, R11 ;  /* 0x000000000b0772ca */ /* 0x000fe200000e0000 */
[----:B------:R-:W-:Y:S01]  /*17c60*/  VIADD R5, R4, 0x24200 ;  /* 0x0002420004057836 */ /* 0x000fe20000000000 */
[----:B------:R-:W-:Y:S01]  /*17c70*/  R2UR UR12, R19 ;  /* 0x00000000130c72ca */ /* 0x000fe200000e0000 */
[----:B------:R-:W-:Y:S01]  /*17c80*/  UIADD3.X UR5, URZ, UR49, URZ, UP0, !UPT ;  /* 0x000000313f057290 */ /* 0x000fe200087fe43f */
[----:B------:R-:W-:-:S13]  /*17c90*/  PLOP3.LUT P0, PT, PT, PT, PT, 0x80, 0x0 ;  /* 0x000000000000781c */ /* 0x000fda0003f0f070 */
.L_x_3802:
        /* <DEDUP_REMOVED lines=9> */
[----:B------:R-:W-:Y:S01]  /*17d30*/  R2UR UR10, R13 ;  /* 0x000000000d0a72ca */ /* 0x000fe200000e0000 */
[----:B------:R-:W-:Y:S01]  /*17d40*/  VIADD R5, R4, 0x26a00 ;  /* 0x00026a0004057836 */ /* 0x000fe20000000000 */
[----:B------:R-:W-:Y:S02]  /*17d50*/  R2UR UR6, R10 ;  /* 0x000000000a0672ca */ /* 0x000fe400000e0000 */
[----:B------:R-:W-:Y:S02]  /*17d60*/  R2UR UR7, R11 ;  /* 0x000000000b0772ca */ /* 0x000fe400000e0000 */
[----:B------:R-:W-:Y:S02]  /*17d70*/  R2UR UR12, R19 ;  /* 0x00000000130c72ca */ /* 0x000fe400000e0000 */
[----:B------:R-:W-:-:S13]  /*17d80*/  PLOP3.LUT P0, PT, PT, PT, PT, 0x80, 0x0 ;  /* 0x000000000000781c */ /* 0x000fda0003f0f070 */
.L_x_3803:
        /* <DEDUP_REMOVED lines=15> */
.L_x_3804:
        /* <DEDUP_REMOVED lines=9> */
.L_x_3789:
[----:B------:R-:W-:Y:S05]  /*17f10*/  BSYNC B0 ;  /* 0x0000000000007941 */ /* 0x000fea0003800000 */
.L_x_3788:
[----:B------:R-:W-:-:S06]  /*17f20*/  UISETP.NE.AND UP0, UPT, UR41, 0x3, UPT ;  /* 0x000000032900788c */ /* 0x000fcc000bf05270 */
[----:B------:R-:W-:-:S13]  /*17f30*/  PLOP3.LUT P0, PT, PT, PT, UP0, 0x80, 0x0 ;  /* 0x000000000000781c */ /* 0x000fda0003f0f008 */
[----:B------:R-:W-:Y:S05]  /*17f40*/  @!P0 BRA `(.L_x_3805) ;  /* 0x0000000000048947 */ /* 0x000fea0003800000 */
[----:B------:R-:W-:Y:S01]  /*17f50*/  BPT.TRAP 0x1 ;  /* 0x000000040000795c */ /* 0x000fe20000300000 */
.L_x_3805:
        /* <DEDUP_REMOVED lines=8> */
.L_x_3850:
[----:B------:R-:W-:Y:S05]  /*17fe0*/  BSYNC B0 ;  /* 0x0000000000007941 */ /* 0x000fea0003800000 */
.L_x_3806:
[----:B------:R-:W-:Y:S05]  /*17ff0*/  @!P0 BRA `(.L_x_3808) ;  /* 0x0000000000048947 */ /* 0x000fea0003800000 */
[----:B------:R-:W-:Y:S01]  /*18000*/  BPT.TRAP 0x1 ;  /* 0x000000040000795c */ /* 0x000fe20000300000 */
.L_x_3808:
[----:B---3--:R-:W-:Y:S01]  /*18010*/  SHF.L.U32 R5, R8, 0x1f, RZ ;  /* 0x0000001f08057819 */ /* 0x008fe200000006ff */
[----:B------:R-:W-:-:S03]  /*18020*/  IMAD R2, R2, 0x7800, RZ ;  /* 0x0000780002027824 */ /* 0x000fc600078e02ff */
[----:B------:R-:W3:Y:S02]  /*18030*/  SYNCS.PHASECHK.TRANS64.TRYWAIT P3, [R12+URZ+0x33460], R5 ;  /* 0x033460050c0075a7 */ /* 0x000ee4000806017f */
[----:B---3--:R-:W-:Y:S05]  /*18040*/  @!P3 BRA `(.L_x_3809) ;  /* 0x000000240090b947 */ /* 0x008fea0003800000 */
.L_x_3851:
[C---:B------:R-:W-:Y:S01]  /*18050*/  LOP3.LUT R13, R2.reuse, R18, RZ, 0xfc, !PT ;  /* 0x00000012020d7212 */ /* 0x040fe200078efcff */
[----:B------:R-:W-:Y:S05]  /*18060*/  WARPSYNC.ALL ;  /* 0x0000000000007948 */ /* 0x000fea0003800000 */
[----:B---3--:R3:W4:Y:S01]  /*18070*/  LDSM.16.MT88.4 R4, [R13+UR40+0xf200] ;  /* 0x00f200280d04783b */ /* 0x0087220008004200 */
[----:B------:R-:W-:Y:S02]  /*18080*/  IMAD.U32 R14, RZ, RZ, UR40 ;  /* 0x00000028ff0e7e24 */ /* 0x000fe4000f8e00ff */
[----:B------:R-:W-:Y:S02]  /*18090*/  VIADD R15, R2, 0x2800 ;  /* 0x00002800020f7836 */ /* 0x000fe40000000000 */
[----:B------:R-:W-:-:S02]  /*180a0*/  VIADD R14, R14, 0x200 ;  /* 0x000002000e0e7836 */ /* 0x000fc40000000000 */
[C---:B------:R-:W-:Y:S02]  /*180b0*/  VIADD R20, R2.reuse, 0x1800 ;  /* 0x0000180002147836 */ /* 0x040fe40000000000 */
[C---:B---3--:R-:W-:Y:S02]  /*180c0*/  VIADD R13, R2.reuse, 0x800 ;  /* 0x00000800020d7836 */ /* 0x048fe40000000000 */
[----:B------:R-:W-:Y:S01]  /*180d0*/  VIADD R21, R2, 0x5800 ;  /* 0x0000580002157836 */ /* 0x000fe20000000000 */
[C-C-:B----4-:R-:W-:Y:S02]  /*180e0*/  PRMT R8, R4.reuse, 0x6420, R5.reuse ;  /* 0x0000642004087816 */ /* 0x150fe40000000005 */
[----:B------:R-:W-:Y:S02]  /*180f0*/  PRMT R9, R4, 0x7531, R5 ;  /* 0x0000753104097816 */ /* 0x000fe40000000005 */
[----:B------:R-:W-:Y:S02]  /*18100*/  LOP3.LUT R4, R2, R17, RZ, 0xfc, !PT ;  /* 0x0000001102047212 */ /* 0x000fe400078efcff */
[----:B--2---:R-:W-:-:S02]  /*18110*/  PRMT R10, R6, 0x6420, R7 ;  /* 0x00006420060a7816 */ /* 0x004fc40000000007 */
[----:B------:R-:W-:Y:S01]  /*18120*/  PRMT R11, R6, 0x7531, R7 ;  /* 0x00007531060b7816 */ /* 0x000fe20000000007 */
[----:B------:R-:W-:Y:S01]  /*18130*/  IMAD.IADD R4, R14, 0x1, R4 ;  /* 0x000000010e047824 */ /* 0x000fe200078e0204 */
[C---:B------:R-:W-:Y:S02]  /*18140*/  LOP3.LUT R5, R15.reuse, R18, RZ, 0xfc, !PT ;  /* 0x000000120f057212 */ /* 0x040fe400078efcff */
[----:B------:R-:W-:Y:S02]  /*18150*/  LOP3.LUT R15, R15, R17, RZ, 0xfc, !PT ;  /* 0x000000110f0f7212 */ /* 0x000fe400078efcff */
[----:B------:R-:W-:Y:S04]  /*18160*/  STSM.16.M88.4 [R4], R8 ;  /* 0x0000000804007844 */ /* 0x000fe80000000200 */
[----:B------:R-:W2:Y:S02]  /*18170*/  LDSM.16.MT88.4 R4, [R5+UR40+0xf200] ;  /* 0x00f200280504783b */ /* 0x000ea40008004200 */
[----:B--2---:R-:W-:-:S02]  /*18180*/  PRMT R8, R4, 0x6420, R5 ;  /* 0x0000642004087816 */ /* 0x004fc40000000005 */
[----:B------:R-:W-:Y:S01]  /*18190*/  PRMT R9, R4, 0x7531, R5 ;  /* 0x0000753104097816 */ /* 0x000fe20000000005 */
[----:B------:R-:W-:Y:S01]  /*181a0*/  VIADD R5, R2, 0x5000 ;  /* 0x0000500002057836 */ /* 0x000fe20000000000 */
[----:B------:R-:W-:Y:S02]  /*181b0*/  LOP3.LUT R4, R13, R17, RZ, 0xfc, !PT ;  /* 0x000000110d047212 */ /* 0x000fe400078efcff */
[C-C-:B------:R-:W-:Y:S02]  /*181c0*/  PRMT R10, R6.reuse, 0x6420, R7.reuse ;  /* 0x00006420060a7816 */ /* 0x140fe40000000007 */
[----:B------:R-:W-:Y:S01]  /*181d0*/  PRMT R11, R6, 0x7531, R7 ;  /* 0x00007531060b7816 */ /* 0x000fe20000000007 */
[----:B------:R-:W-:Y:S02]  /*181e0*/  IMAD.IADD R4, R14, 0x1, R4 ;  /* 0x000000010e047824 */ /* 0x000fe400078e0204 */
[----:B------:R-:W-:-:S03]  /*181f0*/  VIADD R14, R2, 0x1000 ;  /* 0x00001000020e7836 */ /* 0x000fc60000000000 */
[----:B------:R2:W-:Y:S02]  /*18200*/  STSM.16.M88.4 [R4], R8 ;  /* 0x0000000804007844 */ /* 0x0005e40000000200 */
[----:B--2---:R-:W-:-:S06]  /*18210*/  LOP3.LUT R4, R5, R18, RZ, 0xfc, !PT ;  /* 0x0000001205047212 */ /* 0x004fcc00078efcff */
[----:B------:R-:W2:Y:S02]  /*18220*/  LDSM.16.MT88.4 R4, [R4+UR40+0xf200] ;  /* 0x00f200280404783b */ /* 0x000ea40008004200 */
[C-C-:B--2---:R-:W-:Y:S02]  /*18230*/  PRMT R8, R4.reuse, 0x6420, R5.reuse ;  /* 0x0000642004087816 */ /* 0x144fe40000000005 */
        /* <DEDUP_REMOVED lines=8> */
[----:B--2---:R-:W-:Y:S01]  /*182c0*/  LOP3.LUT R4, R13, R18, RZ, 0xfc, !PT ;  /* 0x000000120d047212 */ /* 0x004fe200078efcff */
[----:B------:R-:W-:-:S04]  /*182d0*/  IMAD.U32 R13, RZ, RZ, UR40 ;  /* 0x00000028ff0d7e24 */ /* 0x000fc8000f8e00ff */
[----:B------:R-:W-:Y:S01]  /*182e0*/  VIADD R13, R13, 0x200 ;  /* 0x000002000d0d7836 */ /* 0x000fe20000000000 */
[----:B------:R-:W2:Y:S02]  /*182f0*/  LDSM.16.MT88.4 R4, [R4+UR40+0xf200] ;  /* 0x00f200280404783b */ /* 0x000ea40008004200 */
[C-C-:B--2---:R-:W-:Y:S02]  /*18300*/  PRMT R8, R4.reuse, 0x6420, R5.reuse ;  /* 0x0000642004087816 */ /* 0x144fe40000000005 */
[----:B------:R-:W-:Y:S02]  /*18310*/  PRMT R9, R4, 0x7531, R5 ;  /* 0x0000753104097816 */ /* 0x000fe40000000005 */
[----:B------:R-:W-:Y:S02]  /*18320*/  LOP3.LUT R4, R20, R17, RZ, 0xfc, !PT ;  /* 0x0000001114047212 */ /* 0x000fe400078efcff */
[C-C-:B------:R-:W-:Y:S02]  /*18330*/  PRMT R10, R6.reuse, 0x6420, R7.reuse ;  /* 0x00006420060a7816 */ /* 0x140fe40000000007 */
[----:B------:R-:W-:Y:S01]  /*18340*/  PRMT R11, R6, 0x7531, R7 ;  /* 0x00007531060b7816 */ /* 0x000fe20000000007 */
[----:B------:R-:W-:-:S02]  /*18350*/  IMAD.IADD R4, R13, 0x1, R4 ;  /* 0x000000010d047824 */ /* 0x000fc400078e0204 */
[----:B------:R-:W-:-:S03]  /*18360*/  VIADD R13, R2, 0x3000 ;  /* 0x00003000020d7836 */ /* 0x000fc60000000000 */
[----:B------:R2:W-:Y:S02]  /*18370*/  STSM.16.M88.4 [R4], R8 ;  /* 0x0000000804007844 */ /* 0x0005e40000000200 */
[C---:B--2---:R-:W-:Y:S02]  /*18380*/  LOP3.LUT R4, R13.reuse, R18, RZ, 0xfc, !PT ;  /* 0x000000120d047212 */ /* 0x044fe400078efcff */
[----:B------:R-:W-:-:S04]  /*18390*/  LOP3.LUT R13, R13, R17, RZ, 0xfc, !PT ;  /* 0x000000110d0d7212 */ /* 0x000fc800078efcff */
[----:B------:R-:W2:Y:S02]  /*183a0*/  LDSM.16.MT88.4 R4, [R4+UR40+0xf200] ;  /* 0x00f200280404783b */ /* 0x000ea40008004200 */
[C-C-:B--2---:R-:W-:Y:S02]  /*183b0*/  PRMT R8, R4.reuse, 0x6420, R5.reuse ;  /* 0x0000642004087816 */ /* 0x144fe40000000005 */
        /* <DEDUP_REMOVED lines=9> */
[C---:B--2---:R-:W-:Y:S02]  /*18450*/  LOP3.LUT R4, R21.reuse, R18, RZ, 0xfc, !PT ;  /* 0x0000001215047212 */ /* 0x044fe400078efcff */
[----:B------:R-:W-:-:S04]  /*18460*/  LOP3.LUT R21, R21, R17, RZ, 0xfc, !PT ;  /* 0x0000001115157212 */ /* 0x000fc800078efcff */
[----:B------:R-:W2:Y:S02]  /*18470*/  LDSM.16.MT88.4 R4, [R4+UR40+0xf200] ;  /* 0x00f200280404783b */ /* 0x000ea40008004200 */
[C-C-:B--2---:R-:W-:Y:S02]  /*18480*/  PRMT R8, R4.reuse, 0x6420, R5.reuse ;  /* 0x0000642004087816 */ /* 0x144fe40000000005 */
        /* <DEDUP_REMOVED lines=12> */
[----:B--2---:R-:W-:Y:S01]  /*18550*/  VIADD R15, R2, 0x6000 ;  /* 0x00006000020f7836 */ /* 0x004fe20000000000 */
[C-C-:B---3--:R-:W-:Y:S02]  /*18560*/  PRMT R8, R4.reuse, 0x6420, R5.reuse ;  /* 0x0000642004087816 */ /* 0x148fe40000000005 */
[----:B------:R-:W-:Y:S02]  /*18570*/  PRMT R9, R4, 0x7531, R5 ;  /* 0x0000753104097816 */ /* 0x000fe40000000005 */
[C-C-:B------:R-:W-:Y:S02]  /*18580*/  PRMT R10, R6.reuse, 0x6420, R7.reuse ;  /* 0x00006420060a7816 */ /* 0x140fe40000000007 */
[----:B------:R-:W-:-:S05]  /*18590*/  PRMT R11, R6, 0x7531, R7 ;  /* 0x00007531060b7816 */ /* 0x000fca0000000007 */
[----:B------:R2:W-:Y:S02]  /*185a0*/  STSM.16.M88.4 [R13], R8 ;  /* 0x000000080d007844 */ /* 0x0005e40000000200 */
[C---:B--2---:R-:W-:Y:S02]  /*185b0*/  VIADD R10, R2.reuse, 0x3800 ;  /* 0x00003800020a7836 */ /* 0x044fe40000000000 */
[----:B------:R-:W-:-:S03]  /*185c0*/  VIADD R13, R2, 0x4000 ;  /* 0x00004000020d7836 */ /* 0x000fc60000000000 */
[----:B------:R-:W-:-:S06]  /*185d0*/  LOP3.LUT R4, R10, R18, RZ, 0xfc, !PT ;  /* 0x000000120a047212 */ /* 0x000fcc00078efcff */
[----:B------:R-:W2:Y:S02]  /*185e0*/  LDSM.16.MT88.4 R4, [R4+UR40+0xf200] ;  /* 0x00f200280404783b */ /* 0x000ea40008004200 */
[C-C-:B--2---:R-:W-:Y:S02]  /*185f0*/  PRMT R8, R4.reuse, 0x6420, R5.reuse ;  /* 0x0000642004087816 */ /* 0x144fe40000000005 */
[----:B------:R-:W-:Y:S02]  /*18600*/  PRMT R9, R4, 0x7531, R5 ;  /* 0x0000753104097816 */ /* 0x000fe40000000005 */
[----:B------:R-:W-:Y:S02]  /*18610*/  LOP3.LUT R4, R10, R17, RZ, 0xfc, !PT ;  /* 0x000000110a047212 */ /* 0x000fe400078efcff */
[C-C-:B------:R-:W-:Y:S02]  /*18620*/  PRMT R10, R6.reuse, 0x6420, R7.reuse ;  /* 0x00006420060a7816 */ /* 0x140fe40000000007 */
[----:B------:R-:W-:Y:S01]  /*18630*/  PRMT R11, R6, 0x7531, R7 ;  /* 0x00007531060b7816 */ /* 0x000fe20000000007 */
[----:B------:R-:W-:-:S05]  /*18640*/  IMAD.IADD R4, R14, 0x1, R4 ;  /* 0x000000010e047824 */ /* 0x000fca00078e0204 */
[----:B------:R2:W-:Y:S02]  /*18650*/  STSM.16.M88.4 [R4], R8 ;  /* 0x0000000804007844 */ /* 0x0005e40000000200 */
[C---:B--2---:R-:W-:Y:S02]  /*18660*/  LOP3.LUT R4, R15.reuse, R18, RZ, 0xfc, !PT ;  /* 0x000000120f047212 */ /* 0x044fe400078efcff */
[----:B------:R-:W-:-:S04]  /*18670*/  LOP3.LUT R15, R15, R17, RZ, 0xfc, !PT ;  /* 0x000000110f0f7212 */ /* 0x000fc800078efcff */
        /* <DEDUP_REMOVED lines=21> */
[----:B--2---:R-:W-:Y:S01]  /*187d0*/  LOP3.LUT R4, R13, R18, RZ, 0xfc, !PT ;  /* 0x000000120d047212 */ /* 0x004fe200078efcff */
[----:B------:R-:W-:Y:S02]  /*187e0*/  VIADD R11, R2, 0x5000 ;  /* 0x00005000020b7836 */ /* 0x000fe40000000000 */
[----:B------:R-:W-:-:S03]  /*187f0*/  IMAD.U32 R13, RZ, RZ, UR40 ;  /* 0x00000028ff0d7e24 */ /* 0x000fc6000f8e00ff */
[----:B------:R-:W2:Y:S01]  /*18800*/  LDSM.16.MT88.4 R4, [R4+UR40+0xf200] ;  /* 0x00f200280404783b */ /* 0x000ea20008004200 */
        /* <DEDUP_REMOVED lines=14> */
[----:B------:R-:W-:Y:S01]  /*188f0*/  IMAD.U32 R4, RZ, RZ, UR40 ;  /* 0x00000028ff047e24 */ /* 0x000fe2000f8e00ff */
[--C-:B------:R-:W-:Y:S01]  /*18900*/  PRMT R10, R6, 0x6420, R7.reuse ;  /* 0x00006420060a7816 */ /* 0x100fe20000000007 */
[----:B------:R-:W-:Y:S01]  /*18910*/  VIADD R5, R2, 0x2000 ;  /* 0x0000200002057836 */ /* 0x000fe20000000000 */
[----:B------:R-:W-:Y:S01]  /*18920*/  PRMT R11, R6, 0x7531, R7 ;  /* 0x00007531060b7816 */ /* 0x000fe20000000007 */
[----:B------:R-:W-:Y:S02]  /*18930*/  VIADD R4, R4, 0x200 ;  /* 0x0000020004047836 */ /* 0x000fe40000000000 */
[----:B------:R-:W-:-:S02]  /*18940*/  VIADD R2, R2, 0x7000 ;  /* 0x0000700002027836 */ /* 0x000fc40000000000 */
[----:B------:R-:W-:Y:S01]  /*18950*/  IMAD.IADD R21, R4, 0x1, R21 ;  /* 0x0000000104157824 */ /* 0x000fe200078e0215 */
[----:B------:R-:W-:-:S04]  /*18960*/  LOP3.LUT R4, R5, R18, RZ, 0xfc, !PT ;  /* 0x0000001205047212 */ /* 0x000fc800078efcff */
[----:B------:R-:W-:Y:S04]  /*18970*/  STSM.16.M88.4 [R21], R8 ;  /* 0x0000000815007844 */ /* 0x000fe80000000200 */
[----:B------:R-:W2:Y:S02]  /*18980*/  LDSM.16.MT88.4 R4, [R4+UR40+0xf200] ;  /* 0x00f200280404783b */ /* 0x000ea40008004200 */
[C-C-:B--2---:R-:W-:Y:S02]  /*18990*/  PRMT R8, R4.reuse, 0x6420, R5.reuse ;  /* 0x0000642004087816 */ /* 0x144fe40000000005 */
        /* <DEDUP_REMOVED lines=8> */
[----:B--2---:R-:W-:-:S04]  /*18a20*/  IMAD.U32 R15, RZ, RZ, UR40 ;  /* 0x00000028ff0f7e24 */ /* 0x004fc8000f8e00ff */
        /* <DEDUP_REMOVED lines=9> */
[----:B------:R-:W2:Y:S01]  /*18ac0*/  LDSM.16.MT88.4 R4, [R4+UR40+0xf200] ;  /* 0x00f200280404783b */ /* 0x000ea20008004200 */
[----:B------:R-:W-:Y:S01]  /*18ad0*/  IMAD.IADD R2, R15, 0x1, R2 ;  /* 0x000000010f027824 */ /* 0x000fe200078e0202 */
[----:B--2---:R-:W-:-:S02]  /*18ae0*/  PRMT R8, R4, 0x6420, R5 ;  /* 0x0000642004087816 */ /* 0x004fc40000000005 */
        /* <DEDUP_REMOVED lines=12> */
.L_x_3810:
[----:B---3--:R-:W-:Y:S01]  /*18bb0*/  SYNCS.ARRIVE.TRANS64.A1T0 RZ, [R12+URZ+0x33450], RZ ;  /* 0x033450ff0cff79a7 */ /* 0x008fe2000810003f */
[----:B--2---:R-:W-:Y:S01]  /*18bc0*/  @!P2 VIADD R2, R12, 0x33480 ;  /* 0x000334800c02a836 */ /* 0x004fe20000000000 */
[----:B------:R3:W5:Y:S01]  /*18bd0*/  LDL R8, [R1+0x8] ;  /* 0x0000080001087983 */ /* 0x0007620000100800 */
[----:B------:R-:W-:Y:S03]  /*18be0*/  BAR.SYNC.DEFER_BLOCKING 0x2, 0x80 ;  /* 0x0082000000007b1d */ /* 0x000fe60000010000 */
[----:B------:R-:W-:Y:S02]  /*18bf0*/  @!P2 PRMT R2, RZ, 0x654, R2 ;  /* 0x00000654ff02a816 */ /* 0x000fe40000000002 */
[C---:B------:R-:W-:Y:S01]  /*18c00*/  ISETP.GT.AND P0, PT, R3.reuse, UR42, PT ;  /* 0x0000002a03007c0c */ /* 0x040fe2000bf04270 */
[----:B------:R-:W-:Y:S01]  /*18c10*/  VIADD R3, R3, 0xffffffff ;  /* 0xffffffff03037836 */ /* 0x000fe20000000000 */
[----:B------:R2:W-:Y:S02]  /*18c20*/  @!P2 SYNCS.ARRIVE.TRANS64.RED.A1T0 RZ, [R2+URZ], RZ ;  /* 0x000000ff02ffa9a7 */ /* 0x0005e4000810043f */
[----:B--2---:R3:W5:Y:S09]  /*18c30*/  LDL R2, [R1] ;  /* 0x0000000001027983 */ /* 0x0047720000100800 */
[----:B------:R-:W-:Y:S05]  /*18c40*/  @P0 BRA `(.L_x_3811) ;  /* 0xffffffe800080947 */ /* 0x000fea000383ffff */
.L_x_3787:
[----:B------:R-:W-:Y:S04]  /*18c50*/  BSSY B0, `(.L_x_3812) ;  /* 0x000000f000007945 */ /* 0x000fe80003800000 */
[----:B------:R-:W-:Y:S05]  /*18c60*/  @P2 BRA `(.L_x_3813) ;  /* 0x0000000000342947 */ /* 0x000fea0003800000 */
[----:B------:R-:W4:Y:S01]  /*18c70*/  S2R R5, SR_LANEID ;  /* 0x0000000000057919 */ /* 0x000f220000000000 */
[----:B------:R-:W-:Y:S01]  /*18c80*/  VOTEU.ANY UR4, UPT, PT ;  /* 0x0000000000047886 */ /* 0x000fe200038e0100 */
[----:B--2--5:R-:W2:Y:S01]  /*18c90*/  LDC.64 R2, c[0x0][0xdf0] ;  /* 0x00037c00ff027b82 */ /* 0x024ea20000000a00 */
[----:B------:R-:W4:Y:S02]  /*18ca0*/  FLO.U32 R0, UR4 ;  /* 0x0000000400007d00 */ /* 0x000f2400080e0000 */
[----:B----4-:R-:W-:-:S06]  /*18cb0*/  ISETP.EQ.U32.AND P0, PT, R0, R5, PT ;  /* 0x000000050000720c */ /* 0x010fcc0003f02070 */
[----:B------:R-:W2:Y:S07]  /*18cc0*/  POPC R5, UR4 ;  /* 0x0000000400057d09 */ /* 0x000eae0008000000 */
[----:B--2---:R-:W2:Y:S01]  /*18cd0*/  @P0 ATOMG.E.ADD.STRONG.GPU PT, R3, desc[UR52][R2.64], R5 ;  /* 0x00000005020309a8 */ /* 0x004ea200081ee1f4 */
[----:B------:R-:W4:Y:S02]  /*18ce0*/  S2R R4, SR_LTMASK ;  /* 0x0000000000047919 */ /* 0x000f240000003900 */
[----:B----4-:R-:W-:-:S04]  /*18cf0*/  LOP3.LUT R4, R4, UR4, RZ, 0xc0, !PT ;  /* 0x0000000404047c12 */ /* 0x010fc8000f8ec0ff */
[----:B------:R-:W4:Y:S01]  /*18d00*/  POPC R7, R4 ;  /* 0x0000000400077309 */ /* 0x000f220000000000 */
[----:B--2---:R-:W4:Y:S02]  /*18d10*/  SHFL.IDX PT, R0, R3, R0, 0x1f ;  /* 0x00001f0003007589 */ /* 0x004f2400000e0000 */
[----:B----4-:R-:W-:-:S05]  /*18d20*/  IADD3 R0, R0, UR43, R7 ;  /* 0x0000002b00007c10 */ /* 0x010fca000fffe007 */
[----:B------:R4:W-:Y:S02]  /*18d30*/  STL [R1+0x14], R0 ;  /* 0x0000140001007387 */ /* 0x0009e40000100800 */
.L_x_3813:
[----:B------:R-:W-:Y:S05]  /*18d40*/  BSYNC B0 ;  /* 0x0000000000007941 */ /* 0x000fea0003800000 */
.L_x_3812:
[----:B------:R-:W-:-:S06]  /*18d50*/  UISETP.NE.AND UP0, UPT, UR41, 0x3, UPT ;  /* 0x000000032900788c */ /* 0x000fcc000bf05270 */
[----:B------:R-:W-:-:S13]  /*18d60*/  PLOP3.LUT P0, PT, PT, PT, UP0, 0x80, 0x0 ;  /* 0x000000000000781c */ /* 0x000fda0003f0f008 */
[----:B------:R-:W-:Y:S05]  /*18d70*/  @!P0 BRA `(.L_x_3814) ;  /* 0x0000000000048947 */ /* 0x000fea0003800000 */
[----:B------:R-:W-:Y:S01]  /*18d80*/  BPT.TRAP 0x1 ;  /* 0x000000040000795c */ /* 0x000fe20000300000 */
.L_x_3814:
[----:B--2--5:R-:W2:Y:S04]  /*18d90*/  LDL R2, [R1+0x8] ;  /* 0x0000080001027983 */ /* 0x024ea80000100800 */
[----:B----4-:R-:W4:Y:S01]  /*18da0*/  LDL R0, [R1] ;  /* 0x0000000001007983 */ /* 0x010f220000100800 */
        /* <DEDUP_REMOVED lines=8> */
.L_x_3852:
[----:B------:R-:W-:Y:S05]  /*18e30*/  BSYNC B0 ;  /* 0x0000000000007941 */ /* 0x000fea0003800000 */
.L_x_3815:
[----:B------:R-:W-:Y:S05]  /*18e40*/  @!P1 BRA `(.L_x_3817) ;  /* 0x0000000000049947 */ /* 0x000fea0003800000 */
[----:B------:R-:W-:Y:S01]  /*18e50*/  BPT.TRAP 0x1 ;  /* 0x000000040000795c */ /* 0x000fe20000300000 */
.L_x_3817:
[----:B------:R-:W2:Y:S02]  /*18e60*/  LDL R2, [R1+0x8] ;  /* 0x0000080001027983 */ /* 0x000ea40000100800 */
[----:B--2---:R-:W-:-:S04]  /*18e70*/  SHF.L.U32 R3, R2, 0x1f, RZ ;  /* 0x0000001f02037819 */ /* 0x004fc800000006ff */
[----:B------:R-:W2:Y:S02]  /*18e80*/  SYNCS.PHASECHK.TRANS64.TRYWAIT P0, [R0+URZ+0x33460], R3 ;  /* 0x03346003000075a7 */ /* 0x000ea4000800017f */
[----:B--2---:R-:W-:Y:S05]  /*18e90*/  @!P0 BRA `(.L_x_3818) ;  /* 0x0000001800248947 */ /* 0x004fea0003800000 */
.L_x_3853:
[----:B------:R-:W4:Y:S01]  /*18ea0*/  LDL R2, [R1] ;  /* 0x0000000001027983 */ /* 0x000f220000100800 */
[----:B------:R-:W-:Y:S05]  /*18eb0*/  WARPSYNC.ALL ;  /* 0x0000000000007948 */ /* 0x000fea0003800000 */
[----:B------:R-:W-:-:S04]  /*18ec0*/  IMAD.U32 R14, RZ, RZ, UR40 ;  /* 0x00000028ff0e7e24 */ /* 0x000fc8000f8e00ff */
[----:B------:R-:W-:Y:S02]  /*18ed0*/  VIADD R14, R14, 0x200 ;  /* 0x000002000e0e7836 */ /* 0x000fe40000000000 */
[----:B----4-:R-:W-:-:S04]  /*18ee0*/  IMAD R2, R2, 0x7800, RZ ;  /* 0x0000780002027824 */ /* 0x010fc800078e02ff */
[C---:B------:R-:W-:Y:S01]  /*18ef0*/  VIADD R13, R2.reuse, 0x2800 ;  /* 0x00002800020d7836 */ /* 0x040fe20000000000 */
[CC--:B--2---:R-:W-:Y:S01]  /*18f00*/  LOP3.LUT R3, R2.reuse, R18.reuse, RZ, 0xfc, !PT ;  /* 0x0000001202037212 */ /* 0x0c4fe200078efcff */
[C---:B------:R-:W-:Y:S02]  /*18f10*/  VIADD R20, R2.reuse, 0x5000 ;  /* 0x0000500002147836 */ /* 0x040fe40000000000 */
[----:B------:R-:W-:Y:S02]  /*18f20*/  VIADD R19, R2, 0x2000 ;  /* 0x0000200002137836 */ /* 0x000fe40000000000 */
[----:B------:R2:W4:Y:S01]  /*18f30*/  LDSM.16.MT88.4 R4, [R3+UR40+0xf200] ;  /* 0x00f200280304783b */ /* 0x0005220008004200 */
[C---:B------:R-:W-:Y:S02]  /*18f40*/  LOP3.LUT R15, R20.reuse, R18, RZ, 0xfc, !PT ;  /* 0x00000012140f7212 */ /* 0x040fe400078efcff */
[----:B------:R-:W-:Y:S01]  /*18f50*/  LOP3.LUT R20, R20, R17, RZ, 0xfc, !PT ;  /* 0x0000001114147212 */ /* 0x000fe200078efcff */
[----:B--2---:R-:W-:Y:S01]  /*18f60*/  VIADD R3, R2, 0x800 ;  /* 0x0000080002037836 */ /* 0x004fe20000000000 */
[----:B----4-:R-:W-:-:S02]  /*18f70*/  PRMT R8, R4, 0x6420, R5 ;  /* 0x0000642004087816 */ /* 0x010fc40000000005 */
[----:B------:R-:W-:Y:S02]  /*18f80*/  PRMT R9, R4, 0x7531, R5 ;  /* 0x0000753104097816 */ /* 0x000fe40000000005 */
[-C--:B------:R-:W-:Y:S02]  /*18f90*/  LOP3.LUT R4, R2, R17.reuse, RZ, 0xfc, !PT ;  /* 0x0000001102047212 */ /* 0x080fe400078efcff */
[C-C-:B------:R-:W-:Y:S02]  /*18fa0*/  PRMT R10, R6.reuse, 0x6420, R7.reuse ;  /* 0x00006420060a7816 */ /* 0x140fe40000000007 */
[----:B------:R-:W-:Y:S01]  /*18fb0*/  PRMT R11, R6, 0x7531, R7 ;  /* 0x00007531060b7816 */ /* 0x000fe20000000007 */
[----:B------:R-:W-:Y:S01]  /*18fc0*/  IMAD.IADD R12, R14, 0x1, R4 ;  /* 0x000000010e0c7824 */ /* 0x000fe200078e0204 */
[C---:B------:R-:W-:Y:S02]  /*18fd0*/  LOP3.LUT R4, R13.reuse, R18, RZ, 0xfc, !PT ;  /* 0x000000120d047212 */ /* 0x040fe400078efcff */
[----:B------:R-:W-:-:S02]  /*18fe0*/  LOP3.LUT R13, R13, R17, RZ, 0xfc, !PT ;  /* 0x000000110d0d7212 */ /* 0x000fc400078efcff */
[----:B------:R2:W-:Y:S04]  /*18ff0*/  STSM.16.M88.4 [R12], R8 ;  /* 0x000000080c007844 */ /* 0x0005e80000000200 */
[----:B------:R-:W4:Y:S01]  /*19000*/  LDSM.16.MT88.4 R4, [R4+UR40+0xf200] ;  /* 0x00f200280404783b */ /* 0x000f220008004200 */
[----:B--2---:R-:W-:Y:S01]  /*19010*/  VIADD R12, R2, 0x1000 ;  /* 0x00001000020c7836 */ /* 0x004fe20000000000 */
[C-C-:B----4-:R-:W-:Y:S02]  /*19020*/  PRMT R8, R4.reuse, 0x6420, R5.reuse ;  /* 0x0000642004087816 */ /* 0x150fe40000000005 */
[----:B------:R-:W-:Y:S02]  /*19030*/  PRMT R9, R4, 0x7531, R5 ;  /* 0x0000753104097816 */ /* 0x000fe40000000005 */
[----:B------:R-:W-:-:S02]  /*19040*/  LOP3.LUT R5, R3, R17, RZ, 0xfc, !PT ;  /* 0x0000001103057212 */ /* 0x000fc400078efcff */
[C-C-:B------:R-:W-:Y:S02]  /*19050*/  PRMT R10, R6.reuse, 0x6420, R7.reuse ;  /* 0x00006420060a7816 */ /* 0x140fe40000000007 */
[----:B------:R-:W-:Y:S01]  /*19060*/  PRMT R11, R6, 0x7531, R7 ;  /* 0x00007531060b7816 */ /* 0x000fe20000000007 */
[----:B------:R-:W-:-:S05]  /*19070*/  IMAD.IADD R14, R14, 0x1, R5 ;  /* 0x000000010e0e7824 */ /* 0x000fca00078e0205 */
[----:B------:R-:W-:Y:S04]  /*19080*/  STSM.16.M88.4 [R14], R8 ;  /* 0x000000080e007844 */ /* 0x000fe80000000200 */
[----:B------:R2:W4:Y:S02]  /*19090*/  LDSM.16.MT88.4 R4, [R15+UR40+0xf200] ;  /* 0x00f200280f04783b */ /* 0x0005240008004200 */
[----:B--2---:R-:W-:-:S04]  /*190a0*/  IMAD.U32 R15, RZ, RZ, UR40 ;  /* 0x00000028ff0f7e24 */ /* 0x004fc8000f8e00ff */
[----:B------:R-:W-:Y:S02]  /*190b0*/  VIADD R15, R15, 0x200 ;  /* 0x000002000f0f7836 */ /* 0x000fe40000000000 */
[----:B------:R-:W-:Y:S01]  /*190c0*/  VIADD R14, R2, 0x1800 ;  /* 0x00001800020e7836 */ /* 0x000fe20000000000 */
[C-C-:B----4-:R-:W-:Y:S02]  /*190d0*/  PRMT R8, R4.reuse, 0x6420, R5.reuse ;  /* 0x0000642004087816 */ /* 0x150fe40000000005 */
        /* <DEDUP_REMOVED lines=10> */
[----:B------:R-:W2:Y:S01]  /*19180*/  LDSM.16.MT88.4 R4, [R5+UR40+0xf200] ;  /* 0x00f200280504783b */ /* 0x000ea20008004200 */
[----:B------:R-:W-:Y:S02]  /*19190*/  LOP3.LUT R14, R14, R18, RZ, 0xfc, !PT ;  /* 0x000000120e0e7212 */ /* 0x000fe400078efcff */
[C-C-:B--2---:R-:W-:Y:S02]  /*191a0*/  PRMT R8, R4.reuse, 0x6420, R5.reuse ;  /* 0x0000642004087816 */ /* 0x144fe40000000005 */
[----:B------:R-:W-:-:S02]  /*191b0*/  PRMT R9, R4, 0x7531, R5 ;  /* 0x0000753104097816 */ /* 0x000fc40000000005 */
[C-C-:B------:R-:W-:Y:S02]  /*191c0*/  PRMT R10, R6.reuse, 0x6420, R7.reuse ;  /* 0x00006420060a7816 */ /* 0x140fe40000000007 */
[----:B------:R-:W-:-:S05]  /*191d0*/  PRMT R11, R6, 0x7531, R7 ;  /* 0x00007531060b7816 */ /* 0x000fca0000000007 */
[----:B------:R2:W-:Y:S02]  /*191e0*/  STSM.16.M88.4 [R3], R8 ;  /* 0x0000000803007844 */ /* 0x0005e40000000200 */
[----:B--2---:R-:W-:-:S05]  /*191f0*/  VIADD R3, R2, 0x3000 ;  /* 0x0000300002037836 */ /* 0x004fca0000000000 */
[C---:B------:R-:W-:Y:S02]  /*19200*/  LOP3.LUT R6, R3.reuse, R18, RZ, 0xfc, !PT ;  /* 0x0000001203067212 */ /* 0x040fe400078efcff */
[----:B------:R-:W-:-:S04]  /*19210*/  LOP3.LUT R3, R3, R17, RZ, 0xfc, !PT ;  /* 0x0000001103037212 */ /* 0x000fc800078efcff */
[----:B------:R-:W2:Y:S02]  /*19220*/  LDSM.16.MT88.4 R4, [R6+UR40+0xf200] ;  /* 0x00f200280604783b */ /* 0x000ea40008004200 */
        /* <DEDUP_REMOVED lines=11> */
[----:B------:R-:W2:Y:S02]  /*192e0*/  LDSM.16.MT88.4 R4, [R21+UR40+0xf200] ;  /* 0x00f200281504783b */ /* 0x000ea40008004200 */
[C-C-:B--2---:R-:W-:Y:S02]  /*192f0*/  PRMT R8, R4.reuse, 0x6420, R5.reuse ;  /* 0x0000642004087816 */ /* 0x144fe40000000005 */
[----:B------:R-:W-:Y:S01]  /*19300*/  PRMT R9, R4, 0x7531, R5 ;  /* 0x0000753104097816 */ /* 0x000fe20000000005 */
[----:B------:R-:W-:Y:S01]  /*19310*/  IMAD.U32 R5, RZ, RZ, UR40 ;  /* 0x00000028ff057e24 */ /* 0x000fe2000f8e00ff */
[C-C-:B------:R-:W-:Y:S02]  /*19320*/  PRMT R10, R6.reuse, 0x6420, R7.reuse ;  /* 0x00006420060a7816 */ /* 0x140fe40000000007 */
[----:B------:R-:W-:Y:S01]  /*19330*/  PRMT R11, R6, 0x7531, R7 ;  /* 0x00007531060b7816 */ /* 0x000fe20000000007 */
[----:B------:R-:W-:-:S04]  /*19340*/  VIADD R5, R5, 0x200 ;  /* 0x0000020005057836 */ /* 0x000fc80000000000 */
[----:B------:R-:W-:-:S05]  /*19350*/  IMAD.IADD R13, R5, 0x1, R13 ;  /* 0x00000001050d7824 */ /* 0x000fca00078e020d */
[----:B------:R2:W-:Y:S04]  /*19360*/  STSM.16.M88.4 [R13], R8 ;  /* 0x000000080d007844 */ /* 0x0005e80000000200 */
[----:B------:R-:W4:Y:S01]  /*19370*/  LDSM.16.MT88.4 R4, [R12+UR40+0xf200] ;  /* 0x00f200280c04783b */ /* 0x000f220008004200 */
[----:B--2---:R-:W-:-:S04]  /*19380*/  IMAD.U32 R13, RZ, RZ, UR40 ;  /* 0x00000028ff0d7e24 */ /* 0x004fc8000f8e00ff */
[----:B------:R-:W-:-:S04]  /*19390*/  VIADD R13, R13, 0x200 ;  /* 0x000002000d0d7836 */ /* 0x000fc80000000000 */
[----:B------:R-:W-:Y:S01]  /*193a0*/  IMAD.IADD R3, R13, 0x1, R3 ;  /* 0x000000010d037824 */ /* 0x000fe200078e0203 */
[C-C-:B----4-:R-:W-:Y:S02]  /*193b0*/  PRMT R8, R4.reuse, 0x6420, R5.reuse ;  /* 0x0000642004087816 */ /* 0x150fe40000000005 */
[----:B------:R-:W-:Y:S02]  /*193c0*/  PRMT R9, R4, 0x7531, R5 ;  /* 0x0000753104097816 */ /* 0x000fe40000000005 */
[C-C-:B------:R-:W-:Y:S02]  /*193d0*/  PRMT R10, R6.reuse, 0x6420, R7.reuse ;  /* 0x00006420060a7816 */ /* 0x140fe40000000007 */
[----:B------:R-:W-:-:S05]  /*193e0*/  PRMT R11, R6, 0x7531, R7 ;  /* 0x00007531060b7816 */ /* 0x000fca0000000007 */
[----:B------:R2:W-:Y:S02]  /*193f0*/  STSM.16.M88.4 [R3], R8 ;  /* 0x0000000803007844 */ /* 0x0005e40000000200 */
[----:B--2---:R-:W-:-:S05]  /*19400*/  VIADD R3, R2, 0x3800 ;  /* 0x0000380002037836 */ /* 0x004fca0000000000 */
[C---:B------:R-:W-:Y:S02]  /*19410*/  LOP3.LUT R21, R3.reuse, R18, RZ, 0xfc, !PT ;  /* 0x0000001203157212 */ /* 0x040fe400078efcff */
[----:B------:R-:W-:-:S03]  /*19420*/  LOP3.LUT R3, R3, R17, RZ, 0xfc, !PT ;  /* 0x0000001103037212 */ /* 0x000fc600078efcff */
[----:B------:R-:W2:Y:S02]  /*19430*/  LDSM.16.MT88.4 R4, [R21+UR40+0xf200] ;  /* 0x00f200281504783b */ /* 0x000ea40008004200 */
[----:B------:R-:W-:Y:S02]  /*19440*/  IMAD.IADD R3, R13, 0x1, R3 ;  /* 0x000000010d037824 */ /* 0x000fe400078e0203 */
[----:B------:R-:W-:-:S05]  /*19450*/  VIADD R13, R2, 0x6000 ;  /* 0x00006000020d7836 */ /* 0x000fca0000000000 */
[C---:B------:R-:W-:Y:S02]  /*19460*/  LOP3.LUT R12, R13.reuse, R18, RZ, 0xfc, !PT ;  /* 0x000000120d0c7212 */ /* 0x040fe400078efcff */
[----:B------:R-:W-:Y:S02]  /*19470*/  LOP3.LUT R13, R13, R17, RZ, 0xfc, !PT ;  /* 0x000000110d0d7212 */ /* 0x000fe400078efcff */
[C-C-:B--2---:R-:W-:Y:S02]  /*19480*/  PRMT R8, R4.reuse, 0x6420, R5.reuse ;  /* 0x0000642004087816 */ /* 0x144fe40000000005 */
[----:B------:R-:W-:Y:S02]  /*19490*/  PRMT R9, R4, 0x7531, R5 ;  /* 0x0000753104097816 */ /* 0x000fe40000000005 */
[C-C-:B------:R-:W-:Y:S02]  /*194a0*/  PRMT R10, R6.reuse, 0x6420, R7.reuse ;  /* 0x00006420060a7816 */ /* 0x140fe40000000007 */
[----:B------:R-:W-:-:S05]  /*194b0*/  PRMT R11, R6, 0x7531, R7 ;  /* 0x00007531060b7816 */ /* 0x000fca0000000007 */
[----:B------:R-:W-:Y:S04]  /*194c0*/  STSM.16.M88.4 [R3], R8 ;  /* 0x0000000803007844 */ /* 0x000fe80000000200 */
[----:B------:R2:W4:Y:S02]  /*194d0*/  LDSM.16.MT88.4 R4, [R12+UR40+0xf200] ;  /* 0x00f200280c04783b */ /* 0x0005240008004200 */
[----:B--2---:R-:W-:Y:S02]  /*194e0*/  IMAD.U32 R12, RZ, RZ, UR40 ;  /* 0x00000028ff0c7e24 */ /* 0x004fe4000f8e00ff */
[----:B------:R-:W-:Y:S02]  /*194f0*/  VIADD R3, R2, 0x4000 ;  /* 0x0000400002037836 */ /* 0x000fe40000000000 */
[----:B------:R-:W-:-:S03]  /*19500*/  VIADD R12, R12, 0x200 ;  /* 0x000002000c0c7836 */ /* 0x000fc60000000000 */
[C---:B------:R-:W-:Y:S02]  /*19510*/  LOP3.LUT R21, R3.reuse, R18, RZ, 0xfc, !PT ;  /* 0x0000001203157212 */ /* 0x040fe400078efcff */
[C-C-:B----4-:R-:W-:Y:S02]  /*19520*/  PRMT R8, R4.reuse, 0x6420, R5.reuse ;  /* 0x0000642004087816 */ /* 0x150fe40000000005 */
[----:B------:R-:W-:Y:S02]  /*19530*/  PRMT R9, R4, 0x7531, R5 ;  /* 0x0000753104097816 */ /* 0x000fe40000000005 */
[----:B------:R-:W-:Y:S01]  /*19540*/  LOP3.LUT R4, R3, R17, RZ, 0xfc, !PT ;  /* 0x0000001103047212 */ /* 0x000fe200078efcff */
[----:B------:R-:W-:Y:S01]  /*19550*/  VIADD R3, R2, 0x6800 ;  /* 0x0000680002037836 */ /* 0x000fe20000000000 */
[C-C-:B------:R-:W-:Y:S02]  /*19560*/  PRMT R10, R6.reuse, 0x6420, R7.reuse ;  /* 0x00006420060a7816 */ /* 0x140fe40000000007 */
[----:B------:R-:W-:Y:S01]  /*19570*/  PRMT R11, R6, 0x7531, R7 ;  /* 0x00007531060b7816 */ /* 0x000fe20000000007 */
[----:B------:R-:W-:-:S02]  /*19580*/  IMAD.IADD R4, R12, 0x1, R4 ;  /* 0x000000010c047824 */ /* 0x000fc400078e0204 */
[C---:B------:R-:W-:Y:S02]  /*19590*/  VIADD R12, R2.reuse, 0x4800 ;  /* 0x00004800020c7836 */ /* 0x040fe40000000000 */
[----:B------:R-:W-:Y:S01]  /*195a0*/  VIADD R2, R2, 0x7000 ;  /* 0x0000700002027836 */ /* 0x000fe20000000000 */
[----:B------:R-:W-:Y:S04]  /*195b0*/  STSM.16.M88.4 [R4], R8 ;  /* 0x0000000804007844 */ /* 0x000fe80000000200 */
[----:B------:R2:W4:Y:S02]  /*195c0*/  LDSM.16.MT88.4 R4, [R14+UR40+0xf200] ;  /* 0x00f200280e04783b */ /* 0x0005240008004200 */
[----:B--2---:R-:W-:-:S04]  /*195d0*/  IMAD.U32 R14, RZ, RZ, UR40 ;  /* 0x00000028ff0e7e24 */ /* 0x004fc8000f8e00ff */
[----:B------:R-:W-:-:S04]  /*195e0*/  VIADD R14, R14, 0x200 ;  /* 0x000002000e0e7836 */ /* 0x000fc80000000000 */
[----:B------:R-:W-:Y:S01]  /*195f0*/  IMAD.IADD R20, R14, 0x1, R20 ;  /* 0x000000010e147824 */ /* 0x000fe200078e0214 */
        /* <DEDUP_REMOVED lines=9> */
[----:B------:R-:W-:-:S03]  /*19690*/  LOP3.LUT R3, R3, R17, RZ, 0xfc, !PT ;  /* 0x0000001103037212 */ /* 0x000fc600078efcff */
[----:B------:R-:W2:Y:S02]  /*196a0*/  LDSM.16.MT88.4 R4, [R21+UR40+0xf200] ;  /* 0x00f200281504783b */ /* 0x000ea40008004200 */
[C-C-:B--2---:R-:W-:Y:S02]  /*196b0*/  PRMT R8, R4.reuse, 0x6420, R5.reuse ;  /* 0x0000642004087816 */ /* 0x144fe40000000005 */
[----:B------:R-:W-:Y:S02]  /*196c0*/  PRMT R9, R4, 0x7531, R5 ;  /* 0x0000753104097816 */ /* 0x000fe40000000005 */
[C-C-:B------:R-:W-:Y:S02]  /*196d0*/  PRMT R10, R6.reuse, 0x6420, R7.reuse ;  /* 0x00006420060a7816 */ /* 0x140fe40000000007 */
[----:B------:R-:W-:-:S05]  /*196e0*/  PRMT R11, R6, 0x7531, R7 ;  /* 0x00007531060b7816 */ /* 0x000fca0000000007 */
[----:B------:R-:W-:Y:S04]  /*196f0*/  STSM.16.M88.4 [R20], R8 ;  /* 0x0000000814007844 */ /* 0x000fe80000000200 */
[----:B------:R2:W4:Y:S02]  /*19700*/  LDSM.16.MT88.4 R4, [R14+UR40+0xf200] ;  /* 0x00f200280e04783b */ /* 0x0005240008004200 */
[----:B--2---:R-:W-:-:S04]  /*19710*/  IMAD.U32 R14, RZ, RZ, UR40 ;  /* 0x00000028ff0e7e24 */ /* 0x004fc8000f8e00ff */
[----:B------:R-:W-:-:S04]  /*19720*/  VIADD R14, R14, 0x200 ;  /* 0x000002000e0e7836 */ /* 0x000fc80000000000 */
[C---:B------:R-:W-:Y:S02]  /*19730*/  IMAD.IADD R15, R14.reuse, 0x1, R15 ;  /* 0x000000010e0f7824 */ /* 0x040fe400078e020f */
[C---:B------:R-:W-:Y:S02]  /*19740*/  IMAD.IADD R13, R14.reuse, 0x1, R13 ;  /* 0x000000010e0d7824 */ /* 0x040fe400078e020d */
[----:B------:R-:W-:Y:S01]  /*19750*/  IMAD.IADD R3, R14, 0x1, R3 ;  /* 0x000000010e037824 */ /* 0x000fe200078e0203 */
[C-C-:B----4-:R-:W-:Y:S02]  /*19760*/  PRMT R8, R4.reuse, 0x6420, R5.reuse ;  /* 0x0000642004087816 */ /* 0x150fe40000000005 */
[----:B------:R-:W-:Y:S02]  /*19770*/  PRMT R9, R4, 0x7531, R5 ;  /* 0x0000753104097816 */ /* 0x000fe40000000005 */
[C-C-:B------:R-:W-:Y:S02]  /*19780*/  PRMT R10, R6.reuse, 0x6420, R7.reuse ;  /* 0x00006420060a7816 */ /* 0x140fe40000000007 */
[----:B------:R-:W-:-:S05]  /*19790*/  PRMT R11, R6, 0x7531, R7 ;  /* 0x00007531060b7816 */ /* 0x000fca0000000007 */
[----:B------:R-:W-:Y:S04]  /*197a0*/  STSM.16.M88.4 [R15], R8 ;  /* 0x000000080f007844 */ /* 0x000fe80000000200 */
[----:B------:R-:W2:Y:S02]  /*197b0*/  LDSM.16.MT88.4 R4, [R19+UR40+0xf200] ;  /* 0x00f200281304783b */ /* 0x000ea40008004200 */
[C-C-:B--2---:R-:W-:Y:S02]  /*197c0*/  PRMT R8, R4.reuse, 0x6420, R5.reuse ;  /* 0x0000642004087816 */ /* 0x144fe40000000005 */
[----:B------:R-:W-:Y:S02]  /*197d0*/  PRMT R9, R4, 0x7531, R5 ;  /* 0x0000753104097816 */ /* 0x000fe40000000005 */
[----:B------:R-:W-:-:S02]  /*197e0*/  PRMT R10, R6, 0x6420, R7 ;  /* 0x00006420060a7816 */ /* 0x000fc40000000007 */
[----:B------:R-:W-:-:S05]  /*197f0*/  PRMT R11, R6, 0x7531, R7 ;  /* 0x00007531060b7816 */ /* 0x000fca0000000007 */
[----:B------:R-:W-:Y:S04]  /*19800*/  STSM.16.M88.4 [R13], R8 ;  /* 0x000000080d007844 */ /* 0x000fe80000000200 */
[----:B------:R-:W2:Y:S02]  /*19810*/  LDSM.16.MT88.4 R4, [R12+UR40+0xf200] ;  /* 0x00f200280c04783b */ /* 0x000ea40008004200 */
[C-C-:B--2---:R-:W-:Y:S02]  /*19820*/  PRMT R8, R4.reuse, 0x6420, R5.reuse ;  /* 0x0000642004087816 */ /* 0x144fe40000000005 */
[----:B------:R-:W-:Y:S02]  /*19830*/  PRMT R9, R4, 0x7531, R5 ;  /* 0x0000753104097816 */ /* 0x000fe40000000005 */
[----:B------:R-:W-:-:S02]  /*19840*/  PRMT R10, R6, 0x6420, R7 ;  /* 0x00006420060a7816 */ /* 0x000fc40000000007 */
        /* <DEDUP_REMOVED lines=16> */
[----:B----4-:R-:W4:Y:S01]  /*19950*/  FENCE.VIEW.ASYNC.S ;  /* 0x00000000000073c6 */ /* 0x010f220000000000 */
[----:B------:R-:W-:Y:S05]  /*19960*/  @!P1 BRA `(.L_x_3819) ;  /* 0x0000000000049947 */ /* 0x000fea0003800000 */
[----:B------:R-:W-:Y:S01]  /*19970*/  BPT.TRAP 0x1 ;  /* 0x000000040000795c */ /* 0x000fe20000300000 */
.L_x_3819:
[----:B------:R-:W5:Y:S01]  /*19980*/  LDL.LU R4, [R1] ;  /* 0x0000000001047983 */ /* 0x000f620000300800 */
[----:B----4-:R5:W-:Y:S03]  /*19990*/  SYNCS.ARRIVE.TRANS64.A1T0 RZ, [R0+URZ+0x33450], RZ ;  /* 0x033450ff00ff79a7 */ /* 0x010be6000810003f */
[----:B------:R-:W4:Y:S01]  /*199a0*/  LDL.LU R3, [R1+0x8] ;  /* 0x0000080001037983 */ /* 0x000f220000300800 */
[----:B--2---:R-:W-:-:S05]  /*199b0*/  @!P2 VIADD R2, R0, 0x33480 ;  /* 0x000334800002a836 */ /* 0x004fca0000000000 */
[----:B------:R-:W-:Y:S01]  /*199c0*/  @!P2 PRMT R2, RZ, 0x654, R2 ;  /* 0x00000654ff02a816 */ /* 0x000fe20000000002 */
[----:B------:R-:W-:Y:S06]  /*199d0*/  BAR.SYNC.DEFER_BLOCKING 0x2, 0x80 ;  /* 0x0082000000007b1d */ /* 0x000fec0000010000 */
[----:B------:R2:W-:Y:S01]  /*199e0*/  @!P2 SYNCS.ARRIVE.TRANS64.RED.A1T0 RZ, [R2+URZ], RZ ;  /* 0x000000ff02ffa9a7 */ /* 0x0005e2000810043f */
[----:B-----5:R-:W-:-:S05]  /*199f0*/  VIADD R0, R4, 0x1 ;  /* 0x0000000104007836 */ /* 0x020fca0000000000 */
[----:B------:R-:W-:-:S04]  /*19a00*/  ISETP.NE.AND P0, PT, R0, 0x2, PT ;  /* 0x000000020000780c */ /* 0x000fc80003f05270 */
[----:B--2---:R-:W-:Y:S02]  /*19a10*/  SEL R2, RZ, 0x1, P0 ;  /* 0x00000001ff027807 */ /* 0x004fe40000000000 */
[----:B------:R-:W-:Y:S02]  /*19a20*/  SEL R0, R0, RZ, P0 ;  /* 0x000000ff00007207 */ /* 0x000fe40000000000 */
[----:B----4-:R-:W-:-:S03]  /*19a30*/  LOP3.LUT R3, R3, R2, RZ, 0x3c, !PT ;  /* 0x0000000203037212 */ /* 0x010fc600078e3cff */
[----:B------:R2:W-:Y:S04]  /*19a40*/  STL [R1], R0 ;  /* 0x0000000001007387 */ /* 0x0005e80000100800 */
[----:B------:R2:W-:Y:S02]  /*19a50*/  STL [R1+0x8], R3 ;  /* 0x0000080301007387 */ /* 0x0005e40000100800 */
.L_x_3771:
[----:B------:R-:W-:Y:S05]  /*19a60*/  BSYNC B6 ;  /* 0x0000000000067941 */ /* 0x000fea0003800000 */
.L_x_3769:
[----:B-1----:R1:W5:Y:S01]  /*19a70*/  LDL R2, [R1+0x14] ;  /* 0x0000140001027983 */ /* 0x0023620000100800 */
[----:B------:R-:W-:-:S13]  /*19a80*/  LOP3.LUT P0, RZ, R16, 0x2, RZ, 0xc0, !PT ;  /* 0x0000000210ff7812 */ /* 0x000fda000780c0ff */
        /* <DEDUP_REMOVED lines=9> */
.L_x_3820:
[----:B--2-4-:R-:W1:Y:S01]  /*19b20*/  S2R R0, SR_TID.X ;  /* 0x0000000000007919 */ /* 0x014e620000002100 */
        /* <DEDUP_REMOVED lines=10> */
.L_x_3821:
[----:B--2-4-:R-:W2:Y:S01]  /*19bd0*/  LDL R0, [R1+0x14] ;  /* 0x0000140001007983 */ /* 0x014ea20000100800 */
[----:B------:R-:W-:Y:S02]  /*19be0*/  ULDC UR4, c[0x0][0xda8] ;  /* 0x00036a0000047ab9 */ /* 0x000fe40000000800 */
[----:B--2---:R-:W-:-:S13]  /*19bf0*/  ISETP.GE.AND P0, PT, R0, UR4, PT ;  /* 0x0000000400007c0c */ /* 0x004fda000bf06270 */
[----:B------:R-:W-:Y:S05]  /*19c00*/  @!P0 BRA `(.L_x_3822) ;  /* 0xffffffbc00a08947 */ /* 0x000fea000383ffff */
.L_x_3760:
[----:B---3--:R-:W2:Y:S01]  /*19c10*/  LDL.LU R0, [R1+0x18] ;  /* 0x0000180001007983 */ /* 0x008ea20000300800 */
        /* <DEDUP_REMOVED lines=11> */
.L_x_3854:
[----:B------:R-:W-:Y:S05]  /*19cd0*/  BSYNC B0 ;  /* 0x0000000000007941 */ /* 0x000fea0003800000 */
.L_x_3823:
[----:B------:R-:W-:-:S03]  /*19ce0*/  UMOV UR4, 0xffffffff ;  /* 0xffffffff00047882 */ /* 0x000fc60000000000 */
[----:B------:R-:W-:Y:S05]  /*19cf0*/  BRA.DIV UR4, `(.L_x_3825) ;  /* 0x0000000a04b47947 */ /* 0x000fea000b800000 */
[----:B------:R-:W2:Y:S02]  /*19d00*/  S2R R2, SR_TID.X ;  /* 0x0000000000027919 */ /* 0x000ea40000002100 */
[----:B--2---:R-:W-:-:S04]  /*19d10*/  SHF.R.U32.HI R2, RZ, 0x5, R2 ;  /* 0x00000005ff027819 */ /* 0x004fc80000011602 */
[----:B------:R-:W-:-:S05]  /*19d20*/  LOP3.LUT R2, R2, 0x3, RZ, 0xc0, !PT ;  /* 0x0000000302027812 */ /* 0x000fca00078ec0ff */
[----:B------:R2:W3:Y:S02]  /*19d30*/  SHFL.IDX PT, R14, R2, RZ, 0x1f ;  /* 0x00001fff020e7589 */ /* 0x0004e400000e0000 */
.L_x_3857:
[----:B---3--:R-:W-:Y:S01]  /*19d40*/  ISETP.NE.AND P0, PT, R14, RZ, PT ;  /* 0x000000ff0e00720c */ /* 0x008fe20003f05270 */
[----:B------:R-:W-:-:S12]  /*19d50*/  BSSY B0, `(.L_x_3826) ;  /* 0x000002e000007945 */ /* 0x000fd80003800000 */
[----:B------:R-:W-:Y:S05]  /*19d60*/  @P0 BRA `(.L_x_3827) ;  /* 0x0000000000b00947 */ /* 0x000fea0003800000 */
[----:B------:R-:W-:-:S03]  /*19d70*/  UMOV UR4, 0xffffffff ;  /* 0xffffffff00047882 */ /* 0x000fc60000000000 */
[----:B------:R-:W-:Y:S05]  /*19d80*/  BRA.DIV UR4, `(.L_x_3828) ;  /* 0x0000000a04c47947 */ /* 0x000fea000b800000 */
[----:B------:R-:W-:-:S13]  /*19d90*/  ELECT P6, URZ, PT ;  /* 0x00000000003f782f */ /* 0x000fda00038c0000 */
.L_x_3860:
[----:B------:R-:W-:Y:S05]  /*19da0*/  @!P6 BRA `(.L_x_3827) ;  /* 0x0000000000a0e947 */ /* 0x000fea0003800000 */
[----:B------:R-:W-:-:S06]  /*19db0*/  ULOP3.LUT UR4, UR46, 0x2, URZ, 0xfc, !UPT ;  /* 0x000000022e047892 */ /* 0x000fcc000f8efc3f */
[----:B--2---:R-:W-:-:S05]  /*19dc0*/  IMAD.U32 R2, RZ, RZ, UR4 ;  /* 0x00000004ff027e24 */ /* 0x004fca000f8e00ff */
[----:B------:R-:W-:-:S13]  /*19dd0*/  ISETP.NE.AND P0, PT, R2, 0x3, PT ;  /* 0x000000030200780c */ /* 0x000fda0003f05270 */
[----:B------:R-:W-:Y:S05]  /*19de0*/  @!P0 BRA `(.L_x_3829) ;  /* 0x0000000000048947 */ /* 0x000fea0003800000 */
[----:B------:R-:W-:Y:S01]  /*19df0*/  BPT.TRAP 0x1 ;  /* 0x000000040000795c */ /* 0x000fe20000300000 */
.L_x_3829:
[----:B-1----:R-:W2:Y:S04]  /*19e00*/  LDL R3, [R1] ;  /* 0x0000000001037983 */ /* 0x002ea80000100800 */
        /* <DEDUP_REMOVED lines=13> */
.L_x_3861:
[----:B------:R-:W2:Y:S02]  /*19ee0*/  SYNCS.PHASECHK.TRANS64.TRYWAIT P1, [R7+URZ], R2 ;  /* 0x00000002070075a7 */ /* 0x000ea4000802017f */
[----:B--2---:R-:W-:Y:S05]  /*19ef0*/  @!P1 BRA `(.L_x_3831) ;  /* 0x00000008009c9947 */ /* 0x004fea0003800000 */
.L_x_3862:
[----:B------:R-:W-:Y:S05]  /*19f00*/  @!P0 BRA `(.L_x_3832) ;  /* 0x0000000000048947 */ /* 0x000fea0003800000 */
[----:B------:R-:W-:Y:S01]  /*19f10*/  BPT.TRAP 0x1 ;  /* 0x000000040000795c */ /* 0x000fe20000300000 */
.L_x_3832:
[----:B------:R-:W3:Y:S02]  /*19f20*/  LDL.LU R4, [R1] ;  /* 0x0000000001047983 */ /* 0x000ee40000300800 */
[----:B---3--:R-:W-:-:S04]  /*19f30*/  IMAD R4, R4, 0x8, R0 ;  /* 0x0000000804047824 */ /* 0x008fc800078e0200 */
[----:B------:R-:W3:Y:S02]  /*19f40*/  SYNCS.PHASECHK.TRANS64.TRYWAIT P1, [R4+URZ+0x33460], R5 ;  /* 0x03346005040075a7 */ /* 0x000ee4000802017f */
[----:B---3--:R-:W-:Y:S05]  /*19f50*/  @!P1 BRA `(.L_x_3833) ;  /* 0x0000000800989947 */ /* 0x008fea0003800000 */
.L_x_3863:
[----:B------:R-:W-:Y:S05]  /*19f60*/  @!P0 BRA `(.L_x_3834) ;  /* 0x0000000000048947 */ /* 0x000fea0003800000 */
[----:B------:R-:W-:Y:S01]  /*19f70*/  BPT.TRAP 0x1 ;  /* 0x000000040000795c */ /* 0x000fe20000300000 */
.L_x_3834:
[----:B------:R-:W-:-:S04]  /*19f80*/  IMAD R3, R3, 0x8, R0 ;  /* 0x0000000803037824 */ /* 0x000fc800078e0200 */
[----:B------:R-:W4:Y:S02]  /*19f90*/  SYNCS.PHASECHK.TRANS64.TRYWAIT P1, [R3+URZ+0x33460], R2 ;  /* 0x03346002030075a7 */ /* 0x000f24000802017f */
[----:B----4-:R-:W-:Y:S05]  /*19fa0*/  @!P1 BRA `(.L_x_3835) ;  /* 0x0000000800989947 */ /* 0x010fea0003800000 */
.L_x_3864:
[----:B------:R-:W-:Y:S05]  /*19fb0*/  @!P0 BRA `(.L_x_3836) ;  /* 0x0000000000048947 */ /* 0x000fea0003800000 */
[----:B------:R-:W-:Y:S01]  /*19fc0*/  BPT.TRAP 0x1 ;  /* 0x000000040000795c */ /* 0x000fe20000300000 */
.L_x_3836:
[----:B------:R-:W5:Y:S02]  /*19fd0*/  SYNCS.PHASECHK.TRANS64.TRYWAIT P0, [R4+URZ+0x33480], R5 ;  /* 0x03348005040075a7 */ /* 0x000f64000800017f */
[----:B-----5:R-:W-:Y:S05]  /*19fe0*/  @!P0 BRA `(.L_x_3837) ;  /* 0x00000008009c8947 */ /* 0x020fea0003800000 */
.L_x_3838:
[----:B------:R1:W1:Y:S02]  /*19ff0*/  SYNCS.PHASECHK.TRANS64.TRYWAIT P0, [R3+URZ+0x33480], R2 ;  /* 0x03348002030075a7 */ /* 0x000264000800017f */
[----:B-1----:R-:W-:Y:S05]  /*1a000*/  @!P0 NANOSLEEP.SYNCS 0x989680 ;  /* 0x009896800000895d */ /* 0x002fea0003900000 */
[----:B------:R-:W1:Y:S02]  /*1a010*/  @!P0 SYNCS.PHASECHK.TRANS64 P0, [R3+URZ+0x33480], R2 ;  /* 0x03348002030085a7 */ /* 0x000e64000800007f */
[----:B-1----:R-:W-:Y:S05]  /*1a020*/  @!P0 BRA `(.L_x_3838) ;  /* 0xfffffffc00f08947 */ /* 0x002fea000383ffff */
.L_x_3827:
[----:B------:R-:W-:Y:S05]  /*1a030*/  BSYNC B0 ;  /* 0x0000000000007941 */ /* 0x000fea0003800000 */
.L_x_3826:
[----:B------:R-:W-:Y:S05]  /*1a040*/  EXIT ;  /* 0x000000000000794d */ /* 0x000fea0003800000 */
.L_x_3673:
[----:B-1----:R-:W-:-:S04]  /*1a050*/  IMAD.U32 R3, RZ, RZ, UR38 ;  /* 0x00000026ff037e24 */ /* 0x002fc8000f8e00ff */
[----:B------:R1:W2:Y:S03]  /*1a060*/  SYNCS.PHASECHK.TRANS64.TRYWAIT P1, [R3+URZ+0x33400], R0 ;  /* 0x03340000030075a7 */ /* 0x0002a6000802017f */
[----:B--2---:R-:W-:Y:S05]  /*1a070*/  @!P1 NANOSLEEP.SYNCS 0x989680 ;  /* 0x009896800000995d */ /* 0x004fea0003900000 */
[----:B------:R-:W2:Y:S02]  /*1a080*/  @!P1 SYNCS.PHASECHK.TRANS64 P1, [R3+URZ+0x33400], R0 ;  /* 0x03340000030095a7 */ /* 0x000ea4000802007f */
[----:B--2---:R-:W-:Y:S05]  /*1a090*/  @!P1 BRA `(.L_x_3673) ;  /* 0xfffffffc00ec9947 */ /* 0x004fea000383ffff */
[----:B------:R-:W-:Y:S05]  /*1a0a0*/  BRA `(.L_x_3839) ;  /* 0xfffffe7c005c7947 */ /* 0x000fea000383ffff */
.L_x_3677:
[----:B--2---:R2:W3:Y:S02]  /*1a0b0*/  SYNCS.PHASECHK.TRANS64.TRYWAIT P1, [R3+URZ+0x33430], R0 ;  /* 0x03343000030075a7 */ /* 0x0044e4000802017f */
[----:B---3--:R-:W-:Y:S05]  /*1a0c0*/  @!P1 NANOSLEEP.SYNCS 0x989680 ;  /* 0x009896800000995d */ /* 0x008fea0003900000 */
[----:B------:R-:W3:Y:S02]  /*1a0d0*/  @!P1 SYNCS.PHASECHK.TRANS64 P1, [R3+URZ+0x33430], R0 ;  /* 0x03343000030095a7 */ /* 0x000ee4000802007f */
[----:B---3--:R-:W-:Y:S05]  /*1a0e0*/  @!P1 BRA `(.L_x_3677) ;  /* 0xfffffffc00f09947 */ /* 0x008fea000383ffff */
[----:B------:R-:W-:Y:S05]  /*1a0f0*/  BRA `(.L_x_3676) ;  /* 0xfffffe7c00887947 */ /* 0x000fea000383ffff */
.L_x_3693:
[----:B--2---:R-:W-:-:S04]  /*1a100*/  IMAD.U32 R11, RZ, RZ, UR6 ;  /* 0x00000006ff0b7e24 */ /* 0x004fc8000f8e00ff */
[----:B------:R2:W3:Y:S03]  /*1a110*/  SYNCS.PHASECHK.TRANS64.TRYWAIT P1, [R11+URZ+0x33430], R10 ;  /* 0x0334300a0b0075a7 */ /* 0x0004e6000802017f */
[----:B---3--:R-:W-:Y:S05]  /*1a120*/  @!P1 NANOSLEEP.SYNCS 0x989680 ;  /* 0x009896800000995d */ /* 0x008fea0003900000 */
[----:B------:R-:W3:Y:S02]  /*1a130*/  @!P1 SYNCS.PHASECHK.TRANS64 P1, [R11+URZ+0x33430], R10 ;  /* 0x0334300a0b0095a7 */ /* 0x000ee4000802007f */
[----:B---3--:R-:W-:Y:S05]  /*1a140*/  @!P1 BRA `(.L_x_3693) ;  /* 0xfffffffc00ec9947 */ /* 0x008fea000383ffff */
[----:B------:R-:W-:Y:S05]  /*1a150*/  BRA `(.L_x_3690) ;  /* 0xfffffec000ac7947 */ /* 0x000fea000383ffff */
.L_x_3697:
[----:B--2---:R-:W-:-:S04]  /*1a160*/  IMAD.U32 R11, RZ, RZ, UR6 ;  /* 0x00000006ff0b7e24 */ /* 0x004fc8000f8e00ff */
[----:B------:R2:W3:Y:S03]  /*1a170*/  SYNCS.PHASECHK.TRANS64.TRYWAIT P1, [R11+URZ+0x33450], R10 ;  /* 0x0334500a0b0075a7 */ /* 0x0004e6000802017f */
[----:B---3--:R-:W-:Y:S05]  /*1a180*/  @!P1 NANOSLEEP.SYNCS 0x989680 ;  /* 0x009896800000995d */ /* 0x008fea0003900000 */
[----:B------:R-:W3:Y:S02]  /*1a190*/  @!P1 SYNCS.PHASECHK.TRANS64 P1, [R11+URZ+0x33450], R10 ;  /* 0x0334500a0b0095a7 */ /* 0x000ee4000802007f */
[----:B---3--:R-:W-:Y:S05]  /*1a1a0*/  @!P1 BRA `(.L_x_3697) ;  /* 0xfffffffc00ec9947 */ /* 0x008fea000383ffff */
[----:B------:R-:W-:Y:S05]  /*1a1b0*/  BRA `(.L_x_3694) ;  /* 0xfffffecc00a87947 */ /* 0x000fea000383ffff */
.L_x_3715:
[----:B--2---:R-:W-:-:S04]  /*1a1c0*/  IMAD.U32 R3, RZ, RZ, UR6 ;  /* 0x00000006ff037e24 */ /* 0x004fc8000f8e00ff */
[----:B------:R2:W3:Y:S03]  /*1a1d0*/  SYNCS.PHASECHK.TRANS64.TRYWAIT P1, [R3+URZ+0x33430], R0 ;  /* 0x03343000030075a7 */ /* 0x0004e6000802017f */
[----:B---3--:R-:W-:Y:S05]  /*1a1e0*/  @!P1 NANOSLEEP.SYNCS 0x989680 ;  /* 0x009896800000995d */ /* 0x008fea0003900000 */
[----:B------:R-:W3:Y:S02]  /*1a1f0*/  @!P1 SYNCS.PHASECHK.TRANS64 P1, [R3+URZ+0x33430], R0 ;  /* 0x03343000030095a7 */ /* 0x000ee4000802007f */
[----:B---3--:R-:W-:Y:S05]  /*1a200*/  @!P1 BRA `(.L_x_3715) ;  /* 0xfffffffc00ec9947 */ /* 0x008fea000383ffff */
[----:B------:R-:W-:Y:S05]  /*1a210*/  BRA `(.L_x_3712) ;  /* 0xffffff0c00c47947 */ /* 0x000fea000383ffff */
.L_x_3719:
[----:B--2---:R-:W-:-:S04]  /*1a220*/  IMAD.U32 R3, RZ, RZ, UR6 ;  /* 0x00000006ff037e24 */ /* 0x004fc8000f8e00ff */
[----:B------:R2:W3:Y:S03]  /*1a230*/  SYNCS.PHASECHK.TRANS64.TRYWAIT P1, [R3+URZ+0x33450], R0 ;  /* 0x03345000030075a7 */ /* 0x0004e6000802017f */
[----:B---3--:R-:W-:Y:S05]  /*1a240*/  @!P1 NANOSLEEP.SYNCS 0x989680 ;  /* 0x009896800000995d */ /* 0x008fea0003900000 */
[----:B------:R-:W3:Y:S02]  /*1a250*/  @!P1 SYNCS.PHASECHK.TRANS64 P1, [R3+URZ+0x33450], R0 ;  /* 0x03345000030095a7 */ /* 0x000ee4000802007f */
[----:B---3--:R-:W-:Y:S05]  /*1a260*/  @!P1 BRA `(.L_x_3719) ;  /* 0xfffffffc00ec9947 */ /* 0x008fea000383ffff */
[----:B------:R-:W-:Y:S05]  /*1a270*/  BRA `(.L_x_3716) ;  /* 0xffffff1800cc7947 */ /* 0x000fea000383ffff */
.L_x_3726:
[----:B--2---:R-:W-:-:S04]  /*1a280*/  IMAD.U32 R3, RZ, RZ, UR6 ;  /* 0x00000006ff037e24 */ /* 0x004fc8000f8e00ff */
[----:B------:R2:W3:Y:S03]  /*1a290*/  SYNCS.PHASECHK.TRANS64.TRYWAIT P1, [R3+URZ+0x33430], R0 ;  /* 0x03343000030075a7 */ /* 0x0004e6000802017f */
[----:B---3--:R-:W-:Y:S05]  /*1a2a0*/  @!P1 NANOSLEEP.SYNCS 0x989680 ;  /* 0x009896800000995d */ /* 0x008fea0003900000 */
[----:B------:R-:W3:Y:S02]  /*1a2b0*/  @!P1 SYNCS.PHASECHK.TRANS64 P1, [R3+URZ+0x33430], R0 ;  /* 0x03343000030095a7 */ /* 0x000ee4000802007f */
[----:B---3--:R-:W-:Y:S05]  /*1a2c0*/  @!P1 BRA `(.L_x_3726) ;  /* 0xfffffffc00ec9947 */ /* 0x008fea000383ffff */
[----:B------:R-:W-:Y:S05]  /*1a2d0*/  BRA `(.L_x_3723) ;  /* 0xffffff3c006c7947 */ /* 0x000fea000383ffff */
.L_x_3730:
[----:B--2---:R-:W-:-:S04]  /*1a2e0*/  IMAD.U32 R3, RZ, RZ, UR6 ;  /* 0x00000006ff037e24 */ /* 0x004fc8000f8e00ff */
[----:B------:R2:W3:Y:S03]  /*1a2f0*/  SYNCS.PHASECHK.TRANS64.TRYWAIT P1, [R3+URZ+0x33450], R0 ;  /* 0x03345000030075a7 */ /* 0x0004e6000802017f */
[----:B---3--:R-:W-:Y:S05]  /*1a300*/  @!P1 NANOSLEEP.SYNCS 0x989680 ;  /* 0x009896800000995d */ /* 0x008fea0003900000 */
[----:B------:R-:W3:Y:S02]  /*1a310*/  @!P1 SYNCS.PHASECHK.TRANS64 P1, [R3+URZ+0x33450], R0 ;  /* 0x03345000030095a7 */ /* 0x000ee4000802007f */
[----:B---3--:R-:W-:Y:S05]  /*1a320*/  @!P1 BRA `(.L_x_3730) ;  /* 0xfffffffc00ec9947 */ /* 0x008fea000383ffff */
[----:B------:R-:W-:Y:S05]  /*1a330*/  BRA `(.L_x_3727) ;  /* 0xffffff4800747947 */ /* 0x000fea000383ffff */
.L_x_3744:
[----:B--2---:R-:W-:-:S04]  /*1a340*/  IMAD.U32 R7, RZ, RZ, UR9 ;  /* 0x00000009ff077e24 */ /* 0x004fc8000f8e00ff */
[----:B------:R2:W3:Y:S03]  /*1a350*/  SYNCS.PHASECHK.TRANS64.TRYWAIT P1, [R7+URZ+0x33450], R4 ;  /* 0x03345004070075a7 */ /* 0x0004e6000802017f */
[----:B---3--:R-:W-:Y:S05]  /*1a360*/  @!P1 NANOSLEEP.SYNCS 0x989680 ;  /* 0x009896800000995d */ /* 0x008fea0003900000 */
[----:B------:R-:W3:Y:S02]  /*1a370*/  @!P1 SYNCS.PHASECHK.TRANS64 P1, [R7+URZ+0x33450], R4 ;  /* 0x03345004070095a7 */ /* 0x000ee4000802007f */
[----:B---3--:R-:W-:Y:S05]  /*1a380*/  @!P1 BRA `(.L_x_3744) ;  /* 0xfffffffc00ec9947 */ /* 0x008fea000383ffff */
[----:B------:R-:W-:Y:S05]  /*1a390*/  BRA `(.L_x_3743) ;  /* 0xffffff8400d87947 */ /* 0x000fea000383ffff */
.L_x_3776:
[----:B------:R-:W-:Y:S02]  /*1a3a0*/  IMAD.MOV.U32 R13, RZ, RZ, R4 ;  /* 0x000000ffff0d7224 */ /* 0x000fe400078e0004 */
[----:B------:R-:W-:Y:S02]  /*1a3b0*/  IMAD.MOV.U32 R12, RZ, RZ, RZ ;  /* 0x000000ffff0c7224 */ /* 0x000fe400078e00ff */
[----:B------:R-:W-:Y:S02]  /*1a3c0*/  IMAD.MOV.U32 R11, RZ, RZ, 0x1f ;  /* 0x0000001fff0b7424 */ /* 0x000fe400078e00ff */
[----:B------:R-:W-:-:S07]  /*1a3d0*/  IMAD.MOV.U32 R15, RZ, RZ, -0x1 ;  /* 0xffffffffff0f7424 */ /* 0x000fce00078e00ff */
[----:B-1----:R-:W-:Y:S05]  /*1a3e0*/  WARPSYNC.COLLECTIVE R15, `(.L_x_3840) ;  /* 0x000000000f087348 */ /* 0x002fea0003c00000 */
[----:B------:R2:W3:Y:S02]  /*1a3f0*/  SHFL.IDX P6, R14, R13, R12, R11 ;  /* 0x0000000c0d0e7389 */ /* 0x0004e400000c000b */
[----:B-123--:R-:W-:Y:S01]  /*1a400*/  ENDCOLLECTIVE ;  /* 0x000000000000791b */ /* 0x00efe20003800000 */
.L_x_3840:
[----:B------:R-:W-:Y:S05]  /*1a410*/  BRA `(.L_x_3841) ;  /* 0xffffffc400b47947 */ /* 0x000fea000383ffff */
.L_x_3778:
[----:B------:R-:W-:Y:S01]  /*1a420*/  BSSY B0, `(.L_x_3842) ;  /* 0x0000006000007945 */ /* 0x000fe20003800000 */
[----:B------:R-:W-:-:S07]  /*1a430*/  IMAD.MOV.U32 R15, RZ, RZ, -0x1 ;  /* 0xffffffffff0f7424 */ /* 0x000fce00078e00ff */
[----:B------:R-:W-:Y:S05]  /*1a440*/  WARPSYNC.COLLECTIVE R15, `(.L_x_3843) ;  /* 0x000000000f0c7348 */ /* 0x000fea0003c00000 */
[----:B------:R-:W-:Y:S02]  /*1a450*/  ELECT P6, UR62, PT ;  /* 0x00000000003e782f */ /* 0x000fe400038c0000 */
[----:B------:R-:W-:Y:S01]  /*1a460*/  MOV R14, UR62 ;  /* 0x0000003e000e7c02 */ /* 0x000fe20008000f00 */
[----:B------:R-:W-:Y:S10]  /*1a470*/  ENDCOLLECTIVE ;  /* 0x000000000000791b */ /* 0x000ff40003800000 */
.L_x_3843:
[----:B------:R-:W-:Y:S05]  /*1a480*/  BSYNC B0 ;  /* 0x0000000000007941 */ /* 0x000fea0003800000 */
.L_x_3842:
[----:B------:R-:W-:Y:S05]  /*1a490*/  BRA `(.L_x_3844) ;  /* 0xffffffc400b47947 */ /* 0x000fea000383ffff */
.L_x_3781:
[----:B-1----:R1:W2:Y:S02]  /*1a4a0*/  SYNCS.PHASECHK.TRANS64.TRYWAIT P3, [R3+URZ+0x33480], R2 ;  /* 0x03348002030075a7 */ /* 0x0022a4000806017f */
[----:B--2---:R-:W-:Y:S05]  /*1a4b0*/  @!P3 NANOSLEEP.SYNCS 0x989680 ;  /* 0x009896800000b95d */ /* 0x004fea0003900000 */
[----:B------:R-:W2:Y:S02]  /*1a4c0*/  @!P3 SYNCS.PHASECHK.TRANS64 P3, [R3+URZ+0x33480], R2 ;  /* 0x033480020300b5a7 */ /* 0x000ea4000806007f */
[----:B--2---:R-:W-:Y:S05]  /*1a4d0*/  @!P3 BRA `(.L_x_3781) ;  /* 0xfffffffc00f0b947 */ /* 0x004fea000383ffff */
[----:B------:R-:W-:Y:S05]  /*1a4e0*/  BRA `(.L_x_3845) ;  /* 0xffffffc8000c7947 */ /* 0x000fea000383ffff */
.L_x_3783:
[----:B--2---:R2:W3:Y:S02]  /*1a4f0*/  SYNCS.PHASECHK.TRANS64.TRYWAIT P3, [R3+URZ+0x33440], R2 ;  /* 0x03344002030075a7 */ /* 0x0044e4000806017f */
[----:B---3--:R-:W-:Y:S05]  /*1a500*/  @!P3 NANOSLEEP.SYNCS 0x989680 ;  /* 0x009896800000b95d */ /* 0x008fea0003900000 */
[----:B------:R-:W3:Y:S02]  /*1a510*/  @!P3 SYNCS.PHASECHK.TRANS64 P3, [R3+URZ+0x33440], R2 ;  /* 0x033440020300b5a7 */ /* 0x000ee4000806007f */
[----:B---3--:R-:W-:Y:S05]  /*1a520*/  @!P3 BRA `(.L_x_3783) ;  /* 0xfffffffc00f0b947 */ /* 0x008fea000383ffff */
[----:B------:R-:W-:Y:S05]  /*1a530*/  BRA `(.L_x_3846) ;  /* 0xffffffc8008c7947 */ /* 0x000fea000383ffff */
.L_x_3786:
[----:B--2---:R-:W-:-:S04]  /*1a540*/  IMAD.U32 R4, RZ, RZ, UR40 ;  /* 0x00000028ff047e24 */ /* 0x004fc8000f8e00ff */
[----:B------:R2:W3:Y:S03]  /*1a550*/  SYNCS.PHASECHK.TRANS64.TRYWAIT P0, [R4+URZ+0x33420], R2 ;  /* 0x03342002040075a7 */ /* 0x0004e6000800017f */
[----:B---3--:R-:W-:Y:S05]  /*1a560*/  @!P0 NANOSLEEP.SYNCS 0x989680 ;  /* 0x009896800000895d */ /* 0x008fea0003900000 */
[----:B------:R-:W3:Y:S02]  /*1a570*/  @!P0 SYNCS.PHASECHK.TRANS64 P0, [R4+URZ+0x33420], R2 ;  /* 0x03342002040085a7 */ /* 0x000ee4000800007f */
[----:B---3--:R-:W-:Y:S05]  /*1a580*/  @!P0 BRA `(.L_x_3786) ;  /* 0xfffffffc00ec8947 */ /* 0x008fea000383ffff */
[----:B------:R-:W-:Y:S05]  /*1a590*/  BRA `(.L_x_3847) ;  /* 0xffffffcc00a47947 */ /* 0x000fea000383ffff */
.L_x_3792:
[----:B---3--:R3:W4:Y:S02]  /*1a5a0*/  SYNCS.PHASECHK.TRANS64.TRYWAIT P0, [R6+URZ+0x33480], R5 ;  /* 0x03348005060075a7 */ /* 0x008724000800017f */
[----:B----4-:R-:W-:Y:S05]  /*1a5b0*/  @!P0 NANOSLEEP.SYNCS 0x989680 ;  /* 0x009896800000895d */ /* 0x010fea0003900000 */
[----:B------:R-:W4:Y:S02]  /*1a5c0*/  @!P0 SYNCS.PHASECHK.TRANS64 P0, [R6+URZ+0x33480], R5 ;  /* 0x03348005060085a7 */ /* 0x000f24000800007f */
[----:B----4-:R-:W-:Y:S05]  /*1a5d0*/  @!P0 BRA `(.L_x_3792) ;  /* 0xfffffffc00f08947 */ /* 0x010fea000383ffff */
[----:B------:R-:W-:Y:S05]  /*1a5e0*/  BRA `(.L_x_3848) ;  /* 0xffffffd000407947 */ /* 0x000fea000383ffff */
.L_x_3799:
[----:B--2---:R2:W4:Y:S02]  /*1a5f0*/  SYNCS.PHASECHK.TRANS64.TRYWAIT P0, [R6+URZ+0x33440], R5 ;  /* 0x03344005060075a7 */ /* 0x004524000800017f */
[----:B----4-:R-:W-:Y:S05]  /*1a600*/  @!P0 NANOSLEEP.SYNCS 0x989680 ;  /* 0x009896800000895d */ /* 0x010fea0003900000 */
[----:B------:R-:W4:Y:S02]  /*1a610*/  @!P0 SYNCS.PHASECHK.TRANS64 P0, [R6+URZ+0x33440], R5 ;  /* 0x03344005060085a7 */ /* 0x000f24000800007f */
[----:B----4-:R-:W-:Y:S05]  /*1a620*/  @!P0 BRA `(.L_x_3799) ;  /* 0xfffffffc00f08947 */ /* 0x010fea000383ffff */
[----:B------:R-:W-:Y:S05]  /*1a630*/  BRA `(.L_x_3849) ;  /* 0xffffffd400407947 */ /* 0x000fea000383ffff */
.L_x_3807:
[----:B---3--:R3:W4:Y:S02]  /*1a640*/  SYNCS.PHASECHK.TRANS64.TRYWAIT P3, [R12+URZ+0x33470], R5 ;  /* 0x033470050c0075a7 */ /* 0x008724000806017f */
[----:B----4-:R-:W-:Y:S05]  /*1a650*/  @!P3 NANOSLEEP.SYNCS 0x989680 ;  /* 0x009896800000b95d */ /* 0x010fea0003900000 */
[----:B------:R-:W4:Y:S02]  /*1a660*/  @!P3 SYNCS.PHASECHK.TRANS64 P3, [R12+URZ+0x33470], R5 ;  /* 0x033470050c00b5a7 */ /* 0x000f24000806007f */
[----:B----4-:R-:W-:Y:S05]  /*1a670*/  @!P3 BRA `(.L_x_3807) ;  /* 0xfffffffc00f0b947 */ /* 0x010fea000383ffff */
[----:B------:R-:W-:Y:S05]  /*1a680*/  BRA `(.L_x_3850) ;  /* 0xffffffd800547947 */ /* 0x000fea000383ffff */
.L_x_3809:
[----:B---3--:R3:W4:Y:S02]  /*1a690*/  SYNCS.PHASECHK.TRANS64.TRYWAIT P3, [R12+URZ+0x33460], R5 ;  /* 0x033460050c0075a7 */ /* 0x008724000806017f */
[----:B----4-:R-:W-:Y:S05]  /*1a6a0*/  @!P3 NANOSLEEP.SYNCS 0x989680 ;  /* 0x009896800000b95d */ /* 0x010fea0003900000 */
[----:B------:R-:W4:Y:S02]  /*1a6b0*/  @!P3 SYNCS.PHASECHK.TRANS64 P3, [R12+URZ+0x33460], R5 ;  /* 0x033460050c00b5a7 */ /* 0x000f24000806007f */
[----:B----4-:R-:W-:Y:S05]  /*1a6c0*/  @!P3 BRA `(.L_x_3809) ;  /* 0xfffffffc00f0b947 */ /* 0x010fea000383ffff */
[----:B------:R-:W-:Y:S05]  /*1a6d0*/  BRA `(.L_x_3851) ;  /* 0xffffffd8005c7947 */ /* 0x000fea000383ffff */
.L_x_3816:
[----:B--2---:R2:W4:Y:S02]  /*1a6e0*/  SYNCS.PHASECHK.TRANS64.TRYWAIT P0, [R0+URZ+0x33470], R3 ;  /* 0x03347003000075a7 */ /* 0x004524000800017f */
[----:B----4-:R-:W-:Y:S05]  /*1a6f0*/  @!P0 NANOSLEEP.SYNCS 0x989680 ;  /* 0x009896800000895d */ /* 0x010fea0003900000 */
[----:B------:R-:W4:Y:S02]  /*1a700*/  @!P0 SYNCS.PHASECHK.TRANS64 P0, [R0+URZ+0x33470], R3 ;  /* 0x03347003000085a7 */ /* 0x000f24000800007f */
[----:B----4-:R-:W-:Y:S05]  /*1a710*/  @!P0 BRA `(.L_x_3816) ;  /* 0xfffffffc00f08947 */ /* 0x010fea000383ffff */
[----:B------:R-:W-:Y:S05]  /*1a720*/  BRA `(.L_x_3852) ;  /* 0xffffffe400c07947 */ /* 0x000fea000383ffff */
.L_x_3818:
[----:B--2---:R2:W4:Y:S02]  /*1a730*/  SYNCS.PHASECHK.TRANS64.TRYWAIT P0, [R0+URZ+0x33460], R3 ;  /* 0x03346003000075a7 */ /* 0x004524000800017f */
[----:B----4-:R-:W-:Y:S05]  /*1a740*/  @!P0 NANOSLEEP.SYNCS 0x989680 ;  /* 0x009896800000895d */ /* 0x010fea0003900000 */
[----:B------:R-:W4:Y:S02]  /*1a750*/  @!P0 SYNCS.PHASECHK.TRANS64 P0, [R0+URZ+0x33460], R3 ;  /* 0x03346003000085a7 */ /* 0x000f24000800007f */
[----:B----4-:R-:W-:Y:S05]  /*1a760*/  @!P0 BRA `(.L_x_3818) ;  /* 0xfffffffc00f08947 */ /* 0x010fea000383ffff */
[----:B------:R-:W-:Y:S05]  /*1a770*/  BRA `(.L_x_3853) ;  /* 0xffffffe400c87947 */ /* 0x000fea000383ffff */
.L_x_3824:
[----:B-1----:R1:W2:Y:S02]  /*1a780*/  SYNCS.PHASECHK.TRANS64.TRYWAIT P0, [R0+URZ+0x33420], R3 ;  /* 0x03342003000075a7 */ /* 0x0022a4000800017f */
[----:B--2---:R-:W-:Y:S05]  /*1a790*/  @!P0 NANOSLEEP.SYNCS 0x989680 ;  /* 0x009896800000895d */ /* 0x004fea0003900000 */
[----:B------:R-:W2:Y:S02]  /*1a7a0*/  @!P0 SYNCS.PHASECHK.TRANS64 P0, [R0+URZ+0x33420], R3 ;  /* 0x03342003000085a7 */ /* 0x000ea4000800007f */
[----:B--2---:R-:W-:Y:S05]  /*1a7b0*/  @!P0 BRA `(.L_x_3824) ;  /* 0xfffffffc00f08947 */ /* 0x004fea000383ffff */
[----:B------:R-:W-:Y:S05]  /*1a7c0*/  BRA `(.L_x_3854) ;  /* 0xfffffff400407947 */ /* 0x000fea000383ffff */
.L_x_3825:
        /* <DEDUP_REMOVED lines=11> */
.L_x_3856:
[----:B------:R-:W-:Y:S05]  /*1a880*/  BSYNC B0 ;  /* 0x0000000000007941 */ /* 0x000fea0003800000 */
.L_x_3855:
[----:B------:R-:W-:Y:S05]  /*1a890*/  BRA `(.L_x_3857) ;  /* 0xfffffff400287947 */ /* 0x000fea000383ffff */
.L_x_3828:
[----:B------:R-:W-:Y:S01]  /*1a8a0*/  BSSY B1, `(.L_x_3858) ;  /* 0x0000006000017945 */ /* 0x000fe20003800000 */
[----:B------:R-:W-:-:S07]  /*1a8b0*/  IMAD.MOV.U32 R15, RZ, RZ, -0x1 ;  /* 0xffffffffff0f7424 */ /* 0x000fce00078e00ff */
[----:B-12---:R-:W-:Y:S05]  /*1a8c0*/  WARPSYNC.COLLECTIVE R15, `(.L_x_3859) ;  /* 0x000000000f0c7348 */ /* 0x006fea0003c00000 */
[----:B------:R-:W-:Y:S02]  /*1a8d0*/  ELECT P6, UR62, PT ;  /* 0x00000000003e782f */ /* 0x000fe400038c0000 */
[----:B------:R-:W-:Y:S01]  /*1a8e0*/  MOV R14, UR62 ;  /* 0x0000003e000e7c02 */ /* 0x000fe20008000f00 */
[----:B-12---:R-:W-:Y:S10]  /*1a8f0*/  ENDCOLLECTIVE ;  /* 0x000000000000791b */ /* 0x006ff40003800000 */
.L_x_3859:
[----:B------:R-:W-:Y:S05]  /*1a900*/  BSYNC B1 ;  /* 0x0000000000017941 */ /* 0x000fea0003800000 */
.L_x_3858:
[----:B------:R-:W-:Y:S05]  /*1a910*/  BRA `(.L_x_3860) ;  /* 0xfffffff400207947 */ /* 0x000fea000383ffff */
.L_x_3830:
[----:B-1----:R1:W2:Y:S02]  /*1a920*/  SYNCS.PHASECHK.TRANS64.TRYWAIT P1, [R6+URZ], R5 ;  /* 0x00000005060075a7 */ /* 0x0022a4000802017f */
[----:B--2---:R-:W-:Y:S05]  /*1a930*/  @!P1 NANOSLEEP.SYNCS 0x989680 ;  /* 0x009896800000995d */ /* 0x004fea0003900000 */
[----:B------:R-:W2:Y:S02]  /*1a940*/  @!P1 SYNCS.PHASECHK.TRANS64 P1, [R6+URZ], R5 ;  /* 0x00000005060095a7 */ /* 0x000ea4000802007f */
[----:B--2---:R-:W-:Y:S05]  /*1a950*/  @!P1 BRA `(.L_x_3830) ;  /* 0xfffffffc00f09947 */ /* 0x004fea000383ffff */
[----:B------:R-:W-:Y:S05]  /*1a960*/  BRA `(.L_x_3861) ;  /* 0xfffffff4005c7947 */ /* 0x000fea000383ffff */
.L_x_3831:
[----:B--2---:R2:W3:Y:S02]  /*1a970*/  SYNCS.PHASECHK.TRANS64.TRYWAIT P1, [R7+URZ], R2 ;  /* 0x00000002070075a7 */ /* 0x0044e4000802017f */
[----:B---3--:R-:W-:Y:S05]  /*1a980*/  @!P1 NANOSLEEP.SYNCS 0x989680 ;  /* 0x009896800000995d */ /* 0x008fea0003900000 */
[----:B------:R-:W3:Y:S02]  /*1a990*/  @!P1 SYNCS.PHASECHK.TRANS64 P1, [R7+URZ], R2 ;  /* 0x00000002070095a7 */ /* 0x000ee4000802007f */
[----:B---3--:R-:W-:Y:S05]  /*1a9a0*/  @!P1 BRA `(.L_x_3831) ;  /* 0xfffffffc00f09947 */ /* 0x008fea000383ffff */
[----:B------:R-:W-:Y:S05]  /*1a9b0*/  BRA `(.L_x_3862) ;  /* 0xfffffff400507947 */ /* 0x000fea000383ffff */
.L_x_3833:
[----:B---3--:R3:W4:Y:S02]  /*1a9c0*/  SYNCS.PHASECHK.TRANS64.TRYWAIT P1, [R4+URZ+0x33460], R5 ;  /* 0x03346005040075a7 */ /* 0x008724000802017f */
[----:B----4-:R-:W-:Y:S05]  /*1a9d0*/  @!P1 NANOSLEEP.SYNCS 0x989680 ;  /* 0x009896800000995d */ /* 0x010fea0003900000 */
[----:B------:R-:W4:Y:S02]  /*1a9e0*/  @!P1 SYNCS.PHASECHK.TRANS64 P1, [R4+URZ+0x33460], R5 ;  /* 0x03346005040095a7 */ /* 0x000f24000802007f */
[----:B----4-:R-:W-:Y:S05]  /*1a9f0*/  @!P1 BRA `(.L_x_3833) ;  /* 0xfffffffc00f09947 */ /* 0x010fea000383ffff */
[----:B------:R-:W-:Y:S05]  /*1aa00*/  BRA `(.L_x_3863) ;  /* 0xfffffff400547947 */ /* 0x000fea000383ffff */
.L_x_3835:
[----:B----4-:R4:W1:Y:S02]  /*1aa10*/  SYNCS.PHASECHK.TRANS64.TRYWAIT P1, [R3+URZ+0x33460], R2 ;  /* 0x03346002030075a7 */ /* 0x010864000802017f */
[----:B-1----:R-:W-:Y:S05]  /*1aa20*/  @!P1 NANOSLEEP.SYNCS 0x989680 ;  /* 0x009896800000995d */ /* 0x002fea0003900000 */
[----:B------:R-:W1:Y:S02]  /*1aa30*/  @!P1 SYNCS.PHASECHK.TRANS64 P1, [R3+URZ+0x33460], R2 ;  /* 0x03346002030095a7 */ /* 0x000e64000802007f */
[----:B-1----:R-:W-:Y:S05]  /*1aa40*/  @!P1 BRA `(.L_x_3835) ;  /* 0xfffffffc00f09947 */ /* 0x002fea000383ffff */
[----:B------:R-:W-:Y:S05]  /*1aa50*/  BRA `(.L_x_3864) ;  /* 0xfffffff400547947 */ /* 0x000fea000383ffff */
.L_x_3837:
[----:B------:R1:W1:Y:S02]  /*1aa60*/  SYNCS.PHASECHK.TRANS64.TRYWAIT P0, [R4+URZ+0x33480], R5 ;  /* 0x03348005040075a7 */ /* 0x000264000800017f */
[----:B-1----:R-:W-:Y:S05]  /*1aa70*/  @!P0 NANOSLEEP.SYNCS 0x989680 ;  /* 0x009896800000895d */ /* 0x002fea0003900000 */
[----:B------:R-:W1:Y:S02]  /*1aa80*/  @!P0 SYNCS.PHASECHK.TRANS64 P0, [R4+URZ+0x33480], R5 ;  /* 0x03348005040085a7 */ /* 0x000e64000800007f */
[----:B-1----:R-:W-:Y:S05]  /*1aa90*/  @!P0 BRA `(.L_x_3837) ;  /* 0xfffffffc00f08947 */ /* 0x002fea000383ffff */
[----:B------:R-:W-:Y:S05]  /*1aaa0*/  BRA `(.L_x_3838) ;  /* 0xfffffff400507947 */ /* 0x000fea000383ffff */
.L_x_3865:
        /* <DEDUP_REMOVED lines=13> */
.L_x_12363:


//--------------------- .text._ZN7cutlass13device_kernelIN5flash11enable_sm90INS1_16FlashAttnFwdSm90INS1_25CollectiveMainloopFwdSm90ILi2EN4cute5tupleIJNS5_1CILi1EEES8_S8_EEENS6_IJNS7_ILi128EEENS7_ILi160EEENS7_ILi192EEEEEELi192ENS_12float_e4m3_tEfNS_4arch4Sm90ELb0ELb1ELb0ELb1ELb0ELb0ELb0ELb1ELb1ELb0ELb0ELb0EEENS1_21CollectiveEpilogueFwdINS6_IJSA_SC_SB_EEES9_NS_10bfloat16_tESG_Li256ELb1ELb0ELb0ELb1EEENS1_36VarlenDynamicPersistentTileSchedulerILi128ELi160ELi256ELi128ELb0ELb0ELb1ELb1ELb0ELb1EEEEEEEEEvNT_6ParamsE --------------------------
	.section	.text._ZN7cutlass13device_kernelIN5flash11enable_sm90INS1_16FlashAttnFwdSm90INS1_25CollectiveMainloopFwdSm90ILi2EN4cute5tupleIJNS5_1CILi1EEES8_S8_EEENS6_IJNS7_ILi128EEENS7_ILi160EEENS7_ILi192EEEEEELi192ENS_12float_e4m3_tEfNS_4arch4Sm90ELb0ELb1ELb0ELb1ELb0ELb0ELb0ELb1ELb1ELb0ELb0ELb0EEENS1_21CollectiveEpilogueFwdINS6_IJSA_SC_SB_EEES9_NS_10bfloat16_tESG_Li256ELb1ELb0ELb0ELb1EEENS1_36VarlenDynamicPersistentTileSchedulerILi128ELi160ELi256ELi128ELb0ELb0ELb1ELb1ELb0ELb1EEEEEEEEEvNT_6ParamsE,"ax",@progbits
	.align	128
.text._ZN7cutlass13device_kernelIN5flash11enable_sm90INS1_16FlashAttnFwdSm90INS1_25CollectiveMainloopFwdSm90ILi2EN4cute5tupleIJNS5_1CILi1EEES8_S8_EEENS6_IJNS7_ILi128EEENS7_ILi160EEENS7_ILi192EEEEEELi192ENS_12float_e4m3_tEfNS_4arch4Sm90ELb0ELb1ELb0ELb1ELb0ELb0ELb0ELb1ELb1ELb0ELb0ELb0EEENS1_21CollectiveEpilogueFwdINS6_IJSA_SC_SB_EEES9_NS_10bfloat16_tESG_Li256ELb1ELb0ELb0ELb1EEENS1_36VarlenDynamicPersistentTileSchedulerILi128ELi160ELi256ELi128ELb0ELb0ELb1ELb1ELb0ELb1EEEEEEEEEvNT_6ParamsE:
        .type           _ZN7cutlass13device_kernelIN5flash11enable_sm90INS1_16FlashAttnFwdSm90INS1_25CollectiveMainloopFwdSm90ILi2EN4cute5tupleIJNS5_1CILi1EEES8_S8_EEENS6_IJNS7_ILi128EEENS7_ILi160EEENS7_ILi192EEEEEELi192ENS_12float_e4m3_tEfNS_4arch4Sm90ELb0ELb1ELb0ELb1ELb0ELb0ELb0ELb1ELb1ELb0ELb0ELb0EEENS1_21CollectiveEpilogueFwdINS6_IJSA_SC_SB_EEES9_NS_10bfloat16_tESG_Li256ELb1ELb0ELb0ELb1EEENS1_36VarlenDynamicPersistentTileSchedulerILi128ELi160ELi256ELi128ELb0ELb0ELb1ELb1ELb0ELb1EEEEEEEEEvNT_6ParamsE,@function
        .size           _ZN7cutlass13device_kernelIN5flash11enable_sm90INS1_16FlashAttnFwdSm90INS1_25CollectiveMainloopFwdSm90ILi2EN4cute5tupleIJNS5_1CILi1EEES8_S8_EEENS6_IJNS7_ILi128EEENS7_ILi160EEENS7_ILi192EEEEEELi192ENS_12float_e4m3_tEfNS_4arch4Sm90ELb0ELb1ELb0ELb1ELb0ELb0ELb0ELb1ELb1ELb0ELb0ELb0EEENS1_21CollectiveEpilogueFwdINS6_IJSA_SC_SB_EEES9_NS_10bfloat16_tESG_Li256ELb1ELb0ELb0ELb1EEENS1_36VarlenDynamicPersistentTileSchedulerILi128ELi160ELi256ELi128ELb0ELb0ELb1ELb1ELb0ELb1EEEEEEEEEvNT_6ParamsE,(.L_x_12364 - _ZN7cutlass13device_kernelIN5flash11enable_sm90INS1_16FlashAttnFwdSm90INS1_25CollectiveMainloopFwdSm90ILi2EN4cute5tupleIJNS5_1CILi1EEES8_S8_EEENS6_IJNS7_ILi128EEENS7_ILi160EEENS7_ILi192EEEEEELi192ENS_12float_e4m3_tEfNS_4arch4Sm90ELb0ELb1ELb0ELb1ELb0ELb0ELb0ELb1ELb1ELb0ELb0ELb0EEENS1_21CollectiveEpilogueFwdINS6_IJSA_SC_SB_EEES9_NS_10bfloat16_tESG_Li256ELb1ELb0ELb0ELb1EEENS1_36VarlenDynamicPersistentTileSchedulerILi128ELi160ELi256ELi128ELb0ELb0ELb1ELb1ELb0ELb1EEEEEEEEEvNT_6ParamsE)
        .other          _ZN7cutlass13device_kernelIN5flash11enable_sm90INS1_16FlashAttnFwdSm90INS1_25CollectiveMainloopFwdSm90ILi2EN4cute5tupleIJNS5_1CILi1EEES8_S8_EEENS6_IJNS7_ILi128EEENS7_ILi160EEENS7_ILi192EEEEEELi192ENS_12float_e4m3_tEfNS_4arch4Sm90ELb0ELb1ELb0ELb1ELb0ELb0ELb0ELb1ELb1ELb0ELb0ELb0EEENS1_21CollectiveEpilogueFwdINS6_IJSA_SC_SB_EEES9_NS_10bfloat16_tESG_Li256ELb1ELb0ELb0ELb1EEENS1_36VarlenDynamicPersistentTileSchedulerILi128ELi160ELi256ELi128ELb0ELb0ELb1ELb1ELb0ELb1EEEEEEEEEvNT_6ParamsE,@"STO_CUDA_ENTRY STV_DEFAULT"
_ZN7cutlass13device_kernelIN5flash11enable_sm90INS1_16FlashAttnFwdSm90INS1_25CollectiveMainloopFwdSm90ILi2EN4cute5tupleIJNS5_1CILi1EEES8_S8_EEENS6_IJNS7_ILi128EEENS7_ILi160EEENS7_ILi192EEEEEELi192ENS_12float_e4m3_tEfNS_4arch4Sm90ELb0ELb1ELb0ELb1ELb0ELb0ELb0ELb1ELb1ELb0ELb0ELb0EEENS1_21CollectiveEpilogueFwdINS6_IJSA_SC_SB_EEES9_NS_10bfloat16_tESG_Li256ELb1ELb0ELb0ELb1EEENS1_36VarlenDynamicPersistentTileSchedulerILi128ELi160ELi256ELi128ELb0ELb0ELb1ELb1ELb0ELb1EEEEEEEEEvNT_6ParamsE:
        /* <DEDUP_REMOVED lines=21> */
.L_x_3867:
[----:B------:R-:W-:Y:S05]  /*0150*/  BSYNC B0 ;  /* 0x0000000000007941 */ /* 0x000fea0003800000 */
.L_x_3866:
        /* <DEDUP_REMOVED lines=41> */
.L_x_3868:
        /* <DEDUP_REMOVED lines=22> */
.L_x_3869:
        /* <DEDUP_REMOVED lines=18> */
.L_x_3870:
        /* <DEDUP_REMOVED lines=22> */
.L_x_3871:
        /* <DEDUP_REMOVED lines=22> */
.L_x_3872:
[----:B------:R-:W-:Y:S01]  /*0930*/  PLOP3.LUT P0, PT, PT, PT, UP0, 0x80, 0x0 ;  /* 0x000000000000781c */ /* 0x000fe20003f0f008 */
[----:B------:R-:W-:Y:S01]  /*0940*/  UMOV UR40, 0x1 ;  /* 0x0000000100287882 */ /* 0x000fe20000000000 */
[----:B------:R-:W-:Y:S01]  /*0950*/  NOP ;  /* 0x0000000000007918 */ /* 0x000fe20000000000 */
[----:B------:R-:W-:Y:S01]  /*0960*/  USEL UR40, UR40, 0x2, !UP0 ;  /* 0x0000000228287887 */ /* 0x000fe2000c000000 */
[----:B------:R-:W-:Y:S01]  /*0970*/  ULDC.64 UR50, c[0x0][0x208] ;  /* 0x0000820000327ab9 */ /* 0x000fe20000000a00 */
[----:B012-4-:R-:W-:Y:S08]  /*0980*/  BAR.SYNC.DEFER_BLOCKING 0x0 ;  /* 0x0000000000007b1d */ /* 0x017ff00000010000 */
[----:B------:R-:W-:Y:S05]  /*0990*/  @!P0 BRA `(.L_x_3873) ;  /* 0x0000015c005c8947 */ /* 0x000fea0003800000 */
.L_x_3874:
        /* <DEDUP_REMOVED lines=28> */
[----:B------:R-:W-:-:S05]  /*0b60*/  LOP3.LUT R5, R2, 0xffffff80, RZ, 0xc0, !PT ;  /* 0xffffff8002057812 */ /* 0x000fca00078ec0ff */
[----:B------:R-:W-:Y:S01]  /*0b70*/  IMAD.IADD R17, R0, 0x1, -R5 ;  /* 0x0000000100117824 */ /* 0x000fe200078e0a05 */
[----:B------:R-:W-:Y:S02]  /*0b80*/  LEA.HI R5, R3, R0, RZ, 0x5 ;  /* 0x0000000003057211 */ /* 0x000fe400078f28ff */
[----:B------:R-:W-:Y:S02]  /*0b90*/  LOP3.LUT R3, R4, 0x3fffff0, RZ, 0xc0, !PT ;  /* 0x03fffff004037812 */ /* 0x000fe400078ec0ff */
[----:B------:R-:W-:Y:S01]  /*0ba0*/  SHF.R.S32.HI R6, RZ, 0x1f, R17 ;  /* 0x0000001fff067819 */ /* 0x000fe20000011411 */
[----:B------:R-:W-:Y:S02]  /*0bb0*/  IMAD.SHL.U32 R5, R5, 0x20, RZ ;  /* 0x0000002005057824 */ /* 0x000fe400078e00ff */
[----:B------:R-:W-:Y:S01]  /*0bc0*/  IMAD.IADD R0, R0, 0x1, -R3 ;  /* 0x0000000100007824 */ /* 0x000fe200078e0a03 */
[----:B------:R-:W-:Y:S02]  /*0bd0*/  LEA.HI R8, R6, R17, RZ, 0x2 ;  /* 0x0000001106087211 */ /* 0x000fe400078f10ff */
[----:B------:R-:W-:-:S02]  /*0be0*/  LOP3.LUT R7, R5, 0xfffffc00, RZ, 0xc0, !PT ;  /* 0xfffffc0005077812 */ /* 0x000fc400078ec0ff */
[--C-:B------:R-:W-:Y:S02]  /*0bf0*/  SHF.R.S32.HI R9, RZ, 0x2, R8.reuse ;  /* 0x00000002ff097819 */ /* 0x100fe40000011408 */
[----:B------:R-:W-:Y:S01]  /*0c00*/  SHF.R.S32.HI R10, RZ, 0x1f, R8 ;  /* 0x0000001fff0a7819 */ /* 0x000fe20000011408 */
[----:B------:R-:W-:Y:S01]  /*0c10*/  IMAD R7, R0, 0x40, R7 ;  /* 0x0000004000077824 */ /* 0x000fe200078e0207 */
[----:B------:R-:W-:Y:S02]  /*0c20*/  SHF.R.S32.HI R5, RZ, 0x4, R4 ;  /* 0x00000004ff057819 */ /* 0x000fe40000011404 */
[----:B------:R-:W-:Y:S02]  /*0c30*/  SHF.R.S32.HI R3, RZ, 0x7, R2 ;  /* 0x00000007ff037819 */ /* 0x000fe40000011402 */
[----:B------:R-:W-:Y:S02]  /*0c40*/  LEA.HI R10, R10, R9, RZ, 0x3 ;  /* 0x000000090a0a7211 */ /* 0x000fe400078f18ff */
[----:B------:R-:W-:-:S02]  /*0c50*/  LEA.HI R4, R4, R5, RZ, 0x1 ;  /* 0x0000000504047211 */ /* 0x000fc400078f08ff */
[----:B------:R-:W-:Y:S02]  /*0c60*/  LEA.HI R2, R2, R3, RZ, 0x1 ;  /* 0x0000000302027211 */ /* 0x000fe400078f08ff */
[----:B------:R-:W-:Y:S02]  /*0c70*/  LOP3.LUT R10, R10, 0xfffffff8, RZ, 0xc0, !PT ;  /* 0xfffffff80a0a7812 */ /* 0x000fe400078ec0ff */
[----:B------:R-:W-:Y:S02]  /*0c80*/  LEA.HI R6, R6, R17, RZ, 0x5 ;  /* 0x0000001106067211 */ /* 0x000fe400078f28ff */
[----:B------:R-:W-:Y:S01]  /*0c90*/  LOP3.LUT R4, R4, 0x1ffffffe, RZ, 0xc0, !PT ;  /* 0x1ffffffe04047812 */ /* 0x000fe200078ec0ff */
[----:B------:R-:W-:Y:S01]  /*0ca0*/  IMAD.IADD R9, R9, 0x1, -R10 ;  /* 0x0000000109097824 */ /* 0x000fe200078e0a0a */
[----:B------:R-:W-:Y:S02]  /*0cb0*/  LOP3.LUT R2, R2, 0x3fffffe, RZ, 0xc0, !PT ;  /* 0x03fffffe02027812 */ /* 0x000fe400078ec0ff */
[----:B------:R-:W-:Y:S01]  /*0cc0*/  SHF.R.S32.HI R6, RZ, 0x5, R6 ;  /* 0x00000005ff067819 */ /* 0x000fe20000011406 */
[----:B------:R-:W-:Y:S01]  /*0cd0*/  IMAD.IADD R4, R5, 0x1, -R4 ;  /* 0x0000000105047824 */ /* 0x000fe200078e0a04 */
[----:B------:R-:W-:Y:S01]  /*0ce0*/  LOP3.LUT R8, R8, 0x7ffffffc, RZ, 0xc0, !PT ;  /* 0x7ffffffc08087812 */ /* 0x000fe200078ec0ff */
[----:B------:R-:W-:-:S02]  /*0cf0*/  IMAD.IADD R2, R3, 0x1, -R2 ;  /* 0x0000000103027824 */ /* 0x000fc400078e0a02 */
[----:B------:R-:W-:Y:S02]  /*0d00*/  IMAD R9, R6, 0x10, R9 ;  /* 0x0000001006097824 */ /* 0x000fe400078e0209 */
[----:B------:R-:W-:Y:S02]  /*0d10*/  IMAD R221, R4, 0x8, R7 ;  /* 0x0000000804dd7824 */ /* 0x000fe400078e0207 */
[----:B------:R-:W-:Y:S02]  /*0d20*/  IMAD.IADD R17, R17, 0x1, -R8 ;  /* 0x0000000111117824 */ /* 0x000fe400078e0a08 */
[----:B------:R-:W-:-:S07]  /*0d30*/  IMAD R220, R2, 0x40, R9 ;  /* 0x0000004002dc7824 */ /* 0x000fce00078e0209 */
.L_x_3978:
        /* <DEDUP_REMOVED lines=41> */
.L_x_3875:
        /* <DEDUP_REMOVED lines=11> */
.L_x_3876:
        /* <DEDUP_REMOVED lines=11> */
.L_x_3877:
        /* <DEDUP_REMOVED lines=55> */
[----:B-----5:R-:W-:-:S05]  /*14a0*/  IMAD.IADD R18, R18, 0x1, -R3 ;  /* 0x0000000112127824 */ /* 0x020fca00078e0a03 */
[----:B------:R-:W-:-:S05]  /*14b0*/  IADD3 R22, R18, 0x80, -R19 ;  /* 0x0000008012167810 */ /* 0x000fca0007ffe813 */
[----:B------:R-:W-:Y:S02]  /*14c0*/  IMAD R22, R109, 0x80, R22 ;  /* 0x000000806d167824 */ /* 0x000fe400078e0216 */
[----:B--2---:R-:W-:-:S04]  /*14d0*/  FMUL.FTZ R0, R9, R0 ;  /* 0x0000000009007220 */ /* 0x004fc80000410000 */
[----:B------:R-:W-:Y:S01]  /*14e0*/  FMUL.FTZ R0, R0, UR4 ;  /* 0x0000000400007c20 */ /* 0x000fe20008410000 */
[----:B------:R-:W-:Y:S02]  /*14f0*/  @UP2 ULDC UR4, c[0x0][0x42c] ;  /* 0x00010b0000042ab9 */ /* 0x000fe40000000800 */
[----:B------:R-:W-:Y:S02]  /*1500*/  UIMAD.WIDE.U32 UR4, UR44, UR4, URZ ;  /* 0x000000042c0472a5 */ /* 0x000fe4000f8e003f */
[----:B------:R-:W-:Y:S01]  /*1510*/  R2UR UR37, R0 ;  /* 0x00000000002572ca */ /* 0x000fe200000e0000 */
[----:B------:R-:W-:Y:S01]  /*1520*/  IMAD.IADD R0, R22, 0x1, R10 ;  /* 0x0000000116007824 */ /* 0x000fe200078e020a */
[----:B------:R-:W-:Y:S01]  /*1530*/  @UP2 USHF.R.U32.HI UR44, URZ, UR6, UR5 ;  /* 0x000000063f2c2299 */ /* 0x000fe20008011605 */
[----:B------:R-:W-:-:S12]  /*1540*/  @!P1 BRA `(.L_x_3878) ;  /* 0x0000000000409947 */ /* 0x000fd80003800000 */
        /* <DEDUP_REMOVED lines=10> */
.L_x_3879:
[----:B------:R-:W-:-:S13]  /*15f0*/  ISETP.NE.AND P0, PT, R11, 0x1, PT ;  /* 0x000000010b00780c */ /* 0x000fda0003f05270 */
[----:B------:R-:W0:Y:S02]  /*1600*/  @P0 LDC.64 R4, c[0x0][0x9e8] ;  /* 0x00027a00ff040b82 */ /* 0x000e240000000a00 */
[----:B0-----:R-:W-:-:S05]  /*1610*/  @P0 IMAD.HI.U32 R4, R3, R4, RZ ;  /* 0x0000000403040227 */ /* 0x001fca00078e00ff */
[----:B------:R-:W-:-:S07]  /*1620*/  @P0 SHF.R.U32.HI R3, RZ, R5, R4 ;  /* 0x00000005ff030219 */ /* 0x000fce0000011604 */
.L_x_3880:
[----:B------:R-:W-:-:S05]  /*1630*/  IMAD R3, R3, R11, R11 ;  /* 0x0000000b03037224 */ /* 0x000fca00078e020b */
[----:B------:R-:W-:-:S07]  /*1640*/  VIMNMX R0, R0, R3, PT ;  /* 0x0000000300007248 */ /* 0x000fce0003fe0100 */
.L_x_3878:
[----:B------:R-:W-:Y:S01]  /*1650*/  VIADD R3, R0, 0x9f ;  /* 0x0000009f00037836 */ /* 0x000fe20000000000 */
[----:B------:R-:W-:Y:S01]  /*1660*/  ULDC UR4, c[0x0][0x9dc] ;  /* 0x0002770000047ab9 */ /* 0x000fe20000000800 */
[C---:B------:R-:W-:Y:S02]  /*1670*/  IMAD.IADD R4, R18.reuse, 0x1, -R19 ;  /* 0x0000000112047824 */ /* 0x040fe400078e0a13 */
[----:B------:R-:W-:Y:S02]  /*1680*/  VIADD R0, R18, 0x9f ;  /* 0x0000009f12007836 */ /* 0x000fe40000000000 */
[----:B------:R-:W-:Y:S02]  /*1690*/  IMAD R105, R109, 0x80, R4 ;  /* 0x000000806d697824 */ /* 0x000fe400078e0204 */
[----:B------:R-:W-:-:S04]  /*16a0*/  IMAD.HI R4, R3, 0x66666667, RZ ;  /* 0x6666666703047827 */ /* 0x000fc800078e02ff */
[----:B------:R-:W-:Y:S01]  /*16b0*/  IMAD.HI R0, R0, 0x66666667, RZ ;  /* 0x6666666700007827 */ /* 0x000fe200078e02ff */
[----:B------:R-:W-:-:S03]  /*16c0*/  SHF.R.U32.HI R5, RZ, 0x1f, R4 ;  /* 0x0000001fff057819 */ /* 0x000fc60000011604 */
[----:B------:R-:W-:Y:S01]  /*16d0*/  VIADD R6, R105, -UR4 ;  /* 0x8000000469067c36 */ /* 0x000fe20008000000 */
[----:B------:R-:W-:Y:S02]  /*16e0*/  SHF.R.U32.HI R3, RZ, 0x1f, R0 ;  /* 0x0000001fff037819 */ /* 0x000fe40000011600 */
[----:B------:R-:W-:Y:S02]  /*16f0*/  LEA.HI.SX32 R104, R4, R5, 0x1a ;  /* 0x0000000504687211 */ /* 0x000fe400078fd2ff */
[----:B------:R-:W-:Y:S02]  /*1700*/  LEA.HI.SX32 R3, R0, R3, 0x1a ;  /* 0x0000000300037211 */ /* 0x000fe400078fd2ff */
        /* <DEDUP_REMOVED lines=12> */
.L_x_3882:
[----:B------:R-:W-:Y:S01]  /*17d0*/  ISETP.NE.AND P0, PT, R11, 0x1, PT ;  /* 0x000000010b00780c */ /* 0x000fe20003f05270 */
[----:B------:R-:W-:-:S12]  /*17e0*/  IMAD.MOV.U32 R0, RZ, RZ, R105 ;  /* 0x000000ffff007224 */ /* 0x000fd800078e0069 */
[----:B------:R-:W0:Y:S02]  /*17f0*/  @P0 LDC.64 R4, c[0x0][0x9e8] ;  /* 0x00027a00ff040b82 */ /* 0x000e240000000a00 */
[----:B0-----:R-:W-:-:S05]  /*1800*/  @P0 IMAD.HI.U32 R4, R105, R4, RZ ;  /* 0x0000000469040227 */ /* 0x001fca00078e00ff */
[----:B------:R-:W-:-:S07]  /*1810*/  @P0 SHF.R.U32.HI R0, RZ, R5, R4 ;  /* 0x00000005ff000219 */ /* 0x000fce0000011604 */
.L_x_3883:
[----:B------:R-:W-:-:S05]  /*1820*/  IMAD R0, R0, R11, RZ ;  /* 0x0000000b00007224 */ /* 0x000fca00078e02ff */
[----:B------:R-:W-:-:S13]  /*1830*/  R2UR UR5, R0 ;  /* 0x00000000000572ca */ /* 0x000fda00000e0000 */
[----:B------:R-:W-:-:S04]  /*1840*/  UISETP.LT.AND UP0, UPT, UR4, UR5, UPT ;  /* 0x000000050400728c */ /* 0x000fc8000bf01270 */
[----:B------:R-:W-:-:S12]  /*1850*/  USEL UR4, UR4, UR5, !UP0 ;  /* 0x0000000504047287 */ /* 0x000fd8000c000000 */
.L_x_3881:
[----:B------:R-:W-:Y:S01]  /*1860*/  UIMAD.WIDE UR4, UR4, 0x66666667, URZ ;  /* 0x66666667040478a5 */ /* 0x000fe2000f8e023f */
[----:B------:R-:W-:Y:S01]  /*1870*/  PLOP3.LUT P0, PT, PT, PT, PT, 0x80, 0x0 ;  /* 0x000000000000781c */ /* 0x000fe20003f0f070 */
[----:B------:R-:W-:Y:S01]  /*1880*/  IMAD.MOV.U32 R6, RZ, RZ, RZ ;  /* 0x000000ffff067224 */ /* 0x000fe200078e00ff */
[----:B------:R-:W-:Y:S01]  /*1890*/  CS2R R118, SRZ ;  /* 0x0000000000767805 */ /* 0x000fe2000001ff00 */
[----:B------:R-:W-:Y:S01]  /*18a0*/  USHF.R.U32.HI UR4, URZ, 0x1f, UR5 ;  /* 0x0000001f3f047899 */ /* 0x000fe20008011605 */
[----:B------:R-:W-:Y:S01]  /*18b0*/  IMAD.MOV.U32 R5, RZ, RZ, RZ ;  /* 0x000000ffff057224 */ /* 0x000fe200078e00ff */
        /* <DEDUP_REMOVED lines=51> */
[----:B------:R-:W-:Y:S01]  /*1bf0*/  CS2R R134, SRZ ;  /* 0x0000000000867805 */ /* 0x000fe2000001ff00 */
[----:B------:R-:W-:Y:S06]  /*1c00*/  @!P1 BRA `(.L_x_3884) ;  /* 0x0000011800f49947 */ /* 0x000fec0003800000 */
[----:B------:R-:W0:Y:S01]  /*1c10*/  S2R R0, SR_TID.X ;  /* 0x0000000000007919 */ /* 0x000e220000002100 */
[----:B------:R-:W1:Y:S01]  /*1c20*/  S2UR UR39, SR_CgaCtaId ;  /* 0x00000000002779c3 */ /* 0x000e620000008800 */
[----:B------:R-:W-:Y:S02]  /*1c30*/  UMOV UR41, 0x400 ;  /* 0x0000040000297882 */ /* 0x000fe40000000000 */
[----:B-1----:R-:W-:-:S04]  /*1c40*/  ULEA UR41, UR39, UR41, 0x18 ;  /* 0x0000002927297291 */ /* 0x002fc8000f8ec03f */
[----:B------:R-:W-:Y:S01]  /*1c50*/  UIADD3 UR5, UR41, 0x1e200, URZ ;  /* 0x0001e20029057890 */ /* 0x000fe2000fffe03f */
[----:B0-----:R-:W-:-:S03]  /*1c60*/  VIADD R0, R0, 0xffffff80 ;  /* 0xffffff8000007836 */ /* 0x001fc60000000000 */
[----:B------:R-:W-:Y:S02]  /*1c70*/  ULOP3.LUT UP0, URZ, UR5, 0x9f, URZ, 0xc0, !UPT ;  /* 0x0000009f053f7892 */ /* 0x000fe4000f80c03f */
[----:B------:R-:W-:-:S04]  /*1c80*/  SHF.R.S32.HI R3, RZ, 0x1f, R0 ;  /* 0x0000001fff037819 */ /* 0x000fc80000011400 */
[----:B------:R-:W-:Y:S02]  /*1c90*/  PLOP3.LUT P0, PT, PT, PT, UP0, 0x80, 0x0 ;  /* 0x000000000000781c */ /* 0x000fe40003f0f008 */
[----:B------:R-:W-:-:S04]  /*1ca0*/  LEA.HI R3, R3, R0, RZ, 0x7 ;  /* 0x0000000003037211 */ /* 0x000fc800078f38ff */
[----:B------:R-:W-:-:S06]  /*1cb0*/  SHF.R.S32.HI R3, RZ, 0x7, R3 ;  /* 0x00000007ff037819 */ /* 0x000fcc0000011403 */
[----:B------:R-:W0:Y:S02]  /*1cc0*/  SHFL.IDX PT, R3, R3, RZ, 0x1f ;  /* 0x00001fff03037589 */ /* 0x000e2400000e0000 */
[----:B0-----:R-:W-:-:S13]  /*1cd0*/  R2UR UR43, R3 ;  /* 0x00000000032b72ca */ /* 0x001fda00000e0000 */
        /* <DEDUP_REMOVED lines=23> */
.L_x_3885:
        /* <DEDUP_REMOVED lines=9> */
.L_x_4075:
[----:B------:R-:W-:Y:S05]  /*1ee0*/  @!P0 BRA `(.L_x_3887) ;  /* 0x0000000000048947 */ /* 0x000fea0003800000 */
[----:B------:R-:W-:Y:S01]  /*1ef0*/  BPT.TRAP 0x1 ;  /* 0x000000040000795c */ /* 0x000fe20000300000 */
.L_x_3887:
[----:B0-----:R-:W-:Y:S02]  /*1f00*/  IMAD.U32 R3, RZ, RZ, UR52 ;  /* 0x00000034ff037e24 */ /* 0x001fe4000f8e00ff */
[----:B------:R-:W-:-:S03]  /*1f10*/  IMAD.U32 R0, RZ, RZ, UR45 ;  /* 0x0000002dff007e24 */ /* 0x000fc6000f8e00ff */
[----:B------:R-:W-:Y:S02]  /*1f20*/  LEA R3, R3, UR41, 0x3 ;  /* 0x0000002903037c11 */ /* 0x000fe4000f8e18ff */
[----:B------:R-:W-:-:S04]  /*1f30*/  SHF.L.U32 R0, R0, 0x1f, RZ ;  /* 0x0000001f00007819 */ /* 0x000fc800000006ff */
[----:B------:R0:W1:Y:S01]  /*1f40*/  SYNCS.PHASECHK.TRANS64.TRYWAIT P1, [R3+URZ+0x33430], R0 ;  /* 0x03343000030075a7 */ /* 0x000062000802017f */
[----:B------:R-:W-:Y:S05]  /*1f50*/  @!P0 BRA `(.L_x_3888) ;  /* 0x0000000000048947 */ /* 0x000fea0003800000 */
[----:B------:R-:W-:Y:S01]  /*1f60*/  BPT.TRAP 0x1 ;  /* 0x000000040000795c */ /* 0x000fe20000300000 */
.L_x_3888:
[----:B------:R-:W2:Y:S01]  /*1f70*/  S2R R4, SR_TID.X ;  /* 0x0000000000047919 */ /* 0x000ea20000002100 */
[----:B------:R-:W-:Y:S02]  /*1f80*/  LOP3.LUT R2, R2, 0xfffffff7, RZ, 0xc0, !PT ;  /* 0xfffffff702027812 */ /* 0x000fe400078ec0ff */
[----:B--2---:R-:W-:-:S13]  /*1f90*/  LOP3.LUT P2, RZ, R4, 0x7f, RZ, 0xc0, !PT ;  /* 0x0000007f04ff7812 */ /* 0x004fda000784c0ff */
[----:B------:R-:W-:Y:S01]  /*1fa0*/  @P2 LOP3.LUT R2, R2, 0x8, RZ, 0xfc, !PT ;  /* 0x0000000802022812 */ /* 0x000fe200078efcff */
[----:B-1----:R-:W-:Y:S06]  /*1fb0*/  @P1 BRA `(.L_x_3889) ;  /* 0x0000000000081947 */ /* 0x002fec0003800000 */
[----:B------:R-:W1:Y:S02]  /*1fc0*/  SYNCS.PHASECHK.TRANS64.TRYWAIT P1, [R3+URZ+0x33430], R0 ;  /* 0x03343000030075a7 */ /* 0x000e64000802017f */
[----:B-1----:R-:W-:Y:S05]  /*1fd0*/  @!P1 BRA `(.L_x_3890) ;  /* 0x000001a800389947 */ /* 0x002fea0003800000 */
.L_x_3889:
[----:B------:R-:W-:Y:S05]  /*1fe0*/  WARPSYNC.ALL ;  /* 0x0000000000007948 */ /* 0x000fea0003800000 */
[----:B------:R-:W-:Y:S01]  /*1ff0*/  UIADD3 UR4, UR41, 0x24200, URZ ;  /* 0x0002420029047890 */ /* 0x000fe2000fffe03f */
[----:B------:R-:W-:Y:S01]  /*2000*/  WARPGROUP.ARRIVE ;  /* 0x00000000000079c5 */ /* 0x000fe20000000000 */
[----:B------:R-:W-:-:S05]  /*2010*/  ULOP3.LUT UR28, UR49, 0x10000, URZ, 0xfc, !UPT ;  /* 0x00010000311c7892 */ /* 0x000fca000f8efc3f */
[----:B------:R-:W2:Y:S01]  /*2020*/  S2R R4, SR_TID.X ;  /* 0x0000000000047919 */ /* 0x000ea20000002100 */
[----:B------:R-:W-:Y:S01]  /*2030*/  USHF.R.U32.HI UR4, URZ, 0x4, UR4 ;  /* 0x000000043f047899 */ /* 0x000fe20008011604 */
[----:B------:R-:W-:Y:S01]  /*2040*/  IMAD.MOV.U32 R5, RZ, RZ, -0xa0 ;  /* 0xffffff60ff057424 */ /* 0x000fe200078e00ff */
[----:B------:R-:W-:Y:S01]  /*2050*/  UMOV UR25, 0x80000020 ;  /* 0x8000002000197882 */ /* 0x000fe20000000000 */
[----:B------:R-:W-:Y:S01]  /*2060*/  UMOV UR27, 0x80000020 ;  /* 0x80000020001b7882 */ /* 0x000fe20000000000 */
[----:B------:R-:W-:Y:S01]  /*2070*/  ULOP3.LUT UR4, UR4, 0x3fff, URZ, 0xc0, !UPT ;  /* 0x00003fff04047892 */ /* 0x000fe2000f8ec03f */
[----:B------:R-:W-:Y:S01]  /*2080*/  IMAD R6, R104, R5, 0xa0 ;  /* 0x000000a068067424 */ /* 0x000fe200078e0205 */
[----:B------:R-:W-:Y:S01]  /*2090*/  UMOV UR24, UR28 ;  /* 0x0000001c00187c82 */ /* 0x000fe20008000000 */
[----:B------:R-:W-:Y:S01]  /*20a0*/  UMOV UR5, UR25 ;  /* 0x0000001900057c82 */ /* 0x000fe20008000000 */
[----:B------:R-:W-:Y:S01]  /*20b0*/  ULOP3.LUT UR49, UR4, 0x10000, URZ, 0xfc, !UPT ;  /* 0x0001000004317892 */ /* 0x000fe2000f8efc3f */
[----:B------:R-:W-:Y:S01]  /*20c0*/  IMAD R5, R109, 0x80, R220 ;  /* 0x000000806d057824 */ /* 0x000fe200078e02dc */
[----:B------:R-:W-:Y:S01]  /*20d0*/  UMOV UR7, 0x80000020 ;  /* 0x8000002000077882 */ /* 0x000fe20000000000 */
[----:B------:R-:W-:Y:S01]  /*20e0*/  UMOV UR4, UR24 ;  /* 0x0000001800047c82 */ /* 0x000fe20008000000 */
[----:B------:R-:W-:Y:S01]  /*20f0*/  UIMAD UR30, UR52, 0x780, UR49 ;  /* 0x00000780341e78a4 */ /* 0x000fe2000f8e0231 */
[----:B------:R-:W-:Y:S01]  /*2100*/  IMAD R9, R17, -0x2, R6 ;  /* 0xfffffffe11097824 */ /* 0x000fe200078e0206 */
[----:B------:R-:W-:Y:S01]  /*2110*/  UMOV UR11, 0x80000020 ;  /* 0x80000020000b7882 */ /* 0x000fe20000000000 */
[----:B------:R-:W-:Y:S01]  /*2120*/  UMOV UR15, 0x80000020 ;  /* 0x80000020000f7882 */ /* 0x000fe20000000000 */
[----:B------:R-:W-:-:S02]  /*2130*/  UIADD3 UR6, UR30, 0x80, URZ ;  /* 0x000000801e067890 */ /* 0x000fc4000fffe03f */
[----:B------:R-:W-:Y:S02]  /*2140*/  UIADD3 UR8, UR30, 0x100, URZ ;  /* 0x000001001e087890 */ /* 0x000fe4000fffe03f */
[----:B------:R-:W-:Y:S01]  /*2150*/  UMOV UR26, UR30 ;  /* 0x0000001e001a7c82 */ /* 0x000fe20008000000 */
[----:B------:R-:W-:Y:S01]  /*2160*/  UIADD3 UR9, UR30, 0x180, URZ ;  /* 0x000001801e097890 */ /* 0x000fe2000fffe03f */
[----:B------:R-:W-:Y:S01]  /*2170*/  QGMMA.64x32x32.F32.E4M3.E4M3 R88, gdesc[UR24], RZ, !UPT, gsb0 ;  /* 0x00600000185879f3 */ /* 0x000fe2000c0008ff */
[----:B------:R-:W-:Y:S01]  /*2180*/  UMOV UR26, UR6 ;  /* 0x00000006001a7c82 */ /* 0x000fe20008000000 */
[----:B------:R-:W-:Y:S01]  /*2190*/  UMOV UR27, 0x80000020 ;  /* 0x80000020001b7882 */ /* 0x000fe20000000000 */
[----:B------:R-:W-:Y:S01]  /*21a0*/  UMOV UR6, UR8 ;  /* 0x0000000800067c82 */ /* 0x000fe20008000000 */
[----:B------:R-:W-:Y:S02]  /*21b0*/  UIADD3 UR10, UR30, 0x200, URZ ;  /* 0x000002001e0a7890 */ /* 0x000fe4000fffe03f */
[----:B------:R-:W-:-:S02]  /*21c0*/  UIADD3 UR12, UR30, 0x102, URZ ;  /* 0x000001021e0c7890 */ /* 0x000fc4000fffe03f */
[----:B------:R-:W-:Y:S01]  /*21d0*/  UIADD3 UR13, UR30, 0x182, URZ ;  /* 0x000001821e0d7890 */ /* 0x000fe2000fffe03f */
[----:B--2---:R-:W-:Y:S01]  /*21e0*/  LOP3.LUT P1, RZ, R4, 0x7f, RZ, 0xc0, !PT ;  /* 0x0000007f04ff7812 */ /* 0x004fe2000782c0ff */
[----:B------:R-:W-:Y:S01]  /*21f0*/  UIADD3 UR14, UR30, 0x202, URZ ;  /* 0x000002021e0e7890 */ /* 0x000fe2000fffe03f */
[----:B------:R-:W-:Y:S01]  /*2200*/  IMAD.IADD R4, R18, 0x1, R6 ;  /* 0x0000000112047824 */ /* 0x000fe200078e0206 */
[----:B------:R-:W-:Y:S01]  /*2210*/  UIADD3 UR18, UR30, 0x382, URZ ;  /* 0x000003821e127890 */ /* 0x000fe2000fffe03f */
[----:B------:R-:W-:Y:S01]  /*2220*/  UMOV UR19, 0x80000020 ;  /* 0x8000002000137882 */ /* 0x000fe20000000000 */
[----:B------:R-:W-:Y:S01]  /*2230*/  UIADD3 UR22, UR30, 0x600, URZ ;  /* 0x000006001e167890 */ /* 0x000fe2000fffe03f */
[----:B------:R-:W-:Y:S01]  /*2240*/  IMAD R7, R17, -0x2, R4 ;  /* 0xfffffffe11077824 */ /* 0x000fe200078e0204 */
[----:B------:R-:W-:Y:S01]  /*2250*/  UMOV UR23, 0x80000020 ;  /* 0x8000002000177882 */ /* 0x000fe20000000000 */
[----:B------:R-:W-:Y:S01]  /*2260*/  UMOV UR31, 0x80000020 ;  /* 0x80000020001f7882 */ /* 0x000fe20000000000 */
[----:B------:R-:W-:-:S04]  /*2270*/  ULDC UR54, c[0x0][0x9dc] ;  /* 0x0002770000367ab9 */ /* 0x000fc80000000800 */
[----:B01----:R-:W-:-:S05]  /*2280*/  @!P1 VIADD R0, R3, 0x33440 ;  /* 0x0003344003009836 */ /* 0x003fca0000000000 */
        /* <DEDUP_REMOVED lines=175> */
[----:B0-----:R-:W-:-:S05]  /*2d80*/  IADD3 R0, -R19, 0x1, R4 ;  /* 0x0000000113007810 */ /* 0x001fca0007ffe104 */
[----:B------:R-:W-:-:S04]  /*2d90*/  IMAD R0, R17, -0x2, R0 ;  /* 0xfffffffe11007824 */ /* 0x000fc800078e0200 */
[C---:B------:R-:W-:Y:S02]  /*2da0*/  VIADD R8, R0.reuse, UR6 ;  /* 0x0000000600087c36 */ /* 0x040fe40008000000 */
[----:B------:R-:W-:-:S03]  /*2db0*/  VIADD R10, R0, UR10 ;  /* 0x0000000a000a7c36 */ /* 0x000fc60008000000 */
[----:B------:R-:W-:Y:S01]  /*2dc0*/  VIADDMNMX R0, R5, R8, R7, PT ;  /* 0x0000000805007246 */ /* 0x000fe20003800107 */
[----:B------:R-:W-:Y:S01]  /*2dd0*/  IMAD.IADD R3, R10, 0x1, R5 ;  /* 0x000000010a037824 */ /* 0x000fe200078e0205 */
        /* <DEDUP_REMOVED lines=13> */
.L_x_3893:
[----:B------:R-:W-:-:S06]  /*2eb0*/  UISETP.NE.AND UP1, UPT, UR7, 0x1, UPT ;  /* 0x000000010700788c */ /* 0x000fcc000bf25270 */
[----:B------:R-:W-:-:S05]  /*2ec0*/  PLOP3.LUT P1, PT, PT, PT, UP1, 0x80, 0x0 ;  /* 0x000000000000781c */ /* 0x000fca0003f2f018 */
[----:B------:R-:W-:-:S08]  /*2ed0*/  @UP1 ULDC.64 UR10, c[0x0][0x9e8] ;  /* 0x00027a00000a1ab9 */ /* 0x000fd00000000a00 */
[----:B------:R-:W-:-:S05]  /*2ee0*/  @P1 IMAD.HI.U32 R11, R4, UR10, RZ ;  /* 0x0000000a040b1c27 */ /* 0x000fca000f8e00ff */
[----:B------:R-:W-:-:S07]  /*2ef0*/  @P1 SHF.R.U32.HI R4, RZ, UR11, R11 ;  /* 0x0000000bff041c19 */ /* 0x000fce000801160b */
.L_x_3894:
[----:B------:R-:W-:Y:S05]  /*2f00*/  BSYNC B0 ;  /* 0x0000000000007941 */ /* 0x000fea0003800000 */
.L_x_3892:
[----:B------:R-:W-:-:S05]  /*2f10*/  IMAD R4, R4, UR7, R9 ;  /* 0x0000000704047c24 */ /* 0x000fca000f8e0209 */
[----:B------:R-:W-:Y:S02]  /*2f20*/  VIMNMX R3, R3, R4, !PT ;  /* 0x0000000403037248 */ /* 0x000fe40007fe0100 */
[----:B------:R-:W-:-:S07]  /*2f30*/  VIADDMNMX R0, R4, UR7, R0, PT ;  /* 0x0000000704007c46 */ /* 0x000fce000b800100 */
.L_x_3891:
[C---:B------:R-:W-:Y:S02]  /*2f40*/  ISETP.GE.AND P1, PT, R6.reuse, 0x2, PT ;  /* 0x000000020600780c */ /* 0x040fe40003f26270 */
[C---:B------:R-:W-:Y:S02]  /*2f50*/  ISETP.GE.AND P3, PT, R6.reuse, 0xa, PT ;  /* 0x0000000a0600780c */ /* 0x040fe40003f66270 */
[----:B------:R-:W-:Y:S02]  /*2f60*/  P2R R13, PR, RZ, 0x2 ;  /* 0x00000002ff0d7803 */ /* 0x000fe40000000000 */
        /* <DEDUP_REMOVED lines=46> */
[----:B------:R-:W-:Y:S02]  /*3250*/  ISETP.LT.OR P2, PT, R0, 0x29, P2 ;  /* 0x000000290000780c */ /* 0x000fe40001741670 */
[----:B------:R-:W-:Y:S02]  /*3260*/  IADD3 R4, R10, 0x8, R5 ;  /* 0x000000080a047810 */ /* 0x000fe40007ffe005 */
        /* <DEDUP_REMOVED lines=22> */
[----:B------:R-:W-:Y:S02]  /*33d0*/  ISETP.LT.OR P3, PT, R0, 0x3a, P3 ;  /* 0x0000003a0000780c */ /* 0x000fe40001f61670 */
        /* <DEDUP_REMOVED lines=140> */
.L_x_3897:
[----:B------:R-:W-:-:S06]  /*3ca0*/  UISETP.NE.AND UP1, UPT, UR7, 0x1, UPT ;  /* 0x000000010700788c */ /* 0x000fcc000bf25270 */
[----:B------:R-:W-:-:S05]  /*3cb0*/  PLOP3.LUT P6, PT, PT, PT, UP1, 0x80, 0x0 ;  /* 0x000000000000781c */ /* 0x000fca0003fcf018 */
[----:B------:R-:W-:-:S08]  /*3cc0*/  @UP1 ULDC.64 UR10, c[0x0][0x9e8] ;  /* 0x00027a00000a1ab9 */ /* 0x000fd00000000a00 */
[----:B------:R-:W-:Y:S01]  /*3cd0*/  @P6 IMAD.HI.U32 R3, R6, UR10, RZ ;  /* 0x0000000a06036c27 */ /* 0x000fe2000f8e00ff */
[----:B------:R-:W-:-:S13]  /*3ce0*/  PLOP3.LUT P6, PT, PT, PT, UP1, 0x80, 0x0 ;  /* 0x000000000000781c */ /* 0x000fda0003fcf018 */
[----:B------:R-:W-:-:S07]  /*3cf0*/  @P6 SHF.R.U32.HI R6, RZ, UR11, R3 ;  /* 0x0000000bff066c19 */ /* 0x000fce0008011603 */
.L_x_3898:
[----:B------:R-:W-:Y:S05]  /*3d00*/  BSYNC B0 ;  /* 0x0000000000007941 */ /* 0x000fea0003800000 */
.L_x_3896:
[----:B------:R-:W-:-:S05]  /*3d10*/  IMAD R3, R6, UR7, R9 ;  /* 0x0000000706037c24 */ /* 0x000fca000f8e0209 */
[----:B------:R-:W-:Y:S02]  /*3d20*/  VIMNMX R4, R4, R3, !PT ;  /* 0x0000000304047248 */ /* 0x000fe40007fe0100 */
[----:B------:R-:W-:-:S07]  /*3d30*/  VIADDMNMX R0, R3, UR7, R0, PT ;  /* 0x0000000703007c46 */ /* 0x000fce000b800100 */
.L_x_3895:
        /* <DEDUP_REMOVED lines=110> */
[----:B------:R-:W0:Y:S01]  /*4420*/  SHFL.BFLY PT, R3, R6, 0x2, 0x1f ;  /* 0x0c401f0006037f89 */ /* 0x000e2200000e0000 */
        /* <DEDUP_REMOVED lines=13> */
[----:B0-----:R-:W-:Y:S02]  /*4500*/  FMNMX.FTZ R7, R6, R3, !PT ;  /* 0x0000000306077209 */ /* 0x001fe40007810000 */
[C---:B------:R-:W-:Y:S02]  /*4510*/  ISETP.LT.OR P1, PT, R0.reuse, 0x6a, P1 ;  /* 0x0000006a0000780c */ /* 0x040fe40000f21670 */
[----:B------:R-:W-:Y:S01]  /*4520*/  ISETP.LT.OR P5, PT, R0, 0x99, P5 ;  /* 0x000000990000780c */ /* 0x000fe20002fa1670 */
[----:B------:R-:W0:Y:S01]  /*4530*/  SHFL.BFLY PT, R8, R7, 0x1, 0x1f ;  /* 0x0c201f0007087f89 */ /* 0x000e2200000e0000 */
        /* <DEDUP_REMOVED lines=11> */
[----:B0-----:R-:W-:Y:S01]  /*45f0*/  FMNMX.FTZ R3, R7, R8, !PT ;  /* 0x0000000807037209 */ /* 0x001fe20007810000 */
        /* <DEDUP_REMOVED lines=52> */
[----:B------:R-:W-:Y:S02]  /*4940*/  FMNMX.FTZ R20, R98, R15, !PT ;  /* 0x0000000f62147209 */ /* 0x000fe40007810000 */
[----:B------:R-:W-:Y:S02]  /*4950*/  FSEL R27, R27, -INF , !P1 ;  /* 0xff8000001b1b7808 */ /* 0x000fe40004800000 */
[----:B------:R-:W-:-:S02]  /*4960*/  FSETP.NEU.FTZ.AND P1, PT, R3, -INF , PT ;  /* 0xff8000000300780b */ /* 0x000fc40003f3d000 */
[----:B------:R-:W-:Y:S02]  /*4970*/  FMNMX.FTZ R21, R99, R20, !PT ;  /* 0x0000001463157209 */ /* 0x000fe40007810000 */
[----:B------:R-:W-:Y:S02]  /*4980*/  FSEL R88, R8, RZ, P1 ;  /* 0x000000ff08587208 */ /* 0x000fe40000800000 */
[----:B------:R-:W-:Y:S02]  /*4990*/  ISETP.NE.AND P6, PT, R132, RZ, PT ;  /* 0x000000ff8400720c */ /* 0x000fe40003fc5270 */
[----:B------:R-:W-:Y:S01]  /*49a0*/  ISETP.NE.AND P2, PT, R133, RZ, PT ;  /* 0x000000ff8500720c */ /* 0x000fe20003f45270 */
        /* <DEDUP_REMOVED lines=20> */
[--C-:B------:R-:W-:Y:S01]  /*4af0*/  FFMA.FTZ R9, R93, UR37, -R88.reuse ;  /* 0x000000255d097c23 */ /* 0x100fe20008010858 */
[----:B------:R-:W-:Y:S01]  /*4b00*/  FMNMX.FTZ R73, R79, R76, !PT ;  /* 0x0000004c4f497209 */ /* 0x000fe20007810000 */
[--C-:B------:R-:W-:Y:S01]  /*4b10*/  FFMA.FTZ R10, R96, UR37, -R88.reuse ;  /* 0x00000025600a7c23 */ /* 0x100fe20008010858 */
[----:B------:R-:W-:Y:S01]  /*4b20*/  ISETP.GT.AND P1, PT, R4, 0x89, !P2 ;  /* 0x000000890400780c */ /* 0x000fe20005724270 */
[----:B------:R-:W0:Y:S01]  /*4b30*/  MUFU.EX2 R6, R6 ;  /* 0x0000000600067308 */ /* 0x000e220000000800 */
[----:B------:R-:W-:Y:S01]  /*4b40*/  FMNMX.FTZ R76, R82, R73, !PT ;  /* 0x00000049524c7209 */ /* 0x000fe20007810000 */
[--C-:B------:R-:W-:Y:S01]  /*4b50*/  FFMA.FTZ R11, R97, UR37, -R88.reuse ;  /* 0x00000025610b7c23 */ /* 0x100fe20008010858 */
[----:B------:R-:W-:Y:S01]  /*4b60*/  ISETP.NE.AND P6, PT, R134, RZ, PT ;  /* 0x000000ff8600720c */ /* 0x000fe20003fc5270 */
[--C-:B------:R-:W-:Y:S01]  /*4b70*/  FFMA.FTZ R12, R100, UR37, -R88.reuse ;  /* 0x00000025640c7c23 */ /* 0x100fe20008010858 */
[----:B------:R-:W-:Y:S01]  /*4b80*/  FMNMX.FTZ R77, R83, R76, !PT ;  /* 0x0000004c534d7209 */ /* 0x000fe20007810000 */
[--C-:B------:R-:W-:Y:S01]  /*4b90*/  FFMA.FTZ R76, R84, UR37, -R88.reuse ;  /* 0x00000025544c7c23 */ /* 0x100fe20008010858 */
[----:B------:R-:W-:Y:S01]  /*4ba0*/  ISETP.LT.OR P1, PT, R0, 0x8a, P1 ;  /* 0x0000008a0000780c */ /* 0x000fe20000f21670 */
[----:B------:R-:W1:Y:S01]  /*4bb0*/  MUFU.EX2 R8, R8 ;  /* 0x0000000800087308 */ /* 0x000e620000000800 */
[----:B------:R-:W-:Y:S01]  /*4bc0*/  FMNMX.FTZ R80, R86, R77, !PT ;  /* 0x0000004d56507209 */ /* 0x000fe20007810000 */
[--C-:B------:R-:W-:Y:S01]  /*4bd0*/  FFMA.FTZ R13, R101, UR37, -R88.reuse ;  /* 0x00000025650d7c23 */ /* 0x100fe20008010858 */
[----:B------:R-:W-:Y:S01]  /*4be0*/  ISETP.GT.AND P2, PT, R4, 0x99, !P6 ;  /* 0x000000990400780c */ /* 0x000fe20007744270 */
[--C-:B------:R-:W-:Y:S01]  /*4bf0*/  FFMA.FTZ R56, R56, UR37, -R88.reuse ;  /* 0x0000002538387c23 */ /* 0x100fe20008010858 */
[----:B------:R-:W-:Y:S01]  /*4c00*/  FMNMX.FTZ R77, R87, R80, !PT ;  /* 0x00000050574d7209 */ /* 0x000fe20007810000 */
[--C-:B------:R-:W-:Y:S01]  /*4c10*/  FFMA.FTZ R57, R57, UR37, -R88.reuse ;  /* 0x0000002539397c23 */ /* 0x100fe20008010858 */
[----:B------:R-:W-:Y:S01]  /*4c20*/  FSEL R31, R31, -INF , !P1 ;  /* 0xff8000001f1f7808 */ /* 0x000fe20004800000 */
[----:B------:R-:W2:Y:S01]  /*4c30*/  MUFU.EX2 R9, R9 ;  /* 0x0000000900097308 */ /* 0x000ea20000000800 */
[----:B------:R-:W-:Y:S01]  /*4c40*/  FMNMX.FTZ R80, R58, R77, !PT ;  /* 0x0000004d3a507209 */ /* 0x000fe20007810000 */
[--C-:B------:R-:W-:Y:S01]  /*4c50*/  FFMA.FTZ R60, R60, UR37, -R88.reuse ;  /* 0x000000253c3c7c23 */ /* 0x100fe20008010858 */
[----:B------:R-:W-:Y:S01]  /*4c60*/  ISETP.LT.OR P2, PT, R0, 0x9a, P2 ;  /* 0x0000009a0000780c */ /* 0x000fe20001741670 */
[--C-:B------:R-:W-:Y:S01]  /*4c70*/  FFMA.FTZ R61, R61, UR37, -R88.reuse ;  /* 0x000000253d3d7c23 */ /* 0x100fe20008010858 */
[----:B------:R-:W-:Y:S01]  /*4c80*/  FMNMX.FTZ R81, R59, R80, !PT ;  /* 0x000000503b517209 */ /* 0x000fe20007810000 */
[--C-:B------:R-:W-:Y:S01]  /*4c90*/  FFMA.FTZ R64, R64, UR37, -R88.reuse ;  /* 0x0000002540407c23 */ /* 0x100fe20008010858 */
[----:B------:R-:W-:Y:S01]  /*4ca0*/  FSEL R39, R39, -INF , !P2 ;  /* 0xff80000027277808 */ /* 0x000fe20005000000 */
        /* <DEDUP_REMOVED lines=8> */
[----:B------:R-:W4:Y:S01]  /*4d30*/  MUFU.EX2 R10, R10 ;  /* 0x0000000a000a7308 */ /* 0x000f220000000800 */
        /* <DEDUP_REMOVED lines=9> */
[----:B------:R-:W-:-:S03]  /*4dd0*/  FFMA.FTZ R37, R37, UR37, -R88 ;  /* 0x0000002525257c23 */ /* 0x000fc60008010858 */
[----:B------:R-:W-:-:S03]  /*4de0*/  FMNMX.FTZ R81, R71, R80, !PT ;  /* 0x0000005047517209 */ /* 0x000fc60007810000 */
[----:B------:R-:W4:Y:S01]  /*4df0*/  MUFU.EX2 R11, R11 ;  /* 0x0000000b000b7308 */ /* 0x000f220000000800 */
[----:B------:R-:W-:-:S04]  /*4e00*/  FMNMX.FTZ R80, R42, R81, !PT ;  /* 0x000000512a507209 */ /* 0x000fc80007810000 */
[----:B------:R-:W-:-:S03]  /*4e10*/  FMNMX.FTZ R81, R43, R80, !PT ;  /* 0x000000502b517209 */ /* 0x000fc60007810000 */
[----:B------:R-:W4:Y:S01]  /*4e20*/  MUFU.EX2 R12, R12 ;  /* 0x0000000c000c7308 */ /* 0x000f220000000800 */
[----:B------:R-:W-:-:S04]  /*4e30*/  FMNMX.FTZ R80, R46, R81, !PT ;  /* 0x000000512e507209 */ /* 0x000fc80007810000 */
[----:B------:R-:W-:-:S03]  /*4e40*/  FMNMX.FTZ R81, R47, R80, !PT ;  /* 0x000000502f517209 */ /* 0x000fc60007810000 */
[----:B------:R-:W-:Y:S01]  /*4e50*/  MUFU.EX2 R13, R13 ;  /* 0x0000000d000d7308 */ /* 0x000fe20000000800 */
[----:B------:R-:W-:-:S04]  /*4e60*/  FMNMX.FTZ R80, R50, R81, !PT ;  /* 0x0000005132507209 */ /* 0x000fc80007810000 */
[----:B------:R-:W-:-:S03]  /*4e70*/  FMNMX.FTZ R81, R51, R80, !PT ;  /* 0x0000005033517209 */ /* 0x000fc60007810000 */
[----:B------:R-:W-:Y:S01]  /*4e80*/  MUFU.EX2 R14, R14 ;  /* 0x0000000e000e7308 */ /* 0x000fe20000000800 */
[----:B------:R-:W-:-:S04]  /*4e90*/  FMNMX.FTZ R80, R54, R81, !PT ;  /* 0x0000005136507209 */ /* 0x000fc80007810000 */
[----:B------:R-:W-:-:S03]  /*4ea0*/  FMNMX.FTZ R81, R55, R80, !PT ;  /* 0x0000005037517209 */ /* 0x000fc60007810000 */
[----:B------:R-:W-:Y:S01]  /*4eb0*/  MUFU.EX2 R20, R20 ;  /* 0x0000001400147308 */ /* 0x000fe20000000800 */
[----:B------:R-:W-:-:S04]  /*4ec0*/  FMNMX.FTZ R80, R26, R81, !PT ;  /* 0x000000511a507209 */ /* 0x000fc80007810000 */
[----:B------:R-:W-:Y:S01]  /*4ed0*/  FMNMX.FTZ R81, R27, R80, !PT ;  /* 0x000000501b517209 */ /* 0x000fe20007810000 */
[----:B------:R-:W-:-:S02]  /*4ee0*/  FFMA.FTZ R80, R40, UR37, -R88 ;  /* 0x0000002528507c23 */ /* 0x000fc40008010858 */
[----:B------:R-:W-:Y:S01]  /*4ef0*/  MUFU.EX2 R21, R92 ;  /* 0x0000005c00157308 */ /* 0x000fe20000000800 */
[----:B------:R-:W-:-:S04]  /*4f00*/  FMNMX.FTZ R4, R30, R81, !PT ;  /* 0x000000511e047209 */ /* 0x000fc80007810000 */
[----:B---3--:R-:W-:Y:S01]  /*4f10*/  FMNMX.FTZ R85, R31, R4, !PT ;  /* 0x000000041f557209 */ /* 0x008fe20007810000 */
[----:B------:R-:W-:-:S02]  /*4f20*/  FFMA.FTZ R4, R41, UR37, -R88 ;  /* 0x0000002529047c23 */ /* 0x000fc40008010858 */
[----:B------:R3:W-:Y:S01]  /*4f30*/  MUFU.EX2 R81, R80 ;  /* 0x0000005000517308 */ /* 0x0007e20000000800 */
        /* <DEDUP_REMOVED lines=12> */
[----:B------:R-:W0:Y:S05]  /*5000*/  SHFL.BFLY PT, R85, R0, 0x2, 0x1f ;  /* 0x0c401f0000557f89 */ /* 0x000e2a00000e0000 */
[----:B------:R-:W-:Y:S08]  /*5010*/  MUFU.EX2 R76, R76 ;  /* 0x0000004c004c7308 */ /* 0x000ff00000000800 */
[----:B------:R-:W-:Y:S08]  /*5020*/  MUFU.EX2 R56, R56 ;  /* 0x0000003800387308 */ /* 0x000ff00000000800 */
[----:B------:R-:W-:Y:S01]  /*5030*/  MUFU.EX2 R57, R57 ;  /* 0x0000003900397308 */ /* 0x000fe20000000800 */
[----:B0-----:R-:W-:-:S05]  /*5040*/  FMNMX.FTZ R85, R0, R85, !PT ;  /* 0x0000005500557209 */ /* 0x001fca0007810000 */
[----:B------:R-:W0:Y:S02]  /*5050*/  SHFL.BFLY PT, R0, R85, 0x1, 0x1f ;  /* 0x0c201f0055007f89 */ /* 0x000e2400000e0000 */
[----:B------:R-:W-:Y:S08]  /*5060*/  MUFU.EX2 R60, R60 ;  /* 0x0000003c003c7308 */ /* 0x000ff00000000800 */
[----:B------:R-:W-:Y:S08]  /*5070*/  MUFU.EX2 R61, R61 ;  /* 0x0000003d003d7308 */ /* 0x000ff00000000800 */
[----:B------:R-:W-:Y:S01]  /*5080*/  MUFU.EX2 R64, R64 ;  /* 0x0000004000407308 */ /* 0x000fe20000000800 */
[----:B0-----:R-:W-:-:S07]  /*5090*/  FMNMX.FTZ R0, R85, R0, !PT ;  /* 0x0000000055007209 */ /* 0x001fce0007810000 */
        /* <DEDUP_REMOVED lines=9> */
[----:B-----5:R-:W-:-:S01]  /*5130*/  FFMA.FTZ R89, R79, UR37, -R84 ;  /* 0x000000254f597c23 */ /* 0x020fc20008010854 */
[--C-:B------:R-:W-:Y:S01]  /*5140*/  FFMA.FTZ R95, R95, UR37, -R84.reuse ;  /* 0x000000255f5f7c23 */ /* 0x100fe20008010854 */
[----:B------:R-:W-:-:S01]  /*5150*/  FFMA.FTZ R79, R83, UR37, -R84 ;  /* 0x00000025534f7c23 */ /* 0x000fc20008010854 */
[----:B------:R-:W-:Y:S01]  /*5160*/  MUFU.EX2 R52, R52 ;  /* 0x0000003400347308 */ /* 0x000fe20000000800 */
[----:B------:R-:W-:-:S01]  /*5170*/  FFMA.FTZ R88, R78, UR37, -R84 ;  /* 0x000000254e587c23 */ /* 0x000fc20008010854 */
[----:B------:R-:W-:Y:S01]  /*5180*/  FADD.FTZ R83, R6, R7 ;  /* 0x0000000706537221 */ /* 0x000fe20000010000 */
[----:B------:R-:W-:-:S01]  /*5190*/  FFMA.FTZ R78, R82, UR37, -R84 ;  /* 0x00000025524e7c23 */ /* 0x000fc20008010854 */
[--C-:B------:R-:W-:Y:S01]  /*51a0*/  FFMA.FTZ R82, R62, UR37, -R84.reuse ;  /* 0x000000253e527c23 */ /* 0x100fe20008010854 */
[----:B---3--:R-:W-:-:S01]  /*51b0*/  FFMA.FTZ R80, R98, UR37, -R84 ;  /* 0x0000002562507c23 */ /* 0x008fc20008010854 */
[----:B------:R-:W-:Y:S01]  /*51c0*/  FFMA.FTZ R62, R66, UR37, -R84 ;  /* 0x00000025423e7c23 */ /* 0x000fe20008010854 */
[----:B-1----:R-:W-:-:S01]  /*51d0*/  FADD.FTZ R66, R8, R83 ;  /* 0x0000005308427221 */ /* 0x002fc20000010000 */
[----:B------:R-:W0:Y:S01]  /*51e0*/  MUFU.EX2 R53, R53 ;  /* 0x0000003500357308 */ /* 0x000e220000000800 */
[----:B------:R-:W-:-:S01]  /*51f0*/  FFMA.FTZ R85, R99, UR37, -R84 ;  /* 0x0000002563557c23 */ /* 0x000fc20008010854 */
[----:B------:R-:W-:Y:S01]  /*5200*/  FFMA.FTZ R102, R102, UR37, -R84 ;  /* 0x0000002566667c23 */ /* 0x000fe20008010854 */
[----:B--2---:R-:W-:-:S01]  /*5210*/  FADD.FTZ R83, R9, R66 ;  /* 0x0000004209537221 */ /* 0x004fc20000010000 */
[--C-:B------:R-:W-:Y:S01]  /*5220*/  FFMA.FTZ R103, R103, UR37, -R84.reuse ;  /* 0x0000002567677c23 */ /* 0x100fe20008010854 */
[----:B------:R-:W-:-:S01]  /*5230*/  FFMA.FTZ R74, R74, UR37, -R84 ;  /* 0x000000254a4a7c23 */ /* 0x000fc20008010854 */
[----:B------:R-:W-:Y:S01]  /*5240*/  FFMA.FTZ R75, R75, UR37, -R84 ;  /* 0x000000254b4b7c23 */ /* 0x000fe20008010854 */
[----:B----4-:R-:W-:-:S01]  /*5250*/  FADD.FTZ R66, R10, R83 ;  /* 0x000000530a427221 */ /* 0x010fc20000010000 */
        /* <DEDUP_REMOVED lines=9> */
[----:B0-----:R-:W-:-:S01]  /*52f0*/  FADD.FTZ R83, R52, R53 ;  /* 0x0000003534537221 */ /* 0x001fc20000010000 */
[----:B------:R-:W-:Y:S01]  /*5300*/  FFMA.FTZ R67, R67, UR37, -R84 ;  /* 0x0000002543437c23 */ /* 0x000fe20008010854 */
[----:B------:R-:W-:-:S01]  /*5310*/  FADD.FTZ R91, R13, R90 ;  /* 0x0000005a0d5b7221 */ /* 0x000fc20000010000 */
[--C-:B------:R-:W-:Y:S01]  /*5320*/  FFMA.FTZ R70, R70, UR37, -R84.reuse ;  /* 0x0000002546467c23 */ /* 0x100fe20008010854 */
[----:B------:R-:W-:-:S01]  /*5330*/  FFMA.FTZ R71, R71, UR37, -R84 ;  /* 0x0000002547477c23 */ /* 0x000fc20008010854 */
[----:B------:R-:W-:Y:S01]  /*5340*/  FFMA.FTZ R42, R42, UR37, -R84 ;  /* 0x000000252a2a7c23 */ /* 0x000fe20008010854 */
[----:B------:R-:W-:-:S01]  /*5350*/  FADD.FTZ R90, R14, R91 ;  /* 0x0000005b0e5a7221 */ /* 0x000fc20000010000 */
[----:B------:R-:W0:Y:S01]  /*5360*/  MUFU.EX2 R80, R80 ;  /* 0x0000005000507308 */ /* 0x000e220000000800 */
[----:B-1----:R-:W-:-:S01]  /*5370*/  FADD.FTZ R66, R94, R83 ;  /* 0x000000535e427221 */ /* 0x002fc20000010000 */
[----:B------:R-:W-:Y:S01]  /*5380*/  FFMA.FTZ R43, R43, UR37, -R84 ;  /* 0x000000252b2b7c23 */ /* 0x000fe20008010854 */
[----:B------:R-:W-:-:S01]  /*5390*/  FADD.FTZ R91, R15, R90 ;  /* 0x0000005a0f5b7221 */ /* 0x000fc20000010000 */
[--C-:B------:R-:W-:Y:S01]  /*53a0*/  FFMA.FTZ R46, R46, UR37, -R84.reuse ;  /* 0x000000252e2e7c23 */ /* 0x100fe20008010854 */
[----:B------:R-:W-:-:S01]  /*53b0*/  FFMA.FTZ R47, R47, UR37, -R84 ;  /* 0x000000252f2f7c23 */ /* 0x000fc20008010854 */
[----:B------:R-:W-:Y:S01]  /*53c0*/  FFMA.FTZ R50, R50, UR37, -R84 ;  /* 0x0000002532327c23 */ /* 0x000fe20008010854 */
[----:B------:R-:W-:-:S01]  /*53d0*/  FADD.FTZ R90, R20, R91 ;  /* 0x0000005b145a7221 */ /* 0x000fc20000010000 */
[----:B------:R-:W1:Y:S01]  /*53e0*/  MUFU.EX2 R85, R85 ;  /* 0x0000005500557308 */ /* 0x000e620000000800 */
[----:B--2---:R-:W-:-:S01]  /*53f0*/  FADD.FTZ R83, R95, R66 ;  /* 0x000000425f537221 */ /* 0x004fc20000010000 */
[----:B------:R-:W-:Y:S01]  /*5400*/  F2FP.SATFINITE.E4M3.F32.PACK_AB_MERGE_C R91, R9, R8, RZ ;  /* 0x00000008095b723e */ /* 0x000fe200048070ff */
[----:B------:R-:W-:-:S01]  /*5410*/  FFMA.FTZ R51, R51, UR37, -R84 ;  /* 0x0000002533337c23 */ /* 0x000fc20008010854 */
[--C-:B------:R-:W-:Y:S01]  /*5420*/  FFMA.FTZ R54, R54, UR37, -R84.reuse ;  /* 0x0000002536367c23 */ /* 0x100fe20008010854 */
[----:B------:R-:W-:-:S01]  /*5430*/  FFMA.FTZ R55, R55, UR37, -R84 ;  /* 0x0000002537377c23 */ /* 0x000fc20008010854 */
[----:B------:R-:W-:Y:S01]  /*5440*/  F2FP.SATFINITE.E4M3.F32.PACK_AB_MERGE_C R216, R7, R6, R91 ;  /* 0x0000000607d8723e */ /* 0x000fe2000480705b */
[----:B------:R-:W-:-:S01]  /*5450*/  FFMA.FTZ R26, R26, UR37, -R84 ;  /* 0x000000251a1a7c23 */ /* 0x000fc20008010854 */
[----:B------:R-:W2:Y:S01]  /*5460*/  MUFU.EX2 R102, R102 ;  /* 0x0000006600667308 */ /* 0x000ea20000000800 */
[----:B0-----:R-:W-:-:S01]  /*5470*/  FADD.FTZ R66, R80, R83 ;  /* 0x0000005350427221 */ /* 0x001fc20000010000 */
[--C-:B------:R-:W-:Y:S01]  /*5480*/  FFMA.FTZ R27, R27, UR37, -R84.reuse ;  /* 0x000000251b1b7c23 */ /* 0x100fe20008010854 */
[----:B------:R-:W-:-:S01]  /*5490*/  FFMA.FTZ R30, R30, UR37, -R84 ;  /* 0x000000251e1e7c23 */ /* 0x000fc20008010854 */
[--C-:B------:R-:W-:Y:S01]  /*54a0*/  FFMA.FTZ R31, R31, UR37, -R84.reuse ;  /* 0x000000251f1f7c23 */ /* 0x100fe20008010854 */
[----:B------:R-:W-:-:S01]  /*54b0*/  FFMA.FTZ R34, R34, UR37, -R84 ;  /* 0x0000002522227c23 */ /* 0x000fc20008010854 */
[--C-:B------:R-:W-:Y:S01]  /*54c0*/  FFMA.FTZ R35, R35, UR37, -R84.reuse ;  /* 0x0000002523237c23 */ /* 0x100fe20008010854 */
[----:B------:R-:W-:-:S01]  /*54d0*/  FFMA.FTZ R38, R38, UR37, -R84 ;  /* 0x0000002526267c23 */ /* 0x000fc20008010854 */
[----:B------:R-:W0:Y:S01]  /*54e0*/  MUFU.EX2 R103, R103 ;  /* 0x0000006700677308 */ /* 0x000e220000000800 */
[----:B-1----:R-:W-:-:S01]  /*54f0*/  FADD.FTZ R83, R85, R66 ;  /* 0x0000004255537221 */ /* 0x002fc20000010000 */
[----:B------:R-:W-:Y:S01]  /*5500*/  FFMA.FTZ R39, R39, UR37, -R84 ;  /* 0x0000002527277c23 */ /* 0x000fe20008010854 */
[----:B------:R-:W-:-:S02]  /*5510*/  F2FP.SATFINITE.E4M3.F32.PACK_AB_MERGE_C R20, R21, R20, RZ ;  /* 0x000000141514723e */ /* 0x000fc400048070ff */
[----:B------:R-:W-:Y:S02]  /*5520*/  F2FP.SATFINITE.E4M3.F32.PACK_AB_MERGE_C R94, R95, R94, RZ ;  /* 0x0000005e5f5e723e */ /* 0x000fe400048070ff */
[----:B------:R-:W-:Y:S01]  /*5530*/  F2FP.SATFINITE.E4M3.F32.PACK_AB_MERGE_C R212, R15, R14, R20 ;  /* 0x0000000e0fd4723e */ /* 0x000fe20004807014 */
[----:B------:R-:W1:Y:S01]  /*5540*/  MUFU.EX2 R74, R74 ;  /* 0x0000004a004a7308 */ /* 0x000e620000000800 */
[----:B--2---:R-:W-:-:S01]  /*5550*/  FADD.FTZ R66, R102, R83 ;  /* 0x0000005366427221 */ /* 0x004fc20000010000 */
[----:B------:R-:W-:Y:S01]  /*5560*/  FADD.FTZ R83, R21, R90 ;  /* 0x0000005a15537221 */ /* 0x000fe20000010000 */
[----:B------:R-:W-:-:S05]  /*5570*/  F2FP.SATFINITE.E4M3.F32.PACK_AB_MERGE_C R217, R53, R52, R94 ;  /* 0x0000003435d9723e */ /* 0x000fca000480705e */
[----:B------:R-:W2:Y:S01]  /*5580*/  MUFU.EX2 R75, R75 ;  /* 0x0000004b004b7308 */ /* 0x000ea20000000800 */
[----:B0-----:R-:W-:-:S01]  /*5590*/  FADD.FTZ R9, R103, R66 ;  /* 0x0000004267097221 */ /* 0x001fc20000010000 */
[----:B------:R-:W-:Y:S01]  /*55a0*/  F2FP.SATFINITE.E4M3.F32.PACK_AB_MERGE_C R66, R13, R12, RZ ;  /* 0x0000000c0d42723e */ /* 0x000fe200048070ff */
[----:B------:R-:W-:-:S01]  /*55b0*/  FADD.FTZ R12, R72, R83 ;  /* 0x00000053480c7221 */ /* 0x000fc20000010000 */
[----:B------:R-:W-:Y:S02]  /*55c0*/  F2FP.SATFINITE.E4M3.F32.PACK_AB_MERGE_C R102, R103, R102, RZ ;  /* 0x000000666766723e */ /* 0x000fe400048070ff */
[----:B------:R-:W-:Y:S01]  /*55d0*/  F2FP.SATFINITE.E4M3.F32.PACK_AB_MERGE_C R218, R11, R10, R66 ;  /* 0x0000000a0bda723e */ /* 0x000fe20004807042 */
[----:B------:R-:W-:Y:S01]  /*55e0*/  FADD.FTZ R13, R73, R12 ;  /* 0x0000000c490d7221 */ /* 0x000fe20000010000 */
[----:B------:R-:W0:Y:S01]  /*55f0*/  MUFU.EX2 R88, R88 ;  /* 0x0000005800587308 */ /* 0x000e220000000800 */
[----:B-1----:R-:W-:-:S01]  /*5600*/  FADD.FTZ R8, R74, R9 ;  /* 0x000000094a087221 */ /* 0x002fc20000010000 */
[----:B------:R-:W-:-:S06]  /*5610*/  F2FP.SATFINITE.E4M3.F32.PACK_AB_MERGE_C R219, R85, R80, R102 ;  /* 0x0000005055db723e */ /* 0x000fcc0004807066 */
[----:B------:R-:W1:Y:S01]  /*5620*/  MUFU.EX2 R89, R89 ;  /* 0x0000005900597308 */ /* 0x000e620000000800 */
[----:B--2---:R-:W-:-:S01]  /*5630*/  FADD.FTZ R9, R75, R8 ;  /* 0x000000084b097221 */ /* 0x004fc20000010000 */
[----:B------:R-:W-:Y:S01]  /*5640*/  FADD.FTZ R8, R76, R13 ;  /* 0x0000000d4c087221 */ /* 0x000fe20000010000 */
[----:B------:R-:W-:-:S03]  /*5650*/  F2FP.SATFINITE.E4M3.F32.PACK_AB_MERGE_C R76, R77, R76, RZ ;  /* 0x0000004c4d4c723e */ /* 0x000fc600048070ff */
[----:B------:R-:W-:Y:S01]  /*5660*/  FADD.FTZ R77, R77, R8 ;  /* 0x000000084d4d7221 */ /* 0x000fe20000010000 */
[----:B------:R-:W-:Y:S01]  /*5670*/  F2FP.SATFINITE.E4M3.F32.PACK_AB_MERGE_C R214, R73, R72, R76 ;  /* 0x0000004849d6723e */ /* 0x000fe2000480704c */
[----:B------:R-:W2:Y:S01]  /*5680*/  MUFU.EX2 R78, R78 ;  /* 0x0000004e004e7308 */ /* 0x000ea20000000800 */
[----:B0-----:R-:W-:-:S01]  /*5690*/  FADD.FTZ R6, R88, R9 ;  /* 0x0000000958067221 */ /* 0x001fc20000010000 */
[----:B------:R-:W-:-:S04]  /*56a0*/  FADD.FTZ R8, R56, R77 ;  /* 0x0000004d38087221 */ /* 0x000fc80000010000 */
[----:B------:R-:W-:Y:S02]  /*56b0*/  FADD.FTZ R9, R57, R8 ;  /* 0x0000000839097221 */ /* 0x000fe40000010000 */
[----:B------:R-:W0:Y:S01]  /*56c0*/  MUFU.EX2 R79, R79 ;  /* 0x0000004f004f7308 */ /* 0x000e220000000800 */
[----:B-1----:R-:W-:-:S01]  /*56d0*/  FADD.FTZ R7, R89, R6 ;  /* 0x0000000659077221 */ /* 0x002fc20000010000 */
[----:B------:R-:W-:Y:S01]  /*56e0*/  FADD.FTZ R8, R60, R9 ;  /* 0x000000093c087221 */ /* 0x000fe20000010000 */
[----:B------:R-:W-:Y:S02]  /*56f0*/  F2FP.SATFINITE.E4M3.F32.PACK_AB_MERGE_C R60, R61, R60, RZ ;  /* 0x0000003c3d3c723e */ /* 0x000fe400048070ff */
[----:B------:R-:W-:Y:S01]  /*5700*/  F2FP.SATFINITE.E4M3.F32.PACK_AB_MERGE_C R88, R89, R88, RZ ;  /* 0x000000585958723e */ /* 0x000fe200048070ff */
[----:B------:R-:W-:-:S01]  /*5710*/  FADD.FTZ R61, R61, R8 ;  /* 0x000000083d3d7221 */ /* 0x000fc20000010000 */
[----:B------:R-:W-:Y:S01]  /*5720*/  F2FP.SATFINITE.E4M3.F32.PACK_AB_MERGE_C R208, R57, R56, R60 ;  /* 0x0000003839d0723e */ /* 0x000fe2000480703c */
[----:B------:R-:W1:Y:S01]  /*5730*/  MUFU.EX2 R86, R86 ;  /* 0x0000005600567308 */ /* 0x000e620000000800 */
[----:B--2---:R-:W-:-:S01]  /*5740*/  FADD.FTZ R6, R78, R7 ;  /* 0x000000074e067221 */ /* 0x004fc20000010000 */
[----:B------:R-:W-:Y:S01]  /*5750*/  FADD.FTZ R8, R64, R61 ;  /* 0x0000003d40087221 */ /* 0x000fe20000010000 */
[----:B------:R-:W-:-:S03]  /*5760*/  F2FP.SATFINITE.E4M3.F32.PACK_AB_MERGE_C R213, R75, R74, R88 ;  /* 0x0000004a4bd5723e */ /* 0x000fc60004807058 */
[----:B------:R-:W-:Y:S02]  /*5770*/  FADD.FTZ R9, R65, R8 ;  /* 0x0000000841097221 */ /* 0x000fe40000010000 */
[----:B------:R-:W2:Y:S01]  /*5780*/  MUFU.EX2 R87, R87 ;  /* 0x0000005700577308 */ /* 0x000ea20000000800 */
[----:B0-----:R-:W-:-:S07]  /*5790*/  FADD.FTZ R7, R79, R6 ;  /* 0x000000064f077221 */ /* 0x001fce0000010000 */
[----:B------:R-:W0:Y:S01]  /*57a0*/  MUFU.EX2 R58, R58 ;  /* 0x0000003a003a7308 */ /* 0x000e220000000800 */
[----:B-1----:R-:W-:-:S07]  /*57b0*/  FADD.FTZ R6, R86, R7 ;  /* 0x0000000756067221 */ /* 0x002fce0000010000 */
[----:B------:R-:W1:Y:S01]  /*57c0*/  MUFU.EX2 R59, R59 ;  /* 0x0000003b003b7308 */ /* 0x000e620000000800 */
[----:B--2---:R-:W-:-:S01]  /*57d0*/  FADD.FTZ R7, R87, R6 ;  /* 0x0000000657077221 */ /* 0x004fc20000010000 */
[----:B------:R-:W-:-:S04]  /*57e0*/  F2FP.SATFINITE.E4M3.F32.PACK_AB_MERGE_C R86, R87, R86, RZ ;  /* 0x000000565756723e */ /* 0x000fc800048070ff */
[----:B------:R-:W-:Y:S02]  /*57f0*/  F2FP.SATFINITE.E4M3.F32.PACK_AB_MERGE_C R215, R79, R78, R86 ;  /* 0x0000004e4fd7723e */ /* 0x000fe40004807056 */
        /* <DEDUP_REMOVED lines=12> */
[----:B------:R-:W-:Y:S01]  /*58c0*/  MUFU.EX2 R40, R40 ;  /* 0x0000002800287308 */ /* 0x000fe20000000800 */
[----:B--2---:R-:W-:Y:S01]  /*58d0*/  F2FP.SATFINITE.E4M3.F32.PACK_AB_MERGE_C R10, R69, R68, RZ ;  /* 0x00000044450a723e */ /* 0x004fe200048070ff */
[----:B------:R-:W-:-:S03]  /*58e0*/  FADD.FTZ R68, R68, R9 ;  /* 0x0000000944447221 */ /* 0x000fc60000010000 */
[----:B------:R-:W-:Y:S01]  /*58f0*/  F2FP.SATFINITE.E4M3.F32.PACK_AB_MERGE_C R210, R65, R64, R10 ;  /* 0x0000004041d2723e */ /* 0x000fe2000480700a */
[----:B------:R-:W-:-:S02]  /*5900*/  FADD.FTZ R68, R69, R68 ;  /* 0x0000004445447221 */ /* 0x000fc40000010000 */
[----:B------:R-:W1:Y:S01]  /*5910*/  MUFU.EX2 R41, R41 ;  /* 0x0000002900297308 */ /* 0x000e620000000800 */
[----:B0-----:R-:W-:-:S07]  /*5920*/  FADD.FTZ R7, R67, R6 ;  /* 0x0000000643077221 */ /* 0x001fce0000010000 */
[----:B------:R-:W0:Y:S08]  /*5930*/  MUFU.EX2 R70, R70 ;  /* 0x0000004600467308 */ /* 0x000e300000000800 */
[----:B------:R-:W2:Y:S01]  /*5940*/  MUFU.EX2 R4, R4 ;  /* 0x0000000400047308 */ /* 0x000ea20000000800 */
[----:B-1----:R-:W-:-:S07]  /*5950*/  F2FP.SATFINITE.E4M3.F32.PACK_AB_MERGE_C R8, R41, R40, RZ ;  /* 0x000000282908723e */ /* 0x002fce00048070ff */
[----:B------:R-:W1:Y:S01]  /*5960*/  MUFU.EX2 R71, R71 ;  /* 0x0000004700477308 */ /* 0x000e620000000800 */
[----:B0-----:R-:W-:-:S07]  /*5970*/  FADD.FTZ R6, R70, R7 ;  /* 0x0000000746067221 */ /* 0x001fce0000010000 */
[----:B------:R-:W0:Y:S01]  /*5980*/  MUFU.EX2 R42, R42 ;  /* 0x0000002a002a7308 */ /* 0x000e220000000800 */
[----:B--2---:R-:W-:Y:S01]  /*5990*/  F2FP.SATFINITE.E4M3.F32.PACK_AB_MERGE_C R204, R4, R81, R8 ;  /* 0x0000005104cc723e */ /* 0x004fe20004807008 */
[----:B------:R-:W-:-:S04]  /*59a0*/  FADD.FTZ R81, R81, R68 ;  /* 0x0000004451517221 */ /* 0x000fc80000010000 */
[----:B------:R-:W-:Y:S02]  /*59b0*/  FADD.FTZ R81, R4, R81 ;  /* 0x0000005104517221 */ /* 0x000fe40000010000 */
[----:B------:R-:W2:Y:S01]  /*59c0*/  MUFU.EX2 R43, R43 ;  /* 0x0000002b002b7308 */ /* 0x000ea20000000800 */
[----:B-1----:R-:W-:-:S01]  /*59d0*/  FADD.FTZ R7, R71, R6 ;  /* 0x0000000647077221 */ /* 0x002fc20000010000 */
[----:B------:R-:W-:Y:S01]  /*59e0*/  FADD.FTZ R40, R40, R81 ;  /* 0x0000005128287221 */ /* 0x000fe20000010000 */
[----:B------:R-:W-:-:S03]  /*59f0*/  F2FP.SATFINITE.E4M3.F32.PACK_AB_MERGE_C R70, R71, R70, RZ ;  /* 0x000000464746723e */ /* 0x000fc600048070ff */
[----:B------:R-:W-:Y:S01]  /*5a00*/  FADD.FTZ R41, R41, R40 ;  /* 0x0000002829297221 */ /* 0x000fe20000010000 */
[----:B------:R-:W-:Y:S01]  /*5a10*/  F2FP.SATFINITE.E4M3.F32.PACK_AB_MERGE_C R211, R67, R62, R70 ;  /* 0x0000003e43d3723e */ /* 0x000fe20004807046 */
[----:B------:R-:W1:Y:S01]  /*5a20*/  MUFU.EX2 R46, R46 ;  /* 0x0000002e002e7308 */ /* 0x000e620000000800 */
[----:B0-----:R-:W-:-:S07]  /*5a30*/  FADD.FTZ R4, R42, R7 ;  /* 0x000000072a047221 */ /* 0x001fce0000010000 */
[----:B------:R-:W-:Y:S01]  /*5a40*/  MUFU.EX2 R48, R48 ;  /* 0x0000003000307308 */ /* 0x000fe20000000800 */
[----:B--2---:R-:W-:-:S07]  /*5a50*/  FADD.FTZ R7, R43, R4 ;  /* 0x000000042b077221 */ /* 0x004fce0000010000 */
        /* <DEDUP_REMOVED lines=18> */
[----:B------:R-:W-:Y:S01]  /*5b80*/  MUFU.EX2 R28, R28 ;  /* 0x0000001c001c7308 */ /* 0x000fe20000000800 */
[----:B--2---:R-:W-:-:S07]  /*5b90*/  FADD.FTZ R7, R51, R4 ;  /* 0x0000000433077221 */ /* 0x004fce0000010000 */
[----:B------:R-:W1:Y:S01]  /*5ba0*/  MUFU.EX2 R29, R29 ;  /* 0x0000001d001d7308 */ /* 0x000e620000000800 */
[----:B0-----:R-:W-:-:S07]  /*5bb0*/  FADD.FTZ R4, R54, R7 ;  /* 0x0000000736047221 */ /* 0x001fce0000010000 */
[----:B------:R-:W0:Y:S08]  /*5bc0*/  MUFU.EX2 R55, R55 ;  /* 0x0000003700377308 */ /* 0x000e300000000800 */
[----:B------:R-:W-:Y:S01]  /*5bd0*/  MUFU.EX2 R24, R24 ;  /* 0x0000001800187308 */ /* 0x000fe20000000800 */
[----:B-1----:R-:W-:-:S07]  /*5be0*/  F2FP.SATFINITE.E4M3.F32.PACK_AB_MERGE_C R6, R29, R28, RZ ;  /* 0x0000001c1d06723e */ /* 0x002fce00048070ff */
[----:B------:R-:W1:Y:S01]  /*5bf0*/  MUFU.EX2 R25, R25 ;  /* 0x0000001900197308 */ /* 0x000e620000000800 */
[C---:B0-----:R-:W-:Y:S01]  /*5c00*/  F2FP.SATFINITE.E4M3.F32.PACK_AB_MERGE_C R54, R55.reuse, R54, RZ ;  /* 0x000000363736723e */ /* 0x041fe200048070ff */
[----:B------:R-:W-:-:S03]  /*5c10*/  FADD.FTZ R55, R55, R4 ;  /* 0x0000000437377221 */ /* 0x000fc60000010000 */
[----:B------:R-:W-:-:S03]  /*5c20*/  F2FP.SATFINITE.E4M3.F32.PACK_AB_MERGE_C R207, R51, R50, R54 ;  /* 0x0000003233cf723e */ /* 0x000fc60004807036 */
[----:B------:R-:W0:Y:S08]  /*5c30*/  MUFU.EX2 R26, R26 ;  /* 0x0000001a001a7308 */ /* 0x000e300000000800 */
[----:B------:R-:W2:Y:S01]  /*5c40*/  MUFU.EX2 R27, R27 ;  /* 0x0000001b001b7308 */ /* 0x000ea20000000800 */
[----:B-1----:R-:W-:Y:S01]  /*5c50*/  F2FP.SATFINITE.E4M3.F32.PACK_AB_MERGE_C R200, R25, R24, R6 ;  /* 0x0000001819c8723e */ /* 0x002fe20004807006 */
[----:B------:R-:W-:-:S04]  /*5c60*/  FADD.FTZ R24, R24, R49 ;  /* 0x0000003118187221 */ /* 0x000fc80000010000 */
[----:B------:R-:W-:Y:S02]  /*5c70*/  FADD.FTZ R25, R25, R24 ;  /* 0x0000001819197221 */ /* 0x000fe40000010000 */
[----:B------:R-:W1:Y:S01]  /*5c80*/  MUFU.EX2 R30, R30 ;  /* 0x0000001e001e7308 */ /* 0x000e620000000800 */
[----:B0-----:R-:W-:-:S01]  /*5c90*/  FADD.FTZ R4, R26, R55 ;  /* 0x000000371a047221 */ /* 0x001fc20000010000 */
[----:B------:R-:W-:-:S04]  /*5ca0*/  FADD.FTZ R28, R28, R25 ;  /* 0x000000191c1c7221 */ /* 0x000fc80000010000 */
[----:B------:R-:W-:Y:S02]  /*5cb0*/  FADD.FTZ R29, R29, R28 ;  /* 0x0000001c1d1d7221 */ /* 0x000fe40000010000 */
        /* <DEDUP_REMOVED lines=8> */
[C---:B-1----:R-:W-:Y:S01]  /*5d40*/  F2FP.SATFINITE.E4M3.F32.PACK_AB_MERGE_C R30, R31.reuse, R30, RZ ;  /* 0x0000001e1f1e723e */ /* 0x042fe200048070ff */
[----:B------:R-:W-:-:S03]  /*5d50*/  FADD.FTZ R31, R31, R4 ;  /* 0x000000041f1f7221 */ /* 0x000fc60000010000 */
[----:B------:R-:W-:-:S03]  /*5d60*/  F2FP.SATFINITE.E4M3.F32.PACK_AB_MERGE_C R201, R27, R26, R30 ;  /* 0x0000001a1bc9723e */ /* 0x000fc6000480701e */
[----:B------:R-:W1:Y:S08]  /*5d70*/  MUFU.EX2 R34, R34 ;  /* 0x0000002200227308 */ /* 0x000e700000000800 */
[----:B------:R-:W2:Y:S01]  /*5d80*/  MUFU.EX2 R35, R35 ;  /* 0x0000002300237308 */ /* 0x000ea20000000800 */
[----:B0-----:R-:W-:Y:S01]  /*5d90*/  F2FP.SATFINITE.E4M3.F32.PACK_AB_MERGE_C R202, R33, R32, R6 ;  /* 0x0000002021ca723e */ /* 0x001fe20004807006 */
[----:B------:R-:W-:-:S04]  /*5da0*/  FADD.FTZ R32, R32, R29 ;  /* 0x0000001d20207221 */ /* 0x000fc80000010000 */
[----:B------:R-:W-:Y:S02]  /*5db0*/  FADD.FTZ R33, R33, R32 ;  /* 0x0000002021217221 */ /* 0x000fe40000010000 */
[----:B------:R-:W0:Y:S01]  /*5dc0*/  MUFU.EX2 R38, R38 ;  /* 0x0000002600267308 */ /* 0x000e220000000800 */
[----:B-1----:R-:W-:-:S01]  /*5dd0*/  FADD.FTZ R4, R34, R31 ;  /* 0x0000001f22047221 */ /* 0x002fc20000010000 */
[----:B------:R-:W-:-:S06]  /*5de0*/  FADD.FTZ R36, R36, R33 ;  /* 0x0000002124247221 */ /* 0x000fcc0000010000 */
[----:B------:R-:W1:Y:S01]  /*5df0*/  MUFU.EX2 R39, R39 ;  /* 0x0000002700277308 */ /* 0x000e620000000800 */
[----:B--2---:R-:W-:-:S04]  /*5e00*/  FADD.FTZ R7, R35, R4 ;  /* 0x0000000423077221 */ /* 0x004fc80000010000 */
[----:B0-----:R-:W-:Y:S01]  /*5e10*/  FADD.FTZ R6, R38, R7 ;  /* 0x0000000726067221 */ /* 0x001fe20000010000 */
[----:B------:R-:W-:-:S01]  /*5e20*/  FADD.FTZ R7, R37, R36 ;  /* 0x0000002425077221 */ /* 0x000fc20000010000 */
[C---:B-1----:R-:W-:Y:S02]  /*5e30*/  F2FP.SATFINITE.E4M3.F32.PACK_AB_MERGE_C R4, R39.reuse, R38, RZ ;  /* 0x000000262704723e */ /* 0x042fe400048070ff */
[----:B------:R-:W-:-:S02]  /*5e40*/  FADD.FTZ R6, R39, R6 ;  /* 0x0000000627067221 */ /* 0x000fc40000010000 */
[----:B------:R-:W-:Y:S01]  /*5e50*/  F2FP.SATFINITE.E4M3.F32.PACK_AB_MERGE_C R203, R35, R34, R4 ;  /* 0x0000002223cb723e */ /* 0x000fe20004807004 */
        /* <DEDUP_REMOVED lines=13> */
.L_x_3900:
[----:B------:R-:W-:-:S11]  /*5f30*/  UISETP.NE.AND UP1, UPT, UR7, 0x1, UPT ;  /* 0x000000010700788c */ /* 0x000fd6000bf25270 */
[----:B------:R-:W-:Y:S02]  /*5f40*/  @UP1 ULDC.64 UR18, c[0x0][0x9e8] ;  /* 0x00027a0000121ab9 */ /* 0x000fe40000000a00 */
[----:B------:R-:W-:-:S04]  /*5f50*/  UIMAD.WIDE.U32 UR10, UR14, UR18, URZ ;  /* 0x000000120e0a72a5 */ /* 0x000fc8000f8e003f */
[----:B------:R-:W-:-:S12]  /*5f60*/  @UP1 USHF.R.U32.HI UR14, URZ, UR19, UR11 ;  /* 0x000000133f0e1299 */ /* 0x000fd8000801160b */
.L_x_3901:
[----:B------:R-:W-:-:S04]  /*5f70*/  UIMAD UR7, UR14, UR7, UR7 ;  /* 0x000000070e0772a4 */ /* 0x000fc8000f8e0207 */
[----:B------:R-:W-:-:S04]  /*5f80*/  UISETP.LT.AND UP1, UPT, UR6, UR7, UPT ;  /* 0x000000070600728c */ /* 0x000fc8000bf21270 */
[----:B------:R-:W-:-:S12]  /*5f90*/  USEL UR6, UR6, UR7, UP1 ;  /* 0x0000000706067287 */ /* 0x000fd80008800000 */
.L_x_3899:
        /* <DEDUP_REMOVED lines=63> */
.L_x_3920:
        /* <DEDUP_REMOVED lines=9> */
.L_x_3904:
[----:B------:R-:W-:Y:S01]  /*6420*/  ULEA UR6, UR57, UR41, 0x3 ;  /* 0x0000002939067291 */ /* 0x000fe2000f8e183f */
[----:B------:R-:W-:-:S05]  /*6430*/  IMAD.U32 R10, RZ, RZ, UR56 ;  /* 0x00000038ff0a7e24 */ /* 0x000fca000f8e00ff */
[----:B------:R-:W-:-:S04]  /*6440*/  SHF.L.U32 R10, R10, 0x1f, RZ ;  /* 0x0000001f0a0a7819 */ /* 0x000fc800000006ff */
[----:B------:R0:W1:Y:S01]  /*6450*/  SYNCS.PHASECHK.TRANS64.TRYWAIT P1, [UR6+0x33430], R10 ;  /* 0x0334300aff0075a7 */ /* 0x0000620008020146 */
[----:B------:R-:W-:Y:S05]  /*6460*/  @!P0 BRA `(.L_x_3905) ;  /* 0x0000000000048947 */ /* 0x000fea0003800000 */
[----:B------:R-:W-:Y:S01]  /*6470*/  BPT.TRAP 0x1 ;  /* 0x000000040000795c */ /* 0x000fe20000300000 */
.L_x_3905:
[----:B-1----:R-:W-:Y:S05]  /*6480*/  @P1 BRA `(.L_x_3903) ;  /* 0x0000000000081947 */ /* 0x002fea0003800000 */
[----:B------:R-:W1:Y:S02]  /*6490*/  SYNCS.PHASECHK.TRANS64.TRYWAIT P1, [UR6+0x33430], R10 ;  /* 0x0334300aff0075a7 */ /* 0x000e640008020146 */
[----:B-1----:R-:W-:Y:S05]  /*64a0*/  @!P1 BRA `(.L_x_3906) ;  /* 0x0000016400189947 */ /* 0x002fea0003800000 */
.L_x_3903:
[----:B------:R-:W2:Y:S01]  /*64b0*/  S2R R12, SR_TID.X ;  /* 0x00000000000c7919 */ /* 0x000ea20000002100 */
        /* <DEDUP_REMOVED lines=187> */
.L_x_3908:
[----:B------:R-:W-:Y:S01]  /*7070*/  ULEA UR6, UR52, UR41, 0x3 ;  /* 0x0000002934067291 */ /* 0x000fe2000f8e183f */
[----:B------:R-:W-:-:S05]  /*7080*/  IMAD.U32 R10, RZ, RZ, UR45 ;  /* 0x0000002dff0a7e24 */ /* 0x000fca000f8e00ff */
[----:B------:R-:W-:-:S04]  /*7090*/  SHF.L.U32 R10, R10, 0x1f, RZ ;  /* 0x0000001f0a0a7819 */ /* 0x000fc800000006ff */
[----:B------:R0:W1:Y:S01]  /*70a0*/  SYNCS.PHASECHK.TRANS64.TRYWAIT P1, [UR6+0x33450], R10 ;  /* 0x0334500aff0075a7 */ /* 0x0000620008020146 */
[----:B------:R-:W-:Y:S05]  /*70b0*/  @!P0 BRA `(.L_x_3909) ;  /* 0x0000000000048947 */ /* 0x000fea0003800000 */
[----:B------:R-:W-:Y:S01]  /*70c0*/  BPT.TRAP 0x1 ;  /* 0x000000040000795c */ /* 0x000fe20000300000 */
.L_x_3909:
[----:B-1----:R-:W-:Y:S05]  /*70d0*/  @P1 BRA `(.L_x_3907) ;  /* 0x0000000000081947 */ /* 0x002fea0003800000 */
[----:B------:R-:W1:Y:S02]  /*70e0*/  SYNCS.PHASECHK.TRANS64.TRYWAIT P1, [UR6+0x33450], R10 ;  /* 0x0334500aff0075a7 */ /* 0x000e640008020146 */
[----:B-1----:R-:W-:Y:S05]  /*70f0*/  @!P1 BRA `(.L_x_3910) ;  /* 0x00000158001c9947 */ /* 0x002fea0003800000 */
.L_x_3907:
[----:B------:R-:W-:Y:S01]  /*7100*/  UIADD3 UR6, UR41, 0x200, URZ ;  /* 0x0000020029067890 */ /* 0x000fe2000fffe03f */
[----:B------:R-:W-:Y:S01]  /*7110*/  WARPGROUP.ARRIVE ;  /* 0x00000000000079c5 */ /* 0x000fe20000000000 */
[----:B------:R-:W-:-:S05]  /*7120*/  UMOV UR7, 0xc0000010 ;  /* 0xc000001000077882 */ /* 0x000fca0000000000 */
[----:B------:R-:W2:Y:S01]  /*7130*/  S2R R12, SR_TID.X ;  /* 0x00000000000c7919 */ /* 0x000ea20000002100 */
[----:B------:R-:W-:Y:S01]  /*7140*/  USHF.R.U32.HI UR6, URZ, 0x4, UR6 ;  /* 0x000000043f067899 */ /* 0x000fe20008011606 */
[----:B01----:R-:W-:Y:S02]  /*7150*/  IMAD.U32 R10, RZ, RZ, UR57 ;  /* 0x00000039ff0a7e24 */ /* 0x003fe4000f8e00ff */
[----:B------:R-:W-:Y:S01]  /*7160*/  IMAD R15, R4, -0xa0, RZ ;  /* 0xffffff60040f7824 */ /* 0x000fe200078e02ff */
[----:B------:R-:W-:-:S04]  /*7170*/  ULOP3.LUT UR6, UR6, 0x3fff, URZ, 0xc0, !UPT ;  /* 0x00003fff06067892 */ /* 0x000fc8000f8ec03f */
[----:B------:R-:W-:Y:S01]  /*7180*/  ULOP3.LUT UR6, UR6, 0x10000, URZ, 0xfc, !UPT ;  /* 0x0001000006067892 */ /* 0x000fe2000f8efc3f */
[----:B------:R-:W-:-:S03]  /*7190*/  IADD3 R14, R15, 0x1, R18 ;  /* 0x000000010f0e7810 */ /* 0x000fc60007ffe012 */
[----:B------:R-:W-:Y:S02]  /*71a0*/  UIMAD UR10, UR52, 0x780, UR6 ;  /* 0x00000780340a78a4 */ /* 0x000fe4000f8e0206 */
[----:B------:R-:W-:-:S04]  /*71b0*/  IMAD.IADD R14, R14, 0x1, -R19 ;  /* 0x000000010e0e7824 */ /* 0x000fc800078e0a13 */
[----:B------:R-:W-:Y:S01]  /*71c0*/  IMAD R14, R17, -0x2, R14 ;  /* 0xfffffffe110e7824 */ /* 0x000fe200078e020e */
[----:B------:R-:W-:Y:S02]  /*71d0*/  UMOV UR6, UR10 ;  /* 0x0000000a00067c82 */ /* 0x000fe40008000000 */
[----:B------:R-:W-:Y:S01]  /*71e0*/  QGMMA.64x192x32.F32.E4M3.E4M3 R24, R216, gdesc[UR4], R24, gsb0 ;  /* 0x02e00004d8187df3 */ /* 0x000fe20008000818 */
[----:B------:R-:W-:Y:S01]  /*71f0*/  UIADD3 UR6, UR10, 0x180, URZ ;  /* 0x000001800a067890 */ /* 0x000fe2000fffe03f */
[----:B------:R-:W-:Y:S01]  /*7200*/  UMOV UR7, 0xc0000010 ;  /* 0xc000001000077882 */ /* 0x000fe20000000000 */
[----:B--2---:R-:W-:Y:S02]  /*7210*/  LOP3.LUT P1, RZ, R12, 0x7f, RZ, 0xc0, !PT ;  /* 0x0000007f0cff7812 */ /* 0x004fe4000782c0ff */
[----:B------:R-:W-:-:S04]  /*7220*/  SHF.R.U32.HI R12, RZ, 0x7, R12 ;  /* 0x00000007ff0c7819 */ /* 0x000fc8000001160c */
[----:B------:R-:W-:-:S07]  /*7230*/  IADD3 R12, -R12, 0xb, RZ ;  /* 0x0000000b0c0c7810 */ /* 0x000fce0007ffe1ff */
        /* <DEDUP_REMOVED lines=22> */
[C---:B------:R-:W-:Y:S01]  /*73a0*/  VIADD R20, R14.reuse, UR6 ;  /* 0x000000060e147c36 */ /* 0x040fe20008000000 */
[----:B------:R-:W-:Y:S02]  /*73b0*/  WARPGROUP.DEPBAR.LE gsb0, 0x0 ;  /* 0x00008000000079c5 */ /* 0x000fe40000010000 */
[----:B------:R0:W-:Y:S06]  /*73c0*/  BAR.ARV R12, 0x100 ;  /* 0x0004000c0000751d */ /* 0x0001ec0000002000 */
[----:B------:R1:W-:Y:S01]  /*73d0*/  @!P1 SYNCS.ARRIVE.TRANS64.RED.A1T0 RZ, [R10+URZ], RZ ;  /* 0x000000ff0aff99a7 */ /* 0x0003e2000810043f */
[----:B------:R-:W-:Y:S01]  /*73e0*/  PLOP3.LUT P1, PT, PT, PT, UP0, 0x40, 0x0 ;  /* 0x000000000000781c */ /* 0x000fe20003f2e808 */
[----:B------:R-:W-:-:S02]  /*73f0*/  VIADD R200, R14, UR55 ;  /* 0x000000370ec87c36 */ /* 0x000fc40008000000 */
[C---:B0-----:R-:W-:Y:S02]  /*7400*/  IMAD.IADD R12, R5.reuse, 0x1, R20 ;  /* 0x00000001050c7824 */ /* 0x041fe400078e0214 */
[----:B------:R-:W-:Y:S02]  /*7410*/  IMAD.IADD R14, R5, 0x1, R200 ;  /* 0x00000001050e7824 */ /* 0x000fe400078e02c8 */
[----:B-1----:R-:W-:-:S06]  /*7420*/  IMAD R10, R17, -0x2, R15 ;  /* 0xfffffffe110a7824 */ /* 0x002fcc00078e020f */
[----:B------:R-:W-:Y:S05]  /*7430*/  @P1 BRA `(.L_x_3911) ;  /* 0x0000000000581947 */ /* 0x000fea0003800000 */
        /* <DEDUP_REMOVED lines=12> */
.L_x_3913:
[----:B------:R-:W-:Y:S02]  /*7500*/  IMAD.U32 R201, RZ, RZ, UR53 ;  /* 0x00000035ffc97e24 */ /* 0x000fe4000f8e00ff */
[----:B------:R-:W-:-:S03]  /*7510*/  IMAD.MOV.U32 R21, RZ, RZ, R13 ;  /* 0x000000ffff157224 */ /* 0x000fc600078e000d */
[----:B------:R-:W-:-:S13]  /*7520*/  ISETP.NE.AND P1, PT, R201, 0x1, PT ;  /* 0x00000001c900780c */ /* 0x000fda0003f25270 */
[----:B------:R-:W0:Y:S02]  /*7530*/  @P1 LDC.64 R202, c[0x0][0x9e8] ;  /* 0x00027a00ffca1b82 */ /* 0x000e240000000a00 */
[----:B0-----:R-:W-:-:S05]  /*7540*/  @P1 IMAD.HI.U32 R202, R13, R202, RZ ;  /* 0x000000ca0dca1227 */ /* 0x001fca00078e00ff */
[----:B------:R-:W-:-:S07]  /*7550*/  @P1 SHF.R.U32.HI R21, RZ, R203, R202 ;  /* 0x000000cbff151219 */ /* 0x000fce00000116ca */
.L_x_3914:
[----:B------:R-:W-:Y:S05]  /*7560*/  BSYNC B0 ;  /* 0x0000000000007941 */ /* 0x000fea0003800000 */
.L_x_3912:
[----:B------:R-:W-:-:S05]  /*7570*/  IMAD R21, R21, R201, R10 ;  /* 0x000000c915157224 */ /* 0x000fca00078e020a */
[----:B------:R-:W-:Y:S02]  /*7580*/  VIADDMNMX R14, R21, R201, R14, PT ;  /* 0x000000c9150e7246 */ /* 0x000fe4000380010e */
[----:B------:R-:W-:-:S07]  /*7590*/  VIMNMX R12, R12, R21, !PT ;  /* 0x000000150c0c7248 */ /* 0x000fce0007fe0100 */
.L_x_3911:
[C---:B------:R-:W-:Y:S02]  /*75a0*/  ISETP.GE.AND P1, PT, R15.reuse, 0x2, PT ;  /* 0x000000020f00780c */ /* 0x040fe40003f26270 */
[C---:B------:R-:W-:Y:S02]  /*75b0*/  ISETP.GE.AND P2, PT, R15.reuse, 0x9, PT ;  /* 0x000000090f00780c */ /* 0x040fe40003f46270 */
[----:B------:R-:W-:Y:S02]  /*75c0*/  LOP3.LUT R16, R16, 0xefffffff, RZ, 0xc0, !PT ;  /* 0xefffffff10107812 */ /* 0x000fe400078ec0ff */
[----:B------:R-:W-:Y:S02]  /*75d0*/  ISETP.GE.AND P3, PT, R15, 0xa, PT ;  /* 0x0000000a0f00780c */ /* 0x000fe40003f66270 */
[----:B------:R-:W-:Y:S02]  /*75e0*/  LOP3.LUT R2, R2, 0xfffffffe, RZ, 0xc0, !PT ;  /* 0xfffffffe02027812 */ /* 0x000fe400078ec0ff */
[----:B------:R-:W-:-:S02]  /*75f0*/  IADD3 R200, R200, 0x8, R5 ;  /* 0x00000008c8c87810 */ /* 0x000fc40007ffe005 */
[----:B------:R-:W-:Y:S02]  /*7600*/  IADD3 R20, R20, 0x8, R5 ;  /* 0x0000000814147810 */ /* 0x000fe40007ffe005 */
[----:B------:R-:W-:Y:S02]  /*7610*/  @P1 LOP3.LUT R16, R16, 0x10000000, RZ, 0xfc, !PT ;  /* 0x1000000010101812 */ /* 0x000fe400078efcff */
[----:B------:R-:W-:Y:S02]  /*7620*/  ISETP.GT.AND P1, PT, R12, 0x1, !P1 ;  /* 0x000000010c00780c */ /* 0x000fe40004f24270 */
[----:B------:R-:W-:Y:S02]  /*7630*/  LOP3.LUT R16, R16, 0xdfffffff, RZ, 0xc0, !PT ;  /* 0xdfffffff10107812 */ /* 0x000fe400078ec0ff */
[----:B------:R-:W-:Y:S02]  /*7640*/  ISETP.LT.OR P1, PT, R14, 0x2, P1 ;  /* 0x000000020e00780c */ /* 0x000fe40000f21670 */
[----:B------:R-:W-:-:S02]  /*7650*/  @P2 LOP3.LUT R16, R16, 0x20000000, RZ, 0xfc, !PT ;  /* 0x2000000010102812 */ /* 0x000fc400078efcff */
[----:B------:R-:W-:Y:S02]  /*7660*/  ISETP.GT.AND P2, PT, R12, 0x8, !P2 ;  /* 0x000000080c00780c */ /* 0x000fe40005744270 */
[----:B------:R-:W-:Y:S02]  /*7670*/  FSEL R185, R185, -INF , !P1 ;  /* 0xff800000b9b97808 */ /* 0x000fe40004800000 */
[----:B------:R-:W-:Y:S02]  /*7680*/  LOP3.LUT R16, R16, 0xbfffffff, RZ, 0xc0, !PT ;  /* 0xbfffffff10107812 */ /* 0x000fe400078ec0ff */
[----:B------:R-:W-:Y:S02]  /*7690*/  ISETP.GT.AND P1, PT, R12, 0x9, !P3 ;  /* 0x000000090c00780c */ /* 0x000fe40005f24270 */
[----:B------:R-:W-:Y:S02]  /*76a0*/  ISETP.LT.OR P2, PT, R14, 0x9, P2 ;  /* 0x000000090e00780c */ /* 0x000fe40001741670 */
[----:B------:R-:W-:-:S02]  /*76b0*/  @P3 LOP3.LUT R16, R16, 0x40000000, RZ, 0xfc, !PT ;  /* 0x4000000010103812 */ /* 0x000fc400078efcff */
[----:B------:R-:W-:Y:S02]  /*76c0*/  ISETP.LT.OR P1, PT, R14, 0xa, P1 ;  /* 0x0000000a0e00780c */ /* 0x000fe40000f21670 */
[----:B------:R-:W-:Y:S02]  /*76d0*/  FSEL R188, R188, -INF , !P2 ;  /* 0xff800000bcbc7808 */ /* 0x000fe40005000000 */
[C---:B------:R-:W-:Y:S02]  /*76e0*/  ISETP.GE.AND P3, PT, R15.reuse, 0x11, PT ;  /* 0x000000110f00780c */ /* 0x040fe40003f66270 */
[----:B------:R-:W-:Y:S02]  /*76f0*/  ISETP.GE.AND P2, PT, R15, 0x12, PT ;  /* 0x000000120f00780c */ /* 0x000fe40003f46270 */
[----:B------:R-:W-:Y:S02]  /*7700*/  FSEL R189, R189, -INF , !P1 ;  /* 0xff800000bdbd7808 */ /* 0x000fe40004800000 */
[----:B------:R-:W-:-:S02]  /*7710*/  ISETP.GT.AND P1, PT, R12, 0x10, !P3 ;  /* 0x000000100c00780c */ /* 0x000fc40005f24270 */
[----:B------:R-:W-:Y:S02]  /*7720*/  LOP3.LUT R16, R16, 0x7fffffff, RZ, 0xc0, !PT ;  /* 0x7fffffff10107812 */ /* 0x000fe400078ec0ff */
        /* <DEDUP_REMOVED lines=220> */
.L_x_3917:
[----:B------:R-:W-:Y:S02]  /*84f0*/  IMAD.U32 R201, RZ, RZ, UR53 ;  /* 0x00000035ffc97e24 */ /* 0x000fe4000f8e00ff */
[----:B------:R-:W-:-:S03]  /*8500*/  IMAD.MOV.U32 R21, RZ, RZ, R11 ;  /* 0x000000ffff157224 */ /* 0x000fc600078e000b */
[----:B------:R-:W-:-:S13]  /*8510*/  ISETP.NE.AND P6, PT, R201, 0x1, PT ;  /* 0x00000001c900780c */ /* 0x000fda0003fc5270 */
[----:B------:R-:W0:Y:S02]  /*8520*/  @P6 LDC.64 R14, c[0x0][0x9e8] ;  /* 0x00027a00ff0e6b82 */ /* 0x000e240000000a00 */
[----:B0-----:R-:W-:-:S05]  /*8530*/  @P6 IMAD.HI.U32 R14, R11, R14, RZ ;  /* 0x0000000e0b0e6227 */ /* 0x001fca00078e00ff */
[----:B------:R-:W-:-:S07]  /*8540*/  @P6 SHF.R.U32.HI R21, RZ, R15, R14 ;  /* 0x0000000fff156219 */ /* 0x000fce000001160e */
.L_x_3918:
[----:B------:R-:W-:Y:S05]  /*8550*/  BSYNC B0 ;  /* 0x0000000000007941 */ /* 0x000fea0003800000 */
.L_x_3916:
[----:B------:R-:W-:-:S05]  /*8560*/  IMAD R15, R21, R201, R10 ;  /* 0x000000c9150f7224 */ /* 0x000fca00078e020a */
[----:B------:R-:W-:Y:S02]  /*8570*/  VIADDMNMX R200, R15, R201, R200, PT ;  /* 0x000000c90fc87246 */ /* 0x000fe400038001c8 */
[----:B------:R-:W-:-:S07]  /*8580*/  VIMNMX R20, R20, R15, !PT ;  /* 0x0000000f14147248 */ /* 0x000fce0007fe0100 */
.L_x_3915:
        /* <DEDUP_REMOVED lines=101> */
[----:B------:R-:W0:Y:S01]  /*8be0*/  SHFL.BFLY PT, R15, R12, 0x2, 0x1f ;  /* 0x0c401f000c0f7f89 */ /* 0x000e2200000e0000 */
        /* <DEDUP_REMOVED lines=9> */
[C---:B------:R-:W-:Y:S02]  /*8c80*/  ISETP.GT.AND P4, PT, R20.reuse, 0x91, !P4 ;  /* 0x000000911400780c */ /* 0x040fe40006784270 */
[C---:B------:R-:W-:Y:S02]  /*8c90*/  ISETP.GT.AND P1, PT, R20.reuse, 0x60, !P1 ;  /* 0x000000601400780c */ /* 0x040fe40004f24270 */
[----:B------:R-:W-:Y:S02]  /*8ca0*/  ISETP.GT.AND P5, PT, R20, 0x98, !P5 ;  /* 0x000000981400780c */ /* 0x000fe40006fa4270 */
[----:B------:R-:W-:Y:S02]  /*8cb0*/  ISETP.LT.OR P1, PT, R200, 0x61, P1 ;  /* 0x00000061c800780c */ /* 0x000fe40000f21670 */
[----:B0-----:R-:W-:-:S02]  /*8cc0*/  FMNMX.FTZ R21, R12, R15, !PT ;  /* 0x0000000f0c157209 */ /* 0x001fc40007810000 */
[----:B------:R-:W-:Y:S02]  /*8cd0*/  FSEL R138, R138, -INF , !P1 ;  /* 0xff8000008a8a7808 */ /* 0x000fe40004800000 */
[----:B------:R-:W-:Y:S01]  /*8ce0*/  LOP3.LUT P1, RZ, R16, 0x800, RZ, 0xc0, !PT ;  /* 0x0000080010ff7812 */ /* 0x000fe2000782c0ff */
[----:B------:R-:W0:Y:S01]  /*8cf0*/  SHFL.BFLY PT, R10, R21, 0x1, 0x1f ;  /* 0x0c201f00150a7f89 */ /* 0x000e2200000e0000 */
[----:B------:R-:W-:Y:S02]  /*8d00*/  ISETP.LT.OR P3, PT, R200, 0x91, P3 ;  /* 0x00000091c800780c */ /* 0x000fe40001f61670 */
        /* <DEDUP_REMOVED lines=13> */
[----:B0-----:R-:W-:Y:S02]  /*8de0*/  FMNMX.FTZ R10, R21, R10, !PT ;  /* 0x0000000a150a7209 */ /* 0x001fe40007810000 */
        /* <DEDUP_REMOVED lines=67> */
[----:B------:R-:W-:-:S05]  /*9220*/  FSEL R14, R14, RZ, P1 ;  /* 0x000000ff0e0e7208 */ /* 0x000fca0000800000 */
        /* <DEDUP_REMOVED lines=52> */
[----:B------:R-:W-:Y:S01]  /*9570*/  FFMA.FTZ R133, R133, UR37, -R14 ;  /* 0x0000002585857c23 */ /* 0x000fe2000801080e */
[----:B------:R-:W-:Y:S01]  /*9580*/  IMAD.U32 R149, RZ, RZ, UR37 ;  /* 0x00000025ff957e24 */ /* 0x000fe2000f8e00ff */
        /* <DEDUP_REMOVED lines=37> */
[----:B------:R0:W-:Y:S01]  /*97e0*/  MUFU.EX2 R20, R196 ;  /* 0x000000c400147308 */ /* 0x0001e20000000800 */
[----:B------:R-:W-:Y:S02]  /*97f0*/  FSEL R140, R135, -INF , !P2 ;  /* 0xff800000878c7808 */ /* 0x000fe40005000000 */
[----:B------:R-:W-:-:S04]  /*9800*/  FMNMX.FTZ R141, R134, R141, !PT ;  /* 0x0000008d868d7209 */ /* 0x000fc80007810000 */
[----:B------:R-:W-:Y:S01]  /*9810*/  FMNMX.FTZ R192, R140, R141, !PT ;  /* 0x0000008d8cc07209 */ /* 0x000fe20007810000 */
[----:B------:R-:W-:Y:S01]  /*9820*/  MUFU.EX2 R135, R200 ;  /* 0x000000c800877308 */ /* 0x000fe20000000800 */
[----:B0-----:R-:W-:-:S03]  /*9830*/  FSEL R196, R10, RZ, P1 ;  /* 0x000000ff0ac47208 */ /* 0x001fc60000800000 */
[----:B------:R-:W0:Y:S02]  /*9840*/  SHFL.BFLY PT, R197, R192, 0x2, 0x1f ;  /* 0x0c401f00c0c57f89 */ /* 0x000e2400000e0000 */
[----:B------:R-:W-:-:S02]  /*9850*/  FADD.FTZ R196, -R196, R3 ;  /* 0x00000003c4c47221 */ /* 0x000fc40000010100 */
[----:B------:R-:W-:Y:S02]  /*9860*/  MUFU.EX2 R176, R176 ;  /* 0x000000b000b07308 */ /* 0x000fe40000000800 */
[----:B------:R-:W-:-:S06]  /*9870*/  FMUL.FTZ R3, R196, UR37 ;  /* 0x00000025c4037c20 */ /* 0x000fcc0008410000 */
[----:B------:R-:W1:Y:S08]  /*9880*/  MUFU.EX2 R3, R3 ;  /* 0x0000000300037308 */ /* 0x000e700000000800 */
[----:B------:R-:W-:Y:S01]  /*9890*/  MUFU.EX2 R177, R177 ;  /* 0x000000b100b17308 */ /* 0x000fe20000000800 */
[----:B0-----:R-:W-:-:S07]  /*98a0*/  FMNMX.FTZ R197, R192, R197, !PT ;  /* 0x000000c5c0c57209 */ /* 0x001fce0007810000 */
[----:B------:R-:W-:Y:S01]  /*98b0*/  MUFU.EX2 R180, R180 ;  /* 0x000000b400b47308 */ /* 0x000fe20000000800 */
[----:B------:R-:W0:Y:S01]  /*98c0*/  SHFL.BFLY PT, R192, R197, 0x1, 0x1f ;  /* 0x0c201f00c5c07f89 */ /* 0x000e2200000e0000 */
[----:B-1----:R-:W-:-:S06]  /*98d0*/  FFMA.FTZ R200, R3, R7, R12 ;  /* 0x0000000703c87223 */ /* 0x002fcc000001000c */
[----:B------:R-:W-:Y:S08]  /*98e0*/  MUFU.EX2 R181, R181 ;  /* 0x000000b500b57308 */ /* 0x000ff00000000800 */
[----:B------:R-:W-:Y:S08]  /*98f0*/  MUFU.EX2 R152, R152 ;  /* 0x0000009800987308 */ /* 0x000ff00000000800 */
[----:B------:R-:W-:Y:S01]  /*9900*/  MUFU.EX2 R153, R153 ;  /* 0x0000009900997308 */ /* 0x000fe20000000800 */
[----:B0-----:R-:W-:-:S04]  /*9910*/  FMNMX.FTZ R14, R197, R192, !PT ;  /* 0x000000c0c50e7209 */ /* 0x001fc80007810000 */
[C---:B------:R-:W-:Y:S01]  /*9920*/  FSETP.NEU.FTZ.AND P1, PT, R14.reuse, -INF , PT ;  /* 0xff8000000e00780b */ /* 0x040fe20003f3d000 */
[----:B------:R-:W-:-:S02]  /*9930*/  FFMA.FTZ R149, R14, R149, -8 ;  /* 0xc10000000e957423 */ /* 0x000fc40000010095 */
[----:B------:R-:W-:Y:S01]  /*9940*/  MUFU.EX2 R156, R156 ;  /* 0x0000009c009c7308 */ /* 0x000fe20000000800 */
[----:B------:R-:W-:Y:S02]  /*9950*/  FSEL R197, R14, RZ, P1 ;  /* 0x000000ff0ec57208 */ /* 0x000fe40000800000 */
[----:B------:R-:W-:-:S03]  /*9960*/  FSEL R149, R149, RZ, P1 ;  /* 0x000000ff95957208 */ /* 0x000fc60000800000 */
[----:B------:R-:W-:Y:S02]  /*9970*/  FADD.FTZ R197, -R197, R0 ;  /* 0x00000000c5c57221 */ /* 0x000fe40000010100 */
        /* <DEDUP_REMOVED lines=8> */
[----:B------:R-:W-:Y:S01]  /*9a00*/  FMUL.FTZ R158, R197, UR37 ;  /* 0x00000025c59e7c20 */ /* 0x000fe20008410000 */
[----:B------:R-:W-:Y:S01]  /*9a10*/  MUFU.EX2 R192, R192 ;  /* 0x000000c000c07308 */ /* 0x000fe20000000800 */
[----:B------:R-:W-:-:S01]  /*9a20*/  FADD.FTZ R197, R21, R200 ;  /* 0x000000c815c57221 */ /* 0x000fc20000010000 */
        /* <DEDUP_REMOVED lines=31> */
[----:B0-----:R-:W-:-:S01]  /*9c20*/  FFMA.FTZ R7, R158, R6, R15 ;  /* 0x000000069e077223 */ /* 0x001fc2000001000f */
[--C-:B------:R-:W-:Y:S01]  /*9c30*/  FFMA.FTZ R127, R127, UR37, -R149.reuse ;  /* 0x000000257f7f7c23 */ /* 0x100fe20008010895 */
[----:B------:R-:W-:-:S01]  /*9c40*/  FFMA.FTZ R130, R130, UR37, -R149 ;  /* 0x0000002582827c23 */ /* 0x000fc20008010895 */
[----:B------:R-:W-:Y:S01]  /*9c50*/  FFMA.FTZ R131, R131, UR37, -R149 ;  /* 0x0000002583837c23 */ /* 0x000fe20008010895 */
[----:B------:R-:W-:-:S01]  /*9c60*/  FADD.FTZ R6, R192, R7 ;  /* 0x00000007c0067221 */ /* 0x000fc20000010000 */
[--C-:B------:R-:W-:Y:S01]  /*9c70*/  FFMA.FTZ R134, R134, UR37, -R149.reuse ;  /* 0x0000002586867c23 */ /* 0x100fe20008010895 */
[----:B------:R-:W-:-:S01]  /*9c80*/  FFMA.FTZ R140, R140, UR37, -R149 ;  /* 0x000000258c8c7c23 */ /* 0x000fc20008010895 */
[----:B------:R-:W0:Y:S01]  /*9c90*/  MUFU.EX2 R191, R191 ;  /* 0x000000bf00bf7308 */ /* 0x000e220000000800 */
[----:B-1----:R-:W-:-:S07]  /*9ca0*/  FADD.FTZ R7, R187, R6 ;  /* 0x00000006bb077221 */ /* 0x002fce0000010000 */
[----:B------:R-:W1:Y:S01]  /*9cb0*/  MUFU.EX2 R194, R194 ;  /* 0x000000c200c27308 */ /* 0x000e620000000800 */
[----:B--2---:R-:W-:-:S07]  /*9cc0*/  FADD.FTZ R6, R190, R7 ;  /* 0x00000007be067221 */ /* 0x004fce0000010000 */
[----:B------:R2:W-:Y:S01]  /*9cd0*/  MUFU.EX2 R0, R198 ;  /* 0x000000c600007308 */ /* 0x0005e20000000800 */
[----:B0-----:R-:W-:-:S07]  /*9ce0*/  FADD.FTZ R7, R191, R6 ;  /* 0x00000006bf077221 */ /* 0x001fce0000010000 */
[----:B------:R-:W0:Y:S01]  /*9cf0*/  MUFU.EX2 R195, R195 ;  /* 0x000000c300c37308 */ /* 0x000e220000000800 */
[----:B--2---:R-:W-:-:S01]  /*9d00*/  FADD.FTZ R198, R184, R197 ;  /* 0x000000c5b8c67221 */ /* 0x004fc20000010000 */
[----:B-1----:R-:W-:-:S03]  /*9d10*/  FADD.FTZ R6, R194, R7 ;  /* 0x00000007c2067221 */ /* 0x002fc60000010000 */
[----:B------:R-:W-:-:S03]  /*9d20*/  FADD.FTZ R197, R185, R198 ;  /* 0x000000c6b9c57221 */ /* 0x000fc60000010000 */
[----:B------:R-:W1:Y:S01]  /*9d30*/  MUFU.EX2 R196, R196 ;  /* 0x000000c400c47308 */ /* 0x000e620000000800 */
[----:B------:R-:W-:-:S04]  /*9d40*/  FADD.FTZ R198, R186, R197 ;  /* 0x000000c5bac67221 */ /* 0x000fc80000010000 */
[----:B------:R-:W-:-:S03]  /*9d50*/  FADD.FTZ R197, R189, R198 ;  /* 0x000000c6bdc57221 */ /* 0x000fc60000010000 */
        /* <DEDUP_REMOVED lines=8> */
[----:B--2---:R-:W-:-:S01]  /*9de0*/  FADD.FTZ R198, R170, R7 ;  /* 0x00000007aac67221 */ /* 0x004fc20000010000 */
[----:B------:R-:W-:-:S04]  /*9df0*/  FADD.FTZ R7, R169, R6 ;  /* 0x00000006a9077221 */ /* 0x000fc80000010000 */
[----:B------:R-:W-:Y:S02]  /*9e00*/  FADD.FTZ R6, R172, R7 ;  /* 0x00000007ac067221 */ /* 0x000fe40000010000 */
[----:B------:R-:W2:Y:S01]  /*9e10*/  MUFU.EX2 R175, R175 ;  /* 0x000000af00af7308 */ /* 0x000ea20000000800 */
[----:B0-----:R-:W-:-:S01]  /*9e20*/  FADD.FTZ R197, R171, R198 ;  /* 0x000000c6abc57221 */ /* 0x001fc20000010000 */
[----:B------:R-:W-:-:S04]  /*9e30*/  FADD.FTZ R7, R173, R6 ;  /* 0x00000006ad077221 */ /* 0x000fc80000010000 */
[----:B------:R-:W-:Y:S02]  /*9e40*/  FADD.FTZ R6, R176, R7 ;  /* 0x00000007b0067221 */ /* 0x000fe40000010000 */
[----:B------:R-:W0:Y:S01]  /*9e50*/  MUFU.EX2 R178, R178 ;  /* 0x000000b200b27308 */ /* 0x000e220000000800 */
        /* <DEDUP_REMOVED lines=101> */
[----:B0-----:R-:W-:Y:S01]  /*a4b0*/  FADD.FTZ R6, R140, R198 ;  /* 0x000000c68c067221 */ /* 0x001fe20000010000 */
[----:B------:R-:W-:Y:S06]  /*a4c0*/  @!P0 BRA `(.L_x_3919) ;  /* 0x0000000000048947 */ /* 0x000fec0003800000 */
[----:B------:R-:W-:Y:S01]  /*a4d0*/  BPT.TRAP 0x1 ;  /* 0x000000040000795c */ /* 0x000fe20000300000 */
.L_x_3919:
        /* <DEDUP_REMOVED lines=151> */
.L_x_3902:
[----:B------:R-:W0:Y:S01]  /*ae50*/  LDC R8, c[0x0][0x9e4] ;  /* 0x00027900ff087b82 */ /* 0x000e220000000800 */
[----:B------:R-:W-:Y:S01]  /*ae60*/  VIADD R9, R22, -UR54 ;  /* 0x8000003616097c36 */ /* 0x000fe20008000000 */
[----:B------:R-:W-:-:S04]  /*ae70*/  LOP3.LUT R2, R2, 0xffffffef, RZ, 0xc0, !PT ;  /* 0xffffffef02027812 */ /* 0x000fc800078ec0ff */
[----:B------:R-:W-:Y:S02]  /*ae80*/  R2UR UR6, R9 ;  /* 0x00000000090672ca */ /* 0x000fe400000e0000 */
[----:B0-----:R-:W-:-:S13]  /*ae90*/  ISETP.GE.AND P1, PT, R8, 0x1, PT ;  /* 0x000000010800780c */ /* 0x001fda0003f26270 */
[----:B------:R-:W-:Y:S01]  /*aea0*/  @P1 LOP3.LUT R2, R2, 0x10, RZ, 0xfc, !PT ;  /* 0x0000001002021812 */ /* 0x000fe200078efcff */
        /* <DEDUP_REMOVED lines=10> */
.L_x_3922:
[----:B------:R-:W-:-:S13]  /*af50*/  ISETP.NE.AND P1, PT, R8, 0x1, PT ;  /* 0x000000010800780c */ /* 0x000fda0003f25270 */
[----:B------:R-:W0:Y:S02]  /*af60*/  @P1 LDC.64 R10, c[0x0][0x9e8] ;  /* 0x00027a00ff0a1b82 */ /* 0x000e240000000a00 */
[----:B0-----:R-:W-:-:S05]  /*af70*/  @P1 IMAD.HI.U32 R10, R22, R10, RZ ;  /* 0x0000000a160a1227 */ /* 0x001fca00078e00ff */
[----:B------:R-:W-:-:S07]  /*af80*/  @P1 SHF.R.U32.HI R22, RZ, R11, R10 ;  /* 0x0000000bff161219 */ /* 0x000fce000001160a */
.L_x_3923:
[----:B------:R-:W-:-:S05]  /*af90*/  IMAD R22, R22, R8, RZ ;  /* 0x0000000816167224 */ /* 0x000fca00078e02ff */
[----:B------:R-:W-:-:S13]  /*afa0*/  R2UR UR7, R22 ;  /* 0x00000000160772ca */ /* 0x000fda00000e0000 */
[----:B------:R-:W-:-:S04]  /*afb0*/  UISETP.LT.AND UP0, UPT, UR6, UR7, UPT ;  /* 0x000000070600728c */ /* 0x000fc8000bf01270 */
[----:B------:R-:W-:-:S12]  /*afc0*/  USEL UR6, UR6, UR7, !UP0 ;  /* 0x0000000706067287 */ /* 0x000fd8000c000000 */
.L_x_3921:
        /* <DEDUP_REMOVED lines=12> */
.L_x_3934:
[----:B------:R-:W-:Y:S01]  /*b090*/  ISETP.NE.AND P2, PT, RZ, UR43, PT ;  /* 0x0000002bff007c0c */ /* 0x000fe2000bf45270 */
[----:B------:R-:W-:-:S04]  /*b0a0*/  UISETP.NE.AND UP0, UPT, UR54, 0x1, UPT ;  /* 0x000000013600788c */ /* 0x000fc8000bf05270 */
[----:B------:R-:W-:-:S04]  /*b0b0*/  USEL UR45, URZ, 0x1, UP0 ;  /* 0x000000013f2d7887 */ /* 0x000fc80008000000 */
[----:B------:R-:W-:-:S04]  /*b0c0*/  ULOP3.LUT UR45, UR55, UR45, URZ, 0x3c, !UPT ;  /* 0x0000002d372d7292 */ /* 0x000fc8000f8e3c3f */
[----:B------:R-:W-:Y:S08]  /*b0d0*/  @P2 BRA `(.L_x_3925) ;  /* 0x0000000000382947 */ /* 0x000ff00003800000 */
[----:B------:R-:W-:Y:S05]  /*b0e0*/  @!P0 BRA `(.L_x_3926) ;  /* 0x0000000000048947 */ /* 0x000fea0003800000 */
[----:B------:R-:W-:Y:S01]  /*b0f0*/  BPT.TRAP 0x1 ;  /* 0x000000040000795c */ /* 0x000fe20000300000 */
.L_x_3926:
        /* <DEDUP_REMOVED lines=9> */
.L_x_3927:
[----:B-1----:R-:W-:Y:S05]  /*b190*/  @P1 BRA `(.L_x_3925) ;  /* 0x0000000000081947 */ /* 0x002fea0003800000 */
[----:B------:R-:W1:Y:S02]  /*b1a0*/  SYNCS.PHASECHK.TRANS64.TRYWAIT P1, [UR6+0x33430], R0 ;  /* 0x03343000ff0075a7 */ /* 0x000e640008020146 */
[----:B-1----:R-:W-:Y:S05]  /*b1b0*/  @!P1 BRA `(.L_x_3928) ;  /* 0x0000011800049947 */ /* 0x002fea0003800000 */
.L_x_3925:
[----:B-1----:R-:W1:Y:S01]  /*b1c0*/  S2R R3, SR_TID.X ;  /* 0x0000000000037919 */ /* 0x002e620000002100 */
        /* <DEDUP_REMOVED lines=21> */
[----:B-1----:R-:W-:Y:S01]  /*b320*/  SHF.R.U32.HI R3, RZ, 0x7, R3 ;  /* 0x00000007ff037819 */ /* 0x002fe20000011603 */
[----:B------:R-:W-:Y:S01]  /*b330*/  UMOV UR19, 0x80000020 ;  /* 0x8000002000137882 */ /* 0x000fe20000000000 */
[----:B------:R-:W-:Y:S01]  /*b340*/  UIADD3 UR22, UR56, 0x502, URZ ;  /* 0x0000050238167890 */ /* 0x000fe2000fffe03f */
[----:B------:R-:W-:-:S02]  /*b350*/  UMOV UR23, 0x80000020 ;  /* 0x8000002000177882 */ /* 0x000fc40000000000 */
[----:B0-----:R-:W-:-:S05]  /*b360*/  VIADD R0, R3, 0x8 ;  /* 0x0000000803007836 */ /* 0x001fca0000000000 */
        /* <DEDUP_REMOVED lines=164> */
.L_x_3930:
[----:B------:R-:W-:Y:S01]  /*bdb0*/  ULEA UR6, UR54, UR41, 0x3 ;  /* 0x0000002936067291 */ /* 0x000fe2000f8e183f */
[----:B------:R-:W-:-:S05]  /*bdc0*/  IMAD.U32 R0, RZ, RZ, UR55 ;  /* 0x00000037ff007e24 */ /* 0x000fca000f8e00ff */
[----:B------:R-:W-:-:S04]  /*bdd0*/  SHF.L.U32 R0, R0, 0x1f, RZ ;  /* 0x0000001f00007819 */ /* 0x000fc800000006ff */
[----:B------:R0:W1:Y:S01]  /*bde0*/  SYNCS.PHASECHK.TRANS64.TRYWAIT P1, [UR6+0x33450], R0 ;  /* 0x03345000ff0075a7 */ /* 0x0000620008020146 */
[----:B------:R-:W-:Y:S05]  /*bdf0*/  @!P0 BRA `(.L_x_3931) ;  /* 0x0000000000048947 */ /* 0x000fea0003800000 */
[----:B------:R-:W-:Y:S01]  /*be00*/  BPT.TRAP 0x1 ;  /* 0x000000040000795c */ /* 0x000fe20000300000 */
.L_x_3931:
[----:B-1----:R-:W-:Y:S05]  /*be10*/  @P1 BRA `(.L_x_3929) ;  /* 0x0000000000081947 */ /* 0x002fea0003800000 */
[----:B------:R-:W1:Y:S02]  /*be20*/  SYNCS.PHASECHK.TRANS64.TRYWAIT P1, [UR6+0x33450], R0 ;  /* 0x03345000ff0075a7 */ /* 0x000e640008020146 */
[----:B-1----:R-:W-:Y:S05]  /*be30*/  @!P1 BRA `(.L_x_3932) ;  /* 0x0000010800fc9947 */ /* 0x002fea0003800000 */
.L_x_3929:
[----:B------:R-:W-:Y:S01]  /*be40*/  UIADD3 UR6, UR41, 0x200, URZ ;  /* 0x0000020029067890 */ /* 0x000fe2000fffe03f */
[----:B------:R-:W-:Y:S01]  /*be50*/  WARPGROUP.ARRIVE ;  /* 0x00000000000079c5 */ /* 0x000fe20000000000 */
[----:B------:R-:W-:Y:S01]  /*be60*/  UMOV UR7, 0xc0000010 ;  /* 0xc000001000077882 */ /* 0x000fe20000000000 */
[----:B01----:R-:W-:Y:S01]  /*be70*/  FMNMX.FTZ R0, R184, R9, !PT ;  /* 0x00000009b8007209 */ /* 0x003fe20007810000 */
[----:B------:R-:W-:Y:S01]  /*be80*/  USHF.R.U32.HI UR6, URZ, 0x4, UR6 ;  /* 0x000000043f067899 */ /* 0x000fe20008011606 */
[----:B------:R-:W-:Y:S02]  /*be90*/  FMNMX.FTZ R10, R186, R11, !PT ;  /* 0x0000000bba0a7209 */ /* 0x000fe40007810000 */
[----:B------:R-:W0:Y:S01]  /*bea0*/  S2R R222, SR_TID.X ;  /* 0x0000000000de7919 */ /* 0x000e220000002100 */
        /* <DEDUP_REMOVED lines=85> */
[----:B0-----:R-:W-:Y:S01]  /*c400*/  SHF.R.U32.HI R222, RZ, 0x7, R222 ;  /* 0x00000007ffde7819 */ /* 0x001fe200000116de */
        /* <DEDUP_REMOVED lines=12> */
[----:B------:R-:W-:Y:S01]  /*c4d0*/  FFMA.FTZ R11, R3, R12, -8 ;  /* 0xc1000000030b7423 */ /* 0x000fe2000001000c */
[----:B------:R-:W-:Y:S02]  /*c4e0*/  WARPGROUP.DEPBAR.LE gsb0, 0x0 ;  /* 0x00008000000079c5 */ /* 0x000fe40000010000 */
[----:B------:R-:W-:Y:S01]  /*c4f0*/  WARPGROUP.ARRIVE ;  /* 0x00000000000079c5 */ /* 0x000fe20000000000 */
[----:B------:R-:W-:-:S01]  /*c500*/  FFMA.FTZ R15, R189, UR37, -R11 ;  /* 0x00000025bd0f7c23 */ /* 0x000fc2000801080b */
[----:B------:R-:W-:Y:S02]  /*c510*/  IMAD.U32 R189, RZ, RZ, UR37 ;  /* 0x00000025ffbd7e24 */ /* 0x000fe4000f8e00ff */
[----:B------:R-:W-:-:S01]  /*c520*/  FFMA.FTZ R12, R185, UR37, -R11 ;  /* 0x00000025b90c7c23 */ /* 0x000fc2000801080b */
[--C-:B------:R-:W-:Y:S01]  /*c530*/  FFMA.FTZ R13, R184, UR37, -R11.reuse ;  /* 0x00000025b80d7c23 */ /* 0x100fe2000801080b */
        /* <DEDUP_REMOVED lines=40> */
[----:B------:R-:W-:-:S01]  /*c7c0*/  FFMA.FTZ R133, R0, R189, -8 ;  /* 0xc100000000857423 */ /* 0x000fc200000100bd */
[----:B------:R-:W-:Y:S01]  /*c7d0*/  FMUL.FTZ R9, R9, UR37 ;  /* 0x0000002509097c20 */ /* 0x000fe20008410000 */
[----:B------:R-:W-:Y:S01]  /*c7e0*/  MUFU.EX2 R10, R10 ;  /* 0x0000000a000a7308 */ /* 0x000fe20000000800 */
[----:B------:R-:W-:-:S02]  /*c7f0*/  IMAD.U32 R196, RZ, RZ, UR52 ;  /* 0x00000034ffc47e24 */ /* 0x000fc4000f8e00ff */
        /* <DEDUP_REMOVED lines=32> */
[----:B------:R-:W-:Y:S01]  /*ca00*/  IADD3 R194, -R222, 0xb, RZ ;  /* 0x0000000bdec27810 */ /* 0x000fe20007ffe1ff */
[----:B------:R-:W-:-:S01]  /*ca10*/  FFMA.FTZ R143, R143, UR37, -R133 ;  /* 0x000000258f8f7c23 */ /* 0x000fc20008010885 */
[----:B------:R-:W2:Y:S01]  /*ca20*/  S2R R222, SR_TID.X ;  /* 0x0000000000de7919 */ /* 0x000ea20000002100 */
[----:B------:R-:W-:-:S01]  /*ca30*/  FFMA.FTZ R146, R146, UR37, -R133 ;  /* 0x0000002592927c23 */ /* 0x000fc20008010885 */
[--C-:B------:R-:W-:Y:S01]  /*ca40*/  FFMA.FTZ R147, R147, UR37, -R133.reuse ;  /* 0x0000002593937c23 */ /* 0x100fe20008010885 */
[----:B------:R-:W-:-:S01]  /*ca50*/  FFMA.FTZ R150, R150, UR37, -R133 ;  /* 0x0000002596967c23 */ /* 0x000fc20008010885 */
[----:B------:R-:W3:Y:S01]  /*ca60*/  MUFU.EX2 R187, R187 ;  /* 0x000000bb00bb7308 */ /* 0x000ee20000000800 */
[----:B-1----:R-:W-:-:S01]  /*ca70*/  FFMA.FTZ R6, R9, R6, R184 ;  /* 0x0000000609067223 */ /* 0x002fc200000100b8 */
[--C-:B------:R-:W-:Y:S01]  /*ca80*/  FFMA.FTZ R151, R151, UR37, -R133.reuse ;  /* 0x0000002597977c23 */ /* 0x100fe20008010885 */
[----:B------:R-:W-:-:S01]  /*ca90*/  FFMA.FTZ R122, R122, UR37, -R133 ;  /* 0x000000257a7a7c23 */ /* 0x000fc20008010885 */
[--C-:B------:R-:W-:Y:S01]  /*caa0*/  FFMA.FTZ R123, R123, UR37, -R133.reuse ;  /* 0x000000257b7b7c23 */ /* 0x100fe20008010885 */
[----:B------:R-:W-:-:S01]  /*cab0*/  FFMA.FTZ R126, R126, UR37, -R133 ;  /* 0x000000257e7e7c23 */ /* 0x000fc20008010885 */
[----:B------:R-:W-:-:S02]  /*cac0*/  FFMA.FTZ R134, R134, UR37, -R133 ;  /* 0x0000002586867c23 */ /* 0x000fc40008010885 */
        /* <DEDUP_REMOVED lines=10> */
[----:B---3--:R-:W-:-:S07]  /*cb70*/  FADD.FTZ R7, R15, R6 ;  /* 0x000000060f077221 */ /* 0x008fce0000010000 */
        /* <DEDUP_REMOVED lines=118> */
[--C-:B------:R-:W-:Y:S01]  /*d2e0*/  FFMA.FTZ R130, R131, UR37, -R133.reuse ;  /* 0x0000002583827c23 */ /* 0x100fe20008010885 */
[----:B------:R-:W-:-:S05]  /*d2f0*/  FFMA.FTZ R133, R135, UR37, -R133 ;  /* 0x0000002587857c23 */ /* 0x000fca0008010885 */
[----:B------:R-:W0:Y:S01]  /*d300*/  MUFU.EX2 R149, R149 ;  /* 0x0000009500957308 */ /* 0x000e220000000800 */
[----:B--2---:R-:W-:-:S07]  /*d310*/  FADD.FTZ R6, R148, R7 ;  /* 0x0000000794067221 */ /* 0x004fce0000010000 */
[----:B------:R-:W2:Y:S01]  /*d320*/  MUFU.EX2 R151, R151 ;  /* 0x0000009700977308 */ /* 0x000ea20000000800 */
[----:B-1----:R-:W-:-:S07]  /*d330*/  FADD.FTZ R192, R150, R197 ;  /* 0x000000c596c07221 */ /* 0x002fce0000010000 */
[----:B------:R-:W1:Y:S01]  /*d340*/  MUFU.EX2 R120, R120 ;  /* 0x0000007800787308 */ /* 0x000e620000000800 */
[----:B0-----:R-:W-:-:S01]  /*d350*/  FADD.FTZ R7, R149, R6 ;  /* 0x0000000695077221 */ /* 0x001fc20000010000 */
[----:B------:R-:W-:-:S05]  /*d360*/  @!P1 LEA R6, R196, UR41, 0x3 ;  /* 0x00000029c4069c11 */ /* 0x000fca000f8e18ff */
[----:B------:R-:W-:Y:S01]  /*d370*/  @!P1 VIADD R6, R6, 0x33440 ;  /* 0x0003344006069836 */ /* 0x000fe20000000000 */
[----:B------:R-:W-:Y:S01]  /*d380*/  MUFU.EX2 R122, R122 ;  /* 0x0000007a007a7308 */ /* 0x000fe20000000800 */
[----:B--2---:R-:W-:-:S03]  /*d390*/  FADD.FTZ R131, R151, R192 ;  /* 0x000000c097837221 */ /* 0x004fc60000010000 */
[----:B------:R-:W-:-:S04]  /*d3a0*/  @!P1 PRMT R6, RZ, 0x654, R6 ;  /* 0x00000654ff069816 */ /* 0x000fc80000000006 */
        /* <DEDUP_REMOVED lines=8> */
[----:B------:R-:W-:Y:S01]  /*d430*/  MUFU.EX2 R195, R195 ;  /* 0x000000c300c37308 */ /* 0x000fe20000000800 */
[----:B------:R-:W-:Y:S02]  /*d440*/  WARPGROUP.DEPBAR.LE gsb0, 0x0 ;  /* 0x00008000000079c5 */ /* 0x000fe40000010000 */
[----:B------:R-:W-:-:S05]  /*d450*/  WARPGROUP.ARRIVE ;  /* 0x00000000000079c5 */ /* 0x000fca0000000000 */
[----:B------:R-:W1:Y:S01]  /*d460*/  MUFU.EX2 R128, R128 ;  /* 0x0000008000807308 */ /* 0x000e620000000800 */
[----:B0-----:R-:W-:-:S01]  /*d470*/  FADD.FTZ R7, R125, R192 ;  /* 0x000000c07d077221 */ /* 0x001fc20000010000 */
[----:B------:R-:W-:Y:S06]  /*d480*/  QGMMA.64x192x32.F32.E4M3.E4M3 R24, R200, gdesc[UR4], R24, gsb0 ;  /* 0x02e00004c8187df3 */ /* 0x000fec0008000818 */
[----:B------:R-:W-:Y:S08]  /*d490*/  MUFU.EX2 R127, R127 ;  /* 0x0000007f007f7308 */ /* 0x000ff00000000800 */
[----:B------:R-:W0:Y:S08]  /*d4a0*/  MUFU.EX2 R129, R129 ;  /* 0x0000008100817308 */ /* 0x000e300000000800 */
[----:B------:R-:W-:Y:S08]  /*d4b0*/  MUFU.EX2 R130, R130 ;  /* 0x0000008200827308 */ /* 0x000ff00000000800 */
[----:B------:R-:W2:Y:S08]  /*d4c0*/  MUFU.EX2 R132, R132 ;  /* 0x0000008400847308 */ /* 0x000eb00000000800 */
[----:B------:R-:W3:Y:S08]  /*d4d0*/  MUFU.EX2 R134, R134 ;  /* 0x0000008600867308 */ /* 0x000ef00000000800 */
[----:B------:R-:W4:Y:S08]  /*d4e0*/  MUFU.EX2 R11, R11 ;  /* 0x0000000b000b7308 */ /* 0x000f300000000800 */
[----:B------:R-:W5:Y:S01]  /*d4f0*/  MUFU.EX2 R133, R133 ;  /* 0x0000008500857308 */ /* 0x000f620000000800 */
[----:B------:R-:W-:-:S02]  /*d500*/  WARPGROUP.DEPBAR.LE gsb0, 0x0 ;  /* 0x00008000000079c5 */ /* 0x000fc40000010000 */
[----:B------:R1:W-:Y:S06]  /*d510*/  BAR.ARV R194, 0x100 ;  /* 0x000400c20000751d */ /* 0x0003ec0000002000 */
[----:B------:R0:W-:Y:S01]  /*d520*/  @!P1 SYNCS.ARRIVE.TRANS64.RED.A1T0 RZ, [R6+URZ], RZ ;  /* 0x000000ff06ff99a7 */ /* 0x0001e2000810043f */
[----:B-1----:R-:W-:-:S04]  /*d530*/  FADD.FTZ R194, R122, R131 ;  /* 0x000000837ac27221 */ /* 0x002fc80000010000 */
[----:B------:R-:W-:Y:S01]  /*d540*/  FADD.FTZ R131, R123, R194 ;  /* 0x000000c27b837221 */ /* 0x000fe20000010000 */
[----:B0-----:R-:W-:-:S03]  /*d550*/  FADD.FTZ R6, R128, R7 ;  /* 0x0000000780067221 */ /* 0x001fc60000010000 */
[----:B------:R-:W-:Y:S01]  /*d560*/  FADD.FTZ R194, R126, R131 ;  /* 0x000000837ec27221 */ /* 0x000fe20000010000 */
[----:B------:R-:W-:-:S03]  /*d570*/  FADD.FTZ R131, R129, R6 ;  /* 0x0000000681837221 */ /* 0x000fc60000010000 */
[----:B------:R-:W-:Y:S01]  /*d580*/  FADD.FTZ R194, R195, R194 ;  /* 0x000000c2c3c27221 */ /* 0x000fe20000010000 */
[----:B--2---:R-:W-:-:S03]  /*d590*/  FADD.FTZ R6, R132, R131 ;  /* 0x0000008384067221 */ /* 0x004fc60000010000 */
[----:B------:R-:W-:-:S04]  /*d5a0*/  FADD.FTZ R7, R127, R194 ;  /* 0x000000c27f077221 */ /* 0x000fc80000010000 */
[----:B------:R-:W-:-:S04]  /*d5b0*/  FADD.FTZ R7, R130, R7 ;  /* 0x0000000782077221 */ /* 0x000fc80000010000 */
[----:B---3--:R-:W-:Y:S01]  /*d5c0*/  FADD.FTZ R131, R134, R7 ;  /* 0x0000000786837221 */ /* 0x008fe20000010000 */
[----:B----4-:R-:W-:-:S03]  /*d5d0*/  FADD.FTZ R7, R11, R6 ;  /* 0x000000060b077221 */ /* 0x010fc60000010000 */
[----:B-----5:R-:W-:Y:S01]  /*d5e0*/  FADD.FTZ R6, R133, R131 ;  /* 0x0000008385067221 */ /* 0x020fe20000010000 */
[----:B------:R-:W-:Y:S06]  /*d5f0*/  @!P0 BRA `(.L_x_3933) ;  /* 0x0000000000048947 */ /* 0x000fec0003800000 */
[----:B------:R-:W-:Y:S01]  /*d600*/  BPT.TRAP 0x1 ;  /* 0x000000040000795c */ /* 0x000fe20000300000 */
.L_x_3933:
        /* <DEDUP_REMOVED lines=147> */
.L_x_3924:
        /* <DEDUP_REMOVED lines=13> */
.L_x_3953:
[----:B------:R-:W-:Y:S01]  /*e010*/  ISETP.NE.AND P2, PT, RZ, UR43, PT ;  /* 0x0000002bff007c0c */ /* 0x000fe2000bf45270 */
[----:B------:R-:W-:-:S04]  /*e020*/  UISETP.NE.AND UP0, UPT, UR56, 0x1, UPT ;  /* 0x000000013800788c */ /* 0x000fc8000bf05270 */
[----:B------:R-:W-:-:S04]  /*e030*/  USEL UR45, URZ, 0x1, UP0 ;  /* 0x000000013f2d7887 */ /* 0x000fc80008000000 */
[----:B------:R-:W-:-:S04]  /*e040*/  ULOP3.LUT UR45, UR57, UR45, URZ, 0x3c, !UPT ;  /* 0x0000002d392d7292 */ /* 0x000fc8000f8e3c3f */
[----:B------:R-:W-:Y:S08]  /*e050*/  @P2 BRA `(.L_x_3936) ;  /* 0x0000000000382947 */ /* 0x000ff00003800000 */
[----:B------:R-:W-:Y:S05]  /*e060*/  @!P0 BRA `(.L_x_3937) ;  /* 0x0000000000048947 */ /* 0x000fea0003800000 */
[----:B------:R-:W-:Y:S01]  /*e070*/  BPT.TRAP 0x1 ;  /* 0x000000040000795c */ /* 0x000fe20000300000 */
.L_x_3937:
        /* <DEDUP_REMOVED lines=9> */
.L_x_3938:
[----:B-1----:R-:W-:Y:S05]  /*e110*/  @P1 BRA `(.L_x_3936) ;  /* 0x0000000000081947 */ /* 0x002fea0003800000 */
[----:B------:R-:W1:Y:S02]  /*e120*/  SYNCS.PHASECHK.TRANS64.TRYWAIT P1, [UR6+0x33430], R0 ;  /* 0x03343000ff0075a7 */ /* 0x000e640008020146 */
[----:B-1----:R-:W-:Y:S05]  /*e130*/  @!P1 BRA `(.L_x_3939) ;  /* 0x000000e800549947 */ /* 0x002fea0003800000 */
.L_x_3936:
        /* <DEDUP_REMOVED lines=191> */
.L_x_3941:
[----:B------:R-:W-:Y:S01]  /*ed30*/  ULEA UR6, UR56, UR41, 0x3 ;  /* 0x0000002938067291 */ /* 0x000fe2000f8e183f */
[----:B------:R-:W-:-:S05]  /*ed40*/  IMAD.U32 R0, RZ, RZ, UR57 ;  /* 0x00000039ff007e24 */ /* 0x000fca000f8e00ff */
[----:B------:R-:W-:-:S04]  /*ed50*/  SHF.L.U32 R0, R0, 0x1f, RZ ;  /* 0x0000001f00007819 */ /* 0x000fc800000006ff */
[----:B------:R0:W1:Y:S01]  /*ed60*/  SYNCS.PHASECHK.TRANS64.TRYWAIT P1, [UR6+0x33450], R0 ;  /* 0x03345000ff0075a7 */ /* 0x0000620008020146 */
[----:B------:R-:W-:Y:S05]  /*ed70*/  @!P0 BRA `(.L_x_3942) ;  /* 0x0000000000048947 */ /* 0x000fea0003800000 */
[----:B------:R-:W-:Y:S01]  /*ed80*/  BPT.TRAP 0x1 ;  /* 0x000000040000795c */ /* 0x000fe20000300000 */
.L_x_3942:
[----:B-1----:R-:W-:Y:S05]  /*ed90*/  @P1 BRA `(.L_x_3940) ;  /* 0x0000000000081947 */ /* 0x002fea0003800000 */
[----:B------:R-:W1:Y:S02]  /*eda0*/  SYNCS.PHASECHK.TRANS64.TRYWAIT P1, [UR6+0x33450], R0 ;  /* 0x03345000ff0075a7 */ /* 0x000e640008020146 */
[----:B-1----:R-:W-:Y:S05]  /*edb0*/  @!P1 BRA `(.L_x_3943) ;  /* 0x000000dc004c9947 */ /* 0x002fea0003800000 */
.L_x_3940:
[----:B------:R-:W-:Y:S01]  /*edc0*/  UIADD3 UR6, UR41, 0x200, URZ ;  /* 0x0000020029067890 */ /* 0x000fe2000fffe03f */
[----:B------:R-:W-:Y:S01]  /*edd0*/  WARPGROUP.ARRIVE ;  /* 0x00000000000079c5 */ /* 0x000fe20000000000 */
[----:B------:R-:W-:-:S05]  /*ede0*/  UMOV UR7, 0xc0000010 ;  /* 0xc000001000077882 */ /* 0x000fca0000000000 */
[----:B-1----:R-:W1:Y:S01]  /*edf0*/  S2R R3, SR_TID.X ;  /* 0x0000000000037919 */ /* 0x002e620000002100 */
[----:B------:R-:W-:Y:S01]  /*ee00*/  USHF.R.U32.HI UR6, URZ, 0x4, UR6 ;  /* 0x000000043f067899 */ /* 0x000fe20008011606 */
[----:B0-----:R-:W-:Y:S02]  /*ee10*/  IMAD.U32 R0, RZ, RZ, UR55 ;  /* 0x00000037ff007e24 */ /* 0x001fe4000f8e00ff */
        /* <DEDUP_REMOVED lines=10> */
[----:B------:R-:W-:Y:S01]  /*eec0*/  VIADD R22, R14, UR53 ;  /* 0x000000350e167c36 */ /* 0x000fe20008000000 */
[----:B------:R-:W-:Y:S01]  /*eed0*/  UMOV UR7, 0xc0000010 ;  /* 0xc000001000077882 */ /* 0x000fe20000000000 */
[----:B-1----:R-:W-:Y:S02]  /*eee0*/  LOP3.LUT P1, RZ, R3, 0x7f, RZ, 0xc0, !PT ;  /* 0x0000007f03ff7812 */ /* 0x002fe4000782c0ff */
        /* <DEDUP_REMOVED lines=25> */
[C---:B------:R-:W-:Y:S02]  /*f080*/  IMAD.IADD R14, R5.reuse, 0x1, R22 ;  /* 0x00000001050e7824 */ /* 0x040fe400078e0216 */
[----:B------:R-:W-:Y:S01]  /*f090*/  IMAD.IADD R3, R5, 0x1, R20 ;  /* 0x0000000105037824 */ /* 0x000fe200078e0214 */
[----:B------:R-:W-:Y:S02]  /*f0a0*/  WARPGROUP.DEPBAR.LE gsb0, 0x0 ;  /* 0x00008000000079c5 */ /* 0x000fe40000010000 */
[----:B------:R0:W-:Y:S06]  /*f0b0*/  BAR.ARV R21, 0x100 ;  /* 0x000400150000751d */ /* 0x0001ec0000002000 */
[----:B------:R1:W-:Y:S01]  /*f0c0*/  @!P1 SYNCS.ARRIVE.TRANS64.RED.A1T0 RZ, [R0+URZ], RZ ;  /* 0x000000ff00ff99a7 */ /* 0x0003e2000810043f */
[----:B------:R-:W-:Y:S01]  /*f0d0*/  ISETP.GE.AND P1, PT, R8, 0x1, PT ;  /* 0x000000010800780c */ /* 0x000fe20003f26270 */
[----:B-1----:R-:W-:-:S12]  /*f0e0*/  IMAD R0, R17, -0x2, R15 ;  /* 0xfffffffe11007824 */ /* 0x002fd800078e020f */
[----:B0-----:R-:W-:Y:S05]  /*f0f0*/  @!P1 BRA `(.L_x_3944) ;  /* 0x0000000000589947 */ /* 0x001fea0003800000 */
        /* <DEDUP_REMOVED lines=12> */
.L_x_3946:
[----:B------:R-:W-:Y:S02]  /*f1c0*/  IMAD.U32 R202, RZ, RZ, UR52 ;  /* 0x00000034ffca7e24 */ /* 0x000fe4000f8e00ff */
[----:B------:R-:W-:-:S03]  /*f1d0*/  IMAD.MOV.U32 R21, RZ, RZ, R11 ;  /* 0x000000ffff157224 */ /* 0x000fc600078e000b */
[----:B------:R-:W-:-:S13]  /*f1e0*/  ISETP.NE.AND P1, PT, R202, 0x1, PT ;  /* 0x00000001ca00780c */ /* 0x000fda0003f25270 */
[----:B------:R-:W0:Y:S02]  /*f1f0*/  @P1 LDC.64 R200, c[0x0][0x9e8] ;  /* 0x00027a00ffc81b82 */ /* 0x000e240000000a00 */
[----:B0-----:R-:W-:-:S05]  /*f200*/  @P1 IMAD.HI.U32 R200, R11, R200, RZ ;  /* 0x000000c80bc81227 */ /* 0x001fca00078e00ff */
[----:B------:R-:W-:-:S07]  /*f210*/  @P1 SHF.R.U32.HI R21, RZ, R201, R200 ;  /* 0x000000c9ff151219 */ /* 0x000fce00000116c8 */
.L_x_3947:
[----:B------:R-:W-:Y:S05]  /*f220*/  BSYNC B0 ;  /* 0x0000000000007941 */ /* 0x000fea0003800000 */
.L_x_3945:
[----:B------:R-:W-:-:S05]  /*f230*/  IMAD R21, R21, R202, R0 ;  /* 0x000000ca15157224 */ /* 0x000fca00078e0200 */
[----:B------:R-:W-:Y:S02]  /*f240*/  VIADDMNMX R14, R21, R202, R14, PT ;  /* 0x000000ca150e7246 */ /* 0x000fe4000380010e */
[----:B------:R-:W-:-:S07]  /*f250*/  VIMNMX R3, R3, R21, !PT ;  /* 0x0000001503037248 */ /* 0x000fce0007fe0100 */
.L_x_3944:
        /* <DEDUP_REMOVED lines=14> */
[----:B------:R-:W-:Y:S02]  /*f340*/  ISETP.LT.OR P1, PT, R14, 0x9, P1 ;  /* 0x000000090e00780c */ /* 0x000fe40000f21670 */
[----:B------:R-:W-:Y:S02]  /*f350*/  ISETP.GE.AND P2, PT, R15, 0x11, PT ;  /* 0x000000110f00780c */ /* 0x000fe40003f46270 */
[----:B------:R-:W-:Y:S02]  /*f360*/  LOP3.LUT R16, R16, 0xbfffffff, RZ, 0xc0, !PT ;  /* 0xbfffffff10107812 */ /* 0x000fe400078ec0ff */
[----:B------:R-:W-:-:S02]  /*f370*/  FSEL R188, R188, -INF , !P1 ;  /* 0xff800000bcbc7808 */ /* 0x000fc40004800000 */
[----:B------:R-:W-:Y:S02]  /*f380*/  ISETP.GT.AND P1, PT, R3, 0x9, !P3 ;  /* 0x000000090300780c */ /* 0x000fe40005f24270 */
[----:B------:R-:W-:Y:S02]  /*f390*/  @P3 LOP3.LUT R16, R16, 0x40000000, RZ, 0xfc, !PT ;  /* 0x4000000010103812 */ /* 0x000fe400078efcff */
[----:B------:R-:W-:Y:S02]  /*f3a0*/  ISETP.LT.OR P1, PT, R14, 0xa, P1 ;  /* 0x0000000a0e00780c */ /* 0x000fe40000f21670 */
[----:B------:R-:W-:Y:S02]  /*f3b0*/  LOP3.LUT R16, R16, 0x7fffffff, RZ, 0xc0, !PT ;  /* 0x7fffffff10107812 */ /* 0x000fe400078ec0ff */
[----:B------:R-:W-:Y:S02]  /*f3c0*/  FSEL R189, R189, -INF , !P1 ;  /* 0xff800000bdbd7808 */ /* 0x000fe40004800000 */
[----:B------:R-:W-:-:S02]  /*f3d0*/  @P2 LOP3.LUT R16, R16, 0x80000000, RZ, 0xfc, !PT ;  /* 0x8000000010102812 */ /* 0x000fc400078efcff */
[----:B------:R-:W-:Y:S02]  /*f3e0*/  ISETP.GT.AND P1, PT, R3, 0x10, !P2 ;  /* 0x000000100300780c */ /* 0x000fe40005724270 */
[C---:B------:R-:W-:Y:S02]  /*f3f0*/  ISETP.GE.AND P2, PT, R15.reuse, 0x12, PT ;  /* 0x000000120f00780c */ /* 0x040fe40003f46270 */
[----:B------:R-:W-:Y:S02]  /*f400*/  ISETP.LT.OR P1, PT, R14, 0x11, P1 ;  /* 0x000000110e00780c */ /* 0x000fe40000f21670 */
[----:B------:R-:W-:Y:S02]  /*f410*/  ISETP.GE.AND P3, PT, R15, 0x22, PT ;  /* 0x000000220f00780c */ /* 0x000fe40003f66270 */
[----:B------:R-:W-:Y:S02]  /*f420*/  FSEL R192, R192, -INF , !P1 ;  /* 0xff800000c0c07808 */ /* 0x000fe40004800000 */
[----:B------:R-:W-:-:S02]  /*f430*/  ISETP.GT.AND P1, PT, R3, 0x11, !P2 ;  /* 0x000000110300780c */ /* 0x000fc40005724270 */
[----:B------:R-:W-:Y:S02]  /*f440*/  LOP3.LUT R16, R16, 0xfffffffd, RZ, 0xc0, !PT ;  /* 0xfffffffd10107812 */ /* 0x000fe400078ec0ff */
[----:B------:R-:W-:Y:S02]  /*f450*/  ISETP.LT.OR P1, PT, R14, 0x12, P1 ;  /* 0x000000120e00780c */ /* 0x000fe40000f21670 */
[----:B------:R-:W-:Y:S02]  /*f460*/  @P2 LOP3.LUT R2, R2, 0x1, RZ, 0xfc, !PT ;  /* 0x0000000102022812 */ /* 0x000fe400078efcff */
[----:B------:R-:W-:Y:S02]  /*f470*/  ISETP.GE.AND P2, PT, R15, 0x19, PT ;  /* 0x000000190f00780c */ /* 0x000fe40003f46270 */
[----:B------:R-:W-:Y:S02]  /*f480*/  FSEL R193, R193, -INF , !P1 ;  /* 0xff800000c1c17808 */ /* 0x000fe40004800000 */
[----:B------:R-:W-:-:S02]  /*f490*/  LOP3.LUT R2, R2, 0xfffffffb, RZ, 0xc0, !PT ;  /* 0xfffffffb02027812 */ /* 0x000fc400078ec0ff */
[----:B------:R-:W-:Y:S02]  /*f4a0*/  ISETP.GT.AND P1, PT, R3, 0x18, !P2 ;  /* 0x000000180300780c */ /* 0x000fe40005724270 */
[----:B------:R-:W-:Y:S02]  /*f4b0*/  @P3 LOP3.LUT R16, R16, 0x2, RZ, 0xfc, !PT ;  /* 0x0000000210103812 */ /* 0x000fe400078efcff */
[----:B------:R-:W-:Y:S02]  /*f4c0*/  ISETP.LT.OR P1, PT, R14, 0x19, P1 ;  /* 0x000000190e00780c */ /* 0x000fe40000f21670 */
[----:B------:R-:W-:Y:S02]  /*f4d0*/  LOP3.LUT R16, R16, 0xfffffffb, RZ, 0xc0, !PT ;  /* 0xfffffffb10107812 */ /* 0x000fe400078ec0ff */
[----:B------:R-:W-:Y:S02]  /*f4e0*/  @P2 LOP3.LUT R2, R2, 0x4, RZ, 0xfc, !PT ;  /* 0x0000000402022812 */ /* 0x000fe400078efcff */
[----:B------:R-:W-:-:S02]  /*f4f0*/  ISETP.GE.AND P2, PT, R15, 0x1a, PT ;  /* 0x0000001a0f00780c */ /* 0x000fc40003f46270 */
[----:B------:R-:W-:Y:S02]  /*f500*/  FSEL R196, R196, -INF , !P1 ;  /* 0xff800000c4c47808 */ /* 0x000fe40004800000 */
        /* <DEDUP_REMOVED lines=189> */
[----:B------:R-:W-:-:S13]  /*100e0*/  ISETP.GE.AND P6, PT, R8, 0x1, PT ;  /* 0x000000010800780c */ /* 0x000fda0003fc6270 */
[----:B------:R-:W-:Y:S05]  /*100f0*/  @!P6 BRA `(.L_x_3948) ;  /* 0x000000000054e947 */ /* 0x000fea0003800000 */
        /* <DEDUP_REMOVED lines=11> */
.L_x_3950:
[----:B------:R-:W-:Y:S02]  /*101b0*/  IMAD.U32 R184, RZ, RZ, UR52 ;  /* 0x00000034ffb87e24 */ /* 0x000fe4000f8e00ff */
[----:B------:R-:W-:-:S03]  /*101c0*/  IMAD.MOV.U32 R3, RZ, RZ, R13 ;  /* 0x000000ffff037224 */ /* 0x000fc600078e000d */
[----:B------:R-:W-:-:S13]  /*101d0*/  ISETP.NE.AND P6, PT, R184, 0x1, PT ;  /* 0x00000001b800780c */ /* 0x000fda0003fc5270 */
[----:B------:R-:W0:Y:S02]  /*101e0*/  @P6 LDC.64 R14, c[0x0][0x9e8] ;  /* 0x00027a00ff0e6b82 */ /* 0x000e240000000a00 */
[----:B0-----:R-:W-:-:S05]  /*101f0*/  @P6 IMAD.HI.U32 R14, R13, R14, RZ ;  /* 0x0000000e0d0e6227 */ /* 0x001fca00078e00ff */
[----:B------:R-:W-:-:S07]  /*10200*/  @P6 SHF.R.U32.HI R3, RZ, R15, R14 ;  /* 0x0000000fff036219 */ /* 0x000fce000001160e */
.L_x_3951:
[----:B------:R-:W-:Y:S05]  /*10210*/  BSYNC B0 ;  /* 0x0000000000007941 */ /* 0x000fea0003800000 */
.L_x_3949:
[----:B------:R-:W-:-:S05]  /*10220*/  IMAD R3, R3, R184, R0 ;  /* 0x000000b803037224 */ /* 0x000fca00078e0200 */
[----:B------:R-:W-:Y:S02]  /*10230*/  VIADDMNMX R22, R3, R184, R22, PT ;  /* 0x000000b803167246 */ /* 0x000fe40003800116 */
[----:B------:R-:W-:-:S07]  /*10240*/  VIMNMX R20, R20, R3, !PT ;  /* 0x0000000314147248 */ /* 0x000fce0007fe0100 */
.L_x_3948:
        /* <DEDUP_REMOVED lines=115> */
[----:B0-----:R-:W-:-:S02]  /*10980*/  FMNMX.FTZ R184, R14, R3, !PT ;  /* 0x000000030eb87209 */ /* 0x001fc40007810000 */
[----:B------:R-:W-:Y:S02]  /*10990*/  FSEL R138, R138, -INF , !P1 ;  /* 0xff8000008a8a7808 */ /* 0x000fe40004800000 */
[----:B------:R-:W-:Y:S01]  /*109a0*/  LOP3.LUT P1, RZ, R16, 0x800, RZ, 0xc0, !PT ;  /* 0x0000080010ff7812 */ /* 0x000fe2000782c0ff */
[----:B------:R-:W0:Y:S01]  /*109b0*/  SHFL.BFLY PT, R3, R184, 0x1, 0x1f ;  /* 0x0c201f00b8037f89 */ /* 0x000e2200000e0000 */
        /* <DEDUP_REMOVED lines=170> */
[----:B------:R-:W-:Y:S01]  /*11460*/  FMNMX.FTZ R141, R131, R140, !PT ;  /* 0x0000008c838d7209 */ /* 0x000fe20007810000 */
[--C-:B------:R-:W-:Y:S01]  /*11470*/  FFMA.FTZ R140, R144, UR37, -R0.reuse ;  /* 0x00000025908c7c23 */ /* 0x100fe20008010800 */
[----:B------:R-:W-:-:S02]  /*11480*/  FFMA.FTZ R144, R148, UR37, -R0 ;  /* 0x0000002594907c23 */ /* 0x000fc40008010800 */
[----:B------:R-:W-:-:S03]  /*11490*/  FMNMX.FTZ R141, R134, R141, !PT ;  /* 0x0000008d868d7209 */ /* 0x000fc60007810000 */
[----:B------:R-:W-:Y:S01]  /*114a0*/  MUFU.EX2 R177, R177 ;  /* 0x000000b100b17308 */ /* 0x000fe20000000800 */
[----:B------:R-:W-:Y:S01]  /*114b0*/  FMNMX.FTZ R192, R22, R141, !PT ;  /* 0x0000008d16c07209 */ /* 0x000fe20007810000 */
[--C-:B------:R-:W-:Y:S01]  /*114c0*/  FFMA.FTZ R141, R145, UR37, -R0.reuse ;  /* 0x00000025918d7c23 */ /* 0x100fe20008010800 */
[----:B------:R-:W-:-:S01]  /*114d0*/  FFMA.FTZ R145, R149, UR37, -R0 ;  /* 0x0000002595917c23 */ /* 0x000fc20008010800 */
[----:B------:R-:W-:Y:S01]  /*114e0*/  FFMA.FTZ R149, R133, UR37, -R0 ;  /* 0x0000002585957c23 */ /* 0x000fe20008010800 */
[----:B------:R-:W-:Y:S01]  /*114f0*/  FSEL R133, R3, RZ, P1 ;  /* 0x000000ff03857208 */ /* 0x000fe20000800000 */
[----:B------:R-:W1:Y:S02]  /*11500*/  SHFL.BFLY PT, R197, R192, 0x2, 0x1f ;  /* 0x0c401f00c0c57f89 */ /* 0x000e6400000e0000 */
[----:B------:R-:W-:Y:S02]  /*11510*/  MUFU.EX2 R180, R180 ;  /* 0x000000b400b47308 */ /* 0x000fe40000000800 */
[----:B------:R-:W-:-:S04]  /*11520*/  FADD.FTZ R133, -R133, R10 ;  /* 0x0000000a85857221 */ /* 0x000fc80000010100 */
[----:B------:R-:W-:Y:S02]  /*11530*/  FMUL.FTZ R133, R133, UR37 ;  /* 0x0000002585857c20 */ /* 0x000fe40008410000 */
[----:B------:R-:W-:Y:S08]  /*11540*/  MUFU.EX2 R181, R181 ;  /* 0x000000b500b57308 */ /* 0x000ff00000000800 */
[----:B------:R-:W2:Y:S01]  /*11550*/  MUFU.EX2 R133, R133 ;  /* 0x0000008500857308 */ /* 0x000ea20000000800 */
[----:B-1----:R-:W-:-:S07]  /*11560*/  FMNMX.FTZ R197, R192, R197, !PT ;  /* 0x000000c5c0c57209 */ /* 0x002fce0007810000 */
[----:B------:R-:W-:Y:S01]  /*11570*/  MUFU.EX2 R152, R152 ;  /* 0x0000009800987308 */ /* 0x000fe20000000800 */
[----:B------:R-:W1:Y:S07]  /*11580*/  SHFL.BFLY PT, R148, R197, 0x1, 0x1f ;  /* 0x0c201f00c5947f89 */ /* 0x000e6e00000e0000 */
[----:B------:R-:W-:Y:S08]  /*11590*/  MUFU.EX2 R153, R153 ;  /* 0x0000009900997308 */ /* 0x000ff00000000800 */
[----:B------:R-:W-:Y:S08]  /*115a0*/  MUFU.EX2 R156, R156 ;  /* 0x0000009c009c7308 */ /* 0x000ff00000000800 */
[----:B------:R-:W-:Y:S01]  /*115b0*/  MUFU.EX2 R157, R157 ;  /* 0x0000009d009d7308 */ /* 0x000fe20000000800 */
[----:B-1----:R-:W-:Y:S01]  /*115c0*/  FMNMX.FTZ R0, R197, R148, !PT ;  /* 0x00000094c5007209 */ /* 0x002fe20007810000 */
[----:B------:R-:W-:-:S03]  /*115d0*/  IMAD.U32 R197, RZ, RZ, UR37 ;  /* 0x00000025ffc57e24 */ /* 0x000fc6000f8e00ff */
[C---:B------:R-:W-:Y:S01]  /*115e0*/  FSETP.NEU.FTZ.AND P1, PT, R0.reuse, -INF , PT ;  /* 0xff8000000000780b */ /* 0x040fe20003f3d000 */
[----:B------:R-:W-:-:S02]  /*115f0*/  FFMA.FTZ R10, R0, R197, -8 ;  /* 0xc1000000000a7423 */ /* 0x000fc400000100c5 */
[----:B------:R-:W-:Y:S01]  /*11600*/  MUFU.EX2 R160, R160 ;  /* 0x000000a000a07308 */ /* 0x000fe20000000800 */
[----:B------:R-:W-:Y:S02]  /*11610*/  FSEL R197, R0, RZ, P1 ;  /* 0x000000ff00c57208 */ /* 0x000fe40000800000 */
[----:B------:R-:W-:-:S03]  /*11620*/  FSEL R10, R10, RZ, P1 ;  /* 0x000000ff0a0a7208 */ /* 0x000fc60000800000 */
[----:B------:R-:W-:Y:S02]  /*11630*/  FADD.FTZ R197, -R197, R12 ;  /* 0x0000000cc5c57221 */ /* 0x000fe40000010100 */
[----:B------:R-:W-:Y:S01]  /*11640*/  MUFU.EX2 R161, R161 ;  /* 0x000000a100a17308 */ /* 0x000fe20000000800 */
[----:B0-----:R-:W-:-:S01]  /*11650*/  FFMA.FTZ R196, R158, UR37, -R10 ;  /* 0x000000259ec47c23 */ /* 0x001fc2000801080a */
[--C-:B------:R-:W-:Y:S01]  /*11660*/  FFMA.FTZ R15, R15, UR37, -R10.reuse ;  /* 0x000000250f0f7c23 */ /* 0x100fe2000801080a */
[----:B------:R-:W-:Y:S01]  /*11670*/  FMUL.FTZ R158, R197, UR37 ;  /* 0x00000025c59e7c20 */ /* 0x000fe20008410000 */
[--C-:B------:R-:W-:Y:S01]  /*11680*/  FFMA.FTZ R148, R187, UR37, -R10.reuse ;  /* 0x00000025bb947c23 */ /* 0x100fe2000801080a */
[----:B------:R-:W-:-:S01]  /*11690*/  FFMA.FTZ R187, R190, UR37, -R10 ;  /* 0x00000025bebb7c23 */ /* 0x000fc2000801080a */
[--C-:B------:R-:W-:Y:S01]  /*116a0*/  FFMA.FTZ R190, R191, UR37, -R10.reuse ;  /* 0x00000025bfbe7c23 */ /* 0x100fe2000801080a */
[----:B------:R-:W-:-:S01]  /*116b0*/  FFMA.FTZ R191, R194, UR37, -R10 ;  /* 0x00000025c2bf7c23 */ /* 0x000fc2000801080a */
[----:B------:R-:W-:Y:S01]  /*116c0*/  MUFU.EX2 R15, R15 ;  /* 0x0000000f000f7308 */ /* 0x000fe20000000800 */
[----:B------:R-:W-:-:S01]  /*116d0*/  FFMA.FTZ R192, R195, UR37, -R10 ;  /* 0x00000025c3c07c23 */ /* 0x000fc2000801080a */
[----:B------:R-:W-:Y:S01]  /*116e0*/  FFMA.FTZ R194, R198, UR37, -R10 ;  /* 0x00000025c6c27c23 */ /* 0x000fe2000801080a */
[----:B--2---:R-:W-:-:S01]  /*116f0*/  FFMA.FTZ R198, R133, R7, R14 ;  /* 0x0000000785c67223 */ /* 0x004fc2000001000e */
[--C-:B------:R-:W-:Y:S01]  /*11700*/  FFMA.FTZ R195, R199, UR37, -R10.reuse ;  /* 0x00000025c7c37c23 */ /* 0x100fe2000801080a */
[----:B------:R-:W-:-:S01]  /*11710*/  FFMA.FTZ R170, R170, UR37, -R10 ;  /* 0x00000025aaaa7c23 */ /* 0x000fc2000801080a */
[----:B------:R-:W-:Y:S01]  /*11720*/  FFMA.FTZ R171, R171, UR37, -R10 ;  /* 0x00000025abab7c23 */ /* 0x000fe2000801080a */
[----:B------:R-:W-:-:S01]  /*11730*/  FADD.FTZ R197, R21, R198 ;  /* 0x000000c615c57221 */ /* 0x000fc20000010000 */
        /* <DEDUP_REMOVED lines=26> */
[--C-:B------:R-:W-:Y:S01]  /*118e0*/  FFMA.FTZ R151, R151, UR37, -R10.reuse ;  /* 0x0000002597977c23 */ /* 0x100fe2000801080a */
[----:B------:R-:W-:-:S01]  /*118f0*/  FFMA.FTZ R122, R122, UR37, -R10 ;  /* 0x000000257a7a7c23 */ /* 0x000fc2000801080a */
[--C-:B------:R-:W-:Y:S01]  /*11900*/  FFMA.FTZ R123, R123, UR37, -R10.reuse ;  /* 0x000000257b7b7c23 */ /* 0x100fe2000801080a */
[----:B------:R-:W-:-:S01]  /*11910*/  FFMA.FTZ R126, R126, UR37, -R10 ;  /* 0x000000257e7e7c23 */ /* 0x000fc2000801080a */
[----:B------:R-:W-:-:S02]  /*11920*/  FFMA.FTZ R134, R134, UR37, -R10 ;  /* 0x0000002586867c23 */ /* 0x000fc4000801080a */
        /* <DEDUP_REMOVED lines=11> */
[----:B------:R-:W-:-:S04]  /*119e0*/  FADD.FTZ R196, R186, R197 ;  /* 0x000000c5bac47221 */ /* 0x000fc80000010000 */
[----:B------:R-:W-:-:S03]  /*119f0*/  FADD.FTZ R197, R189, R196 ;  /* 0x000000c4bdc57221 */ /* 0x000fc60000010000 */
[----:B------:R-:W2:Y:S01]  /*11a00*/  MUFU.EX2 R170, R170 ;  /* 0x000000aa00aa7308 */ /* 0x000ea20000000800 */
[----:B------:R-:W-:-:S01]  /*11a10*/  FADD.FTZ R6, R188, R197 ;  /* 0x000000c5bc067221 */ /* 0x000fc20000010000 */
[----:B-1----:R-:W-:-:S03]  /*11a20*/  FADD.FTZ R196, R194, R7 ;  /* 0x00000007c2c47221 */ /* 0x002fc60000010000 */
[----:B------:R-:W-:-:S03]  /*11a30*/  FADD.FTZ R7, R193, R6 ;  /* 0x00000006c1077221 */ /* 0x000fc60000010000 */
[----:B------:R-:W1:Y:S01]  /*11a40*/  MUFU.EX2 R171, R171 ;  /* 0x000000ab00ab7308 */ /* 0x000e620000000800 */
[----:B0-----:R-:W-:-:S01]  /*11a50*/  FADD.FTZ R197, R195, R196 ;  /* 0x000000c4c3c57221 */ /* 0x001fc20000010000 */
[----:B------:R-:W-:-:S04]  /*11a60*/  FADD.FTZ R6, R168, R7 ;  /* 0x00000007a8067221 */ /* 0x000fc80000010000 */
[----:B------:R-:W-:Y:S02]  /*11a70*/  FADD.FTZ R7, R169, R6 ;  /* 0x00000006a9077221 */ /* 0x000fe40000010000 */
        /* <DEDUP_REMOVED lines=25> */
[----:B--2---:R-:W-:-:S07]  /*11c10*/  FADD.FTZ R196, R182, R197 ;  /* 0x000000c5b6c47221 */ /* 0x004fce0000010000 */
[----:B------:R-:W2:Y:S01]  /*11c20*/  MUFU.EX2 R155, R155 ;  /* 0x0000009b009b7308 */ /* 0x000ea20000000800 */
[----:B-1----:R-:W-:-:S07]  /*11c30*/  FADD.FTZ R197, R183, R196 ;  /* 0x000000c4b7c57221 */ /* 0x002fce0000010000 */
[----:B------:R-:W1:Y:S01]  /*11c40*/  MUFU.EX2 R159, R159 ;  /* 0x0000009f009f7308 */ /* 0x000e620000000800 */
[----:B0-----:R-:W-:-:S07]  /*11c50*/  FADD.FTZ R196, R154, R197 ;  /* 0x000000c59ac47221 */ /* 0x001fce0000010000 */
[----:B------:R-:W0:Y:S01]  /*11c60*/  MUFU.EX2 R162, R162 ;  /* 0x000000a200a27308 */ /* 0x000e220000000800 */
[----:B--2---:R-:W-:-:S04]  /*11c70*/  FADD.FTZ R197, R155, R196 ;  /* 0x000000c49bc57221 */ /* 0x004fc80000010000 */
[----:B------:R-:W-:-:S03]  /*11c80*/  FADD.FTZ R196, R12, R197 ;  /* 0x000000c50cc47221 */ /* 0x000fc60000010000 */
        /* <DEDUP_REMOVED lines=18> */
[--C-:B------:R-:W-:Y:S01]  /*11db0*/  FFMA.FTZ R197, R127, UR37, -R10.reuse ;  /* 0x000000257fc57c23 */ /* 0x100fe2000801080a */
[----:B------:R-:W-:-:S05]  /*11dc0*/  FFMA.FTZ R127, R130, UR37, -R10 ;  /* 0x00000025827f7c23 */ /* 0x000fca000801080a */
        /* <DEDUP_REMOVED lines=57> */
[----:B-1----:R-:W-:-:S03]  /*12160*/  FADD.FTZ R7, R149, R6 ;  /* 0x0000000695077221 */ /* 0x002fc60000010000 */
[----:B0-----:R-:W-:Y:S01]  /*12170*/  FADD.FTZ R6, R199, R22 ;  /* 0x00000016c7067221 */ /* 0x001fe20000010000 */
[----:B------:R-:W-:Y:S06]  /*12180*/  @!P0 BRA `(.L_x_3952) ;  /* 0x0000000000048947 */ /* 0x000fec0003800000 */
[----:B------:R-:W-:Y:S01]  /*12190*/  BPT.TRAP 0x1 ;  /* 0x000000040000795c */ /* 0x000fe20000300000 */
.L_x_3952:
        /* <DEDUP_REMOVED lines=148> */
.L_x_3935:
[----:B------:R-:W-:Y:S06]  /*12ae0*/  BAR.ARV 0x8, 0x120 ;  /* 0x0204800000007b1d */ /* 0x000fec0000002000 */
[----:B------:R-:W-:Y:S05]  /*12af0*/  @!P0 BRA `(.L_x_3954) ;  /* 0x0000000000048947 */ /* 0x000fea0003800000 */
[----:B------:R-:W-:Y:S01]  /*12b00*/  BPT.TRAP 0x1 ;  /* 0x000000040000795c */ /* 0x000fe20000300000 */
.L_x_3954:
[----:B------:R-:W-:Y:S01]  /*12b10*/  ULEA UR9, UR52, UR41, 0x3 ;  /* 0x0000002934097291 */ /* 0x000fe2000f8e183f */
[----:B------:R-:W-:-:S05]  /*12b20*/  IMAD.U32 R4, RZ, RZ, UR45 ;  /* 0x0000002dff047e24 */ /* 0x000fca000f8e00ff */
[----:B------:R-:W-:-:S04]  /*12b30*/  SHF.L.U32 R4, R4, 0x1f, RZ ;  /* 0x0000001f04047819 */ /* 0x000fc800000006ff */
[----:B------:R0:W1:Y:S01]  /*12b40*/  SYNCS.PHASECHK.TRANS64.TRYWAIT P1, [UR9+0x33450], R4 ;  /* 0x03345004ff0075a7 */ /* 0x0000620008020149 */
[----:B------:R-:W-:Y:S05]  /*12b50*/  @!P0 BRA `(.L_x_3955) ;  /* 0x0000000000048947 */ /* 0x000fea0003800000 */
[----:B------:R-:W-:Y:S01]  /*12b60*/  BPT.TRAP 0x1 ;  /* 0x000000040000795c */ /* 0x000fe20000300000 */
.L_x_3955:
[----:B-1----:R-:W-:Y:S05]  /*12b70*/  @P1 BRA `(.L_x_3956) ;  /* 0x0000000000081947 */ /* 0x002fea0003800000 */
[----:B------:R-:W1:Y:S02]  /*12b80*/  SYNCS.PHASECHK.TRANS64.TRYWAIT P1, [UR9+0x33450], R4 ;  /* 0x03345004ff0075a7 */ /* 0x000e640008020149 */
[----:B-1----:R-:W-:Y:S05]  /*12b90*/  @!P1 BRA `(.L_x_3957) ;  /* 0x0000009c00ec9947 */ /* 0x002fea0003800000 */
.L_x_3956:
[----:B------:R-:W-:Y:S01]  /*12ba0*/  UIADD3 UR41, UR41, 0x200, URZ ;  /* 0x0000020029297890 */ /* 0x000fe2000fffe03f */
[----:B------:R-:W-:Y:S01]  /*12bb0*/  WARPGROUP.ARRIVE ;  /* 0x00000000000079c5 */ /* 0x000fe20000000000 */
[----:B------:R-:W-:Y:S01]  /*12bc0*/  UMOV UR7, 0xc0000010 ;  /* 0xc000001000077882 */ /* 0x000fe20000000000 */
[----:B------:R-:W-:Y:S01]  /*12bd0*/  ULDC.64 UR10, c[0x0][0x9a0] ;  /* 0x00026800000a7ab9 */ /* 0x000fe20000000a00 */
[----:B------:R-:W-:Y:S01]  /*12be0*/  USHF.R.U32.HI UR41, URZ, 0x4, UR41 ;  /* 0x000000043f297899 */ /* 0x000fe20008011629 */
[----:B------:R-:W-:Y:S01]  /*12bf0*/  IMAD.MOV.U32 R8, RZ, RZ, 0x3f800000 ;  /* 0x3f800000ff087424 */ /* 0x000fe200078e00ff */
        /* <DEDUP_REMOVED lines=34> */
[----:B01----:R-:W-:-:S04]  /*12e20*/  IMAD.U32 R4, RZ, RZ, UR6 ;  /* 0x00000006ff047e24 */ /* 0x003fc8000f8e00ff */
[----:B------:R-:W-:-:S05]  /*12e30*/  IMAD.U32 R5, RZ, RZ, UR7 ;  /* 0x00000007ff057e24 */ /* 0x000fca000f8e00ff */
[----:B------:R0:W2:Y:S01]  /*12e40*/  @P1 LDG.E R8, desc[UR50][R4.64] ;  /* 0x0000003204081981 */ /* 0x0000a2000c1e1900 */
        /* <DEDUP_REMOVED lines=9> */
[----:B------:R-:W1:Y:S04]  /*12ee0*/  SHFL.BFLY PT, R10, R7, 0x2, 0x1f ;  /* 0x0c401f00070a7f89 */ /* 0x000e6800000e0000 */
[----:B------:R-:W3:Y:S01]  /*12ef0*/  SHFL.BFLY PT, R11, R6, 0x2, 0x1f ;  /* 0x0c401f00060b7f89 */ /* 0x000ee200000e0000 */
[----:B-1----:R-:W-:-:S01]  /*12f00*/  FADD.FTZ R10, R10, R7 ;  /* 0x000000070a0a7221 */ /* 0x002fc20000010000 */
[----:B---3--:R-:W-:-:S04]  /*12f10*/  FADD.FTZ R11, R11, R6 ;  /* 0x000000060b0b7221 */ /* 0x008fc80000010000 */
[----:B------:R-:W1:Y:S04]  /*12f20*/  SHFL.BFLY PT, R9, R10, 0x1, 0x1f ;  /* 0x0c201f000a097f89 */ /* 0x000e6800000e0000 */
[----:B0-----:R-:W0:Y:S01]  /*12f30*/  SHFL.BFLY PT, R4, R11, 0x1, 0x1f ;  /* 0x0c201f000b047f89 */ /* 0x001e2200000e0000 */
[----:B------:R-:W-:Y:S02]  /*12f40*/  IMAD.MOV.U32 R7, RZ, RZ, RZ ;  /* 0x000000ffff077224 */ /* 0x000fe400078e00ff */
[----:B-1----:R-:W-:Y:S01]  /*12f50*/  FADD.FTZ R12, R10, R9 ;  /* 0x000000090a0c7221 */ /* 0x002fe20000010000 */
[----:B0-----:R-:W-:-:S04]  /*12f60*/  FADD.FTZ R14, R11, R4 ;  /* 0x000000040b0e7221 */ /* 0x001fc80000010000 */
        /* <DEDUP_REMOVED lines=29> */
.L_x_3958:
        /* <DEDUP_REMOVED lines=106> */
.L_x_3884:
[----:B------:R-:W0:Y:S01]  /*137e0*/  S2R R0, SR_CgaCtaId ;  /* 0x0000000000007919 */ /* 0x000e220000008800 */
[----:B------:R-:W-:Y:S01]  /*137f0*/  MOV R3, 0x400 ;  /* 0x0000040000037802 */ /* 0x000fe20000000f00 */
[----:B------:R-:W-:Y:S01]  /*13800*/  BSSY B0, `(.L_x_3959) ;  /* 0x00002eb000007945 */ /* 0x000fe20003800000 */
[----:B------:R-:W-:Y:S06]  /*13810*/  BAR.SYNC.DEFER_BLOCKING 0x5, 0x180 ;  /* 0x0146000000007b1d */ /* 0x000fec0000010000 */
[----:B------:R-:W1:Y:S01]  /*13820*/  S2R R104, SR_TID.X ;  /* 0x0000000000687919 */ /* 0x000e620000002100 */
[----:B0-----:R-:W-:-:S05]  /*13830*/  LEA R3, R0, R3, 0x18 ;  /* 0x0000000300037211 */ /* 0x001fca00078ec0ff */
[----:B------:R-:W0:Y:S01]  /*13840*/  LDS.128 R108, [R3+0x334d0] ;  /* 0x0334d000036c7984 */ /* 0x000e220000000c00 */
[----:B-1----:R-:W-:-:S05]  /*13850*/  VIADD R7, R104, 0xffffff80 ;  /* 0xffffff8068077836 */ /* 0x002fca0000000000 */
[----:B------:R-:W-:-:S04]  /*13860*/  SHF.R.S32.HI R8, RZ, 0x1f, R7 ;  /* 0x0000001fff087819 */ /* 0x000fc80000011407 */
[----:B------:R-:W-:-:S04]  /*13870*/  LEA.HI R4, R8, R7, RZ, 0x3 ;  /* 0x0000000708047211 */ /* 0x000fc800078f18ff */
[----:B------:R-:W-:Y:S02]  /*13880*/  LOP3.LUT R0, R4, 0x1ffffff8, RZ, 0xc0, !PT ;  /* 0x1ffffff804007812 */ /* 0x000fe400078ec0ff */
[----:B------:R-:W-:-:S03]  /*13890*/  SHF.R.S32.HI R4, RZ, 0x3, R4 ;  /* 0x00000003ff047819 */ /* 0x000fc60000011404 */
[----:B------:R-:W-:-:S04]  /*138a0*/  IMAD.IADD R0, R7, 0x1, -R0 ;  /* 0x0000000107007824 */ /* 0x000fc800078e0a00 */
[----:B------:R-:W-:Y:S01]  /*138b0*/  IMAD.SHL.U32 R0, R0, 0x8, RZ ;  /* 0x0000000800007824 */ /* 0x000fe200078e00ff */
[----:B0-----:R-:W-:Y:S02]  /*138c0*/  R2UR UR44, R110 ;  /* 0x000000006e2c72ca */ /* 0x001fe400000e0000 */
[----:B------:R-:W-:Y:S01]  /*138d0*/  R2UR UR48, R111 ;  /* 0x000000006f3072ca */ /* 0x000fe200000e0000 */
[----:B------:R-:W-:Y:S06]  /*138e0*/  BAR.ARV 0x4, 0x180 ;  /* 0x0106000000007b1d */ /* 0x000fec0000002000 */
[----:B------:R-:W-:Y:S08]  /*138f0*/  @P0 BRA `(.L_x_3960) ;  /* 0x0000002000a00947 */ /* 0x000ff00003800000 */
[----:B------:R-:W-:Y:S01]  /*13900*/  IMAD.SHL.U32 R9, R104, 0x4, RZ ;  /* 0x0000000468097824 */ /* 0x000fe200078e00ff */
[----:B------:R-:W-:-:S04]  /*13910*/  ULDC.64 UR4, c[0x4][0xe0] ;  /* 0x0100380000047ab9 */ /* 0x000fc80000000a00 */
[----:B------:R-:W-:-:S04]  /*13920*/  LOP3.LUT R9, R9, 0xc, RZ, 0xc0, !PT ;  /* 0x0000000c09097812 */ /* 0x000fc800078ec0ff */
[----:B------:R-:W-:-:S05]  /*13930*/  IADD3 R10, P0, R9, UR4, RZ ;  /* 0x00000004090a7c10 */ /* 0x000fca000ff1e0ff */
[----:B------:R-:W-:Y:S01]  /*13940*/  IMAD.X R11, RZ, RZ, UR5, P0 ;  /* 0x00000005ff0b7e24 */ /* 0x000fe200080e06ff */
[----:B------:R-:W0:Y:S01]  /*13950*/  S2R R18, SR_SWINHI ;  /* 0x0000000000127919 */ /* 0x000e220000002f00 */
[----:B------:R-:W-:Y:S01]  /*13960*/  F2FP.BF16.F32.PACK_AB R31, R94, R31 ;  /* 0x0000001f5e1f723e */ /* 0x000fe200000010ff */
[----:B------:R-:W-:Y:S02]  /*13970*/  ULDC.64 UR4, c[0x0][0xbd8] ;  /* 0x0002f60000047ab9 */ /* 0x000fe40000000a00 */
[----:B------:R1:W2:Y:S01]  /*13980*/  LDG.E.CONSTANT R9, desc[UR50][R10.64] ;  /* 0x000000320a097981 */ /* 0x0002a2000c1e9900 */
[----:B------:R-:W-:Y:S01]  /*13990*/  F2FP.BF16.F32.PACK_AB R30, R95, R30 ;  /* 0x0000001e5f1e723e */ /* 0x000fe200000010ff */
[----:B------:R-:W-:Y:S01]  /*139a0*/  UISETP.NE.U32.AND UP0, UPT, UR4, URZ, UPT ;  /* 0x0000003f0400728c */ /* 0x000fe2000bf05070 */
[----:B------:R-:W-:Y:S02]  /*139b0*/  F2FP.BF16.F32.PACK_AB R42, R71, R42 ;  /* 0x0000002a472a723e */ /* 0x000fe400000010ff */
[----:B------:R-:W-:Y:S01]  /*139c0*/  F2FP.BF16.F32.PACK_AB R39, R78, R39 ;  /* 0x000000274e27723e */ /* 0x000fe200000010ff */
[----:B------:R-:W-:Y:S01]  /*139d0*/  UISETP.NE.AND.EX UP0, UPT, UR5, URZ, UPT, UP0 ;  /* 0x0000003f0500728c */ /* 0x000fe2000bf05300 */
[----:B------:R-:W-:-:S02]  /*139e0*/  F2FP.BF16.F32.PACK_AB R64, R64, R73 ;  /* 0x000000494040723e */ /* 0x000fc400000010ff */
[----:B------:R-:W-:Y:S01]  /*139f0*/  F2FP.BF16.F32.PACK_AB R53, R60, R53 ;  /* 0x000000353c35723e */ /* 0x000fe200000010ff */
[----:B------:R-:W-:Y:S01]  /*13a00*/  ULDC.64 UR4, c[0x0][0xbd8] ;  /* 0x0002f60000047ab9 */ /* 0x000fe20000000a00 */
[----:B-1----:R-:W-:Y:S01]  /*13a10*/  LOP3.LUT P0, R10, R104, 0x3, RZ, 0xc0, !PT ;  /* 0x00000003680a7812 */ /* 0x002fe2000780c0ff */
[----:B------:R-:W-:Y:S01]  /*13a20*/  UIMAD.WIDE UR4, UR36, 0x4, UR4 ;  /* 0x00000004240478a5 */ /* 0x000fe2000f8e0204 */
[----:B------:R-:W-:Y:S02]  /*13a30*/  F2FP.BF16.F32.PACK_AB R52, R61, R52 ;  /* 0x000000343d34723e */ /* 0x000fe400000010ff */
[----:B------:R-:W-:Y:S02]  /*13a40*/  ISETP.EQ.OR P0, PT, R10, 0x3, !P0 ;  /* 0x000000030a00780c */ /* 0x000fe40004702670 */
[----:B------:R-:W-:Y:S02]  /*13a50*/  F2FP.BF16.F32.PACK_AB R15, R116, R15 ;  /* 0x0000000f740f723e */ /* 0x000fe400000010ff */
[----:B------:R-:W-:-:S02]  /*13a60*/  SEL R78, R31, R30, P0 ;  /* 0x0000001e1f4e7207 */ /* 0x000fc40000000000 */
[----:B------:R-:W-:Y:S02]  /*13a70*/  SEL R71, R30, R31, P0 ;  /* 0x0000001f1e477207 */ /* 0x000fe40000000000 */
[----:B------:R-:W-:Y:S02]  /*13a80*/  F2FP.BF16.F32.PACK_AB R14, R117, R14 ;  /* 0x0000000e750e723e */ /* 0x000fe400000010ff */
[----:B------:R-:W-:Y:S02]  /*13a90*/  F2FP.BF16.F32.PACK_AB R49, R68, R49 ;  /* 0x000000314431723e */ /* 0x000fe400000010ff */
[----:B------:R-:W-:Y:S02]  /*13aa0*/  F2FP.BF16.F32.PACK_AB R48, R69, R48 ;  /* 0x000000304530723e */ /* 0x000fe400000010ff */
[----:B------:R-:W-:Y:S02]  /*13ab0*/  MOV R10, R3 ;  /* 0x00000003000a7202 */ /* 0x000fe40000000f00 */
[----:B0-----:R-:W-:-:S02]  /*13ac0*/  MOV R11, R18 ;  /* 0x00000012000b7202 */ /* 0x001fc40000000f00 */
[----:B------:R-:W-:Y:S02]  /*13ad0*/  F2FP.BF16.F32.PACK_AB R45, R76, R45 ;  /* 0x0000002d4c2d723e */ /* 0x000fe400000010ff */
[----:B------:R-:W-:Y:S01]  /*13ae0*/  F2FP.BF16.F32.PACK_AB R44, R77, R44 ;  /* 0x0000002c4d2c723e */ /* 0x000fe200000010ff */
[----:B------:R-:W-:Y:S01]  /*13af0*/  IMAD.WIDE R30, R221, 0x2, R10 ;  /* 0x00000002dd1e7825 */ /* 0x000fe200078e020a */
[----:B------:R-:W-:Y:S02]  /*13b00*/  SEL R60, R53, R52, P0 ;  /* 0x00000034353c7207 */ /* 0x000fe40000000000 */
[----:B------:R-:W-:Y:S02]  /*13b10*/  SEL R68, R15, R14, P0 ;  /* 0x0000000e0f447207 */ /* 0x000fe40000000000 */
[----:B------:R-:W-:Y:S02]  /*13b20*/  IADD3 R73, P5, R30, 0x40, RZ ;  /* 0x000000401e497810 */ /* 0x000fe40007fbe0ff */
[----:B------:R-:W-:-:S02]  /*13b30*/  SEL R61, R14, R15, P0 ;  /* 0x0000000f0e3d7207 */ /* 0x000fc40000000000 */
[----:B------:R-:W-:Y:S02]  /*13b40*/  SEL R53, R52, R53, P0 ;  /* 0x0000003534357207 */ /* 0x000fe40000000000 */
[----:B------:R-:W-:Y:S02]  /*13b50*/  LOP3.LUT R14, R73, 0x380, RZ, 0xc0, !PT ;  /* 0x00000380490e7812 */ /* 0x000fe400078ec0ff */
[----:B------:R-:W-:Y:S02]  /*13b60*/  F2FP.BF16.F32.PACK_AB R41, R84, R41 ;  /* 0x000000295429723e */ /* 0x000fe400000010ff */
[----:B------:R-:W-:Y:S02]  /*13b70*/  F2FP.BF16.F32.PACK_AB R40, R85, R40 ;  /* 0x000000285528723e */ /* 0x000fe400000010ff */
[----:B------:R-:W-:Y:S02]  /*13b80*/  SEL R52, R49, R48, P0 ;  /* 0x0000003031347207 */ /* 0x000fe40000000000 */
[----:B------:R-:W-:-:S02]  /*13b90*/  SEL R49, R48, R49, P0 ;  /* 0x0000003130317207 */ /* 0x000fc40000000000 */
[----:B------:R-:W-:Y:S02]  /*13ba0*/  F2FP.BF16.F32.PACK_AB R37, R92, R37 ;  /* 0x000000255c25723e */ /* 0x000fe400000010ff */
[----:B------:R-:W-:Y:S02]  /*13bb0*/  F2FP.BF16.F32.PACK_AB R36, R93, R36 ;  /* 0x000000245d24723e */ /* 0x000fe400000010ff */
[----:B------:R-:W-:Y:S02]  /*13bc0*/  SEL R48, R45, R44, P0 ;  /* 0x0000002c2d307207 */ /* 0x000fe40000000000 */
[----:B------:R-:W-:Y:S02]  /*13bd0*/  F2FP.BF16.F32.PACK_AB R34, R87, R34 ;  /* 0x000000225722723e */ /* 0x000fe400000010ff */
[----:B------:R-:W-:Y:S02]  /*13be0*/  SEL R45, R44, R45, P0 ;  /* 0x0000002d2c2d7207 */ /* 0x000fe40000000000 */
[----:B------:R-:W-:-:S02]  /*13bf0*/  IADD3 R77, P6, R30, 0x60, RZ ;  /* 0x000000601e4d7810 */ /* 0x000fc40007fde0ff */
[----:B------:R-:W-:Y:S02]  /*13c00*/  SHF.R.U64 R14, R14, 0x3, RZ ;  /* 0x000000030e0e7819 */ /* 0x000fe400000012ff */
[----:B------:R-:W-:Y:S02]  /*13c10*/  SEL R44, R41, R40, P0 ;  /* 0x00000028292c7207 */ /* 0x000fe40000000000 */
[----:B------:R-:W-:Y:S02]  /*13c20*/  IADD3 R87, P2, R30, 0x4020, RZ ;  /* 0x000040201e577810 */ /* 0x000fe40007f5e0ff */
[----:B------:R-:W-:Y:S02]  /*13c30*/  F2FP.BF16.F32.PACK_AB R65, R56, R65 ;  /* 0x000000413841723e */ /* 0x000fe400000010ff */
[----:B------:R-:W-:Y:S02]  /*13c40*/  F2FP.BF16.F32.PACK_AB R13, R118, R13 ;  /* 0x0000000d760d723e */ /* 0x000fe400000010ff */
[----:B------:R-:W-:-:S02]  /*13c50*/  F2FP.BF16.F32.PACK_AB R12, R119, R12 ;  /* 0x0000000c770c723e */ /* 0x000fc400000010ff */
[----:B------:R-:W-:Y:S02]  /*13c60*/  SEL R41, R40, R41, P0 ;  /* 0x0000002928297207 */ /* 0x000fe40000000000 */
[----:B------:R-:W-:Y:S02]  /*13c70*/  SEL R40, R37, R36, P0 ;  /* 0x0000002425287207 */ /* 0x000fe40000000000 */
[----:B------:R-:W-:Y:S01]  /*13c80*/  SEL R51, R36, R37, P0 ;  /* 0x0000002524337207 */ /* 0x000fe20000000000 */
[----:B------:R-:W-:Y:S01]  /*13c90*/  IMAD.X R37, RZ, RZ, R31, P5 ;  /* 0x000000ffff257224 */ /* 0x000fe200028e061f */
[----:B------:R-:W-:Y:S02]  /*13ca0*/  IADD3 R69, P4, R30, 0x20, RZ ;  /* 0x000000201e457810 */ /* 0x000fe40007f9e0ff */
[----:B------:R-:W-:Y:S02]  /*13cb0*/  F2FP.BF16.F32.PACK_AB R54, R54, R57 ;  /* 0x000000393636723e */ /* 0x000fe400000010ff */
[----:B------:R-:W-:-:S02]  /*13cc0*/  F2FP.BF16.F32.PACK_AB R55, R55, R50 ;  /* 0x000000323737723e */ /* 0x000fc400000010ff */
[----:B------:R-:W-:Y:S02]  /*13cd0*/  F2FP.BF16.F32.PACK_AB R35, R86, R35 ;  /* 0x000000235623723e */ /* 0x000fe400000010ff */
[----:B------:R-:W-:Y:S02]  /*13ce0*/  LOP3.LUT R18, R77, 0x380, RZ, 0xc0, !PT ;  /* 0x000003804d127812 */ /* 0x000fe400078ec0ff */
[----:B------:R-:W-:Y:S02]  /*13cf0*/  LOP3.LUT R36, R14, R73, RZ, 0x3c, !PT ;  /* 0x000000490e247212 */ /* 0x000fe400078e3cff */
[----:B------:R-:W-:Y:S02]  /*13d00*/  LOP3.LUT R14, R87, 0x380, RZ, 0xc0, !PT ;  /* 0x00000380570e7812 */ /* 0x000fe400078ec0ff */
        /* <DEDUP_REMOVED lines=8> */
[----:B------:R-:W-:Y:S02]  /*13d90*/  LOP3.LUT R12, R69, 0x380, RZ, 0xc0, !PT ;  /* 0x00000380450c7812 */ /* 0x000fe400078ec0ff */
[----:B------:R-:W-:Y:S02]  /*13da0*/  F2FP.BF16.F32.PACK_AB R43, R70, R43 ;  /* 0x0000002b462b723e */ /* 0x000fe400000010ff */
[----:B------:R-:W-:Y:S02]  /*13db0*/  F2FP.BF16.F32.PACK_AB R27, R102, R27 ;  /* 0x0000001b661b723e */ /* 0x000fe400000010ff */
[----:B------:R-:W-:Y:S02]  /*13dc0*/  F2FP.BF16.F32.PACK_AB R26, R103, R26 ;  /* 0x0000001a671a723e */ /* 0x000fe400000010ff */
[----:B------:R-:W-:Y:S02]  /*13dd0*/  SEL R64, R54, R55, P0 ;  /* 0x0000003736407207 */ /* 0x000fe40000000000 */
[----:B------:R-:W-:-:S02]  /*13de0*/  SEL R76, R35, R34, P0 ;  /* 0x00000022234c7207 */ /* 0x000fc40000000000 */
[----:B------:R-:W-:Y:S01]  /*13df0*/  SEL R67, R34, R35, P0 ;  /* 0x0000002322437207 */ /* 0x000fe20000000000 */
[----:B------:R-:W-:Y:S01]  /*13e00*/  IMAD.X R35, RZ, RZ, R31, P6 ;  /* 0x000000ffff237224 */ /* 0x000fe200030e061f */
[----:B------:R-:W-:Y:S02]  /*13e10*/  SHF.R.U64 R18, R18, 0x3, RZ ;  /* 0x0000000312127819 */ /* 0x000fe400000012ff */
[----:B------:R-:W-:Y:S02]  /*13e20*/  SEL R55, R55, R54, P0 ;  /* 0x0000003637377207 */ /* 0x000fe40000000000 */
[----:B------:R-:W-:Y:S02]  /*13e30*/  IADD3 R89, P3, R30, 0x4040, RZ ;  /* 0x000040401e597810 */ /* 0x000fe40007f7e0ff */
[----:B------:R-:W-:Y:S02]  /*13e40*/  SHF.R.U64 R14, R14, 0x3, RZ ;  /* 0x000000030e0e7819 */ /* 0x000fe400000012ff */
[----:B------:R-:W-:-:S02]  /*13e50*/  F2FP.BF16.F32.PACK_AB R38, R79, R38 ;  /* 0x000000264f26723e */ /* 0x000fc400000010ff */
[----:B------:R-:W-:Y:S02]  /*13e60*/  SEL R72, R80, R81, P0 ;  /* 0x0000005150487207 */ /* 0x000fe40000000000 */
[----:B------:R-:W-:Y:S02]  /*13e70*/  SEL R54, R47, R46, P0 ;  /* 0x0000002e2f367207 */ /* 0x000fe40000000000 */
[----:B------:R-:W-:Y:S02]  /*13e80*/  IADD3 R95, P6, R30, 0x8020, RZ ;  /* 0x000080201e5f7810 */ /* 0x000fe40007fde0ff */
[----:B------:R-:W-:Y:S02]  /*13e90*/  SEL R81, R81, R80, P0 ;  /* 0x0000005051517207 */ /* 0x000fe40000000000 */
[----:B------:R-:W-:Y:S01]  /*13ea0*/  SEL R47, R46, R47, P0 ;  /* 0x0000002f2e2f7207 */ /* 0x000fe20000000000 */
[----:B------:R-:W-:Y:S01]  /*13eb0*/  IMAD.X R19, RZ, RZ, R31, P6 ;  /* 0x000000ffff137224 */ /* 0x000fe200030e061f */
[----:B------:R-:W-:-:S02]  /*13ec0*/  SHF.R.U64 R12, R12, 0x3, RZ ;  /* 0x000000030c0c7819 */ /* 0x000fc400000012ff */
[----:B------:R-:W-:Y:S02]  /*13ed0*/  SEL R46, R43, R42, P0 ;  /* 0x0000002a2b2e7207 */ /* 0x000fe40000000000 */
[----:B------:R-:W-:Y:S02]  /*13ee0*/  SEL R80, R27, R26, P0 ;  /* 0x0000001a1b507207 */ /* 0x000fe40000000000 */
[----:B------:R-:W-:Y:S01]  /*13ef0*/  SEL R75, R26, R27, P0 ;  /* 0x0000001b1a4b7207 */ /* 0x000fe20000000000 */
[----:B------:R-:W-:Y:S01]  /*13f00*/  IMAD.X R27, RZ, RZ, R31, P2 ;  /* 0x000000ffff1b7224 */ /* 0x000fe200010e061f */
[----:B------:R-:W-:Y:S02]  /*13f10*/  IADD3 R83, P1, R30, 0x4000, RZ ;  /* 0x000040001e537810 */ /* 0x000fe40007f3e0ff */
[----:B------:R-:W-:Y:S02]  /*13f20*/  LOP3.LUT R34, R18, R77, RZ, 0x3c, !PT ;  /* 0x0000004d12227212 */ /* 0x000fe400078e3cff */
[----:B------:R-:W-:-:S02]  /*13f30*/  SEL R43, R42, R43, P0 ;  /* 0x0000002b2a2b7207 */ /* 0x000fc40000000000 */
[----:B------:R-:W-:Y:S02]  /*13f40*/  LOP3.LUT R18, R89, 0x380, RZ, 0xc0, !PT ;  /* 0x0000038059127812 */ /* 0x000fe400078ec0ff */
[----:B------:R-:W-:Y:S02]  /*13f50*/  LOP3.LUT R26, R14, R87, RZ, 0x3c, !PT ;  /* 0x000000570e1a7212 */ /* 0x000fe400078e3cff */
[----:B------:R-:W-:Y:S02]  /*13f60*/  SEL R42, R39, R38, P0 ;  /* 0x00000026272a7207 */ /* 0x000fe40000000000 */
[----:B------:R-:W-:Y:S01]  /*13f70*/  SEL R63, R38, R39, P0 ;  /* 0x00000027263f7207 */ /* 0x000fe20000000000 */
[----:B------:R-:W-:Y:S01]  /*13f80*/  IMAD.X R39, RZ, RZ, R31, P4 ;  /* 0x000000ffff277224 */ /* 0x000fe200020e061f */
[----:B------:R-:W-:Y:S02]  /*13f90*/  LOP3.LUT R14, R95, 0x380, RZ, 0xc0, !PT ;  /* 0x000003805f0e7812 */ /* 0x000fe400078ec0ff */
[----:B------:R-:W-:-:S02]  /*13fa0*/  LOP3.LUT R38, R12, R69, RZ, 0x3c, !PT ;  /* 0x000000450c267212 */ /* 0x000fc400078e3cff */
[----:B------:R-:W-:Y:S01]  /*13fb0*/  F2FP.BF16.F32.PACK_AB R28, R28, R29 ;  /* 0x0000001d1c1c723e */ /* 0x000fe200000010ff */
[----:B------:R-:W-:Y:S01]  /*13fc0*/  IMAD.X R29, RZ, RZ, R31, P3 ;  /* 0x000000ffff1d7224 */ /* 0x000fe200018e061f */
[----:B------:R-:W-:Y:S02]  /*13fd0*/  F2FP.BF16.F32.PACK_AB R21, R21, R24 ;  /* 0x000000181515723e */ /* 0x000fe400000010ff */
[----:B------:R-:W-:Y:S02]  /*13fe0*/  LOP3.LUT R12, R83, 0x380, RZ, 0xc0, !PT ;  /* 0x00000380530c7812 */ /* 0x000fe400078ec0ff */
[----:B------:R-:W-:Y:S02]  /*13ff0*/  F2FP.BF16.F32.PACK_AB R33, R100, R33 ;  /* 0x000000216421723e */ /* 0x000fe400000010ff */
[----:B------:R-:W-:Y:S02]  /*14000*/  F2FP.BF16.F32.PACK_AB R32, R101, R32 ;  /* 0x000000206520723e */ /* 0x000fe400000010ff */
[----:B------:R-:W-:-:S02]  /*14010*/  SHF.R.U64 R18, R18, 0x3, RZ ;  /* 0x0000000312127819 */ /* 0x000fc400000012ff */
[----:B------:R-:W-:Y:S02]  /*14020*/  SHF.R.U64 R14, R14, 0x3, RZ ;  /* 0x000000030e0e7819 */ /* 0x000fe400000012ff */
[----:B------:R-:W-:Y:S02]  /*14030*/  F2FP.BF16.F32.PACK_AB R25, R25, R106 ;  /* 0x0000006a1919723e */ /* 0x000fe400000010ff */
[----:B------:R-:W-:Y:S02]  /*14040*/  F2FP.BF16.F32.PACK_AB R20, R20, R107 ;  /* 0x0000006b1414723e */ /* 0x000fe400000010ff */
[----:B------:R-:W-:Y:S02]  /*14050*/  SEL R66, R28, R21, P0 ;  /* 0x000000151c427207 */ /* 0x000fe40000000000 */
[----:B------:R-:W-:Y:S02]  /*14060*/  SEL R59, R21, R28, P0 ;  /* 0x0000001c153b7207 */ /* 0x000fe40000000000 */
[----:B------:R-:W-:-:S02]  /*14070*/  IADD3 R91, P4, R30, 0x4060, RZ ;  /* 0x000040601e5b7810 */ /* 0x000fc40007f9e0ff */
[----:B------:R-:W-:Y:S02]  /*14080*/  SHF.R.U64 R12, R12, 0x3, RZ ;  /* 0x000000030c0c7819 */ /* 0x000fe400000012ff */
[----:B------:R-:W-:Y:S02]  /*14090*/  F2FP.BF16.F32.PACK_AB R134, R134, R135 ;  /* 0x000000878686723e */ /* 0x000fe400000010ff */
[----:B------:R-:W-:Y:S02]  /*140a0*/  F2FP.BF16.F32.PACK_AB R96, R96, R113 ;  /* 0x000000716060723e */ /* 0x000fe400000010ff */
[----:B------:R-:W-:Y:S02]  /*140b0*/  F2FP.BF16.F32.PACK_AB R133, R132, R133 ;  /* 0x000000858485723e */ /* 0x000fe400000010ff */
[----:B------:R-:W-:Y:S02]  /*140c0*/  F2FP.BF16.F32.PACK_AB R97, R88, R97 ;  /* 0x000000615861723e */ /* 0x000fe400000010ff */
[----:B------:R-:W-:-:S02]  /*140d0*/  SEL R62, R33, R32, P0 ;  /* 0x00000020213e7207 */ /* 0x000fc40000000000 */
[----:B------:R-:W-:Y:S01]  /*140e0*/  SEL R57, R32, R33, P0 ;  /* 0x0000002120397207 */ /* 0x000fe20000000000 */
[--C-:B------:R-:W-:Y:S01]  /*140f0*/  IMAD.X R33, RZ, RZ, R31.reuse, P1 ;  /* 0x000000ffff217224 */ /* 0x100fe200008e061f */
[----:B------:R-:W-:Y:S02]  /*14100*/  IADD3 R93, P5, R30, 0x8000, RZ ;  /* 0x000080001e5d7810 */ /* 0x000fe40007fbe0ff */
[----:B------:R-:W-:Y:S02]  /*14110*/  LOP3.LUT R28, R18, R89, RZ, 0x3c, !PT ;  /* 0x00000059121c7212 */ /* 0x000fe400078e3cff */
[----:B------:R-:W-:Y:S01]  /*14120*/  F2FP.BF16.F32.PACK_AB R130, R130, R131 ;  /* 0x000000838282723e */ /* 0x000fe200000010ff */
[----:B------:R-:W-:Y:S01]  /*14130*/  IMAD.X R21, RZ, RZ, R31, P5 ;  /* 0x000000ffff157224 */ /* 0x000fe200028e061f */
[----:B------:R-:W-:Y:S02]  /*14140*/  F2FP.BF16.F32.PACK_AB R129, R128, R129 ;  /* 0x000000818081723e */ /* 0x000fe400000010ff */
[----:B------:R-:W-:-:S02]  /*14150*/  LOP3.LUT R18, R14, R95, RZ, 0x3c, !PT ;  /* 0x0000005f0e127212 */ /* 0x000fc400078e3cff */
[----:B------:R-:W-:Y:S02]  /*14160*/  F2FP.BF16.F32.PACK_AB R126, R126, R127 ;  /* 0x0000007f7e7e723e */ /* 0x000fe400000010ff */
[----:B------:R-:W-:Y:S02]  /*14170*/  F2FP.BF16.F32.PACK_AB R125, R124, R125 ;  /* 0x0000007d7c7d723e */ /* 0x000fe400000010ff */
[----:B------:R-:W-:Y:S02]  /*14180*/  SEL R82, R25, R20, P0 ;  /* 0x0000001419527207 */ /* 0x000fe40000000000 */
[----:B------:R-:W-:Y:S01]  /*14190*/  SEL R79, R20, R25, P0 ;  /* 0x00000019144f7207 */ /* 0x000fe20000000000 */
[----:B------:R-:W-:Y:S01]  /*141a0*/  IMAD.X R25, RZ, RZ, R31, P4 ;  /* 0x000000ffff197224 */ /* 0x000fe200020e061f */
[----:B------:R-:W-:Y:S02]  /*141b0*/  IADD3 R86, P1, R30, 0x8040, RZ ;  /* 0x000080401e567810 */ /* 0x000fe40007f3e0ff */
[----:B------:R-:W-:-:S02]  /*141c0*/  F2FP.BF16.F32.PACK_AB R122, R122, R123 ;  /* 0x0000007b7a7a723e */ /* 0x000fc400000010ff */
[----:B------:R-:W-:Y:S01]  /*141d0*/  F2FP.BF16.F32.PACK_AB R121, R120, R121 ;  /* 0x000000797879723e */ /* 0x000fe200000010ff */
[----:B------:R-:W-:Y:S01]  /*141e0*/  IMAD.X R13, RZ, RZ, R31, P1 ;  /* 0x000000ffff0d7224 */ /* 0x000fe200008e061f */
[----:B------:R-:W-:Y:S02]  /*141f0*/  IADD3 R88, P2, R30, 0x8060, RZ ;  /* 0x000080601e587810 */ /* 0x000fe40007f5e0ff */
[----:B------:R-:W-:Y:S02]  /*14200*/  LOP3.LUT R20, R91, 0x380, RZ, 0xc0, !PT ;  /* 0x000003805b147812 */ /* 0x000fe400078ec0ff */
[----:B------:R-:W-:Y:S02]  /*14210*/  LOP3.LUT R32, R12, R83, RZ, 0x3c, !PT ;  /* 0x000000530c207212 */ /* 0x000fe400078e3cff */
[----:B------:R-:W-:Y:S02]  /*14220*/  SEL R22, R134, R133, P0 ;  /* 0x0000008586167207 */ /* 0x000fe40000000000 */
[----:B------:R-:W-:-:S02]  /*14230*/  SEL R70, R96, R97, P0 ;  /* 0x0000006160467207 */ /* 0x000fc40000000000 */
[----:B------:R-:W-:Y:S02]  /*14240*/  LOP3.LUT R12, R93, 0x380, RZ, 0xc0, !PT ;  /* 0x000003805d0c7812 */ /* 0x000fe400078ec0ff */
[----:B------:R-:W-:Y:S02]  /*14250*/  SEL R133, R133, R134, P0 ;  /* 0x0000008685857207 */ /* 0x000fe40000000000 */
[----:B------:R-:W-:Y:S02]  /*14260*/  SEL R50, R130, R129, P0 ;  /* 0x0000008182327207 */ /* 0x000fe40000000000 */
[----:B------:R-:W-:Y:S02]  /*14270*/  SEL R97, R97, R96, P0 ;  /* 0x0000006061617207 */ /* 0x000fe40000000000 */
[----:B------:R-:W-:Y:S02]  /*14280*/  MOV R89, R18 ;  /* 0x0000001200597202 */ /* 0x000fe40000000f00 */
[----:B------:R-:W-:-:S02]  /*14290*/  SEL R129, R129, R130, P0 ;  /* 0x0000008281817207 */ /* 0x000fc40000000000 */
[----:B------:R-:W-:Y:S02]  /*142a0*/  SEL R56, R126, R125, P0 ;  /* 0x0000007d7e387207 */ /* 0x000fe40000000000 */
[----:B------:R-:W-:Y:S02]  /*142b0*/  LOP3.LUT R69, R86, 0x380, RZ, 0xc0, !PT ;  /* 0x0000038056457812 */ /* 0x000fe400078ec0ff */
[----:B------:R-:W-:Y:S02]  /*142c0*/  SEL R125, R125, R126, P0 ;  /* 0x0000007e7d7d7207 */ /* 0x000fe40000000000 */
[----:B------:R-:W-:Y:S02]  /*142d0*/  SEL R58, R122, R121, P0 ;  /* 0x000000797a3a7207 */ /* 0x000fe40000000000 */
[----:B------:R-:W-:Y:S02]  /*142e0*/  SHF.R.U64 R20, R20, 0x3, RZ ;  /* 0x0000000314147819 */ /* 0x000fe400000012ff */
[----:B------:R-:W-:-:S02]  /*142f0*/  LOP3.LUT R73, R88, 0x380, RZ, 0xc0, !PT ;  /* 0x0000038058497812 */ /* 0x000fc400078ec0ff */
[----:B------:R-:W-:Y:S02]  /*14300*/  SEL R121, R121, R122, P0 ;  /* 0x0000007a79797207 */ /* 0x000fe40000000000 */
[----:B------:R-:W-:Y:S02]  /*14310*/  SHF.R.U64 R12, R12, 0x3, RZ ;  /* 0x000000030c0c7819 */ /* 0x000fe400000012ff */
[----:B------:R-:W-:Y:S02]  /*14320*/  SHF.R.U64 R69, R69, 0x3, RZ ;  /* 0x0000000345457819 */ /* 0x000fe400000012ff */
[----:B------:R-:W-:Y:S02]  /*14330*/  LOP3.LUT R24, R20, R91, RZ, 0x3c, !PT ;  /* 0x0000005b14187212 */ /* 0x000fe400078e3cff */
[----:B------:R-:W-:Y:S02]  /*14340*/  SHF.R.U64 R73, R73, 0x3, RZ ;  /* 0x0000000349497819 */ /* 0x000fe400000012ff */
[----:B------:R-:W-:-:S02]  /*14350*/  LOP3.LUT R20, R12, R93, RZ, 0x3c, !PT ;  /* 0x0000005d0c147212 */ /* 0x000fc400078e3cff */
[----:B------:R-:W-:Y:S02]  /*14360*/  LOP3.LUT R12, R69, R86, RZ, 0x3c, !PT ;  /* 0x00000056450c7212 */ /* 0x000fe400078e3cff */
[----:B------:R-:W-:Y:S02]  /*14370*/  LOP3.LUT R14, R73, R88, RZ, 0x3c, !PT ;  /* 0x00000058490e7212 */ /* 0x000fe400078e3cff */
[----:B------:R-:W-:Y:S02]  /*14380*/  MOV R90, R20 ;  /* 0x00000014005a7202 */ /* 0x000fe40000000f00 */
[----:B------:R-:W-:Y:S02]  /*14390*/  LOP3.LUT R15, R30, 0x380, RZ, 0xc0, !PT ;  /* 0x000003801e0f7812 */ /* 0x000fe400078ec0ff */
[----:B------:R-:W-:Y:S02]  /*143a0*/  MOV R88, R12 ;  /* 0x0000000c00587202 */ /* 0x000fe40000000f00 */
[----:B------:R-:W-:-:S02]  /*143b0*/  SHF.R.U64 R15, R15, 0x3, RZ ;  /* 0x000000030f0f7819 */ /* 0x000fc400000012ff */
[----:B------:R-:W-:Y:S02]  /*143c0*/  MOV R93, R26 ;  /* 0x0000001a005d7202 */ /* 0x000fe40000000f00 */
[----:B------:R-:W-:Y:S01]  /*143d0*/  LOP3.LUT R30, R15, R30, RZ, 0x3c, !PT ;  /* 0x0000001e0f1e7212 */ /* 0x000fe200078e3cff */
[----:B------:R-:W-:Y:S01]  /*143e0*/  IMAD.X R15, RZ, RZ, R31, P2 ;  /* 0x000000ffff0f7224 */ /* 0x000fe200010e061f */
[----:B------:R-:W-:Y:S01]  /*143f0*/  MOV R91, R24 ;  /* 0x00000018005b7202 */ /* 0x000fe20000000f00 */
[----:B--2---:R-:W-:Y:S01]  /*14400*/  SHFL.IDX PT, R22, R22, R9, 0x1c1f ;  /* 0x001c1f0916167589 */ /* 0x004fe200000e0000 */
[----:B------:R-:W-:Y:S02]  /*14410*/  LOP3.LUT R18, R9, 0x2, RZ, 0x3c, !PT ;  /* 0x0000000209127812 */ /* 0x000fe400078e3cff */
[----:B------:R-:W-:Y:S01]  /*14420*/  MOV R87, R14 ;  /* 0x0000000e00577202 */ /* 0x000fe20000000f00 */
[----:B------:R-:W-:Y:S01]  /*14430*/  SHFL.IDX PT, R70, R70, R9, 0x1c1f ;  /* 0x001c1f0946467589 */ /* 0x000fe200000e0000 */
[----:B------:R-:W-:-:S02]  /*14440*/  MOV R99, R30 ;  /* 0x0000001e00637202 */ /* 0x000fc40000000f00 */
[----:B------:R-:W-:Y:S01]  /*14450*/  MOV R98, R38 ;  /* 0x0000002600627202 */ /* 0x000fe20000000f00 */
[----:B------:R-:W0:Y:S01]  /*14460*/  SHFL.IDX PT, R133, R133, R18, 0x1c1f ;  /* 0x001c1f1285857589 */ /* 0x000e2200000e0000 */
[----:B------:R-:W-:Y:S02]  /*14470*/  MOV R92, R28 ;  /* 0x0000001c005c7202 */ /* 0x000fe40000000f00 */
[----:B------:R-:W-:Y:S01]  /*14480*/  MOV R96, R36 ;  /* 0x0000002400607202 */ /* 0x000fe20000000f00 */
[----:B------:R-:W1:Y:S01]  /*14490*/  SHFL.IDX PT, R97, R97, R18, 0x1c1f ;  /* 0x001c1f1261617589 */ /* 0x000e6200000e0000 */
[----:B------:R-:W-:Y:S02]  /*144a0*/  MOV R95, R34 ;  /* 0x00000022005f7202 */ /* 0x000fe40000000f00 */
[----:B------:R-:W-:Y:S01]  /*144b0*/  MOV R94, R32 ;  /* 0x00000020005e7202 */ /* 0x000fe20000000f00 */
[----:B------:R-:W-:Y:S01]  /*144c0*/  SHFL.IDX PT, R50, R50, R9, 0x1c1f ;  /* 0x001c1f0932327589 */ /* 0x000fe200000e0000 */
[----:B------:R-:W-:-:S03]  /*144d0*/  PLOP3.LUT P1, PT, PT, PT, UP0, 0x80, 0x0 ;  /* 0x000000000000781c */ /* 0x000fc60003f2f008 */
[----:B------:R-:W-:Y:S04]  /*144e0*/  SHFL.IDX PT, R72, R72, R9, 0x1c1f ;  /* 0x001c1f0948487589 */ /* 0x000fe800000e0000 */
[----:B------:R-:W2:Y:S04]  /*144f0*/  SHFL.IDX PT, R129, R129, R18, 0x1c1f ;  /* 0x001c1f1281817589 */ /* 0x000ea800000e0000 */
[----:B------:R-:W3:Y:S04]  /*14500*/  SHFL.IDX PT, R81, R81, R18, 0x1c1f ;  /* 0x001c1f1251517589 */ /* 0x000ee800000e0000 */
[----:B------:R-:W-:Y:S01]  /*14510*/  SHFL.IDX PT, R56, R56, R9, 0x1c1f ;  /* 0x001c1f0938387589 */ /* 0x000fe200000e0000 */
[----:B0-----:R-:W-:-:S02]  /*14520*/  SEL R12, R22, R133, P0 ;  /* 0x00000085160c7207 */ /* 0x001fc40000000000 */
[----:B------:R-:W-:Y:S01]  /*14530*/  SEL R14, R133, R22, P0 ;  /* 0x00000016850e7207 */ /* 0x000fe20000000000 */
[----:B------:R-:W-:Y:S01]  /*14540*/  SHFL.IDX PT, R74, R74, R9, 0x1c1f ;  /* 0x001c1f094a4a7589 */ /* 0x000fe200000e0000 */
[----:B-1----:R-:W-:Y:S02]  /*14550*/  SEL R13, R70, R97, P0 ;  /* 0x00000061460d7207 */ /* 0x002fe40000000000 */
[----:B------:R-:W-:Y:S01]  /*14560*/  SEL R15, R97, R70, P0 ;  /* 0x00000046610f7207 */ /* 0x000fe20000000000 */
[----:B------:R-:W0:Y:S04]  /*14570*/  SHFL.IDX PT, R125, R125, R18, 0x1c1f ;  /* 0x001c1f127d7d7589 */ /* 0x000e2800000e0000 */
[----:B------:R-:W1:Y:S04]  /*14580*/  SHFL.IDX PT, R65, R65, R18, 0x1c1f ;  /* 0x001c1f1241417589 */ /* 0x000e6800000e0000 */
[----:B------:R-:W-:Y:S01]  /*14590*/  SHFL.IDX PT, R58, R58, R9, 0x1c1f ;  /* 0x001c1f093a3a7589 */ /* 0x000fe200000e0000 */
[----:B--2---:R-:W-:-:S02]  /*145a0*/  SEL R24, R50, R129, P0 ;  /* 0x0000008132187207 */ /* 0x004fc40000000000 */
[----:B------:R-:W-:Y:S01]  /*145b0*/  SEL R26, R129, R50, P0 ;  /* 0x00000032811a7207 */ /* 0x000fe20000000000 */
[----:B------:R-:W-:Y:S01]  /*145c0*/  SHFL.IDX PT, R64, R64, R9, 0x1c1f ;  /* 0x001c1f0940407589 */ /* 0x000fe200000e0000 */
[----:B---3--:R-:W-:Y:S02]  /*145d0*/  SEL R25, R72, R81, P0 ;  /* 0x0000005148197207 */ /* 0x008fe40000000000 */
[----:B------:R-:W-:Y:S01]  /*145e0*/  SEL R27, R81, R72, P0 ;  /* 0x00000048511b7207 */ /* 0x000fe20000000000 */
        /* <DEDUP_REMOVED lines=8> */
[----:B------:R-:W-:Y:S04]  /*14670*/  SHFL.IDX PT, R46, R46, R9, 0x1c1f ;  /* 0x001c1f092e2e7589 */ /* 0x000fe800000e0000 */
[----:B------:R-:W0:Y:S04]  /*14680*/  SHFL.IDX PT, R53, R53, R18, 0x1c1f ;  /* 0x001c1f1235357589 */ /* 0x000e2800000e0000 */
[----:B------:R-:W1:Y:S01]  /*14690*/  SHFL.IDX PT, R47, R47, R18, 0x1c1f ;  /* 0x001c1f122f2f7589 */ /* 0x000e6200000e0000 */
[----:B--2---:R-:W-:-:S02]  /*146a0*/  SEL R32, R58, R121, P0 ;  /* 0x000000793a207207 */ /* 0x004fc40000000000 */
[----:B------:R-:W-:Y:S01]  /*146b0*/  SEL R34, R121, R58, P0 ;  /* 0x0000003a79227207 */ /* 0x000fe20000000000 */
[----:B------:R-:W-:Y:S01]  /*146c0*/  SHFL.IDX PT, R43, R43, R18, 0x1c1f ;  /* 0x001c1f122b2b7589 */ /* 0x000fe200000e0000 */
[----:B---3--:R-:W-:Y:S02]  /*146d0*/  SEL R33, R64, R55, P0 ;  /* 0x0000003740217207 */ /* 0x008fe40000000000 */
[----:B------:R-:W-:Y:S01]  /*146e0*/  SEL R35, R55, R64, P0 ;  /* 0x0000004037237207 */ /* 0x000fe20000000000 */
[----:B------:R-:W-:Y:S04]  /*146f0*/  SHFL.IDX PT, R52, R52, R9, 0x1c1f ;  /* 0x001c1f0934347589 */ /* 0x000fe800000e0000 */
[----:B------:R-:W-:Y:S04]  /*14700*/  SHFL.IDX PT, R69, R76, R9, 0x1c1f ;  /* 0x001c1f094c457589 */ /* 0x000fe800000e0000 */
[----:B------:R-:W2:Y:S01]  /*14710*/  SHFL.IDX PT, R49, R49, R18, 0x1c1f ;  /* 0x001c1f1231317589 */ /* 0x000ea200000e0000 */
[----:B------:R-:W-:Y:S01]  /*14720*/  BAR.SYNC.DEFER_BLOCKING 0x1, 0x100 ;  /* 0x0044000000007b1d */ /* 0x000fe20000010000 */
[----:B0-----:R-:W-:-:S02]  /*14730*/  SEL R36, R60, R53, P0 ;  /* 0x000000353c247207 */ /* 0x001fc40000000000 */
[----:B------:R-:W-:Y:S02]  /*14740*/  SEL R38, R53, R60, P0 ;  /* 0x0000003c35267207 */ /* 0x000fe40000000000 */
[----:B-1----:R-:W-:Y:S02]  /*14750*/  SEL R37, R54, R47, P0 ;  /* 0x0000002f36257207 */ /* 0x002fe40000000000 */
[----:B------:R-:W-:Y:S01]  /*14760*/  SEL R39, R47, R54, P0 ;  /* 0x000000362f277207 */ /* 0x000fe20000000000 */
[----:B------:R-:W-:Y:S04]  /*14770*/  SHFL.IDX PT, R48, R48, R9, 0x1c1f ;  /* 0x001c1f0930307589 */ /* 0x000fe800000e0000 */
[----:B------:R2:W-:Y:S04]  /*14780*/  SHFL.IDX PT, R21, R42, R9, 0x1c1f ;  /* 0x001c1f092a157589 */ /* 0x0005e800000e0000 */
[----:B------:R-:W-:Y:S04]  /*14790*/  SHFL.IDX PT, R73, R78, R9, 0x1c1f ;  /* 0x001c1f094e497589 */ /* 0x000fe800000e0000 */
[----:B------:R-:W-:Y:S01]  /*147a0*/  SHFL.IDX PT, R45, R45, R18, 0x1c1f ;  /* 0x001c1f122d2d7589 */ /* 0x000fe200000e0000 */
[----:B--2---:R-:W-:-:S03]  /*147b0*/  SEL R42, R49, R52, P0 ;  /* 0x00000034312a7207 */ /* 0x004fc60000000000 */
[----:B------:R-:W-:Y:S04]  /*147c0*/  SHFL.IDX PT, R76, R63, R18, 0x1c1f ;  /* 0x001c1f123f4c7589 */ /* 0x000fe800000e0000 */
[----:B------:R-:W-:Y:S04]  /*147d0*/  SHFL.IDX PT, R44, R44, R9, 0x1c1f ;  /* 0x001c1f092c2c7589 */ /* 0x000fe800000e0000 */
[----:B------:R-:W-:Y:S04]  /*147e0*/  SHFL.IDX PT, R77, R80, R9, 0x1c1f ;  /* 0x001c1f09504d7589 */ /* 0x000fe800000e0000 */
[----:B------:R0:W-:Y:S04]  /*147f0*/  SHFL.IDX PT, R19, R41, R18, 0x1c1f ;  /* 0x001c1f1229137589 */ /* 0x0001e800000e0000 */
[----:B------:R-:W-:Y:S04]  /*14800*/  SHFL.IDX PT, R78, R67, R18, 0x1c1f ;  /* 0x001c1f12434e7589 */ /* 0x000fe800000e0000 */
[----:B------:R1:W-:Y:S01]  /*14810*/  SHFL.IDX PT, R20, R40, R9, 0x1c1f ;  /* 0x001c1f0928147589 */ /* 0x0003e200000e0000 */
[----:B0-----:R-:W-:-:S03]  /*14820*/  SEL R41, R46, R43, P0 ;  /* 0x0000002b2e297207 */ /* 0x001fc60000000000 */
[----:B------:R-:W-:Y:S01]  /*14830*/  SHFL.IDX PT, R62, R62, R9, 0x1c1f ;  /* 0x001c1f093e3e7589 */ /* 0x000fe200000e0000 */
[----:B------:R-:W-:-:S03]  /*14840*/  SEL R43, R43, R46, P0 ;  /* 0x0000002e2b2b7207 */ /* 0x000fc60000000000 */
[----:B------:R-:W-:Y:S01]  /*14850*/  SHFL.IDX PT, R83, R82, R9, 0x1c1f ;  /* 0x001c1f0952537589 */ /* 0x000fe200000e0000 */
[----:B-1----:R-:W-:-:S03]  /*14860*/  SEL R40, R52, R49, P0 ;  /* 0x0000003134287207 */ /* 0x002fc60000000000 */
[----:B------:R-:W-:Y:S04]  /*14870*/  SHFL.IDX PT, R51, R51, R18, 0x1c1f ;  /* 0x001c1f1233337589 */ /* 0x000fe800000e0000 */
[----:B------:R-:W0:Y:S04]  /*14880*/  SHFL.IDX PT, R57, R57, R18, 0x1c1f ;  /* 0x001c1f1239397589 */ /* 0x000e2800000e0000 */
[----:B------:R-:W-:Y:S04]  /*14890*/  SHFL.IDX PT, R80, R71, R18, 0x1c1f ;  /* 0x001c1f1247507589 */ /* 0x000fe800000e0000 */
[----:B------:R-:W-:Y:S04]  /*148a0*/  SHFL.IDX PT, R66, R66, R9, 0x1c1f ;  /* 0x001c1f0942427589 */ /* 0x000fe800000e0000 */
[----:B------:R-:W-:Y:S04]  /*148b0*/  SHFL.IDX PT, R86, R84, R9, 0x1c1f ;  /* 0x001c1f0954567589 */ /* 0x000fe800000e0000 */
[----:B------:R-:W1:Y:S04]  /*148c0*/  SHFL.IDX PT, R59, R59, R18, 0x1c1f ;  /* 0x001c1f123b3b7589 */ /* 0x000e6800000e0000 */
[----:B------:R-:W2:Y:S04]  /*148d0*/  SHFL.IDX PT, R82, R75, R18, 0x1c1f ;  /* 0x001c1f124b527589 */ /* 0x000ea800000e0000 */
[----:B------:R-:W-:Y:S01]  /*148e0*/  SHFL.IDX PT, R68, R68, R9, 0x1c1f ;  /* 0x001c1f0944447589 */ /* 0x000fe200000e0000 */
[----:B0-----:R-:W-:-:S02]  /*148f0*/  SEL R60, R62, R57, P0 ;  /* 0x000000393e3c7207 */ /* 0x001fc40000000000 */
[----:B------:R-:W-:Y:S01]  /*14900*/  SEL R62, R57, R62, P0 ;  /* 0x0000003e393e7207 */ /* 0x000fe20000000000 */
[----:B------:R-:W0:Y:S04]  /*14910*/  SHFL.IDX PT, R84, R79, R18, 0x1c1f ;  /* 0x001c1f124f547589 */ /* 0x000e2800000e0000 */
[----:B------:R2:W-:Y:S04]  /*14920*/  SHFL.IDX PT, R9, R61, R18, 0x1c1f ;  /* 0x001c1f123d097589 */ /* 0x0005e800000e0000 */
[----:B------:R-:W3:Y:S04]  /*14930*/  SHFL.IDX PT, R85, R85, R18, 0x1c1f ;  /* 0x001c1f1255557589 */ /* 0x000ee800000e0000 */
[----:B------:R4:W-:Y:S01]  /*14940*/  STSM.16.M88.4 [R99], R12 ;  /* 0x0000000c63007844 */ /* 0x0009e20000000200 */
[----:B-1----:R-:W-:-:S02]  /*14950*/  SEL R64, R66, R59, P0 ;  /* 0x0000003b42407207 */ /* 0x002fc40000000000 */
[----:B------:R-:W-:Y:S01]  /*14960*/  SEL R66, R59, R66, P0 ;  /* 0x000000423b427207 */ /* 0x000fe20000000000 */
[----:B------:R1:W-:Y:S01]  /*14970*/  STSM.16.M88.4 [R98], R24 ;  /* 0x0000001862007844 */ /* 0x0003e20000000200 */
[----:B--2---:R-:W-:Y:S02]  /*14980*/  SEL R61, R77, R82, P0 ;  /* 0x000000524d3d7207 */ /* 0x004fe40000000000 */
[----:B------:R-:W-:Y:S01]  /*14990*/  SEL R63, R82, R77, P0 ;  /* 0x0000004d523f7207 */ /* 0x000fe20000000000 */
[----:B------:R2:W-:Y:S04]  /*149a0*/  STSM.16.M88.4 [R96], R28 ;  /* 0x0000001c60007844 */ /* 0x0005e80000000200 */
[----:B------:R3:W-:Y:S01]  /*149b0*/  STSM.16.M88.4 [R95], R32 ;  /* 0x000000205f007844 */ /* 0x0007e20000000200 */
[----:B0-----:R-:W-:-:S02]  /*149c0*/  SEL R65, R83, R84, P0 ;  /* 0x0000005453417207 */ /* 0x001fc40000000000 */
[----:B------:R-:W-:Y:S01]  /*149d0*/  SEL R67, R84, R83, P0 ;  /* 0x0000005354437207 */ /* 0x000fe20000000000 */
[----:B------:R-:W-:Y:S01]  /*149e0*/  STSM.16.M88.4 [R94], R36 ;  /* 0x000000245e007844 */ /* 0x000fe20000000200 */
[----:B----4-:R-:W-:Y:S02]  /*149f0*/  SEL R12, R48, R45, P0 ;  /* 0x0000002d300c7207 */ /* 0x010fe40000000000 */
[----:B------:R-:W-:Y:S01]  /*14a00*/  SEL R14, R45, R48, P0 ;  /* 0x000000302d0e7207 */ /* 0x000fe20000000000 */
[----:B------:R-:W-:Y:S01]  /*14a10*/  STSM.16.M88.4 [R93], R40 ;  /* 0x000000285d007844 */ /* 0x000fe20000000200 */
[----:B------:R-:W-:Y:S02]  /*14a20*/  SEL R13, R21, R76, P0 ;  /* 0x0000004c150d7207 */ /* 0x000fe40000000000 */
[----:B------:R-:W-:Y:S02]  /*14a30*/  SEL R15, R76, R21, P0 ;  /* 0x000000154c0f7207 */ /* 0x000fe40000000000 */
[----:B-1----:R-:W-:-:S02]  /*14a40*/  SEL R24, R44, R19, P0 ;  /* 0x000000132c187207 */ /* 0x002fc40000000000 */
[----:B------:R-:W-:Y:S01]  /*14a50*/  SEL R26, R19, R44, P0 ;  /* 0x0000002c131a7207 */ /* 0x000fe20000000000 */
[----:B------:R0:W-:Y:S01]  /*14a60*/  STSM.16.M88.4 [R92], R12 ;  /* 0x0000000c5c007844 */ /* 0x0001e20000000200 */
[----:B------:R-:W-:Y:S02]  /*14a70*/  SEL R25, R69, R78, P0 ;  /* 0x0000004e45197207 */ /* 0x000fe40000000000 */
[----:B------:R-:W-:Y:S02]  /*14a80*/  SEL R27, R78, R69, P0 ;  /* 0x000000454e1b7207 */ /* 0x000fe40000000000 */
[----:B--2---:R-:W-:Y:S02]  /*14a90*/  SEL R28, R20, R51, P0 ;  /* 0x00000033141c7207 */ /* 0x004fe40000000000 */
[----:B------:R-:W-:Y:S01]  /*14aa0*/  SEL R30, R51, R20, P0 ;  /* 0x00000014331e7207 */ /* 0x000fe20000000000 */
[----:B------:R1:W-:Y:S01]  /*14ab0*/  STSM.16.M88.4 [R91], R24 ;  /* 0x000000185b007844 */ /* 0x0003e20000000200 */
[----:B------:R-:W-:-:S02]  /*14ac0*/  SEL R29, R73, R80, P0 ;  /* 0x00000050491d7207 */ /* 0x000fc40000000000 */
[----:B------:R-:W-:Y:S02]  /*14ad0*/  SEL R31, R80, R73, P0 ;  /* 0x00000049501f7207 */ /* 0x000fe40000000000 */
[----:B---3--:R-:W-:Y:S02]  /*14ae0*/  SEL R33, R86, R85, P0 ;  /* 0x0000005556217207 */ /* 0x008fe40000000000 */
[----:B------:R-:W-:Y:S01]  /*14af0*/  SEL R35, R85, R86, P0 ;  /* 0x0000005655237207 */ /* 0x000fe20000000000 */
[----:B------:R1:W-:Y:S01]  /*14b00*/  STSM.16.M88.4 [R90], R28 ;  /* 0x0000001c5a007844 */ /* 0x0003e20000000200 */
[----:B------:R-:W-:Y:S01]  /*14b10*/  SEL R32, R68, R9, P0 ;  /* 0x0000000944207207 */ /* 0x000fe20000000000 */
[----:B0-----:R-:W-:Y:S01]  /*14b20*/  IMAD.U32 R12, RZ, RZ, UR4 ;  /* 0x00000004ff0c7e24 */ /* 0x001fe2000f8e00ff */
[----:B------:R-:W-:Y:S01]  /*14b30*/  SEL R34, R9, R68, P0 ;  /* 0x0000004409227207 */ /* 0x000fe20000000000 */
[----:B------:R1:W-:Y:S01]  /*14b40*/  STSM.16.M88.4 [R89], R60 ;  /* 0x0000003c59007844 */ /* 0x0003e20000000200 */
[----:B------:R-:W-:Y:S01]  /*14b50*/  IMAD.U32 R13, RZ, RZ, UR5 ;  /* 0x00000005ff0d7e24 */ /* 0x000fe2000f8e00ff */
[----:B------:R-:W-:-:S02]  /*14b60*/  ULDC.64 UR4, c[0x0][0xbe0] ;  /* 0x0002f80000047ab9 */ /* 0x000fc40000000a00 */
[----:B------:R1:W-:Y:S04]  /*14b70*/  STSM.16.M88.4 [R88], R64 ;  /* 0x0000004058007844 */ /* 0x0003e80000000200 */
[----:B------:R1:W-:Y:S01]  /*14b80*/  STSM.16.M88.4 [R87], R32 ;  /* 0x0000002057007844 */ /* 0x0003e20000000200 */
[----:B------:R-:W-:Y:S01]  /*14b90*/  UISETP.NE.U32.AND UP1, UPT, UR4, URZ, UPT ;  /* 0x0000003f0400728c */ /* 0x000fe2000bf25070 */
[----:B------:R-:W-:Y:S03]  /*14ba0*/  BAR.SYNC.DEFER_BLOCKING 0x1, 0x100 ;  /* 0x0044000000007b1d */ /* 0x000fe60000010000 */
[----:B------:R-:W-:-:S05]  /*14bb0*/  UISETP.NE.AND.EX UP1, UPT, UR5, URZ, UPT, UP1 ;  /* 0x0000003f0500728c */ /* 0x000fca000bf25310 */
[----:B------:R-:W0:Y:S01]  /*14bc0*/  LDC R20, c[0x0][0xa88] ;  /* 0x0002a200ff147b82 */ /* 0x000e220000000800 */
[----:B------:R-:W-:-:S05]  /*14bd0*/  PLOP3.LUT P0, PT, PT, PT, UP1, 0x80, 0x0 ;  /* 0x000000000000781c */ /* 0x000fca0003f0f018 */
[----:B------:R-:W-:Y:S02]  /*14be0*/  @UP1 ULDC.64 UR6, c[0x0][0xbe0] ;  /* 0x0002f80000061ab9 */ /* 0x000fe40000000a00 */
[----:B------:R-:W-:-:S06]  /*14bf0*/  @UP1 UIMAD.WIDE UR6, UR36, 0x4, UR6 ;  /* 0x00000004240618a5 */ /* 0x000fcc000f8e0206 */
[----:B------:R-:W-:Y:S02]  /*14c00*/  IMAD.U32 R14, RZ, RZ, UR6 ;  /* 0x00000006ff0e7e24 */ /* 0x000fe4000f8e00ff */
[----:B------:R-:W-:Y:S01]  /*14c10*/  IMAD.U32 R15, RZ, RZ, UR7 ;  /* 0x00000007ff0f7e24 */ /* 0x000fe2000f8e00ff */
[----:B------:R-:W2:Y:S01]  /*14c20*/  @P1 LDG.E R9, desc[UR50][R12.64] ;  /* 0x000000320c091981 */ /* 0x000ea2000c1e1900 */
[----:B------:R-:W-:-:S03]  /*14c30*/  UMOV UR4, URZ ;  /* 0x0000003f00047c82 */ /* 0x000fc60008000000 */
[----:B0-----:R1:W5:Y:S01]  /*14c40*/  @P0 LDG.E R20, desc[UR50][R14.64] ;  /* 0x000000320e140981 */ /* 0x001362000c1e1900 */
[----:B--2---:R-:W-:Y:S01]  /*14c50*/  @P1 R2UR UR4, R9 ;  /* 0x00000000090412ca */ /* 0x004fe200000e0000 */
[----:B-1----:R-:W-:-:S14]  /*14c60*/  @P0 BRA `(.L_x_3961) ;  /* 0x0000000000100947 */ /* 0x002fdc0003800000 */
[----:B------:R-:W-:Y:S05]  /*14c70*/  @!P1 BRA `(.L_x_3961) ;  /* 0x00000000000c9947 */ /* 0x000fea0003800000 */
[----:B------:R-:W2:Y:S04]  /*14c80*/  LDG.E R9, desc[UR50][R12.64] ;  /* 0x000000320c097981 */ /* 0x000ea8000c1e1900 */
[----:B-----5:R-:W2:Y:S02]  /*14c90*/  LDG.E R20, desc[UR50][R12.64+0x4] ;  /* 0x000004320c147981 */ /* 0x020ea4000c1e1900 */
[----:B--2---:R-:W-:-:S07]  /*14ca0*/  IMAD.IADD R20, R20, 0x1, -R9 ;  /* 0x0000000114147824 */ /* 0x004fce00078e0a09 */
.L_x_3961:
[----:B------:R-:W-:Y:S01]  /*14cb0*/  USHF.R.S32.HI UR9, URZ, 0x1f, UR42 ;  /* 0x0000001f3f097899 */ /* 0x000fe2000801142a */
[----:B------:R-:W-:Y:S01]  /*14cc0*/  IMAD R9, R4, 0x40, R0 ;  /* 0x0000004004097824 */ /* 0x000fe200078e0200 */
[----:B------:R-:W-:Y:S01]  /*14cd0*/  ULDC.64 UR10, c[0x0][0xb70] ;  /* 0x0002dc00000a7ab9 */ /* 0x000fe20000000a00 */
[----:B------:R-:W-:Y:S01]  /*14ce0*/  USHF.R.S32.HI UR5, URZ, 0x1f, UR4 ;  /* 0x0000001f3f057899 */ /* 0x000fe20008011404 */
[----:B------:R-:W-:Y:S01]  /*14cf0*/  LEA.HI R8, R8, R7, RZ, 0x7 ;  /* 0x0000000708087211 */ /* 0x000fe200078f38ff */
[----:B------:R-:W-:Y:S01]  /*14d00*/  UIMAD UR8, UR9, UR10, URZ ;  /* 0x0000000a090872a4 */ /* 0x000fe2000f8e023f */
[----:B------:R-:W-:Y:S01]  /*14d10*/  IMAD R15, R23, 0x80, R220 ;  /* 0x00000080170f7824 */ /* 0x000fe200078e02dc */
[----:B------:R-:W-:Y:S01]  /*14d20*/  USHF.R.S32.HI UR13, URZ, 0x1f, UR36 ;  /* 0x0000001f3f0d7899 */ /* 0x000fe20008011424 */
[----:B------:R-:W-:Y:S01]  /*14d30*/  IMAD.WIDE R10, R9, 0x2, R10 ;  /* 0x00000002090a7825 */ /* 0x000fe200078e020a */
[----:B------:R-:W-:Y:S01]  /*14d40*/  UIMAD.WIDE.U32 UR6, UR42, UR10, UR4 ;  /* 0x0000000a2a0672a5 */ /* 0x000fe2000f8e0004 */
[----:B------:R-:W-:Y:S01]  /*14d50*/  LOP3.LUT R12, R8, 0xffffff80, RZ, 0xc0, !PT ;  /* 0xffffff80080c7812 */ /* 0x000fe200078ec0ff */
[----:B------:R-:W-:Y:S01]  /*14d60*/  UIMAD UR8, UR42, UR11, UR8 ;  /* 0x0000000b2a0872a4 */ /* 0x000fe2000f8e0208 */
[----:B------:R-:W-:Y:S01]  /*14d70*/  SHF.R.S32.HI R8, RZ, 0x1f, R15 ;  /* 0x0000001fff087819 */ /* 0x000fe2000001140f */
[----:B------:R-:W-:Y:S01]  /*14d80*/  USEL UR13, UR13, URZ, !UP0 ;  /* 0x0000003f0d0d7287 */ /* 0x000fe2000c000000 */
[C---:B------:R-:W-:Y:S01]  /*14d90*/  IADD3 R37, P6, R10.reuse, 0x1000, RZ ;  /* 0x000010000a257810 */ /* 0x040fe20007fde0ff */
[----:B------:R-:W-:Y:S01]  /*14da0*/  ULDC.64 UR10, c[0x0][0xb78] ;  /* 0x0002de00000a7ab9 */ /* 0x000fe20000000a00 */
[----:B------:R-:W-:Y:S01]  /*14db0*/  UIADD3 UR7, UR7, UR8, URZ ;  /* 0x0000000807077290 */ /* 0x000fe2000fffe03f */
[C---:B------:R-:W-:Y:S01]  /*14dc0*/  IADD3 R25, P5, R10.reuse, 0x2000, RZ ;  /* 0x000020000a197810 */ /* 0x040fe20007fbe0ff */
[----:B------:R-:W-:Y:S01]  /*14dd0*/  USEL UR12, UR36, URZ, !UP0 ;  /* 0x0000003f240c7287 */ /* 0x000fe2000c000000 */
[C---:B------:R-:W-:Y:S01]  /*14de0*/  IADD3 R57, P3, R10.reuse, 0x4000, RZ ;  /* 0x000040000a397810 */ /* 0x040fe20007f7e0ff */
[----:B------:R-:W-:Y:S01]  /*14df0*/  UIMAD UR8, UR13, UR10, URZ ;  /* 0x0000000a0d0872a4 */ /* 0x000fe2000f8e023f */
[----:B------:R-:W-:Y:S01]  /*14e00*/  IADD3 R33, P2, R10, 0x6000, RZ ;  /* 0x000060000a217810 */ /* 0x000fe20007f5e0ff */
[----:B------:R-:W-:Y:S01]  /*14e10*/  UIMAD.WIDE.U32 UR6, UR12, UR10, UR6 ;  /* 0x0000000a0c0672a5 */ /* 0x000fe2000f8e0006 */
[----:B------:R-:W-:Y:S01]  /*14e20*/  LOP3.LUT R36, R37, 0x380, RZ, 0xc0, !PT ;  /* 0x0000038025247812 */ /* 0x000fe200078ec0ff */
[----:B------:R-:W-:Y:S01]  /*14e30*/  UIMAD UR8, UR12, UR11, UR8 ;  /* 0x0000000b0c0872a4 */ /* 0x000fe2000f8e0208 */
[----:B------:R-:W-:Y:S01]  /*14e40*/  LOP3.LUT R24, R25, 0x380, RZ, 0xc0, !PT ;  /* 0x0000038019187812 */ /* 0x000fe200078ec0ff */
[----:B------:R-:W-:Y:S01]  /*14e50*/  IMAD.IADD R12, R7, 0x1, -R12 ;  /* 0x00000001070c7824 */ /* 0x000fe200078e0a0c */
[----:B------:R-:W-:Y:S01]  /*14e60*/  LOP3.LUT R56, R57, 0x380, RZ, 0xc0, !PT ;  /* 0x0000038039387812 */ /* 0x000fe200078ec0ff */
[C---:B------:R-:W-:Y:S01]  /*14e70*/  VIADD R7, R15.reuse, 0x8 ;  /* 0x000000080f077836 */ /* 0x040fe20000000000 */
[----:B------:R-:W-:Y:S01]  /*14e80*/  IADD3 R9, P0, R15, UR6, RZ ;  /* 0x000000060f097c10 */ /* 0x000fe2000ff1e0ff */
[----:B------:R-:W-:Y:S01]  /*14e90*/  IMAD.U32 R13, RZ, RZ, UR8 ;  /* 0x00000008ff0d7e24 */ /* 0x000fe2000f8e00ff */
[----:B------:R-:W-:-:S02]  /*14ea0*/  LOP3.LUT R32, R33, 0x380, RZ, 0xc0, !PT ;  /* 0x0000038021207812 */ /* 0x000fc400078ec0ff */
[----:B------:R-:W-:Y:S02]  /*14eb0*/  SHF.R.U64 R36, R36, 0x3, RZ ;  /* 0x0000000324247819 */ /* 0x000fe400000012ff */
[----:B------:R-:W-:Y:S01]  /*14ec0*/  IADD3.X R8, R8, UR7, R13, P0, !PT ;  /* 0x0000000708087c10 */ /* 0x000fe200087fe40d */
[----:B------:R-:W-:Y:S01]  /*14ed0*/  ULDC.64 UR6, c[0x0][0xb40] ;  /* 0x0002d00000067ab9 */ /* 0x000fe20000000a00 */
[----:B------:R-:W-:Y:S02]  /*14ee0*/  SHF.R.U64 R24, R24, 0x3, RZ ;  /* 0x0000000318187819 */ /* 0x000fe400000012ff */
[C---:B------:R-:W-:Y:S02]  /*14ef0*/  LEA R18, P1, R9.reuse, UR6, 0x2 ;  /* 0x0000000609127c11 */ /* 0x040fe4000f8210ff */
[----:B------:R-:W-:Y:S02]  /*14f00*/  SHF.R.U64 R56, R56, 0x3, RZ ;  /* 0x0000000338387819 */ /* 0x000fe400000012ff */
        /* <DEDUP_REMOVED lines=8> */
[----:B------:R-:W-:-:S02]  /*14f90*/  SHF.R.U64 R44, R44, 0x3, RZ ;  /* 0x000000032c2c7819 */ /* 0x000fc400000012ff */
        /* <DEDUP_REMOVED lines=18> */
[-C--:B-----5:R-:W-:Y:S02]  /*150c0*/  ISETP.GE.OR P1, PT, R15, R20.reuse, P0 ;  /* 0x000000140f00720c */ /* 0x0a0fe40000726670 */
[----:B------:R-:W-:Y:S01]  /*150d0*/  ISETP.GE.OR P0, PT, R7, R20, P0 ;  /* 0x000000140700720c */ /* 0x000fe20000706670 */
[----:B------:R-:W-:Y:S01]  /*150e0*/  IMAD.X R29, RZ, RZ, R11, P2 ;  /* 0x000000ffff1d7224 */ /* 0x000fe200010e060b */
[----:B------:R-:W-:-:S02]  /*150f0*/  LOP3.LUT R12, R13, 0x380, RZ, 0xc0, !PT ;  /* 0x000003800d0c7812 */ /* 0x000fc400078ec0ff */
[----:B------:R-:W-:Y:S02]  /*15100*/  LOP3.LUT R60, R61, 0x380, RZ, 0xc0, !PT ;  /* 0x000003803d3c7812 */ /* 0x000fe400078ec0ff */
[----:B------:R-:W-:Y:S02]  /*15110*/  LOP3.LUT R52, R53, 0x380, RZ, 0xc0, !PT ;  /* 0x0000038035347812 */ /* 0x000fe400078ec0ff */
[----:B------:R-:W-:Y:S02]  /*15120*/  LOP3.LUT R40, R41, 0x380, RZ, 0xc0, !PT ;  /* 0x0000038029287812 */ /* 0x000fe400078ec0ff */
[----:B------:R-:W-:Y:S01]  /*15130*/  LOP3.LUT R49, R10, 0x380, RZ, 0xc0, !PT ;  /* 0x000003800a317812 */ /* 0x000fe200078ec0ff */
[----:B------:R-:W-:Y:S01]  /*15140*/  UIMAD UR5, UR5, UR6, URZ ;  /* 0x00000006050572a4 */ /* 0x000fe2000f8e023f */
[----:B------:R-:W-:Y:S01]  /*15150*/  LOP3.LUT R7, R14, 0x380, RZ, 0xc0, !PT ;  /* 0x000003800e077812 */ /* 0x000fe200078ec0ff */
[----:B------:R0:W-:Y:S01]  /*15160*/  @!P1 STG.E desc[UR50][R18.64], R5 ;  /* 0x0000000512009986 */ /* 0x0001e2000c101932 */
[----:B------:R-:W-:-:S02]  /*15170*/  SHF.R.U64 R12, R12, 0x3, RZ ;  /* 0x000000030c0c7819 */ /* 0x000fc400000012ff */
[----:B------:R-:W-:Y:S01]  /*15180*/  SHF.R.U64 R60, R60, 0x3, RZ ;  /* 0x000000033c3c7819 */ /* 0x000fe200000012ff */
[----:B------:R1:W-:Y:S01]  /*15190*/  @!P0 STG.E desc[UR50][R18.64+0x20], R6 ;  /* 0x0000200612008986 */ /* 0x0003e2000c101932 */
[----:B------:R-:W-:Y:S02]  /*151a0*/  SHF.R.U64 R52, R52, 0x3, RZ ;  /* 0x0000000334347819 */ /* 0x000fe400000012ff */
[----:B------:R-:W-:Y:S01]  /*151b0*/  SHF.R.U64 R40, R40, 0x3, RZ ;  /* 0x0000000328287819 */ /* 0x000fe200000012ff */
[----:B------:R-:W5:Y:S01]  /*151c0*/  LD.E.128 R36, desc[UR50][R36.64] ;  /* 0x0000003224247980 */ /* 0x000f62000c101d00 */
[----:B------:R-:W-:Y:S02]  /*151d0*/  SHF.R.U64 R49, R49, 0x3, RZ ;  /* 0x0000000331317819 */ /* 0x000fe400000012ff */
[----:B------:R-:W-:Y:S01]  /*151e0*/  SHF.R.U64 R7, R7, 0x3, RZ ;  /* 0x0000000307077819 */ /* 0x000fe200000012ff */
[----:B0-----:R-:W-:Y:S01]  /*151f0*/  IMAD.U32 R5, RZ, RZ, UR6 ;  /* 0x00000006ff057e24 */ /* 0x001fe2000f8e00ff */
        /* <DEDUP_REMOVED lines=9> */
[----:B------:R-:W-:Y:S01]  /*15290*/  IMAD.MOV.U32 R49, RZ, RZ, R11 ;  /* 0x000000ffff317224 */ /* 0x000fe200078e000b */
[----:B------:R-:W-:Y:S01]  /*152a0*/  LOP3.LUT R28, R7, R14, RZ, 0x3c, !PT ;  /* 0x0000000e071c7212 */ /* 0x000fe200078e3cff */
[--C-:B-1----:R-:W-:Y:S01]  /*152b0*/  IMAD.MOV.U32 R6, RZ, RZ, R0.reuse ;  /* 0x000000ffff067224 */ /* 0x102fe200078e0000 */
[----:B------:R-:W-:Y:S01]  /*152c0*/  SHF.R.S32.HI R7, RZ, 0x1f, R0 ;  /* 0x0000001fff077819 */ /* 0x000fe20000011400 */
[----:B------:R-:W5:Y:S01]  /*152d0*/  LD.E.128 R24, desc[UR50][R24.64] ;  /* 0x0000003218187980 */ /* 0x000f62000c101d00 */
[----:B------:R-:W-:-:S03]  /*152e0*/  UIMAD UR5, UR4, UR7, UR5 ;  /* 0x00000007040572a4 */ /* 0x000fc6000f8e0205 */
[----:B------:R-:W5:Y:S01]  /*152f0*/  LD.E.128 R48, desc[UR50][R48.64] ;  /* 0x0000003230307980 */ /* 0x000f62000c101d00 */
[----:B------:R-:W-:Y:S01]  /*15300*/  IMAD.WIDE.U32 R6, R5, UR4, R6 ;  /* 0x0000000405067c25 */ /* 0x000fe2000f8e0006 */
[----:B------:R-:W-:Y:S02]  /*15310*/  ULDC.64 UR6, c[0x0][0xae0] ;  /* 0x0002b80000067ab9 */ /* 0x000fe40000000a00 */
        /* <DEDUP_REMOVED lines=17> */
[----:B------:R-:W-:Y:S01]  /*15430*/  IMAD.U32 R19, RZ, RZ, UR6 ;  /* 0x00000006ff137e24 */ /* 0x000fe2000f8e00ff */
[----:B------:R-:W-:Y:S01]  /*15440*/  UIMAD UR4, UR42, UR7, UR4 ;  /* 0x000000072a0472a4 */ /* 0x000fe2000f8e0204 */
[----:B------:R-:W-:Y:S02]  /*15450*/  IMAD R20, R23, -0x80, R20 ;  /* 0xffffff8017147824 */ /* 0x000fe400078e0214 */
[C---:B------:R-:W-:Y:S01]  /*15460*/  VIADD R5, R4.reuse, 0x20 ;  /* 0x0000002004057836 */ /* 0x040fe20000000000 */
[----:B------:R-:W-:Y:S01]  /*15470*/  ULDC.64 UR6, c[0x0][0xae8] ;  /* 0x0002ba0000067ab9 */ /* 0x000fe20000000a00 */
[----:B------:R-:W-:Y:S01]  /*15480*/  IMAD.WIDE.U32 R6, R19, UR42, R6 ;  /* 0x0000002a13067c25 */ /* 0x000fe2000f8e0006 */
[CC--:B------:R-:W-:Y:S02]  /*15490*/  ISETP.GE.AND P3, PT, R4.reuse, R20.reuse, PT ;  /* 0x000000140400720c */ /* 0x0c0fe40003f66270 */
[----:B------:R-:W-:Y:S01]  /*154a0*/  ISETP.GE.AND P0, PT, R5, R20, PT ;  /* 0x000000140500720c */ /* 0x000fe20003f06270 */
[----:B------:R-:W-:-:S02]  /*154b0*/  VIADD R5, R4, 0x40 ;  /* 0x0000004004057836 */ /* 0x000fc40000000000 */
[----:B------:R-:W-:Y:S01]  /*154c0*/  VIADD R7, R7, UR4 ;  /* 0x0000000407077c36 */ /* 0x000fe20008000000 */
[----:B------:R-:W-:Y:S01]  /*154d0*/  UIMAD UR4, UR13, UR6, URZ ;  /* 0x000000060d0472a4 */ /* 0x000fe2000f8e023f */
[----:B------:R-:W-:Y:S02]  /*154e0*/  VIADD R18, R4, 0x60 ;  /* 0x0000006004127836 */ /* 0x000fe40000000000 */
[----:B------:R-:W-:Y:S01]  /*154f0*/  VIADD R3, R3, 0x33420 ;  /* 0x0003342003037836 */ /* 0x000fe20000000000 */
[-C--:B------:R-:W-:Y:S01]  /*15500*/  ISETP.GE.AND P1, PT, R5, R20.reuse, PT ;  /* 0x000000140500720c */ /* 0x080fe20003f26270 */
[----:B------:R-:W-:Y:S01]  /*15510*/  IMAD.U32 R19, RZ, RZ, UR6 ;  /* 0x00000006ff137e24 */ /* 0x000fe2000f8e00ff */
[----:B------:R-:W-:Y:S01]  /*15520*/  SHF.R.S32.HI R5, RZ, 0x1f, R4 ;  /* 0x0000001fff057819 */ /* 0x000fe20000011404 */
[----:B------:R-:W-:Y:S01]  /*15530*/  UIMAD UR4, UR12, UR7, UR4 ;  /* 0x000000070c0472a4 */ /* 0x000fe2000f8e0204 */
[----:B------:R-:W-:Y:S01]  /*15540*/  ISETP.GE.AND P2, PT, R18, R20, PT ;  /* 0x000000141200720c */ /* 0x000fe20003f46270 */
[----:B------:R-:W-:Y:S01]  /*15550*/  IMAD.WIDE.U32 R18, R19, UR12, R6 ;  /* 0x0000000c13127c25 */ /* 0x000fe2000f8e0006 */
[----:B------:R-:W-:Y:S01]  /*15560*/  PRMT R3, RZ, 0x654, R3 ;  /* 0x00000654ff037816 */ /* 0x000fe20000000003 */
[----:B------:R-:W-:Y:S02]  /*15570*/  BSSY B1, `(.L_x_3962) ;  /* 0x0000018000017945 */ /* 0x000fe40003800000 */
[----:B------:R-:W-:Y:S01]  /*15580*/  IMAD.WIDE R6, R23, 0x80, R4 ;  /* 0x0000008017067825 */ /* 0x000fe200078e0204 */
[----:B0-----:R0:W-:Y:S03]  /*15590*/  SYNCS.ARRIVE.TRANS64.RED.A1T0 RZ, [R3+URZ], RZ ;  /* 0x000000ff03ff79a7 */ /* 0x0011e6000810043f */
[----:B------:R-:W-:Y:S01]  /*155a0*/  VIADD R23, R19, UR4 ;  /* 0x0000000413177c36 */ /* 0x000fe20008000000 */
[----:B------:R-:W-:Y:S06]  /*155b0*/  @P3 BRA `(.L_x_3963) ;  /* 0x00000000004c3947 */ /* 0x000fec0003800000 */
[C---:B------:R-:W-:Y:S01]  /*155c0*/  VIADD R4, R0.reuse, 0x40 ;  /* 0x0000004000047836 */ /* 0x040fe20000000000 */
[----:B------:R-:W-:Y:S01]  /*155d0*/  ULDC UR4, c[0x0][0xa8c] ;  /* 0x0002a30000047ab9 */ /* 0x000fe20000000800 */
[----:B------:R-:W-:Y:S01]  /*155e0*/  ULDC.64 UR6, c[0x0][0xad8] ;  /* 0x0002b60000067ab9 */ /* 0x000fe20000000a00 */
[C---:B------:R-:W-:Y:S01]  /*155f0*/  VIADD R20, R0.reuse, 0x80 ;  /* 0x0000008000147836 */ /* 0x040fe20000000000 */
[----:B------:R-:W-:Y:S01]  /*15600*/  ISETP.GE.AND P3, PT, R0, UR4, PT ;  /* 0x0000000400007c0c */ /* 0x000fe2000bf66270 */
[----:B0-----:R-:W-:Y:S01]  /*15610*/  IMAD R3, R7, UR6, RZ ;  /* 0x0000000607037c24 */ /* 0x001fe2000f8e02ff */
        /* <DEDUP_REMOVED lines=13> */
.L_x_3963:
[----:B------:R-:W-:Y:S05]  /*156f0*/  BSYNC B1 ;  /* 0x0000000000017941 */ /* 0x000fea0003800000 */
.L_x_3962:
[----:B------:R-:W-:Y:S04]  /*15700*/  BSSY B1, `(.L_x_3964) ;  /* 0x0000017000017945 */ /* 0x000fe80003800000 */
[----:B------:R-:W-:Y:S05]  /*15710*/  @P0 BRA `(.L_x_3965) ;  /* 0x0000000000540947 */ /* 0x000fea0003800000 */
[----:B0-----:R-:W-:Y:S01]  /*15720*/  IADD3 R3, P0, R6, 0x20, RZ ;  /* 0x0000002006037810 */ /* 0x001fe20007f1e0ff */
[C---:B------:R-:W-:Y:S01]  /*15730*/  VIADD R5, R0.reuse, 0x40 ;  /* 0x0000004000057836 */ /* 0x040fe20000000000 */
[----:B------:R-:W-:Y:S01]  /*15740*/  ULDC UR4, c[0x0][0xa8c] ;  /* 0x0002a30000047ab9 */ /* 0x000fe20000000800 */
[----:B------:R-:W-:Y:S01]  /*15750*/  ULDC.64 UR6, c[0x0][0xad8] ;  /* 0x0002b60000067ab9 */ /* 0x000fe20000000a00 */
[C---:B-1----:R-:W-:Y:S01]  /*15760*/  VIADD R21, R0.reuse, 0x80 ;  /* 0x0000008000157836 */ /* 0x042fe20000000000 */
[----:B------:R-:W-:Y:S01]  /*15770*/  ISETP.GE.AND P3, PT, R0, UR4, PT ;  /* 0x0000000400007c0c */ /* 0x000fe2000bf66270 */
[----:B------:R-:W-:Y:S01]  /*15780*/  IMAD.X R4, RZ, RZ, R7, P0 ;  /* 0x000000ffff047224 */ /* 0x000fe200000e0607 */
[----:B------:R-:W-:Y:S01]  /*15790*/  ISETP.GE.AND P4, PT, R5, UR4, PT ;  /* 0x0000000405007c0c */ /* 0x000fe2000bf86270 */
[----:B------:R-:W-:Y:S01]  /*157a0*/  IMAD.MOV.U32 R5, RZ, RZ, R23 ;  /* 0x000000ffff057224 */ /* 0x000fe200078e0017 */
[----:B------:R-:W-:Y:S01]  /*157b0*/  ISETP.GE.AND P5, PT, R21, UR4, PT ;  /* 0x0000000415007c0c */ /* 0x000fe2000bfa6270 */
[----:B------:R-:W-:-:S02]  /*157c0*/  IMAD R20, R4, UR6, RZ ;  /* 0x0000000604147c24 */ /* 0x000fc4000f8e02ff */
[----:B------:R-:W-:-:S04]  /*157d0*/  IMAD.MOV.U32 R4, RZ, RZ, R18 ;  /* 0x000000ffff047224 */ /* 0x000fc800078e0012 */
[----:B------:R-:W-:-:S04]  /*157e0*/  IMAD.WIDE.U32 R4, R3, UR6, R4 ;  /* 0x0000000603047c25 */ /* 0x000fc8000f8e0004 */
[----:B------:R-:W-:Y:S01]  /*157f0*/  IMAD R3, R3, UR7, R20 ;  /* 0x0000000703037c24 */ /* 0x000fe2000f8e0214 */
[----:B------:R-:W-:Y:S02]  /*15800*/  ULDC.64 UR6, c[0x0][0xa80] ;  /* 0x0002a00000067ab9 */ /* 0x000fe40000000a00 */
[----:B------:R-:W-:Y:S01]  /*15810*/  LEA R20, P0, R4, UR6, 0x1 ;  /* 0x0000000604147c11 */ /* 0x000fe2000f8008ff */
[----:B------:R-:W-:-:S05]  /*15820*/  IMAD.IADD R3, R5, 0x1, R3 ;  /* 0x0000000105037824 */ /* 0x000fca00078e0203 */
[----:B------:R-:W-:-:S05]  /*15830*/  LEA.HI.X R21, R4, UR7, R3, 0x1, P0 ;  /* 0x0000000704157c11 */ /* 0x000fca00080f0c03 */
[----:B-----5:R2:W-:Y:S04]  /*15840*/  @!P3 STG.E.128 desc[UR50][R20.64], R36 ;  /* 0x000000241400b986 */ /* 0x0205e8000c101d32 */
[----:B------:R2:W-:Y:S04]  /*15850*/  @!P4 STG.E.128 desc[UR50][R20.64+0x80], R44 ;  /* 0x0000802c1400c986 */ /* 0x0005e8000c101d32 */
[----:B------:R2:W-:Y:S02]  /*15860*/  @!P5 STG.E.128 desc[UR50][R20.64+0x100], R52 ;  /* 0x000100341400d986 */ /* 0x0005e4000c101d32 */
.L_x_3965:
[----:B------:R-:W-:Y:S05]  /*15870*/  BSYNC B1 ;  /* 0x0000000000017941 */ /* 0x000fea0003800000 */
.L_x_3964:
[----:B------:R-:W-:Y:S04]  /*15880*/  BSSY B1, `(.L_x_3966) ;  /* 0x0000017000017945 */ /* 0x000fe80003800000 */
[----:B------:R-:W-:Y:S05]  /*15890*/  @P1 BRA `(.L_x_3967) ;  /* 0x0000000000541947 */ /* 0x000fea0003800000 */
[----:B0-----:R-:W-:Y:S01]  /*158a0*/  IADD3 R3, P0, R6, 0x40, RZ ;  /* 0x0000004006037810 */ /* 0x001fe20007f1e0ff */
[C---:B------:R-:W-:Y:S01]  /*158b0*/  VIADD R5, R0.reuse, 0x40 ;  /* 0x0000004000057836 */ /* 0x040fe20000000000 */
[----:B------:R-:W-:Y:S01]  /*158c0*/  ULDC UR4, c[0x0][0xa8c] ;  /* 0x0002a30000047ab9 */ /* 0x000fe20000000800 */
[----:B------:R-:W-:Y:S01]  /*158d0*/  ULDC.64 UR6, c[0x0][0xad8] ;  /* 0x0002b60000067ab9 */ /* 0x000fe20000000a00 */
[C---:B-12---:R-:W-:Y:S01]  /*158e0*/  VIADD R21, R0.reuse, 0x80 ;  /* 0x0000008000157836 */ /* 0x046fe20000000000 */
        /* <DEDUP_REMOVED lines=16> */
.L_x_3967:
[----:B------:R-:W-:Y:S05]  /*159f0*/  BSYNC B1 ;  /* 0x0000000000017941 */ /* 0x000fea0003800000 */
.L_x_3966:
[----:B------:R-:W-:Y:S05]  /*15a00*/  @P2 BRA `(.L_x_3968) ;  /* 0x0000000c00282947 */ /* 0x000fea0003800000 */
[----:B0-----:R-:W-:Y:S01]  /*15a10*/  IADD3 R3, P0, R6, 0x60, RZ ;  /* 0x0000006006037810 */ /* 0x001fe20007f1e0ff */
[----:B------:R-:W-:Y:S01]  /*15a20*/  ULDC.64 UR4, c[0x0][0xad8] ;  /* 0x0002b60000047ab9 */ /* 0x000fe20000000a00 */
[----:B------:R-:W-:Y:S01]  /*15a30*/  IMAD.MOV.U32 R4, RZ, RZ, R18 ;  /* 0x000000ffff047224 */ /* 0x000fe200078e0012 */
[----:B------:R-:W-:Y:S01]  /*15a40*/  ULDC.64 UR6, c[0x0][0xa80] ;  /* 0x0002a00000067ab9 */ /* 0x000fe20000000a00 */
[----:B------:R-:W-:Y:S02]  /*15a50*/  IMAD.MOV.U32 R5, RZ, RZ, R23 ;  /* 0x000000ffff057224 */ /* 0x000fe400078e0017 */
[----:B------:R-:W-:Y:S02]  /*15a60*/  IMAD.X R6, RZ, RZ, R7, P0 ;  /* 0x000000ffff067224 */ /* 0x000fe400000e0607 */
[----:B------:R-:W-:Y:S02]  /*15a70*/  VIADD R7, R0, 0x40 ;  /* 0x0000004000077836 */ /* 0x000fe40000000000 */
[----:B------:R-:W-:-:S02]  /*15a80*/  IMAD R6, R6, UR4, RZ ;  /* 0x0000000406067c24 */ /* 0x000fc4000f8e02ff */
[C---:B------:R-:W-:Y:S01]  /*15a90*/  IMAD.WIDE.U32 R4, R3.reuse, UR4, R4 ;  /* 0x0000000403047c25 */ /* 0x040fe2000f8e0004 */
[----:B------:R-:W-:Y:S02]  /*15aa0*/  ULDC UR4, c[0x0][0xa8c] ;  /* 0x0002a30000047ab9 */ /* 0x000fe40000000800 */
[C---:B------:R-:W-:Y:S01]  /*15ab0*/  ISETP.GE.AND P1, PT, R0.reuse, UR4, PT ;  /* 0x0000000400007c0c */ /* 0x040fe2000bf26270 */
[----:B------:R-:W-:Y:S01]  /*15ac0*/  IMAD R3, R3, UR5, R6 ;  /* 0x0000000503037c24 */ /* 0x000fe2000f8e0206 */
[----:B------:R-:W-:Y:S01]  /*15ad0*/  ISETP.GE.AND P2, PT, R7, UR4, PT ;  /* 0x0000000407007c0c */ /* 0x000fe2000bf46270 */
        /* <DEDUP_REMOVED lines=10> */
.L_x_3960:
        /* <DEDUP_REMOVED lines=24> */
[----:B------:R-:W2:Y:S04]  /*15d00*/  LDG.E R7, desc[UR50][R8.64] ;  /* 0x0000003208077981 */ /* 0x000ea8000c1e1900 */
[----:B-----5:R-:W2:Y:S02]  /*15d10*/  LDG.E R12, desc[UR50][R8.64+0x4] ;  /* 0x00000432080c7981 */ /* 0x020ea4000c1e1900 */
[----:B--2---:R-:W-:-:S07]  /*15d20*/  IMAD.IADD R12, R12, 0x1, -R7 ;  /* 0x000000010c0c7824 */ /* 0x004fce00078e0a07 */
.L_x_3969:
[----:B------:R-:W-:Y:S01]  /*15d30*/  USHF.R.S32.HI UR4, URZ, 0x1f, UR36 ;  /* 0x0000001f3f047899 */ /* 0x000fe20008011424 */
[----:B------:R-:W-:Y:S01]  /*15d40*/  BSSY B1, `(.L_x_3970) ;  /* 0x000001d000017945 */ /* 0x000fe20003800000 */
[----:B------:R-:W-:Y:S01]  /*15d50*/  USEL UR8, UR36, URZ, !UP0 ;  /* 0x0000003f24087287 */ /* 0x000fe2000c000000 */
[----:B-1----:R-:W-:Y:S01]  /*15d60*/  SHF.R.S32.HI R11, RZ, 0x1f, R0 ;  /* 0x0000001fff0b7819 */ /* 0x002fe20000011400 */
[----:B------:R-:W-:Y:S01]  /*15d70*/  USEL UR7, UR4, URZ, !UP0 ;  /* 0x0000003f04077287 */ /* 0x000fe2000c000000 */
[----:B-----5:R-:W-:Y:S01]  /*15d80*/  SHF.R.S32.HI R10, RZ, 0x1f, R3 ;  /* 0x0000001fff0a7819 */ /* 0x020fe20000011403 */
[----:B------:R-:W-:Y:S10]  /*15d90*/  @P0 BRA `(.L_x_3971) ;  /* 0x00000000005c0947 */ /* 0x000ff40003800000 */
[----:B------:R-:W-:-:S04]  /*15da0*/  IMAD R6, R23, 0x80, R104 ;  /* 0x0000008017067824 */ /* 0x000fc800078e0268 */
        /* <DEDUP_REMOVED lines=22> */
.L_x_3971:
[----:B------:R-:W-:Y:S05]  /*15f10*/  BSYNC B1 ;  /* 0x0000000000017941 */ /* 0x000fea0003800000 */
.L_x_3970:
[----:B------:R-:W-:Y:S01]  /*15f20*/  ULDC.64 UR4, c[0x0][0xaa0] ;  /* 0x0002a80000047ab9 */ /* 0x000fe20000000a00 */
[----:B------:R-:W-:Y:S01]  /*15f30*/  IMAD.MOV.U32 R6, RZ, RZ, R0 ;  /* 0x000000ffff067224 */ /* 0x000fe200078e0000 */
[----:B------:R-:W-:Y:S01]  /*15f40*/  ULDC.64 UR10, c[0x0][0xae0] ;  /* 0x0002b800000a7ab9 */ /* 0x000fe20000000a00 */
[----:B0-----:R-:W-:Y:S01]  /*15f50*/  IMAD.MOV.U32 R7, RZ, RZ, R11 ;  /* 0x000000ffff077224 */ /* 0x001fe200078e000b */
[----:B------:R-:W-:Y:S01]  /*15f60*/  BSSY B1, `(.L_x_3972) ;  /* 0x000002e000017945 */ /* 0x000fe20003800000 */
[----:B------:R-:W-:Y:S02]  /*15f70*/  IMAD R8, R10, UR4, RZ ;  /* 0x000000040a087c24 */ /* 0x000fe4000f8e02ff */
[----:B------:R-:W-:Y:S01]  /*15f80*/  IMAD.WIDE.U32 R6, R3, UR4, R6 ;  /* 0x0000000403067c25 */ /* 0x000fe2000f8e0006 */
[----:B------:R-:W-:-:S03]  /*15f90*/  UIMAD UR4, UR6, UR10, URZ ;  /* 0x0000000a060472a4 */ /* 0x000fc6000f8e023f */
[----:B------:R-:W-:Y:S01]  /*15fa0*/  IMAD R3, R3, UR5, R8 ;  /* 0x0000000503037c24 */ /* 0x000fe2000f8e0208 */
[----:B------:R-:W-:Y:S01]  /*15fb0*/  UIMAD UR4, UR42, UR11, UR4 ;  /* 0x0000000b2a0472a4 */ /* 0x000fe2000f8e0204 */
[----:B------:R-:W-:Y:S02]  /*15fc0*/  IMAD.U32 R5, RZ, RZ, UR10 ;  /* 0x0000000aff057e24 */ /* 0x000fe4000f8e00ff */
[----:B------:R-:W-:Y:S01]  /*15fd0*/  IMAD.IADD R7, R7, 0x1, R3 ;  /* 0x0000000107077824 */ /* 0x000fe200078e0203 */
[----:B------:R-:W-:Y:S01]  /*15fe0*/  ULDC.64 UR10, c[0x0][0xae8] ;  /* 0x0002ba00000a7ab9 */ /* 0x000fe20000000a00 */
[----:B------:R-:W-:Y:S02]  /*15ff0*/  IMAD R3, R23, -0x80, R12 ;  /* 0xffffff8017037824 */ /* 0x000fe400078e020c */
[----:B------:R-:W-:Y:S01]  /*16000*/  IMAD.WIDE.U32 R6, R5, UR42, R6 ;  /* 0x0000002a05067c25 */ /* 0x000fe2000f8e0006 */
[----:B------:R-:W-:Y:S02]  /*16010*/  SHF.R.S32.HI R5, RZ, 0x1f, R4 ;  /* 0x0000001fff057819 */ /* 0x000fe40000011404 */
[C---:B------:R-:W-:Y:S01]  /*16020*/  ISETP.GE.AND P3, PT, R4.reuse, R3, PT ;  /* 0x000000030400720c */ /* 0x040fe20003f66270 */
[----:B------:R-:W-:Y:S01]  /*16030*/  VIADD R7, R7, UR4 ;  /* 0x0000000407077c36 */ /* 0x000fe20008000000 */
[----:B------:R-:W-:Y:S01]  /*16040*/  UIMAD UR4, UR7, UR10, URZ ;  /* 0x0000000a070472a4 */ /* 0x000fe2000f8e023f */
[----:B------:R-:W-:-:S02]  /*16050*/  VIADD R8, R4, 0x20 ;  /* 0x0000002004087836 */ /* 0x000fc40000000000 */
[----:B------:R-:W-:Y:S01]  /*16060*/  IMAD.U32 R9, RZ, RZ, UR10 ;  /* 0x0000000aff097e24 */ /* 0x000fe2000f8e00ff */
[----:B------:R-:W-:Y:S01]  /*16070*/  UIMAD UR4, UR8, UR11, UR4 ;  /* 0x0000000b080472a4 */ /* 0x000fe2000f8e0204 */
[----:B------:R-:W-:Y:S01]  /*16080*/  VIADD R10, R4, 0x40 ;  /* 0x00000040040a7836 */ /* 0x000fe20000000000 */
[----:B------:R-:W-:Y:S01]  /*16090*/  ISETP.GE.AND P2, PT, R8, R3, PT ;  /* 0x000000030800720c */ /* 0x000fe20003f46270 */
[----:B------:R-:W-:-:S03]  /*160a0*/  IMAD.WIDE.U32 R6, R9, UR8, R6 ;  /* 0x0000000809067c25 */ /* 0x000fc6000f8e0006 */
[----:B------:R-:W-:Y:S01]  /*160b0*/  ISETP.GE.AND P1, PT, R10, R3, PT ;  /* 0x000000030a00720c */ /* 0x000fe20003f26270 */
[----:B------:R-:W-:Y:S02]  /*160c0*/  VIADD R8, R4, 0x60 ;  /* 0x0000006004087836 */ /* 0x000fe40000000000 */
[----:B------:R-:W-:-:S03]  /*160d0*/  VIADD R11, R7, UR4 ;  /* 0x00000004070b7c36 */ /* 0x000fc60008000000 */
[----:B------:R-:W-:Y:S01]  /*160e0*/  ISETP.GE.AND P0, PT, R8, R3, PT ;  /* 0x000000030800720c */ /* 0x000fe20003f06270 */
[----:B------:R-:W-:Y:S01]  /*160f0*/  IMAD.WIDE R8, R23, 0x80, R4 ;  /* 0x0000008017087825 */ /* 0x000fe200078e0204 */
[----:B------:R-:W-:Y:S11]  /*16100*/  @P3 BRA `(.L_x_3973) ;  /* 0x00000000004c3947 */ /* 0x000ff60003800000 */
        /* <DEDUP_REMOVED lines=19> */
.L_x_3973:
[----:B------:R-:W-:Y:S05]  /*16240*/  BSYNC B1 ;  /* 0x0000000000017941 */ /* 0x000fea0003800000 */
.L_x_3972:
[----:B------:R-:W-:Y:S04]  /*16250*/  BSSY B1, `(.L_x_3974) ;  /* 0x0000017000017945 */ /* 0x000fe80003800000 */
[----:B------:R-:W-:Y:S05]  /*16260*/  @P2 BRA `(.L_x_3975) ;  /* 0x0000000000542947 */ /* 0x000fea0003800000 */
[----:B------:R-:W-:Y:S01]  /*16270*/  IADD3 R3, P2, R8, 0x20, RZ ;  /* 0x0000002008037810 */ /* 0x000fe20007f5e0ff */
[C---:B------:R-:W-:Y:S01]  /*16280*/  VIADD R5, R0.reuse, 0x40 ;  /* 0x0000004000057836 */ /* 0x040fe20000000000 */
[----:B------:R-:W-:Y:S01]  /*16290*/  ULDC UR4, c[0x0][0xa8c] ;  /* 0x0002a30000047ab9 */ /* 0x000fe20000000800 */
[----:B------:R-:W-:Y:S01]  /*162a0*/  ULDC.64 UR6, c[0x0][0xad8] ;  /* 0x0002b60000067ab9 */ /* 0x000fe20000000a00 */
[C---:B0-----:R-:W-:Y:S01]  /*162b0*/  VIADD R12, R0.reuse, 0x80 ;  /* 0x00000080000c7836 */ /* 0x041fe20000000000 */
        /* <DEDUP_REMOVED lines=16> */
.L_x_3975:
[----:B------:R-:W-:Y:S05]  /*163c0*/  BSYNC B1 ;  /* 0x0000000000017941 */ /* 0x000fea0003800000 */
.L_x_3974:
[----:B------:R-:W-:Y:S04]  /*163d0*/  BSSY B1, `(.L_x_3976) ;  /* 0x0000017000017945 */ /* 0x000fe80003800000 */
[----:B------:R-:W-:Y:S05]  /*163e0*/  @P1 BRA `(.L_x_3977) ;  /* 0x0000000000541947 */ /* 0x000fea0003800000 */
[----:B------:R-:W-:Y:S01]  /*163f0*/  IADD3 R3, P1, R8, 0x40, RZ ;  /* 0x0000004008037810 */ /* 0x000fe20007f3e0ff */
[C---:B------:R-:W-:Y:S01]  /*16400*/  VIADD R5, R0.reuse, 0x40 ;  /* 0x0000004000057836 */ /* 0x040fe20000000000 */
[----:B------:R-:W-:Y:S01]  /*16410*/  ULDC UR4, c[0x0][0xa8c] ;  /* 0x0002a30000047ab9 */ /* 0x000fe20000000800 */
[----:B------:R-:W-:Y:S01]  /*16420*/  ULDC.64 UR6, c[0x0][0xad8] ;  /* 0x0002b60000067ab9 */ /* 0x000fe20000000a00 */
[C---:B01----:R-:W-:Y:S01]  /*16430*/  VIADD R12, R0.reuse, 0x80 ;  /* 0x00000080000c7836 */ /* 0x043fe20000000000 */
        /* <DEDUP_REMOVED lines=16> */
.L_x_3977:
[----:B------:R-:W-:Y:S05]  /*16540*/  BSYNC B1 ;  /* 0x0000000000017941 */ /* 0x000fea0003800000 */
.L_x_3976:
[----:B------:R-:W-:Y:S05]  /*16550*/  @P0 BRA `(.L_x_3968) ;  /* 0x0000000000540947 */ /* 0x000fea0003800000 */
[----:B------:R-:W-:Y:S01]  /*16560*/  IADD3 R3, P0, R8, 0x60, RZ ;  /* 0x0000006008037810 */ /* 0x000fe20007f1e0ff */
[----:B------:R-:W-:Y:S01]  /*16570*/  ULDC UR4, c[0x0][0xa8c] ;  /* 0x0002a30000047ab9 */ /* 0x000fe20000000800 */
[----:B------:R-:W-:Y:S01]  /*16580*/  IMAD.MOV.U32 R4, RZ, RZ, R6 ;  /* 0x000000ffff047224 */ /* 0x000fe200078e0006 */
[----:B------:R-:W-:Y:S01]  /*16590*/  ULDC.64 UR6, c[0x0][0xad8] ;  /* 0x0002b60000067ab9 */ /* 0x000fe20000000a00 */
[----:B------:R-:W-:Y:S01]  /*165a0*/  IMAD.MOV.U32 R5, RZ, RZ, R11 ;  /* 0x000000ffff057224 */ /* 0x000fe200078e000b */
[C---:B------:R-:W-:Y:S01]  /*165b0*/  ISETP.GE.AND P1, PT, R0.reuse, UR4, PT ;  /* 0x0000000400007c0c */ /* 0x040fe2000bf26270 */
[----:B------:R-:W-:Y:S02]  /*165c0*/  IMAD.X R8, RZ, RZ, R9, P0 ;  /* 0x000000ffff087224 */ /* 0x000fe400000e0609 */
        /* <DEDUP_REMOVED lines=14> */
.L_x_3968:
[----:B------:R-:W-:Y:S05]  /*166b0*/  BSYNC B0 ;  /* 0x0000000000007941 */ /* 0x000fea0003800000 */
.L_x_3959:
[----:B------:R-:W-:Y:S02]  /*166c0*/  ULDC UR4, c[0x0][0xc14] ;  /* 0x0003050000047ab9 */ /* 0x000fe40000000800 */
[----:B------:R-:W-:-:S06]  /*166d0*/  UISETP.GE.AND UP0, UPT, UR48, UR4, UPT ;  /* 0x000000043000728c */ /* 0x000fcc000bf06270 */
[----:B------:R-:W-:-:S13]  /*166e0*/  PLOP3.LUT P0, PT, PT, PT, UP0, 0x80, 0x0 ;  /* 0x000000000000781c */ /* 0x000fda0003f0f008 */
[----:B------:R-:W-:Y:S05]  /*166f0*/  @!P0 BRA `(.L_x_3978) ;  /* 0xfffffea400908947 */ /* 0x000fea000383ffff */
[----:B------:R-:W-:Y:S05]  /*16700*/  EXIT ;  /* 0x000000000000794d */ /* 0x000fea0003800000 */
.L_x_3873:
[----:B------:R-:W-:-:S08]  /*16710*/  NOP ;  /* 0x0000000000007918 */ /* 0x000fd00000000000 */
[----:B------:R-:W0:-:S00]  /*16720*/  USETMAXREG.DEALLOC.CTAPOOL 0x18 ;  /* 0x00000018000079c8 */ /* 0x000e0000080e0500 */
[----:B0-----:R-:W-:Y:S01]  /*16730*/  LOP3.LUT R0, R0, 0x3, RZ, 0xc0, !PT ;  /* 0x0000000300007812 */ /* 0x001fe200078ec0ff */
[----:B------:R-:W-:Y:S01]  /*16740*/  IMAD.MOV.U32 R6, RZ, RZ, RZ ;  /* 0x000000ffff067224 */ /* 0x000fe200078e00ff */
[----:B------:R-:W-:-:S04]  /*16750*/  LOP3.LUT R16, R16, 0xfffffffd, RZ, 0xc0, !PT ;  /* 0xfffffffd10107812 */ /* 0x000fc800078ec0ff */
[----:B------:R-:W0:Y:S02]  /*16760*/  SHFL.IDX PT, R0, R0, RZ, 0x1f ;  /* 0x00001fff00007589 */ /* 0x000e2400000e0000 */
[----:B0-----:R-:W-:-:S13]  /*16770*/  ISETP.NE.AND P0, PT, R0, RZ, PT ;  /* 0x000000ff0000720c */ /* 0x001fda0003f05270 */
[----:B------:R-:W-:Y:S01]  /*16780*/  @P0 LOP3.LUT R16, R16, 0x2, RZ, 0xfc, !PT ;  /* 0x0000000210100812 */ /* 0x000fe200078efcff */
[----:B------:R-:W-:Y:S06]  /*16790*/  @!P0 BRA `(.L_x_3979) ;  /* 0x00000000002c8947 */ /* 0x000fec0003800000 */
[----:B------:R-:W0:Y:S08]  /*167a0*/  S2UR UR5, SR_CgaCtaId ;  /* 0x00000000000579c3 */ /* 0x000e300000008800 */
[----:B------:R-:W-:Y:S06]  /*167b0*/  BAR.SYNC.DEFER_BLOCKING 0x5, 0x180 ;  /* 0x0146000000007b1d */ /* 0x000fec0000010000 */
[----:B------:R-:W-:-:S02]  /*167c0*/  UMOV UR4, 0x400 ;  /* 0x0000040000047882 */ /* 0x000fc40000000000 */
[----:B0-----:R-:W-:-:S09]  /*167d0*/  ULEA UR4, UR5, UR4, 0x18 ;  /* 0x0000000405047291 */ /* 0x001fd2000f8ec03f */
[----:B------:R-:W0:Y:S04]  /*167e0*/  LDS.128 R4, [UR4+0x334d0] ;  /* 0x0334d004ff047984 */ /* 0x000e280008000c00 */
[----:B0-----:R0:W-:Y:S01]  /*167f0*/  STL [R1+0x1c], R5 ;  /* 0x00001c0501007387 */ /* 0x0011e20000100800 */
[----:B------:R-:W-:Y:S02]  /*16800*/  R2UR UR45, R7 ;  /* 0x00000000072d72ca */ /* 0x000fe400000e0000 */
[----:B------:R-:W-:Y:S01]  /*16810*/  R2UR UR38, R6 ;  /* 0x00000000062672ca */ /* 0x000fe200000e0000 */
[----:B------:R0:W-:Y:S01]  /*16820*/  STL [R1+0x18], R4 ;  /* 0x0000180401007387 */ /* 0x0001e20000100800 */
[----:B------:R-:W-:Y:S06]  /*16830*/  BAR.ARV 0x4, 0x180 ;  /* 0x0106000000007b1d */ /* 0x000fec0000002000 */
[----:B------:R-:W-:Y:S07]  /*16840*/  BRA `(.L_x_3980) ;  /* 0x0000000800bc7947 */ /* 0x000fee0003800000 */
.L_x_3979:
[----:B------:R-:W0:Y:S01]  /*16850*/  S2R R0, SR_TID.X ;  /* 0x0000000000007919 */ /* 0x000e220000002100 */
        /* <DEDUP_REMOVED lines=40> */
.L_x_3985:
        /* <DEDUP_REMOVED lines=14> */
.L_x_3984:
[----:B------:R-:W-:Y:S05]  /*16bc0*/  BSYNC B0 ;  /* 0x0000000000007941 */ /* 0x000fea0003800000 */
.L_x_3983:
        /* <DEDUP_REMOVED lines=22> */
.L_x_3981:
        /* <DEDUP_REMOVED lines=25> */
.L_x_3986:
        /* <DEDUP_REMOVED lines=58> */
.L_x_3982:
[----:B------:R0:W-:Y:S01]  /*17260*/  STL [R1+0x18], R0 ;  /* 0x0000180001007387 */ /* 0x0001e20000100800 */
[----:B------:R-:W-:-:S03]  /*17270*/  UMOV UR38, URZ ;  /* 0x0000003f00267c82 */ /* 0x000fc60008000000 */
[----:B------:R0:W-:Y:S02]  /*17280*/  STL [R1+0x1c], RZ ;  /* 0x00001cff01007387 */ /* 0x0001e40000100800 */
.L_x_3987:
        /* <DEDUP_REMOVED lines=11> */
.L_x_3980:
[----:B-1----:R-:W-:Y:S01]  /*17340*/  IMAD.MOV.U32 R0, RZ, RZ, 0x1 ;  /* 0x00000001ff007424 */ /* 0x002fe200078e00ff */
[----:B------:R-:W-:Y:S01]  /*17350*/  ULDC UR4, c[0x0][0xc14] ;  /* 0x0003050000047ab9 */ /* 0x000fe20000000800 */
[----:B------:R1:W-:Y:S01]  /*17360*/  STL [R1], RZ ;  /* 0x000000ff01007387 */ /* 0x0003e20000100800 */
[----:B------:R-:W-:-:S03]  /*17370*/  UISETP.GE.AND UP0, UPT, UR45, UR4, UPT ;  /* 0x000000042d00728c */ /* 0x000fc6000bf06270 */
[----:B------:R1:W-:Y:S03]  /*17380*/  STL [R1+0xc], R0 ;  /* 0x00000c0001007387 */ /* 0x0003e60000100800 */
[----:B------:R-:W-:Y:S01]  /*17390*/  PLOP3.LUT P0, PT, PT, PT, UP0, 0x80, 0x0 ;  /* 0x000000000000781c */ /* 0x000fe20003f0f008 */
[----:B------:R1:W-:-:S12]  /*173a0*/  STL [R1+0x28], RZ ;  /* 0x000028ff01007387 */ /* 0x0003d80000100800 */
[----:B-1----:R-:W-:Y:S05]  /*173b0*/  @P0 BRA `(.L_x_3988) ;  /* 0x0000005000180947 */ /* 0x002fea0003800000 */
[----:B------:R-:W1:Y:S01]  /*173c0*/  S2R R0, SR_TID.X ;  /* 0x0000000000007919 */ /* 0x000e620000002100 */
[----:B------:R-:W-:Y:S02]  /*173d0*/  ULOP3.LUT UR42, UR40, 0x1, URZ, 0xfc, !UPT ;  /* 0x00000001282a7892 */ /* 0x000fe4000f8efc3f */
[----:B------:R-:W-:Y:S01]  /*173e0*/  ULOP3.LUT UR44, UR40, 0x2, URZ, 0xfc, !UPT ;  /* 0x00000002282c7892 */ /* 0x000fe2000f8efc3f */
[----:B0-----:R-:W0:Y:S01]  /*173f0*/  S2R R4, SR_TID.X ;  /* 0x0000000000047919 */ /* 0x001e220000002100 */
[----:B------:R-:W-:Y:S01]  /*17400*/  ULDC UR43, c[0x0][0xc] ;  /* 0x00000300002b7ab9 */ /* 0x000fe20000000800 */
[----:B------:R-:W-:Y:S01]  /*17410*/  ULDC.64 UR46, c[0x0][0x198] ;  /* 0x00006600002e7ab9 */ /* 0x000fe20000000a00 */
[----:B------:R2:W-:Y:S01]  /*17420*/  STL [R1+0x28], RZ ;  /* 0x000028ff01007387 */ /* 0x0005e20000100800 */
[----:B-1----:R-:W-:Y:S01]  /*17430*/  LOP3.LUT R0, R0, 0x7f, RZ, 0xc0, !PT ;  /* 0x0000007f00007812 */ /* 0x002fe200078ec0ff */
[----:B0-----:R-:W-:-:S04]  /*17440*/  IMAD.SHL.U32 R2, R4, 0x20, RZ ;  /* 0x0000002004027824 */ /* 0x001fc800078e00ff */
[----:B------:R-:W-:Y:S02]  /*17450*/  IMAD.SHL.U32 R0, R0, 0x10, RZ ;  /* 0x0000001000007824 */ /* 0x000fe400078e00ff */
[C---:B------:R-:W-:Y:S02]  /*17460*/  IMAD.SHL.U32 R18, R4.reuse, 0x40, RZ ;  /* 0x0000004004127824 */ /* 0x040fe400078e00ff */
[----:B------:R-:W-:Y:S01]  /*17470*/  IMAD.SHL.U32 R7, R4, 0x4, RZ ;  /* 0x0000000404077824 */ /* 0x000fe200078e00ff */
[----:B------:R-:W-:Y:S02]  /*17480*/  LOP3.LUT R3, R0, 0x600, RZ, 0xc0, !PT ;  /* 0x0000060000037812 */ /* 0x000fe400078ec0ff */
[----:B------:R-:W-:Y:S02]  /*17490*/  SHF.R.U32.HI R0, RZ, 0x1, R4 ;  /* 0x00000001ff007819 */ /* 0x000fe40000011604 */
[----:B------:R-:W-:Y:S02]  /*174a0*/  LOP3.LUT R5, R3, 0x60, R2, 0xf8, !PT ;  /* 0x0000006003057812 */ /* 0x000fe400078ef802 */
[----:B------:R-:W-:-:S02]  /*174b0*/  LOP3.LUT R3, R18, 0x180, RZ, 0xc0, !PT ;  /* 0x0000018012037812 */ /* 0x000fc400078ec0ff */
[----:B------:R-:W-:Y:S02]  /*174c0*/  LOP3.LUT R5, R5, 0x100, R2, 0xf8, !PT ;  /* 0x0000010005057812 */ /* 0x000fe400078ef802 */
[----:B------:R-:W-:Y:S01]  /*174d0*/  LOP3.LUT R0, R3, 0x30, R0, 0xf8, !PT ;  /* 0x0000003003007812 */ /* 0x000fe200078ef800 */
[----:B------:R-:W-:Y:S01]  /*174e0*/  IMAD.SHL.U32 R3, R4, 0x8, RZ ;  /* 0x0000000804037824 */ /* 0x000fe200078e00ff */
[----:B------:R-:W-:-:S04]  /*174f0*/  LOP3.LUT R2, R2, 0x80, RZ, 0xc0, !PT ;  /* 0x0000008002027812 */ /* 0x000fc800078ec0ff */
[----:B------:R-:W-:Y:S01]  /*17500*/  LOP3.LUT R3, R0, 0x30, R3, 0x78, !PT ;  /* 0x0000003000037812 */ /* 0x000fe200078e7803 */
[----:B------:R-:W-:Y:S01]  /*17510*/  IMAD.MOV.U32 R0, RZ, RZ, 0x1 ;  /* 0x00000001ff007424 */ /* 0x000fe200078e00ff */
[----:B------:R-:W-:Y:S02]  /*17520*/  LOP3.LUT R2, R2, 0x10, R4, 0xf8, !PT ;  /* 0x0000001002027812 */ /* 0x000fe400078ef804 */
[----:B------:R-:W-:Y:S02]  /*17530*/  LOP3.LUT R18, R3, 0x640, R18, 0xf8, !PT ;  /* 0x0000064003127812 */ /* 0x000fe400078ef812 */
[----:B------:R2:W-:Y:S01]  /*17540*/  STL [R1+0xc], R0 ;  /* 0x00000c0001007387 */ /* 0x0005e20000100800 */
[----:B------:R-:W-:-:S03]  /*17550*/  LOP3.LUT R2, R2, 0x10, R7, 0x78, !PT ;  /* 0x0000001002027812 */ /* 0x000fc600078e7807 */
[----:B------:R2:W-:Y:S01]  /*17560*/  STL [R1], RZ ;  /* 0x000000ff01007387 */ /* 0x0005e20000100800 */
[----:B------:R-:W-:-:S07]  /*17570*/  LOP3.LUT R17, R5, R2, RZ, 0xfc, !PT ;  /* 0x0000000205117212 */ /* 0x000fce00078efcff */
.L_x_4058:
[----:B------:R-:W-:Y:S01]  /*17580*/  ULDC.64 UR4, c[0x0][0xa00] ;  /* 0x0002800000047ab9 */ /* 0x000fe20000000a00 */
[----:B------:R-:W-:Y:S01]  /*17590*/  ULDC.64 UR6, c[0x0][0xa00] ;  /* 0x0002800000067ab9 */ /* 0x000fe20000000a00 */
[----:B------:R-:W-:Y:S01]  /*175a0*/  ISETP.NE.U32.AND P0, PT, RZ, UR4, PT ;  /* 0x00000004ff007c0c */ /* 0x000fe2000bf05070 */
[----:B------:R-:W-:Y:S01]  /*175b0*/  UIMAD.WIDE UR6, UR45, 0x4, UR6 ;  /* 0x000000042d0678a5 */ /* 0x000fe2000f8e0206 */
[----:B-12---:R-:W-:Y:S01]  /*175c0*/  IMAD.MOV.U32 R0, RZ, RZ, RZ ;  /* 0x000000ffff007224 */ /* 0x006fe200078e00ff */
[----:B------:R-:W-:Y:S01]  /*175d0*/  ULDC.64 UR10, c[0x0][0xa08] ;  /* 0x00028200000a7ab9 */ /* 0x000fe20000000a00 */
[----:B------:R-:W-:Y:S01]  /*175e0*/  ISETP.NE.AND.EX P0, PT, RZ, UR5, PT, P0 ;  /* 0x00000005ff007c0c */ /* 0x000fe2000bf05300 */
[----:B------:R-:W-:Y:S01]  /*175f0*/  ULDC.64 UR4, c[0x0][0xa28] ;  /* 0x00028a0000047ab9 */ /* 0x000fe20000000a00 */
[----:B------:R-:W-:Y:S01]  /*17600*/  ULDC.64 UR8, c[0x0][0xa08] ;  /* 0x0002820000087ab9 */ /* 0x000fe20000000a00 */
[----:B------:R-:W-:Y:S01]  /*17610*/  IMAD.U32 R2, RZ, RZ, UR6 ;  /* 0x00000006ff027e24 */ /* 0x000fe2000f8e00ff */
[----:B0-----:R-:W-:Y:S01]  /*17620*/  CS2R R4, SRZ ;  /* 0x0000000000047805 */ /* 0x001fe2000001ff00 */
[----:B------:R-:W-:Y:S01]  /*17630*/  IMAD.U32 R3, RZ, RZ, UR7 ;  /* 0x00000007ff037e24 */ /* 0x000fe2000f8e00ff */
[----:B------:R-:W0:Y:S07]  /*17640*/  LDC R6, c[0x0][0x404] ;  /* 0x00010100ff067b82 */ /* 0x000e2e0000000800 */
[----:B------:R1:W2:Y:S01]  /*17650*/  @P0 LDG.E R0, desc[UR50][R2.64] ;  /* 0x0000003202000981 */ /* 0x0002a2000c1e1900 */
[----:B------:R-:W-:Y:S01]  /*17660*/  UISETP.NE.U32.AND UP0, UPT, UR4, URZ, UPT ;  /* 0x0000003f0400728c */ /* 0x000fe2000bf05070 */
[----:B------:R-:W-:Y:S01]  /*17670*/  ISETP.NE.U32.AND P1, PT, RZ, UR10, PT ;  /* 0x0000000aff007c0c */ /* 0x000fe2000bf25070 */
[----:B------:R-:W-:Y:S01]  /*17680*/  UIMAD.WIDE UR8, UR45, 0x4, UR8 ;  /* 0x000000042d0878a5 */ /* 0x000fe2000f8e0208 */
[----:B------:R-:W3:Y:S01]  /*17690*/  LDC R7, c[0x0][0x2e0] ;  /* 0x0000b800ff077b82 */ /* 0x000ee20000000800 */
[----:B------:R-:W-:Y:S01]  /*176a0*/  UISETP.NE.AND.EX UP0, UPT, UR5, URZ, UPT, UP0 ;  /* 0x0000003f0500728c */ /* 0x000fe2000bf05300 */
[----:B------:R-:W-:Y:S01]  /*176b0*/  ISETP.NE.AND.EX P1, PT, RZ, UR11, PT, P1 ;  /* 0x0000000bff007c0c */ /* 0x000fe2000bf25310 */
[----:B------:R-:W-:-:S02]  /*176c0*/  ULDC.64 UR10, c[0x0][0xa18] ;  /* 0x00028600000a7ab9 */ /* 0x000fc40000000a00 */
[----:B------:R-:W-:Y:S01]  /*176d0*/  UISETP.NE.U32.AND UP1, UPT, UR10, URZ, UPT ;  /* 0x0000003f0a00728c */ /* 0x000fe2000bf25070 */
[----:B-1----:R-:W-:Y:S02]  /*176e0*/  IMAD.U32 R2, RZ, RZ, UR8 ;  /* 0x00000008ff027e24 */ /* 0x002fe4000f8e00ff */
[----:B------:R-:W-:Y:S01]  /*176f0*/  IMAD.U32 R3, RZ, RZ, UR9 ;  /* 0x00000009ff037e24 */ /* 0x000fe2000f8e00ff */
[----:B------:R-:W-:-:S03]  /*17700*/  UISETP.NE.AND.EX UP1, UPT, UR11, URZ, UPT, UP1 ;  /* 0x0000003f0b00728c */ /* 0x000fc6000bf25310 */
[----:B------:R-:W-:Y:S01]  /*17710*/  @UP0 ULDC.64 UR4, c[0x0][0xa28] ;  /* 0x00028a0000040ab9 */ /* 0x000fe20000000a00 */
[----:B------:R-:W-:Y:S01]  /*17720*/  PLOP3.LUT P2, PT, PT, PT, UP0, 0x80, 0x0 ;  /* 0x000000000000781c */ /* 0x000fe20003f4f008 */
[----:B------:R-:W-:Y:S01]  /*17730*/  @UP0 UIMAD.WIDE UR4, UR45, 0x4, UR4 ;  /* 0x000000042d0408a5 */ /* 0x000fe2000f8e0204 */
[----:B------:R1:W5:Y:S01]  /*17740*/  @P1 LDG.E R5, desc[UR50][R2.64] ;  /* 0x0000003202051981 */ /* 0x000362000c1e1900 */
[----:B------:R-:W-:-:S04]  /*17750*/  PLOP3.LUT P4, PT, PT, PT, UP1, 0x80, 0x0 ;  /* 0x000000000000781c */ /* 0x000fc80003f8f018 */
[----:B-1----:R-:W-:Y:S02]  /*17760*/  IMAD.U32 R2, RZ, RZ, UR4 ;  /* 0x00000004ff027e24 */ /* 0x002fe4000f8e00ff */
[----:B------:R-:W-:Y:S01]  /*17770*/  IMAD.U32 R3, RZ, RZ, UR5 ;  /* 0x00000005ff037e24 */ /* 0x000fe2000f8e00ff */
[----:B------:R-:W-:Y:S02]  /*17780*/  @UP1 ULDC.64 UR4, c[0x0][0xa18] ;  /* 0x0002860000041ab9 */ /* 0x000fe40000000a00 */
[----:B------:R-:W-:Y:S02]  /*17790*/  @UP1 UIMAD.WIDE UR4, UR45, 0x4, UR4 ;  /* 0x000000042d0418a5 */ /* 0x000fe4000f8e0204 */
[----:B------:R1:W5:Y:S04]  /*177a0*/  @P2 LDG.E R4, desc[UR50][R2.64] ;  /* 0x0000003202042981 */ /* 0x000368000c1e1900 */
[----:B-1----:R-:W-:-:S02]  /*177b0*/  IMAD.U32 R2, RZ, RZ, UR4 ;  /* 0x00000004ff027e24 */ /* 0x002fc4000f8e00ff */
[----:B------:R-:W-:Y:S01]  /*177c0*/  IMAD.U32 R3, RZ, RZ, UR5 ;  /* 0x00000005ff037e24 */ /* 0x000fe2000f8e00ff */
[----:B------:R-:W-:Y:S02]  /*177d0*/  ULDC.64 UR4, c[0x0][0xa20] ;  /* 0x0002880000047ab9 */ /* 0x000fe40000000a00 */
[----:B------:R-:W-:-:S04]  /*177e0*/  ISETP.NE.U32.AND P3, PT, RZ, UR4, PT ;  /* 0x00000004ff007c0c */ /* 0x000fc8000bf65070 */
[----:B------:R-:W-:Y:S01]  /*177f0*/  ISETP.NE.AND.EX P3, PT, RZ, UR5, PT, P3 ;  /* 0x00000005ff007c0c */ /* 0x000fe2000bf65330 */
[----:B--2---:R1:W-:Y:S02]  /*17800*/  STL [R1+0x8], R0 ;  /* 0x0000080001007387 */ /* 0x0043e40000100800 */
[----:B-1----:R-:W1:Y:S02]  /*17810*/  LDC R0, c[0x0][0x288] ;  /* 0x0000a200ff007b82 */ /* 0x002e640000000800 */
[----:B-1----:R1:W5:Y:S06]  /*17820*/  @P4 LDG.E R0, desc[UR50][R2.64] ;  /* 0x0000003202004981 */ /* 0x00236c000c1e1900 */
[----:B-1----:R-:W1:Y:S02]  /*17830*/  LDC.64 R2, c[0x0][0x3f8] ;  /* 0x0000fe00ff027b82 */ /* 0x002e640000000a00 */
[----:B-1----:R-:W-:-:S04]  /*17840*/  ISETP.NE.U32.AND P2, PT, R2, RZ, PT ;  /* 0x000000ff0200720c */ /* 0x002fc80003f45070 */
[----:B------:R-:W-:-:S04]  /*17850*/  ISETP.NE.AND.EX P2, PT, R3, RZ, PT, P2 ;  /* 0x000000ff0300720c */ /* 0x000fc80003f45320 */
[----:B0-----:R-:W-:-:S05]  /*17860*/  SEL R6, R6, 0x1, P2 ;  /* 0x0000000106067807 */ /* 0x001fca0001000000 */
[----:B---3--:R-:W-:Y:S01]  /*17870*/  IMAD R6, R6, R7, RZ ;  /* 0x0000000706067224 */ /* 0x008fe200078e02ff */
[----:B------:R-:W-:Y:S06]  /*17880*/  @P4 BRA `(.L_x_3989) ;  /* 0x0000000000184947 */ /* 0x000fec0003800000 */
[----:B------:R-:W-:Y:S05]  /*17890*/  @!P0 BRA `(.L_x_3989) ;  /* 0x0000000000148947 */ /* 0x000fea0003800000 */
[----:B------:R-:W-:Y:S02]  /*178a0*/  IMAD.U32 R2, RZ, RZ, UR6 ;  /* 0x00000006ff027e24 */ /* 0x000fe4000f8e00ff */
[----:B------:R-:W-:-:S05]  /*178b0*/  IMAD.U32 R3, RZ, RZ, UR7 ;  /* 0x00000007ff037e24 */ /* 0x000fca000f8e00ff */
[----:B------:R-:W2:Y:S04]  /*178c0*/  LDG.E R7, desc[UR50][R2.64] ;  /* 0x0000003202077981 */ /* 0x000ea8000c1e1900 */
[----:B-----5:R-:W2:Y:S02]  /*178d0*/  LDG.E R0, desc[UR50][R2.64+0x4] ;  /* 0x0000043202007981 */ /* 0x020ea4000c1e1900 */
[----:B--2---:R-:W-:-:S07]  /*178e0*/  IMAD.IADD R0, R0, 0x1, -R7 ;  /* 0x0000000100007824 */ /* 0x004fce00078e0a07 */
.L_x_3989:
        /* <DEDUP_REMOVED lines=9> */
.L_x_3990:
[----:B------:R-:W-:Y:S05]  /*17980*/  @!P1 BRA `(.L_x_3991) ;  /* 0x0000000000149947 */ /* 0x000fea0003800000 */
[----:B0-----:R-:W-:Y:S02]  /*17990*/  IMAD.U32 R2, RZ, RZ, UR8 ;  /* 0x00000008ff027e24 */ /* 0x001fe4000f8e00ff */
[----:B------:R-:W-:-:S05]  /*179a0*/  IMAD.U32 R3, RZ, RZ, UR9 ;  /* 0x00000009ff037e24 */ /* 0x000fca000f8e00ff */
[----:B------:R-:W2:Y:S04]  /*179b0*/  LDG.E R5, desc[UR50][R2.64] ;  /* 0x0000003202057981 */ /* 0x000ea8000c1e1900 */
[----:B------:R-:W2:Y:S02]  /*179c0*/  LDG.E R6, desc[UR50][R2.64+0x4] ;  /* 0x0000043202067981 */ /* 0x000ea4000c1e1900 */
[----:B--2---:R-:W-:-:S07]  /*179d0*/  IMAD.IADD R6, R6, 0x1, -R5 ;  /* 0x0000000106067824 */ /* 0x004fce00078e0a05 */
.L_x_3991:
        /* <DEDUP_REMOVED lines=18> */
.L_x_3993:
[----:B------:R-:W-:-:S13]  /*17b00*/  ISETP.NE.AND P0, PT, R3, 0x1, PT ;  /* 0x000000010300780c */ /* 0x000fda0003f05270 */
[----:B------:R-:W0:Y:S02]  /*17b10*/  @P0 LDC.64 R4, c[0x0][0x9e8] ;  /* 0x00027a00ff040b82 */ /* 0x000e240000000a00 */
[----:B0-----:R-:W-:-:S05]  /*17b20*/  @P0 IMAD.HI.U32 R4, R6, R4, RZ ;  /* 0x0000000406040227 */ /* 0x001fca00078e00ff */
[----:B------:R-:W-:-:S07]  /*17b30*/  @P0 SHF.R.U32.HI R6, RZ, R5, R4 ;  /* 0x00000005ff060219 */ /* 0x000fce0000011604 */
.L_x_3994:
[----:B------:R-:W-:-:S05]  /*17b40*/  IMAD R5, R6, R3, R3 ;  /* 0x0000000306057224 */ /* 0x000fca00078e0203 */
[----:B------:R-:W-:-:S07]  /*17b50*/  VIMNMX R2, R2, R5, PT ;  /* 0x0000000502027248 */ /* 0x000fce0003fe0100 */
.L_x_3992:
[----:B------:R-:W-:Y:S01]  /*17b60*/  VIADD R2, R2, 0x9f ;  /* 0x0000009f02027836 */ /* 0x000fe20000000000 */
[----:B------:R-:W-:Y:S01]  /*17b70*/  ULDC UR4, c[0x0][0x9dc] ;  /* 0x0002770000047ab9 */ /* 0x000fe20000000800 */
[----:B------:R-:W-:Y:S02]  /*17b80*/  IMAD R0, R8, 0x80, -R0 ;  /* 0x0000008008007824 */ /* 0x000fe400078e0a00 */
[----:B------:R-:W-:-:S04]  /*17b90*/  IMAD.HI R5, R2, 0x66666667, RZ ;  /* 0x6666666702057827 */ /* 0x000fc800078e02ff */
[C---:B------:R-:W-:Y:S02]  /*17ba0*/  VIADD R2, R7.reuse, 0x9f ;  /* 0x0000009f07027836 */ /* 0x040fe40000000000 */
[----:B------:R-:W-:Y:S02]  /*17bb0*/  IMAD.IADD R7, R7, 0x1, R0 ;  /* 0x0000000107077824 */ /* 0x000fe400078e0200 */
[----:B------:R-:W-:Y:S01]  /*17bc0*/  IMAD.HI R4, R2, 0x66666667, RZ ;  /* 0x6666666702047827 */ /* 0x000fe200078e02ff */
[----:B------:R-:W-:-:S03]  /*17bd0*/  SHF.R.U32.HI R2, RZ, 0x1f, R5 ;  /* 0x0000001fff027819 */ /* 0x000fc60000011605 */
[----:B------:R-:W-:Y:S01]  /*17be0*/  VIADD R0, R7, -UR4 ;  /* 0x8000000407007c36 */ /* 0x000fe20008000000 */
[----:B------:R-:W-:Y:S02]  /*17bf0*/  LEA.HI.SX32 R2, R5, R2, 0x1a ;  /* 0x0000000205027211 */ /* 0x000fe400078fd2ff */
[----:B------:R-:W-:-:S04]  /*17c00*/  SHF.R.U32.HI R5, RZ, 0x1f, R4 ;  /* 0x0000001fff057819 */ /* 0x000fc80000011604 */
[----:B------:R-:W-:-:S04]  /*17c10*/  LEA.HI.SX32 R5, R4, R5, 0x1a ;  /* 0x0000000504057211 */ /* 0x000fc800078fd2ff */
[----:B------:R-:W-:-:S05]  /*17c20*/  VIMNMX R6, R5, R2, PT ;  /* 0x0000000205067248 */ /* 0x000fca0003fe0100 */
[----:B------:R0:W-:Y:S01]  /*17c30*/  STL [R1+0x4], R6 ;  /* 0x0000040601007387 */ /* 0x0001e20000100800 */
[----:B------:R-:W-:Y:S05]  /*17c40*/  @!P1 BRA `(.L_x_3995) ;  /* 0x0000000000409947 */ /* 0x000fea0003800000 */
[----:B------:R-:W-:-:S05]  /*17c50*/  IMAD.MOV.U32 R2, RZ, RZ, R7 ;  /* 0x000000ffff027224 */ /* 0x000fca00078e0007 */
        /* <DEDUP_REMOVED lines=9> */
.L_x_3996:
[----:B------:R-:W-:-:S13]  /*17cf0*/  ISETP.NE.AND P0, PT, R3, 0x1, PT ;  /* 0x000000010300780c */ /* 0x000fda0003f05270 */
[----:B------:R-:W1:Y:S02]  /*17d00*/  @P0 LDC.64 R4, c[0x0][0x9e8] ;  /* 0x00027a00ff040b82 */ /* 0x000e640000000a00 */
[----:B-1----:R-:W-:-:S05]  /*17d10*/  @P0 IMAD.HI.U32 R4, R2, R4, RZ ;  /* 0x0000000402040227 */ /* 0x002fca00078e00ff */
[----:B------:R-:W-:-:S07]  /*17d20*/  @P0 SHF.R.U32.HI R2, RZ, R5, R4 ;  /* 0x00000005ff020219 */ /* 0x000fce0000011604 */
.L_x_3997:
[----:B------:R-:W-:-:S05]  /*17d30*/  IMAD R3, R2, R3, RZ ;  /* 0x0000000302037224 */ /* 0x000fca00078e02ff */
[----:B------:R-:W-:-:S07]  /*17d40*/  VIMNMX R0, R0, R3, !PT ;  /* 0x0000000300007248 */ /* 0x000fce0007fe0100 */
.L_x_3995:
[----:B------:R-:W-:Y:S01]  /*17d50*/  IMAD.HI R0, R0, 0x66666667, RZ ;  /* 0x6666666700007827 */ /* 0x000fe200078e02ff */
[----:B------:R-:W-:Y:S04]  /*17d60*/  BSSY B6, `(.L_x_3998) ;  /* 0x00003a4000067945 */ /* 0x000fe80003800000 */
[----:B------:R-:W-:-:S04]  /*17d70*/  SHF.R.U32.HI R3, RZ, 0x1f, R0 ;  /* 0x0000001fff037819 */ /* 0x000fc80000011600 */
[----:B------:R-:W-:-:S04]  /*17d80*/  LEA.HI.SX32 R3, R0, R3, 0x1a ;  /* 0x0000000300037211 */ /* 0x000fc800078fd2ff */
        /* <DEDUP_REMOVED lines=22> */
.L_x_3999:
        /* <DEDUP_REMOVED lines=14> */
[----:B0-----:R-:W-:Y:S02]  /*17fd0*/  IMAD.U32 R6, RZ, RZ, UR8 ;  /* 0x00000008ff067e24 */ /* 0x001fe4000f8e00ff */
        /* <DEDUP_REMOVED lines=8> */
.L_x_4001:
[----:B------:R-:W-:Y:S01]  /*18060*/  UIADD3 UR4, UR41, 0xf200, URZ ;  /* 0x0000f20029047890 */ /* 0x000fe2000fffe03f */
[----:B------:R-:W-:-:S05]  /*18070*/  LOP3.LUT R16, R16, 0xfffffffe, RZ, 0xc0, !PT ;  /* 0xfffffffe10107812 */ /* 0x000fca00078ec0ff */
[----:B------:R-:W-:-:S05]  /*18080*/  IMAD.U32 R19, RZ, RZ, UR4 ;  /* 0x00000004ff137e24 */ /* 0x000fca000f8e00ff */
[----:B------:R-:W-:-:S13]  /*18090*/  LOP3.LUT P0, RZ, R19, 0x1bf, RZ, 0xc0, !PT ;  /* 0x000001bf13ff7812 */ /* 0x000fda000780c0ff */
[----:B------:R-:W-:Y:S01]  /*180a0*/  @P0 LOP3.LUT R16, R16, 0x1, RZ, 0xfc, !PT ;  /* 0x0000000110100812 */ /* 0x000fe200078efcff */
[----:B------:R-:W-:Y:S06]  /*180b0*/  @!P0 BRA `(.L_x_4002) ;  /* 0x0000000000408947 */ /* 0x000fec0003800000 */
        /* <DEDUP_REMOVED lines=16> */
.L_x_4002:
        /* <DEDUP_REMOVED lines=20> */
.L_x_4003:
        /* <DEDUP_REMOVED lines=18> */
.L_x_4004:
[----:B------:R-:W1:Y:S01]  /*18420*/  LDC R0, c[0x0][0x428] ;  /* 0x00010a00ff007b82 */ /* 0x000e620000000800 */
[----:B------:R-:W-:Y:S01]  /*18430*/  ULDC.64 UR4, c[0x0][0x9f8] ;  /* 0x00027e0000047ab9 */ /* 0x000fe20000000a00 */
[----:B------:R-:W2:Y:S01]  /*18440*/  LDL.LU R7, [R1+0x8] ;  /* 0x0000080001077983 */ /* 0x000ea20000300800 */
[----:B------:R-:W-:Y:S01]  /*18450*/  IMAD.U32 R19, RZ, RZ, UR38 ;  /* 0x00000026ff137e24 */ /* 0x000fe2000f8e00ff */
[----:B------:R-:W-:Y:S01]  /*18460*/  ULDC.64 UR6, c[0x0][0xa08] ;  /* 0x0002820000067ab9 */ /* 0x000fe20000000a00 */
[----:B-1----:R-:W-:Y:S01]  /*18470*/  ISETP.NE.AND P0, PT, R0, 0x1, PT ;  /* 0x000000010000780c */ /* 0x002fe20003f05270 */
[----:B------:R-:W-:Y:S01]  /*18480*/  UISETP.NE.U32.AND UP0, UPT, UR4, URZ, UPT ;  /* 0x0000003f0400728c */ /* 0x000fe2000bf05070 */
[----:B0-----:R-:W2:Y:S01]  /*18490*/  LDL.LU R6, [R1+0x1c] ;  /* 0x00001c0001067983 */ /* 0x001ea20000300800 */
[----:B------:R-:W-:Y:S02]  /*184a0*/  IMAD.U32 R5, RZ, RZ, UR45 ;  /* 0x0000002dff057e24 */ /* 0x000fe4000f8e00ff */
[----:B------:R-:W-:Y:S01]  /*184b0*/  UISETP.NE.AND.EX UP0, UPT, UR5, URZ, UPT, UP0 ;  /* 0x0000003f0500728c */ /* 0x000fe2000bf05300 */
[----:B------:R-:W0:Y:S07]  /*184c0*/  S2R R4, SR_TID.X ;  /* 0x0000000000047919 */ /* 0x000e2e0000002100 */
[----:B------:R-:W1:Y:S03]  /*184d0*/  @P0 LDC R0, c[0x0][0x42c] ;  /* 0x00010b00ff000b82 */ /* 0x000e660000000800 */
[----:B------:R-:W-:-:S02]  /*184e0*/  @UP0 ULDC.64 UR4, c[0x0][0x9f8] ;  /* 0x00027e0000040ab9 */ /* 0x000fc40000000a00 */
[----:B------:R-:W-:-:S03]  /*184f0*/  @UP0 UIMAD.WIDE UR4, UR45, 0x4, UR4 ;  /* 0x000000042d0408a5 */ /* 0x000fc6000f8e0204 */
[----:B------:R-:W3:Y:S03]  /*18500*/  @P0 LDC R3, c[0x0][0x430] ;  /* 0x00010c00ff030b82 */ /* 0x000ee60000000800 */
[----:B------:R-:W-:Y:S02]  /*18510*/  IMAD.U32 R2, RZ, RZ, UR4 ;  /* 0x00000004ff027e24 */ /* 0x000fe4000f8e00ff */
[----:B-1----:R-:W-:Y:S01]  /*18520*/  @P0 IMAD.HI.U32 R0, R0, UR38, RZ ;  /* 0x0000002600000c27 */ /* 0x002fe2000f8e00ff */
[----:B0-----:R-:W-:-:S04]  /*18530*/  LOP3.LUT R10, R4, 0x7f, RZ, 0xc0, !PT ;  /* 0x0000007f040a7812 */ /* 0x001fc800078ec0ff */
[----:B---3--:R-:W-:Y:S01]  /*18540*/  @P0 SHF.R.U32.HI R19, RZ, R3, R0 ;  /* 0x00000003ff130219 */ /* 0x008fe20000011600 */
[----:B------:R-:W-:Y:S01]  /*18550*/  IMAD.U32 R3, RZ, RZ, UR5 ;  /* 0x00000005ff037e24 */ /* 0x000fe2000f8e00ff */
[----:B------:R-:W-:Y:S01]  /*18560*/  PLOP3.LUT P0, PT, PT, PT, UP0, 0x80, 0x0 ;  /* 0x000000000000781c */ /* 0x000fe20003f0f008 */
[----:B------:R-:W-:-:S12]  /*18570*/  ULDC.64 UR4, c[0x0][0xa00] ;  /* 0x0002800000047ab9 */ /* 0x000fd80000000a00 */
        /* <DEDUP_REMOVED lines=30> */
[----:B------:R-:W-:Y:S04]  /*18760*/  STL [R1+0x10], R5 ;  /* 0x0000100501007387 */ /* 0x000fe80000100800 */
[----:B------:R1:W-:Y:S02]  /*18770*/  STL [R1+0x14], R0 ;  /* 0x0000140001007387 */ /* 0x0003e40000100800 */
[----:B-1----:R-:W-:Y:S01]  /*18780*/  SEL R0, R5, RZ, !P0 ;  /* 0x000000ff05007207 */ /* 0x002fe20004000000 */
[----:B0-----:R-:W-:Y:S06]  /*18790*/  BRA.DIV UR6, `(.L_x_4005) ;  /* 0x0000004606047947 */ /* 0x001fec000b800000 */
[----:B------:R0:W1:Y:S02]  /*187a0*/  SHFL.IDX PT, R14, R4, RZ, 0x1f ;  /* 0x00001fff040e7589 */ /* 0x00006400000e0000 */
.L_x_4077:
[----:B-1----:R-:W-:Y:S02]  /*187b0*/  ISETP.NE.AND P0, PT, R14, RZ, PT ;  /* 0x000000ff0e00720c */ /* 0x002fe40003f05270 */
[----:B------:R-:W-:-:S11]  /*187c0*/  PLOP3.LUT P6, PT, PT, PT, PT, 0x8, 0x0 ;  /* 0x000000000000781c */ /* 0x000fd60003fce170 */
[----:B------:R-:W-:Y:S05]  /*187d0*/  @P0 BRA `(.L_x_4006) ;  /* 0x0000000800240947 */ /* 0x000fea0003800000 */
[----:B0-----:R-:W2:Y:S01]  /*187e0*/  LDL R4, [R1+0x4] ;  /* 0x0000040001047983 */ /* 0x001ea20000100800 */
[----:B------:R-:W-:Y:S01]  /*187f0*/  UMOV UR4, 0xffffffff ;  /* 0xffffffff00047882 */ /* 0x000fe20000000000 */
[----:B--2---:R-:W-:Y:S02]  /*18800*/  VIADD R6, R4, 0xffffffff ;  /* 0xffffffff04067836 */ /* 0x004fe40000000000 */
[----:B------:R-:W-:Y:S05]  /*18810*/  BRA.DIV UR4, `(.L_x_4007) ;  /* 0x0000004604047947 */ /* 0x000fea000b800000 */
[----:B------:R-:W-:-:S13]  /*18820*/  ELECT P6, URZ, PT ;  /* 0x00000000003f782f */ /* 0x000fda00038c0000 */
.L_x_4080:
[----:B------:R-:W-:Y:S05]  /*18830*/  @!P6 BRA `(.L_x_4008) ;  /* 0x000000040090e947 */ /* 0x000fea0003800000 */
[----:B------:R-:W-:-:S04]  /*18840*/  ISETP.NE.U32.AND P0, PT, R2, RZ, PT ;  /* 0x000000ff0200720c */ /* 0x000fc80003f05070 */
[----:B------:R-:W-:-:S13]  /*18850*/  ISETP.NE.AND.EX P0, PT, R3, RZ, PT, P0 ;  /* 0x000000ff0300720c */ /* 0x000fda0003f05300 */
[----:B------:R-:W-:Y:S05]  /*18860*/  @!P0 BRA `(.L_x_4009) ;  /* 0x0000000000508947 */ /* 0x000fea0003800000 */
[----:B------:R-:W2:Y:S01]  /*18870*/  LDL R12, [R1+0x14] ;  /* 0x00001400010c7983 */ /* 0x000ea20000100800 */
[----:B------:R-:W0:Y:S03]  /*18880*/  LDC R9, c[0x0][0x41c] ;  /* 0x00010700ff097b82 */ /* 0x000e260000000800 */
[----:B------:R-:W3:Y:S01]  /*18890*/  LDL R11, [R1+0x10] ;  /* 0x00001000010b7983 */ /* 0x000ee20000100800 */
        /* <DEDUP_REMOVED lines=9> */
[----:B------:R-:W-:Y:S02]  /*18930*/  IMAD.MOV.U32 R4, RZ, RZ, R0 ;  /* 0x000000ffff047224 */ /* 0x000fe400078e0000 */
[----:B--2---:R-:W-:Y:S02]  /*18940*/  IMAD R9, R12, UR4, RZ ;  /* 0x000000040c097c24 */ /* 0x004fe4000f8e02ff */
[----:B---3--:R-:W-:-:S04]  /*18950*/  IMAD.WIDE.U32 R4, R11, UR4, R4 ;  /* 0x000000040b047c25 */ /* 0x008fc8000f8e0004 */
[----:B------:R-:W-:Y:S01]  /*18960*/  IMAD R0, R11, UR5, R9 ;  /* 0x000000050b007c24 */ /* 0x000fe2000f8e0209 */
[----:B------:R-:W-:-:S03]  /*18970*/  LEA R2, P0, R4, R2, 0x2 ;  /* 0x0000000204027211 */ /* 0x000fc600078010ff */
[----:B------:R-:W-:-:S05]  /*18980*/  IMAD.IADD R0, R5, 0x1, R0 ;  /* 0x0000000105007824 */ /* 0x000fca00078e0200 */
[----:B------:R-:W-:-:S05]  /*18990*/  LEA.HI.X R3, R4, R3, R0, 0x2, P0 ;  /* 0x0000000304037211 */ /* 0x000fca00000f1400 */
[----:B------:R0:W5:Y:S02]  /*189a0*/  LDG.E R0, desc[UR50][R2.64] ;  /* 0x0000003202007981 */ /* 0x000164000c1e1900 */
.L_x_4009:
[----:B0-----:R-:W2:Y:S04]  /*189b0*/  LDL R3, [R1] ;  /* 0x0000000001037983 */ /* 0x001ea80000100800 */
[----:B------:R-:W3:Y:S01]  /*189c0*/  LDL R2, [R1+0xc] ;  /* 0x00000c0001027983 */ /* 0x000ee20000100800 */
[----:B------:R-:W-:Y:S02]  /*189d0*/  ISETP.NE.AND P0, PT, R10, RZ, PT ;  /* 0x000000ff0a00720c */ /* 0x000fe40003f05270 */
[----:B--2---:R-:W-:Y:S02]  /*189e0*/  LEA R4, R3, UR41, 0x3 ;  /* 0x0000002903047c11 */ /* 0x004fe4000f8e18ff */
[----:B---3--:R-:W-:-:S04]  /*189f0*/  SHF.L.U32 R3, R2, 0x1f, RZ ;  /* 0x0000001f02037819 */ /* 0x008fc800000006ff */
[----:B------:R-:W0:Y:S02]  /*18a00*/  SYNCS.PHASECHK.TRANS64.TRYWAIT P2, [R4+URZ+0x33480], R3 ;  /* 0x03348003040075a7 */ /* 0x000e24000804017f */
[----:B0-----:R-:W-:Y:S05]  /*18a10*/  @!P2 BRA `(.L_x_4010) ;  /* 0x0000004000a4a947 */ /* 0x001fea0003800000 */
.L_x_4081:
        /* <DEDUP_REMOVED lines=8> */
.L_x_4011:
[----:B------:R-:W2:Y:S01]  /*18aa0*/  LDL R2, [R1] ;  /* 0x0000000001027983 */ /* 0x000ea20000100800 */
[----:B------:R-:W-:-:S03]  /*18ab0*/  IMAD.U32 R9, RZ, RZ, UR41 ;  /* 0x00000029ff097e24 */ /* 0x000fc6000f8e00ff */
[----:B------:R-:W3:Y:S01]  /*18ac0*/  LDL R5, [R1+0x24] ;  /* 0x0000240001057983 */ /* 0x000ee20000100800 */
[----:B------:R-:W-:Y:S01]  /*18ad0*/  R2UR UR9, R4 ;  /* 0x00000000040972ca */ /* 0x000fe200000e0000 */
        /* <DEDUP_REMOVED lines=14> */
[----:B------:R-:W-:Y:S02]  /*18bc0*/  UIADD3 UR14, UR15, 0x11a00, URZ ;  /* 0x00011a000f0e7890 */ /* 0x000fe4000fffe03f */
[----:B------:R-:W-:-:S05]  /*18bd0*/  UIADD3 UR15, UR15, 0x14200, URZ ;  /* 0x000142000f0f7890 */ /* 0x000fca000fffe03f */
        /* <DEDUP_REMOVED lines=10> */
.L_x_4082:
        /* <DEDUP_REMOVED lines=8> */
.L_x_4013:
        /* <DEDUP_REMOVED lines=24> */
.L_x_4008:
        /* <DEDUP_REMOVED lines=31> */
.L_x_4006:
        /* <DEDUP_REMOVED lines=10> */
.L_x_4083:
[----:B------:R-:W-:Y:S05]  /*19110*/  BSYNC B0 ;  /* 0x0000000000007941 */ /* 0x000fea0003800000 */
.L_x_4014:
[----:B0-----:R-:W2:Y:S04]  /*19120*/  LDL.LU R3, [R1+0x4] ;  /* 0x0000040001037983 */ /* 0x001ea80000300800 */
[----:B------:R-:W3:Y:S01]  /*19130*/  LDL R4, [R1+0x20] ;  /* 0x0000200001047983 */ /* 0x000ee20000100800 */
[----:B--2---:R-:W-:-:S05]  /*19140*/  VIADD R3, R3, 0xfffffffe ;  /* 0xfffffffe03037836 */ /* 0x004fca0000000000 */
[----:B---3--:R-:W-:-:S13]  /*19150*/  ISETP.GE.AND P0, PT, R3, R4, PT ;  /* 0x000000040300720c */ /* 0x008fda0003f06270 */
[----:B------:R-:W-:Y:S05]  /*19160*/  @!P0 BRA `(.L_x_4016) ;  /* 0x0000001800088947 */ /* 0x000fea0003800000 */
[----:B------:R0:W5:Y:S04]  /*19170*/  LDL.LU R2, [R1] ;  /* 0x0000000001027983 */ /* 0x0001680000300800 */
[----:B------:R0:W5:Y:S02]  /*19180*/  LDL.LU R8, [R1+0xc] ;  /* 0x00000c0001087983 */ /* 0x0001640000300800 */
.L_x_4040:
        /* <DEDUP_REMOVED lines=34> */
.L_x_4019:
        /* <DEDUP_REMOVED lines=8> */
.L_x_4084:
[----:B------:R-:W-:Y:S05]  /*19430*/  BSYNC B1 ;  /* 0x0000000000017941 */ /* 0x000fea0003800000 */
.L_x_4020:
        /* <DEDUP_REMOVED lines=9> */
.L_x_4023:
[----:B------:R-:W-:Y:S05]  /*194d0*/  BSYNC B1 ;  /* 0x0000000000017941 */ /* 0x000fea0003800000 */
.L_x_4022:
[----:B------:R-:W3:Y:S04]  /*194e0*/  LDL R4, [R1] ;  /* 0x0000000001047983 */ /* 0x000ee80000100800 */
[----:B------:R-:W4:Y:S01]  /*194f0*/  LDL R7, [R1+0x24] ;  /* 0x0000240001077983 */ /* 0x000f220000100800 */
[----:B------:R-:W-:Y:S01]  /*19500*/  IMAD.MOV.U32 R14, RZ, RZ, RZ ;  /* 0x000000ffff0e7224 */ /* 0x000fe200078e00ff */
[----:B------:R-:W-:Y:S01]  /*19510*/  R2UR UR12, R19 ;  /* 0x00000000130c72ca */ /* 0x000fe200000e0000 */
[----:B-1----:R-:W-:Y:S01]  /*19520*/  IMAD.U32 R10, RZ, RZ, UR41 ;  /* 0x00000029ff0a7e24 */ /* 0x002fe2000f8e00ff */
[----:B------:R-:W-:Y:S01]  /*19530*/  UIADD3 UR4, UP0, UR46, 0x470, URZ ;  /* 0x000004702e047890 */ /* 0x000fe2000ff1e03f */
[----:B------:R-:W-:Y:S01]  /*19540*/  PLOP3.LUT P0, PT, PT, PT, PT, 0x80, 0x0 ;  /* 0x000000000000781c */ /* 0x000fe20003f0f070 */
[----:B------:R-:W-:Y:S01]  /*19550*/  UMOV UR6, 0x0 ;  /* 0x0000000000067882 */ /* 0x000fe20000000000 */
[----:B------:R-:W-:Y:S01]  /*19560*/  R2UR UR10, R14 ;  /* 0x000000000e0a72ca */ /* 0x000fe200000e0000 */
[----:B------:R-:W-:Y:S01]  /*19570*/  UIADD3.X UR5, URZ, UR47, URZ, UP0, !UPT ;  /* 0x0000002f3f057290 */ /* 0x000fe200087fe43f */
[----:B------:R-:W-:Y:S01]  /*19580*/  UMOV UR7, 0x14f00000 ;  /* 0x14f0000000077882 */ /* 0x000fe20000000000 */
[----:B---3--:R-:W-:-:S02]  /*19590*/  IMAD R4, R4, 0x7800, R10 ;  /* 0x0000780004047824 */ /* 0x008fc400078e020a */
[----:B----4-:R-:W-:Y:S02]  /*195a0*/  IMAD R9, R9, 0xa0, R7 ;  /* 0x000000a009097824 */ /* 0x010fe400078e0207 */
[----:B------:R-:W-:Y:S02]  /*195b0*/  VIADD R7, R6, 0x33470 ;  /* 0x0003347006077836 */ /* 0x000fe40000000000 */
[----:B------:R-:W-:-:S07]  /*195c0*/  VIADD R10, R4, 0xf200 ;  /* 0x0000f200040a7836 */ /* 0x000fce0000000000 */
.L_x_4024:
        /* <DEDUP_REMOVED lines=16> */
.L_x_4025:
        /* <DEDUP_REMOVED lines=16> */
.L_x_4026:
        /* <DEDUP_REMOVED lines=12> */
.L_x_4085:
[----:B------:R-:W-:Y:S05]  /*19890*/  BSYNC B1 ;  /* 0x0000000000017941 */ /* 0x000fea0003800000 */
.L_x_4027:
        /* <DEDUP_REMOVED lines=11> */
.L_x_4030:
[----:B------:R-:W-:Y:S05]  /*19950*/  BSYNC B1 ;  /* 0x0000000000017941 */ /* 0x000fea0003800000 */
.L_x_4029:
        /* <DEDUP_REMOVED lines=9> */
.L_x_4031:
        /* <DEDUP_REMOVED lines=15> */
.L_x_4032:
        /* <DEDUP_REMOVED lines=15> */
.L_x_4033:
        /* <DEDUP_REMOVED lines=9> */
.L_x_4018:
[----:B------:R-:W-:Y:S05]  /*19c60*/  BSYNC B0 ;  /* 0x0000000000007941 */ /* 0x000fea0003800000 */
.L_x_4017:
[----:B------:R-:W-:-:S06]  /*19c70*/  UISETP.NE.AND UP0, UPT, UR42, 0x3, UPT ;  /* 0x000000032a00788c */ /* 0x000fcc000bf05270 */
[----:B------:R-:W-:-:S13]  /*19c80*/  PLOP3.LUT P0, PT, PT, PT, UP0, 0x80, 0x0 ;  /* 0x000000000000781c */ /* 0x000fda0003f0f008 */
[----:B------:R-:W-:Y:S05]  /*19c90*/  @!P0 BRA `(.L_x_4034) ;  /* 0x0000000000048947 */ /* 0x000fea0003800000 */
[----:B------:R-:W-:Y:S01]  /*19ca0*/  BPT.TRAP 0x1 ;  /* 0x000000040000795c */ /* 0x000fe20000300000 */
.L_x_4034:
        /* <DEDUP_REMOVED lines=8> */
.L_x_4086:
[----:B------:R-:W-:Y:S05]  /*19d30*/  BSYNC B0 ;  /* 0x0000000000007941 */ /* 0x000fea0003800000 */
.L_x_4035:
[----:B------:R-:W-:Y:S05]  /*19d40*/  @!P0 BRA `(.L_x_4037) ;  /* 0x0000000000048947 */ /* 0x000fea0003800000 */
[----:B------:R-:W-:Y:S01]  /*19d50*/  BPT.TRAP 0x1 ;  /* 0x000000040000795c */ /* 0x000fe20000300000 */
.L_x_4037:
[----:B--2---:R-:W-:Y:S01]  /*19d60*/  SHF.L.U32 R4, R8, 0x1f, RZ ;  /* 0x0000001f08047819 */ /* 0x004fe200000006ff */
[----:B------:R-:W-:-:S03]  /*19d70*/  IMAD R2, R2, 0x7800, RZ ;  /* 0x0000780002027824 */ /* 0x000fc600078e02ff */
[----:B------:R-:W2:Y:S02]  /*19d80*/  SYNCS.PHASECHK.TRANS64.TRYWAIT P2, [R12+URZ+0x33460], R4 ;  /* 0x033460040c0075a7 */ /* 0x000ea4000804017f */
[----:B--2---:R-:W-:Y:S05]  /*19d90*/  @!P2 BRA `(.L_x_4038) ;  /* 0x000000300040a947 */ /* 0x004fea0003800000 */
.L_x_4087:
[C---:B--2---:R-:W-:Y:S01]  /*19da0*/  LOP3.LUT R4, R2.reuse, R18, RZ, 0xfc, !PT ;  /* 0x0000001202047212 */ /* 0x044fe200078efcff */
[----:B------:R-:W-:Y:S05]  /*19db0*/  WARPSYNC.ALL ;  /* 0x0000000000007948 */ /* 0x000fea0003800000 */
[----:B------:R-:W2:Y:S01]  /*19dc0*/  LDSM.16.MT88.4 R4, [R4+UR41+0xf200] ;  /* 0x00f200290404783b */ /* 0x000ea20008004200 */
[----:B------:R-:W-:Y:S02]  /*19dd0*/  IMAD.U32 R14, RZ, RZ, UR41 ;  /* 0x00000029ff0e7e24 */ /* 0x000fe4000f8e00ff */
[----:B------:R-:W-:Y:S02]  /*19de0*/  VIADD R15, R2, 0x2800 ;  /* 0x00002800020f7836 */ /* 0x000fe40000000000 */
[----:B------:R-:W-:-:S02]  /*19df0*/  VIADD R14, R14, 0x200 ;  /* 0x000002000e0e7836 */ /* 0x000fc40000000000 */
[C---:B------:R-:W-:Y:S02]  /*19e00*/  VIADD R13, R2.reuse, 0x800 ;  /* 0x00000800020d7836 */ /* 0x040fe40000000000 */
[C---:B------:R-:W-:Y:S02]  /*19e10*/  VIADD R20, R2.reuse, 0x1800 ;  /* 0x0000180002147836 */ /* 0x040fe40000000000 */
[----:B------:R-:W-:Y:S01]  /*19e20*/  VIADD R21, R2, 0x5800 ;  /* 0x0000580002157836 */ /* 0x000fe20000000000 */
[C-C-:B--2---:R-:W-:Y:S02]  /*19e30*/  PRMT R8, R4.reuse, 0x6420, R5.reuse ;  /* 0x0000642004087816 */ /* 0x144fe40000000005 */
        /* <DEDUP_REMOVED lines=137> */
[----:B------:R-:W-:Y:S02]  /*1a6d0*/  PRMT R9, R4, 0x7531, R5 ;  /* 0x0000753104097816 */ /* 0x000fe40000000005 */
[----:B------:R-:W-:Y:S01]  /*1a6e0*/  LOP3.LUT R4, R15, R17, RZ, 0xfc, !PT ;  /* 0x000000110f047212 */ /* 0x000fe200078efcff */
[----:B------:R-:W-:Y:S01]  /*1a6f0*/  IMAD.U32 R15, RZ, RZ, UR41 ;  /* 0x00000029ff0f7e24 */ /* 0x000fe2000f8e00ff */
[C-C-:B------:R-:W-:Y:S02]  /*1a700*/  PRMT R10, R6.reuse, 0x6420, R7.reuse ;  /* 0x00006420060a7816 */ /* 0x140fe40000000007 */
[----:B------:R-:W-:Y:S01]  /*1a710*/  PRMT R11, R6, 0x7531, R7 ;  /* 0x00007531060b7816 */ /* 0x000fe20000000007 */
[----:B------:R-:W-:-:S04]  /*1a720*/  VIADD R15, R15, 0x200 ;  /* 0x000002000f0f7836 */ /* 0x000fc80000000000 */
[C---:B------:R-:W-:Y:S02]  /*1a730*/  IMAD.IADD R4, R15.reuse, 0x1, R4 ;  /* 0x000000010f047824 */ /* 0x040fe400078e0204 */
[----:B------:R-:W-:-:S03]  /*1a740*/  IMAD.IADD R13, R15, 0x1, R13 ;  /* 0x000000010f0d7824 */ /* 0x000fc600078e020d */
[----:B------:R1:W-:Y:S02]  /*1a750*/  STSM.16.M88.4 [R4], R8 ;  /* 0x0000000804007844 */ /* 0x0003e40000000200 */
[----:B-1----:R-:W-:-:S06]  /*1a760*/  LOP3.LUT R4, R14, R18, RZ, 0xfc, !PT ;  /* 0x000000120e047212 */ /* 0x002fcc00078efcff */
[----:B------:R-:W1:Y:S02]  /*1a770*/  LDSM.16.MT88.4 R4, [R4+UR41+0xf200] ;  /* 0x00f200290404783b */ /* 0x000e640008004200 */
[C-C-:B-1----:R-:W-:Y:S02]  /*1a780*/  PRMT R8, R4.reuse, 0x6420, R5.reuse ;  /* 0x0000642004087816 */ /* 0x142fe40000000005 */
[----:B------:R-:W-:Y:S02]  /*1a790*/  PRMT R9, R4, 0x7531, R5 ;  /* 0x0000753104097816 */ /* 0x000fe40000000005 */
[C-C-:B------:R-:W-:Y:S02]  /*1a7a0*/  PRMT R10, R6.reuse, 0x6420, R7.reuse ;  /* 0x00006420060a7816 */ /* 0x140fe40000000007 */
[----:B------:R-:W-:Y:S02]  /*1a7b0*/  PRMT R11, R6, 0x7531, R7 ;  /* 0x00007531060b7816 */ /* 0x000fe40000000007 */
[----:B------:R-:W-:-:S02]  /*1a7c0*/  LOP3.LUT R4, R2, R18, RZ, 0xfc, !PT ;  /* 0x0000001202047212 */ /* 0x000fc400078efcff */
[----:B------:R-:W-:Y:S01]  /*1a7d0*/  LOP3.LUT R2, R2, R17, RZ, 0xfc, !PT ;  /* 0x0000001102027212 */ /* 0x000fe200078efcff */
[----:B------:R-:W-:Y:S04]  /*1a7e0*/  STSM.16.M88.4 [R13], R8 ;  /* 0x000000080d007844 */ /* 0x000fe80000000200 */
[----:B------:R-:W1:Y:S01]  /*1a7f0*/  LDSM.16.MT88.4 R4, [R4+UR41+0xf200] ;  /* 0x00f200290404783b */ /* 0x000e620008004200 */
[----:B------:R-:W-:Y:S01]  /*1a800*/  IMAD.IADD R2, R15, 0x1, R2 ;  /* 0x000000010f027824 */ /* 0x000fe200078e0202 */
        /* <DEDUP_REMOVED lines=13> */
.L_x_4039:
[----:B-1----:R-:W3:Y:S01]  /*1a8e0*/  LDL R2, [R1+0x20] ;  /* 0x0000200001027983 */ /* 0x002ee20000100800 */
[----:B--2---:R1:W-:Y:S03]  /*1a8f0*/  SYNCS.ARRIVE.TRANS64.A1T0 RZ, [R12+URZ+0x33450], RZ ;  /* 0x033450ff0cff79a7 */ /* 0x0043e6000810003f */
[----:B------:R2:W5:Y:S01]  /*1a900*/  LDL R8, [R1+0xc] ;  /* 0x00000c0001087983 */ /* 0x0005620000100800 */
[----:B-1----:R-:W-:-:S05]  /*1a910*/  @!P1 VIADD R12, R12, 0x33480 ;  /* 0x000334800c0c9836 */ /* 0x002fca0000000000 */
[----:B------:R-:W-:Y:S01]  /*1a920*/  @!P1 PRMT R12, RZ, 0x654, R12 ;  /* 0x00000654ff0c9816 */ /* 0x000fe2000000000c */
[----:B------:R-:W-:Y:S06]  /*1a930*/  BAR.SYNC.DEFER_BLOCKING 0x2, 0x80 ;  /* 0x0082000000007b1d */ /* 0x000fec0000010000 */
[----:B------:R2:W-:Y:S01]  /*1a940*/  @!P1 SYNCS.ARRIVE.TRANS64.RED.A1T0 RZ, [R12+URZ], RZ ;  /* 0x000000ff0cff99a7 */ /* 0x0005e2000810043f */
[C---:B---3--:R-:W-:Y:S01]  /*1a950*/  ISETP.GT.AND P0, PT, R3.reuse, R2, PT ;  /* 0x000000020300720c */ /* 0x048fe20003f04270 */
[----:B------:R-:W-:Y:S01]  /*1a960*/  VIADD R3, R3, 0xffffffff ;  /* 0xffffffff03037836 */ /* 0x000fe20000000000 */
[----:B------:R2:W5:Y:S11]  /*1a970*/  LDL R2, [R1] ;  /* 0x0000000001027983 */ /* 0x0005760000100800 */
[----:B--2---:R-:W-:Y:S05]  /*1a980*/  @P0 BRA `(.L_x_4040) ;  /* 0xffffffe800000947 */ /* 0x004fea000383ffff */
.L_x_4016:
[----:B------:R-:W-:Y:S04]  /*1a990*/  BSSY B0, `(.L_x_4041) ;  /* 0x000000f000007945 */ /* 0x000fe80003800000 */
[----:B------:R-:W-:Y:S05]  /*1a9a0*/  @P1 BRA `(.L_x_4042) ;  /* 0x0000000000341947 */ /* 0x000fea0003800000 */
[----:B------:R-:W1:Y:S01]  /*1a9b0*/  S2R R5, SR_LANEID ;  /* 0x0000000000057919 */ /* 0x000e620000000000 */
[----:B------:R-:W-:Y:S01]  /*1a9c0*/  VOTEU.ANY UR4, UPT, PT ;  /* 0x0000000000047886 */ /* 0x000fe200038e0100 */
[----:B-----5:R-:W2:Y:S01]  /*1a9d0*/  LDC.64 R2, c[0x0][0xc38] ;  /* 0x00030e00ff027b82 */ /* 0x020ea20000000a00 */
        /* <DEDUP_REMOVED lines=10> */
.L_x_4042:
[----:B------:R-:W-:Y:S05]  /*1aa80*/  BSYNC B0 ;  /* 0x0000000000007941 */ /* 0x000fea0003800000 */
.L_x_4041:
[----:B------:R-:W-:-:S06]  /*1aa90*/  UISETP.NE.AND UP0, UPT, UR42, 0x3, UPT ;  /* 0x000000032a00788c */ /* 0x000fcc000bf05270 */
[----:B------:R-:W-:-:S13]  /*1aaa0*/  PLOP3.LUT P0, PT, PT, PT, UP0, 0x80, 0x0 ;  /* 0x000000000000781c */ /* 0x000fda0003f0f008 */
[----:B------:R-:W-:Y:S05]  /*1aab0*/  @!P0 BRA `(.L_x_4043) ;  /* 0x0000000000048947 */ /* 0x000fea0003800000 */
[----:B------:R-:W-:Y:S01]  /*1aac0*/  BPT.TRAP 0x1 ;  /* 0x000000040000795c */ /* 0x000fe20000300000 */
.L_x_4043:
[----:B-----5:R-:W2:Y:S04]  /*1aad0*/  LDL R2, [R1+0xc] ;  /* 0x00000c0001027983 */ /* 0x020ea80000100800 */
[----:B-1----:R-:W3:Y:S01]  /*1aae0*/  LDL R0, [R1] ;  /* 0x0000000001007983 */ /* 0x002ee20000100800 */
[----:B------:R-:W-:Y:S01]  /*1aaf0*/  BSSY B0, `(.L_x_4044) ;  /* 0x0000008000007945 */ /* 0x000fe20003800000 */
[----:B--2---:R-:W-:-:S04]  /*1ab00*/  LOP3.LUT R3, R2, 0x1, RZ, 0x3c, !PT ;  /* 0x0000000102037812 */ /* 0x004fc800078e3cff */
[----:B------:R-:W-:Y:S02]  /*1ab10*/  SHF.L.U32 R3, R3, 0x1f, RZ ;  /* 0x0000001f03037819 */ /* 0x000fe400000006ff */
[----:B---3--:R-:W-:-:S04]  /*1ab20*/  LEA R0, R0, UR41, 0x3 ;  /* 0x0000002900007c11 */ /* 0x008fc8000f8e18ff */
[----:B------:R-:W1:Y:S01]  /*1ab30*/  SYNCS.PHASECHK.TRANS64.TRYWAIT P0, [R0+URZ+0x33470], R3 ;  /* 0x03347003000075a7 */ /* 0x000e62000800017f */
[----:B------:R-:W-:-:S05]  /*1ab40*/  IMAD.U32 R2, RZ, RZ, UR44 ;  /* 0x0000002cff027e24 */ /* 0x000fca000f8e00ff */
[----:B------:R-:W-:Y:S01]  /*1ab50*/  ISETP.NE.AND P2, PT, R2, 0x3, PT ;  /* 0x000000030200780c */ /* 0x000fe20003f45270 */
[----:B-1----:R-:W-:-:S12]  /*1ab60*/  @!P0 BRA `(.L_x_4045) ;  /* 0x0000002000e08947 */ /* 0x002fd80003800000 */
.L_x_4088:
[----:B------:R-:W-:Y:S05]  /*1ab70*/  BSYNC B0 ;  /* 0x0000000000007941 */ /* 0x000fea0003800000 */
.L_x_4044:
[----:B------:R-:W-:Y:S05]  /*1ab80*/  @!P2 BRA `(.L_x_4046) ;  /* 0x000000000004a947 */ /* 0x000fea0003800000 */
[----:B------:R-:W-:Y:S01]  /*1ab90*/  BPT.TRAP 0x1 ;  /* 0x000000040000795c */ /* 0x000fe20000300000 */
.L_x_4046:
[----:B------:R-:W1:Y:S02]  /*1aba0*/  LDL R2, [R1+0xc] ;  /* 0x00000c0001027983 */ /* 0x000e640000100800 */
[----:B-1----:R-:W-:-:S04]  /*1abb0*/  SHF.L.U32 R3, R2, 0x1f, RZ ;  /* 0x0000001f02037819 */ /* 0x002fc800000006ff */
[----:B------:R-:W1:Y:S02]  /*1abc0*/  SYNCS.PHASECHK.TRANS64.TRYWAIT P0, [R0+URZ+0x33460], R3 ;  /* 0x03346003000075a7 */ /* 0x000e64000800017f */
[----:B-1----:R-:W-:Y:S05]  /*1abd0*/  @!P0 BRA `(.L_x_4047) ;  /* 0x0000002000d88947 */ /* 0x002fea0003800000 */
.L_x_4089:
[----:B------:R-:W2:Y:S01]  /*1abe0*/  LDL R2, [R1] ;  /* 0x0000000001027983 */ /* 0x000ea20000100800 */
[----:B------:R-:W-:Y:S05]  /*1abf0*/  WARPSYNC.ALL ;  /* 0x0000000000007948 */ /* 0x000fea0003800000 */
[----:B------:R-:W-:-:S04]  /*1ac00*/  IMAD.U32 R14, RZ, RZ, UR41 ;  /* 0x00000029ff0e7e24 */ /* 0x000fc8000f8e00ff */
[----:B------:R-:W-:Y:S02]  /*1ac10*/  VIADD R14, R14, 0x200 ;  /* 0x000002000e0e7836 */ /* 0x000fe40000000000 */
[----:B--2---:R-:W-:-:S04]  /*1ac20*/  IMAD R2, R2, 0x7800, RZ ;  /* 0x0000780002027824 */ /* 0x004fc800078e02ff */
[C---:B------:R-:W-:Y:S01]  /*1ac30*/  VIADD R13, R2.reuse, 0x2800 ;  /* 0x00002800020d7836 */ /* 0x040fe20000000000 */
[CC--:B-1----:R-:W-:Y:S01]  /*1ac40*/  LOP3.LUT R3, R2.reuse, R18.reuse, RZ, 0xfc, !PT ;  /* 0x0000001202037212 */ /* 0x0c2fe200078efcff */
[C---:B------:R-:W-:Y:S02]  /*1ac50*/  VIADD R20, R2.reuse, 0x5000 ;  /* 0x0000500002147836 */ /* 0x040fe40000000000 */
[----:B------:R-:W-:Y:S02]  /*1ac60*/  VIADD R19, R2, 0x2000 ;  /* 0x0000200002137836 */ /* 0x000fe40000000000 */
[----:B------:R1:W2:Y:S01]  /*1ac70*/  LDSM.16.MT88.4 R4, [R3+UR41+0xf200] ;  /* 0x00f200290304783b */ /* 0x0002a20008004200 */
[----:B------:R-:W-:Y:S01]  /*1ac80*/  LOP3.LUT R15, R20, R18, RZ, 0xfc, !PT ;  /* 0x00000012140f7212 */ /* 0x000fe200078efcff */
[----:B-1----:R-:W-:Y:S01]  /*1ac90*/  VIADD R3, R2, 0x800 ;  /* 0x0000080002037836 */ /* 0x002fe20000000000 */
[C-C-:B--2---:R-:W-:Y:S02]  /*1aca0*/  PRMT R8, R4.reuse, 0x6420, R5.reuse ;  /* 0x0000642004087816 */ /* 0x144fe40000000005 */
[----:B------:R-:W-:-:S02]  /*1acb0*/  PRMT R9, R4, 0x7531, R5 ;  /* 0x0000753104097816 */ /* 0x000fc40000000005 */
[-C--:B------:R-:W-:Y:S02]  /*1acc0*/  LOP3.LUT R4, R2, R17.reuse, RZ, 0xfc, !PT ;  /* 0x0000001102047212 */ /* 0x080fe400078efcff */
[C-C-:B------:R-:W-:Y:S02]  /*1acd0*/  PRMT R10, R6.reuse, 0x6420, R7.reuse ;  /* 0x00006420060a7816 */ /* 0x140fe40000000007 */
        /* <DEDUP_REMOVED lines=29> */
[----:B------:R-:W1:Y:S01]  /*1aeb0*/  LDSM.16.MT88.4 R4, [R5+UR41+0xf200] ;  /* 0x00f200290504783b */ /* 0x000e620008004200 */
[----:B------:R-:W-:Y:S02]  /*1aec0*/  LOP3.LUT R14, R14, R18, RZ, 0xfc, !PT ;  /* 0x000000120e0e7212 */ /* 0x000fe400078efcff */
[C-C-:B-1----:R-:W-:Y:S02]  /*1aed0*/  PRMT R8, R4.reuse, 0x6420, R5.reuse ;  /* 0x0000642004087816 */ /* 0x142fe40000000005 */
[----:B------:R-:W-:-:S02]  /*1aee0*/  PRMT R9, R4, 0x7531, R5 ;  /* 0x0000753104097816 */ /* 0x000fc40000000005 */
[C-C-:B------:R-:W-:Y:S02]  /*1aef0*/  PRMT R10, R6.reuse, 0x6420, R7.reuse ;  /* 0x00006420060a7816 */ /* 0x140fe40000000007 */
[----:B------:R-:W-:-:S05]  /*1af00*/  PRMT R11, R6, 0x7531, R7 ;  /* 0x00007531060b7816 */ /* 0x000fca0000000007 */
[----:B------:R1:W-:Y:S02]  /*1af10*/  STSM.16.M88.4 [R3], R8 ;  /* 0x0000000803007844 */ /* 0x0003e40000000200 */
[----:B-1----:R-:W-:-:S05]  /*1af20*/  VIADD R3, R2, 0x3000 ;  /* 0x0000300002037836 */ /* 0x002fca0000000000 */
[C---:B------:R-:W-:Y:S02]  /*1af30*/  LOP3.LUT R6, R3.reuse, R18, RZ, 0xfc, !PT ;  /* 0x0000001203067212 */ /* 0x040fe400078efcff */
[----:B------:R-:W-:-:S04]  /*1af40*/  LOP3.LUT R3, R3, R17, RZ, 0xfc, !PT ;  /* 0x0000001103037212 */ /* 0x000fc800078efcff */
[----:B------:R-:W1:Y:S02]  /*1af50*/  LDSM.16.MT88.4 R4, [R6+UR41+0xf200] ;  /* 0x00f200290604783b */ /* 0x000e640008004200 */
[C-C-:B-1----:R-:W-:Y:S02]  /*1af60*/  PRMT R8, R4.reuse, 0x6420, R5.reuse ;  /* 0x0000642004087816 */ /* 0x142fe40000000005 */
        /* <DEDUP_REMOVED lines=22> */
[----:B------:R-:W-:Y:S01]  /*1b0d0*/  IMAD.IADD R3, R13, 0x1, R3 ;  /* 0x000000010d037824 */ /* 0x000fe200078e0203 */
[C-C-:B--2---:R-:W-:Y:S02]  /*1b0e0*/  PRMT R8, R4.reuse, 0x6420, R5.reuse ;  /* 0x0000642004087816 */ /* 0x144fe40000000005 */
[----:B------:R-:W-:Y:S02]  /*1b0f0*/  PRMT R9, R4, 0x7531, R5 ;  /* 0x0000753104097816 */ /* 0x000fe40000000005 */
[C-C-:B------:R-:W-:Y:S02]  /*1b100*/  PRMT R10, R6.reuse, 0x6420, R7.reuse ;  /* 0x00006420060a7816 */ /* 0x140fe40000000007 */
[----:B------:R-:W-:-:S05]  /*1b110*/  PRMT R11, R6, 0x7531, R7 ;  /* 0x00007531060b7816 */ /* 0x000fca0000000007 */
[----:B------:R1:W-:Y:S02]  /*1b120*/  STSM.16.M88.4 [R3], R8 ;  /* 0x0000000803007844 */ /* 0x0003e40000000200 */
[----:B-1----:R-:W-:-:S05]  /*1b130*/  VIADD R3, R2, 0x3800 ;  /* 0x0000380002037836 */ /* 0x002fca0000000000 */
[C---:B------:R-:W-:Y:S02]  /*1b140*/  LOP3.LUT R21, R3.reuse, R18, RZ, 0xfc, !PT ;  /* 0x0000001203157212 */ /* 0x040fe400078efcff */
[----:B------:R-:W-:-:S03]  /*1b150*/  LOP3.LUT R3, R3, R17, RZ, 0xfc, !PT ;  /* 0x0000001103037212 */ /* 0x000fc600078efcff */
[----:B------:R-:W1:Y:S02]  /*1b160*/  LDSM.16.MT88.4 R4, [R21+UR41+0xf200] ;  /* 0x00f200291504783b */ /* 0x000e640008004200 */
[----:B------:R-:W-:Y:S02]  /*1b170*/  IMAD.IADD R3, R13, 0x1, R3 ;  /* 0x000000010d037824 */ /* 0x000fe400078e0203 */
[----:B------:R-:W-:-:S05]  /*1b180*/  VIADD R13, R2, 0x6000 ;  /* 0x00006000020d7836 */ /* 0x000fca0000000000 */
[C---:B------:R-:W-:Y:S02]  /*1b190*/  LOP3.LUT R12, R13.reuse, R18, RZ, 0xfc, !PT ;  /* 0x000000120d0c7212 */ /* 0x040fe400078efcff */
[----:B------:R-:W-:Y:S02]  /*1b1a0*/  LOP3.LUT R13, R13, R17, RZ, 0xfc, !PT ;  /* 0x000000110d0d7212 */ /* 0x000fe400078efcff */
[C-C-:B-1----:R-:W-:Y:S02]  /*1b1b0*/  PRMT R8, R4.reuse, 0x6420, R5.reuse ;  /* 0x0000642004087816 */ /* 0x142fe40000000005 */
[----:B------:R-:W-:Y:S02]  /*1b1c0*/  PRMT R9, R4, 0x7531, R5 ;  /* 0x0000753104097816 */ /* 0x000fe40000000005 */
[C-C-:B------:R-:W-:Y:S02]  /*1b1d0*/  PRMT R10, R6.reuse, 0x6420, R7.reuse ;  /* 0x00006420060a7816 */ /* 0x140fe40000000007 */
[----:B------:R-:W-:-:S05]  /*1b1e0*/  PRMT R11, R6, 0x7531, R7 ;  /* 0x00007531060b7816 */ /* 0x000fca0000000007 */
[----:B------:R-:W-:Y:S04]  /*1b1f0*/  STSM.16.M88.4 [R3], R8 ;  /* 0x0000000803007844 */ /* 0x000fe80000000200 */
[----:B------:R1:W2:Y:S02]  /*1b200*/  LDSM.16.MT88.4 R4, [R12+UR41+0xf200] ;  /* 0x00f200290c04783b */ /* 0x0002a40008004200 */
[----:B-1----:R-:W-:Y:S02]  /*1b210*/  IMAD.U32 R12, RZ, RZ, UR41 ;  /* 0x00000029ff0c7e24 */ /* 0x002fe4000f8e00ff */
[----:B------:R-:W-:Y:S02]  /*1b220*/  VIADD R3, R2, 0x4000 ;  /* 0x0000400002037836 */ /* 0x000fe40000000000 */
[----:B------:R-:W-:-:S03]  /*1b230*/  VIADD R12, R12, 0x200 ;  /* 0x000002000c0c7836 */ /* 0x000fc60000000000 */
[C---:B------:R-:W-:Y:S02]  /*1b240*/  LOP3.LUT R21, R3.reuse, R18, RZ, 0xfc, !PT ;  /* 0x0000001203157212 */ /* 0x040fe400078efcff */
[C-C-:B--2---:R-:W-:Y:S02]  /*1b250*/  PRMT R8, R4.reuse, 0x6420, R5.reuse ;  /* 0x0000642004087816 */ /* 0x144fe40000000005 */
        /* <DEDUP_REMOVED lines=8> */
[----:B------:R1:W2:Y:S02]  /*1b2e0*/  LDSM.16.MT88.4 R4, [R14+UR41+0xf200] ;  /* 0x00f200290e04783b */ /* 0x0002a40008004200 */
[----:B-1----:R-:W-:-:S04]  /*1b2f0*/  IMAD.U32 R14, RZ, RZ, UR41 ;  /* 0x00000029ff0e7e24 */ /* 0x002fc8000f8e00ff */
[----:B------:R-:W-:-:S04]  /*1b300*/  VIADD R14, R14, 0x200 ;  /* 0x000002000e0e7836 */ /* 0x000fc80000000000 */
        /* <DEDUP_REMOVED lines=14> */
[----:B------:R1:W-:Y:S02]  /*1b3f0*/  STSM.16.M88.4 [R3], R8 ;  /* 0x0000000803007844 */ /* 0x0003e40000000200 */
[C---:B-1----:R-:W-:Y:S02]  /*1b400*/  VIADD R3, R2.reuse, 0x6800 ;  /* 0x0000680002037836 */ /* 0x042fe40000000000 */
[----:B------:R-:W-:-:S03]  /*1b410*/  VIADD R2, R2, 0x7000 ;  /* 0x0000700002027836 */ /* 0x000fc60000000000 */
[C---:B------:R-:W-:Y:S02]  /*1b420*/  LOP3.LUT R14, R3.reuse, R18, RZ, 0xfc, !PT ;  /* 0x00000012030e7212 */ /* 0x040fe400078efcff */
[----:B------:R-:W-:-:S03]  /*1b430*/  LOP3.LUT R3, R3, R17, RZ, 0xfc, !PT ;  /* 0x0000001103037212 */ /* 0x000fc600078efcff */
        /* <DEDUP_REMOVED lines=40> */
.L_x_4048:
[----:B------:R-:W3:Y:S01]  /*1b6c0*/  LDL.LU R4, [R1] ;  /* 0x0000000001047983 */ /* 0x000ee20000300800 */
[----:B--2---:R3:W-:Y:S03]  /*1b6d0*/  SYNCS.ARRIVE.TRANS64.A1T0 RZ, [R0+URZ+0x33450], RZ ;  /* 0x033450ff00ff79a7 */ /* 0x0047e6000810003f */
[----:B------:R-:W2:Y:S01]  /*1b6e0*/  LDL.LU R3, [R1+0xc] ;  /* 0x00000c0001037983 */ /* 0x000ea20000300800 */
[----:B-1----:R-:W-:-:S05]  /*1b6f0*/  @!P1 VIADD R2, R0, 0x33480 ;  /* 0x0003348000029836 */ /* 0x002fca0000000000 */
[----:B------:R-:W-:Y:S01]  /*1b700*/  @!P1 PRMT R2, RZ, 0x654, R2 ;  /* 0x00000654ff029816 */ /* 0x000fe20000000002 */
[----:B------:R-:W-:Y:S06]  /*1b710*/  BAR.SYNC.DEFER_BLOCKING 0x2, 0x80 ;  /* 0x0082000000007b1d */ /* 0x000fec0000010000 */
[----:B------:R1:W-:Y:S01]  /*1b720*/  @!P1 SYNCS.ARRIVE.TRANS64.RED.A1T0 RZ, [R2+URZ], RZ ;  /* 0x000000ff02ff99a7 */ /* 0x0003e2000810043f */
[----:B---3--:R-:W-:-:S05]  /*1b730*/  VIADD R0, R4, 0x1 ;  /* 0x0000000104007836 */ /* 0x008fca0000000000 */
[----:B------:R-:W-:-:S04]  /*1b740*/  ISETP.NE.AND P0, PT, R0, 0x2, PT ;  /* 0x000000020000780c */ /* 0x000fc80003f05270 */
[----:B-1----:R-:W-:Y:S02]  /*1b750*/  SEL R2, RZ, 0x1, P0 ;  /* 0x00000001ff027807 */ /* 0x002fe40000000000 */
[----:B------:R-:W-:Y:S02]  /*1b760*/  SEL R0, R0, RZ, P0 ;  /* 0x000000ff00007207 */ /* 0x000fe40000000000 */
[----:B--2---:R-:W-:-:S03]  /*1b770*/  LOP3.LUT R3, R3, R2, RZ, 0x3c, !PT ;  /* 0x0000000203037212 */ /* 0x004fc600078e3cff */
[----:B------:R1:W-:Y:S04]  /*1b780*/  STL [R1], R0 ;  /* 0x0000000001007387 */ /* 0x0003e80000100800 */
[----:B------:R1:W-:Y:S02]  /*1b790*/  STL [R1+0xc], R3 ;  /* 0x00000c0301007387 */ /* 0x0003e40000100800 */
.L_x_4000:
[----:B------:R-:W-:Y:S05]  /*1b7a0*/  BSYNC B6 ;  /* 0x0000000000067941 */ /* 0x000fea0003800000 */
.L_x_3998:
[----:B------:R-:W-:-:S13]  /*1b7b0*/  LOP3.LUT P0, RZ, R16, 0x2, RZ, 0xc0, !PT ;  /* 0x0000000210ff7812 */ /* 0x000fda000780c0ff */
[----:B------:R-:W-:Y:S05]  /*1b7c0*/  @!P0 BRA `(.L_x_4049) ;  /* 0x0000000000308947 */ /* 0x000fea0003800000 */
[----:B------:R-:W3:Y:S08]  /*1b7d0*/  S2UR UR5, SR_CgaCtaId ;  /* 0x00000000000579c3 */ /* 0x000ef00000008800 */
[----:B------:R-:W-:Y:S06]  /*1b7e0*/  BAR.SYNC.DEFER_BLOCKING 0x5, 0x180 ;  /* 0x0146000000007b1d */ /* 0x000fec0000010000 */
[----:B------:R-:W-:-:S02]  /*1b7f0*/  UMOV UR4, 0x400 ;  /* 0x0000040000047882 */ /* 0x000fc40000000000 */
[----:B---3--:R-:W-:-:S09]  /*1b800*/  ULEA UR4, UR5, UR4, 0x18 ;  /* 0x0000000405047291 */ /* 0x008fd2000f8ec03f */
[----:B0-----:R-:W0:Y:S04]  /*1b810*/  LDS.128 R4, [UR4+0x334d0] ;  /* 0x0334d004ff047984 */ /* 0x001e280008000c00 */
[----:B0-----:R0:W-:Y:S01]  /*1b820*/  STL.64 [R1+0x18], R4 ;  /* 0x0000180401007387 */ /* 0x0011e20000100a00 */
[----:B------:R-:W-:Y:S02]  /*1b830*/  IMAD.MOV.U32 R2, RZ, RZ, R7 ;  /* 0x000000ffff027224 */ /* 0x000fe400078e0007 */
[----:B-12---:R-:W-:-:S03]  /*1b840*/  IMAD.MOV.U32 R0, RZ, RZ, R6 ;  /* 0x000000ffff007224 */ /* 0x006fc600078e0006 */
[----:B------:R-:W-:Y:S02]  /*1b850*/  R2UR UR45, R2 ;  /* 0x00000000022d72ca */ /* 0x000fe400000e0000 */
[----:B------:R-:W-:Y:S01]  /*1b860*/  R2UR UR38, R0 ;  /* 0x00000000002672ca */ /* 0x000fe200000e0000 */
[----:B------:R-:W-:Y:S06]  /*1b870*/  BAR.ARV 0x4, 0x180 ;  /* 0x0106000000007b1d */ /* 0x000fec0000002000 */
[----:B------:R-:W-:Y:S08]  /*1b880*/  BRA `(.L_x_4050) ;  /* 0x0000000800d47947 */ /* 0x000ff00003800000 */
.L_x_4049:
[----:B------:R-:W3:Y:S01]  /*1b890*/  S2R R2, SR_TID.X ;  /* 0x0000000000027919 */ /* 0x000ee20000002100 */
[----:B------:R-:W-:Y:S01]  /*1b8a0*/  ULDC UR4, c[0x0][0xc14] ;  /* 0x0003050000047ab9 */ /* 0x000fe20000000800 */
[----:B-12---:R-:W2:Y:S01]  /*1b8b0*/  LDL.LU R0, [R1+0x18] ;  /* 0x0000180001007983 */ /* 0x006ea20000300800 */
[----:B------:R-:W-:Y:S01]  /*1b8c0*/  IMAD.MOV.U32 R4, RZ, RZ, RZ ;  /* 0x000000ffff047224 */ /* 0x000fe200078e00ff */
[----:B---3--:R-:W-:-:S04]  /*1b8d0*/  LOP3.LUT R7, R2, 0x1f, RZ, 0xc0, !PT ;  /* 0x0000001f02077812 */ /* 0x008fc800078ec0ff */
        /* <DEDUP_REMOVED lines=19> */
[----:B0-----:R-:W0:Y:S02]  /*1ba10*/  SHFL.UP PT, R6, R0, 0x4, RZ ;  /* 0x0480000000067989 */ /* 0x001e2400000e00ff */
        /* <DEDUP_REMOVED lines=16> */
.L_x_4055:
        /* <DEDUP_REMOVED lines=14> */
.L_x_4054:
[----:B------:R-:W-:Y:S05]  /*1bc00*/  BSYNC B0 ;  /* 0x0000000000007941 */ /* 0x000fea0003800000 */
.L_x_4053:
        /* <DEDUP_REMOVED lines=22> */
.L_x_4051:
        /* <DEDUP_REMOVED lines=14> */
[----:B0-----:R-:W-:Y:S02]  /*1be50*/  IMAD.MOV.U32 R2, RZ, RZ, RZ ;  /* 0x000000ffff027224 */ /* 0x001fe400078e00ff */
[----:B--2---:R-:W-:-:S05]  /*1be60*/  IMAD R6, R4, R7, RZ ;  /* 0x0000000704067224 */ /* 0x004fca00078e02ff */
[----:B------:R-:W-:-:S04]  /*1be70*/  IABS R9, R6 ;  /* 0x0000000600097213 */ /* 0x000fc80000000000 */
[----:B------:R-:W0:Y:S08]  /*1be80*/  I2F.RP R11, R9 ;  /* 0x00000009000b7306 */ /* 0x000e300000209400 */
[----:B0-----:R-:W0:Y:S02]  /*1be90*/  MUFU.RCP R11, R11 ;  /* 0x0000000b000b7308 */ /* 0x001e240000001000 */
[----:B0-----:R-:W-:-:S06]  /*1bea0*/  VIADD R12, R11, 0xffffffe ;  /* 0x0ffffffe0b0c7836 */ /* 0x001fcc0000000000 */
[----:B------:R0:W1:Y:S01]  /*1beb0*/  F2I.FTZ.U32.TRUNC.NTZ R3, R12 ;  /* 0x0000000c00037305 */ /* 0x000062000021f000 */
[----:B------:R-:W-:Y:S05]  /*1bec0*/  @!P0 BRA `(.L_x_4056) ;  /* 0x00000000000c8947 */ /* 0x000fea0003800000 */
[----:B------:R-:W-:-:S06]  /*1bed0*/  UIADD3 UR4, UR6, -0x1, URZ ;  /* 0xffffffff06047890 */ /* 0x000fcc000fffe03f */
[----:B------:R-:W-:-:S05]  /*1bee0*/  IMAD.U32 R11, RZ, RZ, UR4 ;  /* 0x00000004ff0b7e24 */ /* 0x000fca000f8e00ff */
[----:B------:R2:W3:Y:S02]  /*1bef0*/  SHFL.IDX PT, R2, R8, R11, 0x1f ;  /* 0x00001f0b08027589 */ /* 0x0004e400000e0000 */
.L_x_4056:
[--C-:B-12---:R-:W-:Y:S02]  /*1bf00*/  IMAD.MOV R8, RZ, RZ, -R3.reuse ;  /* 0x000000ffff087224 */ /* 0x106fe400078e0a03 */
[----:B---3--:R-:W-:Y:S02]  /*1bf10*/  IMAD R10, R2, R5, R10 ;  /* 0x00000005020a7224 */ /* 0x008fe400078e020a */
[----:B------:R-:W-:Y:S02]  /*1bf20*/  IMAD R8, R8, R9, RZ ;  /* 0x0000000908087224 */ /* 0x000fe400078e02ff */
[----:B------:R-:W-:Y:S01]  /*1bf30*/  IMAD.MOV.U32 R2, RZ, RZ, RZ ;  /* 0x000000ffff027224 */ /* 0x000fe200078e00ff */
[----:B------:R1:W-:Y:S01]  /*1bf40*/  STL [R1+0x18], R10 ;  /* 0x0000180a01007387 */ /* 0x0003e20000100800 */
[----:B------:R-:W-:Y:S02]  /*1bf50*/  IMAD.IADD R11, R0, 0x1, -R10 ;  /* 0x00000001000b7824 */ /* 0x000fe400078e0a0a */
[----:B------:R-:W-:Y:S01]  /*1bf60*/  IMAD.HI.U32 R3, R3, R8, R2 ;  /* 0x0000000803037227 */ /* 0x000fe200078e0002 */
[----:B------:R-:W-:-:S02]  /*1bf70*/  IABS R2, R6 ;  /* 0x0000000600027213 */ /* 0x000fc40000000000 */
        /* <DEDUP_REMOVED lines=20> */
[----:B------:R-:W2:Y:S08]  /*1c0c0*/  I2F.RP R8, R7 ;  /* 0x0000000700087306 */ /* 0x000eb00000209400 */
[----:B--2---:R-:W2:Y:S02]  /*1c0d0*/  MUFU.RCP R8, R8 ;  /* 0x0000000800087308 */ /* 0x004ea40000001000 */
[----:B--2---:R-:W-:Y:S01]  /*1c0e0*/  VIADD R3, R8, 0xffffffe ;  /* 0x0ffffffe08037836 */ /* 0x004fe20000000000 */
[----:B------:R-:W-:-:S05]  /*1c0f0*/  IABS R8, R5 ;  /* 0x0000000500087213 */ /* 0x000fca0000000000 */
[----:B------:R-:W2:Y:S01]  /*1c100*/  F2I.FTZ.U32.TRUNC.NTZ R3, R3 ;  /* 0x0000000300037305 */ /* 0x000ea2000021f000 */
[----:B------:R-:W-:Y:S02]  /*1c110*/  IMAD.MOV R8, RZ, RZ, -R8 ;  /* 0x000000ffff087224 */ /* 0x000fe400078e0a08 */
[----:B--2---:R-:W-:-:S04]  /*1c120*/  IMAD.MOV R2, RZ, RZ, -R3 ;  /* 0x000000ffff027224 */ /* 0x004fc800078e0a03 */
[----:B------:R-:W-:Y:S02]  /*1c130*/  IMAD R9, R2, R7, RZ ;  /* 0x0000000702097224 */ /* 0x000fe400078e02ff */
[----:B------:R-:W-:-:S04]  /*1c140*/  IMAD.MOV.U32 R2, RZ, RZ, RZ ;  /* 0x000000ffff027224 */ /* 0x000fc800078e00ff */
[----:B------:R-:W-:Y:S01]  /*1c150*/  IMAD.HI.U32 R2, R3, R9, R2 ;  /* 0x0000000903027227 */ /* 0x000fe200078e0002 */
[----:B------:R-:W-:Y:S02]  /*1c160*/  IABS R9, R6 ;  /* 0x0000000600097213 */ /* 0x000fe40000000000 */
[----:B------:R-:W-:-:S03]  /*1c170*/  LOP3.LUT R3, R6, R5, RZ, 0x3c, !PT ;  /* 0x0000000506037212 */ /* 0x000fc600078e3cff */
[----:B------:R-:W-:Y:S01]  /*1c180*/  IMAD.HI.U32 R2, R2, R9, RZ ;  /* 0x0000000902027227 */ /* 0x000fe200078e00ff */
[----:B------:R-:W-:-:S03]  /*1c190*/  ISETP.GE.AND P2, PT, R3, RZ, PT ;  /* 0x000000ff0300720c */ /* 0x000fc60003f46270 */
[----:B------:R-:W-:Y:S02]  /*1c1a0*/  IMAD R8, R2, R8, R9 ;  /* 0x0000000802087224 */ /* 0x000fe400078e0209 */
[----:B------:R-:W-:-:S03]  /*1c1b0*/  IMAD.IADD R3, R6, 0x1, R0 ;  /* 0x0000000106037824 */ /* 0x000fc600078e0200 */
[----:B------:R-:W-:-:S13]  /*1c1c0*/  ISETP.GT.U32.AND P1, PT, R7, R8, PT ;  /* 0x000000080700720c */ /* 0x000fda0003f24070 */
[----:B------:R-:W-:Y:S02]  /*1c1d0*/  @!P1 IMAD.IADD R8, R8, 0x1, -R7 ;  /* 0x0000000108089824 */ /* 0x000fe400078e0a07 */
[----:B------:R-:W-:Y:S01]  /*1c1e0*/  @!P1 VIADD R2, R2, 0x1 ;  /* 0x0000000102029836 */ /* 0x000fe20000000000 */
[----:B------:R-:W-:Y:S02]  /*1c1f0*/  ISETP.NE.AND P1, PT, R5, RZ, PT ;  /* 0x000000ff0500720c */ /* 0x000fe40003f25270 */
[----:B------:R-:W-:-:S13]  /*1c200*/  ISETP.GE.U32.AND P0, PT, R8, R7, PT ;  /* 0x000000070800720c */ /* 0x000fda0003f06070 */
[----:B------:R-:W-:-:S04]  /*1c210*/  @P0 VIADD R2, R2, 0x1 ;  /* 0x0000000102020836 */ /* 0x000fc80000000000 */
        /* <DEDUP_REMOVED lines=9> */
.L_x_4052:
[----:B------:R0:W-:Y:S01]  /*1c2b0*/  STL [R1+0x18], R0 ;  /* 0x0000180001007387 */ /* 0x0001e20000100800 */
[----:B------:R-:W-:Y:S01]  /*1c2c0*/  ULDC UR45, c[0x0][0xc14] ;  /* 0x00030500002d7ab9 */ /* 0x000fe20000000800 */
[----:B------:R-:W-:Y:S02]  /*1c2d0*/  UMOV UR38, URZ ;  /* 0x0000003f00267c82 */ /* 0x000fe40008000000 */
[----:B------:R0:W-:Y:S03]  /*1c2e0*/  STL [R1+0x1c], RZ ;  /* 0x00001cff01007387 */ /* 0x0001e60000100800 */
.L_x_4057:
[----:B------:R-:W2:Y:S04]  /*1c2f0*/  LDL R3, [R1+0x18] ;  /* 0x0000180001037983 */ /* 0x000ea80000100800 */
[----:B------:R-:W3:Y:S01]  /*1c300*/  LDL R2, [R1+0x1c] ;  /* 0x00001c0001027983 */ /* 0x000ee20000100800 */
[----:B------:R-:W-:Y:S02]  /*1c310*/  IMAD.U32 R6, RZ, RZ, UR38 ;  /* 0x00000026ff067e24 */ /* 0x000fe4000f8e00ff */
[----:B------:R-:W-:Y:S01]  /*1c320*/  IMAD.U32 R7, RZ, RZ, UR45 ;  /* 0x0000002dff077e24 */ /* 0x000fe2000f8e00ff */
[----:B01----:R-:W0:Y:S02]  /*1c330*/  S2R R0, SR_TID.X ;  /* 0x0000000000007919 */ /* 0x003e240000002100 */
        /* <DEDUP_REMOVED lines=10> */
.L_x_4050:
[----:B------:R-:W-:Y:S02]  /*1c3e0*/  ULDC UR4, c[0x0][0xc14] ;  /* 0x0003050000047ab9 */ /* 0x000fe40000000800 */
[----:B------:R-:W-:-:S06]  /*1c3f0*/  UISETP.GE.AND UP0, UPT, UR45, UR4, UPT ;  /* 0x000000042d00728c */ /* 0x000fcc000bf06270 */
[----:B------:R-:W-:-:S13]  /*1c400*/  PLOP3.LUT P0, PT, PT, PT, UP0, 0x80, 0x0 ;  /* 0x000000000000781c */ /* 0x000fda0003f0f008 */
[----:B------:R-:W-:Y:S05]  /*1c410*/  @!P0 BRA `(.L_x_4058) ;  /* 0xffffffb000588947 */ /* 0x000fea000383ffff */
.L_x_3988:
[----:B-1----:R-:W2:Y:S01]  /*1c420*/  LDL.LU R0, [R1+0x28] ;  /* 0x0000280001007983 */ /* 0x002ea20000300800 */
[----:B------:R-:W-:Y:S01]  /*1c430*/  BSSY B0, `(.L_x_4059) ;  /* 0x000000b000007945 */ /* 0x000fe20003800000 */
[----:B0-----:R-:W0:Y:S01]  /*1c440*/  S2R R5, SR_CgaCtaId ;  /* 0x0000000000057919 */ /* 0x001e220000008800 */
        /* <DEDUP_REMOVED lines=9> */
.L_x_4090:
[----:B------:R-:W-:Y:S05]  /*1c4e0*/  BSYNC B0 ;  /* 0x0000000000007941 */ /* 0x000fea0003800000 */
.L_x_4059:
[----:B------:R-:W-:-:S03]  /*1c4f0*/  UMOV UR4, 0xffffffff ;  /* 0xffffffff00047882 */ /* 0x000fc60000000000 */
[----:B------:R-:W-:Y:S05]  /*1c500*/  BRA.DIV UR4, `(.L_x_4061) ;  /* 0x0000000a04b47947 */ /* 0x000fea000b800000 */
[----:B------:R-:W1:Y:S02]  /*1c510*/  S2R R2, SR_TID.X ;  /* 0x0000000000027919 */ /* 0x000e640000002100 */
[----:B-1----:R-:W-:-:S04]  /*1c520*/  SHF.R.U32.HI R2, RZ, 0x5, R2 ;  /* 0x00000005ff027819 */ /* 0x002fc80000011602 */
[----:B------:R-:W-:-:S05]  /*1c530*/  LOP3.LUT R2, R2, 0x3, RZ, 0xc0, !PT ;  /* 0x0000000302027812 */ /* 0x000fca00078ec0ff */
[----:B------:R1:W2:Y:S02]  /*1c540*/  SHFL.IDX PT, R14, R2, RZ, 0x1f ;  /* 0x00001fff020e7589 */ /* 0x0002a400000e0000 */
.L_x_4093:
[----:B--2---:R-:W-:Y:S01]  /*1c550*/  ISETP.NE.AND P0, PT, R14, RZ, PT ;  /* 0x000000ff0e00720c */ /* 0x004fe20003f05270 */
[----:B------:R-:W-:-:S12]  /*1c560*/  BSSY B0, `(.L_x_4062) ;  /* 0x000002e000007945 */ /* 0x000fd80003800000 */
[----:B------:R-:W-:Y:S05]  /*1c570*/  @P0 BRA `(.L_x_4063) ;  /* 0x0000000000b00947 */ /* 0x000fea0003800000 */
[----:B------:R-:W-:-:S03]  /*1c580*/  UMOV UR4, 0xffffffff ;  /* 0xffffffff00047882 */ /* 0x000fc60000000000 */
[----:B------:R-:W-:Y:S05]  /*1c590*/  BRA.DIV UR4, `(.L_x_4064) ;  /* 0x0000000a04c47947 */ /* 0x000fea000b800000 */
[----:B------:R-:W-:-:S13]  /*1c5a0*/  ELECT P6, URZ, PT ;  /* 0x00000000003f782f */ /* 0x000fda00038c0000 */
.L_x_4096:
[----:B------:R-:W-:Y:S05]  /*1c5b0*/  @!P6 BRA `(.L_x_4063) ;  /* 0x0000000000a0e947 */ /* 0x000fea0003800000 */
[----:B------:R-:W-:-:S06]  /*1c5c0*/  ULOP3.LUT UR4, UR40, 0x2, URZ, 0xfc, !UPT ;  /* 0x0000000228047892 */ /* 0x000fcc000f8efc3f */
[----:B-1----:R-:W-:-:S05]  /*1c5d0*/  IMAD.U32 R2, RZ, RZ, UR4 ;  /* 0x00000004ff027e24 */ /* 0x002fca000f8e00ff */
[----:B------:R-:W-:-:S13]  /*1c5e0*/  ISETP.NE.AND P0, PT, R2, 0x3, PT ;  /* 0x000000030200780c */ /* 0x000fda0003f05270 */
[----:B------:R-:W-:Y:S05]  /*1c5f0*/  @!P0 BRA `(.L_x_4065) ;  /* 0x0000000000048947 */ /* 0x000fea0003800000 */
[----:B------:R-:W-:Y:S01]  /*1c600*/  BPT.TRAP 0x1 ;  /* 0x000000040000795c */ /* 0x000fe20000300000 */
.L_x_4065:
[----:B0-----:R-:W2:Y:S04]  /*1c610*/  LDL R3, [R1] ;  /* 0x0000000001037983 */ /* 0x001ea80000100800 */
        /* <DEDUP_REMOVED lines=13> */
.L_x_4097:
[----:B------:R-:W1:Y:S02]  /*1c6f0*/  SYNCS.PHASECHK.TRANS64.TRYWAIT P1, [R7+URZ], R2 ;  /* 0x00000002070075a7 */ /* 0x000e64000802017f */
[----:B-1----:R-:W-:Y:S05]  /*1c700*/  @!P1 BRA `(.L_x_4067) ;  /* 0x00000008009c9947 */ /* 0x002fea0003800000 */
.L_x_4098:
[----:B------:R-:W-:Y:S05]  /*1c710*/  @!P0 BRA `(.L_x_4068) ;  /* 0x0000000000048947 */ /* 0x000fea0003800000 */
[----:B------:R-:W-:Y:S01]  /*1c720*/  BPT.TRAP 0x1 ;  /* 0x000000040000795c */ /* 0x000fe20000300000 */
.L_x_4068:
[----:B------:R-:W2:Y:S02]  /*1c730*/  LDL.LU R4, [R1] ;  /* 0x0000000001047983 */ /* 0x000ea40000300800 */
[----:B--2---:R-:W-:-:S04]  /*1c740*/  IMAD R4, R4, 0x8, R0 ;  /* 0x0000000804047824 */ /* 0x004fc800078e0200 */
[----:B------:R-:W2:Y:S02]  /*1c750*/  SYNCS.PHASECHK.TRANS64.TRYWAIT P1, [R4+URZ+0x33460], R5 ;  /* 0x03346005040075a7 */ /* 0x000ea4000802017f */
[----:B--2---:R-:W-:Y:S05]  /*1c760*/  @!P1 BRA `(.L_x_4069) ;  /* 0x0000000800989947 */ /* 0x004fea0003800000 */
.L_x_4099:
[----:B------:R-:W-:Y:S05]  /*1c770*/  @!P0 BRA `(.L_x_4070) ;  /* 0x0000000000048947 */ /* 0x000fea0003800000 */
[----:B------:R-:W-:Y:S01]  /*1c780*/  BPT.TRAP 0x1 ;  /* 0x000000040000795c */ /* 0x000fe20000300000 */
.L_x_4070:
[----:B------:R-:W-:-:S04]  /*1c790*/  IMAD R3, R3, 0x8, R0 ;  /* 0x0000000803037824 */ /* 0x000fc800078e0200 */
[----:B------:R-:W3:Y:S02]  /*1c7a0*/  SYNCS.PHASECHK.TRANS64.TRYWAIT P1, [R3+URZ+0x33460], R2 ;  /* 0x03346002030075a7 */ /* 0x000ee4000802017f */
[----:B---3--:R-:W-:Y:S05]  /*1c7b0*/  @!P1 BRA `(.L_x_4071) ;  /* 0x0000000800989947 */ /* 0x008fea0003800000 */
.L_x_4100:
[----:B------:R-:W-:Y:S05]  /*1c7c0*/  @!P0 BRA `(.L_x_4072) ;  /* 0x0000000000048947 */ /* 0x000fea0003800000 */
[----:B------:R-:W-:Y:S01]  /*1c7d0*/  BPT.TRAP 0x1 ;  /* 0x000000040000795c */ /* 0x000fe20000300000 */
.L_x_4072:
[----:B------:R-:W4:Y:S02]  /*1c7e0*/  SYNCS.PHASECHK.TRANS64.TRYWAIT P0, [R4+URZ+0x33480], R5 ;  /* 0x03348005040075a7 */ /* 0x000f24000800017f */
[----:B----4-:R-:W-:Y:S05]  /*1c7f0*/  @!P0 BRA `(.L_x_4073) ;  /* 0x00000008009c8947 */ /* 0x010fea0003800000 */
.L_x_4074:
[----:B------:R0:W0:Y:S02]  /*1c800*/  SYNCS.PHASECHK.TRANS64.TRYWAIT P0, [R3+URZ+0x33480], R2 ;  /* 0x03348002030075a7 */ /* 0x000024000800017f */
[----:B0-----:R-:W-:Y:S05]  /*1c810*/  @!P0 NANOSLEEP.SYNCS 0x989680 ;  /* 0x009896800000895d */ /* 0x001fea0003900000 */
[----:B------:R-:W0:Y:S02]  /*1c820*/  @!P0 SYNCS.PHASECHK.TRANS64 P0, [R3+URZ+0x33480], R2 ;  /* 0x03348002030085a7 */ /* 0x000e24000800007f */
[----:B0-----:R-:W-:Y:S05]  /*1c830*/  @!P0 BRA `(.L_x_4074) ;  /* 0xfffffffc00f08947 */ /* 0x001fea000383ffff */
.L_x_4063:
[----:B------:R-:W-:Y:S05]  /*1c840*/  BSYNC B0 ;  /* 0x0000000000007941 */ /* 0x000fea0003800000 */
.L_x_4062:
[----:B------:R-:W-:Y:S05]  /*1c850*/  EXIT ;  /* 0x000000000000794d */ /* 0x000fea0003800000 */
.L_x_3886:
[----:B0-----:R-:W-:-:S04]  /*1c860*/  IMAD.U32 R3, RZ, RZ, UR41 ;  /* 0x00000029ff037e24 */ /* 0x001fc8000f8e00ff */
[----:B------:R0:W1:Y:S03]  /*1c870*/  SYNCS.PHASECHK.TRANS64.TRYWAIT P1, [R3+URZ+0x33400], R0 ;  /* 0x03340000030075a7 */ /* 0x000066000802017f */
[----:B-1----:R-:W-:Y:S05]  /*1c880*/  @!P1 NANOSLEEP.SYNCS 0x989680 ;  /* 0x009896800000995d */ /* 0x002fea0003900000 */
[----:B------:R-:W1:Y:S02]  /*1c890*/  @!P1 SYNCS.PHASECHK.TRANS64 P1, [R3+URZ+0x33400], R0 ;  /* 0x03340000030095a7 */ /* 0x000e64000802007f */
[----:B-1----:R-:W-:Y:S05]  /*1c8a0*/  @!P1 BRA `(.L_x_3886) ;  /* 0xfffffffc00ec9947 */ /* 0x002fea000383ffff */
[----:B------:R-:W-:Y:S05]  /*1c8b0*/  BRA `(.L_x_4075) ;  /* 0xfffffe5400887947 */ /* 0x000fea000383ffff */
.L_x_3890:
[----:B-1----:R1:W2:Y:S02]  /*1c8c0*/  SYNCS.PHASECHK.TRANS64.TRYWAIT P1, [R3+URZ+0x33430], R0 ;  /* 0x03343000030075a7 */ /* 0x0022a4000802017f */
[----:B--2---:R-:W-:Y:S05]  /*1c8d0*/  @!P1 NANOSLEEP.SYNCS 0x989680 ;  /* 0x009896800000995d */ /* 0x004fea0003900000 */
[----:B------:R-:W2:Y:S02]  /*1c8e0*/  @!P1 SYNCS.PHASECHK.TRANS64 P1, [R3+URZ+0x33430], R0 ;  /* 0x03343000030095a7 */ /* 0x000ea4000802007f */
[----:B--2---:R-:W-:Y:S05]  /*1c8f0*/  @!P1 BRA `(.L_x_3890) ;  /* 0xfffffffc00f09947 */ /* 0x004fea000383ffff */
[----:B------:R-:W-:Y:S05]  /*1c900*/  BRA `(.L_x_3889) ;  /* 0xfffffe5400b47947 */ /* 0x000fea000383ffff */
.L_x_3906:
[----:B-1----:R-:W-:-:S04]  /*1c910*/  IMAD.U32 R15, RZ, RZ, UR6 ;  /* 0x00000006ff0f7e24 */ /* 0x002fc8000f8e00ff */
[----:B------:R1:W2:Y:S03]  /*1c920*/  SYNCS.PHASECHK.TRANS64.TRYWAIT P1, [R15+URZ+0x33430], R10 ;  /* 0x0334300a0f0075a7 */ /* 0x0002a6000802017f */
[----:B--2---:R-:W-:Y:S05]  /*1c930*/  @!P1 NANOSLEEP.SYNCS 0x989680 ;  /* 0x009896800000995d */ /* 0x004fea0003900000 */
[----:B------:R-:W2:Y:S02]  /*1c940*/  @!P1 SYNCS.PHASECHK.TRANS64 P1, [R15+URZ+0x33430], R10 ;  /* 0x0334300a0f0095a7 */ /* 0x000ea4000802007f */
[----:B--2---:R-:W-:Y:S05]  /*1c950*/  @!P1 BRA `(.L_x_3906) ;  /* 0xfffffffc00ec9947 */ /* 0x004fea000383ffff */
[----:B------:R-:W-:Y:S05]  /*1c960*/  BRA `(.L_x_3903) ;  /* 0xfffffe9800d07947 */ /* 0x000fea000383ffff */
.L_x_3910:
[----:B-1----:R-:W-:-:S04]  /*1c970*/  IMAD.U32 R15, RZ, RZ, UR6 ;  /* 0x00000006ff0f7e24 */ /* 0x002fc8000f8e00ff */
[----:B------:R1:W2:Y:S03]  /*1c980*/  SYNCS.PHASECHK.TRANS64.TRYWAIT P1, [R15+URZ+0x33450], R10 ;  /* 0x0334500a0f0075a7 */ /* 0x0002a6000802017f */
[----:B--2---:R-:W-:Y:S05]  /*1c990*/  @!P1 NANOSLEEP.SYNCS 0x989680 ;  /* 0x009896800000995d */ /* 0x004fea0003900000 */
[----:B------:R-:W2:Y:S02]  /*1c9a0*/  @!P1 SYNCS.PHASECHK.TRANS64 P1, [R15+URZ+0x33450], R10 ;  /* 0x0334500a0f0095a7 */ /* 0x000ea4000802007f */
[----:B--2---:R-:W-:Y:S05]  /*1c9b0*/  @!P1 BRA `(.L_x_3910) ;  /* 0xfffffffc00ec9947 */ /* 0x004fea000383ffff */
[----:B------:R-:W-:Y:S05]  /*1c9c0*/  BRA `(.L_x_3907) ;  /* 0xfffffea400cc7947 */ /* 0x000fea000383ffff */
.L_x_3928:
[----:B-1----:R-:W-:-:S04]  /*1c9d0*/  IMAD.U32 R3, RZ, RZ, UR6 ;  /* 0x00000006ff037e24 */ /* 0x002fc8000f8e00ff */
[----:B------:R1:W2:Y:S03]  /*1c9e0*/  SYNCS.PHASECHK.TRANS64.TRYWAIT P1, [R3+URZ+0x33430], R0 ;  /* 0x03343000030075a7 */ /* 0x0002a6000802017f */
[----:B--2---:R-:W-:Y:S05]  /*1c9f0*/  @!P1 NANOSLEEP.SYNCS 0x989680 ;  /* 0x009896800000995d */ /* 0x004fea0003900000 */
[----:B------:R-:W2:Y:S02]  /*1ca00*/  @!P1 SYNCS.PHASECHK.TRANS64 P1, [R3+URZ+0x33430], R0 ;  /* 0x03343000030095a7 */ /* 0x000ea4000802007f */
[----:B--2---:R-:W-:Y:S05]  /*1ca10*/  @!P1 BRA `(.L_x_3928) ;  /* 0xfffffffc00ec9947 */ /* 0x004fea000383ffff */
[----:B------:R-:W-:Y:S05]  /*1ca20*/  BRA `(.L_x_3925) ;  /* 0xfffffee400e47947 */ /* 0x000fea000383ffff */
.L_x_3932:
[----:B-1----:R-:W-:-:S04]  /*1ca30*/  IMAD.U32 R3, RZ, RZ, UR6 ;  /* 0x00000006ff037e24 */ /* 0x002fc8000f8e00ff */
[----:B------:R1:W2:Y:S03]  /*1ca40*/  SYNCS.PHASECHK.TRANS64.TRYWAIT P1, [R3+URZ+0x33450], R0 ;  /* 0x03345000030075a7 */ /* 0x0002a6000802017f */
[----:B--2---:R-:W-:Y:S05]  /*1ca50*/  @!P1 NANOSLEEP.SYNCS 0x989680 ;  /* 0x009896800000995d */ /* 0x004fea0003900000 */
[----:B------:R-:W2:Y:S02]  /*1ca60*/  @!P1 SYNCS.PHASECHK.TRANS64 P1, [R3+URZ+0x33450], R0 ;  /* 0x03345000030095a7 */ /* 0x000ea4000802007f */
[----:B--2---:R-:W-:Y:S05]  /*1ca70*/  @!P1 BRA `(.L_x_3932) ;  /* 0xfffffffc00ec9947 */ /* 0x004fea000383ffff */
[----:B------:R-:W-:Y:S05]  /*1ca80*/  BRA `(.L_x_3929) ;  /* 0xfffffef000ec7947 */ /* 0x000fea000383ffff */
.L_x_3939:
[----:B-1----:R-:W-:-:S04]  /*1ca90*/  IMAD.U32 R3, RZ, RZ, UR6 ;  /* 0x00000006ff037e24 */ /* 0x002fc8000f8e00ff */
[----:B------:R1:W2:Y:S03]  /*1caa0*/  SYNCS.PHASECHK.TRANS64.TRYWAIT P1, [R3+URZ+0x33430], R0 ;  /* 0x03343000030075a7 */ /* 0x0002a6000802017f */
[----:B--2---:R-:W-:Y:S05]  /*1cab0*/  @!P1 NANOSLEEP.SYNCS 0x989680 ;  /* 0x009896800000995d */ /* 0x004fea0003900000 */
[----:B------:R-:W2:Y:S02]  /*1cac0*/  @!P1 SYNCS.PHASECHK.TRANS64 P1, [R3+URZ+0x33430], R0 ;  /* 0x03343000030095a7 */ /* 0x000ea4000802007f */
[----:B--2---:R-:W-:Y:S05]  /*1cad0*/  @!P1 BRA `(.L_x_3939) ;  /* 0xfffffffc00ec9947 */ /* 0x004fea000383ffff */
[----:B------:R-:W-:Y:S05]  /*1cae0*/  BRA `(.L_x_3936) ;  /* 0xffffff1400947947 */ /* 0x000fea000383ffff */
.L_x_3943:
[----:B-1----:R-:W-:-:S04]  /*1caf0*/  IMAD.U32 R3, RZ, RZ, UR6 ;  /* 0x00000006ff037e24 */ /* 0x002fc8000f8e00ff */
[----:B------:R1:W2:Y:S03]  /*1cb00*/  SYNCS.PHASECHK.TRANS64.TRYWAIT P1, [R3+URZ+0x33450], R0 ;  /* 0x03345000030075a7 */ /* 0x0002a6000802017f */
[----:B--2---:R-:W-:Y:S05]  /*1cb10*/  @!P1 NANOSLEEP.SYNCS 0x989680 ;  /* 0x009896800000995d */ /* 0x004fea0003900000 */
[----:B------:R-:W2:Y:S02]  /*1cb20*/  @!P1 SYNCS.PHASECHK.TRANS64 P1, [R3+URZ+0x33450], R0 ;  /* 0x03345000030095a7 */ /* 0x000ea4000802007f */
[----:B--2---:R-:W-:Y:S05]  /*1cb30*/  @!P1 BRA `(.L_x_3943) ;  /* 0xfffffffc00ec9947 */ /* 0x004fea000383ffff */
[----:B------:R-:W-:Y:S05]  /*1cb40*/  BRA `(.L_x_3940) ;  /* 0xffffff20009c7947 */ /* 0x000fea000383ffff */
.L_x_3957:
[----:B-1----:R-:W-:-:S04]  /*1cb50*/  IMAD.U32 R5, RZ, RZ, UR9 ;  /* 0x00000009ff057e24 */ /* 0x002fc8000f8e00ff */
[----:B------:R1:W2:Y:S03]  /*1cb60*/  SYNCS.PHASECHK.TRANS64.TRYWAIT P1, [R5+URZ+0x33450], R4 ;  /* 0x03345004050075a7 */ /* 0x0002a6000802017f */
[----:B--2---:R-:W-:Y:S05]  /*1cb70*/  @!P1 NANOSLEEP.SYNCS 0x989680 ;  /* 0x009896800000995d */ /* 0x004fea0003900000 */
[----:B------:R-:W2:Y:S02]  /*1cb80*/  @!P1 SYNCS.PHASECHK.TRANS64 P1, [R5+URZ+0x33450], R4 ;  /* 0x03345004050095a7 */ /* 0x000ea4000802007f */
[----:B--2---:R-:W-:Y:S05]  /*1cb90*/  @!P1 BRA `(.L_x_3957) ;  /* 0xfffffffc00ec9947 */ /* 0x004fea000383ffff */
[----:B------:R-:W-:Y:S05]  /*1cba0*/  BRA `(.L_x_3956) ;  /* 0xffffff5c00fc7947 */ /* 0x000fea000383ffff */
.L_x_4005:
[----:B------:R-:W-:Y:S02]  /*1cbb0*/  IMAD.MOV.U32 R13, RZ, RZ, R4 ;  /* 0x000000ffff0d7224 */ /* 0x000fe400078e0004 */
[----:B------:R-:W-:Y:S02]  /*1cbc0*/  IMAD.MOV.U32 R12, RZ, RZ, RZ ;  /* 0x000000ffff0c7224 */ /* 0x000fe400078e00ff */
[----:B------:R-:W-:Y:S02]  /*1cbd0*/  IMAD.MOV.U32 R11, RZ, RZ, 0x1f ;  /* 0x0000001fff0b7424 */ /* 0x000fe400078e00ff */
[----:B------:R-:W-:-:S07]  /*1cbe0*/  IMAD.MOV.U32 R15, RZ, RZ, -0x1 ;  /* 0xffffffffff0f7424 */ /* 0x000fce00078e00ff */
[----:B------:R-:W-:Y:S05]  /*1cbf0*/  WARPSYNC.COLLECTIVE R15, `(.L_x_4076) ;  /* 0x000000000f087348 */ /* 0x000fea0003c00000 */
[----:B------:R0:W1:Y:S02]  /*1cc00*/  SHFL.IDX P6, R14, R13, R12, R11 ;  /* 0x0000000c0d0e7389 */ /* 0x00006400000c000b */
[----:B01----:R-:W-:Y:S01]  /*1cc10*/  ENDCOLLECTIVE ;  /* 0x000000000000791b */ /* 0x003fe20003800000 */
.L_x_4076:
[----:B------:R-:W-:Y:S05]  /*1cc20*/  BRA `(.L_x_4077) ;  /* 0xffffffb800e07947 */ /* 0x000fea000383ffff */
.L_x_4007:
[----:B------:R-:W-:Y:S01]  /*1cc30*/  BSSY B0, `(.L_x_4078) ;  /* 0x0000006000007945 */ /* 0x000fe20003800000 */
[----:B------:R-:W-:-:S07]  /*1cc40*/  IMAD.MOV.U32 R15, RZ, RZ, -0x1 ;  /* 0xffffffffff0f7424 */ /* 0x000fce00078e00ff */
[----:B------:R-:W-:Y:S05]  /*1cc50*/  WARPSYNC.COLLECTIVE R15, `(.L_x_4079) ;  /* 0x000000000f0c7348 */ /* 0x000fea0003c00000 */
[----:B------:R-:W-:Y:S02]  /*1cc60*/  ELECT P6, UR62, PT ;  /* 0x00000000003e782f */ /* 0x000fe400038c0000 */
[----:B------:R-:W-:Y:S01]  /*1cc70*/  MOV R14, UR62 ;  /* 0x0000003e000e7c02 */ /* 0x000fe20008000f00 */
[----:B------:R-:W-:Y:S10]  /*1cc80*/  ENDCOLLECTIVE ;  /* 0x000000000000791b */ /* 0x000ff40003800000 */
.L_x_4079:
[----:B------:R-:W-:Y:S05]  /*1cc90*/  BSYNC B0 ;  /* 0x0000000000007941 */ /* 0x000fea0003800000 */
.L_x_4078:
[----:B------:R-:W-:Y:S05]  /*1cca0*/  BRA `(.L_x_4080) ;  /* 0xffffffb800e07947 */ /* 0x000fea000383ffff */
.L_x_4010:
[----:B0-----:R0:W1:Y:S02]  /*1ccb0*/  SYNCS.PHASECHK.TRANS64.TRYWAIT P2, [R4+URZ+0x33480], R3 ;  /* 0x03348003040075a7 */ /* 0x001064000804017f */
[----:B-1----:R-:W-:Y:S05]  /*1ccc0*/  @!P2 NANOSLEEP.SYNCS 0x989680 ;  /* 0x009896800000a95d */ /* 0x002fea0003900000 */
[----:B------:R-:W1:Y:S02]  /*1ccd0*/  @!P2 SYNCS.PHASECHK.TRANS64 P2, [R4+URZ+0x33480], R3 ;  /* 0x033480030400a5a7 */ /* 0x000e64000804007f */
[----:B-1----:R-:W-:Y:S05]  /*1cce0*/  @!P2 BRA `(.L_x_4010) ;  /* 0xfffffffc00f0a947 */ /* 0x002fea000383ffff */
[----:B------:R-:W-:Y:S05]  /*1ccf0*/  BRA `(.L_x_4081) ;  /* 0xffffffbc00487947 */ /* 0x000fea000383ffff */
.L_x_4012:
[----:B-1----:R1:W2:Y:S02]  /*1cd00*/  SYNCS.PHASECHK.TRANS64.TRYWAIT P2, [R4+URZ+0x33440], R3 ;  /* 0x03344003040075a7 */ /* 0x0022a4000804017f */
[----:B--2---:R-:W-:Y:S05]  /*1cd10*/  @!P2 NANOSLEEP.SYNCS 0x989680 ;  /* 0x009896800000a95d */ /* 0x004fea0003900000 */
[----:B------:R-:W2:Y:S02]  /*1cd20*/  @!P2 SYNCS.PHASECHK.TRANS64 P2, [R4+URZ+0x33440], R3 ;  /* 0x033440030400a5a7 */ /* 0x000ea4000804007f */
[----:B--2---:R-:W-:Y:S05]  /*1cd30*/  @!P2 BRA `(.L_x_4012) ;  /* 0xfffffffc00f0a947 */ /* 0x004fea000383ffff */
[----:B------:R-:W-:Y:S05]  /*1cd40*/  BRA `(.L_x_4082) ;  /* 0xffffffbc00cc7947 */ /* 0x000fea000383ffff */
.L_x_4015:
[----:B0-----:R-:W-:-:S04]  /*1cd50*/  IMAD.U32 R3, RZ, RZ, UR41 ;  /* 0x00000029ff037e24 */ /* 0x001fc8000f8e00ff */
[----:B------:R0:W1:Y:S03]  /*1cd60*/  SYNCS.PHASECHK.TRANS64.TRYWAIT P0, [R3+URZ+0x33420], R2 ;  /* 0x03342002030075a7 */ /* 0x000066000800017f */
[----:B-1----:R-:W-:Y:S05]  /*1cd70*/  @!P0 NANOSLEEP.SYNCS 0x989680 ;  /* 0x009896800000895d */ /* 0x002fea0003900000 */
[----:B------:R-:W1:Y:S02]  /*1cd80*/  @!P0 SYNCS.PHASECHK.TRANS64 P0, [R3+URZ+0x33420], R2 ;  /* 0x03342002030085a7 */ /* 0x000e64000800007f */
[----:B-1----:R-:W-:Y:S05]  /*1cd90*/  @!P0 BRA `(.L_x_4015) ;  /* 0xfffffffc00ec8947 */ /* 0x002fea000383ffff */
[----:B------:R-:W-:Y:S05]  /*1cda0*/  BRA `(.L_x_4083) ;  /* 0xffffffc000d87947 */ /* 0x000fea000383ffff */
.L_x_4021:
[----:B--2---:R2:W3:Y:S02]  /*1cdb0*/  SYNCS.PHASECHK.TRANS64.TRYWAIT P0, [R6+URZ+0x33480], R5 ;  /* 0x03348005060075a7 */ /* 0x0044e4000800017f */
[----:B---3--:R-:W-:Y:S05]  /*1cdc0*/  @!P0 NANOSLEEP.SYNCS 0x989680 ;  /* 0x009896800000895d */ /* 0x008fea0003900000 */
[----:B------:R-:W3:Y:S02]  /*1cdd0*/  @!P0 SYNCS.PHASECHK.TRANS64 P0, [R6+URZ+0x33480], R5 ;  /* 0x03348005060085a7 */ /* 0x000ee4000800007f */
[----:B---3--:R-:W-:Y:S05]  /*1cde0*/  @!P0 BRA `(.L_x_4021) ;  /* 0xfffffffc00f08947 */ /* 0x008fea000383ffff */
[----:B------:R-:W-:Y:S05]  /*1cdf0*/  BRA `(.L_x_4084) ;  /* 0xffffffc4008c7947 */ /* 0x000fea000383ffff */
.L_x_4028:
[----:B-1----:R1:W3:Y:S02]  /*1ce00*/  SYNCS.PHASECHK.TRANS64.TRYWAIT P0, [R6+URZ+0x33440], R5 ;  /* 0x03344005060075a7 */ /* 0x0022e4000800017f */
[----:B---3--:R-:W-:Y:S05]  /*1ce10*/  @!P0 NANOSLEEP.SYNCS 0x989680 ;  /* 0x009896800000895d */ /* 0x008fea0003900000 */
[----:B------:R-:W3:Y:S02]  /*1ce20*/  @!P0 SYNCS.PHASECHK.TRANS64 P0, [R6+URZ+0x33440], R5 ;  /* 0x03344005060085a7 */ /* 0x000ee4000800007f */
[----:B---3--:R-:W-:Y:S05]  /*1ce30*/  @!P0 BRA `(.L_x_4028) ;  /* 0xfffffffc00f08947 */ /* 0x008fea000383ffff */
[----:B------:R-:W-:Y:S05]  /*1ce40*/  BRA `(.L_x_4085) ;  /* 0xffffffc800907947 */ /* 0x000fea000383ffff */
.L_x_4036:
[----:B--2---:R2:W3:Y:S02]  /*1ce50*/  SYNCS.PHASECHK.TRANS64.TRYWAIT P2, [R12+URZ+0x33470], R4 ;  /* 0x033470040c0075a7 */ /* 0x0044e4000804017f */
[----:B---3--:R-:W-:Y:S05]  /*1ce60*/  @!P2 NANOSLEEP.SYNCS 0x989680 ;  /* 0x009896800000a95d */ /* 0x008fea0003900000 */
[----:B------:R-:W3:Y:S02]  /*1ce70*/  @!P2 SYNCS.PHASECHK.TRANS64 P2, [R12+URZ+0x33470], R4 ;  /* 0x033470040c00a5a7 */ /* 0x000ee4000804007f */
[----:B---3--:R-:W-:Y:S05]  /*1ce80*/  @!P2 BRA `(.L_x_4036) ;  /* 0xfffffffc00f0a947 */ /* 0x008fea000383ffff */
[----:B------:R-:W-:Y:S05]  /*1ce90*/  BRA `(.L_x_4086) ;  /* 0xffffffcc00a47947 */ /* 0x000fea000383ffff */
.L_x_4038:
[----:B--2---:R2:W3:Y:S02]  /*1cea0*/  SYNCS.PHASECHK.TRANS64.TRYWAIT P2, [R12+URZ+0x33460], R4 ;  /* 0x033460040c0075a7 */ /* 0x0044e4000804017f */
[----:B---3--:R-:W-:Y:S05]  /*1ceb0*/  @!P2 NANOSLEEP.SYNCS 0x989680 ;  /* 0x009896800000a95d */ /* 0x008fea0003900000 */
[----:B------:R-:W3:Y:S02]  /*1cec0*/  @!P2 SYNCS.PHASECHK.TRANS64 P2, [R12+URZ+0x33460], R4 ;  /* 0x033460040c00a5a7 */ /* 0x000ee4000804007f */
[----:B---3--:R-:W-:Y:S05]  /*1ced0*/  @!P2 BRA `(.L_x_4038) ;  /* 0xfffffffc00f0a947 */ /* 0x008fea000383ffff */
[----:B------:R-:W-:Y:S05]  /*1cee0*/  BRA `(.L_x_4087) ;  /* 0xffffffcc00ac7947 */ /* 0x000fea000383ffff */
.L_x_4045:
[----:B-1----:R1:W2:Y:S02]  /*1cef0*/  SYNCS.PHASECHK.TRANS64.TRYWAIT P0, [R0+URZ+0x33470], R3 ;  /* 0x03347003000075a7 */ /* 0x0022a4000800017f */
[----:B--2---:R-:W-:Y:S05]  /*1cf00*/  @!P0 NANOSLEEP.SYNCS 0x989680 ;  /* 0x009896800000895d */ /* 0x004fea0003900000 */
[----:B------:R-:W2:Y:S02]  /*1cf10*/  @!P0 SYNCS.PHASECHK.TRANS64 P0, [R0+URZ+0x33470], R3 ;  /* 0x03347003000085a7 */ /* 0x000ea4000800007f */
[----:B--2---:R-:W-:Y:S05]  /*1cf20*/  @!P0 BRA `(.L_x_4045) ;  /* 0xfffffffc00f08947 */ /* 0x004fea000383ffff */
[----:B------:R-:W-:Y:S05]  /*1cf30*/  BRA `(.L_x_4088) ;  /* 0xffffffdc000c7947 */ /* 0x000fea000383ffff */
.L_x_4047:
[----:B-1----:R1:W2:Y:S02]  /*1cf40*/  SYNCS.PHASECHK.TRANS64.TRYWAIT P0, [R0+URZ+0x33460], R3 ;  /* 0x03346003000075a7 */ /* 0x0022a4000800017f */
[----:B--2---:R-:W-:Y:S05]  /*1cf50*/  @!P0 NANOSLEEP.SYNCS 0x989680 ;  /* 0x009896800000895d */ /* 0x004fea0003900000 */
[----:B------:R-:W2:Y:S02]  /*1cf60*/  @!P0 SYNCS.PHASECHK.TRANS64 P0, [R0+URZ+0x33460], R3 ;  /* 0x03346003000085a7 */ /* 0x000ea4000800007f */
[----:B--2---:R-:W-:Y:S05]  /*1cf70*/  @!P0 BRA `(.L_x_4047) ;  /* 0xfffffffc00f08947 */ /* 0x004fea000383ffff */
[----:B------:R-:W-:Y:S05]  /*1cf80*/  BRA `(.L_x_4089) ;  /* 0xffffffdc00147947 */ /* 0x000fea000383ffff */
.L_x_4060:
[----:B0-----:R0:W1:Y:S02]  /*1cf90*/  SYNCS.PHASECHK.TRANS64.TRYWAIT P0, [R0+URZ+0x33420], R3 ;  /* 0x03342003000075a7 */ /* 0x001064000800017f */
[----:B-1----:R-:W-:Y:S05]  /*1cfa0*/  @!P0 NANOSLEEP.SYNCS 0x989680 ;  /* 0x009896800000895d */ /* 0x002fea0003900000 */
[----:B------:R-:W1:Y:S02]  /*1cfb0*/  @!P0 SYNCS.PHASECHK.TRANS64 P0, [R0+URZ+0x33420], R3 ;  /* 0x03342003000085a7 */ /* 0x000e64000800007f */
[----:B-1----:R-:W-:Y:S05]  /*1cfc0*/  @!P0 BRA `(.L_x_4060) ;  /* 0xfffffffc00f08947 */ /* 0x002fea000383ffff */
[----:B------:R-:W-:Y:S05]  /*1cfd0*/  BRA `(.L_x_4090) ;  /* 0xfffffff400407947 */ /* 0x000fea000383ffff */
.L_x_4061:
        /* <DEDUP_REMOVED lines=11> */
.L_x_4092:
[----:B------:R-:W-:Y:S05]  /*1d090*/  BSYNC B0 ;  /* 0x0000000000007941 */ /* 0x000fea0003800000 */
.L_x_4091:
[----:B------:R-:W-:Y:S05]  /*1d0a0*/  BRA `(.L_x_4093) ;  /* 0xfffffff400287947 */ /* 0x000fea000383ffff */
.L_x_4064:
[----:B------:R-:W-:Y:S01]  /*1d0b0*/  BSSY B1, `(.L_x_4094) ;  /* 0x0000006000017945 */ /* 0x000fe20003800000 */
[----:B------:R-:W-:-:S07]  /*1d0c0*/  IMAD.MOV.U32 R15, RZ, RZ, -0x1 ;  /* 0xffffffffff0f7424 */ /* 0x000fce00078e00ff */
[----:B01----:R-:W-:Y:S05]  /*1d0d0*/  WARPSYNC.COLLECTIVE R15, `(.L_x_4095) ;  /* 0x000000000f0c7348 */ /* 0x003fea0003c00000 */
[----:B------:R-:W-:Y:S02]  /*1d0e0*/  ELECT P6, UR62, PT ;  /* 0x00000000003e782f */ /* 0x000fe400038c0000 */
[----:B------:R-:W-:Y:S01]  /*1d0f0*/  MOV R14, UR62 ;  /* 0x0000003e000e7c02 */ /* 0x000fe20008000f00 */
[----:B01----:R-:W-:Y:S10]  /*1d100*/  ENDCOLLECTIVE ;  /* 0x000000000000791b */ /* 0x003ff40003800000 */
.L_x_4095:
[----:B------:R-:W-:Y:S05]  /*1d110*/  BSYNC B1 ;  /* 0x0000000000017941 */ /* 0x000fea0003800000 */
.L_x_4094:
[----:B------:R-:W-:Y:S05]  /*1d120*/  BRA `(.L_x_4096) ;  /* 0xfffffff400207947 */ /* 0x000fea000383ffff */
.L_x_4066:
[----:B0-----:R0:W1:Y:S02]  /*1d130*/  SYNCS.PHASECHK.TRANS64.TRYWAIT P1, [R6+URZ], R5 ;  /* 0x00000005060075a7 */ /* 0x001064000802017f */
[----:B-1----:R-:W-:Y:S05]  /*1d140*/  @!P1 NANOSLEEP.SYNCS 0x989680 ;  /* 0x009896800000995d */ /* 0x002fea0003900000 */
[----:B------:R-:W1:Y:S02]  /*1d150*/  @!P1 SYNCS.PHASECHK.TRANS64 P1, [R6+URZ], R5 ;  /* 0x00000005060095a7 */ /* 0x000e64000802007f */
[----:B-1----:R-:W-:Y:S05]  /*1d160*/  @!P1 BRA `(.L_x_4066) ;  /* 0xfffffffc00f09947 */ /* 0x002fea000383ffff */
[----:B------:R-:W-:Y:S05]  /*1d170*/  BRA `(.L_x_4097) ;  /* 0xfffffff4005c7947 */ /* 0x000fea000383ffff */
.L_x_4067:
[----:B-1----:R1:W2:Y:S02]  /*1d180*/  SYNCS.PHASECHK.TRANS64.TRYWAIT P1, [R7+URZ], R2 ;  /* 0x00000002070075a7 */ /* 0x0022a4000802017f */
[----:B--2---:R-:W-:Y:S05]  /*1d190*/  @!P1 NANOSLEEP.SYNCS 0x989680 ;  /* 0x009896800000995d */ /* 0x004fea0003900000 */
[----:B------:R-:W2:Y:S02]  /*1d1a0*/  @!P1 SYNCS.PHASECHK.TRANS64 P1, [R7+URZ], R2 ;  /* 0x00000002070095a7 */ /* 0x000ea4000802007f */
[----:B--2---:R-:W-:Y:S05]  /*1d1b0*/  @!P1 BRA `(.L_x_4067) ;  /* 0xfffffffc00f09947 */ /* 0x004fea000383ffff */
[----:B------:R-:W-:Y:S05]  /*1d1c0*/  BRA `(.L_x_4098) ;  /* 0xfffffff400507947 */ /* 0x000fea000383ffff */
.L_x_4069:
[----:B--2---:R2:W3:Y:S02]  /*1d1d0*/  SYNCS.PHASECHK.TRANS64.TRYWAIT P1, [R4+URZ+0x33460], R5 ;  /* 0x03346005040075a7 */ /* 0x0044e4000802017f */
[----:B---3--:R-:W-:Y:S05]  /*1d1e0*/  @!P1 NANOSLEEP.SYNCS 0x989680 ;  /* 0x009896800000995d */ /* 0x008fea0003900000 */
[----:B------:R-:W3:Y:S02]  /*1d1f0*/  @!P1 SYNCS.PHASECHK.TRANS64 P1, [R4+URZ+0x33460], R5 ;  /* 0x03346005040095a7 */ /* 0x000ee4000802007f */
[----:B---3--:R-:W-:Y:S05]  /*1d200*/  @!P1 BRA `(.L_x_4069) ;  /* 0xfffffffc00f09947 */ /* 0x008fea000383ffff */
[----:B------:R-:W-:Y:S05]  /*1d210*/  BRA `(.L_x_4099) ;  /* 0xfffffff400547947 */ /* 0x000fea000383ffff */
.L_x_4071:
[----:B---3--:R3:W4:Y:S02]  /*1d220*/  SYNCS.PHASECHK.TRANS64.TRYWAIT P1, [R3+URZ+0x33460], R2 ;  /* 0x03346002030075a7 */ /* 0x008724000802017f */
[----:B----4-:R-:W-:Y:S05]  /*1d230*/  @!P1 NANOSLEEP.SYNCS 0x989680 ;  /* 0x009896800000995d */ /* 0x010fea0003900000 */
[----:B------:R-:W4:Y:S02]  /*1d240*/  @!P1 SYNCS.PHASECHK.TRANS64 P1, [R3+URZ+0x33460], R2 ;  /* 0x03346002030095a7 */ /* 0x000f24000802007f */
[----:B----4-:R-:W-:Y:S05]  /*1d250*/  @!P1 BRA `(.L_x_4071) ;  /* 0xfffffffc00f09947 */ /* 0x010fea000383ffff */
[----:B------:R-:W-:Y:S05]  /*1d260*/  BRA `(.L_x_4100) ;  /* 0xfffffff400547947 */ /* 0x000fea000383ffff */
.L_x_4073:
[----:B----4-:R4:W0:Y:S02]  /*1d270*/  SYNCS.PHASECHK.TRANS64.TRYWAIT P0, [R4+URZ+0x33480], R5 ;  /* 0x03348005040075a7 */ /* 0x010824000800017f */
[----:B0-----:R-:W-:Y:S05]  /*1d280*/  @!P0 NANOSLEEP.SYNCS 0x989680 ;  /* 0x009896800000895d */ /* 0x001fea0003900000 */
[----:B------:R-:W0:Y:S02]  /*1d290*/  @!P0 SYNCS.PHASECHK.TRANS64 P0, [R4+URZ+0x33480], R5 ;  /* 0x03348005040085a7 */ /* 0x000e24000800007f */
[----:B0-----:R-:W-:Y:S05]  /*1d2a0*/  @!P0 BRA `(.L_x_4073) ;  /* 0xfffffffc00f08947 */ /* 0x001fea000383ffff */
[----:B------:R-:W-:Y:S05]  /*1d2b0*/  BRA `(.L_x_4074) ;  /* 0xfffffff400507947 */ /* 0x000fea000383ffff */
.L_x_4101:
        /* <DEDUP_REMOVED lines=12> */
.L_x_12364:


//--------------------- .text._ZN7cutlass13device_kernelIN5flash11enable_sm90INS1_16FlashAttnFwdSm90INS1_25CollectiveMainloopFwdSm90ILi2EN4cute5tupleIJNS5_1CILi1EEES8_S8_EEENS6_IJNS7_ILi128EEENS7_ILi160EEENS7_ILi192EEEEEELi192ENS_12float_e4m3_tEfNS_4arch4Sm90ELb0ELb1ELb0ELb1ELb0ELb1ELb0ELb1ELb1ELb0ELb0ELb0EEENS1_21CollectiveEpilogueFwdINS6_IJSA_SC_SB_EEES9_NS_10bfloat16_tESG_Li256ELb1ELb0ELb0ELb1EEENS1_36VarlenDynamicPersistentTileSchedulerILi128ELi160ELi256ELi128ELb0ELb0ELb1ELb1ELb0ELb1EEEEEEEEEvNT_6ParamsE --------------------------
	.section	.text._ZN7cutlass13device_kernelIN5flash11enable_sm90INS1_16FlashAttnFwdSm90INS1_25CollectiveMainloopFwdSm90ILi2EN4cute5tupleIJNS5_1CILi1EEES8_S8_EEENS6_IJNS7_ILi128EEENS7_ILi160EEENS7_ILi192EEEEEELi192ENS_12float_e4m3_tEfNS_4arch4Sm90ELb0ELb1ELb0ELb1ELb0ELb1ELb0ELb1ELb1ELb0ELb0ELb0EEENS1_21CollectiveEpilogueFwdINS6_IJSA_SC_SB_EEES9_NS_10bfloat16_tESG_Li256ELb1ELb0ELb0ELb1EEENS1_36VarlenDynamicPersistentTileSchedulerILi128ELi160ELi256ELi128ELb0ELb0ELb1ELb1ELb0ELb1EEEEEEEEEvNT_6ParamsE,"ax",@progbits
	.align	128
.text._ZN7cutlass13device_kernelIN5flash11enable_sm90INS1_16FlashAttnFwdSm90INS1_25CollectiveMainloopFwdSm90ILi2EN4cute5tupleIJNS5_1CILi1EEES8_S8_EEENS6_IJNS7_ILi128EEENS7_ILi160EEENS7_ILi192EEEEEELi192ENS_12float_e4m3_tEfNS_4arch4Sm90ELb0ELb1ELb0ELb1ELb0ELb1ELb0ELb1ELb1ELb0ELb0ELb0EEENS1_21CollectiveEpilogueFwdINS6_IJSA_SC_SB_EEES9_NS_10bfloat16_tESG_Li256ELb1ELb0ELb0ELb1EEENS1_36VarlenDynamicPersistentTileSchedulerILi128ELi160ELi256ELi128ELb0ELb0ELb1ELb1ELb0ELb1EEEEEEEEEvNT_6ParamsE:
        .type           _ZN7cutlass13device_kernelIN5flash11enable_sm90INS1_16FlashAttnFwdSm90INS1_25CollectiveMainloopFwdSm90ILi2EN4cute5tupleIJNS5_1CILi1EEES8_S8_EEENS6_IJNS7_ILi128EEENS7_ILi160EEENS7_ILi192EEEEEELi192ENS_12float_e4m3_tEfNS_4arch4Sm90ELb0ELb1ELb0ELb1ELb0ELb1ELb0ELb1ELb1ELb0ELb0ELb0EEENS1_21CollectiveEpilogueFwdINS6_IJSA_SC_SB_EEES9_NS_10bfloat16_tESG_Li256ELb1ELb0ELb0ELb1EEENS1_36VarlenDynamicPersistentTileSchedulerILi128ELi160ELi256ELi128ELb0ELb0ELb1ELb1ELb0ELb1EEEEEEEEEvNT_6ParamsE,@function
        .size           _ZN7cutlass13device_kernelIN5flash11enable_sm90INS1_16FlashAttnFwdSm90INS1_25CollectiveMainloopFwdSm90ILi2EN4cute5tupleIJNS5_1CILi1EEES8_S8_EEENS6_IJNS7_ILi128EEENS7_ILi160EEENS7_ILi192EEEEEELi192ENS_12float_e4m3_tEfNS_4arch4Sm90ELb0ELb1ELb0ELb1ELb0ELb1ELb0ELb1ELb1ELb0ELb0ELb0EEENS1_21CollectiveEpilogueFwdINS6_IJSA_SC_SB_EEES9_NS_10bfloat16_tESG_Li256ELb1ELb0ELb0ELb1EEENS1_36VarlenDynamicPersistentTileSchedulerILi128ELi160ELi256ELi128ELb0ELb0ELb1ELb1ELb0ELb1EEEEEEEEEvNT_6ParamsE,(.L_x_12365 - _ZN7cutlass13device_kernelIN5flash11enable_sm90INS1_16FlashAttnFwdSm90INS1_25CollectiveMainloopFwdSm90ILi2EN4cute5tupleIJNS5_1CILi1EEES8_S8_EEENS6_IJNS7_ILi128EEENS7_ILi160EEENS7_ILi192EEEEEELi192ENS_12float_e4m3_tEfNS_4arch4Sm90ELb0ELb1ELb0ELb1ELb0ELb1ELb0ELb1ELb1ELb0ELb0ELb0EEENS1_21CollectiveEpilogueFwdINS6_IJSA_SC_SB_EEES9_NS_10bfloat16_tESG_Li256ELb1ELb0ELb0ELb1EEENS1_36VarlenDynamicPersistentTileSchedulerILi128ELi160ELi256ELi128ELb0ELb0ELb1ELb1ELb0ELb1EEEEEEEEEvNT_6ParamsE)
        .other          _ZN7cutlass13device_kernelIN5flash11enable_sm90INS1_16FlashAttnFwdSm90INS1_25CollectiveMainloopFwdSm90ILi2EN4cute5tupleIJNS5_1CILi1EEES8_S8_EEENS6_IJNS7_ILi128EEENS7_ILi160EEENS7_ILi192EEEEEELi192ENS_12float_e4m3_tEfNS_4arch4Sm90ELb0ELb1ELb0ELb1ELb0ELb1ELb0ELb1ELb1ELb0ELb0ELb0EEENS1_21CollectiveEpilogueFwdINS6_IJSA_SC_SB_EEES9_NS_10bfloat16_tESG_Li256ELb1ELb0ELb0ELb1EEENS1_36VarlenDynamicPersistentTileSchedulerILi128ELi160ELi256ELi128ELb0ELb0ELb1ELb1ELb0ELb1EEEEEEEEEvNT_6ParamsE,@"STO_CUDA_ENTRY STV_DEFAULT"
_ZN7cutlass13device_kernelIN5flash11enable_sm90INS1_16FlashAttnFwdSm90INS1_25CollectiveMainloopFwdSm90ILi2EN4cute5tupleIJNS5_1CILi1EEES8_S8_EEENS6_IJNS7_ILi128EEENS7_ILi160EEENS7_ILi192EEEEEELi192ENS_12float_e4m3_tEfNS_4arch4Sm90ELb0ELb1ELb0ELb1ELb0ELb1ELb0ELb1ELb1ELb0ELb0ELb0EEENS1_21CollectiveEpilogueFwdINS6_IJSA_SC_SB_EEES9_NS_10bfloat16_tESG_Li256ELb1ELb0ELb0ELb1EEENS1_36VarlenDynamicPersistentTileSchedulerILi128ELi160ELi256ELi128ELb0ELb0ELb1ELb1ELb0ELb1EEEEEEEEEvNT_6ParamsE:
[----:B------:R-:W0:Y:S02]  /*0000*/  LDC R1, c[0x0][0x28] ;  /* 0x00000a00ff017b82 */ /* 0x000e240000000800 */
[----:B0-----:R-:W-:-:S05]  /*0010*/  VIADD R1, R1, 0xfffffcf0 ;  /* 0xfffffcf001017836 */ /* 0x001fca0000000000 */
[----:B------:R-:W-:Y:S01]  /*0020*/  R2UR UR4, R1 ;  /* 0x00000000010472ca */ /* 0x000fe200000e0000 */
[----:B------:R-:W0:Y:S01]  /*0030*/  S2R R3, SR_TID.X ;  /* 0x0000000000037919 */ /* 0x000e220000002100 */
[----:B------:R-:W-:Y:S01]  /*0040*/  ELECT P0, URZ, PT ;  /* 0x00000000003f782f */ /* 0x000fe20003800000 */
[----:B------:R-:W-:Y:S01]  /*0050*/  BSSY B0, `(.L_x_4102) ;  /* 0x000001b000007945 */ /* 0x000fe20003800000 */
[----:B------:R-:W-:Y:S01]  /*0060*/  ULDC UR44, c[0x0][0x20] ;  /* 0x00000800002c7ab9 */ /* 0x000fe20000000800 */
[----:B------:R-:W-:-:S08]  /*0070*/  ULDC UR43, c[0x0][0x24] ;  /* 0x00000900002b7ab9 */ /* 0x000fd00000000800 */
[----:B------:R-:W-:-:S04]  /*0080*/  UIADD3 UR44, UP0, UR4, UR44, URZ ;  /* 0x0000002c042c7290 */ /* 0x000fc8000ff1e03f */
[----:B------:R-:W-:Y:S01]  /*0090*/  UIADD3.X UR43, URZ, UR43, URZ, UP0, !UPT ;  /* 0x0000002b3f2b7290 */ /* 0x000fe200087fe43f */
        /* <DEDUP_REMOVED lines=22> */
.L_x_4103:
[----:B------:R-:W-:Y:S05]  /*0200*/  BSYNC B0 ;  /* 0x0000000000007941 */ /* 0x000fea0003800000 */
.L_x_4102:
        /* <DEDUP_REMOVED lines=41> */
.L_x_4104:
        /* <DEDUP_REMOVED lines=22> */
.L_x_4105:
        /* <DEDUP_REMOVED lines=18> */
.L_x_4106:
        /* <DEDUP_REMOVED lines=22> */
.L_x_4107:
        /* <DEDUP_REMOVED lines=22> */
.L_x_4108:
[----:B------:R-:W-:Y:S01]  /*09e0*/  PLOP3.LUT P0, PT, PT, PT, UP0, 0x80, 0x0 ;  /* 0x000000000000781c */ /* 0x000fe20003f0f008 */
[----:B------:R-:W-:Y:S01]  /*09f0*/  UMOV UR36, 0x1 ;  /* 0x0000000100247882 */ /* 0x000fe20000000000 */
[----:B------:R-:W-:Y:S01]  /*0a00*/  NOP ;  /* 0x0000000000007918 */ /* 0x000fe20000000000 */
[----:B------:R-:W-:Y:S01]  /*0a10*/  USEL UR36, UR36, 0x2, !UP0 ;  /* 0x0000000224247887 */ /* 0x000fe2000c000000 */
[----:B------:R-:W-:Y:S01]  /*0a20*/  ULDC.64 UR52, c[0x0][0x208] ;  /* 0x0000820000347ab9 */ /* 0x000fe20000000a00 */
[----:B012-4-:R-:W-:Y:S08]  /*0a30*/  BAR.SYNC.DEFER_BLOCKING 0x0 ;  /* 0x0000000000007b1d */ /* 0x017ff00000010000 */
[----:B------:R-:W-:Y:S05]  /*0a40*/  @!P0 BRA `(.L_x_4109) ;  /* 0x000001fc00488947 */ /* 0x000fea0003800000 */
.L_x_4110:
[----:B------:R-:W-:-:S08]  /*0a50*/  NOP ;  /* 0x0000000000007918 */ /* 0x000fd00000000000 */
[----:B------:R-:W0:Y:S02]  /*0a60*/  USETMAXREG.TRY_ALLOC.CTAPOOL UP0, 0xf0 ;  /* 0x000000f0000079c8 */ /* 0x000e240008000600 */
[----:B0-----:R-:W-:-:S13]  /*0a70*/  PLOP3.LUT P0, PT, PT, PT, UP0, 0x80, 0x0 ;  /* 0x000000000000781c */ /* 0x001fda0003f0f008 */
[----:B------:R-:W-:Y:S05]  /*0a80*/  @!P0 BRA `(.L_x_4110) ;  /* 0xfffffffc00f08947 */ /* 0x000fea000383ffff */
[----:B------:R-:W0:Y:S01]  /*0a90*/  S2R R0, SR_TID.X ;  /* 0x0000000000007919 */ /* 0x000e220000002100 */
[----:B------:R-:W1:Y:S01]  /*0aa0*/  S2UR UR37, SR_CgaCtaId ;  /* 0x00000000002579c3 */ /* 0x000e620000008800 */
[----:B------:R-:W-:Y:S01]  /*0ab0*/  UMOV UR38, 0x400 ;  /* 0x0000040000267882 */ /* 0x000fe20000000000 */
[----:B------:R-:W-:-:S06]  /*0ac0*/  LOP3.LUT R2, R2, 0xffffffdf, RZ, 0xc0, !PT ;  /* 0xffffffdf02027812 */ /* 0x000fcc00078ec0ff */
[----:B------:R-:W-:Y:S06]  /*0ad0*/  BAR.ARV 0x8, 0x120 ;  /* 0x0204800000007b1d */ /* 0x000fec0000002000 */
[----:B------:R-:W-:Y:S01]  /*0ae0*/  ULDC UR4, c[0x0][0xc14] ;  /* 0x0003050000047ab9 */ /* 0x000fe20000000800 */
[----:B------:R-:W-:Y:S04]  /*0af0*/  STL.64 [R1+0x2b8], RZ ;  /* 0x0002b8ff01007387 */ /* 0x000fe80000100a00 */
[----:B------:R-:W-:Y:S01]  /*0b00*/  STL [R1+0x2c0], RZ ;  /* 0x0002c0ff01007387 */ /* 0x000fe20000100800 */
[----:B-1----:R-:W-:Y:S01]  /*0b10*/  ULEA UR38, UR37, UR38, 0x18 ;  /* 0x0000002625267291 */ /* 0x002fe2000f8ec03f */
[----:B0-----:R-:W-:-:S04]  /*0b20*/  SHF.R.U32.HI R0, RZ, 0x7, R0 ;  /* 0x00000007ff007819 */ /* 0x001fc80000011600 */
[----:B------:R-:W-:-:S13]  /*0b30*/  ISETP.NE.AND P0, PT, R0, 0x1, PT ;  /* 0x000000010000780c */ /* 0x000fda0003f05270 */
[----:B------:R-:W-:Y:S01]  /*0b40*/  @P0 LOP3.LUT R2, R2, 0x20, RZ, 0xfc, !PT ;  /* 0x0000002002020812 */ /* 0x000fe200078efcff */
[----:B------:R-:W-:Y:S08]  /*0b50*/  @!P0 BAR.ARV 0x9, 0x100 ;  /* 0x0244000000008b1d */ /* 0x000ff00000002000 */
[----:B------:R-:W-:Y:S06]  /*0b60*/  BAR.SYNC.DEFER_BLOCKING 0x5, 0x180 ;  /* 0x0146000000007b1d */ /* 0x000fec0000010000 */
[----:B------:R-:W0:Y:S02]  /*0b70*/  LDS.128 R224, [UR38+0x334d0] ;  /* 0x0334d026ffe07984 */ /* 0x000e240008000c00 */
[----:B------:R-:W-:Y:S06]  /*0b80*/  BAR.ARV 0x4, 0x180 ;  /* 0x0106000000007b1d */ /* 0x000fec0000002000 */
[----:B0-----:R-:W-:-:S13]  /*0b90*/  ISETP.GE.AND P0, PT, R227, UR4, PT ;  /* 0x00000004e3007c0c */ /* 0x001fda000bf06270 */
[----:B------:R-:W-:Y:S05]  /*0ba0*/  @P0 EXIT ;  /* 0x000000000000094d */ /* 0x000fea0003800000 */
[----:B------:R-:W0:Y:S01]  /*0bb0*/  S2R R0, SR_TID.X ;  /* 0x0000000000007919 */ /* 0x000e220000002100 */
[----:B------:R-:W-:Y:S01]  /*0bc0*/  R2UR UR46, R226 ;  /* 0x00000000e22e72ca */ /* 0x000fe200000e0000 */
[----:B------:R-:W-:Y:S01]  /*0bd0*/  IMAD.MOV.U32 R223, RZ, RZ, RZ ;  /* 0x000000ffffdf7224 */ /* 0x000fe200078e00ff */
[----:B------:R-:W-:Y:S01]  /*0be0*/  R2UR UR49, R227 ;  /* 0x00000000e33172ca */ /* 0x000fe200000e0000 */
[----:B------:R-:W-:Y:S01]  /*0bf0*/  IMAD.MOV.U32 R221, RZ, RZ, RZ ;  /* 0x000000ffffdd7224 */ /* 0x000fe200078e00ff */
[----:B------:R-:W-:Y:S01]  /*0c00*/  UIADD3 UR48, UR38, 0x1e200, URZ ;  /* 0x0001e20026307890 */ /* 0x000fe2000fffe03f */
[----:B------:R-:W-:Y:S01]  /*0c10*/  UMOV UR47, URZ ;  /* 0x0000003f002f7c82 */ /* 0x000fe20008000000 */
[----:B------:R-:W-:Y:S01]  /*0c20*/  UMOV UR50, URZ ;  /* 0x0000003f00327c82 */ /* 0x000fe20008000000 */
[----:B------:R-:W-:Y:S01]  /*0c30*/  UMOV UR54, URZ ;  /* 0x0000003f00367c82 */ /* 0x000fe20008000000 */
[----:B0-----:R-:W-:-:S05]  /*0c40*/  VIADD R232, R0, 0xffffff80 ;  /* 0xffffff8000e87836 */ /* 0x001fca0000000000 */
[----:B------:R-:W-:-:S04]  /*0c50*/  SHF.R.S32.HI R3, RZ, 0x1f, R232 ;  /* 0x0000001fff037819 */ /* 0x000fc800000114e8 */
[CC--:B------:R-:W-:Y:S02]  /*0c60*/  LEA.HI R0, R3.reuse, R232.reuse, RZ, 0x5 ;  /* 0x000000e803007211 */ /* 0x0c0fe400078f28ff */
[CC--:B------:R-:W-:Y:S02]  /*0c70*/  LEA.HI R8, R3.reuse, R232.reuse, RZ, 0x4 ;  /* 0x000000e803087211 */ /* 0x0c0fe400078f20ff */
[-C--:B------:R-:W-:Y:S01]  /*0c80*/  LEA.HI R4, R3, R232.reuse, RZ, 0x2 ;  /* 0x000000e803047211 */ /* 0x080fe200078f10ff */
[----:B------:R-:W-:Y:S01]  /*0c90*/  IMAD.SHL.U32 R0, R0, 0x20, RZ ;  /* 0x0000002000007824 */ /* 0x000fe200078e00ff */
[----:B------:R-:W-:Y:S02]  /*0ca0*/  LOP3.LUT R5, R8, 0x3fffff0, RZ, 0xc0, !PT ;  /* 0x03fffff008057812 */ /* 0x000fe400078ec0ff */
[----:B------:R-:W-:Y:S02]  /*0cb0*/  SHF.R.S32.HI R9, RZ, 0x4, R8 ;  /* 0x00000004ff097819 */ /* 0x000fe40000011408 */
[----:B------:R-:W-:Y:S01]  /*0cc0*/  LOP3.LUT R7, R0, 0xfffffc00, RZ, 0xc0, !PT ;  /* 0xfffffc0000077812 */ /* 0x000fe200078ec0ff */
[C---:B------:R-:W-:Y:S01]  /*0cd0*/  IMAD.IADD R0, R232.reuse, 0x1, -R5 ;  /* 0x00000001e8007824 */ /* 0x040fe200078e0a05 */
[----:B------:R-:W-:-:S02]  /*0ce0*/  LEA.HI R5, R232, R232, RZ, 0x1 ;  /* 0x000000e8e8057211 */ /* 0x000fc400078f08ff */
[----:B------:R-:W-:Y:S01]  /*0cf0*/  LEA.HI R8, R8, R9, RZ, 0x1 ;  /* 0x0000000908087211 */ /* 0x000fe200078f08ff */
[----:B------:R-:W-:Y:S01]  /*0d00*/  IMAD R11, R0, 0x40, R7 ;  /* 0x00000040000b7824 */ /* 0x000fe200078e0207 */
[----:B------:R-:W-:Y:S02]  /*0d10*/  SHF.R.S32.HI R18, RZ, 0x1, R5 ;  /* 0x00000001ff127819 */ /* 0x000fe40000011405 */
[C---:B------:R-:W-:Y:S02]  /*0d20*/  LOP3.LUT R7, R5.reuse, 0xfffffffe, RZ, 0xc0, !PT ;  /* 0xfffffffe05077812 */ /* 0x040fe400078ec0ff */
[----:B------:R-:W-:Y:S02]  /*0d30*/  LEA.HI R6, R5, R18, RZ, 0x1 ;  /* 0x0000001205067211 */ /* 0x000fe400078f08ff */
[----:B------:R-:W-:Y:S01]  /*0d40*/  SHF.R.S32.HI R5, RZ, 0x2, R4 ;  /* 0x00000002ff057819 */ /* 0x000fe20000011404 */
[----:B------:R-:W-:Y:S01]  /*0d50*/  IMAD.IADD R10, R232, 0x1, -R7 ;  /* 0x00000001e80a7824 */ /* 0x000fe200078e0a07 */
[----:B------:R-:W-:-:S02]  /*0d60*/  LOP3.LUT R7, R6, 0x3fffffe, RZ, 0xc0, !PT ;  /* 0x03fffffe06077812 */ /* 0x000fc400078ec0ff */
[----:B------:R-:W-:Y:S01]  /*0d70*/  SHF.R.S32.HI R4, RZ, 0x1f, R4 ;  /* 0x0000001fff047819 */ /* 0x000fe20000011404 */
[----:B------:R-:W-:Y:S01]  /*0d80*/  IMAD.SHL.U32 R6, R10, 0x10, RZ ;  /* 0x000000100a067824 */ /* 0x000fe200078e00ff */
[----:B------:R-:W-:Y:S01]  /*0d90*/  LOP3.LUT R8, R8, 0x1ffffffe, RZ, 0xc0, !PT ;  /* 0x1ffffffe08087812 */ /* 0x000fe200078ec0ff */
[----:B------:R-:W-:Y:S01]  /*0da0*/  IMAD.IADD R7, R18, 0x1, -R7 ;  /* 0x0000000112077824 */ /* 0x000fe200078e0a07 */
[----:B------:R-:W-:Y:S01]  /*0db0*/  LEA.HI R0, R3, R232, RZ, 0x7 ;  /* 0x000000e803007211 */ /* 0x000fe200078f38ff */
[----:B------:R-:W-:Y:S01]  /*0dc0*/  VIADD R12, R6, 0x40 ;  /* 0x00000040060c7836 */ /* 0x000fe20000000000 */
[----:B------:R-:W-:Y:S01]  /*0dd0*/  LEA.HI R4, R4, R5, RZ, 0x2 ;  /* 0x0000000504047211 */ /* 0x000fe200078f10ff */
[C---:B------:R-:W-:Y:S01]  /*0de0*/  IMAD R237, R9.reuse, 0x8, R7 ;  /* 0x0000000809ed7824 */ /* 0x040fe200078e0207 */
[----:B------:R-:W-:Y:S01]  /*0df0*/  LOP3.LUT R13, R0, 0xffffff80, RZ, 0xc0, !PT ;  /* 0xffffff80000d7812 */ /* 0x000fe200078ec0ff */
[----:B------:R-:W-:Y:S01]  /*0e00*/  IMAD.IADD R8, R9, 0x1, -R8 ;  /* 0x0000000109087824 */ /* 0x000fe200078e0a08 */
[----:B------:R-:W-:Y:S01]  /*0e10*/  LOP3.LUT R4, R4, 0xfffffffc, RZ, 0xc0, !PT ;  /* 0xfffffffc04047812 */ /* 0x000fe200078ec0ff */
[----:B------:R-:W-:Y:S01]  /*0e20*/  VIADD R9, R6, 0x20 ;  /* 0x0000002006097836 */ /* 0x000fe20000000000 */
[----:B------:R0:W-:Y:S01]  /*0e30*/  STL [R1+0x2d4], R10 ;  /* 0x0002d40a01007387 */ /* 0x0001e20000100800 */
[----:B------:R-:W-:Y:S01]  /*0e40*/  IMAD.IADD R19, R232, 0x1, -R13 ;  /* 0x00000001e8137824 */ /* 0x000fe200078e0a0d */
[----:B------:R-:W-:Y:S01]  /*0e50*/  SHF.R.S32.HI R17, RZ, 0x7, R0 ;  /* 0x00000007ff117819 */ /* 0x000fe20000011400 */
[----:B------:R-:W-:Y:S01]  /*0e60*/  IMAD.IADD R5, R5, 0x1, -R4 ;  /* 0x0000000105057824 */ /* 0x000fe200078e0a04 */
[----:B------:R-:W-:Y:S01]  /*0e70*/  SHF.R.S32.HI R4, RZ, 0x1f, R9 ;  /* 0x0000001fff047819 */ /* 0x000fe20000011409 */
[----:B------:R-:W-:Y:S01]  /*0e80*/  IMAD.SHL.U32 R237, R237, 0x40, RZ ;  /* 0x00000040eded7824 */ /* 0x000fe200078e00ff */
[----:B------:R-:W-:Y:S01]  /*0e90*/  SHF.R.S32.HI R7, RZ, 0x1f, R19 ;  /* 0x0000001fff077819 */ /* 0x000fe20000011413 */
[----:B------:R-:W-:Y:S01]  /*0ea0*/  STL [R1+0x2e8], R19 ;  /* 0x0002e81301007387 */ /* 0x000fe20000100800 */
[-C--:B------:R-:W-:Y:S01]  /*0eb0*/  LEA.HI R14, R4, R9.reuse, RZ, 0x4 ;  /* 0x00000009040e7211 */ /* 0x080fe200078f20ff */
[----:B0-----:R-:W-:Y:S01]  /*0ec0*/  IMAD R10, R8, 0x8, R11 ;  /* 0x00000008080a7824 */ /* 0x001fe200078e020b */
[----:B------:R-:W-:Y:S01]  /*0ed0*/  SHF.R.S32.HI R11, RZ, 0x1f, R12 ;  /* 0x0000001fff0b7819 */ /* 0x000fe2000001140c */
[----:B------:R0:W-:Y:S01]  /*0ee0*/  STL [R1+0x2d8], R5 ;  /* 0x0002d80501007387 */ /* 0x0001e20000100800 */
[----:B------:R-:W-:Y:S01]  /*0ef0*/  LEA.HI R15, R4, R9, RZ, 0x6 ;  /* 0x00000009040f7211 */ /* 0x000fe200078f30ff */
[----:B------:R-:W-:Y:S01]  /*0f00*/  IMAD.SHL.U32 R4, R5, 0x80, RZ ;  /* 0x0000008005047824 */ /* 0x000fe200078e00ff */
[----:B------:R-:W-:Y:S01]  /*0f10*/  LEA.HI R8, R7, R19, RZ, 0x2 ;  /* 0x0000001307087211 */ /* 0x000fe200078f10ff */
[----:B------:R1:W-:Y:S01]  /*0f20*/  STL [R1+0x2f0], R10 ;  /* 0x0002f00a01007387 */ /* 0x0003e20000100800 */
[-C--:B------:R-:W-:Y:S01]  /*0f30*/  LEA.HI R16, R11, R12.reuse, RZ, 0x4 ;  /* 0x0000000c0b107211 */ /* 0x080fe200078f20ff */
[----:B------:R-:W-:Y:S01]  /*0f40*/  IMAD.SHL.U32 R15, R15, 0x80, RZ ;  /* 0x000000800f0f7824 */ /* 0x000fe200078e00ff */
[----:B------:R-:W-:Y:S01]  /*0f50*/  LEA.HI R12, R11, R12, RZ, 0x6 ;  /* 0x0000000c0b0c7211 */ /* 0x000fe200078f30ff */
[----:B------:R2:W-:Y:S01]  /*0f60*/  STL [R1+0x2ec], R17 ;  /* 0x0002ec1101007387 */ /* 0x0005e20000100800 */
[----:B------:R-:W-:-:S02]  /*0f70*/  SHF.R.S32.HI R9, RZ, 0x2, R8 ;  /* 0x00000002ff097819 */ /* 0x000fc40000011408 */
[----:B0-----:R-:W-:Y:S01]  /*0f80*/  LOP3.LUT R5, R4, 0x180, RZ, 0xc0, !PT ;  /* 0x0000018004057812 */ /* 0x001fe200078ec0ff */
[----:B------:R-:W-:Y:S01]  /*0f90*/  IMAD.SHL.U32 R12, R12, 0x80, RZ ;  /* 0x000000800c0c7824 */ /* 0x000fe200078e00ff */
[----:B------:R-:W-:Y:S02]  /*0fa0*/  LEA.HI R0, R0, R17, RZ, 0x1 ;  /* 0x0000001100007211 */ /* 0x000fe400078f08ff */
[----:B-1----:R-:W-:Y:S02]  /*0fb0*/  SHF.R.S32.HI R10, RZ, 0x1f, R8 ;  /* 0x0000001fff0a7819 */ /* 0x002fe40000011408 */
[C---:B------:R-:W-:Y:S02]  /*0fc0*/  LOP3.LUT R13, R5.reuse, 0x30, R14, 0xf8, !PT ;  /* 0x00000030050d7812 */ /* 0x040fe400078ef80e */
[----:B------:R-:W-:Y:S02]  /*0fd0*/  LOP3.LUT R11, R5, 0x30, R6, 0xf8, !PT ;  /* 0x00000030050b7812 */ /* 0x000fe400078ef806 */
[----:B------:R-:W-:-:S02]  /*0fe0*/  SHF.R.U32.HI R4, RZ, 0x3, R5 ;  /* 0x00000003ff047819 */ /* 0x000fc40000011605 */
[----:B------:R-:W-:Y:S02]  /*0ff0*/  LOP3.LUT R5, R5, 0x30, R16, 0xf8, !PT ;  /* 0x0000003005057812 */ /* 0x000fe400078ef810 */
[----:B------:R-:W-:Y:S02]  /*1000*/  LEA.HI R10, R10, R9, RZ, 0x3 ;  /* 0x000000090a0a7211 */ /* 0x000fe400078f18ff */
[----:B------:R-:W-:Y:S02]  /*1010*/  LOP3.LUT R5, R5, R4, RZ, 0x3c, !PT ;  /* 0x0000000405057212 */ /* 0x000fe400078e3cff */
[----:B------:R-:W-:Y:S02]  /*1020*/  LOP3.LUT R12, R12, 0xffffe000, RZ, 0xc0, !PT ;  /* 0xffffe0000c0c7812 */ /* 0x000fe400078ec0ff */
[----:B------:R-:W-:Y:S02]  /*1030*/  LOP3.LUT R10, R10, 0xfffffff8, RZ, 0xc0, !PT ;  /* 0xfffffff80a0a7812 */ /* 0x000fe400078ec0ff */
[----:B------:R-:W-:-:S02]  /*1040*/  LEA.HI R7, R7, R19, RZ, 0x5 ;  /* 0x0000001307077211 */ /* 0x000fc400078f28ff */
[----:B------:R-:W-:Y:S01]  /*1050*/  LEA.HI R3, R3, R232, RZ, 0x3 ;  /* 0x000000e803037211 */ /* 0x000fe200078f18ff */
[----:B------:R-:W-:Y:S01]  /*1060*/  IMAD.IADD R10, R9, 0x1, -R10 ;  /* 0x00000001090a7824 */ /* 0x000fe200078e0a0a */
[----:B------:R-:W-:Y:S02]  /*1070*/  IADD3 R12, R5, R237, R12 ;  /* 0x000000ed050c7210 */ /* 0x000fe40007ffe00c */
[-C--:B------:R-:W-:Y:S02]  /*1080*/  LOP3.LUT R13, R13, R4.reuse, RZ, 0x3c, !PT ;  /* 0x000000040d0d7212 */ /* 0x080fe400078e3cff */
[----:B------:R-:W-:Y:S02]  /*1090*/  LOP3.LUT R6, R11, R4, RZ, 0x3c, !PT ;  /* 0x000000040b067212 */ /* 0x000fe400078e3cff */
[----:B------:R-:W-:Y:S02]  /*10a0*/  LOP3.LUT R0, R0, 0x3fffffe, RZ, 0xc0, !PT ;  /* 0x03fffffe00007812 */ /* 0x000fe400078ec0ff */
[----:B------:R-:W-:-:S02]  /*10b0*/  SHF.R.S32.HI R7, RZ, 0x5, R7 ;  /* 0x00000005ff077819 */ /* 0x000fc40000011407 */
[----:B------:R-:W-:Y:S01]  /*10c0*/  LOP3.LUT R5, R3, 0x1ffffff8, RZ, 0xc0, !PT ;  /* 0x1ffffff803057812 */ /* 0x000fe200078ec0ff */
[----:B------:R-:W-:Y:S01]  /*10d0*/  IMAD.IADD R0, R17, 0x1, -R0 ;  /* 0x0000000111007824 */ /* 0x000fe200078e0a00 */
[----:B------:R-:W-:Y:S01]  /*10e0*/  LOP3.LUT R4, R15, 0xffffe000, RZ, 0xc0, !PT ;  /* 0xffffe0000f047812 */ /* 0x000fe200078ec0ff */
[----:B------:R-:W-:Y:S01]  /*10f0*/  IMAD R7, R7, 0x10, R10 ;  /* 0x0000001007077824 */ /* 0x000fe200078e020a */
[----:B------:R-:W-:Y:S01]  /*1100*/  SHF.R.S32.HI R230, RZ, 0x3, R3 ;  /* 0x00000003ffe67819 */ /* 0x000fe20000011403 */
[----:B------:R-:W-:Y:S01]  /*1110*/  IMAD.IADD R5, R232, 0x1, -R5 ;  /* 0x00000001e8057824 */ /* 0x000fe200078e0a05 */
[----:B------:R-:W-:Y:S01]  /*1120*/  IADD3 R4, R13, R237, R4 ;  /* 0x000000ed0d047210 */ /* 0x000fe20007ffe004 */
[----:B------:R-:W-:Y:S01]  /*1130*/  IMAD R229, R0, 0x40, R7 ;  /* 0x0000004000e57824 */ /* 0x000fe200078e0207 */
[----:B------:R-:W-:Y:S01]  /*1140*/  LOP3.LUT R222, R8, 0x7ffffffc, RZ, 0xc0, !PT ;  /* 0x7ffffffc08de7812 */ /* 0x000fe200078ec0ff */
[----:B------:R-:W-:Y:S01]  /*1150*/  IMAD.SHL.U32 R228, R5, 0x8, RZ ;  /* 0x0000000805e47824 */ /* 0x000fe200078e00ff */
[----:B------:R-:W-:Y:S01]  /*1160*/  IADD3 R5, R237, UR38, R6 ;  /* 0x00000026ed057c10 */ /* 0x000fe2000fffe006 */
[----:B------:R-:W-:-:S02]  /*1170*/  VIADD R3, R4, UR38 ;  /* 0x0000002604037c36 */ /* 0x000fc40008000000 */
[----:B------:R-:W-:Y:S02]  /*1180*/  VIADD R0, R12, UR38 ;  /* 0x000000260c007c36 */ /* 0x000fe40008000000 */
[----:B------:R0:W-:Y:S01]  /*1190*/  STL [R1+0x2e4], R5 ;  /* 0x0002e40501007387 */ /* 0x0001e20000100800 */
[----:B--2---:R-:W-:Y:S02]  /*11a0*/  IMAD.MOV.U32 R17, RZ, RZ, RZ ;  /* 0x000000ffff117224 */ /* 0x004fe400078e00ff */
[----:B------:R-:W-:Y:S01]  /*11b0*/  IMAD.IADD R222, R19, 0x1, -R222 ;  /* 0x0000000113de7824 */ /* 0x000fe200078e0ade */
[----:B------:R0:W-:Y:S04]  /*11c0*/  STL [R1+0x2e0], R3 ;  /* 0x0002e00301007387 */ /* 0x0001e80000100800 */
[----:B------:R0:W-:Y:S02]  /*11d0*/  STL [R1+0x2dc], R0 ;  /* 0x0002dc0001007387 */ /* 0x0001e40000100800 */
.L_x_4267:
[----:B------:R-:W-:Y:S01]  /*11e0*/  ULDC.64 UR4, c[0x0][0xa28] ;  /* 0x00028a0000047ab9 */ /* 0x000fe20000000a00 */
[----:B------:R-:W-:Y:S01]  /*11f0*/  ULDC.64 UR6, c[0x0][0xa18] ;  /* 0x0002860000067ab9 */ /* 0x000fe20000000a00 */
[----:B------:R-:W-:Y:S01]  /*1200*/  UISETP.NE.U32.AND UP0, UPT, UR4, URZ, UPT ;  /* 0x0000003f0400728c */ /* 0x000fe2000bf05070 */
[----:B-12--5:R-:W1:Y:S01]  /*1210*/  LDC R23, c[0x0][0x288] ;  /* 0x0000a200ff177b82 */ /* 0x026e620000000800 */
[----:B------:R-:W-:Y:S01]  /*1220*/  UISETP.NE.U32.AND UP1, UPT, UR6, URZ, UPT ;  /* 0x0000003f0600728c */ /* 0x000fe2000bf25070 */
[----:B0-----:R-:W-:Y:S01]  /*1230*/  IMAD.MOV.U32 R28, RZ, RZ, RZ ;  /* 0x000000ffff1c7224 */ /* 0x001fe200078e00ff */
[----:B------:R-:W-:Y:S01]  /*1240*/  UISETP.NE.AND.EX UP0, UPT, UR5, URZ, UPT, UP0 ;  /* 0x0000003f0500728c */ /* 0x000fe2000bf05300 */
[----:B------:R-:W-:Y:S01]  /*1250*/  IMAD.MOV.U32 R20, RZ, RZ, RZ ;  /* 0x000000ffff147224 */ /* 0x000fe200078e00ff */
[----:B------:R-:W-:Y:S01]  /*1260*/  UISETP.NE.AND.EX UP1, UPT, UR7, URZ, UPT, UP1 ;  /* 0x0000003f0700728c */ /* 0x000fe2000bf25310 */
[----:B------:R-:W-:Y:S01]  /*1270*/  ULDC.64 UR4, c[0x0][0xa08] ;  /* 0x0002820000047ab9 */ /* 0x000fe20000000a00 */
[----:B------:R-:W-:Y:S01]  /*1280*/  ULDC.64 UR8, c[0x0][0xa08] ;  /* 0x0002820000087ab9 */ /* 0x000fe20000000a00 */
[----:B------:R-:W-:Y:S01]  /*1290*/  UIMAD.WIDE UR6, UR49, 0x4, UR4 ;  /* 0x00000004310678a5 */ /* 0x000fe2000f8e0204 */
[----:B------:R-:W-:Y:S01]  /*12a0*/  ISETP.NE.U32.AND P0, PT, RZ, UR8, PT ;  /* 0x00000008ff007c0c */ /* 0x000fe2000bf05070 */
[----:B----4-:R-:W2:Y:S01]  /*12b0*/  LDC.64 R10, c[0x0][0x3f8] ;  /* 0x0000fe00ff0a7b82 */ /* 0x010ea20000000a00 */
[----:B------:R-:W-:-:S03]  /*12c0*/  PLOP3.LUT P3, PT, PT, PT, UP1, 0x80, 0x0 ;  /* 0x000000000000781c */ /* 0x000fc60003f6f018 */
[----:B------:R-:W-:Y:S01]  /*12d0*/  @UP0 ULDC.64 UR4, c[0x0][0xa28] ;  /* 0x00028a0000040ab9 */ /* 0x000fe20000000a00 */
[----:B------:R-:W-:Y:S01]  /*12e0*/  ISETP.NE.AND.EX P0, PT, RZ, UR9, PT, P0 ;  /* 0x00000009ff007c0c */ /* 0x000fe2000bf05300 */
[----:B------:R-:W-:Y:S01]  /*12f0*/  @UP0 UIMAD.WIDE UR4, UR49, 0x4, UR4 ;  /* 0x00000004310408a5 */ /* 0x000fe2000f8e0204 */
[----:B---3--:R-:W-:Y:S01]  /*1300*/  IMAD.U32 R6, RZ, RZ, UR6 ;  /* 0x00000006ff067e24 */ /* 0x008fe2000f8e00ff */
[----:B------:R-:W-:Y:S01]  /*1310*/  PLOP3.LUT P1, PT, PT, PT, UP0, 0x80, 0x0 ;  /* 0x000000000000781c */ /* 0x000fe20003f2f008 */
[----:B------:R-:W-:Y:S01]  /*1320*/  IMAD.U32 R7, RZ, RZ, UR7 ;  /* 0x00000007ff077e24 */ /* 0x000fe2000f8e00ff */
[----:B0-----:R-:W0:Y:S02]  /*1330*/  LDC R0, c[0x0][0x404] ;  /* 0x00010100ff007b82 */ /* 0x001e240000000800 */
[----:B------:R-:W-:Y:S02]  /*1340*/  IMAD.U32 R4, RZ, RZ, UR4 ;  /* 0x00000004ff047e24 */ /* 0x000fe4000f8e00ff */
[----:B------:R-:W-:Y:S01]  /*1350*/  IMAD.U32 R5, RZ, RZ, UR5 ;  /* 0x00000005ff057e24 */ /* 0x000fe2000f8e00ff */
[----:B------:R-:W-:-:S02]  /*1360*/  @UP1 ULDC.64 UR4, c[0x0][0xa18] ;  /* 0x0002860000041ab9 */ /* 0x000fc40000000a00 */
[----:B------:R-:W-:Y:S01]  /*1370*/  @UP1 UIMAD.WIDE UR4, UR49, 0x4, UR4 ;  /* 0x00000004310418a5 */ /* 0x000fe2000f8e0204 */
[----:B------:R3:W5:Y:S01]  /*1380*/  @P0 LDG.E R28, desc[UR52][R6.64] ;  /* 0x00000034061c0981 */ /* 0x000762000c1e1900 */
[----:B------:R-:W4:Y:S03]  /*1390*/  LDC R25, c[0x0][0x2e0] ;  /* 0x0000b800ff197b82 */ /* 0x000f260000000800 */
[----:B------:R3:W5:Y:S01]  /*13a0*/  @P1 LDG.E R20, desc[UR52][R4.64] ;  /* 0x0000003404141981 */ /* 0x000762000c1e1900 */
[----:B------:R-:W-:Y:S02]  /*13b0*/  IMAD.U32 R8, RZ, RZ, UR4 ;  /* 0x00000004ff087e24 */ /* 0x000fe4000f8e00ff */
[----:B------:R-:W-:Y:S01]  /*13c0*/  IMAD.U32 R9, RZ, RZ, UR5 ;  /* 0x00000005ff097e24 */ /* 0x000fe2000f8e00ff */
[----:B--2---:R-:W-:Y:S01]  /*13d0*/  ISETP.NE.U32.AND P1, PT, R10, RZ, PT ;  /* 0x000000ff0a00720c */ /* 0x004fe20003f25070 */
[----:B------:R-:W-:-:S03]  /*13e0*/  ULDC.64 UR4, c[0x0][0xa20] ;  /* 0x0002880000047ab9 */ /* 0x000fc60000000a00 */
[----:B-1----:R3:W5:Y:S01]  /*13f0*/  @P3 LDG.E R23, desc[UR52][R8.64] ;  /* 0x0000003408173981 */ /* 0x002762000c1e1900 */
[----:B------:R-:W-:Y:S02]  /*1400*/  ISETP.NE.AND.EX P1, PT, R11, RZ, PT, P1 ;  /* 0x000000ff0b00720c */ /* 0x000fe40003f25310 */
[----:B------:R-:W-:Y:S02]  /*1410*/  ISETP.NE.U32.AND P2, PT, RZ, UR4, PT ;  /* 0x00000004ff007c0c */ /* 0x000fe4000bf45070 */
[----:B0-----:R-:W-:Y:S02]  /*1420*/  SEL R0, R0, 0x1, P1 ;  /* 0x0000000100007807 */ /* 0x001fe40000800000 */
[----:B------:R-:W-:-:S03]  /*1430*/  ISETP.NE.AND.EX P2, PT, RZ, UR5, PT, P2 ;  /* 0x00000005ff007c0c */ /* 0x000fc6000bf45320 */
[----:B----4-:R-:W-:Y:S01]  /*1440*/  IMAD R25, R0, R25, RZ ;  /* 0x0000001900197224 */ /* 0x010fe200078e02ff */
[----:B---3--:R-:W-:Y:S09]  /*1450*/  @P3 BRA `(.L_x_4111) ;  /* 0x00000000002c3947 */ /* 0x008ff20003800000 */
        /* <DEDUP_REMOVED lines=11> */
.L_x_4111:
[----:B------:R-:W-:Y:S01]  /*1510*/  UMOV UR42, UR46 ;  /* 0x0000002e002a7c82 */ /* 0x000fe20008000000 */
[----:B------:R-:W-:Y:S01]  /*1520*/  UMOV UR39, UR49 ;  /* 0x0000003100277c82 */ /* 0x000fe20008000000 */
[----:B------:R-:W-:Y:S01]  /*1530*/  ULDC UR45, c[0x0][0x338] ;  /* 0x0000ce00002d7ab9 */ /* 0x000fe20000000800 */
        /* <DEDUP_REMOVED lines=8> */
.L_x_4112:
[----:B------:R-:W-:Y:S05]  /*15c0*/  @!P0 BRA `(.L_x_4113) ;  /* 0x00000000000c8947 */ /* 0x000fea0003800000 */
[----:B------:R-:W2:Y:S04]  /*15d0*/  LDG.E R0, desc[UR52][R6.64] ;  /* 0x0000003406007981 */ /* 0x000ea8000c1e1900 */
[----:B------:R-:W2:Y:S02]  /*15e0*/  LDG.E R25, desc[UR52][R6.64+0x4] ;  /* 0x0000043406197981 */ /* 0x000ea4000c1e1900 */
[----:B--2---:R-:W-:-:S07]  /*15f0*/  IMAD.IADD R25, R25, 0x1, -R0 ;  /* 0x0000000119197824 */ /* 0x004fce00078e0a00 */
.L_x_4113:
[----:B------:R-:W-:Y:S01]  /*1600*/  ULDC.64 UR4, c[0x0][0xa10] ;  /* 0x0002840000047ab9 */ /* 0x000fe20000000a00 */
[----:B------:R-:W1:Y:S01]  /*1610*/  S2R R7, SR_TID.X ;  /* 0x0000000000077919 */ /* 0x000e620000002100 */
[----:B------:R-:W-:Y:S01]  /*1620*/  UISETP.NE.U32.AND UP0, UPT, UR4, URZ, UPT ;  /* 0x0000003f0400728c */ /* 0x000fe2000bf05070 */
[----:B------:R-:W2:Y:S03]  /*1630*/  S2UR UR6, SR_SWINHI ;  /* 0x00000000000679c3 */ /* 0x000ea60000002f00 */
[----:B------:R-:W-:-:S05]  /*1640*/  UISETP.NE.AND.EX UP0, UPT, UR5, URZ, UPT, UP0 ;  /* 0x0000003f0500728c */ /* 0x000fca000bf05300 */
[----:B------:R-:W3:Y:S01]  /*1650*/  LDC.64 R14, c[0x0][0x9e0] ;  /* 0x00027800ff0e7b82 */ /* 0x000ee20000000a00 */
[----:B------:R-:W-:-:S05]  /*1660*/  PLOP3.LUT P0, PT, PT, PT, UP0, 0x80, 0x0 ;  /* 0x000000000000781c */ /* 0x000fca0003f0f008 */
[----:B------:R-:W-:Y:S02]  /*1670*/  @UP0 ULDC.64 UR4, c[0x0][0xa10] ;  /* 0x0002840000040ab9 */ /* 0x000fe40000000a00 */
[----:B------:R-:W-:-:S06]  /*1680*/  @UP0 UIMAD.WIDE UR4, UR49, 0x4, UR4 ;  /* 0x00000004310408a5 */ /* 0x000fcc000f8e0204 */
[----:B0-----:R-:W-:Y:S02]  /*1690*/  IMAD.U32 R4, RZ, RZ, UR4 ;  /* 0x00000004ff047e24 */ /* 0x001fe4000f8e00ff */
[----:B------:R-:W-:Y:S01]  /*16a0*/  IMAD.U32 R5, RZ, RZ, UR5 ;  /* 0x00000005ff057e24 */ /* 0x000fe2000f8e00ff */
[----:B------:R-:W-:Y:S02]  /*16b0*/  ULDC.64 UR4, c[0x0][0xa30] ;  /* 0x00028c0000047ab9 */ /* 0x000fe40000000a00 */
[----:B------:R-:W-:Y:S02]  /*16c0*/  UISETP.NE.U32.AND UP1, UPT, UR4, URZ, UPT ;  /* 0x0000003f0400728c */ /* 0x000fe4000bf25070 */
[----:B------:R-:W4:Y:S02]  /*16d0*/  @P0 LDG.E R6, desc[UR52][R4.64] ;  /* 0x0000003404060981 */ /* 0x000f24000c1e1900 */
[----:B------:R-:W-:Y:S02]  /*16e0*/  UISETP.NE.AND.EX UP1, UPT, UR5, URZ, UPT, UP1 ;  /* 0x0000003f0500728c */ /* 0x000fe4000bf25310 */
[----:B------:R-:W3:Y:S04]  /*16f0*/  @P0 LDG.E R0, desc[UR52][R4.64+0x4] ;  /* 0x0000043404000981 */ /* 0x000ee8000c1e1900 */
[----:B------:R-:W-:-:S05]  /*1700*/  PLOP3.LUT P1, PT, PT, PT, UP1, 0x80, 0x0 ;  /* 0x000000000000781c */ /* 0x000fca0003f2f018 */
[----:B------:R-:W-:Y:S02]  /*1710*/  @UP1 ULDC.64 UR4, c[0x0][0xa30] ;  /* 0x00028c0000041ab9 */ /* 0x000fe40000000a00 */
[----:B------:R-:W-:-:S06]  /*1720*/  @UP1 UIMAD.WIDE UR4, UR49, 0x4, UR4 ;  /* 0x00000004310418a5 */ /* 0x000fcc000f8e0204 */
[----:B------:R-:W-:Y:S02]  /*1730*/  IMAD.U32 R12, RZ, RZ, UR4 ;  /* 0x00000004ff0c7e24 */ /* 0x000fe4000f8e00ff */
[----:B------:R-:W-:-:S05]  /*1740*/  IMAD.U32 R13, RZ, RZ, UR5 ;  /* 0x00000005ff0d7e24 */ /* 0x000fca000f8e00ff */
[----:B------:R0:W3:Y:S01]  /*1750*/  @P1 LDG.E R3, desc[UR52][R12.64] ;  /* 0x000000340c031981 */ /* 0x0000e2000c1e1900 */
[----:B------:R-:W-:Y:S01]  /*1760*/  UMOV UR4, UR38 ;  /* 0x0000002600047c82 */ /* 0x000fe20008000000 */
[----:B--2---:R-:W-:Y:S01]  /*1770*/  UMOV UR5, UR6 ;  /* 0x0000000600057c82 */ /* 0x004fe20008000000 */
[----:B-1----:R-:W-:Y:S01]  /*1780*/  LOP3.LUT R7, R7, 0x7f, RZ, 0xc0, !PT ;  /* 0x0000007f07077812 */ /* 0x002fe200078ec0ff */
[----:B------:R-:W-:Y:S01]  /*1790*/  UIADD3 UR6, UP1, UR4, 0x33490, URZ ;  /* 0x0003349004067890 */ /* 0x000fe2000ff3e03f */
[----:B------:R-:W-:Y:S01]  /*17a0*/  IMAD.MOV.U32 R9, RZ, RZ, 0x100 ;  /* 0x00000100ff097424 */ /* 0x000fe200078e00ff */
[----:B------:R-:W-:Y:S01]  /*17b0*/  UIADD3 UR10, UP2, UR4, 0x334a0, URZ ;  /* 0x000334a0040a7890 */ /* 0x000fe2000ff5e03f */
[----:B------:R-:W-:Y:S01]  /*17c0*/  IMAD.MOV.U32 R10, RZ, RZ, 0x1 ;  /* 0x00000001ff0a7424 */ /* 0x000fe200078e00ff */
[----:B------:R-:W-:Y:S01]  /*17d0*/  UIADD3.X UR9, URZ, UR5, URZ, UP1, !UPT ;  /* 0x000000053f097290 */ /* 0x000fe20008ffe43f */
[----:B------:R-:W-:Y:S01]  /*17e0*/  IMAD.MOV.U32 R11, RZ, RZ, RZ ;  /* 0x000000ffff0b7224 */ /* 0x000fe200078e00ff */
[----:B------:R-:W-:Y:S01]  /*17f0*/  UIADD3.X UR4, URZ, UR5, URZ, UP2, !UPT ;  /* 0x000000053f047290 */ /* 0x000fe200097fe43f */
[----:B0-----:R-:W-:Y:S01]  /*1800*/  IMAD.U32 R12, RZ, RZ, UR6 ;  /* 0x00000006ff0c7e24 */ /* 0x001fe2000f8e00ff */
[----:B------:R-:W-:Y:S01]  /*1810*/  STL.64 [R1], RZ ;  /* 0x000000ff01007387 */ /* 0x000fe20000100a00 */
[----:B------:R-:W-:Y:S01]  /*1820*/  IMAD.U32 R4, RZ, RZ, UR10 ;  /* 0x0000000aff047e24 */ /* 0x000fe2000f8e00ff */
[----:B-----5:R-:W-:Y:S01]  /*1830*/  R2UR UR51, R25 ;  /* 0x00000000193372ca */ /* 0x020fe200000e0000 */
[----:B------:R-:W-:-:S02]  /*1840*/  IMAD.U32 R13, RZ, RZ, UR9 ;  /* 0x00000009ff0d7e24 */ /* 0x000fc4000f8e00ff */
[----:B------:R-:W-:Y:S02]  /*1850*/  IMAD.U32 R5, RZ, RZ, UR4 ;  /* 0x00000004ff057e24 */ /* 0x000fe4000f8e00ff */
[----:B------:R-:W-:Y:S01]  /*1860*/  IMAD.IADD R19, R25, 0x1, -R20 ;  /* 0x0000000119137824 */ /* 0x000fe200078e0a14 */
[----:B------:R-:W-:Y:S04]  /*1870*/  STL.64 [R1+0x8], R12 ;  /* 0x0000080c01007387 */ /* 0x000fe80000100a00 */
[----:B------:R-:W-:Y:S04]  /*1880*/  STL.64 [R1+0x10], R4 ;  /* 0x0000100401007387 */ /* 0x000fe80000100a00 */
[----:B------:R-:W-:Y:S01]  /*1890*/  STL.64 [R1+0x30], R4 ;  /* 0x0000300401007387 */ /* 0x000fe20000100a00 */
[----:B----4-:R-:W-:Y:S01]  /*18a0*/  @P0 R2UR UR7, R6 ;  /* 0x00000000060702ca */ /* 0x010fe200000e0000 */
[----:B------:R-:W-:Y:S01]  /*18b0*/  IMAD.MOV.U32 R6, RZ, RZ, 0x7800 ;  /* 0x00007800ff067424 */ /* 0x000fe200078e00ff */
[----:B---3--:R-:W-:-:S02]  /*18c0*/  @P0 R2UR UR8, R0 ;  /* 0x00000000000802ca */ /* 0x008fc400000e0000 */
[----:B------:R-:W-:Y:S01]  /*18d0*/  ISETP.NE.AND P0, PT, R7, RZ, PT ;  /* 0x000000ff0700720c */ /* 0x000fe20003f05270 */
[----:B------:R-:W-:-:S03]  /*18e0*/  IMAD.U32 R7, RZ, RZ, UR36 ;  /* 0x00000024ff077e24 */ /* 0x000fc6000f8e00ff */
[----:B------:R-:W-:Y:S02]  /*18f0*/  SEL R8, RZ, 0x1, P0 ;  /* 0x00000001ff087807 */ /* 0x000fe40000000000 */
[----:B------:R0:W-:Y:S04]  /*1900*/  STL.64 [R1+0x18], R6 ;  /* 0x0000180601007387 */ /* 0x0001e80000100a00 */
[----:B------:R1:W-:Y:S01]  /*1910*/  STL.128 [R1+0x20], R8 ;  /* 0x0000200801007387 */ /* 0x0003e20000100c00 */
[----:B------:R-:W-:-:S06]  /*1920*/  @UP0 UIADD3 UR45, -UR7, UR8, URZ ;  /* 0x00000008072d0290 */ /* 0x000fcc000fffe13f */
[----:B------:R-:W-:Y:S01]  /*1930*/  VIADD R22, R19, UR45 ;  /* 0x0000002d13167c36 */ /* 0x000fe20008000000 */
[----:B0-----:R-:W-:-:S03]  /*1940*/  LEA R6, R225, 0x80, 0x7 ;  /* 0x00000080e1067811 */ /* 0x001fc600078e38ff */
[----:B------:R-:W-:Y:S01]  /*1950*/  VIADD R0, R22, 0x9f ;  /* 0x0000009f16007836 */ /* 0x000fe20000000000 */
[----:B------:R-:W-:Y:S02]  /*1960*/  @P1 R2UR UR51, R3 ;  /* 0x00000000033312ca */ /* 0x000fe400000e0000 */
[----:B------:R-:W-:Y:S01]  /*1970*/  ISETP.GE.AND P1, PT, R15, 0x1, PT ;  /* 0x000000010f00780c */ /* 0x000fe20003f26270 */
[----:B------:R-:W-:Y:S01]  /*1980*/  IMAD.HI R0, R0, 0x66666667, RZ ;  /* 0x6666666700007827 */ /* 0x000fe200078e02ff */
[----:B------:R-:W-:-:S04]  /*1990*/  IADD3 R7, R22, R6, -R23 ;  /* 0x0000000616077210 */ /* 0x000fc80007ffe817 */
[----:B------:R-:W-:-:S04]  /*19a0*/  SHF.R.U32.HI R3, RZ, 0x1f, R0 ;  /* 0x0000001fff037819 */ /* 0x000fc80000011600 */
[----:B------:R-:W-:Y:S01]  /*19b0*/  LEA.HI.SX32 R24, R0, R3, 0x1a ;  /* 0x0000000300187211 */ /* 0x000fe200078fd2ff */
[----:B------:R-:W-:Y:S02]  /*19c0*/  IMAD.IADD R0, R7, 0x1, R14 ;  /* 0x0000000107007824 */ /* 0x000fe400078e020e */
[----:B-1----:R-:W-:Y:S05]  /*19d0*/  @!P1 BRA `(.L_x_4114) ;  /* 0x0000000000409947 */ /* 0x002fea0003800000 */
        /* <DEDUP_REMOVED lines=10> */
.L_x_4115:
[----:B------:R-:W-:-:S13]  /*1a80*/  ISETP.NE.AND P0, PT, R15, 0x1, PT ;  /* 0x000000010f00780c */ /* 0x000fda0003f05270 */
[----:B------:R-:W0:Y:S02]  /*1a90*/  @P0 LDC.64 R4, c[0x0][0x9e8] ;  /* 0x00027a00ff040b82 */ /* 0x000e240000000a00 */
[----:B0-----:R-:W-:-:S05]  /*1aa0*/  @P0 IMAD.HI.U32 R4, R3, R4, RZ ;  /* 0x0000000403040227 */ /* 0x001fca00078e00ff */
[----:B------:R-:W-:-:S07]  /*1ab0*/  @P0 SHF.R.U32.HI R3, RZ, R5, R4 ;  /* 0x00000005ff030219 */ /* 0x000fce0000011604 */
.L_x_4116:
[----:B------:R-:W-:-:S05]  /*1ac0*/  IMAD R3, R3, R15, R15 ;  /* 0x0000000f03037224 */ /* 0x000fca00078e020f */
[----:B------:R-:W-:-:S07]  /*1ad0*/  VIMNMX R0, R0, R3, PT ;  /* 0x0000000300007248 */ /* 0x000fce0003fe0100 */
.L_x_4114:
[----:B------:R-:W0:Y:S01]  /*1ae0*/  LDC R4, c[0x0][0x9dc] ;  /* 0x00027700ff047b82 */ /* 0x000e220000000800 */
[----:B------:R-:W-:-:S04]  /*1af0*/  IMAD R3, R225, 0x80, -R23 ;  /* 0x00000080e1037824 */ /* 0x000fc800078e0a17 */
[----:B------:R-:W-:-:S04]  /*1b00*/  IMAD.IADD R3, R22, 0x1, R3 ;  /* 0x0000000116037824 */ /* 0x000fc800078e0203 */
[----:B0-----:R-:W-:Y:S01]  /*1b10*/  IMAD.IADD R4, R3, 0x1, -R4 ;  /* 0x0000000103047824 */ /* 0x001fe200078e0a04 */
        /* <DEDUP_REMOVED lines=10> */
.L_x_4118:
[----:B------:R-:W-:-:S13]  /*1bc0*/  ISETP.NE.AND P0, PT, R15, 0x1, PT ;  /* 0x000000010f00780c */ /* 0x000fda0003f05270 */
[----:B------:R-:W0:Y:S02]  /*1bd0*/  @P0 LDC.64 R6, c[0x0][0x9e8] ;  /* 0x00027a00ff060b82 */ /* 0x000e240000000a00 */
[----:B0-----:R-:W-:-:S05]  /*1be0*/  @P0 IMAD.HI.U32 R6, R3, R6, RZ ;  /* 0x0000000603060227 */ /* 0x001fca00078e00ff */
[----:B------:R-:W-:-:S07]  /*1bf0*/  @P0 SHF.R.U32.HI R3, RZ, R7, R6 ;  /* 0x00000007ff030219 */ /* 0x000fce0000011606 */
.L_x_4119:
[----:B------:R-:W-:-:S05]  /*1c00*/  IMAD R3, R3, R15, RZ ;  /* 0x0000000f03037224 */ /* 0x000fca00078e02ff */
[----:B------:R-:W-:-:S07]  /*1c10*/  VIMNMX R4, R4, R3, !PT ;  /* 0x0000000304047248 */ /* 0x000fce0007fe0100 */
.L_x_4117:
[----:B------:R-:W2:Y:S04]  /*1c20*/  LDL R71, [R1+0x2d8] ;  /* 0x0002d80001477983 */ /* 0x000ea80000100800 */
[----:B------:R-:W3:Y:S01]  /*1c30*/  LDL R6, [R1+0x2d4] ;  /* 0x0002d40001067983 */ /* 0x000ee20000100800 */
[----:B------:R-:W-:Y:S02]  /*1c40*/  VIADD R0, R0, 0x9f ;  /* 0x0000009f00007836 */ /* 0x000fe40000000000 */
[----:B------:R-:W-:-:S04]  /*1c50*/  IMAD.HI R4, R4, 0x66666667, RZ ;  /* 0x6666666704047827 */ /* 0x000fc800078e02ff */
[----:B------:R-:W-:Y:S01]  /*1c60*/  IMAD.HI R0, R0, 0x66666667, RZ ;  /* 0x6666666700007827 */ /* 0x000fe200078e02ff */
[----:B------:R-:W-:-:S04]  /*1c70*/  SHF.R.U32.HI R5, RZ, 0x1f, R4 ;  /* 0x0000001fff057819 */ /* 0x000fc80000011604 */
[----:B------:R-:W-:Y:S02]  /*1c80*/  SHF.R.U32.HI R3, RZ, 0x1f, R0 ;  /* 0x0000001fff037819 */ /* 0x000fe40000011600 */
[----:B------:R-:W-:Y:S02]  /*1c90*/  LEA.HI.SX32 R5, R4, R5, 0x1a ;  /* 0x0000000504057211 */ /* 0x000fe400078fd2ff */
[----:B------:R-:W-:Y:S02]  /*1ca0*/  LEA.HI.SX32 R3, R0, R3, 0x1a ;  /* 0x0000000300037211 */ /* 0x000fe400078fd2ff */
[----:B------:R-:W-:Y:S02]  /*1cb0*/  VIMNMX R0, RZ, R5, !PT ;  /* 0x00000005ff007248 */ /* 0x000fe40007fe0100 */
[----:B------:R-:W-:-:S03]  /*1cc0*/  VIMNMX R4, R24, R3, PT ;  /* 0x0000000318047248 */ /* 0x000fc60003fe0100 */
[--C-:B------:R-:W-:Y:S02]  /*1cd0*/  IMAD R0, R0, 0xa0, -R19.reuse ;  /* 0x000000a000007824 */ /* 0x100fe400078e0a13 */
[----:B------:R-:W-:-:S03]  /*1ce0*/  IMAD R4, R4, 0xa0, -R19 ;  /* 0x000000a004047824 */ /* 0x000fc600078e0a13 */
[----:B------:R-:W-:Y:S02]  /*1cf0*/  VIMNMX R0, RZ, R0, !PT ;  /* 0x00000000ff007248 */ /* 0x000fe40007fe0100 */
[----:B------:R-:W-:-:S04]  /*1d00*/  VIMNMX R3, R4, UR45, PT ;  /* 0x0000002d04037c48 */ /* 0x000fc8000bfe0100 */
[----:B------:R-:W-:Y:S01]  /*1d10*/  ISETP.GT.AND P0, PT, R3, R0, PT ;  /* 0x000000000300720c */ /* 0x000fe20003f04270 */
[----:B------:R-:W-:-:S05]  /*1d20*/  IMAD.WIDE.U32 R4, R0, -0x33333333, RZ ;  /* 0xcccccccd00047825 */ /* 0x000fca00078e00ff */
[----:B------:R-:W-:-:S07]  /*1d30*/  SHF.R.U32.HI R51, RZ, 0x7, R5 ;  /* 0x00000007ff337819 */ /* 0x000fce0000011605 */
[----:B------:R-:W-:-:S04]  /*1d40*/  @P0 VIADD R0, R3, 0x9f ;  /* 0x0000009f03000836 */ /* 0x000fc80000000000 */
[----:B------:R-:W-:-:S05]  /*1d50*/  @P0 IMAD.HI R0, R0, 0x66666667, RZ ;  /* 0x6666666700000827 */ /* 0x000fca00078e02ff */
[----:B------:R-:W-:Y:S01]  /*1d60*/  @P0 SHF.R.U32.HI R3, RZ, 0x1f, R0 ;  /* 0x0000001fff030819 */ /* 0x000fe20000011600 */
[----:B------:R-:W-:-:S03]  /*1d70*/  IMAD.MOV.U32 R53, RZ, RZ, R51 ;  /* 0x000000ffff357224 */ /* 0x000fc600078e0033 */
[----:B------:R-:W-:-:S04]  /*1d80*/  @P0 LEA.HI.SX32 R53, R0, R3, 0x1a ;  /* 0x0000000300350211 */ /* 0x000fc800078fd2ff */
[----:B------:R-:W-:Y:S01]  /*1d90*/  ISETP.GT.AND P1, PT, R53, R51, PT ;  /* 0x000000333500720c */ /* 0x000fe20003f24270 */
[----:B------:R-:W-:Y:S01]  /*1da0*/  ULOP3.LUT UR55, UR36, 0x1, URZ, 0xfc, !UPT ;  /* 0x0000000124377892 */ /* 0x000fe2000f8efc3f */
[----:B------:R-:W-:Y:S01]  /*1db0*/  PLOP3.LUT P0, PT, PT, PT, PT, 0x80, 0x0 ;  /* 0x000000000000781c */ /* 0x000fe20003f0f070 */
[----:B--2---:R-:W-:Y:S02]  /*1dc0*/  IMAD.SHL.U32 R46, R71, 0x80, RZ ;  /* 0x00000080472e7824 */ /* 0x004fe400078e00ff */
[----:B---3--:R-:W-:-:S03]  /*1dd0*/  IMAD.SHL.U32 R19, R6, 0x10, RZ ;  /* 0x0000001006137824 */ /* 0x008fc600078e00ff */
[----:B------:R-:W-:-:S04]  /*1de0*/  LOP3.LUT R46, R46, 0x180, RZ, 0xc0, !PT ;  /* 0x000001802e2e7812 */ /* 0x000fc800078ec0ff */
[----:B------:R-:W-:Y:S02]  /*1df0*/  SHF.R.U32.HI R47, RZ, 0x3, R46 ;  /* 0x00000003ff2f7819 */ /* 0x000fe4000001162e */
[----:B------:R-:W-:-:S04]  /*1e00*/  LOP3.LUT R0, R46, 0x10, R19, 0xf8, !PT ;  /* 0x000000102e007812 */ /* 0x000fc800078ef813 */
[----:B------:R-:W-:Y:S01]  /*1e10*/  LOP3.LUT R0, R0, R47, RZ, 0x3c, !PT ;  /* 0x0000002f00007212 */ /* 0x000fe200078e3cff */
[----:B------:R-:W-:Y:S02]  /*1e20*/  IMAD.SHL.U32 R48, R6, 0x8, RZ ;  /* 0x0000000806307824 */ /* 0x000fe400078e00ff */
[C---:B------:R-:W-:Y:S02]  /*1e30*/  VIADD R50, R19.reuse, 0x20 ;  /* 0x0000002013327836 */ /* 0x040fe40000000000 */
[----:B------:R-:W-:Y:S02]  /*1e40*/  VIADD R52, R19, 0x40 ;  /* 0x0000004013347836 */ /* 0x000fe40000000000 */
[----:B------:R-:W-:Y:S01]  /*1e50*/  IMAD.IADD R49, R237, 0x1, R0 ;  /* 0x00000001ed317824 */ /* 0x000fe200078e0200 */
[----:B------:R-:W-:Y:S06]  /*1e60*/  @!P1 BRA `(.L_x_4120) ;  /* 0x0000002000c89947 */ /* 0x000fec0003800000 */
[----:B------:R-:W-:Y:S01]  /*1e70*/  UIADD3 UR4, UR38, 0x24200, URZ ;  /* 0x0002420026047890 */ /* 0x000fe2000fffe03f */
[----:B------:R-:W-:Y:S01]  /*1e80*/  ULDC UR56, c[0x0][0x2e4] ;  /* 0x0000b90000387ab9 */ /* 0x000fe20000000800 */
[----:B------:R-:W-:Y:S02]  /*1e90*/  ULDC.64 UR40, c[0x0][0x318] ;  /* 0x0000c60000287ab9 */ /* 0x000fe40000000a00 */
[----:B------:R-:W-:-:S06]  /*1ea0*/  ULOP3.LUT UP0, URZ, UR4, 0x1bf, URZ, 0xc0, !UPT ;  /* 0x000001bf043f7892 */ /* 0x000fcc000f80c03f */
[----:B------:R-:W-:-:S13]  /*1eb0*/  PLOP3.LUT P0, PT, PT, PT, UP0, 0x80, 0x0 ;  /* 0x000000000000781c */ /* 0x000fda0003f0f008 */
        /* <DEDUP_REMOVED lines=17> */
.L_x_4121:
[----:B------:R-:W0:Y:S01]  /*1fd0*/  S2UR UR6, SR_SWINHI ;  /* 0x00000000000679c3 */ /* 0x000e220000002f00 */
[----:B------:R-:W-:-:S05]  /*1fe0*/  IMAD.U32 R26, RZ, RZ, UR44 ;  /* 0x0000002cff1a7e24 */ /* 0x000fca000f8e00ff */
[----:B------:R-:W-:-:S05]  /*1ff0*/  IADD3 R26, P0, R26, 0x38, RZ ;  /* 0x000000381a1a7810 */ /* 0x000fca0007f1e0ff */
[----:B------:R-:W-:Y:S01]  /*2000*/  IMAD.X R27, RZ, RZ, UR43, P0 ;  /* 0x0000002bff1b7e24 */ /* 0x000fe200080e06ff */
[----:B------:R-:W-:Y:S01]  /*2010*/  UMOV UR4, UR38 ;  /* 0x0000002600047c82 */ /* 0x000fe20008000000 */
[----:B0-----:R-:W-:Y:S01]  /*2020*/  UMOV UR5, UR6 ;  /* 0x0000000600057c82 */ /* 0x001fe20008000000 */
[----:B------:R-:W-:-:S04]  /*2030*/  UIADD3 UR6, UP0, UR4, 0x24200, URZ ;  /* 0x0002420004067890 */ /* 0x000fc8000ff1e03f */
[----:B------:R-:W-:Y:S02]  /*2040*/  UIADD3.X UR4, URZ, UR5, URZ, UP0, !UPT ;  /* 0x000000053f047290 */ /* 0x000fe400087fe43f */
[----:B------:R-:W-:-:S04]  /*2050*/  IMAD.U32 R4, RZ, RZ, UR6 ;  /* 0x00000006ff047e24 */ /* 0x000fc8000f8e00ff */
[----:B------:R-:W-:Y:S01]  /*2060*/  IMAD.U32 R5, RZ, RZ, UR4 ;  /* 0x00000004ff057e24 */ /* 0x000fe2000f8e00ff */
[----:B------:R-:W-:-:S04]  /*2070*/  UIADD3 UR4, UR38, 0xf200, URZ ;  /* 0x0000f20026047890 */ /* 0x000fc8000fffe03f */
[----:B------:R-:W-:Y:S01]  /*2080*/  ULOP3.LUT UP0, URZ, UR4, 0x1bf, URZ, 0xc0, !UPT ;  /* 0x000001bf043f7892 */ /* 0x000fe2000f80c03f */
[----:B------:R0:W-:Y:S05]  /*2090*/  STL.64 [R1+0x38], R4 ;  /* 0x0000380401007387 */ /* 0x0001ea0000100a00 */
[----:B------:R-:W-:-:S13]  /*20a0*/  PLOP3.LUT P1, PT, PT, PT, UP0, 0x80, 0x0 ;  /* 0x000000000000781c */ /* 0x000fda0003f2f008 */
[----:B0-----:R-:W-:Y:S05]  /*20b0*/  @!P1 BRA `(.L_x_4122) ;  /* 0x0000000000409947 */ /* 0x001fea0003800000 */
        /* <DEDUP_REMOVED lines=16> */
.L_x_4122:
[----:B------:R-:W-:Y:S01]  /*21c0*/  ULDC.64 UR4, c[0x0][0x9f8] ;  /* 0x00027e0000047ab9 */ /* 0x000fe20000000a00 */
[----:B------:R-:W0:Y:S01]  /*21d0*/  LDC R0, c[0x0][0x428] ;  /* 0x00010a00ff007b82 */ /* 0x000e220000000800 */
[----:B------:R-:W-:Y:S01]  /*21e0*/  UISETP.NE.U32.AND UP0, UPT, UR4, URZ, UPT ;  /* 0x0000003f0400728c */ /* 0x000fe2000bf05070 */
[----:B------:R-:W1:Y:S06]  /*21f0*/  S2R R21, SR_TID.X ;  /* 0x0000000000157919 */ /* 0x000e6c0000002100 */
[----:B------:R-:W2:Y:S01]  /*2200*/  LDC.64 R60, c[0x0][0xa08] ;  /* 0x00028200ff3c7b82 */ /* 0x000ea20000000a00 */
[----:B------:R-:W-:Y:S01]  /*2210*/  UISETP.NE.AND.EX UP0, UPT, UR5, URZ, UPT, UP0 ;  /* 0x0000003f0500728c */ /* 0x000fe2000bf05300 */
[----:B------:R-:W-:Y:S01]  /*2220*/  IMAD.U32 R65, RZ, RZ, UR46 ;  /* 0x0000002eff417e24 */ /* 0x000fe2000f8e00ff */
[----:B------:R-:W-:Y:S01]  /*2230*/  ULDC.64 UR6, c[0x0][0x2f0] ;  /* 0x0000bc0000067ab9 */ /* 0x000fe20000000a00 */
[----:B------:R-:W-:Y:S01]  /*2240*/  IMAD.U32 R66, RZ, RZ, UR49 ;  /* 0x00000031ff427e24 */ /* 0x000fe2000f8e00ff */
[----:B------:R-:W-:Y:S01]  /*2250*/  ULDC.64 UR8, c[0x0][0x300] ;  /* 0x0000c00000087ab9 */ /* 0x000fe20000000a00 */
[----:B------:R-:W-:Y:S01]  /*2260*/  ULDC.64 UR14, c[0x0][0x2d8] ;  /* 0x0000b600000e7ab9 */ /* 0x000fe20000000a00 */
[----:B------:R-:W-:Y:S01]  /*2270*/  PLOP3.LUT P0, PT, PT, PT, UP0, 0x80, 0x0 ;  /* 0x000000000000781c */ /* 0x000fe20003f0f008 */
[----:B------:R-:W3:Y:S01]  /*2280*/  LDC.64 R14, c[0x0][0x2f0] ;  /* 0x0000bc00ff0e7b82 */ /* 0x000ee20000000a00 */
[----:B------:R-:W4:Y:S07]  /*2290*/  LDL.64 R8, [R1+0x38] ;  /* 0x0000380001087983 */ /* 0x000f2e0000100a00 */
[----:B------:R-:W5:Y:S01]  /*22a0*/  LDC.64 R10, c[0x0][0x2e0] ;  /* 0x0000b800ff0a7b82 */ /* 0x000f620000000a00 */
[----:B------:R-:W-:Y:S01]  /*22b0*/  @UP0 ULDC.64 UR4, c[0x0][0x9f8] ;  /* 0x00027e0000040ab9 */ /* 0x000fe20000000a00 */
[----:B------:R5:W-:Y:S01]  /*22c0*/  STL.64 [R1+0x2b0], R26 ;  /* 0x0002b01a01007387 */ /* 0x000be20000100a00 */
[----:B------:R-:W-:-:S02]  /*22d0*/  @UP0 UIMAD.WIDE UR4, UR49, 0x4, UR4 ;  /* 0x00000004310408a5 */ /* 0x000fc4000f8e0204 */
[----:B------:R-:W-:Y:S01]  /*22e0*/  USHF.R.S32.HI UR12, URZ, 0x1f, UR51 ;  /* 0x0000001f3f0c7899 */ /* 0x000fe20008011433 */
[----:B------:R-:W-:Y:S01]  /*22f0*/  IMAD.U32 R30, RZ, RZ, UR44 ;  /* 0x0000002cff1e7e24 */ /* 0x000fe2000f8e00ff */
[----:B------:R-:W-:Y:S02]  /*2300*/  ULDC.64 UR10, c[0x0][0x3e0] ;  /* 0x0000f800000a7ab9 */ /* 0x000fe40000000a00 */
[----:B------:R-:W-:Y:S02]  /*2310*/  IMAD.U32 R4, RZ, RZ, UR4 ;  /* 0x00000004ff047e24 */ /* 0x000fe4000f8e00ff */
[----:B------:R-:W-:Y:S01]  /*2320*/  IMAD.U32 R5, RZ, RZ, UR5 ;  /* 0x00000005ff057e24 */ /* 0x000fe2000f8e00ff */
[----:B------:R-:W-:-:S04]  /*2330*/  ULDC.64 UR4, c[0x0][0x2f8] ;  /* 0x0000be0000047ab9 */ /* 0x000fc80000000a00 */
[----:B------:R2:W5:Y:S01]  /*2340*/  @P0 LDG.E R4, desc[UR52][R4.64] ;  /* 0x0000003404040981 */ /* 0x000562000c1e1900 */
[----:B0-----:R-:W-:Y:S02]  /*2350*/  ISETP.NE.AND P0, PT, R0, 0x1, PT ;  /* 0x000000010000780c */ /* 0x001fe40003f05270 */
[----:B-1----:R-:W-:Y:S01]  /*2360*/  SHF.R.U32.HI R70, RZ, 0x7, R21 ;  /* 0x00000007ff467819 */ /* 0x002fe20000011615 */
[----:B---3--:R-:W-:Y:S03]  /*2370*/  STL.64 [R1+0x48], R14 ;  /* 0x0000480e01007387 */ /* 0x008fe60000100a00 */
[----:B------:R-:W-:-:S07]  /*2380*/  ISETP.NE.AND P6, PT, R70, 0x1, PT ;  /* 0x000000014600780c */ /* 0x000fce0003fc5270 */
[----:B------:R-:W0:Y:S08]  /*2390*/  @P0 LDC R0, c[0x0][0x42c] ;  /* 0x00010b00ff000b82 */ /* 0x000e300000000800 */
[----:B------:R-:W1:Y:S01]  /*23a0*/  @P0 LDC R3, c[0x0][0x430] ;  /* 0x00010c00ff030b82 */ /* 0x000e620000000800 */
[----:B0-----:R-:W-:-:S05]  /*23b0*/  @P0 IMAD.HI.U32 R0, R0, UR46, RZ ;  /* 0x0000002e00000c27 */ /* 0x001fca000f8e00ff */
[----:B-1----:R-:W-:Y:S01]  /*23c0*/  @P0 SHF.R.U32.HI R65, RZ, R3, R0 ;  /* 0x00000003ff410219 */ /* 0x002fe20000011600 */
[----:B------:R-:W-:Y:S01]  /*23d0*/  IMAD.IADD R0, R28, 0x1, R25 ;  /* 0x000000011c007824 */ /* 0x000fe200078e0219 */
[----:B------:R-:W-:Y:S02]  /*23e0*/  PLOP3.LUT P0, PT, PT, PT, UP0, 0x80, 0x0 ;  /* 0x000000000000781c */ /* 0x000fe40003f0f008 */
[----:B------:R-:W-:Y:S01]  /*23f0*/  SHF.R.S32.HI R67, RZ, 0x1f, R65 ;  /* 0x0000001fff437819 */ /* 0x000fe20000011441 */
[----:B------:R-:W-:Y:S01]  /*2400*/  IMAD.WIDE.U32 R58, R65, UR4, RZ ;  /* 0x00000004413a7c25 */ /* 0x000fe2000f8e00ff */
[----:B------:R-:W-:-:S03]  /*2410*/  SHF.R.S32.HI R62, RZ, 0x1f, R0 ;  /* 0x0000001fff3e7819 */ /* 0x000fc60000011400 */
[----:B------:R-:W-:Y:S02]  /*2420*/  IMAD R6, R67, UR4, RZ ;  /* 0x0000000443067c24 */ /* 0x000fe4000f8e02ff */
[----:B--2---:R-:W-:Y:S02]  /*2430*/  IMAD R5, R62, UR6, RZ ;  /* 0x000000063e057c24 */ /* 0x004fe4000f8e02ff */
[----:B------:R-:W-:Y:S01]  /*2440*/  IMAD R3, R65, UR5, R6 ;  /* 0x0000000541037c24 */ /* 0x000fe2000f8e0206 */
[----:B------:R-:W-:-:S03]  /*2450*/  UIMAD.WIDE.U32 UR4, UR6, 0xa0, URZ ;  /* 0x000000a0060478a5 */ /* 0x000fc6000f8e003f */
[----:B------:R-:W-:Y:S02]  /*2460*/  IMAD.IADD R59, R59, 0x1, R3 ;  /* 0x000000013b3b7824 */ /* 0x000fe400078e0203 */
[----:B------:R-:W-:Y:S01]  /*2470*/  IMAD R3, R0, UR7, R5 ;  /* 0x0000000700037c24 */ /* 0x000fe2000f8e0205 */
[----:B------:R-:W0:Y:S01]  /*2480*/  LDC.64 R28, c[0x0][0x198] ;  /* 0x00006600ff1c7b82 */ /* 0x000e220000000a00 */
[----:B------:R-:W-:Y:S02]  /*2490*/  VIADD R232, R21, 0xffffff80 ;  /* 0xffffff8015e87836 */ /* 0x000fe40000000000 */
[----:B------:R-:W-:Y:S02]  /*24a0*/  IMAD.MOV.U32 R21, RZ, RZ, 0x1 ;  /* 0x00000001ff157424 */ /* 0x000fe400078e00ff */
[----:B-----5:R-:W-:Y:S01]  /*24b0*/  @P0 IMAD.MOV.U32 R66, RZ, RZ, R4 ;  /* 0x000000ffff420224 */ /* 0x020fe200078e0004 */
[----:B------:R-:W-:Y:S01]  /*24c0*/  ISETP.NE.U32.AND P0, PT, R60, RZ, PT ;  /* 0x000000ff3c00720c */ /* 0x000fe20003f05070 */
[----:B------:R-:W-:Y:S01]  /*24d0*/  IMAD.WIDE.U32 R4, R0, UR6, R58 ;  /* 0x0000000600047c25 */ /* 0x000fe2000f8e003a */
[----:B------:R-:W-:-:S02]  /*24e0*/  UIMAD UR6, UR7, 0xa0, URZ ;  /* 0x000000a0070678a4 */ /* 0x000fc4000f8e023f */
[----:B------:R-:W-:Y:S01]  /*24f0*/  ISETP.NE.AND.EX P0, PT, R61, RZ, PT, P0 ;  /* 0x000000ff3d00720c */ /* 0x000fe20003f05300 */
[----:B------:R-:W-:Y:S01]  /*2500*/  IMAD.IADD R5, R5, 0x1, R3 ;  /* 0x0000000105057824 */ /* 0x000fe200078e0203 */
[----:B------:R-:W-:Y:S01]  /*2510*/  SHF.R.S32.HI R69, RZ, 0x1f, R66 ;  /* 0x0000001fff457819 */ /* 0x000fe20000011442 */
[----:B------:R-:W-:Y:S01]  /*2520*/  UIADD3 UR6, UR5, UR6, URZ ;  /* 0x0000000605067290 */ /* 0x000fe2000fffe03f */
[----:B------:R-:W-:Y:S02]  /*2530*/  SEL R63, R66, RZ, !P0 ;  /* 0x000000ff423f7207 */ /* 0x000fe40004000000 */
[----:B------:R-:W-:-:S03]  /*2540*/  SEL R64, R69, RZ, !P0 ;  /* 0x000000ff45407207 */ /* 0x000fc60004000000 */
[----:B------:R-:W-:-:S04]  /*2550*/  IMAD.WIDE.U32 R4, R63, UR8, R4 ;  /* 0x000000083f047c25 */ /* 0x000fc8000f8e0004 */
[----:B------:R-:W-:-:S04]  /*2560*/  IMAD R6, R64, UR8, RZ ;  /* 0x0000000840067c24 */ /* 0x000fc8000f8e02ff */
[----:B------:R-:W-:Y:S01]  /*2570*/  IMAD R7, R63, UR9, R6 ;  /* 0x000000093f077c24 */ /* 0x000fe2000f8e0206 */
[----:B------:R-:W-:Y:S01]  /*2580*/  ULDC.64 UR8, c[0x0][0x2f0] ;  /* 0x0000bc0000087ab9 */ /* 0x000fe20000000a00 */
[----:B------:R-:W-:Y:S01]  /*2590*/  IADD3 R6, P0, R4, UR14, RZ ;  /* 0x0000000e04067c10 */ /* 0x000fe2000ff1e0ff */
[----:B------:R-:W-:Y:S02]  /*25a0*/  IMAD.U32 R12, RZ, RZ, UR8 ;  /* 0x00000008ff0c7e24 */ /* 0x000fe4000f8e00ff */
[----:B------:R-:W-:Y:S01]  /*25b0*/  IMAD.U32 R13, RZ, RZ, UR9 ;  /* 0x00000009ff0d7e24 */ /* 0x000fe2000f8e00ff */
[----:B------:R-:W-:Y:S01]  /*25c0*/  IADD3.X R7, R5, UR15, R7, P0, !PT ;  /* 0x0000000f05077c10 */ /* 0x000fe200087fe407 */
[----:B------:R-:W-:Y:S01]  /*25d0*/  IMAD.U32 R5, RZ, RZ, UR5 ;  /* 0x00000005ff057e24 */ /* 0x000fe2000f8e00ff */
[----:B0-----:R-:W-:Y:S01]  /*25e0*/  IADD3 R44, P1, R28, 0x20c, RZ ;  /* 0x0000020c1c2c7810 */ /* 0x001fe20007f3e0ff */
[----:B------:R-:W-:Y:S01]  /*25f0*/  IMAD.U32 R4, RZ, RZ, UR4 ;  /* 0x00000004ff047e24 */ /* 0x000fe2000f8e00ff */
[----:B------:R0:W-:Y:S01]  /*2600*/  STL.U8 [R1+0x140], R21 ;  /* 0x0001401501007387 */ /* 0x0001e20000100000 */
[----:B------:R-:W-:-:S02]  /*2610*/  IMAD.U32 R5, RZ, RZ, UR6 ;  /* 0x00000006ff057e24 */ /* 0x000fc4000f8e00ff */
[----:B------:R-:W-:Y:S01]  /*2620*/  IMAD.U32 R31, RZ, RZ, UR43 ;  /* 0x0000002bff1f7e24 */ /* 0x000fe2000f8e00ff */
[----:B------:R-:W2:Y:S01]  /*2630*/  @!P6 LDL.64 R12, [R1+0x48] ;  /* 0x00004800010ce983 */ /* 0x000ea20000100a00 */
[----:B------:R-:W-:Y:S01]  /*2640*/  VIADD R3, R10, 0x9f ;  /* 0x0000009f0a037836 */ /* 0x000fe20000000000 */
[----:B------:R-:W-:Y:S01]  /*2650*/  IADD3 R34, P0, R28, 0x200, RZ ;  /* 0x000002001c227810 */ /* 0x000fe20007f1e0ff */
[----:B------:R-:W-:Y:S01]  /*2660*/  IMAD.X R45, RZ, RZ, R29, P1 ;  /* 0x000000ffff2d7224 */ /* 0x000fe200008e061d */
[----:B------:R1:W-:Y:S01]  /*2670*/  STL.128 [R1+0x50], R4 ;  /* 0x0000500401007387 */ /* 0x0003e20000100c00 */
[----:B------:R-:W-:Y:S01]  /*2680*/  ULDC.64 UR4, c[0x0][0x3d8] ;  /* 0x0000f60000047ab9 */ /* 0x000fe20000000a00 */
[----:B------:R-:W-:Y:S01]  /*2690*/  IMAD.U32 R25, RZ, RZ, UR44 ;  /* 0x0000002cff197e24 */ /* 0x000fe2000f8e00ff */
[----:B------:R-:W-:Y:S01]  /*26a0*/  SHF.R.S32.HI R27, RZ, 0x1f, R48 ;  /* 0x0000001fff1b7819 */ /* 0x000fe20000011430 */
[----:B0-----:R-:W-:Y:S01]  /*26b0*/  IMAD.U32 R21, RZ, RZ, UR44 ;  /* 0x0000002cff157e24 */ /* 0x001fe2000f8e00ff */
[----:B------:R-:W-:Y:S01]  /*26c0*/  ULDC.64 UR8, c[0x0][0x3c8] ;  /* 0x0000f20000087ab9 */ /* 0x000fe20000000a00 */
[--C-:B------:R-:W-:Y:S01]  /*26d0*/  SHF.R.S32.HI R57, RZ, 0x1f, R19.reuse ;  /* 0x0000001fff397819 */ /* 0x100fe20000011413 */
[----:B------:R-:W-:Y:S01]  /*26e0*/  IMAD.MOV.U32 R56, RZ, RZ, R19 ;  /* 0x000000ffff387224 */ /* 0x000fe200078e0013 */
[----:B------:R-:W-:Y:S01]  /*26f0*/  ULDC.64 UR6, c[0x0][0x3e8] ;  /* 0x0000fa0000067ab9 */ /* 0x000fe20000000a00 */
[----:B-1----:R-:W3:Y:S01]  /*2700*/  @!P6 LDL.128 R4, [R1+0x50] ;  /* 0x000050000104e983 */ /* 0x002ee20000100c00 */
[----:B------:R-:W-:-:S05]  /*2710*/  IMAD.HI R3, R3, 0x66666667, RZ ;  /* 0x6666666703037827 */ /* 0x000fca00078e02ff */
[----:B------:R-:W-:-:S04]  /*2720*/  SHF.R.U32.HI R20, RZ, 0x1f, R3 ;  /* 0x0000001fff147819 */ /* 0x000fc80000011603 */
[----:B------:R-:W-:-:S05]  /*2730*/  LEA.HI.SX32 R20, R3, R20, 0x1a ;  /* 0x0000001403147211 */ /* 0x000fca00078fd2ff */
[----:B------:R0:W-:Y:S04]  /*2740*/  STL [R1+0x40], R20 ;  /* 0x0000401401007387 */ /* 0x0001e80000100800 */
[----:B0-----:R-:W5:Y:S01]  /*2750*/  @!P6 LDL R20, [R1+0x40] ;  /* 0x000040000114e983 */ /* 0x001f620000100800 */
[----:B------:R-:W-:Y:S01]  /*2760*/  IADD3 R3, P2, R28, 0x70, RZ ;  /* 0x000000701c037810 */ /* 0x000fe20007f5e0ff */
[----:B------:R-:W-:-:S04]  /*2770*/  IMAD.X R35, RZ, RZ, R29, P0 ;  /* 0x000000ffff237224 */ /* 0x000fc800000e061d */
[----:B------:R-:W-:Y:S02]  /*2780*/  IMAD.X R26, RZ, RZ, R29, P2 ;  /* 0x000000ffff1a7224 */ /* 0x000fe400010e061d */
[----:B------:R-:W-:Y:S02]  /*2790*/  IMAD.MOV.U32 R28, RZ, RZ, R3 ;  /* 0x000000ffff1c7224 */ /* 0x000fe400078e0003 */
[----:B------:R-:W-:Y:S01]  /*27a0*/  IMAD.MOV.U32 R29, RZ, RZ, R26 ;  /* 0x000000ffff1d7224 */ /* 0x000fe200078e001a */
[----:B------:R-:W-:Y:S01]  /*27b0*/  SHF.R.S32.HI R3, RZ, 0x1f, R18 ;  /* 0x0000001fff037819 */ /* 0x000fe20000011412 */
[----:B------:R-:W-:Y:S01]  /*27c0*/  UIMAD UR13, UR12, UR4, URZ ;  /* 0x000000040c0d72a4 */ /* 0x000fe2000f8e023f */
[----:B------:R-:W-:Y:S01]  /*27d0*/  IMAD.MOV.U32 R26, RZ, RZ, R48 ;  /* 0x000000ffff1a7224 */ /* 0x000fe200078e0030 */
[----:B------:R-:W-:Y:S01]  /*27e0*/  UIMAD.WIDE.U32 UR8, UR51, UR4, UR8 ;  /* 0x00000004330872a5 */ /* 0x000fe2000f8e0008 */
[----:B------:R0:W-:Y:S01]  /*27f0*/  STL.128 [R1+0x260], R28 ;  /* 0x0002601c01007387 */ /* 0x0001e20000100c00 */
[----:B------:R-:W-:Y:S01]  /*2800*/  UIMAD UR13, UR51, UR5, UR13 ;  /* 0x00000005330d72a4 */ /* 0x000fe2000f8e020d */
[----:B------:R-:W-:-:S03]  /*2810*/  IMAD.WIDE.U32 R32, R18, UR4, R26 ;  /* 0x0000000412207c25 */ /* 0x000fc6000f8e001a */
[----:B------:R-:W-:Y:S01]  /*2820*/  UIADD3 UR13, UR9, UR13, URZ ;  /* 0x0000000d090d7290 */ /* 0x000fe2000fffe03f */
[----:B------:R-:W-:Y:S01]  /*2830*/  IMAD.WIDE.U32 R38, R18, UR4, R56 ;  /* 0x0000000412267c25 */ /* 0x000fe2000f8e0038 */
[----:B------:R-:W-:Y:S01]  /*2840*/  UIMAD UR12, UR12, UR6, URZ ;  /* 0x000000060c0c72a4 */ /* 0x000fe2000f8e023f */
[----:B0-----:R-:W-:Y:S02]  /*2850*/  IADD3 R28, P0, R25, 0x140, RZ ;  /* 0x00000140191c7810 */ /* 0x001fe40007f1e0ff */
[----:B------:R-:W-:Y:S01]  /*2860*/  IADD3 R30, P1, R21, 0x68, RZ ;  /* 0x00000068151e7810 */ /* 0x000fe20007f3e0ff */
[----:B------:R-:W-:Y:S02]  /*2870*/  IMAD R21, R3, UR4, RZ ;  /* 0x0000000403157c24 */ /* 0x000fe4000f8e02ff */
[----:B------:R-:W-:Y:S01]  /*2880*/  IMAD.X R29, RZ, RZ, UR43, P0 ;  /* 0x0000002bff1d7e24 */ /* 0x000fe200080e06ff */
[----:B------:R-:W-:Y:S01]  /*2890*/  IADD3 R36, P0, R32, UR8, RZ ;  /* 0x0000000820247c10 */ /* 0x000fe2000ff1e0ff */
[----:B------:R-:W-:Y:S01]  /*28a0*/  IMAD R25, R18, UR5, R21 ;  /* 0x0000000512197c24 */ /* 0x000fe2000f8e0215 */
[----:B------:R-:W-:-:S02]  /*28b0*/  UIMAD.WIDE.U32 UR10, UR51, UR6, UR10 ;  /* 0x00000006330a72a5 */ /* 0x000fc4000f8e000a */
[----:B------:R-:W-:Y:S01]  /*28c0*/  IMAD.WIDE.U32 R26, R18, UR6, R26 ;  /* 0x00000006121a7c25 */ /* 0x000fe2000f8e001a */
[----:B------:R-:W-:Y:S01]  /*28d0*/  UIMAD UR12, UR51, UR7, UR12 ;  /* 0x00000007330c72a4 */ /* 0x000fe2000f8e020c */
[----:B------:R-:W-:Y:S02]  /*28e0*/  IADD3.X R37, R33, UR13, R25, P0, !PT ;  /* 0x0000000d21257c10 */ /* 0x000fe400087fe419 */
[----:B------:R-:W-:Y:S01]  /*28f0*/  IMAD R21, R3, UR6, RZ ;  /* 0x0000000603157c24 */ /* 0x000fe2000f8e02ff */
[----:B------:R-:W-:Y:S01]  /*2900*/  IADD3 R40, P0, R38, UR8, RZ ;  /* 0x0000000826287c10 */ /* 0x000fe2000ff1e0ff */
[----:B------:R-:W-:Y:S01]  /*2910*/  UIADD3 UR12, UR11, UR12, URZ ;  /* 0x0000000c0b0c7290 */ /* 0x000fe2000fffe03f */
[C---:B------:R-:W-:Y:S02]  /*2920*/  IMAD.WIDE.U32 R32, R18.reuse, UR6, R56 ;  /* 0x0000000612207c25 */ /* 0x040fe4000f8e0038 */
[----:B------:R-:W-:Y:S01]  /*2930*/  IADD3.X R41, R25, UR13, R39, P0, !PT ;  /* 0x0000000d19297c10 */ /* 0x000fe200087fe427 */
[----:B------:R-:W-:Y:S01]  /*2940*/  UIMAD.WIDE.U32 UR18, UR4, 0xa0, URZ ;  /* 0x000000a0041278a5 */ /* 0x000fe2000f8e003f */
[----:B------:R-:W-:Y:S01]  /*2950*/  IMAD R21, R18, UR7, R21 ;  /* 0x0000000712157c24 */ /* 0x000fe2000f8e0215 */
[----:B------:R-:W-:Y:S01]  /*2960*/  IADD3 R38, P0, R26, UR10, RZ ;  /* 0x0000000a1a267c10 */ /* 0x000fe2000ff1e0ff */
[----:B------:R-:W-:Y:S01]  /*2970*/  UIMAD UR16, UR5, 0xa0, URZ ;  /* 0x000000a0051078a4 */ /* 0x000fe2000f8e023f */
[----:B------:R-:W-:Y:S01]  /*2980*/  IMAD.U32 R26, RZ, RZ, UR44 ;  /* 0x0000002cff1a7e24 */ /* 0x000fe2000f8e00ff */
[----:B------:R0:W-:Y:S01]  /*2990*/  STL.64 [R1+0x150], R44 ;  /* 0x0001502c01007387 */ /* 0x0001e20000100a00 */
[----:B------:R-:W-:Y:S01]  /*29a0*/  IMAD.X R31, RZ, RZ, UR43, P1 ;  /* 0x0000002bff1f7e24 */ /* 0x000fe200088e06ff */
[----:B------:R-:W-:Y:S01]  /*29b0*/  IADD3.X R39, R27, UR12, R21, P0, !PT ;  /* 0x0000000c1b277c10 */ /* 0x000fe200087fe415 */
[----:B------:R-:W-:Y:S01]  /*29c0*/  UIADD3 UR16, UR19, UR16, URZ ;  /* 0x0000001013107290 */ /* 0x000fe2000fffe03f */
[----:B------:R-:W-:-:S02]  /*29d0*/  IADD3 R42, P1, R32, UR10, RZ ;  /* 0x0000000a202a7c10 */ /* 0x000fc4000ff3e0ff */
[----:B------:R-:W-:Y:S01]  /*29e0*/  IADD3 R26, P0, R26, 0x60, RZ ;  /* 0x000000601a1a7810 */ /* 0x000fe20007f1e0ff */
[----:B0-----:R-:W0:Y:S01]  /*29f0*/  LDC.64 R44, c[0x0][0x3d0] ;  /* 0x0000f400ff2c7b82 */ /* 0x001e220000000a00 */
[----:B------:R-:W-:Y:S01]  /*2a00*/  USHF.L.U64.HI UR20, UR4, 0x7, UR5 ;  /* 0x0000000704147899 */ /* 0x000fe20008010205 */
[----:B------:R1:W-:Y:S01]  /*2a10*/  STL.128 [R1+0x2a0], R28 ;  /* 0x0002a01c01007387 */ /* 0x0003e20000100c00 */
[----:B------:R-:W-:Y:S01]  /*2a20*/  USHF.L.U32 UR21, UR4, 0x7, URZ ;  /* 0x0000000704157899 */ /* 0x000fe2000800063f */
[----:B------:R-:W-:Y:S01]  /*2a30*/  IADD3.X R43, R21, UR12, R33, P1, !PT ;  /* 0x0000000c152b7c10 */ /* 0x000fe20008ffe421 */
[----:B------:R-:W-:Y:S01]  /*2a40*/  UIMAD.WIDE.U32 UR4, UR6, 0xa0, URZ ;  /* 0x000000a0060478a5 */ /* 0x000fe2000f8e003f */
[----:B------:R-:W-:Y:S01]  /*2a50*/  IMAD.X R27, RZ, RZ, UR43, P0 ;  /* 0x0000002bff1b7e24 */ /* 0x000fe200080e06ff */
[----:B------:R-:W-:Y:S01]  /*2a60*/  UIMAD UR17, UR7, 0xa0, URZ ;  /* 0x000000a0071178a4 */ /* 0x000fe2000f8e023f */
[----:B------:R-:W-:Y:S01]  /*2a70*/  IMAD.U32 R21, RZ, RZ, UR16 ;  /* 0x00000010ff157e24 */ /* 0x000fe2000f8e00ff */
[----:B------:R-:W-:Y:S01]  /*2a80*/  USHF.L.U64.HI UR7, UR6, 0x7, UR7 ;  /* 0x0000000706077899 */ /* 0x000fe20008010207 */
[----:B------:R4:W-:Y:S01]  /*2a90*/  STL.64 [R1+0x148], R34 ;  /* 0x0001482201007387 */ /* 0x0009e20000100a00 */
[----:B------:R-:W-:-:S02]  /*2aa0*/  IMAD.U32 R32, RZ, RZ, UR21 ;  /* 0x00000015ff207e24 */ /* 0x000fc4000f8e00ff */
[----:B------:R-:W-:Y:S02]  /*2ab0*/  IMAD.U32 R33, RZ, RZ, UR20 ;  /* 0x00000014ff217e24 */ /* 0x000fe4000f8e00ff */
[----:B-1----:R-:W-:Y:S01]  /*2ac0*/  IMAD.U32 R28, RZ, RZ, UR18 ;  /* 0x00000012ff1c7e24 */ /* 0x002fe2000f8e00ff */
[----:B------:R1:W-:Y:S01]  /*2ad0*/  STL.64 [R1+0x258], R26 ;  /* 0x0002581a01007387 */ /* 0x0003e20000100a00 */
[----:B------:R-:W-:Y:S02]  /*2ae0*/  IMAD.U32 R29, RZ, RZ, UR19 ;  /* 0x00000013ff1d7e24 */ /* 0x000fe4000f8e00ff */
[----:B----4-:R-:W-:Y:S02]  /*2af0*/  IMAD.MOV.U32 R34, RZ, RZ, R28 ;  /* 0x000000ffff227224 */ /* 0x010fe400078e001c */
[----:B------:R-:W-:Y:S02]  /*2b00*/  IMAD.MOV.U32 R35, RZ, RZ, R21 ;  /* 0x000000ffff237224 */ /* 0x000fe400078e0015 */
[----:B------:R-:W-:-:S02]  /*2b10*/  IMAD.U32 R28, RZ, RZ, UR4 ;  /* 0x00000004ff1c7e24 */ /* 0x000fc4000f8e00ff */
[----:B------:R-:W-:Y:S01]  /*2b20*/  IMAD.U32 R29, RZ, RZ, UR5 ;  /* 0x00000005ff1d7e24 */ /* 0x000fe2000f8e00ff */
[----:B------:R-:W-:Y:S01]  /*2b30*/  STL.128 [R1+0x100], RZ ;  /* 0x000100ff01007387 */ /* 0x000fe20000100c00 */
[----:B-1----:R-:W-:-:S03]  /*2b40*/  IMAD.U32 R26, RZ, RZ, UR7 ;  /* 0x00000007ff1a7e24 */ /* 0x002fc6000f8e00ff */
[----:B------:R-:W-:Y:S01]  /*2b50*/  STL.128 [R1+0xc0], RZ ;  /* 0x0000c0ff01007387 */ /* 0x000fe20000100c00 */
[----:B------:R-:W-:-:S03]  /*2b60*/  UIADD3 UR17, UR5, UR17, URZ ;  /* 0x0000001105117290 */ /* 0x000fc6000fffe03f */
[----:B------:R-:W-:Y:S01]  /*2b70*/  STL.128 [R1+0xc0], R32 ;  /* 0x0000c02001007387 */ /* 0x000fe20000100c00 */
[----:B------:R-:W-:-:S03]  /*2b80*/  USHF.L.U32 UR6, UR6, 0x7, URZ ;  /* 0x0000000706067899 */ /* 0x000fc6000800063f */
[----:B------:R1:W-:Y:S01]  /*2b90*/  STL.128 [R1+0x100], R32 ;  /* 0x0001002001007387 */ /* 0x0003e20000100c00 */
[----:B------:R-:W-:Y:S02]  /*2ba0*/  IMAD.U32 R21, RZ, RZ, UR17 ;  /* 0x00000011ff157e24 */ /* 0x000fe4000f8e00ff */
[----:B------:R-:W-:Y:S01]  /*2bb0*/  IMAD.U32 R31, RZ, RZ, UR11 ;  /* 0x0000000bff1f7e24 */ /* 0x000fe2000f8e00ff */
[----:B------:R4:W-:Y:S01]  /*2bc0*/  STL.64 [R1+0x130], R42 ;  /* 0x0001302a01007387 */ /* 0x0009e20000100a00 */
[----:B------:R-:W-:Y:S02]  /*2bd0*/  IMAD.U32 R30, RZ, RZ, UR10 ;  /* 0x0000000aff1e7e24 */ /* 0x000fe4000f8e00ff */
[----:B------:R-:W-:Y:S01]  /*2be0*/  IMAD.U32 R54, RZ, RZ, UR8 ;  /* 0x00000008ff367e24 */ /* 0x000fe2000f8e00ff */
[CC--:B0-----:R-:W-:Y:S01]  /*2bf0*/  ISETP.GE.AND P0, PT, R48.reuse, R45.reuse, PT ;  /* 0x0000002d3000720c */ /* 0x0c1fe20003f06270 */
[----:B------:R-:W-:Y:S04]  /*2c00*/  STL.128 [R1+0x120], RZ ;  /* 0x000120ff01007387 */ /* 0x000fe80000100c00 */
[----:B------:R-:W-:Y:S04]  /*2c10*/  STL.128 [R1+0xe0], RZ ;  /* 0x0000e0ff01007387 */ /* 0x000fe80000100c00 */
[----:B------:R0:W-:Y:S01]  /*2c20*/  STL.64 [R1+0xf0], R38 ;  /* 0x0000f02601007387 */ /* 0x0001e20000100a00 */
[----:B-1----:R-:W-:Y:S01]  /*2c30*/  IMAD.MOV.U32 R34, RZ, RZ, R28 ;  /* 0x000000ffff227224 */ /* 0x002fe200078e001c */
[----:B----4-:R-:W1:Y:S01]  /*2c40*/  LDC.64 R42, c[0x0][0x3f8] ;  /* 0x0000fe00ff2a7b82 */ /* 0x010e620000000a00 */
[----:B------:R-:W-:Y:S01]  /*2c50*/  IMAD.MOV.U32 R33, RZ, RZ, R26 ;  /* 0x000000ffff217224 */ /* 0x000fe200078e001a */
[----:B------:R-:W-:Y:S01]  /*2c60*/  ISETP.GE.AND P4, PT, R19, R45, PT ;  /* 0x0000002d1300720c */ /* 0x000fe20003f86270 */
[----:B------:R-:W-:Y:S01]  /*2c70*/  VIADD R26, R48, 0x10 ;  /* 0x00000010301a7836 */ /* 0x000fe20000000000 */
[----:B------:R-:W-:-:S04]  /*2c80*/  ULDC.64 UR4, c[0x0][0x408] ;  /* 0x0001020000047ab9 */ /* 0x000fc80000000a00 */
[----:B------:R-:W4:Y:S01]  /*2c90*/  LDC.64 R28, c[0x0][0x3d8] ;  /* 0x0000f600ff1c7b82 */ /* 0x000f220000000a00 */
[-C--:B------:R-:W-:Y:S01]  /*2ca0*/  ISETP.GE.AND P1, PT, R26, R45.reuse, PT ;  /* 0x0000002d1a00720c */ /* 0x080fe20003f26270 */
[----:B------:R-:W-:Y:S02]  /*2cb0*/  VIADD R26, R48, 0x30 ;  /* 0x00000030301a7836 */ /* 0x000fe40000000000 */
[----:B------:R-:W-:Y:S02]  /*2cc0*/  IMAD.MOV.U32 R35, RZ, RZ, R21 ;  /* 0x000000ffff237224 */ /* 0x000fe400078e0015 */
[----:B------:R-:W-:Y:S01]  /*2cd0*/  IMAD.U32 R21, RZ, RZ, UR6 ;  /* 0x00000006ff157e24 */ /* 0x000fe2000f8e00ff */
[----:B------:R-:W-:Y:S01]  /*2ce0*/  ISETP.GE.AND P3, PT, R26, R45, PT ;  /* 0x0000002d1a00720c */ /* 0x000fe20003f66270 */
[----:B------:R-:W-:Y:S02]  /*2cf0*/  VIADD R26, R48, 0x20 ;  /* 0x00000020301a7836 */ /* 0x000fe40000000000 */
[----:B------:R-:W-:Y:S01]  /*2d00*/  IMAD.U32 R31, RZ, RZ, UR12 ;  /* 0x0000000cff1f7e24 */ /* 0x000fe2000f8e00ff */
[----:B------:R-:W-:Y:S01]  /*2d10*/  SEL R25, RZ, 0xffffffff, P1 ;  /* 0xffffffffff197807 */ /* 0x000fe20000800000 */
[----:B------:R-:W-:-:S02]  /*2d20*/  IMAD.MOV.U32 R32, RZ, RZ, R21 ;  /* 0x000000ffff207224 */ /* 0x000fc400078e0015 */
[----:B------:R-:W-:Y:S02]  /*2d30*/  IMAD.U32 R21, RZ, RZ, UR13 ;  /* 0x0000000dff157e24 */ /* 0x000fe4000f8e00ff */
[C---:B------:R-:W-:Y:S01]  /*2d40*/  IMAD.IADD R68, R48.reuse, 0x1, R26 ;  /* 0x0000000130447824 */ /* 0x040fe200078e021a */
[----:B------:R0:W-:Y:S02]  /*2d50*/  STL.64 [R1+0xb0], R30 ;  /* 0x0000b01e01007387 */ /* 0x0001e40000100a00 */
[----:B0-----:R-:W-:Y:S02]  /*2d60*/  VIADD R38, R48, 0x40 ;  /* 0x0000004030267836 */ /* 0x001fe40000000000 */
[----:B------:R-:W-:Y:S01]  /*2d70*/  STL.128 [R1+0xe0], R32 ;  /* 0x0000e02001007387 */ /* 0x000fe20000100c00 */
[----:B------:R-:W-:-:S03]  /*2d80*/  ISETP.GE.AND P5, PT, R68, R45, PT ;  /* 0x0000002d4400720c */ /* 0x000fc60003fa6270 */
[----:B------:R0:W-:Y:S01]  /*2d90*/  STL.128 [R1+0x120], R32 ;  /* 0x0001202001007387 */ /* 0x0001e20000100c00 */
[----:B------:R-:W-:Y:S02]  /*2da0*/  IMAD.MOV.U32 R30, RZ, RZ, R54 ;  /* 0x000000ffff1e7224 */ /* 0x000fe400078e0036 */
[----:B------:R-:W-:Y:S01]  /*2db0*/  IMAD.MOV.U32 R31, RZ, RZ, R21 ;  /* 0x000000ffff1f7224 */ /* 0x000fe200078e0015 */
[----:B------:R-:W-:Y:S02]  /*2dc0*/  SEL R21, RZ, 0x1, P0 ;  /* 0x00000001ff157807 */ /* 0x000fe40000000000 */
[-C--:B------:R-:W-:Y:S02]  /*2dd0*/  ISETP.GE.AND P2, PT, R26, R45.reuse, PT ;  /* 0x0000002d1a00720c */ /* 0x080fe40003f46270 */
[----:B----4-:R4:W-:Y:S01]  /*2de0*/  STL.128 [R1+0x90], R28 ;  /* 0x0000901c01007387 */ /* 0x0109e20000100c00 */
[----:B0-----:R-:W-:Y:S01]  /*2df0*/  IMAD.SHL.U32 R34, R25, 0x2, RZ ;  /* 0x0000000219227824 */ /* 0x001fe200078e00ff */
[----:B------:R-:W-:Y:S01]  /*2e00*/  ISETP.GE.AND P0, PT, R38, R45, PT ;  /* 0x0000002d2600720c */ /* 0x000fe20003f06270 */
[----:B------:R-:W-:-:S03]  /*2e10*/  IMAD.IADD R38, R48, 0x1, R38 ;  /* 0x0000000130267824 */ /* 0x000fc600078e0226 */
[----:B------:R-:W-:Y:S01]  /*2e20*/  LOP3.LUT R25, R34, 0x2, R21, 0xe2, !PT ;  /* 0x0000000222197812 */ /* 0x000fe200078ee215 */
[----:B------:R-:W-:Y:S01]  /*2e30*/  VIADD R21, R44, 0x9f ;  /* 0x0000009f2c157836 */ /* 0x000fe20000000000 */
[----:B----4-:R-:W-:Y:S01]  /*2e40*/  SEL R29, RZ, 0xffffffff, P5 ;  /* 0xffffffffff1d7807 */ /* 0x010fe20002800000 */
[----:B------:R-:W-:Y:S01]  /*2e50*/  VIADD R32, R48, 0x50 ;  /* 0x0000005030207836 */ /* 0x000fe20000000000 */
[----:B------:R-:W-:Y:S01]  /*2e60*/  SEL R27, RZ, 0x8, P3 ;  /* 0x00000008ff1b7807 */ /* 0x000fe20001800000 */
[----:B------:R-:W-:Y:S01]  /*2e70*/  IMAD.HI R21, R21, 0x66666667, RZ ;  /* 0x6666666715157827 */ /* 0x000fe200078e02ff */
[----:B------:R-:W-:Y:S02]  /*2e80*/  SEL R28, RZ, 0x4, P2 ;  /* 0x00000004ff1c7807 */ /* 0x000fe40001000000 */
[----:B------:R-:W-:Y:S01]  /*2e90*/  SEL R30, RZ, 0x1, P4 ;  /* 0x00000001ff1e7807 */ /* 0x000fe20002000000 */
[----:B------:R-:W-:Y:S01]  /*2ea0*/  IMAD.SHL.U32 R29, R29, 0x2, RZ ;  /* 0x000000021d1d7824 */ /* 0x000fe200078e00ff */
[----:B------:R-:W-:Y:S01]  /*2eb0*/  ISETP.GE.AND P2, PT, R38, R45, PT ;  /* 0x0000002d2600720c */ /* 0x000fe20003f46270 */
[----:B------:R-:W-:Y:S01]  /*2ec0*/  IMAD.SHL.U32 R26, R45, 0x2, RZ ;  /* 0x000000022d1a7824 */ /* 0x000fe200078e00ff */
[----:B------:R-:W-:-:S02]  /*2ed0*/  LOP3.LUT R25, R27, R25, R28, 0xfe, !PT ;  /* 0x000000191b197212 */ /* 0x000fc400078efe1c */
[----:B------:R-:W-:Y:S02]  /*2ee0*/  ISETP.GE.AND P1, PT, R32, R45, PT ;  /* 0x0000002d2000720c */ /* 0x000fe40003f26270 */
[----:B------:R-:W-:Y:S02]  /*2ef0*/  LOP3.LUT R29, R29, 0x2, R30, 0xe2, !PT ;  /* 0x000000021d1d7812 */ /* 0x000fe400078ee21e */
[----:B------:R-:W-:Y:S02]  /*2f00*/  SHF.R.U32.HI R28, RZ, 0x1f, R21 ;  /* 0x0000001fff1c7819 */ /* 0x000fe40000011615 */
[----:B------:R-:W-:Y:S02]  /*2f10*/  SEL R32, RZ, 0x10, P0 ;  /* 0x00000010ff207807 */ /* 0x000fe40000000000 */
[----:B------:R-:W-:Y:S02]  /*2f20*/  SEL R34, RZ, 0x4, P2 ;  /* 0x00000004ff227807 */ /* 0x000fe40001000000 */
[----:B-1----:R-:W-:Y:S01]  /*2f30*/  LOP3.LUT P0, RZ, R42, R60, RZ, 0xfc, !PT ;  /* 0x0000003c2aff7212 */ /* 0x002fe2000780fcff */
[----:B------:R0:W-:Y:S01]  /*2f40*/  STL [R1+0x6c], R26 ;  /* 0x00006c1a01007387 */ /* 0x0001e20000100800 */
[----:B------:R-:W-:Y:S01]  /*2f50*/  IMAD R69, R69, UR4, RZ ;  /* 0x0000000445457c24 */ /* 0x000fe2000f8e02ff */
[----:B------:R-:W-:Y:S01]  /*2f60*/  LEA.HI.SX32 R30, R21, R28, 0x1a ;  /* 0x0000001c151e7211 */ /* 0x000fe200078fd2ff */
[----:B------:R-:W-:Y:S01]  /*2f70*/  IMAD.U32 R55, RZ, RZ, UR9 ;  /* 0x00000009ff377e24 */ /* 0x000fe2000f8e00ff */
[----:B------:R-:W-:Y:S01]  /*2f80*/  LOP3.LUT P0, RZ, R43, R61, RZ, 0xfc, P0 ;  /* 0x0000003d2bff7212 */ /* 0x000fe2000000fcff */
[----:B------:R-:W-:Y:S01]  /*2f90*/  IMAD.WIDE.U32 R54, R66, UR4, RZ ;  /* 0x0000000442367c25 */ /* 0x000fe2000f8e00ff */
[----:B------:R1:W-:Y:S01]  /*2fa0*/  STL.64 [R1+0x110], R40 ;  /* 0x0001102801007387 */ /* 0x0003e20000100a00 */
[----:B0-----:R-:W-:-:S02]  /*2fb0*/  LOP3.LUT R26, R29, R34, RZ, 0xfc, !PT ;  /* 0x000000221d1a7212 */ /* 0x001fc400078efcff */
[----:B------:R-:W0:Y:S01]  /*2fc0*/  LDC.64 R28, c[0x0][0x300] ;  /* 0x0000c000ff1c7b82 */ /* 0x000e220000000a00 */
[C---:B------:R-:W-:Y:S01]  /*2fd0*/  IMAD R69, R66.reuse, UR5, R69 ;  /* 0x0000000542457c24 */ /* 0x040fe2000f8e0245 */
[----:B------:R-:W-:Y:S01]  /*2fe0*/  STL.64 [R1+0x88], R44 ;  /* 0x0000882c01007387 */ /* 0x000fe20000100a00 */
[----:B------:R-:W-:Y:S01]  /*2ff0*/  SEL R27, RZ, 0x20, P1 ;  /* 0x00000020ff1b7807 */ /* 0x000fe20000800000 */
[----:B------:R-:W-:Y:S02]  /*3000*/  ULDC.64 UR4, c[0x0][0x308] ;  /* 0x0000c20000047ab9 */ /* 0x000fe40000000a00 */
[----:B------:R4:W-:Y:S01]  /*3010*/  STL.64 [R1+0xa0], R44 ;  /* 0x0000a02c01007387 */ /* 0x0009e20000100a00 */
[----:B-1----:R-:W-:Y:S01]  /*3020*/  SEL R40, R66, RZ, !P0 ;  /* 0x000000ff42287207 */ /* 0x002fe20004000000 */
[----:B------:R-:W1:Y:S02]  /*3030*/  LDC.64 R34, c[0x0][0x328] ;  /* 0x0000ca00ff227b82 */ /* 0x000e640000000a00 */
[----:B------:R2:W-:Y:S01]  /*3040*/  STL.64 [R1+0xd0], R36 ;  /* 0x0000d02401007387 */ /* 0x0005e20000100a00 */
[----:B----4-:R-:W-:Y:S01]  /*3050*/  LEA R44, P0, R54, R42, 0x2 ;  /* 0x0000002a362c7211 */ /* 0x010fe200078010ff */
[----:B------:R-:W-:Y:S01]  /*3060*/  IMAD.IADD R42, R55, 0x1, R69 ;  /* 0x00000001372a7824 */ /* 0x000fe200078e0245 */
[----:B--2---:R-:W-:-:S04]  /*3070*/  LOP3.LUT R36, R27, R25, R32, 0xfe, !PT ;  /* 0x000000191b247212 */ /* 0x004fc800078efe20 */
[----:B------:R-:W-:Y:S01]  /*3080*/  LEA.HI.X R45, R54, R43, R42, 0x2, P0 ;  /* 0x0000002b362d7211 */ /* 0x000fe200000f142a */
[----:B------:R-:W1:Y:S01]  /*3090*/  LDC.64 R32, c[0x0][0x318] ;  /* 0x0000c600ff207b82 */ /* 0x000e620000000a00 */
[----:B------:R-:W-:Y:S01]  /*30a0*/  IADD3 R21, P0, R58, UR14, RZ ;  /* 0x0000000e3a157c10 */ /* 0x000fe2000ff1e0ff */
[----:B------:R3:W-:Y:S01]  /*30b0*/  STL.U8 [R1+0x80], R36 ;  /* 0x0000802401007387 */ /* 0x0007e20000100000 */
[----:B------:R-:W-:Y:S02]  /*30c0*/  IMAD R25, R13, R18, RZ ;  /* 0x000000120d197224 */ /* 0x000fe400078e02ff */
[-C--:B------:R-:W-:Y:S01]  /*30d0*/  IMAD.WIDE.U32 R42, R18, R12.reuse, R56 ;  /* 0x0000000c122a7225 */ /* 0x080fe200078e0038 */
[----:B------:R-:W-:Y:S01]  /*30e0*/  IADD3.X R31, R59, UR15, RZ, P0, !PT ;  /* 0x0000000f3b1f7c10 */ /* 0x000fe200087fe4ff */
[----:B------:R-:W-:Y:S02]  /*30f0*/  STL [R1+0xf8], RZ ;  /* 0x0000f8ff01007387 */ /* 0x000fe40000100800 */
[----:B------:R-:W-:Y:S01]  /*3100*/  IMAD R25, R3, R12, R25 ;  /* 0x0000000c03197224 */ /* 0x000fe200078e0219 */
[-C--:B------:R-:W-:Y:S01]  /*3110*/  ISETP.GE.AND P3, PT, R50, R11.reuse, PT ;  /* 0x0000000b3200720c */ /* 0x080fe20003f66270 */
[----:B------:R-:W-:Y:S01]  /*3120*/  STL [R1+0x118], RZ ;  /* 0x000118ff01007387 */ /* 0x000fe20000100800 */
[----:B------:R-:W-:-:S03]  /*3130*/  ISETP.GE.AND P2, PT, R68, R11, PT ;  /* 0x0000000b4400720c */ /* 0x000fc60003f46270 */
[----:B------:R-:W-:Y:S04]  /*3140*/  STL [R1+0xb8], RZ ;  /* 0x0000b8ff01007387 */ /* 0x000fe80000100800 */
[----:B------:R-:W-:Y:S01]  /*3150*/  STL [R1+0xd8], RZ ;  /* 0x0000d8ff01007387 */ /* 0x000fe20000100800 */
[----:B---3--:R-:W-:-:S03]  /*3160*/  IADD3 R36, P0, R6, R42, RZ ;  /* 0x0000002a06247210 */ /* 0x008fc60007f1e0ff */
[----:B------:R-:W-:Y:S01]  /*3170*/  STL [R1+0xb8], R30 ;  /* 0x0000b81e01007387 */ /* 0x000fe20000100800 */
[----:B------:R-:W-:-:S03]  /*3180*/  SHF.L.U64.HI R13, R12, 0x7, R13 ;  /* 0x000000070c0d7819 */ /* 0x000fc6000001020d */
[----:B------:R-:W-:Y:S01]  /*3190*/  STL [R1+0xd8], R30 ;  /* 0x0000d81e01007387 */ /* 0x000fe20000100800 */
[----:B------:R-:W-:-:S03]  /*31a0*/  IADD3.X R37, R7, R43, R25, P0, !PT ;  /* 0x0000002b07257210 */ /* 0x000fc600007fe419 */
[----:B------:R-:W-:Y:S04]  /*31b0*/  STL [R1+0xf8], R30 ;  /* 0x0000f81e01007387 */ /* 0x000fe80000100800 */
[----:B------:R2:W-:Y:S01]  /*31c0*/  STL [R1+0x118], R30 ;  /* 0x0001181e01007387 */ /* 0x0005e20000100800 */
[----:B------:R-:W-:Y:S01]  /*31d0*/  SEL R7, RZ, 0xffffffff, P2 ;  /* 0xffffffffff077807 */ /* 0x000fe20001000000 */
[C---:B------:R-:W-:Y:S01]  /*31e0*/  VIADD R6, R19.reuse, 0x60 ;  /* 0x0000006013067836 */ /* 0x040fe20000000000 */
[----:B------:R-:W-:Y:S01]  /*31f0*/  ISETP.GE.AND P1, PT, R19, R11, PT ;  /* 0x0000000b1300720c */ /* 0x000fe20003f26270 */
[----:B------:R-:W-:Y:S01]  /*3200*/  STL.64 [R1+0x1a0], RZ ;  /* 0x0001a0ff01007387 */ /* 0x000fe20000100a00 */
[----:B--2---:R-:W-:Y:S02]  /*3210*/  IMAD.MOV.U32 R30, RZ, RZ, R21 ;  /* 0x000000ffff1e7224 */ /* 0x004fe400078e0015 */
[----:B------:R-:W-:Y:S01]  /*3220*/  IMAD.SHL.U32 R21, R12, 0x80, RZ ;  /* 0x000000800c157824 */ /* 0x000fe200078e00ff */
[----:B------:R-:W-:Y:S01]  /*3230*/  SEL R12, RZ, 0xffffffff, P3 ;  /* 0xffffffffff0c7807 */ /* 0x000fe20001800000 */
[----:B------:R-:W-:Y:S01]  /*3240*/  STL.64 [R1+0x198], RZ ;  /* 0x000198ff01007387 */ /* 0x000fe20000100a00 */
[----:B------:R-:W-:-:S03]  /*3250*/  IMAD.SHL.U32 R7, R7, 0x2, RZ ;  /* 0x0000000207077824 */ /* 0x000fc600078e00ff */
[----:B0-----:R0:W-:Y:S01]  /*3260*/  STL.128 [R1+0x1a0], R28 ;  /* 0x0001a01c01007387 */ /* 0x0011e20000100c00 */
[----:B------:R-:W-:-:S03]  /*3270*/  ISETP.GE.AND P2, PT, R52, R11, PT ;  /* 0x0000000b3400720c */ /* 0x000fc60003f46270 */
[----:B------:R2:W-:Y:S01]  /*3280*/  STL.64 [R1+0x198], R14 ;  /* 0x0001980e01007387 */ /* 0x0005e20000100a00 */
[-C--:B------:R-:W-:Y:S01]  /*3290*/  ISETP.GE.AND P0, PT, R38, R11.reuse, PT ;  /* 0x0000000b2600720c */ /* 0x080fe20003f06270 */
[----:B0-----:R-:W0:Y:S01]  /*32a0*/  LDC.64 R30, c[0x0][0x320] ;  /* 0x0000c800ff1e7b82 */ /* 0x001e220000000a00 */
[----:B--2---:R-:W-:Y:S01]  /*32b0*/  IMAD.SHL.U32 R15, R12, 0x2, RZ ;  /* 0x000000020c0f7824 */ /* 0x004fe200078e00ff */
[----:B------:R-:W-:Y:S02]  /*32c0*/  SEL R14, RZ, 0x1, P1 ;  /* 0x00000001ff0e7807 */ /* 0x000fe40000800000 */
[----:B------:R-:W-:Y:S02]  /*32d0*/  ISETP.GE.AND P1, PT, R6, R11, PT ;  /* 0x0000000b0600720c */ /* 0x000fe40003f26270 */
[--C-:B------:R-:W-:Y:S02]  /*32e0*/  LOP3.LUT R12, R15, 0x2, R14.reuse, 0xe2, !PT ;  /* 0x000000020f0c7812 */ /* 0x100fe400078ee20e */
[----:B------:R-:W-:-:S02]  /*32f0*/  LOP3.LUT R7, R7, 0x2, R14, 0xe2, !PT ;  /* 0x0000000207077812 */ /* 0x000fc400078ee20e */
[----:B------:R-:W-:Y:S02]  /*3300*/  SEL R25, RZ, 0x8, P1 ;  /* 0x00000008ff197807 */ /* 0x000fe40000800000 */
[----:B------:R-:W-:Y:S01]  /*3310*/  SEL R14, RZ, 0x4, P2 ;  /* 0x00000004ff0e7807 */ /* 0x000fe20001000000 */
[----:B------:R2:W-:Y:S01]  /*3320*/  STL.U8 [R1+0x81], R26 ;  /* 0x0000811a01007387 */ /* 0x0005e20000100000 */
[----:B------:R-:W-:-:S03]  /*3330*/  VIADD R54, R19, 0x80 ;  /* 0x0000008013367836 */ /* 0x000fc60000000000 */
[----:B------:R3:W-:Y:S01]  /*3340*/  STL.64 [R1+0x180], R44 ;  /* 0x0001802c01007387 */ /* 0x0007e20000100a00 */
[----:B--2---:R-:W-:Y:S02]  /*3350*/  LOP3.LUT R26, R25, R12, R14, 0xfe, !PT ;  /* 0x0000000c191a7212 */ /* 0x004fe400078efe0e */
[----:B------:R-:W-:Y:S01]  /*3360*/  SEL R12, RZ, 0x4, P0 ;  /* 0x00000004ff0c7807 */ /* 0x000fe20000000000 */
[----:B------:R-:W-:Y:S01]  /*3370*/  STL.128 [R1+0x1c0], RZ ;  /* 0x0001c0ff01007387 */ /* 0x000fe20000100c00 */
[----:B------:R-:W-:Y:S02]  /*3380*/  IMAD.MOV.U32 R14, RZ, RZ, R4 ;  /* 0x000000ffff0e7224 */ /* 0x000fe400078e0004 */
[----:B---3--:R-:W-:Y:S01]  /*3390*/  VIADD R44, R19, 0xa0 ;  /* 0x000000a0132c7836 */ /* 0x008fe20000000000 */
[----:B-1----:R1:W-:Y:S01]  /*33a0*/  STL.128 [R1+0x1c0], R32 ;  /* 0x0001c02001007387 */ /* 0x0023e20000100c00 */
[----:B------:R-:W-:Y:S01]  /*33b0*/  LOP3.LUT R4, R25, R7, R12, 0xfe, !PT ;  /* 0x0000000719047212 */ /* 0x000fe200078efe0c */
[----:B------:R-:W-:-:S02]  /*33c0*/  IMAD.MOV.U32 R15, RZ, RZ, R5 ;  /* 0x000000ffff0f7224 */ /* 0x000fc400078e0005 */
[----:B------:R-:W-:Y:S01]  /*33d0*/  IMAD.MOV.U32 R12, RZ, RZ, R21 ;  /* 0x000000ffff0c7224 */ /* 0x000fe200078e0015 */
[-C--:B------:R-:W-:Y:S02]  /*33e0*/  ISETP.GE.AND P1, PT, R54, R11.reuse, PT ;  /* 0x0000000b3600720c */ /* 0x080fe40003f26270 */
[----:B------:R-:W-:Y:S02]  /*33f0*/  ISETP.GE.AND P2, PT, R44, R11, PT ;  /* 0x0000000b2c00720c */ /* 0x000fe40003f46270 */
[----:B------:R0:W-:Y:S01]  /*3400*/  STL.128 [R1+0x230], R12 ;  /* 0x0002300c01007387 */ /* 0x0001e20000100c00 */
[----:B-1----:R-:W1:Y:S01]  /*3410*/  LDC R33, c[0x0][0x310] ;  /* 0x0000c400ff217b82 */ /* 0x002e620000000800 */
[----:B------:R-:W-:Y:S02]  /*3420*/  SEL R5, RZ, 0x10, P1 ;  /* 0x00000010ff057807 */ /* 0x000fe40000800000 */
[----:B------:R-:W-:Y:S01]  /*3430*/  SEL R28, RZ, 0x20, P2 ;  /* 0x00000020ff1c7807 */ /* 0x000fe20001000000 */
[----:B0-----:R-:W-:Y:S01]  /*3440*/  IMAD.WIDE.U32 R12, R65, R30, UR4 ;  /* 0x00000004410c7e25 */ /* 0x001fe2000f8e001e */
[----:B------:R-:W-:Y:S05]  /*3450*/  @!P6 WARPSYNC.ALL ;  /* 0x000000000000e948 */ /* 0x000fea0003800000 */
[----:B------:R-:W-:-:S02]  /*3460*/  UIADD3 UR4, UP1, UR44, 0x218, URZ ;  /* 0x000002182c047890 */ /* 0x000fc4000ff3e03f */
[----:B------:R-:W-:Y:S01]  /*3470*/  UIADD3 UR6, UP0, UR44, 0x228, URZ ;  /* 0x000002282c067890 */ /* 0x000fe2000ff1e03f */
[----:B------:R-:W-:Y:S01]  /*3480*/  IMAD R14, R67, R30, RZ ;  /* 0x0000001e430e7224 */ /* 0x000fe200078e02ff */
[C-C-:B------:R-:W-:Y:S01]  /*3490*/  LOP3.LUT R26, R28.reuse, R26, R5.reuse, 0xfe, !PT ;  /* 0x0000001a1c1a7212 */ /* 0x140fe200078efe05 */
[----:B------:R-:W-:Y:S01]  /*34a0*/  UIADD3.X UR5, URZ, UR43, URZ, UP1, !UPT ;  /* 0x0000002b3f057290 */ /* 0x000fe20008ffe43f */
[----:B------:R-:W-:Y:S01]  /*34b0*/  LOP3.LUT R4, R28, R4, R5, 0xfe, !PT ;  /* 0x000000041c047212 */ /* 0x000fe200078efe05 */
[----:B------:R-:W-:Y:S01]  /*34c0*/  UIADD3.X UR7, URZ, UR43, URZ, UP0, !UPT ;  /* 0x0000002b3f077290 */ /* 0x000fe200087fe43f */
[----:B------:R-:W-:Y:S01]  /*34d0*/  IMAD R5, R65, R31, R14 ;  /* 0x0000001f41057224 */ /* 0x000fe200078e020e */
[----:B------:R0:W-:Y:S01]  /*34e0*/  STL.U8 [R1+0x250], R26 ;  /* 0x0002501a01007387 */ /* 0x0001e20000100000 */
[----:B------:R-:W-:Y:S02]  /*34f0*/  IMAD.MOV.U32 R32, RZ, RZ, R10 ;  /* 0x000000ffff207224 */ /* 0x000fe400078e000a */
[----:B------:R-:W-:-:S02]  /*3500*/  IMAD.IADD R13, R13, 0x1, R5 ;  /* 0x000000010d0d7824 */ /* 0x000fc400078e0205 */
[----:B------:R-:W-:Y:S02]  /*3510*/  IMAD.U32 R28, RZ, RZ, UR4 ;  /* 0x00000004ff1c7e24 */ /* 0x000fe4000f8e00ff */
[----:B------:R-:W-:Y:S02]  /*3520*/  IMAD.U32 R29, RZ, RZ, UR5 ;  /* 0x00000005ff1d7e24 */ /* 0x000fe4000f8e00ff */
[----:B------:R-:W-:Y:S02]  /*3530*/  IMAD.U32 R31, RZ, RZ, UR7 ;  /* 0x00000007ff1f7e24 */ /* 0x000fe4000f8e00ff */
[----:B0-----:R-:W-:Y:S01]  /*3540*/  IMAD.WIDE.U32 R26, R65, R30, R56 ;  /* 0x0000001e411a7225 */ /* 0x001fe200078e0038 */
[----:B------:R-:W-:-:S03]  /*3550*/  UIADD3 UR4, UP2, UR44, 0x210, URZ ;  /* 0x000002102c047890 */ /* 0x000fc6000ff5e03f */
[----:B------:R-:W-:Y:S01]  /*3560*/  IMAD.U32 R30, RZ, RZ, UR6 ;  /* 0x00000006ff1e7e24 */ /* 0x000fe2000f8e00ff */
[----:B------:R-:W-:Y:S01]  /*3570*/  UIADD3 UR6, UP1, UR44, 0x248, URZ ;  /* 0x000002482c067890 */ /* 0x000fe2000ff3e03f */
[----:B------:R-:W-:Y:S01]  /*3580*/  STL.64 [R1+0x1b0], RZ ;  /* 0x0001b0ff01007387 */ /* 0x000fe20000100a00 */
[----:B------:R-:W-:Y:S01]  /*3590*/  IADD3 R14, P0, R49, R8, RZ ;  /* 0x00000008310e7210 */ /* 0x000fe20007f1e0ff */
[----:B------:R-:W-:Y:S01]  /*35a0*/  IMAD.U32 R7, RZ, RZ, UR44 ;  /* 0x0000002cff077e24 */ /* 0x000fe2000f8e00ff */
[----:B------:R-:W-:Y:S01]  /*35b0*/  UIADD3 UR8, UP0, UR44, 0x250, URZ ;  /* 0x000002502c087890 */ /* 0x000fe2000ff1e03f */
[----:B-1----:R0:W-:Y:S01]  /*35c0*/  STL.64 [R1+0x1b0], R32 ;  /* 0x0001b02001007387 */ /* 0x0021e20000100a00 */
[----:B------:R-:W-:-:S03]  /*35d0*/  UIADD3.X UR5, URZ, UR43, URZ, UP2, !UPT ;  /* 0x0000002b3f057290 */ /* 0x000fc600097fe43f */
[----:B-----5:R1:W-:Y:S01]  /*35e0*/  STL [R1+0x228], R20 ;  /* 0x0002281401007387 */ /* 0x0203e20000100800 */
[----:B------:R-:W-:-:S03]  /*35f0*/  UIADD3.X UR7, URZ, UR43, URZ, UP1, !UPT ;  /* 0x0000002b3f077290 */ /* 0x000fc60008ffe43f */
[----:B------:R2:W-:Y:S04]  /*3600*/  STL.64 [R1+0x1d0], R12 ;  /* 0x0001d00c01007387 */ /* 0x0005e80000100a00 */
[----:B------:R3:W-:Y:S01]  /*3610*/  STL.128 [R1+0x270], R28 ;  /* 0x0002701c01007387 */ /* 0x0007e20000100c00 */
[----:B0-----:R-:W0:Y:S01]  /*3620*/  LDC R32, c[0x0][0x404] ;  /* 0x00010100ff207b82 */ /* 0x001e220000000800 */
[----:B------:R-:W-:Y:S01]  /*3630*/  IMAD.X R15, RZ, RZ, R9, P0 ;  /* 0x000000ffff0f7224 */ /* 0x000fe200000e0609 */
[----:B------:R-:W-:Y:S01]  /*3640*/  UIADD3.X UR9, URZ, UR43, URZ, UP0, !UPT ;  /* 0x0000002b3f097290 */ /* 0x000fe200087fe43f */
[----:B------:R-:W-:-:S05]  /*3650*/  IADD3 R7, P0, R7, 0x40, RZ ;  /* 0x0000004007077810 */ /* 0x000fca0007f1e0ff */
[----:B-1----:R-:W1:Y:S01]  /*3660*/  LDC.64 R20, c[0x0][0x3e8] ;  /* 0x0000fa00ff147b82 */ /* 0x002e620000000a00 */
[----:B------:R-:W-:Y:S07]  /*3670*/  STL.64 [R1+0x188], RZ ;  /* 0x000188ff01007387 */ /* 0x000fee0000100a00 */
[----:B--2---:R-:W2:Y:S01]  /*3680*/  LDC.64 R12, c[0x0][0x3f8] ;  /* 0x0000fe00ff0c7b82 */ /* 0x004ea20000000a00 */
[----:B------:R4:W-:Y:S07]  /*3690*/  STL.64 [R1+0x188], R10 ;  /* 0x0001880a01007387 */ /* 0x0009ee0000100a00 */
[----:B---3--:R-:W3:Y:S01]  /*36a0*/  LDC R28, c[0x0][0x2ec] ;  /* 0x0000bb00ff1c7b82 */ /* 0x008ee20000000800 */
[----:B------:R-:W-:-:S02]  /*36b0*/  IMAD.U32 R8, RZ, RZ, UR4 ;  /* 0x00000004ff087e24 */ /* 0x000fc4000f8e00ff */
[----:B------:R-:W-:Y:S02]  /*36c0*/  IMAD.U32 R9, RZ, RZ, UR5 ;  /* 0x00000005ff097e24 */ /* 0x000fe4000f8e00ff */
[----:B------:R-:W-:Y:S01]  /*36d0*/  IMAD.U32 R25, RZ, RZ, UR8 ;  /* 0x00000008ff197e24 */ /* 0x000fe2000f8e00ff */
[----:B------:R-:W-:Y:S01]  /*36e0*/  STL.U8 [R1+0x1d8], R4 ;  /* 0x0001d80401007387 */ /* 0x000fe20000100000 */
[----:B----4-:R-:W-:Y:S01]  /*36f0*/  IMAD.U32 R10, RZ, RZ, UR6 ;  /* 0x00000006ff0a7e24 */ /* 0x010fe2000f8e00ff */
[----:B------:R-:W-:Y:S01]  /*3700*/  ULDC.64 UR4, c[0x0][0x328] ;  /* 0x0000ca0000047ab9 */ /* 0x000fe20000000a00 */
[----:B------:R-:W-:Y:S02]  /*3710*/  IMAD.U32 R11, RZ, RZ, UR7 ;  /* 0x00000007ff0b7e24 */ /* 0x000fe4000f8e00ff */
[----:B------:R-:W-:Y:S02]  /*3720*/  IMAD.X R30, RZ, RZ, UR43, P0 ;  /* 0x0000002bff1e7e24 */ /* 0x000fe400080e06ff */
[----:B------:R-:W-:Y:S01]  /*3730*/  IMAD.U32 R34, RZ, RZ, UR9 ;  /* 0x00000009ff227e24 */ /* 0x000fe2000f8e00ff */
[----:B------:R-:W-:Y:S01]  /*3740*/  STL.128 [R1+0x280], R8 ;  /* 0x0002800801007387 */ /* 0x000fe20000100c00 */
[----:B------:R-:W-:-:S03]  /*3750*/  LOP3.LUT P0, RZ, R71, 0x2, RZ, 0xc0, !PT ;  /* 0x0000000247ff7812 */ /* 0x000fc6000780c0ff */
[----:B------:R4:W-:Y:S01]  /*3760*/  STL.U8 [R1+0x1d9], R4 ;  /* 0x0001d90401007387 */ /* 0x0009e20000100000 */
[----:B------:R-:W-:Y:S02]  /*3770*/  IMAD.U32 R233, RZ, RZ, UR45 ;  /* 0x0000002dffe97e24 */ /* 0x000fe4000f8e00ff */
[--C-:B------:R-:W-:Y:S02]  /*3780*/  IMAD.MOV.U32 R234, RZ, RZ, R232.reuse ;  /* 0x000000ffffea7224 */ /* 0x100fe400078e00e8 */
[----:B------:R-:W-:Y:S01]  /*3790*/  IMAD.MOV.U32 R235, RZ, RZ, R232 ;  /* 0x000000ffffeb7224 */ /* 0x000fe200078e00e8 */
[----:B----4-:R-:W4:Y:S01]  /*37a0*/  LDC.U8 R4, c[0x0][0x3f0] ;  /* 0x0000fc00ff047b82 */ /* 0x010f220000000000 */
[----:B------:R-:W-:Y:S02]  /*37b0*/  IMAD.MOV.U32 R10, RZ, RZ, R7 ;  /* 0x000000ffff0a7224 */ /* 0x000fe400078e0007 */
[----:B------:R-:W-:Y:S02]  /*37c0*/  IMAD.MOV.U32 R11, RZ, RZ, R30 ;  /* 0x000000ffff0b7224 */ /* 0x000fe400078e001e */
[----:B------:R-:W-:-:S02]  /*37d0*/  IMAD.MOV.U32 R8, RZ, RZ, R25 ;  /* 0x000000ffff087224 */ /* 0x000fc400078e0019 */
[----:B------:R-:W-:Y:S02]  /*37e0*/  IMAD.MOV.U32 R9, RZ, RZ, R34 ;  /* 0x000000ffff097224 */ /* 0x000fe400078e0022 */
[----:B------:R-:W-:Y:S02]  /*37f0*/  IMAD.MOV.U32 R7, RZ, RZ, 0x20 ;  /* 0x00000020ff077424 */ /* 0x000fe400078e00ff */
[----:B------:R-:W-:Y:S01]  /*3800*/  IMAD.MOV.U32 R41, RZ, RZ, R40 ;  /* 0x000000ffff297224 */ /* 0x000fe200078e0028 */
[----:B------:R5:W-:Y:S04]  /*3810*/  STL.128 [R1+0x290], R8 ;  /* 0x0002900801007387 */ /* 0x000be80000100c00 */
[----:B------:R-:W-:Y:S04]  /*3820*/  STL [R1+0x190], RZ ;  /* 0x000190ff01007387 */ /* 0x000fe80000100800 */
[----:B------:R-:W-:Y:S01]  /*3830*/  STL [R1+0x1b8], RZ ;  /* 0x0001b8ff01007387 */ /* 0x000fe20000100800 */
[----:B-----5:R-:W-:-:S03]  /*3840*/  SEL R10, R7, 0xffffffe0, !P0 ;  /* 0xffffffe0070a7807 */ /* 0x020fc60004000000 */
[----:B------:R-:W-:Y:S04]  /*3850*/  STL [R1+0x60], R233 ;  /* 0x000060e901007387 */ /* 0x000fe80000100800 */
[----:B------:R-:W-:Y:S04]  /*3860*/  STL.64 [R1+0x158], R232 ;  /* 0x000158e801007387 */ /* 0x000fe80000100a00 */
[----:B------:R-:W-:Y:S04]  /*3870*/  STL.128 [R1+0x70], R232 ;  /* 0x000070e801007387 */ /* 0x000fe80000100c00 */
[----:B------:R-:W-:Y:S04]  /*3880*/  STL.64 [R1+0x200], R40 ;  /* 0x0002002801007387 */ /* 0x000fe80000100a00 */
[----:B------:R-:W-:Y:S04]  /*3890*/  STL.64 [R1+0x240], R36 ;  /* 0x0002402401007387 */ /* 0x000fe80000100a00 */
[----:B------:R-:W-:Y:S04]  /*38a0*/  STL.64 [R1+0x220], R14 ;  /* 0x0002200e01007387 */ /* 0x000fe80000100a00 */
[----:B-1----:R-:W-:Y:S04]  /*38b0*/  STL.64 [R1+0xa8], R20 ;  /* 0x0000a81401007387 */ /* 0x002fe80000100a00 */
[----:B--2---:R-:W-:Y:S04]  /*38c0*/  STL.64 [R1+0x168], R12 ;  /* 0x0001680c01007387 */ /* 0x004fe80000100a00 */
[----:B0-----:R-:W-:Y:S04]  /*38d0*/  STL [R1+0x178], R32 ;  /* 0x0001782001007387 */ /* 0x001fe80000100800 */
[----:B---3--:R-:W-:Y:S04]  /*38e0*/  STL [R1+0x190], R28 ;  /* 0x0001901c01007387 */ /* 0x008fe80000100800 */
[----:B------:R-:W-:Y:S04]  /*38f0*/  STL [R1+0x1b8], R28 ;  /* 0x0001b81c01007387 */ /* 0x000fe80000100800 */
[----:B------:R-:W-:Y:S04]  /*3900*/  STL.128 [R1+0x1e0], RZ ;  /* 0x0001e0ff01007387 */ /* 0x000fe80000100c00 */
[----:B------:R-:W-:Y:S04]  /*3910*/  STL.64 [R1+0x1f0], RZ ;  /* 0x0001f0ff01007387 */ /* 0x000fe80000100a00 */
[----:B------:R-:W-:Y:S04]  /*3920*/  STL.64 [R1+0x1f8], RZ ;  /* 0x0001f8ff01007387 */ /* 0x000fe80000100a00 */
[----:B------:R-:W-:Y:S04]  /*3930*/  STL.64 [R1+0x248], R18 ;  /* 0x0002481201007387 */ /* 0x000fe80000100a00 */
[----:B------:R-:W-:Y:S04]  /*3940*/  STL [R1+0x170], R232 ;  /* 0x000170e801007387 */ /* 0x000fe80000100800 */
[----:B------:R-:W-:Y:S01]  /*3950*/  STL [R1+0x218], R10 ;  /* 0x0002180a01007387 */ /* 0x000fe20000100800 */
[----:B------:R-:W-:-:S02]  /*3960*/  IMAD.IADD R27, R5, 0x1, R27 ;  /* 0x00000001051b7824 */ /* 0x000fc400078e021b */
[----:B------:R-:W-:Y:S01]  /*3970*/  IMAD R5, R64, UR4, RZ ;  /* 0x0000000440057c24 */ /* 0x000fe2000f8e02ff */
[----:B----4-:R0:W-:Y:S01]  /*3980*/  STL.U8 [R1+0x6a], R4 ;  /* 0x00006a0401007387 */ /* 0x0101e20000100000 */
[----:B------:R-:W-:-:S03]  /*3990*/  IMAD.WIDE.U32 R8, R63, UR4, R26 ;  /* 0x000000043f087c25 */ /* 0x000fc6000f8e001a */
[----:B------:R1:W-:Y:S01]  /*39a0*/  STL [R1+0x160], R0 ;  /* 0x0001600001007387 */ /* 0x0003e20000100800 */
[----:B------:R-:W-:Y:S01]  /*39b0*/  IMAD R7, R63, UR5, R5 ;  /* 0x000000053f077c24 */ /* 0x000fe2000f8e0205 */
[----:B------:R-:W-:Y:S01]  /*39c0*/  @!P6 BAR.SYNC.DEFER_BLOCKING 0x9, 0x100 ;  /* 0x024400000000eb1d */ /* 0x000fe20000010000 */
[----:B0-----:R-:W-:Y:S01]  /*39d0*/  IADD3 R4, P0, R18, R0, RZ ;  /* 0x0000000012047210 */ /* 0x001fe20007f1e0ff */
[----:B-1----:R-:W-:-:S04]  /*39e0*/  IMAD.U32 R0, RZ, RZ, UR44 ;  /* 0x0000002cff007e24 */ /* 0x002fc8000f8e00ff */
[----:B------:R-:W-:Y:S02]  /*39f0*/  IMAD.X R5, R62, 0x1, R3, P0 ;  /* 0x000000013e057824 */ /* 0x000fe400000e0603 */
[----:B------:R-:W-:Y:S02]  /*3a00*/  VIADD R92, R18, 0x80 ;  /* 0x00000080125c7836 */ /* 0x000fe40000000000 */
[----:B------:R-:W-:Y:S02]  /*3a10*/  VIADD R25, R70, 0x8 ;  /* 0x0000000846197836 */ /* 0x000fe40000000000 */
[----:B------:R-:W-:Y:S02]  /*3a20*/  VIADD R11, R0, 0x258 ;  /* 0x00000258000b7836 */ /* 0x000fe40000000000 */
[----:B------:R-:W-:-:S07]  /*3a30*/  IMAD.IADD R45, R9, 0x1, R7 ;  /* 0x00000001092d7824 */ /* 0x000fce00078e0207 */
.L_x_4131:
[----:B------:R-:W-:Y:S01]  /*3a40*/  VIADD R53, R53, 0xffffffff ;  /* 0xffffffff35357836 */ /* 0x000fe20000000000 */
[----:B------:R-:W-:Y:S05]  /*3a50*/  YIELD ;  /* 0x0000000000007946 */ /* 0x000fea0003800000 */
[----:B------:R-:W-:Y:S01]  /*3a60*/  IMAD.U32 R7, RZ, RZ, UR44 ;  /* 0x0000002cff077e24 */ /* 0x000fe2000f8e00ff */
[----:B------:R-:W-:Y:S01]  /*3a70*/  BSSY B1, `(.L_x_4123) ;  /* 0x0000005000017945 */ /* 0x000fe20003800000 */
[----:B------:R-:W-:Y:S02]  /*3a80*/  ISETP.GT.AND P0, PT, R53, R51, PT ;  /* 0x000000333500720c */ /* 0x000fe40003f04270 */
[----:B------:R-:W-:Y:S01]  /*3a90*/  VIADD R7, R7, 0x2b8 ;  /* 0x000002b807077836 */ /* 0x000fe20000000000 */
[----:B-123--:R-:W-:-:S10]  /*3aa0*/  MOV R96, 0x3ac0 ;  /* 0x00003ac000607802 */ /* 0x00efd40000000f00 */
[----:B------:R-:W-:Y:S05]  /*3ab0*/  CALL.REL.NOINC `($_ZN7cutlass13device_kernelIN5flash11enable_sm90INS1_16FlashAttnFwdSm90INS1_25CollectiveMainloopFwdSm90ILi2EN4cute5tupleIJNS5_1CILi1EEES8_S8_EEENS6_IJNS7_ILi128EEENS7_ILi160EEENS7_ILi192EEEEEELi192ENS_12float_e4m3_tEfNS_4arch4Sm90ELb0ELb1ELb0ELb1ELb0ELb1ELb0ELb1ELb1ELb0ELb0ELb0EEENS1_21CollectiveEpilogueFwdINS6_IJSA_SC_SB_EEES9_NS_10bfloat16_tESG_Li256ELb1ELb0ELb0ELb1EEENS1_36VarlenDynamicPersistentTileSchedulerILi128ELi160ELi256ELi128ELb0ELb0ELb1ELb1ELb0ELb1EEEEEEEEEvNT_6ParamsE$_ZZN5flash25CollectiveMainloopFwdSm90ILi2EN4cute5tupleIJNS1_1CILi1EEES4_S4_EEENS2_IJNS3_ILi128EEENS3_ILi160EEENS3_ILi192EEEEEELi192EN7cutlass12float_e4m3_tEfNSA_4arch4Sm90ELb0ELb1ELb0ELb1ELb0ELb1ELb0ELb1ELb1ELb0ELb0ELb0EE12store_kv_newINS_16FlashAttnFwdSm90ISE_NS_21CollectiveEpilogueFwdINS2_IJS6_S8_S7_EEES5_NSA_10bfloat16_tESD_Li256ELb1ELb0ELb0ELb1EEENS_36VarlenDynamicPersistentTileSchedulerILi128ELi160ELi256ELi128ELb0ELb0ELb1ELb1ELb0ELb1EEEE13SharedStorageEEEbRKNSE_6ParamsENSA_25PipelineTmaAsyncNoClusterILi2ENSA_16PipelineTmaAsyncILi2EEEEESV_RNSA_13PipelineStateILj2EEEiRT_RKNS_16SeqlenInfoQKNewKILb1ELb1EEENS2_IJiiiiEEEENKUliRKT_E_clISX_EEDaiS18_) ;  /* 0x0000026c000c7944 */ /* 0x000fea0003c00000 */
[----:B------:R-:W-:Y:S05]  /*3ac0*/  BSYNC B1 ;  /* 0x0000000000017941 */ /* 0x000fea0003800000 */
.L_x_4123:
[----:B------:R-:W-:-:S06]  /*3ad0*/  UISETP.NE.AND UP0, UPT, UR55, 0x3, UPT ;  /* 0x000000033700788c */ /* 0x000fcc000bf05270 */
[----:B------:R-:W-:-:S13]  /*3ae0*/  PLOP3.LUT P1, PT, PT, PT, UP0, 0x80, 0x0 ;  /* 0x000000000000781c */ /* 0x000fda0003f2f008 */
[----:B------:R-:W-:Y:S05]  /*3af0*/  @!P1 BRA `(.L_x_4124) ;  /* 0x0000000000049947 */ /* 0x000fea0003800000 */
[----:B------:R-:W-:Y:S01]  /*3b00*/  BPT.TRAP 0x1 ;  /* 0x000000040000795c */ /* 0x000fe20000300000 */
.L_x_4124:
[----:B------:R-:W-:Y:S01]  /*3b10*/  LEA R27, R17, UR38, 0x3 ;  /* 0x00000026111b7c11 */ /* 0x000fe2000f8e18ff */
[----:B------:R-:W-:Y:S01]  /*3b20*/  BSSY B0, `(.L_x_4125) ;  /* 0x0000004000007945 */ /* 0x000fe20003800000 */
[----:B------:R-:W-:-:S04]  /*3b30*/  SHF.L.U32 R0, R221, 0x1f, RZ ;  /* 0x0000001fdd007819 */ /* 0x000fc800000006ff */
[----:B------:R-:W0:Y:S02]  /*3b40*/  SYNCS.PHASECHK.TRANS64.TRYWAIT P1, [R27+URZ+0x334b0], R0 ;  /* 0x0334b0001b0075a7 */ /* 0x000e24000802017f */
[----:B0-----:R-:W-:Y:S05]  /*3b50*/  @!P1 BRA `(.L_x_4126) ;  /* 0x0000024c00cc9947 */ /* 0x001fea0003800000 */
.L_x_4421:
[----:B------:R-:W-:Y:S05]  /*3b60*/  BSYNC B0 ;  /* 0x0000000000007941 */ /* 0x000fea0003800000 */
.L_x_4125:
[----:B0-----:R-:W2:Y:S01]  /*3b70*/  LDL R0, [R1+0x60] ;  /* 0x0000600001007983 */ /* 0x001ea20000100800 */
[----:B------:R-:W-:Y:S01]  /*3b80*/  IMAD R3, R17, 0x7800, R49 ;  /* 0x0000780011037824 */ /* 0x000fe200078e0231 */
[----:B------:R-:W-:Y:S01]  /*3b90*/  BSSY B0, `(.L_x_4127) ;  /* 0x0000022000007945 */ /* 0x000fe20003800000 */
[----:B------:R-:W-:-:S04]  /*3ba0*/  IMAD.WIDE R12, R53, 0xa0, R4 ;  /* 0x000000a0350c7825 */ /* 0x000fc800078e0204 */
[----:B--2---:R-:W-:-:S05]  /*3bb0*/  IMAD R0, R53, -0xa0, R0 ;  /* 0xffffff6035007824 */ /* 0x004fca00078e0200 */
[----:B------:R-:W-:Y:S01]  /*3bc0*/  VIMNMX R7, R0, 0xa0, PT ;  /* 0x000000a000077848 */ /* 0x000fe20003fe0100 */
[C---:B------:R-:W-:Y:S01]  /*3bd0*/  VIADD R0, R3.reuse, UR38 ;  /* 0x0000002603007c36 */ /* 0x040fe20008000000 */
[----:B------:R-:W-:Y:S02]  /*3be0*/  IADD3 R3, R3, UR38, R10 ;  /* 0x0000002603037c10 */ /* 0x000fe4000fffe00a */
[----:B------:R-:W-:-:S13]  /*3bf0*/  ISETP.GE.AND P1, PT, R18, R7, PT ;  /* 0x000000071200720c */ /* 0x000fda0003f26270 */
[----:B------:R-:W-:Y:S05]  /*3c00*/  @P1 BRA `(.L_x_4128) ;  /* 0x0000000000681947 */ /* 0x000fea0003800000 */
[----:B------:R-:W-:Y:S01]  /*3c10*/  ISETP.GE.AND P3, PT, R19, UR56, PT ;  /* 0x0000003813007c0c */ /* 0x000fe2000bf66270 */
[----:B------:R-:W-:Y:S01]  /*3c20*/  IMAD.MOV.U32 R14, RZ, RZ, R8 ;  /* 0x000000ffff0e7224 */ /* 0x000fe200078e0008 */
[----:B------:R-:W-:Y:S01]  /*3c30*/  ULDC.64 UR4, c[0x0][0x308] ;  /* 0x0000c20000047ab9 */ /* 0x000fe20000000a00 */
[----:B------:R-:W-:Y:S01]  /*3c40*/  IMAD.MOV.U32 R15, RZ, RZ, R45 ;  /* 0x000000ffff0f7224 */ /* 0x000fe200078e002d */
[----:B------:R-:W-:Y:S01]  /*3c50*/  ISETP.GE.AND P2, PT, R50, UR56, PT ;  /* 0x0000003832007c0c */ /* 0x000fe2000bf46270 */
[----:B------:R-:W-:Y:S01]  /*3c60*/  IMAD R21, R13, UR40, RZ ;  /* 0x000000280d157c24 */ /* 0x000fe2000f8e02ff */
[----:B------:R-:W-:Y:S01]  /*3c70*/  ISETP.GE.AND P4, PT, R54, UR56, PT ;  /* 0x0000003836007c0c */ /* 0x000fe2000bf86270 */
[----:B------:R-:W-:Y:S01]  /*3c80*/  IMAD.WIDE.U32 R14, R12, UR40, R14 ;  /* 0x000000280c0e7c25 */ /* 0x000fe2000f8e000e */
[----:B------:R-:W-:-:S03]  /*3c90*/  ISETP.GE.AND P5, PT, R44, UR56, PT ;  /* 0x000000382c007c0c */ /* 0x000fc6000bfa6270 */
[----:B------:R-:W-:Y:S01]  /*3ca0*/  IMAD R21, R12, UR41, R21 ;  /* 0x000000290c157c24 */ /* 0x000fe2000f8e0215 */
[----:B------:R-:W-:Y:S01]  /*3cb0*/  IADD3 R14, P1, R14, UR4, RZ ;  /* 0x000000040e0e7c10 */ /* 0x000fe2000ff3e0ff */
[----:B------:R-:W0:Y:S03]  /*3cc0*/  @!P3 LDS.128 R28, [R0+0xf200] ;  /* 0x00f20000001cb984 */ /* 0x000e260000000c00 */
[----:B------:R-:W-:Y:S01]  /*3cd0*/  IADD3.X R15, R15, UR5, R21, P1, !PT ;  /* 0x000000050f0f7c10 */ /* 0x000fe20008ffe415 */
[----:B------:R-:W1:Y:S01]  /*3ce0*/  @!P2 LDS.128 R32, [R3+0xf200] ;  /* 0x00f200000320a984 */ /* 0x000e620000000c00 */
[----:B------:R-:W-:-:S03]  /*3cf0*/  ISETP.GE.AND P1, PT, R52, UR56, PT ;  /* 0x0000003834007c0c */ /* 0x000fc6000bf26270 */
[----:B------:R-:W2:Y:S04]  /*3d00*/  @!P4 LDS.128 R56, [R0+0x14200] ;  /* 0x014200000038c984 */ /* 0x000ea80000000c00 */
[----:B------:R-:W3:Y:S06]  /*3d10*/  @!P5 LDS.128 R60, [R3+0x14200] ;  /* 0x01420000033cd984 */ /* 0x000eec0000000c00 */
[----:B------:R-:W4:Y:S04]  /*3d20*/  @!P1 LDS.128 R36, [R0+0x11a00] ;  /* 0x011a000000249984 */ /* 0x000f280000000c00 */
[----:B0-----:R-:W-:Y:S01]  /*3d30*/  @!P3 STG.E.128 desc[UR52][R14.64], R28 ;  /* 0x0000001c0e00b986 */ /* 0x001fe2000c101d34 */
[----:B------:R-:W-:-:S03]  /*3d40*/  ISETP.GE.AND P3, PT, R6, UR56, PT ;  /* 0x0000003806007c0c */ /* 0x000fc6000bf66270 */
[----:B-1----:R-:W-:Y:S04]  /*3d50*/  @!P2 STG.E.128 desc[UR52][R14.64+0x20], R32 ;  /* 0x000020200e00a986 */ /* 0x002fe8000c101d34 */
[----:B--2---:R-:W-:Y:S04]  /*3d60*/  @!P4 STG.E.128 desc[UR52][R14.64+0x80], R56 ;  /* 0x000080380e00c986 */ /* 0x004fe8000c101d34 */
[----:B---3--:R-:W-:Y:S04]  /*3d70*/  @!P5 STG.E.128 desc[UR52][R14.64+0xa0], R60 ;  /* 0x0000a03c0e00d986 */ /* 0x008fe8000c101d34 */
[----:B------:R-:W0:Y:S04]  /*3d80*/  @!P3 LDS.128 R40, [R3+0x11a00] ;  /* 0x011a00000328b984 */ /* 0x000e280000000c00 */
[----:B----4-:R1:W-:Y:S04]  /*3d90*/  @!P1 STG.E.128 desc[UR52][R14.64+0x40], R36 ;  /* 0x000040240e009986 */ /* 0x0103e8000c101d34 */
[----:B0-----:R1:W-:Y:S02]  /*3da0*/  @!P3 STG.E.128 desc[UR52][R14.64+0x60], R40 ;  /* 0x000060280e00b986 */ /* 0x0013e4000c101d34 */
.L_x_4128:
[----:B------:R-:W-:Y:S05]  /*3db0*/  BSYNC B0 ;  /* 0x0000000000007941 */ /* 0x000fea0003800000 */
.L_x_4127:
[----:B------:R-:W-:Y:S01]  /*3dc0*/  ISETP.GE.AND P1, PT, R92, R7, PT ;  /* 0x000000075c00720c */ /* 0x000fe20003f26270 */
[----:B------:R-:W-:-:S12]  /*3dd0*/  BSSY B0, `(.L_x_4129) ;  /* 0x000001e000007945 */ /* 0x000fd80003800000 */
[----:B------:R-:W-:Y:S05]  /*3de0*/  @P1 BRA `(.L_x_4130) ;  /* 0x0000000000701947 */ /* 0x000fea0003800000 */
[----:B------:R-:W-:Y:S01]  /*3df0*/  ISETP.GE.AND P3, PT, R19, UR56, PT ;  /* 0x0000003813007c0c */ /* 0x000fe2000bf66270 */
[----:B------:R-:W-:Y:S01]  /*3e00*/  ULDC.64 UR4, c[0x0][0x308] ;  /* 0x0000c20000047ab9 */ /* 0x000fe20000000a00 */
[----:B------:R-:W-:Y:S01]  /*3e10*/  IADD3 R7, P1, R12, 0x80, RZ ;  /* 0x000000800c077810 */ /* 0x000fe20007f3e0ff */
[----:B------:R-:W-:Y:S01]  /*3e20*/  IMAD.MOV.U32 R12, RZ, RZ, R8 ;  /* 0x000000ffff0c7224 */ /* 0x000fe200078e0008 */
[----:B------:R-:W-:Y:S02]  /*3e30*/  ISETP.GE.AND P2, PT, R52, UR56, PT ;  /* 0x0000003834007c0c */ /* 0x000fe4000bf46270 */
[----:B------:R-:W-:Y:S01]  /*3e40*/  ISETP.GE.AND P4, PT, R6, UR56, PT ;  /* 0x0000003806007c0c */ /* 0x000fe2000bf86270 */
[----:B-1----:R-:W-:Y:S01]  /*3e50*/  IMAD.X R14, RZ, RZ, R13, P1 ;  /* 0x000000ffff0e7224 */ /* 0x002fe200008e060d */
[----:B------:R-:W-:Y:S01]  /*3e60*/  ISETP.GE.AND P5, PT, R44, UR56, PT ;  /* 0x000000382c007c0c */ /* 0x000fe2000bfa6270 */
[----:B------:R-:W-:Y:S02]  /*3e70*/  IMAD.MOV.U32 R13, RZ, RZ, R45 ;  /* 0x000000ffff0d7224 */ /* 0x000fe400078e002d */
[----:B------:R-:W-:-:S02]  /*3e80*/  IMAD R14, R14, UR40, RZ ;  /* 0x000000280e0e7c24 */ /* 0x000fc4000f8e02ff */
[----:B------:R-:W0:Y:S01]  /*3e90*/  @!P3 LDS.128 R28, [R0+0x11200] ;  /* 0x01120000001cb984 */ /* 0x000e220000000c00 */
[----:B------:R-:W-:-:S03]  /*3ea0*/  IMAD.WIDE.U32 R12, R7, UR40, R12 ;  /* 0x00000028070c7c25 */ /* 0x000fc6000f8e000c */
[----:B------:R-:W1:Y:S01]  /*3eb0*/  @!P2 LDS.128 R32, [R0+0x13a00] ;  /* 0x013a00000020a984 */ /* 0x000e620000000c00 */
[----:B------:R-:W-:Y:S01]  /*3ec0*/  IMAD R7, R7, UR41, R14 ;  /* 0x0000002907077c24 */ /* 0x000fe2000f8e020e */
[----:B------:R-:W-:Y:S02]  /*3ed0*/  IADD3 R20, P1, R12, UR4, RZ ;  /* 0x000000040c147c10 */ /* 0x000fe4000ff3e0ff */
[----:B------:R-:W2:Y:S02]  /*3ee0*/  @!P4 LDS.128 R36, [R3+0x13a00] ;  /* 0x013a00000324c984 */ /* 0x000ea40000000c00 */
[----:B------:R-:W-:Y:S02]  /*3ef0*/  IADD3.X R21, R13, UR5, R7, P1, !PT ;  /* 0x000000050d157c10 */ /* 0x000fe40008ffe407 */
[----:B------:R-:W-:Y:S01]  /*3f00*/  ISETP.GE.AND P1, PT, R54, UR56, PT ;  /* 0x0000003836007c0c */ /* 0x000fe2000bf26270 */
[----:B------:R-:W3:-:S12]  /*3f10*/  @!P5 LDS.128 R56, [R3+0x16200] ;  /* 0x016200000338d984 */ /* 0x000ed80000000c00 */
        /* <DEDUP_REMOVED lines=9> */
.L_x_4130:
[----:B------:R-:W-:Y:S05]  /*3fb0*/  BSYNC B0 ;  /* 0x0000000000007941 */ /* 0x000fea0003800000 */
.L_x_4129:
[----:B------:R-:W0:Y:S01]  /*3fc0*/  S2R R0, SR_TID.X ;  /* 0x0000000000007919 */ /* 0x000e220000002100 */
[----:B------:R-:W-:Y:S02]  /*3fd0*/  VIADD R17, R17, 0x1 ;  /* 0x0000000111117836 */ /* 0x000fe40000000000 */
[----:B------:R-:W-:Y:S01]  /*3fe0*/  VIADD R223, R223, 0x1 ;  /* 0x00000001dfdf7836 */ /* 0x000fe20000000000 */
[----:B------:R-:W-:Y:S01]  /*3ff0*/  @!PT LDS RZ, [RZ] ;  /* 0x00000000fffff984 */ /* 0x000fe20000000800 */
[----:B------:R-:W-:Y:S01]  /*4000*/  @!PT LDS RZ, [RZ] ;  /* 0x00000000fffff984 */ /* 0x000fe20000000800 */
[----:B------:R-:W-:Y:S01]  /*4010*/  @!PT LDS RZ, [RZ] ;  /* 0x00000000fffff984 */ /* 0x000fe20000000800 */
[----:B------:R-:W-:Y:S01]  /*4020*/  @!PT LDS RZ, [RZ] ;  /* 0x00000000fffff984 */ /* 0x000fe20000000800 */
[----:B------:R3:W-:Y:S06]  /*4030*/  MEMBAR.ALL.CTA ;  /* 0x0000000000007992 */ /* 0x0007ec0000008000 */
[----:B---3--:R-:W3:Y:S01]  /*4040*/  FENCE.VIEW.ASYNC.S ;  /* 0x00000000000073c6 */ /* 0x008ee20000000000 */
[----:B------:R-:W-:Y:S05]  /*4050*/  WARPSYNC.ALL ;  /* 0x0000000000007948 */ /* 0x000fea0003800000 */
[----:B---3--:R3:W-:Y:S01]  /*4060*/  BAR.SYNC.DEFER_BLOCKING R25, 0x80 ;  /* 0x000200190000751d */ /* 0x0087e20000010000 */
[----:B------:R-:W-:Y:S01]  /*4070*/  ISETP.NE.AND P2, PT, R17, 0x2, PT ;  /* 0x000000021100780c */ /* 0x000fe20003f45270 */
[----:B------:R-:W-:Y:S01]  /*4080*/  IMAD.MOV.U32 R220, RZ, RZ, RZ ;  /* 0x000000ffffdc7224 */ /* 0x000fe200078e00ff */
[----:B0-----:R-:W-:-:S04]  /*4090*/  LOP3.LUT R0, R0, 0x7f, RZ, 0xc0, !PT ;  /* 0x0000007f00007812 */ /* 0x001fc800078ec0ff */
[----:B------:R-:W-:-:S07]  /*40a0*/  ISETP.NE.AND P1, PT, R0, RZ, PT ;  /* 0x000000ff0000720c */ /* 0x000fce0003f25270 */
[----:B------:R-:W-:-:S06]  /*40b0*/  @!P2 LOP3.LUT R221, R221, 0x1, RZ, 0x3c, !PT ;  /* 0x00000001dddda812 */ /* 0x000fcc00078e3cff */
[----:B------:R-:W-:-:S05]  /*40c0*/  @!P1 VIADD R0, R27, 0x334c0 ;  /* 0x000334c01b009836 */ /* 0x000fca0000000000 */
[----:B------:R-:W-:-:S04]  /*40d0*/  @!P1 PRMT R0, RZ, 0x654, R0 ;  /* 0x00000654ff009816 */ /* 0x000fc80000000000 */
[----:B------:R3:W-:Y:S01]  /*40e0*/  @!P1 SYNCS.ARRIVE.TRANS64.RED.A1T0 RZ, [R0+URZ], RZ ;  /* 0x000000ff00ff99a7 */ /* 0x0007e2000810043f */
[----:B------:R0:W-:Y:S04]  /*40f0*/  STL [R1+0x2b8], R17 ;  /* 0x0002b81101007387 */ /* 0x0001e80000100800 */
[----:B------:R3:W-:Y:S04]  /*4100*/  STL [R1+0x2c0], R223 ;  /* 0x0002c0df01007387 */ /* 0x0007e80000100800 */
[----:B------:R3:W-:Y:S01]  /*4110*/  @!P2 STL.64 [R1+0x2b8], R220 ;  /* 0x0002b8dc0100a387 */ /* 0x0007e20000100a00 */
[----:B0-----:R-:W-:Y:S01]  /*4120*/  @!P2 IMAD.MOV.U32 R17, RZ, RZ, RZ ;  /* 0x000000ffff11a224 */ /* 0x001fe200078e00ff */
[----:B------:R-:W-:Y:S06]  /*4130*/  @P0 BRA `(.L_x_4131) ;  /* 0xfffffff800400947 */ /* 0x000fec000383ffff */
[----:B------:R-:W0:Y:S01]  /*4140*/  S2R R3, SR_TID.X ;  /* 0x0000000000037919 */ /* 0x000e220000002100 */
[----:B------:R-:W-:Y:S02]  /*4150*/  PLOP3.LUT P0, PT, PT, PT, PT, 0x8, 0x0 ;  /* 0x000000000000781c */ /* 0x000fe40003f0e170 */
[----:B0-----:R-:W-:-:S04]  /*4160*/  SHF.R.U32.HI R3, RZ, 0x7, R3 ;  /* 0x00000007ff037819 */ /* 0x001fc80000011603 */
[----:B------:R-:W-:-:S13]  /*4170*/  ISETP.NE.AND P3, PT, R3, 0x1, PT ;  /* 0x000000010300780c */ /* 0x000fda0003f65270 */
[----:B------:R-:W-:Y:S06]  /*4180*/  @!P3 BAR.ARV 0x9, 0x100 ;  /* 0x024400000000bb1d */ /* 0x000fec0000002000 */
.L_x_4120:
[----:B------:R-:W-:Y:S01]  /*4190*/  ULDC.64 UR6, c[0x0][0x990] ;  /* 0x0002640000067ab9 */ /* 0x000fe20000000a00 */
[----:B------:R-:W-:Y:S01]  /*41a0*/  ULDC.64 UR4, c[0x0][0x998] ;  /* 0x0002660000047ab9 */ /* 0x000fe20000000a00 */
[----:B------:R-:W-:Y:S01]  /*41b0*/  UISETP.NE.U32.AND UP0, UPT, UR6, URZ, UPT ;  /* 0x0000003f0600728c */ /* 0x000fe2000bf05070 */
[----:B------:R-:W-:Y:S01]  /*41c0*/  IMAD.MOV.U32 R3, RZ, RZ, 0x3f800000 ;  /* 0x3f800000ff037424 */ /* 0x000fe200078e00ff */
[----:B------:R-:W-:Y:S01]  /*41d0*/  UISETP.NE.U32.AND UP1, UPT, UR4, URZ, UPT ;  /* 0x0000003f0400728c */ /* 0x000fe2000bf25070 */
[----:B---3--:R-:W-:Y:S01]  /*41e0*/  IMAD.MOV.U32 R0, RZ, RZ, 0x3f800000 ;  /* 0x3f800000ff007424 */ /* 0x008fe200078e00ff */
[----:B------:R-:W-:Y:S02]  /*41f0*/  UISETP.NE.AND.EX UP0, UPT, UR7, URZ, UPT, UP0 ;  /* 0x0000003f0700728c */ /* 0x000fe4000bf05300 */
[----:B------:R-:W-:Y:S01]  /*4200*/  UISETP.NE.AND.EX UP1, UPT, UR5, URZ, UPT, UP1 ;  /* 0x0000003f0500728c */ /* 0x000fe2000bf25310 */
[----:B------:R-:W-:Y:S02]  /*4210*/  ULDC UR8, c[0x0][0x428] ;  /* 0x00010a0000087ab9 */ /* 0x000fe40000000800 */
[----:B------:R-:W-:Y:S01]  /*4220*/  UISETP.NE.AND UP2, UPT, UR8, 0x1, UPT ;  /* 0x000000010800788c */ /* 0x000fe2000bf45270 */
[----:B------:R-:W-:-:S02]  /*4230*/  PLOP3.LUT P1, PT, PT, PT, UP0, 0x80, 0x0 ;  /* 0x000000000000781c */ /* 0x000fc40003f2f008 */
[----:B------:R-:W-:-:S03]  /*4240*/  PLOP3.LUT P2, PT, PT, PT, UP1, 0x80, 0x0 ;  /* 0x000000000000781c */ /* 0x000fc60003f4f018 */
[----:B------:R-:W-:Y:S01]  /*4250*/  @UP0 USHF.R.S32.HI UR8, URZ, 0x1f, UR49 ;  /* 0x0000001f3f080899 */ /* 0x000fe20008011431 */
[----:B------:R-:W-:Y:S01]  /*4260*/  @UP0 ULDC.64 UR16, c[0x0][0x9a8] ;  /* 0x00026a0000100ab9 */ /* 0x000fe20000000a00 */
[----:B------:R-:W-:Y:S02]  /*4270*/  @UP1 USHF.R.S32.HI UR14, URZ, 0x1f, UR49 ;  /* 0x0000001f3f0e1899 */ /* 0x000fe40008011431 */
[----:B------:R-:W-:Y:S01]  /*4280*/  @UP0 UIMAD UR8, UR8, UR16, URZ ;  /* 0x00000010080802a4 */ /* 0x000fe2000f8e023f */
[----:B------:R-:W-:Y:S01]  /*4290*/  @UP1 ULDC.64 UR18, c[0x0][0x9b8] ;  /* 0x00026e0000121ab9 */ /* 0x000fe20000000a00 */
[----:B------:R-:W-:Y:S02]  /*42a0*/  @UP0 UIMAD.WIDE.U32 UR10, UR49, UR16, URZ ;  /* 0x00000010310a02a5 */ /* 0x000fe4000f8e003f */
[----:B------:R-:W-:Y:S02]  /*42b0*/  @UP1 UIMAD UR14, UR14, UR18, URZ ;  /* 0x000000120e0e12a4 */ /* 0x000fe4000f8e023f */
[----:B------:R-:W-:-:S02]  /*42c0*/  @UP0 UIMAD UR17, UR49, UR17, UR8 ;  /* 0x00000011311102a4 */ /* 0x000fc4000f8e0208 */
[----:B------:R-:W-:Y:S01]  /*42d0*/  @UP1 UIMAD.WIDE.U32 UR12, UR49, UR18, URZ ;  /* 0x00000012310c12a5 */ /* 0x000fe2000f8e003f */
[----:B------:R-:W-:Y:S01]  /*42e0*/  @UP2 ULDC UR8, c[0x0][0x42c] ;  /* 0x00010b0000082ab9 */ /* 0x000fe20000000800 */
[----:B------:R-:W-:Y:S02]  /*42f0*/  @UP1 UIMAD UR18, UR49, UR19, UR14 ;  /* 0x00000013311212a4 */ /* 0x000fe4000f8e020e */
[----:B------:R-:W-:Y:S01]  /*4300*/  UIMAD.WIDE.U32 UR8, UR46, UR8, URZ ;  /* 0x000000082e0872a5 */ /* 0x000fe2000f8e003f */
[----:B------:R-:W-:Y:S01]  /*4310*/  @UP2 ULDC UR14, c[0x0][0x430] ;  /* 0x00010c00000e2ab9 */ /* 0x000fe20000000800 */
[----:B------:R-:W-:Y:S02]  /*4320*/  UMOV UR16, UR46 ;  /* 0x0000002e00107c82 */ /* 0x000fe40008000000 */
[----:B------:R-:W-:Y:S02]  /*4330*/  @UP2 USHF.R.U32.HI UR16, URZ, UR14, UR9 ;  /* 0x0000000e3f102299 */ /* 0x000fe40008011609 */
[----:B------:R-:W-:-:S02]  /*4340*/  @UP0 UIADD3 UR11, UR11, UR17, URZ ;  /* 0x000000110b0b0290 */ /* 0x000fc4000fffe03f */
[----:B------:R-:W-:Y:S02]  /*4350*/  @UP0 USHF.R.S32.HI UR17, URZ, 0x1f, UR16 ;  /* 0x0000001f3f110899 */ /* 0x000fe40008011410 */
[----:B------:R-:W-:Y:S01]  /*4360*/  @UP1 USHF.R.S32.HI UR19, URZ, 0x1f, UR16 ;  /* 0x0000001f3f131899 */ /* 0x000fe20008011410 */
[----:B------:R-:W-:Y:S01]  /*4370*/  @UP0 ULDC.64 UR14, c[0x0][0x9b0] ;  /* 0x00026c00000e0ab9 */ /* 0x000fe20000000a00 */
[----:B------:R-:W-:Y:S01]  /*4380*/  @UP1 ULDC.64 UR8, c[0x0][0x9c0] ;  /* 0x0002700000081ab9 */ /* 0x000fe20000000a00 */
[----:B------:R-:W-:Y:S02]  /*4390*/  @UP1 UIADD3 UR13, UR13, UR18, URZ ;  /* 0x000000120d0d1290 */ /* 0x000fe4000fffe03f */
[----:B------:R-:W-:Y:S02]  /*43a0*/  @UP0 UIMAD UR17, UR17, UR14, URZ ;  /* 0x0000000e111102a4 */ /* 0x000fe4000f8e023f */
[----:B------:R-:W-:Y:S02]  /*43b0*/  @UP1 UIMAD UR18, UR19, UR8, URZ ;  /* 0x00000008131212a4 */ /* 0x000fe4000f8e023f */
[----:B------:R-:W-:-:S02]  /*43c0*/  @UP1 UIMAD.WIDE.U32 UR12, UR16, UR8, UR12 ;  /* 0x00000008100c12a5 */ /* 0x000fc4000f8e000c */
[----:B------:R-:W-:Y:S02]  /*43d0*/  @UP0 UIMAD.WIDE.U32 UR10, UR16, UR14, UR10 ;  /* 0x0000000e100a02a5 */ /* 0x000fe4000f8e000a */
[----:B------:R-:W-:Y:S02]  /*43e0*/  @UP0 UIMAD UR15, UR16, UR15, UR17 ;  /* 0x0000000f100f02a4 */ /* 0x000fe4000f8e0211 */
[----:B------:R-:W-:Y:S02]  /*43f0*/  @UP1 UIMAD UR8, UR16, UR9, UR18 ;  /* 0x00000009100812a4 */ /* 0x000fe4000f8e0212 */
[----:B------:R-:W-:Y:S02]  /*4400*/  @UP0 UIADD3 UR9, UR11, UR15, URZ ;  /* 0x0000000f0b090290 */ /* 0x000fe4000fffe03f */
[----:B------:R-:W-:Y:S02]  /*4410*/  @UP0 ULEA UR6, UP3, UR10, UR6, 0x2 ;  /* 0x000000060a060291 */ /* 0x000fe4000f86103f */
[----:B------:R-:W-:-:S02]  /*4420*/  @UP1 UIADD3 UR8, UR13, UR8, URZ ;  /* 0x000000080d081290 */ /* 0x000fc4000fffe03f */
[----:B------:R-:W-:Y:S02]  /*4430*/  @UP1 ULEA UR4, UP4, UR12, UR4, 0x2 ;  /* 0x000000040c041291 */ /* 0x000fe4000f88103f */
[----:B------:R-:W-:Y:S01]  /*4440*/  @UP0 ULEA.HI.X UR7, UR10, UR7, UR9, 0x2, UP3 ;  /* 0x000000070a070291 */ /* 0x000fe200098f1409 */
[----:B------:R-:W-:Y:S01]  /*4450*/  IMAD.U32 R4, RZ, RZ, UR6 ;  /* 0x00000006ff047e24 */ /* 0x000fe2000f8e00ff */
[----:B------:R-:W-:Y:S02]  /*4460*/  @UP1 ULEA.HI.X UR5, UR12, UR5, UR8, 0x2, UP4 ;  /* 0x000000050c051291 */ /* 0x000fe4000a0f1408 */
[----:B------:R-:W-:Y:S02]  /*4470*/  IMAD.U32 R6, RZ, RZ, UR4 ;  /* 0x00000004ff067e24 */ /* 0x000fe4000f8e00ff */
[----:B------:R-:W-:Y:S02]  /*4480*/  IMAD.U32 R5, RZ, RZ, UR7 ;  /* 0x00000007ff057e24 */ /* 0x000fe4000f8e00ff */
[----:B------:R-:W-:Y:S01]  /*4490*/  IMAD.U32 R7, RZ, RZ, UR5 ;  /* 0x00000005ff077e24 */ /* 0x000fe2000f8e00ff */
[----:B------:R-:W-:Y:S06]  /*44a0*/  @P0 BRA `(.L_x_4132) ;  /* 0x0000000000080947 */ /* 0x000fec0003800000 */
[----:B------:R-:W0:Y:S02]  /*44b0*/  FENCE.VIEW.ASYNC.G ;  /* 0x00000000000073c6 */ /* 0x000e240000000100 */
[----:B0-----:R-:W-:Y:S06]  /*44c0*/  BAR.ARV 0xc, 0x180 ;  /* 0x0306000000007b1d */ /* 0x001fec0000002000 */
.L_x_4132:
[----:B------:R-:W3:Y:S01]  /*44d0*/  @P1 LDG.E R3, desc[UR52][R4.64] ;  /* 0x0000003404031981 */ /* 0x000ee2000c1e1900 */
[----:B------:R-:W0:Y:S01]  /*44e0*/  LDC.64 R8, c[0x0][0x9e0] ;  /* 0x00027800ff087b82 */ /* 0x000e220000000a00 */
[----:B------:R-:W-:Y:S02]  /*44f0*/  ULDC UR4, c[0x0][0x988] ;  /* 0x0002620000047ab9 */ /* 0x000fe40000000800 */
[----:B------:R-:W3:Y:S01]  /*4500*/  @P2 LDG.E R0, desc[UR52][R6.64] ;  /* 0x0000003406002981 */ /* 0x000ee2000c1e1900 */
[----:B------:R-:W-:Y:S01]  /*4510*/  IADD3 R220, R22, 0x80, -R23 ;  /* 0x0000008016dc7810 */ /* 0x000fe20007ffe817 */
[----:B------:R-:W-:-:S04]  /*4520*/  @UP2 ULDC UR6, c[0x0][0x430] ;  /* 0x00010c0000062ab9 */ /* 0x000fc80000000800 */
[----:B------:R-:W-:Y:S01]  /*4530*/  IMAD R220, R225, 0x80, R220 ;  /* 0x00000080e1dc7824 */ /* 0x000fe200078e02dc */
[----:B0-----:R-:W-:Y:S01]  /*4540*/  ISETP.GE.AND P1, PT, R9, 0x1, PT ;  /* 0x000000010900780c */ /* 0x001fe20003f26270 */
[----:B---3--:R-:W-:-:S04]  /*4550*/  FMUL.FTZ R0, R3, R0 ;  /* 0x0000000003007220 */ /* 0x008fc80000410000 */
        /* <DEDUP_REMOVED lines=17> */
.L_x_4134:
[----:B------:R-:W-:-:S13]  /*4670*/  ISETP.NE.AND P0, PT, R9, 0x1, PT ;  /* 0x000000010900780c */ /* 0x000fda0003f05270 */
[----:B------:R-:W0:Y:S02]  /*4680*/  @P0 LDC.64 R4, c[0x0][0x9e8] ;  /* 0x00027a00ff040b82 */ /* 0x000e240000000a00 */
[----:B0-----:R-:W-:-:S05]  /*4690*/  @P0 IMAD.HI.U32 R4, R3, R4, RZ ;  /* 0x0000000403040227 */ /* 0x001fca00078e00ff */
[----:B------:R-:W-:-:S07]  /*46a0*/  @P0 SHF.R.U32.HI R3, RZ, R5, R4 ;  /* 0x00000005ff030219 */ /* 0x000fce0000011604 */
.L_x_4135:
[----:B------:R-:W-:-:S05]  /*46b0*/  IMAD R3, R3, R9, R9 ;  /* 0x0000000903037224 */ /* 0x000fca00078e0209 */
[----:B------:R-:W-:-:S07]  /*46c0*/  VIMNMX R0, R0, R3, PT ;  /* 0x0000000300007248 */ /* 0x000fce0003fe0100 */
.L_x_4133:
[----:B------:R-:W-:Y:S01]  /*46d0*/  VIADD R0, R0, 0x9f ;  /* 0x0000009f00007836 */ /* 0x000fe20000000000 */
[----:B------:R-:W-:Y:S01]  /*46e0*/  ULDC UR4, c[0x0][0x9dc] ;  /* 0x0002770000047ab9 */ /* 0x000fe20000000800 */
[----:B------:R-:W-:Y:S02]  /*46f0*/  IMAD.IADD R4, R22, 0x1, -R23 ;  /* 0x0000000116047824 */ /* 0x000fe400078e0a17 */
[----:B------:R-:W-:-:S04]  /*4700*/  IMAD.HI R0, R0, 0x66666667, RZ ;  /* 0x6666666700007827 */ /* 0x000fc800078e02ff */
[----:B------:R-:W-:Y:S01]  /*4710*/  IMAD R105, R225, 0x80, R4 ;  /* 0x00000080e1697824 */ /* 0x000fe200078e0204 */
[----:B------:R-:W-:-:S03]  /*4720*/  SHF.R.U32.HI R3, RZ, 0x1f, R0 ;  /* 0x0000001fff037819 */ /* 0x000fc60000011600 */
        /* <DEDUP_REMOVED lines=14> */
.L_x_4137:
[----:B------:R-:W-:Y:S01]  /*4810*/  ISETP.NE.AND P0, PT, R9, 0x1, PT ;  /* 0x000000010900780c */ /* 0x000fe20003f05270 */
[----:B------:R-:W-:-:S12]  /*4820*/  IMAD.MOV.U32 R0, RZ, RZ, R105 ;  /* 0x000000ffff007224 */ /* 0x000fd800078e0069 */
[----:B------:R-:W0:Y:S02]  /*4830*/  @P0 LDC.64 R4, c[0x0][0x9e8] ;  /* 0x00027a00ff040b82 */ /* 0x000e240000000a00 */
[----:B0-----:R-:W-:-:S05]  /*4840*/  @P0 IMAD.HI.U32 R4, R105, R4, RZ ;  /* 0x0000000469040227 */ /* 0x001fca00078e00ff */
[----:B------:R-:W-:-:S07]  /*4850*/  @P0 SHF.R.U32.HI R0, RZ, R5, R4 ;  /* 0x00000005ff000219 */ /* 0x000fce0000011604 */
.L_x_4138:
[----:B------:R-:W-:-:S05]  /*4860*/  IMAD R0, R0, R9, RZ ;  /* 0x0000000900007224 */ /* 0x000fca00078e02ff */
[----:B------:R-:W-:-:S13]  /*4870*/  R2UR UR5, R0 ;  /* 0x00000000000572ca */ /* 0x000fda00000e0000 */
[----:B------:R-:W-:-:S04]  /*4880*/  UISETP.LT.AND UP0, UPT, UR4, UR5, UPT ;  /* 0x000000050400728c */ /* 0x000fc8000bf01270 */
[----:B------:R-:W-:-:S12]  /*4890*/  USEL UR4, UR4, UR5, !UP0 ;  /* 0x0000000504047287 */ /* 0x000fd8000c000000 */
.L_x_4136:
[----:B------:R-:W-:Y:S01]  /*48a0*/  UIMAD.WIDE UR4, UR4, 0x66666667, URZ ;  /* 0x66666667040478a5 */ /* 0x000fe2000f8e023f */
[----:B------:R-:W-:Y:S02]  /*48b0*/  PLOP3.LUT P0, PT, PT, PT, PT, 0x80, 0x0 ;  /* 0x000000000000781c */ /* 0x000fe40003f0f070 */
[----:B------:R-:W-:Y:S02]  /*48c0*/  CS2R R4, SRZ ;  /* 0x0000000000047805 */ /* 0x000fe4000001ff00 */
[----:B------:R-:W-:Y:S01]  /*48d0*/  CS2R R118, SRZ ;  /* 0x0000000000767805 */ /* 0x000fe2000001ff00 */
[----:B------:R-:W-:Y:S01]  /*48e0*/  USHF.R.U32.HI UR4, URZ, 0x1f, UR5 ;  /* 0x0000001f3f047899 */ /* 0x000fe20008011605 */
[----:B------:R-:W-:Y:S02]  /*48f0*/  CS2R R26, SRZ ;  /* 0x00000000001a7805 */ /* 0x000fe4000001ff00 */
[----:B-1----:R-:W-:Y:S02]  /*4900*/  CS2R R36, SRZ ;  /* 0x0000000000247805 */ /* 0x002fe4000001ff00 */
[----:B------:R-:W-:Y:S01]  /*4910*/  CS2R R112, SRZ ;  /* 0x0000000000707805 */ /* 0x000fe2000001ff00 */
[----:B------:R-:W-:Y:S01]  /*4920*/  ULEA.HI.SX32 UR4, UR5, UR4, 0x1a ;  /* 0x0000000405047291 */ /* 0x000fe2000f8fd23f */
[----:B------:R-:W-:-:S02]  /*4930*/  CS2R R84, SRZ ;  /* 0x0000000000547805 */ /* 0x000fc4000001ff00 */
[----:B------:R-:W-:Y:S02]  /*4940*/  CS2R R110, SRZ ;  /* 0x00000000006e7805 */ /* 0x000fe4000001ff00 */
[----:B------:R-:W-:Y:S01]  /*4950*/  CS2R R30, SRZ ;  /* 0x00000000001e7805 */ /* 0x000fe2000001ff00 */
[----:B------:R-:W-:Y:S01]  /*4960*/  UISETP.LT.AND UP0, UPT, URZ, UR4, UPT ;  /* 0x000000043f00728c */ /* 0x000fe2000bf01270 */
[----:B--2---:R-:W-:Y:S01]  /*4970*/  CS2R R14, SRZ ;  /* 0x00000000000e7805 */ /* 0x004fe2000001ff00 */
[----:B------:R-:W-:Y:S01]  /*4980*/  IMAD.MOV.U32 R3, RZ, RZ, RZ ;  /* 0x000000ffff037224 */ /* 0x000fe200078e00ff */
[----:B------:R-:W-:Y:S01]  /*4990*/  CS2R R76, SRZ ;  /* 0x00000000004c7805 */ /* 0x000fe2000001ff00 */
[----:B------:R-:W-:Y:S01]  /*49a0*/  USEL UR41, URZ, UR4, !UP0 ;  /* 0x000000043f297287 */ /* 0x000fe2000c000000 */
[----:B------:R-:W-:Y:S02]  /*49b0*/  CS2R R8, SRZ ;  /* 0x0000000000087805 */ /* 0x000fe4000001ff00 */
[----:B------:R-:W-:-:S02]  /*49c0*/  CS2R R102, SRZ ;  /* 0x0000000000667805 */ /* 0x000fc4000001ff00 */
[----:B------:R-:W-:Y:S02]  /*49d0*/  CS2R R34, SRZ ;  /* 0x0000000000227805 */ /* 0x000fe4000001ff00 */
[----:B------:R-:W-:Y:S02]  /*49e0*/  CS2R R28, SRZ ;  /* 0x00000000001c7805 */ /* 0x000fe4000001ff00 */
[----:B------:R-:W-:Y:S02]  /*49f0*/  CS2R R96, SRZ ;  /* 0x0000000000607805 */ /* 0x000fe4000001ff00 */
[----:B------:R-:W-:Y:S02]  /*4a00*/  ISETP.GT.AND P1, PT, R104, UR41, PT ;  /* 0x0000002968007c0c */ /* 0x000fe4000bf24270 */
        /* <DEDUP_REMOVED lines=34> */
[----:B------:R-:W-:Y:S01]  /*4c30*/  CS2R R24, SRZ ;  /* 0x0000000000187805 */ /* 0x000fe2000001ff00 */
[----:B------:R-:W-:Y:S02]  /*4c40*/  IMAD.MOV.U32 R132, RZ, RZ, RZ ;  /* 0x000000ffff847224 */ /* 0x000fe400078e00ff */
[----:B------:R-:W-:Y:S01]  /*4c50*/  IMAD.MOV.U32 R11, RZ, RZ, RZ ;  /* 0x000000ffff0b7224 */ /* 0x000fe200078e00ff */
[----:B------:R-:W-:Y:S06]  /*4c60*/  @!P1 BRA `(.L_x_4139) ;  /* 0x0000018c00089947 */ /* 0x000fec0003800000 */
[----:B------:R-:W2:Y:S01]  /*4c70*/  LDL R6, [R1+0x2ec] ;  /* 0x0002ec0001067983 */ /* 0x000ea20000100800 */
[----:B------:R-:W-:-:S06]  /*4c80*/  ULOP3.LUT UP0, URZ, UR48, 0x9f, URZ, 0xc0, !UPT ;  /* 0x0000009f303f7892 */ /* 0x000fcc000f80c03f */
[----:B------:R-:W-:Y:S01]  /*4c90*/  PLOP3.LUT P0, PT, PT, PT, UP0, 0x80, 0x0 ;  /* 0x000000000000781c */ /* 0x000fe20003f0f008 */
[----:B--2---:R-:W0:Y:S02]  /*4ca0*/  SHFL.IDX PT, R0, R6, RZ, 0x1f ;  /* 0x00001fff06007589 */ /* 0x004e2400000e0000 */
        /* <DEDUP_REMOVED lines=24> */
.L_x_4140:
[----:B------:R-:W-:Y:S02]  /*4e30*/  ULDC UR4, c[0x0][0x3d4] ;  /* 0x0000f50000047ab9 */ /* 0x000fe40000000800 */
[----:B------:R-:W-:-:S13]  /*4e40*/  ISETP.LT.AND P0, PT, RZ, UR4, PT ;  /* 0x00000004ff007c0c */ /* 0x000fda000bf01270 */
[----:B------:R-:W-:Y:S05]  /*4e50*/  @P0 BRA `(.L_x_4141) ;  /* 0x0000000000400947 */ /* 0x000fea0003800000 */
[----:B------:R-:W-:Y:S01]  /*4e60*/  ULEA.HI UR4, UR47, UR47, URZ, 0x1 ;  /* 0x0000002f2f047291 */ /* 0x000fe2000f8f083f */
[----:B------:R-:W-:-:S03]  /*4e70*/  IMAD.U32 R3, RZ, RZ, UR38 ;  /* 0x00000026ff037e24 */ /* 0x000fc6000f8e00ff */
[----:B------:R-:W-:-:S04]  /*4e80*/  ULOP3.LUT UR4, UR4, 0xfffffffe, URZ, 0xc0, !UPT ;  /* 0xfffffffe04047892 */ /* 0x000fc8000f8ec03f */
[----:B------:R-:W-:-:S06]  /*4e90*/  UIADD3 UR4, UR47, -UR4, URZ ;  /* 0x800000042f047290 */ /* 0x000fcc000fffe03f */
[----:B------:R-:W-:-:S05]  /*4ea0*/  IMAD.U32 R0, RZ, RZ, UR4 ;  /* 0x00000004ff007e24 */ /* 0x000fca000f8e00ff */
[----:B------:R-:W-:-:S04]  /*4eb0*/  SHF.L.U32 R0, R0, 0x1f, RZ ;  /* 0x0000001f00007819 */ /* 0x000fc800000006ff */
[----:B------:R0:W1:Y:S03]  /*4ec0*/  SYNCS.PHASECHK.TRANS64.TRYWAIT P0, [R3+URZ+0x33400], R0 ;  /* 0x03340000030075a7 */ /* 0x000066000800017f */
[----:B-1----:R-:W-:Y:S05]  /*4ed0*/  @!P0 NANOSLEEP.SYNCS 0x989680 ;  /* 0x009896800000895d */ /* 0x002fea0003900000 */
[----:B------:R-:W1:Y:S02]  /*4ee0*/  @!P0 SYNCS.PHASECHK.TRANS64 P0, [R3+URZ+0x33400], R0 ;  /* 0x03340000030085a7 */ /* 0x000e64000800007f */
[----:B-1----:R-:W-:Y:S05]  /*4ef0*/  @P0 BRA `(.L_x_4142) ;  /* 0x0000007000180947 */ /* 0x002fea0003800000 */
.L_x_4143:
[----:B0-----:R-:W-:-:S04]  /*4f00*/  IMAD.U32 R3, RZ, RZ, UR38 ;  /* 0x00000026ff037e24 */ /* 0x001fc8000f8e00ff */
[----:B------:R0:W1:Y:S03]  /*4f10*/  SYNCS.PHASECHK.TRANS64.TRYWAIT P0, [R3+URZ+0x33400], R0 ;  /* 0x03340000030075a7 */ /* 0x000066000800017f */
[----:B-1----:R-:W-:Y:S05]  /*4f20*/  @!P0 NANOSLEEP.SYNCS 0x989680 ;  /* 0x009896800000895d */ /* 0x002fea0003900000 */
[----:B------:R-:W1:Y:S02]  /*4f30*/  @!P0 SYNCS.PHASECHK.TRANS64 P0, [R3+URZ+0x33400], R0 ;  /* 0x03340000030085a7 */ /* 0x000e64000800007f */
[----:B-1----:R-:W-:Y:S05]  /*4f40*/  @!P0 BRA `(.L_x_4143) ;  /* 0xfffffffc00ec8947 */ /* 0x002fea000383ffff */
[----:B------:R-:W-:Y:S05]  /*4f50*/  BRA `(.L_x_4142) ;  /* 0x0000007000007947 */ /* 0x000fea0003800000 */
.L_x_4141:
[----:B------:R-:W-:Y:S01]  /*4f60*/  ULOP3.LUT UP0, URZ, UR48, 0x1bf, URZ, 0xc0, !UPT ;  /* 0x000001bf303f7892 */ /* 0x000fe2000f80c03f */
[----:B------:R-:W-:Y:S01]  /*4f70*/  SHF.R.S32.HI R57, RZ, 0x1f, R48 ;  /* 0x0000001fff397819 */ /* 0x000fe20000011430 */
[----:B------:R-:W-:Y:S01]  /*4f80*/  USHF.R.S32.HI UR4, URZ, 0x1f, UR51 ;  /* 0x0000001f3f047899 */ /* 0x000fe20008011433 */
[----:B------:R-:W-:Y:S01]  /*4f90*/  ULDC.64 UR6, c[0x0][0x3d8] ;  /* 0x0000f60000067ab9 */ /* 0x000fe20000000a00 */
[----:B------:R-:W-:Y:S02]  /*4fa0*/  ULDC.64 UR8, c[0x0][0x3e8] ;  /* 0x0000fa0000087ab9 */ /* 0x000fe40000000a00 */
[----:B------:R-:W-:Y:S01]  /*4fb0*/  PLOP3.LUT P0, PT, PT, PT, UP0, 0x80, 0x0 ;  /* 0x000000000000781c */ /* 0x000fe20003f0f008 */
[----:B------:R-:W-:Y:S02]  /*4fc0*/  UIMAD UR5, UR4, UR6, URZ ;  /* 0x00000006040572a4 */ /* 0x000fe4000f8e023f */
[----:B------:R-:W-:Y:S01]  /*4fd0*/  IMAD.U32 R54, RZ, RZ, UR6 ;  /* 0x00000006ff367e24 */ /* 0x000fe2000f8e00ff */
[----:B------:R-:W-:-:S02]  /*4fe0*/  UIMAD UR4, UR4, UR8, URZ ;  /* 0x00000008040472a4 */ /* 0x000fc4000f8e023f */
[----:B------:R-:W-:Y:S01]  /*4ff0*/  IMAD.U32 R44, RZ, RZ, UR8 ;  /* 0x00000008ff2c7e24 */ /* 0x000fe2000f8e00ff */
[----:B------:R-:W-:Y:S02]  /*5000*/  UIMAD UR5, UR51, UR7, UR5 ;  /* 0x00000007330572a4 */ /* 0x000fe4000f8e0205 */
[----:B------:R-:W-:Y:S01]  /*5010*/  IMAD.WIDE.U32 R54, R54, UR51, RZ ;  /* 0x0000003336367c25 */ /* 0x000fe2000f8e00ff */
[----:B------:R-:W-:-:S03]  /*5020*/  UIMAD UR4, UR51, UR9, UR4 ;  /* 0x00000009330472a4 */ /* 0x000fc6000f8e0204 */
[----:B------:R-:W-:-:S04]  /*5030*/  IMAD.WIDE.U32 R44, R44, UR51, RZ ;  /* 0x000000332c2c7c25 */ /* 0x000fc8000f8e00ff */
[----:B------:R-:W-:Y:S02]  /*5040*/  VIADD R51, R55, UR5 ;  /* 0x0000000537337c36 */ /* 0x000fe40008000000 */
[----:B------:R-:W-:Y:S01]  /*5050*/  VIADD R53, R45, UR4 ;  /* 0x000000042d357c36 */ /* 0x000fe20008000000 */
        /* <DEDUP_REMOVED lines=17> */
.L_x_4144:
[----:B------:R-:W0:Y:S01]  /*5170*/  LDC.64 R6, c[0x0][0x3d8] ;  /* 0x0000f600ff067b82 */ /* 0x000e220000000a00 */
[----:B------:R-:W-:Y:S01]  /*5180*/  SHF.R.S32.HI R3, RZ, 0x1f, R225 ;  /* 0x0000001fff037819 */ /* 0x000fe200000114e1 */
[----:B------:R-:W-:Y:S01]  /*5190*/  ULDC.U8 UR4, c[0x0][0x3f0] ;  /* 0x0000fc0000047ab9 */ /* 0x000fe20000000000 */
[----:B------:R-:W-:Y:S01]  /*51a0*/  BSSY B0, `(.L_x_4145) ;  /* 0x00006d3000007945 */ /* 0x000fe20003800000 */
[----:B------:R-:W-:Y:S02]  /*51b0*/  ISETP.NE.AND P0, PT, RZ, UR4, PT ;  /* 0x00000004ff007c0c */ /* 0x000fe4000bf05270 */
[----:B------:R-:W-:Y:S02]  /*51c0*/  SHF.R.S32.HI R65, RZ, 0x1f, R18 ;  /* 0x0000001fff417819 */ /* 0x000fe40000011412 */
[----:B------:R-:W1:Y:S01]  /*51d0*/  LDC.64 R4, c[0x0][0x3e8] ;  /* 0x0000fa00ff047b82 */ /* 0x000e620000000a00 */
[-C--:B0-----:R-:W-:Y:S02]  /*51e0*/  IMAD R0, R3, R6.reuse, RZ ;  /* 0x0000000603007224 */ /* 0x081fe400078e02ff */
[----:B------:R-:W-:-:S04]  /*51f0*/  IMAD.WIDE.U32 R8, R225, R6, RZ ;  /* 0x00000006e1087225 */ /* 0x000fc800078e00ff */
[----:B------:R-:W-:Y:S02]  /*5200*/  IMAD.SHL.U32 R61, R8, 0x80, RZ ;  /* 0x00000080083d7824 */ /* 0x000fe400078e00ff */
[-C--:B-1----:R-:W-:Y:S02]  /*5210*/  IMAD R12, R3, R4.reuse, RZ ;  /* 0x00000004030c7224 */ /* 0x082fe400078e02ff */
[C---:B------:R-:W-:Y:S02]  /*5220*/  IMAD R3, R225.reuse, R7, R0 ;  /* 0x00000007e1037224 */ /* 0x040fe400078e0200 */
[----:B------:R-:W-:-:S04]  /*5230*/  IMAD.WIDE.U32 R10, R225, R4, RZ ;  /* 0x00000004e10a7225 */ /* 0x000fc800078e00ff */
[----:B------:R-:W-:Y:S02]  /*5240*/  IMAD R13, R225, R5, R12 ;  /* 0x00000005e10d7224 */ /* 0x000fe400078e020c */
[----:B------:R-:W-:Y:S02]  /*5250*/  IMAD.IADD R9, R9, 0x1, R3 ;  /* 0x0000000109097824 */ /* 0x000fe400078e0203 */
[----:B------:R-:W-:Y:S02]  /*5260*/  IMAD R0, R225, -0x80, R23 ;  /* 0xffffff80e1007824 */ /* 0x000fe400078e0217 */
[----:B------:R-:W-:Y:S01]  /*5270*/  IMAD.IADD R3, R11, 0x1, R13 ;  /* 0x000000010b037824 */ /* 0x000fe200078e020d */
[----:B------:R-:W-:Y:S01]  /*5280*/  SHF.L.U64.HI R60, R8, 0x7, R9 ;  /* 0x00000007083c7819 */ /* 0x000fe20000010209 */
[----:B------:R-:W-:Y:S01]  /*5290*/  IMAD.SHL.U32 R63, R10, 0x80, RZ ;  /* 0x000000800a3f7824 */ /* 0x000fe200078e00ff */
[----:B------:R-:W-:Y:S02]  /*52a0*/  VIMNMX R9, R0, 0x80, PT ;  /* 0x0000008000097848 */ /* 0x000fe40003fe0100 */
[----:B------:R-:W-:Y:S01]  /*52b0*/  SHF.L.U64.HI R62, R10, 0x7, R3 ;  /* 0x000000070a3e7819 */ /* 0x000fe20000010203 */
[----:B------:R-:W-:Y:S06]  /*52c0*/  @!P0 BRA `(.L_x_4146) ;  /* 0x0000003400888947 */ /* 0x000fec0003800000 */
[----:B------:R-:W0:Y:S01]  /*52d0*/  LDC R0, c[0x0][0x428] ;  /* 0x00010a00ff007b82 */ /* 0x000e220000000800 */
[----:B------:R-:W-:Y:S01]  /*52e0*/  ISETP.GE.AND P0, PT, R18, R9, PT ;  /* 0x000000091200720c */ /* 0x000fe20003f06270 */
[----:B------:R-:W-:Y:S01]  /*52f0*/  IMAD R3, R225, 0x80, R18 ;  /* 0x00000080e1037824 */ /* 0x000fe200078e0212 */
[----:B------:R-:W-:Y:S01]  /*5300*/  BSSY B1, `(.L_x_4147) ;  /* 0x0000050000017945 */ /* 0x000fe20003800000 */
        /* <DEDUP_REMOVED lines=12> */
[----:B------:R-:W-:Y:S02]  /*53d0*/  IMAD.MOV.U32 R10, RZ, RZ, R54 ;  /* 0x000000ffff0a7224 */ /* 0x000fe400078e0036 */
[----:B------:R-:W-:Y:S02]  /*53e0*/  IMAD.MOV.U32 R14, RZ, RZ, R44 ;  /* 0x000000ffff0e7224 */ /* 0x000fe400078e002c */
[----:B------:R-:W-:Y:S01]  /*53f0*/  IMAD.MOV.U32 R15, RZ, RZ, R53 ;  /* 0x000000ffff0f7224 */ /* 0x000fe200078e0035 */
[----:B0-----:R-:W-:-:S13]  /*5400*/  ISETP.NE.AND P1, PT, R0, 0x1, PT ;  /* 0x000000010000780c */ /* 0x001fda0003f25270 */
[----:B------:R-:W0:Y:S08]  /*5410*/  @P1 LDC R0, c[0x0][0x42c] ;  /* 0x00010b00ff001b82 */ /* 0x000e300000000800 */
[----:B------:R-:W1:Y:S01]  /*5420*/  @P1 LDC R11, c[0x0][0x430] ;  /* 0x00010c00ff0b1b82 */ /* 0x000e620000000800 */
[----:B0-----:R-:W-:-:S05]  /*5430*/  @P1 IMAD.HI.U32 R0, R3, R0, RZ ;  /* 0x0000000003001227 */ /* 0x001fca00078e00ff */
[----:B-1----:R-:W-:Y:S01]  /*5440*/  @P1 SHF.R.U32.HI R3, RZ, R11, R0 ;  /* 0x0000000bff031219 */ /* 0x002fe20000011600 */
[----:B------:R-:W-:-:S03]  /*5450*/  IMAD.MOV.U32 R11, RZ, RZ, R51 ;  /* 0x000000ffff0b7224 */ /* 0x000fc600078e0033 */
[----:B------:R-:W-:Y:S01]  /*5460*/  SHF.R.S32.HI R19, RZ, 0x1f, R3 ;  /* 0x0000001fff137819 */ /* 0x000fe20000011403 */
[----:B------:R-:W-:Y:S06]  /*5470*/  @P0 BRA `(.L_x_4148) ;  /* 0x0000000000e00947 */ /* 0x000fec0003800000 */
[C---:B------:R-:W-:Y:S01]  /*5480*/  IMAD R0, R65.reuse, R6, RZ ;  /* 0x0000000641007224 */ /* 0x040fe200078e02ff */
[----:B------:R-:W-:Y:S01]  /*5490*/  ULDC UR8, c[0x0][0x3d4] ;  /* 0x0000f50000087ab9 */ /* 0x000fe20000000800 */
[----:B------:R-:W-:Y:S01]  /*54a0*/  IMAD.MOV.U32 R8, RZ, RZ, R48 ;  /* 0x000000ffff087224 */ /* 0x000fe200078e0030 */
[----:B------:R-:W-:Y:S01]  /*54b0*/  ULDC.64 UR4, c[0x0][0x3c8] ;  /* 0x0000f20000047ab9 */ /* 0x000fe20000000a00 */
[----:B------:R-:W-:Y:S01]  /*54c0*/  IMAD.MOV.U32 R9, RZ, RZ, R57 ;  /* 0x000000ffff097224 */ /* 0x000fe200078e0039 */
[----:B------:R-:W-:Y:S01]  /*54d0*/  ULDC.64 UR6, c[0x0][0x3e0] ;  /* 0x0000f80000067ab9 */ /* 0x000fe20000000a00 */
[----:B------:R-:W-:Y:S01]  /*54e0*/  IMAD R65, R65, R4, RZ ;  /* 0x0000000441417224 */ /* 0x000fe200078e02ff */
[----:B------:R-:W-:Y:S01]  /*54f0*/  CS2R R42, SRZ ;  /* 0x00000000002a7805 */ /* 0x000fe2000001ff00 */
[----:B------:R-:W-:Y:S01]  /*5500*/  IMAD.WIDE.U32 R12, R18, R6, R8 ;  /* 0x00000006120c7225 */ /* 0x000fe200078e0008 */
[----:B------:R-:W-:-:S03]  /*5510*/  CS2R R40, SRZ ;  /* 0x0000000000287805 */ /* 0x000fc6000001ff00 */
[----:B------:R-:W-:Y:S01]  /*5520*/  IMAD.WIDE.U32 R8, R18, R4, R8 ;  /* 0x0000000412087225 */ /* 0x000fe200078e0008 */
[----:B------:R-:W-:-:S03]  /*5530*/  IADD3 R12, P2, P5, R61, R54, R12 ;  /* 0x000000363d0c7210 */ /* 0x000fc60007d5e00c */
[C---:B------:R-:W-:Y:S01]  /*5540*/  IMAD R65, R18.reuse, R5, R65 ;  /* 0x0000000512417224 */ /* 0x040fe200078e0241 */
[----:B------:R-:W-:Y:S01]  /*5550*/  IADD3 R44, P3, P4, R63, R44, R8 ;  /* 0x0000002c3f2c7210 */ /* 0x000fe20007c7e008 */
[----:B------:R-:W-:Y:S02]  /*5560*/  IMAD R21, R18, R7, R0 ;  /* 0x0000000712157224 */ /* 0x000fe400078e0200 */
[----:B------:R-:W-:Y:S02]  /*5570*/  IMAD.IADD R0, R9, 0x1, R65 ;  /* 0x0000000109007824 */ /* 0x000fe400078e0241 */
[----:B------:R-:W-:Y:S02]  /*5580*/  VIADD R8, R48, 0x10 ;  /* 0x0000001030087836 */ /* 0x000fe40000000000 */
[----:B------:R-:W-:Y:S01]  /*5590*/  IMAD.IADD R21, R13, 0x1, R21 ;  /* 0x000000010d157824 */ /* 0x000fe200078e0215 */
[----:B------:R-:W-:Y:S01]  /*55a0*/  IADD3.X R0, R62, R53, R0, P3, P4 ;  /* 0x000000353e007210 */ /* 0x000fe20001fe8400 */
[C---:B------:R-:W-:Y:S01]  /*55b0*/  VIADD R13, R48.reuse, 0x20 ;  /* 0x00000020300d7836 */ /* 0x040fe20000000000 */
[C---:B------:R-:W-:Y:S01]  /*55c0*/  ISETP.GE.AND P3, PT, R48.reuse, UR8, PT ;  /* 0x0000000830007c0c */ /* 0x040fe2000bf66270 */
[----:B------:R-:W-:Y:S01]  /*55d0*/  VIADD R9, R48, 0x30 ;  /* 0x0000003030097836 */ /* 0x000fe20000000000 */
[----:B------:R-:W-:Y:S01]  /*55e0*/  ISETP.GE.AND P1, PT, R8, UR8, PT ;  /* 0x0000000808007c0c */ /* 0x000fe2000bf26270 */
[----:B------:R-:W-:Y:S01]  /*55f0*/  VIADD R20, R48, 0x40 ;  /* 0x0000004030147836 */ /* 0x000fe20000000000 */
[----:B------:R-:W-:-:S02]  /*5600*/  IADD3.X R8, R60, R51, R21, P2, P5 ;  /* 0x000000333c087210 */ /* 0x000fc400017ea415 */
[----:B------:R-:W-:Y:S02]  /*5610*/  IADD3 R12, P4, R12, UR4, RZ ;  /* 0x000000040c0c7c10 */ /* 0x000fe4000ff9e0ff */
[----:B------:R-:W-:Y:S02]  /*5620*/  IADD3 R44, P5, R44, UR6, RZ ;  /* 0x000000062c2c7c10 */ /* 0x000fe4000ffbe0ff */
[----:B------:R-:W-:Y:S02]  /*5630*/  ISETP.GE.AND P2, PT, R13, UR8, PT ;  /* 0x000000080d007c0c */ /* 0x000fe4000bf46270 */
[----:B------:R-:W-:Y:S02]  /*5640*/  IADD3.X R13, R8, UR5, RZ, P4, !PT ;  /* 0x00000005080d7c10 */ /* 0x000fe4000a7fe4ff */
[----:B------:R-:W-:Y:S01]  /*5650*/  IADD3.X R45, R0, UR7, RZ, P5, !PT ;  /* 0x00000007002d7c10 */ /* 0x000fe2000affe4ff */
[----:B------:R-:W-:Y:S01]  /*5660*/  VIADD R0, R48, 0x50 ;  /* 0x0000005030007836 */ /* 0x000fe20000000000 */
[----:B------:R-:W-:Y:S01]  /*5670*/  ISETP.GE.AND P4, PT, R9, UR8, PT ;  /* 0x0000000809007c0c */ /* 0x000fe2000bf86270 */
[----:B------:R0:W5:Y:S01]  /*5680*/  @!P3 LDG.E.64 R42, desc[UR52][R12.64] ;  /* 0x000000340c2ab981 */ /* 0x000162000c1e1b00 */
[----:B------:R-:W-:-:S03]  /*5690*/  ISETP.GE.AND P5, PT, R20, UR8, PT ;  /* 0x0000000814007c0c */ /* 0x000fc6000bfa6270 */
[----:B------:R0:W5:Y:S01]  /*56a0*/  @!P3 LDG.E.64 R40, desc[UR52][R44.64] ;  /* 0x000000342c28b981 */ /* 0x000162000c1e1b00 */
[----:B------:R-:W-:Y:S02]  /*56b0*/  ISETP.GE.AND P3, PT, R0, UR8, PT ;  /* 0x0000000800007c0c */ /* 0x000fe4000bf66270 */
        /* <DEDUP_REMOVED lines=20> */
.L_x_4148:
[----:B------:R-:W-:Y:S05]  /*5800*/  BSYNC B1 ;  /* 0x0000000000017941 */ /* 0x000fea0003800000 */
.L_x_4147:
[-C--:B------:R-:W-:Y:S01]  /*5810*/  IMAD R0, R19, R6.reuse, RZ ;  /* 0x0000000613007224 */ /* 0x080fe200078e02ff */
[----:B------:R-:W-:Y:S01]  /*5820*/  ULDC.64 UR4, c[0x0][0x3c8] ;  /* 0x0000f20000047ab9 */ /* 0x000fe20000000a00 */
[----:B------:R-:W-:Y:S01]  /*5830*/  IMAD.WIDE.U32 R10, R3, R6, R10 ;  /* 0x00000006030a7225 */ /* 0x000fe200078e000a */
[----:B------:R-:W-:-:S03]  /*5840*/  ULDC.64 UR6, c[0x0][0x3e0] ;  /* 0x0000f80000067ab9 */ /* 0x000fc60000000a00 */
[----:B------:R-:W-:-:S04]  /*5850*/  IMAD.WIDE.U32 R14, R3, R4, R14 ;  /* 0x00000004030e7225 */ /* 0x000fc800078e000e */
[----:B------:R-:W-:Y:S01]  /*5860*/  IMAD R6, R19, R4, RZ ;  /* 0x0000000413067224 */ /* 0x000fe200078e02ff */
[----:B------:R-:W-:Y:S01]  /*5870*/  IADD3 R4, P1, R10, UR4, RZ ;  /* 0x000000040a047c10 */ /* 0x000fe2000ff3e0ff */
[C---:B0-----:R-:W-:Y:S01]  /*5880*/  IMAD R13, R3.reuse, R7, R0 ;  /* 0x00000007030d7224 */ /* 0x041fe200078e0200 */
[----:B------:R-:W-:Y:S01]  /*5890*/  IADD3 R0, P2, R14, UR6, RZ ;  /* 0x000000060e007c10 */ /* 0x000fe2000ff5e0ff */
[----:B------:R-:W-:Y:S01]  /*58a0*/  IMAD R3, R3, R5, R6 ;  /* 0x0000000503037224 */ /* 0x000fe200078e0206 */
[----:B------:R-:W-:Y:S02]  /*58b0*/  UMOV UR4, 0xffffffff ;  /* 0xffffffff00047882 */ /* 0x000fe40000000000 */
[----:B------:R-:W-:Y:S02]  /*58c0*/  IADD3.X R13, R11, UR5, R13, P1, !PT ;  /* 0x000000050b0d7c10 */ /* 0x000fe40008ffe40d */
[----:B------:R-:W-:Y:S01]  /*58d0*/  IADD3.X R3, R15, UR7, R3, P2, !PT ;  /* 0x000000070f037c10 */ /* 0x000fe200097fe403 */
[----:B------:R-:W-:Y:S06]  /*58e0*/  BRA.DIV UR4, `(.L_x_4149) ;  /* 0x00000232047c7947 */ /* 0x000fec000b800000 */
.L_x_4423:
[----:B------:R-:W-:-:S03]  /*58f0*/  UMOV UR4, 0xffffffff ;  /* 0xffffffff00047882 */ /* 0x000fc60000000000 */
[----:B------:R-:W-:Y:S05]  /*5900*/  BRA.DIV UR4, `(.L_x_4150) ;  /* 0x0000023204907947 */ /* 0x000fea000b800000 */
.L_x_4426:
[----:B------:R-:W-:-:S03]  /*5910*/  UMOV UR4, 0xffffffff ;  /* 0xffffffff00047882 */ /* 0x000fc60000000000 */
[----:B------:R-:W-:Y:S05]  /*5920*/  BRA.DIV UR4, `(.L_x_4151) ;  /* 0x0000023204b07947 */ /* 0x000fea000b800000 */
.L_x_4429:
[----:B------:R-:W-:-:S03]  /*5930*/  UMOV UR4, 0xffffffff ;  /* 0xffffffff00047882 */ /* 0x000fc60000000000 */
[----:B------:R-:W-:Y:S05]  /*5940*/  BRA.DIV UR4, `(.L_x_4152) ;  /* 0x0000023204d07947 */ /* 0x000fea000b800000 */
.L_x_4432:
[----:B------:R-:W-:-:S04]  /*5950*/  ULEA.HI UR4, UR47, UR47, URZ, 0x1 ;  /* 0x0000002f2f047291 */ /* 0x000fc8000f8f083f */
[----:B------:R-:W-:-:S04]  /*5960*/  ULOP3.LUT UR4, UR4, 0xfffffffe, URZ, 0xc0, !UPT ;  /* 0xfffffffe04047892 */ /* 0x000fc8000f8ec03f */
[----:B------:R-:W-:-:S06]  /*5970*/  UIADD3 UR4, UR47, -UR4, URZ ;  /* 0x800000042f047290 */ /* 0x000fcc000fffe03f */
[----:B------:R-:W-:-:S05]  /*5980*/  IMAD.U32 R0, RZ, RZ, UR4 ;  /* 0x00000004ff007e24 */ /* 0x000fca000f8e00ff */
[----:B------:R-:W-:-:S04]  /*5990*/  SHF.L.U32 R0, R0, 0x1f, RZ ;  /* 0x0000001f00007819 */ /* 0x000fc800000006ff */
[----:B------:R-:W0:Y:S02]  /*59a0*/  SYNCS.PHASECHK.TRANS64.TRYWAIT P1, [UR38+0x33400], R0 ;  /* 0x03340000ff0075a7 */ /* 0x000e240008020166 */
[----:B0-----:R-:W-:Y:S05]  /*59b0*/  @!P1 BRA `(.L_x_4153) ;  /* 0x0000023000dc9947 */ /* 0x001fea0003800000 */
.L_x_4433:
[----:B------:R-:W-:Y:S05]  /*59c0*/  @P0 BRA `(.L_x_4154) ;  /* 0x0000006400400947 */ /* 0x000fea0003800000 */
[----:B------:R-:W2:Y:S01]  /*59d0*/  LDL R5, [R1+0x2d8] ;  /* 0x0002d80001057983 */ /* 0x000ea20000100800 */
[----:B0-----:R-:W0:Y:S01]  /*59e0*/  LDC R3, c[0x0][0x3d4] ;  /* 0x0000f500ff037b82 */ /* 0x001e220000000800 */
[C---:B------:R-:W-:Y:S01]  /*59f0*/  VIADD R0, R48.reuse, 0x10 ;  /* 0x0000001030007836 */ /* 0x040fe20000000000 */
[----:B------:R-:W-:Y:S01]  /*5a00*/  BSSY B1, `(.L_x_4155) ;  /* 0x0000085000017945 */ /* 0x000fe20003800000 */
[C---:B------:R-:W-:Y:S02]  /*5a10*/  VIADD R4, R48.reuse, 0x20 ;  /* 0x0000002030047836 */ /* 0x040fe40000000000 */
[C---:B------:R-:W-:Y:S02]  /*5a20*/  VIADD R6, R48.reuse, 0x30 ;  /* 0x0000003030067836 */ /* 0x040fe40000000000 */
[----:B------:R-:W-:Y:S01]  /*5a30*/  VIADD R49, R49, UR38 ;  /* 0x0000002631317c36 */ /* 0x000fe20008000000 */
[-C--:B0-----:R-:W-:Y:S02]  /*5a40*/  ISETP.GE.AND P6, PT, R48, R3.reuse, PT ;  /* 0x000000033000720c */ /* 0x081fe40003fc6270 */
[-C--:B------:R-:W-:Y:S01]  /*5a50*/  ISETP.GE.AND P0, PT, R0, R3.reuse, PT ;  /* 0x000000030000720c */ /* 0x080fe20003f06270 */
[----:B------:R-:W-:Y:S01]  /*5a60*/  VIADD R0, R48, 0x40 ;  /* 0x0000004030007836 */ /* 0x000fe20000000000 */
[-C--:B------:R-:W-:Y:S01]  /*5a70*/  ISETP.GE.AND P1, PT, R4, R3.reuse, PT ;  /* 0x000000030400720c */ /* 0x080fe20003f26270 */
[----:B------:R-:W-:Y:S01]  /*5a80*/  VIADD R48, R48, 0x50 ;  /* 0x0000005030307836 */ /* 0x000fe20000000000 */
[----:B------:R-:W-:-:S02]  /*5a90*/  ISETP.GE.AND P2, PT, R6, R3, PT ;  /* 0x000000030600720c */ /* 0x000fc40003f46270 */
[-C--:B------:R-:W-:Y:S01]  /*5aa0*/  ISETP.GE.AND P3, PT, R0, R3.reuse, PT ;  /* 0x000000030000720c */ /* 0x080fe20003f66270 */
[----:B------:R-:W-:Y:S01]  /*5ab0*/  VIADD R0, R49, 0x20 ;  /* 0x0000002031007836 */ /* 0x000fe20000000000 */
[----:B------:R-:W-:Y:S02]  /*5ac0*/  ISETP.GE.AND P4, PT, R48, R3, PT ;  /* 0x000000033000720c */ /* 0x000fe40003f86270 */
[----:B--2---:R-:W-:Y:S01]  /*5ad0*/  LOP3.LUT P5, RZ, R5, 0x2, RZ, 0xc0, !PT ;  /* 0x0000000205ff7812 */ /* 0x004fe200078ac0ff */
[----:B------:R-:W-:-:S12]  /*5ae0*/  @P6 BRA `(.L_x_4156) ;  /* 0x0000000400d86947 */ /* 0x000fd80003800000 */
[----:B------:R-:W0:Y:S01]  /*5af0*/  LDS.128 R4, [R49+0x1e200] ;  /* 0x01e2000031047984 */ /* 0x000e220000000c00 */
[----:B-----5:R-:W-:Y:S02]  /*5b00*/  SHF.R.U32.HI R3, RZ, 0x8, R42 ;  /* 0x00000008ff037819 */ /* 0x020fe4000001162a */
[----:B------:R-:W-:Y:S02]  /*5b10*/  SHF.R.U32.HI R11, RZ, 0x8, R43 ;  /* 0x00000008ff0b7819 */ /* 0x000fe4000001162b */
[----:B------:R-:W-:Y:S02]  /*5b20*/  LOP3.LUT R10, R42, 0xff, RZ, 0xc0, !PT ;  /* 0x000000ff2a0a7812 */ /* 0x000fe400078ec0ff */
[----:B------:R-:W-:Y:S02]  /*5b30*/  LOP3.LUT R3, R3, 0xff, RZ, 0xc0, !PT ;  /* 0x000000ff03037812 */ /* 0x000fe400078ec0ff */
[----:B------:R-:W-:Y:S02]  /*5b40*/  LOP3.LUT R12, R43, 0xff, RZ, 0xc0, !PT ;  /* 0x000000ff2b0c7812 */ /* 0x000fe400078ec0ff */
[----:B------:R-:W-:-:S02]  /*5b50*/  LOP3.LUT R11, R11, 0xff, RZ, 0xc0, !PT ;  /* 0x000000ff0b0b7812 */ /* 0x000fc400078ec0ff */
[----:B------:R-:W-:Y:S02]  /*5b60*/  PRMT R3, R3, 0x7604, R10 ;  /* 0x0000760403037816 */ /* 0x000fe4000000000a */
[----:B------:R-:W-:Y:S02]  /*5b70*/  SHF.R.U32.HI R44, RZ, 0x10, R43 ;  /* 0x00000010ff2c7819 */ /* 0x000fe4000001162b */
[--C-:B------:R-:W-:Y:S02]  /*5b80*/  SHF.R.U32.HI R14, RZ, 0x8, R41.reuse ;  /* 0x00000008ff0e7819 */ /* 0x100fe40000011629 */
[----:B------:R-:W-:Y:S02]  /*5b90*/  SHF.R.U32.HI R10, RZ, 0x8, R40 ;  /* 0x00000008ff0a7819 */ /* 0x000fe40000011628 */
[----:B------:R-:W-:Y:S02]  /*5ba0*/  SHF.R.U32.HI R19, RZ, 0x10, R41 ;  /* 0x00000010ff137819 */ /* 0x000fe40000011629 */
[----:B------:R-:W-:-:S02]  /*5bb0*/  PRMT R11, R11, 0x7604, R12 ;  /* 0x000076040b0b7816 */ /* 0x000fc4000000000c */
[----:B------:R-:W-:Y:S01]  /*5bc0*/  LOP3.LUT R15, R41, 0xff, RZ, 0xc0, !PT ;  /* 0x000000ff290f7812 */ /* 0x000fe200078ec0ff */
[----:B------:R-:W-:Y:S01]  /*5bd0*/  IMAD.U32 R19, R19, 0x10000, RZ ;  /* 0x0001000013137824 */ /* 0x000fe200078e00ff */
[----:B------:R-:W-:Y:S02]  /*5be0*/  LOP3.LUT R14, R14, 0xff, RZ, 0xc0, !PT ;  /* 0x000000ff0e0e7812 */ /* 0x000fe400078ec0ff */
[----:B------:R-:W-:Y:S01]  /*5bf0*/  LOP3.LUT R12, R10, 0xff, RZ, 0xc0, !PT ;  /* 0x000000ff0a0c7812 */ /* 0x000fe200078ec0ff */
[----:B------:R-:W-:Y:S01]  /*5c00*/  IMAD.U32 R10, R44, 0x10000, RZ ;  /* 0x000100002c0a7824 */ /* 0x000fe200078e00ff */
[----:B------:R-:W-:Y:S02]  /*5c10*/  LOP3.LUT R13, R40, 0xff, RZ, 0xc0, !PT ;  /* 0x000000ff280d7812 */ /* 0x000fe400078ec0ff */
[----:B------:R-:W-:Y:S02]  /*5c20*/  PRMT R14, R14, 0x7604, R15 ;  /* 0x000076040e0e7816 */ /* 0x000fe4000000000f */
        /* <DEDUP_REMOVED lines=9> */
[----:B0-----:R-:W-:Y:S02]  /*5cc0*/  F2FP.F16.E4M3.UNPACK_B R3, R6.H1 ;  /* 0x00000006ff03723e */ /* 0x001fe400030006ff */
[----:B------:R-:W-:Y:S02]  /*5cd0*/  F2FP.F16.E4M3.UNPACK_B R43, R41 ;  /* 0x00000029ff2b723e */ /* 0x000fe400020006ff */
[----:B------:R-:W-:Y:S01]  /*5ce0*/  F2FP.F16.E4M3.UNPACK_B R15, R42 ;  /* 0x0000002aff0f723e */ /* 0x000fe200020006ff */
[----:B------:R-:W-:Y:S01]  /*5cf0*/  HADD2.F32 R10, -RZ, R3.H1_H1 ;  /* 0x30000003ff0a7230 */ /* 0x000fe20000004100 */
[----:B------:R-:W-:Y:S01]  /*5d00*/  F2FP.F16.E4M3.UNPACK_B R6, R6 ;  /* 0x00000006ff06723e */ /* 0x000fe200020006ff */
[----:B------:R-:W-:Y:S01]  /*5d10*/  HADD2.F32 R44, -RZ, R43.H1_H1 ;  /* 0x3000002bff2c7230 */ /* 0x000fe20000004100 */
[-C--:B------:R-:W-:Y:S01]  /*5d20*/  F2FP.F16.E4M3.UNPACK_B R12, R7.reuse ;  /* 0x00000007ff0c723e */ /* 0x080fe200020006ff */
[----:B------:R-:W-:Y:S01]  /*5d30*/  HADD2.F32 R19, -RZ, R15.H1_H1 ;  /* 0x3000000fff137230 */ /* 0x000fe20000004100 */
[----:B------:R-:W-:Y:S01]  /*5d40*/  F2FP.F16.E4M3.UNPACK_B R13, R7.H1 ;  /* 0x00000007ff0d723e */ /* 0x000fe200030006ff */
[----:B------:R-:W-:-:S02]  /*5d50*/  HADD2.F32 R11, -RZ, R3.H0_H0 ;  /* 0x20000003ff0b7230 */ /* 0x000fc40000004100 */
[CC--:B------:R-:W-:Y:S01]  /*5d60*/  FMUL.FTZ R46, R10.reuse, R44.reuse ;  /* 0x0000002c0a2e7220 */ /* 0x0c0fe20000410000 */
[----:B------:R-:W-:Y:S01]  /*5d70*/  F2FP.F16.E4M3.UNPACK_B R7, R5 ;  /* 0x00000005ff07723e */ /* 0x000fe200020006ff */
[----:B------:R-:W-:Y:S01]  /*5d80*/  FMUL.FTZ R45, R10, R19 ;  /* 0x000000130a2d7220 */ /* 0x000fe20000410000 */
[----:B------:R-:W-:Y:S01]  /*5d90*/  F2FP.F16.E4M3.UNPACK_B R10, R5.H1 ;  /* 0x00000005ff0a723e */ /* 0x000fe200030006ff */
[----:B------:R-:W-:Y:S02]  /*5da0*/  HADD2.F32 R43, -RZ, R43.H0_H0 ;  /* 0x2000002bff2b7230 */ /* 0x000fe40000004100 */
[C---:B------:R-:W-:Y:S01]  /*5db0*/  FFMA.FTZ R47, R11.reuse, R19, -R46 ;  /* 0x000000130b2f7223 */ /* 0x040fe2000001082e */
[--C-:B------:R-:W-:Y:S02]  /*5dc0*/  HADD2.F32 R5, -RZ, R6.reuse.H1_H1 ;  /* 0x30000006ff057230 */ /* 0x100fe40000004100 */
[----:B------:R-:W-:Y:S01]  /*5dd0*/  FFMA.FTZ R48, R11, R44, R45 ;  /* 0x0000002c0b307223 */ /* 0x000fe2000001002d */
[----:B------:R-:W-:Y:S01]  /*5de0*/  HADD2.F32 R15, -RZ, R15.H0_H0 ;  /* 0x2000000fff0f7230 */ /* 0x000fe20000004100 */
[----:B------:R-:W-:Y:S01]  /*5df0*/  F2FP.F16.E4M3.UNPACK_B R41, R41.H1 ;  /* 0x00000029ff29723e */ /* 0x000fe200030006ff */
[----:B------:R-:W-:Y:S01]  /*5e00*/  HADD2.F32 R6, -RZ, R6.H0_H0 ;  /* 0x20000006ff067230 */ /* 0x000fe20000004100 */
[----:B------:R-:W-:Y:S01]  /*5e10*/  F2FP.F16.E4M3.UNPACK_B R42, R42.H1 ;  /* 0x0000002aff2a723e */ /* 0x000fe200030006ff */
[C---:B------:R-:W-:Y:S01]  /*5e20*/  FMUL.FTZ R11, R5.reuse, R43 ;  /* 0x0000002b050b7220 */ /* 0x040fe20000410000 */
[----:B------:R-:W-:Y:S01]  /*5e30*/  FMUL.FTZ R44, R5, R15 ;  /* 0x0000000f052c7220 */ /* 0x000fe20000410000 */
[----:B------:R-:W-:Y:S01]  /*5e40*/  HADD2.F32 R5, -RZ, R12.H1_H1 ;  /* 0x3000000cff057230 */ /* 0x000fe20000004100 */
[----:B------:R-:W-:Y:S01]  /*5e50*/  F2FP.F16.E4M3.UNPACK_B R3, R4 ;  /* 0x00000004ff03723e */ /* 0x000fe200020006ff */
        /* <DEDUP_REMOVED lines=24> */
[--C-:B------:R-:W-:Y:S01]  /*5fe0*/  HADD2.F32 R6, -RZ, R4.reuse.H1_H1 ;  /* 0x30000004ff067230 */ /* 0x100fe20000004100 */
[----:B------:R-:W-:Y:S01]  /*5ff0*/  F2FP.SATFINITE.E4M3.F32.PACK_AB_MERGE_C R47, R48, R47, RZ ;  /* 0x0000002f302f723e */ /* 0x000fe200048070ff */
[----:B------:R-:W-:Y:S01]  /*6000*/  HADD2.F32 R12, -RZ, R11.H1_H1 ;  /* 0x3000000bff0c7230 */ /* 0x000fe20000004100 */
[----:B------:R-:W-:Y:S01]  /*6010*/  F2FP.SATFINITE.E4M3.F32.PACK_AB_MERGE_C R51, R52, R51, RZ ;  /* 0x000000333433723e */ /* 0x000fe200048070ff */
[----:B------:R-:W-:-:S02]  /*6020*/  HADD2.F32 R5, -RZ, R4.H0_H0 ;  /* 0x20000004ff057230 */ /* 0x000fc40000004100 */
        /* <DEDUP_REMOVED lines=13> */
[----:B------:R-:W-:Y:S01]  /*6100*/  HADD2.F32 R4, -RZ, R10.H1_H1 ;  /* 0x3000000aff047230 */ /* 0x000fe20000004100 */
[----:B------:R-:W-:Y:S01]  /*6110*/  F2FP.SATFINITE.E4M3.F32.PACK_AB_MERGE_C R15, R15, R42, RZ ;  /* 0x0000002a0f0f723e */ /* 0x000fe200048070ff */
[----:B------:R-:W-:Y:S01]  /*6120*/  HADD2.F32 R40, -RZ, R40.H0_H0 ;  /* 0x20000028ff287230 */ /* 0x000fe20000004100 */
[----:B------:R-:W-:Y:S01]  /*6130*/  F2FP.SATFINITE.E4M3.F32.PACK_AB_MERGE_C R42, R46, R45, R47 ;  /* 0x0000002d2e2a723e */ /* 0x000fe2000480702f */
[----:B------:R-:W-:Y:S02]  /*6140*/  HADD2.F32 R3, -RZ, R7.H1_H1 ;  /* 0x30000007ff037230 */ /* 0x000fe40000004100 */
[----:B------:R-:W-:Y:S01]  /*6150*/  FMUL.FTZ R19, R4, R11 ;  /* 0x0000000b04137220 */ /* 0x000fe20000410000 */
[----:B------:R-:W-:-:S02]  /*6160*/  HADD2.F32 R14, -RZ, R14.H0_H0 ;  /* 0x2000000eff0e7230 */ /* 0x000fc40000004100 */
        /* <DEDUP_REMOVED lines=10> */
[----:B------:R-:W-:-:S02]  /*6210*/  F2FP.SATFINITE.E4M3.F32.PACK_AB_MERGE_C R40, R13, R6, R15 ;  /* 0x000000060d28723e */ /* 0x000fc4000480700f */
[----:B------:R-:W-:-:S04]  /*6220*/  F2FP.SATFINITE.E4M3.F32.PACK_AB_MERGE_C R12, R12, R19, RZ ;  /* 0x000000130c0c723e */ /* 0x000fc800048070ff */
[----:B------:R-:W-:-:S05]  /*6230*/  F2FP.SATFINITE.E4M3.F32.PACK_AB_MERGE_C R41, R3, R4, R12 ;  /* 0x000000040329723e */ /* 0x000fca000480700c */
[----:B------:R0:W-:Y:S02]  /*6240*/  STS.128 [R49+0x1e200], R40 ;  /* 0x01e2002831007388 */ /* 0x0001e40000000c00 */
.L_x_4156:
[----:B------:R-:W-:Y:S05]  /*6250*/  BSYNC B1 ;  /* 0x0000000000017941 */ /* 0x000fea0003800000 */
.L_x_4155:
[----:B------:R-:W-:Y:S01]  /*6260*/  BSSY B1, `(.L_x_4157) ;  /* 0x000007d000017945 */ /* 0x000fe20003800000 */
[----:B------:R-:W-:-:S03]  /*6270*/  @P5 VIADD R0, R49, 0xffffffe0 ;  /* 0xffffffe031005836 */ /* 0x000fc60000000000 */
[----:B------:R-:W-:Y:S05]  /*6280*/  @P0 BRA `(.L_x_4158) ;  /* 0x0000000400e80947 */ /* 0x000fea0003800000 */
[----:B------:R-:W1:Y:S01]  /*6290*/  LDS.128 R4, [R0+0x1e200] ;  /* 0x01e2000000047984 */ /* 0x000e620000000c00 */
[----:B-----5:R-:W-:Y:S02]  /*62a0*/  SHF.R.U32.HI R10, RZ, 0x8, R36 ;  /* 0x00000008ff0a7819 */ /* 0x020fe40000011624 */
[----:B------:R-:W-:Y:S02]  /*62b0*/  SHF.R.U32.HI R12, RZ, 0x8, R37 ;  /* 0x00000008ff0c7819 */ /* 0x000fe40000011625 */
[----:B0-----:R-:W-:Y:S02]  /*62c0*/  SHF.R.U32.HI R40, RZ, 0x8, R39 ;  /* 0x00000008ff287819 */ /* 0x001fe40000011627 */
[----:B------:R-:W-:Y:S02]  /*62d0*/  LOP3.LUT R3, R36, 0xff, RZ, 0xc0, !PT ;  /* 0x000000ff24037812 */ /* 0x000fe400078ec0ff */
[----:B------:R-:W-:Y:S02]  /*62e0*/  SHF.R.U32.HI R13, RZ, 0x8, R38 ;  /* 0x00000008ff0d7819 */ /* 0x000fe40000011626 */
[----:B------:R-:W-:-:S02]  /*62f0*/  LOP3.LUT R10, R10, 0xff, RZ, 0xc0, !PT ;  /* 0x000000ff0a0a7812 */ /* 0x000fc400078ec0ff */
[----:B------:R-:W-:Y:S02]  /*6300*/  LOP3.LUT R11, R37, 0xff, RZ, 0xc0, !PT ;  /* 0x000000ff250b7812 */ /* 0x000fe400078ec0ff */
[----:B------:R-:W-:Y:S02]  /*6310*/  LOP3.LUT R19, R39, 0xff, RZ, 0xc0, !PT ;  /* 0x000000ff27137812 */ /* 0x000fe400078ec0ff */
[----:B------:R-:W-:Y:S02]  /*6320*/  LOP3.LUT R12, R12, 0xff, RZ, 0xc0, !PT ;  /* 0x000000ff0c0c7812 */ /* 0x000fe400078ec0ff */
[----:B------:R-:W-:Y:S02]  /*6330*/  LOP3.LUT R40, R40, 0xff, RZ, 0xc0, !PT ;  /* 0x000000ff28287812 */ /* 0x000fe400078ec0ff */
[----:B------:R-:W-:Y:S02]  /*6340*/  LOP3.LUT R15, R13, 0xff, RZ, 0xc0, !PT ;  /* 0x000000ff0d0f7812 */ /* 0x000fe400078ec0ff */
[----:B------:R-:W-:-:S02]  /*6350*/  PRMT R10, R10, 0x7604, R3 ;  /* 0x000076040a0a7816 */ /* 0x000fc40000000003 */
[----:B------:R-:W-:Y:S02]  /*6360*/  PRMT R13, R12, 0x7604, R11 ;  /* 0x000076040c0d7816 */ /* 0x000fe4000000000b */
[----:B------:R-:W-:Y:S02]  /*6370*/  PRMT R40, R40, 0x7604, R19 ;  /* 0x0000760428287816 */ /* 0x000fe40000000013 */
[----:B------:R-:W-:Y:S02]  /*6380*/  SHF.R.U32.HI R3, RZ, 0x10, R36 ;  /* 0x00000010ff037819 */ /* 0x000fe40000011624 */
[----:B------:R-:W-:Y:S02]  /*6390*/  SHF.R.U32.HI R12, RZ, 0x10, R37 ;  /* 0x00000010ff0c7819 */ /* 0x000fe40000011625 */
[----:B------:R-:W-:Y:S02]  /*63a0*/  SHF.R.U32.HI R19, RZ, 0x10, R39 ;  /* 0x00000010ff137819 */ /* 0x000fe40000011627 */
[----:B------:R-:W-:-:S02]  /*63b0*/  LOP3.LUT R14, R38, 0xff, RZ, 0xc0, !PT ;  /* 0x000000ff260e7812 */ /* 0x000fc400078ec0ff */
[----:B------:R-:W-:Y:S02]  /*63c0*/  SHF.R.U32.HI R11, RZ, 0x10, R38 ;  /* 0x00000010ff0b7819 */ /* 0x000fe40000011626 */
[----:B------:R-:W-:Y:S02]  /*63d0*/  LOP3.LUT R3, R3, 0xff, RZ, 0xc0, !PT ;  /* 0x000000ff03037812 */ /* 0x000fe400078ec0ff */
[----:B------:R-:W-:Y:S02]  /*63e0*/  LOP3.LUT R12, R12, 0xff, RZ, 0xc0, !PT ;  /* 0x000000ff0c0c7812 */ /* 0x000fe400078ec0ff */
[----:B------:R-:W-:Y:S02]  /*63f0*/  LOP3.LUT R19, R19, 0xff, RZ, 0xc0, !PT ;  /* 0x000000ff13137812 */ /* 0x000fe400078ec0ff */
[----:B------:R-:W-:Y:S02]  /*6400*/  PRMT R15, R15, 0x7604, R14 ;  /* 0x000076040f0f7816 */ /* 0x000fe4000000000e */
        /* <DEDUP_REMOVED lines=9> */
[----:B-1----:R-:W-:Y:S02]  /*64a0*/  F2FP.F16.E4M3.UNPACK_B R3, R6.H1 ;  /* 0x00000006ff03723e */ /* 0x002fe400030006ff */
        /* <DEDUP_REMOVED lines=88> */
.L_x_4158:
[----:B------:R-:W-:Y:S05]  /*6a30*/  BSYNC B1 ;  /* 0x0000000000017941 */ /* 0x000fea0003800000 */
.L_x_4157:
[----:B------:R-:W-:Y:S04]  /*6a40*/  BSSY B1, `(.L_x_4159) ;  /* 0x0000078000017945 */ /* 0x000fe80003800000 */
[----:B------:R-:W-:Y:S05]  /*6a50*/  @P1 BRA `(.L_x_4160) ;  /* 0x0000000400d81947 */ /* 0x000fea0003800000 */
[----:B------:R-:W2:Y:S01]  /*6a60*/  LDS.128 R4, [R49+0x20200] ;  /* 0x0202000031047984 */ /* 0x000ea20000000c00 */
        /* <DEDUP_REMOVED lines=28> */
[----:B--2---:R-:W-:Y:S02]  /*6c30*/  F2FP.F16.E4M3.UNPACK_B R3, R6.H1 ;  /* 0x00000006ff03723e */ /* 0x004fe400030006ff */
        /* <DEDUP_REMOVED lines=16> */
[----:B01----:R-:W-:Y:S01]  /*6d40*/  FFMA.FTZ R40, R11, R36, R37 ;  /* 0x000000240b287223 */ /* 0x003fe20000010025 */
        /* <DEDUP_REMOVED lines=71> */
.L_x_4160:
[----:B------:R-:W-:Y:S05]  /*71c0*/  BSYNC B1 ;  /* 0x0000000000017941 */ /* 0x000fea0003800000 */
.L_x_4159:
[----:B------:R-:W-:Y:S04]  /*71d0*/  BSSY B1, `(.L_x_4161) ;  /* 0x000007c000017945 */ /* 0x000fe80003800000 */
[----:B------:R-:W-:Y:S05]  /*71e0*/  @P2 BRA `(.L_x_4162) ;  /* 0x0000000400e82947 */ /* 0x000fea0003800000 */
[----:B------:R-:W3:Y:S01]  /*71f0*/  LDS.128 R4, [R0+0x20200] ;  /* 0x0202000000047984 */ /* 0x000ee20000000c00 */
[----:B-----5:R-:W-:Y:S02]  /*7200*/  SHF.R.U32.HI R10, RZ, 0x8, R28 ;  /* 0x00000008ff0a7819 */ /* 0x020fe4000001161c */
[----:B------:R-:W-:Y:S02]  /*7210*/  SHF.R.U32.HI R12, RZ, 0x8, R29 ;  /* 0x00000008ff0c7819 */ /* 0x000fe4000001161d */
[----:B------:R-:W-:Y:S02]  /*7220*/  SHF.R.U32.HI R32, RZ, 0x8, R31 ;  /* 0x00000008ff207819 */ /* 0x000fe4000001161f */
        /* <DEDUP_REMOVED lines=29> */
[----:B---3--:R-:W-:Y:S02]  /*7400*/  F2FP.F16.E4M3.UNPACK_B R3, R6.H1 ;  /* 0x00000006ff03723e */ /* 0x008fe400030006ff */
        /* <DEDUP_REMOVED lines=16> */
[----:B--2---:R-:W-:Y:S01]  /*7510*/  FFMA.FTZ R36, R11, R32, R33 ;  /* 0x000000200b247223 */ /* 0x004fe20000010021 */
        /* <DEDUP_REMOVED lines=27> */
[----:B01----:R-:W-:Y:S01]  /*76d0*/  FFMA.FTZ R40, R13, R31, R12 ;  /* 0x0000001f0d287223 */ /* 0x003fe2000001000c */
        /* <DEDUP_REMOVED lines=43> */
.L_x_4162:
[----:B------:R-:W-:Y:S05]  /*7990*/  BSYNC B1 ;  /* 0x0000000000017941 */ /* 0x000fea0003800000 */
.L_x_4161:
[----:B------:R-:W-:Y:S04]  /*79a0*/  BSSY B1, `(.L_x_4163) ;  /* 0x0000078000017945 */ /* 0x000fe80003800000 */
[----:B------:R-:W-:Y:S05]  /*79b0*/  @P3 BRA `(.L_x_4164) ;  /* 0x0000000400d83947 */ /* 0x000fea0003800000 */
[----:B------:R-:W4:Y:S01]  /*79c0*/  LDS.128 R4, [R49+0x22200] ;  /* 0x0222000031047984 */ /* 0x000f220000000c00 */
        /* <DEDUP_REMOVED lines=28> */
[----:B----4-:R-:W-:Y:S02]  /*7b90*/  F2FP.F16.E4M3.UNPACK_B R3, R6.H1 ;  /* 0x00000006ff03723e */ /* 0x010fe400030006ff */
        /* <DEDUP_REMOVED lines=16> */
[----:B---3--:R-:W-:Y:S01]  /*7ca0*/  FFMA.FTZ R32, R11, R28, R29 ;  /* 0x0000001c0b207223 */ /* 0x008fe2000001001d */
        /* <DEDUP_REMOVED lines=27> */
[----:B--2---:R-:W-:Y:S01]  /*7e60*/  FFMA.FTZ R36, R13, R27, R12 ;  /* 0x0000001b0d247223 */ /* 0x004fe2000001000c */
        /* <DEDUP_REMOVED lines=43> */
.L_x_4164:
[----:B------:R-:W-:Y:S05]  /*8120*/  BSYNC B1 ;  /* 0x0000000000017941 */ /* 0x000fea0003800000 */
.L_x_4163:
[----:B------:R-:W-:Y:S05]  /*8130*/  @P4 BRA `(.L_x_4154) ;  /* 0x0000003c00644947 */ /* 0x000fea0003800000 */
[----:B------:R-:W0:Y:S01]  /*8140*/  LDS.128 R4, [R0+0x22200] ;  /* 0x0222000000047984 */ /* 0x000e220000000c00 */
        /* <DEDUP_REMOVED lines=30> */
[-C--:B0-----:R-:W-:Y:S02]  /*8330*/  F2FP.F16.E4M3.UNPACK_B R3, R6.reuse.H1 ;  /* 0x00000006ff03723e */ /* 0x081fe400030006ff */
        /* <DEDUP_REMOVED lines=19> */
[----:B----4-:R-:W-:Y:S01]  /*8470*/  FFMA.FTZ R28, R9, R24, R25 ;  /* 0x00000018091c7223 */ /* 0x010fe20000010019 */
        /* <DEDUP_REMOVED lines=26> */
[----:B---3--:R-:W-:Y:S01]  /*8620*/  FFMA.FTZ R32, R11, R19, R10 ;  /* 0x000000130b207223 */ /* 0x008fe2000001000a */
        /* <DEDUP_REMOVED lines=42> */
[----:B------:R0:W-:Y:S01]  /*88d0*/  STS.128 [R0+0x22200], R24 ;  /* 0x0222001800007388 */ /* 0x0001e20000000c00 */
[----:B------:R-:W-:Y:S05]  /*88e0*/  BRA `(.L_x_4154) ;  /* 0x0000003400787947 */ /* 0x000fea0003800000 */
.L_x_4146:
[----:B------:R-:W0:Y:S01]  /*88f0*/  LDC R0, c[0x0][0x428] ;  /* 0x00010a00ff007b82 */ /* 0x000e220000000800 */
[----:B------:R-:W-:Y:S01]  /*8900*/  ISETP.GE.AND P0, PT, R18, R9, PT ;  /* 0x000000091200720c */ /* 0x000fe20003f06270 */
[----:B------:R-:W-:Y:S01]  /*8910*/  IMAD R3, R225, 0x80, R18 ;  /* 0x00000080e1037824 */ /* 0x000fe200078e0212 */
[----:B------:R-:W-:Y:S01]  /*8920*/  BSSY B1, `(.L_x_4165) ;  /* 0x0000042000017945 */ /* 0x000fe20003800000 */
[----:B------:R-:W-:Y:S01]  /*8930*/  IMAD.MOV.U32 R12, RZ, RZ, R54 ;  /* 0x000000ffff0c7224 */ /* 0x000fe200078e0036 */
[----:B------:R-:W-:Y:S01]  /*8940*/  CS2R R30, SRZ ;  /* 0x00000000001e7805 */ /* 0x000fe2000001ff00 */
[----:B------:R-:W-:Y:S01]  /*8950*/  IMAD.MOV.U32 R13, RZ, RZ, R51 ;  /* 0x000000ffff0d7224 */ /* 0x000fe200078e0033 */
[----:B------:R-:W-:Y:S01]  /*8960*/  CS2R R28, SRZ ;  /* 0x00000000001c7805 */ /* 0x000fe2000001ff00 */
[----:B------:R-:W-:Y:S01]  /*8970*/  IMAD.MOV.U32 R14, RZ, RZ, R44 ;  /* 0x000000ffff0e7224 */ /* 0x000fe200078e002c */
[----:B------:R-:W-:Y:S01]  /*8980*/  CS2R R34, SRZ ;  /* 0x0000000000227805 */ /* 0x000fe2000001ff00 */
[----:B------:R-:W-:Y:S01]  /*8990*/  IMAD.MOV.U32 R15, RZ, RZ, R53 ;  /* 0x000000ffff0f7224 */ /* 0x000fe200078e0035 */
        /* <DEDUP_REMOVED lines=9> */
[----:B0-----:R-:W-:-:S13]  /*8a30*/  ISETP.NE.AND P1, PT, R0, 0x1, PT ;  /* 0x000000010000780c */ /* 0x001fda0003f25270 */
[----:B------:R-:W0:Y:S08]  /*8a40*/  @P1 LDC R0, c[0x0][0x42c] ;  /* 0x00010b00ff001b82 */ /* 0x000e300000000800 */
[----:B------:R-:W1:Y:S01]  /*8a50*/  @P1 LDC R11, c[0x0][0x430] ;  /* 0x00010c00ff0b1b82 */ /* 0x000e620000000800 */
[----:B0-----:R-:W-:-:S05]  /*8a60*/  @P1 IMAD.HI.U32 R0, R3, R0, RZ ;  /* 0x0000000003001227 */ /* 0x001fca00078e00ff */
[----:B-1----:R-:W-:-:S04]  /*8a70*/  @P1 SHF.R.U32.HI R3, RZ, R11, R0 ;  /* 0x0000000bff031219 */ /* 0x002fc80000011600 */
[----:B------:R-:W-:Y:S01]  /*8a80*/  SHF.R.S32.HI R21, RZ, 0x1f, R3 ;  /* 0x0000001fff157819 */ /* 0x000fe20000011403 */
[----:B------:R-:W-:Y:S06]  /*8a90*/  @P0 BRA `(.L_x_4166) ;  /* 0x0000000000a80947 */ /* 0x000fec0003800000 */
[--C-:B------:R-:W-:Y:S01]  /*8aa0*/  SHF.R.S32.HI R9, RZ, 0x1f, R19.reuse ;  /* 0x0000001fff097819 */ /* 0x100fe20000011413 */
[C---:B------:R-:W-:Y:S01]  /*8ab0*/  IMAD R0, R65.reuse, R6, RZ ;  /* 0x0000000641007224 */ /* 0x040fe200078e02ff */
[----:B------:R-:W-:Y:S01]  /*8ac0*/  ULDC.64 UR4, c[0x0][0x3c8] ;  /* 0x0000f20000047ab9 */ /* 0x000fe20000000a00 */
[----:B------:R-:W-:Y:S01]  /*8ad0*/  IMAD.MOV.U32 R8, RZ, RZ, R19 ;  /* 0x000000ffff087224 */ /* 0x000fe200078e0013 */
[----:B------:R-:W-:Y:S01]  /*8ae0*/  ULDC.64 UR6, c[0x0][0x3e0] ;  /* 0x0000f80000067ab9 */ /* 0x000fe20000000a00 */
[----:B------:R-:W-:Y:S01]  /*8af0*/  IMAD R65, R65, R4, RZ ;  /* 0x0000000441417224 */ /* 0x000fe200078e02ff */
[----:B------:R-:W-:Y:S01]  /*8b00*/  CS2R R58, SRZ ;  /* 0x00000000003a7805 */ /* 0x000fe2000001ff00 */
[----:B------:R-:W-:Y:S01]  /*8b10*/  IMAD.WIDE.U32 R10, R18, R6, R8 ;  /* 0x00000006120a7225 */ /* 0x000fe200078e0008 */
[----:B------:R-:W-:Y:S02]  /*8b20*/  CS2R R56, SRZ ;  /* 0x0000000000387805 */ /* 0x000fe4000001ff00 */
[----:B------:R-:W-:-:S02]  /*8b30*/  CS2R R34, SRZ ;  /* 0x0000000000227805 */ /* 0x000fc4000001ff00 */
[----:B------:R-:W-:Y:S01]  /*8b40*/  CS2R R32, SRZ ;  /* 0x0000000000207805 */ /* 0x000fe2000001ff00 */
[C---:B------:R-:W-:Y:S01]  /*8b50*/  IMAD R25, R18.reuse, R7, R0 ;  /* 0x0000000712197224 */ /* 0x040fe200078e0200 */
[----:B------:R-:W-:Y:S01]  /*8b60*/  IADD3 R54, P1, P2, R61, R54, R10 ;  /* 0x000000363d367210 */ /* 0x000fe20007a3e00a */
[C---:B------:R-:W-:Y:S01]  /*8b70*/  IMAD.WIDE.U32 R8, R18.reuse, R4, R8 ;  /* 0x0000000412087225 */ /* 0x040fe200078e0008 */
[----:B------:R-:W-:Y:S02]  /*8b80*/  CS2R R30, SRZ ;  /* 0x00000000001e7805 */ /* 0x000fe4000001ff00 */
[----:B------:R-:W-:Y:S02]  /*8b90*/  CS2R R28, SRZ ;  /* 0x00000000001c7805 */ /* 0x000fe4000001ff00 */
[----:B------:R-:W-:Y:S01]  /*8ba0*/  CS2R R42, SRZ ;  /* 0x00000000002a7805 */ /* 0x000fe2000001ff00 */
[----:B------:R-:W-:Y:S01]  /*8bb0*/  IMAD R65, R18, R5, R65 ;  /* 0x0000000512417224 */ /* 0x000fe200078e0241 */
[----:B------:R-:W-:Y:S01]  /*8bc0*/  IADD3 R10, P3, P4, R63, R44, R8 ;  /* 0x0000002c3f0a7210 */ /* 0x000fe20007c7e008 */
[----:B------:R-:W-:Y:S01]  /*8bd0*/  IMAD.IADD R25, R25, 0x1, R11 ;  /* 0x0000000119197824 */ /* 0x000fe200078e020b */
[----:B------:R-:W-:Y:S01]  /*8be0*/  CS2R R40, SRZ ;  /* 0x0000000000287805 */ /* 0x000fe2000001ff00 */
[----:B------:R-:W-:Y:S01]  /*8bf0*/  IMAD.IADD R0, R65, 0x1, R9 ;  /* 0x0000000141007824 */ /* 0x000fe200078e0209 */
[----:B------:R-:W-:-:S02]  /*8c00*/  CS2R R38, SRZ ;  /* 0x0000000000267805 */ /* 0x000fc4000001ff00 */
[----:B------:R-:W-:Y:S02]  /*8c10*/  CS2R R36, SRZ ;  /* 0x0000000000247805 */ /* 0x000fe4000001ff00 */
[----:B------:R-:W-:Y:S02]  /*8c20*/  IADD3.X R9, R60, R51, R25, P1, P2 ;  /* 0x000000333c097210 */ /* 0x000fe40000fe4419 */
[----:B------:R-:W-:Y:S02]  /*8c30*/  CS2R R26, SRZ ;  /* 0x00000000001a7805 */ /* 0x000fe4000001ff00 */
[----:B------:R-:W-:Y:S01]  /*8c40*/  IADD3 R8, P1, R54, UR4, RZ ;  /* 0x0000000436087c10 */ /* 0x000fe2000ff3e0ff */
[----:B------:R-:W-:Y:S01]  /*8c50*/  ULDC UR4, c[0x0][0x3d4] ;  /* 0x0000f50000047ab9 */ /* 0x000fe20000000800 */
[----:B------:R-:W-:Y:S02]  /*8c60*/  IADD3.X R0, R62, R53, R0, P3, P4 ;  /* 0x000000353e007210 */ /* 0x000fe40001fe8400 */
[----:B------:R-:W-:-:S02]  /*8c70*/  CS2R R24, SRZ ;  /* 0x0000000000187805 */ /* 0x000fc4000001ff00 */
[----:B------:R-:W-:Y:S02]  /*8c80*/  IADD3 R10, P2, R10, UR6, RZ ;  /* 0x000000060a0a7c10 */ /* 0x000fe4000ff5e0ff */
[----:B------:R-:W-:Y:S02]  /*8c90*/  IADD3.X R9, R9, UR5, RZ, P1, !PT ;  /* 0x0000000509097c10 */ /* 0x000fe40008ffe4ff */
[----:B------:R-:W-:Y:S02]  /*8ca0*/  IADD3.X R11, R0, UR7, RZ, P2, !PT ;  /* 0x00000007000b7c10 */ /* 0x000fe400097fe4ff */
[----:B------:R-:W-:Y:S02]  /*8cb0*/  ISETP.GE.AND P1, PT, R19, UR4, PT ;  /* 0x0000000413007c0c */ /* 0x000fe4000bf26270 */
[----:B------:R-:W-:Y:S02]  /*8cc0*/  ISETP.GE.AND P2, PT, R50, UR4, PT ;  /* 0x0000000432007c0c */ /* 0x000fe4000bf46270 */
[----:B------:R-:W-:-:S09]  /*8cd0*/  ISETP.GE.AND P3, PT, R52, UR4, PT ;  /* 0x0000000434007c0c */ /* 0x000fd2000bf66270 */
[----:B------:R0:W5:Y:S04]  /*8ce0*/  @!P1 LDG.E.128 R56, desc[UR52][R8.64] ;  /* 0x0000003408389981 */ /* 0x000168000c1e1d00 */
[----:B------:R0:W5:Y:S04]  /*8cf0*/  @!P2 LDG.E.128 R32, desc[UR52][R8.64+0x20] ;  /* 0x000020340820a981 */ /* 0x000168000c1e1d00 */
[----:B------:R0:W5:Y:S04]  /*8d00*/  @!P3 LDG.E.128 R28, desc[UR52][R8.64+0x40] ;  /* 0x00004034081cb981 */ /* 0x000168000c1e1d00 */
[----:B------:R0:W5:Y:S04]  /*8d10*/  @!P1 LDG.E.128 R40, desc[UR52][R10.64] ;  /* 0x000000340a289981 */ /* 0x000168000c1e1d00 */
[----:B------:R0:W5:Y:S04]  /*8d20*/  @!P2 LDG.E.128 R36, desc[UR52][R10.64+0x20] ;  /* 0x000020340a24a981 */ /* 0x000168000c1e1d00 */
[----:B------:R0:W5:Y:S02]  /*8d30*/  @!P3 LDG.E.128 R24, desc[UR52][R10.64+0x40] ;  /* 0x000040340a18b981 */ /* 0x000164000c1e1d00 */
.L_x_4166:
[----:B------:R-:W-:Y:S05]  /*8d40*/  BSYNC B1 ;  /* 0x0000000000017941 */ /* 0x000fea0003800000 */
.L_x_4165:
[-C--:B------:R-:W-:Y:S01]  /*8d50*/  IMAD R0, R21, R6.reuse, RZ ;  /* 0x0000000615007224 */ /* 0x080fe200078e02ff */
[----:B------:R-:W-:Y:S01]  /*8d60*/  ULDC.64 UR4, c[0x0][0x3c8] ;  /* 0x0000f20000047ab9 */ /* 0x000fe20000000a00 */
[----:B0-----:R-:W-:Y:S01]  /*8d70*/  IMAD.WIDE.U32 R8, R3, R6, R12 ;  /* 0x0000000603087225 */ /* 0x001fe200078e000c */
        /* <DEDUP_REMOVED lines=11> */
.L_x_4435:
[----:B------:R-:W-:-:S03]  /*8e30*/  UMOV UR4, 0xffffffff ;  /* 0xffffffff00047882 */ /* 0x000fc60000000000 */
[----:B------:R-:W-:Y:S05]  /*8e40*/  BRA.DIV UR4, `(.L_x_4168) ;  /* 0x000001fe04ec7947 */ /* 0x000fea000b800000 */
.L_x_4438:
[----:B------:R-:W-:-:S03]  /*8e50*/  UMOV UR4, 0xffffffff ;  /* 0xffffffff00047882 */ /* 0x000fc60000000000 */
[----:B------:R-:W-:Y:S05]  /*8e60*/  BRA.DIV UR4, `(.L_x_4169) ;  /* 0x00000202040c7947 */ /* 0x000fea000b800000 */
.L_x_4441:
[----:B------:R-:W-:-:S03]  /*8e70*/  UMOV UR4, 0xffffffff ;  /* 0xffffffff00047882 */ /* 0x000fc60000000000 */
[----:B------:R-:W-:Y:S05]  /*8e80*/  BRA.DIV UR4, `(.L_x_4170) ;  /* 0x00000202042c7947 */ /* 0x000fea000b800000 */
.L_x_4444:
[----:B------:R-:W-:-:S04]  /*8e90*/  ULEA.HI UR4, UR47, UR47, URZ, 0x1 ;  /* 0x0000002f2f047291 */ /* 0x000fc8000f8f083f */
[----:B------:R-:W-:-:S04]  /*8ea0*/  ULOP3.LUT UR4, UR4, 0xfffffffe, URZ, 0xc0, !UPT ;  /* 0xfffffffe04047892 */ /* 0x000fc8000f8ec03f */
[----:B------:R-:W-:-:S06]  /*8eb0*/  UIADD3 UR4, UR47, -UR4, URZ ;  /* 0x800000042f047290 */ /* 0x000fcc000fffe03f */
[----:B------:R-:W-:-:S05]  /*8ec0*/  IMAD.U32 R0, RZ, RZ, UR4 ;  /* 0x00000004ff007e24 */ /* 0x000fca000f8e00ff */
[----:B------:R-:W-:-:S04]  /*8ed0*/  SHF.L.U32 R0, R0, 0x1f, RZ ;  /* 0x0000001f00007819 */ /* 0x000fc800000006ff */
[----:B------:R-:W0:Y:S02]  /*8ee0*/  SYNCS.PHASECHK.TRANS64.TRYWAIT P1, [UR38+0x33400], R0 ;  /* 0x03340000ff0075a7 */ /* 0x000e240008020166 */
[----:B0-----:R-:W-:Y:S05]  /*8ef0*/  @!P1 BRA `(.L_x_4171) ;  /* 0x0000020000389947 */ /* 0x001fea0003800000 */
.L_x_4445:
[----:B------:R-:W-:Y:S05]  /*8f00*/  @P0 BRA `(.L_x_4154) ;  /* 0x0000002c00f00947 */ /* 0x000fea0003800000 */
[----:B0-----:R-:W0:Y:S01]  /*8f10*/  LDC R3, c[0x0][0x3d4] ;  /* 0x0000f500ff037b82 */ /* 0x001e220000000800 */
[----:B------:R-:W-:Y:S01]  /*8f20*/  BSSY B1, `(.L_x_4172) ;  /* 0x00000fc000017945 */ /* 0x000fe20003800000 */
[-C--:B0-----:R-:W-:Y:S02]  /*8f30*/  ISETP.GE.AND P0, PT, R19, R3.reuse, PT ;  /* 0x000000031300720c */ /* 0x081fe40003f06270 */
[-C--:B------:R-:W-:Y:S02]  /*8f40*/  ISETP.GE.AND P1, PT, R50, R3.reuse, PT ;  /* 0x000000033200720c */ /* 0x080fe40003f26270 */
[----:B------:R-:W-:-:S09]  /*8f50*/  ISETP.GE.AND P2, PT, R52, R3, PT ;  /* 0x000000033400720c */ /* 0x000fd20003f46270 */
[----:B------:R-:W-:Y:S05]  /*8f60*/  @P0 BRA `(.L_x_4173) ;  /* 0x0000000c00dc0947 */ /* 0x000fea0003800000 */
[----:B------:R-:W2:Y:S04]  /*8f70*/  LDL R10, [R1+0x2d4] ;  /* 0x0002d400010a7983 */ /* 0x000ea80000100800 */
[----:B------:R-:W3:Y:S01]  /*8f80*/  LDL R69, [R1+0x2e4] ;  /* 0x0002e40001457983 */ /* 0x000ee20000100800 */
[----:B-----5:R-:W-:Y:S02]  /*8f90*/  SHF.R.U32.HI R0, RZ, 0x8, R56 ;  /* 0x00000008ff007819 */ /* 0x020fe40000011638 */
        /* <DEDUP_REMOVED lines=13> */
[----:B------:R-:W-:Y:S02]  /*9070*/  PRMT R19, R8, 0x7604, R9 ;  /* 0x0000760408137816 */ /* 0x000fe40000000009 */
        /* <DEDUP_REMOVED lines=13> */
[----:B------:R-:W-:Y:S02]  /*9150*/  SHF.R.U32.HI R21, RZ, 0x8, R42 ;  /* 0x00000008ff157819 */ /* 0x000fe4000001162a */
[----:B------:R-:W-:Y:S01]  /*9160*/  PRMT R48, R48, 0x7604, R49 ;  /* 0x0000760430307816 */ /* 0x000fe20000000031 */
[----:B------:R-:W-:Y:S01]  /*9170*/  IMAD.U32 R15, R15, 0x10000, RZ ;  /* 0x000100000f0f7824 */ /* 0x000fe200078e00ff */
[----:B------:R-:W-:Y:S02]  /*9180*/  SHF.R.U32.HI R49, RZ, 0x10, R41 ;  /* 0x00000010ff317819 */ /* 0x000fe40000011629 */
[----:B------:R-:W-:Y:S02]  /*9190*/  LOP3.LUT R44, R42, 0xff, RZ, 0xc0, !PT ;  /* 0x000000ff2a2c7812 */ /* 0x000fe400078ec0ff */
[----:B------:R-:W-:Y:S01]  /*91a0*/  LOP3.LUT R21, R21, 0xff, RZ, 0xc0, !PT ;  /* 0x000000ff15157812 */ /* 0x000fe200078ec0ff */
[----:B------:R-:W-:Y:S01]  /*91b0*/  IMAD.U32 R49, R49, 0x10000, RZ ;  /* 0x0001000031317824 */ /* 0x000fe200078e00ff */
[----:B------:R-:W-:-:S02]  /*91c0*/  SHF.R.U32.HI R53, RZ, 0x10, R43 ;  /* 0x00000010ff357819 */ /* 0x000fc4000001162b */
[----:B------:R-:W-:Y:S02]  /*91d0*/  PRMT R51, R21, 0x7604, R44 ;  /* 0x0000760415337816 */ /* 0x000fe4000000002c */
[--C-:B------:R-:W-:Y:S01]  /*91e0*/  LOP3.LUT R13, R13, 0xff0000, R56.reuse, 0xf8, !PT ;  /* 0x00ff00000d0d7812 */ /* 0x100fe200078ef838 */
[----:B------:R-:W-:Y:S01]  /*91f0*/  IMAD.U32 R53, R53, 0x10000, RZ ;  /* 0x0001000035357824 */ /* 0x000fe200078e00ff */
[----:B------:R-:W-:Y:S02]  /*9200*/  SHF.R.U32.HI R21, RZ, 0x10, R59 ;  /* 0x00000010ff157819 */ /* 0x000fe4000001163b */
[----:B------:R-:W-:Y:S02]  /*9210*/  LOP3.LUT R15, R12, 0xff0000, R15, 0xf8, !PT ;  /* 0x00ff00000c0f7812 */ /* 0x000fe400078ef80f */
        /* <DEDUP_REMOVED lines=9> */
[----:B------:R-:W-:Y:S02]  /*92b0*/  F2FP.F16.E4M3.UNPACK_B R45, R56 ;  /* 0x00000038ff2d723e */ /* 0x000fe400020006ff */
[--C-:B------:R-:W-:Y:S02]  /*92c0*/  LOP3.LUT R19, R19, 0xff0000, R58.reuse, 0xf8, !PT ;  /* 0x00ff000013137812 */ /* 0x100fe400078ef83a */
[----:B------:R-:W-:Y:S01]  /*92d0*/  LOP3.LUT R21, R14, 0xff0000, R21, 0xf8, !PT ;  /* 0x00ff00000e157812 */ /* 0x000fe200078ef815 */
[--C-:B------:R-:W-:Y:S01]  /*92e0*/  HADD2.F32 R49, -RZ, R45.reuse.H0_H0 ;  /* 0x2000002dff317230 */ /* 0x100fe20000004100 */
[----:B------:R-:W-:Y:S01]  /*92f0*/  F2FP.F16.E4M3.UNPACK_B R54, R53 ;  /* 0x00000035ff36723e */ /* 0x000fe200020006ff */
[----:B------:R-:W-:Y:S01]  /*9300*/  HADD2.F32 R45, -RZ, R45.H1_H1 ;  /* 0x3000002dff2d7230 */ /* 0x000fe20000004100 */
[----:B------:R-:W-:Y:S02]  /*9310*/  LOP3.LUT R48, R19, 0xff000000, R58, 0xf8, !PT ;  /* 0xff00000013307812 */ /* 0x000fe400078ef83a */
[----:B------:R-:W-:-:S02]  /*9320*/  LOP3.LUT R58, R21, 0xff000000, R59, 0xf8, !PT ;  /* 0xff000000153a7812 */ /* 0x000fc400078ef83b */
[----:B------:R-:W-:Y:S02]  /*9330*/  LOP3.LUT R59, R13, 0xff000000, R42, 0xf8, !PT ;  /* 0xff0000000d3b7812 */ /* 0x000fe400078ef82a */
[----:B------:R-:W-:Y:S01]  /*9340*/  LOP3.LUT R60, R55, 0xff000000, R43, 0xf8, !PT ;  /* 0xff000000373c7812 */ /* 0x000fe200078ef82b */
[----:B------:R-:W-:Y:S01]  /*9350*/  HADD2.F32 R55, -RZ, R54.H0_H0 ;  /* 0x20000036ff377230 */ /* 0x000fe20000004100 */
[----:B------:R-:W-:Y:S02]  /*9360*/  F2FP.F16.E4M3.UNPACK_B R53, R53.H1 ;  /* 0x00000035ff35723e */ /* 0x000fe400030006ff */
[----:B------:R-:W-:Y:S02]  /*9370*/  F2FP.F16.E4M3.UNPACK_B R56, R56.H1 ;  /* 0x00000038ff38723e */ /* 0x000fe400030006ff */
[----:B--2---:R-:W-:-:S04]  /*9380*/  LEA.HI R0, R3, R10, RZ, 0x1c ;  /* 0x0000000a03007211 */ /* 0x004fc800078fe0ff */
[----:B------:R-:W-:Y:S01]  /*9390*/  SHF.R.S32.HI R5, RZ, 0x1f, R0 ;  /* 0x0000001fff057819 */ /* 0x000fe20000011400 */
[----:B---3--:R-:W0:Y:S03]  /*93a0*/  LDS.128 R8, [R69+0x1e200] ;  /* 0x01e2000045087984 */ /* 0x008e260000000c00 */
[----:B------:R-:W-:Y:S01]  /*93b0*/  LEA.HI R4, R5, R0, RZ, 0x2 ;  /* 0x0000000005047211 */ /* 0x000fe200078f10ff */
[----:B------:R-:W-:-:S04]  /*93c0*/  IMAD.SHL.U32 R5, R0, 0x10, RZ ;  /* 0x0000001000057824 */ /* 0x000fc800078e00ff */
[----:B------:R-:W-:Y:S01]  /*93d0*/  IMAD.SHL.U32 R4, R4, 0x800, RZ ;  /* 0x0000080004047824 */ /* 0x000fe200078e00ff */
[----:B------:R-:W-:-:S04]  /*93e0*/  LOP3.LUT R0, R46, 0x30, R5, 0xf8, !PT ;  /* 0x000000302e007812 */ /* 0x000fc800078ef805 */
[----:B------:R-:W-:Y:S02]  /*93f0*/  LOP3.LUT R5, R0, R47, RZ, 0x3c, !PT ;  /* 0x0000002f00057212 */ /* 0x000fe400078e3cff */
[----:B------:R-:W-:-:S04]  /*9400*/  LOP3.LUT R0, R4, 0xffffe000, RZ, 0xc0, !PT ;  /* 0xffffe00004007812 */ /* 0x000fc800078ec0ff */
[----:B------:R-:W-:-:S05]  /*9410*/  IADD3 R0, R5, R237, R0 ;  /* 0x000000ed05007210 */ /* 0x000fca0007ffe000 */
[----:B------:R-:W1:Y:S01]  /*9420*/  LDS.128 R4, [R0+UR38+0x1e200] ;  /* 0x01e2002600047984 */ /* 0x000e620008000c00 */
[----:B0-----:R-:W-:Y:S02]  /*9430*/  F2FP.F16.E4M3.UNPACK_B R12, R9 ;  /* 0x00000009ff0c723e */ /* 0x001fe400020006ff */
        /* <DEDUP_REMOVED lines=8> */
[----:B------:R-:W-:Y:S02]  /*94c0*/  F2FP.F16.E4M3.UNPACK_B R8, R8.H1 ;  /* 0x00000008ff08723e */ /* 0x000fe400030006ff */
[-C--:B-1----:R-:W-:Y:S02]  /*94d0*/  F2FP.F16.E4M3.UNPACK_B R20, R5.reuse ;  /* 0x00000005ff14723e */ /* 0x082fe400020006ff */
[----:B------:R-:W-:Y:S02]  /*94e0*/  F2FP.F16.E4M3.UNPACK_B R21, R5.H1 ;  /* 0x00000005ff15723e */ /* 0x000fe400030006ff */
[-C--:B------:R-:W-:Y:S01]  /*94f0*/  F2FP.F16.E4M3.UNPACK_B R42, R7.reuse ;  /* 0x00000007ff2a723e */ /* 0x080fe200020006ff */
[--C-:B------:R-:W-:Y:S01]  /*9500*/  HADD2.F32 R40, -RZ, R20.reuse.H0_H0 ;  /* 0x20000014ff287230 */ /* 0x100fe20000004100 */
[----:B------:R-:W-:Y:S01]  /*9510*/  F2FP.F16.E4M3.UNPACK_B R43, R7.H1 ;  /* 0x00000007ff2b723e */ /* 0x000fe200030006ff */
[----:B------:R-:W-:Y:S01]  /*9520*/  HADD2.F32 R20, -RZ, R20.H1_H1 ;  /* 0x30000014ff147230 */ /* 0x000fe20000004100 */
[----:B------:R-:W-:-:S02]  /*9530*/  F2FP.F16.E4M3.UNPACK_B R5, R4 ;  /* 0x00000004ff05723e */ /* 0x000fc400020006ff */
[----:B------:R-:W-:Y:S01]  /*9540*/  F2FP.F16.E4M3.UNPACK_B R7, R4.H1 ;  /* 0x00000004ff07723e */ /* 0x000fe200030006ff */
[C---:B------:R-:W-:Y:S01]  /*9550*/  FMUL.FTZ R4, R40.reuse, R49 ;  /* 0x0000003128047220 */ /* 0x040fe20000410000 */
[-C--:B------:R-:W-:Y:S01]  /*9560*/  FMUL.FTZ R57, R40, R55.reuse ;  /* 0x0000003728397220 */ /* 0x080fe20000410000 */
[-C--:B------:R-:W-:Y:S02]  /*9570*/  F2FP.F16.E4M3.UNPACK_B R40, R6.reuse ;  /* 0x00000006ff28723e */ /* 0x080fe400020006ff */
[C---:B------:R-:W-:Y:S01]  /*9580*/  FFMA.FTZ R62, R10.reuse, R55, R4 ;  /* 0x000000370a3e7223 */ /* 0x040fe20000010004 */
[----:B------:R-:W-:Y:S01]  /*9590*/  HADD2.F32 R55, -RZ, R54.H1_H1 ;  /* 0x30000036ff377230 */ /* 0x000fe20000004100 */
[----:B------:R-:W-:Y:S01]  /*95a0*/  F2FP.F16.E4M3.UNPACK_B R41, R6.H1 ;  /* 0x00000006ff29723e */ /* 0x000fe200030006ff */
[----:B------:R-:W-:Y:S01]  /*95b0*/  FFMA.FTZ R61, R10, R49, -R57 ;  /* 0x000000310a3d7223 */ /* 0x000fe20000010839 */
        /* <DEDUP_REMOVED lines=15> */
[----:B------:R-:W-:Y:S01]  /*96b0*/  HADD2.F32 R21, -RZ, R21.H1_H1 ;  /* 0x30000015ff157230 */ /* 0x000fe20000004100 */
[----:B------:R-:W-:Y:S01]  /*96c0*/  F2FP.F16.E4M3.UNPACK_B R60, R60.H1 ;  /* 0x0000003cff3c723e */ /* 0x000fe200030006ff */
[----:B------:R-:W-:Y:S01]  /*96d0*/  HADD2.F32 R49, -RZ, R20.H0_H0 ;  /* 0x20000014ff317230 */ /* 0x000fe20000004100 */
[----:B------:R-:W-:Y:S01]  /*96e0*/  F2FP.F16.E4M3.UNPACK_B R58, R58.H1 ;  /* 0x0000003aff3a723e */ /* 0x000fe200030006ff */
[----:B------:R-:W-:Y:S02]  /*96f0*/  HADD2.F32 R6, -RZ, R42.H0_H0 ;  /* 0x2000002aff067230 */ /* 0x000fe40000004100 */
[----:B------:R-:W-:Y:S01]  /*9700*/  FMUL.FTZ R64, R21, R12 ;  /* 0x0000000c15407220 */ /* 0x000fe20000410000 */
[----:B------:R-:W-:Y:S02]  /*9710*/  HADD2.F32 R56, -RZ, R56.H1_H1 ;  /* 0x30000038ff387230 */ /* 0x000fe40000004100 */
[----:B------:R-:W-:-:S02]  /*9720*/  HADD2.F32 R45, -RZ, R10.H0_H0 ;  /* 0x2000000aff2d7230 */ /* 0x000fc40000004100 */
[C---:B------:R-:W-:Y:S01]  /*9730*/  FMUL.FTZ R53, R6.reuse, R49 ;  /* 0x0000003106357220 */ /* 0x040fe20000410000 */
[----:B------:R-:W-:Y:S02]  /*9740*/  HADD2.F32 R13, -RZ, R13.H1_H1 ;  /* 0x3000000dff0d7230 */ /* 0x000fe40000004100 */
[-C--:B------:R-:W-:Y:S01]  /*9750*/  FMUL.FTZ R21, R21, R56.reuse ;  /* 0x0000003815157220 */ /* 0x080fe20000410000 */
[----:B------:R-:W-:Y:S02]  /*9760*/  HADD2.F32 R4, -RZ, R15.H0_H0 ;  /* 0x2000000fff047230 */ /* 0x000fe40000004100 */
[----:B------:R-:W-:Y:S01]  /*9770*/  FMUL.FTZ R6, R6, R45 ;  /* 0x0000002d06067220 */ /* 0x000fe20000410000 */
[----:B------:R-:W-:Y:S02]  /*9780*/  HADD2.F32 R20, -RZ, R20.H1_H1 ;  /* 0x30000014ff147230 */ /* 0x000fe40000004100 */
[----:B------:R-:W-:Y:S01]  /*9790*/  FFMA.FTZ R64, R13, R56, -R64 ;  /* 0x000000380d407223 */ /* 0x000fe20000010840 */
[----:B------:R-:W-:-:S02]  /*97a0*/  HADD2.F32 R42, -RZ, R42.H1_H1 ;  /* 0x3000002aff2a7230 */ /* 0x000fc40000004100 */
[----:B------:R-:W-:Y:S01]  /*97b0*/  FFMA.FTZ R56, R13, R12, R21 ;  /* 0x0000000c0d387223 */ /* 0x000fe20000010015 */
[C---:B------:R-:W-:Y:S01]  /*97c0*/  FFMA.FTZ R49, R4.reuse, R49, R6 ;  /* 0x0000003104317223 */ /* 0x040fe20000010006 */
[----:B------:R-:W-:Y:S02]  /*97d0*/  HADD2.F32 R10, -RZ, R10.H1_H1 ;  /* 0x3000000aff0a7230 */ /* 0x000fe40000004100 */
[----:B------:R-:W-:Y:S01]  /*97e0*/  FFMA.FTZ R53, R4, R45, -R53 ;  /* 0x0000002d04357223 */ /* 0x000fe20000010835 */
[----:B------:R-:W-:Y:S02]  /*97f0*/  HADD2.F32 R15, -RZ, R15.H1_H1 ;  /* 0x3000000fff0f7230 */ /* 0x000fe40000004100 */
[C---:B------:R-:W-:Y:S01]  /*9800*/  FMUL.FTZ R12, R42.reuse, R20 ;  /* 0x000000142a0c7220 */ /* 0x040fe20000410000 */
[----:B------:R-:W-:Y:S02]  /*9810*/  HADD2.F32 R21, -RZ, R60.H0_H0 ;  /* 0x2000003cff157230 */ /* 0x000fe40000004100 */
[----:B------:R-:W-:Y:S01]  /*9820*/  FMUL.FTZ R45, R42, R10 ;  /* 0x0000000a2a2d7220 */ /* 0x000fe20000410000 */
[----:B------:R-:W-:-:S02]  /*9830*/  HADD2.F32 R6, -RZ, R43.H0_H0 ;  /* 0x2000002bff067230 */ /* 0x000fc40000004100 */
[C---:B------:R-:W-:Y:S01]  /*9840*/  FFMA.FTZ R66, R15.reuse, R10, -R12 ;  /* 0x0000000a0f427223 */ /* 0x040fe2000001080c */
[----:B------:R-:W-:Y:S01]  /*9850*/  HADD2.F32 R13, -RZ, R58.H0_H0 ;  /* 0x2000003aff0d7230 */ /* 0x000fe20000004100 */
[----:B------:R-:W-:Y:S01]  /*9860*/  F2FP.F16.E4M3.UNPACK_B R12, R51.H1 ;  /* 0x00000033ff0c723e */ /* 0x000fe200030006ff */
[----:B------:R-:W-:Y:S02]  /*9870*/  HADD2.F32 R4, -RZ, R19.H0_H0 ;  /* 0x20000013ff047230 */ /* 0x000fe40000004100 */
[C---:B------:R-:W-:Y:S01]  /*9880*/  FMUL.FTZ R63, R6.reuse, R21 ;  /* 0x00000015063f7220 */ /* 0x040fe20000410000 */
[----:B------:R-:W-:Y:S01]  /*9890*/  F2FP.F16.E4M3.UNPACK_B R10, R44.H1 ;  /* 0x0000002cff0a723e */ /* 0x000fe200030006ff */
[-C--:B------:R-:W-:Y:S01]  /*98a0*/  FMUL.FTZ R6, R6, R13.reuse ;  /* 0x0000000d06067220 */ /* 0x080fe20000410000 */
[----:B------:R-:W-:Y:S01]  /*98b0*/  FFMA.FTZ R68, R15, R20, R45 ;  /* 0x000000140f447223 */ /* 0x000fe2000001002d */
[----:B------:R-:W-:Y:S01]  /*98c0*/  FFMA.FTZ R63, R4, R13, -R63 ;  /* 0x0000000d043f7223 */ /* 0x000fe2000001083f */
[----:B------:R-:W-:-:S02]  /*98d0*/  HADD2.F32 R60, -RZ, R60.H1_H1 ;  /* 0x3000003cff3c7230 */ /* 0x000fc40000004100 */
[----:B------:R-:W-:Y:S01]  /*98e0*/  FFMA.FTZ R67, R4, R21, R6 ;  /* 0x0000001504437223 */ /* 0x000fe20000010006 */
[----:B------:R-:W-:Y:S01]  /*98f0*/  HADD2.F32 R43, -RZ, R43.H1_H1 ;  /* 0x3000002bff2b7230 */ /* 0x000fe20000004100 */
[----:B------:R-:W-:Y:S01]  /*9900*/  F2FP.F16.E4M3.UNPACK_B R51, R51 ;  /* 0x00000033ff33723e */ /* 0x000fe200020006ff */
[----:B------:R-:W-:Y:S01]  /*9910*/  HADD2.F32 R15, -RZ, R12.H0_H0 ;  /* 0x2000000cff0f7230 */ /* 0x000fe20000004100 */
[----:B------:R-:W-:Y:S01]  /*9920*/  F2FP.F16.E4M3.UNPACK_B R44, R44 ;  /* 0x0000002cff2c723e */ /* 0x000fe200020006ff */
[----:B------:R-:W-:Y:S02]  /*9930*/  HADD2.F32 R6, -RZ, R7.H0_H0 ;  /* 0x20000007ff067230 */ /* 0x000fe40000004100 */
[----:B------:R-:W-:Y:S01]  /*9940*/  FMUL.FTZ R20, R43, R60 ;  /* 0x0000003c2b147220 */ /* 0x000fe20000410000 */
[----:B------:R-:W-:Y:S01]  /*9950*/  HADD2.F32 R13, -RZ, R10.H0_H0 ;  /* 0x2000000aff0d7230 */ /* 0x000fe20000004100 */
[----:B------:R-:W-:Y:S01]  /*9960*/  F2FP.SATFINITE.E4M3.F32.PACK_AB_MERGE_C R56, R56, R57, RZ ;  /* 0x000000393838723e */ /* 0x000fe200048070ff */
[----:B------:R-:W-:-:S02]  /*9970*/  HADD2.F32 R58, -RZ, R58.H1_H1 ;  /* 0x3000003aff3a7230 */ /* 0x000fc40000004100 */
[C---:B------:R-:W-:Y:S01]  /*9980*/  FMUL.FTZ R21, R6.reuse, R15 ;  /* 0x0000000f06157220 */ /* 0x040fe20000410000 */
[----:B------:R-:W-:Y:S02]  /*9990*/  HADD2.F32 R19, -RZ, R19.H1_H1 ;  /* 0x30000013ff137230 */ /* 0x000fe40000004100 */
[----:B------:R-:W-:Y:S01]  /*99a0*/  FMUL.FTZ R6, R6, R13 ;  /* 0x0000000d06067220 */ /* 0x000fe20000410000 */
[----:B------:R-:W-:Y:S02]  /*99b0*/  HADD2.F32 R4, -RZ, R8.H0_H0 ;  /* 0x20000008ff047230 */ /* 0x000fe40000004100 */
[-C--:B------:R-:W-:Y:S01]  /*99c0*/  FMUL.FTZ R43, R43, R58.reuse ;  /* 0x0000003a2b2b7220 */ /* 0x080fe20000410000 */
[----:B------:R-:W-:Y:S02]  /*99d0*/  HADD2.F32 R12, -RZ, R12.H1_H1 ;  /* 0x3000000cff0c7230 */ /* 0x000fe40000004100 */
[----:B------:R-:W-:Y:S01]  /*99e0*/  FFMA.FTZ R70, R19, R58, -R20 ;  /* 0x0000003a13467223 */ /* 0x000fe20000010814 */
[----:B------:R-:W-:-:S02]  /*99f0*/  HADD2.F32 R7, -RZ, R7.H1_H1 ;  /* 0x30000007ff077230 */ /* 0x000fc40000004100 */
[C---:B------:R-:W-:Y:S01]  /*9a00*/  FFMA.FTZ R20, R4.reuse, R15, R6 ;  /* 0x0000000f04147223 */ /* 0x040fe20000010006 */
[----:B------:R-:W-:Y:S02]  /*9a10*/  HADD2.F32 R10, -RZ, R10.H1_H1 ;  /* 0x3000000aff0a7230 */ /* 0x000fe40000004100 */
[----:B------:R-:W-:Y:S01]  /*9a20*/  FFMA.FTZ R60, R19, R60, R43 ;  /* 0x0000003c133c7223 */ /* 0x000fe2000001002b */
[----:B------:R-:W-:Y:S02]  /*9a30*/  HADD2.F32 R8, -RZ, R8.H1_H1 ;  /* 0x30000008ff087230 */ /* 0x000fe40000004100 */
[C---:B------:R-:W-:Y:S01]  /*9a40*/  FMUL.FTZ R15, R7.reuse, R12 ;  /* 0x0000000c070f7220 */ /* 0x040fe20000410000 */
[----:B------:R-:W-:Y:S01]  /*9a50*/  FFMA.FTZ R21, R4, R13, -R21 ;  /* 0x0000000d04157223 */ /* 0x000fe20000010815 */
[-C--:B------:R-:W-:Y:S01]  /*9a60*/  FMUL.FTZ R7, R7, R10.reuse ;  /* 0x0000000a07077220 */ /* 0x080fe20000410000 */
[----:B------:R-:W-:Y:S02]  /*9a70*/  HADD2.F32 R13, -RZ, R51.H0_H0 ;  /* 0x20000033ff0d7230 */ /* 0x000fe40000004100 */
[----:B------:R-:W-:Y:S01]  /*9a80*/  FFMA.FTZ R42, R8, R10, -R15 ;  /* 0x0000000a082a7223 */ /* 0x000fe2000001080f */
[----:B------:R-:W-:-:S02]  /*9a90*/  HADD2.F32 R6, -RZ, R5.H0_H0 ;  /* 0x20000005ff067230 */ /* 0x000fc40000004100 */
[----:B------:R-:W-:Y:S01]  /*9aa0*/  FFMA.FTZ R43, R8, R12, R7 ;  /* 0x0000000c082b7223 */ /* 0x000fe20000010007 */
[--C-:B------:R-:W-:Y:S01]  /*9ab0*/  HADD2.F32 R7, -RZ, R44.reuse.H0_H0 ;  /* 0x2000002cff077230 */ /* 0x100fe20000004100 */
[----:B------:R-:W-:Y:S01]  /*9ac0*/  F2FP.F16.E4M3.UNPACK_B R10, R59.H1 ;  /* 0x0000003bff0a723e */ /* 0x000fe200030006ff */
        /* <DEDUP_REMOVED lines=8> */
[----:B------:R-:W-:Y:S02]  /*9b50*/  HADD2.F32 R9, -RZ, R9.H1_H1 ;  /* 0x30000009ff097230 */ /* 0x000fe40000004100 */
[C---:B------:R-:W-:Y:S01]  /*9b60*/  FMUL.FTZ R6, R5.reuse, R8 ;  /* 0x0000000805067220 */ /* 0x040fe20000410000 */
[----:B------:R-:W-:Y:S01]  /*9b70*/  F2FP.F16.E4M3.UNPACK_B R4, R48.H1 ;  /* 0x00000030ff04723e */ /* 0x000fe200030006ff */
        /* <DEDUP_REMOVED lines=15> */
[----:B------:R-:W-:Y:S01]  /*9c70*/  HADD2.F32 R14, -RZ, R14.H1_H1 ;  /* 0x3000000eff0e7230 */ /* 0x000fe20000004100 */
[----:B------:R-:W-:Y:S01]  /*9c80*/  F2FP.SATFINITE.E4M3.F32.PACK_AB_MERGE_C R60, R60, R67, RZ ;  /* 0x000000433c3c723e */ /* 0x000fe200048070ff */
[----:B------:R-:W-:-:S02]  /*9c90*/  HADD2.F32 R6, -RZ, R48.H0_H0 ;  /* 0x20000030ff067230 */ /* 0x000fc40000004100 */
[C---:B------:R-:W-:Y:S01]  /*9ca0*/  FMUL.FTZ R9, R41.reuse, R10 ;  /* 0x0000000a29097220 */ /* 0x040fe20000410000 */
[-C--:B------:R-:W-:Y:S01]  /*9cb0*/  FMUL.FTZ R45, R41, R7.reuse ;  /* 0x00000007292d7220 */ /* 0x080fe20000410000 */
[----:B------:R-:W-:Y:S01]  /*9cc0*/  FFMA.FTZ R41, R4, R12, R5 ;  /* 0x0000000c04297223 */ /* 0x000fe20000010005 */
[--C-:B------:R-:W-:Y:S02]  /*9cd0*/  HADD2.F32 R5, -RZ, R40.reuse.H0_H0 ;  /* 0x20000028ff057230 */ /* 0x100fe40000004100 */
[C---:B------:R-:W-:Y:S01]  /*9ce0*/  FFMA.FTZ R58, R14.reuse, R7, -R9 ;  /* 0x000000070e3a7223 */ /* 0x040fe20000010809 */
[--C-:B------:R-:W-:Y:S02]  /*9cf0*/  HADD2.F32 R7, -RZ, R59.reuse.H0_H0 ;  /* 0x2000003bff077230 */ /* 0x100fe40000004100 */
[----:B------:R-:W-:Y:S01]  /*9d00*/  FFMA.FTZ R14, R14, R10, R45 ;  /* 0x0000000a0e0e7223 */ /* 0x000fe2000001002d */
[----:B------:R-:W-:Y:S02]  /*9d10*/  HADD2.F32 R59, -RZ, R59.H1_H1 ;  /* 0x3000003bff3b7230 */ /* 0x000fe40000004100 */
[----:B------:R-:W-:Y:S01]  /*9d20*/  FMUL.FTZ R10, R5, R6 ;  /* 0x00000006050a7220 */ /* 0x000fe20000410000 */
[----:B------:R-:W-:-:S02]  /*9d30*/  HADD2.F32 R40, -RZ, R40.H1_H1 ;  /* 0x30000028ff287230 */ /* 0x000fc40000004100 */
[----:B------:R-:W-:Y:S01]  /*9d40*/  FMUL.FTZ R9, R5, R7 ;  /* 0x0000000705097220 */ /* 0x000fe20000410000 */
[----:B------:R-:W-:Y:S01]  /*9d50*/  HADD2.F32 R48, -RZ, R48.H1_H1 ;  /* 0x30000030ff307230 */ /* 0x000fe20000004100 */
[----:B------:R-:W-:Y:S01]  /*9d60*/  F2FP.SATFINITE.E4M3.F32.PACK_AB_MERGE_C R5, R64, R65, RZ ;  /* 0x000000414005723e */ /* 0x000fe200048070ff */
        /* <DEDUP_REMOVED lines=22> */
[----:B------:R0:W-:Y:S02]  /*9ed0*/  STS.128 [R0+UR38+0x1e200], R40 ;  /* 0x01e2002800007988 */ /* 0x0001e40008000c26 */
.L_x_4173:
[----:B------:R-:W-:Y:S05]  /*9ee0*/  BSYNC B1 ;  /* 0x0000000000017941 */ /* 0x000fea0003800000 */
.L_x_4172:
[----:B------:R-:W-:Y:S04]  /*9ef0*/  BSSY B1, `(.L_x_4174) ;  /* 0x0000103000017945 */ /* 0x000fe80003800000 */
[----:B------:R-:W-:Y:S05]  /*9f00*/  @P1 BRA `(.L_x_4175) ;  /* 0x0000001000041947 */ /* 0x000fea0003800000 */
[----:B------:R-:W2:Y:S01]  /*9f10*/  LDL R61, [R1+0x2e0] ;  /* 0x0002e000013d7983 */ /* 0x000ea20000100800 */
[----:B0----5:R-:W-:Y:S02]  /*9f20*/  SHF.R.U32.HI R4, RZ, 0x8, R32 ;  /* 0x00000008ff047819 */ /* 0x021fe40000011620 */
[----:B------:R-:W-:Y:S02]  /*9f30*/  SHF.R.S32.HI R9, RZ, 0x1f, R50 ;  /* 0x0000001fff097819 */ /* 0x000fe40000011432 */
[----:B------:R-:W-:Y:S02]  /*9f40*/  LOP3.LUT R0, R32, 0xff, RZ, 0xc0, !PT ;  /* 0x000000ff20007812 */ /* 0x000fe400078ec0ff */
[----:B------:R-:W-:Y:S02]  /*9f50*/  LOP3.LUT R5, R4, 0xff, RZ, 0xc0, !PT ;  /* 0x000000ff04057812 */ /* 0x000fe400078ec0ff */
[----:B------:R-:W-:Y:S02]  /*9f60*/  SHF.R.U32.HI R4, RZ, 0x8, R34 ;  /* 0x00000008ff047819 */ /* 0x000fe40000011622 */
[----:B------:R-:W-:-:S02]  /*9f70*/  LEA.HI R50, R9, R50, RZ, 0x4 ;  /* 0x0000003209327211 */ /* 0x000fc400078f20ff */
[----:B------:R-:W-:Y:S02]  /*9f80*/  PRMT R13, R5, 0x7604, R0 ;  /* 0x00007604050d7816 */ /* 0x000fe40000000000 */
[----:B------:R-:W-:Y:S02]  /*9f90*/  LOP3.LUT R0, R34, 0xff, RZ, 0xc0, !PT ;  /* 0x000000ff22007812 */ /* 0x000fe400078ec0ff */
[----:B------:R-:W-:Y:S02]  /*9fa0*/  LOP3.LUT R5, R4, 0xff, RZ, 0xc0, !PT ;  /* 0x000000ff04057812 */ /* 0x000fe400078ec0ff */
[----:B------:R-:W-:Y:S02]  /*9fb0*/  SHF.R.S32.HI R50, RZ, 0x4, R50 ;  /* 0x00000004ff327819 */ /* 0x000fe40000011432 */
[----:B------:R-:W-:Y:S02]  /*9fc0*/  PRMT R20, R5, 0x7604, R0 ;  /* 0x0000760405147816 */ /* 0x000fe40000000000 */
[----:B------:R-:W-:-:S02]  /*9fd0*/  SHF.R.U32.HI R7, RZ, 0x8, R33 ;  /* 0x00000008ff077819 */ /* 0x000fc40000011621 */
[----:B------:R-:W-:Y:S02]  /*9fe0*/  LEA.HI R0, R3, R50, RZ, 0x1c ;  /* 0x0000003203007211 */ /* 0x000fe400078fe0ff */
[----:B------:R-:W-:Y:S02]  /*9ff0*/  LOP3.LUT R6, R33, 0xff, RZ, 0xc0, !PT ;  /* 0x000000ff21067812 */ /* 0x000fe400078ec0ff */
[----:B------:R-:W-:Y:S02]  /*a000*/  LOP3.LUT R7, R7, 0xff, RZ, 0xc0, !PT ;  /* 0x000000ff07077812 */ /* 0x000fe400078ec0ff */
[----:B------:R-:W-:Y:S02]  /*a010*/  SHF.R.S32.HI R5, RZ, 0x1f, R0 ;  /* 0x0000001fff057819 */ /* 0x000fe40000011400 */
[----:B------:R-:W-:Y:S02]  /*a020*/  PRMT R15, R7, 0x7604, R6 ;  /* 0x00007604070f7816 */ /* 0x000fe40000000006 */
[----:B------:R-:W-:Y:S01]  /*a030*/  LEA.HI R4, R5, R0, RZ, 0x2 ;  /* 0x0000000005047211 */ /* 0x000fe200078f10ff */
[----:B------:R-:W-:Y:S01]  /*a040*/  IMAD.SHL.U32 R5, R0, 0x10, RZ ;  /* 0x0000001000057824 */ /* 0x000fe200078e00ff */
[----:B------:R-:W-:-:S02]  /*a050*/  SHF.R.U32.HI R7, RZ, 0x8, R35 ;  /* 0x00000008ff077819 */ /* 0x000fc40000011623 */
[----:B------:R-:W-:Y:S01]  /*a060*/  LOP3.LUT R6, R35, 0xff, RZ, 0xc0, !PT ;  /* 0x000000ff23067812 */ /* 0x000fe200078ec0ff */
[----:B------:R-:W-:Y:S01]  /*a070*/  IMAD.SHL.U32 R4, R4, 0x800, RZ ;  /* 0x0000080004047824 */ /* 0x000fe200078e00ff */
[----:B------:R-:W-:Y:S02]  /*a080*/  LOP3.LUT R7, R7, 0xff, RZ, 0xc0, !PT ;  /* 0x000000ff07077812 */ /* 0x000fe400078ec0ff */
[----:B------:R-:W-:Y:S02]  /*a090*/  LOP3.LUT R0, R46, 0x30, R5, 0xf8, !PT ;  /* 0x000000302e007812 */ /* 0x000fe400078ef805 */
[----:B------:R-:W-:Y:S02]  /*a0a0*/  PRMT R40, R7, 0x7604, R6 ;  /* 0x0000760407287816 */ /* 0x000fe40000000006 */
[----:B------:R-:W-:Y:S02]  /*a0b0*/  SHF.R.U32.HI R7, RZ, 0x8, R37 ;  /* 0x00000008ff077819 */ /* 0x000fe40000011625 */
[----:B------:R-:W-:-:S02]  /*a0c0*/  SHF.R.U32.HI R42, RZ, 0x8, R39 ;  /* 0x00000008ff2a7819 */ /* 0x000fc40000011627 */
[----:B------:R-:W-:Y:S02]  /*a0d0*/  LOP3.LUT R5, R0, R47, RZ, 0x3c, !PT ;  /* 0x0000002f00057212 */ /* 0x000fe400078e3cff */
[----:B------:R-:W-:Y:S02]  /*a0e0*/  LOP3.LUT R0, R4, 0xffffe000, RZ, 0xc0, !PT ;  /* 0xffffe00004007812 */ /* 0x000fe400078ec0ff */
[----:B------:R-:W-:Y:S02]  /*a0f0*/  SHF.R.U32.HI R9, RZ, 0x8, R36 ;  /* 0x00000008ff097819 */ /* 0x000fe40000011624 */
[----:B------:R-:W-:Y:S02]  /*a100*/  LOP3.LUT R6, R37, 0xff, RZ, 0xc0, !PT ;  /* 0x000000ff25067812 */ /* 0x000fe400078ec0ff */
[----:B------:R-:W-:Y:S02]  /*a110*/  LOP3.LUT R7, R7, 0xff, RZ, 0xc0, !PT ;  /* 0x000000ff07077812 */ /* 0x000fe400078ec0ff */
[----:B------:R-:W-:-:S02]  /*a120*/  LOP3.LUT R4, R42, 0xff, RZ, 0xc0, !PT ;  /* 0x000000ff2a047812 */ /* 0x000fc400078ec0ff */
[----:B------:R-:W-:Y:S02]  /*a130*/  LOP3.LUT R21, R39, 0xff, RZ, 0xc0, !PT ;  /* 0x000000ff27157812 */ /* 0x000fe400078ec0ff */
[----:B------:R-:W-:Y:S02]  /*a140*/  IADD3 R0, R5, R237, R0 ;  /* 0x000000ed05007210 */ /* 0x000fe40007ffe000 */
[----:B------:R-:W-:Y:S02]  /*a150*/  LOP3.LUT R8, R36, 0xff, RZ, 0xc0, !PT ;  /* 0x000000ff24087812 */ /* 0x000fe400078ec0ff */
[----:B------:R-:W-:Y:S02]  /*a160*/  LOP3.LUT R9, R9, 0xff, RZ, 0xc0, !PT ;  /* 0x000000ff09097812 */ /* 0x000fe400078ec0ff */
[----:B------:R-:W-:Y:S02]  /*a170*/  PRMT R43, R7, 0x7604, R6 ;  /* 0x00007604072b7816 */ /* 0x000fe40000000006 */
[----:B------:R-:W-:-:S02]  /*a180*/  PRMT R53, R4, 0x7604, R21 ;  /* 0x0000760404357816 */ /* 0x000fc40000000015 */
[----:B------:R-:W0:Y:S01]  /*a190*/  LDS.128 R4, [R0+UR38+0x1e200] ;  /* 0x01e2002600047984 */ /* 0x000e220008000c00 */
[----:B------:R-:W-:Y:S02]  /*a1a0*/  PRMT R41, R9, 0x7604, R8 ;  /* 0x0000760409297816 */ /* 0x000fe40000000008 */
[----:B------:R-:W-:Y:S02]  /*a1b0*/  SHF.R.U32.HI R14, RZ, 0x8, R38 ;  /* 0x00000008ff0e7819 */ /* 0x000fe40000011626 */
[----:B------:R-:W-:Y:S02]  /*a1c0*/  LOP3.LUT R12, R38, 0xff, RZ, 0xc0, !PT ;  /* 0x000000ff260c7812 */ /* 0x000fe400078ec0ff */
[----:B------:R-:W-:Y:S02]  /*a1d0*/  LOP3.LUT R19, R14, 0xff, RZ, 0xc0, !PT ;  /* 0x000000ff0e137812 */ /* 0x000fe400078ec0ff */
[----:B------:R-:W-:Y:S02]  /*a1e0*/  SHF.R.U32.HI R14, RZ, 0x10, R33 ;  /* 0x00000010ff0e7819 */ /* 0x000fe40000011621 */
[----:B------:R-:W-:-:S02]  /*a1f0*/  PRMT R51, R19, 0x7604, R12 ;  /* 0x0000760413337816 */ /* 0x000fc4000000000c */
[----:B------:R-:W-:Y:S02]  /*a200*/  SHF.R.U32.HI R19, RZ, 0x10, R34 ;  /* 0x00000010ff137819 */ /* 0x000fe40000011622 */
[----:B------:R-:W-:Y:S02]  /*a210*/  LOP3.LUT R14, R14, 0xff, RZ, 0xc0, !PT ;  /* 0x000000ff0e0e7812 */ /* 0x000fe400078ec0ff */
[----:B------:R-:W-:Y:S02]  /*a220*/  SHF.R.U32.HI R12, RZ, 0x10, R32 ;  /* 0x00000010ff0c7819 */ /* 0x000fe40000011620 */
[----:B------:R-:W-:Y:S02]  /*a230*/  LOP3.LUT R19, R19, 0xff, RZ, 0xc0, !PT ;  /* 0x000000ff13137812 */ /* 0x000fe400078ec0ff */
[----:B------:R-:W-:Y:S02]  /*a240*/  SHF.R.U32.HI R21, RZ, 0x10, R35 ;  /* 0x00000010ff157819 */ /* 0x000fe40000011623 */
[----:B------:R-:W-:-:S02]  /*a250*/  PRMT R15, R14, 0x7054, R15 ;  /* 0x000070540e0f7816 */ /* 0x000fc4000000000f */
[----:B------:R-:W-:Y:S02]  /*a260*/  SHF.R.U32.HI R14, RZ, 0x10, R37 ;  /* 0x00000010ff0e7819 */ /* 0x000fe40000011625 */
[----:B------:R-:W-:Y:S02]  /*a270*/  LOP3.LUT R12, R12, 0xff, RZ, 0xc0, !PT ;  /* 0x000000ff0c0c7812 */ /* 0x000fe400078ec0ff */
[----:B------:R-:W-:Y:S02]  /*a280*/  PRMT R19, R19, 0x7054, R20 ;  /* 0x0000705413137816 */ /* 0x000fe40000000014 */
[----:B------:R-:W-:Y:S02]  /*a290*/  LOP3.LUT R21, R21, 0xff, RZ, 0xc0, !PT ;  /* 0x000000ff15157812 */ /* 0x000fe400078ec0ff */
[----:B------:R-:W-:Y:S02]  /*a2a0*/  SHF.R.U32.HI R20, RZ, 0x10, R38 ;  /* 0x00000010ff147819 */ /* 0x000fe40000011626 */
[----:B------:R-:W-:-:S02]  /*a2b0*/  LOP3.LUT R14, R14, 0xff, RZ, 0xc0, !PT ;  /* 0x000000ff0e0e7812 */ /* 0x000fc400078ec0ff */
[----:B------:R-:W-:Y:S02]  /*a2c0*/  PRMT R13, R12, 0x7054, R13 ;  /* 0x000070540c0d7816 */ /* 0x000fe4000000000d */
[----:B------:R-:W-:Y:S02]  /*a2d0*/  PRMT R21, R21, 0x7054, R40 ;  /* 0x0000705415157816 */ /* 0x000fe40000000028 */
[----:B------:R-:W-:Y:S02]  /*a2e0*/  SHF.R.U32.HI R12, RZ, 0x10, R36 ;  /* 0x00000010ff0c7819 */ /* 0x000fe40000011624 */
[----:B------:R-:W-:Y:S02]  /*a2f0*/  LOP3.LUT R20, R20, 0xff, RZ, 0xc0, !PT ;  /* 0x000000ff14147812 */ /* 0x000fe400078ec0ff */
[----:B------:R-:W-:Y:S02]  /*a300*/  SHF.R.U32.HI R40, RZ, 0x10, R39 ;  /* 0x00000010ff287819 */ /* 0x000fe40000011627 */
[----:B------:R-:W-:-:S02]  /*a310*/  PRMT R49, R14, 0x7054, R43 ;  /* 0x000070540e317816 */ /* 0x000fc4000000002b */
[----:B------:R-:W-:Y:S02]  /*a320*/  LOP3.LUT R12, R12, 0xff, RZ, 0xc0, !PT ;  /* 0x000000ff0c0c7812 */ /* 0x000fe400078ec0ff */
[----:B------:R-:W-:Y:S02]  /*a330*/  PRMT R51, R20, 0x7054, R51 ;  /* 0x0000705414337816 */ /* 0x000fe40000000033 */
[----:B------:R-:W-:Y:S02]  /*a340*/  LOP3.LUT R40, R40, 0xff, RZ, 0xc0, !PT ;  /* 0x000000ff28287812 */ /* 0x000fe400078ec0ff */
[----:B------:R-:W-:Y:S02]  /*a350*/  LOP3.LUT R49, R49, 0xff000000, R37, 0xf8, !PT ;  /* 0xff00000031317812 */ /* 0x000fe400078ef825 */
[----:B------:R-:W-:Y:S02]  /*a360*/  PRMT R45, R12, 0x7054, R41 ;  /* 0x000070540c2d7816 */ /* 0x000fe40000000029 */
[----:B------:R-:W-:-:S02]  /*a370*/  LOP3.LUT R44, R51, 0xff000000, R38, 0xf8, !PT ;  /* 0xff000000332c7812 */ /* 0x000fc400078ef826 */
[----:B------:R-:W-:Y:S02]  /*a380*/  PRMT R53, R40, 0x7054, R53 ;  /* 0x0000705428357816 */ /* 0x000fe40000000035 */
[----:B------:R-:W-:Y:S02]  /*a390*/  LOP3.LUT R41, R15, 0xff000000, R33, 0xf8, !PT ;  /* 0xff0000000f297812 */ /* 0x000fe400078ef821 */
[----:B------:R-:W-:Y:S02]  /*a3a0*/  F2FP.F16.E4M3.UNPACK_B R38, R49 ;  /* 0x00000031ff26723e */ /* 0x000fe400020006ff */
[----:B0-----:R-:W-:Y:S02]  /*a3b0*/  F2FP.F16.E4M3.UNPACK_B R20, R5 ;  /* 0x00000005ff14723e */ /* 0x001fe400020006ff */
[----:B------:R-:W-:Y:S02]  /*a3c0*/  LOP3.LUT R45, R45, 0xff000000, R36, 0xf8, !PT ;  /* 0xff0000002d2d7812 */ /* 0x000fe400078ef824 */
[----:B------:R-:W-:Y:S01]  /*a3d0*/  LOP3.LUT R40, R13, 0xff000000, R32, 0xf8, !PT ;  /* 0xff0000000d287812 */ /* 0x000fe200078ef820 */
[----:B------:R-:W-:Y:S01]  /*a3e0*/  HADD2.F32 R32, -RZ, R20.H0_H0 ;  /* 0x20000014ff207230 */ /* 0x000fe20000004100 */
[----:B------:R-:W-:Y:S01]  /*a3f0*/  LOP3.LUT R48, R53, 0xff000000, R39, 0xf8, !PT ;  /* 0xff00000035307812 */ /* 0x000fe200078ef827 */
[----:B------:R-:W-:Y:S01]  /*a400*/  HADD2.F32 R39, -RZ, R38.H0_H0 ;  /* 0x20000026ff277230 */ /* 0x000fe20000004100 */
[----:B------:R-:W-:Y:S01]  /*a410*/  F2FP.F16.E4M3.UNPACK_B R36, R41 ;  /* 0x00000029ff24723e */ /* 0x000fe200020006ff */
[----:B------:R-:W-:Y:S01]  /*a420*/  HADD2.F32 R20, -RZ, R20.H1_H1 ;  /* 0x30000014ff147230 */ /* 0x000fe20000004100 */
[----:B------:R-:W-:-:S02]  /*a430*/  LOP3.LUT R42, R19, 0xff000000, R34, 0xf8, !PT ;  /* 0xff000000132a7812 */ /* 0x000fc400078ef822 */
[----:B------:R-:W-:Y:S01]  /*a440*/  FMUL.FTZ R51, R32, R39 ;  /* 0x0000002720337220 */ /* 0x000fe20000410000 */
[----:B------:R-:W-:Y:S01]  /*a450*/  HADD2.F32 R37, -RZ, R36.H0_H0 ;  /* 0x20000024ff257230 */ /* 0x000fe20000004100 */
[----:B------:R-:W-:Y:S02]  /*a460*/  LOP3.LUT R43, R21, 0xff000000, R35, 0xf8, !PT ;  /* 0xff000000152b7812 */ /* 0x000fe400078ef823 */
[----:B------:R-:W-:Y:S02]  /*a470*/  F2FP.F16.E4M3.UNPACK_B R21, R5.H1 ;  /* 0x00000005ff15723e */ /* 0x000fe400030006ff */
[-C--:B------:R-:W-:Y:S02]  /*a480*/  F2FP.F16.E4M3.UNPACK_B R34, R7.reuse ;  /* 0x00000007ff22723e */ /* 0x080fe400020006ff */
[----:B------:R-:W-:Y:S02]  /*a490*/  F2FP.F16.E4M3.UNPACK_B R35, R7.H1 ;  /* 0x00000007ff23723e */ /* 0x000fe400030006ff */
[----:B------:R-:W-:-:S02]  /*a4a0*/  F2FP.F16.E4M3.UNPACK_B R5, R4 ;  /* 0x00000004ff05723e */ /* 0x000fc400020006ff */
[----:B------:R-:W-:Y:S01]  /*a4b0*/  F2FP.F16.E4M3.UNPACK_B R7, R4.H1 ;  /* 0x00000004ff07723e */ /* 0x000fe200030006ff */
[----:B------:R-:W-:Y:S01]  /*a4c0*/  FMUL.FTZ R4, R32, R37 ;  /* 0x0000002520047220 */ /* 0x000fe20000410000 */
[----:B------:R-:W-:Y:S02]  /*a4d0*/  F2FP.F16.E4M3.UNPACK_B R49, R49.H1 ;  /* 0x00000031ff31723e */ /* 0x000fe400030006ff */
[----:B------:R-:W-:Y:S02]  /*a4e0*/  F2FP.F16.E4M3.UNPACK_B R41, R41.H1 ;  /* 0x00000029ff29723e */ /* 0x000fe400030006ff */
[-C--:B------:R-:W-:Y:S01]  /*a4f0*/  F2FP.F16.E4M3.UNPACK_B R32, R6.reuse ;  /* 0x00000006ff20723e */ /* 0x080fe200020006ff */
[----:B------:R-:W-:Y:S01]  /*a500*/  HADD2.F32 R53, -RZ, R49.H0_H0 ;  /* 0x20000031ff357230 */ /* 0x000fe20000004100 */
[----:B------:R-:W-:Y:S01]  /*a510*/  F2FP.F16.E4M3.UNPACK_B R33, R6.H1 ;  /* 0x00000006ff21723e */ /* 0x000fe200030006ff */
[--C-:B------:R-:W-:Y:S02]  /*a520*/  HADD2.F32 R6, -RZ, R21.reuse.H0_H0 ;  /* 0x20000015ff067230 */ /* 0x100fe40000004100 */
[----:B------:R-:W-:-:S03]  /*a530*/  HADD2.F32 R21, -RZ, R21.H1_H1 ;  /* 0x30000015ff157230 */ /* 0x000fc60000004100 */
[----:B------:R-:W-:Y:S01]  /*a540*/  FMUL.FTZ R57, R6, R53 ;  /* 0x0000003506397220 */ /* 0x000fe20000410000 */
[----:B--2---:R-:W0:Y:S02]  /*a550*/  LDS.128 R8, [R61+0x1e200] ;  /* 0x01e200003d087984 */ /* 0x004e240000000c00 */
        /* <DEDUP_REMOVED lines=9> */
[C---:B------:R-:W-:Y:S01]  /*a5f0*/  FFMA.FTZ R50, R10.reuse, R37, -R51 ;  /* 0x000000250a327223 */ /* 0x040fe20000010833 */
[----:B------:R-:W-:Y:S02]  /*a600*/  HADD2.F32 R51, -RZ, R38.H1_H1 ;  /* 0x30000026ff337230 */ /* 0x000fe40000004100 */
[----:B------:R-:W-:Y:S01]  /*a610*/  FFMA.FTZ R54, R10, R39, R4 ;  /* 0x000000270a367223 */ /* 0x000fe20000010004 */
[----:B------:R-:W-:Y:S01]  /*a620*/  HADD2.F32 R37, -RZ, R36.H1_H1 ;  /* 0x30000024ff257230 */ /* 0x000fe20000004100 */
[----:B------:R-:W-:Y:S01]  /*a630*/  F2FP.F16.E4M3.UNPACK_B R36, R48 ;  /* 0x00000030ff24723e */ /* 0x000fe200020006ff */
[----:B------:R-:W-:Y:S02]  /*a640*/  HADD2.F32 R39, -RZ, R41.H0_H0 ;  /* 0x20000029ff277230 */ /* 0x000fe40000004100 */
[C---:B------:R-:W-:Y:S01]  /*a650*/  FMUL.FTZ R55, R20.reuse, R51 ;  /* 0x0000003314377220 */ /* 0x040fe20000410000 */
[----:B------:R-:W-:Y:S02]  /*a660*/  HADD2.F32 R4, -RZ, R13.H0_H0 ;  /* 0x2000000dff047230 */ /* 0x000fe40000004100 */
[----:B------:R-:W-:Y:S01]  /*a670*/  FMUL.FTZ R20, R20, R37 ;  /* 0x0000002514147220 */ /* 0x000fe20000410000 */
[----:B------:R-:W-:-:S02]  /*a680*/  HADD2.F32 R10, -RZ, R41.H1_H1 ;  /* 0x30000029ff0a7230 */ /* 0x000fc40000004100 */
[----:B------:R-:W-:Y:S01]  /*a690*/  FMUL.FTZ R6, R6, R39 ;  /* 0x0000002706067220 */ /* 0x000fe20000410000 */
[C---:B------:R-:W-:Y:S01]  /*a6a0*/  FFMA.FTZ R55, R12.reuse, R37, -R55 ;  /* 0x000000250c377223 */ /* 0x040fe20000010837 */
[----:B------:R-:W-:Y:S01]  /*a6b0*/  FFMA.FTZ R51, R12, R51, R20 ;  /* 0x000000330c337223 */ /* 0x000fe20000010014 */
[----:B------:R-:W-:Y:S01]  /*a6c0*/  F2FP.F16.E4M3.UNPACK_B R12, R43 ;  /* 0x0000002bff0c723e */ /* 0x000fe200020006ff */
[C---:B------:R-:W-:Y:S01]  /*a6d0*/  FFMA.FTZ R57, R4.reuse, R39, -R57 ;  /* 0x0000002704397223 */ /* 0x040fe20000010839 */
[----:B------:R-:W-:Y:S01]  /*a6e0*/  FFMA.FTZ R53, R4, R53, R6 ;  /* 0x0000003504357223 */ /* 0x000fe20000010006 */
[----:B------:R-:W-:Y:S01]  /*a6f0*/  HADD2.F32 R20, -RZ, R49.H1_H1 ;  /* 0x30000031ff147230 */ /* 0x000fe20000004100 */
[----:B------:R-:W-:Y:S01]  /*a700*/  F2FP.F16.E4M3.UNPACK_B R48, R48.H1 ;  /* 0x00000030ff30723e */ /* 0x000fe200030006ff */
[----:B------:R-:W-:Y:S01]  /*a710*/  HADD2.F32 R39, -RZ, R36.H0_H0 ;  /* 0x20000024ff277230 */ /* 0x000fe20000004100 */
[----:B------:R-:W-:Y:S01]  /*a720*/  F2FP.F16.E4M3.UNPACK_B R43, R43.H1 ;  /* 0x0000002bff2b723e */ /* 0x000fe200030006ff */
[----:B------:R-:W-:-:S02]  /*a730*/  HADD2.F32 R6, -RZ, R34.H0_H0 ;  /* 0x20000022ff067230 */ /* 0x000fc40000004100 */
[C---:B------:R-:W-:Y:S01]  /*a740*/  FMUL.FTZ R38, R21.reuse, R20 ;  /* 0x0000001415267220 */ /* 0x040fe20000410000 */
[--C-:B------:R-:W-:Y:S02]  /*a750*/  HADD2.F32 R37, -RZ, R12.reuse.H0_H0 ;  /* 0x2000000cff257230 */ /* 0x100fe40000004100 */
[----:B------:R-:W-:Y:S01]  /*a760*/  FMUL.FTZ R21, R21, R10 ;  /* 0x0000000a15157220 */ /* 0x000fe20000410000 */
[----:B------:R-:W-:Y:S02]  /*a770*/  HADD2.F32 R13, -RZ, R13.H1_H1 ;  /* 0x3000000dff0d7230 */ /* 0x000fe40000004100 */
[C---:B------:R-:W-:Y:S01]  /*a780*/  FMUL.FTZ R41, R6.reuse, R39 ;  /* 0x0000002706297220 */ /* 0x040fe20000410000 */
        /* <DEDUP_REMOVED lines=8> */
[----:B------:R-:W-:Y:S01]  /*a810*/  FFMA.FTZ R41, R4, R37, -R41 ;  /* 0x0000002504297223 */ /* 0x000fe20000010829 */
[----:B------:R-:W-:Y:S01]  /*a820*/  HADD2.F32 R15, -RZ, R15.H1_H1 ;  /* 0x3000000fff0f7230 */ /* 0x000fe20000004100 */
[----:B------:R-:W-:Y:S01]  /*a830*/  F2FP.F16.E4M3.UNPACK_B R8, R8.H1 ;  /* 0x00000008ff08723e */ /* 0x000fe200030006ff */
[----:B------:R-:W-:-:S02]  /*a840*/  HADD2.F32 R21, -RZ, R48.H0_H0 ;  /* 0x20000030ff157230 */ /* 0x000fc40000004100 */
[C---:B------:R-:W-:Y:S01]  /*a850*/  FMUL.FTZ R10, R34.reuse, R36 ;  /* 0x00000024220a7220 */ /* 0x040fe20000410000 */
[----:B------:R-:W-:Y:S02]  /*a860*/  HADD2.F32 R6, -RZ, R35.H0_H0 ;  /* 0x20000023ff067230 */ /* 0x000fe40000004100 */
[-C--:B------:R-:W-:Y:S01]  /*a870*/  FMUL.FTZ R37, R34, R12.reuse ;  /* 0x0000000c22257220 */ /* 0x080fe20000410000 */
[----:B------:R-:W-:Y:S02]  /*a880*/  HADD2.F32 R13, -RZ, R43.H0_H0 ;  /* 0x2000002bff0d7230 */ /* 0x000fe40000004100 */
[C---:B------:R-:W-:Y:S01]  /*a890*/  FFMA.FTZ R58, R15.reuse, R12, -R10 ;  /* 0x0000000c0f3a7223 */ /* 0x040fe2000001080a */
        /* <DEDUP_REMOVED lines=24> */
[----:B------:R-:W-:Y:S02]  /*aa20*/  HADD2.F32 R7, -RZ, R7.H1_H1 ;  /* 0x30000007ff077230 */ /* 0x000fe40000004100 */
[----:B------:R-:W-:Y:S01]  /*aa30*/  FFMA.FTZ R48, R19, R48, R37 ;  /* 0x0000003013307223 */ /* 0x000fe20000010025 */
[----:B------:R-:W-:-:S02]  /*aa40*/  HADD2.F32 R10, -RZ, R10.H1_H1 ;  /* 0x3000000aff0a7230 */ /* 0x000fc40000004100 */
[C---:B------:R-:W-:Y:S01]  /*aa50*/  FFMA.FTZ R35, R4.reuse, R13, -R35 ;  /* 0x0000000d04237223 */ /* 0x040fe20000010823 */
[----:B------:R-:W-:Y:S01]  /*aa60*/  FFMA.FTZ R21, R4, R21, R6 ;  /* 0x0000001504157223 */ /* 0x000fe20000010006 */
[----:B------:R-:W-:Y:S02]  /*aa70*/  HADD2.F32 R8, -RZ, R8.H1_H1 ;  /* 0x30000008ff087230 */ /* 0x000fe40000004100 */
[C---:B------:R-:W-:Y:S01]  /*aa80*/  FMUL.FTZ R19, R7.reuse, R15 ;  /* 0x0000000f07137220 */ /* 0x040fe20000410000 */
[----:B------:R-:W-:Y:S01]  /*aa90*/  FMUL.FTZ R4, R7, R10 ;  /* 0x0000000a07047220 */ /* 0x000fe20000410000 */
[----:B------:R-:W-:Y:S01]  /*aaa0*/  HADD2.F32 R13, -RZ, R45.H0_H0 ;  /* 0x2000002dff0d7230 */ /* 0x000fe20000004100 */
[----:B------:R-:W-:Y:S01]  /*aab0*/  F2FP.SATFINITE.E4M3.F32.PACK_AB_MERGE_C R48, R48, R59, RZ ;  /* 0x0000003b3030723e */ /* 0x000fe200048070ff */
[----:B------:R-:W-:Y:S02]  /*aac0*/  HADD2.F32 R6, -RZ, R5.H0_H0 ;  /* 0x20000005ff067230 */ /* 0x000fe40000004100 */
[----:B------:R-:W-:Y:S01]  /*aad0*/  FFMA.FTZ R34, R8, R15, R4 ;  /* 0x0000000f08227223 */ /* 0x000fe20000010004 */
[----:B------:R-:W-:-:S02]  /*aae0*/  HADD2.F32 R7, -RZ, R40.H0_H0 ;  /* 0x20000028ff077230 */ /* 0x000fc40000004100 */
[----:B------:R-:W-:Y:S01]  /*aaf0*/  FFMA.FTZ R20, R8, R10, -R19 ;  /* 0x0000000a08147223 */ /* 0x000fe20000010813 */
[----:B------:R-:W-:Y:S02]  /*ab00*/  HADD2.F32 R4, -RZ, R9.H0_H0 ;  /* 0x20000009ff047230 */ /* 0x000fe40000004100 */
[C---:B------:R-:W-:Y:S01]  /*ab10*/  FMUL.FTZ R15, R6.reuse, R13 ;  /* 0x0000000d060f7220 */ /* 0x040fe20000410000 */
[----:B------:R-:W-:Y:S02]  /*ab20*/  HADD2.F32 R8, -RZ, R45.H1_H1 ;  /* 0x3000002dff087230 */ /* 0x000fe40000004100 */
[-C--:B------:R-:W-:Y:S01]  /*ab30*/  FMUL.FTZ R19, R6, R7.reuse ;  /* 0x0000000706137220 */ /* 0x080fe20000410000 */
[----:B------:R-:W-:Y:S01]  /*ab40*/  HADD2.F32 R5, -RZ, R5.H1_H1 ;  /* 0x30000005ff057230 */ /* 0x000fe20000004100 */
[----:B------:R-:W-:Y:S01]  /*ab50*/  F2FP.F16.E4M3.UNPACK_B R10, R44.H1 ;  /* 0x0000002cff0a723e */ /* 0x000fe200030006ff */
[----:B------:R-:W-:Y:S02]  /*ab60*/  HADD2.F32 R40, -RZ, R40.H1_H1 ;  /* 0x30000028ff287230 */ /* 0x000fe40000004100 */
[----:B------:R-:W-:Y:S01]  /*ab70*/  FFMA.FTZ R15, R4, R7, -R15 ;  /* 0x00000007040f7223 */ /* 0x000fe2000001080f */
[----:B------:R-:W-:-:S02]  /*ab80*/  HADD2.F32 R9, -RZ, R9.H1_H1 ;  /* 0x30000009ff097230 */ /* 0x000fc40000004100 */
[----:B------:R-:W-:Y:S01]  /*ab90*/  FFMA.FTZ R19, R4, R13, R19 ;  /* 0x0000000d04137223 */ /* 0x000fe20000010013 */
        /* <DEDUP_REMOVED lines=23> */
[----:B------:R-:W-:Y:S02]  /*ad10*/  HADD2.F32 R5, -RZ, R32.H0_H0 ;  /* 0x20000020ff057230 */ /* 0x000fe40000004100 */
        /* <DEDUP_REMOVED lines=32> */
.L_x_4175:
[----:B------:R-:W-:Y:S05]  /*af20*/  BSYNC B1 ;  /* 0x0000000000017941 */ /* 0x000fea0003800000 */
.L_x_4174:
[----:B------:R-:W-:Y:S05]  /*af30*/  @P2 BRA `(.L_x_4154) ;  /* 0x0000000c00e42947 */ /* 0x000fea0003800000 */
[----:B------:R-:W2:Y:S01]  /*af40*/  LDL R49, [R1+0x2dc] ;  /* 0x0002dc0001317983 */ /* 0x000ea20000100800 */
[----:B01----:R-:W-:Y:S02]  /*af50*/  SHF.R.S32.HI R5, RZ, 0x1f, R52 ;  /* 0x0000001fff057819 */ /* 0x003fe40000011434 */
[----:B-----5:R-:W-:Y:S02]  /*af60*/  SHF.R.U32.HI R0, RZ, 0x8, R28 ;  /* 0x00000008ff007819 */ /* 0x020fe4000001161c */
[----:B------:R-:W-:Y:S02]  /*af70*/  LEA.HI R52, R5, R52, RZ, 0x4 ;  /* 0x0000003405347211 */ /* 0x000fe400078f20ff */
[----:B------:R-:W-:Y:S02]  /*af80*/  LOP3.LUT R5, R28, 0xff, RZ, 0xc0, !PT ;  /* 0x000000ff1c057812 */ /* 0x000fe400078ec0ff */
[----:B------:R-:W-:Y:S02]  /*af90*/  LOP3.LUT R0, R0, 0xff, RZ, 0xc0, !PT ;  /* 0x000000ff00007812 */ /* 0x000fe400078ec0ff */
[----:B------:R-:W-:-:S02]  /*afa0*/  SHF.R.S32.HI R52, RZ, 0x4, R52 ;  /* 0x00000004ff347819 */ /* 0x000fc40000011434 */
[----:B------:R-:W-:Y:S02]  /*afb0*/  PRMT R13, R0, 0x7604, R5 ;  /* 0x00007604000d7816 */ /* 0x000fe40000000005 */
[----:B------:R-:W-:Y:S02]  /*afc0*/  SHF.R.U32.HI R0, RZ, 0x8, R30 ;  /* 0x00000008ff007819 */ /* 0x000fe4000001161e */
[----:B------:R-:W-:Y:S02]  /*afd0*/  LEA.HI R3, R3, R52, RZ, 0x1c ;  /* 0x0000003403037211 */ /* 0x000fe400078fe0ff */
[----:B------:R-:W-:Y:S02]  /*afe0*/  LOP3.LUT R6, R0, 0xff, RZ, 0xc0, !PT ;  /* 0x000000ff00067812 */ /* 0x000fe400078ec0ff */
[----:B------:R-:W-:Y:S01]  /*aff0*/  SHF.R.S32.HI R0, RZ, 0x1f, R3 ;  /* 0x0000001fff007819 */ /* 0x000fe20000011403 */
[----:B------:R-:W-:Y:S01]  /*b000*/  IMAD.SHL.U32 R5, R3, 0x10, RZ ;  /* 0x0000001003057824 */ /* 0x000fe200078e00ff */
[----:B------:R-:W-:-:S02]  /*b010*/  SHF.R.U32.HI R4, RZ, 0x8, R29 ;  /* 0x00000008ff047819 */ /* 0x000fc4000001161d */
[----:B------:R-:W-:Y:S02]  /*b020*/  LEA.HI R0, R0, R3, RZ, 0x2 ;  /* 0x0000000300007211 */ /* 0x000fe400078f10ff */
[----:B------:R-:W-:Y:S02]  /*b030*/  LOP3.LUT R46, R46, 0x30, R5, 0xf8, !PT ;  /* 0x000000302e2e7812 */ /* 0x000fe400078ef805 */
[----:B------:R-:W-:Y:S01]  /*b040*/  LOP3.LUT R7, R29, 0xff, RZ, 0xc0, !PT ;  /* 0x000000ff1d077812 */ /* 0x000fe200078ec0ff */
[----:B------:R-:W-:Y:S01]  /*b050*/  IMAD.SHL.U32 R0, R0, 0x800, RZ ;  /* 0x0000080000007824 */ /* 0x000fe200078e00ff */
[----:B------:R-:W-:Y:S02]  /*b060*/  LOP3.LUT R9, R30, 0xff, RZ, 0xc0, !PT ;  /* 0x000000ff1e097812 */ /* 0x000fe400078ec0ff */
[----:B------:R-:W-:Y:S02]  /*b070*/  LOP3.LUT R4, R4, 0xff, RZ, 0xc0, !PT ;  /* 0x000000ff04047812 */ /* 0x000fe400078ec0ff */
[----:B------:R-:W-:-:S02]  /*b080*/  SHF.R.U32.HI R5, RZ, 0x8, R24 ;  /* 0x00000008ff057819 */ /* 0x000fc40000011618 */
[----:B------:R-:W-:Y:S02]  /*b090*/  LOP3.LUT R46, R46, R47, RZ, 0x3c, !PT ;  /* 0x0000002f2e2e7212 */ /* 0x000fe400078e3cff */
[----:B------:R-:W-:Y:S02]  /*b0a0*/  SHF.R.U32.HI R3, RZ, 0x8, R31 ;  /* 0x00000008ff037819 */ /* 0x000fe4000001161f */
[----:B------:R-:W-:Y:S02]  /*b0b0*/  LOP3.LUT R0, R0, 0xffffe000, RZ, 0xc0, !PT ;  /* 0xffffe00000007812 */ /* 0x000fe400078ec0ff */
[----:B------:R-:W-:Y:S02]  /*b0c0*/  PRMT R12, R4, 0x7604, R7 ;  /* 0x00007604040c7816 */ /* 0x000fe40000000007 */
[----:B------:R-:W-:Y:S02]  /*b0d0*/  PRMT R15, R6, 0x7604, R9 ;  /* 0x00007604060f7816 */ /* 0x000fe40000000009 */
[----:B------:R-:W-:-:S02]  /*b0e0*/  LOP3.LUT R4, R31, 0xff, RZ, 0xc0, !PT ;  /* 0x000000ff1f047812 */ /* 0x000fc400078ec0ff */
[----:B------:R-:W-:Y:S02]  /*b0f0*/  LOP3.LUT R6, R24, 0xff, RZ, 0xc0, !PT ;  /* 0x000000ff18067812 */ /* 0x000fe400078ec0ff */
[----:B------:R-:W-:Y:S02]  /*b100*/  LOP3.LUT R5, R5, 0xff, RZ, 0xc0, !PT ;  /* 0x000000ff05057812 */ /* 0x000fe400078ec0ff */
[----:B------:R-:W-:Y:S02]  /*b110*/  LOP3.LUT R3, R3, 0xff, RZ, 0xc0, !PT ;  /* 0x000000ff03037812 */ /* 0x000fe400078ec0ff */
[----:B------:R-:W-:Y:S02]  /*b120*/  IADD3 R0, R46, R237, R0 ;  /* 0x000000ed2e007210 */ /* 0x000fe40007ffe000 */
[----:B------:R-:W-:Y:S02]  /*b130*/  PRMT R14, R3, 0x7604, R4 ;  /* 0x00007604030e7816 */ /* 0x000fe40000000004 */
[----:B------:R-:W-:-:S02]  /*b140*/  PRMT R21, R5, 0x7604, R6 ;  /* 0x0000760405157816 */ /* 0x000fc40000000006 */
[----:B------:R-:W0:Y:S01]  /*b150*/  LDS.128 R4, [R0+UR38+0x1e200] ;  /* 0x01e2002600047984 */ /* 0x000e220008000c00 */
        /* <DEDUP_REMOVED lines=30> */
[----:B------:R-:W-:Y:S02]  /*b340*/  F2FP.F16.E4M3.UNPACK_B R27, R29 ;  /* 0x0000001dff1b723e */ /* 0x000fe400020006ff */
[----:B------:R-:W-:Y:S02]  /*b350*/  F2FP.F16.E4M3.UNPACK_B R31, R35 ;  /* 0x00000023ff1f723e */ /* 0x000fe400020006ff */
[-C--:B0-----:R-:W-:Y:S02]  /*b360*/  F2FP.F16.E4M3.UNPACK_B R19, R5.reuse ;  /* 0x00000005ff13723e */ /* 0x081fe400020006ff */
[----:B------:R-:W-:Y:S01]  /*b370*/  LOP3.LUT R13, R13, 0xff0000, R28, 0xf8, !PT ;  /* 0x00ff00000d0d7812 */ /* 0x000fe200078ef81c */
[----:B------:R-:W-:Y:S01]  /*b380*/  HADD2.F32 R36, -RZ, R31.H0_H0 ;  /* 0x2000001fff247230 */ /* 0x000fe20000004100 */
[----:B------:R-:W-:Y:S01]  /*b390*/  LOP3.LUT R32, R15, 0xff000000, R30, 0xf8, !PT ;  /* 0xff0000000f207812 */ /* 0x000fe200078ef81e */
[----:B------:R-:W-:Y:S01]  /*b3a0*/  HADD2.F32 R30, -RZ, R27.H0_H0 ;  /* 0x2000001bff1e7230 */ /* 0x000fe20000004100 */
[----:B------:R-:W-:Y:S01]  /*b3b0*/  LOP3.LUT R34, R21, 0xff000000, R24, 0xf8, !PT ;  /* 0xff00000015227812 */ /* 0x000fe200078ef818 */
[--C-:B------:R-:W-:Y:S01]  /*b3c0*/  HADD2.F32 R21, -RZ, R19.reuse.H0_H0 ;  /* 0x20000013ff157230 */ /* 0x100fe20000004100 */
[----:B------:R-:W-:Y:S01]  /*b3d0*/  LOP3.LUT R37, R37, 0xff0000, R26, 0xf8, !PT ;  /* 0x00ff000025257812 */ /* 0x000fe200078ef81a */
[----:B------:R-:W-:Y:S01]  /*b3e0*/  HADD2.F32 R19, -RZ, R19.H1_H1 ;  /* 0x30000013ff137230 */ /* 0x000fe20000004100 */
[----:B------:R-:W-:Y:S01]  /*b3f0*/  LOP3.LUT R28, R13, 0xff000000, R28, 0xf8, !PT ;  /* 0xff0000000d1c7812 */ /* 0x000fe200078ef81c */
[----:B------:R-:W-:Y:S01]  /*b400*/  HADD2.F32 R27, -RZ, R27.H1_H1 ;  /* 0x3000001bff1b7230 */ /* 0x000fe20000004100 */
[----:B------:R-:W-:Y:S01]  /*b410*/  LOP3.LUT R38, R37, 0xff000000, R26, 0xf8, !PT ;  /* 0xff00000025267812 */ /* 0x000fe200078ef81a */
[C---:B------:R-:W-:Y:S01]  /*b420*/  FMUL.FTZ R37, R21.reuse, R36 ;  /* 0x0000002415257220 */ /* 0x040fe20000410000 */
[----:B------:R-:W-:Y:S01]  /*b430*/  FMUL.FTZ R41, R21, R30 ;  /* 0x0000001e15297220 */ /* 0x000fe20000410000 */
[----:B------:R-:W-:-:S02]  /*b440*/  F2FP.F16.E4M3.UNPACK_B R20, R5.H1 ;  /* 0x00000005ff14723e */ /* 0x000fc400030006ff */
[----:B------:R-:W-:Y:S02]  /*b450*/  F2FP.F16.E4M3.UNPACK_B R35, R35.H1 ;  /* 0x00000023ff23723e */ /* 0x000fe400030006ff */
[----:B------:R-:W-:Y:S02]  /*b460*/  F2FP.F16.E4M3.UNPACK_B R29, R29.H1 ;  /* 0x0000001dff1d723e */ /* 0x000fe400030006ff */
[-C--:B------:R-:W-:Y:S02]  /*b470*/  F2FP.F16.E4M3.UNPACK_B R21, R6.reuse ;  /* 0x00000006ff15723e */ /* 0x080fe400020006ff */
[----:B------:R-:W-:Y:S01]  /*b480*/  F2FP.F16.E4M3.UNPACK_B R24, R6.H1 ;  /* 0x00000006ff18723e */ /* 0x000fe200030006ff */
[--C-:B------:R-:W-:Y:S01]  /*b490*/  HADD2.F32 R6, -RZ, R20.reuse.H0_H0 ;  /* 0x20000014ff067230 */ /* 0x100fe20000004100 */
[-C--:B------:R-:W-:Y:S01]  /*b4a0*/  F2FP.F16.E4M3.UNPACK_B R25, R7.reuse ;  /* 0x00000007ff19723e */ /* 0x080fe200020006ff */
[----:B------:R-:W-:Y:S01]  /*b4b0*/  HADD2.F32 R20, -RZ, R20.H1_H1 ;  /* 0x30000014ff147230 */ /* 0x000fe20000004100 */
[----:B------:R-:W-:-:S02]  /*b4c0*/  F2FP.F16.E4M3.UNPACK_B R26, R7.H1 ;  /* 0x00000007ff1a723e */ /* 0x000fc400030006ff */
[-C--:B------:R-:W-:Y:S02]  /*b4d0*/  F2FP.F16.E4M3.UNPACK_B R5, R4.reuse ;  /* 0x00000004ff05723e */ /* 0x080fe400020006ff */
[----:B------:R-:W-:Y:S01]  /*b4e0*/  F2FP.F16.E4M3.UNPACK_B R7, R4.H1 ;  /* 0x00000004ff07723e */ /* 0x000fe200030006ff */
[----:B--2---:R-:W0:Y:S02]  /*b4f0*/  LDS.128 R8, [R49+0x1e200] ;  /* 0x01e2000031087984 */ /* 0x004e240000000c00 */
[----:B0-----:R-:W-:Y:S02]  /*b500*/  F2FP.F16.E4M3.UNPACK_B R12, R9 ;  /* 0x00000009ff0c723e */ /* 0x001fe400020006ff */
[-C--:B------:R-:W-:Y:S02]  /*b510*/  F2FP.F16.E4M3.UNPACK_B R14, R11.reuse ;  /* 0x0000000bff0e723e */ /* 0x080fe400020006ff */
[----:B------:R-:W-:Y:S02]  /*b520*/  F2FP.F16.E4M3.UNPACK_B R15, R11.H1 ;  /* 0x0000000bff0f723e */ /* 0x000fe400030006ff */
[----:B------:R-:W-:-:S02]  /*b530*/  F2FP.F16.E4M3.UNPACK_B R11, R10 ;  /* 0x0000000aff0b723e */ /* 0x000fc400020006ff */
[----:B------:R-:W-:Y:S01]  /*b540*/  F2FP.F16.E4M3.UNPACK_B R13, R10.H1 ;  /* 0x0000000aff0d723e */ /* 0x000fe200030006ff */
[--C-:B------:R-:W-:Y:S01]  /*b550*/  HADD2.F32 R10, -RZ, R12.reuse.H0_H0 ;  /* 0x2000000cff0a7230 */ /* 0x100fe20000004100 */
[----:B------:R-:W-:Y:S01]  /*b560*/  F2FP.F16.E4M3.UNPACK_B R9, R9.H1 ;  /* 0x00000009ff09723e */ /* 0x000fe200030006ff */
[----:B------:R-:W-:Y:S01]  /*b570*/  HADD2.F32 R12, -RZ, R12.H1_H1 ;  /* 0x3000000cff0c7230 */ /* 0x000fe20000004100 */
[----:B------:R-:W-:Y:S02]  /*b580*/  F2FP.F16.E4M3.UNPACK_B R3, R8 ;  /* 0x00000008ff03723e */ /* 0x000fe400020006ff */
[C---:B------:R-:W-:Y:S01]  /*b590*/  FFMA.FTZ R30, R10.reuse, R30, -R37 ;  /* 0x0000001e0a1e7223 */ /* 0x040fe20000010825 */
[----:B------:R-:W-:Y:S01]  /*b5a0*/  FFMA.FTZ R41, R10, R36, R41 ;  /* 0x000000240a297223 */ /* 0x000fe20000010029 */
[----:B------:R-:W-:Y:S01]  /*b5b0*/  HADD2.F32 R10, -RZ, R31.H1_H1 ;  /* 0x3000001fff0a7230 */ /* 0x000fe20000004100 */
[----:B------:R-:W-:Y:S01]  /*b5c0*/  F2FP.F16.E4M3.UNPACK_B R8, R8.H1 ;  /* 0x00000008ff08723e */ /* 0x000fe200030006ff */
[----:B------:R-:W-:-:S02]  /*b5d0*/  HADD2.F32 R37, -RZ, R35.H0_H0 ;  /* 0x20000023ff257230 */ /* 0x000fc40000004100 */
[----:B------:R-:W-:Y:S02]  /*b5e0*/  HADD2.F32 R31, -RZ, R29.H0_H0 ;  /* 0x2000001dff1f7230 */ /* 0x000fe40000004100 */
[CC--:B------:R-:W-:Y:S01]  /*b5f0*/  FMUL.FTZ R43, R19.reuse, R10.reuse ;  /* 0x0000000a132b7220 */ /* 0x0c0fe20000410000 */
[----:B------:R-:W-:Y:S01]  /*b600*/  FMUL.FTZ R19, R19, R27 ;  /* 0x0000001b13137220 */ /* 0x000fe20000410000 */
[----:B------:R-:W-:Y:S02]  /*b610*/  HADD2.F32 R4, -RZ, R9.H0_H0 ;  /* 0x20000009ff047230 */ /* 0x000fe40000004100 */
[----:B------:R-:W-:Y:S01]  /*b620*/  FMUL.FTZ R45, R6, R37 ;  /* 0x00000025062d7220 */ /* 0x000fe20000410000 */
[C---:B------:R-:W-:Y:S01]  /*b630*/  FFMA.FTZ R43, R12.reuse, R27, -R43 ;  /* 0x0000001b0c2b7223 */ /* 0x040fe2000001082b */
[----:B------:R-:W-:Y:S01]  /*b640*/  FFMA.FTZ R36, R12, R10, R19 ;  /* 0x0000000a0c247223 */ /* 0x000fe20000010013 */
[----:B------:R-:W-:Y:S01]  /*b650*/  FMUL.FTZ R6, R6, R31 ;  /* 0x0000001f06067220 */ /* 0x000fe20000410000 */
[----:B------:R-:W-:Y:S01]  /*b660*/  F2FP.F16.E4M3.UNPACK_B R12, R39 ;  /* 0x00000027ff0c723e */ /* 0x000fe200020006ff */
[----:B------:R-:W-:Y:S01]  /*b670*/  HADD2.F32 R35, -RZ, R35.H1_H1 ;  /* 0x30000023ff237230 */ /* 0x000fe20000004100 */
[----:B------:R-:W-:Y:S01]  /*b680*/  F2FP.F16.E4M3.UNPACK_B R10, R33 ;  /* 0x00000021ff0a723e */ /* 0x000fe200020006ff */
[----:B------:R-:W-:Y:S01]  /*b690*/  FFMA.FTZ R37, R4, R37, R6 ;  /* 0x0000002504257223 */ /* 0x000fe20000010006 */
[----:B------:R-:W-:-:S02]  /*b6a0*/  HADD2.F32 R29, -RZ, R29.H1_H1 ;  /* 0x3000001dff1d7230 */ /* 0x000fc40000004100 */
[----:B------:R-:W-:Y:S01]  /*b6b0*/  FFMA.FTZ R45, R4, R31, -R45 ;  /* 0x0000001f042d7223 */ /* 0x000fe2000001082d */
[----:B------:R-:W-:Y:S02]  /*b6c0*/  HADD2.F32 R27, -RZ, R12.H0_H0 ;  /* 0x2000000cff1b7230 */ /* 0x000fe40000004100 */
[C---:B------:R-:W-:Y:S01]  /*b6d0*/  FMUL.FTZ R40, R20.reuse, R35 ;  /* 0x0000002314287220 */ /* 0x040fe20000410000 */
[----:B------:R-:W-:Y:S02]  /*b6e0*/  HADD2.F32 R6, -RZ, R25.H0_H0 ;  /* 0x20000019ff067230 */ /* 0x000fe40000004100 */
[----:B------:R-:W-:Y:S01]  /*b6f0*/  FMUL.FTZ R20, R20, R29 ;  /* 0x0000001d14147220 */ /* 0x000fe20000410000 */
[----:B------:R-:W-:Y:S01]  /*b700*/  HADD2.F32 R19, -RZ, R10.H0_H0 ;  /* 0x2000000aff137230 */ /* 0x000fe20000004100 */
[----:B------:R-:W-:Y:S01]  /*b710*/  F2FP.F16.E4M3.UNPACK_B R39, R39.H1 ;  /* 0x00000027ff27723e */ /* 0x000fe200030006ff */
[----:B------:R-:W-:Y:S02]  /*b720*/  HADD2.F32 R9, -RZ, R9.H1_H1 ;  /* 0x30000009ff097230 */ /* 0x000fe40000004100 */
[----:B------:R-:W-:Y:S01]  /*b730*/  FMUL.FTZ R31, R6, R27 ;  /* 0x0000001b061f7220 */ /* 0x000fe20000410000 */
[----:B------:R-:W-:-:S02]  /*b740*/  HADD2.F32 R4, -RZ, R14.H0_H0 ;  /* 0x2000000eff047230 */ /* 0x000fc40000004100 */
[----:B------:R-:W-:Y:S01]  /*b750*/  FMUL.FTZ R6, R6, R19 ;  /* 0x0000001306067220 */ /* 0x000fe20000410000 */
[----:B------:R-:W-:Y:S02]  /*b760*/  HADD2.F32 R12, -RZ, R12.H1_H1 ;  /* 0x3000000cff0c7230 */ /* 0x000fe40000004100 */
[C---:B------:R-:W-:Y:S01]  /*b770*/  FFMA.FTZ R20, R9.reuse, R35, R20 ;  /* 0x0000002309147223 */ /* 0x040fe20000010014 */
[----:B------:R-:W-:Y:S01]  /*b780*/  F2FP.F16.E4M3.UNPACK_B R33, R33.H1 ;  /* 0x00000021ff21723e */ /* 0x000fe200030006ff */
[----:B------:R-:W-:Y:S02]  /*b790*/  HADD2.F32 R25, -RZ, R25.H1_H1 ;  /* 0x30000019ff197230 */ /* 0x000fe40000004100 */
[C---:B------:R-:W-:Y:S01]  /*b7a0*/  FFMA.FTZ R31, R4.reuse, R19, -R31 ;  /* 0x00000013041f7223 */ /* 0x040fe2000001081f */
[----:B------:R-:W-:Y:S01]  /*b7b0*/  FFMA.FTZ R35, R4, R27, R6 ;  /* 0x0000001b04237223 */ /* 0x000fe20000010006 */
[----:B------:R-:W-:Y:S02]  /*b7c0*/  HADD2.F32 R19, -RZ, R39.H0_H0 ;  /* 0x20000027ff137230 */ /* 0x000fe40000004100 */
[----:B------:R-:W-:Y:S01]  /*b7d0*/  FFMA.FTZ R40, R9, R29, -R40 ;  /* 0x0000001d09287223 */ /* 0x000fe20000010828 */
[----:B------:R-:W-:-:S02]  /*b7e0*/  HADD2.F32 R6, -RZ, R26.H0_H0 ;  /* 0x2000001aff067230 */ /* 0x000fc40000004100 */
[C---:B------:R-:W-:Y:S01]  /*b7f0*/  FMUL.FTZ R27, R25.reuse, R12 ;  /* 0x0000000c191b7220 */ /* 0x040fe20000410000 */
[----:B------:R-:W-:Y:S01]  /*b800*/  HADD2.F32 R10, -RZ, R10.H1_H1 ;  /* 0x3000000aff0a7230 */ /* 0x000fe20000004100 */
[----:B------:R-:W-:Y:S01]  /*b810*/  F2FP.SATFINITE.E4M3.F32.PACK_AB_MERGE_C R20, R20, R37, RZ ;  /* 0x000000251414723e */ /* 0x000fe200048070ff */
[----:B------:R-:W-:Y:S02]  /*b820*/  HADD2.F32 R14, -RZ, R14.H1_H1 ;  /* 0x3000000eff0e7230 */ /* 0x000fe40000004100 */
[----:B------:R-:W-:Y:S01]  /*b830*/  FMUL.FTZ R29, R6, R19 ;  /* 0x00000013061d7220 */ /* 0x000fe20000410000 */
[----:B------:R-:W-:Y:S02]  /*b840*/  HADD2.F32 R9, -RZ, R33.H0_H0 ;  /* 0x20000021ff097230 */ /* 0x000fe40000004100 */
[-C--:B------:R-:W-:Y:S01]  /*b850*/  FMUL.FTZ R25, R25, R10.reuse ;  /* 0x0000000a19197220 */ /* 0x080fe20000410000 */
[----:B------:R-:W-:Y:S02]  /*b860*/  HADD2.F32 R4, -RZ, R15.H0_H0 ;  /* 0x2000000fff047230 */ /* 0x000fe40000004100 */
[----:B------:R-:W-:Y:S01]  /*b870*/  FFMA.FTZ R42, R14, R10, -R27 ;  /* 0x0000000a0e2a7223 */ /* 0x000fe2000001081b */
[----:B------:R-:W-:Y:S01]  /*b880*/  F2FP.F16.E4M3.UNPACK_B R10, R34.H1 ;  /* 0x00000022ff0a723e */ /* 0x000fe200030006ff */
[-C--:B------:R-:W-:Y:S01]  /*b890*/  FMUL.FTZ R6, R6, R9.reuse ;  /* 0x0000000906067220 */ /* 0x080fe20000410000 */
[----:B------:R-:W-:Y:S01]  /*b8a0*/  FFMA.FTZ R44, R14, R12, R25 ;  /* 0x0000000c0e2c7223 */ /* 0x000fe20000010019 */
[C---:B------:R-:W-:Y:S01]  /*b8b0*/  FFMA.FTZ R46, R4.reuse, R9, -R29 ;  /* 0x00000009042e7223 */ /* 0x040fe2000001081d */
[----:B------:R-:W-:Y:S01]  /*b8c0*/  F2FP.F16.E4M3.UNPACK_B R9, R28.H1 ;  /* 0x0000001cff09723e */ /* 0x000fe200030006ff */
[----:B------:R-:W-:Y:S01]  /*b8d0*/  FFMA.FTZ R47, R4, R19, R6 ;  /* 0x00000013042f7223 */ /* 0x000fe20000010006 */
[----:B------:R-:W-:Y:S01]  /*b8e0*/  HADD2.F32 R25, -RZ, R10.H0_H0 ;  /* 0x2000000aff197230 */ /* 0x000fe20000004100 */
[----:B------:R-:W-:Y:S01]  /*b8f0*/  F2FP.F16.E4M3.UNPACK_B R34, R34 ;  /* 0x00000022ff22723e */ /* 0x000fe200020006ff */
[----:B------:R-:W-:Y:S01]  /*b900*/  HADD2.F32 R6, -RZ, R7.H0_H0 ;  /* 0x20000007ff067230 */ /* 0x000fe20000004100 */
[----:B------:R-:W-:Y:S01]  /*b910*/  F2FP.F16.E4M3.UNPACK_B R28, R28 ;  /* 0x0000001cff1c723e */ /* 0x000fe200020006ff */
[----:B------:R-:W-:Y:S01]  /*b920*/  HADD2.F32 R39, -RZ, R39.H1_H1 ;  /* 0x30000027ff277230 */ /* 0x000fe20000004100 */
[----:B------:R-:W-:Y:S01]  /*b930*/  F2FP.SATFINITE.E4M3.F32.PACK_AB_MERGE_C R40, R40, R45, RZ ;  /* 0x0000002d2828723e */ /* 0x000fe200048070ff */
[----:B------:R-:W-:-:S02]  /*b940*/  HADD2.F32 R26, -RZ, R26.H1_H1 ;  /* 0x3000001aff1a7230 */ /* 0x000fc40000004100 */
[----:B------:R-:W-:Y:S01]  /*b950*/  FMUL.FTZ R27, R6, R25 ;  /* 0x00000019061b7220 */ /* 0x000fe20000410000 */
[----:B------:R-:W-:Y:S02]  /*b960*/  HADD2.F32 R33, -RZ, R33.H1_H1 ;  /* 0x30000021ff217230 */ /* 0x000fe40000004100 */
        /* <DEDUP_REMOVED lines=13> */
[C---:B------:R-:W-:Y:S01]  /*ba40*/  FFMA.FTZ R33, R15.reuse, R33, -R12 ;  /* 0x000000210f217223 */ /* 0x040fe2000001080c */
[----:B------:R-:W-:Y:S01]  /*ba50*/  FFMA.FTZ R48, R15, R39, R26 ;  /* 0x000000270f307223 */ /* 0x000fe2000001001a */
[----:B------:R-:W-:Y:S01]  /*ba60*/  FMUL.FTZ R7, R7, R9 ;  /* 0x0000000907077220 */ /* 0x000fe20000410000 */
[----:B------:R-:W-:-:S02]  /*ba70*/  HADD2.F32 R15, -RZ, R34.H0_H0 ;  /* 0x20000022ff0f7230 */ /* 0x000fc40000004100 */
[C---:B------:R-:W-:Y:S01]  /*ba80*/  FFMA.FTZ R12, R8.reuse, R9, -R19 ;  /* 0x00000009080c7223 */ /* 0x040fe20000010813 */
[----:B------:R-:W-:Y:S02]  /*ba90*/  HADD2.F32 R6, -RZ, R5.H0_H0 ;  /* 0x20000005ff067230 */ /* 0x000fe40000004100 */
[----:B------:R-:W-:Y:S01]  /*baa0*/  FFMA.FTZ R10, R8, R10, R7 ;  /* 0x0000000a080a7223 */ /* 0x000fe20000010007 */
[----:B------:R-:W-:Y:S01]  /*bab0*/  HADD2.F32 R7, -RZ, R28.H0_H0 ;  /* 0x2000001cff077230 */ /* 0x000fe20000004100 */
[----:B------:R-:W-:Y:S01]  /*bac0*/  F2FP.SATFINITE.E4M3.F32.PACK_AB_MERGE_C R33, R33, R46, RZ ;  /* 0x0000002e2121723e */ /* 0x000fe200048070ff */
[----:B------:R-:W-:Y:S02]  /*bad0*/  HADD2.F32 R4, -RZ, R3.H0_H0 ;  /* 0x20000003ff047230 */ /* 0x000fe40000004100 */
[C---:B------:R-:W-:Y:S01]  /*bae0*/  FMUL.FTZ R9, R6.reuse, R15 ;  /* 0x0000000f06097220 */ /* 0x040fe20000410000 */
[----:B------:R-:W-:Y:S02]  /*baf0*/  HADD2.F32 R34, -RZ, R34.H1_H1 ;  /* 0x30000022ff227230 */ /* 0x000fe40000004100 */
[----:B------:R-:W-:Y:S01]  /*bb00*/  FMUL.FTZ R19, R6, R7 ;  /* 0x0000000706137220 */ /* 0x000fe20000410000 */
[----:B------:R-:W-:-:S02]  /*bb10*/  HADD2.F32 R5, -RZ, R5.H1_H1 ;  /* 0x30000005ff057230 */ /* 0x000fc40000004100 */
[C---:B------:R-:W-:Y:S01]  /*bb20*/  FFMA.FTZ R9, R4.reuse, R7, -R9 ;  /* 0x0000000704097223 */ /* 0x040fe20000010809 */
[----:B------:R-:W-:Y:S01]  /*bb30*/  HADD2.F32 R28, -RZ, R28.H1_H1 ;  /* 0x3000001cff1c7230 */ /* 0x000fe20000004100 */
[----:B------:R-:W-:Y:S01]  /*bb40*/  F2FP.F16.E4M3.UNPACK_B R7, R38.H1 ;  /* 0x00000026ff07723e */ /* 0x000fe200030006ff */
[----:B------:R-:W-:Y:S02]  /*bb50*/  HADD2.F32 R3, -RZ, R3.H1_H1 ;  /* 0x30000003ff037230 */ /* 0x000fe40000004100 */
[C---:B------:R-:W-:Y:S01]  /*bb60*/  FMUL.FTZ R8, R5.reuse, R34 ;  /* 0x0000002205087220 */ /* 0x040fe20000410000 */
[----:B------:R-:W-:Y:S01]  /*bb70*/  F2FP.F16.E4M3.UNPACK_B R6, R32.H1 ;  /* 0x00000020ff06723e */ /* 0x000fe200030006ff */
[-C--:B------:R-:W-:Y:S01]  /*bb80*/  FMUL.FTZ R5, R5, R28.reuse ;  /* 0x0000001c05057220 */ /* 0x080fe20000410000 */
[----:B------:R-:W-:Y:S01]  /*bb90*/  FFMA.FTZ R19, R4, R15, R19 ;  /* 0x0000000f04137223 */ /* 0x000fe20000010013 */
[----:B------:R-:W-:Y:S01]  /*bba0*/  FFMA.FTZ R28, R3, R28, -R8 ;  /* 0x0000001c031c7223 */ /* 0x000fe20000010808 */
[----:B------:R-:W-:-:S02]  /*bbb0*/  HADD2.F32 R8, -RZ, R7.H0_H0 ;  /* 0x20000007ff087230 */ /* 0x000fc40000004100 */
[----:B------:R-:W-:Y:S01]  /*bbc0*/  FFMA.FTZ R34, R3, R34, R5 ;  /* 0x0000002203227223 */ /* 0x000fe20000010005 */
[----:B------:R-:W-:Y:S01]  /*bbd0*/  HADD2.F32 R4, -RZ, R24.H0_H0 ;  /* 0x20000018ff047230 */ /* 0x000fe20000004100 */
[----:B------:R-:W-:Y:S01]  /*bbe0*/  F2FP.F16.E4M3.UNPACK_B R32, R32 ;  /* 0x00000020ff20723e */ /* 0x000fe200020006ff */
[----:B------:R-:W-:Y:S01]  /*bbf0*/  HADD2.F32 R5, -RZ, R6.H0_H0 ;  /* 0x20000006ff057230 */ /* 0x000fe20000004100 */
[----:B------:R-:W-:Y:S01]  /*bc00*/  F2FP.F16.E4M3.UNPACK_B R38, R38 ;  /* 0x00000026ff26723e */ /* 0x000fe200020006ff */
[----:B------:R-:W-:Y:S02]  /*bc10*/  HADD2.F32 R7, -RZ, R7.H1_H1 ;  /* 0x30000007ff077230 */ /* 0x000fe40000004100 */
[C---:B------:R-:W-:Y:S01]  /*bc20*/  FMUL.FTZ R14, R4.reuse, R8 ;  /* 0x00000008040e7220 */ /* 0x040fe20000410000 */
[----:B------:R-:W-:Y:S02]  /*bc30*/  HADD2.F32 R24, -RZ, R24.H1_H1 ;  /* 0x30000018ff187230 */ /* 0x000fe40000004100 */
[----:B------:R-:W-:Y:S01]  /*bc40*/  FMUL.FTZ R4, R4, R5 ;  /* 0x0000000504047220 */ /* 0x000fe20000410000 */
[----:B------:R-:W-:Y:S01]  /*bc50*/  HADD2.F32 R3, -RZ, R13.H0_H0 ;  /* 0x2000000dff037230 */ /* 0x000fe20000004100 */
[----:B------:R-:W-:Y:S01]  /*bc60*/  F2FP.SATFINITE.E4M3.F32.PACK_AB_MERGE_C R12, R12, R27, RZ ;  /* 0x0000001b0c0c723e */ /* 0x000fe200048070ff */
        /* <DEDUP_REMOVED lines=8> */
[--C-:B------:R-:W-:Y:S02]  /*bcf0*/  HADD2.F32 R6, -RZ, R38.reuse.H0_H0 ;  /* 0x20000026ff067230 */ /* 0x100fe40000004100 */
[----:B------:R-:W-:Y:S01]  /*bd00*/  FFMA.FTZ R24, R13, R7, R24 ;  /* 0x000000070d187223 */ /* 0x000fe20000010018 */
        /* <DEDUP_REMOVED lines=27> */
[----:B------:R2:W-:Y:S02]  /*bec0*/  STS.128 [R0+UR38+0x1e200], R32 ;  /* 0x01e2002000007988 */ /* 0x0005e40008000c26 */
.L_x_4154:
[----:B------:R-:W-:Y:S05]  /*bed0*/  BSYNC B0 ;  /* 0x0000000000007941 */ /* 0x000fea0003800000 */
.L_x_4145:
        /* <DEDUP_REMOVED lines=8> */
.L_x_4142:
[----:B0-23--:R-:W-:-:S05]  /*bf60*/  IMAD.U32 R0, RZ, RZ, UR55 ;  /* 0x00000037ff007e24 */ /* 0x00dfca000f8e00ff */
[----:B------:R-:W-:-:S13]  /*bf70*/  ISETP.NE.AND P0, PT, R0, 0x3, PT ;  /* 0x000000030000780c */ /* 0x000fda0003f05270 */
[----:B------:R-:W-:Y:S05]  /*bf80*/  @!P0 BRA `(.L_x_4176) ;  /* 0x0000000000048947 */ /* 0x000fea0003800000 */
[----:B------:R-:W-:Y:S01]  /*bf90*/  BPT.TRAP 0x1 ;  /* 0x000000040000795c */ /* 0x000fe20000300000 */
.L_x_4176:
[----:B------:R-:W-:Y:S02]  /*bfa0*/  IMAD.U32 R3, RZ, RZ, UR54 ;  /* 0x00000036ff037e24 */ /* 0x000fe4000f8e00ff */
[----:B------:R-:W-:-:S03]  /*bfb0*/  IMAD.U32 R0, RZ, RZ, UR50 ;  /* 0x00000032ff007e24 */ /* 0x000fc6000f8e00ff */
[----:B------:R-:W-:Y:S02]  /*bfc0*/  LEA R3, R3, UR38, 0x3 ;  /* 0x0000002603037c11 */ /* 0x000fe4000f8e18ff */
[----:B------:R-:W-:-:S04]  /*bfd0*/  SHF.L.U32 R0, R0, 0x1f, RZ ;  /* 0x0000001f00007819 */ /* 0x000fc800000006ff */
[----:B------:R0:W1:Y:S01]  /*bfe0*/  SYNCS.PHASECHK.TRANS64.TRYWAIT P2, [R3+URZ+0x33430], R0 ;  /* 0x03343000030075a7 */ /* 0x000062000804017f */
[----:B------:R-:W-:Y:S05]  /*bff0*/  @!P0 BRA `(.L_x_4177) ;  /* 0x0000000000048947 */ /* 0x000fea0003800000 */
[----:B------:R-:W-:Y:S01]  /*c000*/  BPT.TRAP 0x1 ;  /* 0x000000040000795c */ /* 0x000fe20000300000 */
.L_x_4177:
[----:B------:R-:W2:Y:S02]  /*c010*/  S2R R4, SR_TID.X ;  /* 0x0000000000047919 */ /* 0x000ea40000002100 */
[----:B--2---:R-:W-:-:S04]  /*c020*/  LOP3.LUT R4, R4, 0x7f, RZ, 0xc0, !PT ;  /* 0x0000007f04047812 */ /* 0x004fc800078ec0ff */
[----:B------:R-:W-:Y:S01]  /*c030*/  ISETP.NE.AND P1, PT, R4, RZ, PT ;  /* 0x000000ff0400720c */ /* 0x000fe20003f25270 */
[----:B-1----:R-:W-:-:S12]  /*c040*/  @P2 BRA `(.L_x_4178) ;  /* 0x0000000000082947 */ /* 0x002fd80003800000 */
[----:B------:R-:W1:Y:S02]  /*c050*/  SYNCS.PHASECHK.TRANS64.TRYWAIT P2, [R3+URZ+0x33430], R0 ;  /* 0x03343000030075a7 */ /* 0x000e64000804017f */
[----:B-1----:R-:W-:Y:S05]  /*c060*/  @!P2 BRA `(.L_x_4179) ;  /* 0x000001cc00f4a947 */ /* 0x002fea0003800000 */
.L_x_4178:
[----:B------:R-:W-:Y:S05]  /*c070*/  WARPSYNC.ALL ;  /* 0x0000000000007948 */ /* 0x000fea0003800000 */
[----:B------:R-:W-:Y:S01]  /*c080*/  UIADD3 UR4, UR38, 0x24200, URZ ;  /* 0x0002420026047890 */ /* 0x000fe2000fffe03f */
[----:B------:R-:W-:Y:S01]  /*c090*/  WARPGROUP.ARRIVE ;  /* 0x00000000000079c5 */ /* 0x000fe20000000000 */
[----:B------:R-:W-:Y:S01]  /*c0a0*/  ULOP3.LUT UR28, UR56, 0x10000, URZ, 0xfc, !UPT ;  /* 0x00010000381c7892 */ /* 0x000fe2000f8efc3f */
[----:B-----5:R-:W-:Y:S01]  /*c0b0*/  IMAD.MOV.U32 R9, RZ, RZ, -0xa0 ;  /* 0xffffff60ff097424 */ /* 0x020fe200078e00ff */
[----:B------:R-:W-:Y:S01]  /*c0c0*/  USHF.R.U32.HI UR4, URZ, 0x4, UR4 ;  /* 0x000000043f047899 */ /* 0x000fe20008011604 */
[----:B01----:R-:W-:Y:S01]  /*c0d0*/  @!P1 VIADD R0, R3, 0x33440 ;  /* 0x0003344003009836 */ /* 0x003fe20000000000 */
[----:B------:R-:W-:Y:S01]  /*c0e0*/  UMOV UR25, 0x80000020 ;  /* 0x8000002000197882 */ /* 0x000fe20000000000 */
[----:B------:R-:W-:Y:S01]  /*c0f0*/  UMOV UR27, 0x80000020 ;  /* 0x80000020001b7882 */ /* 0x000fe20000000000 */
[----:B------:R-:W-:Y:S01]  /*c100*/  ULOP3.LUT UR4, UR4, 0x3fff, URZ, 0xc0, !UPT ;  /* 0x00003fff04047892 */ /* 0x000fe2000f8ec03f */
[----:B------:R-:W-:Y:S01]  /*c110*/  IMAD R9, R104, R9, 0xa0 ;  /* 0x000000a068097424 */ /* 0x000fe200078e0209 */
[----:B------:R-:W-:Y:S01]  /*c120*/  UMOV UR24, UR28 ;  /* 0x0000001c00187c82 */ /* 0x000fe20008000000 */
[----:B------:R-:W-:Y:S01]  /*c130*/  UMOV UR5, UR25 ;  /* 0x0000001900057c82 */ /* 0x000fe20008000000 */
[----:B------:R-:W-:Y:S01]  /*c140*/  ULOP3.LUT UR51, UR4, 0x10000, URZ, 0xfc, !UPT ;  /* 0x0001000004337892 */ /* 0x000fe2000f8efc3f */
[----:B------:R-:W-:Y:S01]  /*c150*/  IMAD.IADD R3, R22, 0x1, R9 ;  /* 0x0000000116037824 */ /* 0x000fe200078e0209 */
[----:B------:R-:W-:Y:S01]  /*c160*/  UMOV UR7, 0x80000020 ;  /* 0x8000002000077882 */ /* 0x000fe20000000000 */
[----:B------:R-:W-:Y:S01]  /*c170*/  UMOV UR4, UR24 ;  /* 0x0000001800047c82 */ /* 0x000fe20008000000 */
[----:B------:R-:W-:Y:S01]  /*c180*/  UIMAD UR30, UR54, 0x780, UR51 ;  /* 0x00000780361e78a4 */ /* 0x000fe2000f8e0233 */
[----:B------:R-:W-:Y:S01]  /*c190*/  @!P1 PRMT R0, RZ, 0x654, R0 ;  /* 0x00000654ff009816 */ /* 0x000fe20000000000 */
[----:B------:R-:W-:Y:S01]  /*c1a0*/  UMOV UR11, 0x80000020 ;  /* 0x80000020000b7882 */ /* 0x000fe20000000000 */
[----:B------:R-:W-:Y:S01]  /*c1b0*/  UMOV UR15, 0x80000020 ;  /* 0x80000020000f7882 */ /* 0x000fe20000000000 */
[----:B------:R-:W-:Y:S01]  /*c1c0*/  UIADD3 UR6, UR30, 0x80, URZ ;  /* 0x000000801e067890 */ /* 0x000fe2000fffe03f */
[--C-:B------:R-:W-:Y:S01]  /*c1d0*/  IADD3 R5, -R23, 0x1, R3.reuse ;  /* 0x0000000117057810 */ /* 0x100fe20007ffe103 */
[----:B------:R-:W-:Y:S01]  /*c1e0*/  UIADD3 UR8, UR30, 0x100, URZ ;  /* 0x000001001e087890 */ /* 0x000fe2000fffe03f */
[C---:B------:R-:W-:Y:S01]  /*c1f0*/  IMAD R6, R222.reuse, -0x2, R3 ;  /* 0xfffffffede067824 */ /* 0x040fe200078e0203 */
        /* <DEDUP_REMOVED lines=9> */
[----:B------:R-:W-:Y:S02]  /*c290*/  UIADD3 UR13, UR30, 0x182, URZ ;  /* 0x000001821e0d7890 */ /* 0x000fe4000fffe03f */
[----:B------:R-:W-:Y:S02]  /*c2a0*/  UIADD3 UR14, UR30, 0x202, URZ ;  /* 0x000002021e0e7890 */ /* 0x000fe4000fffe03f */
[----:B------:R-:W-:Y:S01]  /*c2b0*/  UIADD3 UR18, UR30, 0x382, URZ ;  /* 0x000003821e127890 */ /* 0x000fe2000fffe03f */
[----:B------:R-:W-:Y:S01]  /*c2c0*/  UMOV UR19, 0x80000020 ;  /* 0x8000002000137882 */ /* 0x000fe20000000000 */
[----:B------:R-:W-:Y:S01]  /*c2d0*/  UIADD3 UR22, UR30, 0x600, URZ ;  /* 0x000006001e167890 */ /* 0x000fe2000fffe03f */
[----:B------:R-:W-:Y:S01]  /*c2e0*/  UMOV UR23, 0x80000020 ;  /* 0x8000002000177882 */ /* 0x000fe20000000000 */
[----:B------:R-:W-:Y:S01]  /*c2f0*/  UMOV UR31, 0x80000020 ;  /* 0x80000020001f7882 */ /* 0x000fe20000000000 */
[----:B------:R-:W-:Y:S01]  /*c300*/  ULDC UR56, c[0x0][0x9dc] ;  /* 0x0002770000387ab9 */ /* 0x000fe20000000800 */
        /* <DEDUP_REMOVED lines=15> */
[----:B----4-:R-:W-:-:S06]  /*c400*/  WARPGROUP.ARRIVE ;  /* 0x00000000000079c5 */ /* 0x010fcc0000000000 */
        /* <DEDUP_REMOVED lines=151> */
[----:B------:R-:W-:-:S06]  /*cd80*/  UISETP.GE.AND UP0, UPT, UR7, 0x1, UPT ;  /* 0x000000010700788c */ /* 0x000fcc000bf06270 */
[----:B------:R-:W-:Y:S01]  /*cd90*/  PLOP3.LUT P2, PT, PT, PT, UP0, 0x40, 0x0 ;  /* 0x000000000000781c */ /* 0x000fe20003f4e808 */
[----:B------:R-:W-:Y:S02]  /*cda0*/  WARPGROUP.DEPBAR.LE gsb0, 0x0 ;  /* 0x00008000000079c5 */ /* 0x000fe40000010000 */
[----:B------:R-:W-:-:S06]  /*cdb0*/  WARPGROUP.ARRIVE ;  /* 0x00000000000079c5 */ /* 0x000fcc0000000000 */
[----:B------:R-:W-:Y:S03]  /*cdc0*/  QGMMA.64x32x32.F32.E4M3.E4M3 R24, gdesc[UR20], R24, gsb0 ;  /* 0x00600000141879f3 */ /* 0x000fe60008000818 */
[----:B------:R-:W-:Y:S02]  /*cdd0*/  WARPGROUP.DEPBAR.LE gsb0, 0x0 ;  /* 0x00008000000079c5 */ /* 0x000fe40000010000 */
[----:B------:R0:W-:Y:S02]  /*cde0*/  @!P1 SYNCS.ARRIVE.TRANS64.RED.A1T0 RZ, [R0+URZ], RZ ;  /* 0x000000ff00ff99a7 */ /* 0x0001e4000810043f */
[----:B0-----:R-:W-:Y:S02]  /*cdf0*/  IMAD R0, R222, -0x2, R5 ;  /* 0xfffffffede007824 */ /* 0x001fe400078e0205 */
[----:B------:R-:W-:Y:S02]  /*ce00*/  IMAD R5, R225, 0x80, R229 ;  /* 0x00000080e1057824 */ /* 0x000fe400078e02e5 */
[----:B------:R-:W-:-:S02]  /*ce10*/  VIADD R11, R0, UR6 ;  /* 0x00000006000b7c36 */ /* 0x000fc40008000000 */
        /* <DEDUP_REMOVED lines=16> */
.L_x_4182:
[----:B------:R-:W-:-:S06]  /*cf20*/  UISETP.NE.AND UP1, UPT, UR7, 0x1, UPT ;  /* 0x000000010700788c */ /* 0x000fcc000bf25270 */
[----:B------:R-:W-:-:S05]  /*cf30*/  PLOP3.LUT P2, PT, PT, PT, UP1, 0x80, 0x0 ;  /* 0x000000000000781c */ /* 0x000fca0003f4f018 */
[----:B------:R-:W-:-:S08]  /*cf40*/  @UP1 ULDC.64 UR10, c[0x0][0x9e8] ;  /* 0x00027a00000a1ab9 */ /* 0x000fd00000000a00 */
[----:B------:R-:W-:-:S05]  /*cf50*/  @P2 IMAD.HI.U32 R7, R4, UR10, RZ ;  /* 0x0000000a04072c27 */ /* 0x000fca000f8e00ff */
[----:B------:R-:W-:-:S07]  /*cf60*/  @P2 SHF.R.U32.HI R4, RZ, UR11, R7 ;  /* 0x0000000bff042c19 */ /* 0x000fce0008011607 */
.L_x_4183:
[----:B------:R-:W-:Y:S05]  /*cf70*/  BSYNC B0 ;  /* 0x0000000000007941 */ /* 0x000fea0003800000 */
.L_x_4181:
[----:B------:R-:W-:-:S05]  /*cf80*/  IMAD R4, R4, UR7, R13 ;  /* 0x0000000704047c24 */ /* 0x000fca000f8e020d */
[----:B------:R-:W-:Y:S02]  /*cf90*/  VIMNMX R3, R3, R4, !PT ;  /* 0x0000000403037248 */ /* 0x000fe40007fe0100 */
[----:B------:R-:W-:-:S07]  /*cfa0*/  VIADDMNMX R0, R4, UR7, R0, PT ;  /* 0x0000000704007c46 */ /* 0x000fce000b800100 */
.L_x_4180:
[C---:B------:R-:W-:Y:S02]  /*cfb0*/  ISETP.GE.AND P2, PT, R9.reuse, 0x9, PT ;  /* 0x000000090900780c */ /* 0x040fe40003f46270 */
[----:B------:R-:W-:Y:S02]  /*cfc0*/  ISETP.GE.AND P3, PT, R9, 0x2, PT ;  /* 0x000000020900780c */ /* 0x000fe40003f66270 */
[----:B------:R-:W-:Y:S02]  /*cfd0*/  P2R R14, PR, RZ, 0x4 ;  /* 0x00000004ff0e7803 */ /* 0x000fe40000000000 */
[----:B------:R-:W-:Y:S02]  /*cfe0*/  ISETP.GT.AND P2, PT, R3, 0x8, !P2 ;  /* 0x000000080300780c */ /* 0x000fe40005744270 */
[----:B------:R-:W-:Y:S02]  /*cff0*/  P2R R12, PR, RZ, 0x8 ;  /* 0x00000008ff0c7803 */ /* 0x000fe40000000000 */
[----:B------:R-:W-:-:S02]  /*d000*/  ISETP.LT.OR P2, PT, R0, 0x9, P2 ;  /* 0x000000090000780c */ /* 0x000fc40001741670 */
[----:B------:R-:W-:Y:S02]  /*d010*/  ISETP.GT.AND P3, PT, R3, 0x1, !P3 ;  /* 0x000000010300780c */ /* 0x000fe40005f64270 */
[----:B------:R-:W-:Y:S02]  /*d020*/  ISETP.GE.AND P4, PT, R9, 0xa, PT ;  /* 0x0000000a0900780c */ /* 0x000fe40003f86270 */
[----:B------:R-:W-:Y:S02]  /*d030*/  FSEL R92, R92, -INF , !P2 ;  /* 0xff8000005c5c7808 */ /* 0x000fe40005000000 */
[----:B------:R-:W-:Y:S02]  /*d040*/  ISETP.LT.OR P3, PT, R0, 0x2, P3 ;  /* 0x000000020000780c */ /* 0x000fe40001f61670 */
[----:B------:R-:W-:Y:S02]  /*d050*/  ISETP.GT.AND P2, PT, R3, 0x9, !P4 ;  /* 0x000000090300780c */ /* 0x000fe40006744270 */
[----:B------:R-:W-:-:S02]  /*d060*/  FSEL R89, R89, -INF , !P3 ;  /* 0xff80000059597808 */ /* 0x000fc40005800000 */
[C---:B------:R-:W-:Y:S02]  /*d070*/  ISETP.LT.OR P2, PT, R0.reuse, 0xa, P2 ;  /* 0x0000000a0000780c */ /* 0x040fe40001741670 */
        /* <DEDUP_REMOVED lines=27> */
[----:B------:R-:W-:Y:S02]  /*d230*/  IADD3 R4, R8, 0x8, R5 ;  /* 0x0000000808047810 */ /* 0x000fe40007ffe005 */
        /* <DEDUP_REMOVED lines=174> */
.L_x_4186:
[----:B------:R-:W-:-:S06]  /*dd20*/  UISETP.NE.AND UP1, UPT, UR7, 0x1, UPT ;  /* 0x000000010700788c */ /* 0x000fcc000bf25270 */
[----:B------:R-:W-:-:S05]  /*dd30*/  PLOP3.LUT P6, PT, PT, PT, UP1, 0x80, 0x0 ;  /* 0x000000000000781c */ /* 0x000fca0003fcf018 */
[----:B------:R-:W-:-:S08]  /*dd40*/  @UP1 ULDC.64 UR10, c[0x0][0x9e8] ;  /* 0x00027a00000a1ab9 */ /* 0x000fd00000000a00 */
[----:B------:R-:W-:Y:S01]  /*dd50*/  @P6 IMAD.HI.U32 R3, R6, UR10, RZ ;  /* 0x0000000a06036c27 */ /* 0x000fe2000f8e00ff */
[----:B------:R-:W-:-:S13]  /*dd60*/  PLOP3.LUT P6, PT, PT, PT, UP1, 0x80, 0x0 ;  /* 0x000000000000781c */ /* 0x000fda0003fcf018 */
[----:B------:R-:W-:-:S07]  /*dd70*/  @P6 SHF.R.U32.HI R6, RZ, UR11, R3 ;  /* 0x0000000bff066c19 */ /* 0x000fce0008011603 */
.L_x_4187:
[----:B------:R-:W-:Y:S05]  /*dd80*/  BSYNC B0 ;  /* 0x0000000000007941 */ /* 0x000fea0003800000 */
.L_x_4185:
[----:B------:R-:W-:-:S05]  /*dd90*/  IMAD R3, R6, UR7, R13 ;  /* 0x0000000706037c24 */ /* 0x000fca000f8e020d */
[----:B------:R-:W-:Y:S02]  /*dda0*/  VIMNMX R4, R4, R3, !PT ;  /* 0x0000000304047248 */ /* 0x000fe40007fe0100 */
[----:B------:R-:W-:-:S07]  /*ddb0*/  VIADDMNMX R0, R3, UR7, R0, PT ;  /* 0x0000000703007c46 */ /* 0x000fce000b800100 */
.L_x_4184:
[----:B------:R-:W-:Y:S02]  /*ddc0*/  ISETP.GT.AND P2, PT, R4, 0x20, !P2 ;  /* 0x000000200400780c */ /* 0x000fe40005744270 */
[----:B------:R-:W-:Y:S02]  /*ddd0*/  ISETP.NE.AND P6, PT, R107, RZ, PT ;  /* 0x000000ff6b00720c */ /* 0x000fe40003fc5270 */
[----:B------:R-:W-:Y:S02]  /*dde0*/  ISETP.LT.OR P2, PT, R0, 0x21, P2 ;  /* 0x000000210000780c */ /* 0x000fe40001741670 */
[----:B------:R-:W-:Y:S02]  /*ddf0*/  FMNMX.FTZ R3, R7, R89, !PT ;  /* 0x0000005907037209 */ /* 0x000fe40007810000 */
[----:B------:R-:W-:Y:S02]  /*de00*/  FSEL R74, R74, -INF , !P2 ;  /* 0xff8000004a4a7808 */ /* 0x000fe40005000000 */
[----:B------:R-:W-:-:S02]  /*de10*/  ISETP.GT.AND P2, PT, R4, 0x21, !P6 ;  /* 0x000000210400780c */ /* 0x000fc40007744270 */
[----:B------:R-:W-:Y:S02]  /*de20*/  ISETP.NE.AND P6, PT, R118, RZ, PT ;  /* 0x000000ff7600720c */ /* 0x000fe40003fc5270 */
        /* <DEDUP_REMOVED lines=73> */
[----:B------:R-:W-:Y:S02]  /*e2c0*/  ISETP.GT.AND P2, PT, R4, 0x50, !P6 ;  /* 0x000000500400780c */ /* 0x000fe40007744270 */
[----:B------:R-:W-:Y:S02]  /*e2d0*/  ISETP.NE.AND P6, PT, R129, RZ, PT ;  /* 0x000000ff8100720c */ /* 0x000fe40003fc5270 */
        /* <DEDUP_REMOVED lines=17> */
[----:B------:R-:W-:Y:S01]  /*e3f0*/  ISETP.NE.AND P2, PT, R121, RZ, PT ;  /* 0x000000ff7900720c */ /* 0x000fe20003f45270 */
[----:B------:R-:W0:Y:S01]  /*e400*/  SHFL.BFLY PT, R3, R6, 0x2, 0x1f ;  /* 0x0c401f0006037f89 */ /* 0x000e2200000e0000 */
[C---:B------:R-:W-:Y:S02]  /*e410*/  ISETP.GT.AND P3, PT, R4.reuse, 0x90, !P3 ;  /* 0x000000900400780c */ /* 0x040fe40005f64270 */
[----:B------:R-:W-:-:S02]  /*e420*/  ISETP.GT.AND P2, PT, R4, 0x59, !P2 ;  /* 0x000000590400780c */ /* 0x000fc40005744270 */
[----:B------:R-:W-:Y:S02]  /*e430*/  ISETP.GT.AND P4, PT, R4, 0x91, !P4 ;  /* 0x000000910400780c */ /* 0x000fe40006784270 */
[----:B------:R-:W-:Y:S02]  /*e440*/  ISETP.LT.OR P2, PT, R0, 0x5a, P2 ;  /* 0x0000005a0000780c */ /* 0x000fe40001741670 */
[----:B------:R-:W-:Y:S02]  /*e450*/  ISETP.GT.AND P5, PT, R4, 0x98, !P5 ;  /* 0x000000980400780c */ /* 0x000fe40006fa4270 */
[----:B------:R-:W-:Y:S02]  /*e460*/  FSEL R71, R71, -INF , !P2 ;  /* 0xff80000047477808 */ /* 0x000fe40005000000 */
[----:B------:R-:W-:Y:S02]  /*e470*/  ISETP.NE.AND P2, PT, R122, RZ, PT ;  /* 0x000000ff7a00720c */ /* 0x000fe40003f45270 */
[----:B------:R-:W-:-:S02]  /*e480*/  ISETP.LT.OR P3, PT, R0, 0x91, P3 ;  /* 0x000000910000780c */ /* 0x000fc40001f61670 */
[----:B------:R-:W-:Y:S02]  /*e490*/  ISETP.GT.AND P2, PT, R4, 0x60, !P2 ;  /* 0x000000600400780c */ /* 0x000fe40005744270 */
[C---:B------:R-:W-:Y:S02]  /*e4a0*/  ISETP.LT.OR P4, PT, R0.reuse, 0x92, P4 ;  /* 0x000000920000780c */ /* 0x040fe40002781670 */
[----:B------:R-:W-:Y:S02]  /*e4b0*/  ISETP.LT.OR P2, PT, R0, 0x61, P2 ;  /* 0x000000610000780c */ /* 0x000fe40001741670 */
[----:B------:R-:W-:Y:S02]  /*e4c0*/  FSEL R34, R34, -INF , !P3 ;  /* 0xff80000022227808 */ /* 0x000fe40005800000 */
[----:B------:R-:W-:Y:S02]  /*e4d0*/  FSEL R42, R42, -INF , !P2 ;  /* 0xff8000002a2a7808 */ /* 0x000fe40005000000 */
[----:B------:R-:W-:-:S02]  /*e4e0*/  ISETP.NE.AND P2, PT, R123, RZ, PT ;  /* 0x000000ff7b00720c */ /* 0x000fc40003f45270 */
[----:B0-----:R-:W-:Y:S02]  /*e4f0*/  FMNMX.FTZ R8, R6, R3, !PT ;  /* 0x0000000306087209 */ /* 0x001fe40007810000 */
[----:B------:R-:W-:Y:S02]  /*e500*/  ISETP.GT.AND P2, PT, R4, 0x61, !P2 ;  /* 0x000000610400780c */ /* 0x000fe40005744270 */
[C---:B------:R-:W-:Y:S01]  /*e510*/  ISETP.LT.OR P5, PT, R0.reuse, 0x99, P5 ;  /* 0x000000990000780c */ /* 0x040fe20002fa1670 */
[----:B------:R-:W0:Y:S01]  /*e520*/  SHFL.BFLY PT, R3, R8, 0x1, 0x1f ;  /* 0x0c201f0008037f89 */ /* 0x000e2200000e0000 */
[----:B------:R-:W-:Y:S02]  /*e530*/  ISETP.LT.OR P2, PT, R0, 0x62, P2 ;  /* 0x000000620000780c */ /* 0x000fe40001741670 */
[----:B------:R-:W-:Y:S02]  /*e540*/  FSEL R35, R35, -INF , !P4 ;  /* 0xff80000023237808 */ /* 0x000fe40006000000 */
[----:B------:R-:W-:-:S02]  /*e550*/  FSEL R43, R43, -INF , !P2 ;  /* 0xff8000002b2b7808 */ /* 0x000fc40005000000 */
[----:B------:R-:W-:Y:S02]  /*e560*/  ISETP.NE.AND P2, PT, R124, RZ, PT ;  /* 0x000000ff7c00720c */ /* 0x000fe40003f45270 */
[----:B------:R-:W-:Y:S02]  /*e570*/  FSEL R38, R38, -INF , !P5 ;  /* 0xff80000026267808 */ /* 0x000fe40006800000 */
[----:B------:R-:W-:Y:S02]  /*e580*/  ISETP.GT.AND P2, PT, R4, 0x68, !P2 ;  /* 0x000000680400780c */ /* 0x000fe40005744270 */
[----:B------:R-:W-:Y:S02]  /*e590*/  R2UR UR10, R105 ;  /* 0x00000000690a72ca */ /* 0x000fe400000e0000 */
[----:B------:R-:W-:-:S04]  /*e5a0*/  ISETP.LT.OR P2, PT, R0, 0x69, P2 ;  /* 0x000000690000780c */ /* 0x000fc80001741670 */
[----:B------:R-:W-:Y:S02]  /*e5b0*/  FSEL R46, R46, -INF , !P2 ;  /* 0xff8000002e2e7808 */ /* 0x000fe40005000000 */
[----:B------:R-:W-:Y:S02]  /*e5c0*/  ISETP.NE.AND P2, PT, R125, RZ, PT ;  /* 0x000000ff7d00720c */ /* 0x000fe40003f45270 */
[----:B0-----:R-:W-:Y:S02]  /*e5d0*/  FMNMX.FTZ R3, R8, R3, !PT ;  /* 0x0000000308037209 */ /* 0x001fe40007810000 */
[----:B------:R-:W-:Y:S01]  /*e5e0*/  ISETP.GT.AND P2, PT, R4, 0x69, !P2 ;  /* 0x000000690400780c */ /* 0x000fe20005744270 */
[----:B------:R-:W-:-:S03]  /*e5f0*/  UIADD3 UR6, UR10, UR6, URZ ;  /* 0x000000060a067290 */ /* 0x000fc6000fffe03f */
        /* <DEDUP_REMOVED lines=14> */
[----:B------:R-:W-:Y:S02]  /*e6e0*/  ISETP.GT.AND P2, PT, R4, 0x79, !P6 ;  /* 0x000000790400780c */ /* 0x000fe40007744270 */
[----:B------:R-:W-:Y:S02]  /*e6f0*/  ISETP.NE.AND P6, PT, R132, RZ, PT ;  /* 0x000000ff8400720c */ /* 0x000fe40003fc5270 */
        /* <DEDUP_REMOVED lines=18> */
[----:B------:R-:W-:Y:S01]  /*e820*/  ISETP.NE.AND P2, PT, R20, RZ, PT ;  /* 0x000000ff1400720c */ /* 0x000fe20003f45270 */
[----:B------:R-:W-:-:S03]  /*e830*/  IMAD.U32 R20, RZ, RZ, UR40 ;  /* 0x00000028ff147e24 */ /* 0x000fc6000f8e00ff */
[----:B------:R-:W-:Y:S01]  /*e840*/  ISETP.GT.AND P2, PT, R4, 0x11, !P2 ;  /* 0x000000110400780c */ /* 0x000fe20005744270 */
[----:B------:R-:W-:-:S03]  /*e850*/  FFMA.FTZ R20, R3, R20, -8 ;  /* 0xc100000003147423 */ /* 0x000fc60000010014 */
        /* <DEDUP_REMOVED lines=14> */
[----:B------:R-:W-:Y:S02]  /*e940*/  ISETP.NE.AND P2, PT, R130, RZ, PT ;  /* 0x000000ff8200720c */ /* 0x000fe40003f45270 */
[----:B------:R-:W-:Y:S02]  /*e950*/  FMNMX.FTZ R15, R90, R91, !PT ;  /* 0x0000005b5a0f7209 */ /* 0x000fe40007810000 */
        /* <DEDUP_REMOVED lines=11> */
[----:B------:R-:W-:-:S04]  /*ea10*/  FSETP.NEU.FTZ.AND P2, PT, R3, -INF , PT ;  /* 0xff8000000300780b */ /* 0x000fc80003f5d000 */
[----:B------:R-:W-:Y:S02]  /*ea20*/  FSEL R20, R20, RZ, P2 ;  /* 0x000000ff14147208 */ /* 0x000fe40001000000 */
[----:B------:R-:W-:Y:S02]  /*ea30*/  ISETP.GT.AND P2, PT, R4, 0x89, !P6 ;  /* 0x000000890400780c */ /* 0x000fe40007744270 */
[----:B------:R-:W-:Y:S01]  /*ea40*/  ISETP.NE.AND P6, PT, R9, RZ, PT ;  /* 0x000000ff0900720c */ /* 0x000fe20003fc5270 */
        /* <DEDUP_REMOVED lines=8> */
[----:B------:R-:W-:Y:S01]  /*ead0*/  ISETP.LT.OR P2, PT, R0, 0x8a, P2 ;  /* 0x0000008a0000780c */ /* 0x000fe20001741670 */
[--C-:B------:R-:W-:Y:S01]  /*eae0*/  FFMA.FTZ R8, R92, UR40, -R20.reuse ;  /* 0x000000285c087c23 */ /* 0x100fe20008010814 */
[----:B------:R-:W-:Y:S01]  /*eaf0*/  FMNMX.FTZ R72, R98, R15, !PT ;  /* 0x0000000f62487209 */ /* 0x000fe20007810000 */
[----:B------:R-:W-:Y:S01]  /*eb00*/  MUFU.EX2 R6, R6 ;  /* 0x0000000600067308 */ /* 0x000fe20000000800 */
[----:B------:R-:W-:Y:S01]  /*eb10*/  FSEL R31, R31, -INF , !P2 ;  /* 0xff8000001f1f7808 */ /* 0x000fe20005000000 */
[--C-:B------:R-:W-:Y:S01]  /*eb20*/  FFMA.FTZ R9, R93, UR40, -R20.reuse ;  /* 0x000000285d097c23 */ /* 0x100fe20008010814 */
[----:B------:R-:W-:Y:S01]  /*eb30*/  FMNMX.FTZ R19, R99, R72, !PT ;  /* 0x0000004863137209 */ /* 0x000fe20007810000 */
[--C-:B------:R-:W-:Y:S01]  /*eb40*/  FFMA.FTZ R10, R96, UR40, -R20.reuse ;  /* 0x00000028600a7c23 */ /* 0x100fe20008010814 */
[----:B------:R-:W-:Y:S01]  /*eb50*/  ISETP.GT.AND P2, PT, R4, 0x99, !P6 ;  /* 0x000000990400780c */ /* 0x000fe20007744270 */
[--C-:B------:R-:W-:Y:S01]  /*eb60*/  FFMA.FTZ R11, R97, UR40, -R20.reuse ;  /* 0x00000028610b7c23 */ /* 0x100fe20008010814 */
        /* <DEDUP_REMOVED lines=9> */
[----:B------:R-:W1:Y:S01]  /*ec00*/  MUFU.EX2 R7, R7 ;  /* 0x0000000700077308 */ /* 0x000e620000000800 */
[----:B------:R-:W-:-:S01]  /*ec10*/  FFMA.FTZ R56, R56, UR40, -R20 ;  /* 0x0000002838387c23 */ /* 0x000fc20008010814 */
[--C-:B------:R-:W-:Y:S01]  /*ec20*/  FFMA.FTZ R57, R57, UR40, -R20.reuse ;  /* 0x0000002839397c23 */ /* 0x100fe20008010814 */
[----:B------:R-:W-:Y:S01]  /*ec30*/  FMNMX.FTZ R21, R75, R76, !PT ;  /* 0x0000004c4b157209 */ /* 0x000fe20007810000 */
[--C-:B------:R-:W-:Y:S01]  /*ec40*/  FFMA.FTZ R60, R60, UR40, -R20.reuse ;  /* 0x000000283c3c7c23 */ /* 0x100fe20008010814 */
[----:B------:R-:W-:-:S01]  /*ec50*/  FFMA.FTZ R61, R61, UR40, -R20 ;  /* 0x000000283d3d7c23 */ /* 0x000fc20008010814 */
[--C-:B------:R-:W-:Y:S01]  /*ec60*/  FFMA.FTZ R64, R64, UR40, -R20.reuse ;  /* 0x0000002840407c23 */ /* 0x100fe20008010814 */
[----:B------:R-:W-:Y:S01]  /*ec70*/  FMNMX.FTZ R76, R78, R21, !PT ;  /* 0x000000154e4c7209 */ /* 0x000fe20007810000 */
[----:B------:R-:W2:Y:S01]  /*ec80*/  MUFU.EX2 R8, R8 ;  /* 0x0000000800087308 */ /* 0x000ea20000000800 */
[----:B------:R-:W-:-:S01]  /*ec90*/  FFMA.FTZ R65, R65, UR40, -R20 ;  /* 0x0000002841417c23 */ /* 0x000fc20008010814 */
[--C-:B------:R-:W-:Y:S01]  /*eca0*/  FFMA.FTZ R68, R68, UR40, -R20.reuse ;  /* 0x0000002844447c23 */ /* 0x100fe20008010814 */
[----:B0-----:R-:W-:Y:S01]  /*ecb0*/  FMNMX.FTZ R73, R79, R76, !PT ;  /* 0x0000004c4f497209 */ /* 0x001fe20007810000 */
        /* <DEDUP_REMOVED lines=16> */
[----:B------:R-:W-:-:S03]  /*edc0*/  FFMA.FTZ R80, R85, UR40, -R20 ;  /* 0x0000002855507c23 */ /* 0x000fc60008010814 */
[----:B------:R-:W-:Y:S02]  /*edd0*/  FMNMX.FTZ R84, R58, R77, !PT ;  /* 0x0000004d3a547209 */ /* 0x000fe40007810000 */
[----:B------:R-:W3:Y:S02]  /*ede0*/  MUFU.EX2 R9, R9 ;  /* 0x0000000900097308 */ /* 0x000ee40000000800 */
[----:B------:R-:W-:-:S04]  /*edf0*/  FMNMX.FTZ R77, R59, R84, !PT ;  /* 0x000000543b4d7209 */ /* 0x000fc80007810000 */
[----:B------:R-:W-:Y:S02]  /*ee00*/  FMNMX.FTZ R84, R62, R77, !PT ;  /* 0x0000004d3e547209 */ /* 0x000fe40007810000 */
[----:B------:R-:W4:Y:S02]  /*ee10*/  MUFU.EX2 R10, R10 ;  /* 0x0000000a000a7308 */ /* 0x000f240000000800 */
[----:B------:R-:W-:-:S04]  /*ee20*/  FMNMX.FTZ R77, R63, R84, !PT ;  /* 0x000000543f4d7209 */ /* 0x000fc80007810000 */
[----:B------:R-:W-:Y:S02]  /*ee30*/  FMNMX.FTZ R84, R66, R77, !PT ;  /* 0x0000004d42547209 */ /* 0x000fe40007810000 */
[----:B------:R-:W-:Y:S02]  /*ee40*/  MUFU.EX2 R19, R88 ;  /* 0x0000005800137308 */ /* 0x000fe40000000800 */
[----:B------:R-:W-:-:S04]  /*ee50*/  FMNMX.FTZ R77, R67, R84, !PT ;  /* 0x00000054434d7209 */ /* 0x000fc80007810000 */
[----:B------:R-:W-:Y:S02]  /*ee60*/  FMNMX.FTZ R84, R70, R77, !PT ;  /* 0x0000004d46547209 */ /* 0x000fe40007810000 */
[----:B------:R-:W5:Y:S02]  /*ee70*/  MUFU.EX2 R11, R11 ;  /* 0x0000000b000b7308 */ /* 0x000f640000000800 */
        /* <DEDUP_REMOVED lines=15> */
[----:B------:R-:W-:Y:S01]  /*ef70*/  FMNMX.FTZ R77, R27, R84, !PT ;  /* 0x000000541b4d7209 */ /* 0x000fe20007810000 */
[----:B------:R-:W-:-:S03]  /*ef80*/  FFMA.FTZ R84, R40, UR40, -R20 ;  /* 0x0000002828547c23 */ /* 0x000fc60008010814 */
[----:B------:R-:W-:Y:S02]  /*ef90*/  FMNMX.FTZ R4, R30, R77, !PT ;  /* 0x0000004d1e047209 */ /* 0x000fe40007810000 */
[----:B------:R1:W-:Y:S02]  /*efa0*/  MUFU.EX2 R77, R84 ;  /* 0x00000054004d7308 */ /* 0x0003e40000000800 */
[----:B0-----:R-:W-:Y:S01]  /*efb0*/  FMNMX.FTZ R81, R31, R4, !PT ;  /* 0x000000041f517209 */ /* 0x001fe20007810000 */
[----:B------:R-:W-:-:S03]  /*efc0*/  FFMA.FTZ R4, R41, UR40, -R20 ;  /* 0x0000002829047c23 */ /* 0x000fc60008010814 */
[----:B------:R-:W-:Y:S02]  /*efd0*/  FMNMX.FTZ R40, R34, R81, !PT ;  /* 0x0000005122287209 */ /* 0x000fe40007810000 */
[----:B------:R-:W-:Y:S02]  /*efe0*/  MUFU.EX2 R76, R76 ;  /* 0x0000004c004c7308 */ /* 0x000fe40000000800 */
[----:B------:R-:W-:Y:S01]  /*eff0*/  FMNMX.FTZ R41, R35, R40, !PT ;  /* 0x0000002823297209 */ /* 0x000fe20007810000 */
[--C-:B------:R-:W-:Y:S01]  /*f000*/  FFMA.FTZ R40, R44, UR40, -R20.reuse ;  /* 0x000000282c287c23 */ /* 0x100fe20008010814 */
[----:B------:R-:W-:-:S01]  /*f010*/  FFMA.FTZ R44, R48, UR40, -R20 ;  /* 0x00000028302c7c23 */ /* 0x000fc20008010814 */
[--C-:B------:R-:W-:Y:S01]  /*f020*/  FFMA.FTZ R48, R52, UR40, -R20.reuse ;  /* 0x0000002834307c23 */ /* 0x100fe20008010814 */
[----:B------:R-:W-:Y:S01]  /*f030*/  FMNMX.FTZ R0, R38, R41, !PT ;  /* 0x0000002926007209 */ /* 0x000fe20007810000 */
[--C-:B------:R-:W-:Y:S01]  /*f040*/  FFMA.FTZ R41, R45, UR40, -R20.reuse ;  /* 0x000000282d297c23 */ /* 0x100fe20008010814 */
[----:B------:R-:W-:-:S01]  /*f050*/  FFMA.FTZ R45, R49, UR40, -R20 ;  /* 0x00000028312d7c23 */ /* 0x000fc20008010814 */
[----:B------:R-:W-:Y:S01]  /*f060*/  FFMA.FTZ R49, R53, UR40, -R20 ;  /* 0x0000002835317c23 */ /* 0x000fe20008010814 */
        /* <DEDUP_REMOVED lines=15> */
[----:B-1----:R-:W-:-:S06]  /*f160*/  FFMA.FTZ R84, R0, R53, -8 ;  /* 0xc100000000547423 */ /* 0x002fcc0000010035 */
        /* <DEDUP_REMOVED lines=13> */
[----:B------:R-:W-:Y:S01]  /*f240*/  FADD.FTZ R67, R6, R7 ;  /* 0x0000000706437221 */ /* 0x000fe20000010000 */
[----:B------:R-:W-:-:S01]  /*f250*/  FFMA.FTZ R78, R82, UR40, -R84 ;  /* 0x00000028524e7c23 */ /* 0x000fc20008010854 */
[--C-:B------:R-:W-:Y:S01]  /*f260*/  FFMA.FTZ R52, R98, UR40, -R84.reuse ;  /* 0x0000002862347c23 */ /* 0x100fe20008010854 */
[----:B------:R-:W-:-:S01]  /*f270*/  FFMA.FTZ R82, R62, UR40, -R84 ;  /* 0x000000283e527c23 */ /* 0x000fc20008010854 */
[----:B------:R-:W0:Y:S01]  /*f280*/  MUFU.EX2 R53, R53 ;  /* 0x0000003500357308 */ /* 0x000e220000000800 */
[----:B------:R-:W-:-:S01]  /*f290*/  FFMA.FTZ R62, R66, UR40, -R84 ;  /* 0x00000028423e7c23 */ /* 0x000fc20008010854 */
[----:B--2---:R-:W-:Y:S01]  /*f2a0*/  FADD.FTZ R66, R8, R67 ;  /* 0x0000004308427221 */ /* 0x004fe20000010000 */
[----:B------:R-:W-:-:S01]  /*f2b0*/  FFMA.FTZ R81, R99, UR40, -R84 ;  /* 0x0000002863517c23 */ /* 0x000fc20008010854 */
[--C-:B------:R-:W-:Y:S01]  /*f2c0*/  FFMA.FTZ R89, R102, UR40, -R84.reuse ;  /* 0x0000002866597c23 */ /* 0x100fe20008010854 */
[----:B------:R-:W-:-:S01]  /*f2d0*/  FFMA.FTZ R90, R103, UR40, -R84 ;  /* 0x00000028675a7c23 */ /* 0x000fc20008010854 */
[----:B---3--:R-:W-:Y:S01]  /*f2e0*/  FADD.FTZ R67, R9, R66 ;  /* 0x0000004209437221 */ /* 0x008fe20000010000 */
[----:B------:R-:W-:-:S01]  /*f2f0*/  FFMA.FTZ R74, R74, UR40, -R84 ;  /* 0x000000284a4a7c23 */ /* 0x000fc20008010854 */
[----:B------:R-:W1:Y:S01]  /*f300*/  MUFU.EX2 R85, R85 ;  /* 0x0000005500557308 */ /* 0x000e620000000800 */
[----:B------:R-:W-:-:S01]  /*f310*/  FFMA.FTZ R75, R75, UR40, -R84 ;  /* 0x000000284b4b7c23 */ /* 0x000fc20008010854 */
[----:B----4-:R-:W-:Y:S01]  /*f320*/  FADD.FTZ R94, R10, R67 ;  /* 0x000000430a5e7221 */ /* 0x010fe20000010000 */
[----:B------:R-:W-:-:S01]  /*f330*/  FFMA.FTZ R86, R86, UR40, -R84 ;  /* 0x0000002856567c23 */ /* 0x000fc20008010854 */
[--C-:B------:R-:W-:Y:S01]  /*f340*/  FFMA.FTZ R87, R87, UR40, -R84.reuse ;  /* 0x0000002857577c23 */ /* 0x100fe20008010854 */
[----:B------:R-:W-:-:S01]  /*f350*/  FFMA.FTZ R58, R58, UR40, -R84 ;  /* 0x000000283a3a7c23 */ /* 0x000fc20008010854 */
[----:B-----5:R-:W-:Y:S01]  /*f360*/  FADD.FTZ R93, R11, R94 ;  /* 0x0000005e0b5d7221 */ /* 0x020fe20000010000 */
        /* <DEDUP_REMOVED lines=11> */
[----:B------:R-:W-:Y:S01]  /*f420*/  FADD.FTZ R66, R12, R93 ;  /* 0x0000005d0c427221 */ /* 0x000fe20000010000 */
[----:B------:R-:W-:-:S01]  /*f430*/  FFMA.FTZ R50, R50, UR40, -R84 ;  /* 0x0000002832327c23 */ /* 0x000fc20008010854 */
[--C-:B------:R-:W-:Y:S01]  /*f440*/  FFMA.FTZ R51, R51, UR40, -R84.reuse ;  /* 0x0000002833337c23 */ /* 0x100fe20008010854 */
[----:B------:R-:W-:-:S01]  /*f450*/  FFMA.FTZ R54, R54, UR40, -R84 ;  /* 0x0000002836367c23 */ /* 0x000fc20008010854 */
[C---:B------:R-:W-:Y:S01]  /*f460*/  FADD.FTZ R93, R13.reuse, R66 ;  /* 0x000000420d5d7221 */ /* 0x040fe20000010000 */
[----:B------:R-:W-:Y:S01]  /*f470*/  F2FP.SATFINITE.E4M3.F32.PACK_AB_MERGE_C R13, R13, R12, RZ ;  /* 0x0000000c0d0d723e */ /* 0x000fe200048070ff */
[----:B------:R-:W1:Y:S01]  /*f480*/  MUFU.EX2 R81, R81 ;  /* 0x0000005100517308 */ /* 0x000e620000000800 */
[----:B--2---:R-:W-:-:S01]  /*f490*/  FADD.FTZ R67, R88, R67 ;  /* 0x0000004358437221 */ /* 0x004fc20000010000 */
[----:B------:R-:W-:Y:S01]  /*f4a0*/  FADD.FTZ R94, R14, R93 ;  /* 0x0000005d0e5e7221 */ /* 0x000fe20000010000 */
[----:B------:R-:W-:Y:S01]  /*f4b0*/  F2FP.SATFINITE.E4M3.F32.PACK_AB_MERGE_C R218, R11, R10, R13 ;  /* 0x0000000a0bda723e */ /* 0x000fe2000480700d */
[----:B------:R-:W-:Y:S01]  /*f4c0*/  FFMA.FTZ R55, R55, UR40, -R84 ;  /* 0x0000002837377c23 */ /* 0x000fe20008010854 */
[----:B------:R-:W-:Y:S01]  /*f4d0*/  F2FP.SATFINITE.E4M3.F32.PACK_AB_MERGE_C R10, R69, R68, RZ ;  /* 0x00000044450a723e */ /* 0x000fe200048070ff */
[----:B------:R-:W-:Y:S01]  /*f4e0*/  FADD.FTZ R94, R15, R94 ;  /* 0x0000005e0f5e7221 */ /* 0x000fe20000010000 */
[----:B------:R-:W-:-:S01]  /*f4f0*/  FFMA.FTZ R26, R26, UR40, -R84 ;  /* 0x000000281a1a7c23 */ /* 0x000fc20008010854 */
[----:B------:R-:W2:Y:S01]  /*f500*/  MUFU.EX2 R89, R89 ;  /* 0x0000005900597308 */ /* 0x000ea20000000800 */
[----:B0-----:R-:W-:-:S01]  /*f510*/  FADD.FTZ R66, R52, R67 ;  /* 0x0000004334427221 */ /* 0x001fc20000010000 */
[----:B------:R-:W-:Y:S01]  /*f520*/  FADD.FTZ R93, R19, R94 ;  /* 0x0000005e135d7221 */ /* 0x000fe20000010000 */
[----:B------:R-:W-:Y:S01]  /*f530*/  F2FP.SATFINITE.E4M3.F32.PACK_AB_MERGE_C R94, R9, R8, RZ ;  /* 0x00000008095e723e */ /* 0x000fe200048070ff */
[--C-:B------:R-:W-:Y:S01]  /*f540*/  FFMA.FTZ R27, R27, UR40, -R84.reuse ;  /* 0x000000281b1b7c23 */ /* 0x100fe20008010854 */
[----:B------:R-:W-:-:S01]  /*f550*/  FFMA.FTZ R30, R30, UR40, -R84 ;  /* 0x000000281e1e7c23 */ /* 0x000fc20008010854 */
[----:B------:R-:W-:Y:S01]  /*f560*/  FFMA.FTZ R31, R31, UR40, -R84 ;  /* 0x000000281f1f7c23 */ /* 0x000fe20008010854 */
[----:B------:R-:W-:Y:S01]  /*f570*/  F2FP.SATFINITE.E4M3.F32.PACK_AB_MERGE_C R216, R7, R6, R94 ;  /* 0x0000000607d8723e */ /* 0x000fe2000480705e */
[----:B------:R-:W0:Y:S01]  /*f580*/  MUFU.EX2 R90, R90 ;  /* 0x0000005a005a7308 */ /* 0x000e220000000800 */
[----:B-1----:R-:W-:-:S01]  /*f590*/  FADD.FTZ R66, R81, R66 ;  /* 0x0000004251427221 */ /* 0x002fc20000010000 */
[--C-:B------:R-:W-:Y:S01]  /*f5a0*/  FFMA.FTZ R34, R34, UR40, -R84.reuse ;  /* 0x0000002822227c23 */ /* 0x100fe20008010854 */
[----:B------:R-:W-:-:S01]  /*f5b0*/  FFMA.FTZ R35, R35, UR40, -R84 ;  /* 0x0000002823237c23 */ /* 0x000fc20008010854 */
[--C-:B------:R-:W-:Y:S01]  /*f5c0*/  FFMA.FTZ R38, R38, UR40, -R84.reuse ;  /* 0x0000002826267c23 */ /* 0x100fe20008010854 */
[----:B------:R-:W-:-:S01]  /*f5d0*/  FFMA.FTZ R39, R39, UR40, -R84 ;  /* 0x0000002827277c23 */ /* 0x000fc20008010854 */
[----:B------:R-:W-:-:S02]  /*f5e0*/  F2FP.SATFINITE.E4M3.F32.PACK_AB_MERGE_C R19, R72, R19, RZ ;  /* 0x000000134813723e */ /* 0x000fc400048070ff */
[----:B------:R-:W1:Y:S01]  /*f5f0*/  MUFU.EX2 R74, R74 ;  /* 0x0000004a004a7308 */ /* 0x000e620000000800 */
[----:B--2---:R-:W-:-:S01]  /*f600*/  FADD.FTZ R67, R89, R66 ;  /* 0x0000004259437221 */ /* 0x004fc20000010000 */
[----:B------:R-:W-:Y:S01]  /*f610*/  FADD.FTZ R66, R72, R93 ;  /* 0x0000005d48427221 */ /* 0x000fe20000010000 */
[----:B------:R-:W-:Y:S02]  /*f620*/  F2FP.SATFINITE.E4M3.F32.PACK_AB_MERGE_C R85, R88, R85, RZ ;  /* 0x000000555855723e */ /* 0x000fe400048070ff */
[----:B------:R-:W-:Y:S01]  /*f630*/  F2FP.SATFINITE.E4M3.F32.PACK_AB_MERGE_C R212, R15, R14, R19 ;  /* 0x0000000e0fd4723e */ /* 0x000fe20004807013 */
[----:B------:R-:W-:-:S01]  /*f640*/  FADD.FTZ R9, R21, R66 ;  /* 0x0000004215097221 */ /* 0x000fc20000010000 */
[----:B------:R-:W-:Y:S01]  /*f650*/  F2FP.SATFINITE.E4M3.F32.PACK_AB_MERGE_C R210, R65, R64, R10 ;  /* 0x0000004041d2723e */ /* 0x000fe2000480700a */
[----:B------:R-:W2:Y:S01]  /*f660*/  MUFU.EX2 R75, R75 ;  /* 0x0000004b004b7308 */ /* 0x000ea20000000800 */
[----:B0-----:R-:W-:-:S01]  /*f670*/  FADD.FTZ R67, R90, R67 ;  /* 0x000000435a437221 */ /* 0x001fc20000010000 */
[----:B------:R-:W-:Y:S01]  /*f680*/  FADD.FTZ R12, R76, R9 ;  /* 0x000000094c0c7221 */ /* 0x000fe20000010000 */
[----:B------:R-:W-:-:S02]  /*f690*/  F2FP.SATFINITE.E4M3.F32.PACK_AB_MERGE_C R89, R90, R89, RZ ;  /* 0x000000595a59723e */ /* 0x000fc400048070ff */
[----:B------:R-:W-:Y:S01]  /*f6a0*/  F2FP.SATFINITE.E4M3.F32.PACK_AB_MERGE_C R217, R53, R20, R85 ;  /* 0x0000001435d9723e */ /* 0x000fe20004807055 */
[----:B------:R-:W-:-:S01]  /*f6b0*/  FADD.FTZ R9, R73, R12 ;  /* 0x0000000c49097221 */ /* 0x000fc20000010000 */
[----:B------:R-:W-:Y:S01]  /*f6c0*/  F2FP.SATFINITE.E4M3.F32.PACK_AB_MERGE_C R73, R80, R73, RZ ;  /* 0x000000495049723e */ /* 0x000fe200048070ff */
[----:B------:R-:W0:Y:S01]  /*f6d0*/  MUFU.EX2 R91, R91 ;  /* 0x0000005b005b7308 */ /* 0x000e220000000800 */
[----:B-1----:R-:W-:-:S01]  /*f6e0*/  FADD.FTZ R8, R74, R67 ;  /* 0x000000434a087221 */ /* 0x002fc20000010000 */
[----:B------:R-:W-:Y:S01]  /*f6f0*/  FADD.FTZ R9, R80, R9 ;  /* 0x0000000950097221 */ /* 0x000fe20000010000 */
[----:B------:R-:W-:Y:S02]  /*f700*/  F2FP.SATFINITE.E4M3.F32.PACK_AB_MERGE_C R214, R76, R21, R73 ;  /* 0x000000154cd6723e */ /* 0x000fe40004807049 */
[----:B------:R-:W-:-:S03]  /*f710*/  F2FP.SATFINITE.E4M3.F32.PACK_AB_MERGE_C R219, R81, R52, R89 ;  /* 0x0000003451db723e */ /* 0x000fc60004807059 */
[----:B------:R-:W1:Y:S01]  /*f720*/  MUFU.EX2 R92, R92 ;  /* 0x0000005c005c7308 */ /* 0x000e620000000800 */
[----:B--2---:R-:W-:-:S07]  /*f730*/  FADD.FTZ R8, R75, R8 ;  /* 0x000000084b087221 */ /* 0x004fce0000010000 */
[----:B------:R-:W2:Y:S01]  /*f740*/  MUFU.EX2 R78, R78 ;  /* 0x0000004e004e7308 */ /* 0x000ea20000000800 */
[----:B0-----:R-:W-:-:S01]  /*f750*/  FADD.FTZ R7, R91, R8 ;  /* 0x000000085b077221 */ /* 0x001fc20000010000 */
[----:B------:R-:W-:-:S04]  /*f760*/  FADD.FTZ R8, R56, R9 ;  /* 0x0000000938087221 */ /* 0x000fc80000010000 */
[----:B------:R-:W-:Y:S02]  /*f770*/  FADD.FTZ R9, R57, R8 ;  /* 0x0000000839097221 */ /* 0x000fe40000010000 */
[----:B------:R-:W0:Y:S01]  /*f780*/  MUFU.EX2 R79, R79 ;  /* 0x0000004f004f7308 */ /* 0x000e220000000800 */
[----:B-1----:R-:W-:-:S01]  /*f790*/  FADD.FTZ R7, R92, R7 ;  /* 0x000000075c077221 */ /* 0x002fc20000010000 */
[----:B------:R-:W-:Y:S01]  /*f7a0*/  FADD.FTZ R8, R60, R9 ;  /* 0x000000093c087221 */ /* 0x000fe20000010000 */
[C---:B------:R-:W-:Y:S02]  /*f7b0*/  F2FP.SATFINITE.E4M3.F32.PACK_AB_MERGE_C R60, R61.reuse, R60, RZ ;  /* 0x0000003c3d3c723e */ /* 0x040fe400048070ff */
        /* <DEDUP_REMOVED lines=31> */
[----:B--2---:R-:W-:-:S07]  /*f9b0*/  FADD.FTZ R7, R63, R6 ;  /* 0x000000063f077221 */ /* 0x004fce0000010000 */
[----:B------:R-:W1:Y:S08]  /*f9c0*/  MUFU.EX2 R70, R70 ;  /* 0x0000004600467308 */ /* 0x000e700000000800 */
[----:B------:R-:W2:Y:S01]  /*f9d0*/  MUFU.EX2 R4, R4 ;  /* 0x0000000400047308 */ /* 0x000ea20000000800 */
[----:B0-----:R-:W-:-:S07]  /*f9e0*/  F2FP.SATFINITE.E4M3.F32.PACK_AB_MERGE_C R8, R41, R40, RZ ;  /* 0x000000282908723e */ /* 0x001fce00048070ff */
[----:B------:R-:W0:Y:S01]  /*f9f0*/  MUFU.EX2 R71, R71 ;  /* 0x0000004700477308 */ /* 0x000e220000000800 */
[----:B-1----:R-:W-:-:S07]  /*fa00*/  FADD.FTZ R6, R70, R7 ;  /* 0x0000000746067221 */ /* 0x002fce0000010000 */
[----:B------:R-:W1:Y:S01]  /*fa10*/  MUFU.EX2 R42, R42 ;  /* 0x0000002a002a7308 */ /* 0x000e620000000800 */
[----:B--2---:R-:W-:Y:S01]  /*fa20*/  F2FP.SATFINITE.E4M3.F32.PACK_AB_MERGE_C R204, R4, R77, R8 ;  /* 0x0000004d04cc723e */ /* 0x004fe20004807008 */
[----:B------:R-:W-:-:S04]  /*fa30*/  FADD.FTZ R77, R77, R68 ;  /* 0x000000444d4d7221 */ /* 0x000fc80000010000 */
[----:B------:R-:W-:Y:S02]  /*fa40*/  FADD.FTZ R77, R4, R77 ;  /* 0x0000004d044d7221 */ /* 0x000fe40000010000 */
[----:B------:R-:W2:Y:S01]  /*fa50*/  MUFU.EX2 R43, R43 ;  /* 0x0000002b002b7308 */ /* 0x000ea20000000800 */
[----:B0-----:R-:W-:-:S01]  /*fa60*/  FADD.FTZ R7, R71, R6 ;  /* 0x0000000647077221 */ /* 0x001fc20000010000 */
[----:B------:R-:W-:Y:S01]  /*fa70*/  FADD.FTZ R40, R40, R77 ;  /* 0x0000004d28287221 */ /* 0x000fe20000010000 */
[----:B------:R-:W-:-:S03]  /*fa80*/  F2FP.SATFINITE.E4M3.F32.PACK_AB_MERGE_C R70, R71, R70, RZ ;  /* 0x000000464746723e */ /* 0x000fc600048070ff */
[----:B------:R-:W-:Y:S01]  /*fa90*/  FADD.FTZ R41, R41, R40 ;  /* 0x0000002829297221 */ /* 0x000fe20000010000 */
[----:B------:R-:W-:Y:S01]  /*faa0*/  F2FP.SATFINITE.E4M3.F32.PACK_AB_MERGE_C R211, R63, R62, R70 ;  /* 0x0000003e3fd3723e */ /* 0x000fe20004807046 */
[----:B------:R-:W0:Y:S01]  /*fab0*/  MUFU.EX2 R46, R46 ;  /* 0x0000002e002e7308 */ /* 0x000e220000000800 */
[----:B-1----:R-:W-:-:S07]  /*fac0*/  FADD.FTZ R4, R42, R7 ;  /* 0x000000072a047221 */ /* 0x002fce0000010000 */
        /* <DEDUP_REMOVED lines=8> */
[----:B0-----:R-:W-:-:S01]  /*fb50*/  FADD.FTZ R7, R47, R4 ;  /* 0x000000042f077221 */ /* 0x001fc20000010000 */
[----:B------:R-:W-:-:S04]  /*fb60*/  F2FP.SATFINITE.E4M3.F32.PACK_AB_MERGE_C R46, R47, R46, RZ ;  /* 0x0000002e2f2e723e */ /* 0x000fc800048070ff */
[----:B------:R-:W-:Y:S02]  /*fb70*/  F2FP.SATFINITE.E4M3.F32.PACK_AB_MERGE_C R205, R43, R42, R46 ;  /* 0x0000002a2bcd723e */ /* 0x000fe4000480702e */
        /* <DEDUP_REMOVED lines=47> */
[----:B------:R-:W-:-:S06]  /*fe70*/  FADD.FTZ R36, R36, R33 ;  /* 0x0000002124247221 */ /* 0x000fcc0000010000 */
[----:B------:R-:W0:Y:S01]  /*fe80*/  MUFU.EX2 R39, R39 ;  /* 0x0000002700277308 */ /* 0x000e220000000800 */
[----:B--2---:R-:W-:-:S04]  /*fe90*/  FADD.FTZ R7, R35, R4 ;  /* 0x0000000423077221 */ /* 0x004fc80000010000 */
[----:B-1----:R-:W-:Y:S01]  /*fea0*/  FADD.FTZ R6, R38, R7 ;  /* 0x0000000726067221 */ /* 0x002fe20000010000 */
[----:B------:R-:W-:-:S01]  /*feb0*/  FADD.FTZ R7, R37, R36 ;  /* 0x0000002425077221 */ /* 0x000fc20000010000 */
[C---:B0-----:R-:W-:Y:S02]  /*fec0*/  F2FP.SATFINITE.E4M3.F32.PACK_AB_MERGE_C R4, R39.reuse, R38, RZ ;  /* 0x000000262704723e */ /* 0x041fe400048070ff */
        /* <DEDUP_REMOVED lines=15> */
.L_x_4189:
[----:B------:R-:W-:-:S11]  /*ffc0*/  UISETP.NE.AND UP1, UPT, UR7, 0x1, UPT ;  /* 0x000000010700788c */ /* 0x000fd6000bf25270 */
[----:B------:R-:W-:Y:S02]  /*ffd0*/  @UP1 ULDC.64 UR10, c[0x0][0x9e8] ;  /* 0x00027a00000a1ab9 */ /* 0x000fe40000000a00 */
[----:B------:R-:W-:-:S04]  /*ffe0*/  UIMAD.WIDE.U32 UR14, UR18, UR10, URZ ;  /* 0x0000000a120e72a5 */ /* 0x000fc8000f8e003f */
[----:B------:R-:W-:-:S12]  /*fff0*/  @UP1 USHF.R.U32.HI UR18, URZ, UR11, UR15 ;  /* 0x0000000b3f121299 */ /* 0x000fd8000801160f */
.L_x_4190:
[----:B------:R-:W-:-:S04]  /*10000*/  UIMAD UR7, UR18, UR7, UR7 ;  /* 0x00000007120772a4 */ /* 0x000fc8000f8e0207 */
[----:B------:R-:W-:-:S04]  /*10010*/  UISETP.LT.AND UP1, UPT, UR6, UR7, UPT ;  /* 0x000000070600728c */ /* 0x000fc8000bf21270 */
[----:B------:R-:W-:-:S12]  /*10020*/  USEL UR6, UR6, UR7, UP1 ;  /* 0x0000000706067287 */ /* 0x000fd80008800000 */
.L_x_4188:
        /* <DEDUP_REMOVED lines=61> */
[----:B------:R-:W-:-:S07]  /*10400*/  VIADD R12, R11, 0x8 ;  /* 0x000000080b0c7836 */ /* 0x000fce0000000000 */
.L_x_4209:
        /* <DEDUP_REMOVED lines=9> */
.L_x_4193:
[----:B------:R-:W-:Y:S01]  /*104a0*/  ULEA UR6, UR59, UR38, 0x3 ;  /* 0x000000263b067291 */ /* 0x000fe2000f8e183f */
[----:B------:R-:W-:-:S05]  /*104b0*/  IMAD.U32 R8, RZ, RZ, UR58 ;  /* 0x0000003aff087e24 */ /* 0x000fca000f8e00ff */
[----:B------:R-:W-:-:S04]  /*104c0*/  SHF.L.U32 R8, R8, 0x1f, RZ ;  /* 0x0000001f08087819 */ /* 0x000fc800000006ff */
[----:B------:R0:W1:Y:S01]  /*104d0*/  SYNCS.PHASECHK.TRANS64.TRYWAIT P2, [UR6+0x33430], R8 ;  /* 0x03343008ff0075a7 */ /* 0x0000620008040146 */
[----:B------:R-:W-:Y:S05]  /*104e0*/  @!P0 BRA `(.L_x_4194) ;  /* 0x0000000000048947 */ /* 0x000fea0003800000 */
[----:B------:R-:W-:Y:S01]  /*104f0*/  BPT.TRAP 0x1 ;  /* 0x000000040000795c */ /* 0x000fe20000300000 */
.L_x_4194:
[----:B-1----:R-:W-:Y:S05]  /*10500*/  @P2 BRA `(.L_x_4192) ;  /* 0x0000000000082947 */ /* 0x002fea0003800000 */
[----:B------:R-:W1:Y:S02]  /*10510*/  SYNCS.PHASECHK.TRANS64.TRYWAIT P2, [UR6+0x33430], R8 ;  /* 0x03343008ff0075a7 */ /* 0x000e640008040146 */
[----:B-1----:R-:W-:Y:S05]  /*10520*/  @!P2 BRA `(.L_x_4195) ;  /* 0x0000018800d8a947 */ /* 0x002fea0003800000 */
.L_x_4192:
[----:B-1----:R-:W1:Y:S01]  /*10530*/  S2R R9, SR_TID.X ;  /* 0x0000000000097919 */ /* 0x002e620000002100 */
        /* <DEDUP_REMOVED lines=21> */
[----:B-1----:R-:W-:-:S05]  /*10690*/  SHF.R.U32.HI R9, RZ, 0x7, R9 ;  /* 0x00000007ff097819 */ /* 0x002fca0000011609 */
        /* <DEDUP_REMOVED lines=165> */
.L_x_4197:
[----:B------:R-:W-:Y:S01]  /*110f0*/  ULEA UR6, UR54, UR38, 0x3 ;  /* 0x0000002636067291 */ /* 0x000fe2000f8e183f */
[----:B------:R-:W-:-:S05]  /*11100*/  IMAD.U32 R8, RZ, RZ, UR50 ;  /* 0x00000032ff087e24 */ /* 0x000fca000f8e00ff */
[----:B------:R-:W-:-:S04]  /*11110*/  SHF.L.U32 R8, R8, 0x1f, RZ ;  /* 0x0000001f08087819 */ /* 0x000fc800000006ff */
[----:B------:R0:W1:Y:S01]  /*11120*/  SYNCS.PHASECHK.TRANS64.TRYWAIT P2, [UR6+0x33450], R8 ;  /* 0x03345008ff0075a7 */ /* 0x0000620008040146 */
[----:B------:R-:W-:Y:S05]  /*11130*/  @!P0 BRA `(.L_x_4198) ;  /* 0x0000000000048947 */ /* 0x000fea0003800000 */
[----:B------:R-:W-:Y:S01]  /*11140*/  BPT.TRAP 0x1 ;  /* 0x000000040000795c */ /* 0x000fe20000300000 */
.L_x_4198:
[----:B-1----:R-:W-:Y:S05]  /*11150*/  @P2 BRA `(.L_x_4196) ;  /* 0x0000000000082947 */ /* 0x002fea0003800000 */
[----:B------:R-:W1:Y:S02]  /*11160*/  SYNCS.PHASECHK.TRANS64.TRYWAIT P2, [UR6+0x33450], R8 ;  /* 0x03345008ff0075a7 */ /* 0x000e640008040146 */
[----:B-1----:R-:W-:Y:S05]  /*11170*/  @!P2 BRA `(.L_x_4199) ;  /* 0x0000017c00dca947 */ /* 0x002fea0003800000 */
.L_x_4196:
[----:B------:R-:W-:Y:S01]  /*11180*/  UIADD3 UR6, UR38, 0x200, URZ ;  /* 0x0000020026067890 */ /* 0x000fe2000fffe03f */
[----:B------:R-:W-:Y:S01]  /*11190*/  WARPGROUP.ARRIVE ;  /* 0x00000000000079c5 */ /* 0x000fe20000000000 */
[----:B------:R-:W-:-:S05]  /*111a0*/  UMOV UR7, 0xc0000010 ;  /* 0xc000001000077882 */ /* 0x000fca0000000000 */
[----:B------:R-:W2:Y:S01]  /*111b0*/  S2R R13, SR_TID.X ;  /* 0x00000000000d7919 */ /* 0x000ea20000002100 */
[----:B------:R-:W-:Y:S01]  /*111c0*/  USHF.R.U32.HI UR6, URZ, 0x4, UR6 ;  /* 0x000000043f067899 */ /* 0x000fe20008011606 */
[----:B-1----:R-:W-:Y:S01]  /*111d0*/  IMAD.U32 R9, RZ, RZ, UR59 ;  /* 0x0000003bff097e24 */ /* 0x002fe2000f8e00ff */
[----:B------:R-:W-:Y:S01]  /*111e0*/  PLOP3.LUT P2, PT, PT, PT, UP0, 0x40, 0x0 ;  /* 0x000000000000781c */ /* 0x000fe20003f4e808 */
[----:B------:R-:W-:Y:S01]  /*111f0*/  IMAD R19, R4, -0xa0, RZ ;  /* 0xffffff6004137824 */ /* 0x000fe200078e02ff */
[----:B------:R-:W-:Y:S02]  /*11200*/  ULOP3.LUT UR6, UR6, 0x3fff, URZ, 0xc0, !UPT ;  /* 0x00003fff06067892 */ /* 0x000fe4000f8ec03f */
[----:B------:R-:W-:Y:S02]  /*11210*/  @!P1 LEA R9, R9, UR38, 0x3 ;  /* 0x0000002609099c11 */ /* 0x000fe4000f8e18ff */
[----:B------:R-:W-:Y:S01]  /*11220*/  ULOP3.LUT UR6, UR6, 0x10000, URZ, 0xfc, !UPT ;  /* 0x0001000006067892 */ /* 0x000fe2000f8efc3f */
[----:B------:R-:W-:-:S02]  /*11230*/  IADD3 R14, R19, 0x1, R22 ;  /* 0x00000001130e7810 */ /* 0x000fc40007ffe016 */
[----:B------:R-:W-:Y:S01]  /*11240*/  @!P1 VIADD R9, R9, 0x33440 ;  /* 0x0003344009099836 */ /* 0x000fe20000000000 */
[----:B------:R-:W-:-:S04]  /*11250*/  UIMAD UR10, UR54, 0x780, UR6 ;  /* 0x00000780360a78a4 */ /* 0x000fc8000f8e0206 */
[----:B------:R-:W-:-:S03]  /*11260*/  @!P1 PRMT R9, RZ, 0x654, R9 ;  /* 0x00000654ff099816 */ /* 0x000fc60000000009 */
[----:B------:R-:W-:Y:S02]  /*11270*/  UMOV UR6, UR10 ;  /* 0x0000000a00067c82 */ /* 0x000fe40008000000 */
[----:B------:R-:W-:Y:S01]  /*11280*/  QGMMA.64x192x32.F32.E4M3.E4M3 R24, R216, gdesc[UR4], R24, gsb0 ;  /* 0x02e00004d8187df3 */ /* 0x000fe20008000818 */
[----:B------:R-:W-:Y:S01]  /*11290*/  UIADD3 UR6, UR10, 0x180, URZ ;  /* 0x000001800a067890 */ /* 0x000fe2000fffe03f */
[----:B------:R-:W-:Y:S01]  /*112a0*/  UMOV UR7, 0xc0000010 ;  /* 0xc000001000077882 */ /* 0x000fe20000000000 */
[----:B--2---:R-:W-:-:S04]  /*112b0*/  SHF.R.U32.HI R13, RZ, 0x7, R13 ;  /* 0x00000007ff0d7819 */ /* 0x004fc8000001160d */
[----:B0-----:R-:W-:Y:S01]  /*112c0*/  IADD3 R8, -R13, 0xb, RZ ;  /* 0x0000000b0d087810 */ /* 0x001fe20007ffe1ff */
[----:B------:R-:W-:Y:S01]  /*112d0*/  IMAD R13, R222, -0x2, R19 ;  /* 0xfffffffede0d7824 */ /* 0x000fe200078e0213 */
[----:B------:R-:W-:Y:S02]  /*112e0*/  WARPGROUP.DEPBAR.LE gsb0, 0x0 ;  /* 0x00008000000079c5 */ /* 0x000fe40000010000 */
[----:B------:R-:W-:-:S09]  /*112f0*/  WARPGROUP.ARRIVE ;  /* 0x00000000000079c5 */ /* 0x000fd20000000000 */
        /* <DEDUP_REMOVED lines=26> */
[----:B0-----:R-:W-:Y:S06]  /*114a0*/  @P2 BRA `(.L_x_4200) ;  /* 0x0000000000582947 */ /* 0x001fec0003800000 */
[----:B------:R-:W-:Y:S01]  /*114b0*/  IMAD.IADD R21, R5, 0x1, R10 ;  /* 0x0000000105157824 */ /* 0x000fe200078e020a */
[----:B------:R-:W-:Y:S04]  /*114c0*/  BSSY B0, `(.L_x_4201) ;  /* 0x0000011000007945 */ /* 0x000fe80003800000 */
        /* <DEDUP_REMOVED lines=10> */
.L_x_4202:
[----:B------:R-:W-:-:S05]  /*11570*/  IMAD.U32 R201, RZ, RZ, UR55 ;  /* 0x00000037ffc97e24 */ /* 0x000fca000f8e00ff */
[----:B------:R-:W-:-:S13]  /*11580*/  ISETP.NE.AND P2, PT, R201, 0x1, PT ;  /* 0x00000001c900780c */ /* 0x000fda0003f45270 */
[----:B------:R-:W0:Y:S02]  /*11590*/  @P2 LDC.64 R8, c[0x0][0x9e8] ;  /* 0x00027a00ff082b82 */ /* 0x000e240000000a00 */
[----:B0-----:R-:W-:-:S04]  /*115a0*/  @P2 IMAD.HI.U32 R202, R21, R8, RZ ;  /* 0x0000000815ca2227 */ /* 0x001fc800078e00ff */
[----:B------:R-:W-:Y:S01]  /*115b0*/  IMAD.MOV.U32 R8, RZ, RZ, R21 ;  /* 0x000000ffff087224 */ /* 0x000fe200078e0015 */
[----:B------:R-:W-:-:S07]  /*115c0*/  @P2 SHF.R.U32.HI R8, RZ, R9, R202 ;  /* 0x00000009ff082219 */ /* 0x000fce00000116ca */
.L_x_4203:
[----:B------:R-:W-:Y:S05]  /*115d0*/  BSYNC B0 ;  /* 0x0000000000007941 */ /* 0x000fea0003800000 */
.L_x_4201:
[----:B------:R-:W-:-:S05]  /*115e0*/  IMAD R8, R8, R201, R13 ;  /* 0x000000c908087224 */ /* 0x000fca00078e020d */
[----:B------:R-:W-:Y:S02]  /*115f0*/  VIADDMNMX R15, R8, R201, R15, PT ;  /* 0x000000c9080f7246 */ /* 0x000fe4000380010f */
[----:B------:R-:W-:-:S07]  /*11600*/  VIMNMX R14, R14, R8, !PT ;  /* 0x000000080e0e7248 */ /* 0x000fce0007fe0100 */
.L_x_4200:
        /* <DEDUP_REMOVED lines=16> */
[----:B------:R-:W-:Y:S02]  /*11710*/  FSEL R188, R188, -INF , !P2 ;  /* 0xff800000bcbc7808 */ /* 0x000fe40005000000 */
[----:B------:R-:W-:-:S02]  /*11720*/  ISETP.GT.AND P2, PT, R14, 0x9, !P4 ;  /* 0x000000090e00780c */ /* 0x000fc40006744270 */
[----:B------:R-:W-:Y:S02]  /*11730*/  LOP3.LUT R16, R16, 0x7fffffff, RZ, 0xc0, !PT ;  /* 0x7fffffff10107812 */ /* 0x000fe400078ec0ff */
[----:B------:R-:W-:Y:S02]  /*11740*/  ISETP.LT.OR P2, PT, R15, 0xa, P2 ;  /* 0x0000000a0f00780c */ /* 0x000fe40001741670 */
[----:B------:R-:W-:Y:S02]  /*11750*/  @P4 LOP3.LUT R16, R16, 0x80000000, RZ, 0xfc, !PT ;  /* 0x8000000010104812 */ /* 0x000fe400078efcff */
[----:B------:R-:W-:Y:S02]  /*11760*/  FSEL R189, R189, -INF , !P2 ;  /* 0xff800000bdbd7808 */ /* 0x000fe40005000000 */
[----:B------:R-:W-:Y:S02]  /*11770*/  @P3 LOP3.LUT R2, R2, 0x1, RZ, 0xfc, !PT ;  /* 0x0000000102023812 */ /* 0x000fe400078efcff */
[----:B------:R-:W-:-:S02]  /*11780*/  ISETP.GT.AND P2, PT, R14, 0x10, !P3 ;  /* 0x000000100e00780c */ /* 0x000fc40005f44270 */
[----:B------:R-:W-:Y:S02]  /*11790*/  ISETP.GE.AND P3, PT, R19, 0x12, PT ;  /* 0x000000121300780c */ /* 0x000fe40003f66270 */
[----:B------:R-:W-:Y:S02]  /*117a0*/  ISETP.LT.OR P2, PT, R15, 0x11, P2 ;  /* 0x000000110f00780c */ /* 0x000fe40001741670 */
[----:B------:R-:W-:Y:S02]  /*117b0*/  LOP3.LUT R2, R2, 0xfffffff7, RZ, 0xc0, !PT ;  /* 0xfffffff702027812 */ /* 0x000fe400078ec0ff */
[----:B------:R-:W-:Y:S02]  /*117c0*/  FSEL R192, R192, -INF , !P2 ;  /* 0xff800000c0c07808 */ /* 0x000fe40005000000 */
[----:B------:R-:W-:Y:S02]  /*117d0*/  ISETP.GT.AND P2, PT, R14, 0x11, !P3 ;  /* 0x000000110e00780c */ /* 0x000fe40005f44270 */
[----:B------:R-:W-:-:S02]  /*117e0*/  ISETP.GE.AND P4, PT, R19, 0x22, PT ;  /* 0x000000221300780c */ /* 0x000fc40003f86270 */
[----:B------:R-:W-:Y:S02]  /*117f0*/  ISETP.LT.OR P2, PT, R15, 0x12, P2 ;  /* 0x000000120f00780c */ /* 0x000fe40001741670 */
[----:B------:R-:W-:Y:S02]  /*11800*/  @P3 LOP3.LUT R2, R2, 0x8, RZ, 0xfc, !PT ;  /* 0x0000000802023812 */ /* 0x000fe400078efcff */
[----:B------:R-:W-:Y:S02]  /*11810*/  ISETP.GE.AND P3, PT, R19, 0x19, PT ;  /* 0x000000191300780c */ /* 0x000fe40003f66270 */
[----:B------:R-:W-:Y:S02]  /*11820*/  FSEL R193, R193, -INF , !P2 ;  /* 0xff800000c1c17808 */ /* 0x000fe40005000000 */
[----:B------:R-:W-:Y:S02]  /*11830*/  LOP3.LUT R2, R2, 0xfffffffb, RZ, 0xc0, !PT ;  /* 0xfffffffb02027812 */ /* 0x000fe400078ec0ff */
[----:B------:R-:W-:-:S02]  /*11840*/  ISETP.GT.AND P2, PT, R14, 0x18, !P3 ;  /* 0x000000180e00780c */ /* 0x000fc40005f44270 */
[----:B------:R-:W-:Y:S02]  /*11850*/  LOP3.LUT R16, R16, 0xfffffffd, RZ, 0xc0, !PT ;  /* 0xfffffffd10107812 */ /* 0x000fe400078ec0ff */
[----:B------:R-:W-:Y:S02]  /*11860*/  ISETP.LT.OR P2, PT, R15, 0x19, P2 ;  /* 0x000000190f00780c */ /* 0x000fe40001741670 */
[----:B------:R-:W-:Y:S02]  /*11870*/  @P4 LOP3.LUT R16, R16, 0x2, RZ, 0xfc, !PT ;  /* 0x0000000210104812 */ /* 0x000fe400078efcff */
[----:B------:R-:W-:Y:S02]  /*11880*/  @P3 LOP3.LUT R2, R2, 0x4, RZ, 0xfc, !PT ;  /* 0x0000000402023812 */ /* 0x000fe400078efcff */
[----:B------:R-:W-:Y:S02]  /*11890*/  ISETP.GE.AND P3, PT, R19, 0x1a, PT ;  /* 0x0000001a1300780c */ /* 0x000fe40003f66270 */
[----:B------:R-:W-:-:S02]  /*118a0*/  FSEL R196, R196, -INF , !P2 ;  /* 0xff800000c4c47808 */ /* 0x000fc40005000000 */
[----:B------:R-:W-:Y:S02]  /*118b0*/  ISETP.GT.AND P2, PT, R14, 0x19, !P3 ;  /* 0x000000190e00780c */ /* 0x000fe40005f44270 */
[----:B------:R-:W-:Y:S02]  /*118c0*/  LOP3.LUT R2, R2, 0xfffffffd, RZ, 0xc0, !PT ;  /* 0xfffffffd02027812 */ /* 0x000fe400078ec0ff */
[----:B------:R-:W-:Y:S02]  /*118d0*/  ISETP.LT.OR P2, PT, R15, 0x1a, P2 ;  /* 0x0000001a0f00780c */ /* 0x000fe40001741670 */
[----:B------:R-:W-:Y:S02]  /*118e0*/  LOP3.LUT R16, R16, 0xfffffffb, RZ, 0xc0, !PT ;  /* 0xfffffffb10107812 */ /* 0x000fe400078ec0ff */
[----:B------:R-:W-:Y:S02]  /*118f0*/  FSEL R197, R197, -INF , !P2 ;  /* 0xff800000c5c57808 */ /* 0x000fe40005000000 */
[----:B------:R-:W-:-:S02]  /*11900*/  ISETP.GE.AND P2, PT, R19, 0x21, PT ;  /* 0x000000211300780c */ /* 0x000fc40003f46270 */
        /* <DEDUP_REMOVED lines=200> */
.L_x_4206:
[----:B------:R-:W-:-:S05]  /*12590*/  IMAD.U32 R19, RZ, RZ, UR55 ;  /* 0x00000037ff137e24 */ /* 0x000fca000f8e00ff */
[----:B------:R-:W-:-:S13]  /*125a0*/  ISETP.NE.AND P6, PT, R19, 0x1, PT ;  /* 0x000000011300780c */ /* 0x000fda0003fc5270 */
[----:B------:R-:W0:Y:S02]  /*125b0*/  @P6 LDC.64 R8, c[0x0][0x9e8] ;  /* 0x00027a00ff086b82 */ /* 0x000e240000000a00 */
[----:B0-----:R-:W-:-:S04]  /*125c0*/  @P6 IMAD.HI.U32 R14, R12, R8, RZ ;  /* 0x000000080c0e6227 */ /* 0x001fc800078e00ff */
[----:B------:R-:W-:Y:S01]  /*125d0*/  IMAD.MOV.U32 R8, RZ, RZ, R12 ;  /* 0x000000ffff087224 */ /* 0x000fe200078e000c */
[----:B------:R-:W-:-:S07]  /*125e0*/  @P6 SHF.R.U32.HI R8, RZ, R9, R14 ;  /* 0x00000009ff086219 */ /* 0x000fce000001160e */
.L_x_4207:
[----:B------:R-:W-:Y:S05]  /*125f0*/  BSYNC B0 ;  /* 0x0000000000007941 */ /* 0x000fea0003800000 */
.L_x_4205:
[----:B------:R-:W-:-:S05]  /*12600*/  IMAD R13, R8, R19, R13 ;  /* 0x00000013080d7224 */ /* 0x000fca00078e020d */
[----:B------:R-:W-:Y:S02]  /*12610*/  VIADDMNMX R200, R13, R19, R200, PT ;  /* 0x000000130dc87246 */ /* 0x000fe400038001c8 */
[----:B------:R-:W-:-:S07]  /*12620*/  VIMNMX R20, R20, R13, !PT ;  /* 0x0000000d14147248 */ /* 0x000fce0007fe0100 */
.L_x_4204:
[----:B------:R-:W-:Y:S01]  /*12630*/  ISETP.GT.AND P2, PT, R20, 0x20, !P2 ;  /* 0x000000201400780c */ /* 0x000fe20005744270 */
[----:B------:R-:W-:Y:S01]  /*12640*/  IMAD.U32 R13, RZ, RZ, UR40 ;  /* 0x00000028ff0d7e24 */ /* 0x000fe2000f8e00ff */
[----:B------:R-:W-:Y:S02]  /*12650*/  LOP3.LUT P6, RZ, R16, 0x2, RZ, 0xc0, !PT ;  /* 0x0000000210ff7812 */ /* 0x000fe400078cc0ff */
[----:B------:R-:W-:Y:S02]  /*12660*/  ISETP.LT.OR P2, PT, R200, 0x21, P2 ;  /* 0x00000021c800780c */ /* 0x000fe40001741670 */
[----:B------:R-:W-:Y:S02]  /*12670*/  FMNMX.FTZ R8, R184, R3, !PT ;  /* 0x00000003b8087209 */ /* 0x000fe40007810000 */
[----:B------:R-:W-:Y:S02]  /*12680*/  FSEL R170, R170, -INF , !P2 ;  /* 0xff800000aaaa7808 */ /* 0x000fe40005000000 */
[----:B------:R-:W-:-:S02]  /*12690*/  ISETP.GT.AND P2, PT, R20, 0x21, !P6 ;  /* 0x000000211400780c */ /* 0x000fc40007744270 */
[----:B------:R-:W-:Y:S02]  /*126a0*/  LOP3.LUT P6, RZ, R16, 0x8000, RZ, 0xc0, !PT ;  /* 0x0000800010ff7812 */ /* 0x000fe400078cc0ff */
        /* <DEDUP_REMOVED lines=73> */
[----:B------:R-:W-:Y:S02]  /*12b40*/  ISETP.GT.AND P2, PT, R20, 0x50, !P6 ;  /* 0x000000501400780c */ /* 0x000fe40007744270 */
[----:B------:R-:W-:Y:S02]  /*12b50*/  LOP3.LUT P6, RZ, R16, 0x10, RZ, 0xc0, !PT ;  /* 0x0000001010ff7812 */ /* 0x000fe400078cc0ff */
        /* <DEDUP_REMOVED lines=20> */
[----:B------:R-:W-:Y:S01]  /*12ca0*/  ISETP.GT.AND P3, PT, R20, 0x90, !P3 ;  /* 0x000000901400780c */ /* 0x000fe20005f64270 */
[----:B------:R-:W0:Y:S01]  /*12cb0*/  SHFL.BFLY PT, R9, R14, 0x2, 0x1f ;  /* 0x0c401f000e097f89 */ /* 0x000e2200000e0000 */
[C---:B------:R-:W-:Y:S02]  /*12cc0*/  ISETP.LT.OR P2, PT, R200.reuse, 0x5a, P2 ;  /* 0x0000005ac800780c */ /* 0x040fe40001741670 */
[----:B------:R-:W-:Y:S02]  /*12cd0*/  ISETP.LT.OR P3, PT, R200, 0x91, P3 ;  /* 0x00000091c800780c */ /* 0x000fe40001f61670 */
[----:B------:R-:W-:Y:S02]  /*12ce0*/  FSEL R167, R167, -INF , !P2 ;  /* 0xff800000a7a77808 */ /* 0x000fe40005000000 */
[----:B------:R-:W-:Y:S02]  /*12cf0*/  LOP3.LUT P2, RZ, R16, 0x800, RZ, 0xc0, !PT ;  /* 0x0000080010ff7812 */ /* 0x000fe4000784c0ff */
[----:B------:R-:W-:-:S02]  /*12d00*/  ISETP.GT.AND P4, PT, R20, 0x91, !P4 ;  /* 0x000000911400780c */ /* 0x000fc40006784270 */
[----:B------:R-:W-:Y:S02]  /*12d10*/  ISETP.GT.AND P2, PT, R20, 0x60, !P2 ;  /* 0x000000601400780c */ /* 0x000fe40005744270 */
[----:B------:R-:W-:Y:S02]  /*12d20*/  FSEL R130, R130, -INF , !P3 ;  /* 0xff80000082827808 */ /* 0x000fe40005800000 */
[----:B------:R-:W-:Y:S02]  /*12d30*/  ISETP.LT.OR P2, PT, R200, 0x61, P2 ;  /* 0x00000061c800780c */ /* 0x000fe40001741670 */
[----:B------:R-:W-:Y:S02]  /*12d40*/  ISETP.GT.AND P5, PT, R20, 0x98, !P5 ;  /* 0x000000981400780c */ /* 0x000fe40006fa4270 */
[----:B------:R-:W-:Y:S02]  /*12d50*/  FSEL R138, R138, -INF , !P2 ;  /* 0xff8000008a8a7808 */ /* 0x000fe40005000000 */
[----:B------:R-:W-:-:S02]  /*12d60*/  LOP3.LUT P2, RZ, R16, 0x400, RZ, 0xc0, !PT ;  /* 0x0000040010ff7812 */ /* 0x000fc4000784c0ff */
[----:B------:R-:W-:Y:S02]  /*12d70*/  ISETP.LT.OR P4, PT, R200, 0x92, P4 ;  /* 0x00000092c800780c */ /* 0x000fe40002781670 */
[----:B------:R-:W-:Y:S02]  /*12d80*/  ISETP.GT.AND P2, PT, R20, 0x61, !P2 ;  /* 0x000000611400780c */ /* 0x000fe40005744270 */
[----:B0-----:R-:W-:Y:S02]  /*12d90*/  FMNMX.FTZ R15, R14, R9, !PT ;  /* 0x000000090e0f7209 */ /* 0x001fe40007810000 */
[C---:B------:R-:W-:Y:S02]  /*12da0*/  ISETP.LT.OR P2, PT, R200.reuse, 0x62, P2 ;  /* 0x00000062c800780c */ /* 0x040fe40001741670 */
[----:B------:R-:W-:Y:S01]  /*12db0*/  ISETP.LT.OR P5, PT, R200, 0x99, P5 ;  /* 0x00000099c800780c */ /* 0x000fe20002fa1670 */
[----:B------:R-:W0:Y:S01]  /*12dc0*/  SHFL.BFLY PT, R8, R15, 0x1, 0x1f ;  /* 0x0c201f000f087f89 */ /* 0x000e2200000e0000 */
[----:B------:R-:W-:-:S02]  /*12dd0*/  FSEL R139, R139, -INF , !P2 ;  /* 0xff8000008b8b7808 */ /* 0x000fc40005000000 */
[----:B------:R-:W-:Y:S02]  /*12de0*/  LOP3.LUT P2, RZ, R16, 0x200, RZ, 0xc0, !PT ;  /* 0x0000020010ff7812 */ /* 0x000fe4000784c0ff */
[----:B------:R-:W-:Y:S02]  /*12df0*/  FSEL R131, R131, -INF , !P4 ;  /* 0xff80000083837808 */ /* 0x000fe40006000000 */
[----:B------:R-:W-:Y:S02]  /*12e00*/  ISETP.GT.AND P2, PT, R20, 0x68, !P2 ;  /* 0x000000681400780c */ /* 0x000fe40005744270 */
[----:B------:R-:W-:Y:S02]  /*12e10*/  FSEL R134, R134, -INF , !P5 ;  /* 0xff80000086867808 */ /* 0x000fe40006800000 */
[----:B------:R-:W-:-:S04]  /*12e20*/  ISETP.LT.OR P2, PT, R200, 0x69, P2 ;  /* 0x00000069c800780c */ /* 0x000fc80001741670 */
[----:B------:R-:W-:Y:S02]  /*12e30*/  FSEL R142, R142, -INF , !P2 ;  /* 0xff8000008e8e7808 */ /* 0x000fe40005000000 */
[----:B------:R-:W-:-:S04]  /*12e40*/  LOP3.LUT P2, RZ, R16, 0x100, RZ, 0xc0, !PT ;  /* 0x0000010010ff7812 */ /* 0x000fc8000784c0ff */
[----:B------:R-:W-:Y:S02]  /*12e50*/  ISETP.GT.AND P2, PT, R20, 0x69, !P2 ;  /* 0x000000691400780c */ /* 0x000fe40005744270 */
[----:B0-----:R-:W-:Y:S02]  /*12e60*/  FMNMX.FTZ R8, R15, R8, !PT ;  /* 0x000000080f087209 */ /* 0x001fe40007810000 */
[----:B------:R-:W-:-:S03]  /*12e70*/  ISETP.LT.OR P2, PT, R200, 0x6a, P2 ;  /* 0x0000006ac800780c */ /* 0x000fc60001741670 */
[----:B------:R-:W-:Y:S01]  /*12e80*/  FFMA.FTZ R13, R8, R13, -8 ;  /* 0xc1000000080d7423 */ /* 0x000fe2000001000d */
        /* <DEDUP_REMOVED lines=160> */
[----:B------:R-:W-:Y:S02]  /*13890*/  FSEL R140, R135, -INF , !P3 ;  /* 0xff800000878c7808 */ /* 0x000fe40005800000 */
[----:B------:R-:W-:-:S04]  /*138a0*/  FMNMX.FTZ R141, R134, R141, !PT ;  /* 0x0000008d868d7209 */ /* 0x000fc80007810000 */
[----:B------:R-:W-:Y:S01]  /*138b0*/  FMNMX.FTZ R189, R140, R141, !PT ;  /* 0x0000008d8cbd7209 */ /* 0x000fe20007810000 */
[----:B------:R-:W-:Y:S04]  /*138c0*/  MUFU.EX2 R135, R193 ;  /* 0x000000c100877308 */ /* 0x000fe80000000800 */
[----:B------:R-:W0:Y:S04]  /*138d0*/  SHFL.BFLY PT, R192, R189, 0x2, 0x1f ;  /* 0x0c401f00bdc07f89 */ /* 0x000e2800000e0000 */
[----:B------:R1:W-:Y:S08]  /*138e0*/  MUFU.EX2 R141, R196 ;  /* 0x000000c4008d7308 */ /* 0x0003f00000000800 */
[----:B------:R-:W-:Y:S01]  /*138f0*/  MUFU.EX2 R177, R177 ;  /* 0x000000b100b17308 */ /* 0x000fe20000000800 */
[----:B-1----:R-:W-:-:S05]  /*13900*/  FSEL R196, R8, RZ, P2 ;  /* 0x000000ff08c47208 */ /* 0x002fca0001000000 */
[----:B------:R-:W-:Y:S02]  /*13910*/  FADD.FTZ R196, -R196, R3 ;  /* 0x00000003c4c47221 */ /* 0x000fe40000010100 */
[----:B------:R-:W-:Y:S02]  /*13920*/  MUFU.EX2 R180, R180 ;  /* 0x000000b400b47308 */ /* 0x000fe40000000800 */
[----:B------:R-:W-:Y:S01]  /*13930*/  FMUL.FTZ R3, R196, UR40 ;  /* 0x00000028c4037c20 */ /* 0x000fe20008410000 */
[----:B0-----:R-:W-:-:S05]  /*13940*/  FMNMX.FTZ R192, R189, R192, !PT ;  /* 0x000000c0bdc07209 */ /* 0x001fca0007810000 */
[----:B------:R-:W0:Y:S01]  /*13950*/  MUFU.EX2 R3, R3 ;  /* 0x0000000300037308 */ /* 0x000e220000000800 */
        /* <DEDUP_REMOVED lines=14> */
[----:B------:R-:W-:Y:S01]  /*13a40*/  FMUL.FTZ R0, R193, UR40 ;  /* 0x00000028c1007c20 */ /* 0x000fe20008410000 */
[--C-:B------:R-:W-:Y:S01]  /*13a50*/  FFMA.FTZ R187, R190, UR40, -R149.reuse ;  /* 0x00000028bebb7c23 */ /* 0x100fe20008010895 */
[----:B------:R-:W-:-:S01]  /*13a60*/  FFMA.FTZ R190, R191, UR40, -R149 ;  /* 0x00000028bfbe7c23 */ /* 0x000fc20008010895 */
[--C-:B------:R-:W-:Y:S01]  /*13a70*/  FFMA.FTZ R189, R194, UR40, -R149.reuse ;  /* 0x00000028c2bd7c23 */ /* 0x100fe20008010895 */
[----:B------:R-:W-:Y:S01]  /*13a80*/  MUFU.EX2 R9, R9 ;  /* 0x0000000900097308 */ /* 0x000fe20000000800 */
[----:B------:R-:W-:-:S01]  /*13a90*/  FFMA.FTZ R194, R195, UR40, -R149 ;  /* 0x00000028c3c27c23 */ /* 0x000fc20008010895 */
[----:B------:R-:W-:Y:S01]  /*13aa0*/  FFMA.FTZ R191, R198, UR40, -R149 ;  /* 0x00000028c6bf7c23 */ /* 0x000fe20008010895 */
[----:B0-----:R-:W-:-:S01]  /*13ab0*/  FFMA.FTZ R198, R3, R7, R14 ;  /* 0x0000000703c67223 */ /* 0x001fc2000001000e */
        /* <DEDUP_REMOVED lines=42> */
[----:B------:R-:W-:Y:S01]  /*13d60*/  FADD.FTZ R7, R21, R6 ;  /* 0x0000000615077221 */ /* 0x000fe20000010000 */
[----:B------:R-:W-:-:S01]  /*13d70*/  FFMA.FTZ R134, R134, UR40, -R149 ;  /* 0x0000002886867c23 */ /* 0x000fc20008010895 */
[----:B------:R-:W2:Y:S01]  /*13d80*/  MUFU.EX2 R194, R194 ;  /* 0x000000c200c27308 */ /* 0x000ea20000000800 */
[----:B0-----:R-:W-:-:S01]  /*13d90*/  FADD.FTZ R198, R190, R193 ;  /* 0x000000c1bec67221 */ /* 0x001fc20000010000 */
[----:B------:R-:W-:Y:S01]  /*13da0*/  FADD.FTZ R6, R186, R7 ;  /* 0x00000007ba067221 */ /* 0x000fe20000010000 */
[----:B------:R-:W-:-:S03]  /*13db0*/  FFMA.FTZ R149, R140, UR40, -R149 ;  /* 0x000000288c957c23 */ /* 0x000fc60008010895 */
        /* <DEDUP_REMOVED lines=125> */
.L_x_4208:
        /* <DEDUP_REMOVED lines=147> */
[----:B------:R-:W-:Y:S01]  /*14ec0*/  IMAD.MOV.U32 R0, RZ, RZ, R13 ;  /* 0x000000ffff007224 */ /* 0x000fe200078e000d */
[----:B------:R-:W-:Y:S01]  /*14ed0*/  UMOV UR54, UR59 ;  /* 0x0000003b00367c82 */ /* 0x000fe20008000000 */
[----:B------:R-:W-:Y:S01]  /*14ee0*/  IMAD.MOV.U32 R3, RZ, RZ, R8 ;  /* 0x000000ffff037224 */ /* 0x000fe200078e0008 */
[----:B------:R-:W-:-:S06]  /*14ef0*/  UMOV UR50, UR58 ;  /* 0x0000003a00327c82 */ /* 0x000fcc0008000000 */
.L_x_4191:
        /* <DEDUP_REMOVED lines=16> */
.L_x_4211:
[----:B------:R-:W-:-:S13]  /*15000*/  ISETP.NE.AND P2, PT, R5, 0x1, PT ;  /* 0x000000010500780c */ /* 0x000fda0003f45270 */
[----:B------:R-:W0:Y:S02]  /*15010*/  @P2 LDC.64 R8, c[0x0][0x9e8] ;  /* 0x00027a00ff082b82 */ /* 0x000e240000000a00 */
[----:B0-----:R-:W-:-:S05]  /*15020*/  @P2 IMAD.HI.U32 R8, R220, R8, RZ ;  /* 0x00000008dc082227 */ /* 0x001fca00078e00ff */
[----:B------:R-:W-:-:S07]  /*15030*/  @P2 SHF.R.U32.HI R220, RZ, R9, R8 ;  /* 0x00000009ffdc2219 */ /* 0x000fce0000011608 */
.L_x_4212:
[----:B------:R-:W-:-:S05]  /*15040*/  IMAD R220, R220, R5, RZ ;  /* 0x00000005dcdc7224 */ /* 0x000fca00078e02ff */
[----:B------:R-:W-:-:S13]  /*15050*/  R2UR UR7, R220 ;  /* 0x00000000dc0772ca */ /* 0x000fda00000e0000 */
[----:B------:R-:W-:-:S04]  /*15060*/  UISETP.LT.AND UP0, UPT, UR6, UR7, UPT ;  /* 0x000000070600728c */ /* 0x000fc8000bf01270 */
[----:B------:R-:W-:-:S12]  /*15070*/  USEL UR6, UR6, UR7, !UP0 ;  /* 0x0000000706067287 */ /* 0x000fd8000c000000 */
.L_x_4210:
        /* <DEDUP_REMOVED lines=12> */
.L_x_4223:
[----:B------:R-:W-:Y:S01]  /*15140*/  ISETP.NE.AND P2, PT, RZ, UR45, PT ;  /* 0x0000002dff007c0c */ /* 0x000fe2000bf45270 */
[----:B------:R-:W-:-:S04]  /*15150*/  UISETP.NE.AND UP0, UPT, UR56, 0x1, UPT ;  /* 0x000000013800788c */ /* 0x000fc8000bf05270 */
[----:B------:R-:W-:-:S04]  /*15160*/  USEL UR50, URZ, 0x1, UP0 ;  /* 0x000000013f327887 */ /* 0x000fc80008000000 */
[----:B------:R-:W-:-:S04]  /*15170*/  ULOP3.LUT UR50, UR57, UR50, URZ, 0x3c, !UPT ;  /* 0x0000003239327292 */ /* 0x000fc8000f8e3c3f */
[----:B------:R-:W-:Y:S08]  /*15180*/  @P2 BRA `(.L_x_4214) ;  /* 0x0000000000382947 */ /* 0x000ff00003800000 */
[----:B------:R-:W-:Y:S05]  /*15190*/  @!P0 BRA `(.L_x_4215) ;  /* 0x0000000000048947 */ /* 0x000fea0003800000 */
[----:B------:R-:W-:Y:S01]  /*151a0*/  BPT.TRAP 0x1 ;  /* 0x000000040000795c */ /* 0x000fe20000300000 */
.L_x_4215:
        /* <DEDUP_REMOVED lines=9> */
.L_x_4216:
[----:B-1----:R-:W-:Y:S05]  /*15240*/  @P3 BRA `(.L_x_4214) ;  /* 0x0000000000083947 */ /* 0x002fea0003800000 */
[----:B------:R-:W1:Y:S02]  /*15250*/  SYNCS.PHASECHK.TRANS64.TRYWAIT P3, [UR6+0x33430], R0 ;  /* 0x03343000ff0075a7 */ /* 0x000e640008060146 */
[----:B-1----:R-:W-:Y:S05]  /*15260*/  @!P3 BRA `(.L_x_4217) ;  /* 0x0000013c00b8b947 */ /* 0x002fea0003800000 */
.L_x_4214:
        /* <DEDUP_REMOVED lines=191> */
.L_x_4219:
[----:B------:R-:W-:Y:S01]  /*15e60*/  ULEA UR6, UR56, UR38, 0x3 ;  /* 0x0000002638067291 */ /* 0x000fe2000f8e183f */
[----:B------:R-:W-:-:S05]  /*15e70*/  IMAD.U32 R0, RZ, RZ, UR57 ;  /* 0x00000039ff007e24 */ /* 0x000fca000f8e00ff */
[----:B------:R-:W-:-:S04]  /*15e80*/  SHF.L.U32 R0, R0, 0x1f, RZ ;  /* 0x0000001f00007819 */ /* 0x000fc800000006ff */
[----:B------:R0:W1:Y:S01]  /*15e90*/  SYNCS.PHASECHK.TRANS64.TRYWAIT P2, [UR6+0x33450], R0 ;  /* 0x03345000ff0075a7 */ /* 0x0000620008040146 */
[----:B------:R-:W-:Y:S05]  /*15ea0*/  @!P0 BRA `(.L_x_4220) ;  /* 0x0000000000048947 */ /* 0x000fea0003800000 */
[----:B------:R-:W-:Y:S01]  /*15eb0*/  BPT.TRAP 0x1 ;  /* 0x000000040000795c */ /* 0x000fe20000300000 */
.L_x_4220:
[----:B-1----:R-:W-:Y:S05]  /*15ec0*/  @P2 BRA `(.L_x_4218) ;  /* 0x0000000000082947 */ /* 0x002fea0003800000 */
[----:B------:R-:W1:Y:S02]  /*15ed0*/  SYNCS.PHASECHK.TRANS64.TRYWAIT P2, [UR6+0x33450], R0 ;  /* 0x03345000ff0075a7 */ /* 0x000e640008040146 */
[----:B-1----:R-:W-:Y:S05]  /*15ee0*/  @!P2 BRA `(.L_x_4221) ;  /* 0x0000013000b0a947 */ /* 0x002fea0003800000 */
.L_x_4218:
        /* <DEDUP_REMOVED lines=95> */
[----:B0-----:R-:W-:-:S02]  /*164e0*/  FMNMX.FTZ R12, R11, R0, !PT ;  /* 0x000000000b0c7209 */ /* 0x001fc40007810000 */
[----:B-1----:R-:W-:Y:S01]  /*164f0*/  FMNMX.FTZ R13, R10, R3, !PT ;  /* 0x000000030a0d7209 */ /* 0x002fe20007810000 */
[----:B------:R-:W-:Y:S02]  /*16500*/  IMAD.U32 R10, RZ, RZ, UR40 ;  /* 0x00000028ff0a7e24 */ /* 0x000fe4000f8e00ff */
[----:B------:R-:W0:Y:S04]  /*16510*/  SHFL.BFLY PT, R3, R12, 0x1, 0x1f ;  /* 0x0c201f000c037f89 */ /* 0x000e2800000e0000 */
[----:B------:R-:W1:Y:S01]  /*16520*/  SHFL.BFLY PT, R0, R13, 0x1, 0x1f ;  /* 0x0c201f000d007f89 */ /* 0x000e6200000e0000 */
[----:B0-----:R-:W-:Y:S02]  /*16530*/  FMNMX.FTZ R3, R12, R3, !PT ;  /* 0x000000030c037209 */ /* 0x001fe40007810000 */
[----:B-1----:R-:W-:-:S03]  /*16540*/  FMNMX.FTZ R0, R13, R0, !PT ;  /* 0x000000000d007209 */ /* 0x002fc60007810000 */
        /* <DEDUP_REMOVED lines=10> */
[--C-:B------:R-:W-:Y:S01]  /*165f0*/  FFMA.FTZ R177, R180, UR40, -R10.reuse ;  /* 0x00000028b4b17c23 */ /* 0x100fe2000801080a */
[----:B------:R-:W-:Y:S01]  /*16600*/  QGMMA.64x192x32.F32.E4M3.E4M3 R24, R212, gdesc[UR4], R24, gsb0 ;  /* 0x02e00004d4187df3 */ /* 0x000fe20008000818 */
[----:B------:R-:W-:Y:S01]  /*16610*/  UIADD3 UR6, UR10, 0x300, URZ ;  /* 0x000003000a067890 */ /* 0x000fe2000fffe03f */
[----:B------:R-:W-:Y:S01]  /*16620*/  FFMA.FTZ R180, R181, UR40, -R10 ;  /* 0x00000028b5b47c23 */ /* 0x000fe2000801080a */
[----:B------:R-:W-:Y:S01]  /*16630*/  UMOV UR7, 0xc0000010 ;  /* 0xc000001000077882 */ /* 0x000fe20000000000 */
[----:B------:R-:W-:-:S02]  /*16640*/  IMAD.U32 R181, RZ, RZ, UR40 ;  /* 0x00000028ffb57e24 */ /* 0x000fc4000f8e00ff */
        /* <DEDUP_REMOVED lines=81> */
[----:B------:R-:W-:-:S02]  /*16b60*/  IMAD.U32 R195, RZ, RZ, UR54 ;  /* 0x00000036ffc37e24 */ /* 0x000fc4000f8e00ff */
[----:B------:R-:W-:-:S01]  /*16b70*/  FFMA.FTZ R131, R131, UR40, -R10 ;  /* 0x0000002883837c23 */ /* 0x000fc2000801080a */
[----:B------:R-:W1:Y:S01]  /*16b80*/  MUFU.EX2 R13, R13 ;  /* 0x0000000d000d7308 */ /* 0x000e620000000800 */
[----:B0-----:R-:W-:-:S01]  /*16b90*/  FADD.FTZ R194, R12, R7 ;  /* 0x000000070cc27221 */ /* 0x001fc20000010000 */
[--C-:B------:R-:W-:Y:S01]  /*16ba0*/  FFMA.FTZ R134, R134, UR40, -R10.reuse ;  /* 0x0000002886867c23 */ /* 0x100fe2000801080a */
[----:B------:R-:W-:-:S01]  /*16bb0*/  FFMA.FTZ R135, R135, UR40, -R10 ;  /* 0x0000002887877c23 */ /* 0x000fc2000801080a */
[----:B------:R-:W-:-:S04]  /*16bc0*/  IADD3 R193, -R220, 0xb, RZ ;  /* 0x0000000bdcc17810 */ /* 0x000fc80007ffe1ff */
        /* <DEDUP_REMOVED lines=132> */
[----:B------:R-:W0:Y:S01]  /*17410*/  MUFU.EX2 R122, R122 ;  /* 0x0000007a007a7308 */ /* 0x000e220000000800 */
[----:B--2---:R-:W-:-:S03]  /*17420*/  FADD.FTZ R191, R151, R194 ;  /* 0x000000c297bf7221 */ /* 0x004fc60000010000 */
[----:B------:R-:W-:-:S04]  /*17430*/  @!P1 PRMT R6, RZ, 0x654, R6 ;  /* 0x00000654ff069816 */ /* 0x000fc80000000006 */
        /* <DEDUP_REMOVED lines=14> */
[----:B------:R-:W-:Y:S01]  /*17520*/  MUFU.EX2 R128, R128 ;  /* 0x0000008000807308 */ /* 0x000fe20000000800 */
[----:B-1----:R-:W-:-:S01]  /*17530*/  FADD.FTZ R7, R125, R10 ;  /* 0x0000000a7d077221 */ /* 0x002fc20000010000 */
[----:B------:R-:W-:Y:S01]  /*17540*/  QGMMA.64x192x32.F32.E4M3.E4M3 R24, R200, gdesc[UR4], R24, gsb0 ;  /* 0x02e00004c8187df3 */ /* 0x000fe20008000818 */
[----:B0-----:R-:W-:-:S05]  /*17550*/  FADD.FTZ R191, R127, R194 ;  /* 0x000000c27fbf7221 */ /* 0x001fca0000010000 */
[----:B------:R-:W0:Y:S08]  /*17560*/  MUFU.EX2 R130, R130 ;  /* 0x0000008200827308 */ /* 0x000e300000000800 */
        /* <DEDUP_REMOVED lines=10> */
[----:B------:R0:W-:Y:S06]  /*17610*/  BAR.ARV R193, 0x100 ;  /* 0x000400c10000751d */ /* 0x0001ec0000002000 */
[----:B------:R3:W-:Y:S02]  /*17620*/  @!P1 SYNCS.ARRIVE.TRANS64.RED.A1T0 RZ, [R6+URZ], RZ ;  /* 0x000000ff06ff99a7 */ /* 0x0007e4000810043f */
[----:B---3--:R-:W-:-:S04]  /*17630*/  FADD.FTZ R6, R128, R7 ;  /* 0x0000000780067221 */ /* 0x008fc80000010000 */
[----:B------:R-:W-:-:S04]  /*17640*/  FADD.FTZ R7, R129, R6 ;  /* 0x0000000681077221 */ /* 0x000fc80000010000 */
[----:B------:R-:W-:-:S04]  /*17650*/  FADD.FTZ R6, R132, R7 ;  /* 0x0000000784067221 */ /* 0x000fc80000010000 */
[----:B-1----:R-:W-:Y:S01]  /*17660*/  FADD.FTZ R7, R133, R6 ;  /* 0x0000000685077221 */ /* 0x002fe20000010000 */
[----:B--2---:R-:W-:-:S01]  /*17670*/  FADD.FTZ R6, R135, R10 ;  /* 0x0000000a87067221 */ /* 0x004fc20000010000 */
[----:B0-----:R-:W-:Y:S06]  /*17680*/  @!P0 BRA `(.L_x_4222) ;  /* 0x0000000000048947 */ /* 0x001fec0003800000 */
[----:B------:R-:W-:Y:S01]  /*17690*/  BPT.TRAP 0x1 ;  /* 0x000000040000795c */ /* 0x000fe20000300000 */
.L_x_4222:
        /* <DEDUP_REMOVED lines=147> */
.L_x_4213:
[----:B------:R-:W-:-:S13]  /*17fd0*/  ISETP.GE.AND P2, PT, R4, UR41, PT ;  /* 0x0000002904007c0c */ /* 0x000fda000bf46270 */
[----:B------:R-:W-:Y:S05]  /*17fe0*/  @!P2 BRA `(.L_x_4224) ;  /* 0x0000004800f0a947 */ /* 0x000fea0003800000 */
[----:B------:R-:W-:Y:S01]  /*17ff0*/  IMAD R11, R225, 0x80, R229 ;  /* 0x00000080e10b7824 */ /* 0x000fe200078e02e5 */
[----:B------:R-:W-:Y:S01]  /*18000*/  UMOV UR58, UR54 ;  /* 0x00000036003a7c82 */ /* 0x000fe20008000000 */
[----:B------:R-:W-:Y:S01]  /*18010*/  IMAD.MOV.U32 R12, RZ, RZ, R0 ;  /* 0x000000ffff0c7224 */ /* 0x000fe200078e0000 */
[----:B------:R-:W-:Y:S01]  /*18020*/  UMOV UR59, UR50 ;  /* 0x00000032003b7c82 */ /* 0x000fe20008000000 */
[----:B------:R-:W-:Y:S01]  /*18030*/  VIADD R11, R11, 0x8 ;  /* 0x000000080b0b7836 */ /* 0x000fe20000000000 */
[----:B------:R-:W-:Y:S01]  /*18040*/  ULDC UR54, c[0x0][0x9e4] ;  /* 0x0002790000367ab9 */ /* 0x000fe20000000800 */
[----:B------:R-:W-:Y:S01]  /*18050*/  IMAD.MOV.U32 R10, RZ, RZ, R3 ;  /* 0x000000ffff0a7224 */ /* 0x000fe200078e0003 */
[----:B------:R-:W-:Y:S01]  /*18060*/  ULDC UR56, c[0x0][0x9dc] ;  /* 0x0002770000387ab9 */ /* 0x000fe20000000800 */
[----:B------:R-:W-:Y:S01]  /*18070*/  ULDC UR55, c[0x0][0x9e0] ;  /* 0x0002780000377ab9 */ /* 0x000fe20000000800 */
[----:B------:R-:W-:-:S07]  /*18080*/  IADD3 R11, R11, R22, -R23 ;  /* 0x000000160b0b7210 */ /* 0x000fce0007ffe817 */
.L_x_4242:
[----:B------:R-:W-:Y:S01]  /*18090*/  ISETP.NE.AND P2, PT, RZ, UR45, PT ;  /* 0x0000002dff007c0c */ /* 0x000fe2000bf45270 */
[----:B------:R-:W-:-:S04]  /*180a0*/  UISETP.NE.AND UP0, UPT, UR58, 0x1, UPT ;  /* 0x000000013a00788c */ /* 0x000fc8000bf05270 */
[----:B------:R-:W-:-:S04]  /*180b0*/  USEL UR50, URZ, 0x1, UP0 ;  /* 0x000000013f327887 */ /* 0x000fc80008000000 */
[----:B------:R-:W-:-:S04]  /*180c0*/  ULOP3.LUT UR50, UR59, UR50, URZ, 0x3c, !UPT ;  /* 0x000000323b327292 */ /* 0x000fc8000f8e3c3f */
[----:B------:R-:W-:Y:S08]  /*180d0*/  @P2 BRA `(.L_x_4225) ;  /* 0x0000000000382947 */ /* 0x000ff00003800000 */
[----:B------:R-:W-:Y:S05]  /*180e0*/  @!P0 BRA `(.L_x_4226) ;  /* 0x0000000000048947 */ /* 0x000fea0003800000 */
[----:B------:R-:W-:Y:S01]  /*180f0*/  BPT.TRAP 0x1 ;  /* 0x000000040000795c */ /* 0x000fe20000300000 */
.L_x_4226:
        /* <DEDUP_REMOVED lines=9> */
.L_x_4227:
[----:B-1----:R-:W-:Y:S05]  /*18190*/  @P3 BRA `(.L_x_4225) ;  /* 0x0000000000083947 */ /* 0x002fea0003800000 */
[----:B------:R-:W1:Y:S02]  /*181a0*/  SYNCS.PHASECHK.TRANS64.TRYWAIT P3, [UR6+0x33430], R0 ;  /* 0x03343000ff0075a7 */ /* 0x000e640008060146 */
[----:B-1----:R-:W-:Y:S05]  /*181b0*/  @!P3 BRA `(.L_x_4228) ;  /* 0x000001100014b947 */ /* 0x002fea0003800000 */
.L_x_4225:
        /* <DEDUP_REMOVED lines=191> */
.L_x_4230:
[----:B------:R-:W-:Y:S01]  /*18db0*/  ULEA UR6, UR58, UR38, 0x3 ;  /* 0x000000263a067291 */ /* 0x000fe2000f8e183f */
[----:B------:R-:W-:-:S05]  /*18dc0*/  IMAD.U32 R0, RZ, RZ, UR59 ;  /* 0x0000003bff007e24 */ /* 0x000fca000f8e00ff */
[----:B------:R-:W-:-:S04]  /*18dd0*/  SHF.L.U32 R0, R0, 0x1f, RZ ;  /* 0x0000001f00007819 */ /* 0x000fc800000006ff */
[----:B------:R0:W1:Y:S01]  /*18de0*/  SYNCS.PHASECHK.TRANS64.TRYWAIT P2, [UR6+0x33450], R0 ;  /* 0x03345000ff0075a7 */ /* 0x0000620008040146 */
[----:B------:R-:W-:Y:S05]  /*18df0*/  @!P0 BRA `(.L_x_4231) ;  /* 0x0000000000048947 */ /* 0x000fea0003800000 */
[----:B------:R-:W-:Y:S01]  /*18e00*/  BPT.TRAP 0x1 ;  /* 0x000000040000795c */ /* 0x000fe20000300000 */
.L_x_4231:
[----:B-1----:R-:W-:Y:S05]  /*18e10*/  @P2 BRA `(.L_x_4229) ;  /* 0x0000000000082947 */ /* 0x002fea0003800000 */
[----:B------:R-:W1:Y:S02]  /*18e20*/  SYNCS.PHASECHK.TRANS64.TRYWAIT P2, [UR6+0x33450], R0 ;  /* 0x03345000ff0075a7 */ /* 0x000e640008040146 */
[----:B-1----:R-:W-:Y:S05]  /*18e30*/  @!P2 BRA `(.L_x_4232) ;  /* 0x00000104000ca947 */ /* 0x002fea0003800000 */
.L_x_4229:
[----:B------:R-:W-:Y:S01]  /*18e40*/  UIADD3 UR6, UR38, 0x200, URZ ;  /* 0x0000020026067890 */ /* 0x000fe2000fffe03f */
[----:B------:R-:W-:Y:S01]  /*18e50*/  WARPGROUP.ARRIVE ;  /* 0x00000000000079c5 */ /* 0x000fe20000000000 */
[----:B------:R-:W-:-:S05]  /*18e60*/  UMOV UR7, 0xc0000010 ;  /* 0xc000001000077882 */ /* 0x000fca0000000000 */
[----:B-1----:R-:W1:Y:S01]  /*18e70*/  S2R R3, SR_TID.X ;  /* 0x0000000000037919 */ /* 0x002e620000002100 */
[----:B------:R-:W-:Y:S01]  /*18e80*/  USHF.R.U32.HI UR6, URZ, 0x4, UR6 ;  /* 0x000000043f067899 */ /* 0x000fe20008011606 */
[----:B------:R-:W-:Y:S01]  /*18e90*/  IMAD R15, R4, -0xa0, RZ ;  /* 0xffffff60040f7824 */ /* 0x000fe200078e02ff */
[----:B------:R-:W-:Y:S01]  /*18ea0*/  ISETP.GE.AND P2, PT, R5, 0x1, PT ;  /* 0x000000010500780c */ /* 0x000fe20003f46270 */
[----:B0-----:R-:W-:Y:S01]  /*18eb0*/  IMAD.U32 R0, RZ, RZ, UR57 ;  /* 0x00000039ff007e24 */ /* 0x001fe2000f8e00ff */
[----:B------:R-:W-:Y:S02]  /*18ec0*/  ULOP3.LUT UR6, UR6, 0x3fff, URZ, 0xc0, !UPT ;  /* 0x00003fff06067892 */ /* 0x000fe4000f8ec03f */
[----:B------:R-:W-:Y:S02]  /*18ed0*/  IADD3 R8, R15, 0x1, R22 ;  /* 0x000000010f087810 */ /* 0x000fe40007ffe016 */
[----:B------:R-:W-:Y:S01]  /*18ee0*/  ULOP3.LUT UR6, UR6, 0x10000, URZ, 0xfc, !UPT ;  /* 0x0001000006067892 */ /* 0x000fe2000f8efc3f */
[----:B------:R-:W-:-:S03]  /*18ef0*/  @!P1 LEA R0, R0, UR38, 0x3 ;  /* 0x0000002600009c11 */ /* 0x000fc6000f8e18ff */
[----:B------:R-:W-:Y:S02]  /*18f00*/  UIMAD UR10, UR58, 0x780, UR6 ;  /* 0x000007803a0a78a4 */ /* 0x000fe4000f8e0206 */
[----:B------:R-:W-:-:S05]  /*18f10*/  @!P1 VIADD R0, R0, 0x33440 ;  /* 0x0003344000009836 */ /* 0x000fca0000000000 */
[----:B------:R-:W-:Y:S01]  /*18f20*/  UMOV UR6, UR10 ;  /* 0x0000000a00067c82 */ /* 0x000fe20008000000 */
[----:B------:R-:W-:Y:S01]  /*18f30*/  @!P1 PRMT R0, RZ, 0x654, R0 ;  /* 0x00000654ff009816 */ /* 0x000fe20000000000 */
[----:B------:R-:W-:Y:S01]  /*18f40*/  QGMMA.64x192x32.F32.E4M3.E4M3 R24, R216, gdesc[UR4], R24, gsb0 ;  /* 0x02e00004d8187df3 */ /* 0x000fe20008000818 */
[----:B------:R-:W-:Y:S01]  /*18f50*/  UIADD3 UR6, UR10, 0x180, URZ ;  /* 0x000001800a067890 */ /* 0x000fe2000fffe03f */
[----:B------:R-:W-:Y:S01]  /*18f60*/  UMOV UR7, 0xc0000010 ;  /* 0xc000001000077882 */ /* 0x000fe20000000000 */
[----:B-1----:R-:W-:-:S04]  /*18f70*/  SHF.R.U32.HI R3, RZ, 0x7, R3 ;  /* 0x00000007ff037819 */ /* 0x002fc80000011603 */
[----:B------:R-:W-:Y:S01]  /*18f80*/  IADD3 R9, -R3, 0xb, RZ ;  /* 0x0000000b03097810 */ /* 0x000fe20007ffe1ff */
[----:B------:R-:W-:-:S04]  /*18f90*/  IMAD.IADD R3, R8, 0x1, -R23 ;  /* 0x0000000108037824 */ /* 0x000fc800078e0a17 */
[----:B------:R-:W-:Y:S02]  /*18fa0*/  IMAD R20, R222, -0x2, R3 ;  /* 0xfffffffede147824 */ /* 0x000fe400078e0203 */
[----:B------:R-:W-:Y:S01]  /*18fb0*/  IMAD R3, R225, 0x80, R229 ;  /* 0x00000080e1037824 */ /* 0x000fe200078e02e5 */
        /* <DEDUP_REMOVED lines=20> */
[C---:B------:R-:W-:Y:S01]  /*19100*/  VIADD R200, R20.reuse, UR55 ;  /* 0x0000003714c87c36 */ /* 0x040fe20008000000 */
[----:B------:R0:W-:Y:S06]  /*19110*/  BAR.ARV R9, 0x100 ;  /* 0x000400090000751d */ /* 0x0001ec0000002000 */
[----:B------:R-:W-:Y:S01]  /*19120*/  VIADD R20, R20, UR6 ;  /* 0x0000000614147c36 */ /* 0x000fe20008000000 */
[----:B------:R1:W-:Y:S01]  /*19130*/  @!P1 SYNCS.ARRIVE.TRANS64.RED.A1T0 RZ, [R0+URZ], RZ ;  /* 0x000000ff00ff99a7 */ /* 0x0003e2000810043f */
[----:B------:R-:W-:-:S02]  /*19140*/  IMAD.IADD R14, R3, 0x1, R200 ;  /* 0x00000001030e7824 */ /* 0x000fc400078e02c8 */
[----:B------:R-:W-:Y:S02]  /*19150*/  IMAD.IADD R13, R3, 0x1, R20 ;  /* 0x00000001030d7824 */ /* 0x000fe400078e0214 */
[----:B-1----:R-:W-:Y:S01]  /*19160*/  IMAD R0, R222, -0x2, R15 ;  /* 0xfffffffede007824 */ /* 0x002fe200078e020f */
        /* <DEDUP_REMOVED lines=13> */
.L_x_4235:
[----:B------:R-:W-:Y:S01]  /*19240*/  IMAD.U32 R21, RZ, RZ, UR54 ;  /* 0x00000036ff157e24 */ /* 0x000fe2000f8e00ff */
[----:B------:R-:W-:-:S04]  /*19250*/  IADD3 R19, R3, R22, -R23 ;  /* 0x0000001603137210 */ /* 0x000fc80007ffe817 */
[----:B------:R-:W-:-:S13]  /*19260*/  ISETP.NE.AND P2, PT, R21, 0x1, PT ;  /* 0x000000011500780c */ /* 0x000fda0003f45270 */
[----:B------:R-:W0:Y:S02]  /*19270*/  @P2 LDC.64 R8, c[0x0][0x9e8] ;  /* 0x00027a00ff082b82 */ /* 0x000e240000000a00 */
[----:B0-----:R-:W-:-:S05]  /*19280*/  @P2 IMAD.HI.U32 R8, R19, R8, RZ ;  /* 0x0000000813082227 */ /* 0x001fca00078e00ff */
[----:B------:R-:W-:-:S07]  /*19290*/  @P2 SHF.R.U32.HI R19, RZ, R9, R8 ;  /* 0x00000009ff132219 */ /* 0x000fce0000011608 */
.L_x_4236:
[----:B------:R-:W-:Y:S05]  /*192a0*/  BSYNC B0 ;  /* 0x0000000000007941 */ /* 0x000fea0003800000 */
.L_x_4234:
[----:B------:R-:W-:-:S05]  /*192b0*/  IMAD R19, R19, R21, R0 ;  /* 0x0000001513137224 */ /* 0x000fca00078e0200 */
[----:B------:R-:W-:Y:S02]  /*192c0*/  VIADDMNMX R14, R19, R21, R14, PT ;  /* 0x00000015130e7246 */ /* 0x000fe4000380010e */
[----:B------:R-:W-:-:S07]  /*192d0*/  VIMNMX R13, R13, R19, !PT ;  /* 0x000000130d0d7248 */ /* 0x000fce0007fe0100 */
.L_x_4233:
[C---:B------:R-:W-:Y:S02]  /*192e0*/  ISETP.GE.AND P2, PT, R15.reuse, 0x2, PT ;  /* 0x000000020f00780c */ /* 0x040fe40003f46270 */
[----:B------:R-:W-:Y:S02]  /*192f0*/  LOP3.LUT R16, R16, 0xdfffffff, RZ, 0xc0, !PT ;  /* 0xdfffffff10107812 */ /* 0x000fe400078ec0ff */
[C---:B------:R-:W-:Y:S02]  /*19300*/  ISETP.GE.AND P3, PT, R15.reuse, 0x9, PT ;  /* 0x000000090f00780c */ /* 0x040fe40003f66270 */
[----:B------:R-:W-:Y:S02]  /*19310*/  LOP3.LUT R2, R2, 0xfffffffe, RZ, 0xc0, !PT ;  /* 0xfffffffe02027812 */ /* 0x000fe400078ec0ff */
[----:B------:R-:W-:Y:S02]  /*19320*/  ISETP.GE.AND P4, PT, R15, 0x22, PT ;  /* 0x000000220f00780c */ /* 0x000fe40003f86270 */
[----:B------:R-:W-:-:S02]  /*19330*/  IADD3 R200, R200, 0x8, R3 ;  /* 0x00000008c8c87810 */ /* 0x000fc40007ffe003 */
[----:B------:R-:W-:Y:S02]  /*19340*/  IADD3 R20, R20, 0x8, R3 ;  /* 0x0000000814147810 */ /* 0x000fe40007ffe003 */
[----:B------:R-:W-:Y:S02]  /*19350*/  @P2 LOP3.LUT R16, R16, 0x20000000, RZ, 0xfc, !PT ;  /* 0x2000000010102812 */ /* 0x000fe400078efcff */
[----:B------:R-:W-:Y:S02]  /*19360*/  ISETP.GT.AND P2, PT, R13, 0x1, !P2 ;  /* 0x000000010d00780c */ /* 0x000fe40005744270 */
[----:B------:R-:W-:Y:S02]  /*19370*/  LOP3.LUT R16, R16, 0xbfffffff, RZ, 0xc0, !PT ;  /* 0xbfffffff10107812 */ /* 0x000fe400078ec0ff */
[----:B------:R-:W-:Y:S02]  /*19380*/  ISETP.LT.OR P2, PT, R14, 0x2, P2 ;  /* 0x000000020e00780c */ /* 0x000fe40001741670 */
[----:B------:R-:W-:-:S02]  /*19390*/  @P3 LOP3.LUT R16, R16, 0x40000000, RZ, 0xfc, !PT ;  /* 0x4000000010103812 */ /* 0x000fc400078efcff */
[----:B------:R-:W-:Y:S02]  /*193a0*/  FSEL R185, R185, -INF , !P2 ;  /* 0xff800000b9b97808 */ /* 0x000fe40005000000 */
[----:B------:R-:W-:Y:S02]  /*193b0*/  ISETP.GT.AND P2, PT, R13, 0x8, !P3 ;  /* 0x000000080d00780c */ /* 0x000fe40005f44270 */
[----:B------:R-:W-:Y:S02]  /*193c0*/  ISETP.GE.AND P3, PT, R15, 0xa, PT ;  /* 0x0000000a0f00780c */ /* 0x000fe40003f66270 */
[----:B------:R-:W-:Y:S02]  /*193d0*/  ISETP.LT.OR P2, PT, R14, 0x9, P2 ;  /* 0x000000090e00780c */ /* 0x000fe40001741670 */
[----:B------:R-:W-:Y:S02]  /*193e0*/  LOP3.LUT R16, R16, 0x7fffffff, RZ, 0xc0, !PT ;  /* 0x7fffffff10107812 */ /* 0x000fe400078ec0ff */
[----:B------:R-:W-:-:S02]  /*193f0*/  FSEL R188, R188, -INF , !P2 ;  /* 0xff800000bcbc7808 */ /* 0x000fc40005000000 */
[----:B------:R-:W-:-:S04]  /*19400*/  ISETP.GT.AND P2, PT, R13, 0x9, !P3 ;  /* 0x000000090d00780c */ /* 0x000fc80005f44270 */
[----:B------:R-:W-:Y:S02]  /*19410*/  ISETP.LT.OR P2, PT, R14, 0xa, P2 ;  /* 0x0000000a0e00780c */ /* 0x000fe40001741670 */
[----:B------:R-:W-:Y:S02]  /*19420*/  @P3 LOP3.LUT R16, R16, 0x80000000, RZ, 0xfc, !PT ;  /* 0x8000000010103812 */ /* 0x000fe400078efcff */
[----:B------:R-:W-:Y:S02]  /*19430*/  ISETP.GE.AND P3, PT, R15, 0x11, PT ;  /* 0x000000110f00780c */ /* 0x000fe40003f66270 */
[----:B------:R-:W-:Y:S02]  /*19440*/  FSEL R189, R189, -INF , !P2 ;  /* 0xff800000bdbd7808 */ /* 0x000fe40005000000 */
[----:B------:R-:W-:Y:S02]  /*19450*/  ISETP.GT.AND P2, PT, R13, 0x10, !P3 ;  /* 0x000000100d00780c */ /* 0x000fe40005f44270 */
[----:B------:R-:W-:-:S02]  /*19460*/  LOP3.LUT R16, R16, 0xfffffffd, RZ, 0xc0, !PT ;  /* 0xfffffffd10107812 */ /* 0x000fc400078ec0ff */
[----:B------:R-:W-:Y:S02]  /*19470*/  ISETP.LT.OR P2, PT, R14, 0x11, P2 ;  /* 0x000000110e00780c */ /* 0x000fe40001741670 */
[----:B------:R-:W-:Y:S02]  /*19480*/  @P4 LOP3.LUT R16, R16, 0x2, RZ, 0xfc, !PT ;  /* 0x0000000210104812 */ /* 0x000fe400078efcff */
[----:B------:R-:W-:Y:S02]  /*19490*/  FSEL R192, R192, -INF , !P2 ;  /* 0xff800000c0c07808 */ /* 0x000fe40005000000 */
[----:B------:R-:W-:Y:S02]  /*194a0*/  @P3 LOP3.LUT R2, R2, 0x1, RZ, 0xfc, !PT ;  /* 0x0000000102023812 */ /* 0x000fe400078efcff */
[----:B------:R-:W-:Y:S02]  /*194b0*/  ISETP.GE.AND P3, PT, R15, 0x12, PT ;  /* 0x000000120f00780c */ /* 0x000fe40003f66270 */
[----:B------:R-:W-:-:S02]  /*194c0*/  LOP3.LUT R2, R2, 0xfffffff7, RZ, 0xc0, !PT ;  /* 0xfffffff702027812 */ /* 0x000fc400078ec0ff */
[----:B------:R-:W-:Y:S02]  /*194d0*/  ISETP.GT.AND P2, PT, R13, 0x11, !P3 ;  /* 0x000000110d00780c */ /* 0x000fe40005f44270 */
[----:B------:R-:W-:Y:S02]  /*194e0*/  LOP3.LUT R16, R16, 0xfffffffb, RZ, 0xc0, !PT ;  /* 0xfffffffb10107812 */ /* 0x000fe400078ec0ff */
[----:B------:R-:W-:-:S04]  /*194f0*/  ISETP.LT.OR P2, PT, R14, 0x12, P2 ;  /* 0x000000120e00780c */ /* 0x000fc80001741670 */
[----:B------:R-:W-:Y:S02]  /*19500*/  FSEL R193, R193, -INF , !P2 ;  /* 0xff800000c1c17808 */ /* 0x000fe40005000000 */
[----:B------:R-:W-:Y:S02]  /*19510*/  @P3 LOP3.LUT R2, R2, 0x8, RZ, 0xfc, !PT ;  /* 0x0000000802023812 */ /* 0x000fe400078efcff */
[----:B------:R-:W-:Y:S02]  /*19520*/  ISETP.GE.AND P3, PT, R15, 0x19, PT ;  /* 0x000000190f00780c */ /* 0x000fe40003f66270 */
[----:B------:R-:W-:Y:S02]  /*19530*/  LOP3.LUT R2, R2, 0xfffffffb, RZ, 0xc0, !PT ;  /* 0xfffffffb02027812 */ /* 0x000fe400078ec0ff */
[----:B------:R-:W-:-:S04]  /*19540*/  ISETP.GT.AND P2, PT, R13, 0x18, !P3 ;  /* 0x000000180d00780c */ /* 0x000fc80005f44270 */
        /* <DEDUP_REMOVED lines=210> */
.L_x_4239:
[----:B------:R-:W-:Y:S02]  /*1a270*/  IMAD.U32 R13, RZ, RZ, UR54 ;  /* 0x00000036ff0d7e24 */ /* 0x000fe4000f8e00ff */
[----:B------:R-:W-:-:S03]  /*1a280*/  IMAD.MOV.U32 R3, RZ, RZ, R11 ;  /* 0x000000ffff037224 */ /* 0x000fc600078e000b */
[----:B------:R-:W-:-:S13]  /*1a290*/  ISETP.NE.AND P6, PT, R13, 0x1, PT ;  /* 0x000000010d00780c */ /* 0x000fda0003fc5270 */
[----:B------:R-:W0:Y:S02]  /*1a2a0*/  @P6 LDC.64 R8, c[0x0][0x9e8] ;  /* 0x00027a00ff086b82 */ /* 0x000e240000000a00 */
[----:B0-----:R-:W-:-:S05]  /*1a2b0*/  @P6 IMAD.HI.U32 R8, R11, R8, RZ ;  /* 0x000000080b086227 */ /* 0x001fca00078e00ff */
[----:B------:R-:W-:-:S07]  /*1a2c0*/  @P6 SHF.R.U32.HI R3, RZ, R9, R8 ;  /* 0x00000009ff036219 */ /* 0x000fce0000011608 */
.L_x_4240:
[----:B------:R-:W-:Y:S05]  /*1a2d0*/  BSYNC B0 ;  /* 0x0000000000007941 */ /* 0x000fea0003800000 */
.L_x_4238:
[----:B------:R-:W-:-:S05]  /*1a2e0*/  IMAD R3, R3, R13, R0 ;  /* 0x0000000d03037224 */ /* 0x000fca00078e0200 */
[----:B------:R-:W-:Y:S02]  /*1a2f0*/  VIADDMNMX R200, R3, R13, R200, PT ;  /* 0x0000000d03c87246 */ /* 0x000fe400038001c8 */
[----:B------:R-:W-:-:S07]  /*1a300*/  VIMNMX R20, R20, R3, !PT ;  /* 0x0000000314147248 */ /* 0x000fce0007fe0100 */
.L_x_4237:
[----:B------:R-:W-:Y:S02]  /*1a310*/  ISETP.GT.AND P2, PT, R20, 0x20, !P2 ;  /* 0x000000201400780c */ /* 0x000fe40005744270 */
        /* <DEDUP_REMOVED lines=110> */
[C---:B------:R-:W-:Y:S02]  /*1aa00*/  ISETP.LT.OR P2, PT, R200.reuse, 0x61, P2 ;  /* 0x00000061c800780c */ /* 0x040fe40001741670 */
[----:B------:R-:W-:Y:S02]  /*1aa10*/  ISETP.LT.OR P4, PT, R200, 0x92, P4 ;  /* 0x00000092c800780c */ /* 0x000fe40002781670 */
[----:B------:R-:W-:Y:S02]  /*1aa20*/  FSEL R138, R138, -INF , !P2 ;  /* 0xff8000008a8a7808 */ /* 0x000fe40005000000 */
[----:B------:R-:W-:-:S02]  /*1aa30*/  LOP3.LUT P2, RZ, R16, 0x400, RZ, 0xc0, !PT ;  /* 0x0000040010ff7812 */ /* 0x000fc4000784c0ff */
[C---:B------:R-:W-:Y:S02]  /*1aa40*/  ISETP.GT.AND P5, PT, R20.reuse, 0x98, !P5 ;  /* 0x000000981400780c */ /* 0x040fe40006fa4270 */
[----:B------:R-:W-:Y:S02]  /*1aa50*/  ISETP.GT.AND P2, PT, R20, 0x61, !P2 ;  /* 0x000000611400780c */ /* 0x000fe40005744270 */
[----:B0-----:R-:W-:Y:S02]  /*1aa60*/  FMNMX.FTZ R13, R8, R3, !PT ;  /* 0x00000003080d7209 */ /* 0x001fe40007810000 */
[----:B------:R-:W-:Y:S02]  /*1aa70*/  ISETP.LT.OR P2, PT, R200, 0x62, P2 ;  /* 0x00000062c800780c */ /* 0x000fe40001741670 */
[----:B------:R-:W-:Y:S01]  /*1aa80*/  FSEL R131, R131, -INF , !P4 ;  /* 0xff80000083837808 */ /* 0x000fe20006000000 */
[----:B------:R-:W0:Y:S01]  /*1aa90*/  SHFL.BFLY PT, R0, R13, 0x1, 0x1f ;  /* 0x0c201f000d007f89 */ /* 0x000e2200000e0000 */
[----:B------:R-:W-:-:S02]  /*1aaa0*/  FSEL R139, R139, -INF , !P2 ;  /* 0xff8000008b8b7808 */ /* 0x000fc40005000000 */
[----:B------:R-:W-:Y:S02]  /*1aab0*/  LOP3.LUT P2, RZ, R16, 0x200, RZ, 0xc0, !PT ;  /* 0x0000020010ff7812 */ /* 0x000fe4000784c0ff */
[----:B------:R-:W-:Y:S02]  /*1aac0*/  ISETP.LT.OR P5, PT, R200, 0x99, P5 ;  /* 0x00000099c800780c */ /* 0x000fe40002fa1670 */
[----:B------:R-:W-:Y:S02]  /*1aad0*/  ISETP.GT.AND P2, PT, R20, 0x68, !P2 ;  /* 0x000000681400780c */ /* 0x000fe40005744270 */
[----:B------:R-:W-:Y:S02]  /*1aae0*/  FSEL R134, R134, -INF , !P5 ;  /* 0xff80000086867808 */ /* 0x000fe40006800000 */
[----:B------:R-:W-:-:S04]  /*1aaf0*/  ISETP.LT.OR P2, PT, R200, 0x69, P2 ;  /* 0x00000069c800780c */ /* 0x000fc80001741670 */
[----:B------:R-:W-:Y:S02]  /*1ab00*/  FSEL R142, R142, -INF , !P2 ;  /* 0xff8000008e8e7808 */ /* 0x000fe40005000000 */
[----:B------:R-:W-:-:S04]  /*1ab10*/  LOP3.LUT P2, RZ, R16, 0x100, RZ, 0xc0, !PT ;  /* 0x0000010010ff7812 */ /* 0x000fc8000784c0ff */
[----:B------:R-:W-:Y:S02]  /*1ab20*/  ISETP.GT.AND P2, PT, R20, 0x69, !P2 ;  /* 0x000000691400780c */ /* 0x000fe40005744270 */
[----:B0-----:R-:W-:Y:S01]  /*1ab30*/  FMNMX.FTZ R3, R13, R0, !PT ;  /* 0x000000000d037209 */ /* 0x001fe20007810000 */
[----:B------:R-:W-:Y:S01]  /*1ab40*/  IMAD.U32 R0, RZ, RZ, UR40 ;  /* 0x00000028ff007e24 */ /* 0x000fe2000f8e00ff */
        /* <DEDUP_REMOVED lines=127> */
[----:B------:R-:W-:Y:S01]  /*1b340*/  FMNMX.FTZ R185, R183, R188, !PT ;  /* 0x000000bcb7b97209 */ /* 0x000fe20007810000 */
[----:B0-----:R-:W-:-:S03]  /*1b350*/  IMAD.U32 R189, RZ, RZ, UR40 ;  /* 0x00000028ffbd7e24 */ /* 0x001fc6000f8e00ff */
        /* <DEDUP_REMOVED lines=32> */
[----:B------:R-:W-:Y:S02]  /*1b560*/  FMNMX.FTZ R141, R131, R140, !PT ;  /* 0x0000008c838d7209 */ /* 0x000fe40007810000 */
[----:B------:R-:W-:Y:S02]  /*1b570*/  FSEL R140, R135, -INF , !P3 ;  /* 0xff800000878c7808 */ /* 0x000fe40005800000 */
[----:B------:R-:W-:-:S03]  /*1b580*/  FMNMX.FTZ R141, R134, R141, !PT ;  /* 0x0000008d868d7209 */ /* 0x000fc60007810000 */
[----:B------:R-:W-:Y:S01]  /*1b590*/  MUFU.EX2 R135, R192 ;  /* 0x000000c000877308 */ /* 0x000fe20000000800 */
[----:B------:R-:W-:-:S05]  /*1b5a0*/  FMNMX.FTZ R185, R140, R141, !PT ;  /* 0x0000008d8cb97209 */ /* 0x000fca0007810000 */
[----:B------:R-:W0:Y:S02]  /*1b5b0*/  SHFL.BFLY PT, R188, R185, 0x2, 0x1f ;  /* 0x0c401f00b9bc7f89 */ /* 0x000e2400000e0000 */
[----:B------:R-:W-:Y:S08]  /*1b5c0*/  MUFU.EX2 R141, R193 ;  /* 0x000000c1008d7308 */ /* 0x000ff00000000800 */
[----:B------:R-:W-:Y:S08]  /*1b5d0*/  MUFU.EX2 R176, R176 ;  /* 0x000000b000b07308 */ /* 0x000ff00000000800 */
[----:B------:R-:W-:Y:S01]  /*1b5e0*/  MUFU.EX2 R177, R177 ;  /* 0x000000b100b17308 */ /* 0x000fe20000000800 */
[----:B0-----:R-:W-:Y:S01]  /*1b5f0*/  FMNMX.FTZ R188, R185, R188, !PT ;  /* 0x000000bcb9bc7209 */ /* 0x001fe20007810000 */
[----:B------:R-:W-:Y:S01]  /*1b600*/  FFMA.FTZ R185, R133, UR40, -R0 ;  /* 0x0000002885b97c23 */ /* 0x000fe20008010800 */
[----:B------:R-:W-:-:S05]  /*1b610*/  FSEL R133, R3, RZ, P2 ;  /* 0x000000ff03857208 */ /* 0x000fca0001000000 */
[----:B------:R-:W-:Y:S01]  /*1b620*/  MUFU.EX2 R180, R180 ;  /* 0x000000b400b47308 */ /* 0x000fe20000000800 */
[----:B------:R-:W0:Y:S01]  /*1b630*/  SHFL.BFLY PT, R149, R188, 0x1, 0x1f ;  /* 0x0c201f00bc957f89 */ /* 0x000e2200000e0000 */
[----:B------:R-:W-:-:S04]  /*1b640*/  FADD.FTZ R133, -R133, R10 ;  /* 0x0000000a85857221 */ /* 0x000fc80000010100 */
[----:B------:R-:W-:Y:S02]  /*1b650*/  FMUL.FTZ R133, R133, UR40 ;  /* 0x0000002885857c20 */ /* 0x000fe40008410000 */
[----:B------:R-:W-:Y:S08]  /*1b660*/  MUFU.EX2 R181, R181 ;  /* 0x000000b500b57308 */ /* 0x000ff00000000800 */
[----:B------:R-:W1:Y:S08]  /*1b670*/  MUFU.EX2 R133, R133 ;  /* 0x0000008500857308 */ /* 0x000e700000000800 */
[----:B------:R-:W-:Y:S01]  /*1b680*/  MUFU.EX2 R152, R152 ;  /* 0x0000009800987308 */ /* 0x000fe20000000800 */
[----:B0-----:R-:W-:-:S04]  /*1b690*/  FMNMX.FTZ R0, R188, R149, !PT ;  /* 0x00000095bc007209 */ /* 0x001fc80007810000 */
[C---:B------:R-:W-:Y:S01]  /*1b6a0*/  FSETP.NEU.FTZ.AND P2, PT, R0.reuse, -INF , PT ;  /* 0xff8000000000780b */ /* 0x040fe20003f5d000 */
[----:B------:R-:W-:-:S02]  /*1b6b0*/  FFMA.FTZ R10, R0, R189, -8 ;  /* 0xc1000000000a7423 */ /* 0x000fc400000100bd */
[----:B------:R-:W-:Y:S01]  /*1b6c0*/  MUFU.EX2 R149, R185 ;  /* 0x000000b900957308 */ /* 0x000fe20000000800 */
[----:B-1----:R-:W-:-:S02]  /*1b6d0*/  FFMA.FTZ R196, R133, R7, R8 ;  /* 0x0000000785c47223 */ /* 0x002fc40000010008 */
[----:B------:R-:W-:-:S05]  /*1b6e0*/  FSEL R10, R10, RZ, P2 ;  /* 0x000000ff0a0a7208 */ /* 0x000fca0001000000 */
[--C-:B------:R-:W-:Y:S01]  /*1b6f0*/  FFMA.FTZ R193, R190, UR40, -R10.reuse ;  /* 0x00000028bec17c23 */ /* 0x100fe2000801080a */
[----:B------:R-:W-:-:S01]  /*1b700*/  FFMA.FTZ R190, R191, UR40, -R10 ;  /* 0x00000028bfbe7c23 */ /* 0x000fc2000801080a */
[----:B------:R-:W-:Y:S01]  /*1b710*/  FSEL R191, R0, RZ, P2 ;  /* 0x000000ff00bf7208 */ /* 0x000fe20001000000 */
[----:B------:R-:W-:-:S01]  /*1b720*/  FFMA.FTZ R9, R9, UR40, -R10 ;  /* 0x0000002809097c23 */ /* 0x000fc2000801080a */
[----:B------:R0:W-:Y:S01]  /*1b730*/  MUFU.EX2 R185, R193 ;  /* 0x000000c100b97308 */ /* 0x0001e20000000800 */
[----:B------:R-:W-:-:S01]  /*1b740*/  FFMA.FTZ R188, R187, UR40, -R10 ;  /* 0x00000028bbbc7c23 */ /* 0x000fc2000801080a */
[----:B------:R-:W-:Y:S01]  /*1b750*/  FFMA.FTZ R187, R194, UR40, -R10 ;  /* 0x00000028c2bb7c23 */ /* 0x000fe2000801080a */
[----:B------:R-:W-:-:S01]  /*1b760*/  FADD.FTZ R191, -R191, R12 ;  /* 0x0000000cbfbf7221 */ /* 0x000fc20000010100 */
[--C-:B------:R-:W-:Y:S01]  /*1b770*/  FFMA.FTZ R192, R195, UR40, -R10.reuse ;  /* 0x00000028c3c07c23 */ /* 0x100fe2000801080a */
[----:B------:R-:W-:-:S01]  /*1b780*/  FFMA.FTZ R189, R198, UR40, -R10 ;  /* 0x00000028c6bd7c23 */ /* 0x000fc2000801080a */
[--C-:B------:R-:W-:Y:S01]  /*1b790*/  FFMA.FTZ R194, R199, UR40, -R10.reuse ;  /* 0x00000028c7c27c23 */ /* 0x100fe2000801080a */
[----:B------:R-:W-:-:S01]  /*1b7a0*/  FFMA.FTZ R170, R170, UR40, -R10 ;  /* 0x00000028aaaa7c23 */ /* 0x000fc2000801080a */
[----:B------:R-:W-:Y:S01]  /*1b7b0*/  MUFU.EX2 R9, R9 ;  /* 0x0000000900097308 */ /* 0x000fe20000000800 */
[----:B0-----:R-:W-:-:S01]  /*1b7c0*/  FFMA.FTZ R193, R158, UR40, -R10 ;  /* 0x000000289ec17c23 */ /* 0x001fc2000801080a */
[----:B------:R-:W-:Y:S01]  /*1b7d0*/  FMUL.FTZ R158, R191, UR40 ;  /* 0x00000028bf9e7c20 */ /* 0x000fe20008410000 */
[----:B------:R-:W-:-:S01]  /*1b7e0*/  FADD.FTZ R191, R13, R196 ;  /* 0x000000c40dbf7221 */ /* 0x000fc20000010000 */
[--C-:B------:R-:W-:Y:S01]  /*1b7f0*/  FFMA.FTZ R171, R171, UR40, -R10.reuse ;  /* 0x00000028abab7c23 */ /* 0x100fe2000801080a */
[----:B------:R-:W-:-:S01]  /*1b800*/  FFMA.FTZ R174, R174, UR40, -R10 ;  /* 0x00000028aeae7c23 */ /* 0x000fc2000801080a */
[----:B------:R-:W-:Y:S01]  /*1b810*/  FFMA.FTZ R175, R175, UR40, -R10 ;  /* 0x00000028afaf7c23 */ /* 0x000fe2000801080a */
[----:B------:R-:W-:-:S01]  /*1b820*/  FADD.FTZ R196, R14, R191 ;  /* 0x000000bf0ec47221 */ /* 0x000fc20000010000 */
[----:B------:R-:W0:Y:S01]  /*1b830*/  MUFU.EX2 R158, R158 ;  /* 0x0000009e009e7308 */ /* 0x000e220000000800 */
[----:B------:R-:W-:-:S01]  /*1b840*/  FFMA.FTZ R178, R178, UR40, -R10 ;  /* 0x00000028b2b27c23 */ /* 0x000fc2000801080a */
[----:B------:R-:W-:Y:S01]  /*1b850*/  FFMA.FTZ R179, R179, UR40, -R10 ;  /* 0x00000028b3b37c23 */ /* 0x000fe2000801080a */
[----:B------:R-:W-:-:S01]  /*1b860*/  FADD.FTZ R196, R15, R196 ;  /* 0x000000c40fc47221 */ /* 0x000fc20000010000 */
        /* <DEDUP_REMOVED lines=24> */
[----:B------:R-:W-:Y:S01]  /*1b9f0*/  FFMA.FTZ R126, R126, UR40, -R10 ;  /* 0x000000287e7e7c23 */ /* 0x000fe2000801080a */
[----:B------:R-:W-:-:S01]  /*1ba00*/  FADD.FTZ R7, R185, R6 ;  /* 0x00000006b9077221 */ /* 0x000fc20000010000 */
[--C-:B------:R-:W-:Y:S01]  /*1ba10*/  FFMA.FTZ R127, R127, UR40, -R10.reuse ;  /* 0x000000287f7f7c23 */ /* 0x100fe2000801080a */
[----:B------:R-:W-:-:S01]  /*1ba20*/  FFMA.FTZ R130, R130, UR40, -R10 ;  /* 0x0000002882827c23 */ /* 0x000fc2000801080a */
[----:B------:R-:W1:Y:S01]  /*1ba30*/  MUFU.EX2 R192, R192 ;  /* 0x000000c000c07308 */ /* 0x000e620000000800 */
[----:B--2---:R-:W-:-:S01]  /*1ba40*/  FADD.FTZ R6, R190, R7 ;  /* 0x00000007be067221 */ /* 0x004fc20000010000 */
[----:B------:R-:W-:Y:S01]  /*1ba50*/  FADD.FTZ R7, R19, R196 ;  /* 0x000000c413077221 */ /* 0x000fe20000010000 */
[----:B------:R-:W-:-:S01]  /*1ba60*/  FFMA.FTZ R131, R131, UR40, -R10 ;  /* 0x0000002883837c23 */ /* 0x000fc2000801080a */
[----:B------:R-:W-:-:S04]  /*1ba70*/  FFMA.FTZ R134, R134, UR40, -R10 ;  /* 0x0000002886867c23 */ /* 0x000fc8000801080a */
        /* <DEDUP_REMOVED lines=74> */
[----:B0-----:R-:W-:-:S01]  /*1bf20*/  FADD.FTZ R191, R139, R196 ;  /* 0x000000c48bbf7221 */ /* 0x001fc20000010000 */
[----:B------:R-:W-:-:S06]  /*1bf30*/  FADD.FTZ R6, R135, R6 ;  /* 0x0000000687067221 */ /* 0x000fcc0000010000 */
        /* <DEDUP_REMOVED lines=51> */
.L_x_4241:
        /* <DEDUP_REMOVED lines=148> */
.L_x_4224:
[----:B------:R-:W-:Y:S06]  /*1cbb0*/  BAR.ARV 0x8, 0x120 ;  /* 0x0204800000007b1d */ /* 0x000fec0000002000 */
[----:B------:R-:W-:Y:S05]  /*1cbc0*/  @!P0 BRA `(.L_x_4243) ;  /* 0x0000000000048947 */ /* 0x000fea0003800000 */
[----:B------:R-:W-:Y:S01]  /*1cbd0*/  BPT.TRAP 0x1 ;  /* 0x000000040000795c */ /* 0x000fe20000300000 */
.L_x_4243:
[----:B------:R-:W-:Y:S01]  /*1cbe0*/  ULEA UR14, UR54, UR38, 0x3 ;  /* 0x00000026360e7291 */ /* 0x000fe2000f8e183f */
[----:B------:R-:W-:-:S05]  /*1cbf0*/  IMAD.U32 R4, RZ, RZ, UR50 ;  /* 0x00000032ff047e24 */ /* 0x000fca000f8e00ff */
[----:B------:R-:W-:-:S04]  /*1cc00*/  SHF.L.U32 R4, R4, 0x1f, RZ ;  /* 0x0000001f04047819 */ /* 0x000fc800000006ff */
[----:B------:R0:W1:Y:S01]  /*1cc10*/  SYNCS.PHASECHK.TRANS64.TRYWAIT P1, [UR14+0x33450], R4 ;  /* 0x03345004ff0075a7 */ /* 0x000062000802014e */
[----:B------:R-:W-:Y:S05]  /*1cc20*/  @!P0 BRA `(.L_x_4244) ;  /* 0x0000000000048947 */ /* 0x000fea0003800000 */
[----:B------:R-:W-:Y:S01]  /*1cc30*/  BPT.TRAP 0x1 ;  /* 0x000000040000795c */ /* 0x000fe20000300000 */
.L_x_4244:
[----:B-1----:R-:W-:Y:S05]  /*1cc40*/  @P1 BRA `(.L_x_4245) ;  /* 0x0000000000081947 */ /* 0x002fea0003800000 */
[----:B------:R-:W1:Y:S02]  /*1cc50*/  SYNCS.PHASECHK.TRANS64.TRYWAIT P1, [UR14+0x33450], R4 ;  /* 0x03345004ff0075a7 */ /* 0x000e64000802014e */
[----:B-1----:R-:W-:Y:S05]  /*1cc60*/  @!P1 BRA `(.L_x_4246) ;  /* 0x000000c400989947 */ /* 0x002fea0003800000 */
.L_x_4245:
        /* <DEDUP_REMOVED lines=11> */
[----:B------:R-:W-:-:S04]  /*1cd20*/  PLOP3.LUT P1, PT, PT, PT, UP0, 0x80, 0x0 ;  /* 0x000000000000781c */ /* 0x000fc80003f2f008 */
[----:B------:R-:W-:Y:S02]  /*1cd30*/  @UP0 USHF.R.S32.HI UR9, URZ, 0x1f, UR49 ;  /* 0x0000001f3f090899 */ /* 0x000fe40008011431 */
[----:B------:R-:W-:Y:S01]  /*1cd40*/  UMOV UR6, UR8 ;  /* 0x0000000800067c82 */ /* 0x000fe20008000000 */
[----:B------:R-:W-:Y:S01]  /*1cd50*/  @UP0 ULDC.64 UR10, c[0x0][0x9c8] ;  /* 0x00027200000a0ab9 */ /* 0x000fe20000000a00 */
[----:B------:R-:W-:Y:S01]  /*1cd60*/  QGMMA.64x192x32.F32.E4M3.E4M3 R24, R216, gdesc[UR4], R24, gsb0 ;  /* 0x02e00004d8187df3 */ /* 0x000fe20008000818 */
[----:B------:R-:W-:Y:S01]  /*1cd70*/  UIADD3 UR6, UR8, 0x180, URZ ;  /* 0x0000018008067890 */ /* 0x000fe2000fffe03f */
[----:B------:R-:W-:Y:S01]  /*1cd80*/  UMOV UR7, 0xc0000010 ;  /* 0xc000001000077882 */ /* 0x000fe20000000000 */
[----:B------:R-:W-:Y:S01]  /*1cd90*/  @UP0 UIMAD UR9, UR9, UR10, URZ ;  /* 0x0000000a090902a4 */ /* 0x000fe2000f8e023f */
[----:B------:R-:W-:Y:S01]  /*1cda0*/  @UP0 ULDC.64 UR12, c[0x0][0x9d0] ;  /* 0x00027400000c0ab9 */ /* 0x000fe20000000a00 */
[----:B------:R-:W-:Y:S02]  /*1cdb0*/  WARPGROUP.DEPBAR.LE gsb0, 0x0 ;  /* 0x00008000000079c5 */ /* 0x000fe40000010000 */
[----:B------:R-:W-:-:S13]  /*1cdc0*/  WARPGROUP.ARRIVE ;  /* 0x00000000000079c5 */ /* 0x000fda0000000000 */
[----:B------:R-:W-:Y:S01]  /*1cdd0*/  QGMMA.64x192x32.F32.E4M3.E4M3 R24, R212, gdesc[UR4], R24, gsb0 ;  /* 0x02e00004d4187df3 */ /* 0x000fe20008000818 */
[----:B------:R-:W-:Y:S01]  /*1cde0*/  UIADD3 UR6, UR8, 0x300, URZ ;  /* 0x0000030008067890 */ /* 0x000fe2000fffe03f */
[----:B------:R-:W-:Y:S01]  /*1cdf0*/  UMOV UR7, 0xc0000010 ;  /* 0xc000001000077882 */ /* 0x000fe20000000000 */
[----:B------:R-:W-:Y:S02]  /*1ce00*/  WARPGROUP.DEPBAR.LE gsb0, 0x0 ;  /* 0x00008000000079c5 */ /* 0x000fe40000010000 */
[----:B------:R-:W-:-:S15]  /*1ce10*/  WARPGROUP.ARRIVE ;  /* 0x00000000000079c5 */ /* 0x000fde0000000000 */
[----:B------:R-:W-:Y:S01]  /*1ce20*/  QGMMA.64x192x32.F32.E4M3.E4M3 R24, R208, gdesc[UR4], R24, gsb0 ;  /* 0x02e00004d0187df3 */ /* 0x000fe20008000818 */
[----:B------:R-:W-:Y:S02]  /*1ce30*/  @UP0 UIMAD.WIDE.U32 UR6, UR49, UR10, URZ ;  /* 0x0000000a310602a5 */ /* 0x000fe4000f8e003f */
[----:B------:R-:W-:Y:S02]  /*1ce40*/  @UP0 UIMAD UR10, UR49, UR11, UR9 ;  /* 0x0000000b310a02a4 */ /* 0x000fe4000f8e0209 */
[----:B------:R-:W-:Y:S02]  /*1ce50*/  @UP0 USHF.R.S32.HI UR9, URZ, 0x1f, UR46 ;  /* 0x0000001f3f090899 */ /* 0x000fe4000801142e */
[----:B------:R-:W-:Y:S02]  /*1ce60*/  @UP0 UIADD3 UR7, UR7, UR10, URZ ;  /* 0x0000000a07070290 */ /* 0x000fe4000fffe03f */
[----:B------:R-:W-:Y:S02]  /*1ce70*/  @UP0 UIMAD UR9, UR9, UR12, URZ ;  /* 0x0000000c090902a4 */ /* 0x000fe4000f8e023f */
[----:B------:R-:W-:-:S02]  /*1ce80*/  @UP0 UIMAD.WIDE.U32 UR6, UR46, UR12, UR6 ;  /* 0x0000000c2e0602a5 */ /* 0x000fc4000f8e0006 */
[----:B------:R-:W-:Y:S02]  /*1ce90*/  @UP0 UIMAD UR9, UR46, UR13, UR9 ;  /* 0x0000000d2e0902a4 */ /* 0x000fe4000f8e0209 */
[----:B------:R-:W-:Y:S02]  /*1cea0*/  @UP0 ULEA UR4, UP1, UR6, UR4, 0x2 ;  /* 0x0000000406040291 */ /* 0x000fe4000f82103f */
[----:B------:R-:W-:-:S04]  /*1ceb0*/  @UP0 UIADD3 UR7, UR7, UR9, URZ ;  /* 0x0000000907070290 */ /* 0x000fc8000fffe03f */
[----:B------:R-:W-:Y:S01]  /*1cec0*/  @UP0 ULEA.HI.X UR5, UR6, UR5, UR7, 0x2, UP1 ;  /* 0x0000000506050291 */ /* 0x000fe200088f1407 */
[----:B01----:R-:W-:-:S05]  /*1ced0*/  IMAD.U32 R4, RZ, RZ, UR4 ;  /* 0x00000004ff047e24 */ /* 0x003fca000f8e00ff */
        /* <DEDUP_REMOVED lines=49> */
.L_x_4247:
        /* <DEDUP_REMOVED lines=106> */
.L_x_4139:
[----:B------:R-:W0:Y:S08]  /*1d890*/  S2UR UR37, SR_CgaCtaId ;  /* 0x00000000002579c3 */ /* 0x000e300000008800 */
[----:B------:R-:W-:Y:S06]  /*1d8a0*/  BAR.SYNC.DEFER_BLOCKING 0x5, 0x180 ;  /* 0x0146000000007b1d */ /* 0x000fec0000010000 */
[----:B------:R-:W-:Y:S01]  /*1d8b0*/  UMOV UR38, 0x400 ;  /* 0x0000040000267882 */ /* 0x000fe20000000000 */
[----:B------:R-:W-:Y:S01]  /*1d8c0*/  BSSY B0, `(.L_x_4248) ;  /* 0x00002e5000007945 */ /* 0x000fe20003800000 */
[----:B0-----:R-:W-:-:S09]  /*1d8d0*/  ULEA UR38, UR37, UR38, 0x18 ;  /* 0x0000002625267291 */ /* 0x001fd2000f8ec03f */
[----:B------:R-:W0:Y:S02]  /*1d8e0*/  LDS.128 R224, [UR38+0x334d0] ;  /* 0x0334d026ffe07984 */ /* 0x000e240008000c00 */
[----:B0-----:R-:W-:Y:S02]  /*1d8f0*/  R2UR UR46, R226 ;  /* 0x00000000e22e72ca */ /* 0x001fe400000e0000 */
[----:B------:R-:W-:Y:S01]  /*1d900*/  R2UR UR49, R227 ;  /* 0x00000000e33172ca */ /* 0x000fe200000e0000 */
[----:B------:R-:W-:Y:S06]  /*1d910*/  BAR.ARV 0x4, 0x180 ;  /* 0x0106000000007b1d */ /* 0x000fec0000002000 */
[----:B------:R-:W-:Y:S08]  /*1d920*/  @P0 BRA `(.L_x_4249) ;  /* 0x0000002000a40947 */ /* 0x000ff00003800000 */
[----:B------:R-:W0:Y:S01]  /*1d930*/  S2R R19, SR_TID.X ;  /* 0x0000000000137919 */ /* 0x000e220000002100 */
[----:B------:R-:W-:Y:S01]  /*1d940*/  ULDC.64 UR4, c[0x4][0xe0] ;  /* 0x0100380000047ab9 */ /* 0x000fe20000000a00 */
[----:B------:R-:W2:Y:S01]  /*1d950*/  LDL R22, [R1+0x2f0] ;  /* 0x0002f00001167983 */ /* 0x000ea20000100800 */
[----:B0-----:R-:W-:-:S05]  /*1d960*/  IMAD.SHL.U32 R6, R19, 0x4, RZ ;  /* 0x0000000413067824 */ /* 0x001fca00078e00ff */
[----:B------:R-:W-:-:S04]  /*1d970*/  LOP3.LUT R6, R6, 0xc, RZ, 0xc0, !PT ;  /* 0x0000000c06067812 */ /* 0x000fc800078ec0ff */
[----:B------:R-:W-:-:S05]  /*1d980*/  IADD3 R6, P0, R6, UR4, RZ ;  /* 0x0000000406067c10 */ /* 0x000fca000ff1e0ff */
[----:B------:R-:W-:-:S05]  /*1d990*/  IMAD.X R7, RZ, RZ, UR5, P0 ;  /* 0x00000005ff077e24 */ /* 0x000fca00080e06ff */
[----:B------:R0:W3:Y:S01]  /*1d9a0*/  LDG.E.CONSTANT R10, desc[UR52][R6.64] ;  /* 0x00000034060a7981 */ /* 0x0000e2000c1e9900 */
[----:B------:R-:W1:Y:S01]  /*1d9b0*/  S2UR UR6, SR_SWINHI ;  /* 0x00000000000679c3 */ /* 0x000e620000002f00 */
[----:B------:R-:W-:Y:S02]  /*1d9c0*/  F2FP.BF16.F32.PACK_AB R85, R85, R112 ;  /* 0x000000705555723e */ /* 0x000fe400000010ff */
[----:B------:R-:W-:Y:S02]  /*1d9d0*/  F2FP.BF16.F32.PACK_AB R36, R36, R113 ;  /* 0x000000712424723e */ /* 0x000fe400000010ff */
[----:B------:R-:W-:Y:S02]  /*1d9e0*/  F2FP.BF16.F32.PACK_AB R37, R37, R72 ;  /* 0x000000482525723e */ /* 0x000fe400000010ff */
[----:B------:R-:W-:Y:S02]  /*1d9f0*/  F2FP.BF16.F32.PACK_AB R60, R60, R73 ;  /* 0x000000493c3c723e */ /* 0x000fe400000010ff */
[----:B0-----:R-:W-:-:S02]  /*1da00*/  LOP3.LUT P0, R6, R19, 0x3, RZ, 0xc0, !PT ;  /* 0x0000000313067812 */ /* 0x001fc4000780c0ff */
[----:B------:R-:W-:Y:S02]  /*1da10*/  F2FP.BF16.F32.PACK_AB R20, R20, R89 ;  /* 0x000000591414723e */ /* 0x000fe400000010ff */
[----:B------:R-:W-:Y:S02]  /*1da20*/  ISETP.EQ.OR P0, PT, R6, 0x3, !P0 ;  /* 0x000000030600780c */ /* 0x000fe40004702670 */
[----:B------:R-:W-:Y:S02]  /*1da30*/  F2FP.BF16.F32.PACK_AB R8, R77, R8 ;  /* 0x000000084d08723e */ /* 0x000fe400000010ff */
[----:B------:R-:W-:Y:S02]  /*1da40*/  SEL R89, R85, R36, P0 ;  /* 0x0000002455597207 */ /* 0x000fe40000000000 */
[----:B------:R-:W-:Y:S02]  /*1da50*/  SEL R75, R37, R60, P0 ;  /* 0x0000003c254b7207 */ /* 0x000fe40000000000 */
[----:B------:R-:W-:-:S02]  /*1da60*/  F2FP.BF16.F32.PACK_AB R11, R11, R24 ;  /* 0x000000180b0b723e */ /* 0x000fc400000010ff */
[----:B------:R-:W-:Y:S01]  /*1da70*/  F2FP.BF16.F32.PACK_AB R12, R12, R25 ;  /* 0x000000190c0c723e */ /* 0x000fe200000010ff */
[----:B------:R-:W-:Y:S01]  /*1da80*/  UMOV UR4, UR38 ;  /* 0x0000002600047c82 */ /* 0x000fe20008000000 */
[----:B-1----:R-:W-:Y:S01]  /*1da90*/  UMOV UR5, UR6 ;  /* 0x0000000600057c82 */ /* 0x002fe20008000000 */
[----:B------:R-:W-:Y:S01]  /*1daa0*/  F2FP.BF16.F32.PACK_AB R130, R127, R130 ;  /* 0x000000827f82723e */ /* 0x000fe200000010ff */
[----:B------:R-:W-:Y:S01]  /*1dab0*/  IMAD.U32 R6, RZ, RZ, UR4 ;  /* 0x00000004ff067e24 */ /* 0x000fe2000f8e00ff */
[----:B------:R-:W-:Y:S01]  /*1dac0*/  F2FP.BF16.F32.PACK_AB R9, R126, R9 ;  /* 0x000000097e09723e */ /* 0x000fe200000010ff */
[----:B------:R-:W-:Y:S01]  /*1dad0*/  IMAD.U32 R7, RZ, RZ, UR5 ;  /* 0x00000005ff077e24 */ /* 0x000fe2000f8e00ff */
[----:B------:R-:W-:Y:S01]  /*1dae0*/  SEL R77, R60, R37, P0 ;  /* 0x000000253c4d7207 */ /* 0x000fe20000000000 */
[----:B------:R-:W-:Y:S01]  /*1daf0*/  ULDC.64 UR4, c[0x0][0xbd8] ;  /* 0x0002f60000047ab9 */ /* 0x000fe20000000a00 */
[----:B------:R-:W-:Y:S02]  /*1db00*/  SEL R85, R36, R85, P0 ;  /* 0x0000005524557207 */ /* 0x000fe40000000000 */
[----:B------:R-:W-:-:S02]  /*1db10*/  F2FP.BF16.F32.PACK_AB R3, R14, R3 ;  /* 0x000000030e03723e */ /* 0x000fc400000010ff */
[----:B------:R-:W-:Y:S02]  /*1db20*/  F2FP.BF16.F32.PACK_AB R0, R53, R0 ;  /* 0x000000003500723e */ /* 0x000fe400000010ff */
[----:B------:R-:W-:Y:S02]  /*1db30*/  F2FP.BF16.F32.PACK_AB R42, R87, R42 ;  /* 0x0000002a572a723e */ /* 0x000fe400000010ff */
[----:B------:R-:W-:Y:S02]  /*1db40*/  SEL R87, R8, R3, P0 ;  /* 0x0000000308577207 */ /* 0x000fe40000000000 */
[----:B------:R-:W-:Y:S02]  /*1db50*/  SEL R19, R11, R12, P0 ;  /* 0x0000000c0b137207 */ /* 0x000fe40000000000 */
        /* <DEDUP_REMOVED lines=38> */
[----:B------:R-:W-:Y:S02]  /*1ddc0*/  F2FP.BF16.F32.PACK_AB R61, R61, R88 ;  /* 0x000000583d3d723e */ /* 0x000fe400000010ff */
[----:B------:R-:W-:Y:S02]  /*1ddd0*/  F2FP.BF16.F32.PACK_AB R15, R15, R40 ;  /* 0x000000280f0f723e */ /* 0x000fe400000010ff */
[----:B------:R-:W-:Y:S02]  /*1dde0*/  F2FP.BF16.F32.PACK_AB R21, R21, R56 ;  /* 0x000000381515723e */ /* 0x000fe400000010ff */
[----:B------:R-:W-:Y:S02]  /*1ddf0*/  F2FP.BF16.F32.PACK_AB R129, R129, R132 ;  /* 0x000000848181723e */ /* 0x000fe400000010ff */
[----:B------:R-:W-:Y:S02]  /*1de00*/  F2FP.BF16.F32.PACK_AB R44, R44, R81 ;  /* 0x000000512c2c723e */ /* 0x000fe400000010ff */
[----:B------:R-:W-:-:S02]  /*1de10*/  F2FP.BF16.F32.PACK_AB R125, R125, R128 ;  /* 0x000000807d7d723e */ /* 0x000fc400000010ff */
[----:B------:R-:W-:Y:S02]  /*1de20*/  SEL R81, R61, R20, P0 ;  /* 0x000000143d517207 */ /* 0x000fe40000000000 */
        /* <DEDUP_REMOVED lines=9> */
[----:B------:R-:W-:Y:S02]  /*1dec0*/  SEL R91, R129, R130, P0 ;  /* 0x00000082815b7207 */ /* 0x000fe40000000000 */
[----:B------:R-:W-:-:S02]  /*1ded0*/  F2FP.BF16.F32.PACK_AB R55, R70, R55 ;  /* 0x000000374637723e */ /* 0x000fc400000010ff */
[----:B------:R-:W-:Y:S02]  /*1dee0*/  SEL R129, R130, R129, P0 ;  /* 0x0000008182817207 */ /* 0x000fe40000000000 */
[----:B------:R-:W-:Y:S02]  /*1def0*/  SEL R93, R125, R116, P0 ;  /* 0x000000747d5d7207 */ /* 0x000fe40000000000 */
        /* <DEDUP_REMOVED lines=19> */
[----:B--2---:R-:W-:-:S03]  /*1e030*/  IMAD.WIDE R36, R22, 0x2, R6 ;  /* 0x0000000216247825 */ /* 0x004fc600078e0206 */
[C---:B------:R-:W-:Y:S02]  /*1e040*/  IADD3 R131, P1, R36.reuse, 0x40, RZ ;  /* 0x0000004024837810 */ /* 0x040fe40007f3e0ff */
[C---:B------:R-:W-:Y:S02]  /*1e050*/  IADD3 R133, P3, R36.reuse, 0x60, RZ ;  /* 0x0000006024857810 */ /* 0x040fe40007f7e0ff */
[----:B------:R-:W-:Y:S02]  /*1e060*/  IADD3 R127, P2, R36, 0x20, RZ ;  /* 0x00000020247f7810 */ /* 0x000fe40007f5e0ff */
[----:B------:R-:W-:Y:S02]  /*1e070*/  LOP3.LUT R8, R131, 0x380, RZ, 0xc0, !PT ;  /* 0x0000038083087812 */ /* 0x000fe400078ec0ff */
[----:B------:R-:W-:Y:S02]  /*1e080*/  LOP3.LUT R12, R133, 0x380, RZ, 0xc0, !PT ;  /* 0x00000380850c7812 */ /* 0x000fe400078ec0ff */
[----:B------:R-:W-:Y:S01]  /*1e090*/  LOP3.LUT R0, R127, 0x380, RZ, 0xc0, !PT ;  /* 0x000003807f007812 */ /* 0x000fe200078ec0ff */
[----:B------:R-:W-:Y:S01]  /*1e0a0*/  IMAD.X R35, RZ, RZ, R37, P2 ;  /* 0x000000ffff237224 */ /* 0x000fe200010e0625 */
[----:B------:R-:W-:-:S02]  /*1e0b0*/  SHF.R.U64 R8, R8, 0x3, RZ ;  /* 0x0000000308087819 */ /* 0x000fc400000012ff */
[----:B------:R-:W-:Y:S02]  /*1e0c0*/  IADD3 R137, P4, R36, 0x4020, RZ ;  /* 0x0000402024897810 */ /* 0x000fe40007f9e0ff */
[----:B------:R-:W-:Y:S02]  /*1e0d0*/  SHF.R.U64 R12, R12, 0x3, RZ ;  /* 0x000000030c0c7819 */ /* 0x000fe400000012ff */
[----:B------:R-:W-:Y:S02]  /*1e0e0*/  IADD3 R139, P2, R36, 0x4040, RZ ;  /* 0x00004040248b7810 */ /* 0x000fe40007f5e0ff */
[----:B------:R-:W-:Y:S02]  /*1e0f0*/  SHF.R.U64 R0, R0, 0x3, RZ ;  /* 0x0000000300007819 */ /* 0x000fe400000012ff */
[----:B------:R-:W-:Y:S02]  /*1e100*/  IADD3 R135, P5, R36, 0x4000, RZ ;  /* 0x0000400024877810 */ /* 0x000fe40007fbe0ff */
[----:B------:R-:W-:-:S02]  /*1e110*/  LOP3.LUT R32, R8, R131, RZ, 0x3c, !PT ;  /* 0x0000008308207212 */ /* 0x000fc400078e3cff */
[----:B------:R-:W-:Y:S02]  /*1e120*/  LOP3.LUT R30, R12, R133, RZ, 0x3c, !PT ;  /* 0x000000850c1e7212 */ /* 0x000fe400078e3cff */
[----:B------:R-:W-:Y:S02]  /*1e130*/  LOP3.LUT R8, R137, 0x380, RZ, 0xc0, !PT ;  /* 0x0000038089087812 */ /* 0x000fe400078ec0ff */
[----:B------:R-:W-:Y:S02]  /*1e140*/  LOP3.LUT R34, R0, R127, RZ, 0x3c, !PT ;  /* 0x0000007f00227212 */ /* 0x000fe400078e3cff */
[----:B------:R-:W-:Y:S01]  /*1e150*/  LOP3.LUT R12, R139, 0x380, RZ, 0xc0, !PT ;  /* 0x000003808b0c7812 */ /* 0x000fe200078ec0ff */
[--C-:B------:R-:W-:Y:S01]  /*1e160*/  IMAD.X R33, RZ, RZ, R37.reuse, P1 ;  /* 0x000000ffff217224 */ /* 0x100fe200008e0625 */
[----:B------:R-:W-:Y:S01]  /*1e170*/  LOP3.LUT R0, R135, 0x380, RZ, 0xc0, !PT ;  /* 0x0000038087007812 */ /* 0x000fe200078ec0ff */
[--C-:B------:R-:W-:Y:S01]  /*1e180*/  IMAD.X R29, RZ, RZ, R37.reuse, P5 ;  /* 0x000000ffff1d7224 */ /* 0x100fe200028e0625 */
[----:B------:R-:W-:Y:S01]  /*1e190*/  IADD3 R141, P1, R36, 0x4060, RZ ;  /* 0x00004060248d7810 */ /* 0x000fe20007f3e0ff */
[--C-:B------:R-:W-:Y:S01]  /*1e1a0*/  IMAD.X R27, RZ, RZ, R37.reuse, P4 ;  /* 0x000000ffff1b7224 */ /* 0x100fe200020e0625 */
[----:B------:R-:W-:Y:S01]  /*1e1b0*/  SHF.R.U64 R8, R8, 0x3, RZ ;  /* 0x0000000308087819 */ /* 0x000fe200000012ff */
[--C-:B------:R-:W-:Y:S01]  /*1e1c0*/  IMAD.X R31, RZ, RZ, R37.reuse, P3 ;  /* 0x000000ffff1f7224 */ /* 0x100fe200018e0625 */
[----:B------:R-:W-:Y:S01]  /*1e1d0*/  IADD3 R145, P5, R36, 0x8020, RZ ;  /* 0x0000802024917810 */ /* 0x000fe20007fbe0ff */
[----:B------:R-:W-:Y:S01]  /*1e1e0*/  IMAD.X R23, RZ, RZ, R37, P2 ;  /* 0x000000ffff177224 */ /* 0x000fe200010e0625 */
[----:B------:R-:W-:-:S02]  /*1e1f0*/  SHF.R.U64 R12, R12, 0x3, RZ ;  /* 0x000000030c0c7819 */ /* 0x000fc400000012ff */
[----:B------:R-:W-:Y:S02]  /*1e200*/  IADD3 R147, P4, R36, 0x8040, RZ ;  /* 0x0000804024937810 */ /* 0x000fe40007f9e0ff */
[----:B------:R-:W-:Y:S02]  /*1e210*/  SHF.R.U64 R0, R0, 0x3, RZ ;  /* 0x0000000300007819 */ /* 0x000fe400000012ff */
[C---:B------:R-:W-:Y:S02]  /*1e220*/  IADD3 R143, P3, R36.reuse, 0x8000, RZ ;  /* 0x00008000248f7810 */ /* 0x040fe40007f7e0ff */
[----:B------:R-:W-:Y:S02]  /*1e230*/  IADD3 R149, P2, R36, 0x8060, RZ ;  /* 0x0000806024957810 */ /* 0x000fe40007f5e0ff */
[----:B------:R-:W-:Y:S02]  /*1e240*/  LOP3.LUT R14, R141, 0x380, RZ, 0xc0, !PT ;  /* 0x000003808d0e7812 */ /* 0x000fe400078ec0ff */
[----:B------:R-:W-:-:S02]  /*1e250*/  LOP3.LUT R26, R8, R137, RZ, 0x3c, !PT ;  /* 0x00000089081a7212 */ /* 0x000fc400078e3cff */
[----:B------:R-:W-:Y:S02]  /*1e260*/  LOP3.LUT R22, R12, R139, RZ, 0x3c, !PT ;  /* 0x0000008b0c167212 */ /* 0x000fe400078e3cff */
[----:B------:R-:W-:Y:S02]  /*1e270*/  LOP3.LUT R8, R145, 0x380, RZ, 0xc0, !PT ;  /* 0x0000038091087812 */ /* 0x000fe400078ec0ff */
[----:B------:R-:W-:Y:S02]  /*1e280*/  LOP3.LUT R13, R36, 0x380, RZ, 0xc0, !PT ;  /* 0x00000380240d7812 */ /* 0x000fe400078ec0ff */
[----:B------:R-:W-:Y:S02]  /*1e290*/  LOP3.LUT R28, R0, R135, RZ, 0x3c, !PT ;  /* 0x00000087001c7212 */ /* 0x000fe400078e3cff */
        /* <DEDUP_REMOVED lines=8> */
[----:B------:R-:W-:Y:S02]  /*1e320*/  SHF.R.U64 R38, R38, 0x3, RZ ;  /* 0x0000000326267819 */ /* 0x000fe400000012ff */
[----:B------:R-:W-:Y:S02]  /*1e330*/  LOP3.LUT R24, R14, R141, RZ, 0x3c, !PT ;  /* 0x0000008d0e187212 */ /* 0x000fe400078e3cff */
[----:B------:R-:W-:Y:S02]  /*1e340*/  LOP3.LUT R14, R8, R145, RZ, 0x3c, !PT ;  /* 0x00000091080e7212 */ /* 0x000fe400078e3cff */
        /* <DEDUP_REMOVED lines=8> */
[----:B---3--:R-:W-:Y:S01]  /*1e3d0*/  LOP3.LUT R0, R10, 0x2, RZ, 0x3c, !PT ;  /* 0x000000020a007812 */ /* 0x008fe200078e3cff */
[----:B------:R-:W-:Y:S01]  /*1e3e0*/  IMAD.X R9, RZ, RZ, R37, P4 ;  /* 0x000000ffff097224 */ /* 0x000fe200020e0625 */
[----:B------:R-:W-:Y:S01]  /*1e3f0*/  MOV R84, R36 ;  /* 0x0000002400547202 */ /* 0x000fe20000000f00 */
[----:B------:R-:W-:Y:S01]  /*1e400*/  SHFL.IDX PT, R19, R19, R10, 0x1c1f ;  /* 0x001c1f0a13137589 */ /* 0x000fe200000e0000 */
[----:B------:R-:W-:-:S02]  /*1e410*/  MOV R37, R12 ;  /* 0x0000000c00257202 */ /* 0x000fc40000000f00 */
[----:B------:R-:W-:Y:S01]  /*1e420*/  MOV R68, R20 ;  /* 0x0000001400447202 */ /* 0x000fe20000000f00 */
[----:B------:R-:W0:Y:S01]  /*1e430*/  SHFL.IDX PT, R12, R11, R0, 0x1c1f ;  /* 0x001c1f000b0c7589 */ /* 0x000e2200000e0000 */
[----:B------:R-:W-:Y:S02]  /*1e440*/  MOV R66, R14 ;  /* 0x0000000e00427202 */ /* 0x000fe40000000f00 */
[----:B------:R-:W-:Y:S01]  /*1e450*/  MOV R72, R22 ;  /* 0x0000001600487202 */ /* 0x000fe20000000f00 */
[----:B------:R-:W-:Y:S01]  /*1e460*/  SHFL.IDX PT, R41, R41, R10, 0x1c1f ;  /* 0x001c1f0a29297589 */ /* 0x000fe200000e0000 */
[----:B------:R-:W-:Y:S02]  /*1e470*/  MOV R70, R24 ;  /* 0x0000001800467202 */ /* 0x000fe40000000f00 */
[----:B------:R-:W-:Y:S01]  /*1e480*/  MOV R76, R28 ;  /* 0x0000001c004c7202 */ /* 0x000fe20000000f00 */
[----:B------:R-:W-:Y:S01]  /*1e490*/  SHFL.IDX PT, R91, R91, R10, 0x1c1f ;  /* 0x001c1f0a5b5b7589 */ /* 0x000fe200000e0000 */
[----:B------:R-:W-:-:S03]  /*1e4a0*/  MOV R74, R26 ;  /* 0x0000001a004a7202 */ /* 0x000fc60000000f00 */
[----:B------:R-:W-:Y:S01]  /*1e4b0*/  SHFL.IDX PT, R14, R47, R0, 0x1c1f ;  /* 0x001c1f002f0e7589 */ /* 0x000fe200000e0000 */
[----:B------:R-:W-:-:S03]  /*1e4c0*/  MOV R80, R32 ;  /* 0x0000002000507202 */ /* 0x000fc60000000f00 */
[----:B------:R-:W1:Y:S01]  /*1e4d0*/  SHFL.IDX PT, R20, R129, R0, 0x1c1f ;  /* 0x001c1f0081147589 */ /* 0x000e6200000e0000 */
[----:B------:R-:W-:-:S03]  /*1e4e0*/  MOV R78, R30 ;  /* 0x0000001e004e7202 */ /* 0x000fc60000000f00 */
[----:B------:R-:W-:Y:S01]  /*1e4f0*/  SHFL.IDX PT, R49, R49, R10, 0x1c1f ;  /* 0x001c1f0a31317589 */ /* 0x000fe200000e0000 */
[----:B------:R-:W-:-:S03]  /*1e500*/  MOV R82, R34 ;  /* 0x0000002200527202 */ /* 0x000fc60000000f00 */
[----:B------:R-:W-:Y:S04]  /*1e510*/  SHFL.IDX PT, R93, R93, R10, 0x1c1f ;  /* 0x001c1f0a5d5d7589 */ /* 0x000fe800000e0000 */
[----:B------:R-:W-:Y:S04]  /*1e520*/  SHFL.IDX PT, R22, R53, R0, 0x1c1f ;  /* 0x001c1f0035167589 */ /* 0x000fe800000e0000 */
[----:B------:R-:W2:Y:S04]  /*1e530*/  SHFL.IDX PT, R24, R125, R0, 0x1c1f ;  /* 0x001c1f007d187589 */ /* 0x000ea800000e0000 */
[----:B------:R-:W-:Y:S04]  /*1e540*/  SHFL.IDX PT, R57, R57, R10, 0x1c1f ;  /* 0x001c1f0a39397589 */ /* 0x000fe800000e0000 */
[----:B------:R-:W-:Y:S04]  /*1e550*/  SHFL.IDX PT, R95, R95, R10, 0x1c1f ;  /* 0x001c1f0a5f5f7589 */ /* 0x000fe800000e0000 */
[----:B------:R-:W-:Y:S04]  /*1e560*/  SHFL.IDX PT, R26, R59, R0, 0x1c1f ;  /* 0x001c1f003b1a7589 */ /* 0x000fe800000e0000 */
[----:B------:R-:W3:Y:S04]  /*1e570*/  SHFL.IDX PT, R28, R117, R0, 0x1c1f ;  /* 0x001c1f00751c7589 */ /* 0x000ee800000e0000 */
[----:B------:R-:W-:Y:S04]  /*1e580*/  SHFL.IDX PT, R65, R65, R10, 0x1c1f ;  /* 0x001c1f0a41417589 */ /* 0x000fe800000e0000 */
[----:B------:R-:W-:Y:S04]  /*1e590*/  SHFL.IDX PT, R97, R97, R10, 0x1c1f ;  /* 0x001c1f0a61617589 */ /* 0x000fe800000e0000 */
[----:B------:R-:W-:Y:S04]  /*1e5a0*/  SHFL.IDX PT, R30, R67, R0, 0x1c1f ;  /* 0x001c1f00431e7589 */ /* 0x000fe800000e0000 */
[----:B------:R-:W4:Y:S04]  /*1e5b0*/  SHFL.IDX PT, R32, R101, R0, 0x1c1f ;  /* 0x001c1f0065207589 */ /* 0x000f2800000e0000 */
[----:B------:R-:W-:Y:S04]  /*1e5c0*/  SHFL.IDX PT, R71, R71, R10, 0x1c1f ;  /* 0x001c1f0a47477589 */ /* 0x000fe800000e0000 */
[----:B------:R-:W-:Y:S04]  /*1e5d0*/  SHFL.IDX PT, R99, R99, R10, 0x1c1f ;  /* 0x001c1f0a63637589 */ /* 0x000fe800000e0000 */
[----:B------:R-:W-:Y:S04]  /*1e5e0*/  SHFL.IDX PT, R34, R73, R0, 0x1c1f ;  /* 0x001c1f0049227589 */ /* 0x000fe800000e0000 */
[----:B------:R-:W4:Y:S04]  /*1e5f0*/  SHFL.IDX PT, R48, R63, R0, 0x1c1f ;  /* 0x001c1f003f307589 */ /* 0x000f2800000e0000 */
[----:B------:R-:W-:Y:S04]  /*1e600*/  SHFL.IDX PT, R103, R103, R10, 0x1c1f ;  /* 0x001c1f0a67677589 */ /* 0x000fe800000e0000 */
[----:B------:R-:W4:Y:S04]  /*1e610*/  SHFL.IDX PT, R50, R55, R0, 0x1c1f ;  /* 0x001c1f0037327589 */ /* 0x000f2800000e0000 */
        /* <DEDUP_REMOVED lines=9> */
[----:B------:R-:W4:Y:S04]  /*1e6b0*/  SHFL.IDX PT, R40, R61, R0, 0x1c1f ;  /* 0x001c1f003d287589 */ /* 0x000f2800000e0000 */
        /* <DEDUP_REMOVED lines=11> */
[----:B------:R-:W-:Y:S04]  /*1e770*/  SHFL.IDX PT, R60, R119, R0, 0x1c1f ;  /* 0x001c1f00773c7589 */ /* 0x000fe800000e0000 */
[----:B------:R2:W-:Y:S04]  /*1e780*/  SHFL.IDX PT, R121, R121, R10, 0x1c1f ;  /* 0x001c1f0a79797589 */ /* 0x0005e800000e0000 */
[----:B------:R-:W4:Y:S01]  /*1e790*/  SHFL.IDX PT, R62, R123, R0, 0x1c1f ;  /* 0x001c1f007b3e7589 */ /* 0x000f2200000e0000 */
[----:B------:R-:W-:-:S02]  /*1e7a0*/  MOV R64, R8 ;  /* 0x0000000800407202 */ /* 0x000fc40000000f00 */
[----:B0-----:R-:W-:Y:S02]  /*1e7b0*/  SEL R8, R19, R12, P0 ;  /* 0x0000000c13087207 */ /* 0x001fe40000000000 */
[----:B-1----:R-:W-:Y:S02]  /*1e7c0*/  SEL R9, R91, R20, P0 ;  /* 0x000000145b097207 */ /* 0x002fe40000000000 */
[----:B--2---:R-:W-:Y:S02]  /*1e7d0*/  SEL R10, R12, R19, P0 ;  /* 0x000000130c0a7207 */ /* 0x004fe40000000000 */
[----:B------:R-:W-:Y:S01]  /*1e7e0*/  SEL R11, R20, R91, P0 ;  /* 0x0000005b140b7207 */ /* 0x000fe20000000000 */
[----:B------:R-:W-:Y:S01]  /*1e7f0*/  BAR.SYNC.DEFER_BLOCKING 0x1, 0x100 ;  /* 0x0044000000007b1d */ /* 0x000fe20000010000 */
[----:B------:R-:W-:Y:S02]  /*1e800*/  SEL R12, R41, R14, P0 ;  /* 0x0000000e290c7207 */ /* 0x000fe40000000000 */
[----:B------:R-:W-:-:S02]  /*1e810*/  SEL R14, R14, R41, P0 ;  /* 0x000000290e0e7207 */ /* 0x000fc40000000000 */
[----:B------:R-:W-:Y:S02]  /*1e820*/  SEL R13, R93, R24, P0 ;  /* 0x000000185d0d7207 */ /* 0x000fe40000000000 */
[----:B------:R-:W-:Y:S02]  /*1e830*/  SEL R15, R24, R93, P0 ;  /* 0x0000005d180f7207 */ /* 0x000fe40000000000 */
[----:B------:R-:W-:Y:S02]  /*1e840*/  SEL R20, R49, R22, P0 ;  /* 0x0000001631147207 */ /* 0x000fe40000000000 */
[----:B------:R-:W-:Y:S02]  /*1e850*/  SEL R22, R22, R49, P0 ;  /* 0x0000003116167207 */ /* 0x000fe40000000000 */
[----:B---3--:R-:W-:Y:S02]  /*1e860*/  SEL R21, R95, R28, P0 ;  /* 0x0000001c5f157207 */ /* 0x008fe40000000000 */
[----:B------:R-:W-:-:S02]  /*1e870*/  SEL R23, R28, R95, P0 ;  /* 0x0000005f1c177207 */ /* 0x000fc40000000000 */
[----:B------:R-:W-:Y:S02]  /*1e880*/  SEL R24, R57, R26, P0 ;  /* 0x0000001a39187207 */ /* 0x000fe40000000000 */
[----:B------:R-:W-:Y:S02]  /*1e890*/  SEL R26, R26, R57, P0 ;  /* 0x000000391a1a7207 */ /* 0x000fe40000000000 */
[----:B----4-:R-:W-:Y:S02]  /*1e8a0*/  SEL R25, R97, R32, P0 ;  /* 0x0000002061197207 */ /* 0x010fe40000000000 */
[----:B------:R-:W-:Y:S02]  /*1e8b0*/  SEL R27, R32, R97, P0 ;  /* 0x00000061201b7207 */ /* 0x000fe40000000000 */
[----:B------:R-:W-:Y:S01]  /*1e8c0*/  SEL R28, R65, R30, P0 ;  /* 0x0000001e411c7207 */ /* 0x000fe20000000000 */
[----:B------:R0:W-:Y:S01]  /*1e8d0*/  STSM.16.M88.4 [R84], R8 ;  /* 0x0000000854007844 */ /* 0x0001e20000000200 */
[----:B------:R-:W-:-:S02]  /*1e8e0*/  SEL R30, R30, R65, P0 ;  /* 0x000000411e1e7207 */ /* 0x000fc40000000000 */
[----:B------:R-:W-:Y:S02]  /*1e8f0*/  SEL R29, R99, R48, P0 ;  /* 0x00000030631d7207 */ /* 0x000fe40000000000 */
[----:B------:R-:W-:Y:S02]  /*1e900*/  SEL R31, R48, R99, P0 ;  /* 0x00000063301f7207 */ /* 0x000fe40000000000 */
[----:B------:R-:W-:Y:S01]  /*1e910*/  SEL R32, R71, R34, P0 ;  /* 0x0000002247207207 */ /* 0x000fe20000000000 */
[----:B------:R1:W-:Y:S01]  /*1e920*/  STSM.16.M88.4 [R82], R12 ;  /* 0x0000000c52007844 */ /* 0x0003e20000000200 */
[----:B------:R-:W-:Y:S02]  /*1e930*/  SEL R34, R34, R71, P0 ;  /* 0x0000004722227207 */ /* 0x000fe40000000000 */
[----:B------:R-:W-:Y:S02]  /*1e940*/  SEL R33, R103, R50, P0 ;  /* 0x0000003267217207 */ /* 0x000fe40000000000 */
[----:B------:R-:W-:Y:S01]  /*1e950*/  SEL R35, R50, R103, P0 ;  /* 0x0000006732237207 */ /* 0x000fe20000000000 */
[----:B------:R2:W-:Y:S01]  /*1e960*/  STSM.16.M88.4 [R80], R20 ;  /* 0x0000001450007844 */ /* 0x0005e20000000200 */
[----:B0-----:R-:W-:-:S02]  /*1e970*/  SEL R8, R75, R36, P0 ;  /* 0x000000244b087207 */ /* 0x001fc40000000000 */
[----:B------:R-:W-:Y:S02]  /*1e980*/  SEL R10, R36, R75, P0 ;  /* 0x0000004b240a7207 */ /* 0x000fe40000000000 */
[----:B------:R-:W-:Y:S02]  /*1e990*/  SEL R9, R105, R52, P0 ;  /* 0x0000003469097207 */ /* 0x000fe40000000000 */
[----:B------:R-:W-:Y:S01]  /*1e9a0*/  SEL R11, R52, R105, P0 ;  /* 0x00000069340b7207 */ /* 0x000fe20000000000 */
[----:B------:R-:W-:Y:S01]  /*1e9b0*/  STSM.16.M88.4 [R78], R24 ;  /* 0x000000184e007844 */ /* 0x000fe20000000200 */
[----:B-1----:R-:W-:Y:S01]  /*1e9c0*/  SEL R12, R79, R38, P0 ;  /* 0x000000264f0c7207 */ /* 0x002fe20000000000 */
[----:B------:R-:W-:Y:S01]  /*1e9d0*/  UISETP.NE.U32.AND UP0, UPT, UR4, URZ, UPT ;  /* 0x0000003f0400728c */ /* 0x000fe2000bf05070 */
[----:B------:R-:W-:Y:S02]  /*1e9e0*/  SEL R14, R38, R79, P0 ;  /* 0x0000004f260e7207 */ /* 0x000fe40000000000 */
[----:B------:R-:W-:-:S02]  /*1e9f0*/  SEL R13, R107, R54, P0 ;  /* 0x000000366b0d7207 */ /* 0x000fc40000000000 */
[----:B------:R-:W-:Y:S01]  /*1ea00*/  SEL R15, R54, R107, P0 ;  /* 0x0000006b360f7207 */ /* 0x000fe20000000000 */
[----:B------:R-:W-:Y:S01]  /*1ea10*/  STSM.16.M88.4 [R76], R28 ;  /* 0x0000001c4c007844 */ /* 0x000fe20000000200 */
[----:B--2---:R-:W-:Y:S01]  /*1ea20*/  SEL R20, R81, R40, P0 ;  /* 0x0000002851147207 */ /* 0x004fe20000000000 */
[----:B------:R-:W-:Y:S01]  /*1ea30*/  UISETP.NE.AND.EX UP0, UPT, UR5, URZ, UPT, UP0 ;  /* 0x0000003f0500728c */ /* 0x000fe2000bf05300 */
[----:B------:R-:W-:Y:S01]  /*1ea40*/  SEL R22, R40, R81, P0 ;  /* 0x0000005128167207 */ /* 0x000fe20000000000 */
[----:B------:R-:W-:Y:S01]  /*1ea50*/  STSM.16.M88.4 [R74], R32 ;  /* 0x000000204a007844 */ /* 0x000fe20000000200 */
[----:B------:R-:W-:Y:S01]  /*1ea60*/  SEL R21, R109, R56, P0 ;  /* 0x000000386d157207 */ /* 0x000fe20000000000 */
[----:B------:R-:W-:Y:S01]  /*1ea70*/  ULDC.64 UR4, c[0x0][0xbd8] ;  /* 0x0002f60000047ab9 */ /* 0x000fe20000000a00 */
[----:B------:R-:W-:Y:S01]  /*1ea80*/  SEL R23, R56, R109, P0 ;  /* 0x0000006d38177207 */ /* 0x000fe20000000000 */
[----:B------:R-:W-:Y:S01]  /*1ea90*/  STSM.16.M88.4 [R72], R8 ;  /* 0x0000000848007844 */ /* 0x000fe20000000200 */
[----:B------:R-:W-:-:S02]  /*1eaa0*/  SEL R40, R83, R42, P0 ;  /* 0x0000002a53287207 */ /* 0x000fc40000000000 */
[----:B------:R-:W-:Y:S01]  /*1eab0*/  SEL R42, R42, R83, P0 ;  /* 0x000000532a2a7207 */ /* 0x000fe20000000000 */
[----:B------:R0:W-:Y:S01]  /*1eac0*/  STSM.16.M88.4 [R70], R12 ;  /* 0x0000000c46007844 */ /* 0x0001e20000000200 */
[----:B------:R-:W-:Y:S02]  /*1ead0*/  SEL R41, R111, R58, P0 ;  /* 0x0000003a6f297207 */ /* 0x000fe40000000000 */
[----:B------:R-:W-:Y:S01]  /*1eae0*/  SEL R43, R58, R111, P0 ;  /* 0x0000006f3a2b7207 */ /* 0x000fe20000000000 */
[----:B------:R-:W-:Y:S01]  /*1eaf0*/  UIMAD.WIDE UR4, UR39, 0x4, UR4 ;  /* 0x00000004270478a5 */ /* 0x000fe2000f8e0204 */
[----:B------:R-:W-:Y:S02]  /*1eb00*/  SEL R45, R121, R62, P0 ;  /* 0x0000003e792d7207 */ /* 0x000fe40000000000 */
[----:B------:R-:W-:Y:S01]  /*1eb10*/  SEL R47, R62, R121, P0 ;  /* 0x000000793e2f7207 */ /* 0x000fe20000000000 */
[----:B------:R-:W-:Y:S01]  /*1eb20*/  STSM.16.M88.4 [R68], R20 ;  /* 0x0000001444007844 */ /* 0x000fe20000000200 */
[----:B0-----:R-:W-:-:S02]  /*1eb30*/  SEL R12, R87, R44, P0 ;  /* 0x0000002c570c7207 */ /* 0x001fc40000000000 */
[----:B------:R-:W-:Y:S02]  /*1eb40*/  SEL R14, R44, R87, P0 ;  /* 0x000000572c0e7207 */ /* 0x000fe40000000000 */
[----:B------:R-:W-:Y:S02]  /*1eb50*/  SEL R13, R115, R60, P0 ;  /* 0x0000003c730d7207 */ /* 0x000fe40000000000 */
[----:B------:R-:W-:Y:S02]  /*1eb60*/  SEL R15, R60, R115, P0 ;  /* 0x000000733c0f7207 */ /* 0x000fe40000000000 */
[----:B------:R-:W-:Y:S02]  /*1eb70*/  SEL R44, R89, R46, P0 ;  /* 0x0000002e592c7207 */ /* 0x000fe40000000000 */
[----:B------:R-:W-:Y:S01]  /*1eb80*/  SEL R46, R46, R89, P0 ;  /* 0x000000592e2e7207 */ /* 0x000fe20000000000 */
[----:B------:R-:W-:Y:S01]  /*1eb90*/  STSM.16.M88.4 [R66], R40 ;  /* 0x0000002842007844 */ /* 0x000fe20000000200 */
[----:B------:R-:W-:-:S03]  /*1eba0*/  IMAD.U32 R8, RZ, RZ, UR4 ;  /* 0x00000004ff087e24 */ /* 0x000fc6000f8e00ff */
[----:B------:R0:W-:Y:S01]  /*1ebb0*/  STSM.16.M88.4 [R64], R12 ;  /* 0x0000000c40007844 */ /* 0x0001e20000000200 */
[----:B------:R-:W-:Y:S01]  /*1ebc0*/  IMAD.U32 R9, RZ, RZ, UR5 ;  /* 0x00000005ff097e24 */ /* 0x000fe2000f8e00ff */
[----:B------:R-:W-:Y:S02]  /*1ebd0*/  ULDC.64 UR4, c[0x0][0xbe0] ;  /* 0x0002f80000047ab9 */ /* 0x000fe40000000a00 */
[----:B------:R1:W-:Y:S01]  /*1ebe0*/  STSM.16.M88.4 [R37], R44 ;  /* 0x0000002c25007844 */ /* 0x0003e20000000200 */
[----:B------:R-:W-:Y:S01]  /*1ebf0*/  UISETP.NE.U32.AND UP1, UPT, UR4, URZ, UPT ;  /* 0x0000003f0400728c */ /* 0x000fe2000bf25070 */
[----:B------:R-:W2:Y:S03]  /*1ec00*/  LDC R3, c[0x0][0xa88] ;  /* 0x0002a200ff037b82 */ /* 0x000ea60000000800 */
[----:B------:R-:W-:-:S05]  /*1ec10*/  UISETP.NE.AND.EX UP1, UPT, UR5, URZ, UPT, UP1 ;  /* 0x0000003f0500728c */ /* 0x000fca000bf25310 */
[----:B------:R-:W-:Y:S01]  /*1ec20*/  BAR.SYNC.DEFER_BLOCKING 0x1, 0x100 ;  /* 0x0044000000007b1d */ /* 0x000fe20000010000 */
[----:B------:R-:W-:Y:S02]  /*1ec30*/  PLOP3.LUT P1, PT, PT, PT, UP0, 0x80, 0x0 ;  /* 0x000000000000781c */ /* 0x000fe40003f2f008 */
[----:B------:R-:W-:-:S03]  /*1ec40*/  PLOP3.LUT P0, PT, PT, PT, UP1, 0x80, 0x0 ;  /* 0x000000000000781c */ /* 0x000fc60003f0f018 */
[----:B------:R-:W-:Y:S02]  /*1ec50*/  @UP1 ULDC.64 UR6, c[0x0][0xbe0] ;  /* 0x0002f80000061ab9 */ /* 0x000fe40000000a00 */
[----:B------:R-:W-:-:S06]  /*1ec60*/  @UP1 UIMAD.WIDE UR6, UR39, 0x4, UR6 ;  /* 0x00000004270618a5 */ /* 0x000fcc000f8e0206 */
[----:B------:R-:W-:Y:S02]  /*1ec70*/  IMAD.U32 R10, RZ, RZ, UR6 ;  /* 0x00000006ff0a7e24 */ /* 0x000fe4000f8e00ff */
[----:B------:R-:W-:Y:S01]  /*1ec80*/  IMAD.U32 R11, RZ, RZ, UR7 ;  /* 0x00000007ff0b7e24 */ /* 0x000fe2000f8e00ff */
[----:B------:R-:W3:Y:S04]  /*1ec90*/  @P1 LDG.E R0, desc[UR52][R8.64] ;  /* 0x0000003408001981 */ /* 0x000ee8000c1e1900 */
[----:B--2---:R1:W5:Y:S01]  /*1eca0*/  @P0 LDG.E R3, desc[UR52][R10.64] ;  /* 0x000000340a030981 */ /* 0x004362000c1e1900 */
[----:B------:R-:W-:Y:S01]  /*1ecb0*/  UMOV UR4, URZ ;  /* 0x0000003f00047c82 */ /* 0x000fe20008000000 */
[----:B0-----:R-:W-:Y:S01]  /*1ecc0*/  IMAD R13, R230, 0x40, R228 ;  /* 0x00000040e60d7824 */ /* 0x001fe200078e02e4 */
[----:B---3--:R-:W-:Y:S01]  /*1ecd0*/  @P1 R2UR UR4, R0 ;  /* 0x00000000000412ca */ /* 0x008fe200000e0000 */
[----:B-1----:R-:W-:-:S14]  /*1ece0*/  @P0 BRA `(.L_x_4250) ;  /* 0x0000000000100947 */ /* 0x002fdc0003800000 */
[----:B------:R-:W-:Y:S05]  /*1ecf0*/  @!P1 BRA `(.L_x_4250) ;  /* 0x00000000000c9947 */ /* 0x000fea0003800000 */
[----:B------:R-:W2:Y:S04]  /*1ed00*/  LDG.E R0, desc[UR52][R8.64] ;  /* 0x0000003408007981 */ /* 0x000ea8000c1e1900 */
[----:B-----5:R-:W2:Y:S02]  /*1ed10*/  LDG.E R3, desc[UR52][R8.64+0x4] ;  /* 0x0000043408037981 */ /* 0x020ea4000c1e1900 */
[----:B--2---:R-:W-:-:S07]  /*1ed20*/  IMAD.IADD R3, R3, 0x1, -R0 ;  /* 0x0000000103037824 */ /* 0x004fce00078e0a00 */
.L_x_4250:
[----:B------:R-:W2:Y:S01]  /*1ed30*/  LDL R14, [R1+0x2e8] ;  /* 0x0002e800010e7983 */ /* 0x000ea20000100800 */
[----:B------:R-:W-:Y:S01]  /*1ed40*/  USHF.R.S32.HI UR9, URZ, 0x1f, UR42 ;  /* 0x0000001f3f097899 */ /* 0x000fe2000801142a */
[----:B------:R-:W-:Y:S01]  /*1ed50*/  IMAD.WIDE R6, R13, 0x2, R6 ;  /* 0x000000020d067825 */ /* 0x000fe200078e0206 */
[----:B------:R-:W-:Y:S01]  /*1ed60*/  ULDC.64 UR10, c[0x0][0xb70] ;  /* 0x0002dc00000a7ab9 */ /* 0x000fe20000000a00 */
[----:B------:R-:W-:Y:S02]  /*1ed70*/  USHF.R.S32.HI UR5, URZ, 0x1f, UR4 ;  /* 0x0000001f3f057899 */ /* 0x000fe40008011404 */
[----:B------:R-:W-:Y:S01]  /*1ed80*/  UIMAD UR8, UR9, UR10, URZ ;  /* 0x0000000a090872a4 */ /* 0x000fe2000f8e023f */
[----:B------:R-:W-:Y:S01]  /*1ed90*/  IADD3 R9, P5, R6, 0x2000, RZ ;  /* 0x0000200006097810 */ /* 0x000fe20007fbe0ff */
[----:B------:R-:W-:Y:S01]  /*1eda0*/  USHF.R.S32.HI UR12, URZ, 0x1f, UR39 ;  /* 0x0000001f3f0c7899 */ /* 0x000fe20008011427 */
[----:B------:R-:W-:Y:S01]  /*1edb0*/  IMAD R10, R236, 0x80, R229 ;  /* 0x00000080ec0a7824 */ /* 0x000fe200078e02e5 */
[----:B------:R-:W-:Y:S01]  /*1edc0*/  UIMAD.WIDE.U32 UR6, UR42, UR10, UR4 ;  /* 0x0000000a2a0672a5 */ /* 0x000fe2000f8e0004 */
[----:B------:R-:W-:Y:S01]  /*1edd0*/  LOP3.LUT R8, R9, 0x380, RZ, 0xc0, !PT ;  /* 0x0000038009087812 */ /* 0x000fe200078ec0ff */
[----:B------:R-:W-:Y:S01]  /*1ede0*/  UIMAD UR8, UR42, UR11, UR8 ;  /* 0x0000000b2a0872a4 */ /* 0x000fe2000f8e0208 */
[----:B------:R-:W-:Y:S01]  /*1edf0*/  IADD3 R21, P2, R6, 0x1000, RZ ;  /* 0x0000100006157810 */ /* 0x000fe20007f5e0ff */
[----:B------:R-:W-:Y:S01]  /*1ee00*/  USEL UR12, UR12, URZ, !UP0 ;  /* 0x0000003f0c0c7287 */ /* 0x000fe2000c000000 */
[----:B------:R-:W-:Y:S01]  /*1ee10*/  SHF.R.U64 R8, R8, 0x3, RZ ;  /* 0x0000000308087819 */ /* 0x000fe200000012ff */
[----:B------:R-:W-:Y:S01]  /*1ee20*/  ULDC.64 UR10, c[0x0][0xb78] ;  /* 0x0002de00000a7ab9 */ /* 0x000fe20000000a00 */
[----:B------:R-:W-:Y:S01]  /*1ee30*/  UIADD3 UR7, UR7, UR8, URZ ;  /* 0x0000000807077290 */ /* 0x000fe2000fffe03f */
[----:B------:R-:W-:Y:S01]  /*1ee40*/  SHF.R.S32.HI R0, RZ, 0x1f, R10 ;  /* 0x0000001fff007819 */ /* 0x000fe2000001140a */
[----:B------:R-:W-:Y:S01]  /*1ee50*/  USEL UR13, UR39, URZ, !UP0 ;  /* 0x0000003f270d7287 */ /* 0x000fe2000c000000 */
[----:B------:R-:W-:Y:S01]  /*1ee60*/  LOP3.LUT R8, R8, R9, RZ, 0x3c, !PT ;  /* 0x0000000908087212 */ /* 0x000fe200078e3cff */
[----:B------:R-:W-:Y:S01]  /*1ee70*/  UIMAD UR8, UR12, UR10, URZ ;  /* 0x0000000a0c0872a4 */ /* 0x000fe2000f8e023f */
[----:B------:R-:W-:Y:S01]  /*1ee80*/  LOP3.LUT R20, R21, 0x380, RZ, 0xc0, !PT ;  /* 0x0000038015147812 */ /* 0x000fe200078ec0ff */
[----:B------:R-:W-:Y:S01]  /*1ee90*/  UIMAD.WIDE.U32 UR6, UR13, UR10, UR6 ;  /* 0x0000000a0d0672a5 */ /* 0x000fe2000f8e0006 */
[----:B------:R-:W-:Y:S01]  /*1eea0*/  IADD3 R37, P0, R6, 0x5000, RZ ;  /* 0x0000500006257810 */ /* 0x000fe20007f1e0ff */
[----:B------:R-:W-:Y:S01]  /*1eeb0*/  UIMAD UR8, UR13, UR11, UR8 ;  /* 0x0000000b0d0872a4 */ /* 0x000fe2000f8e0208 */
[----:B------:R-:W-:-:S02]  /*1eec0*/  SHF.R.U64 R20, R20, 0x3, RZ ;  /* 0x0000000314147819 */ /* 0x000fc400000012ff */
[----:B------:R-:W-:Y:S02]  /*1eed0*/  IADD3 R13, P4, R6, 0x3000, RZ ;  /* 0x00003000060d7810 */ /* 0x000fe40007f9e0ff */
[----:B------:R-:W-:Y:S01]  /*1eee0*/  IADD3 R9, P1, R10, UR6, RZ ;  /* 0x000000060a097c10 */ /* 0x000fe2000ff3e0ff */
[----:B------:R-:W-:Y:S01]  /*1eef0*/  IMAD.U32 R11, RZ, RZ, UR8 ;  /* 0x00000008ff0b7e24 */ /* 0x000fe2000f8e00ff */
[----:B------:R-:W-:Y:S01]  /*1ef00*/  LOP3.LUT R20, R20, R21, RZ, 0x3c, !PT ;  /* 0x0000001514147212 */ /* 0x000fe200078e3cff */
[----:B------:R-:W-:Y:S01]  /*1ef10*/  IMAD.X R21, RZ, RZ, R7, P2 ;  /* 0x000000ffff157224 */ /* 0x000fe200010e0607 */
[----:B------:R-:W-:Y:S02]  /*1ef20*/  IADD3 R49, P3, R6, 0x4000, RZ ;  /* 0x0000400006317810 */ /* 0x000fe40007f7e0ff */
[----:B------:R-:W-:Y:S01]  /*1ef30*/  IADD3.X R0, R0, UR7, R11, P1, !PT ;  /* 0x0000000700007c10 */ /* 0x000fe20008ffe40b */
[----:B------:R-:W-:Y:S01]  /*1ef40*/  ULDC.64 UR6, c[0x0][0xb40] ;  /* 0x0002d00000067ab9 */ /* 0x000fe20000000a00 */
[----:B------:R-:W-:-:S02]  /*1ef50*/  IADD3 R25, P2, R6, 0x7000, RZ ;  /* 0x0000700006197810 */ /* 0x000fc40007f5e0ff */
[----:B------:R-:W-:Y:S02]  /*1ef60*/  LEA R42, P1, R9, UR6, 0x2 ;  /* 0x00000006092a7c11 */ /* 0x000fe4000f8210ff */
[----:B------:R-:W-:Y:S02]  /*1ef70*/  LOP3.LUT R36, R37, 0x380, RZ, 0xc0, !PT ;  /* 0x0000038025247812 */ /* 0x000fe400078ec0ff */
[----:B------:R-:W-:Y:S01]  /*1ef80*/  LEA.HI.X R43, R9, UR7, R0, 0x2, P1 ;  /* 0x00000007092b7c11 */ /* 0x000fe200088f1400 */
[----:B------:R-:W-:Y:S01]  /*1ef90*/  IMAD.X R9, RZ, RZ, R7, P5 ;  /* 0x000000ffff097224 */ /* 0x000fe200028e0607 */
[----:B------:R-:W-:Y:S01]  /*1efa0*/  IADD3 R33, P1, R6, 0x6000, RZ ;  /* 0x0000600006217810 */ /* 0x000fe20007f3e0ff */
[----:B------:R-:W-:Y:S01]  /*1efb0*/  VIADD R0, R10, 0x8 ;  /* 0x000000080a007836 */ /* 0x000fe20000000000 */
[----:B------:R-:W-:Y:S01]  /*1efc0*/  LOP3.LUT R12, R13, 0x380, RZ, 0xc0, !PT ;  /* 0x000003800d0c7812 */ /* 0x000fe200078ec0ff */
[----:B------:R-:W-:Y:S01]  /*1efd0*/  ULDC.64 UR6, c[0x0][0xaa0] ;  /* 0x0002a80000067ab9 */ /* 0x000fe20000000a00 */
[----:B------:R-:W-:-:S02]  /*1efe0*/  LOP3.LUT R48, R49, 0x380, RZ, 0xc0, !PT ;  /* 0x0000038031307812 */ /* 0x000fc400078ec0ff */
[----:B------:R-:W-:Y:S02]  /*1eff0*/  LOP3.LUT R24, R25, 0x380, RZ, 0xc0, !PT ;  /* 0x0000038019187812 */ /* 0x000fe400078ec0ff */
[----:B------:R-:W-:Y:S02]  /*1f000*/  SHF.R.U64 R36, R36, 0x3, RZ ;  /* 0x0000000324247819 */ /* 0x000fe400000012ff */
[----:B------:R-:W-:Y:S02]  /*1f010*/  LOP3.LUT R32, R33, 0x380, RZ, 0xc0, !PT ;  /* 0x0000038021207812 */ /* 0x000fe400078ec0ff */
[----:B------:R-:W-:Y:S02]  /*1f020*/  SHF.R.U64 R12, R12, 0x3, RZ ;  /* 0x000000030c0c7819 */ /* 0x000fe400000012ff */
[----:B------:R-:W-:Y:S02]  /*1f030*/  SHF.R.U64 R48, R48, 0x3, RZ ;  /* 0x0000000330307819 */ /* 0x000fe400000012ff */
[----:B------:R-:W-:-:S02]  /*1f040*/  SHF.R.U64 R24, R24, 0x3, RZ ;  /* 0x0000000318187819 */ /* 0x000fc400000012ff */
[----:B------:R-:W-:Y:S01]  /*1f050*/  LOP3.LUT R36, R36, R37, RZ, 0x3c, !PT ;  /* 0x0000002524247212 */ /* 0x000fe200078e3cff */
[--C-:B------:R-:W-:Y:S01]  /*1f060*/  IMAD.X R37, RZ, RZ, R7.reuse, P0 ;  /* 0x000000ffff257224 */ /* 0x100fe200000e0607 */
[----:B------:R-:W-:Y:S02]  /*1f070*/  SHF.R.U64 R32, R32, 0x3, RZ ;  /* 0x0000000320207819 */ /* 0x000fe400000012ff */
[----:B------:R-:W-:Y:S01]  /*1f080*/  LOP3.LUT R12, R12, R13, RZ, 0x3c, !PT ;  /* 0x0000000d0c0c7212 */ /* 0x000fe200078e3cff */
[--C-:B------:R-:W-:Y:S01]  /*1f090*/  IMAD.X R13, RZ, RZ, R7.reuse, P4 ;  /* 0x000000ffff0d7224 */ /* 0x100fe200020e0607 */
[----:B------:R-:W-:Y:S01]  /*1f0a0*/  LOP3.LUT R48, R48, R49, RZ, 0x3c, !PT ;  /* 0x0000003130307212 */ /* 0x000fe200078e3cff */
[----:B------:R-:W-:Y:S01]  /*1f0b0*/  IMAD.X R49, RZ, RZ, R7, P3 ;  /* 0x000000ffff317224 */ /* 0x000fe200018e0607 */
[C---:B------:R-:W-:Y:S02]  /*1f0c0*/  IADD3 R53, P5, R6.reuse, 0x8000, RZ ;  /* 0x0000800006357810 */ /* 0x040fe40007fbe0ff */
[----:B------:R-:W-:-:S02]  /*1f0d0*/  IADD3 R45, P4, R6, 0x9000, RZ ;  /* 0x00009000062d7810 */ /* 0x000fc40007f9e0ff */
[----:B------:R-:W-:Y:S01]  /*1f0e0*/  LOP3.LUT R24, R24, R25, RZ, 0x3c, !PT ;  /* 0x0000001918187212 */ /* 0x000fe200078e3cff */
[--C-:B------:R-:W-:Y:S01]  /*1f0f0*/  IMAD.X R25, RZ, RZ, R7.reuse, P2 ;  /* 0x000000ffff197224 */ /* 0x100fe200010e0607 */
[----:B------:R-:W-:Y:S02]  /*1f100*/  IADD3 R41, P3, R6, 0xa000, RZ ;  /* 0x0000a00006297810 */ /* 0x000fe40007f7e0ff */
[----:B------:R-:W-:Y:S01]  /*1f110*/  LOP3.LUT R32, R32, R33, RZ, 0x3c, !PT ;  /* 0x0000002120207212 */ /* 0x000fe200078e3cff */
[----:B------:R-:W-:Y:S01]  /*1f120*/  IMAD.X R33, RZ, RZ, R7, P1 ;  /* 0x000000ffff217224 */ /* 0x000fe200008e0607 */
[----:B------:R-:W-:Y:S02]  /*1f130*/  IADD3 R11, P2, R6, 0xb000, RZ ;  /* 0x0000b000060b7810 */ /* 0x000fe40007f5e0ff */
[----:B------:R-:W-:Y:S02]  /*1f140*/  LOP3.LUT R52, R53, 0x380, RZ, 0xc0, !PT ;  /* 0x0000038035347812 */ /* 0x000fe400078ec0ff */
[----:B------:R-:W-:-:S02]  /*1f150*/  LOP3.LUT R44, R45, 0x380, RZ, 0xc0, !PT ;  /* 0x000003802d2c7812 */ /* 0x000fc400078ec0ff */
[----:B------:R-:W-:Y:S01]  /*1f160*/  LOP3.LUT R15, R6, 0x380, RZ, 0xc0, !PT ;  /* 0x00000380060f7812 */ /* 0x000fe200078ec0ff */
[----:B------:R-:W-:Y:S01]  /*1f170*/  UIMAD UR5, UR5, UR6, URZ ;  /* 0x00000006050572a4 */ /* 0x000fe2000f8e023f */
[----:B------:R-:W-:Y:S01]  /*1f180*/  LOP3.LUT R40, R41, 0x380, RZ, 0xc0, !PT ;  /* 0x0000038029287812 */ /* 0x000fe200078ec0ff */
[----:B------:R-:W-:Y:S01]  /*1f190*/  IMAD.X R57, RZ, RZ, R7, P2 ;  /* 0x000000ffff397224 */ /* 0x000fe200010e0607 */
        /* <DEDUP_REMOVED lines=10> */
[----:B------:R-:W-:Y:S01]  /*1f240*/  LOP3.LUT R6, R15, R6, RZ, 0x3c, !PT ;  /* 0x000000060f067212 */ /* 0x000fe200078e3cff */
[----:B------:R-:W-:Y:S01]  /*1f250*/  IMAD.U32 R19, RZ, RZ, UR6 ;  /* 0x00000006ff137e24 */ /* 0x000fe2000f8e00ff */
[--C-:B------:R-:W-:Y:S01]  /*1f260*/  SHF.R.S32.HI R59, RZ, 0x1f, R228.reuse ;  /* 0x0000001fff3b7819 */ /* 0x100fe200000114e4 */
[----:B------:R-:W-:Y:S01]  /*1f270*/  IMAD.MOV.U32 R58, RZ, RZ, R228 ;  /* 0x000000ffff3a7224 */ /* 0x000fe200078e00e4 */
[----:B------:R-:W-:-:S03]  /*1f280*/  UIMAD UR5, UR4, UR7, UR5 ;  /* 0x00000007040572a4 */ /* 0x000fc6000f8e0205 */
[----:B------:R-:W-:Y:S01]  /*1f290*/  IMAD.WIDE.U32 R58, R19, UR4, R58 ;  /* 0x00000004133a7c25 */ /* 0x000fe2000f8e003a */
[----:B------:R-:W-:Y:S02]  /*1f2a0*/  ULDC.64 UR6, c[0x0][0xae0] ;  /* 0x0002b80000067ab9 */ /* 0x000fe40000000a00 */
[----:B------:R-:W-:Y:S01]  /*1f2b0*/  UIMAD UR4, UR9, UR6, URZ ;  /* 0x00000006090472a4 */ /* 0x000fe2000f8e023f */
[----:B------:R-:W-:-:S03]  /*1f2c0*/  VIADD R59, R59, UR5 ;  /* 0x000000053b3b7c36 */ /* 0x000fc60008000000 */
[----:B------:R-:W-:Y:S01]  /*1f2d0*/  UIMAD UR4, UR42, UR7, UR4 ;  /* 0x000000072a0472a4 */ /* 0x000fe2000f8e0204 */
[----:B-----5:R-:W-:Y:S02]  /*1f2e0*/  IMAD R60, R236, -0x80, R3 ;  /* 0xffffff80ec3c7824 */ /* 0x020fe400078e0203 */
[----:B------:R-:W-:-:S03]  /*1f2f0*/  VIADD R19, R230, 0x60 ;  /* 0x00000060e6137836 */ /* 0x000fc60000000000 */
[-C--:B------:R-:W-:Y:S02]  /*1f300*/  ISETP.GE.AND P3, PT, R230, R60.reuse, PT ;  /* 0x0000003ce600720c */ /* 0x080fe40003f66270 */
[----:B------:R-:W-:Y:S02]  /*1f310*/  ISETP.GE.AND P2, PT, R19, R60, PT ;  /* 0x0000003c1300720c */ /* 0x000fe40003f46270 */
[----:B------:R-:W-:Y:S01]  /*1f320*/  SHF.R.S32.HI R231, RZ, 0x1f, R230 ;  /* 0x0000001fffe77819 */ /* 0x000fe200000114e6 */
[----:B------:R-:W-:Y:S01]  /*1f330*/  BSSY B1, `(.L_x_4251) ;  /* 0x0000040000017945 */ /* 0x000fe20003800000 */
[----:B--2---:R-:W-:-:S04]  /*1f340*/  LOP3.LUT P0, RZ, R14, 0x3, RZ, 0xc0, !PT ;  /* 0x000000030eff7812 */ /* 0x004fc8000780c0ff */
[-C--:B------:R-:W-:Y:S02]  /*1f350*/  ISETP.GE.OR P1, PT, R10, R3.reuse, P0 ;  /* 0x000000030a00720c */ /* 0x080fe40000726670 */
[----:B------:R-:W-:Y:S02]  /*1f360*/  ISETP.GE.OR P0, PT, R0, R3, P0 ;  /* 0x000000030000720c */ /* 0x000fe40000706670 */
[----:B------:R-:W-:-:S04]  /*1f370*/  LOP3.LUT R0, R11, 0x380, RZ, 0xc0, !PT ;  /* 0x000003800b007812 */ /* 0x000fc800078ec0ff */
[----:B------:R-:W-:-:S04]  /*1f380*/  SHF.R.U64 R0, R0, 0x3, RZ ;  /* 0x0000000300007819 */ /* 0x000fc800000012ff */
[----:B------:R-:W-:Y:S01]  /*1f390*/  LOP3.LUT R56, R0, R11, RZ, 0x3c, !PT ;  /* 0x0000000b00387212 */ /* 0x000fe200078e3cff */
[----:B------:R-:W-:Y:S04]  /*1f3a0*/  @!P1 STG.E desc[UR52][R42.64], R5 ;  /* 0x000000052a009986 */ /* 0x000fe8000c101934 */
        /* <DEDUP_REMOVED lines=13> */
[----:B------:R-:W-:-:S02]  /*1f480*/  VIADD R0, R230, 0x20 ;  /* 0x00000020e6007836 */ /* 0x000fc40000000000 */
[----:B------:R-:W-:Y:S01]  /*1f490*/  VIADD R3, R230, 0x40 ;  /* 0x00000040e6037836 */ /* 0x000fe20000000000 */
[----:B------:R-:W-:Y:S01]  /*1f4a0*/  @!PT LDS RZ, [RZ] ;  /* 0x00000000fffff984 */ /* 0x000fe20000000800 */
[----:B------:R-:W-:Y:S01]  /*1f4b0*/  @!PT LDS RZ, [RZ] ;  /* 0x00000000fffff984 */ /* 0x000fe20000000800 */
[----:B------:R-:W-:Y:S01]  /*1f4c0*/  @!PT LDS RZ, [RZ] ;  /* 0x00000000fffff984 */ /* 0x000fe20000000800 */
[----:B------:R-:W-:Y:S01]  /*1f4d0*/  @!PT LDS RZ, [RZ] ;  /* 0x00000000fffff984 */ /* 0x000fe20000000800 */
[----:B------:R1:W-:Y:S06]  /*1f4e0*/  MEMBAR.ALL.CTA ;  /* 0x0000000000007992 */ /* 0x0003ec0000008000 */
[----:B-1----:R-:W1:Y:S01]  /*1f4f0*/  FENCE.VIEW.ASYNC.S ;  /* 0x00000000000073c6 */ /* 0x002e620000000000 */
[-C--:B------:R-:W-:Y:S02]  /*1f500*/  ISETP.GE.AND P0, PT, R0, R60.reuse, PT ;  /* 0x0000003c0000720c */ /* 0x080fe40003f06270 */
[----:B------:R-:W-:Y:S01]  /*1f510*/  ISETP.GE.AND P1, PT, R3, R60, PT ;  /* 0x0000003c0300720c */ /* 0x000fe20003f26270 */
[----:B0-----:R-:W-:Y:S01]  /*1f520*/  IMAD.U32 R57, RZ, RZ, UR6 ;  /* 0x00000006ff397e24 */ /* 0x001fe2000f8e00ff */
[----:B------:R-:W-:-:S02]  /*1f530*/  ULDC.64 UR6, c[0x0][0xae8] ;  /* 0x0002ba0000067ab9 */ /* 0x000fc40000000a00 */
[----:B------:R-:W-:Y:S01]  /*1f540*/  UIMAD UR5, UR12, UR6, URZ ;  /* 0x000000060c0572a4 */ /* 0x000fe2000f8e023f */
[----:B------:R-:W-:-:S03]  /*1f550*/  IMAD.WIDE.U32 R56, R57, UR42, R58 ;  /* 0x0000002a39387c25 */ /* 0x000fc6000f8e003a */
[----:B------:R-:W-:Y:S01]  /*1f560*/  UIMAD UR5, UR13, UR7, UR5 ;  /* 0x000000070d0572a4 */ /* 0x000fe2000f8e0205 */
[----:B------:R-:W-:Y:S01]  /*1f570*/  VIADD R57, R57, UR4 ;  /* 0x0000000439397c36 */ /* 0x000fe20008000000 */
[----:B------:R-:W-:Y:S01]  /*1f580*/  UIADD3 UR4, UR38, 0x33420, URZ ;  /* 0x0003342026047890 */ /* 0x000fe2000fffe03f */
[----:B------:R-:W-:Y:S02]  /*1f590*/  IMAD.U32 R61, RZ, RZ, UR6 ;  /* 0x00000006ff3d7e24 */ /* 0x000fe4000f8e00ff */
[----:B------:R-:W-:Y:S01]  /*1f5a0*/  IMAD.WIDE R58, R236, 0x80, R230 ;  /* 0x00000080ec3a7825 */ /* 0x000fe200078e02e6 */
[----:B------:R-:W-:-:S03]  /*1f5b0*/  UPRMT UR4, URZ, 0x654, UR4 ;  /* 0x000006543f047896 */ /* 0x000fc60008000004 */
[----:B------:R-:W-:-:S04]  /*1f5c0*/  IMAD.WIDE.U32 R60, R61, UR13, R56 ;  /* 0x0000000d3d3c7c25 */ /* 0x000fc8000f8e0038 */
[----:B------:R-:W-:Y:S02]  /*1f5d0*/  VIADD R19, R61, UR5 ;  /* 0x000000053d137c36 */ /* 0x000fe40008000000 */
[----:B-1----:R-:W-:Y:S01]  /*1f5e0*/  SYNCS.ARRIVE.TRANS64.RED.A1T0 RZ, [UR4], RZ ;  /* 0x000000ffffff79a7 */ /* 0x002fe20008100404 */
[----:B------:R-:W-:Y:S05]  /*1f5f0*/  @P3 BRA `(.L_x_4252) ;  /* 0x00000000004c3947 */ /* 0x000fea0003800000 */
[----:B------:R-:W-:Y:S01]  /*1f600*/  ULDC.64 UR4, c[0x0][0xad8] ;  /* 0x0002b60000047ab9 */ /* 0x000fe20000000a00 */
[----:B------:R-:W-:Y:S01]  /*1f610*/  IMAD.MOV.U32 R56, RZ, RZ, R60 ;  /* 0x000000ffff387224 */ /* 0x000fe200078e003c */
[----:B------:R-:W-:Y:S01]  /*1f620*/  ULDC.64 UR6, c[0x0][0xa80] ;  /* 0x0002a00000067ab9 */ /* 0x000fe20000000a00 */
[----:B------:R-:W-:Y:S02]  /*1f630*/  IMAD R3, R59, UR4, RZ ;  /* 0x000000043b037c24 */ /* 0x000fe4000f8e02ff */
[----:B------:R-:W-:Y:S02]  /*1f640*/  IMAD.MOV.U32 R57, RZ, RZ, R19 ;  /* 0x000000ffff397224 */ /* 0x000fe400078e0013 */
[C---:B------:R-:W-:Y:S02]  /*1f650*/  IMAD R3, R58.reuse, UR5, R3 ;  /* 0x000000053a037c24 */ /* 0x040fe4000f8e0203 */
[----:B------:R-:W-:Y:S01]  /*1f660*/  IMAD.WIDE.U32 R56, R58, UR4, R56 ;  /* 0x000000043a387c25 */ /* 0x000fe2000f8e0038 */
[----:B------:R-:W-:-:S02]  /*1f670*/  ULDC UR4, c[0x0][0xa8c] ;  /* 0x0002a30000047ab9 */ /* 0x000fc40000000800 */
[----:B------:R-:W-:Y:S01]  /*1f680*/  ISETP.GE.AND P4, PT, R228, UR4, PT ;  /* 0x00000004e4007c0c */ /* 0x000fe2000bf86270 */
[----:B------:R-:W-:Y:S01]  /*1f690*/  IMAD.IADD R3, R57, 0x1, R3 ;  /* 0x0000000139037824 */ /* 0x000fe200078e0203 */
[----:B------:R-:W-:Y:S01]  /*1f6a0*/  LEA R62, P5, R56, UR6, 0x1 ;  /* 0x00000006383e7c11 */ /* 0x000fe2000f8a08ff */
[C---:B------:R-:W-:Y:S02]  /*1f6b0*/  VIADD R0, R228.reuse, 0x40 ;  /* 0x00000040e4007836 */ /* 0x040fe40000000000 */
[----:B------:R-:W-:Y:S01]  /*1f6c0*/  VIADD R57, R228, 0x80 ;  /* 0x00000080e4397836 */ /* 0x000fe20000000000 */
[----:B------:R-:W-:Y:S02]  /*1f6d0*/  LEA.HI.X R63, R56, UR7, R3, 0x1, P5 ;  /* 0x00000007383f7c11 */ /* 0x000fe4000a8f0c03 */
[----:B------:R-:W-:Y:S02]  /*1f6e0*/  ISETP.GE.AND P3, PT, R0, UR4, PT ;  /* 0x0000000400007c0c */ /* 0x000fe4000bf66270 */
[----:B------:R-:W-:-:S03]  /*1f6f0*/  ISETP.GE.AND P5, PT, R57, UR4, PT ;  /* 0x0000000439007c0c */ /* 0x000fc6000bfa6270 */
[----:B-----5:R0:W-:Y:S08]  /*1f700*/  @!P4 STG.E.128 desc[UR52][R62.64], R28 ;  /* 0x0000001c3e00c986 */ /* 0x0201f0000c101d34 */
[----:B------:R0:W-:Y:S04]  /*1f710*/  @!P3 STG.E.128 desc[UR52][R62.64+0x80], R48 ;  /* 0x000080303e00b986 */ /* 0x0001e8000c101d34 */
[----:B------:R0:W-:Y:S02]  /*1f720*/  @!P5 STG.E.128 desc[UR52][R62.64+0x100], R52 ;  /* 0x000100343e00d986 */ /* 0x0001e4000c101d34 */
.L_x_4252:
[----:B------:R-:W-:Y:S05]  /*1f730*/  BSYNC B1 ;  /* 0x0000000000017941 */ /* 0x000fea0003800000 */
.L_x_4251:
[----:B------:R-:W-:Y:S04]  /*1f740*/  BSSY B1, `(.L_x_4253) ;  /* 0x0000017000017945 */ /* 0x000fe80003800000 */
[----:B------:R-:W-:Y:S05]  /*1f750*/  @P0 BRA `(.L_x_4254) ;  /* 0x0000000000540947 */ /* 0x000fea0003800000 */
[----:B------:R-:W-:Y:S01]  /*1f760*/  IADD3 R3, P0, R58, 0x20, RZ ;  /* 0x000000203a037810 */ /* 0x000fe20007f1e0ff */
[C---:B0----5:R-:W-:Y:S01]  /*1f770*/  VIADD R28, R228.reuse, 0x40 ;  /* 0x00000040e41c7836 */ /* 0x061fe20000000000 */
        /* <DEDUP_REMOVED lines=19> */
.L_x_4254:
[----:B------:R-:W-:Y:S05]  /*1f8b0*/  BSYNC B1 ;  /* 0x0000000000017941 */ /* 0x000fea0003800000 */
.L_x_4253:
[----:B------:R-:W-:Y:S04]  /*1f8c0*/  BSSY B1, `(.L_x_4255) ;  /* 0x0000017000017945 */ /* 0x000fe80003800000 */
[----:B------:R-:W-:Y:S05]  /*1f8d0*/  @P1 BRA `(.L_x_4256) ;  /* 0x0000000000541947 */ /* 0x000fea0003800000 */
[----:B------:R-:W-:Y:S01]  /*1f8e0*/  IADD3 R3, P0, R58, 0x40, RZ ;  /* 0x000000403a037810 */ /* 0x000fe20007f1e0ff */
[C---:B-1---5:R-:W-:Y:S01]  /*1f8f0*/  VIADD R20, R228.reuse, 0x40 ;  /* 0x00000040e4147836 */ /* 0x062fe20000000000 */
        /* <DEDUP_REMOVED lines=19> */
.L_x_4256:
[----:B------:R-:W-:Y:S05]  /*1fa30*/  BSYNC B1 ;  /* 0x0000000000017941 */ /* 0x000fea0003800000 */
.L_x_4255:
[----:B------:R-:W-:Y:S05]  /*1fa40*/  @P2 BRA `(.L_x_4257) ;  /* 0x0000000c00302947 */ /* 0x000fea0003800000 */
[----:B------:R-:W-:Y:S01]  /*1fa50*/  IADD3 R3, P0, R58, 0x60, RZ ;  /* 0x000000603a037810 */ /* 0x000fe20007f1e0ff */
[----:B------:R-:W-:Y:S01]  /*1fa60*/  ULDC.64 UR4, c[0x0][0xad8] ;  /* 0x0002b60000047ab9 */ /* 0x000fe20000000a00 */
[----:B--2--5:R-:W-:Y:S01]  /*1fa70*/  IMAD.MOV.U32 R8, RZ, RZ, R60 ;  /* 0x000000ffff087224 */ /* 0x024fe200078e003c */
[----:B------:R-:W-:Y:S01]  /*1fa80*/  ULDC.64 UR6, c[0x0][0xa80] ;  /* 0x0002a00000067ab9 */ /* 0x000fe20000000a00 */
[----:B------:R-:W-:Y:S02]  /*1fa90*/  IMAD.MOV.U32 R9, RZ, RZ, R19 ;  /* 0x000000ffff097224 */ /* 0x000fe400078e0013 */
[----:B------:R-:W-:Y:S02]  /*1faa0*/  IMAD.X R58, RZ, RZ, R59, P0 ;  /* 0x000000ffff3a7224 */ /* 0x000fe400000e063b */
[----:B------:R-:W-:Y:S02]  /*1fab0*/  VIADD R0, R228, 0x40 ;  /* 0x00000040e4007836 */ /* 0x000fe40000000000 */
[----:B------:R-:W-:-:S02]  /*1fac0*/  IMAD R58, R58, UR4, RZ ;  /* 0x000000043a3a7c24 */ /* 0x000fc4000f8e02ff */
[C---:B------:R-:W-:Y:S01]  /*1fad0*/  IMAD.WIDE.U32 R8, R3.reuse, UR4, R8 ;  /* 0x0000000403087c25 */ /* 0x040fe2000f8e0008 */
[----:B------:R-:W-:Y:S02]  /*1fae0*/  ULDC UR4, c[0x0][0xa8c] ;  /* 0x0002a30000047ab9 */ /* 0x000fe40000000800 */
        /* <DEDUP_REMOVED lines=13> */
.L_x_4249:
        /* <DEDUP_REMOVED lines=27> */
.L_x_4258:
[----:B------:R-:W-:Y:S01]  /*1fd70*/  USHF.R.S32.HI UR4, URZ, 0x1f, UR39 ;  /* 0x0000001f3f047899 */ /* 0x000fe20008011427 */
[----:B------:R-:W-:Y:S01]  /*1fd80*/  BSSY B1, `(.L_x_4259) ;  /* 0x000001e000017945 */ /* 0x000fe20003800000 */
[----:B------:R-:W-:Y:S01]  /*1fd90*/  USEL UR8, UR39, URZ, !UP0 ;  /* 0x0000003f27087287 */ /* 0x000fe2000c000000 */
[----:B------:R-:W-:Y:S01]  /*1fda0*/  SHF.R.S32.HI R11, RZ, 0x1f, R228 ;  /* 0x0000001fff0b7819 */ /* 0x000fe200000114e4 */
[----:B------:R-:W-:Y:S01]  /*1fdb0*/  USEL UR7, UR4, URZ, !UP0 ;  /* 0x0000003f04077287 */ /* 0x000fe2000c000000 */
[----:B-----5:R-:W-:Y:S01]  /*1fdc0*/  SHF.R.S32.HI R8, RZ, 0x1f, R9 ;  /* 0x0000001fff087819 */ /* 0x020fe20000011409 */
[----:B------:R-:W-:Y:S10]  /*1fdd0*/  @P0 BRA `(.L_x_4260) ;  /* 0x0000000000600947 */ /* 0x000ff40003800000 */
[----:B------:R-:W0:Y:S02]  /*1fde0*/  S2R R0, SR_TID.X ;  /* 0x0000000000007919 */ /* 0x000e240000002100 */
[----:B0-----:R-:W-:-:S04]  /*1fdf0*/  IMAD R0, R236, 0x80, R0 ;  /* 0x00000080ec007824 */ /* 0x001fc800078e0200 */
[----:B------:R-:W-:-:S05]  /*1fe00*/  VIADD R0, R0, 0xffffff80 ;  /* 0xffffff8000007836 */ /* 0x000fca0000000000 */
[----:B------:R-:W-:-:S13]  /*1fe10*/  ISETP.GE.AND P0, PT, R0, R3, PT ;  /* 0x000000030000720c */ /* 0x000fda0003f06270 */
[----:B------:R-:W-:Y:S05]  /*1fe20*/  @P0 BRA `(.L_x_4260) ;  /* 0x00000000004c0947 */ /* 0x000fea0003800000 */
[C---:B-1----:R-:W-:Y:S01]  /*1fe30*/  IADD3 R4, P0, R0.reuse, R9, RZ ;  /* 0x0000000900047210 */ /* 0x042fe20007f1e0ff */
        /* <DEDUP_REMOVED lines=18> */
.L_x_4260:
[----:B------:R-:W-:Y:S05]  /*1ff60*/  BSYNC B1 ;  /* 0x0000000000017941 */ /* 0x000fea0003800000 */
.L_x_4259:
[----:B------:R-:W-:Y:S01]  /*1ff70*/  ULDC.64 UR4, c[0x0][0xaa0] ;  /* 0x0002a80000047ab9 */ /* 0x000fe20000000a00 */
[----:B-1----:R-:W-:Y:S01]  /*1ff80*/  IMAD.MOV.U32 R4, RZ, RZ, R228 ;  /* 0x000000ffff047224 */ /* 0x002fe200078e00e4 */
        /* <DEDUP_REMOVED lines=11> */
[----:B------:R-:W-:Y:S01]  /*20040*/  IMAD R13, R236, -0x80, R3 ;  /* 0xffffff80ec0d7824 */ /* 0x000fe200078e0203 */
[----:B------:R-:W-:Y:S01]  /*20050*/  SHF.R.S32.HI R9, RZ, 0x1f, R230 ;  /* 0x0000001fff097819 */ /* 0x000fe200000114e6 */
[----:B------:R-:W-:-:S03]  /*20060*/  IMAD.WIDE.U32 R4, R7, UR42, R4 ;  /* 0x0000002a07047c25 */ /* 0x000fc6000f8e0004 */
[CC--:B------:R-:W-:Y:S01]  /*20070*/  ISETP.GE.AND P1, PT, R230.reuse, R13.reuse, PT ;  /* 0x0000000de600720c */ /* 0x0c0fe20003f26270 */
        /* <DEDUP_REMOVED lines=33> */
.L_x_4262:
[----:B------:R-:W-:Y:S05]  /*20290*/  BSYNC B1 ;  /* 0x0000000000017941 */ /* 0x000fea0003800000 */
.L_x_4261:
[----:B------:R-:W-:Y:S01]  /*202a0*/  BSSY B1, `(.L_x_4263) ;  /* 0x0000018000017945 */ /* 0x000fe20003800000 */
[----:B------:R-:W-:-:S03]  /*202b0*/  ISETP.GE.AND P1, PT, R0, R13, PT ;  /* 0x0000000d0000720c */ /* 0x000fc60003f26270 */
[----:B------:R-:W-:Y:S10]  /*202c0*/  @P2 BRA `(.L_x_4264) ;  /* 0x0000000000542947 */ /* 0x000ff40003800000 */
        /* <DEDUP_REMOVED lines=21> */
.L_x_4264:
[----:B------:R-:W-:Y:S05]  /*20420*/  BSYNC B1 ;  /* 0x0000000000017941 */ /* 0x000fea0003800000 */
.L_x_4263:
        /* <DEDUP_REMOVED lines=23> */
.L_x_4266:
[----:B------:R-:W-:Y:S05]  /*205a0*/  BSYNC B1 ;  /* 0x0000000000017941 */ /* 0x000fea0003800000 */
.L_x_4265:
        /* <DEDUP_REMOVED lines=22> */
.L_x_4257:
[----:B------:R-:W-:Y:S05]  /*20710*/  BSYNC B0 ;  /* 0x0000000000007941 */ /* 0x000fea0003800000 */
.L_x_4248:
[----:B------:R-:W-:Y:S02]  /*20720*/  ULDC UR4, c[0x0][0xc14] ;  /* 0x0003050000047ab9 */ /* 0x000fe40000000800 */
[----:B------:R-:W-:-:S06]  /*20730*/  UISETP.GE.AND UP0, UPT, UR49, UR4, UPT ;  /* 0x000000043100728c */ /* 0x000fcc000bf06270 */
[----:B------:R-:W-:-:S13]  /*20740*/  PLOP3.LUT P0, PT, PT, PT, UP0, 0x80, 0x0 ;  /* 0x000000000000781c */ /* 0x000fda0003f0f008 */
[----:B------:R-:W-:Y:S05]  /*20750*/  @!P0 BRA `(.L_x_4267) ;  /* 0xfffffe0800a08947 */ /* 0x000fea000383ffff */
[----:B------:R-:W-:Y:S05]  /*20760*/  EXIT ;  /* 0x000000000000794d */ /* 0x000fea0003800000 */
.L_x_4109:
        /* <DEDUP_REMOVED lines=14> */
[----:B0-----:R0:W-:Y:S01]  /*20850*/  STL.128 [R1+0x2d0], R4 ;  /* 0x0002d00401007387 */ /* 0x0011e20000100c00 */
[----:B------:R-:W-:Y:S06]  /*20860*/  BAR.ARV 0x4, 0x180 ;  /* 0x0106000000007b1d */ /* 0x000fec0000002000 */
[----:B------:R-:W-:Y:S05]  /*20870*/  BRA `(.L_x_4269) ;  /* 0x0000000800ac7947 */ /* 0x000fea0003800000 */
.L_x_4268:
[----:B------:R-:W0:Y:S01]  /*20880*/  S2R R0, SR_TID.X ;  /* 0x0000000000007919 */ /* 0x000e220000002100 */
        /* <DEDUP_REMOVED lines=41> */
.L_x_4274:
        /* <DEDUP_REMOVED lines=13> */
.L_x_4273:
[----:B------:R-:W-:Y:S05]  /*20bf0*/  BSYNC B0 ;  /* 0x0000000000007941 */ /* 0x000fea0003800000 */
.L_x_4272:
        /* <DEDUP_REMOVED lines=21> */
.L_x_4270:
        /* <DEDUP_REMOVED lines=21> */
.L_x_4275:
[----:B-1----:R-:W-:Y:S01]  /*20ea0*/  IMAD.MOV R2, RZ, RZ, -R3 ;  /* 0x000000ffff027224 */ /* 0x002fe200078e0a03 */
[----:B--2---:R-:W-:Y:S01]  /*20eb0*/  IABS R6, R9 ;  /* 0x0000000900067213 */ /* 0x004fe20000000000 */
[----:B---3--:R-:W-:Y:S02]  /*20ec0*/  IMAD R4, R4, UR5, R7 ;  /* 0x0000000504047c24 */ /* 0x008fe4000f8e0207 */
[----:B------:R-:W-:Y:S02]  /*20ed0*/  IMAD R7, R2, R11, RZ ;  /* 0x0000000b02077224 */ /* 0x000fe400078e02ff */
[----:B------:R-:W-:Y:S01]  /*20ee0*/  IMAD.MOV.U32 R2, RZ, RZ, RZ ;  /* 0x000000ffff027224 */ /* 0x000fe200078e00ff */
[----:B------:R1:W-:Y:S01]  /*20ef0*/  STL [R1+0x2d0], R4 ;  /* 0x0002d00401007387 */ /* 0x0003e20000100800 */
        /* <DEDUP_REMOVED lines=53> */
.L_x_4271:
[----:B------:R-:W-:Y:S01]  /*21250*/  IMAD.U32 R2, RZ, RZ, UR6 ;  /* 0x00000006ff027e24 */ /* 0x000fe2000f8e00ff */
[----:B------:R0:W-:Y:S04]  /*21260*/  STL [R1+0x2d4], RZ ;  /* 0x0002d4ff01007387 */ /* 0x0001e80000100800 */
[----:B------:R0:W-:Y:S04]  /*21270*/  STL [R1+0x2d8], RZ ;  /* 0x0002d8ff01007387 */ /* 0x0001e80000100800 */
[----:B------:R0:W-:Y:S02]  /*21280*/  STL [R1+0x2d0], R2 ;  /* 0x0002d00201007387 */ /* 0x0001e40000100800 */
.L_x_4276:
[----:B------:R-:W2:Y:S04]  /*21290*/  LDL R4, [R1+0x2d0] ;  /* 0x0002d00001047983 */ /* 0x000ea80000100800 */
        /* <DEDUP_REMOVED lines=9> */
.L_x_4269:
[----:B-1----:R-:W2:Y:S01]  /*21330*/  LDL R0, [R1+0x2dc] ;  /* 0x0002dc0001007983 */ /* 0x002ea20000100800 */
[----:B------:R-:W-:Y:S01]  /*21340*/  ULDC UR4, c[0x0][0xc14] ;  /* 0x0003050000047ab9 */ /* 0x000fe20000000800 */
[----:B------:R-:W-:Y:S02]  /*21350*/  IMAD.MOV.U32 R19, RZ, RZ, RZ ;  /* 0x000000ffff137224 */ /* 0x000fe400078e00ff */
[----:B------:R1:W-:Y:S01]  /*21360*/  STL [R1+0x308], RZ ;  /* 0x000308ff01007387 */ /* 0x0003e20000100800 */
[----:B--2---:R-:W-:Y:S01]  /*21370*/  ISETP.GE.AND P0, PT, R0, UR4, PT ;  /* 0x0000000400007c0c */ /* 0x004fe2000bf06270 */
[----:B------:R-:W-:-:S05]  /*21380*/  IMAD.MOV.U32 R0, RZ, RZ, 0x1 ;  /* 0x00000001ff007424 */ /* 0x000fca00078e00ff */
[----:B------:R1:W-:Y:S07]  /*21390*/  STL [R1+0x2ec], R0 ;  /* 0x0002ec0001007387 */ /* 0x0003ee0000100800 */
[----:B------:R-:W-:Y:S05]  /*213a0*/  @P0 BRA `(.L_x_4277) ;  /* 0x0000007000b00947 */ /* 0x000fea0003800000 */
[----:B-1----:R-:W1:Y:S01]  /*213b0*/  S2R R0, SR_TID.X ;  /* 0x0000000000007919 */ /* 0x002e620000002100 */
[----:B------:R-:W-:Y:S01]  /*213c0*/  BSSY B7, `(.L_x_4277) ;  /* 0x000072a000077945 */ /* 0x000fe20003800000 */
[----:B------:R-:W-:Y:S01]  /*213d0*/  IMAD.MOV.U32 R19, RZ, RZ, RZ ;  /* 0x000000ffff137224 */ /* 0x000fe200078e00ff */
[----:B------:R-:W-:Y:S01]  /*213e0*/  ULDC.64 UR40, c[0x0][0x198] ;  /* 0x0000660000287ab9 */ /* 0x000fe20000000a00 */
[----:B0-----:R-:W0:Y:S01]  /*213f0*/  S2R R4, SR_TID.X ;  /* 0x0000000000047919 */ /* 0x001e220000002100 */
[----:B------:R-:W-:Y:S02]  /*21400*/  ULOP3.LUT UR37, UR36, 0x1, URZ, 0xfc, !UPT ;  /* 0x0000000124257892 */ /* 0x000fe4000f8efc3f */
[----:B------:R-:W-:Y:S01]  /*21410*/  ULOP3.LUT UR39, UR36, 0x2, URZ, 0xfc, !UPT ;  /* 0x0000000224277892 */ /* 0x000fe2000f8efc3f */
[----:B------:R2:W-:Y:S01]  /*21420*/  STL [R1+0x308], RZ ;  /* 0x000308ff01007387 */ /* 0x0005e20000100800 */
[----:B------:R-:W-:-:S03]  /*21430*/  ULDC UR38, c[0x0][0xc] ;  /* 0x0000030000267ab9 */ /* 0x000fc60000000800 */
        /* <DEDUP_REMOVED lines=20> */
[----:B------:R2:W-:Y:S01]  /*21580*/  STL [R1+0x2ec], R0 ;  /* 0x0002ec0001007387 */ /* 0x0005e20000100800 */
[----:B------:R-:W-:-:S07]  /*21590*/  LOP3.LUT R17, R5, R2, RZ, 0xfc, !PT ;  /* 0x0000000205117212 */ /* 0x000fce00078efcff */
.L_x_4404:
[----:B--2---:R-:W2:Y:S01]  /*215a0*/  LDL R0, [R1+0x2dc] ;  /* 0x0002dc0001007983 */ /* 0x004ea20000100800 */
[----:B------:R-:W-:Y:S05]  /*215b0*/  YIELD ;  /* 0x0000000000007946 */ /* 0x000fea0003800000 */
[----:B------:R-:W-:Y:S01]  /*215c0*/  ULDC.64 UR4, c[0x0][0xa28] ;  /* 0x00028a0000047ab9 */ /* 0x000fe20000000a00 */
[----:B0-----:R-:W-:Y:S02]  /*215d0*/  CS2R R6, SRZ ;  /* 0x0000000000067805 */ /* 0x001fe4000001ff00 */
[----:B------:R-:W-:Y:S01]  /*215e0*/  ISETP.NE.U32.AND P0, PT, RZ, UR4, PT ;  /* 0x00000004ff007c0c */ /* 0x000fe2000bf05070 */
[----:B------:R-:W0:Y:S01]  /*215f0*/  LDC.64 R12, c[0x0][0xa00] ;  /* 0x00028000ff0c7b82 */ /* 0x000e220000000a00 */
[----:B------:R-:W-:Y:S01]  /*21600*/  ULDC.64 UR6, c[0x0][0xa08] ;  /* 0x0002820000067ab9 */ /* 0x000fe20000000a00 */
[----:B------:R-:W-:Y:S01]  /*21610*/  ULDC.64 UR8, c[0x0][0xa10] ;  /* 0x0002840000087ab9 */ /* 0x000fe20000000a00 */
[----:B------:R-:W-:Y:S01]  /*21620*/  ISETP.NE.AND.EX P0, PT, RZ, UR5, PT, P0 ;  /* 0x00000005ff007c0c */ /* 0x000fe2000bf05300 */
[----:B------:R-:W-:-:S04]  /*21630*/  ULDC.64 UR4, c[0x0][0xa18] ;  /* 0x0002860000047ab9 */ /* 0x000fc80000000a00 */
[----:B-1----:R-:W1:Y:S08]  /*21640*/  LDC.64 R4, c[0x0][0xa08] ;  /* 0x00028200ff047b82 */ /* 0x002e700000000a00 */
[----:B------:R-:W2:Y:S01]  /*21650*/  @P0 LDC.64 R2, c[0x0][0xa28] ;  /* 0x00028a00ff020b82 */ /* 0x000ea20000000a00 */
[----:B------:R-:W-:Y:S02]  /*21660*/  ISETP.NE.U32.AND P2, PT, RZ, UR6, PT ;  /* 0x00000006ff007c0c */ /* 0x000fe4000bf45070 */
[----:B------:R-:W-:Y:S01]  /*21670*/  ISETP.NE.U32.AND P4, PT, RZ, UR8, PT ;  /* 0x00000008ff007c0c */ /* 0x000fe2000bf85070 */
[----:B------:R-:W-:-:S02]  /*21680*/  IMAD.MOV.U32 R9, RZ, RZ, RZ ;  /* 0x000000ffff097224 */ /* 0x000fc400078e00ff */
[----:B------:R-:W-:Y:S02]  /*21690*/  IMAD.MOV.U32 R10, RZ, RZ, RZ ;  /* 0x000000ffff0a7224 */ /* 0x000fe400078e00ff */
[----:B--2---:R-:W-:-:S05]  /*216a0*/  @P0 IMAD.WIDE R2, R0, 0x4, R2 ;  /* 0x0000000400020825 */ /* 0x004fca00078e0202 */
[----:B------:R2:W5:Y:S01]  /*216b0*/  @P0 LDG.E R6, desc[UR52][R2.64] ;  /* 0x0000003402060981 */ /* 0x000562000c1e1900 */
[----:B------:R-:W-:Y:S01]  /*216c0*/  ISETP.NE.U32.AND P0, PT, RZ, UR4, PT ;  /* 0x00000004ff007c0c */ /* 0x000fe2000bf05070 */
[----:B0-----:R-:W-:-:S03]  /*216d0*/  IMAD.WIDE R12, R0, 0x4, R12 ;  /* 0x00000004000c7825 */ /* 0x001fc600078e020c */
[----:B------:R-:W-:Y:S01]  /*216e0*/  ISETP.NE.AND.EX P0, PT, RZ, UR5, PT, P0 ;  /* 0x00000005ff007c0c */ /* 0x000fe2000bf05300 */
[----:B------:R-:W-:Y:S01]  /*216f0*/  ULDC.64 UR4, c[0x0][0xa00] ;  /* 0x0002800000047ab9 */ /* 0x000fe20000000a00 */
[----:B-1----:R-:W-:Y:S01]  /*21700*/  IMAD.WIDE R4, R0, 0x4, R4 ;  /* 0x0000000400047825 */ /* 0x002fe200078e0204 */
[----:B------:R-:W-:Y:S01]  /*21710*/  ISETP.NE.U32.AND P1, PT, RZ, UR4, PT ;  /* 0x00000004ff007c0c */ /* 0x000fe2000bf25070 */
[----:B--2---:R-:W0:Y:S03]  /*21720*/  LDC.64 R2, c[0x0][0xa10] ;  /* 0x00028400ff027b82 */ /* 0x004e260000000a00 */
[----:B------:R-:W-:Y:S02]  /*21730*/  ISETP.NE.AND.EX P3, PT, RZ, UR5, PT, P1 ;  /* 0x00000005ff007c0c */ /* 0x000fe4000bf65310 */
[----:B------:R-:W-:Y:S02]  /*21740*/  ISETP.NE.AND.EX P1, PT, RZ, UR7, PT, P2 ;  /* 0x00000007ff007c0c */ /* 0x000fe4000bf25320 */
[----:B------:R-:W-:-:S02]  /*21750*/  ISETP.NE.AND.EX P2, PT, RZ, UR9, PT, P4 ;  /* 0x00000009ff007c0c */ /* 0x000fc4000bf45340 */
[----:B------:R-:W1:Y:S01]  /*21760*/  @P0 LDC.64 R14, c[0x0][0xa18] ;  /* 0x00028600ff0e0b82 */ /* 0x000e620000000a00 */
[----:B------:R-:W-:-:S06]  /*21770*/  ULDC UR4, c[0x0][0x288] ;  /* 0x0000a20000047ab9 */ /* 0x000fcc0000000800 */
[----:B------:R-:W2:Y:S04]  /*21780*/  @P3 LDG.E R7, desc[UR52][R12.64] ;  /* 0x000000340c073981 */ /* 0x000ea8000c1e1900 */
[----:B------:R3:W5:Y:S01]  /*21790*/  @P1 LDG.E R9, desc[UR52][R4.64] ;  /* 0x0000003404091981 */ /* 0x000762000c1e1900 */
[----:B0-----:R-:W-:-:S05]  /*217a0*/  IMAD.WIDE R2, R0, 0x4, R2 ;  /* 0x0000000400027825 */ /* 0x001fca00078e0202 */
[----:B------:R3:W5:Y:S01]  /*217b0*/  @P2 LDG.E R10, desc[UR52][R2.64] ;  /* 0x00000034020a2981 */ /* 0x000762000c1e1900 */
[----:B-1----:R-:W-:-:S04]  /*217c0*/  @P0 IMAD.WIDE R14, R0, 0x4, R14 ;  /* 0x00000004000e0825 */ /* 0x002fc800078e020e */
[----:B------:R-:W-:Y:S01]  /*217d0*/  IMAD.U32 R0, RZ, RZ, UR4 ;  /* 0x00000004ff007e24 */ /* 0x000fe2000f8e00ff */
[----:B------:R-:W-:-:S05]  /*217e0*/  ULDC.64 UR4, c[0x0][0x3f8] ;  /* 0x0000fe0000047ab9 */ /* 0x000fca0000000a00 */
        /* <DEDUP_REMOVED lines=8> */
[----:B------:R-:W-:Y:S01]  /*21870*/  IMAD.U32 R8, RZ, RZ, UR5 ;  /* 0x00000005ff087e24 */ /* 0x000fe2000f8e00ff */
[----:B--2---:R0:W-:Y:S02]  /*21880*/  STL [R1+0x2f4], R7 ;  /* 0x0002f40701007387 */ /* 0x0041e40000100800 */
[----:B0-----:R-:W-:Y:S01]  /*21890*/  IMAD.U32 R7, RZ, RZ, UR4 ;  /* 0x00000004ff077e24 */ /* 0x001fe2000f8e00ff */
[----:B---3--:R-:W-:Y:S06]  /*218a0*/  @P0 BRA `(.L_x_4278) ;  /* 0x0000000000100947 */ /* 0x008fec0003800000 */
[----:B------:R-:W-:Y:S05]  /*218b0*/  @!P3 BRA `(.L_x_4278) ;  /* 0x00000000000cb947 */ /* 0x000fea0003800000 */
[----:B------:R-:W2:Y:S04]  /*218c0*/  LDG.E R11, desc[UR52][R12.64] ;  /* 0x000000340c0b7981 */ /* 0x000ea8000c1e1900 */
[----:B-----5:R-:W2:Y:S02]  /*218d0*/  LDG.E R0, desc[UR52][R12.64+0x4] ;  /* 0x000004340c007981 */ /* 0x020ea4000c1e1900 */
[----:B--2---:R-:W-:-:S07]  /*218e0*/  IMAD.IADD R0, R0, 0x1, -R11 ;  /* 0x0000000100007824 */ /* 0x004fce00078e0a0b */
.L_x_4278:
[----:B-----5:R-:W-:Y:S01]  /*218f0*/  IMAD.IADD R9, R9, 0x1, R6 ;  /* 0x0000000109097824 */ /* 0x020fe200078e0206 */
[----:B------:R-:W-:Y:S02]  /*21900*/  ULDC.64 UR4, c[0x0][0xa20] ;  /* 0x0002880000047ab9 */ /* 0x000fe40000000a00 */
[----:B------:R-:W-:Y:S02]  /*21910*/  ISETP.NE.U32.AND P0, PT, RZ, UR4, PT ;  /* 0x00000004ff007c0c */ /* 0x000fe4000bf05070 */
[----:B------:R0:W-:Y:S02]  /*21920*/  STL [R1+0x300], R9 ;  /* 0x0003000901007387 */ /* 0x0001e40000100800 */
[----:B------:R-:W-:-:S13]  /*21930*/  ISETP.NE.AND.EX P0, PT, RZ, UR5, PT, P0 ;  /* 0x00000005ff007c0c */ /* 0x000fda000bf05300 */
[----:B0-----:R-:W-:Y:S05]  /*21940*/  @!P0 BRA `(.L_x_4279) ;  /* 0x0000000000148947 */ /* 0x001fea0003800000 */
[----:B------:R-:W2:Y:S01]  /*21950*/  LDL R11, [R1+0x2dc] ;  /* 0x0002dc00010b7983 */ /* 0x000ea20000100800 */
[----:B------:R-:W2:Y:S02]  /*21960*/  LDC.64 R4, c[0x0][0xa20] ;  /* 0x00028800ff047b82 */ /* 0x000ea40000000a00 */
[----:B--2---:R-:W-:-:S05]  /*21970*/  IMAD.WIDE R4, R11, 0x4, R4 ;  /* 0x000000040b047825 */ /* 0x004fca00078e0204 */
[----:B------:R0:W5:Y:S01]  /*21980*/  LDG.E R7, desc[UR52][R4.64] ;  /* 0x0000003404077981 */ /* 0x000162000c1e1900 */
[----:B------:R-:W-:Y:S05]  /*21990*/  BRA `(.L_x_4280) ;  /* 0x0000000000107947 */ /* 0x000fea0003800000 */
.L_x_4279:
[----:B------:R-:W-:Y:S05]  /*219a0*/  @!P1 BRA `(.L_x_4280) ;  /* 0x00000000000c9947 */ /* 0x000fea0003800000 */
[----:B------:R-:W2:Y:S04]  /*219b0*/  LDG.E R7, desc[UR52][R4.64] ;  /* 0x0000003404077981 */ /* 0x000ea8000c1e1900 */
[----:B------:R-:W2:Y:S02]  /*219c0*/  LDG.E R4, desc[UR52][R4.64+0x4] ;  /* 0x0000043404047981 */ /* 0x000ea4000c1e1900 */
[----:B--2---:R-:W-:-:S07]  /*219d0*/  IMAD.IADD R7, R4, 0x1, -R7 ;  /* 0x0000000104077824 */ /* 0x004fce00078e0a07 */
.L_x_4280:
[----:B0-----:R-:W2:Y:S04]  /*219e0*/  @P2 LDG.E R4, desc[UR52][R2.64] ;  /* 0x0000003402042981 */ /* 0x001ea8000c1e1900 */
[----:B------:R-:W3:Y:S04]  /*219f0*/  LDL R11, [R1+0x2d4] ;  /* 0x0002d400010b7983 */ /* 0x000ee80000100800 */
[----:B------:R-:W2:Y:S01]  /*21a00*/  @P2 LDG.E R2, desc[UR52][R2.64+0x4] ;  /* 0x0000043402022981 */ /* 0x000ea2000c1e1900 */
[----:B-----5:R-:W-:Y:S02]  /*21a10*/  IMAD.IADD R6, R7, 0x1, -R6 ;  /* 0x0000000107067824 */ /* 0x020fe400078e0a06 */
[----:B--2---:R-:W-:-:S04]  /*21a20*/  @P2 IMAD.IADD R8, R2, 0x1, -R4 ;  /* 0x0000000102082824 */ /* 0x004fc800078e0a04 */
[----:B------:R-:W-:-:S04]  /*21a30*/  IMAD.IADD R20, R6, 0x1, R8 ;  /* 0x0000000106147824 */ /* 0x000fc800078e0208 */
[----:B------:R-:W-:-:S04]  /*21a40*/  VIADD R2, R20, 0x9f ;  /* 0x0000009f14027836 */ /* 0x000fc80000000000 */
[----:B------:R-:W-:-:S05]  /*21a50*/  IMAD.HI R2, R2, 0x66666667, RZ ;  /* 0x6666666702027827 */ /* 0x000fca00078e02ff */
[----:B------:R-:W-:-:S04]  /*21a60*/  SHF.R.U32.HI R3, RZ, 0x1f, R2 ;  /* 0x0000001fff037819 */ /* 0x000fc80000011602 */
[----:B------:R-:W-:Y:S02]  /*21a70*/  LEA.HI.SX32 R9, R2, R3, 0x1a ;  /* 0x0000000302097211 */ /* 0x000fe400078fd2ff */
[----:B------:R-:W0:Y:S03]  /*21a80*/  LDC.64 R2, c[0x0][0x9e0] ;  /* 0x00027800ff027b82 */ /* 0x000e260000000a00 */
[----:B------:R1:W-:Y:S01]  /*21a90*/  STL [R1+0x2e4], R9 ;  /* 0x0002e40901007387 */ /* 0x0003e20000100800 */
[----:B---3--:R-:W-:-:S04]  /*21aa0*/  LEA R21, R11, 0x80, 0x7 ;  /* 0x000000800b157811 */ /* 0x008fc800078e38ff */
[----:B------:R-:W-:Y:S02]  /*21ab0*/  IADD3 R21, R20, R21, -R0 ;  /* 0x0000001514157210 */ /* 0x000fe40007ffe800 */
[----:B0-----:R-:W-:-:S03]  /*21ac0*/  ISETP.GE.AND P1, PT, R3, 0x1, PT ;  /* 0x000000010300780c */ /* 0x001fc60003f26270 */
[----:B------:R-:W-:-:S10]  /*21ad0*/  IMAD.IADD R2, R21, 0x1, R2 ;  /* 0x0000000115027824 */ /* 0x000fd400078e0202 */
[----:B-1----:R-:W-:Y:S05]  /*21ae0*/  @!P1 BRA `(.L_x_4281) ;  /* 0x0000000000489947 */ /* 0x002fea0003800000 */
        /* <DEDUP_REMOVED lines=11> */
.L_x_4283:
[----:B------:R-:W-:-:S13]  /*21ba0*/  ISETP.NE.AND P0, PT, R3, 0x1, PT ;  /* 0x000000010300780c */ /* 0x000fda0003f05270 */
[----:B------:R-:W0:Y:S02]  /*21bb0*/  @P0 LDC.64 R4, c[0x0][0x9e8] ;  /* 0x00027a00ff040b82 */ /* 0x000e240000000a00 */
[----:B0-----:R-:W-:-:S05]  /*21bc0*/  @P0 IMAD.HI.U32 R4, R7, R4, RZ ;  /* 0x0000000407040227 */ /* 0x001fca00078e00ff */
[----:B------:R-:W-:-:S07]  /*21bd0*/  @P0 SHF.R.U32.HI R7, RZ, R5, R4 ;  /* 0x00000005ff070219 */ /* 0x000fce0000011604 */
.L_x_4284:
[----:B------:R-:W-:Y:S05]  /*21be0*/  BSYNC B0 ;  /* 0x0000000000007941 */ /* 0x000fea0003800000 */
.L_x_4282:
[----:B------:R-:W-:-:S05]  /*21bf0*/  IMAD R7, R7, R3, R3 ;  /* 0x0000000307077224 */ /* 0x000fca00078e0203 */
[----:B------:R-:W-:-:S07]  /*21c00*/  VIMNMX R2, R2, R7, PT ;  /* 0x0000000702027248 */ /* 0x000fce0003fe0100 */
.L_x_4281:
        /* <DEDUP_REMOVED lines=15> */
.L_x_4287:
[----:B------:R-:W-:Y:S01]  /*21d00*/  ISETP.NE.AND P0, PT, R3, 0x1, PT ;  /* 0x000000010300780c */ /* 0x000fe20003f05270 */
[----:B------:R-:W-:-:S12]  /*21d10*/  IMAD.MOV.U32 R7, RZ, RZ, R20 ;  /* 0x000000ffff077224 */ /* 0x000fd800078e0014 */
[----:B------:R-:W0:Y:S02]  /*21d20*/  @P0 LDC.64 R4, c[0x0][0x9e8] ;  /* 0x00027a00ff040b82 */ /* 0x000e240000000a00 */
[----:B0-----:R-:W-:-:S05]  /*21d30*/  @P0 IMAD.HI.U32 R4, R20, R4, RZ ;  /* 0x0000000414040227 */ /* 0x001fca00078e00ff */
[----:B------:R-:W-:-:S07]  /*21d40*/  @P0 SHF.R.U32.HI R7, RZ, R5, R4 ;  /* 0x00000005ff070219 */ /* 0x000fce0000011604 */
.L_x_4288:
[----:B------:R-:W-:Y:S05]  /*21d50*/  BSYNC B0 ;  /* 0x0000000000007941 */ /* 0x000fea0003800000 */
.L_x_4286:
[----:B------:R-:W-:-:S05]  /*21d60*/  IMAD R3, R7, R3, RZ ;  /* 0x0000000307037224 */ /* 0x000fca00078e02ff */
[----:B------:R-:W-:-:S07]  /*21d70*/  VIMNMX R0, R0, R3, !PT ;  /* 0x0000000300007248 */ /* 0x000fce0007fe0100 */
.L_x_4285:
[----:B------:R-:W-:Y:S01]  /*21d80*/  VIADD R2, R2, 0x9f ;  /* 0x0000009f02027836 */ /* 0x000fe20000000000 */
[----:B------:R-:W-:Y:S01]  /*21d90*/  BSSY B0, `(.L_x_4289) ;  /* 0x0000178000007945 */ /* 0x000fe20003800000 */
[----:B------:R-:W-:-:S04]  /*21da0*/  IMAD.HI R0, R0, 0x66666667, RZ ;  /* 0x6666666700007827 */ /* 0x000fc800078e02ff */
[----:B------:R-:W-:-:S05]  /*21db0*/  IMAD.HI R2, R2, 0x66666667, RZ ;  /* 0x6666666702027827 */ /* 0x000fca00078e02ff */
[----:B------:R-:W-:-:S04]  /*21dc0*/  SHF.R.U32.HI R3, RZ, 0x1f, R2 ;  /* 0x0000001fff037819 */ /* 0x000fc80000011602 */
[----:B------:R-:W-:Y:S02]  /*21dd0*/  LEA.HI.SX32 R3, R2, R3, 0x1a ;  /* 0x0000000302037211 */ /* 0x000fe400078fd2ff */
[----:B------:R-:W-:-:S04]  /*21de0*/  SHF.R.U32.HI R2, RZ, 0x1f, R0 ;  /* 0x0000001fff027819 */ /* 0x000fc80000011600 */
[----:B------:R-:W-:Y:S02]  /*21df0*/  LEA.HI.SX32 R2, R0, R2, 0x1a ;  /* 0x0000000200027211 */ /* 0x000fe400078fd2ff */
[----:B------:R-:W-:Y:S02]  /*21e00*/  VIMNMX R0, R9, R3, PT ;  /* 0x0000000309007248 */ /* 0x000fe40003fe0100 */
[----:B------:R-:W-:-:S05]  /*21e10*/  VIMNMX R2, RZ, R2, !PT ;  /* 0x00000002ff027248 */ /* 0x000fca0007fe0100 */
[--C-:B------:R-:W-:Y:S02]  /*21e20*/  IMAD R2, R2, 0xa0, -R6.reuse ;  /* 0x000000a002027824 */ /* 0x100fe400078e0a06 */
[----:B------:R-:W-:-:S03]  /*21e30*/  IMAD R6, R0, 0xa0, -R6 ;  /* 0x000000a000067824 */ /* 0x000fc600078e0a06 */
[----:B------:R-:W-:Y:S02]  /*21e40*/  VIMNMX R0, RZ, R2, !PT ;  /* 0x00000002ff007248 */ /* 0x000fe40007fe0100 */
[----:B------:R-:W-:-:S03]  /*21e50*/  VIMNMX R8, R6, R8, PT ;  /* 0x0000000806087248 */ /* 0x000fc60003fe0100 */
[----:B------:R-:W-:Y:S01]  /*21e60*/  IMAD.WIDE.U32 R2, R0, -0x33333333, RZ ;  /* 0xcccccccd00027825 */ /* 0x000fe200078e00ff */
[----:B------:R-:W-:-:S04]  /*21e70*/  ISETP.GT.AND P0, PT, R8, R0, PT ;  /* 0x000000000800720c */ /* 0x000fc80003f04270 */
[----:B------:R-:W-:-:S05]  /*21e80*/  SHF.R.U32.HI R3, RZ, 0x7, R3 ;  /* 0x00000007ff037819 */ /* 0x000fca0000011603 */
[----:B------:R-:W-:-:S04]  /*21e90*/  IMAD.MOV.U32 R4, RZ, RZ, R3 ;  /* 0x000000ffff047224 */ /* 0x000fc800078e0003 */
[----:B------:R-:W-:-:S04]  /*21ea0*/  @P0 VIADD R0, R8, 0x9f ;  /* 0x0000009f08000836 */ /* 0x000fc80000000000 */
[----:B------:R-:W-:-:S05]  /*21eb0*/  @P0 IMAD.HI R0, R0, 0x66666667, RZ ;  /* 0x6666666700000827 */ /* 0x000fca00078e02ff */
[----:B------:R-:W-:-:S04]  /*21ec0*/  @P0 SHF.R.U32.HI R2, RZ, 0x1f, R0 ;  /* 0x0000001fff020819 */ /* 0x000fc80000011600 */
[----:B------:R-:W-:Y:S02]  /*21ed0*/  @P0 LEA.HI.SX32 R4, R0, R2, 0x1a ;  /* 0x0000000200040211 */ /* 0x000fe400078fd2ff */
[----:B------:R-:W-:Y:S02]  /*21ee0*/  PLOP3.LUT P0, PT, PT, PT, PT, 0x80, 0x0 ;  /* 0x000000000000781c */ /* 0x000fe40003f0f070 */
[----:B------:R-:W-:-:S13]  /*21ef0*/  ISETP.GT.AND P1, PT, R4, R3, PT ;  /* 0x000000030400720c */ /* 0x000fda0003f24270 */
[----:B------:R-:W-:Y:S05]  /*21f00*/  @!P1 BRA `(.L_x_4290) ;  /* 0x0000001400809947 */ /* 0x000fea0003800000 */
[----:B------:R-:W2:Y:S01]  /*21f10*/  LDL R5, [R1+0x2dc] ;  /* 0x0002dc0001057983 */ /* 0x000ea20000100800 */
[----:B------:R-:W0:Y:S03]  /*21f20*/  LDC R0, c[0x0][0x428] ;  /* 0x00010a00ff007b82 */ /* 0x000e260000000800 */
[----:B------:R-:W3:Y:S01]  /*21f30*/  LDL R9, [R1+0x2d8] ;  /* 0x0002d80001097983 */ /* 0x000ee20000100800 */
[----:B------:R-:W-:Y:S01]  /*21f40*/  UMOV UR4, 0xffffffff ;  /* 0xffffffff00047882 */ /* 0x000fe20000000000 */
[----:B0-----:R-:W-:-:S13]  /*21f50*/  ISETP.NE.AND P0, PT, R0, 0x1, PT ;  /* 0x000000010000780c */ /* 0x001fda0003f05270 */
[----:B------:R-:W3:Y:S01]  /*21f60*/  @P0 LDC R0, c[0x0][0x42c] ;  /* 0x00010b00ff000b82 */ /* 0x000ee20000000800 */
[----:B--2---:R-:W-:-:S07]  /*21f70*/  IMAD.MOV.U32 R7, RZ, RZ, R5 ;  /* 0x000000ffff077224 */ /* 0x004fce00078e0005 */
[----:B------:R-:W0:Y:S01]  /*21f80*/  @P0 LDC R5, c[0x0][0x430] ;  /* 0x00010c00ff050b82 */ /* 0x000e220000000800 */
[----:B---3--:R-:W-:-:S04]  /*21f90*/  @P0 IMAD.HI.U32 R0, R9, R0, RZ ;  /* 0x0000000009000227 */ /* 0x008fc800078e00ff */
        /* <DEDUP_REMOVED lines=8> */
.L_x_4448:
[----:B-1----:R-:W-:Y:S02]  /*22020*/  ISETP.NE.AND P0, PT, R14, RZ, PT ;  /* 0x000000ff0e00720c */ /* 0x002fe40003f05270 */
[----:B------:R-:W-:-:S11]  /*22030*/  PLOP3.LUT P6, PT, PT, PT, PT, 0x8, 0x0 ;  /* 0x000000000000781c */ /* 0x000fd60003fce170 */
[----:B------:R-:W-:Y:S05]  /*22040*/  @P0 BRA `(.L_x_4292) ;  /* 0x00000000000c0947 */ /* 0x000fea0003800000 */
[----:B------:R-:W-:-:S03]  /*22050*/  UMOV UR4, 0xffffffff ;  /* 0xffffffff00047882 */ /* 0x000fc60000000000 */
[----:B------:R-:W-:Y:S05]  /*22060*/  BRA.DIV UR4, `(.L_x_4293) ;  /* 0x0000007204e47947 */ /* 0x000fea000b800000 */
[----:B------:R-:W-:-:S13]  /*22070*/  ELECT P6, URZ, PT ;  /* 0x00000000003f782f */ /* 0x000fda00038c0000 */
.L_x_4292:
        /* <DEDUP_REMOVED lines=12> */
.L_x_4451:
[----:B------:R-:W-:Y:S05]  /*22140*/  BSYNC B1 ;  /* 0x0000000000017941 */ /* 0x000fea0003800000 */
.L_x_4294:
        /* <DEDUP_REMOVED lines=12> */
.L_x_4452:
[----:B------:R-:W-:Y:S05]  /*22210*/  BSYNC B2 ;  /* 0x0000000000027941 */ /* 0x000fea0003800000 */
.L_x_4298:
        /* <DEDUP_REMOVED lines=9> */
.L_x_4301:
[----:B------:R-:W-:Y:S05]  /*222b0*/  BSYNC B2 ;  /* 0x0000000000027941 */ /* 0x000fea0003800000 */
.L_x_4300:
[----:B0-----:R-:W2:Y:S01]  /*222c0*/  LDL R5, [R1+0x2e0] ;  /* 0x0002e00001057983 */ /* 0x001ea20000100800 */
[----:B------:R-:W-:Y:S01]  /*222d0*/  IMAD.MOV.U32 R6, RZ, RZ, RZ ;  /* 0x000000ffff067224 */ /* 0x000fe200078e00ff */
[----:B------:R-:W-:Y:S01]  /*222e0*/  UIADD3 UR4, UP0, UR40, 0x570, URZ ;  /* 0x0000057028047890 */ /* 0x000fe2000ff1e03f */
[----:B------:R-:W-:Y:S01]  /*222f0*/  PLOP3.LUT P0, PT, PT, PT, PT, 0x80, 0x0 ;  /* 0x000000000000781c */ /* 0x000fe20003f0f070 */
[----:B------:R-:W-:Y:S01]  /*22300*/  UMOV UR6, 0x0 ;  /* 0x0000000000067882 */ /* 0x000fe20000000000 */
[----:B------:R-:W-:Y:S01]  /*22310*/  UMOV UR7, 0x12f00000 ;  /* 0x12f0000000077882 */ /* 0x000fe20000000000 */
[----:B------:R-:W-:Y:S01]  /*22320*/  R2UR UR10, R6 ;  /* 0x00000000060a72ca */ /* 0x000fe200000e0000 */
[----:B------:R-:W-:Y:S01]  /*22330*/  IMAD R6, R4, 0xa0, R10 ;  /* 0x000000a004067824 */ /* 0x000fe200078e020a */
[----:B------:R-:W-:-:S03]  /*22340*/  UIADD3.X UR5, URZ, UR41, URZ, UP0, !UPT ;  /* 0x000000293f057290 */ /* 0x000fc600087fe43f */
[----:B------:R-:W-:Y:S02]  /*22350*/  VIADD R6, R6, 0xffffff60 ;  /* 0xffffff6006067836 */ /* 0x000fe40000000000 */
[----:B--2---:R-:W-:Y:S02]  /*22360*/  IMAD R9, R5, 0x7800, R11 ;  /* 0x0000780005097824 */ /* 0x004fe400078e020b */
[----:B------:R-:W-:Y:S02]  /*22370*/  VIADD R5, R8, 0x33490 ;  /* 0x0003349008057836 */ /* 0x000fe40000000000 */
[----:B------:R-:W-:-:S07]  /*22380*/  VIADD R7, R9, 0x24200 ;  /* 0x0002420009077836 */ /* 0x000fce0000000000 */
.L_x_4302:
        /* <DEDUP_REMOVED lines=16> */
.L_x_4303:
        /* <DEDUP_REMOVED lines=16> */
.L_x_4304:
        /* <DEDUP_REMOVED lines=13> */
.L_x_4453:
[----:B------:R-:W-:Y:S05]  /*22660*/  BSYNC B2 ;  /* 0x0000000000027941 */ /* 0x000fea0003800000 */
.L_x_4305:
        /* <DEDUP_REMOVED lines=11> */
.L_x_4308:
[----:B------:R-:W-:Y:S05]  /*22720*/  BSYNC B2 ;  /* 0x0000000000027941 */ /* 0x000fea0003800000 */
.L_x_4307:
[----:B------:R-:W-:Y:S01]  /*22730*/  R2UR UR6, R12 ;  /* 0x000000000c0672ca */ /* 0x000fe200000e0000 */
[----:B------:R-:W-:Y:S01]  /*22740*/  IMAD.MOV.U32 R5, RZ, RZ, RZ ;  /* 0x000000ffff057224 */ /* 0x000fe200078e00ff */
[----:B------:R-:W-:Y:S01]  /*22750*/  R2UR UR7, R13 ;  /* 0x000000000d0772ca */ /* 0x000fe200000e0000 */
[----:B------:R-:W-:Y:S01]  /*22760*/  UIADD3 UR4, UP0, UR40, 0x670, URZ ;  /* 0x0000067028047890 */ /* 0x000fe2000ff1e03f */
[----:B------:R-:W-:Y:S01]  /*22770*/  PLOP3.LUT P0, PT, PT, PT, PT, 0x80, 0x0 ;  /* 0x000000000000781c */ /* 0x000fe20003f0f070 */
[----:B------:R-:W-:Y:S01]  /*22780*/  VIADD R8, R8, 0x334b0 ;  /* 0x000334b008087836 */ /* 0x000fe20000000000 */
[----:B------:R-:W-:Y:S01]  /*22790*/  R2UR UR10, R5 ;  /* 0x00000000050a72ca */ /* 0x000fe200000e0000 */
[----:B------:R-:W-:Y:S01]  /*227a0*/  VIADD R5, R9, 0xf200 ;  /* 0x0000f20009057836 */ /* 0x000fe20000000000 */
[----:B------:R-:W-:-:S13]  /*227b0*/  UIADD3.X UR5, URZ, UR41, URZ, UP0, !UPT ;  /* 0x000000293f057290 */ /* 0x000fda00087fe43f */
.L_x_4309:
        /* <DEDUP_REMOVED lines=15> */
.L_x_4310:
        /* <DEDUP_REMOVED lines=15> */
.L_x_4311:
        /* <DEDUP_REMOVED lines=10> */
.L_x_4297:
[----:B------:R-:W-:Y:S05]  /*22a40*/  BSYNC B1 ;  /* 0x0000000000017941 */ /* 0x000fea0003800000 */
.L_x_4296:
        /* <DEDUP_REMOVED lines=8> */
[----:B------:R-:W-:Y:S02]  /*22ad0*/  VIADD R6, R4, 0xfffffffe ;  /* 0xfffffffe04067836 */ /* 0x000fe40000000000 */
[----:B------:R0:W-:Y:S03]  /*22ae0*/  STL [R1+0x2e0], R5 ;  /* 0x0002e00501007387 */ /* 0x0001e60000100800 */
[----:B------:R-:W-:Y:S01]  /*22af0*/  ISETP.GE.AND P2, PT, R6, R3, PT ;  /* 0x000000030600720c */ /* 0x000fe20003f46270 */
[----:B------:R0:W-:-:S12]  /*22b00*/  STL [R1+0x2f0], R7 ;  /* 0x0002f00701007387 */ /* 0x0001d80000100800 */
[----:B0-----:R-:W-:Y:S05]  /*22b10*/  @!P2 BRA `(.L_x_4290) ;  /* 0x00000008007ca947 */ /* 0x001fea0003800000 */
[C---:B------:R-:W-:Y:S02]  /*22b20*/  IMAD R8, R4.reuse, 0xa0, R10 ;  /* 0x000000a004087824 */ /* 0x040fe400078e020a */
[----:B------:R-:W-:Y:S02]  /*22b30*/  VIADD R9, R4, 0xffffffff ;  /* 0xffffffff04097836 */ /* 0x000fe40000000000 */
[----:B------:R-:W-:-:S07]  /*22b40*/  VIADD R8, R8, 0xfffffec0 ;  /* 0xfffffec008087836 */ /* 0x000fce0000000000 */
.L_x_4328:
        /* <DEDUP_REMOVED lines=13> */
.L_x_4454:
[----:B------:R-:W-:Y:S05]  /*22c20*/  BSYNC B2 ;  /* 0x0000000000027941 */ /* 0x000fea0003800000 */
.L_x_4314:
        /* <DEDUP_REMOVED lines=9> */
.L_x_4317:
[----:B------:R-:W-:Y:S05]  /*22cc0*/  BSYNC B2 ;  /* 0x0000000000027941 */ /* 0x000fea0003800000 */
.L_x_4316:
        /* <DEDUP_REMOVED lines=11> */
.L_x_4318:
        /* <DEDUP_REMOVED lines=13> */
[----:B------:R-:W-:Y:S02]  /*22e50*/  UMOV UR7, 0x12f00000 ;  /* 0x12f0000000077882 */ /* 0x000fe40000000000 */
[----:B------:R-:W-:Y:S01]  /*22e60*/  R2UR UR10, R10 ;  /* 0x000000000a0a72ca */ /* 0x000fe200000e0000 */
[----:B------:R-:W-:-:S14]  /*22e70*/  VIADD R10, R5, 0x26a00 ;  /* 0x00026a00050a7836 */ /* 0x000fdc0000000000 */
.L_x_4319:
        /* <DEDUP_REMOVED lines=16> */
.L_x_4320:
        /* <DEDUP_REMOVED lines=13> */
.L_x_4455:
[----:B------:R-:W-:Y:S05]  /*23050*/  BSYNC B2 ;  /* 0x0000000000027941 */ /* 0x000fea0003800000 */
.L_x_4321:
        /* <DEDUP_REMOVED lines=11> */
.L_x_4324:
[----:B------:R-:W-:Y:S05]  /*23110*/  BSYNC B2 ;  /* 0x0000000000027941 */ /* 0x000fea0003800000 */
.L_x_4323:
        /* <DEDUP_REMOVED lines=8> */
.L_x_4325:
        /* <DEDUP_REMOVED lines=11> */
[----:B------:R-:W-:Y:S01]  /*23250*/  R2UR UR6, R12 ;  /* 0x000000000c0672ca */ /* 0x000fe200000e0000 */
[----:B------:R-:W-:Y:S01]  /*23260*/  VIADD R4, R5, 0x11a00 ;  /* 0x00011a0005047836 */ /* 0x000fe20000000000 */
[----:B------:R-:W-:Y:S02]  /*23270*/  R2UR UR7, R13 ;  /* 0x000000000d0772ca */ /* 0x000fe400000e0000 */
[----:B------:R-:W-:Y:S02]  /*23280*/  R2UR UR10, R6 ;  /* 0x00000000060a72ca */ /* 0x000fe400000e0000 */
[----:B------:R-:W-:-:S13]  /*23290*/  PLOP3.LUT P1, PT, PT, PT, PT, 0x80, 0x0 ;  /* 0x000000000000781c */ /* 0x000fda0003f2f070 */
.L_x_4326:
        /* <DEDUP_REMOVED lines=15> */
.L_x_4327:
        /* <DEDUP_REMOVED lines=10> */
.L_x_4313:
[----:B------:R-:W-:Y:S05]  /*23430*/  BSYNC B1 ;  /* 0x0000000000017941 */ /* 0x000fea0003800000 */
.L_x_4312:
        /* <DEDUP_REMOVED lines=13> */
.L_x_4290:
[----:B------:R-:W-:Y:S05]  /*23510*/  BSYNC B0 ;  /* 0x0000000000007941 */ /* 0x000fea0003800000 */
.L_x_4289:
        /* <DEDUP_REMOVED lines=17> */
.L_x_4331:
[----:B------:R-:W-:-:S13]  /*23630*/  ISETP.NE.AND P1, PT, R3, 0x1, PT ;  /* 0x000000010300780c */ /* 0x000fda0003f25270 */
[----:B0-----:R-:W0:Y:S02]  /*23640*/  @P1 LDC.64 R4, c[0x0][0x9e8] ;  /* 0x00027a00ff041b82 */ /* 0x001e240000000a00 */
[----:B0-----:R-:W-:-:S05]  /*23650*/  @P1 IMAD.HI.U32 R4, R0, R4, RZ ;  /* 0x0000000400041227 */ /* 0x001fca00078e00ff */
[----:B------:R-:W-:-:S07]  /*23660*/  @P1 SHF.R.U32.HI R0, RZ, R5, R4 ;  /* 0x00000005ff001219 */ /* 0x000fce0000011604 */
.L_x_4332:
[----:B------:R-:W-:Y:S05]  /*23670*/  BSYNC B0 ;  /* 0x0000000000007941 */ /* 0x000fea0003800000 */
.L_x_4330:
[----:B------:R-:W-:-:S05]  /*23680*/  IMAD R0, R0, R3, R3 ;  /* 0x0000000300007224 */ /* 0x000fca00078e0203 */
[----:B------:R-:W-:-:S07]  /*23690*/  VIMNMX R2, R2, R0, PT ;  /* 0x0000000002027248 */ /* 0x000fce0003fe0100 */
.L_x_4329:
[----:B0-----:R-:W2:Y:S01]  /*236a0*/  LDL.LU R4, [R1+0x2e4] ;  /* 0x0002e40001047983 */ /* 0x001ea20000300800 */
[----:B------:R-:W-:Y:S01]  /*236b0*/  VIADD R0, R2, 0x9f ;  /* 0x0000009f02007836 */ /* 0x000fe20000000000 */
[----:B------:R-:W-:-:S03]  /*236c0*/  ULDC UR4, c[0x0][0x9dc] ;  /* 0x0002770000047ab9 */ /* 0x000fc60000000800 */
[----:B------:R-:W-:-:S05]  /*236d0*/  IMAD.HI R0, R0, 0x66666667, RZ ;  /* 0x6666666700007827 */ /* 0x000fca00078e02ff */
[----:B------:R-:W-:-:S04]  /*236e0*/  SHF.R.U32.HI R2, RZ, 0x1f, R0 ;  /* 0x0000001fff027819 */ /* 0x000fc80000011600 */
[----:B------:R-:W-:Y:S01]  /*236f0*/  LEA.HI.SX32 R2, R0, R2, 0x1a ;  /* 0x0000000200027211 */ /* 0x000fe200078fd2ff */
[----:B------:R-:W-:-:S03]  /*23700*/  VIADD R0, R20, -UR4 ;  /* 0x8000000414007c36 */ /* 0x000fc60008000000 */
[----:B--2---:R-:W-:-:S05]  /*23710*/  VIMNMX R6, R4, R2, PT ;  /* 0x0000000204067248 */ /* 0x004fca0003fe0100 */
[----:B------:R0:W-:Y:S01]  /*23720*/  STL [R1+0x2e8], R6 ;  /* 0x0002e80601007387 */ /* 0x0001e20000100800 */
[----:B------:R-:W-:Y:S05]  /*23730*/  @!P0 BRA `(.L_x_4333) ;  /* 0x0000000000448947 */ /* 0x000fea0003800000 */
[----:B------:R-:W-:Y:S01]  /*23740*/  ISETP.GT.AND P0, PT, R20, -0x1, PT ;  /* 0xffffffff1400780c */ /* 0x000fe20003f04270 */
[----:B------:R-:W-:-:S12]  /*23750*/  BSSY B0, `(.L_x_4334) ;  /* 0x000000d000007945 */ /* 0x000fd80003800000 */
        /* <DEDUP_REMOVED lines=8> */
.L_x_4335:
[----:B------:R-:W-:-:S13]  /*237e0*/  ISETP.NE.AND P0, PT, R3, 0x1, PT ;  /* 0x000000010300780c */ /* 0x000fda0003f05270 */
[----:B------:R-:W1:Y:S02]  /*237f0*/  @P0 LDC.64 R4, c[0x0][0x9e8] ;  /* 0x00027a00ff040b82 */ /* 0x000e640000000a00 */
[----:B-1----:R-:W-:-:S05]  /*23800*/  @P0 IMAD.HI.U32 R4, R20, R4, RZ ;  /* 0x0000000414040227 */ /* 0x002fca00078e00ff */
[----:B------:R-:W-:-:S07]  /*23810*/  @P0 SHF.R.U32.HI R20, RZ, R5, R4 ;  /* 0x00000005ff140219 */ /* 0x000fce0000011604 */
.L_x_4336:
[----:B------:R-:W-:Y:S05]  /*23820*/  BSYNC B0 ;  /* 0x0000000000007941 */ /* 0x000fea0003800000 */
.L_x_4334:
[----:B------:R-:W-:-:S05]  /*23830*/  IMAD R3, R20, R3, RZ ;  /* 0x0000000314037224 */ /* 0x000fca00078e02ff */
[----:B------:R-:W-:-:S07]  /*23840*/  VIMNMX R0, R0, R3, !PT ;  /* 0x0000000300007248 */ /* 0x000fce0007fe0100 */
.L_x_4333:
        /* <DEDUP_REMOVED lines=26> */
.L_x_4338:
        /* <DEDUP_REMOVED lines=23> */
.L_x_4340:
[----:B------:R-:W2:Y:S01]  /*23b60*/  LDL R2, [R1+0x2e4] ;  /* 0x0002e40001027983 */ /* 0x000ea20000100800 */
[----:B------:R-:W-:Y:S01]  /*23b70*/  LOP3.LUT R16, R16, 0xfffffffe, RZ, 0xc0, !PT ;  /* 0xfffffffe10107812 */ /* 0x000fe200078ec0ff */
[----:B--2---:R-:W-:-:S05]  /*23b80*/  VIADD R0, R2, 0xf200 ;  /* 0x0000f20002007836 */ /* 0x004fca0000000000 */
[----:B------:R1:W-:Y:S01]  /*23b90*/  STL [R1+0x2f8], R0 ;  /* 0x0002f80001007387 */ /* 0x0003e20000100800 */
[----:B------:R-:W-:-:S13]  /*23ba0*/  LOP3.LUT P0, RZ, R0, 0x1bf, RZ, 0xc0, !PT ;  /* 0x000001bf00ff7812 */ /* 0x000fda000780c0ff */
[----:B------:R-:W-:Y:S01]  /*23bb0*/  @P0 LOP3.LUT R16, R16, 0x1, RZ, 0xfc, !PT ;  /* 0x0000000110100812 */ /* 0x000fe200078efcff */
[----:B-1----:R-:W-:Y:S06]  /*23bc0*/  @!P0 BRA `(.L_x_4341) ;  /* 0x0000000000408947 */ /* 0x002fec0003800000 */
        /* <DEDUP_REMOVED lines=16> */
.L_x_4341:
[----:B------:R-:W2:Y:S02]  /*23cd0*/  LDL R2, [R1+0x2e4] ;  /* 0x0002e40001027983 */ /* 0x000ea40000100800 */
        /* <DEDUP_REMOVED lines=20> */
.L_x_4342:
[----:B------:R-:W2:Y:S02]  /*23e20*/  LDL.LU R2, [R1+0x2f8] ;  /* 0x0002f80001027983 */ /* 0x000ea40000300800 */
[----:B--2---:R-:W-:-:S13]  /*23e30*/  LOP3.LUT P6, RZ, R2, 0x1bf, RZ, 0xc0, !PT ;  /* 0x000001bf02ff7812 */ /* 0x004fda00078cc0ff */
        /* <DEDUP_REMOVED lines=17> */
.L_x_4343:
[----:B------:R-:W2:Y:S01]  /*23f50*/  LDL.LU R3, [R1+0x2f4] ;  /* 0x0002f40001037983 */ /* 0x000ea20000300800 */
[----:B------:R-:W1:Y:S01]  /*23f60*/  LDC R0, c[0x0][0x428] ;  /* 0x00010a00ff007b82 */ /* 0x000e620000000800 */
[----:B------:R-:W-:Y:S02]  /*23f70*/  ULDC.64 UR4, c[0x0][0x9f8] ;  /* 0x00027e0000047ab9 */ /* 0x000fe40000000a00 */
[----:B------:R-:W2:Y:S04]  /*23f80*/  LDL.LU R2, [R1+0x2d4] ;  /* 0x0002d40001027983 */ /* 0x000ea80000300800 */
[----:B0-----:R-:W3:Y:S04]  /*23f90*/  LDL R6, [R1+0x2d8] ;  /* 0x0002d80001067983 */ /* 0x001ee80000100800 */
[----:B------:R-:W4:Y:S01]  /*23fa0*/  LDL R5, [R1+0x2dc] ;  /* 0x0002dc0001057983 */ /* 0x000f220000100800 */
[----:B-1----:R-:W-:Y:S01]  /*23fb0*/  ISETP.NE.AND P0, PT, R0, 0x1, PT ;  /* 0x000000010000780c */ /* 0x002fe20003f05270 */
[----:B--2---:R-:W-:-:S12]  /*23fc0*/  IMAD R4, R2, 0x80, R3 ;  /* 0x0000008002047824 */ /* 0x004fd800078e0203 */
[----:B------:R-:W0:Y:S01]  /*23fd0*/  @P0 LDC R3, c[0x0][0x42c] ;  /* 0x00010b00ff030b82 */ /* 0x000e220000000800 */
[----:B---3--:R-:W-:Y:S02]  /*23fe0*/  IMAD.MOV.U32 R0, RZ, RZ, R6 ;  /* 0x000000ffff007224 */ /* 0x008fe400078e0006 */
[----:B----4-:R-:W-:-:S05]  /*23ff0*/  IMAD.MOV.U32 R7, RZ, RZ, R5 ;  /* 0x000000ffff077224 */ /* 0x010fca00078e0005 */
[----:B------:R-:W1:Y:S01]  /*24000*/  @P0 LDC R2, c[0x0][0x430] ;  /* 0x00010c00ff020b82 */ /* 0x000e620000000800 */
[----:B0-----:R-:W-:Y:S02]  /*24010*/  @P0 IMAD.HI.U32 R3, R6, R3, RZ ;  /* 0x0000000306030227 */ /* 0x001fe400078e00ff */
[----:B------:R-:W0:Y:S03]  /*24020*/  S2R R6, SR_TID.X ;  /* 0x0000000000067919 */ /* 0x000e260000002100 */
[----:B-1----:R-:W-:Y:S02]  /*24030*/  @P0 SHF.R.U32.HI R0, RZ, R2, R3 ;  /* 0x00000002ff000219 */ /* 0x002fe40000011603 */
[----:B------:R-:W-:-:S04]  /*24040*/  ISETP.NE.U32.AND P0, PT, RZ, UR4, PT ;  /* 0x00000004ff007c0c */ /* 0x000fc8000bf05070 */
[----:B------:R-:W-:Y:S01]  /*24050*/  ISETP.NE.AND.EX P0, PT, RZ, UR5, PT, P0 ;  /* 0x00000005ff007c0c */ /* 0x000fe2000bf05300 */
[----:B------:R-:W-:-:S12]  /*24060*/  ULDC.64 UR4, c[0x0][0xa00] ;  /* 0x0002800000047ab9 */ /* 0x000fd80000000a00 */
[----:B------:R-:W1:Y:S01]  /*24070*/  @P0 LDC.64 R2, c[0x0][0x9f8] ;  /* 0x00027e00ff020b82 */ /* 0x000e620000000a00 */
[----:B0-----:R-:W-:Y:S01]  /*24080*/  LOP3.LUT R6, R6, 0x7f, RZ, 0xc0, !PT ;  /* 0x0000007f06067812 */ /* 0x001fe200078ec0ff */
[----:B-1----:R-:W-:-:S05]  /*24090*/  @P0 IMAD.WIDE R2, R5, 0x4, R2 ;  /* 0x0000000405020825 */ /* 0x002fca00078e0202 */
        /* <DEDUP_REMOVED lines=11> */
.L_x_4344:
        /* <DEDUP_REMOVED lines=14> */
.L_x_4345:
        /* <DEDUP_REMOVED lines=13> */
.L_x_4346:
        /* <DEDUP_REMOVED lines=10> */
[----:B------:R-:W2:Y:S01]  /*243a0*/  LDL R2, [R1+0x2f4] ;  /* 0x0002f40001027983 */ /* 0x000ea20000100800 */
[----:B0-----:R-:W0:Y:S01]  /*243b0*/  LDC.64 R6, c[0x0][0x3f8] ;  /* 0x0000fe00ff067b82 */ /* 0x001e220000000a00 */
        /* <DEDUP_REMOVED lines=12> */
.L_x_4458:
[----:B-1----:R-:W-:Y:S02]  /*24480*/  ISETP.NE.AND P0, PT, R14, RZ, PT ;  /* 0x000000ff0e00720c */ /* 0x002fe40003f05270 */
[----:B------:R-:W-:-:S11]  /*24490*/  PLOP3.LUT P6, PT, PT, PT, PT, 0x8, 0x0 ;  /* 0x000000000000781c */ /* 0x000fd60003fce170 */
[----:B------:R-:W-:Y:S05]  /*244a0*/  @P0 BRA `(.L_x_4348) ;  /* 0x0000000800580947 */ /* 0x000fea0003800000 */
[----:B------:R-:W-:-:S03]  /*244b0*/  UMOV UR4, 0xffffffff ;  /* 0xffffffff00047882 */ /* 0x000fc60000000000 */
[----:B------:R-:W-:Y:S05]  /*244c0*/  BRA.DIV UR4, `(.L_x_4349) ;  /* 0x0000005204847947 */ /* 0x000fea000b800000 */
[----:B------:R-:W-:-:S13]  /*244d0*/  ELECT P6, URZ, PT ;  /* 0x00000000003f782f */ /* 0x000fda00038c0000 */
.L_x_4461:
[----:B------:R-:W-:Y:S05]  /*244e0*/  @!P6 BRA `(.L_x_4350) ;  /* 0x0000000400ace947 */ /* 0x000fea0003800000 */
[----:B0-----:R-:W2:Y:S01]  /*244f0*/  LDL R5, [R1+0x2e8] ;  /* 0x0002e80001057983 */ /* 0x001ea20000100800 */
[----:B------:R-:W-:-:S04]  /*24500*/  ISETP.NE.U32.AND P0, PT, R6, RZ, PT ;  /* 0x000000ff0600720c */ /* 0x000fc80003f05070 */
[----:B------:R-:W-:Y:S01]  /*24510*/  ISETP.NE.AND.EX P0, PT, R7, RZ, PT, P0 ;  /* 0x000000ff0700720c */ /* 0x000fe20003f05300 */
[----:B--2---:R-:W-:-:S12]  /*24520*/  VIADD R5, R5, 0xffffffff ;  /* 0xffffffff05057836 */ /* 0x004fd80000000000 */
        /* <DEDUP_REMOVED lines=21> */
.L_x_4351:
[----:B------:R-:W2:Y:S01]  /*24680*/  LDL R8, [R1+0x2ec] ;  /* 0x0002ec0001087983 */ /* 0x000ea20000100800 */
[----:B0-----:R-:W-:Y:S01]  /*24690*/  MOV R6, 0x400 ;  /* 0x0000040000067802 */ /* 0x001fe20000000f00 */
[----:B------:R-:W0:Y:S01]  /*246a0*/  S2R R9, SR_CgaCtaId ;  /* 0x0000000000097919 */ /* 0x000e220000008800 */
[----:B------:R-:W1:Y:S02]  /*246b0*/  S2R R7, SR_TID.X ;  /* 0x0000000000077919 */ /* 0x000e640000002100 */
[----:B0-----:R-:W-:-:S05]  /*246c0*/  LEA R6, R9, R6, 0x18 ;  /* 0x0000000609067211 */ /* 0x001fca00078ec0ff */
[----:B------:R-:W-:Y:S01]  /*246d0*/  IMAD R6, R19, 0x8, R6 ;  /* 0x0000000813067824 */ /* 0x000fe200078e0206 */
[----:B-1----:R-:W-:-:S04]  /*246e0*/  LOP3.LUT R7, R7, 0x7f, RZ, 0xc0, !PT ;  /* 0x0000007f07077812 */ /* 0x002fc800078ec0ff */
[----:B------:R-:W-:Y:S02]  /*246f0*/  ISETP.NE.AND P0, PT, R7, RZ, PT ;  /* 0x000000ff0700720c */ /* 0x000fe40003f05270 */
[----:B--2---:R-:W-:-:S04]  /*24700*/  SHF.L.U32 R8, R8, 0x1f, RZ ;  /* 0x0000001f08087819 */ /* 0x004fc800000006ff */
[----:B------:R-:W0:Y:S02]  /*24710*/  SYNCS.PHASECHK.TRANS64.TRYWAIT P2, [R6+URZ+0x33480], R8 ;  /* 0x03348008060075a7 */ /* 0x000e24000804017f */
[----:B0-----:R-:W-:Y:S05]  /*24720*/  @!P2 BRA `(.L_x_4352) ;  /* 0x00000050000ca947 */ /* 0x001fea0003800000 */
.L_x_4462:
        /* <DEDUP_REMOVED lines=8> */
.L_x_4353:
        /* <DEDUP_REMOVED lines=31> */
.L_x_4463:
        /* <DEDUP_REMOVED lines=8> */
.L_x_4355:
        /* <DEDUP_REMOVED lines=24> */
.L_x_4350:
        /* <DEDUP_REMOVED lines=39> */
.L_x_4348:
        /* <DEDUP_REMOVED lines=13> */
.L_x_4464:
[----:B------:R-:W-:Y:S05]  /*24ee0*/  BSYNC B0 ;  /* 0x0000000000007941 */ /* 0x000fea0003800000 */
.L_x_4356:
[----:B------:R-:W2:Y:S04]  /*24ef0*/  LDL.LU R5, [R1+0x2e8] ;  /* 0x0002e80001057983 */ /* 0x000ea80000300800 */
[----:B0-----:R-:W3:Y:S01]  /*24f00*/  LDL R4, [R1+0x2fc] ;  /* 0x0002fc0001047983 */ /* 0x001ee20000100800 */
[----:B--2---:R-:W-:-:S05]  /*24f10*/  VIADD R12, R5, 0xfffffffe ;  /* 0xfffffffe050c7836 */ /* 0x004fca0000000000 */
[----:B---3--:R-:W-:-:S13]  /*24f20*/  ISETP.GE.AND P0, PT, R12, R4, PT ;  /* 0x000000040c00720c */ /* 0x008fda0003f06270 */
[----:B------:R-:W-:Y:S05]  /*24f30*/  @!P0 BRA `(.L_x_4358) ;  /* 0x0000001800a08947 */ /* 0x000fea0003800000 */
[----:B------:R0:W5:Y:S01]  /*24f40*/  LDL.LU R7, [R1+0x2ec] ;  /* 0x0002ec0001077983 */ /* 0x0001620000300800 */
[----:B------:R-:W-:-:S07]  /*24f50*/  IMAD.MOV.U32 R6, RZ, RZ, R19 ;  /* 0x000000ffff067224 */ /* 0x000fce00078e0013 */
.L_x_4382:
[----:B------:R-:W-:Y:S01]  /*24f60*/  VIADD R19, R6, 0x1 ;  /* 0x0000000106137836 */ /* 0x000fe20000000000 */
[----:B------:R-:W-:Y:S05]  /*24f70*/  YIELD ;  /* 0x0000000000007946 */ /* 0x000fea0003800000 */
[----:B------:R-:W-:Y:S01]  /*24f80*/  ISETP.NE.AND P0, PT, R19, 0x2, PT ;  /* 0x000000021300780c */ /* 0x000fe20003f05270 */
[----:B------:R-:W-:Y:S03]  /*24f90*/  BSSY B0, `(.L_x_4359) ;  /* 0x00000ad000007945 */ /* 0x000fe60003800000 */
[----:B------:R-:W-:-:S02]  /*24fa0*/  SEL R3, RZ, 0x1, P0 ;  /* 0x00000001ff037807 */ /* 0x000fc40000000000 */
[----:B------:R-:W-:Y:S02]  /*24fb0*/  SEL R19, R19, RZ, P0 ;  /* 0x000000ff13137207 */ /* 0x000fe40000000000 */
[----:B-----5:R-:W-:-:S05]  /*24fc0*/  LOP3.LUT R9, R7, R3, RZ, 0x3c, !PT ;  /* 0x0000000307097212 */ /* 0x020fca00078e3cff */
        /* <DEDUP_REMOVED lines=26> */
.L_x_4361:
[----:B--2---:R-:W2:Y:S01]  /*25170*/  S2R R5, SR_CgaCtaId ;  /* 0x0000000000057919 */ /* 0x004ea20000008800 */
[----:B------:R-:W-:Y:S01]  /*25180*/  MOV R4, 0x400 ;  /* 0x0000040000047802 */ /* 0x000fe20000000f00 */
[----:B------:R-:W-:Y:S01]  /*25190*/  BSSY B1, `(.L_x_4362) ;  /* 0x0000009000017945 */ /* 0x000fe20003800000 */
[----:B------:R-:W3:Y:S02]  /*251a0*/  S2R R3, SR_TID.X ;  /* 0x0000000000037919 */ /* 0x000ee40000002100 */
[----:B--2---:R-:W-:Y:S02]  /*251b0*/  LEA R4, R5, R4, 0x18 ;  /* 0x0000000405047211 */ /* 0x004fe400078ec0ff */
[----:B---3--:R-:W-:-:S03]  /*251c0*/  LOP3.LUT R3, R3, 0x7f, RZ, 0xc0, !PT ;  /* 0x0000007f03037812 */ /* 0x008fc600078ec0ff */
[----:B------:R-:W-:Y:S01]  /*251d0*/  IMAD R5, R19, 0x8, R4 ;  /* 0x0000000813057824 */ /* 0x000fe200078e0204 */
[----:B------:R-:W-:Y:S02]  /*251e0*/  SHF.L.U32 R4, R9, 0x1f, RZ ;  /* 0x0000001f09047819 */ /* 0x000fe400000006ff */
[----:B------:R-:W-:Y:S02]  /*251f0*/  ISETP.NE.AND P2, PT, R3, RZ, PT ;  /* 0x000000ff0300720c */ /* 0x000fe40003f45270 */
[----:B------:R-:W2:Y:S02]  /*25200*/  SYNCS.PHASECHK.TRANS64.TRYWAIT P0, [R5+URZ+0x33480], R4 ;  /* 0x03348004050075a7 */ /* 0x000ea4000800017f */
[----:B--2---:R-:W-:Y:S09]  /*25210*/  @!P0 BRA `(.L_x_4363) ;  /* 0x0000004400988947 */ /* 0x004ff20003800000 */
.L_x_4465:
[----:B------:R-:W-:Y:S05]  /*25220*/  BSYNC B1 ;  /* 0x0000000000017941 */ /* 0x000fea0003800000 */
.L_x_4362:
        /* <DEDUP_REMOVED lines=9> */
.L_x_4365:
[----:B------:R-:W-:Y:S05]  /*252c0*/  BSYNC B1 ;  /* 0x0000000000017941 */ /* 0x000fea0003800000 */
.L_x_4364:
[----:B-1----:R-:W3:Y:S01]  /*252d0*/  LDL R9, [R1+0x300] ;  /* 0x0003000001097983 */ /* 0x002ee20000100800 */
        /* <DEDUP_REMOVED lines=10> */
[----:B------:R-:W-:-:S04]  /*25380*/  IMAD R3, R19, 0x7800, R3 ;  /* 0x0000780013037824 */ /* 0x000fc800078e0203 */
[----:B------:R-:W-:Y:S02]  /*25390*/  VIADD R10, R3, 0xf200 ;  /* 0x0000f200030a7836 */ /* 0x000fe40000000000 */
[----:B---3--:R-:W-:Y:S02]  /*253a0*/  IMAD R9, R8, 0xa0, R9 ;  /* 0x000000a008097824 */ /* 0x008fe400078e0209 */
[----:B------:R-:W-:-:S07]  /*253b0*/  VIADD R8, R5, 0x33470 ;  /* 0x0003347005087836 */ /* 0x000fce0000000000 */
.L_x_4366:
        /* <DEDUP_REMOVED lines=16> */
.L_x_4367:
        /* <DEDUP_REMOVED lines=16> */
.L_x_4368:
        /* <DEDUP_REMOVED lines=13> */
.L_x_4466:
[----:B------:R-:W-:Y:S05]  /*25690*/  BSYNC B1 ;  /* 0x0000000000017941 */ /* 0x000fea0003800000 */
.L_x_4369:
        /* <DEDUP_REMOVED lines=11> */
.L_x_4372:
[----:B------:R-:W-:Y:S05]  /*25750*/  BSYNC B1 ;  /* 0x0000000000017941 */ /* 0x000fea0003800000 */
.L_x_4371:
[----:B------:R-:W-:Y:S01]  /*25760*/  R2UR UR10, R15 ;  /* 0x000000000f0a72ca */ /* 0x000fe200000e0000 */
[----:B------:R-:W-:Y:S01]  /*25770*/  UIADD3 UR4, UP0, UR40, 0x370, URZ ;  /* 0x0000037028047890 */ /* 0x000fe2000ff1e03f */
[----:B------:R-:W-:Y:S01]  /*25780*/  R2UR UR6, R10 ;  /* 0x000000000a0672ca */ /* 0x000fe200000e0000 */
[----:B-12---:R-:W-:Y:S01]  /*25790*/  VIADD R5, R5, 0x33430 ;  /* 0x0003343005057836 */ /* 0x006fe20000000000 */
[----:B------:R-:W-:Y:S01]  /*257a0*/  R2UR UR7, R11 ;  /* 0x000000000b0772ca */ /* 0x000fe200000e0000 */
[----:B------:R-:W-:Y:S01]  /*257b0*/  VIADD R4, R3, 0x24200 ;  /* 0x0002420003047836 */ /* 0x000fe20000000000 */
[----:B------:R-:W-:Y:S01]  /*257c0*/  PLOP3.LUT P0, PT, PT, PT, PT, 0x80, 0x0 ;  /* 0x000000000000781c */ /* 0x000fe20003f0f070 */
[----:B------:R-:W-:-:S12]  /*257d0*/  UIADD3.X UR5, URZ, UR41, URZ, UP0, !UPT ;  /* 0x000000293f057290 */ /* 0x000fd800087fe43f */
.L_x_4373:
        /* <DEDUP_REMOVED lines=15> */
.L_x_4374:
        /* <DEDUP_REMOVED lines=15> */
.L_x_4375:
        /* <DEDUP_REMOVED lines=10> */
.L_x_4360:
[----:B------:R-:W-:Y:S05]  /*25a60*/  BSYNC B0 ;  /* 0x0000000000007941 */ /* 0x000fea0003800000 */
.L_x_4359:
[----:B------:R-:W-:-:S06]  /*25a70*/  UISETP.NE.AND UP0, UPT, UR37, 0x3, UPT ;  /* 0x000000032500788c */ /* 0x000fcc000bf05270 */
[----:B------:R-:W-:-:S13]  /*25a80*/  PLOP3.LUT P0, PT, PT, PT, UP0, 0x80, 0x0 ;  /* 0x000000000000781c */ /* 0x000fda0003f0f008 */
[----:B------:R-:W-:Y:S05]  /*25a90*/  @!P0 BRA `(.L_x_4376) ;  /* 0x0000000000048947 */ /* 0x000fea0003800000 */
[----:B------:R-:W-:Y:S01]  /*25aa0*/  BPT.TRAP 0x1 ;  /* 0x000000040000795c */ /* 0x000fe20000300000 */
.L_x_4376:
[----:B------:R-:W2:Y:S01]  /*25ab0*/  S2R R5, SR_CgaCtaId ;  /* 0x0000000000057919 */ /* 0x000ea20000008800 */
[----:B------:R-:W-:Y:S01]  /*25ac0*/  IMAD.U32 R3, RZ, RZ, UR39 ;  /* 0x00000027ff037e24 */ /* 0x000fe2000f8e00ff */
[----:B------:R-:W-:Y:S01]  /*25ad0*/  MOV R4, 0x400 ;  /* 0x0000040000047802 */ /* 0x000fe20000000f00 */
[----:B------:R-:W-:Y:S03]  /*25ae0*/  BSSY B0, `(.L_x_4377) ;  /* 0x0000008000007945 */ /* 0x000fe60003800000 */
[----:B------:R-:W-:Y:S02]  /*25af0*/  ISETP.NE.AND P0, PT, R3, 0x3, PT ;  /* 0x000000030300780c */ /* 0x000fe40003f05270 */
[----:B------:R-:W-:-:S04]  /*25b00*/  LOP3.LUT R3, R7, 0x1, RZ, 0x3c, !PT ;  /* 0x0000000107037812 */ /* 0x000fc800078e3cff */
[----:B------:R-:W-:Y:S02]  /*25b10*/  SHF.L.U32 R3, R3, 0x1f, RZ ;  /* 0x0000001f03037819 */ /* 0x000fe400000006ff */
[----:B--2---:R-:W-:-:S05]  /*25b20*/  LEA R4, R5, R4, 0x18 ;  /* 0x0000000405047211 */ /* 0x004fca00078ec0ff */
[----:B------:R-:W-:-:S04]  /*25b30*/  IMAD R13, R6, 0x8, R4 ;  /* 0x00000008060d7824 */ /* 0x000fc800078e0204 */
[----:B------:R-:W2:Y:S02]  /*25b40*/  SYNCS.PHASECHK.TRANS64.TRYWAIT P2, [R13+URZ+0x33470], R3 ;  /* 0x033470030d0075a7 */ /* 0x000ea4000804017f */
[----:B--2---:R-:W-:Y:S05]  /*25b50*/  @!P2 BRA `(.L_x_4378) ;  /* 0x0000003c0070a947 */ /* 0x004fea0003800000 */
.L_x_4467:
[----:B------:R-:W-:Y:S05]  /*25b60*/  BSYNC B0 ;  /* 0x0000000000007941 */ /* 0x000fea0003800000 */
.L_x_4377:
[----:B------:R-:W-:Y:S05]  /*25b70*/  @!P0 BRA `(.L_x_4379) ;  /* 0x0000000000048947 */ /* 0x000fea0003800000 */
[----:B------:R-:W-:Y:S01]  /*25b80*/  BPT.TRAP 0x1 ;  /* 0x000000040000795c */ /* 0x000fe20000300000 */
.L_x_4379:
[----:B------:R-:W-:Y:S01]  /*25b90*/  SHF.L.U32 R4, R7, 0x1f, RZ ;  /* 0x0000001f07047819 */ /* 0x000fe200000006ff */
[----:B--2---:R-:W-:-:S03]  /*25ba0*/  IMAD R3, R6, 0x7800, RZ ;  /* 0x0000780006037824 */ /* 0x004fc600078e02ff */
[----:B------:R-:W2:Y:S02]  /*25bb0*/  SYNCS.PHASECHK.TRANS64.TRYWAIT P2, [R13+URZ+0x33460], R4 ;  /* 0x033460040d0075a7 */ /* 0x000ea4000804017f */
[----:B--2---:R-:W-:Y:S05]  /*25bc0*/  @!P2 BRA `(.L_x_4380) ;  /* 0x0000003c0068a947 */ /* 0x004fea0003800000 */
.L_x_4468:
[----:B------:R-:W3:Y:S04]  /*25bd0*/  LDL R14, [R1+0x2e4] ;  /* 0x0002e400010e7983 */ /* 0x000ee80000100800 */
[----:B------:R-:W4:Y:S01]  /*25be0*/  LDL R15, [R1+0x304] ;  /* 0x00030400010f7983 */ /* 0x000f220000100800 */
[C---:B--2---:R-:W-:Y:S01]  /*25bf0*/  LOP3.LUT R4, R3.reuse, R18, RZ, 0xfc, !PT ;  /* 0x0000001203047212 */ /* 0x044fe200078efcff */
[----:B------:R-:W-:Y:S05]  /*25c00*/  WARPSYNC.ALL ;  /* 0x0000000000007948 */ /* 0x000fea0003800000 */
[----:B------:R-:W-:-:S02]  /*25c10*/  VIADD R20, R3, 0x2800 ;  /* 0x0000280003147836 */ /* 0x000fc40000000000 */
[----:B------:R-:W-:Y:S02]  /*25c20*/  VIADD R21, R3, 0x1800 ;  /* 0x0000180003157836 */ /* 0x000fe40000000000 */
[----:B---3--:R-:W-:-:S06]  /*25c30*/  IMAD.IADD R4, R14, 0x1, R4 ;  /* 0x000000010e047824 */ /* 0x008fcc00078e0204 */
[----:B------:R-:W2:Y:S02]  /*25c40*/  LDSM.16.MT88.4 R4, [R4+0xf200] ;  /* 0x00f200000404783b */ /* 0x000ea40000004200 */
[C-C-:B--2---:R-:W-:Y:S02]  /*25c50*/  PRMT R8, R4.reuse, 0x6420, R5.reuse ;  /* 0x0000642004087816 */ /* 0x144fe40000000005 */
[----:B-1----:R-:W-:Y:S02]  /*25c60*/  PRMT R9, R4, 0x7531, R5 ;  /* 0x0000753104097816 */ /* 0x002fe40000000005 */
[----:B------:R-:W-:Y:S02]  /*25c70*/  LOP3.LUT R4, R3, R17, RZ, 0xfc, !PT ;  /* 0x0000001103047212 */ /* 0x000fe400078efcff */
[C-C-:B------:R-:W-:Y:S02]  /*25c80*/  PRMT R10, R6.reuse, 0x6420, R7.reuse ;  /* 0x00006420060a7816 */ /* 0x140fe40000000007 */
[----:B------:R-:W-:Y:S01]  /*25c90*/  PRMT R11, R6, 0x7531, R7 ;  /* 0x00007531060b7816 */ /* 0x000fe20000000007 */
[----:B----4-:R-:W-:-:S05]  /*25ca0*/  IMAD.IADD R4, R15, 0x1, R4 ;  /* 0x000000010f047824 */ /* 0x010fca00078e0204 */
[----:B------:R1:W-:Y:S02]  /*25cb0*/  STSM.16.M88.4 [R4], R8 ;  /* 0x0000000804007844 */ /* 0x0003e40000000200 */
[----:B-1----:R-:W-:-:S05]  /*25cc0*/  LOP3.LUT R4, R20, R18, RZ, 0xfc, !PT ;  /* 0x0000001214047212 */ /* 0x002fca00078efcff */
[----:B------:R-:W-:-:S06]  /*25cd0*/  IMAD.IADD R4, R14, 0x1, R4 ;  /* 0x000000010e047824 */ /* 0x000fcc00078e0204 */
[----:B------:R-:W1:Y:S02]  /*25ce0*/  LDSM.16.MT88.4 R4, [R4+0xf200] ;  /* 0x00f200000404783b */ /* 0x000e640000004200 */
[C-C-:B-1----:R-:W-:Y:S02]  /*25cf0*/  PRMT R8, R4.reuse, 0x6420, R5.reuse ;  /* 0x0000642004087816 */ /* 0x142fe40000000005 */
[----:B------:R-:W-:Y:S01]  /*25d00*/  PRMT R9, R4, 0x7531, R5 ;  /* 0x0000753104097816 */ /* 0x000fe20000000005 */
[----:B------:R-:W-:Y:S01]  /*25d10*/  IMAD.MOV.U32 R5, RZ, RZ, R14 ;  /* 0x000000ffff057224 */ /* 0x000fe200078e000e */
[C-C-:B------:R-:W-:Y:S01]  /*25d20*/  PRMT R10, R6.reuse, 0x6420, R7.reuse ;  /* 0x00006420060a7816 */ /* 0x140fe20000000007 */
[----:B------:R-:W-:Y:S01]  /*25d30*/  VIADD R14, R3, 0x800 ;  /* 0x00000800030e7836 */ /* 0x000fe20000000000 */
[----:B------:R-:W-:-:S04]  /*25d40*/  PRMT R11, R6, 0x7531, R7 ;  /* 0x00007531060b7816 */ /* 0x000fc80000000007 */
[C---:B------:R-:W-:Y:S02]  /*25d50*/  LOP3.LUT R4, R14.reuse, R17, RZ, 0xfc, !PT ;  /* 0x000000110e047212 */ /* 0x040fe400078efcff */
[----:B------:R-:W-:-:S03]  /*25d60*/  LOP3.LUT R14, R14, R18, RZ, 0xfc, !PT ;  /* 0x000000120e0e7212 */ /* 0x000fc600078efcff */
[----:B------:R-:W-:-:S05]  /*25d70*/  IMAD.IADD R4, R15, 0x1, R4 ;  /* 0x000000010f047824 */ /* 0x000fca00078e0204 */
[----:B------:R1:W-:Y:S02]  /*25d80*/  STSM.16.M88.4 [R4], R8 ;  /* 0x0000000804007844 */ /* 0x0003e40000000200 */
[----:B-1----:R-:W-:Y:S02]  /*25d90*/  VIADD R4, R3, 0x5000 ;  /* 0x0000500003047836 */ /* 0x002fe40000000000 */
[----:B------:R-:W-:-:S03]  /*25da0*/  IMAD.MOV.U32 R11, RZ, RZ, R5 ;  /* 0x000000ffff0b7224 */ /* 0x000fc600078e0005 */
[----:B------:R-:W-:-:S05]  /*25db0*/  LOP3.LUT R4, R4, R18, RZ, 0xfc, !PT ;  /* 0x0000001204047212 */ /* 0x000fca00078efcff */
[----:B------:R-:W-:-:S06]  /*25dc0*/  IMAD.IADD R4, R11, 0x1, R4 ;  /* 0x000000010b047824 */ /* 0x000fcc00078e0204 */
[----:B------:R-:W1:Y:S02]  /*25dd0*/  LDSM.16.MT88.4 R4, [R4+0xf200] ;  /* 0x00f200000404783b */ /* 0x000e640000004200 */
[C-C-:B-1----:R-:W-:Y:S02]  /*25de0*/  PRMT R8, R4.reuse, 0x6420, R5.reuse ;  /* 0x0000642004087816 */ /* 0x142fe40000000005 */
[----:B------:R-:W-:Y:S01]  /*25df0*/  PRMT R9, R4, 0x7531, R5 ;  /* 0x0000753104097816 */ /* 0x000fe20000000005 */
[----:B------:R-:W-:Y:S01]  /*25e00*/  IMAD.MOV.U32 R5, RZ, RZ, R11 ;  /* 0x000000ffff057224 */ /* 0x000fe200078e000b */
[C-C-:B------:R-:W-:Y:S02]  /*25e10*/  PRMT R10, R6.reuse, 0x6420, R7.reuse ;  /* 0x00006420060a7816 */ /* 0x140fe40000000007 */
[----:B------:R-:W-:Y:S01]  /*25e20*/  PRMT R11, R6, 0x7531, R7 ;  /* 0x00007531060b7816 */ /* 0x000fe20000000007 */
[----:B------:R-:W-:Y:S02]  /*25e30*/  IMAD.MOV.U32 R7, RZ, RZ, R15 ;  /* 0x000000ffff077224 */ /* 0x000fe400078e000f */
[----:B------:R-:W-:-:S05]  /*25e40*/  VIADD R15, R3, 0x1000 ;  /* 0x00001000030f7836 */ /* 0x000fca0000000000 */
[----:B------:R-:W-:-:S05]  /*25e50*/  LOP3.LUT R4, R15, R17, RZ, 0xfc, !PT ;  /* 0x000000110f047212 */ /* 0x000fca00078efcff */
[----:B------:R-:W-:-:S05]  /*25e60*/  IMAD.IADD R4, R7, 0x1, R4 ;  /* 0x0000000107047824 */ /* 0x000fca00078e0204 */
[----:B------:R1:W-:Y:S02]  /*25e70*/  STSM.16.M88.4 [R4], R8 ;  /* 0x0000000804007844 */ /* 0x0003e40000000200 */
[----:B-1----:R-:W-:Y:S02]  /*25e80*/  IMAD.IADD R4, R5, 0x1, R14 ;  /* 0x0000000105047824 */ /* 0x002fe400078e020e */
[----:B------:R-:W-:Y:S02]  /*25e90*/  IMAD.MOV.U32 R11, RZ, RZ, R7 ;  /* 0x000000ffff0b7224 */ /* 0x000fe400078e0007 */
[----:B------:R-:W-:Y:S02]  /*25ea0*/  IMAD.MOV.U32 R14, RZ, RZ, R5 ;  /* 0x000000ffff0e7224 */ /* 0x000fe400078e0005 */
[----:B------:R-:W1:Y:S02]  /*25eb0*/  LDSM.16.MT88.4 R4, [R4+0xf200] ;  /* 0x00f200000404783b */ /* 0x000e640000004200 */
[----:B-1----:R-:W-:-:S02]  /*25ec0*/  PRMT R8, R4, 0x6420, R5 ;  /* 0x0000642004087816 */ /* 0x002fc40000000005 */
[----:B------:R-:W-:Y:S01]  /*25ed0*/  PRMT R9, R4, 0x7531, R5 ;  /* 0x0000753104097816 */ /* 0x000fe20000000005 */
[----:B------:R-:W-:Y:S01]  /*25ee0*/  IMAD.MOV.U32 R5, RZ, RZ, R11 ;  /* 0x000000ffff057224 */ /* 0x000fe200078e000b */
[----:B------:R-:W-:Y:S02]  /*25ef0*/  LOP3.LUT R4, R21, R17, RZ, 0xfc, !PT ;  /* 0x0000001115047212 */ /* 0x000fe400078efcff */
[C-C-:B------:R-:W-:Y:S02]  /*25f00*/  PRMT R10, R6.reuse, 0x6420, R7.reuse ;  /* 0x00006420060a7816 */ /* 0x140fe40000000007 */
[----:B------:R-:W-:Y:S01]  /*25f10*/  PRMT R11, R6, 0x7531, R7 ;  /* 0x00007531060b7816 */ /* 0x000fe20000000007 */
[----:B------:R-:W-:-:S05]  /*25f20*/  IMAD.IADD R4, R5, 0x1, R4 ;  /* 0x0000000105047824 */ /* 0x000fca00078e0204 */
[----:B------:R1:W-:Y:S02]  /*25f30*/  STSM.16.M88.4 [R4], R8 ;  /* 0x0000000804007844 */ /* 0x0003e40000000200 */
[----:B-1----:R-:W-:Y:S02]  /*25f40*/  IMAD.MOV.U32 R11, RZ, RZ, R14 ;  /* 0x000000ffff0b7224 */ /* 0x002fe400078e000e */
[----:B------:R-:W-:Y:S02]  /*25f50*/  VIADD R14, R3, 0x3000 ;  /* 0x00003000030e7836 */ /* 0x000fe40000000000 */
[----:B------:R-:W-:-:S03]  /*25f60*/  IMAD.MOV.U32 R10, RZ, RZ, R5 ;  /* 0x000000ffff0a7224 */ /* 0x000fc600078e0005 */
[----:B------:R-:W-:-:S05]  /*25f70*/  LOP3.LUT R4, R14, R18, RZ, 0xfc, !PT ;  /* 0x000000120e047212 */ /* 0x000fca00078efcff */
[----:B------:R-:W-:-:S06]  /*25f80*/  IMAD.IADD R4, R11, 0x1, R4 ;  /* 0x000000010b047824 */ /* 0x000fcc00078e0204 */
[----:B------:R-:W1:Y:S02]  /*25f90*/  LDSM.16.MT88.4 R4, [R4+0xf200] ;  /* 0x00f200000404783b */ /* 0x000e640000004200 */
[C-C-:B-1----:R-:W-:Y:S02]  /*25fa0*/  PRMT R8, R4.reuse, 0x6420, R5.reuse ;  /* 0x0000642004087816 */ /* 0x142fe40000000005 */
        /* <DEDUP_REMOVED lines=19> */
[----:B------:R-:W-:Y:S02]  /*260e0*/  PRMT R11, R6, 0x7531, R7 ;  /* 0x00007531060b7816 */ /* 0x000fe40000000007 */
[----:B------:R-:W2:Y:S01]  /*260f0*/  LDL R7, [R1+0x2e4] ;  /* 0x0002e40001077983 */ /* 0x000ea20000100800 */
[----:B------:R-:W-:-:S05]  /*26100*/  LOP3.LUT R4, R20, R17, RZ, 0xfc, !PT ;  /* 0x0000001114047212 */ /* 0x000fca00078efcff */
[----:B------:R-:W-:Y:S01]  /*26110*/  IMAD.IADD R4, R5, 0x1, R4 ;  /* 0x0000000105047824 */ /* 0x000fe200078e0204 */
[----:B------:R-:W-:-:S04]  /*26120*/  LOP3.LUT R15, R15, R18, RZ, 0xfc, !PT ;  /* 0x000000120f0f7212 */ /* 0x000fc800078efcff */
[----:B------:R2:W-:Y:S01]  /*26130*/  STSM.16.M88.4 [R4], R8 ;  /* 0x0000000804007844 */ /* 0x0005e20000000200 */
[----:B------:R-:W-:Y:S01]  /*26140*/  VIADD R20, R3, 0x6000 ;  /* 0x0000600003147836 */ /* 0x000fe20000000000 */
[----:B------:R-:W-:Y:S01]  /*26150*/  LOP3.LUT R21, R21, R18, RZ, 0xfc, !PT ;  /* 0x0000001215157212 */ /* 0x000fe200078efcff */
[----:B--2---:R-:W-:-:S04]  /*26160*/  IMAD.MOV.U32 R11, RZ, RZ, R7 ;  /* 0x000000ffff0b7224 */ /* 0x004fc800078e0007 */
[----:B------:R-:W-:Y:S02]  /*26170*/  IMAD.IADD R4, R11, 0x1, R15 ;  /* 0x000000010b047824 */ /* 0x000fe400078e020f */
[----:B------:R-:W-:-:S04]  /*26180*/  IMAD.MOV.U32 R15, RZ, RZ, R5 ;  /* 0x000000ffff0f7224 */ /* 0x000fc800078e0005 */
[----:B------:R-:W1:Y:S02]  /*26190*/  LDSM.16.MT88.4 R4, [R4+0xf200] ;  /* 0x00f200000404783b */ /* 0x000e640000004200 */
[C-C-:B-1----:R-:W-:Y:S02]  /*261a0*/  PRMT R8, R4.reuse, 0x6420, R5.reuse ;  /* 0x0000642004087816 */ /* 0x142fe40000000005 */
[----:B------:R-:W-:Y:S02]  /*261b0*/  PRMT R9, R4, 0x7531, R5 ;  /* 0x0000753104097816 */ /* 0x000fe40000000005 */
[----:B------:R-:W-:Y:S01]  /*261c0*/  LOP3.LUT R4, R14, R17, RZ, 0xfc, !PT ;  /* 0x000000110e047212 */ /* 0x000fe200078efcff */
[----:B------:R-:W-:Y:S01]  /*261d0*/  IMAD.MOV.U32 R14, RZ, RZ, R11 ;  /* 0x000000ffff0e7224 */ /* 0x000fe200078e000b */
[C-C-:B------:R-:W-:Y:S02]  /*261e0*/  PRMT R10, R6.reuse, 0x6420, R7.reuse ;  /* 0x00006420060a7816 */ /* 0x140fe40000000007 */
[----:B------:R-:W-:Y:S01]  /*261f0*/  PRMT R11, R6, 0x7531, R7 ;  /* 0x00007531060b7816 */ /* 0x000fe20000000007 */
[----:B------:R-:W-:-:S05]  /*26200*/  IMAD.IADD R4, R15, 0x1, R4 ;  /* 0x000000010f047824 */ /* 0x000fca00078e0204 */
[----:B------:R1:W-:Y:S02]  /*26210*/  STSM.16.M88.4 [R4], R8 ;  /* 0x0000000804007844 */ /* 0x0003e40000000200 */
[----:B-1----:R-:W-:-:S05]  /*26220*/  VIADD R10, R3, 0x3800 ;  /* 0x00003800030a7836 */ /* 0x002fca0000000000 */
[----:B------:R-:W-:-:S05]  /*26230*/  LOP3.LUT R4, R10, R18, RZ, 0xfc, !PT ;  /* 0x000000120a047212 */ /* 0x000fca00078efcff */
[----:B------:R-:W-:-:S06]  /*26240*/  IMAD.IADD R4, R14, 0x1, R4 ;  /* 0x000000010e047824 */ /* 0x000fcc00078e0204 */
[----:B------:R-:W1:Y:S02]  /*26250*/  LDSM.16.MT88.4 R4, [R4+0xf200] ;  /* 0x00f200000404783b */ /* 0x000e640000004200 */
[C-C-:B-1----:R-:W-:Y:S02]  /*26260*/  PRMT R8, R4.reuse, 0x6420, R5.reuse ;  /* 0x0000642004087816 */ /* 0x142fe40000000005 */
[----:B------:R-:W-:Y:S02]  /*26270*/  PRMT R9, R4, 0x7531, R5 ;  /* 0x0000753104097816 */ /* 0x000fe40000000005 */
[----:B------:R-:W-:Y:S02]  /*26280*/  LOP3.LUT R4, R10, R17, RZ, 0xfc, !PT ;  /* 0x000000110a047212 */ /* 0x000fe400078efcff */
[C-C-:B------:R-:W-:Y:S02]  /*26290*/  PRMT R10, R6.reuse, 0x6420, R7.reuse ;  /* 0x00006420060a7816 */ /* 0x140fe40000000007 */
[----:B------:R-:W-:Y:S01]  /*262a0*/  PRMT R11, R6, 0x7531, R7 ;  /* 0x00007531060b7816 */ /* 0x000fe20000000007 */
[----:B------:R-:W-:-:S05]  /*262b0*/  IMAD.IADD R4, R15, 0x1, R4 ;  /* 0x000000010f047824 */ /* 0x000fca00078e0204 */
[----:B------:R1:W-:Y:S02]  /*262c0*/  STSM.16.M88.4 [R4], R8 ;  /* 0x0000000804007844 */ /* 0x0003e40000000200 */
[----:B-1----:R-:W-:-:S05]  /*262d0*/  LOP3.LUT R4, R20, R18, RZ, 0xfc, !PT ;  /* 0x0000001214047212 */ /* 0x002fca00078efcff */
[----:B------:R-:W-:-:S06]  /*262e0*/  IMAD.IADD R4, R14, 0x1, R4 ;  /* 0x000000010e047824 */ /* 0x000fcc00078e0204 */
[----:B------:R-:W1:Y:S02]  /*262f0*/  LDSM.16.MT88.4 R4, [R4+0xf200] ;  /* 0x00f200000404783b */ /* 0x000e640000004200 */
[C-C-:B-1----:R-:W-:Y:S02]  /*26300*/  PRMT R8, R4.reuse, 0x6420, R5.reuse ;  /* 0x0000642004087816 */ /* 0x142fe40000000005 */
[----:B------:R-:W-:Y:S01]  /*26310*/  PRMT R9, R4, 0x7531, R5 ;  /* 0x0000753104097816 */ /* 0x000fe20000000005 */
[----:B------:R-:W-:Y:S02]  /*26320*/  IMAD.MOV.U32 R5, RZ, RZ, R14 ;  /* 0x000000ffff057224 */ /* 0x000fe400078e000e */
[----:B------:R-:W-:-:S05]  /*26330*/  VIADD R14, R3, 0x4000 ;  /* 0x00004000030e7836 */ /* 0x000fca0000000000 */
[----:B------:R-:W-:Y:S02]  /*26340*/  LOP3.LUT R4, R14, R17, RZ, 0xfc, !PT ;  /* 0x000000110e047212 */ /* 0x000fe400078efcff */
[C-C-:B------:R-:W-:Y:S02]  /*26350*/  PRMT R10, R6.reuse, 0x6420, R7.reuse ;  /* 0x00006420060a7816 */ /* 0x140fe40000000007 */
[----:B------:R-:W-:Y:S01]  /*26360*/  PRMT R11, R6, 0x7531, R7 ;  /* 0x00007531060b7816 */ /* 0x000fe20000000007 */
[----:B------:R-:W-:-:S05]  /*26370*/  IMAD.IADD R4, R15, 0x1, R4 ;  /* 0x000000010f047824 */ /* 0x000fca00078e0204 */
[----:B------:R1:W-:Y:S02]  /*26380*/  STSM.16.M88.4 [R4], R8 ;  /* 0x0000000804007844 */ /* 0x0003e40000000200 */
[----:B-1----:R-:W-:-:S04]  /*26390*/  IMAD.MOV.U32 R11, RZ, RZ, R5 ;  /* 0x000000ffff0b7224 */ /* 0x002fc800078e0005 */
[----:B------:R-:W-:-:S06]  /*263a0*/  IMAD.IADD R4, R11, 0x1, R21 ;  /* 0x000000010b047824 */ /* 0x000fcc00078e0215 */
[----:B------:R-:W1:Y:S01]  /*263b0*/  LDSM.16.MT88.4 R4, [R4+0xf200] ;  /* 0x00f200000404783b */ /* 0x000e620000004200 */
[----:B------:R-:W-:Y:S02]  /*263c0*/  LOP3.LUT R14, R14, R18, RZ, 0xfc, !PT ;  /* 0x000000120e0e7212 */ /* 0x000fe400078efcff */
[C-C-:B-1----:R-:W-:Y:S02]  /*263d0*/  PRMT R8, R4.reuse, 0x6420, R5.reuse ;  /* 0x0000642004087816 */ /* 0x142fe40000000005 */
[----:B------:R-:W-:Y:S01]  /*263e0*/  PRMT R9, R4, 0x7531, R5 ;  /* 0x0000753104097816 */ /* 0x000fe20000000005 */
[----:B------:R-:W-:Y:S01]  /*263f0*/  IMAD.MOV.U32 R5, RZ, RZ, R11 ;  /* 0x000000ffff057224 */ /* 0x000fe200078e000b */
[C-C-:B------:R-:W-:Y:S02]  /*26400*/  PRMT R10, R6.reuse, 0x6420, R7.reuse ;  /* 0x00006420060a7816 */ /* 0x140fe40000000007 */
[----:B------:R-:W-:Y:S01]  /*26410*/  PRMT R11, R6, 0x7531, R7 ;  /* 0x00007531060b7816 */ /* 0x000fe20000000007 */
[----:B------:R-:W-:-:S02]  /*26420*/  IMAD.MOV.U32 R7, RZ, RZ, R15 ;  /* 0x000000ffff077224 */ /* 0x000fc400078e000f */
[----:B------:R-:W-:-:S05]  /*26430*/  VIADD R15, R3, 0x4800 ;  /* 0x00004800030f7836 */ /* 0x000fca0000000000 */
[----:B------:R-:W-:-:S05]  /*26440*/  LOP3.LUT R4, R15, R17, RZ, 0xfc, !PT ;  /* 0x000000110f047212 */ /* 0x000fca00078efcff */
[----:B------:R-:W-:-:S05]  /*26450*/  IMAD.IADD R4, R7, 0x1, R4 ;  /* 0x0000000107047824 */ /* 0x000fca00078e0204 */
[----:B------:R1:W-:Y:S02]  /*26460*/  STSM.16.M88.4 [R4], R8 ;  /* 0x0000000804007844 */ /* 0x0003e40000000200 */
[----:B-1----:R-:W-:Y:S02]  /*26470*/  IMAD.IADD R4, R5, 0x1, R14 ;  /* 0x0000000105047824 */ /* 0x002fe400078e020e */
[----:B------:R-:W-:-:S04]  /*26480*/  IMAD.MOV.U32 R14, RZ, RZ, R5 ;  /* 0x000000ffff0e7224 */ /* 0x000fc800078e0005 */
[----:B------:R-:W1:Y:S02]  /*26490*/  LDSM.16.MT88.4 R4, [R4+0xf200] ;  /* 0x00f200000404783b */ /* 0x000e640000004200 */
[C-C-:B-1----:R-:W-:Y:S02]  /*264a0*/  PRMT R8, R4.reuse, 0x6420, R5.reuse ;  /* 0x0000642004087816 */ /* 0x142fe40000000005 */
[----:B------:R-:W-:Y:S02]  /*264b0*/  PRMT R9, R4, 0x7531, R5 ;  /* 0x0000753104097816 */ /* 0x000fe40000000005 */
[----:B------:R-:W2:Y:S01]  /*264c0*/  LDL R5, [R1+0x304] ;  /* 0x0003040001057983 */ /* 0x000ea20000100800 */
[----:B------:R-:W-:-:S05]  /*264d0*/  VIADD R11, R3, 0x5000 ;  /* 0x00005000030b7836 */ /* 0x000fca0000000000 */
[----:B------:R-:W-:Y:S02]  /*264e0*/  LOP3.LUT R4, R11, R17, RZ, 0xfc, !PT ;  /* 0x000000110b047212 */ /* 0x000fe400078efcff */
[C-C-:B------:R-:W-:Y:S02]  /*264f0*/  PRMT R10, R6.reuse, 0x6420, R7.reuse ;  /* 0x00006420060a7816 */ /* 0x140fe40000000007 */
[----:B------:R-:W-:Y:S01]  /*26500*/  PRMT R11, R6, 0x7531, R7 ;  /* 0x00007531060b7816 */ /* 0x000fe20000000007 */
[----:B--2---:R-:W-:-:S05]  /*26510*/  IMAD.IADD R4, R5, 0x1, R4 ;  /* 0x0000000105047824 */ /* 0x004fca00078e0204 */
[----:B------:R1:W-:Y:S02]  /*26520*/  STSM.16.M88.4 [R4], R8 ;  /* 0x0000000804007844 */ /* 0x0003e40000000200 */
[----:B-1----:R-:W-:Y:S02]  /*26530*/  IMAD.MOV.U32 R10, RZ, RZ, R14 ;  /* 0x000000ffff0a7224 */ /* 0x002fe400078e000e */
[----:B------:R-:W-:-:S05]  /*26540*/  VIADD R14, R3, 0x6800 ;  /* 0x00006800030e7836 */ /* 0x000fca0000000000 */
[----:B------:R-:W-:-:S05]  /*26550*/  LOP3.LUT R4, R14, R18, RZ, 0xfc, !PT ;  /* 0x000000120e047212 */ /* 0x000fca00078efcff */
[----:B------:R-:W-:-:S06]  /*26560*/  IMAD.IADD R4, R10, 0x1, R4 ;  /* 0x000000010a047824 */ /* 0x000fcc00078e0204 */
[----:B------:R-:W1:Y:S01]  /*26570*/  LDSM.16.MT88.4 R4, [R4+0xf200] ;  /* 0x00f200000404783b */ /* 0x000e620000004200 */
[----:B------:R-:W-:Y:S01]  /*26580*/  VIADD R11, R3, 0x5800 ;  /* 0x00005800030b7836 */ /* 0x000fe20000000000 */
[C-C-:B-1----:R-:W-:Y:S02]  /*26590*/  PRMT R8, R4.reuse, 0x6420, R5.reuse ;  /* 0x0000642004087816 */ /* 0x142fe40000000005 */
[----:B------:R-:W-:Y:S01]  /*265a0*/  PRMT R9, R4, 0x7531, R5 ;  /* 0x0000753104097816 */ /* 0x000fe20000000005 */
[----:B------:R-:W-:Y:S01]  /*265b0*/  IMAD.MOV.U32 R5, RZ, RZ, R10 ;  /* 0x000000ffff057224 */ /* 0x000fe200078e000a */
[----:B------:R-:W-:Y:S02]  /*265c0*/  LOP3.LUT R4, R11, R17, RZ, 0xfc, !PT ;  /* 0x000000110b047212 */ /* 0x000fe400078efcff */
[C-C-:B------:R-:W-:Y:S02]  /*265d0*/  PRMT R10, R6.reuse, 0x6420, R7.reuse ;  /* 0x00006420060a7816 */ /* 0x140fe40000000007 */
[----:B------:R-:W-:-:S02]  /*265e0*/  PRMT R11, R6, 0x7531, R7 ;  /* 0x00007531060b7816 */ /* 0x000fc40000000007 */
[----:B------:R-:W2:Y:S01]  /*265f0*/  LDL R6, [R1+0x304] ;  /* 0x0003040001067983 */ /* 0x000ea20000100800 */
[----:B------:R-:W-:Y:S02]  /*26600*/  IMAD.MOV.U32 R7, RZ, RZ, R5 ;  /* 0x000000ffff077224 */ /* 0x000fe400078e0005 */
[----:B------:R-:W-:Y:S02]  /*26610*/  VIADD R5, R3, 0x2000 ;  /* 0x0000200003057836 */ /* 0x000fe40000000000 */
[----:B--2---:R-:W-:-:S05]  /*26620*/  IMAD.IADD R4, R6, 0x1, R4 ;  /* 0x0000000106047824 */ /* 0x004fca00078e0204 */
[----:B------:R1:W-:Y:S02]  /*26630*/  STSM.16.M88.4 [R4], R8 ;  /* 0x0000000804007844 */ /* 0x0003e40000000200 */
[----:B-1----:R-:W-:Y:S01]  /*26640*/  LOP3.LUT R4, R5, R18, RZ, 0xfc, !PT ;  /* 0x0000001205047212 */ /* 0x002fe200078efcff */
[----:B------:R-:W-:-:S04]  /*26650*/  IMAD.MOV.U32 R11, RZ, RZ, R7 ;  /* 0x000000ffff0b7224 */ /* 0x000fc800078e0007 */
[----:B------:R-:W-:-:S06]  /*26660*/  IMAD.IADD R4, R11, 0x1, R4 ;  /* 0x000000010b047824 */ /* 0x000fcc00078e0204 */
[----:B------:R-:W1:Y:S02]  /*26670*/  LDSM.16.MT88.4 R4, [R4+0xf200] ;  /* 0x00f200000404783b */ /* 0x000e640000004200 */
[C-C-:B-1----:R-:W-:Y:S02]  /*26680*/  PRMT R8, R4.reuse, 0x6420, R5.reuse ;  /* 0x0000642004087816 */ /* 0x142fe40000000005 */
[----:B------:R-:W-:Y:S02]  /*26690*/  PRMT R9, R4, 0x7531, R5 ;  /* 0x0000753104097816 */ /* 0x000fe40000000005 */
[----:B------:R-:W2:Y:S01]  /*266a0*/  LDL R4, [R1+0x304] ;  /* 0x0003040001047983 */ /* 0x000ea20000100800 */
[----:B------:R-:W-:Y:S01]  /*266b0*/  LOP3.LUT R20, R20, R17, RZ, 0xfc, !PT ;  /* 0x0000001114147212 */ /* 0x000fe200078efcff */
[----:B------:R-:W-:Y:S01]  /*266c0*/  IMAD.MOV.U32 R5, RZ, RZ, R11 ;  /* 0x000000ffff057224 */ /* 0x000fe200078e000b */
[C-C-:B------:R-:W-:Y:S02]  /*266d0*/  PRMT R10, R6.reuse, 0x6420, R7.reuse ;  /* 0x00006420060a7816 */ /* 0x140fe40000000007 */
[----:B------:R-:W-:-:S02]  /*266e0*/  PRMT R11, R6, 0x7531, R7 ;  /* 0x00007531060b7816 */ /* 0x000fc40000000007 */
[----:B------:R-:W-:Y:S01]  /*266f0*/  LOP3.LUT R15, R15, R18, RZ, 0xfc, !PT ;  /* 0x000000120f0f7212 */ /* 0x000fe200078efcff */
[----:B--2---:R-:W-:-:S05]  /*26700*/  IMAD.IADD R20, R4, 0x1, R20 ;  /* 0x0000000104147824 */ /* 0x004fca00078e0214 */
[----:B------:R1:W-:Y:S02]  /*26710*/  STSM.16.M88.4 [R20], R8 ;  /* 0x0000000814007844 */ /* 0x0003e40000000200 */
[----:B-1----:R-:W-:-:S04]  /*26720*/  IMAD.MOV.U32 R11, RZ, RZ, R5 ;  /* 0x000000ffff0b7224 */ /* 0x002fc800078e0005 */
[----:B------:R-:W-:Y:S02]  /*26730*/  IMAD.IADD R4, R11, 0x1, R15 ;  /* 0x000000010b047824 */ /* 0x000fe400078e020f */
[----:B------:R-:W2:Y:S04]  /*26740*/  LDL R15, [R1+0x304] ;  /* 0x00030400010f7983 */ /* 0x000ea80000100800 */
[----:B------:R-:W1:Y:S01]  /*26750*/  LDSM.16.MT88.4 R4, [R4+0xf200] ;  /* 0x00f200000404783b */ /* 0x000e620000004200 */
[----:B------:R-:W-:Y:S01]  /*26760*/  VIADD R3, R3, 0x7000 ;  /* 0x0000700003037836 */ /* 0x000fe20000000000 */
[----:B------:R-:W-:Y:S02]  /*26770*/  LOP3.LUT R14, R14, R17, RZ, 0xfc, !PT ;  /* 0x000000110e0e7212 */ /* 0x000fe400078efcff */
[----:B-1----:R-:W-:-:S02]  /*26780*/  PRMT R8, R4, 0x6420, R5 ;  /* 0x0000642004087816 */ /* 0x002fc40000000005 */
[----:B------:R-:W-:Y:S01]  /*26790*/  PRMT R9, R4, 0x7531, R5 ;  /* 0x0000753104097816 */ /* 0x000fe20000000005 */
[----:B------:R-:W-:Y:S01]  /*267a0*/  IMAD.MOV.U32 R5, RZ, RZ, R11 ;  /* 0x000000ffff057224 */ /* 0x000fe200078e000b */
[----:B------:R-:W-:Y:S02]  /*267b0*/  LOP3.LUT R4, R3, R18, RZ, 0xfc, !PT ;  /* 0x0000001203047212 */ /* 0x000fe400078efcff */
[C-C-:B------:R-:W-:Y:S02]  /*267c0*/  PRMT R10, R6.reuse, 0x6420, R7.reuse ;  /* 0x00006420060a7816 */ /* 0x140fe40000000007 */
[----:B------:R-:W-:Y:S01]  /*267d0*/  PRMT R11, R6, 0x7531, R7 ;  /* 0x00007531060b7816 */ /* 0x000fe20000000007 */
[----:B------:R-:W-:Y:S01]  /*267e0*/  IMAD.IADD R4, R5, 0x1, R4 ;  /* 0x0000000105047824 */ /* 0x000fe200078e0204 */
[----:B------:R-:W-:Y:S01]  /*267f0*/  LOP3.LUT R3, R3, R17, RZ, 0xfc, !PT ;  /* 0x0000001103037212 */ /* 0x000fe200078efcff */
[----:B--2---:R-:W-:-:S05]  /*26800*/  IMAD.IADD R14, R15, 0x1, R14 ;  /* 0x000000010f0e7824 */ /* 0x004fca00078e020e */
[----:B------:R-:W-:Y:S04]  /*26810*/  STSM.16.M88.4 [R14], R8 ;  /* 0x000000080e007844 */ /* 0x000fe80000000200 */
[----:B------:R-:W1:Y:S01]  /*26820*/  LDSM.16.MT88.4 R4, [R4+0xf200] ;  /* 0x00f200000404783b */ /* 0x000e620000004200 */
        /* <DEDUP_REMOVED lines=14> */
.L_x_4381:
[----:B-1----:R-:W3:Y:S01]  /*26910*/  LDL R3, [R1+0x2fc] ;  /* 0x0002fc0001037983 */ /* 0x002ee20000100800 */
[----:B--2---:R1:W-:Y:S01]  /*26920*/  SYNCS.ARRIVE.TRANS64.A1T0 RZ, [R13+URZ+0x33450], RZ ;  /* 0x033450ff0dff79a7 */ /* 0x0043e2000810003f */
[----:B------:R-:W-:Y:S02]  /*26930*/  IMAD.MOV.U32 R6, RZ, RZ, R19 ;  /* 0x000000ffff067224 */ /* 0x000fe400078e0013 */
[----:B------:R2:W5:Y:S01]  /*26940*/  LDL R7, [R1+0x2ec] ;  /* 0x0002ec0001077983 */ /* 0x0005620000100800 */
[----:B-1----:R-:W-:-:S05]  /*26950*/  @!P1 VIADD R13, R13, 0x33480 ;  /* 0x000334800d0d9836 */ /* 0x002fca0000000000 */
[----:B------:R-:W-:Y:S01]  /*26960*/  @!P1 PRMT R13, RZ, 0x654, R13 ;  /* 0x00000654ff0d9816 */ /* 0x000fe2000000000d */
[----:B------:R-:W-:Y:S06]  /*26970*/  BAR.SYNC.DEFER_BLOCKING 0x2, 0x80 ;  /* 0x0082000000007b1d */ /* 0x000fec0000010000 */
[----:B------:R2:W-:Y:S01]  /*26980*/  @!P1 SYNCS.ARRIVE.TRANS64.RED.A1T0 RZ, [R13+URZ], RZ ;  /* 0x000000ff0dff99a7 */ /* 0x0005e2000810043f */
[C---:B---3--:R-:W-:Y:S01]  /*26990*/  ISETP.GT.AND P0, PT, R12.reuse, R3, PT ;  /* 0x000000030c00720c */ /* 0x048fe20003f04270 */
[----:B------:R-:W-:-:S12]  /*269a0*/  VIADD R12, R12, 0xffffffff ;  /* 0xffffffff0c0c7836 */ /* 0x000fd80000000000 */
[----:B--2---:R-:W-:Y:S05]  /*269b0*/  @P0 BRA `(.L_x_4382) ;  /* 0xffffffe400680947 */ /* 0x004fea000383ffff */
.L_x_4358:
[----:B------:R-:W-:Y:S04]  /*269c0*/  BSSY B0, `(.L_x_4383) ;  /* 0x000000f000007945 */ /* 0x000fe80003800000 */
        /* <DEDUP_REMOVED lines=10> */
[----:B-----5:R-:W1:Y:S01]  /*26a70*/  POPC R7, R4 ;  /* 0x0000000400077309 */ /* 0x020e620000000000 */
[----:B--2---:R-:W1:Y:S02]  /*26a80*/  SHFL.IDX PT, R0, R3, R0, 0x1f ;  /* 0x00001f0003007589 */ /* 0x004e6400000e0000 */
[----:B-1----:R-:W-:-:S05]  /*26a90*/  IADD3 R0, R0, UR38, R7 ;  /* 0x0000002600007c10 */ /* 0x002fca000fffe007 */
[----:B------:R1:W-:Y:S02]  /*26aa0*/  STL [R1+0x2d0], R0 ;  /* 0x0002d00001007387 */ /* 0x0003e40000100800 */
.L_x_4384:
[----:B------:R-:W-:Y:S05]  /*26ab0*/  BSYNC B0 ;  /* 0x0000000000007941 */ /* 0x000fea0003800000 */
.L_x_4383:
[----:B------:R-:W-:-:S06]  /*26ac0*/  UISETP.NE.AND UP0, UPT, UR37, 0x3, UPT ;  /* 0x000000032500788c */ /* 0x000fcc000bf05270 */
[----:B------:R-:W-:-:S13]  /*26ad0*/  PLOP3.LUT P0, PT, PT, PT, UP0, 0x80, 0x0 ;  /* 0x000000000000781c */ /* 0x000fda0003f0f008 */
[----:B------:R-:W-:Y:S05]  /*26ae0*/  @!P0 BRA `(.L_x_4385) ;  /* 0x0000000000048947 */ /* 0x000fea0003800000 */
[----:B------:R-:W-:Y:S01]  /*26af0*/  BPT.TRAP 0x1 ;  /* 0x000000040000795c */ /* 0x000fe20000300000 */
.L_x_4385:
[----:B------:R-:W2:Y:S01]  /*26b00*/  LDL R3, [R1+0x2ec] ;  /* 0x0002ec0001037983 */ /* 0x000ea20000100800 */
[----:B-1----:R-:W-:Y:S01]  /*26b10*/  MOV R0, 0x400 ;  /* 0x0000040000007802 */ /* 0x002fe20000000f00 */
[----:B------:R-:W-:Y:S01]  /*26b20*/  BSSY B0, `(.L_x_4386) ;  /* 0x000000a000007945 */ /* 0x000fe20003800000 */
[----:B------:R-:W1:Y:S02]  /*26b30*/  S2R R2, SR_CgaCtaId ;  /* 0x0000000000027919 */ /* 0x000e640000008800 */
[----:B-1----:R-:W-:Y:S01]  /*26b40*/  LEA R0, R2, R0, 0x18 ;  /* 0x0000000002007211 */ /* 0x002fe200078ec0ff */
[----:B------:R-:W-:-:S04]  /*26b50*/  IMAD.U32 R2, RZ, RZ, UR39 ;  /* 0x00000027ff027e24 */ /* 0x000fc8000f8e00ff */
[----:B------:R-:W-:Y:S01]  /*26b60*/  IMAD R0, R19, 0x8, R0 ;  /* 0x0000000813007824 */ /* 0x000fe200078e0200 */
[----:B------:R-:W-:Y:S02]  /*26b70*/  ISETP.NE.AND P2, PT, R2, 0x3, PT ;  /* 0x000000030200780c */ /* 0x000fe40003f45270 */
[----:B--2---:R-:W-:-:S04]  /*26b80*/  LOP3.LUT R3, R3, 0x1, RZ, 0x3c, !PT ;  /* 0x0000000103037812 */ /* 0x004fc800078e3cff */
[----:B------:R-:W-:-:S04]  /*26b90*/  SHF.L.U32 R3, R3, 0x1f, RZ ;  /* 0x0000001f03037819 */ /* 0x000fc800000006ff */
[----:B------:R-:W1:Y:S02]  /*26ba0*/  SYNCS.PHASECHK.TRANS64.TRYWAIT P0, [R0+URZ+0x33470], R3 ;  /* 0x03347003000075a7 */ /* 0x000e64000800017f */
[----:B-1----:R-:W-:Y:S05]  /*26bb0*/  @!P0 BRA `(.L_x_4387) ;  /* 0x0000002c00808947 */ /* 0x002fea0003800000 */
.L_x_4469:
[----:B------:R-:W-:Y:S05]  /*26bc0*/  BSYNC B0 ;  /* 0x0000000000007941 */ /* 0x000fea0003800000 */
.L_x_4386:
[----:B------:R-:W-:Y:S05]  /*26bd0*/  @!P2 BRA `(.L_x_4388) ;  /* 0x000000000004a947 */ /* 0x000fea0003800000 */
[----:B------:R-:W-:Y:S01]  /*26be0*/  BPT.TRAP 0x1 ;  /* 0x000000040000795c */ /* 0x000fe20000300000 */
.L_x_4388:
[----:B------:R-:W1:Y:S02]  /*26bf0*/  LDL R2, [R1+0x2ec] ;  /* 0x0002ec0001027983 */ /* 0x000e640000100800 */
[----:B-1----:R-:W-:-:S04]  /*26c00*/  SHF.L.U32 R3, R2, 0x1f, RZ ;  /* 0x0000001f02037819 */ /* 0x002fc800000006ff */
[----:B------:R-:W1:Y:S02]  /*26c10*/  SYNCS.PHASECHK.TRANS64.TRYWAIT P0, [R0+URZ+0x33460], R3 ;  /* 0x03346003000075a7 */ /* 0x000e64000800017f */
[----:B-1----:R-:W-:Y:S05]  /*26c20*/  @!P0 BRA `(.L_x_4389) ;  /* 0x0000002c00788947 */ /* 0x002fea0003800000 */
.L_x_4470:
[----:B------:R-:W2:Y:S04]  /*26c30*/  LDL.LU R12, [R1+0x2e4] ;  /* 0x0002e400010c7983 */ /* 0x000ea80000300800 */
[----:B------:R-:W3:Y:S01]  /*26c40*/  LDL R15, [R1+0x304] ;  /* 0x00030400010f7983 */ /* 0x000ee20000100800 */
[----:B------:R-:W-:-:S05]  /*26c50*/  IMAD R2, R19, 0x7800, RZ ;  /* 0x0000780013027824 */ /* 0x000fca00078e02ff */
[C---:B-1----:R-:W-:Y:S01]  /*26c60*/  LOP3.LUT R3, R2.reuse, R18, RZ, 0xfc, !PT ;  /* 0x0000001202037212 */ /* 0x042fe200078efcff */
[----:B------:R-:W-:Y:S05]  /*26c70*/  WARPSYNC.ALL ;  /* 0x0000000000007948 */ /* 0x000fea0003800000 */
[C---:B------:R-:W-:Y:S02]  /*26c80*/  VIADD R14, R2.reuse, 0x2800 ;  /* 0x00002800020e7836 */ /* 0x040fe40000000000 */
[C---:B------:R-:W-:Y:S02]  /*26c90*/  VIADD R13, R2.reuse, 0x5000 ;  /* 0x00005000020d7836 */ /* 0x040fe40000000000 */
[----:B------:R-:W-:-:S02]  /*26ca0*/  VIADD R21, R2, 0x2000 ;  /* 0x0000200002157836 */ /* 0x000fc40000000000 */
[----:B--2---:R-:W-:-:S06]  /*26cb0*/  IMAD.IADD R5, R12, 0x1, R3 ;  /* 0x000000010c057824 */ /* 0x004fcc00078e0203 */
[----:B-----5:R-:W1:Y:S01]  /*26cc0*/  LDSM.16.MT88.4 R4, [R5+0xf200] ;  /* 0x00f200000504783b */ /* 0x020e620000004200 */
[----:B------:R-:W-:-:S05]  /*26cd0*/  LOP3.LUT R3, R2, R17, RZ, 0xfc, !PT ;  /* 0x0000001102037212 */ /* 0x000fca00078efcff */
[----:B---3--:R-:W-:Y:S01]  /*26ce0*/  IMAD.IADD R3, R15, 0x1, R3 ;  /* 0x000000010f037824 */ /* 0x008fe200078e0203 */
[C-C-:B-1----:R-:W-:Y:S02]  /*26cf0*/  PRMT R8, R4.reuse, 0x6420, R5.reuse ;  /* 0x0000642004087816 */ /* 0x142fe40000000005 */
[----:B------:R-:W-:Y:S02]  /*26d00*/  PRMT R9, R4, 0x7531, R5 ;  /* 0x0000753104097816 */ /* 0x000fe40000000005 */
[----:B------:R-:W-:Y:S02]  /*26d10*/  LOP3.LUT R4, R14, R18, RZ, 0xfc, !PT ;  /* 0x000000120e047212 */ /* 0x000fe400078efcff */
[C-C-:B------:R-:W-:Y:S02]  /*26d20*/  PRMT R10, R6.reuse, 0x6420, R7.reuse ;  /* 0x00006420060a7816 */ /* 0x140fe40000000007 */
[----:B------:R-:W-:Y:S01]  /*26d30*/  PRMT R11, R6, 0x7531, R7 ;  /* 0x00007531060b7816 */ /* 0x000fe20000000007 */
[----:B------:R-:W-:-:S04]  /*26d40*/  IMAD.IADD R6, R12, 0x1, R4 ;  /* 0x000000010c067824 */ /* 0x000fc800078e0204 */
[----:B------:R1:W-:Y:S04]  /*26d50*/  STSM.16.M88.4 [R3], R8 ;  /* 0x0000000803007844 */ /* 0x0003e80000000200 */
[----:B------:R-:W2:Y:S01]  /*26d60*/  LDSM.16.MT88.4 R4, [R6+0xf200] ;  /* 0x00f200000604783b */ /* 0x000ea20000004200 */
[----:B-1----:R-:W-:Y:S01]  /*26d70*/  VIADD R3, R2, 0x800 ;  /* 0x0000080002037836 */ /* 0x002fe20000000000 */
[C-C-:B--2---:R-:W-:Y:S02]  /*26d80*/  PRMT R8, R4.reuse, 0x6420, R5.reuse ;  /* 0x0000642004087816 */ /* 0x144fe40000000005 */
[----:B------:R-:W-:Y:S02]  /*26d90*/  PRMT R9, R4, 0x7531, R5 ;  /* 0x0000753104097816 */ /* 0x000fe40000000005 */
[----:B------:R-:W-:-:S02]  /*26da0*/  LOP3.LUT R4, R3, R17, RZ, 0xfc, !PT ;  /* 0x0000001103047212 */ /* 0x000fc400078efcff */
[----:B------:R-:W-:Y:S02]  /*26db0*/  LOP3.LUT R5, R13, R18, RZ, 0xfc, !PT ;  /* 0x000000120d057212 */ /* 0x000fe400078efcff */
[C-C-:B------:R-:W-:Y:S01]  /*26dc0*/  PRMT R10, R6.reuse, 0x6420, R7.reuse ;  /* 0x00006420060a7816 */ /* 0x140fe20000000007 */
[----:B------:R-:W-:Y:S01]  /*26dd0*/  IMAD.IADD R4, R15, 0x1, R4 ;  /* 0x000000010f047824 */ /* 0x000fe200078e0204 */
[----:B------:R-:W-:Y:S01]  /*26de0*/  PRMT R11, R6, 0x7531, R7 ;  /* 0x00007531060b7816 */ /* 0x000fe20000000007 */
[----:B------:R-:W-:-:S04]  /*26df0*/  IMAD.IADD R5, R12, 0x1, R5 ;  /* 0x000000010c057824 */ /* 0x000fc800078e0205 */
[----:B------:R-:W-:Y:S04]  /*26e00*/  STSM.16.M88.4 [R4], R8 ;  /* 0x0000000804007844 */ /* 0x000fe80000000200 */
[----:B------:R-:W1:Y:S01]  /*26e10*/  LDSM.16.MT88.4 R4, [R5+0xf200] ;  /* 0x00f200000504783b */ /* 0x000e620000004200 */
[----:B------:R-:W-:Y:S01]  /*26e20*/  VIADD R13, R2, 0x1000 ;  /* 0x00001000020d7836 */ /* 0x000fe20000000000 */
[----:B------:R-:W-:Y:S02]  /*26e30*/  LOP3.LUT R3, R3, R18, RZ, 0xfc, !PT ;  /* 0x0000001203037212 */ /* 0x000fe400078efcff */
[C-C-:B-1----:R-:W-:Y:S02]  /*26e40*/  PRMT R8, R4.reuse, 0x6420, R5.reuse ;  /* 0x0000642004087816 */ /* 0x142fe40000000005 */
[----:B------:R-:W-:-:S02]  /*26e50*/  PRMT R9, R4, 0x7531, R5 ;  /* 0x0000753104097816 */ /* 0x000fc40000000005 */
[----:B------:R-:W-:Y:S02]  /*26e60*/  LOP3.LUT R4, R13, R17, RZ, 0xfc, !PT ;  /* 0x000000110d047212 */ /* 0x000fe400078efcff */
[C-C-:B------:R-:W-:Y:S02]  /*26e70*/  PRMT R10, R6.reuse, 0x6420, R7.reuse ;  /* 0x00006420060a7816 */ /* 0x140fe40000000007 */
[----:B------:R-:W-:Y:S01]  /*26e80*/  PRMT R11, R6, 0x7531, R7 ;  /* 0x00007531060b7816 */ /* 0x000fe20000000007 */
[----:B------:R-:W-:Y:S02]  /*26e90*/  IMAD.IADD R4, R15, 0x1, R4 ;  /* 0x000000010f047824 */ /* 0x000fe400078e0204 */
[----:B------:R-:W-:-:S03]  /*26ea0*/  IMAD.IADD R6, R12, 0x1, R3 ;  /* 0x000000010c067824 */ /* 0x000fc600078e0203 */
[----:B------:R-:W-:Y:S04]  /*26eb0*/  STSM.16.M88.4 [R4], R8 ;  /* 0x0000000804007844 */ /* 0x000fe80000000200 */
        /* <DEDUP_REMOVED lines=10> */
[----:B-1----:R-:W-:Y:S02]  /*26f60*/  IMAD.MOV.U32 R11, RZ, RZ, R12 ;  /* 0x000000ffff0b7224 */ /* 0x002fe400078e000c */
[----:B------:R-:W-:-:S05]  /*26f70*/  VIADD R12, R2, 0x3000 ;  /* 0x00003000020c7836 */ /* 0x000fca0000000000 */
[----:B------:R-:W-:Y:S01]  /*26f80*/  LOP3.LUT R3, R12, R18, RZ, 0xfc, !PT ;  /* 0x000000120c037212 */ /* 0x000fe200078efcff */
[----:B------:R-:W-:-:S04]  /*26f90*/  IMAD.MOV.U32 R10, RZ, RZ, R5 ;  /* 0x000000ffff0a7224 */ /* 0x000fc800078e0005 */
[----:B------:R-:W-:-:S05]  /*26fa0*/  IMAD.IADD R3, R11, 0x1, R3 ;  /* 0x000000010b037824 */ /* 0x000fca00078e0203 */
[----:B------:R1:W2:Y:S01]  /*26fb0*/  LDSM.16.MT88.4 R4, [R3+0xf200] ;  /* 0x00f200000304783b */ /* 0x0002a20000004200 */
[----:B------:R-:W-:Y:S01]  /*26fc0*/  VIADD R20, R2, 0x5800 ;  /* 0x0000580002147836 */ /* 0x000fe20000000000 */
[----:B-1----:R-:W-:Y:S02]  /*26fd0*/  LOP3.LUT R3, R21, R17, RZ, 0xfc, !PT ;  /* 0x0000001115037212 */ /* 0x002fe400078efcff */
[C-C-:B--2---:R-:W-:Y:S02]  /*26fe0*/  PRMT R8, R4.reuse, 0x6420, R5.reuse ;  /* 0x0000642004087816 */ /* 0x144fe40000000005 */
[----:B------:R-:W-:Y:S01]  /*26ff0*/  PRMT R9, R4, 0x7531, R5 ;  /* 0x0000753104097816 */ /* 0x000fe20000000005 */
[----:B------:R-:W-:Y:S01]  /*27000*/  IMAD.MOV.U32 R4, RZ, RZ, R10 ;  /* 0x000000ffff047224 */ /* 0x000fe200078e000a */
[C---:B------:R-:W-:Y:S01]  /*27010*/  PRMT R10, R6.reuse, 0x6420, R7 ;  /* 0x00006420060a7816 */ /* 0x040fe20000000007 */
[----:B------:R-:W-:Y:S01]  /*27020*/  IMAD.MOV.U32 R5, RZ, RZ, R11 ;  /* 0x000000ffff057224 */ /* 0x000fe200078e000b */
[----:B------:R-:W-:Y:S01]  /*27030*/  PRMT R11, R6, 0x7531, R7 ;  /* 0x00007531060b7816 */ /* 0x000fe20000000007 */
[----:B------:R-:W-:-:S05]  /*27040*/  IMAD.IADD R3, R4, 0x1, R3 ;  /* 0x0000000104037824 */ /* 0x000fca00078e0203 */
[----:B------:R1:W-:Y:S02]  /*27050*/  STSM.16.M88.4 [R3], R8 ;  /* 0x0000000803007844 */ /* 0x0003e40000000200 */
[----:B-1----:R-:W-:Y:S01]  /*27060*/  LOP3.LUT R3, R20, R18, RZ, 0xfc, !PT ;  /* 0x0000001214037212 */ /* 0x002fe200078efcff */
[----:B------:R-:W-:-:S04]  /*27070*/  IMAD.MOV.U32 R11, RZ, RZ, R5 ;  /* 0x000000ffff0b7224 */ /* 0x000fc800078e0005 */
[----:B------:R-:W-:Y:S02]  /*27080*/  IMAD.IADD R3, R11, 0x1, R3 ;  /* 0x000000010b037824 */ /* 0x000fe400078e0203 */
[----:B------:R-:W-:-:S03]  /*27090*/  IMAD.MOV.U32 R10, RZ, RZ, R4 ;  /* 0x000000ffff0a7224 */ /* 0x000fc600078e0004 */
[----:B------:R1:W2:Y:S01]  /*270a0*/  LDSM.16.MT88.4 R4, [R3+0xf200] ;  /* 0x00f200000304783b */ /* 0x0002a20000004200 */
[----:B------:R-:W-:Y:S02]  /*270b0*/  LOP3.LUT R13, R13, R18, RZ, 0xfc, !PT ;  /* 0x000000120d0d7212 */ /* 0x000fe400078efcff */
[----:B-1----:R-:W-:Y:S01]  /*270c0*/  LOP3.LUT R3, R14, R17, RZ, 0xfc, !PT ;  /* 0x000000110e037212 */ /* 0x002fe200078efcff */
[----:B------:R-:W-:Y:S01]  /*270d0*/  IMAD.MOV.U32 R14, RZ, RZ, R11 ;  /* 0x000000ffff0e7224 */ /* 0x000fe200078e000b */
[C-C-:B--2---:R-:W-:Y:S02]  /*270e0*/  PRMT R8, R4.reuse, 0x6420, R5.reuse ;  /* 0x0000642004087816 */ /* 0x144fe40000000005 */
        /* <DEDUP_REMOVED lines=8> */
[----:B------:R-:W2:Y:S01]  /*27170*/  LDSM.16.MT88.4 R4, [R4+0xf200] ;  /* 0x00f200000404783b */ /* 0x000ea20000004200 */
[----:B-1----:R-:W-:-:S05]  /*27180*/  LOP3.LUT R3, R12, R17, RZ, 0xfc, !PT ;  /* 0x000000110c037212 */ /* 0x002fca00078efcff */
[----:B------:R-:W-:Y:S02]  /*27190*/  IMAD.IADD R3, R13, 0x1, R3 ;  /* 0x000000010d037824 */ /* 0x000fe400078e0203 */
[----:B------:R-:W-:Y:S01]  /*271a0*/  IMAD.MOV.U32 R12, RZ, RZ, R14 ;  /* 0x000000ffff0c7224 */ /* 0x000fe200078e000e */
[C-C-:B--2---:R-:W-:Y:S02]  /*271b0*/  PRMT R8, R4.reuse, 0x6420, R5.reuse ;  /* 0x0000642004087816 */ /* 0x144fe40000000005 */
[----:B------:R-:W-:Y:S02]  /*271c0*/  PRMT R9, R4, 0x7531, R5 ;  /* 0x0000753104097816 */ /* 0x000fe40000000005 */
[C-C-:B------:R-:W-:Y:S02]  /*271d0*/  PRMT R10, R6.reuse, 0x6420, R7.reuse ;  /* 0x00006420060a7816 */ /* 0x140fe40000000007 */
[----:B------:R-:W-:-:S05]  /*271e0*/  PRMT R11, R6, 0x7531, R7 ;  /* 0x00007531060b7816 */ /* 0x000fca0000000007 */
[----:B------:R1:W-:Y:S02]  /*271f0*/  STSM.16.M88.4 [R3], R8 ;  /* 0x0000000803007844 */ /* 0x0003e40000000200 */
[----:B-1----:R-:W-:-:S05]  /*27200*/  VIADD R3, R2, 0x3800 ;  /* 0x0000380002037836 */ /* 0x002fca0000000000 */
[----:B------:R-:W-:-:S05]  /*27210*/  LOP3.LUT R4, R3, R18, RZ, 0xfc, !PT ;  /* 0x0000001203047212 */ /* 0x000fca00078efcff */
[----:B------:R-:W-:-:S06]  /*27220*/  IMAD.IADD R4, R12, 0x1, R4 ;  /* 0x000000010c047824 */ /* 0x000fcc00078e0204 */
[----:B------:R-:W1:Y:S01]  /*27230*/  LDSM.16.MT88.4 R4, [R4+0xf200] ;  /* 0x00f200000404783b */ /* 0x000e620000004200 */
[----:B------:R-:W-:Y:S01]  /*27240*/  LOP3.LUT R3, R3, R17, RZ, 0xfc, !PT ;  /* 0x0000001103037212 */ /* 0x000fe200078efcff */
[----:B------:R-:W-:-:S04]  /*27250*/  VIADD R14, R2, 0x6000 ;  /* 0x00006000020e7836 */ /* 0x000fc80000000000 */
[----:B------:R-:W-:Y:S01]  /*27260*/  IMAD.IADD R3, R13, 0x1, R3 ;  /* 0x000000010d037824 */ /* 0x000fe200078e0203 */
[C-C-:B-1----:R-:W-:Y:S02]  /*27270*/  PRMT R8, R4.reuse, 0x6420, R5.reuse ;  /* 0x0000642004087816 */ /* 0x142fe40000000005 */
[----:B------:R-:W-:Y:S02]  /*27280*/  PRMT R9, R4, 0x7531, R5 ;  /* 0x0000753104097816 */ /* 0x000fe40000000005 */
[C-C-:B------:R-:W-:Y:S02]  /*27290*/  PRMT R10, R6.reuse, 0x6420, R7.reuse ;  /* 0x00006420060a7816 */ /* 0x140fe40000000007 */
[----:B------:R-:W-:-:S05]  /*272a0*/  PRMT R11, R6, 0x7531, R7 ;  /* 0x00007531060b7816 */ /* 0x000fca0000000007 */
[----:B------:R1:W-:Y:S02]  /*272b0*/  STSM.16.M88.4 [R3], R8 ;  /* 0x0000000803007844 */ /* 0x0003e40000000200 */
[----:B-1----:R-:W-:-:S05]  /*272c0*/  LOP3.LUT R3, R14, R18, RZ, 0xfc, !PT ;  /* 0x000000120e037212 */ /* 0x002fca00078efcff */
[----:B------:R-:W-:-:S05]  /*272d0*/  IMAD.IADD R3, R12, 0x1, R3 ;  /* 0x000000010c037824 */ /* 0x000fca00078e0203 */
[----:B------:R1:W2:Y:S02]  /*272e0*/  LDSM.16.MT88.4 R4, [R3+0xf200] ;  /* 0x00f200000304783b */ /* 0x0002a40000004200 */
[----:B-1----:R-:W-:Y:S01]  /*272f0*/  VIADD R3, R2, 0x4000 ;  /* 0x0000400002037836 */ /* 0x002fe20000000000 */
[----:B------:R-:W-:Y:S02]  /*27300*/  LOP3.LUT R15, R15, R18, RZ, 0xfc, !PT ;  /* 0x000000120f0f7212 */ /* 0x000fe400078efcff */
[C-C-:B--2---:R-:W-:Y:S02]  /*27310*/  PRMT R8, R4.reuse, 0x6420, R5.reuse ;  /* 0x0000642004087816 */ /* 0x144fe40000000005 */
[----:B------:R-:W-:Y:S02]  /*27320*/  PRMT R9, R4, 0x7531, R5 ;  /* 0x0000753104097816 */ /* 0x000fe40000000005 */
[----:B------:R-:W-:Y:S02]  /*27330*/  LOP3.LUT R4, R3, R17, RZ, 0xfc, !PT ;  /* 0x0000001103047212 */ /* 0x000fe400078efcff */
[----:B------:R-:W-:-:S02]  /*27340*/  PRMT R10, R6, 0x6420, R7 ;  /* 0x00006420060a7816 */ /* 0x000fc40000000007 */
[----:B------:R-:W-:Y:S01]  /*27350*/  PRMT R11, R6, 0x7531, R7 ;  /* 0x00007531060b7816 */ /* 0x000fe20000000007 */
[----:B------:R-:W-:-:S05]  /*27360*/  IMAD.IADD R4, R13, 0x1, R4 ;  /* 0x000000010d047824 */ /* 0x000fca00078e0204 */
[----:B------:R1:W-:Y:S02]  /*27370*/  STSM.16.M88.4 [R4], R8 ;  /* 0x0000000804007844 */ /* 0x0003e40000000200 */
[----:B-1----:R-:W-:Y:S02]  /*27380*/  IMAD.IADD R4, R12, 0x1, R15 ;  /* 0x000000010c047824 */ /* 0x002fe400078e020f */
[----:B------:R-:W2:Y:S04]  /*27390*/  LDL.LU R15, [R1+0x304] ;  /* 0x00030400010f7983 */ /* 0x000ea80000300800 */
[----:B------:R-:W1:Y:S01]  /*273a0*/  LDSM.16.MT88.4 R4, [R4+0xf200] ;  /* 0x00f200000404783b */ /* 0x000e620000004200 */
[----:B------:R-:W-:Y:S01]  /*273b0*/  VIADD R13, R2, 0x4800 ;  /* 0x00004800020d7836 */ /* 0x000fe20000000000 */
[----:B------:R-:W-:-:S05]  /*273c0*/  LOP3.LUT R3, R3, R18, RZ, 0xfc, !PT ;  /* 0x0000001203037212 */ /* 0x000fca00078efcff */
[----:B------:R-:W-:Y:S01]  /*273d0*/  IMAD.IADD R3, R12, 0x1, R3 ;  /* 0x000000010c037824 */ /* 0x000fe200078e0203 */
[C-C-:B-1----:R-:W-:Y:S02]  /*273e0*/  PRMT R8, R4.reuse, 0x6420, R5.reuse ;  /* 0x0000642004087816 */ /* 0x142fe40000000005 */
[----:B------:R-:W-:Y:S02]  /*273f0*/  PRMT R9, R4, 0x7531, R5 ;  /* 0x0000753104097816 */ /* 0x000fe40000000005 */
[----:B------:R-:W-:Y:S02]  /*27400*/  LOP3.LUT R4, R13, R17, RZ, 0xfc, !PT ;  /* 0x000000110d047212 */ /* 0x000fe400078efcff */
[C-C-:B------:R-:W-:Y:S02]  /*27410*/  PRMT R10, R6.reuse, 0x6420, R7.reuse ;  /* 0x00006420060a7816 */ /* 0x140fe40000000007 */
[----:B------:R-:W-:Y:S02]  /*27420*/  PRMT R11, R6, 0x7531, R7 ;  /* 0x00007531060b7816 */ /* 0x000fe40000000007 */
[----:B------:R-:W-:-:S02]  /*27430*/  LOP3.LUT R21, R21, R18, RZ, 0xfc, !PT ;  /* 0x0000001215157212 */ /* 0x000fc400078efcff */
[----:B------:R-:W-:Y:S01]  /*27440*/  LOP3.LUT R13, R13, R18, RZ, 0xfc, !PT ;  /* 0x000000120d0d7212 */ /* 0x000fe200078efcff */
[----:B--2---:R-:W-:-:S05]  /*27450*/  IMAD.IADD R4, R15, 0x1, R4 ;  /* 0x000000010f047824 */ /* 0x004fca00078e0204 */
[----:B------:R1:W-:Y:S04]  /*27460*/  STSM.16.M88.4 [R4], R8 ;  /* 0x0000000804007844 */ /* 0x0003e80000000200 */
[----:B------:R2:W3:Y:S01]  /*27470*/  LDSM.16.MT88.4 R4, [R3+0xf200] ;  /* 0x00f200000304783b */ /* 0x0004e20000004200 */
[----:B-1----:R-:W-:-:S05]  /*27480*/  VIADD R11, R2, 0x5000 ;  /* 0x00005000020b7836 */ /* 0x002fca0000000000 */
[----:B--2---:R-:W-:-:S05]  /*27490*/  LOP3.LUT R3, R11, R17, RZ, 0xfc, !PT ;  /* 0x000000110b037212 */ /* 0x004fca00078efcff */
[----:B------:R-:W-:Y:S01]  /*274a0*/  IMAD.IADD R3, R15, 0x1, R3 ;  /* 0x000000010f037824 */ /* 0x000fe200078e0203 */
[C-C-:B---3--:R-:W-:Y:S02]  /*274b0*/  PRMT R8, R4.reuse, 0x6420, R5.reuse ;  /* 0x0000642004087816 */ /* 0x148fe40000000005 */
[----:B------:R-:W-:Y:S02]  /*274c0*/  PRMT R9, R4, 0x7531, R5 ;  /* 0x0000753104097816 */ /* 0x000fe40000000005 */
[C-C-:B------:R-:W-:Y:S02]  /*274d0*/  PRMT R10, R6.reuse, 0x6420, R7.reuse ;  /* 0x00006420060a7816 */ /* 0x140fe40000000007 */
[----:B------:R-:W-:-:S05]  /*274e0*/  PRMT R11, R6, 0x7531, R7 ;  /* 0x00007531060b7816 */ /* 0x000fca0000000007 */
[----:B------:R1:W-:Y:S02]  /*274f0*/  STSM.16.M88.4 [R3], R8 ;  /* 0x0000000803007844 */ /* 0x0003e40000000200 */
[----:B-1----:R-:W-:Y:S02]  /*27500*/  IMAD.MOV.U32 R11, RZ, RZ, R12 ;  /* 0x000000ffff0b7224 */ /* 0x002fe400078e000c */
[----:B------:R-:W-:-:S05]  /*27510*/  VIADD R12, R2, 0x6800 ;  /* 0x00006800020c7836 */ /* 0x000fca0000000000 */
[----:B------:R-:W-:-:S05]  /*27520*/  LOP3.LUT R3, R12, R18, RZ, 0xfc, !PT ;  /* 0x000000120c037212 */ /* 0x000fca00078efcff */
[----:B------:R-:W-:-:S05]  /*27530*/  IMAD.IADD R3, R11, 0x1, R3 ;  /* 0x000000010b037824 */ /* 0x000fca00078e0203 */
[----:B------:R1:W2:Y:S02]  /*27540*/  LDSM.16.MT88.4 R4, [R3+0xf200] ;  /* 0x00f200000304783b */ /* 0x0002a40000004200 */
[----:B-1----:R-:W-:-:S05]  /*27550*/  LOP3.LUT R3, R20, R17, RZ, 0xfc, !PT ;  /* 0x0000001114037212 */ /* 0x002fca00078efcff */
[----:B------:R-:W-:Y:S01]  /*27560*/  IMAD.IADD R3, R15, 0x1, R3 ;  /* 0x000000010f037824 */ /* 0x000fe200078e0203 */
[C-C-:B--2---:R-:W-:Y:S02]  /*27570*/  PRMT R8, R4.reuse, 0x6420, R5.reuse ;  /* 0x0000642004087816 */ /* 0x144fe40000000005 */
[----:B------:R-:W-:Y:S01]  /*27580*/  PRMT R9, R4, 0x7531, R5 ;  /* 0x0000753104097816 */ /* 0x000fe20000000005 */
[----:B------:R-:W-:Y:S01]  /*27590*/  IMAD.MOV.U32 R5, RZ, RZ, R11 ;  /* 0x000000ffff057224 */ /* 0x000fe200078e000b */
[C-C-:B------:R-:W-:Y:S02]  /*275a0*/  PRMT R10, R6.reuse, 0x6420, R7.reuse ;  /* 0x00006420060a7816 */ /* 0x140fe40000000007 */
[----:B------:R-:W-:-:S05]  /*275b0*/  PRMT R11, R6, 0x7531, R7 ;  /* 0x00007531060b7816 */ /* 0x000fca0000000007 */
[----:B------:R1:W-:Y:S02]  /*275c0*/  STSM.16.M88.4 [R3], R8 ;  /* 0x0000000803007844 */ /* 0x0003e40000000200 */
[----:B-1----:R-:W-:-:S04]  /*275d0*/  IMAD.MOV.U32 R11, RZ, RZ, R5 ;  /* 0x000000ffff0b7224 */ /* 0x002fc800078e0005 */
[----:B------:R-:W-:-:S05]  /*275e0*/  IMAD.IADD R21, R11, 0x1, R21 ;  /* 0x000000010b157824 */ /* 0x000fca00078e0215 */
[----:B------:R-:W1:Y:S01]  /*275f0*/  LDSM.16.MT88.4 R4, [R21+0xf200] ;  /* 0x00f200001504783b */ /* 0x000e620000004200 */
[----:B------:R-:W-:Y:S01]  /*27600*/  LOP3.LUT R3, R14, R17, RZ, 0xfc, !PT ;  /* 0x000000110e037212 */ /* 0x000fe200078efcff */
[----:B------:R-:W-:-:S04]  /*27610*/  IMAD.MOV.U32 R14, RZ, RZ, R11 ;  /* 0x000000ffff0e7224 */ /* 0x000fc800078e000b */
[----:B------:R-:W-:Y:S01]  /*27620*/  IMAD.IADD R3, R15, 0x1, R3 ;  /* 0x000000010f037824 */ /* 0x000fe200078e0203 */
[C-C-:B-1----:R-:W-:Y:S02]  /*27630*/  PRMT R8, R4.reuse, 0x6420, R5.reuse ;  /* 0x0000642004087816 */ /* 0x142fe40000000005 */
[----:B------:R-:W-:Y:S01]  /*27640*/  PRMT R9, R4, 0x7531, R5 ;  /* 0x0000753104097816 */ /* 0x000fe20000000005 */
[----:B------:R-:W-:Y:S01]  /*27650*/  IMAD.IADD R5, R14, 0x1, R13 ;  /* 0x000000010e057824 */ /* 0x000fe200078e020d */
[C-C-:B------:R-:W-:Y:S02]  /*27660*/  PRMT R10, R6.reuse, 0x6420, R7.reuse ;  /* 0x00006420060a7816 */ /* 0x140fe40000000007 */
[----:B------:R-:W-:-:S05]  /*27670*/  PRMT R11, R6, 0x7531, R7 ;  /* 0x00007531060b7816 */ /* 0x000fca0000000007 */
[----:B------:R1:W-:Y:S04]  /*27680*/  STSM.16.M88.4 [R3], R8 ;  /* 0x0000000803007844 */ /* 0x0003e80000000200 */
[----:B------:R-:W2:Y:S01]  /*27690*/  LDSM.16.MT88.4 R4, [R5+0xf200] ;  /* 0x00f200000504783b */ /* 0x000ea20000004200 */
[----:B------:R-:W-:Y:S01]  /*276a0*/  VIADD R2, R2, 0x7000 ;  /* 0x0000700002027836 */ /* 0x000fe20000000000 */
[----:B-1----:R-:W-:-:S05]  /*276b0*/  LOP3.LUT R3, R12, R17, RZ, 0xfc, !PT ;  /* 0x000000110c037212 */ /* 0x002fca00078efcff */
[----:B------:R-:W-:Y:S01]  /*276c0*/  IMAD.IADD R3, R15, 0x1, R3 ;  /* 0x000000010f037824 */ /* 0x000fe200078e0203 */
[C-C-:B--2---:R-:W-:Y:S02]  /*276d0*/  PRMT R8, R4.reuse, 0x6420, R5.reuse ;  /* 0x0000642004087816 */ /* 0x144fe40000000005 */
[----:B------:R-:W-:Y:S02]  /*276e0*/  PRMT R9, R4, 0x7531, R5 ;  /* 0x0000753104097816 */ /* 0x000fe40000000005 */
[----:B------:R-:W-:Y:S02]  /*276f0*/  LOP3.LUT R4, R2, R18, RZ, 0xfc, !PT ;  /* 0x0000001202047212 */ /* 0x000fe400078efcff */
[C-C-:B------:R-:W-:Y:S02]  /*27700*/  PRMT R10, R6.reuse, 0x6420, R7.reuse ;  /* 0x00006420060a7816 */ /* 0x140fe40000000007 */
[----:B------:R-:W-:Y:S01]  /*27710*/  PRMT R11, R6, 0x7531, R7 ;  /* 0x00007531060b7816 */ /* 0x000fe20000000007 */
[----:B------:R-:W-:-:S04]  /*27720*/  IMAD.IADD R4, R14, 0x1, R4 ;  /* 0x000000010e047824 */ /* 0x000fc800078e0204 */
[----:B------:R-:W-:Y:S04]  /*27730*/  STSM.16.M88.4 [R3], R8 ;  /* 0x0000000803007844 */ /* 0x000fe80000000200 */
[----:B------:R-:W1:Y:S01]  /*27740*/  LDSM.16.MT88.4 R4, [R4+0xf200] ;  /* 0x00f200000404783b */ /* 0x000e620000004200 */
[----:B------:R-:W-:-:S05]  /*27750*/  LOP3.LUT R2, R2, R17, RZ, 0xfc, !PT ;  /* 0x0000001102027212 */ /* 0x000fca00078efcff */
[----:B------:R-:W-:Y:S01]  /*27760*/  IMAD.IADD R2, R15, 0x1, R2 ;  /* 0x000000010f027824 */ /* 0x000fe200078e0202 */
[C-C-:B-1----:R-:W-:Y:S02]  /*27770*/  PRMT R8, R4.reuse, 0x6420, R5.reuse ;  /* 0x0000642004087816 */ /* 0x142fe40000000005 */
        /* <DEDUP_REMOVED lines=12> */
.L_x_4390:
[----:B------:R-:W3:Y:S01]  /*27840*/  LDL.LU R3, [R1+0x2ec] ;  /* 0x0002ec0001037983 */ /* 0x000ee20000300800 */
[----:B--2---:R2:W-:Y:S01]  /*27850*/  SYNCS.ARRIVE.TRANS64.A1T0 RZ, [R0+URZ+0x33450], RZ ;  /* 0x033450ff00ff79a7 */ /* 0x0045e2000810003f */
[----:B------:R-:W-:Y:S02]  /*27860*/  VIADD R19, R19, 0x1 ;  /* 0x0000000113137836 */ /* 0x000fe40000000000 */
[----:B-1----:R-:W-:Y:S01]  /*27870*/  @!P1 VIADD R2, R0, 0x33480 ;  /* 0x0003348000029836 */ /* 0x002fe20000000000 */
[----:B------:R-:W-:Y:S02]  /*27880*/  BAR.SYNC.DEFER_BLOCKING 0x2, 0x80 ;  /* 0x0082000000007b1d */ /* 0x000fe40000010000 */
[----:B------:R-:W-:Y:S02]  /*27890*/  ISETP.NE.AND P0, PT, R19, 0x2, PT ;  /* 0x000000021300780c */ /* 0x000fe40003f05270 */
[----:B------:R-:W-:Y:S02]  /*278a0*/  @!P1 PRMT R2, RZ, 0x654, R2 ;  /* 0x00000654ff029816 */ /* 0x000fe40000000002 */
[----:B--2---:R-:W-:-:S02]  /*278b0*/  SEL R0, RZ, 0x1, P0 ;  /* 0x00000001ff007807 */ /* 0x004fc40000000000 */
[----:B------:R-:W-:Y:S01]  /*278c0*/  SEL R19, R19, RZ, P0 ;  /* 0x000000ff13137207 */ /* 0x000fe20000000000 */
[----:B------:R1:W-:Y:S01]  /*278d0*/  @!P1 SYNCS.ARRIVE.TRANS64.RED.A1T0 RZ, [R2+URZ], RZ ;  /* 0x000000ff02ff99a7 */ /* 0x0003e2000810043f */
[----:B---3--:R-:W-:-:S05]  /*278e0*/  LOP3.LUT R3, R3, R0, RZ, 0x3c, !PT ;  /* 0x0000000003037212 */ /* 0x008fca00078e3cff */
[----:B------:R1:W-:Y:S02]  /*278f0*/  STL [R1+0x2ec], R3 ;  /* 0x0002ec0301007387 */ /* 0x0003e40000100800 */
.L_x_4339:
[----:B------:R-:W-:Y:S05]  /*27900*/  BSYNC B6 ;  /* 0x0000000000067941 */ /* 0x000fea0003800000 */
.L_x_4337:
[----:B------:R-:W-:-:S13]  /*27910*/  LOP3.LUT P0, RZ, R16, 0x2, RZ, 0xc0, !PT ;  /* 0x0000000210ff7812 */ /* 0x000fda000780c0ff */
[----:B------:R-:W-:Y:S05]  /*27920*/  @!P0 BRA `(.L_x_4391) ;  /* 0x0000000000248947 */ /* 0x000fea0003800000 */
[----:B------:R-:W-:Y:S05]  /*27930*/  WARPSYNC.ALL ;  /* 0x0000000000007948 */ /* 0x000fea0003800000 */
[----:B------:R-:W3:Y:S08]  /*27940*/  S2UR UR5, SR_CgaCtaId ;  /* 0x00000000000579c3 */ /* 0x000ef00000008800 */
[----:B------:R-:W-:Y:S06]  /*27950*/  BAR.SYNC.DEFER_BLOCKING 0x5, 0x180 ;  /* 0x0146000000007b1d */ /* 0x000fec0000010000 */
[----:B------:R-:W-:-:S02]  /*27960*/  UMOV UR4, 0x400 ;  /* 0x0000040000047882 */ /* 0x000fc40000000000 */
[----:B---3--:R-:W-:-:S09]  /*27970*/  ULEA UR4, UR5, UR4, 0x18 ;  /* 0x0000000405047291 */ /* 0x008fd2000f8ec03f */
[----:B0-----:R-:W0:Y:S04]  /*27980*/  LDS.128 R4, [UR4+0x334d0] ;  /* 0x0334d004ff047984 */ /* 0x001e280008000c00 */
[----:B0-----:R0:W-:Y:S01]  /*27990*/  STL.128 [R1+0x2d0], R4 ;  /* 0x0002d00401007387 */ /* 0x0011e20000100c00 */
[----:B------:R-:W-:Y:S06]  /*279a0*/  BAR.ARV 0x4, 0x180 ;  /* 0x0106000000007b1d */ /* 0x000fec0000002000 */
[----:B------:R-:W-:Y:S05]  /*279b0*/  BRA `(.L_x_4392) ;  /* 0x0000000c00187947 */ /* 0x000fea0003800000 */
.L_x_4391:
[----:B--2---:R-:W2:Y:S01]  /*279c0*/  S2R R0, SR_TID.X ;  /* 0x0000000000007919 */ /* 0x004ea20000002100 */
[----:B------:R-:W-:Y:S01]  /*279d0*/  UMOV UR4, 0xffffffff ;  /* 0xffffffff00047882 */ /* 0x000fe20000000000 */
[----:B--2---:R-:W-:-:S04]  /*279e0*/  LOP3.LUT R9, R0, 0x1f, RZ, 0xc0, !PT ;  /* 0x0000001f00097812 */ /* 0x004fc800078ec0ff */
[----:B------:R-:W-:Y:S01]  /*279f0*/  ISETP.NE.AND P0, PT, R9, 0x1f, PT ;  /* 0x0000001f0900780c */ /* 0x000fe20003f05270 */
[----:B------:R-:W-:-:S12]  /*27a00*/  BRA.DIV UR4, `(.L_x_4393) ;  /* 0x0000002204147947 */ /* 0x000fd8000b800000 */
[----:B------:R-:W2:Y:S01]  /*27a10*/  LDL R5, [R1+0x2dc] ;  /* 0x0002dc0001057983 */ /* 0x000ea20000100800 */
[----:B------:R-:W-:-:S03]  /*27a20*/  ULDC UR4, c[0x0][0xc14] ;  /* 0x0003050000047ab9 */ /* 0x000fc60000000800 */
[----:B0-----:R-:W3:Y:S01]  /*27a30*/  LDL.LU R6, [R1+0x2d0] ;  /* 0x0002d00001067983 */ /* 0x001ee20000300800 */
[----:B--2---:R-:W-:-:S05]  /*27a40*/  IMAD.IADD R5, R5, 0x1, R9 ;  /* 0x0000000105057824 */ /* 0x004fca00078e0209 */
[----:B------:R-:W-:-:S13]  /*27a50*/  ISETP.GE.OR P1, PT, R5, UR4, !P0 ;  /* 0x0000000405007c0c */ /* 0x000fda000c726670 */
[----:B-1----:R-:W0:Y:S02]  /*27a60*/  @!P1 LDC.64 R2, c[0x0][0xc58] ;  /* 0x00031600ff029b82 */ /* 0x002e240000000a00 */
[----:B0-----:R-:W-:-:S06]  /*27a70*/  @!P1 IMAD.WIDE R2, R5, 0x4, R2 ;  /* 0x0000000405029825 */ /* 0x001fcc00078e0202 */
[----:B------:R0:W2:Y:S02]  /*27a80*/  @!P1 LDG.E R3, desc[UR52][R2.64] ;  /* 0x0000003402039981 */ /* 0x0000a4000c1e1900 */
[----:B0-----:R-:W-:Y:S01]  /*27a90*/  IMAD.MOV.U32 R2, RZ, RZ, RZ ;  /* 0x000000ffff027224 */ /* 0x001fe200078e00ff */
[C---:B------:R-:W-:Y:S01]  /*27aa0*/  ISETP.GE.U32.AND P2, PT, R9.reuse, 0x2, PT ;  /* 0x000000020900780c */ /* 0x040fe20003f46070 */
[----:B---3--:R-:W-:Y:S01]  /*27ab0*/  IMAD.MOV.U32 R8, RZ, RZ, R6 ;  /* 0x000000ffff087224 */ /* 0x008fe200078e0006 */
[C---:B------:R-:W-:Y:S02]  /*27ac0*/  ISETP.GE.U32.AND P3, PT, R9.reuse, 0x4, PT ;  /* 0x000000040900780c */ /* 0x040fe40003f66070 */
[C---:B------:R-:W-:Y:S02]  /*27ad0*/  ISETP.GE.U32.AND P4, PT, R9.reuse, 0x8, PT ;  /* 0x000000080900780c */ /* 0x040fe40003f86070 */
[----:B------:R-:W-:Y:S01]  /*27ae0*/  ISETP.GE.U32.AND P5, PT, R9, 0x10, PT ;  /* 0x000000100900780c */ /* 0x000fe20003fa6070 */
[----:B------:R-:W-:Y:S04]  /*27af0*/  SHFL.IDX PT, R0, R8, RZ, 0x1f ;  /* 0x00001fff08007589 */ /* 0x000fe800000e0000 */
[----:B------:R-:W-:Y:S01]  /*27b00*/  SHFL.IDX PT, R4, R8, 0x1, 0x1f ;  /* 0x00201f0008047f89 */ /* 0x000fe200000e0000 */
[----:B--2---:R-:W-:-:S05]  /*27b10*/  @!P1 IMAD.MOV.U32 R2, RZ, RZ, R3 ;  /* 0x000000ffff029224 */ /* 0x004fca00078e0003 */
[----:B------:R-:W0:Y:S01]  /*27b20*/  SHFL.UP PT, R14, R2, 0x1, RZ ;  /* 0x04200000020e7989 */ /* 0x000e2200000e00ff */
[----:B------:R-:W-:-:S04]  /*27b30*/  ISETP.NE.AND P1, PT, R9, RZ, PT ;  /* 0x000000ff0900720c */ /* 0x000fc80003f25270 */
        /* <DEDUP_REMOVED lines=15> */
.L_x_4480:
[----:B------:R-:W-:Y:S02]  /*27c30*/  ULDC UR4, c[0x0][0xc10] ;  /* 0x0003040000047ab9 */ /* 0x000fe40000000800 */
[----:B------:R-:W-:-:S04]  /*27c40*/  IMAD.U32 R5, RZ, RZ, UR4 ;  /* 0x00000004ff057e24 */ /* 0x000fc8000f8e00ff */
[----:B-1----:R-:W-:-:S04]  /*27c50*/  IMAD R7, R14, R5, RZ ;  /* 0x000000050e077224 */ /* 0x002fc800078e02ff */
[----:B------:R-:W-:-:S05]  /*27c60*/  IMAD.IADD R4, R4, 0x1, R7 ;  /* 0x0000000104047824 */ /* 0x000fca00078e0207 */
[----:B------:R-:W-:-:S13]  /*27c70*/  ISETP.GT.AND P6, PT, R4, R0, PT ;  /* 0x000000000400720c */ /* 0x000fda0003fc4270 */
[----:B------:R-:W-:Y:S05]  /*27c80*/  @P6 BRA `(.L_x_4394) ;  /* 0x0000000000a46947 */ /* 0x000fea0003800000 */
.L_x_4399:
        /* <DEDUP_REMOVED lines=16> */
.L_x_4397:
[----:B------:R-:W-:Y:S05]  /*27d90*/  BSYNC B0 ;  /* 0x0000000000007941 */ /* 0x000fea0003800000 */
.L_x_4396:
        /* <DEDUP_REMOVED lines=16> */
[----:B0-----:R-:W-:-:S05]  /*27ea0*/  IMAD.IADD R3, R7, 0x1, R14 ;  /* 0x0000000107037824 */ /* 0x001fca00078e020e */
[----:B------:R0:W1:Y:S02]  /*27eb0*/  SHFL.IDX PT, R14, R3, 0x1f, 0x1f ;  /* 0x03e01f00030e7f89 */ /* 0x00006400000e0000 */
.L_x_4488:
[----:B------:R-:W-:Y:S02]  /*27ec0*/  ULDC UR4, c[0x0][0xc10] ;  /* 0x0003040000047ab9 */ /* 0x000fe40000000800 */
[----:B------:R-:W-:-:S04]  /*27ed0*/  IMAD.U32 R5, RZ, RZ, UR4 ;  /* 0x00000004ff057e24 */ /* 0x000fc8000f8e00ff */
[----:B-1----:R-:W-:-:S04]  /*27ee0*/  IMAD R7, R14, R5, RZ ;  /* 0x000000050e077224 */ /* 0x002fc800078e02ff */
[----:B------:R-:W-:-:S05]  /*27ef0*/  IMAD.IADD R4, R7, 0x1, R4 ;  /* 0x0000000107047824 */ /* 0x000fca00078e0204 */
[----:B------:R-:W-:-:S13]  /*27f00*/  ISETP.GT.AND P6, PT, R4, R0, PT ;  /* 0x000000000400720c */ /* 0x000fda0003fc4270 */
[----:B------:R-:W-:Y:S05]  /*27f10*/  @!P6 BRA `(.L_x_4399) ;  /* 0xfffffffc005ce947 */ /* 0x000fea000383ffff */
.L_x_4394:
        /* <DEDUP_REMOVED lines=8> */
.L_x_4492:
[----:B------:R-:W-:Y:S01]  /*27fa0*/  ISETP.NE.AND P0, PT, R7, RZ, PT ;  /* 0x000000ff0700720c */ /* 0x000fe20003f05270 */
[----:B------:R-:W-:-:S12]  /*27fb0*/  IMAD.MOV.U32 R7, RZ, RZ, RZ ;  /* 0x000000ffff077224 */ /* 0x000fd800078e00ff */
[----:B------:R-:W-:Y:S05]  /*27fc0*/  @!P0 BRA `(.L_x_4401) ;  /* 0x0000000000108947 */ /* 0x000fea0003800000 */
[----:B------:R-:W-:Y:S01]  /*27fd0*/  UMOV UR4, 0xffffffff ;  /* 0xffffffff00047882 */ /* 0x000fe20000000000 */
[----:B------:R-:W-:Y:S02]  /*27fe0*/  VIADD R12, R8, 0xffffffff ;  /* 0xffffffff080c7836 */ /* 0x000fe40000000000 */
[----:B------:R-:W-:Y:S05]  /*27ff0*/  BRA.DIV UR4, `(.L_x_4402) ;  /* 0x0000002204c87947 */ /* 0x000fea000b800000 */
[----:B------:R3:W4:Y:S02]  /*28000*/  SHFL.IDX PT, R7, R3, R12, 0x1f ;  /* 0x00001f0c03077589 */ /* 0x00072400000e0000 */
.L_x_4401:
[----:B------:R-:W5:Y:S01]  /*28010*/  LDL.LU R9, [R1+0x2dc] ;  /* 0x0002dc0001097983 */ /* 0x000f620000300800 */
[----:B01-3--:R-:W0:Y:S01]  /*28020*/  LDC.64 R2, c[0x0][0xc68] ;  /* 0x00031a00ff027b82 */ /* 0x00be220000000a00 */
[----:B-----5:R-:W-:-:S04]  /*28030*/  IMAD.IADD R9, R8, 0x1, R9 ;  /* 0x0000000108097824 */ /* 0x020fc800078e0209 */
[----:B0-----:R-:W-:Y:S01]  /*28040*/  IMAD.WIDE R2, R9, 0x4, R2 ;  /* 0x0000000409027825 */ /* 0x001fe200078e0202 */
[----:B------:R0:W-:Y:S04]  /*28050*/  STL [R1+0x2dc], R9 ;  /* 0x0002dc0901007387 */ /* 0x0001e80000100800 */
[----:B0-----:R-:W2:Y:S01]  /*28060*/  LDG.E R9, desc[UR52][R2.64] ;  /* 0x0000003402097981 */ /* 0x001ea2000c1e1900 */
[----:B----4-:R-:W-:-:S04]  /*28070*/  IMAD R7, R7, R5, R6 ;  /* 0x0000000507077224 */ /* 0x010fc800078e0206 */
[----:B------:R-:W-:Y:S01]  /*28080*/  IMAD.IADD R0, R0, 0x1, -R7 ;  /* 0x0000000100007824 */ /* 0x000fe200078e0a07 */
[----:B------:R0:W-:Y:S01]  /*28090*/  STL [R1+0x2d0], R7 ;  /* 0x0002d00701007387 */ /* 0x0001e20000100800 */
[----:B--2---:R-:W-:-:S05]  /*280a0*/  IMAD R8, R4, R9, RZ ;  /* 0x0000000904087224 */ /* 0x004fca00078e02ff */
[----:B------:R-:W-:-:S04]  /*280b0*/  IABS R10, R8 ;  /* 0x00000008000a7213 */ /* 0x000fc80000000000 */
        /* <DEDUP_REMOVED lines=28> */
[----:B0-----:R-:W-:-:S04]  /*28280*/  IABS R7, R5 ;  /* 0x0000000500077213 */ /* 0x001fc80000000000 */
[----:B------:R-:W0:Y:S08]  /*28290*/  I2F.RP R10, R7 ;  /* 0x00000007000a7306 */ /* 0x000e300000209400 */
        /* <DEDUP_REMOVED lines=30> */
.L_x_4395:
[----:B------:R-:W-:Y:S01]  /*28480*/  UMOV UR4, URZ ;  /* 0x0000003f00047c82 */ /* 0x000fe20008000000 */
[----:B------:R-:W-:Y:S01]  /*28490*/  UMOV UR5, URZ ;  /* 0x0000003f00057c82 */ /* 0x000fe20008000000 */
[----:B------:R-:W-:Y:S01]  /*284a0*/  ULDC UR6, c[0x0][0xc14] ;  /* 0x0003050000067ab9 */ /* 0x000fe20000000800 */
[----:B------:R0:W-:Y:S01]  /*284b0*/  STL [R1+0x2d0], R0 ;  /* 0x0002d00001007387 */ /* 0x0001e20000100800 */
[----:B------:R-:W-:Y:S02]  /*284c0*/  IMAD.U32 R3, RZ, RZ, UR4 ;  /* 0x00000004ff037e24 */ /* 0x000fe4000f8e00ff */
[----:B------:R-:W-:-:S03]  /*284d0*/  IMAD.U32 R2, RZ, RZ, UR5 ;  /* 0x00000005ff027e24 */ /* 0x000fc6000f8e00ff */
[----:B------:R1:W-:Y:S01]  /*284e0*/  STL [R1+0x2d4], R3 ;  /* 0x0002d40301007387 */ /* 0x0003e20000100800 */
[----:B0-----:R-:W-:-:S03]  /*284f0*/  IMAD.U32 R0, RZ, RZ, UR6 ;  /* 0x00000006ff007e24 */ /* 0x001fc6000f8e00ff */
[----:B------:R1:W-:Y:S04]  /*28500*/  STL [R1+0x2d8], R2 ;  /* 0x0002d80201007387 */ /* 0x0003e80000100800 */
[----:B------:R1:W-:Y:S02]  /*28510*/  STL [R1+0x2dc], R0 ;  /* 0x0002dc0001007387 */ /* 0x0003e40000100800 */
.L_x_4403:
[----:B-1----:R-:W2:Y:S04]  /*28520*/  LDL R3, [R1+0x2d8] ;  /* 0x0002d80001037983 */ /* 0x002ea80000100800 */
[----:B0-----:R-:W3:Y:S04]  /*28530*/  LDL R2, [R1+0x2dc] ;  /* 0x0002dc0001027983 */ /* 0x001ee80000100800 */
[----:B------:R-:W4:Y:S04]  /*28540*/  LDL R4, [R1+0x2d0] ;  /* 0x0002d00001047983 */ /* 0x000f280000100800 */
        /* <DEDUP_REMOVED lines=13> */
.L_x_4392:
[----:B--23--:R-:W2:Y:S01]  /*28620*/  LDL R0, [R1+0x2dc] ;  /* 0x0002dc0001007983 */ /* 0x00cea20000100800 */
[----:B------:R-:W-:Y:S02]  /*28630*/  ULDC UR4, c[0x0][0xc14] ;  /* 0x0003050000047ab9 */ /* 0x000fe40000000800 */
[----:B--2---:R-:W-:-:S13]  /*28640*/  ISETP.GE.AND P0, PT, R0, UR4, PT ;  /* 0x0000000400007c0c */ /* 0x004fda000bf06270 */
[----:B------:R-:W-:Y:S05]  /*28650*/  @!P0 BRA `(.L_x_4404) ;  /* 0xffffff8c00d08947 */ /* 0x000fea000383ffff */
[----:B------:R-:W-:Y:S05]  /*28660*/  BSYNC B7 ;  /* 0x0000000000077941 */ /* 0x000fea0003800000 */
.L_x_4277:
        /* <DEDUP_REMOVED lines=12> */
.L_x_4495:
[----:B------:R-:W-:Y:S05]  /*28730*/  BSYNC B0 ;  /* 0x0000000000007941 */ /* 0x000fea0003800000 */
.L_x_4405:
[----:B------:R-:W-:-:S03]  /*28740*/  UMOV UR4, 0xffffffff ;  /* 0xffffffff00047882 */ /* 0x000fc60000000000 */
[----:B------:R-:W-:Y:S05]  /*28750*/  BRA.DIV UR4, `(.L_x_4407) ;  /* 0x0000001e042c7947 */ /* 0x000fea000b800000 */
[----:B------:R-:W1:Y:S02]  /*28760*/  S2R R2, SR_TID.X ;  /* 0x0000000000027919 */ /* 0x000e640000002100 */
[----:B-1----:R-:W-:-:S04]  /*28770*/  SHF.R.U32.HI R2, RZ, 0x5, R2 ;  /* 0x00000005ff027819 */ /* 0x002fc80000011602 */
[----:B------:R-:W-:-:S05]  /*28780*/  LOP3.LUT R2, R2, 0x3, RZ, 0xc0, !PT ;  /* 0x0000000302027812 */ /* 0x000fca00078ec0ff */
[----:B------:R1:W2:Y:S02]  /*28790*/  SHFL.IDX PT, R14, R2, RZ, 0x1f ;  /* 0x00001fff020e7589 */ /* 0x0002a400000e0000 */
.L_x_4498:
[----:B--2---:R-:W-:Y:S01]  /*287a0*/  ISETP.NE.AND P0, PT, R14, RZ, PT ;  /* 0x000000ff0e00720c */ /* 0x004fe20003f05270 */
[----:B------:R-:W-:-:S12]  /*287b0*/  BSSY B0, `(.L_x_4408) ;  /* 0x000002c000007945 */ /* 0x000fd80003800000 */
[----:B------:R-:W-:Y:S05]  /*287c0*/  @P0 BRA `(.L_x_4409) ;  /* 0x0000000000a80947 */ /* 0x000fea0003800000 */
[----:B------:R-:W-:-:S03]  /*287d0*/  UMOV UR4, 0xffffffff ;  /* 0xffffffff00047882 */ /* 0x000fc60000000000 */
[----:B------:R-:W-:Y:S05]  /*287e0*/  BRA.DIV UR4, `(.L_x_4410) ;  /* 0x0000001e043c7947 */ /* 0x000fea000b800000 */
[----:B------:R-:W-:-:S13]  /*287f0*/  ELECT P6, URZ, PT ;  /* 0x00000000003f782f */ /* 0x000fda00038c0000 */
.L_x_4501:
[----:B------:R-:W-:Y:S05]  /*28800*/  @!P6 BRA `(.L_x_4409) ;  /* 0x000000000098e947 */ /* 0x000fea0003800000 */
[----:B------:R-:W-:-:S06]  /*28810*/  ULOP3.LUT UR4, UR36, 0x2, URZ, 0xfc, !UPT ;  /* 0x0000000224047892 */ /* 0x000fcc000f8efc3f */
[----:B-1----:R-:W-:-:S05]  /*28820*/  IMAD.U32 R2, RZ, RZ, UR4 ;  /* 0x00000004ff027e24 */ /* 0x002fca000f8e00ff */
[----:B------:R-:W-:-:S13]  /*28830*/  ISETP.NE.AND P0, PT, R2, 0x3, PT ;  /* 0x000000030200780c */ /* 0x000fda0003f05270 */
[----:B------:R-:W-:Y:S05]  /*28840*/  @!P0 BRA `(.L_x_4411) ;  /* 0x0000000000048947 */ /* 0x000fea0003800000 */
[----:B------:R-:W-:Y:S01]  /*28850*/  BPT.TRAP 0x1 ;  /* 0x000000040000795c */ /* 0x000fe20000300000 */
.L_x_4411:
        /* <DEDUP_REMOVED lines=13> */
.L_x_4502:
[----:B------:R-:W1:Y:S02]  /*28930*/  SYNCS.PHASECHK.TRANS64.TRYWAIT P1, [R7+URZ], R2 ;  /* 0x00000002070075a7 */ /* 0x000e64000802017f */
[----:B-1----:R-:W-:Y:S05]  /*28940*/  @!P1 BRA `(.L_x_4413) ;  /* 0x0000001c00189947 */ /* 0x002fea0003800000 */
.L_x_4503:
[----:B------:R-:W-:Y:S05]  /*28950*/  @!P0 BRA `(.L_x_4414) ;  /* 0x0000000000048947 */ /* 0x000fea0003800000 */
[----:B------:R-:W-:Y:S01]  /*28960*/  BPT.TRAP 0x1 ;  /* 0x000000040000795c */ /* 0x000fe20000300000 */
.L_x_4414:
[----:B------:R-:W-:-:S04]  /*28970*/  IMAD R4, R19, 0x8, R0 ;  /* 0x0000000813047824 */ /* 0x000fc800078e0200 */
[----:B------:R-:W2:Y:S02]  /*28980*/  SYNCS.PHASECHK.TRANS64.TRYWAIT P1, [R4+URZ+0x33460], R5 ;  /* 0x03346005040075a7 */ /* 0x000ea4000802017f */
[----:B--2---:R-:W-:Y:S05]  /*28990*/  @!P1 BRA `(.L_x_4415) ;  /* 0x0000001c00189947 */ /* 0x004fea0003800000 */
.L_x_4504:
[----:B------:R-:W-:Y:S05]  /*289a0*/  @!P0 BRA `(.L_x_4416) ;  /* 0x0000000000048947 */ /* 0x000fea0003800000 */
[----:B------:R-:W-:Y:S01]  /*289b0*/  BPT.TRAP 0x1 ;  /* 0x000000040000795c */ /* 0x000fe20000300000 */
.L_x_4416:
[----:B------:R-:W-:-:S04]  /*289c0*/  IMAD R3, R3, 0x8, R0 ;  /* 0x0000000803037824 */ /* 0x000fc800078e0200 */
[----:B------:R-:W3:Y:S02]  /*289d0*/  SYNCS.PHASECHK.TRANS64.TRYWAIT P1, [R3+URZ+0x33460], R2 ;  /* 0x03346002030075a7 */ /* 0x000ee4000802017f */
[----:B---3--:R-:W-:Y:S05]  /*289e0*/  @!P1 BRA `(.L_x_4417) ;  /* 0x0000001c00189947 */ /* 0x008fea0003800000 */
.L_x_4505:
[----:B------:R-:W-:Y:S05]  /*289f0*/  @!P0 BRA `(.L_x_4418) ;  /* 0x0000000000048947 */ /* 0x000fea0003800000 */
[----:B------:R-:W-:Y:S01]  /*28a00*/  BPT.TRAP 0x1 ;  /* 0x000000040000795c */ /* 0x000fe20000300000 */
.L_x_4418:
[----:B------:R-:W4:Y:S02]  /*28a10*/  SYNCS.PHASECHK.TRANS64.TRYWAIT P0, [R4+URZ+0x33480], R5 ;  /* 0x03348005040075a7 */ /* 0x000f24000800017f */
[----:B----4-:R-:W-:Y:S05]  /*28a20*/  @!P0 BRA `(.L_x_4419) ;  /* 0x0000001c001c8947 */ /* 0x010fea0003800000 */
.L_x_4420:
[----:B------:R0:W0:Y:S02]  /*28a30*/  SYNCS.PHASECHK.TRANS64.TRYWAIT P0, [R3+URZ+0x33480], R2 ;  /* 0x03348002030075a7 */ /* 0x000024000800017f */
[----:B0-----:R-:W-:Y:S05]  /*28a40*/  @!P0 NANOSLEEP.SYNCS 0x989680 ;  /* 0x009896800000895d */ /* 0x001fea0003900000 */
[----:B------:R-:W0:Y:S02]  /*28a50*/  @!P0 SYNCS.PHASECHK.TRANS64 P0, [R3+URZ+0x33480], R2 ;  /* 0x03348002030085a7 */ /* 0x000e24000800007f */
[----:B0-----:R-:W-:Y:S05]  /*28a60*/  @!P0 BRA `(.L_x_4420) ;  /* 0xfffffffc00f08947 */ /* 0x001fea000383ffff */
.L_x_4409:
[----:B------:R-:W-:Y:S05]  /*28a70*/  BSYNC B0 ;  /* 0x0000000000007941 */ /* 0x000fea0003800000 */
.L_x_4408:
[----:B------:R-:W-:Y:S05]  /*28a80*/  EXIT ;  /* 0x000000000000794d */ /* 0x000fea0003800000 */
.L_x_4126:
[----:B0-----:R0:W1:Y:S02]  /*28a90*/  SYNCS.PHASECHK.TRANS64.TRYWAIT P1, [R27+URZ+0x334b0], R0 ;  /* 0x0334b0001b0075a7 */ /* 0x001064000802017f */
[----:B-1----:R-:W-:Y:S05]  /*28aa0*/  @!P1 NANOSLEEP.SYNCS 0x989680 ;  /* 0x009896800000995d */ /* 0x002fea0003900000 */
[----:B------:R-:W1:Y:S02]  /*28ab0*/  @!P1 SYNCS.PHASECHK.TRANS64 P1, [R27+URZ+0x334b0], R0 ;  /* 0x0334b0001b0095a7 */ /* 0x000e64000802007f */
[----:B-1----:R-:W-:Y:S05]  /*28ac0*/  @!P1 BRA `(.L_x_4126) ;  /* 0xfffffffc00f09947 */ /* 0x002fea000383ffff */
[----:B------:R-:W-:Y:S05]  /*28ad0*/  BRA `(.L_x_4421) ;  /* 0xfffffdb000207947 */ /* 0x000fea000383ffff */
.L_x_4149:
[----:B------:R-:W-:Y:S02]  /*28ae0*/  IMAD.MOV.U32 R12, RZ, RZ, RZ ;  /* 0x000000ffff0c7224 */ /* 0x000fe400078e00ff */
[----:B------:R-:W-:Y:S02]  /*28af0*/  IMAD.MOV.U32 R11, RZ, RZ, 0x1e1f ;  /* 0x00001e1fff0b7424 */ /* 0x000fe400078e00ff */
[----:B------:R-:W-:-:S07]  /*28b00*/  IMAD.MOV.U32 R15, RZ, RZ, -0x1 ;  /* 0xffffffffff0f7424 */ /* 0x000fce00078e00ff */
[----:B-----5:R-:W-:Y:S05]  /*28b10*/  WARPSYNC.COLLECTIVE R15, `(.L_x_4422) ;  /* 0x000000000f087348 */ /* 0x020fea0003c00000 */
[----:B------:R0:W1:Y:S02]  /*28b20*/  SHFL.IDX P6, R14, R13, R12, R11 ;  /* 0x0000000c0d0e7389 */ /* 0x00006400000c000b */
[----:B01---5:R-:W-:Y:S01]  /*28b30*/  ENDCOLLECTIVE ;  /* 0x000000000000791b */ /* 0x023fe20003800000 */
.L_x_4422:
[----:B------:R-:W-:Y:S05]  /*28b40*/  BRA `(.L_x_4423) ;  /* 0xfffffdcc00687947 */ /* 0x000fea000383ffff */
.L_x_4150:
        /* <DEDUP_REMOVED lines=8> */
.L_x_4425:
[----:B------:R-:W-:Y:S05]  /*28bd0*/  BSYNC B1 ;  /* 0x0000000000017941 */ /* 0x000fea0003800000 */
.L_x_4424:
[----:B------:R-:W-:Y:S05]  /*28be0*/  BRA `(.L_x_4426) ;  /* 0xfffffdcc00487947 */ /* 0x000fea000383ffff */
.L_x_4151:
        /* <DEDUP_REMOVED lines=8> */
.L_x_4428:
[----:B------:R-:W-:Y:S05]  /*28c70*/  BSYNC B1 ;  /* 0x0000000000017941 */ /* 0x000fea0003800000 */
.L_x_4427:
[----:B------:R-:W-:Y:S05]  /*28c80*/  BRA `(.L_x_4429) ;  /* 0xfffffdcc00287947 */ /* 0x000fea000383ffff */
.L_x_4152:
        /* <DEDUP_REMOVED lines=8> */
.L_x_4431:
[----:B------:R-:W-:Y:S05]  /*28d10*/  BSYNC B1 ;  /* 0x0000000000017941 */ /* 0x000fea0003800000 */
.L_x_4430:
[----:B------:R-:W-:Y:S05]  /*28d20*/  BRA `(.L_x_4432) ;  /* 0xfffffdcc00087947 */ /* 0x000fea000383ffff */
.L_x_4153:
[----:B0-----:R-:W-:-:S04]  /*28d30*/  IMAD.U32 R3, RZ, RZ, UR38 ;  /* 0x00000026ff037e24 */ /* 0x001fc8000f8e00ff */
[----:B------:R0:W1:Y:S03]  /*28d40*/  SYNCS.PHASECHK.TRANS64.TRYWAIT P1, [R3+URZ+0x33400], R0 ;  /* 0x03340000030075a7 */ /* 0x000066000802017f */
[----:B-1----:R-:W-:Y:S05]  /*28d50*/  @!P1 NANOSLEEP.SYNCS 0x989680 ;  /* 0x009896800000995d */ /* 0x002fea0003900000 */
[----:B------:R-:W1:Y:S02]  /*28d60*/  @!P1 SYNCS.PHASECHK.TRANS64 P1, [R3+URZ+0x33400], R0 ;  /* 0x03340000030095a7 */ /* 0x000e64000802007f */
[----:B-1----:R-:W-:Y:S05]  /*28d70*/  @!P1 BRA `(.L_x_4153) ;  /* 0xfffffffc00ec9947 */ /* 0x002fea000383ffff */
[----:B------:R-:W-:Y:S05]  /*28d80*/  BRA `(.L_x_4433) ;  /* 0xfffffdcc000c7947 */ /* 0x000fea000383ffff */
.L_x_4167:
[----:B------:R-:W-:Y:S02]  /*28d90*/  IMAD.MOV.U32 R12, RZ, RZ, RZ ;  /* 0x000000ffff0c7224 */ /* 0x000fe400078e00ff */
[----:B------:R-:W-:Y:S02]  /*28da0*/  IMAD.MOV.U32 R11, RZ, RZ, 0x1e1f ;  /* 0x00001e1fff0b7424 */ /* 0x000fe400078e00ff */
[----:B------:R-:W-:-:S07]  /*28db0*/  IMAD.MOV.U32 R15, RZ, RZ, -0x1 ;  /* 0xffffffffff0f7424 */ /* 0x000fce00078e00ff */
[----:B-----5:R-:W-:Y:S05]  /*28dc0*/  WARPSYNC.COLLECTIVE R15, `(.L_x_4434) ;  /* 0x000000000f087348 */ /* 0x020fea0003c00000 */
[----:B------:R0:W1:Y:S02]  /*28dd0*/  SHFL.IDX P6, R14, R13, R12, R11 ;  /* 0x0000000c0d0e7389 */ /* 0x00006400000c000b */
[----:B01---5:R-:W-:Y:S01]  /*28de0*/  ENDCOLLECTIVE ;  /* 0x000000000000791b */ /* 0x023fe20003800000 */
.L_x_4434:
[----:B------:R-:W-:Y:S05]  /*28df0*/  BRA `(.L_x_4435) ;  /* 0xfffffe00000c7947 */ /* 0x000fea000383ffff */
.L_x_4168:
        /* <DEDUP_REMOVED lines=8> */
.L_x_4437:
[----:B------:R-:W-:Y:S05]  /*28e80*/  BSYNC B1 ;  /* 0x0000000000017941 */ /* 0x000fea0003800000 */
.L_x_4436:
[----:B------:R-:W-:Y:S05]  /*28e90*/  BRA `(.L_x_4438) ;  /* 0xfffffdfc00ec7947 */ /* 0x000fea000383ffff */
.L_x_4169:
        /* <DEDUP_REMOVED lines=8> */
.L_x_4440:
[----:B------:R-:W-:Y:S05]  /*28f20*/  BSYNC B1 ;  /* 0x0000000000017941 */ /* 0x000fea0003800000 */
.L_x_4439:
[----:B------:R-:W-:Y:S05]  /*28f30*/  BRA `(.L_x_4441) ;  /* 0xfffffdfc00cc7947 */ /* 0x000fea000383ffff */
.L_x_4170:
        /* <DEDUP_REMOVED lines=8> */
.L_x_4443:
[----:B------:R-:W-:Y:S05]  /*28fc0*/  BSYNC B1 ;  /* 0x0000000000017941 */ /* 0x000fea0003800000 */
.L_x_4442:
[----:B------:R-:W-:Y:S05]  /*28fd0*/  BRA `(.L_x_4444) ;  /* 0xfffffdfc00ac7947 */ /* 0x000fea000383ffff */
.L_x_4171:
[----:B0-----:R-:W-:-:S04]  /*28fe0*/  IMAD.U32 R3, RZ, RZ, UR38 ;  /* 0x00000026ff037e24 */ /* 0x001fc8000f8e00ff */
[----:B------:R0:W1:Y:S03]  /*28ff0*/  SYNCS.PHASECHK.TRANS64.TRYWAIT P1, [R3+URZ+0x33400], R0 ;  /* 0x03340000030075a7 */ /* 0x000066000802017f */
[----:B-1----:R-:W-:Y:S05]  /*29000*/  @!P1 NANOSLEEP.SYNCS 0x989680 ;  /* 0x009896800000995d */ /* 0x002fea0003900000 */
[----:B------:R-:W1:Y:S02]  /*29010*/  @!P1 SYNCS.PHASECHK.TRANS64 P1, [R3+URZ+0x33400], R0 ;  /* 0x03340000030095a7 */ /* 0x000e64000802007f */
[----:B-1----:R-:W-:Y:S05]  /*29020*/  @!P1 BRA `(.L_x_4171) ;  /* 0xfffffffc00ec9947 */ /* 0x002fea000383ffff */
[----:B------:R-:W-:Y:S05]  /*29030*/  BRA `(.L_x_4445) ;  /* 0xfffffdfc00b07947 */ /* 0x000fea000383ffff */
.L_x_4179:
[----:B-1----:R1:W2:Y:S02]  /*29040*/  SYNCS.PHASECHK.TRANS64.TRYWAIT P2, [R3+URZ+0x33430], R0 ;  /* 0x03343000030075a7 */ /* 0x0022a4000804017f */
[----:B--2---:R-:W-:Y:S05]  /*29050*/  @!P2 NANOSLEEP.SYNCS 0x989680 ;  /* 0x009896800000a95d */ /* 0x004fea0003900000 */
[----:B------:R-:W2:Y:S02]  /*29060*/  @!P2 SYNCS.PHASECHK.TRANS64 P2, [R3+URZ+0x33430], R0 ;  /* 0x033430000300a5a7 */ /* 0x000ea4000804007f */
[----:B--2---:R-:W-:Y:S05]  /*29070*/  @!P2 BRA `(.L_x_4179) ;  /* 0xfffffffc00f0a947 */ /* 0x004fea000383ffff */
[----:B------:R-:W-:Y:S05]  /*29080*/  BRA `(.L_x_4178) ;  /* 0xfffffe2c00f87947 */ /* 0x000fea000383ffff */
.L_x_4195:
[----:B-1----:R-:W-:-:S04]  /*29090*/  IMAD.U32 R9, RZ, RZ, UR6 ;  /* 0x00000006ff097e24 */ /* 0x002fc8000f8e00ff */
[----:B------:R1:W2:Y:S03]  /*290a0*/  SYNCS.PHASECHK.TRANS64.TRYWAIT P2, [R9+URZ+0x33430], R8 ;  /* 0x03343008090075a7 */ /* 0x0002a6000804017f */
[----:B--2---:R-:W-:Y:S05]  /*290b0*/  @!P2 NANOSLEEP.SYNCS 0x989680 ;  /* 0x009896800000a95d */ /* 0x004fea0003900000 */
[----:B------:R-:W2:Y:S02]  /*290c0*/  @!P2 SYNCS.PHASECHK.TRANS64 P2, [R9+URZ+0x33430], R8 ;  /* 0x033430080900a5a7 */ /* 0x000ea4000804007f */
[----:B--2---:R-:W-:Y:S05]  /*290d0*/  @!P2 BRA `(.L_x_4195) ;  /* 0xfffffffc00eca947 */ /* 0x004fea000383ffff */
[----:B------:R-:W-:Y:S05]  /*290e0*/  BRA `(.L_x_4192) ;  /* 0xfffffe7400107947 */ /* 0x000fea000383ffff */
.L_x_4199:
[----:B-1----:R-:W-:-:S04]  /*290f0*/  IMAD.U32 R9, RZ, RZ, UR6 ;  /* 0x00000006ff097e24 */ /* 0x002fc8000f8e00ff */
[----:B------:R1:W2:Y:S03]  /*29100*/  SYNCS.PHASECHK.TRANS64.TRYWAIT P2, [R9+URZ+0x33450], R8 ;  /* 0x03345008090075a7 */ /* 0x0002a6000804017f */
[----:B--2---:R-:W-:Y:S05]  /*29110*/  @!P2 NANOSLEEP.SYNCS 0x989680 ;  /* 0x009896800000a95d */ /* 0x004fea0003900000 */
[----:B------:R-:W2:Y:S02]  /*29120*/  @!P2 SYNCS.PHASECHK.TRANS64 P2, [R9+URZ+0x33450], R8 ;  /* 0x033450080900a5a7 */ /* 0x000ea4000804007f */
[----:B--2---:R-:W-:Y:S05]  /*29130*/  @!P2 BRA `(.L_x_4199) ;  /* 0xfffffffc00eca947 */ /* 0x004fea000383ffff */
[----:B------:R-:W-:Y:S05]  /*29140*/  BRA `(.L_x_4196) ;  /* 0xfffffe80000c7947 */ /* 0x000fea000383ffff */
.L_x_4217:
[----:B-1----:R-:W-:-:S04]  /*29150*/  IMAD.U32 R3, RZ, RZ, UR6 ;  /* 0x00000006ff037e24 */ /* 0x002fc8000f8e00ff */
[----:B------:R1:W2:Y:S03]  /*29160*/  SYNCS.PHASECHK.TRANS64.TRYWAIT P3, [R3+URZ+0x33430], R0 ;  /* 0x03343000030075a7 */ /* 0x0002a6000806017f */
[----:B--2---:R-:W-:Y:S05]  /*29170*/  @!P3 NANOSLEEP.SYNCS 0x989680 ;  /* 0x009896800000b95d */ /* 0x004fea0003900000 */
[----:B------:R-:W2:Y:S02]  /*29180*/  @!P3 SYNCS.PHASECHK.TRANS64 P3, [R3+URZ+0x33430], R0 ;  /* 0x033430000300b5a7 */ /* 0x000ea4000806007f */
[----:B--2---:R-:W-:Y:S05]  /*29190*/  @!P3 BRA `(.L_x_4217) ;  /* 0xfffffffc00ecb947 */ /* 0x004fea000383ffff */
[----:B------:R-:W-:Y:S05]  /*291a0*/  BRA `(.L_x_4214) ;  /* 0xfffffec000307947 */ /* 0x000fea000383ffff */
.L_x_4221:
[----:B-1----:R-:W-:-:S04]  /*291b0*/  IMAD.U32 R3, RZ, RZ, UR6 ;  /* 0x00000006ff037e24 */ /* 0x002fc8000f8e00ff */
[----:B------:R1:W2:Y:S03]  /*291c0*/  SYNCS.PHASECHK.TRANS64.TRYWAIT P2, [R3+URZ+0x33450], R0 ;  /* 0x03345000030075a7 */ /* 0x0002a6000804017f */
[----:B--2---:R-:W-:Y:S05]  /*291d0*/  @!P2 NANOSLEEP.SYNCS 0x989680 ;  /* 0x009896800000a95d */ /* 0x004fea0003900000 */
[----:B------:R-:W2:Y:S02]  /*291e0*/  @!P2 SYNCS.PHASECHK.TRANS64 P2, [R3+URZ+0x33450], R0 ;  /* 0x033450000300a5a7 */ /* 0x000ea4000804007f */
[----:B--2---:R-:W-:Y:S05]  /*291f0*/  @!P2 BRA `(.L_x_4221) ;  /* 0xfffffffc00eca947 */ /* 0x004fea000383ffff */
[----:B------:R-:W-:Y:S05]  /*29200*/  BRA `(.L_x_4218) ;  /* 0xfffffecc00387947 */ /* 0x000fea000383ffff */
.L_x_4228:
[----:B-1----:R-:W-:-:S04]  /*29210*/  IMAD.U32 R3, RZ, RZ, UR6 ;  /* 0x00000006ff037e24 */ /* 0x002fc8000f8e00ff */
[----:B------:R1:W2:Y:S03]  /*29220*/  SYNCS.PHASECHK.TRANS64.TRYWAIT P3, [R3+URZ+0x33430], R0 ;  /* 0x03343000030075a7 */ /* 0x0002a6000806017f */
[----:B--2---:R-:W-:Y:S05]  /*29230*/  @!P3 NANOSLEEP.SYNCS 0x989680 ;  /* 0x009896800000b95d */ /* 0x004fea0003900000 */
[----:B------:R-:W2:Y:S02]  /*29240*/  @!P3 SYNCS.PHASECHK.TRANS64 P3, [R3+URZ+0x33430], R0 ;  /* 0x033430000300b5a7 */ /* 0x000ea4000806007f */
[----:B--2---:R-:W-:Y:S05]  /*29250*/  @!P3 BRA `(.L_x_4228) ;  /* 0xfffffffc00ecb947 */ /* 0x004fea000383ffff */
[----:B------:R-:W-:Y:S05]  /*29260*/  BRA `(.L_x_4225) ;  /* 0xfffffeec00d47947 */ /* 0x000fea000383ffff */
.L_x_4232:
[----:B-1----:R-:W-:-:S04]  /*29270*/  IMAD.U32 R3, RZ, RZ, UR6 ;  /* 0x00000006ff037e24 */ /* 0x002fc8000f8e00ff */
[----:B------:R1:W2:Y:S03]  /*29280*/  SYNCS.PHASECHK.TRANS64.TRYWAIT P2, [R3+URZ+0x33450], R0 ;  /* 0x03345000030075a7 */ /* 0x0002a6000804017f */
[----:B--2---:R-:W-:Y:S05]  /*29290*/  @!P2 NANOSLEEP.SYNCS 0x989680 ;  /* 0x009896800000a95d */ /* 0x004fea0003900000 */
[----:B------:R-:W2:Y:S02]  /*292a0*/  @!P2 SYNCS.PHASECHK.TRANS64 P2, [R3+URZ+0x33450], R0 ;  /* 0x033450000300a5a7 */ /* 0x000ea4000804007f */
[----:B--2---:R-:W-:Y:S05]  /*292b0*/  @!P2 BRA `(.L_x_4232) ;  /* 0xfffffffc00eca947 */ /* 0x004fea000383ffff */
[----:B------:R-:W-:Y:S05]  /*292c0*/  BRA `(.L_x_4229) ;  /* 0xfffffef800dc7947 */ /* 0x000fea000383ffff */
.L_x_4246:
[----:B-1----:R-:W-:-:S04]  /*292d0*/  IMAD.U32 R5, RZ, RZ, UR14 ;  /* 0x0000000eff057e24 */ /* 0x002fc8000f8e00ff */
[----:B------:R1:W2:Y:S03]  /*292e0*/  SYNCS.PHASECHK.TRANS64.TRYWAIT P1, [R5+URZ+0x33450], R4 ;  /* 0x03345004050075a7 */ /* 0x0002a6000802017f */
[----:B--2---:R-:W-:Y:S05]  /*292f0*/  @!P1 NANOSLEEP.SYNCS 0x989680 ;  /* 0x009896800000995d */ /* 0x004fea0003900000 */
[----:B------:R-:W2:Y:S02]  /*29300*/  @!P1 SYNCS.PHASECHK.TRANS64 P1, [R5+URZ+0x33450], R4 ;  /* 0x03345004050095a7 */ /* 0x000ea4000802007f */
[----:B--2---:R-:W-:Y:S05]  /*29310*/  @!P1 BRA `(.L_x_4246) ;  /* 0xfffffffc00ec9947 */ /* 0x004fea000383ffff */
[----:B------:R-:W-:Y:S05]  /*29320*/  BRA `(.L_x_4245) ;  /* 0xffffff3800507947 */ /* 0x000fea000383ffff */
.L_x_4291:
[----:B------:R-:W0:Y:S01]  /*29330*/  S2R R7, SR_TID.X ;  /* 0x0000000000077919 */ /* 0x000e220000002100 */
[----:B------:R-:W-:Y:S01]  /*29340*/  BSSY B1, `(.L_x_4446) ;  /* 0x000000a000017945 */ /* 0x000fe20003800000 */
[----:B------:R-:W-:Y:S02]  /*29350*/  IMAD.MOV.U32 R12, RZ, RZ, RZ ;  /* 0x000000ffff0c7224 */ /* 0x000fe400078e00ff */
        /* <DEDUP_REMOVED lines=8> */
.L_x_4447:
[----:B------:R-:W-:Y:S05]  /*293e0*/  BSYNC B1 ;  /* 0x0000000000017941 */ /* 0x000fea0003800000 */
.L_x_4446:
[----:B------:R-:W-:Y:S05]  /*293f0*/  BRA `(.L_x_4448) ;  /* 0xffffff8c00087947 */ /* 0x000fea000383ffff */
.L_x_4293:
[----:B------:R-:W-:Y:S01]  /*29400*/  BSSY B1, `(.L_x_4449) ;  /* 0x0000006000017945 */ /* 0x000fe20003800000 */
[----:B------:R-:W-:-:S07]  /*29410*/  IMAD.MOV.U32 R15, RZ, RZ, -0x1 ;  /* 0xffffffffff0f7424 */ /* 0x000fce00078e00ff */
[----:B0-----:R-:W-:Y:S05]  /*29420*/  WARPSYNC.COLLECTIVE R15, `(.L_x_4450) ;  /* 0x000000000f0c7348 */ /* 0x001fea0003c00000 */
[----:B------:R-:W-:Y:S02]  /*29430*/  ELECT P6, UR62, PT ;  /* 0x00000000003e782f */ /* 0x000fe400038c0000 */
[----:B------:R-:W-:Y:S01]  /*29440*/  MOV R14, UR62 ;  /* 0x0000003e000e7c02 */ /* 0x000fe20008000f00 */
[----:B0-----:R-:W-:Y:S10]  /*29450*/  ENDCOLLECTIVE ;  /* 0x000000000000791b */ /* 0x001ff40003800000 */
.L_x_4450:
[----:B------:R-:W-:Y:S05]  /*29460*/  BSYNC B1 ;  /* 0x0000000000017941 */ /* 0x000fea0003800000 */
.L_x_4449:
[----:B------:R-:W-:Y:S05]  /*29470*/  BRA `(.L_x_4292) ;  /* 0xffffff8c00007947 */ /* 0x000fea000383ffff */
.L_x_4295:
[----:B0-----:R0:W1:Y:S02]  /*29480*/  SYNCS.PHASECHK.TRANS64.TRYWAIT P0, [R11+URZ+0x33420], R5 ;  /* 0x033420050b0075a7 */ /* 0x001064000800017f */
[----:B-1----:R-:W-:Y:S05]  /*29490*/  @!P0 NANOSLEEP.SYNCS 0x989680 ;  /* 0x009896800000895d */ /* 0x002fea0003900000 */
[----:B------:R-:W1:Y:S02]  /*294a0*/  @!P0 SYNCS.PHASECHK.TRANS64 P0, [R11+URZ+0x33420], R5 ;  /* 0x033420050b0085a7 */ /* 0x000e64000800007f */
[----:B-1----:R-:W-:Y:S05]  /*294b0*/  @!P0 BRA `(.L_x_4295) ;  /* 0xfffffffc00f08947 */ /* 0x002fea000383ffff */
[----:B------:R-:W-:Y:S05]  /*294c0*/  BRA `(.L_x_4451) ;  /* 0xffffff8c001c7947 */ /* 0x000fea000383ffff */
.L_x_4299:
[----:B-1----:R1:W2:Y:S02]  /*294d0*/  SYNCS.PHASECHK.TRANS64.TRYWAIT P0, [R8+URZ+0x334a0], R12 ;  /* 0x0334a00c080075a7 */ /* 0x0022a4000800017f */
[----:B--2---:R-:W-:Y:S05]  /*294e0*/  @!P0 NANOSLEEP.SYNCS 0x989680 ;  /* 0x009896800000895d */ /* 0x004fea0003900000 */
[----:B------:R-:W2:Y:S02]  /*294f0*/  @!P0 SYNCS.PHASECHK.TRANS64 P0, [R8+URZ+0x334a0], R12 ;  /* 0x0334a00c080085a7 */ /* 0x000ea4000800007f */
[----:B--2---:R-:W-:Y:S05]  /*29500*/  @!P0 BRA `(.L_x_4299) ;  /* 0xfffffffc00f08947 */ /* 0x004fea000383ffff */
[----:B------:R-:W-:Y:S05]  /*29510*/  BRA `(.L_x_4452) ;  /* 0xffffff8c003c7947 */ /* 0x000fea000383ffff */
.L_x_4306:
[----:B0-----:R0:W2:Y:S02]  /*29520*/  SYNCS.PHASECHK.TRANS64.TRYWAIT P0, [R8+URZ+0x334c0], R12 ;  /* 0x0334c00c080075a7 */ /* 0x0010a4000800017f */
[----:B--2---:R-:W-:Y:S05]  /*29530*/  @!P0 NANOSLEEP.SYNCS 0x989680 ;  /* 0x009896800000895d */ /* 0x004fea0003900000 */
[----:B------:R-:W2:Y:S02]  /*29540*/  @!P0 SYNCS.PHASECHK.TRANS64 P0, [R8+URZ+0x334c0], R12 ;  /* 0x0334c00c080085a7 */ /* 0x000ea4000800007f */
[----:B--2---:R-:W-:Y:S05]  /*29550*/  @!P0 BRA `(.L_x_4306) ;  /* 0xfffffffc00f08947 */ /* 0x004fea000383ffff */
[----:B------:R-:W-:Y:S05]  /*29560*/  BRA `(.L_x_4453) ;  /* 0xffffff90003c7947 */ /* 0x000fea000383ffff */
.L_x_4315:
[----:B0-----:R0:W1:Y:S02]  /*29570*/  SYNCS.PHASECHK.TRANS64.TRYWAIT P1, [R7+URZ+0x334a0], R6 ;  /* 0x0334a006070075a7 */ /* 0x001064000802017f */
[----:B-1----:R-:W-:Y:S05]  /*29580*/  @!P1 NANOSLEEP.SYNCS 0x989680 ;  /* 0x009896800000995d */ /* 0x002fea0003900000 */
[----:B------:R-:W1:Y:S02]  /*29590*/  @!P1 SYNCS.PHASECHK.TRANS64 P1, [R7+URZ+0x334a0], R6 ;  /* 0x0334a006070095a7 */ /* 0x000e64000802007f */
[----:B-1----:R-:W-:Y:S05]  /*295a0*/  @!P1 BRA `(.L_x_4315) ;  /* 0xfffffffc00f09947 */ /* 0x002fea000383ffff */
[----:B------:R-:W-:Y:S05]  /*295b0*/  BRA `(.L_x_4454) ;  /* 0xffffff9400987947 */ /* 0x000fea000383ffff */
.L_x_4322:
[----:B-1----:R1:W2:Y:S02]  /*295c0*/  SYNCS.PHASECHK.TRANS64.TRYWAIT P1, [R7+URZ+0x334c0], R6 ;  /* 0x0334c006070075a7 */ /* 0x0022a4000802017f */
[----:B--2---:R-:W-:Y:S05]  /*295d0*/  @!P1 NANOSLEEP.SYNCS 0x989680 ;  /* 0x009896800000995d */ /* 0x004fea0003900000 */
[----:B------:R-:W2:Y:S02]  /*295e0*/  @!P1 SYNCS.PHASECHK.TRANS64 P1, [R7+URZ+0x334c0], R6 ;  /* 0x0334c006070095a7 */ /* 0x000ea4000802007f */
[----:B--2---:R-:W-:Y:S05]  /*295f0*/  @!P1 BRA `(.L_x_4322) ;  /* 0xfffffffc00f09947 */ /* 0x004fea000383ffff */
[----:B------:R-:W-:Y:S05]  /*29600*/  BRA `(.L_x_4455) ;  /* 0xffffff9800907947 */ /* 0x000fea000383ffff */
.L_x_4347:
[----:B0-----:R-:W0:Y:S01]  /*29610*/  S2R R5, SR_TID.X ;  /* 0x0000000000057919 */ /* 0x001e220000002100 */
        /* <DEDUP_REMOVED lines=10> */
.L_x_4457:
[----:B------:R-:W-:Y:S05]  /*296c0*/  BSYNC B0 ;  /* 0x0000000000007941 */ /* 0x000fea0003800000 */
.L_x_4456:
[----:B------:R-:W-:Y:S05]  /*296d0*/  BRA `(.L_x_4458) ;  /* 0xffffffac00687947 */ /* 0x000fea000383ffff */
.L_x_4349:
[----:B------:R-:W-:Y:S01]  /*296e0*/  BSSY B0, `(.L_x_4459) ;  /* 0x0000006000007945 */ /* 0x000fe20003800000 */
[----:B------:R-:W-:-:S07]  /*296f0*/  IMAD.MOV.U32 R15, RZ, RZ, -0x1 ;  /* 0xffffffffff0f7424 */ /* 0x000fce00078e00ff */
[----:B0-----:R-:W-:Y:S05]  /*29700*/  WARPSYNC.COLLECTIVE R15, `(.L_x_4460) ;  /* 0x000000000f0c7348 */ /* 0x001fea0003c00000 */
[----:B------:R-:W-:Y:S02]  /*29710*/  ELECT P6, UR62, PT ;  /* 0x00000000003e782f */ /* 0x000fe400038c0000 */
[----:B------:R-:W-:Y:S01]  /*29720*/  MOV R14, UR62 ;  /* 0x0000003e000e7c02 */ /* 0x000fe20008000f00 */
[----:B0-----:R-:W-:Y:S10]  /*29730*/  ENDCOLLECTIVE ;  /* 0x000000000000791b */ /* 0x001ff40003800000 */
.L_x_4460:
[----:B------:R-:W-:Y:S05]  /*29740*/  BSYNC B0 ;  /* 0x0000000000007941 */ /* 0x000fea0003800000 */
.L_x_4459:
[----:B------:R-:W-:Y:S05]  /*29750*/  BRA `(.L_x_4461) ;  /* 0xffffffac00607947 */ /* 0x000fea000383ffff */
.L_x_4352:
[----:B0-----:R0:W1:Y:S02]  /*29760*/  SYNCS.PHASECHK.TRANS64.TRYWAIT P2, [R6+URZ+0x33480], R8 ;  /* 0x03348008060075a7 */ /* 0x001064000804017f */
[----:B-1----:R-:W-:Y:S05]  /*29770*/  @!P2 NANOSLEEP.SYNCS 0x989680 ;  /* 0x009896800000a95d */ /* 0x002fea0003900000 */
[----:B------:R-:W1:Y:S02]  /*29780*/  @!P2 SYNCS.PHASECHK.TRANS64 P2, [R6+URZ+0x33480], R8 ;  /* 0x033480080600a5a7 */ /* 0x000e64000804007f */
[----:B-1----:R-:W-:Y:S05]  /*29790*/  @!P2 BRA `(.L_x_4352) ;  /* 0xfffffffc00f0a947 */ /* 0x002fea000383ffff */
[----:B------:R-:W-:Y:S05]  /*297a0*/  BRA `(.L_x_4462) ;  /* 0xffffffac00e07947 */ /* 0x000fea000383ffff */
.L_x_4354:
[----:B-1----:R1:W2:Y:S02]  /*297b0*/  SYNCS.PHASECHK.TRANS64.TRYWAIT P2, [R6+URZ+0x33440], R8 ;  /* 0x03344008060075a7 */ /* 0x0022a4000804017f */
[----:B--2---:R-:W-:Y:S05]  /*297c0*/  @!P2 NANOSLEEP.SYNCS 0x989680 ;  /* 0x009896800000a95d */ /* 0x004fea0003900000 */
[----:B------:R-:W2:Y:S02]  /*297d0*/  @!P2 SYNCS.PHASECHK.TRANS64 P2, [R6+URZ+0x33440], R8 ;  /* 0x033440080600a5a7 */ /* 0x000ea4000804007f */
[----:B--2---:R-:W-:Y:S05]  /*297e0*/  @!P2 BRA `(.L_x_4354) ;  /* 0xfffffffc00f0a947 */ /* 0x004fea000383ffff */
[----:B------:R-:W-:Y:S05]  /*297f0*/  BRA `(.L_x_4463) ;  /* 0xffffffb000687947 */ /* 0x000fea000383ffff */
.L_x_4357:
        /* <DEDUP_REMOVED lines=8> */
.L_x_4363:
[----:B--2---:R2:W3:Y:S02]  /*29880*/  SYNCS.PHASECHK.TRANS64.TRYWAIT P0, [R5+URZ+0x33480], R4 ;  /* 0x03348004050075a7 */ /* 0x0044e4000800017f */
[----:B---3--:R-:W-:Y:S05]  /*29890*/  @!P0 NANOSLEEP.SYNCS 0x989680 ;  /* 0x009896800000895d */ /* 0x008fea0003900000 */
[----:B------:R-:W3:Y:S02]  /*298a0*/  @!P0 SYNCS.PHASECHK.TRANS64 P0, [R5+URZ+0x33480], R4 ;  /* 0x03348004050085a7 */ /* 0x000ee4000800007f */
[----:B---3--:R-:W-:Y:S05]  /*298b0*/  @!P0 BRA `(.L_x_4363) ;  /* 0xfffffffc00f08947 */ /* 0x008fea000383ffff */
[----:B------:R-:W-:Y:S05]  /*298c0*/  BRA `(.L_x_4465) ;  /* 0xffffffb800547947 */ /* 0x000fea000383ffff */
.L_x_4370:
[----:B-1----:R1:W3:Y:S02]  /*298d0*/  SYNCS.PHASECHK.TRANS64.TRYWAIT P0, [R5+URZ+0x33440], R4 ;  /* 0x03344004050075a7 */ /* 0x0022e4000800017f */
[----:B---3--:R-:W-:Y:S05]  /*298e0*/  @!P0 NANOSLEEP.SYNCS 0x989680 ;  /* 0x009896800000895d */ /* 0x008fea0003900000 */
[----:B------:R-:W3:Y:S02]  /*298f0*/  @!P0 SYNCS.PHASECHK.TRANS64 P0, [R5+URZ+0x33440], R4 ;  /* 0x03344004050085a7 */ /* 0x000ee4000800007f */
[----:B---3--:R-:W-:Y:S05]  /*29900*/  @!P0 BRA `(.L_x_4370) ;  /* 0xfffffffc00f08947 */ /* 0x008fea000383ffff */
[----:B------:R-:W-:Y:S05]  /*29910*/  BRA `(.L_x_4466) ;  /* 0xffffffbc005c7947 */ /* 0x000fea000383ffff */
.L_x_4378:
[----:B--2---:R2:W3:Y:S02]  /*29920*/  SYNCS.PHASECHK.TRANS64.TRYWAIT P2, [R13+URZ+0x33470], R3 ;  /* 0x033470030d0075a7 */ /* 0x0044e4000804017f */
[----:B---3--:R-:W-:Y:S05]  /*29930*/  @!P2 NANOSLEEP.SYNCS 0x989680 ;  /* 0x009896800000a95d */ /* 0x008fea0003900000 */
[----:B------:R-:W3:Y:S02]  /*29940*/  @!P2 SYNCS.PHASECHK.TRANS64 P2, [R13+URZ+0x33470], R3 ;  /* 0x033470030d00a5a7 */ /* 0x000ee4000804007f */
[----:B---3--:R-:W-:Y:S05]  /*29950*/  @!P2 BRA `(.L_x_4378) ;  /* 0xfffffffc00f0a947 */ /* 0x008fea000383ffff */
[----:B------:R-:W-:Y:S05]  /*29960*/  BRA `(.L_x_4467) ;  /* 0xffffffc0007c7947 */ /* 0x000fea000383ffff */
.L_x_4380:
[----:B--2---:R2:W3:Y:S02]  /*29970*/  SYNCS.PHASECHK.TRANS64.TRYWAIT P2, [R13+URZ+0x33460], R4 ;  /* 0x033460040d0075a7 */ /* 0x0044e4000804017f */
[----:B---3--:R-:W-:Y:S05]  /*29980*/  @!P2 NANOSLEEP.SYNCS 0x989680 ;  /* 0x009896800000a95d */ /* 0x008fea0003900000 */
[----:B------:R-:W3:Y:S02]  /*29990*/  @!P2 SYNCS.PHASECHK.TRANS64 P2, [R13+URZ+0x33460], R4 ;  /* 0x033460040d00a5a7 */ /* 0x000ee4000804007f */
[----:B---3--:R-:W-:Y:S05]  /*299a0*/  @!P2 BRA `(.L_x_4380) ;  /* 0xfffffffc00f0a947 */ /* 0x008fea000383ffff */
[----:B------:R-:W-:Y:S05]  /*299b0*/  BRA `(.L_x_4468) ;  /* 0xffffffc000847947 */ /* 0x000fea000383ffff */
.L_x_4387:
[----:B-1----:R1:W2:Y:S02]  /*299c0*/  SYNCS.PHASECHK.TRANS64.TRYWAIT P0, [R0+URZ+0x33470], R3 ;  /* 0x03347003000075a7 */ /* 0x0022a4000800017f */
[----:B--2---:R-:W-:Y:S05]  /*299d0*/  @!P0 NANOSLEEP.SYNCS 0x989680 ;  /* 0x009896800000895d */ /* 0x004fea0003900000 */
[----:B------:R-:W2:Y:S02]  /*299e0*/  @!P0 SYNCS.PHASECHK.TRANS64 P0, [R0+URZ+0x33470], R3 ;  /* 0x03347003000085a7 */ /* 0x000ea4000800007f */
[----:B--2---:R-:W-:Y:S05]  /*299f0*/  @!P0 BRA `(.L_x_4387) ;  /* 0xfffffffc00f08947 */ /* 0x004fea000383ffff */
[----:B------:R-:W-:Y:S05]  /*29a00*/  BRA `(.L_x_4469) ;  /* 0xffffffd0006c7947 */ /* 0x000fea000383ffff */
.L_x_4389:
[----:B-1----:R1:W2:Y:S02]  /*29a10*/  SYNCS.PHASECHK.TRANS64.TRYWAIT P0, [R0+URZ+0x33460], R3 ;  /* 0x03346003000075a7 */ /* 0x0022a4000800017f */
[----:B--2---:R-:W-:Y:S05]  /*29a20*/  @!P0 NANOSLEEP.SYNCS 0x989680 ;  /* 0x009896800000895d */ /* 0x004fea0003900000 */
[----:B------:R-:W2:Y:S02]  /*29a30*/  @!P0 SYNCS.PHASECHK.TRANS64 P0, [R0+URZ+0x33460], R3 ;  /* 0x03346003000085a7 */ /* 0x000ea4000800007f */
[----:B--2---:R-:W-:Y:S05]  /*29a40*/  @!P0 BRA `(.L_x_4389) ;  /* 0xfffffffc00f08947 */ /* 0x004fea000383ffff */
[----:B------:R-:W-:Y:S05]  /*29a50*/  BRA `(.L_x_4470) ;  /* 0xffffffd000747947 */ /* 0x000fea000383ffff */
.L_x_4393:
[----:B-1----:R-:W2:Y:S01]  /*29a60*/  LDL R3, [R1+0x2d0] ;  /* 0x0002d00001037983 */ /* 0x002ea20000100800 */
[----:B------:R-:W-:Y:S01]  /*29a70*/  BSSY B0, `(.L_x_4471) ;  /* 0x0000008000007945 */ /* 0x000fe20003800000 */
[----:B------:R-:W-:Y:S02]  /*29a80*/  IMAD.MOV.U32 R12, RZ, RZ, RZ ;  /* 0x000000ffff0c7224 */ /* 0x000fe400078e00ff */
[----:B------:R-:W-:Y:S02]  /*29a90*/  IMAD.MOV.U32 R11, RZ, RZ, 0x1f ;  /* 0x0000001fff0b7424 */ /* 0x000fe400078e00ff */
[----:B------:R-:W-:Y:S02]  /*29aa0*/  IMAD.MOV.U32 R15, RZ, RZ, -0x1 ;  /* 0xffffffffff0f7424 */ /* 0x000fe400078e00ff */
[----:B--2---:R-:W-:-:S07]  /*29ab0*/  IMAD.MOV.U32 R13, RZ, RZ, R3 ;  /* 0x000000ffff0d7224 */ /* 0x004fce00078e0003 */
[----:B0-----:R-:W-:Y:S05]  /*29ac0*/  WARPSYNC.COLLECTIVE R15, `(.L_x_4472) ;  /* 0x000000000f087348 */ /* 0x001fea0003c00000 */
[----:B------:R1:W2:Y:S02]  /*29ad0*/  SHFL.IDX P6, R14, R13, R12, R11 ;  /* 0x0000000c0d0e7389 */ /* 0x0002a400000c000b */
[----:B012---:R-:W-:Y:S01]  /*29ae0*/  ENDCOLLECTIVE ;  /* 0x000000000000791b */ /* 0x007fe20003800000 */
.L_x_4472:
[----:B------:R-:W-:Y:S05]  /*29af0*/  BSYNC B0 ;  /* 0x0000000000007941 */ /* 0x000fea0003800000 */
.L_x_4471:
        /* <DEDUP_REMOVED lines=9> */
.L_x_4473:
        /* <DEDUP_REMOVED lines=19> */
.L_x_4474:
[----:B------:R-:W-:Y:S01]  /*29cc0*/  IMAD.MOV.U32 R12, RZ, RZ, 0x2 ;  /* 0x00000002ff0c7424 */ /* 0x000fe200078e00ff */
[----:B------:R-:W-:-:S05]  /*29cd0*/  SEL R5, R14, RZ, P1 ;  /* 0x000000ff0e057207 */ /* 0x000fca0000800000 */
[----:B------:R-:W-:-:S04]  /*29ce0*/  IMAD.IADD R5, R2, 0x1, R5 ;  /* 0x0000000102057824 */ /* 0x000fc800078e0205 */
[----:B------:R-:W-:-:S07]  /*29cf0*/  IMAD.MOV.U32 R13, RZ, RZ, R5 ;  /* 0x000000ffff0d7224 */ /* 0x000fce00078e0005 */
[----:B------:R-:W-:Y:S05]  /*29d00*/  WARPSYNC.COLLECTIVE R15, `(.L_x_4475) ;  /* 0x000000000f087348 */ /* 0x000fea0003c00000 */
[----:B------:R0:W1:Y:S02]  /*29d10*/  SHFL.UP P6, R14, R13, R12, R11 ;  /* 0x0400000c0d0e7389 */ /* 0x00006400000c000b */
[----:B01----:R-:W-:Y:S01]  /*29d20*/  ENDCOLLECTIVE ;  /* 0x000000000000791b */ /* 0x003fe20003800000 */
.L_x_4475:
[----:B------:R-:W-:Y:S01]  /*29d30*/  IMAD.MOV.U32 R12, RZ, RZ, 0x4 ;  /* 0x00000004ff0c7424 */ /* 0x000fe200078e00ff */
[----:B------:R-:W-:-:S05]  /*29d40*/  SEL R6, R14, RZ, P2 ;  /* 0x000000ff0e067207 */ /* 0x000fca0001000000 */
[----:B------:R-:W-:-:S04]  /*29d50*/  IMAD.IADD R6, R5, 0x1, R6 ;  /* 0x0000000105067824 */ /* 0x000fc800078e0206 */
[----:B------:R-:W-:-:S07]  /*29d60*/  IMAD.MOV.U32 R13, RZ, RZ, R6 ;  /* 0x000000ffff0d7224 */ /* 0x000fce00078e0006 */
[----:B------:R-:W-:Y:S05]  /*29d70*/  WARPSYNC.COLLECTIVE R15, `(.L_x_4476) ;  /* 0x000000000f087348 */ /* 0x000fea0003c00000 */
[----:B------:R0:W1:Y:S02]  /*29d80*/  SHFL.UP P6, R14, R13, R12, R11 ;  /* 0x0400000c0d0e7389 */ /* 0x00006400000c000b */
[----:B01----:R-:W-:Y:S01]  /*29d90*/  ENDCOLLECTIVE ;  /* 0x000000000000791b */ /* 0x003fe20003800000 */
.L_x_4476:
[----:B------:R-:W-:Y:S01]  /*29da0*/  IMAD.MOV.U32 R12, RZ, RZ, 0x8 ;  /* 0x00000008ff0c7424 */ /* 0x000fe200078e00ff */
[----:B------:R-:W-:-:S05]  /*29db0*/  SEL R7, R14, RZ, P3 ;  /* 0x000000ff0e077207 */ /* 0x000fca0001800000 */
[----:B------:R-:W-:-:S04]  /*29dc0*/  IMAD.IADD R7, R6, 0x1, R7 ;  /* 0x0000000106077824 */ /* 0x000fc800078e0207 */
[----:B------:R-:W-:-:S07]  /*29dd0*/  IMAD.MOV.U32 R13, RZ, RZ, R7 ;  /* 0x000000ffff0d7224 */ /* 0x000fce00078e0007 */
[----:B------:R-:W-:Y:S05]  /*29de0*/  WARPSYNC.COLLECTIVE R15, `(.L_x_4477) ;  /* 0x000000000f087348 */ /* 0x000fea0003c00000 */
[----:B------:R0:W1:Y:S02]  /*29df0*/  SHFL.UP P6, R14, R13, R12, R11 ;  /* 0x0400000c0d0e7389 */ /* 0x00006400000c000b */
[----:B01----:R-:W-:Y:S01]  /*29e00*/  ENDCOLLECTIVE ;  /* 0x000000000000791b */ /* 0x003fe20003800000 */
.L_x_4477:
[----:B------:R-:W-:Y:S01]  /*29e10*/  IMAD.MOV.U32 R12, RZ, RZ, 0x10 ;  /* 0x00000010ff0c7424 */ /* 0x000fe200078e00ff */
[----:B------:R-:W-:-:S05]  /*29e20*/  SEL R14, R14, RZ, P4 ;  /* 0x000000ff0e0e7207 */ /* 0x000fca0002000000 */
[----:B------:R-:W-:-:S04]  /*29e30*/  IMAD.IADD R5, R7, 0x1, R14 ;  /* 0x0000000107057824 */ /* 0x000fc800078e020e */
[----:B------:R-:W-:-:S07]  /*29e40*/  IMAD.MOV.U32 R13, RZ, RZ, R5 ;  /* 0x000000ffff0d7224 */ /* 0x000fce00078e0005 */
[----:B------:R-:W-:Y:S05]  /*29e50*/  WARPSYNC.COLLECTIVE R15, `(.L_x_4478) ;  /* 0x000000000f087348 */ /* 0x000fea0003c00000 */
[----:B------:R0:W1:Y:S02]  /*29e60*/  SHFL.UP P6, R14, R13, R12, R11 ;  /* 0x0400000c0d0e7389 */ /* 0x00006400000c000b */
[----:B01----:R-:W-:Y:S01]  /*29e70*/  ENDCOLLECTIVE ;  /* 0x000000000000791b */ /* 0x003fe20003800000 */
.L_x_4478:
        /* <DEDUP_REMOVED lines=8> */
.L_x_4479:
[----:B------:R-:W-:Y:S05]  /*29f00*/  BRA `(.L_x_4480) ;  /* 0xffffffdc00487947 */ /* 0x000fea000383ffff */
.L_x_4398:
        /* <DEDUP_REMOVED lines=8> */
.L_x_4482:
[----:B------:R-:W-:Y:S05]  /*29f90*/  BSYNC B0 ;  /* 0x0000000000007941 */ /* 0x000fea0003800000 */
.L_x_4481:
[----:B------:R-:W-:Y:S01]  /*29fa0*/  SEL R13, R14, RZ, P1 ;  /* 0x000000ff0e0d7207 */ /* 0x000fe20000800000 */
[----:B------:R-:W-:Y:S02]  /*29fb0*/  IMAD.MOV.U32 R12, RZ, RZ, 0x2 ;  /* 0x00000002ff0c7424 */ /* 0x000fe400078e00ff */
[----:B------:R-:W-:Y:S02]  /*29fc0*/  IMAD.MOV.U32 R11, RZ, RZ, RZ ;  /* 0x000000ffff0b7224 */ /* 0x000fe400078e00ff */
[----:B------:R-:W-:Y:S02]  /*29fd0*/  IMAD.IADD R13, R2, 0x1, R13 ;  /* 0x00000001020d7824 */ /* 0x000fe400078e020d */
[----:B------:R-:W-:-:S07]  /*29fe0*/  IMAD.MOV.U32 R15, RZ, RZ, -0x1 ;  /* 0xffffffffff0f7424 */ /* 0x000fce00078e00ff */
[----:B------:R-:W-:Y:S05]  /*29ff0*/  WARPSYNC.COLLECTIVE R15, `(.L_x_4483) ;  /* 0x000000000f087348 */ /* 0x000fea0003c00000 */
[----:B------:R0:W1:Y:S02]  /*2a000*/  SHFL.UP P6, R14, R13, R12, R11 ;  /* 0x0400000c0d0e7389 */ /* 0x00006400000c000b */
[----:B01----:R-:W-:Y:S01]  /*2a010*/  ENDCOLLECTIVE ;  /* 0x000000000000791b */ /* 0x003fe20003800000 */
.L_x_4483:
[----:B------:R-:W-:Y:S01]  /*2a020*/  IMAD.MOV.U32 R12, RZ, RZ, 0x4 ;  /* 0x00000004ff0c7424 */ /* 0x000fe200078e00ff */
[----:B------:R-:W-:-:S05]  /*2a030*/  SEL R14, R14, RZ, P2 ;  /* 0x000000ff0e0e7207 */ /* 0x000fca0001000000 */
[----:B------:R-:W-:-:S04]  /*2a040*/  IMAD.IADD R5, R13, 0x1, R14 ;  /* 0x000000010d057824 */ /* 0x000fc800078e020e */
[----:B------:R-:W-:-:S07]  /*2a050*/  IMAD.MOV.U32 R13, RZ, RZ, R5 ;  /* 0x000000ffff0d7224 */ /* 0x000fce00078e0005 */
[----:B------:R-:W-:Y:S05]  /*2a060*/  WARPSYNC.COLLECTIVE R15, `(.L_x_4484) ;  /* 0x000000000f087348 */ /* 0x000fea0003c00000 */
[----:B------:R0:W1:Y:S02]  /*2a070*/  SHFL.UP P6, R14, R13, R12, R11 ;  /* 0x0400000c0d0e7389 */ /* 0x00006400000c000b */
[----:B01----:R-:W-:Y:S01]  /*2a080*/  ENDCOLLECTIVE ;  /* 0x000000000000791b */ /* 0x003fe20003800000 */
.L_x_4484:
[----:B------:R-:W-:Y:S01]  /*2a090*/  IMAD.MOV.U32 R12, RZ, RZ, 0x8 ;  /* 0x00000008ff0c7424 */ /* 0x000fe200078e00ff */
[----:B------:R-:W-:-:S05]  /*2a0a0*/  SEL R6, R14, RZ, P3 ;  /* 0x000000ff0e067207 */ /* 0x000fca0001800000 */
[----:B------:R-:W-:-:S04]  /*2a0b0*/  IMAD.IADD R6, R5, 0x1, R6 ;  /* 0x0000000105067824 */ /* 0x000fc800078e0206 */
[----:B------:R-:W-:-:S07]  /*2a0c0*/  IMAD.MOV.U32 R13, RZ, RZ, R6 ;  /* 0x000000ffff0d7224 */ /* 0x000fce00078e0006 */
[----:B------:R-:W-:Y:S05]  /*2a0d0*/  WARPSYNC.COLLECTIVE R15, `(.L_x_4485) ;  /* 0x000000000f087348 */ /* 0x000fea0003c00000 */
[----:B------:R0:W1:Y:S02]  /*2a0e0*/  SHFL.UP P6, R14, R13, R12, R11 ;  /* 0x0400000c0d0e7389 */ /* 0x00006400000c000b */
[----:B01----:R-:W-:Y:S01]  /*2a0f0*/  ENDCOLLECTIVE ;  /* 0x000000000000791b */ /* 0x003fe20003800000 */
.L_x_4485:
[----:B------:R-:W-:Y:S01]  /*2a100*/  IMAD.MOV.U32 R12, RZ, RZ, 0x10 ;  /* 0x00000010ff0c7424 */ /* 0x000fe200078e00ff */
[----:B------:R-:W-:-:S05]  /*2a110*/  SEL R7, R14, RZ, P4 ;  /* 0x000000ff0e077207 */ /* 0x000fca0002000000 */
[----:B------:R-:W-:-:S04]  /*2a120*/  IMAD.IADD R7, R6, 0x1, R7 ;  /* 0x0000000106077824 */ /* 0x000fc800078e0207 */
[----:B------:R-:W-:-:S07]  /*2a130*/  IMAD.MOV.U32 R13, RZ, RZ, R7 ;  /* 0x000000ffff0d7224 */ /* 0x000fce00078e0007 */
[----:B------:R-:W-:Y:S05]  /*2a140*/  WARPSYNC.COLLECTIVE R15, `(.L_x_4486) ;  /* 0x000000000f087348 */ /* 0x000fea0003c00000 */
[----:B------:R0:W1:Y:S02]  /*2a150*/  SHFL.UP P6, R14, R13, R12, R11 ;  /* 0x0400000c0d0e7389 */ /* 0x00006400000c000b */
[----:B01----:R-:W-:Y:S01]  /*2a160*/  ENDCOLLECTIVE ;  /* 0x000000000000791b */ /* 0x003fe20003800000 */
.L_x_4486:
        /* <DEDUP_REMOVED lines=8> */
.L_x_4487:
[----:B------:R-:W-:Y:S05]  /*2a1f0*/  BRA `(.L_x_4488) ;  /* 0xffffffdc00307947 */ /* 0x000fea000383ffff */
.L_x_4400:
[----:B------:R-:W-:Y:S01]  /*2a200*/  BSSY B0, `(.L_x_4489) ;  /* 0x0000006000007945 */ /* 0x000fe20003800000 */
[----:B------:R-:W-:Y:S01]  /*2a210*/  PLOP3.LUT P6, PT, P6, PT, PT, 0x8, 0x0 ;  /* 0x000000000000781c */ /* 0x000fe200037ce170 */
[----:B------:R-:W-:-:S12]  /*2a220*/  IMAD.MOV.U32 R15, RZ, RZ, -0x1 ;  /* 0xffffffffff0f7424 */ /* 0x000fd800078e00ff */
[----:B0-----:R-:W-:Y:S05]  /*2a230*/  WARPSYNC.COLLECTIVE R15, `(.L_x_4490) ;  /* 0x000000000f087348 */ /* 0x001fea0003c00000 */
[----:B------:R-:W-:Y:S01]  /*2a240*/  VOTE.ANY R14, PT, P6 ;  /* 0x00000000000e7806 */ /* 0x000fe200030e0100 */
[----:B0-----:R-:W-:Y:S06]  /*2a250*/  ENDCOLLECTIVE ;  /* 0x000000000000791b */ /* 0x001fec0003800000 */
.L_x_4490:
[----:B------:R-:W-:Y:S05]  /*2a260*/  BSYNC B0 ;  /* 0x0000000000007941 */ /* 0x000fea0003800000 */
.L_x_4489:
        /* <DEDUP_REMOVED lines=9> */
.L_x_4491:
[----:B------:R-:W-:Y:S01]  /*2a300*/  IMAD.MOV.U32 R4, RZ, RZ, R14 ;  /* 0x000000ffff047224 */ /* 0x000fe200078e000e */
[----:B------:R-:W-:Y:S06]  /*2a310*/  BRA `(.L_x_4492) ;  /* 0xffffffdc00207947 */ /* 0x000fec000383ffff */
.L_x_4402:
[----:B------:R-:W-:Y:S01]  /*2a320*/  BSSY B0, `(.L_x_4493) ;  /* 0x0000007000007945 */ /* 0x000fe20003800000 */
[----:B------:R-:W-:Y:S02]  /*2a330*/  IMAD.MOV.U32 R13, RZ, RZ, R3 ;  /* 0x000000ffff0d7224 */ /* 0x000fe400078e0003 */
[----:B------:R-:W-:Y:S02]  /*2a340*/  IMAD.MOV.U32 R11, RZ, RZ, 0x1f ;  /* 0x0000001fff0b7424 */ /* 0x000fe400078e00ff */
[----:B------:R-:W-:-:S07]  /*2a350*/  IMAD.MOV.U32 R15, RZ, RZ, -0x1 ;  /* 0xffffffffff0f7424 */ /* 0x000fce00078e00ff */
[----:B012---:R-:W-:Y:S05]  /*2a360*/  WARPSYNC.COLLECTIVE R15, `(.L_x_4494) ;  /* 0x000000000f087348 */ /* 0x007fea0003c00000 */
[----:B------:R3:W4:Y:S02]  /*2a370*/  SHFL.IDX P6, R14, R13, R12, R11 ;  /* 0x0000000c0d0e7389 */ /* 0x00072400000c000b */
[----:B01234-:R-:W-:Y:S01]  /*2a380*/  ENDCOLLECTIVE ;  /* 0x000000000000791b */ /* 0x01ffe20003800000 */
.L_x_4494:
[----:B------:R-:W-:Y:S05]  /*2a390*/  BSYNC B0 ;  /* 0x0000000000007941 */ /* 0x000fea0003800000 */
.L_x_4493:
[----:B------:R-:W-:Y:S01]  /*2a3a0*/  IMAD.MOV.U32 R7, RZ, RZ, R14 ;  /* 0x000000ffff077224 */ /* 0x000fe200078e000e */
[----:B------:R-:W-:Y:S06]  /*2a3b0*/  BRA `(.L_x_4401) ;  /* 0xffffffdc00147947 */ /* 0x000fec000383ffff */
.L_x_4406:
[----:B0-----:R0:W1:Y:S02]  /*2a3c0*/  SYNCS.PHASECHK.TRANS64.TRYWAIT P0, [R0+URZ+0x33420], R3 ;  /* 0x03342003000075a7 */ /* 0x001064000800017f */
[----:B-1----:R-:W-:Y:S05]  /*2a3d0*/  @!P0 NANOSLEEP.SYNCS 0x989680 ;  /* 0x009896800000895d */ /* 0x002fea0003900000 */
[----:B------:R-:W1:Y:S02]  /*2a3e0*/  @!P0 SYNCS.PHASECHK.TRANS64 P0, [R0+URZ+0x33420], R3 ;  /* 0x03342003000085a7 */ /* 0x000e64000800007f */
[----:B-1----:R-:W-:Y:S05]  /*2a3f0*/  @!P0 BRA `(.L_x_4406) ;  /* 0xfffffffc00f08947 */ /* 0x002fea000383ffff */
[----:B------:R-:W-:Y:S05]  /*2a400*/  BRA `(.L_x_4495) ;  /* 0xffffffe000c87947 */ /* 0x000fea000383ffff */
.L_x_4407:
        /* <DEDUP_REMOVED lines=11> */
.L_x_4497:
[----:B------:R-:W-:Y:S05]  /*2a4c0*/  BSYNC B0 ;  /* 0x0000000000007941 */ /* 0x000fea0003800000 */
.L_x_4496:
[----:B------:R-:W-:Y:S05]  /*2a4d0*/  BRA `(.L_x_4498) ;  /* 0xffffffe000b07947 */ /* 0x000fea000383ffff */
.L_x_4410:
[----:B------:R-:W-:Y:S01]  /*2a4e0*/  BSSY B1, `(.L_x_4499) ;  /* 0x0000006000017945 */ /* 0x000fe20003800000 */
[----:B------:R-:W-:-:S07]  /*2a4f0*/  IMAD.MOV.U32 R15, RZ, RZ, -0x1 ;  /* 0xffffffffff0f7424 */ /* 0x000fce00078e00ff */
[----:B01----:R-:W-:Y:S05]  /*2a500*/  WARPSYNC.COLLECTIVE R15, `(.L_x_4500) ;  /* 0x000000000f0c7348 */ /* 0x003fea0003c00000 */
[----:B------:R-:W-:Y:S02]  /*2a510*/  ELECT P6, UR62, PT ;  /* 0x00000000003e782f */ /* 0x000fe400038c0000 */
[----:B------:R-:W-:Y:S01]  /*2a520*/  MOV R14, UR62 ;  /* 0x0000003e000e7c02 */ /* 0x000fe20008000f00 */
[----:B01----:R-:W-:Y:S10]  /*2a530*/  ENDCOLLECTIVE ;  /* 0x000000000000791b */ /* 0x003ff40003800000 */
.L_x_4500:
[----:B------:R-:W-:Y:S05]  /*2a540*/  BSYNC B1 ;  /* 0x0000000000017941 */ /* 0x000fea0003800000 */
.L_x_4499:
[----:B------:R-:W-:Y:S05]  /*2a550*/  BRA `(.L_x_4501) ;  /* 0xffffffe000a87947 */ /* 0x000fea000383ffff */
.L_x_4412:
[----:B0-----:R0:W1:Y:S02]  /*2a560*/  SYNCS.PHASECHK.TRANS64.TRYWAIT P1, [R6+URZ], R5 ;  /* 0x00000005060075a7 */ /* 0x001064000802017f */
[----:B-1----:R-:W-:Y:S05]  /*2a570*/  @!P1 NANOSLEEP.SYNCS 0x989680 ;  /* 0x009896800000995d */ /* 0x002fea0003900000 */
[----:B------:R-:W1:Y:S02]  /*2a580*/  @!P1 SYNCS.PHASECHK.TRANS64 P1, [R6+URZ], R5 ;  /* 0x00000005060095a7 */ /* 0x000e64000802007f */
[----:B-1----:R-:W-:Y:S05]  /*2a590*/  @!P1 BRA `(.L_x_4412) ;  /* 0xfffffffc00f09947 */ /* 0x002fea000383ffff */
[----:B------:R-:W-:Y:S05]  /*2a5a0*/  BRA `(.L_x_4502) ;  /* 0xffffffe000e07947 */ /* 0x000fea000383ffff */
.L_x_4413:
[----:B-1----:R1:W2:Y:S02]  /*2a5b0*/  SYNCS.PHASECHK.TRANS64.TRYWAIT P1, [R7+URZ], R2 ;  /* 0x00000002070075a7 */ /* 0x0022a4000802017f */
[----:B--2---:R-:W-:Y:S05]  /*2a5c0*/  @!P1 NANOSLEEP.SYNCS 0x989680 ;  /* 0x009896800000995d */ /* 0x004fea0003900000 */
[----:B------:R-:W2:Y:S02]  /*2a5d0*/  @!P1 SYNCS.PHASECHK.TRANS64 P1, [R7+URZ], R2 ;  /* 0x00000002070095a7 */ /* 0x000ea4000802007f */
[----:B--2---:R-:W-:Y:S05]  /*2a5e0*/  @!P1 BRA `(.L_x_4413) ;  /* 0xfffffffc00f09947 */ /* 0x004fea000383ffff */
[----:B------:R-:W-:Y:S05]  /*2a5f0*/  BRA `(.L_x_4503) ;  /* 0xffffffe000d47947 */ /* 0x000fea000383ffff */
.L_x_4415:
[----:B--2---:R2:W3:Y:S02]  /*2a600*/  SYNCS.PHASECHK.TRANS64.TRYWAIT P1, [R4+URZ+0x33460], R5 ;  /* 0x03346005040075a7 */ /* 0x0044e4000802017f */
[----:B---3--:R-:W-:Y:S05]  /*2a610*/  @!P1 NANOSLEEP.SYNCS 0x989680 ;  /* 0x009896800000995d */ /* 0x008fea0003900000 */
[----:B------:R-:W3:Y:S02]  /*2a620*/  @!P1 SYNCS.PHASECHK.TRANS64 P1, [R4+URZ+0x33460], R5 ;  /* 0x03346005040095a7 */ /* 0x000ee4000802007f */
[----:B---3--:R-:W-:Y:S05]  /*2a630*/  @!P1 BRA `(.L_x_4415) ;  /* 0xfffffffc00f09947 */ /* 0x008fea000383ffff */
[----:B------:R-:W-:Y:S05]  /*2a640*/  BRA `(.L_x_4504) ;  /* 0xffffffe000d47947 */ /* 0x000fea000383ffff */
.L_x_4417:
[----:B---3--:R3:W4:Y:S02]  /*2a650*/  SYNCS.PHASECHK.TRANS64.TRYWAIT P1, [R3+URZ+0x33460], R2 ;  /* 0x03346002030075a7 */ /* 0x008724000802017f */
[----:B----4-:R-:W-:Y:S05]  /*2a660*/  @!P1 NANOSLEEP.SYNCS 0x989680 ;  /* 0x009896800000995d */ /* 0x010fea0003900000 */
[----:B------:R-:W4:Y:S02]  /*2a670*/  @!P1 SYNCS.PHASECHK.TRANS64 P1, [R3+URZ+0x33460], R2 ;  /* 0x03346002030095a7 */ /* 0x000f24000802007f */
[----:B----4-:R-:W-:Y:S05]  /*2a680*/  @!P1 BRA `(.L_x_4417) ;  /* 0xfffffffc00f09947 */ /* 0x010fea000383ffff */
[----:B------:R-:W-:Y:S05]  /*2a690*/  BRA `(.L_x_4505) ;  /* 0xffffffe000d47947 */ /* 0x000fea000383ffff */
.L_x_4419:
[----:B----4-:R4:W0:Y:S02]  /*2a6a0*/  SYNCS.PHASECHK.TRANS64.TRYWAIT P0, [R4+URZ+0x33480], R5 ;  /* 0x03348005040075a7 */ /* 0x010824000800017f */
[----:B0-----:R-:W-:Y:S05]  /*2a6b0*/  @!P0 NANOSLEEP.SYNCS 0x989680 ;  /* 0x009896800000895d */ /* 0x001fea0003900000 */
[----:B------:R-:W0:Y:S02]  /*2a6c0*/  @!P0 SYNCS.PHASECHK.TRANS64 P0, [R4+URZ+0x33480], R5 ;  /* 0x03348005040085a7 */ /* 0x000e24000800007f */
[----:B0-----:R-:W-:Y:S05]  /*2a6d0*/  @!P0 BRA `(.L_x_4419) ;  /* 0xfffffffc00f08947 */ /* 0x001fea000383ffff */
[----:B------:R-:W-:Y:S05]  /*2a6e0*/  BRA `(.L_x_4420) ;  /* 0xffffffe000d07947 */ /* 0x000fea000383ffff */
        .type           $_ZN7cutlass13device_kernelIN5flash11enable_sm90INS1_16FlashAttnFwdSm90INS1_25CollectiveMainloopFwdSm90ILi2EN4cute5tupleIJNS5_1CILi1EEES8_S8_EEENS6_IJNS7_ILi128EEENS7_ILi160EEENS7_ILi192EEEEEELi192ENS_12float_e4m3_tEfNS_4arch4Sm90ELb0ELb1ELb0ELb1ELb0ELb1ELb0ELb1ELb1ELb0ELb0ELb0EEENS1_21CollectiveEpilogueFwdINS6_IJSA_SC_SB_EEES9_NS_10bfloat16_tESG_Li256ELb1ELb0ELb0ELb1EEENS1_36VarlenDynamicPersistentTileSchedulerILi128ELi160ELi256ELi128ELb0ELb0ELb1ELb1ELb0ELb1EEEEEEEEEvNT_6ParamsE$_ZZN5flash25CollectiveMainloopFwdSm90ILi2EN4cute5tupleIJNS1_1CILi1EEES4_S4_EEENS2_IJNS3_ILi128EEENS3_ILi160EEENS3_ILi192EEEEEELi192EN7cutlass12float_e4m3_tEfNSA_4arch4Sm90ELb0ELb1ELb0ELb1ELb0ELb1ELb0ELb1ELb1ELb0ELb0ELb0EE12store_kv_newINS_16FlashAttnFwdSm90ISE_NS_21CollectiveEpilogueFwdINS2_IJS6_S8_S7_EEES5_NSA_10bfloat16_tESD_Li256ELb1ELb0ELb0ELb1EEENS_36VarlenDynamicPersistentTileSchedulerILi128ELi160ELi256ELi128ELb0ELb0ELb1ELb1ELb0ELb1EEEE13SharedStorageEEEbRKNSE_6ParamsENSA_25PipelineTmaAsyncNoClusterILi2ENSA_16PipelineTmaAsyncILi2EEEEESV_RNSA_13PipelineStateILj2EEEiRT_RKNS_16SeqlenInfoQKNewKILb1ELb1EEENS2_IJiiiiEEEENKUliRKT_E_clISX_EEDaiS18_,@function
        .size           $_ZN7cutlass13device_kernelIN5flash11enable_sm90INS1_16FlashAttnFwdSm90INS1_25CollectiveMainloopFwdSm90ILi2EN4cute5tupleIJNS5_1CILi1EEES8_S8_EEENS6_IJNS7_ILi128EEENS7_ILi160EEENS7_ILi192EEEEEELi192ENS_12float_e4m3_tEfNS_4arch4Sm90ELb0ELb1ELb0ELb1ELb0ELb1ELb0ELb1ELb1ELb0ELb0ELb0EEENS1_21CollectiveEpilogueFwdINS6_IJSA_SC_SB_EEES9_NS_10bfloat16_tESG_Li256ELb1ELb0ELb0ELb1EEENS1_36VarlenDynamicPersistentTileSchedulerILi128ELi160ELi256ELi128ELb0ELb0ELb1ELb1ELb0ELb1EEEEEEEEEvNT_6ParamsE$_ZZN5flash25CollectiveMainloopFwdSm90ILi2EN4cute5tupleIJNS1_1CILi1EEES4_S4_EEENS2_IJNS3_ILi128EEENS3_ILi160EEENS3_ILi192EEEEEELi192EN7cutlass12float_e4m3_tEfNSA_4arch4Sm90ELb0ELb1ELb0ELb1ELb0ELb1ELb0ELb1ELb1ELb0ELb0ELb0EE12store_kv_newINS_16FlashAttnFwdSm90ISE_NS_21CollectiveEpilogueFwdINS2_IJS6_S8_S7_EEES5_NSA_10bfloat16_tESD_Li256ELb1ELb0ELb0ELb1EEENS_36VarlenDynamicPersistentTileSchedulerILi128ELi160ELi256ELi128ELb0ELb0ELb1ELb1ELb0ELb1EEEE13SharedStorageEEEbRKNSE_6ParamsENSA_25PipelineTmaAsyncNoClusterILi2ENSA_16PipelineTmaAsyncILi2EEEEESV_RNSA_13PipelineStateILj2EEEiRT_RKNS_16SeqlenInfoQKNewKILb1ELb1EEENS2_IJiiiiEEEENKUliRKT_E_clISX_EEDaiS18_,(.L_x_12365 - $_ZN7cutlass13device_kernelIN5flash11enable_sm90INS1_16FlashAttnFwdSm90INS1_25CollectiveMainloopFwdSm90ILi2EN4cute5tupleIJNS5_1CILi1EEES8_S8_EEENS6_IJNS7_ILi128EEENS7_ILi160EEENS7_ILi192EEEEEELi192ENS_12float_e4m3_tEfNS_4arch4Sm90ELb0ELb1ELb0ELb1ELb0ELb1ELb0ELb1ELb1ELb0ELb0ELb0EEENS1_21CollectiveEpilogueFwdINS6_IJSA_SC_SB_EEES9_NS_10bfloat16_tESG_Li256ELb1ELb0ELb0ELb1EEENS1_36VarlenDynamicPersistentTileSchedulerILi128ELi160ELi256ELi128ELb0ELb0ELb1ELb1ELb0ELb1EEEEEEEEEvNT_6ParamsE$_ZZN5flash25CollectiveMainloopFwdSm90ILi2EN4cute5tupleIJNS1_1CILi1EEES4_S4_EEENS2_IJNS3_ILi128EEENS3_ILi160EEENS3_ILi192EEEEEELi192EN7cutlass12float_e4m3_tEfNSA_4arch4Sm90ELb0ELb1ELb0ELb1ELb0ELb1ELb0ELb1ELb1ELb0ELb0ELb0EE12store_kv_newINS_16FlashAttnFwdSm90ISE_NS_21CollectiveEpilogueFwdINS2_IJS6_S8_S7_EEES5_NSA_10bfloat16_tESD_Li256ELb1ELb0ELb0ELb1EEENS_36VarlenDynamicPersistentTileSchedulerILi128ELi160ELi256ELi128ELb0ELb0ELb1ELb1ELb0ELb1EEEE13SharedStorageEEEbRKNSE_6ParamsENSA_25PipelineTmaAsyncNoClusterILi2ENSA_16PipelineTmaAsyncILi2EEEEESV_RNSA_13PipelineStateILj2EEEiRT_RKNS_16SeqlenInfoQKNewKILb1ELb1EEENS2_IJiiiiEEEENKUliRKT_E_clISX_EEDaiS18_)
$_ZN7cutlass13device_kernelIN5flash11enable_sm90INS1_16FlashAttnFwdSm90INS1_25CollectiveMainloopFwdSm90ILi2EN4cute5tupleIJNS5_1CILi1EEES8_S8_EEENS6_IJNS7_ILi128EEENS7_ILi160EEENS7_ILi192EEEEEELi192ENS_12float_e4m3_tEfNS_4arch4Sm90ELb0ELb1ELb0ELb1ELb0ELb1ELb0ELb1ELb1ELb0ELb0ELb0EEENS1_21CollectiveEpilogueFwdINS6_IJSA_SC_SB_EEES9_NS_10bfloat16_tESG_Li256ELb1ELb0ELb0ELb1EEENS1_36VarlenDynamicPersistentTileSchedulerILi128ELi160ELi256ELi128ELb0ELb0ELb1ELb1ELb0ELb1EEEEEEEEEvNT_6ParamsE$_ZZN5flash25CollectiveMainloopFwdSm90ILi2EN4cute5tupleIJNS1_1CILi1EEES4_S4_EEENS2_IJNS3_ILi128EEENS3_ILi160EEENS3_ILi192EEEEEELi192EN7cutlass12float_e4m3_tEfNSA_4arch4Sm90ELb0ELb1ELb0ELb1ELb0ELb1ELb0ELb1ELb1ELb0ELb0ELb0EE12store_kv_newINS_16FlashAttnFwdSm90ISE_NS_21CollectiveEpilogueFwdINS2_IJS6_S8_S7_EEES5_NSA_10bfloat16_tESD_Li256ELb1ELb0ELb0ELb1EEENS_36VarlenDynamicPersistentTileSchedulerILi128ELi160ELi256ELi128ELb0ELb0ELb1ELb1ELb0ELb1EEEE13SharedStorageEEEbRKNSE_6ParamsENSA_25PipelineTmaAsyncNoClusterILi2ENSA_16PipelineTmaAsyncILi2EEEEESV_RNSA_13PipelineStateILj2EEEiRT_RKNS_16SeqlenInfoQKNewKILb1ELb1EEENS2_IJiiiiEEEENKUliRKT_E_clISX_EEDaiS18_:
[----:B------:R-:W-:Y:S05]  /*2a6f0*/  YIELD ;  /* 0x0000000000007946 */ /* 0x000fea0003800000 */
[----:B------:R-:W-:Y:S02]  /*2a700*/  ULDC UR4, c[0x0][0x20] ;  /* 0x0000080000047ab9 */ /* 0x000fe40000000800 */
[----:B------:R-:W-:-:S05]  /*2a710*/  VIADD R3, R11, -UR4 ;  /* 0x800000040b037c36 */ /* 0x000fca0008000000 */
[----:B------:R-:W2:Y:S01]  /*2a720*/  LDL.64 R12, [R3+0x8] ;  /* 0x00000800030c7983 */ /* 0x000ea20000100a00 */
[----:B------:R-:W0:Y:S02]  /*2a730*/  LDC.64 R20, c[0x0][0x208] ;  /* 0x00008200ff147b82 */ /* 0x000e240000000a00 */
[----:B0-----:R-:W-:Y:S02]  /*2a740*/  R2UR UR6, R20 ;  /* 0x00000000140672ca */ /* 0x001fe400000e0000 */
[----:B------:R-:W-:-:S13]  /*2a750*/  R2UR UR7, R21 ;  /* 0x00000000150772ca */ /* 0x000fda00000e0000 */
[----:B--2---:R-:W2:Y:S01]  /*2a760*/  LD.E R0, desc[UR6][R12.64+0x154] ;  /* 0x000154060c007980 */ /* 0x004ea2000c101900 */
[----:B------:R-:W-:Y:S01]  /*2a770*/  BSSY B0, `(.L_x_4506) ;  /* 0x0001112000007945 */ /* 0x000fe20003800000 */
[----:B--2---:R-:W-:Y:S01]  /*2a780*/  ISETP.GE.AND P1, PT, R0, 0x1, PT ;  /* 0x000000010000780c */ /* 0x004fe20003f26270 */
[----:B------:R-:W-:-:S12]  /*2a790*/  VIADD R0, R7, -UR4 ;  /* 0x8000000407007c36 */ /* 0x000fd80008000000 */
[----:B------:R-:W-:Y:S05]  /*2a7a0*/  @!P1 BRA `(.L_x_4507) ;  /* 0x0000010400149947 */ /* 0x000fea0003800000 */
[----:B------:R-:W2:Y:S01]  /*2a7b0*/  LDL.64 R14, [R3+0x40] ;  /* 0x00004000030e7983 */ /* 0x000ea20000100a00 */
[C---:B------:R-:W-:Y:S02]  /*2a7c0*/  R2UR UR6, R20.reuse ;  /* 0x00000000140672ca */ /* 0x040fe400000e0000 */
[C---:B------:R-:W-:Y:S01]  /*2a7d0*/  R2UR UR7, R21.reuse ;  /* 0x00000000150772ca */ /* 0x040fe200000e0000 */
[----:B------:R0:W5:Y:S01]  /*2a7e0*/  LDL.64 R106, [R3+0x50] ;  /* 0x00005000036a7983 */ /* 0x0001620000100a00 */
[----:B------:R-:W-:Y:S02]  /*2a7f0*/  R2UR UR4, R20 ;  /* 0x00000000140472ca */ /* 0x000fe400000e0000 */
[----:B------:R-:W-:-:S09]  /*2a800*/  R2UR UR5, R21 ;  /* 0x00000000150572ca */ /* 0x000fd200000e0000 */
[----:B------:R-:W3:Y:S04]  /*2a810*/  LD.E.U8 R12, desc[UR6][R12.64+0x170] ;  /* 0x000170060c0c7980 */ /* 0x000ee8000c101100 */
[----:B--2---:R-:W2:Y:S01]  /*2a820*/  LD.E.64 R104, desc[UR4][R14.64+0x10] ;  /* 0x000010040e687980 */ /* 0x004ea2000c101b00 */
[----:B------:R-:W-:-:S03]  /*2a830*/  SHF.R.S32.HI R33, RZ, 0x1f, R53 ;  /* 0x0000001fff217819 */ /* 0x000fc60000011435 */
[----:B------:R0:W5:Y:S04]  /*2a840*/  LD.E.64 R94, desc[UR4][R14.64+0x8] ;  /* 0x000008040e5e7980 */ /* 0x000168000c101b00 */
[----:B------:R0:W5:Y:S01]  /*2a850*/  LD.E.64 R26, desc[UR6][R14.64+0x18] ;  /* 0x000018060e1a7980 */ /* 0x000162000c101b00 */
[----:B---3--:R-:W-:Y:S01]  /*2a860*/  ISETP.NE.AND P1, PT, R12, RZ, PT ;  /* 0x000000ff0c00720c */ /* 0x008fe20003f25270 */
[-C--:B--2---:R-:W-:Y:S02]  /*2a870*/  IMAD R7, R105, R53.reuse, RZ ;  /* 0x0000003569077224 */ /* 0x084fe400078e02ff */
[----:B------:R-:W-:-:S04]  /*2a880*/  IMAD.WIDE.U32 R86, R104, R53, RZ ;  /* 0x0000003568567225 */ /* 0x000fc800078e00ff */
[----:B------:R-:W-:-:S04]  /*2a890*/  IMAD R7, R104, R33, R7 ;  /* 0x0000002168077224 */ /* 0x000fc800078e0207 */
[----:B------:R-:W-:Y:S02]  /*2a8a0*/  IMAD.IADD R85, R87, 0x1, R7 ;  /* 0x0000000157557824 */ /* 0x000fe400078e0207 */
[----:B0-----:R-:W-:Y:S05]  /*2a8b0*/  @!P1 BRA `(.L_x_4508) ;  /* 0x0000007c00649947 */ /* 0x001fea0003800000 */
[C---:B------:R-:W-:Y:S01]  /*2a8c0*/  R2UR UR6, R20.reuse ;  /* 0x00000000140672ca */ /* 0x040fe200000e0000 */
[----:B------:R0:W5:Y:S01]  /*2a8d0*/  LDL.64 R64, [R3+0x10] ;  /* 0x0000100003407983 */ /* 0x0001620000100a00 */
[C---:B------:R-:W-:Y:S02]  /*2a8e0*/  R2UR UR7, R21.reuse ;  /* 0x00000000150772ca */ /* 0x040fe400000e0000 */
[----:B------:R-:W-:Y:S02]  /*2a8f0*/  R2UR UR4, R20 ;  /* 0x00000000140472ca */ /* 0x000fe400000e0000 */
[----:B------:R-:W-:-:S09]  /*2a900*/  R2UR UR5, R21 ;  /* 0x00000000150572ca */ /* 0x000fd200000e0000 */
[----:B-----5:R-:W2:Y:S04]  /*2a910*/  LD.E R12, desc[UR6][R106.64+0xc] ;  /* 0x00000c066a0c7980 */ /* 0x020ea8000c101900 */
[----:B------:R-:W3:Y:S04]  /*2a920*/  LD.E R7, desc[UR4][R106.64+0x10] ;  /* 0x000010046a077980 */ /* 0x000ee8000c101900 */
[----:B------:R-:W4:Y:S04]  /*2a930*/  LD.E.64 R14, desc[UR4][R106.64+0x60] ;  /* 0x000060046a0e7980 */ /* 0x000f28000c101b00 */
[----:B------:R-:W4:Y:S01]  /*2a940*/  LD.E.64 R30, desc[UR6][R106.64+0x80] ;  /* 0x000080066a1e7980 */ /* 0x000f22000c101b00 */
[----:B------:R-:W-:-:S02]  /*2a950*/  R2UR UR8, R20 ;  /* 0x00000000140872ca */ /* 0x000fc400000e0000 */
[C---:B------:R-:W-:Y:S02]  /*2a960*/  R2UR UR9, R21.reuse ;  /* 0x00000000150972ca */ /* 0x040fe400000e0000 */
[C---:B------:R-:W-:Y:S02]  /*2a970*/  R2UR UR10, R20.reuse ;  /* 0x00000000140a72ca */ /* 0x040fe400000e0000 */
[C---:B------:R-:W-:Y:S02]  /*2a980*/  R2UR UR11, R21.reuse ;  /* 0x00000000150b72ca */ /* 0x040fe400000e0000 */
[----:B------:R-:W-:Y:S02]  /*2a990*/  R2UR UR12, R20 ;  /* 0x00000000140c72ca */ /* 0x000fe400000e0000 */
[----:B------:R-:W-:Y:S01]  /*2a9a0*/  R2UR UR13, R21 ;  /* 0x00000000150d72ca */ /* 0x000fe200000e0000 */
[----:B------:R-:W-:Y:S01]  /*2a9b0*/  BSSY B2, `(.L_x_4509) ;  /* 0x0000059000027945 */ /* 0x000fe20003800000 */
[----:B------:R-:W-:-:S03]  /*2a9c0*/  CS2R R28, SRZ ;  /* 0x00000000001c7805 */ /* 0x000fc6000001ff00 */
[----:B------:R0:W5:Y:S01]  /*2a9d0*/  LD.E.64 R60, desc[UR8][R106.64+0x78] ;  /* 0x000078086a3c7980 */ /* 0x000162000c101b00 */
[----:B------:R-:W-:-:S03]  /*2a9e0*/  CS2R R74, SRZ ;  /* 0x00000000004a7805 */ /* 0x000fc6000001ff00 */
[----:B------:R0:W5:Y:S01]  /*2a9f0*/  LD.E.64 R62, desc[UR10][R106.64+0x88] ;  /* 0x0000880a6a3e7980 */ /* 0x000162000c101b00 */
[----:B------:R-:W-:-:S03]  /*2aa00*/  CS2R R76, SRZ ;  /* 0x00000000004c7805 */ /* 0x000fc6000001ff00 */
[----:B------:R0:W5:Y:S01]  /*2aa10*/  LD.E.U8 R97, desc[UR12][R106.64+0x18] ;  /* 0x0000180c6a617980 */ /* 0x000162000c101100 */
        /* <DEDUP_REMOVED lines=10> */
[----:B--2---:R-:W-:Y:S01]  /*2aac0*/  IMAD R12, R53, -0xa0, R12 ;  /* 0xffffff60350c7824 */ /* 0x004fe200078e020c */
[----:B---3--:R-:W-:-:S04]  /*2aad0*/  LEA.HI R7, R7, R7, RZ, 0x1 ;  /* 0x0000000707077211 */ /* 0x008fc800078f08ff */
[----:B------:R-:W-:Y:S02]  /*2aae0*/  VIMNMX R34, R12, 0xa0, PT ;  /* 0x000000a00c227848 */ /* 0x000fe40003fe0100 */
[----:B------:R-:W-:-:S04]  /*2aaf0*/  SHF.R.S32.HI R7, RZ, 0x1, R7 ;  /* 0x00000001ff077819 */ /* 0x000fc80000011407 */
[----:B------:R-:W-:Y:S01]  /*2ab00*/  ISETP.GE.AND P1, PT, R7, R34, PT ;  /* 0x000000220700720c */ /* 0x000fe20003f26270 */
[-C--:B----4-:R-:W-:Y:S02]  /*2ab10*/  IMAD R13, R15, R53.reuse, RZ ;  /* 0x000000350f0d7224 */ /* 0x090fe400078e02ff */
[----:B------:R-:W-:Y:S02]  /*2ab20*/  IMAD R15, R31, R53, RZ ;  /* 0x000000351f0f7224 */ /* 0x000fe400078e02ff */
[-C--:B------:R-:W-:Y:S02]  /*2ab30*/  IMAD R31, R14, R33.reuse, R13 ;  /* 0x000000210e1f7224 */ /* 0x080fe400078e020d */
[----:B------:R-:W-:Y:S01]  /*2ab40*/  IMAD R33, R30, R33, R15 ;  /* 0x000000211e217224 */ /* 0x000fe200078e020f */
[----:B------:R0:W5:Y:S01]  /*2ab50*/  LD.E.64 R12, desc[UR4][R106.64+0x58] ;  /* 0x000058046a0c7980 */ /* 0x000162000c101b00 */
[----:B------:R-:W-:-:S03]  /*2ab60*/  IMAD.WIDE.U32 R70, R14, R53, RZ ;  /* 0x000000350e467225 */ /* 0x000fc600078e00ff */
[----:B------:R0:W5:Y:S01]  /*2ab70*/  LD.E.64 R14, desc[UR6][R106.64+0x68] ;  /* 0x000068066a0e7980 */ /* 0x000162000c101b00 */
[----:B------:R-:W-:-:S04]  /*2ab80*/  IMAD.WIDE.U32 R108, R30, R53, RZ ;  /* 0x000000351e6c7225 */ /* 0x000fc800078e00ff */
[----:B------:R-:W-:Y:S02]  /*2ab90*/  IMAD.IADD R55, R71, 0x1, R31 ;  /* 0x0000000147377824 */ /* 0x000fe400078e021f */
[----:B------:R-:W-:Y:S02]  /*2aba0*/  VIADD R7, R7, 0x80 ;  /* 0x0000008007077836 */ /* 0x000fe40000000000 */
[----:B------:R-:W-:Y:S01]  /*2abb0*/  IMAD.IADD R93, R109, 0x1, R33 ;  /* 0x000000016d5d7824 */ /* 0x000fe200078e0221 */
[----:B0-----:R-:W-:Y:S06]  /*2abc0*/  @P1 BRA `(.L_x_4510) ;  /* 0x0000000000dc1947 */ /* 0x001fec0003800000 */
[----:B-----5:R-:W-:Y:S02]  /*2abd0*/  LOP3.LUT R30, R97, 0x1, RZ, 0xc0, !PT ;  /* 0x00000001611e7812 */ /* 0x020fe400078ec0ff */
[----:B------:R-:W-:Y:S02]  /*2abe0*/  CS2R R102, SRZ ;  /* 0x0000000000667805 */ /* 0x000fe4000001ff00 */
[----:B------:R-:W-:Y:S02]  /*2abf0*/  IADD3 R32, P3, R62, R108, RZ ;  /* 0x0000006c3e207210 */ /* 0x000fe40007f7e0ff */
[----:B------:R-:W-:Y:S02]  /*2ac00*/  CS2R R104, SRZ ;  /* 0x0000000000687805 */ /* 0x000fe4000001ff00 */
[----:B------:R-:W-:Y:S02]  /*2ac10*/  ISETP.NE.U32.AND P1, PT, R30, 0x1, PT ;  /* 0x000000011e00780c */ /* 0x000fe40003f25070 */
[----:B------:R-:W-:Y:S01]  /*2ac20*/  IADD3 R30, P2, R14, R70, RZ ;  /* 0x000000460e1e7210 */ /* 0x000fe20007f5e0ff */
[----:B------:R-:W-:-:S04]  /*2ac30*/  IMAD.X R33, R63, 0x1, R93, P3 ;  /* 0x000000013f217824 */ /* 0x000fc800018e065d */
[----:B------:R-:W-:-:S06]  /*2ac40*/  IMAD.X R31, R15, 0x1, R55, P2 ;  /* 0x000000010f1f7824 */ /* 0x000fcc00010e0637 */
[C---:B------:R-:W-:Y:S02]  /*2ac50*/  @!P1 R2UR UR4, R20.reuse ;  /* 0x00000000140492ca */ /* 0x040fe400000e0000 */
[C---:B------:R-:W-:Y:S02]  /*2ac60*/  @!P1 R2UR UR5, R21.reuse ;  /* 0x00000000150592ca */ /* 0x040fe400000e0000 */
[----:B------:R-:W-:Y:S02]  /*2ac70*/  @!P1 R2UR UR6, R20 ;  /* 0x00000000140692ca */ /* 0x000fe400000e0000 */
[----:B------:R-:W-:-:S09]  /*2ac80*/  @!P1 R2UR UR7, R21 ;  /* 0x00000000150792ca */ /* 0x000fd200000e0000 */
[----:B------:R0:W5:Y:S04]  /*2ac90*/  @!P1 LD.E.64 R102, desc[UR4][R30.64] ;  /* 0x000000041e669980 */ /* 0x000168000c101b00 */
[----:B------:R0:W5:Y:S01]  /*2aca0*/  @!P1 LD.E.64 R104, desc[UR6][R32.64] ;  /* 0x0000000620689980 */ /* 0x000162000c101b00 */
[----:B------:R-:W-:Y:S02]  /*2acb0*/  R2P PR, R97, 0x3e ;  /* 0x0000003e61007804 */ /* 0x000fe40000000000 */
[----:B------:R-:W-:Y:S02]  /*2acc0*/  CS2R R90, SRZ ;  /* 0x00000000005a7805 */ /* 0x000fe4000001ff00 */
[----:B------:R-:W-:Y:S02]  /*2acd0*/  CS2R R88, SRZ ;  /* 0x0000000000587805 */ /* 0x000fe4000001ff00 */
[----:B------:R-:W-:-:S02]  /*2ace0*/  CS2R R80, SRZ ;  /* 0x0000000000507805 */ /* 0x000fc4000001ff00 */
[----:B------:R-:W-:Y:S02]  /*2acf0*/  CS2R R76, SRZ ;  /* 0x00000000004c7805 */ /* 0x000fe4000001ff00 */
[----:B------:R-:W-:Y:S02]  /*2ad00*/  CS2R R74, SRZ ;  /* 0x00000000004a7805 */ /* 0x000fe4000001ff00 */
[----:B------:R-:W-:Y:S02]  /*2ad10*/  CS2R R100, SRZ ;  /* 0x0000000000647805 */ /* 0x000fe4000001ff00 */
[C---:B------:R-:W-:Y:S02]  /*2ad20*/  @P1 R2UR UR4, R20.reuse ;  /* 0x00000000140412ca */ /* 0x040fe400000e0000 */
[----:B------:R-:W-:Y:S02]  /*2ad30*/  @P1 R2UR UR5, R21 ;  /* 0x00000000150512ca */ /* 0x000fe400000e0000 */
[----:B------:R-:W-:-:S02]  /*2ad40*/  @P2 R2UR UR8, R20 ;  /* 0x00000000140822ca */ /* 0x000fc400000e0000 */
[C---:B------:R-:W-:Y:S02]  /*2ad50*/  @P2 R2UR UR9, R21.reuse ;  /* 0x00000000150922ca */ /* 0x040fe400000e0000 */
[C---:B------:R-:W-:Y:S02]  /*2ad60*/  @P3 R2UR UR12, R20.reuse ;  /* 0x00000000140c32ca */ /* 0x040fe400000e0000 */
[C---:B------:R-:W-:Y:S02]  /*2ad70*/  @P3 R2UR UR13, R21.reuse ;  /* 0x00000000150d32ca */ /* 0x040fe400000e0000 */
[----:B------:R-:W-:Y:S02]  /*2ad80*/  @P4 R2UR UR16, R20 ;  /* 0x00000000141042ca */ /* 0x000fe400000e0000 */
[----:B------:R-:W-:Y:S02]  /*2ad90*/  @P4 R2UR UR17, R21 ;  /* 0x00000000151142ca */ /* 0x000fe400000e0000 */
[----:B------:R-:W-:-:S02]  /*2ada0*/  CS2R R98, SRZ ;  /* 0x0000000000627805 */ /* 0x000fc4000001ff00 */
[C---:B------:R-:W-:Y:S02]  /*2adb0*/  @P5 R2UR UR20, R20.reuse ;  /* 0x00000000141452ca */ /* 0x040fe400000e0000 */
[----:B------:R-:W-:Y:S02]  /*2adc0*/  CS2R R82, SRZ ;  /* 0x0000000000527805 */ /* 0x000fe4000001ff00 */
[----:B------:R-:W-:Y:S02]  /*2add0*/  @P5 R2UR UR21, R21 ;  /* 0x00000000151552ca */ /* 0x000fe400000e0000 */
[----:B------:R-:W-:Y:S02]  /*2ade0*/  CS2R R78, SRZ ;  /* 0x00000000004e7805 */ /* 0x000fe4000001ff00 */
[----:B------:R-:W-:Y:S02]  /*2adf0*/  @P1 R2UR UR6, R20 ;  /* 0x00000000140612ca */ /* 0x000fe400000e0000 */
[----:B------:R-:W-:-:S02]  /*2ae00*/  CS2R R72, SRZ ;  /* 0x0000000000487805 */ /* 0x000fc4000001ff00 */
[C---:B------:R-:W-:Y:S01]  /*2ae10*/  @P1 R2UR UR7, R21.reuse ;  /* 0x00000000150712ca */ /* 0x040fe200000e0000 */
[----:B------:R0:W5:Y:S01]  /*2ae20*/  @P1 LD.E.64 R90, desc[UR4][R30.64+0x10] ;  /* 0x000010041e5a1980 */ /* 0x000162000c101b00 */
[C---:B------:R-:W-:Y:S02]  /*2ae30*/  @P2 R2UR UR10, R20.reuse ;  /* 0x00000000140a22ca */ /* 0x040fe400000e0000 */
[C---:B------:R-:W-:Y:S01]  /*2ae40*/  @P2 R2UR UR11, R21.reuse ;  /* 0x00000000150b22ca */ /* 0x040fe200000e0000 */
[----:B------:R0:W5:Y:S01]  /*2ae50*/  @P2 LD.E.64 R88, desc[UR8][R30.64+0x20] ;  /* 0x000020081e582980 */ /* 0x000162000c101b00 */
[C---:B------:R-:W-:Y:S02]  /*2ae60*/  @P3 R2UR UR14, R20.reuse ;  /* 0x00000000140e32ca */ /* 0x040fe400000e0000 */
[----:B------:R-:W-:Y:S01]  /*2ae70*/  @P3 R2UR UR15, R21 ;  /* 0x00000000150f32ca */ /* 0x000fe200000e0000 */
[----:B------:R0:W5:Y:S01]  /*2ae80*/  @P3 LD.E.64 R80, desc[UR12][R30.64+0x30] ;  /* 0x0000300c1e503980 */ /* 0x000162000c101b00 */
[----:B------:R-:W-:-:S02]  /*2ae90*/  @P4 R2UR UR18, R20 ;  /* 0x00000000141242ca */ /* 0x000fc400000e0000 */
[C---:B------:R-:W-:Y:S01]  /*2aea0*/  @P4 R2UR UR19, R21.reuse ;  /* 0x00000000151342ca */ /* 0x040fe200000e0000 */
[----:B------:R0:W5:Y:S01]  /*2aeb0*/  @P4 LD.E.64 R76, desc[UR16][R30.64+0x40] ;  /* 0x000040101e4c4980 */ /* 0x000162000c101b00 */
[----:B------:R-:W-:Y:S02]  /*2aec0*/  @P5 R2UR UR22, R20 ;  /* 0x00000000141652ca */ /* 0x000fe400000e0000 */
[----:B------:R-:W-:Y:S01]  /*2aed0*/  @P5 R2UR UR23, R21 ;  /* 0x00000000151752ca */ /* 0x000fe200000e0000 */
[----:B------:R0:W5:Y:S04]  /*2aee0*/  @P5 LD.E.64 R74, desc[UR20][R30.64+0x50] ;  /* 0x000050141e4a5980 */ /* 0x000168000c101b00 */
[----:B------:R0:W5:Y:S04]  /*2aef0*/  @P1 LD.E.64 R100, desc[UR6][R32.64+0x10] ;  /* 0x0000100620641980 */ /* 0x000168000c101b00 */
[----:B------:R0:W5:Y:S04]  /*2af00*/  @P2 LD.E.64 R98, desc[UR10][R32.64+0x20] ;  /* 0x0000200a20622980 */ /* 0x000168000c101b00 */
[----:B------:R0:W5:Y:S04]  /*2af10*/  @P3 LD.E.64 R82, desc[UR14][R32.64+0x30] ;  /* 0x0000300e20523980 */ /* 0x000168000c101b00 */
[----:B------:R0:W5:Y:S04]  /*2af20*/  @P4 LD.E.64 R78, desc[UR18][R32.64+0x40] ;  /* 0x00004012204e4980 */ /* 0x000168000c101b00 */
[----:B------:R0:W5:Y:S02]  /*2af30*/  @P5 LD.E.64 R72, desc[UR22][R32.64+0x50] ;  /* 0x0000501620485980 */ /* 0x000164000c101b00 */
.L_x_4510:
[----:B------:R-:W-:Y:S05]  /*2af40*/  BSYNC B2 ;  /* 0x0000000000027941 */ /* 0x000fea0003800000 */
.L_x_4509:
[----:B------:R-:W-:Y:S01]  /*2af50*/  ISETP.GE.AND P1, PT, R7, R34, PT ;  /* 0x000000220700720c */ /* 0x000fe20003f26270 */
[----:B------:R-:W-:Y:S01]  /*2af60*/  BSSY B2, `(.L_x_4511) ;  /* 0x0000044000027945 */ /* 0x000fe20003800000 */
[----:B0-----:R-:W-:Y:S02]  /*2af70*/  CS2R R32, SRZ ;  /* 0x0000000000207805 */ /* 0x001fe4000001ff00 */
        /* <DEDUP_REMOVED lines=10> */
[----:B------:R-:W-:Y:S06]  /*2b020*/  @P1 BRA `(.L_x_4512) ;  /* 0x0000000000dc1947 */ /* 0x000fec0003800000 */
[----:B-----5:R-:W-:Y:S02]  /*2b030*/  LOP3.LUT R7, R97, 0x1, RZ, 0xc0, !PT ;  /* 0x0000000161077812 */ /* 0x020fe400078ec0ff */
[----:B------:R-:W-:Y:S02]  /*2b040*/  CS2R R66, SRZ ;  /* 0x0000000000427805 */ /* 0x000fe4000001ff00 */
[----:B------:R-:W-:Y:S02]  /*2b050*/  IADD3 R70, P1, P2, R14, R12, R70 ;  /* 0x0000000c0e467210 */ /* 0x000fe40007a3e046 */
[----:B------:R-:W-:Y:S02]  /*2b060*/  CS2R R68, SRZ ;  /* 0x0000000000447805 */ /* 0x000fe4000001ff00 */
[----:B------:R-:W-:Y:S02]  /*2b070*/  ISETP.NE.U32.AND P5, PT, R7, 0x1, PT ;  /* 0x000000010700780c */ /* 0x000fe40003fa5070 */
[----:B------:R-:W-:-:S02]  /*2b080*/  IADD3 R108, P3, P4, R62, R60, R108 ;  /* 0x0000003c3e6c7210 */ /* 0x000fc40007c7e06c */
[----:B------:R-:W-:Y:S02]  /*2b090*/  IADD3.X R71, R15, R13, R55, P1, P2 ;  /* 0x0000000d0f477210 */ /* 0x000fe40000fe4437 */
[----:B------:R-:W-:-:S07]  /*2b0a0*/  IADD3.X R109, R63, R61, R93, P3, P4 ;  /* 0x0000003d3f6d7210 */ /* 0x000fce0001fe845d */
        /* <DEDUP_REMOVED lines=47> */
.L_x_4512:
[----:B------:R-:W-:Y:S05]  /*2b3a0*/  BSYNC B2 ;  /* 0x0000000000027941 */ /* 0x000fea0003800000 */
.L_x_4511:
[----:B------:R-:W-:Y:S01]  /*2b3b0*/  R2UR UR4, R20 ;  /* 0x00000000140472ca */ /* 0x000fe200000e0000 */
[----:B------:R1:W5:Y:S01]  /*2b3c0*/  LDL R7, [R0] ;  /* 0x0000000000077983 */ /* 0x0003620000100800 */
[----:B------:R-:W-:-:S03]  /*2b3d0*/  R2UR UR5, R21 ;  /* 0x00000000150572ca */ /* 0x000fc600000e0000 */
[----:B-----5:R1:W5:Y:S10]  /*2b3e0*/  LDL R12, [R0+0x4] ;  /* 0x00000400000c7983 */ /* 0x0203740000100800 */
[----:B------:R-:W2:Y:S01]  /*2b3f0*/  LD.E R13, desc[UR4][R64.64+0x1c] ;  /* 0x00001c04400d7980 */ /* 0x000ea2000c101900 */
[----:B------:R-:W-:Y:S01]  /*2b400*/  BSSY B2, `(.L_x_4513) ;  /* 0x0000005000027945 */ /* 0x000fe20003800000 */
[----:B--2---:R-:W-:-:S04]  /*2b410*/  LOP3.LUT R13, R13, 0x1, RZ, 0xfc, !PT ;  /* 0x000000010d0d7812 */ /* 0x004fc800078efcff */
[----:B------:R-:W-:-:S13]  /*2b420*/  ISETP.NE.AND P1, PT, R13, 0x3, PT ;  /* 0x000000030d00780c */ /* 0x000fda0003f25270 */
[----:B-1----:R-:W-:Y:S05]  /*2b430*/  @!P1 BRA `(.L_x_4514) ;  /* 0x0000000000049947 */ /* 0x002fea0003800000 */
[----:B------:R-:W-:Y:S01]  /*2b440*/  BPT.TRAP 0x1 ;  /* 0x000000040000795c */ /* 0x000fe20000300000 */
.L_x_4514:
[----:B------:R-:W-:Y:S05]  /*2b450*/  BSYNC B2 ;  /* 0x0000000000027941 */ /* 0x000fea0003800000 */
.L_x_4513:
[----:B------:R-:W-:Y:S02]  /*2b460*/  R2UR UR4, R20 ;  /* 0x00000000140472ca */ /* 0x000fe400000e0000 */
[----:B------:R-:W-:-:S13]  /*2b470*/  R2UR UR5, R21 ;  /* 0x00000000150572ca */ /* 0x000fda00000e0000 */
[----:B------:R-:W2:Y:S01]  /*2b480*/  LD.E.64 R64, desc[UR4][R64.64+0x8] ;  /* 0x0000080440407980 */ /* 0x000ea2000c101b00 */
[----:B-----5:R-:W-:Y:S01]  /*2b490*/  SHF.L.U32 R12, R12, 0x1f, RZ ;  /* 0x0000001f0c0c7819 */ /* 0x020fe200000006ff */
[----:B------:R-:W-:Y:S01]  /*2b4a0*/  BSSY B2, `(.L_x_4515) ;  /* 0x0000005000027945 */ /* 0x000fe20003800000 */
[----:B--2---:R-:W-:-:S05]  /*2b4b0*/  MOV R14, R64 ;  /* 0x00000040000e7202 */ /* 0x004fca0000000f00 */
[----:B------:R-:W-:-:S04]  /*2b4c0*/  IMAD R7, R7, 0x8, R14 ;  /* 0x0000000807077824 */ /* 0x000fc800078e020e */
[----:B------:R-:W1:Y:S02]  /*2b4d0*/  SYNCS.PHASECHK.TRANS64.TRYWAIT P1, [R7+URZ], R12 ;  /* 0x0000000c070075a7 */ /* 0x000e64000802017f */
[----:B-1----:R-:W-:Y:S05]  /*2b4e0*/  @!P1 BRA `(.L_x_4516) ;  /* 0x0000010400489947 */ /* 0x002fea0003800000 */
.L_x_4621:
[----:B------:R-:W-:Y:S05]  /*2b4f0*/  BSYNC B2 ;  /* 0x0000000000027941 */ /* 0x000fea0003800000 */
.L_x_4515:
[----:B------:R-:W2:Y:S04]  /*2b500*/  LDL.64 R60, [R3+0x50] ;  /* 0x00005000033c7983 */ /* 0x000ea80000100a00 */
[----:B------:R-:W3:Y:S01]  /*2b510*/  LDL.64 R62, [R3+0x58] ;  /* 0x00005800033e7983 */ /* 0x000ee20000100a00 */
[C---:B------:R-:W-:Y:S02]  /*2b520*/  R2UR UR4, R20.reuse ;  /* 0x00000000140472ca */ /* 0x040fe400000e0000 */
[C---:B------:R-:W-:Y:S01]  /*2b530*/  R2UR UR5, R21.reuse ;  /* 0x00000000150572ca */ /* 0x040fe200000e0000 */
[----:B-1----:R-:W4:Y:S01]  /*2b540*/  LDL R7, [R0] ;  /* 0x0000000000077983 */ /* 0x002f220000100800 */
[----:B------:R-:W-:Y:S02]  /*2b550*/  R2UR UR6, R20 ;  /* 0x00000000140672ca */ /* 0x000fe400000e0000 */
[----:B------:R-:W-:Y:S01]  /*2b560*/  R2UR UR7, R21 ;  /* 0x00000000150772ca */ /* 0x000fe200000e0000 */
[----:B------:R1:W5:Y:S08]  /*2b570*/  LDL.64 R64, [R3+0x38] ;  /* 0x0000380003407983 */ /* 0x0003700000100a00 */
[----:B--2---:R-:W2:Y:S04]  /*2b580*/  LD.E R12, desc[UR4][R60.64+0x8] ;  /* 0x000008043c0c7980 */ /* 0x004ea8000c101900 */
[----:B------:R-:W4:Y:S04]  /*2b590*/  LD.E R106, desc[UR4][R60.64+0xc] ;  /* 0x00000c043c6a7980 */ /* 0x000f28000c101900 */
[----:B---3--:R-:W3:Y:S01]  /*2b5a0*/  LD.E.64 R62, desc[UR6][R62.64] ;  /* 0x000000063e3e7980 */ /* 0x008ee2000c101b00 */
[----:B------:R-:W-:Y:S01]  /*2b5b0*/  IMAD.MOV.U32 R93, RZ, RZ, 0x20 ;  /* 0x00000020ff5d7424 */ /* 0x000fe200078e00ff */
[----:B------:R-:W-:Y:S01]  /*2b5c0*/  BSSY B2, `(.L_x_4517) ;  /* 0x0000392000027945 */ /* 0x000fe20003800000 */
[----:B--2---:R-:W-:-:S04]  /*2b5d0*/  SHF.R.S32.HI R15, RZ, 0x1f, R12 ;  /* 0x0000001fff0f7819 */ /* 0x004fc8000001140c */
[----:B------:R-:W-:-:S04]  /*2b5e0*/  LEA.HI R13, R15, R12, RZ, 0x2 ;  /* 0x0000000c0f0d7211 */ /* 0x000fc800078f10ff */
[--C-:B------:R-:W-:Y:S02]  /*2b5f0*/  SHF.R.S32.HI R55, RZ, 0x2, R13.reuse ;  /* 0x00000002ff377819 */ /* 0x100fe4000001140d */
[----:B------:R-:W-:-:S04]  /*2b600*/  SHF.R.S32.HI R14, RZ, 0x1f, R13 ;  /* 0x0000001fff0e7819 */ /* 0x000fc8000001140d */
[----:B------:R-:W-:Y:S02]  /*2b610*/  LEA.HI R13, R14, R55, RZ, 0x2 ;  /* 0x000000370e0d7211 */ /* 0x000fe400078f10ff */
[----:B------:R-:W-:Y:S02]  /*2b620*/  LEA.HI R14, R12, R12, RZ, 0x1 ;  /* 0x0000000c0c0e7211 */ /* 0x000fe400078f08ff */
[----:B0-----:R-:W-:Y:S02]  /*2b630*/  LOP3.LUT R70, R13, 0xfffffffc, RZ, 0xc0, !PT ;  /* 0xfffffffc0d467812 */ /* 0x001fe400078ec0ff */
[----:B------:R-:W-:-:S03]  /*2b640*/  LOP3.LUT R13, R14, 0xffffffe, RZ, 0xc0, !PT ;  /* 0x0ffffffe0e0d7812 */ /* 0x000fc600078ec0ff */
[----:B------:R-:W-:Y:S01]  /*2b650*/  IMAD.IADD R70, R55, 0x1, -R70 ;  /* 0x0000000137467824 */ /* 0x000fe200078e0a46 */
[----:B------:R-:W-:Y:S01]  /*2b660*/  SHF.R.S32.HI R97, RZ, 0x1, R14 ;  /* 0x00000001ff617819 */ /* 0x000fe2000001140e */
[----:B------:R-:W-:Y:S01]  /*2b670*/  IMAD.IADD R13, R12, 0x1, -R13 ;  /* 0x000000010c0d7824 */ /* 0x000fe200078e0a0d */
[----:B------:R-:W-:Y:S01]  /*2b680*/  LEA.HI R15, R15, R12, RZ, 0x4 ;  /* 0x0000000c0f0f7211 */ /* 0x000fe200078f20ff */
[----:B------:R-:W-:Y:S01]  /*2b690*/  IMAD.SHL.U32 R12, R70, 0x80, RZ ;  /* 0x00000080460c7824 */ /* 0x000fe200078e00ff */
[----:B------:R-:W-:Y:S01]  /*2b6a0*/  LEA.HI R14, R14, R97, RZ, 0x1 ;  /* 0x000000610e0e7211 */ /* 0x000fe200078f08ff */
[----:B------:R-:W-:Y:S02]  /*2b6b0*/  IMAD.SHL.U32 R109, R13, 0x10, RZ ;  /* 0x000000100d6d7824 */ /* 0x000fe400078e00ff */
[----:B------:R-:W-:Y:S01]  /*2b6c0*/  IMAD.SHL.U32 R15, R15, 0x20, RZ ;  /* 0x000000200f0f7824 */ /* 0x000fe200078e00ff */
[----:B------:R-:W-:Y:S02]  /*2b6d0*/  LOP3.LUT R12, R12, 0x180, RZ, 0xc0, !PT ;  /* 0x000001800c0c7812 */ /* 0x000fe400078ec0ff */
[----:B------:R-:W-:-:S02]  /*2b6e0*/  LOP3.LUT R14, R14, 0x3fffffe, RZ, 0xc0, !PT ;  /* 0x03fffffe0e0e7812 */ /* 0x000fc400078ec0ff */
[----:B------:R-:W-:Y:S02]  /*2b6f0*/  LOP3.LUT R13, R12, 0x10, R109, 0xf8, !PT ;  /* 0x000000100c0d7812 */ /* 0x000fe400078ef86d */
[----:B------:R-:W-:Y:S01]  /*2b700*/  LOP3.LUT R15, R15, 0xfffffe00, RZ, 0xc0, !PT ;  /* 0xfffffe000f0f7812 */ /* 0x000fe200078ec0ff */
[----:B------:R-:W-:Y:S01]  /*2b710*/  IMAD.IADD R14, R97, 0x1, -R14 ;  /* 0x00000001610e7824 */ /* 0x000fe200078e0a0e */
[----:B------:R-:W-:-:S03]  /*2b720*/  SHF.R.U32.HI R12, RZ, 0x3, R12 ;  /* 0x00000003ff0c7819 */ /* 0x000fc6000001160c */
[----:B------:R-:W-:Y:S01]  /*2b730*/  IMAD R14, R14, 0x40, R15 ;  /* 0x000000400e0e7824 */ /* 0x000fe200078e020f */
[----:B------:R-:W-:Y:S01]  /*2b740*/  LOP3.LUT R13, R13, R12, RZ, 0x3c, !PT ;  /* 0x0000000c0d0d7212 */ /* 0x000fe200078e3cff */
[----:B----4-:R-:W-:Y:S02]  /*2b750*/  IMAD R55, R7, 0x7800, RZ ;  /* 0x0000780007377824 */ /* 0x010fe400078e02ff */
[----:B------:R-:W-:Y:S02]  /*2b760*/  IMAD R106, R53, -0xa0, R106 ;  /* 0xffffff60356a7824 */ /* 0x000fe400078e026a */
[----:B------:R-:W-:-:S03]  /*2b770*/  IMAD.IADD R14, R14, 0x1, R13 ;  /* 0x000000010e0e7824 */ /* 0x000fc600078e020d */
[----:B------:R-:W-:Y:S02]  /*2b780*/  VIMNMX R106, R106, 0xa0, PT ;  /* 0x000000a06a6a7848 */ /* 0x000fe40003fe0100 */
[----:B------:R-:W-:-:S04]  /*2b790*/  IADD3 R7, P2, R55, R14, RZ ;  /* 0x0000000e37077210 */ /* 0x000fc80007f5e0ff */
[----:B------:R-:W-:Y:S02]  /*2b7a0*/  LEA.HI.X.SX32 R55, R55, RZ, 0x1, P2 ;  /* 0x000000ff37377211 */ /* 0x000fe400010f0eff */
[----:B------:R-:W-:Y:S02]  /*2b7b0*/  ISETP.GE.AND P2, PT, R97, R106, PT ;  /* 0x0000006a6100720c */ /* 0x000fe40003f46270 */
[----:B------:R-:W-:Y:S02]  /*2b7c0*/  LOP3.LUT P1, RZ, R70, 0x2, RZ, 0xc0, !PT ;  /* 0x0000000246ff7812 */ /* 0x000fe4000782c0ff */
[----:B---3--:R-:W-:Y:S02]  /*2b7d0*/  IADD3 R70, P3, R62, R7, RZ ;  /* 0x000000073e467210 */ /* 0x008fe40007f7e0ff */
[----:B------:R-:W-:Y:S02]  /*2b7e0*/  SHF.R.S32.HI R111, RZ, 0x1f, R97 ;  /* 0x0000001fff6f7819 */ /* 0x000fe40000011461 */
[----:B------:R-:W-:Y:S01]  /*2b7f0*/  SHF.R.S32.HI R113, RZ, 0x1f, R109 ;  /* 0x0000001fff717819 */ /* 0x000fe2000001146d */
[----:B------:R-:W-:Y:S01]  /*2b800*/  IMAD.X R71, R63, 0x1, R55, P3 ;  /* 0x000000013f477824 */ /* 0x000fe200018e0637 */
[----:B------:R-:W-:-:S03]  /*2b810*/  SEL R93, R93, 0xffffffe0, !P1 ;  /* 0xffffffe05d5d7807 */ /* 0x000fc60004800000 */
[----:B-1----:R-:W-:Y:S05]  /*2b820*/  @P2 BRA `(.L_x_4518) ;  /* 0x0000003400ac2947 */ /* 0x002fea0003800000 */
[----:B------:R-:W-:Y:S02]  /*2b830*/  R2UR UR4, R20 ;  /* 0x00000000140472ca */ /* 0x000fe400000e0000 */
[----:B------:R-:W-:-:S13]  /*2b840*/  R2UR UR5, R21 ;  /* 0x00000000150572ca */ /* 0x000fda00000e0000 */
[----:B-----5:R-:W2:Y:S01]  /*2b850*/  LD.E.U8 R108, desc[UR4][R64.64] ;  /* 0x00000004406c7980 */ /* 0x020ea2000c101100 */
[----:B------:R-:W-:Y:S01]  /*2b860*/  IADD3 R12, P1, R109, R86, RZ ;  /* 0x000000566d0c7210 */ /* 0x000fe20007f3e0ff */
[----:B------:R-:W-:Y:S01]  /*2b870*/  IMAD R15, R95, R97, RZ ;  /* 0x000000615f0f7224 */ /* 0x000fe200078e02ff */
[----:B------:R-:W-:Y:S03]  /*2b880*/  BSSY B3, `(.L_x_4519) ;  /* 0x0000094000037945 */ /* 0x000fe60003800000 */
[----:B------:R-:W-:Y:S02]  /*2b890*/  IMAD.X R13, R113, 0x1, R85, P1 ;  /* 0x00000001710d7824 */ /* 0x000fe400008e0655 */
[C---:B------:R-:W-:Y:S02]  /*2b8a0*/  IMAD R15, R94.reuse, R111, R15 ;  /* 0x0000006f5e0f7224 */ /* 0x040fe400078e020f */
[----:B------:R-:W-:-:S03]  /*2b8b0*/  IMAD.WIDE.U32 R12, R94, R97, R12 ;  /* 0x000000615e0c7225 */ /* 0x000fc600078e000c */
[----:B------:R-:W-:-:S04]  /*2b8c0*/  IADD3 R106, P2, R26, R12, RZ ;  /* 0x0000000c1a6a7210 */ /* 0x000fc80007f5e0ff */
[----:B------:R-:W-:Y:S02]  /*2b8d0*/  IADD3.X R107, R27, R13, R15, P2, !PT ;  /* 0x0000000d1b6b7210 */ /* 0x000fe400017fe40f */
[----:B--2---:R-:W-:-:S04]  /*2b8e0*/  LOP3.LUT R14, R108, 0x1, RZ, 0xc0, !PT ;  /* 0x000000016c0e7812 */ /* 0x004fc800078ec0ff */
[----:B------:R-:W-:-:S13]  /*2b8f0*/  ISETP.NE.U32.AND P1, PT, R14, 0x1, PT ;  /* 0x000000010e00780c */ /* 0x000fda0003f25070 */
[----:B------:R-:W-:Y:S05]  /*2b900*/  @P1 BRA `(.L_x_4520) ;  /* 0x00000008002c1947 */ /* 0x000fea0003800000 */
[----:B------:R-:W-:Y:S02]  /*2b910*/  R2UR UR4, R20 ;  /* 0x00000000140472ca */ /* 0x000fe400000e0000 */
[----:B------:R-:W-:-:S13]  /*2b920*/  R2UR UR5, R21 ;  /* 0x00000000150572ca */ /* 0x000fda00000e0000 */
[----:B------:R-:W2:Y:S01]  /*2b930*/  LD.E.U8 R12, desc[UR4][R60.64+0x18] ;  /* 0x000018043c0c7980 */ /* 0x000ea2000c101100 */
[----:B------:R-:W-:Y:S01]  /*2b940*/  BSSY B4, `(.L_x_4521) ;  /* 0x0000081000047945 */ /* 0x000fe20003800000 */
[----:B--2---:R-:W-:-:S04]  /*2b950*/  LOP3.LUT R12, R12, 0x1, RZ, 0xc0, !PT ;  /* 0x000000010c0c7812 */ /* 0x004fc800078ec0ff */
[----:B------:R-:W-:Y:S02]  /*2b960*/  ISETP.NE.U32.AND P1, PT, R12, 0x1, PT ;  /* 0x000000010c00780c */ /* 0x000fe40003f25070 */
[----:B------:R0:W5:Y:S11]  /*2b970*/  LD.E.128 R12, desc[UR4][R70.64] ;  /* 0x00000004460c7980 */ /* 0x000176000c101d00 */
[----:B0-----:R-:W-:Y:S05]  /*2b980*/  @P1 BRA `(.L_x_4522) ;  /* 0x0000000400f01947 */ /* 0x001fea0003800000 */
[----:B-----5:R-:W-:Y:S01]  /*2b990*/  IMAD.MOV.U32 R110, RZ, RZ, R15 ;  /* 0x000000ffff6e7224 */ /* 0x020fe200078e000f */
[----:B------:R-:W-:Y:S01]  /*2b9a0*/  SHF.R.U32.HI R15, RZ, 0x8, R103 ;  /* 0x00000008ff0f7819 */ /* 0x000fe20000011667 */
[----:B------:R-:W-:Y:S01]  /*2b9b0*/  IMAD.MOV.U32 R108, RZ, RZ, R14 ;  /* 0x000000ffff6c7224 */ /* 0x000fe200078e000e */
        /* <DEDUP_REMOVED lines=17> */
[----:B------:R-:W-:Y:S01]  /*2bad0*/  SHF.R.U32.HI R103, RZ, 0x18, R103 ;  /* 0x00000018ff677819 */ /* 0x000fe20000011667 */
[----:B------:R-:W-:Y:S01]  /*2bae0*/  IMAD.U32 R115, R118, 0x10000, RZ ;  /* 0x0001000076737824 */ /* 0x000fe200078e00ff */
[----:B------:R-:W-:Y:S01]  /*2baf0*/  LOP3.LUT R15, R15, 0xff0000, R102, 0xf8, !PT ;  /* 0x00ff00000f0f7812 */ /* 0x000fe200078ef866 */
[----:B------:R-:W-:Y:S01]  /*2bb00*/  IMAD.U32 R119, R119, 0x10000, RZ ;  /* 0x0001000077777824 */ /* 0x000fe200078e00ff */
[----:B------:R-:W-:Y:S02]  /*2bb10*/  LOP3.LUT R117, R117, 0xff0000, R104, 0xf8, !PT ;  /* 0x00ff000075757812 */ /* 0x000fe400078ef868 */
[----:B------:R-:W-:Y:S01]  /*2bb20*/  SHF.R.U32.HI R14, RZ, 0x18, R105 ;  /* 0x00000018ff0e7819 */ /* 0x000fe20000011669 */
[----:B------:R-:W-:Y:S01]  /*2bb30*/  IMAD.SHL.U32 R105, R103, 0x1000000, RZ ;  /* 0x0100000067697824 */ /* 0x000fe200078e00ff */
[----:B------:R-:W-:Y:S02]  /*2bb40*/  LOP3.LUT R103, R15, 0xff000000, R102, 0xf8, !PT ;  /* 0xff0000000f677812 */ /* 0x000fe400078ef866 */
[----:B------:R-:W-:Y:S01]  /*2bb50*/  LOP3.LUT R117, R117, 0xff000000, R104, 0xf8, !PT ;  /* 0xff00000075757812 */ /* 0x000fe200078ef868 */
[----:B------:R-:W-:Y:S01]  /*2bb60*/  IMAD.SHL.U32 R15, R14, 0x1000000, RZ ;  /* 0x010000000e0f7824 */ /* 0x000fe200078e00ff */
[----:B------:R-:W-:-:S02]  /*2bb70*/  LOP3.LUT R116, R116, 0xff0000, R119, 0xf8, !PT ;  /* 0x00ff000074747812 */ /* 0x000fc400078ef877 */
[----:B------:R-:W-:Y:S02]  /*2bb80*/  F2FP.F16.E4M3.UNPACK_B R14, R13 ;  /* 0x0000000dff0e723e */ /* 0x000fe400020006ff */
[----:B------:R-:W-:Y:S02]  /*2bb90*/  LOP3.LUT R112, R112, 0xff0000, R115, 0xf8, !PT ;  /* 0x00ff000070707812 */ /* 0x000fe400078ef873 */
[----:B------:R-:W-:Y:S02]  /*2bba0*/  F2FP.F16.E4M3.UNPACK_B R102, R117.H1 ;  /* 0x00000075ff66723e */ /* 0x000fe400030006ff */
[----:B------:R-:W-:Y:S02]  /*2bbb0*/  F2FP.F16.E4M3.UNPACK_B R104, R103.H1 ;  /* 0x00000067ff68723e */ /* 0x000fe400030006ff */
[----:B------:R-:W-:Y:S01]  /*2bbc0*/  F2FP.F16.E4M3.UNPACK_B R13, R13.H1 ;  /* 0x0000000dff0d723e */ /* 0x000fe200030006ff */
[----:B------:R-:W-:Y:S01]  /*2bbd0*/  HADD2.F32 R114, -RZ, R102.H0_H0 ;  /* 0x20000066ff727230 */ /* 0x000fe20000004100 */
[----:B------:R-:W-:Y:S01]  /*2bbe0*/  LOP3.LUT R116, R116, R15, RZ, 0xfc, !PT ;  /* 0x0000000f74747212 */ /* 0x000fe200078efcff */
[--C-:B------:R-:W-:Y:S01]  /*2bbf0*/  HADD2.F32 R15, -RZ, R14.reuse.H0_H0 ;  /* 0x2000000eff0f7230 */ /* 0x100fe20000004100 */
[----:B------:R-:W-:Y:S01]  /*2bc00*/  LOP3.LUT R112, R112, R105, RZ, 0xfc, !PT ;  /* 0x0000006970707212 */ /* 0x000fe200078efcff */
[----:B------:R-:W-:Y:S01]  /*2bc10*/  HADD2.F32 R14, -RZ, R14.H1_H1 ;  /* 0x3000000eff0e7230 */ /* 0x000fe20000004100 */
[----:B------:R-:W-:Y:S01]  /*2bc20*/  F2FP.F16.E4M3.UNPACK_B R117, R117 ;  /* 0x00000075ff75723e */ /* 0x000fe200020006ff */
[----:B------:R-:W-:Y:S01]  /*2bc30*/  HADD2.F32 R115, -RZ, R102.H1_H1 ;  /* 0x30000066ff737230 */ /* 0x000fe20000004100 */
[----:B------:R-:W-:Y:S01]  /*2bc40*/  F2FP.F16.E4M3.UNPACK_B R103, R103 ;  /* 0x00000067ff67723e */ /* 0x000fe200020006ff */
[----:B------:R-:W-:-:S02]  /*2bc50*/  HADD2.F32 R105, -RZ, R104.H0_H0 ;  /* 0x20000068ff697230 */ /* 0x000fc40000004100 */
[C---:B------:R-:W-:Y:S01]  /*2bc60*/  FMUL.FTZ R118, R14.reuse, R114 ;  /* 0x000000720e767220 */ /* 0x040fe20000410000 */
[--C-:B------:R-:W-:Y:S02]  /*2bc70*/  HADD2.F32 R102, -RZ, R13.reuse.H1_H1 ;  /* 0x3000000dff667230 */ /* 0x100fe40000004100 */
[----:B------:R-:W-:Y:S02]  /*2bc80*/  HADD2.F32 R104, -RZ, R104.H1_H1 ;  /* 0x30000068ff687230 */ /* 0x000fe40000004100 */
[----:B------:R-:W-:Y:S01]  /*2bc90*/  FMUL.FTZ R119, R14, R105 ;  /* 0x000000690e777220 */ /* 0x000fe20000410000 */
[----:B------:R-:W-:Y:S02]  /*2bca0*/  HADD2.F32 R13, -RZ, R13.H0_H0 ;  /* 0x2000000dff0d7230 */ /* 0x000fe40000004100 */
[C---:B------:R-:W-:Y:S01]  /*2bcb0*/  FMUL.FTZ R14, R102.reuse, R115 ;  /* 0x00000073660e7220 */ /* 0x040fe20000410000 */
[C---:B------:R-:W-:Y:S01]  /*2bcc0*/  FFMA.FTZ R118, R15.reuse, R105, -R118 ;  /* 0x000000690f767223 */ /* 0x040fe20000010876 */
[----:B------:R-:W-:Y:S01]  /*2bcd0*/  FMUL.FTZ R102, R102, R104 ;  /* 0x0000006866667220 */ /* 0x000fe20000410000 */
[----:B------:R-:W-:Y:S01]  /*2bce0*/  FFMA.FTZ R119, R15, R114, R119 ;  /* 0x000000720f777223 */ /* 0x000fe20000010077 */
[C---:B------:R-:W-:Y:S01]  /*2bcf0*/  FFMA.FTZ R120, R13.reuse, R104, -R14 ;  /* 0x000000680d787223 */ /* 0x040fe2000001080e */
[----:B------:R-:W-:Y:S01]  /*2bd00*/  F2FP.F16.E4M3.UNPACK_B R14, R110 ;  /* 0x0000006eff0e723e */ /* 0x000fe200020006ff */
[----:B------:R-:W-:Y:S01]  /*2bd10*/  FFMA.FTZ R121, R13, R115, R102 ;  /* 0x000000730d797223 */ /* 0x000fe20000010066 */
[----:B------:R-:W-:-:S02]  /*2bd20*/  F2FP.F16.E4M3.UNPACK_B R15, R116.H1 ;  /* 0x00000074ff0f723e */ /* 0x000fc400030006ff */
[----:B------:R-:W-:Y:S01]  /*2bd30*/  F2FP.F16.E4M3.UNPACK_B R102, R112.H1 ;  /* 0x00000070ff66723e */ /* 0x000fe200030006ff */
[--C-:B------:R-:W-:Y:S01]  /*2bd40*/  HADD2.F32 R13, -RZ, R14.reuse.H0_H0 ;  /* 0x2000000eff0d7230 */ /* 0x100fe20000004100 */
[----:B------:R-:W-:Y:S01]  /*2bd50*/  F2FP.F16.E4M3.UNPACK_B R110, R110.H1 ;  /* 0x0000006eff6e723e */ /* 0x000fe200030006ff */
[----:B------:R-:W-:Y:S01]  /*2bd60*/  HADD2.F32 R14, -RZ, R14.H1_H1 ;  /* 0x3000000eff0e7230 */ /* 0x000fe20000004100 */
[----:B------:R-:W-:Y:S01]  /*2bd70*/  F2FP.F16.E4M3.UNPACK_B R116, R116 ;  /* 0x00000074ff74723e */ /* 0x000fe200020006ff */
[--C-:B------:R-:W-:Y:S01]  /*2bd80*/  HADD2.F32 R105, -RZ, R15.reuse.H0_H0 ;  /* 0x2000000fff697230 */ /* 0x100fe20000004100 */
[----:B------:R-:W-:Y:S01]  /*2bd90*/  F2FP.F16.E4M3.UNPACK_B R112, R112 ;  /* 0x00000070ff70723e */ /* 0x000fe200020006ff */
[----:B------:R-:W-:Y:S01]  /*2bda0*/  HADD2.F32 R104, -RZ, R102.H0_H0 ;  /* 0x20000066ff687230 */ /* 0x000fe20000004100 */
[----:B------:R-:W-:Y:S01]  /*2bdb0*/  F2FP.SATFINITE.E4M3.F32.PACK_AB_MERGE_C R120, R121, R120, RZ ;  /* 0x000000787978723e */ /* 0x000fe200048070ff */
[----:B------:R-:W-:Y:S02]  /*2bdc0*/  HADD2.F32 R114, -RZ, R15.H1_H1 ;  /* 0x3000000fff727230 */ /* 0x000fe40000004100 */
[----:B------:R-:W-:Y:S01]  /*2bdd0*/  FMUL.FTZ R122, R14, R105 ;  /* 0x000000690e7a7220 */ /* 0x000fe20000410000 */
[----:B------:R-:W-:-:S02]  /*2bde0*/  HADD2.F32 R15, -RZ, R110.H1_H1 ;  /* 0x3000006eff0f7230 */ /* 0x000fc40000004100 */
[-C--:B------:R-:W-:Y:S01]  /*2bdf0*/  FMUL.FTZ R14, R14, R104.reuse ;  /* 0x000000680e0e7220 */ /* 0x080fe20000410000 */
[----:B------:R-:W-:Y:S02]  /*2be00*/  HADD2.F32 R102, -RZ, R102.H1_H1 ;  /* 0x30000066ff667230 */ /* 0x000fe40000004100 */
[C---:B------:R-:W-:Y:S01]  /*2be10*/  FFMA.FTZ R122, R13.reuse, R104, -R122 ;  /* 0x000000680d7a7223 */ /* 0x040fe2000001087a */
[----:B------:R-:W-:Y:S02]  /*2be20*/  HADD2.F32 R110, -RZ, R110.H0_H0 ;  /* 0x2000006eff6e7230 */ /* 0x000fe40000004100 */
[----:B------:R-:W-:Y:S01]  /*2be30*/  FFMA.FTZ R127, R13, R105, R14 ;  /* 0x000000690d7f7223 */ /* 0x000fe2000001000e */
[----:B------:R-:W-:Y:S01]  /*2be40*/  F2FP.F16.E4M3.UNPACK_B R13, R108 ;  /* 0x0000006cff0d723e */ /* 0x000fe200020006ff */
[C---:B------:R-:W-:Y:S01]  /*2be50*/  FMUL.FTZ R115, R15.reuse, R114 ;  /* 0x000000720f737220 */ /* 0x040fe20000410000 */
[----:B------:R-:W-:Y:S01]  /*2be60*/  FMUL.FTZ R15, R15, R102 ;  /* 0x000000660f0f7220 */ /* 0x000fe20000410000 */
[----:B------:R-:W-:Y:S01]  /*2be70*/  F2FP.F16.E4M3.UNPACK_B R108, R108.H1 ;  /* 0x0000006cff6c723e */ /* 0x000fe200030006ff */
[----:B------:R-:W-:-:S02]  /*2be80*/  HADD2.F32 R104, -RZ, R116.H0_H0 ;  /* 0x20000074ff687230 */ /* 0x000fc40000004100 */
[C---:B------:R-:W-:Y:S01]  /*2be90*/  FFMA.FTZ R124, R110.reuse, R102, -R115 ;  /* 0x000000666e7c7223 */ /* 0x040fe20000010873 */
[--C-:B------:R-:W-:Y:S02]  /*2bea0*/  HADD2.F32 R14, -RZ, R13.reuse.H0_H0 ;  /* 0x2000000dff0e7230 */ /* 0x100fe40000004100 */
[----:B------:R-:W-:Y:S01]  /*2beb0*/  FFMA.FTZ R129, R110, R114, R15 ;  /* 0x000000726e817223 */ /* 0x000fe2000001000f */
[----:B------:R-:W-:Y:S02]  /*2bec0*/  HADD2.F32 R13, -RZ, R13.H1_H1 ;  /* 0x3000000dff0d7230 */ /* 0x000fe40000004100 */
[----:B------:R-:W-:Y:S02]  /*2bed0*/  HADD2.F32 R102, -RZ, R112.H0_H0 ;  /* 0x20000070ff667230 */ /* 0x000fe40000004100 */
[----:B------:R-:W-:Y:S02]  /*2bee0*/  HADD2.F32 R116, -RZ, R116.H1_H1 ;  /* 0x30000074ff747230 */ /* 0x000fe40000004100 */
[----:B------:R-:W-:Y:S01]  /*2bef0*/  FMUL.FTZ R105, R13, R104 ;  /* 0x000000680d697220 */ /* 0x000fe20000410000 */
[----:B------:R-:W-:-:S02]  /*2bf00*/  HADD2.F32 R15, -RZ, R108.H1_H1 ;  /* 0x3000006cff0f7230 */ /* 0x000fc40000004100 */
[-C--:B------:R-:W-:Y:S01]  /*2bf10*/  FMUL.FTZ R13, R13, R102.reuse ;  /* 0x000000660d0d7220 */ /* 0x080fe20000410000 */
[----:B------:R-:W-:Y:S02]  /*2bf20*/  HADD2.F32 R112, -RZ, R112.H1_H1 ;  /* 0x30000070ff707230 */ /* 0x000fe40000004100 */
[C---:B------:R-:W-:Y:S01]  /*2bf30*/  FFMA.FTZ R110, R14.reuse, R102, -R105 ;  /* 0x000000660e6e7223 */ /* 0x040fe20000010869 */
[----:B------:R-:W-:Y:S02]  /*2bf40*/  HADD2.F32 R108, -RZ, R108.H0_H0 ;  /* 0x2000006cff6c7230 */ /* 0x000fe40000004100 */
[C---:B------:R-:W-:Y:S01]  /*2bf50*/  FMUL.FTZ R115, R15.reuse, R116 ;  /* 0x000000740f737220 */ /* 0x040fe20000410000 */
[----:B------:R-:W-:Y:S01]  /*2bf60*/  FFMA.FTZ R123, R14, R104, R13 ;  /* 0x000000680e7b7223 */ /* 0x000fe2000001000d */
[----:B------:R-:W-:Y:S01]  /*2bf70*/  FMUL.FTZ R15, R15, R112 ;  /* 0x000000700f0f7220 */ /* 0x000fe20000410000 */
[-C--:B------:R-:W-:Y:S01]  /*2bf80*/  F2FP.F16.E4M3.UNPACK_B R13, R12.reuse.H1 ;  /* 0x0000000cff0d723e */ /* 0x080fe200030006ff */
[----:B------:R-:W-:Y:S01]  /*2bf90*/  HADD2.F32 R104, -RZ, R117.H1_H1 ;  /* 0x30000075ff687230 */ /* 0x000fe20000004100 */
[----:B------:R-:W-:Y:S01]  /*2bfa0*/  F2FP.F16.E4M3.UNPACK_B R12, R12 ;  /* 0x0000000cff0c723e */ /* 0x000fe200020006ff */
[----:B------:R-:W-:Y:S01]  /*2bfb0*/  FFMA.FTZ R125, R108, R116, R15 ;  /* 0x000000746c7d7223 */ /* 0x000fe2000001000f */
[----:B------:R-:W-:-:S02]  /*2bfc0*/  HADD2.F32 R102, -RZ, R103.H1_H1 ;  /* 0x30000067ff667230 */ /* 0x000fc40000004100 */
[----:B------:R-:W-:Y:S01]  /*2bfd0*/  FFMA.FTZ R112, R108, R112, -R115 ;  /* 0x000000706c707223 */ /* 0x000fe20000010873 */
[--C-:B------:R-:W-:Y:S01]  /*2bfe0*/  HADD2.F32 R15, -RZ, R13.reuse.H1_H1 ;  /* 0x3000000dff0f7230 */ /* 0x100fe20000004100 */
[----:B------:R-:W-:Y:S01]  /*2bff0*/  F2FP.SATFINITE.E4M3.F32.PACK_AB_MERGE_C R124, R129, R124, RZ ;  /* 0x0000007c817c723e */ /* 0x000fe200048070ff */
[----:B------:R-:W-:Y:S02]  /*2c000*/  HADD2.F32 R14, -RZ, R13.H0_H0 ;  /* 0x2000000dff0e7230 */ /* 0x000fe40000004100 */
[----:B------:R-:W-:Y:S02]  /*2c010*/  HADD2.F32 R117, -RZ, R117.H0_H0 ;  /* 0x20000075ff757230 */ /* 0x000fe40000004100 */
[C---:B------:R-:W-:Y:S01]  /*2c020*/  FMUL.FTZ R105, R15.reuse, R104 ;  /* 0x000000680f697220 */ /* 0x040fe20000410000 */
[----:B------:R-:W-:Y:S02]  /*2c030*/  HADD2.F32 R13, -RZ, R12.H1_H1 ;  /* 0x3000000cff0d7230 */ /* 0x000fe40000004100 */
[----:B------:R-:W-:Y:S01]  /*2c040*/  FMUL.FTZ R115, R15, R102 ;  /* 0x000000660f737220 */ /* 0x000fe20000410000 */
[----:B------:R-:W-:-:S02]  /*2c050*/  HADD2.F32 R103, -RZ, R103.H0_H0 ;  /* 0x20000067ff677230 */ /* 0x000fc40000004100 */
[C---:B------:R-:W-:Y:S01]  /*2c060*/  FFMA.FTZ R105, R14.reuse, R102, -R105 ;  /* 0x000000660e697223 */ /* 0x040fe20000010869 */
[----:B------:R-:W-:Y:S02]  /*2c070*/  HADD2.F32 R12, -RZ, R12.H0_H0 ;  /* 0x2000000cff0c7230 */ /* 0x000fe40000004100 */
[C---:B------:R-:W-:Y:S01]  /*2c080*/  FMUL.FTZ R15, R13.reuse, R117 ;  /* 0x000000750d0f7220 */ /* 0x040fe20000410000 */
[----:B------:R-:W-:Y:S01]  /*2c090*/  FFMA.FTZ R14, R14, R104, R115 ;  /* 0x000000680e0e7223 */ /* 0x000fe20000010073 */
[-C--:B------:R-:W-:Y:S01]  /*2c0a0*/  FMUL.FTZ R108, R13, R103.reuse ;  /* 0x000000670d6c7220 */ /* 0x080fe20000410000 */
[----:B------:R-:W-:Y:S01]  /*2c0b0*/  F2FP.SATFINITE.E4M3.F32.PACK_AB_MERGE_C R112, R125, R112, RZ ;  /* 0x000000707d70723e */ /* 0x000fe200048070ff */
[C---:B------:R-:W-:Y:S01]  /*2c0c0*/  FFMA.FTZ R15, R12.reuse, R103, -R15 ;  /* 0x000000670c0f7223 */ /* 0x040fe2000001080f */
[----:B------:R-:W-:Y:S01]  /*2c0d0*/  F2FP.SATFINITE.E4M3.F32.PACK_AB_MERGE_C R127, R127, R122, R124 ;  /* 0x0000007a7f7f723e */ /* 0x000fe2000480707c */
[----:B------:R-:W-:Y:S01]  /*2c0e0*/  FFMA.FTZ R108, R12, R117, R108 ;  /* 0x000000750c6c7223 */ /* 0x000fe2000001006c */
[----:B------:R-:W-:-:S02]  /*2c0f0*/  F2FP.SATFINITE.E4M3.F32.PACK_AB_MERGE_C R14, R14, R105, RZ ;  /* 0x000000690e0e723e */ /* 0x000fc400048070ff */
[----:B------:R-:W-:Y:S02]  /*2c100*/  F2FP.SATFINITE.E4M3.F32.PACK_AB_MERGE_C R110, R123, R110, R112 ;  /* 0x0000006e7b6e723e */ /* 0x000fe40004807070 */
[----:B------:R-:W-:Y:S01]  /*2c110*/  F2FP.SATFINITE.E4M3.F32.PACK_AB_MERGE_C R12, R108, R15, R14 ;  /* 0x0000000f6c0c723e */ /* 0x000fe2000480700e */
[----:B------:R-:W-:Y:S01]  /*2c120*/  IMAD.MOV.U32 R15, RZ, RZ, R127 ;  /* 0x000000ffff0f7224 */ /* 0x000fe200078e007f */
[----:B------:R-:W-:Y:S01]  /*2c130*/  F2FP.SATFINITE.E4M3.F32.PACK_AB_MERGE_C R13, R119, R118, R120 ;  /* 0x00000076770d723e */ /* 0x000fe20004807078 */
[----:B------:R-:W-:-:S07]  /*2c140*/  IMAD.MOV.U32 R14, RZ, RZ, R110 ;  /* 0x000000ffff0e7224 */ /* 0x000fce00078e006e */
.L_x_4522:
[----:B------:R-:W-:Y:S05]  /*2c150*/  BSYNC B4 ;  /* 0x0000000000047941 */ /* 0x000fea0003800000 */
.L_x_4521:
[C---:B------:R-:W-:Y:S02]  /*2c160*/  R2UR UR4, R20.reuse ;  /* 0x00000000140472ca */ /* 0x040fe400000e0000 */
[C---:B------:R-:W-:Y:S02]  /*2c170*/  R2UR UR5, R21.reuse ;  /* 0x00000000150572ca */ /* 0x040fe400000e0000 */
[----:B------:R-:W-:Y:S02]  /*2c180*/  R2UR UR6, R20 ;  /* 0x00000000140672ca */ /* 0x000fe400000e0000 */
[----:B------:R-:W-:-:S09]  /*2c190*/  R2UR UR7, R21 ;  /* 0x00000000150772ca */ /* 0x000fd200000e0000 */
[----:B-----5:R0:W-:Y:S04]  /*2c1a0*/  ST.E.128 desc[UR4][R106.64], R12 ;  /* 0x0000000c6a007985 */ /* 0x0201e8000c101d04 */
[----:B------:R0:W5:Y:S02]  /*2c1b0*/  LD.E.U8 R108, desc[UR6][R64.64] ;  /* 0x00000006406c7980 */ /* 0x000164000c101100 */
.L_x_4520:
[----:B------:R-:W-:Y:S05]  /*2c1c0*/  BSYNC B3 ;  /* 0x0000000000037941 */ /* 0x000fea0003800000 */
.L_x_4519:
[----:B-----5:R-:W-:Y:S01]  /*2c1d0*/  LOP3.LUT P1, RZ, R108, 0x2, RZ, 0xc0, !PT ;  /* 0x000000026cff7812 */ /* 0x020fe2000782c0ff */
[----:B------:R-:W-:-:S12]  /*2c1e0*/  BSSY B3, `(.L_x_4523) ;  /* 0x0000091000037945 */ /* 0x000fd80003800000 */
[----:B------:R-:W-:Y:S05]  /*2c1f0*/  @!P1 BRA `(.L_x_4524) ;  /* 0x00000008003c9947 */ /* 0x000fea0003800000 */
[----:B------:R-:W-:Y:S02]  /*2c200*/  R2UR UR4, R20 ;  /* 0x00000000140472ca */ /* 0x000fe400000e0000 */
[----:B------:R-:W-:-:S13]  /*2c210*/  R2UR UR5, R21 ;  /* 0x00000000150572ca */ /* 0x000fda00000e0000 */
[----:B0-----:R-:W2:Y:S01]  /*2c220*/  LD.E.U8 R14, desc[UR4][R60.64+0x18] ;  /* 0x000018043c0e7980 */ /* 0x001ea2000c101100 */
[--C-:B------:R-:W-:Y:S02]  /*2c230*/  SHF.R.S32.HI R13, RZ, 0x1f, R93.reuse ;  /* 0x0000001fff0d7819 */ /* 0x100fe4000001145d */
[----:B------:R-:W-:-:S04]  /*2c240*/  IADD3 R12, P2, P3, R62, R7, R93 ;  /* 0x000000073e0c7210 */ /* 0x000fc80007b5e05d */
[----:B------:R-:W-:Y:S01]  /*2c250*/  IADD3.X R13, R63, R55, R13, P2, P3 ;  /* 0x000000373f0d7210 */ /* 0x000fe200017e640d */
[----:B------:R-:W-:Y:S01]  /*2c260*/  BSSY B4, `(.L_x_4525) ;  /* 0x0000082000047945 */ /* 0x000fe20003800000 */
[----:B--2---:R-:W-:-:S04]  /*2c270*/  LOP3.LUT P1, RZ, R14, 0x2, RZ, 0xc0, !PT ;  /* 0x000000020eff7812 */ /* 0x004fc8000782c0ff */
[----:B------:R-:W5:Y:S09]  /*2c280*/  LD.E.128 R12, desc[UR4][R12.64] ;  /* 0x000000040c0c7980 */ /* 0x000f72000c101d00 */
[----:B------:R-:W-:Y:S05]  /*2c290*/  @!P1 BRA `(.L_x_4526) ;  /* 0x0000000400f89947 */ /* 0x000fea0003800000 */
[----:B-----5:R-:W-:Y:S01]  /*2c2a0*/  IMAD.MOV.U32 R102, RZ, RZ, R14 ;  /* 0x000000ffff667224 */ /* 0x020fe200078e000e */
[----:B------:R-:W-:Y:S01]  /*2c2b0*/  SHF.R.U32.HI R108, RZ, 0x8, R100 ;  /* 0x00000008ff6c7819 */ /* 0x000fe20000011664 */
[----:B------:R-:W-:Y:S01]  /*2c2c0*/  IMAD.MOV.U32 R103, RZ, RZ, R15 ;  /* 0x000000ffff677224 */ /* 0x000fe200078e000f */
[----:B------:R-:W-:Y:S02]  /*2c2d0*/  SHF.R.U32.HI R14, RZ, 0x8, R90 ;  /* 0x00000008ff0e7819 */ /* 0x000fe4000001165a */
[----:B------:R-:W-:Y:S02]  /*2c2e0*/  SHF.R.U32.HI R104, RZ, 0x8, R91 ;  /* 0x00000008ff687819 */ /* 0x000fe4000001165b */
[----:B------:R-:W-:Y:S02]  /*2c2f0*/  LOP3.LUT R115, R100, 0xff, RZ, 0xc0, !PT ;  /* 0x000000ff64737812 */ /* 0x000fe400078ec0ff */
[----:B------:R-:W-:Y:S02]  /*2c300*/  LOP3.LUT R108, R108, 0xff, RZ, 0xc0, !PT ;  /* 0x000000ff6c6c7812 */ /* 0x000fe400078ec0ff */
[----:B------:R-:W-:-:S02]  /*2c310*/  LOP3.LUT R15, R90, 0xff, RZ, 0xc0, !PT ;  /* 0x000000ff5a0f7812 */ /* 0x000fc400078ec0ff */
[----:B------:R-:W-:Y:S02]  /*2c320*/  LOP3.LUT R14, R14, 0xff, RZ, 0xc0, !PT ;  /* 0x000000ff0e0e7812 */ /* 0x000fe400078ec0ff */
[----:B------:R-:W-:Y:S02]  /*2c330*/  LOP3.LUT R105, R91, 0xff, RZ, 0xc0, !PT ;  /* 0x000000ff5b697812 */ /* 0x000fe400078ec0ff */
[----:B------:R-:W-:Y:S02]  /*2c340*/  SHF.R.U32.HI R110, RZ, 0x8, R101 ;  /* 0x00000008ff6e7819 */ /* 0x000fe40000011665 */
[----:B------:R-:W-:Y:S02]  /*2c350*/  LOP3.LUT R104, R104, 0xff, RZ, 0xc0, !PT ;  /* 0x000000ff68687812 */ /* 0x000fe400078ec0ff */
[----:B------:R-:W-:Y:S02]  /*2c360*/  PRMT R115, R108, 0x7604, R115 ;  /* 0x000076046c737816 */ /* 0x000fe40000000073 */
[----:B------:R-:W-:-:S02]  /*2c370*/  PRMT R15, R14, 0x7604, R15 ;  /* 0x000076040e0f7816 */ /* 0x000fc4000000000f */
[----:B------:R-:W-:Y:S02]  /*2c380*/  SHF.R.U32.HI R108, RZ, 0x10, R100 ;  /* 0x00000010ff6c7819 */ /* 0x000fe40000011664 */
[----:B------:R-:W-:Y:S02]  /*2c390*/  SHF.R.U32.HI R14, RZ, 0x10, R90 ;  /* 0x00000010ff0e7819 */ /* 0x000fe4000001165a */
[----:B------:R-:W-:Y:S02]  /*2c3a0*/  LOP3.LUT R117, R101, 0xff, RZ, 0xc0, !PT ;  /* 0x000000ff65757812 */ /* 0x000fe400078ec0ff */
[----:B------:R-:W-:Y:S02]  /*2c3b0*/  LOP3.LUT R110, R110, 0xff, RZ, 0xc0, !PT ;  /* 0x000000ff6e6e7812 */ /* 0x000fe400078ec0ff */
[----:B------:R-:W-:Y:S02]  /*2c3c0*/  PRMT R105, R104, 0x7604, R105 ;  /* 0x0000760468697816 */ /* 0x000fe40000000069 */
[----:B------:R-:W-:-:S02]  /*2c3d0*/  SHF.R.U32.HI R104, RZ, 0x10, R91 ;  /* 0x00000010ff687819 */ /* 0x000fc4000001165b */
[----:B------:R-:W-:Y:S02]  /*2c3e0*/  LOP3.LUT R108, R108, 0xff, RZ, 0xc0, !PT ;  /* 0x000000ff6c6c7812 */ /* 0x000fe400078ec0ff */
[----:B------:R-:W-:Y:S02]  /*2c3f0*/  LOP3.LUT R14, R14, 0xff, RZ, 0xc0, !PT ;  /* 0x000000ff0e0e7812 */ /* 0x000fe400078ec0ff */
[----:B------:R-:W-:Y:S02]  /*2c400*/  PRMT R117, R110, 0x7604, R117 ;  /* 0x000076046e757816 */ /* 0x000fe40000000075 */
[----:B------:R-:W-:Y:S02]  /*2c410*/  SHF.R.U32.HI R110, RZ, 0x10, R101 ;  /* 0x00000010ff6e7819 */ /* 0x000fe40000011665 */
[----:B------:R-:W-:Y:S02]  /*2c420*/  LOP3.LUT R104, R104, 0xff, RZ, 0xc0, !PT ;  /* 0x000000ff68687812 */ /* 0x000fe400078ec0ff */
[----:B------:R-:W-:-:S02]  /*2c430*/  PRMT R115, R108, 0x7054, R115 ;  /* 0x000070546c737816 */ /* 0x000fc40000000073 */
[----:B------:R-:W-:Y:S02]  /*2c440*/  PRMT R15, R14, 0x7054, R15 ;  /* 0x000070540e0f7816 */ /* 0x000fe4000000000f */
[----:B------:R-:W-:Y:S02]  /*2c450*/  LOP3.LUT R110, R110, 0xff, RZ, 0xc0, !PT ;  /* 0x000000ff6e6e7812 */ /* 0x000fe400078ec0ff */
[----:B------:R-:W-:Y:S02]  /*2c460*/  PRMT R104, R104, 0x7054, R105 ;  /* 0x0000705468687816 */ /* 0x000fe40000000069 */
[----:B------:R-:W-:Y:S02]  /*2c470*/  SHF.R.U32.HI R105, RZ, 0x18, R91 ;  /* 0x00000018ff697819 */ /* 0x000fe4000001165b */
[----:B------:R-:W-:Y:S02]  /*2c480*/  LOP3.LUT R115, R115, 0xff000000, R100, 0xf8, !PT ;  /* 0xff00000073737812 */ /* 0x000fe400078ef864 */
[----:B------:R-:W-:-:S02]  /*2c490*/  LOP3.LUT R91, R15, 0xff000000, R90, 0xf8, !PT ;  /* 0xff0000000f5b7812 */ /* 0x000fc400078ef85a */
[----:B------:R-:W-:Y:S02]  /*2c4a0*/  PRMT R110, R110, 0x7054, R117 ;  /* 0x000070546e6e7816 */ /* 0x000fe40000000075 */
[----:B------:R-:W-:Y:S02]  /*2c4b0*/  SHF.R.U32.HI R15, RZ, 0x18, R101 ;  /* 0x00000018ff0f7819 */ /* 0x000fe40000011665 */
[----:B------:R-:W-:Y:S02]  /*2c4c0*/  F2FP.F16.E4M3.UNPACK_B R14, R13 ;  /* 0x0000000dff0e723e */ /* 0x000fe400020006ff */
[----:B------:R-:W-:Y:S02]  /*2c4d0*/  F2FP.F16.E4M3.UNPACK_B R90, R115.H1 ;  /* 0x00000073ff5a723e */ /* 0x000fe400030006ff */
[----:B------:R-:W-:Y:S02]  /*2c4e0*/  F2FP.F16.E4M3.UNPACK_B R100, R91.H1 ;  /* 0x0000005bff64723e */ /* 0x000fe400030006ff */
[----:B------:R-:W-:Y:S01]  /*2c4f0*/  PRMT R110, R15, 0x654, R110 ;  /* 0x000006540f6e7816 */ /* 0x000fe2000000006e */
[--C-:B------:R-:W-:Y:S01]  /*2c500*/  HADD2.F32 R15, -RZ, R14.reuse.H0_H0 ;  /* 0x2000000eff0f7230 */ /* 0x100fe20000004100 */
[----:B------:R-:W-:Y:S01]  /*2c510*/  PRMT R104, R105, 0x654, R104 ;  /* 0x0000065469687816 */ /* 0x000fe20000000068 */
[----:B------:R-:W-:Y:S01]  /*2c520*/  HADD2.F32 R14, -RZ, R14.H1_H1 ;  /* 0x3000000eff0e7230 */ /* 0x000fe20000004100 */
[----:B------:R-:W-:Y:S01]  /*2c530*/  F2FP.F16.E4M3.UNPACK_B R13, R13.H1 ;  /* 0x0000000dff0d723e */ /* 0x000fe200030006ff */
[----:B------:R-:W-:Y:S01]  /*2c540*/  HADD2.F32 R105, -RZ, R90.H0_H0 ;  /* 0x2000005aff697230 */ /* 0x000fe20000004100 */
[----:B------:R-:W-:Y:S01]  /*2c550*/  F2FP.F16.E4M3.UNPACK_B R115, R115 ;  /* 0x00000073ff73723e */ /* 0x000fe200020006ff */
[----:B------:R-:W-:Y:S01]  /*2c560*/  HADD2.F32 R101, -RZ, R100.H0_H0 ;  /* 0x20000064ff657230 */ /* 0x000fe20000004100 */
[----:B------:R-:W-:Y:S01]  /*2c570*/  F2FP.F16.E4M3.UNPACK_B R91, R91 ;  /* 0x0000005bff5b723e */ /* 0x000fe200020006ff */
[----:B------:R-:W-:-:S02]  /*2c580*/  HADD2.F32 R108, -RZ, R90.H1_H1 ;  /* 0x3000005aff6c7230 */ /* 0x000fc40000004100 */
[C---:B------:R-:W-:Y:S01]  /*2c590*/  FMUL.FTZ R112, R14.reuse, R105 ;  /* 0x000000690e707220 */ /* 0x040fe20000410000 */
[--C-:B------:R-:W-:Y:S02]  /*2c5a0*/  HADD2.F32 R90, -RZ, R13.reuse.H1_H1 ;  /* 0x3000000dff5a7230 */ /* 0x100fe40000004100 */
[-C--:B------:R-:W-:Y:S01]  /*2c5b0*/  FMUL.FTZ R14, R14, R101.reuse ;  /* 0x000000650e0e7220 */ /* 0x080fe20000410000 */
[----:B------:R-:W-:Y:S02]  /*2c5c0*/  HADD2.F32 R100, -RZ, R100.H1_H1 ;  /* 0x30000064ff647230 */ /* 0x000fe40000004100 */
[C---:B------:R-:W-:Y:S01]  /*2c5d0*/  FFMA.FTZ R112, R15.reuse, R101, -R112 ;  /* 0x000000650f707223 */ /* 0x040fe20000010870 */
[----:B------:R-:W-:Y:S02]  /*2c5e0*/  HADD2.F32 R13, -RZ, R13.H0_H0 ;  /* 0x2000000dff0d7230 */ /* 0x000fe40000004100 */
[----:B------:R-:W-:Y:S01]  /*2c5f0*/  FFMA.FTZ R105, R15, R105, R14 ;  /* 0x000000690f697223 */ /* 0x000fe2000001000e */
[C---:B------:R-:W-:Y:S01]  /*2c600*/  FMUL.FTZ R114, R90.reuse, R108 ;  /* 0x0000006c5a727220 */ /* 0x040fe20000410000 */
[----:B------:R-:W-:Y:S01]  /*2c610*/  FMUL.FTZ R101, R90, R100 ;  /* 0x000000645a657220 */ /* 0x000fe20000410000 */
[----:B------:R-:W-:-:S02]  /*2c620*/  F2FP.F16.E4M3.UNPACK_B R14, R103 ;  /* 0x00000067ff0e723e */ /* 0x000fc400020006ff */
[----:B------:R-:W-:Y:S01]  /*2c630*/  F2FP.F16.E4M3.UNPACK_B R15, R110.H1 ;  /* 0x0000006eff0f723e */ /* 0x000fe200030006ff */
[C---:B------:R-:W-:Y:S01]  /*2c640*/  FFMA.FTZ R114, R13.reuse, R100, -R114 ;  /* 0x000000640d727223 */ /* 0x040fe20000010872 */
[----:B------:R-:W-:Y:S01]  /*2c650*/  F2FP.F16.E4M3.UNPACK_B R90, R104.H1 ;  /* 0x00000068ff5a723e */ /* 0x000fe200030006ff */
[----:B------:R-:W-:Y:S01]  /*2c660*/  FFMA.FTZ R117, R13, R108, R101 ;  /* 0x0000006c0d757223 */ /* 0x000fe20000010065 */
        /* <DEDUP_REMOVED lines=8> */
[----:B------:R-:W-:-:S02]  /*2c6f0*/  HADD2.F32 R108, -RZ, R15.H1_H1 ;  /* 0x3000000fff6c7230 */ /* 0x000fc40000004100 */
[CC--:B------:R-:W-:Y:S01]  /*2c700*/  FMUL.FTZ R116, R14.reuse, R101.reuse ;  /* 0x000000650e747220 */ /* 0x0c0fe20000410000 */
[--C-:B------:R-:W-:Y:S02]  /*2c710*/  HADD2.F32 R15, -RZ, R103.reuse.H1_H1 ;  /* 0x30000067ff0f7230 */ /* 0x100fe40000004100 */
        /* <DEDUP_REMOVED lines=50> */
[----:B------:R-:W-:Y:S02]  /*2ca40*/  F2FP.SATFINITE.E4M3.F32.PACK_AB_MERGE_C R105, R123, R116, R118 ;  /* 0x000000747b69723e */ /* 0x000fe40004807076 */
[----:B------:R-:W-:Y:S01]  /*2ca50*/  F2FP.SATFINITE.E4M3.F32.PACK_AB_MERGE_C R12, R102, R15, R14 ;  /* 0x0000000f660c723e */ /* 0x000fe2000480700e */
[----:B------:R-:W-:Y:S02]  /*2ca60*/  IMAD.MOV.U32 R14, RZ, RZ, R104 ;  /* 0x000000ffff0e7224 */ /* 0x000fe400078e0068 */
[----:B------:R-:W-:-:S07]  /*2ca70*/  IMAD.MOV.U32 R15, RZ, RZ, R105 ;  /* 0x000000ffff0f7224 */ /* 0x000fce00078e0069 */
.L_x_4526:
[----:B------:R-:W-:Y:S05]  /*2ca80*/  BSYNC B4 ;  /* 0x0000000000047941 */ /* 0x000fea0003800000 */
.L_x_4525:
[C---:B------:R-:W-:Y:S02]  /*2ca90*/  R2UR UR4, R20.reuse ;  /* 0x00000000140472ca */ /* 0x040fe400000e0000 */
[C---:B------:R-:W-:Y:S02]  /*2caa0*/  R2UR UR5, R21.reuse ;  /* 0x00000000150572ca */ /* 0x040fe400000e0000 */
[----:B------:R-:W-:Y:S02]  /*2cab0*/  R2UR UR6, R20 ;  /* 0x00000000140672ca */ /* 0x000fe400000e0000 */
[----:B------:R-:W-:-:S09]  /*2cac0*/  R2UR UR7, R21 ;  /* 0x00000000150772ca */ /* 0x000fd200000e0000 */
[----:B-----5:R1:W-:Y:S04]  /*2cad0*/  ST.E.128 desc[UR4][R106.64+0x20], R12 ;  /* 0x0000200c6a007985 */ /* 0x0203e8000c101d04 */
[----:B------:R1:W5:Y:S02]  /*2cae0*/  LD.E.U8 R108, desc[UR6][R64.64] ;  /* 0x00000006406c7980 */ /* 0x000364000c101100 */
.L_x_4524:
[----:B------:R-:W-:Y:S05]  /*2caf0*/  BSYNC B3 ;  /* 0x0000000000037941 */ /* 0x000fea0003800000 */
.L_x_4523:
[----:B-----5:R-:W-:Y:S01]  /*2cb00*/  LOP3.LUT P1, RZ, R108, 0x4, RZ, 0xc0, !PT ;  /* 0x000000046cff7812 */ /* 0x020fe2000782c0ff */
[----:B------:R-:W-:-:S12]  /*2cb10*/  BSSY B3, `(.L_x_4527) ;  /* 0x000008c000037945 */ /* 0x000fd80003800000 */
[----:B------:R-:W-:Y:S05]  /*2cb20*/  @!P1 BRA `(.L_x_4528) ;  /* 0x0000000800289947 */ /* 0x000fea0003800000 */
[----:B------:R-:W-:Y:S02]  /*2cb30*/  R2UR UR4, R20 ;  /* 0x00000000140472ca */ /* 0x000fe400000e0000 */
[----:B------:R-:W-:-:S13]  /*2cb40*/  R2UR UR5, R21 ;  /* 0x00000000150572ca */ /* 0x000fda00000e0000 */
[----:B01----:R-:W2:Y:S01]  /*2cb50*/  LD.E.U8 R12, desc[UR4][R60.64+0x18] ;  /* 0x000018043c0c7980 */ /* 0x003ea2000c101100 */
[----:B------:R-:W-:Y:S01]  /*2cb60*/  BSSY B4, `(.L_x_4529) ;  /* 0x0000080000047945 */ /* 0x000fe20003800000 */
[----:B--2---:R-:W-:Y:S02]  /*2cb70*/  LOP3.LUT P1, RZ, R12, 0x4, RZ, 0xc0, !PT ;  /* 0x000000040cff7812 */ /* 0x004fe4000782c0ff */
[----:B------:R0:W5:Y:S11]  /*2cb80*/  LD.E.128 R12, desc[UR4][R70.64+0x2800] ;  /* 0x00280004460c7980 */ /* 0x000176000c101d00 */
[----:B0-----:R-:W-:Y:S05]  /*2cb90*/  @!P1 BRA `(.L_x_4530) ;  /* 0x0000000400f09947 */ /* 0x001fea0003800000 */
        /* <DEDUP_REMOVED lines=17> */
[----:B------:R-:W-:Y:S02]  /*2ccb0*/  SHF.R.U32.HI R105, RZ, 0x10, R99 ;  /* 0x00000010ff697819 */ /* 0x000fe40000011663 */
[----:B------:R-:W-:Y:S02]  /*2ccc0*/  PRMT R15, R15, 0x7604, R14 ;  /* 0x000076040f0f7816 */ /* 0x000fe4000000000e */
[--C-:B------:R-:W-:Y:S01]  /*2ccd0*/  SHF.R.U32.HI R108, RZ, 0x10, R89.reuse ;  /* 0x00000010ff6c7819 */ /* 0x100fe20000011659 */
[----:B------:R-:W-:Y:S01]  /*2cce0*/  IMAD.U32 R105, R105, 0x10000, RZ ;  /* 0x0001000069697824 */ /* 0x000fe200078e00ff */
[----:B------:R-:W-:-:S02]  /*2ccf0*/  SHF.R.U32.HI R89, RZ, 0x18, R89 ;  /* 0x00000018ff597819 */ /* 0x000fc40000011659 */
        /* <DEDUP_REMOVED lines=10> */
[----:B------:R-:W-:Y:S02]  /*2cda0*/  F2FP.F16.E4M3.UNPACK_B R88, R103.H1 ;  /* 0x00000067ff58723e */ /* 0x000fe400030006ff */
[----:B------:R-:W-:Y:S02]  /*2cdb0*/  LOP3.LUT R100, R100, 0xff0000, R101, 0xf8, !PT ;  /* 0x00ff000064647812 */ /* 0x000fe400078ef865 */
[----:B------:R-:W-:Y:S01]  /*2cdc0*/  F2FP.F16.E4M3.UNPACK_B R98, R89.H1 ;  /* 0x00000059ff62723e */ /* 0x000fe200030006ff */
[----:B------:R-:W-:Y:S01]  /*2cdd0*/  HADD2.F32 R101, -RZ, R88.H0_H0 ;  /* 0x20000058ff657230 */ /* 0x000fe20000004100 */
[----:B------:R-:W-:Y:S01]  /*2cde0*/  LOP3.LUT R104, R104, R15, RZ, 0xfc, !PT ;  /* 0x0000000f68687212 */ /* 0x000fe200078efcff */
[--C-:B------:R-:W-:Y:S01]  /*2cdf0*/  HADD2.F32 R15, -RZ, R14.reuse.H0_H0 ;  /* 0x2000000eff0f7230 */ /* 0x100fe20000004100 */
[----:B------:R-:W-:Y:S01]  /*2ce00*/  LOP3.LUT R100, R100, R99, RZ, 0xfc, !PT ;  /* 0x0000006364647212 */ /* 0x000fe200078efcff */
[----:B------:R-:W-:Y:S01]  /*2ce10*/  HADD2.F32 R14, -RZ, R14.H1_H1 ;  /* 0x3000000eff0e7230 */ /* 0x000fe20000004100 */
[----:B------:R-:W-:Y:S01]  /*2ce20*/  F2FP.F16.E4M3.UNPACK_B R13, R13.H1 ;  /* 0x0000000dff0d723e */ /* 0x000fe200030006ff */
        /* <DEDUP_REMOVED lines=24> */
[----:B------:R-:W-:Y:S01]  /*2cfb0*/  F2FP.F16.E4M3.UNPACK_B R89, R89 ;  /* 0x00000059ff59723e */ /* 0x000fe200020006ff */
        /* <DEDUP_REMOVED lines=8> */
[C---:B------:R-:W-:Y:S01]  /*2d040*/  FMUL.FTZ R114, R15.reuse, R102 ;  /* 0x000000660f727220 */ /* 0x040fe20000410000 */
[----:B------:R-:W-:Y:S01]  /*2d050*/  F2FP.F16.E4M3.UNPACK_B R13, R90 ;  /* 0x0000005aff0d723e */ /* 0x000fe200020006ff */
[----:B------:R-:W-:Y:S01]  /*2d060*/  FMUL.FTZ R15, R15, R88 ;  /* 0x000000580f0f7220 */ /* 0x000fe20000410000 */
[----:B------:R-:W-:Y:S01]  /*2d070*/  F2FP.F16.E4M3.UNPACK_B R90, R90.H1 ;  /* 0x0000005aff5a723e */ /* 0x000fe200030006ff */
[----:B------:R-:W-:Y:S01]  /*2d080*/  FFMA.FTZ R114, R91, R88, -R114 ;  /* 0x000000585b727223 */ /* 0x000fe20000010872 */
[----:B------:R-:W-:-:S02]  /*2d090*/  HADD2.F32 R88, -RZ, R100.H0_H0 ;  /* 0x20000064ff587230 */ /* 0x000fc40000004100 */
[----:B------:R-:W-:Y:S01]  /*2d0a0*/  FFMA.FTZ R121, R91, R102, R15 ;  /* 0x000000665b797223 */ /* 0x000fe2000001000f */
[--C-:B------:R-:W-:Y:S01]  /*2d0b0*/  HADD2.F32 R14, -RZ, R13.reuse.H0_H0 ;  /* 0x2000000dff0e7230 */ /* 0x100fe20000004100 */
[----:B------:R-:W-:Y:S01]  /*2d0c0*/  F2FP.SATFINITE.E4M3.F32.PACK_AB_MERGE_C R105, R105, R110, RZ ;  /* 0x0000006e6969723e */ /* 0x000fe200048070ff */
[----:B------:R-:W-:Y:S02]  /*2d0d0*/  HADD2.F32 R13, -RZ, R13.H1_H1 ;  /* 0x3000000dff0d7230 */ /* 0x000fe40000004100 */
[--C-:B------:R-:W-:Y:S01]  /*2d0e0*/  HADD2.F32 R91, -RZ, R104.reuse.H0_H0 ;  /* 0x20000068ff5b7230 */ /* 0x100fe20000004100 */
[----:B------:R-:W-:Y:S01]  /*2d0f0*/  F2FP.SATFINITE.E4M3.F32.PACK_AB_MERGE_C R114, R121, R114, RZ ;  /* 0x000000727972723e */ /* 0x000fe200048070ff */
[----:B------:R-:W-:Y:S02]  /*2d100*/  HADD2.F32 R104, -RZ, R104.H1_H1 ;  /* 0x30000068ff687230 */ /* 0x000fe40000004100 */
[----:B------:R-:W-:Y:S01]  /*2d110*/  FMUL.FTZ R98, R13, R88 ;  /* 0x000000580d627220 */ /* 0x000fe20000410000 */
[----:B------:R-:W-:-:S02]  /*2d120*/  HADD2.F32 R15, -RZ, R90.H1_H1 ;  /* 0x3000005aff0f7230 */ /* 0x000fc40000004100 */
[-C--:B------:R-:W-:Y:S01]  /*2d130*/  FMUL.FTZ R99, R13, R91.reuse ;  /* 0x0000005b0d637220 */ /* 0x080fe20000410000 */
[----:B------:R-:W-:Y:S02]  /*2d140*/  HADD2.F32 R100, -RZ, R100.H1_H1 ;  /* 0x30000064ff647230 */ /* 0x000fe40000004100 */
[C---:B------:R-:W-:Y:S01]  /*2d150*/  FFMA.FTZ R115, R14.reuse, R91, R98 ;  /* 0x0000005b0e737223 */ /* 0x040fe20000010062 */
[----:B------:R-:W-:Y:S02]  /*2d160*/  HADD2.F32 R90, -RZ, R90.H0_H0 ;  /* 0x2000005aff5a7230 */ /* 0x000fe40000004100 */
[C---:B------:R-:W-:Y:S01]  /*2d170*/  FMUL.FTZ R13, R15.reuse, R104 ;  /* 0x000000680f0d7220 */ /* 0x040fe20000410000 */
[----:B------:R-:W-:Y:S01]  /*2d180*/  FFMA.FTZ R102, R14, R88, -R99 ;  /* 0x000000580e667223 */ /* 0x000fe20000010863 */
[-C--:B------:R-:W-:Y:S01]  /*2d190*/  FMUL.FTZ R15, R15, R100.reuse ;  /* 0x000000640f0f7220 */ /* 0x080fe20000410000 */
[----:B------:R-:W-:Y:S02]  /*2d1a0*/  HADD2.F32 R88, -RZ, R89.H1_H1 ;  /* 0x30000059ff587230 */ /* 0x000fe40000004100 */
[C---:B------:R-:W-:Y:S01]  /*2d1b0*/  FFMA.FTZ R100, R90.reuse, R100, -R13 ;  /* 0x000000645a647223 */ /* 0x040fe2000001080d */
[----:B------:R-:W-:Y:S01]  /*2d1c0*/  F2FP.F16.E4M3.UNPACK_B R13, R12.H1 ;  /* 0x0000000cff0d723e */ /* 0x000fe200030006ff */
[----:B------:R-:W-:Y:S01]  /*2d1d0*/  FFMA.FTZ R117, R90, R104, R15 ;  /* 0x000000685a757223 */ /* 0x000fe2000001000f */
[----:B------:R-:W-:Y:S01]  /*2d1e0*/  F2FP.F16.E4M3.UNPACK_B R12, R12 ;  /* 0x0000000cff0c723e */ /* 0x000fe200020006ff */
[----:B------:R-:W-:-:S02]  /*2d1f0*/  HADD2.F32 R90, -RZ, R103.H1_H1 ;  /* 0x30000067ff5a7230 */ /* 0x000fc40000004100 */
        /* <DEDUP_REMOVED lines=13> */
[----:B------:R-:W-:Y:S01]  /*2d2d0*/  F2FP.SATFINITE.E4M3.F32.PACK_AB_MERGE_C R13, R101, R108, R105 ;  /* 0x0000006c650d723e */ /* 0x000fe20004807069 */
[C---:B------:R-:W-:Y:S01]  /*2d2e0*/  FFMA.FTZ R15, R12.reuse, R89, -R15 ;  /* 0x000000590c0f7223 */ /* 0x040fe2000001080f */
[----:B------:R-:W-:Y:S01]  /*2d2f0*/  F2FP.SATFINITE.E4M3.F32.PACK_AB_MERGE_C R100, R115, R102, R100 ;  /* 0x000000667364723e */ /* 0x000fe20004807064 */
[----:B------:R-:W-:Y:S01]  /*2d300*/  FFMA.FTZ R98, R12, R103, R98 ;  /* 0x000000670c627223 */ /* 0x000fe20000010062 */
[----:B------:R-:W-:-:S02]  /*2d310*/  F2FP.SATFINITE.E4M3.F32.PACK_AB_MERGE_C R14, R14, R91, RZ ;  /* 0x0000005b0e0e723e */ /* 0x000fc400048070ff */
[----:B------:R-:W-:Y:S02]  /*2d320*/  F2FP.SATFINITE.E4M3.F32.PACK_AB_MERGE_C R101, R119, R112, R114 ;  /* 0x000000707765723e */ /* 0x000fe40004807072 */
[----:B------:R-:W-:Y:S01]  /*2d330*/  F2FP.SATFINITE.E4M3.F32.PACK_AB_MERGE_C R12, R98, R15, R14 ;  /* 0x0000000f620c723e */ /* 0x000fe2000480700e */
[----:B------:R-:W-:Y:S02]  /*2d340*/  IMAD.MOV.U32 R14, RZ, RZ, R100 ;  /* 0x000000ffff0e7224 */ /* 0x000fe400078e0064 */
[----:B------:R-:W-:-:S07]  /*2d350*/  IMAD.MOV.U32 R15, RZ, RZ, R101 ;  /* 0x000000ffff0f7224 */ /* 0x000fce00078e0065 */
.L_x_4530:
[----:B------:R-:W-:Y:S05]  /*2d360*/  BSYNC B4 ;  /* 0x0000000000047941 */ /* 0x000fea0003800000 */
.L_x_4529:
[C---:B------:R-:W-:Y:S02]  /*2d370*/  R2UR UR4, R20.reuse ;  /* 0x00000000140472ca */ /* 0x040fe400000e0000 */
[C---:B------:R-:W-:Y:S02]  /*2d380*/  R2UR UR5, R21.reuse ;  /* 0x00000000150572ca */ /* 0x040fe400000e0000 */
[----:B------:R-:W-:Y:S02]  /*2d390*/  R2UR UR6, R20 ;  /* 0x00000000140672ca */ /* 0x000fe400000e0000 */
[----:B------:R-:W-:-:S09]  /*2d3a0*/  R2UR UR7, R21 ;  /* 0x00000000150772ca */ /* 0x000fd200000e0000 */
[----:B-----5:R2:W-:Y:S04]  /*2d3b0*/  ST.E.128 desc[UR4][R106.64+0x40], R12 ;  /* 0x0000400c6a007985 */ /* 0x0205e8000c101d04 */
[----:B------:R2:W5:Y:S02]  /*2d3c0*/  LD.E.U8 R108, desc[UR6][R64.64] ;  /* 0x00000006406c7980 */ /* 0x000564000c101100 */
.L_x_4528:
[----:B------:R-:W-:Y:S05]  /*2d3d0*/  BSYNC B3 ;  /* 0x0000000000037941 */ /* 0x000fea0003800000 */
.L_x_4527:
[----:B-----5:R-:W-:Y:S01]  /*2d3e0*/  LOP3.LUT P1, RZ, R108, 0x8, RZ, 0xc0, !PT ;  /* 0x000000086cff7812 */ /* 0x020fe2000782c0ff */
[----:B------:R-:W-:-:S12]  /*2d3f0*/  BSSY B3, `(.L_x_4531) ;  /* 0x0000092000037945 */ /* 0x000fd80003800000 */
[----:B------:R-:W-:Y:S05]  /*2d400*/  @!P1 BRA `(.L_x_4532) ;  /* 0x0000000800409947 */ /* 0x000fea0003800000 */
[----:B------:R-:W-:Y:S02]  /*2d410*/  R2UR UR4, R20 ;  /* 0x00000000140472ca */ /* 0x000fe400000e0000 */
[----:B------:R-:W-:-:S13]  /*2d420*/  R2UR UR5, R21 ;  /* 0x00000000150572ca */ /* 0x000fda00000e0000 */
[----:B012---:R-:W2:Y:S01]  /*2d430*/  LD.E.U8 R14, desc[UR4][R60.64+0x18] ;  /* 0x000018043c0e7980 */ /* 0x007ea2000c101100 */
[----:B------:R-:W-:-:S05]  /*2d440*/  VIADD R12, R93, 0x2800 ;  /* 0x000028005d0c7836 */ /* 0x000fca0000000000 */
        /* <DEDUP_REMOVED lines=133> */
.L_x_4534:
[----:B------:R-:W-:Y:S05]  /*2dca0*/  BSYNC B4 ;  /* 0x0000000000047941 */ /* 0x000fea0003800000 */
.L_x_4533:
[C---:B------:R-:W-:Y:S02]  /*2dcb0*/  R2UR UR4, R20.reuse ;  /* 0x00000000140472ca */ /* 0x040fe400000e0000 */
[C---:B------:R-:W-:Y:S02]  /*2dcc0*/  R2UR UR5, R21.reuse ;  /* 0x00000000150572ca */ /* 0x040fe400000e0000 */
[----:B------:R-:W-:Y:S02]  /*2dcd0*/  R2UR UR6, R20 ;  /* 0x00000000140672ca */ /* 0x000fe400000e0000 */
[----:B------:R-:W-:-:S09]  /*2dce0*/  R2UR UR7, R21 ;  /* 0x00000000150772ca */ /* 0x000fd200000e0000 */
[----:B-----5:R3:W-:Y:S04]  /*2dcf0*/  ST.E.128 desc[UR4][R106.64+0x60], R12 ;  /* 0x0000600c6a007985 */ /* 0x0207e8000c101d04 */
[----:B------:R3:W5:Y:S02]  /*2dd00*/  LD.E.U8 R108, desc[UR6][R64.64] ;  /* 0x00000006406c7980 */ /* 0x000764000c101100 */
.L_x_4532:
[----:B------:R-:W-:Y:S05]  /*2dd10*/  BSYNC B3 ;  /* 0x0000000000037941 */ /* 0x000fea0003800000 */
.L_x_4531:
[----:B-----5:R-:W-:Y:S01]  /*2dd20*/  LOP3.LUT P1, RZ, R108, 0x10, RZ, 0xc0, !PT ;  /* 0x000000106cff7812 */ /* 0x020fe2000782c0ff */
[----:B------:R-:W-:-:S12]  /*2dd30*/  BSSY B3, `(.L_x_4535) ;  /* 0x000008c000037945 */ /* 0x000fd80003800000 */
[----:B------:R-:W-:Y:S05]  /*2dd40*/  @!P1 BRA `(.L_x_4536) ;  /* 0x0000000800289947 */ /* 0x000fea0003800000 */
[----:B------:R-:W-:Y:S02]  /*2dd50*/  R2UR UR4, R20 ;  /* 0x00000000140472ca */ /* 0x000fe400000e0000 */
[----:B------:R-:W-:-:S13]  /*2dd60*/  R2UR UR5, R21 ;  /* 0x00000000150572ca */ /* 0x000fda00000e0000 */
[----:B0123--:R-:W2:Y:S01]  /*2dd70*/  LD.E.U8 R12, desc[UR4][R60.64+0x18] ;  /* 0x000018043c0c7980 */ /* 0x00fea2000c101100 */
        /* <DEDUP_REMOVED lines=86> */
[----:B------:R-:W-:Y:S01]  /*2e2e0*/  HADD2.F32 R13, -RZ, R13.H1_H1 ;  /* 0x3000000dff0d7230 */ /* 0x000fe20000004100 */
[----:B------:R-:W-:Y:S01]  /*2e2f0*/  F2FP.SATFINITE.E4M3.F32.PACK_AB_MERGE_C R91, R91, R100, RZ ;  /* 0x000000645b5b723e */ /* 0x000fe200048070ff */
        /* <DEDUP_REMOVED lines=40> */
.L_x_4538:
[----:B------:R-:W-:Y:S05]  /*2e580*/  BSYNC B4 ;  /* 0x0000000000047941 */ /* 0x000fea0003800000 */
.L_x_4537:
[C---:B------:R-:W-:Y:S02]  /*2e590*/  R2UR UR4, R20.reuse ;  /* 0x00000000140472ca */ /* 0x040fe400000e0000 */
[C---:B------:R-:W-:Y:S02]  /*2e5a0*/  R2UR UR5, R21.reuse ;  /* 0x00000000150572ca */ /* 0x040fe400000e0000 */
[----:B------:R-:W-:Y:S02]  /*2e5b0*/  R2UR UR6, R20 ;  /* 0x00000000140672ca */ /* 0x000fe400000e0000 */
[----:B------:R-:W-:-:S09]  /*2e5c0*/  R2UR UR7, R21 ;  /* 0x00000000150772ca */ /* 0x000fd200000e0000 */
[----:B-----5:R4:W-:Y:S04]  /*2e5d0*/  ST.E.128 desc[UR4][R106.64+0x80], R12 ;  /* 0x0000800c6a007985 */ /* 0x0209e8000c101d04 */
[----:B------:R4:W5:Y:S02]  /*2e5e0*/  LD.E.U8 R108, desc[UR6][R64.64] ;  /* 0x00000006406c7980 */ /* 0x000964000c101100 */
.L_x_4536:
[----:B------:R-:W-:Y:S05]  /*2e5f0*/  BSYNC B3 ;  /* 0x0000000000037941 */ /* 0x000fea0003800000 */
.L_x_4535:
[----:B-----5:R-:W-:-:S13]  /*2e600*/  LOP3.LUT P1, RZ, R108, 0x20, RZ, 0xc0, !PT ;  /* 0x000000206cff7812 */ /* 0x020fda000782c0ff */
[----:B------:R-:W-:Y:S05]  /*2e610*/  @!P1 BRA `(.L_x_4518) ;  /* 0x0000000800309947 */ /* 0x000fea0003800000 */
[----:B------:R-:W-:Y:S02]  /*2e620*/  R2UR UR4, R20 ;  /* 0x00000000140472ca */ /* 0x000fe400000e0000 */
[----:B------:R-:W-:-:S13]  /*2e630*/  R2UR UR5, R21 ;  /* 0x00000000150572ca */ /* 0x000fda00000e0000 */
[----:B------:R-:W2:Y:S02]  /*2e640*/  LD.E.U8 R76, desc[UR4][R60.64+0x18] ;  /* 0x000018043c4c7980 */ /* 0x000ea4000c101100 */
[----:B01234-:R-:W-:-:S05]  /*2e650*/  VIADD R12, R93, 0x5000 ;  /* 0x000050005d0c7836 */ /* 0x01ffca0000000000 */
[--C-:B------:R-:W-:Y:S02]  /*2e660*/  SHF.R.S32.HI R13, RZ, 0x1f, R12.reuse ;  /* 0x0000001fff0d7819 */ /* 0x100fe4000001140c */
[----:B------:R-:W-:-:S04]  /*2e670*/  IADD3 R12, P1, P2, R62, R7, R12 ;  /* 0x000000073e0c7210 */ /* 0x000fc80007a3e00c */
[----:B------:R-:W-:Y:S01]  /*2e680*/  IADD3.X R13, R63, R55, R13, P1, P2 ;  /* 0x000000373f0d7210 */ /* 0x000fe20000fe440d */
[----:B------:R-:W-:Y:S05]  /*2e690*/  BSSY B3, `(.L_x_4539) ;  /* 0x0000081000037945 */ /* 0x000fea0003800000 */
[----:B------:R-:W5:Y:S01]  /*2e6a0*/  LD.E.128 R12, desc[UR4][R12.64] ;  /* 0x000000040c0c7980 */ /* 0x000f62000c101d00 */
[----:B------:R-:W-:-:S13]  /*2e6b0*/  LOP3.LUT P1, RZ, R76, 0x20, RZ, 0xc0, !PT ;  /* 0x000000204cff7812 */ /* 0x000fda000782c0ff */
[----:B------:R-:W-:Y:S05]  /*2e6c0*/  @!P1 BRA `(.L_x_4540) ;  /* 0x0000000400f49947 */ /* 0x000fea0003800000 */
        /* <DEDUP_REMOVED lines=8> */
[----:B------:R-:W-:Y:S02]  /*2e750*/  SHF.R.U32.HI R82, RZ, 0x8, R73 ;  /* 0x00000008ff527819 */ /* 0x000fe40000011649 */
[----:B------:R-:W-:Y:S02]  /*2e760*/  PRMT R81, R80, 0x7604, R81 ;  /* 0x0000760450517816 */ /* 0x000fe40000000051 */
[----:B------:R-:W-:Y:S02]  /*2e770*/  SHF.R.U32.HI R78, RZ, 0x8, R75 ;  /* 0x00000008ff4e7819 */ /* 0x000fe4000001164b */
[----:B------:R-:W-:Y:S02]  /*2e780*/  PRMT R15, R14, 0x7604, R15 ;  /* 0x000076040e0f7816 */ /* 0x000fe4000000000f */
[----:B------:R-:W-:Y:S02]  /*2e790*/  SHF.R.U32.HI R80, RZ, 0x10, R72 ;  /* 0x00000010ff507819 */ /* 0x000fe40000011648 */
[----:B------:R-:W-:-:S02]  /*2e7a0*/  SHF.R.U32.HI R14, RZ, 0x10, R74 ;  /* 0x00000010ff0e7819 */ /* 0x000fc4000001164a */
[----:B------:R-:W-:Y:S02]  /*2e7b0*/  LOP3.LUT R83, R73, 0xff, RZ, 0xc0, !PT ;  /* 0x000000ff49537812 */ /* 0x000fe400078ec0ff */
[----:B------:R-:W-:Y:S02]  /*2e7c0*/  LOP3.LUT R82, R82, 0xff, RZ, 0xc0, !PT ;  /* 0x000000ff52527812 */ /* 0x000fe400078ec0ff */
[----:B------:R-:W-:Y:S02]  /*2e7d0*/  LOP3.LUT R79, R75, 0xff, RZ, 0xc0, !PT ;  /* 0x000000ff4b4f7812 */ /* 0x000fe400078ec0ff */
[----:B------:R-:W-:Y:S02]  /*2e7e0*/  LOP3.LUT R78, R78, 0xff, RZ, 0xc0, !PT ;  /* 0x000000ff4e4e7812 */ /* 0x000fe400078ec0ff */
[----:B------:R-:W-:Y:S02]  /*2e7f0*/  LOP3.LUT R80, R80, 0xff, RZ, 0xc0, !PT ;  /* 0x000000ff50507812 */ /* 0x000fe400078ec0ff */
[----:B------:R-:W-:-:S02]  /*2e800*/  LOP3.LUT R14, R14, 0xff, RZ, 0xc0, !PT ;  /* 0x000000ff0e0e7812 */ /* 0x000fc400078ec0ff */
[----:B------:R-:W-:Y:S02]  /*2e810*/  PRMT R83, R82, 0x7604, R83 ;  /* 0x0000760452537816 */ /* 0x000fe40000000053 */
[----:B------:R-:W-:Y:S02]  /*2e820*/  SHF.R.U32.HI R82, RZ, 0x10, R73 ;  /* 0x00000010ff527819 */ /* 0x000fe40000011649 */
[----:B------:R-:W-:Y:S02]  /*2e830*/  PRMT R79, R78, 0x7604, R79 ;  /* 0x000076044e4f7816 */ /* 0x000fe4000000004f */
[----:B------:R-:W-:Y:S02]  /*2e840*/  PRMT R81, R80, 0x7054, R81 ;  /* 0x0000705450517816 */ /* 0x000fe40000000051 */
[----:B------:R-:W-:Y:S02]  /*2e850*/  SHF.R.U32.HI R78, RZ, 0x10, R75 ;  /* 0x00000010ff4e7819 */ /* 0x000fe4000001164b */
[----:B------:R-:W-:-:S02]  /*2e860*/  PRMT R15, R14, 0x7054, R15 ;  /* 0x000070540e0f7816 */ /* 0x000fc4000000000f */
[----:B------:R-:W-:Y:S02]  /*2e870*/  LOP3.LUT R82, R82, 0xff, RZ, 0xc0, !PT ;  /* 0x000000ff52527812 */ /* 0x000fe400078ec0ff */
[----:B------:R-:W-:Y:S02]  /*2e880*/  LOP3.LUT R81, R81, 0xff000000, R72, 0xf8, !PT ;  /* 0xff00000051517812 */ /* 0x000fe400078ef848 */
[----:B------:R-:W-:Y:S02]  /*2e890*/  LOP3.LUT R78, R78, 0xff, RZ, 0xc0, !PT ;  /* 0x000000ff4e4e7812 */ /* 0x000fe400078ec0ff */
[----:B------:R-:W-:Y:S02]  /*2e8a0*/  LOP3.LUT R74, R15, 0xff000000, R74, 0xf8, !PT ;  /* 0xff0000000f4a7812 */ /* 0x000fe400078ef84a */
[----:B------:R-:W-:Y:S02]  /*2e8b0*/  PRMT R82, R82, 0x7054, R83 ;  /* 0x0000705452527816 */ /* 0x000fe40000000053 */
[----:B------:R-:W-:-:S02]  /*2e8c0*/  SHF.R.U32.HI R15, RZ, 0x18, R73 ;  /* 0x00000018ff0f7819 */ /* 0x000fc40000011649 */
[----:B------:R-:W-:Y:S02]  /*2e8d0*/  F2FP.F16.E4M3.UNPACK_B R14, R13 ;  /* 0x0000000dff0e723e */ /* 0x000fe400020006ff */
[----:B------:R-:W-:Y:S02]  /*2e8e0*/  F2FP.F16.E4M3.UNPACK_B R72, R81.H1 ;  /* 0x00000051ff48723e */ /* 0x000fe400030006ff */
[----:B------:R-:W-:Y:S02]  /*2e8f0*/  PRMT R78, R78, 0x7054, R79 ;  /* 0x000070544e4e7816 */ /* 0x000fe4000000004f */
[----:B------:R-:W-:Y:S01]  /*2e900*/  SHF.R.U32.HI R75, RZ, 0x18, R75 ;  /* 0x00000018ff4b7819 */ /* 0x000fe2000001164b */
[--C-:B------:R-:W-:Y:S01]  /*2e910*/  HADD2.F32 R79, -RZ, R72.reuse.H0_H0 ;  /* 0x20000048ff4f7230 */ /* 0x100fe20000004100 */
[----:B------:R-:W-:Y:S01]  /*2e920*/  F2FP.F16.E4M3.UNPACK_B R73, R74.H1 ;  /* 0x0000004aff49723e */ /* 0x000fe200030006ff */
[----:B------:R-:W-:Y:S01]  /*2e930*/  HADD2.F32 R80, -RZ, R72.H1_H1 ;  /* 0x30000048ff507230 */ /* 0x000fe20000004100 */
[----:B------:R-:W-:Y:S01]  /*2e940*/  PRMT R82, R15, 0x654, R82 ;  /* 0x000006540f527816 */ /* 0x000fe20000000052 */
[--C-:B------:R-:W-:Y:S01]  /*2e950*/  HADD2.F32 R15, -RZ, R14.reuse.H0_H0 ;  /* 0x2000000eff0f7230 */ /* 0x100fe20000004100 */
[----:B------:R-:W-:Y:S01]  /*2e960*/  PRMT R78, R75, 0x654, R78 ;  /* 0x000006544b4e7816 */ /* 0x000fe2000000004e */
[----:B------:R-:W-:Y:S01]  /*2e970*/  HADD2.F32 R14, -RZ, R14.H1_H1 ;  /* 0x3000000eff0e7230 */ /* 0x000fe20000004100 */
[----:B------:R-:W-:Y:S01]  /*2e980*/  F2FP.F16.E4M3.UNPACK_B R13, R13.H1 ;  /* 0x0000000dff0d723e */ /* 0x000fe200030006ff */
[--C-:B------:R-:W-:Y:S01]  /*2e990*/  HADD2.F32 R75, -RZ, R73.reuse.H0_H0 ;  /* 0x20000049ff4b7230 */ /* 0x100fe20000004100 */
[----:B------:R-:W-:Y:S01]  /*2e9a0*/  F2FP.F16.E4M3.UNPACK_B R81, R81 ;  /* 0x00000051ff51723e */ /* 0x000fe200020006ff */
[----:B------:R-:W-:-:S02]  /*2e9b0*/  HADD2.F32 R73, -RZ, R73.H1_H1 ;  /* 0x30000049ff497230 */ /* 0x000fc40000004100 */
[C---:B------:R-:W-:Y:S01]  /*2e9c0*/  FMUL.FTZ R88, R14.reuse, R79 ;  /* 0x0000004f0e587220 */ /* 0x040fe20000410000 */
[--C-:B------:R-:W-:Y:S02]  /*2e9d0*/  HADD2.F32 R72, -RZ, R13.reuse.H1_H1 ;  /* 0x3000000dff487230 */ /* 0x100fe40000004100 */
[-C--:B------:R-:W-:Y:S01]  /*2e9e0*/  FMUL.FTZ R14, R14, R75.reuse ;  /* 0x0000004b0e0e7220 */ /* 0x080fe20000410000 */
[----:B------:R-:W-:Y:S02]  /*2e9f0*/  HADD2.F32 R13, -RZ, R13.H0_H0 ;  /* 0x2000000dff0d7230 */ /* 0x000fe40000004100 */
[C---:B------:R-:W-:Y:S01]  /*2ea00*/  FFMA.FTZ R88, R15.reuse, R75, -R88 ;  /* 0x0000004b0f587223 */ /* 0x040fe20000010858 */
[----:B------:R-:W-:Y:S01]  /*2ea10*/  F2FP.F16.E4M3.UNPACK_B R74, R74 ;  /* 0x0000004aff4a723e */ /* 0x000fe200020006ff */
        /* <DEDUP_REMOVED lines=43> */
[-C--:B------:R-:W-:Y:S01]  /*2ecd0*/  FMUL.FTZ R15, R15, R78.reuse ;  /* 0x0000004e0f0f7220 */ /* 0x080fe20000410000 */
[----:B------:R-:W-:Y:S02]  /*2ece0*/  HADD2.F32 R73, -RZ, R81.H1_H1 ;  /* 0x30000051ff497230 */ /* 0x000fe40000004100 */
[C---:B------:R-:W-:Y:S01]  /*2ecf0*/  FFMA.FTZ R89, R76.reuse, R78, -R13 ;  /* 0x0000004e4c597223 */ /* 0x040fe2000001080d */
[----:B------:R-:W-:Y:S01]  /*2ed00*/  F2FP.F16.E4M3.UNPACK_B R13, R12.H1 ;  /* 0x0000000cff0d723e */ /* 0x000fe200030006ff */
[----:B------:R-:W-:Y:S01]  /*2ed10*/  FFMA.FTZ R82, R76, R82, R15 ;  /* 0x000000524c527223 */ /* 0x000fe2000001000f */
[----:B------:R-:W-:Y:S01]  /*2ed20*/  F2FP.F16.E4M3.UNPACK_B R12, R12 ;  /* 0x0000000cff0c723e */ /* 0x000fe200020006ff */
[----:B------:R-:W-:Y:S01]  /*2ed30*/  HADD2.F32 R72, -RZ, R74.H1_H1 ;  /* 0x3000004aff487230 */ /* 0x000fe20000004100 */
[----:B------:R-:W-:Y:S01]  /*2ed40*/  F2FP.SATFINITE.E4M3.F32.PACK_AB_MERGE_C R99, R99, R100, RZ ;  /* 0x000000646363723e */ /* 0x000fe200048070ff */
[--C-:B------:R-:W-:Y:S01]  /*2ed50*/  HADD2.F32 R15, -RZ, R13.reuse.H1_H1 ;  /* 0x3000000dff0f7230 */ /* 0x100fe20000004100 */
[----:B------:R-:W-:Y:S01]  /*2ed60*/  F2FP.SATFINITE.E4M3.F32.PACK_AB_MERGE_C R82, R82, R89, RZ ;  /* 0x000000595252723e */ /* 0x000fe200048070ff */
[----:B------:R-:W-:Y:S01]  /*2ed70*/  HADD2.F32 R14, -RZ, R13.H0_H0 ;  /* 0x2000000dff0e7230 */ /* 0x000fe20000004100 */
[----:B------:R-:W-:Y:S01]  /*2ed80*/  F2FP.SATFINITE.E4M3.F32.PACK_AB_MERGE_C R91, R91, R98, R99 ;  /* 0x000000625b5b723e */ /* 0x000fe20004807063 */
        /* <DEDUP_REMOVED lines=10> */
[----:B------:R-:W-:Y:S01]  /*2ee30*/  F2FP.SATFINITE.E4M3.F32.PACK_AB_MERGE_C R13, R79, R88, R83 ;  /* 0x000000584f0d723e */ /* 0x000fe20004807053 */
[----:B------:R-:W-:Y:S01]  /*2ee40*/  FFMA.FTZ R15, R12, R74, -R15 ;  /* 0x0000004a0c0f7223 */ /* 0x000fe2000001080f */
[----:B------:R-:W-:Y:S01]  /*2ee50*/  F2FP.SATFINITE.E4M3.F32.PACK_AB_MERGE_C R14, R80, R77, R82 ;  /* 0x0000004d500e723e */ /* 0x000fe20004807052 */
[----:B------:R-:W-:Y:S01]  /*2ee60*/  FFMA.FTZ R76, R12, R81, R76 ;  /* 0x000000510c4c7223 */ /* 0x000fe2000001004c */
[----:B------:R-:W-:-:S04]  /*2ee70*/  F2FP.SATFINITE.E4M3.F32.PACK_AB_MERGE_C R75, R78, R75, RZ ;  /* 0x0000004b4e4b723e */ /* 0x000fc800048070ff */
[----:B------:R-:W-:Y:S01]  /*2ee80*/  F2FP.SATFINITE.E4M3.F32.PACK_AB_MERGE_C R12, R76, R15, R75 ;  /* 0x0000000f4c0c723e */ /* 0x000fe2000480704b */
[----:B------:R-:W-:-:S07]  /*2ee90*/  IMAD.MOV.U32 R15, RZ, RZ, R91 ;  /* 0x000000ffff0f7224 */ /* 0x000fce00078e005b */
.L_x_4540:
[----:B------:R-:W-:Y:S05]  /*2eea0*/  BSYNC B3 ;  /* 0x0000000000037941 */ /* 0x000fea0003800000 */
.L_x_4539:
[----:B------:R-:W-:Y:S02]  /*2eeb0*/  R2UR UR4, R20 ;  /* 0x00000000140472ca */ /* 0x000fe400000e0000 */
[----:B------:R-:W-:-:S13]  /*2eec0*/  R2UR UR5, R21 ;  /* 0x00000000150572ca */ /* 0x000fda00000e0000 */
[----:B-----5:R0:W-:Y:S02]  /*2eed0*/  ST.E.128 desc[UR4][R106.64+0xa0], R12 ;  /* 0x0000a00c6a007985 */ /* 0x0201e4000c101d04 */
.L_x_4518:
[----:B------:R-:W-:Y:S05]  /*2eee0*/  BSYNC B2 ;  /* 0x0000000000027941 */ /* 0x000fea0003800000 */
.L_x_4517:
[----:B------:R-:W-:Y:S02]  /*2eef0*/  R2UR UR4, R20 ;  /* 0x00000000140472ca */ /* 0x000fe400000e0000 */
[----:B------:R-:W-:-:S13]  /*2ef00*/  R2UR UR5, R21 ;  /* 0x00000000150572ca */ /* 0x000fda00000e0000 */
[----:B01234-:R-:W2:Y:S02]  /*2ef10*/  LD.E R12, desc[UR4][R60.64+0xc] ;  /* 0x00000c043c0c7980 */ /* 0x01fea4000c101900 */
[----:B--2---:R-:W-:Y:S02]  /*2ef20*/  IMAD R13, R53, -0xa0, R12 ;  /* 0xffffff60350d7824 */ /* 0x004fe400078e020c */
[----:B------:R-:W-:-:S03]  /*2ef30*/  VIADD R12, R97, 0x80 ;  /* 0x00000080610c7836 */ /* 0x000fc60000000000 */
[----:B------:R-:W-:-:S04]  /*2ef40*/  VIMNMX R13, R13, 0xa0, PT ;  /* 0x000000a00d0d7848 */ /* 0x000fc80003fe0100 */
[----:B------:R-:W-:-:S13]  /*2ef50*/  ISETP.GE.AND P1, PT, R12, R13, PT ;  /* 0x0000000d0c00720c */ /* 0x000fda0003f26270 */
[----:B------:R-:W-:Y:S05]  /*2ef60*/  @P1 BRA `(.L_x_4541) ;  /* 0x000000c800481947 */ /* 0x000fea0003800000 */
[----:B------:R-:W-:Y:S02]  /*2ef70*/  R2UR UR4, R20 ;  /* 0x00000000140472ca */ /* 0x000fe400000e0000 */
[----:B------:R-:W-:-:S13]  /*2ef80*/  R2UR UR5, R21 ;  /* 0x00000000150572ca */ /* 0x000fda00000e0000 */
[----:B-----5:R-:W2:Y:S01]  /*2ef90*/  LD.E.U8 R72, desc[UR4][R64.64] ;  /* 0x0000000440487980 */ /* 0x020ea2000c101100 */
[----:B------:R-:W-:Y:S01]  /*2efa0*/  IADD3 R97, P1, R97, 0x80, RZ ;  /* 0x0000008061617810 */ /* 0x000fe20007f3e0ff */
[----:B------:R-:W-:Y:S01]  /*2efb0*/  BSSY B2, `(.L_x_4542) ;  /* 0x0000099000027945 */ /* 0x000fe20003800000 */
[----:B------:R-:W-:-:S03]  /*2efc0*/  IADD3 R12, P2, R109, R86, RZ ;  /* 0x000000566d0c7210 */ /* 0x000fc60007f5e0ff */
[----:B------:R-:W-:Y:S02]  /*2efd0*/  IMAD.X R111, RZ, RZ, R111, P1 ;  /* 0x000000ffff6f7224 */ /* 0x000fe400008e066f */
[----:B------:R-:W-:Y:S02]  /*2efe0*/  IMAD.X R13, R113, 0x1, R85, P2 ;  /* 0x00000001710d7824 */ /* 0x000fe400010e0655 */
[----:B------:R-:W-:Y:S02]  /*2eff0*/  IMAD R111, R111, R94, RZ ;  /* 0x0000005e6f6f7224 */ /* 0x000fe400078e02ff */
[----:B------:R-:W-:-:S04]  /*2f000*/  IMAD.WIDE.U32 R12, R94, R97, R12 ;  /* 0x000000615e0c7225 */ /* 0x000fc800078e000c */
[----:B------:R-:W-:Y:S01]  /*2f010*/  IMAD R111, R95, R97, R111 ;  /* 0x000000615f6f7224 */ /* 0x000fe200078e026f */
        /* <DEDUP_REMOVED lines=139> */
.L_x_4545:
[----:B------:R-:W-:Y:S05]  /*2f8d0*/  BSYNC B3 ;  /* 0x0000000000037941 */ /* 0x000fea0003800000 */
.L_x_4544:
[C---:B------:R-:W-:Y:S02]  /*2f8e0*/  R2UR UR4, R20.reuse ;  /* 0x00000000140472ca */ /* 0x040fe400000e0000 */
[C---:B------:R-:W-:Y:S02]  /*2f8f0*/  R2UR UR5, R21.reuse ;  /* 0x00000000150572ca */ /* 0x040fe400000e0000 */
[----:B------:R-:W-:Y:S02]  /*2f900*/  R2UR UR6, R20 ;  /* 0x00000000140672ca */ /* 0x000fe400000e0000 */
[----:B------:R-:W-:-:S09]  /*2f910*/  R2UR UR7, R21 ;  /* 0x00000000150772ca */ /* 0x000fd200000e0000 */
[----:B-----5:R0:W-:Y:S04]  /*2f920*/  ST.E.128 desc[UR4][R26.64], R12 ;  /* 0x0000000c1a007985 */ /* 0x0201e8000c101d04 */
[----:B------:R0:W5:Y:S02]  /*2f930*/  LD.E.U8 R72, desc[UR6][R64.64] ;  /* 0x0000000640487980 */ /* 0x000164000c101100 */
.L_x_4543:
[----:B------:R-:W-:Y:S05]  /*2f940*/  BSYNC B2 ;  /* 0x0000000000027941 */ /* 0x000fea0003800000 */
.L_x_4542:
[----:B-----5:R-:W-:Y:S01]  /*2f950*/  LOP3.LUT P1, RZ, R72, 0x2, RZ, 0xc0, !PT ;  /* 0x0000000248ff7812 */ /* 0x020fe2000782c0ff */
[----:B------:R-:W-:-:S12]  /*2f960*/  BSSY B2, `(.L_x_4546) ;  /* 0x0000090000027945 */ /* 0x000fd80003800000 */
[----:B------:R-:W-:Y:S05]  /*2f970*/  @!P1 BRA `(.L_x_4547) ;  /* 0x0000000800389947 */ /* 0x000fea0003800000 */
[----:B------:R-:W-:Y:S02]  /*2f980*/  R2UR UR4, R20 ;  /* 0x00000000140472ca */ /* 0x000fe400000e0000 */
[----:B------:R-:W-:-:S13]  /*2f990*/  R2UR UR5, R21 ;  /* 0x00000000150572ca */ /* 0x000fda00000e0000 */
[----:B0-----:R-:W2:Y:S01]  /*2f9a0*/  LD.E.U8 R14, desc[UR4][R60.64+0x18] ;  /* 0x000018043c0e7980 */ /* 0x001ea2000c101100 */
        /* <DEDUP_REMOVED lines=132> */
.L_x_4549:
[----:B------:R-:W-:Y:S05]  /*301f0*/  BSYNC B3 ;  /* 0x0000000000037941 */ /* 0x000fea0003800000 */
.L_x_4548:
[C---:B------:R-:W-:Y:S02]  /*30200*/  R2UR UR4, R20.reuse ;  /* 0x00000000140472ca */ /* 0x040fe400000e0000 */
[C---:B------:R-:W-:Y:S02]  /*30210*/  R2UR UR5, R21.reuse ;  /* 0x00000000150572ca */ /* 0x040fe400000e0000 */
[----:B------:R-:W-:Y:S02]  /*30220*/  R2UR UR6, R20 ;  /* 0x00000000140672ca */ /* 0x000fe400000e0000 */
[----:B------:R-:W-:-:S09]  /*30230*/  R2UR UR7, R21 ;  /* 0x00000000150772ca */ /* 0x000fd200000e0000 */
[----:B-----5:R1:W-:Y:S04]  /*30240*/  ST.E.128 desc[UR4][R26.64+0x20], R12 ;  /* 0x0000200c1a007985 */ /* 0x0203e8000c101d04 */
[----:B------:R1:W5:Y:S02]  /*30250*/  LD.E.U8 R72, desc[UR6][R64.64] ;  /* 0x0000000640487980 */ /* 0x000364000c101100 */
.L_x_4547:
[----:B------:R-:W-:Y:S05]  /*30260*/  BSYNC B2 ;  /* 0x0000000000027941 */ /* 0x000fea0003800000 */
.L_x_4546:
        /* <DEDUP_REMOVED lines=136> */
.L_x_4553:
[----:B------:R-:W-:Y:S05]  /*30af0*/  BSYNC B3 ;  /* 0x0000000000037941 */ /* 0x000fea0003800000 */
.L_x_4552:
[C---:B------:R-:W-:Y:S02]  /*30b00*/  R2UR UR4, R20.reuse ;  /* 0x00000000140472ca */ /* 0x040fe400000e0000 */
[C---:B------:R-:W-:Y:S02]  /*30b10*/  R2UR UR5, R21.reuse ;  /* 0x00000000150572ca */ /* 0x040fe400000e0000 */
[----:B------:R-:W-:Y:S02]  /*30b20*/  R2UR UR6, R20 ;  /* 0x00000000140672ca */ /* 0x000fe400000e0000 */
[----:B------:R-:W-:-:S09]  /*30b30*/  R2UR UR7, R21 ;  /* 0x00000000150772ca */ /* 0x000fd200000e0000 */
[----:B-----5:R2:W-:Y:S04]  /*30b40*/  ST.E.128 desc[UR4][R26.64+0x40], R12 ;  /* 0x0000400c1a007985 */ /* 0x0205e8000c101d04 */
[----:B------:R2:W5:Y:S02]  /*30b50*/  LD.E.U8 R72, desc[UR6][R64.64] ;  /* 0x0000000640487980 */ /* 0x000564000c101100 */
.L_x_4551:
[----:B------:R-:W-:Y:S05]  /*30b60*/  BSYNC B2 ;  /* 0x0000000000027941 */ /* 0x000fea0003800000 */
.L_x_4550:
        /* <DEDUP_REMOVED lines=138> */
.L_x_4557:
[----:B------:R-:W-:Y:S05]  /*31410*/  BSYNC B3 ;  /* 0x0000000000037941 */ /* 0x000fea0003800000 */
.L_x_4556:
[C---:B------:R-:W-:Y:S02]  /*31420*/  R2UR UR4, R20.reuse ;  /* 0x00000000140472ca */ /* 0x040fe400000e0000 */
[C---:B------:R-:W-:Y:S02]  /*31430*/  R2UR UR5, R21.reuse ;  /* 0x00000000150572ca */ /* 0x040fe400000e0000 */
[----:B------:R-:W-:Y:S02]  /*31440*/  R2UR UR6, R20 ;  /* 0x00000000140672ca */ /* 0x000fe400000e0000 */
[----:B------:R-:W-:-:S09]  /*31450*/  R2UR UR7, R21 ;  /* 0x00000000150772ca */ /* 0x000fd200000e0000 */
[----:B-----5:R3:W-:Y:S04]  /*31460*/  ST.E.128 desc[UR4][R26.64+0x60], R12 ;  /* 0x0000600c1a007985 */ /* 0x0207e8000c101d04 */
[----:B------:R3:W5:Y:S02]  /*31470*/  LD.E.U8 R72, desc[UR6][R64.64] ;  /* 0x0000000640487980 */ /* 0x000764000c101100 */
.L_x_4555:
[----:B------:R-:W-:Y:S05]  /*31480*/  BSYNC B2 ;  /* 0x0000000000027941 */ /* 0x000fea0003800000 */
.L_x_4554:
        /* <DEDUP_REMOVED lines=136> */
.L_x_4561:
[----:B------:R-:W-:Y:S05]  /*31d10*/  BSYNC B3 ;  /* 0x0000000000037941 */ /* 0x000fea0003800000 */
.L_x_4560:
[C---:B------:R-:W-:Y:S02]  /*31d20*/  R2UR UR4, R20.reuse ;  /* 0x00000000140472ca */ /* 0x040fe400000e0000 */
[C---:B------:R-:W-:Y:S02]  /*31d30*/  R2UR UR5, R21.reuse ;  /* 0x00000000150572ca */ /* 0x040fe400000e0000 */
[----:B------:R-:W-:Y:S02]  /*31d40*/  R2UR UR6, R20 ;  /* 0x00000000140672ca */ /* 0x000fe400000e0000 */
[----:B------:R-:W-:-:S09]  /*31d50*/  R2UR UR7, R21 ;  /* 0x00000000150772ca */ /* 0x000fd200000e0000 */
[----:B-----5:R4:W-:Y:S04]  /*31d60*/  ST.E.128 desc[UR4][R26.64+0x80], R12 ;  /* 0x0000800c1a007985 */ /* 0x0209e8000c101d04 */
[----:B------:R4:W5:Y:S02]  /*31d70*/  LD.E.U8 R72, desc[UR6][R64.64] ;  /* 0x0000000640487980 */ /* 0x000964000c101100 */
.L_x_4559:
[----:B------:R-:W-:Y:S05]  /*31d80*/  BSYNC B2 ;  /* 0x0000000000027941 */ /* 0x000fea0003800000 */
.L_x_4558:
[----:B-----5:R-:W-:-:S13]  /*31d90*/  LOP3.LUT P1, RZ, R72, 0x20, RZ, 0xc0, !PT ;  /* 0x0000002048ff7812 */ /* 0x020fda000782c0ff */
[----:B------:R-:W-:Y:S05]  /*31da0*/  @!P1 BRA `(.L_x_4541) ;  /* 0x0000009800b89947 */ /* 0x000fea0003800000 */
[----:B------:R-:W-:Y:S02]  /*31db0*/  R2UR UR4, R20 ;  /* 0x00000000140472ca */ /* 0x000fe400000e0000 */
[----:B------:R-:W-:-:S13]  /*31dc0*/  R2UR UR5, R21 ;  /* 0x00000000150572ca */ /* 0x000fda00000e0000 */
[----:B------:R-:W2:Y:S01]  /*31dd0*/  LD.E.U8 R60, desc[UR4][R60.64+0x18] ;  /* 0x000018043c3c7980 */ /* 0x000ea2000c101100 */
[----:B------:R-:W-:-:S05]  /*31de0*/  VIADD R93, R93, 0x7000 ;  /* 0x000070005d5d7836 */ /* 0x000fca0000000000 */
[--C-:B01234-:R-:W-:Y:S02]  /*31df0*/  IADD3 R12, P1, P2, R62, R7, R93.reuse ;  /* 0x000000073e0c7210 */ /* 0x11ffe40007a3e05d */
[----:B------:R-:W-:-:S04]  /*31e00*/  SHF.R.S32.HI R62, RZ, 0x1f, R93 ;  /* 0x0000001fff3e7819 */ /* 0x000fc8000001145d */
        /* <DEDUP_REMOVED lines=8> */
[----:B------:R-:W-:Y:S02]  /*31e90*/  LOP3.LUT R7, R28, 0xff, RZ, 0xc0, !PT ;  /* 0x000000ff1c077812 */ /* 0x000fe400078ec0ff */
[----:B------:R-:W-:Y:S02]  /*31ea0*/  LOP3.LUT R14, R14, 0xff, RZ, 0xc0, !PT ;  /* 0x000000ff0e0e7812 */ /* 0x000fe400078ec0ff */
[----:B------:R-:W-:Y:S02]  /*31eb0*/  SHF.R.U32.HI R34, RZ, 0x8, R29 ;  /* 0x00000008ff227819 */ /* 0x000fe4000001161d */
[----:B------:R-:W-:Y:S02]  /*31ec0*/  PRMT R7, R14, 0x7604, R7 ;  /* 0x000076040e077816 */ /* 0x000fe40000000007 */
[----:B------:R-:W-:-:S02]  /*31ed0*/  SHF.R.U32.HI R38, RZ, 0x10, R29 ;  /* 0x00000010ff267819 */ /* 0x000fc4000001161d */
[----:B------:R-:W-:Y:S02]  /*31ee0*/  SHF.R.U32.HI R14, RZ, 0x8, R30 ;  /* 0x00000008ff0e7819 */ /* 0x000fe4000001161e */
[----:B------:R-:W-:Y:S02]  /*31ef0*/  LOP3.LUT R15, R29, 0xff, RZ, 0xc0, !PT ;  /* 0x000000ff1d0f7812 */ /* 0x000fe400078ec0ff */
[----:B------:R-:W-:Y:S02]  /*31f00*/  LOP3.LUT R34, R34, 0xff, RZ, 0xc0, !PT ;  /* 0x000000ff22227812 */ /* 0x000fe400078ec0ff */
[----:B------:R-:W-:Y:S02]  /*31f10*/  SHF.R.U32.HI R37, RZ, 0x8, R31 ;  /* 0x00000008ff257819 */ /* 0x000fe4000001161f */
[----:B------:R-:W-:Y:S01]  /*31f20*/  LOP3.LUT R35, R14, 0xff, RZ, 0xc0, !PT ;  /* 0x000000ff0e237812 */ /* 0x000fe200078ec0ff */
[----:B------:R-:W-:Y:S01]  /*31f30*/  IMAD.U32 R14, R38, 0x10000, RZ ;  /* 0x00010000260e7824 */ /* 0x000fe200078e00ff */
[----:B------:R-:W-:-:S02]  /*31f40*/  PRMT R15, R34, 0x7604, R15 ;  /* 0x00007604220f7816 */ /* 0x000fc4000000000f */
[----:B------:R-:W-:Y:S02]  /*31f50*/  SHF.R.U32.HI R38, RZ, 0x10, R31 ;  /* 0x00000010ff267819 */ /* 0x000fe4000001161f */
[----:B------:R-:W-:Y:S02]  /*31f60*/  LOP3.LUT R34, R30, 0xff, RZ, 0xc0, !PT ;  /* 0x000000ff1e227812 */ /* 0x000fe400078ec0ff */
[----:B------:R-:W-:Y:S02]  /*31f70*/  LOP3.LUT R36, R31, 0xff, RZ, 0xc0, !PT ;  /* 0x000000ff1f247812 */ /* 0x000fe400078ec0ff */
[----:B------:R-:W-:Y:S02]  /*31f80*/  LOP3.LUT R37, R37, 0xff, RZ, 0xc0, !PT ;  /* 0x000000ff25257812 */ /* 0x000fe400078ec0ff */
[----:B------:R-:W-:Y:S01]  /*31f90*/  LOP3.LUT R14, R15, 0xff0000, R14, 0xf8, !PT ;  /* 0x00ff00000f0e7812 */ /* 0x000fe200078ef80e */
[----:B------:R-:W-:Y:S01]  /*31fa0*/  IMAD.U32 R15, R38, 0x10000, RZ ;  /* 0x00010000260f7824 */ /* 0x000fe200078e00ff */
[----:B------:R-:W-:-:S02]  /*31fb0*/  PRMT R35, R35, 0x7604, R34 ;  /* 0x0000760423237816 */ /* 0x000fc40000000022 */
[----:B------:R-:W-:Y:S02]  /*31fc0*/  PRMT R36, R37, 0x7604, R36 ;  /* 0x0000760425247816 */ /* 0x000fe40000000024 */
[----:B------:R-:W-:Y:S02]  /*31fd0*/  SHF.R.U32.HI R34, RZ, 0x18, R29 ;  /* 0x00000018ff227819 */ /* 0x000fe4000001161d */
[----:B------:R-:W-:Y:S02]  /*31fe0*/  LOP3.LUT R35, R35, 0xff0000, R30, 0xf8, !PT ;  /* 0x00ff000023237812 */ /* 0x000fe400078ef81e */
[----:B------:R-:W-:Y:S02]  /*31ff0*/  LOP3.LUT R7, R7, 0xff0000, R28, 0xf8, !PT ;  /* 0x00ff000007077812 */ /* 0x000fe400078ef81c */
[----:B------:R-:W-:Y:S01]  /*32000*/  LOP3.LUT R29, R36, 0xff0000, R15, 0xf8, !PT ;  /* 0x00ff0000241d7812 */ /* 0x000fe200078ef80f */
[----:B------:R-:W-:Y:S01]  /*32010*/  IMAD.SHL.U32 R15, R34, 0x1000000, RZ ;  /* 0x01000000220f7824 */ /* 0x000fe200078e00ff */
[----:B------:R-:W-:-:S02]  /*32020*/  LOP3.LUT R35, R35, 0xff000000, R30, 0xf8, !PT ;  /* 0xff00000023237812 */ /* 0x000fc400078ef81e */
[----:B------:R-:W-:Y:S02]  /*32030*/  LOP3.LUT R28, R7, 0xff000000, R28, 0xf8, !PT ;  /* 0xff000000071c7812 */ /* 0x000fe400078ef81c */
[----:B------:R-:W-:Y:S02]  /*32040*/  LOP3.LUT R37, R29, 0xff000000, R31, 0xf8, !PT ;  /* 0xff0000001d257812 */ /* 0x000fe400078ef81f */
[----:B------:R-:W-:Y:S02]  /*32050*/  F2FP.F16.E4M3.UNPACK_B R7, R13 ;  /* 0x0000000dff07723e */ /* 0x000fe400020006ff */
[----:B------:R-:W-:Y:S02]  /*32060*/  LOP3.LUT R31, R14, R15, RZ, 0xfc, !PT ;  /* 0x0000000f0e1f7212 */ /* 0x000fe400078efcff */
[----:B------:R-:W-:Y:S01]  /*32070*/  F2FP.F16.E4M3.UNPACK_B R15, R35.H1 ;  /* 0x00000023ff0f723e */ /* 0x000fe200030006ff */
[--C-:B------:R-:W-:Y:S01]  /*32080*/  HADD2.F32 R14, -RZ, R7.reuse.H0_H0 ;  /* 0x20000007ff0e7230 */ /* 0x100fe20000004100 */
[-C--:B------:R-:W-:Y:S01]  /*32090*/  F2FP.F16.E4M3.UNPACK_B R29, R28.reuse.H1 ;  /* 0x0000001cff1d723e */ /* 0x080fe200030006ff */
[----:B------:R-:W-:Y:S01]  /*320a0*/  HADD2.F32 R7, -RZ, R7.H1_H1 ;  /* 0x30000007ff077230 */ /* 0x000fe20000004100 */
[----:B------:R-:W-:Y:S01]  /*320b0*/  F2FP.F16.E4M3.UNPACK_B R13, R13.H1 ;  /* 0x0000000dff0d723e */ /* 0x000fe200030006ff */
[--C-:B------:R-:W-:Y:S01]  /*320c0*/  HADD2.F32 R36, -RZ, R15.reuse.H0_H0 ;  /* 0x2000000fff247230 */ /* 0x100fe20000004100 */
[----:B------:R-:W-:Y:S01]  /*320d0*/  F2FP.F16.E4M3.UNPACK_B R35, R35 ;  /* 0x00000023ff23723e */ /* 0x000fe200020006ff */
[----:B------:R-:W-:Y:S01]  /*320e0*/  HADD2.F32 R38, -RZ, R15.H1_H1 ;  /* 0x3000000fff267230 */ /* 0x000fe20000004100 */
[----:B------:R-:W-:Y:S01]  /*320f0*/  F2FP.F16.E4M3.UNPACK_B R28, R28 ;  /* 0x0000001cff1c723e */ /* 0x000fe200020006ff */
[----:B------:R-:W-:-:S02]  /*32100*/  HADD2.F32 R30, -RZ, R29.H0_H0 ;  /* 0x2000001dff1e7230 */ /* 0x000fc40000004100 */
[----:B------:R-:W-:Y:S02]  /*32110*/  HADD2.F32 R15, -RZ, R13.H1_H1 ;  /* 0x3000000dff0f7230 */ /* 0x000fe40000004100 */
[----:B------:R-:W-:Y:S02]  /*32120*/  HADD2.F32 R34, -RZ, R29.H1_H1 ;  /* 0x3000001dff227230 */ /* 0x000fe40000004100 */
[C---:B------:R-:W-:Y:S01]  /*32130*/  FMUL.FTZ R29, R7.reuse, R36 ;  /* 0x00000024071d7220 */ /* 0x040fe20000410000 */
[----:B------:R-:W-:Y:S01]  /*32140*/  FMUL.FTZ R7, R7, R30 ;  /* 0x0000001e07077220 */ /* 0x000fe20000410000 */
[----:B------:R-:W-:Y:S02]  /*32150*/  HADD2.F32 R13, -RZ, R13.H0_H0 ;  /* 0x2000000dff0d7230 */ /* 0x000fe40000004100 */
[C---:B------:R-:W-:Y:S01]  /*32160*/  FMUL.FTZ R40, R15.reuse, R38 ;  /* 0x000000260f287220 */ /* 0x040fe20000410000 */
[----:B------:R-:W-:Y:S01]  /*32170*/  FMUL.FTZ R15, R15, R34 ;  /* 0x000000220f0f7220 */ /* 0x000fe20000410000 */
[C---:B------:R-:W-:Y:S01]  /*32180*/  FFMA.FTZ R36, R14.reuse, R36, R7 ;  /* 0x000000240e247223 */ /* 0x040fe20000010007 */
[----:B------:R-:W-:Y:S01]  /*32190*/  FFMA.FTZ R39, R14, R30, -R29 ;  /* 0x0000001e0e277223 */ /* 0x000fe2000001081d */
[----:B------:R-:W-:Y:S01]  /*321a0*/  F2FP.F16.E4M3.UNPACK_B R7, R33 ;  /* 0x00000021ff07723e */ /* 0x000fe200020006ff */
[C---:B------:R-:W-:Y:S01]  /*321b0*/  FFMA.FTZ R41, R13.reuse, R38, R15 ;  /* 0x000000260d297223 */ /* 0x040fe2000001000f */
[----:B------:R-:W-:Y:S01]  /*321c0*/  F2FP.F16.E4M3.UNPACK_B R14, R37.H1 ;  /* 0x00000025ff0e723e */ /* 0x000fe200030006ff */
[----:B------:R-:W-:Y:S01]  /*321d0*/  FFMA.FTZ R40, R13, R34, -R40 ;  /* 0x000000220d287223 */ /* 0x000fe20000010828 */
        /* <DEDUP_REMOVED lines=11> */
[----:B------:R-:W-:Y:S02]  /*32290*/  HADD2.F32 R14, -RZ, R33.H1_H1 ;  /* 0x30000021ff0e7230 */ /* 0x000fe40000004100 */
[-C--:B------:R-:W-:Y:S01]  /*322a0*/  FMUL.FTZ R7, R7, R30.reuse ;  /* 0x0000001e07077220 */ /* 0x080fe20000410000 */
[----:B------:R-:W-:Y:S02]  /*322b0*/  HADD2.F32 R15, -RZ, R15.H1_H1 ;  /* 0x3000000fff0f7230 */ /* 0x000fe40000004100 */
[C---:B------:R-:W-:Y:S01]  /*322c0*/  FFMA.FTZ R42, R13.reuse, R30, -R38 ;  /* 0x0000001e0d2a7223 */ /* 0x040fe20000010826 */
[----:B------:R-:W-:Y:S02]  /*322d0*/  HADD2.F32 R33, -RZ, R33.H0_H0 ;  /* 0x20000021ff217230 */ /* 0x000fe40000004100 */
[----:B------:R-:W-:Y:S01]  /*322e0*/  FFMA.FTZ R43, R13, R34, R7 ;  /* 0x000000220d2b7223 */ /* 0x000fe20000010007 */
[-C--:B------:R-:W-:Y:S01]  /*322f0*/  F2FP.F16.E4M3.UNPACK_B R7, R32.reuse ;  /* 0x00000020ff07723e */ /* 0x080fe200020006ff */
        /* <DEDUP_REMOVED lines=8> */
[----:B------:R-:W-:Y:S01]  /*32380*/  F2FP.SATFINITE.E4M3.F32.PACK_AB_MERGE_C R39, R36, R39, R40 ;  /* 0x000000272427723e */ /* 0x000fe20004807028 */
        /* <DEDUP_REMOVED lines=11> */
[-C--:B------:R-:W-:Y:S01]  /*32440*/  F2FP.F16.E4M3.UNPACK_B R7, R12.reuse.H1 ;  /* 0x0000000cff07723e */ /* 0x080fe200030006ff */
[C---:B------:R-:W-:Y:S01]  /*32450*/  FFMA.FTZ R34, R32.reuse, R31, -R15 ;  /* 0x0000001f20227223 */ /* 0x040fe2000001080f */
[----:B------:R-:W-:Y:S01]  /*32460*/  F2FP.F16.E4M3.UNPACK_B R12, R12 ;  /* 0x0000000cff0c723e */ /* 0x000fe200020006ff */
[----:B------:R-:W-:Y:S01]  /*32470*/  FFMA.FTZ R37, R32, R37, R14 ;  /* 0x0000002520257223 */ /* 0x000fe2000001000e */
[----:B------:R-:W-:Y:S01]  /*32480*/  HADD2.F32 R29, -RZ, R35.H1_H1 ;  /* 0x30000023ff1d7230 */ /* 0x000fe20000004100 */
[----:B------:R-:W-:Y:S01]  /*32490*/  F2FP.SATFINITE.E4M3.F32.PACK_AB_MERGE_C R55, R55, R56, RZ ;  /* 0x000000383737723e */ /* 0x000fe200048070ff */
[----:B------:R-:W-:-:S02]  /*324a0*/  HADD2.F32 R14, -RZ, R7.H1_H1 ;  /* 0x30000007ff0e7230 */ /* 0x000fc40000004100 */
[----:B------:R-:W-:Y:S01]  /*324b0*/  HADD2.F32 R15, -RZ, R28.H1_H1 ;  /* 0x3000001cff0f7230 */ /* 0x000fe20000004100 */
[----:B------:R-:W-:Y:S01]  /*324c0*/  F2FP.SATFINITE.E4M3.F32.PACK_AB_MERGE_C R34, R37, R34, RZ ;  /* 0x000000222522723e */ /* 0x000fe200048070ff */
[----:B------:R-:W-:Y:S02]  /*324d0*/  HADD2.F32 R13, -RZ, R7.H0_H0 ;  /* 0x20000007ff0d7230 */ /* 0x000fe40000004100 */
[C---:B------:R-:W-:Y:S01]  /*324e0*/  FMUL.FTZ R30, R14.reuse, R29 ;  /* 0x0000001d0e1e7220 */ /* 0x040fe20000410000 */
[----:B------:R-:W-:Y:S02]  /*324f0*/  HADD2.F32 R35, -RZ, R35.H0_H0 ;  /* 0x20000023ff237230 */ /* 0x000fe40000004100 */
[-C--:B------:R-:W-:Y:S01]  /*32500*/  FMUL.FTZ R32, R14, R15.reuse ;  /* 0x0000000f0e207220 */ /* 0x080fe20000410000 */
[----:B------:R-:W-:Y:S02]  /*32510*/  HADD2.F32 R7, -RZ, R12.H1_H1 ;  /* 0x3000000cff077230 */ /* 0x000fe40000004100 */
[----:B------:R-:W-:Y:S01]  /*32520*/  FFMA.FTZ R30, R13, R15, -R30 ;  /* 0x0000000f0d1e7223 */ /* 0x000fe2000001081e */
[----:B------:R-:W-:-:S02]  /*32530*/  HADD2.F32 R28, -RZ, R28.H0_H0 ;  /* 0x2000001cff1c7230 */ /* 0x000fc40000004100 */
[----:B------:R-:W-:Y:S01]  /*32540*/  FFMA.FTZ R13, R13, R29, R32 ;  /* 0x0000001d0d0d7223 */ /* 0x000fe20000010020 */
[----:B------:R-:W-:Y:S02]  /*32550*/  HADD2.F32 R12, -RZ, R12.H0_H0 ;  /* 0x2000000cff0c7230 */ /* 0x000fe40000004100 */
[-C--:B------:R-:W-:Y:S01]  /*32560*/  FMUL.FTZ R31, R7, R35.reuse ;  /* 0x00000023071f7220 */ /* 0x080fe20000410000 */
[----:B------:R-:W-:Y:S01]  /*32570*/  F2FP.SATFINITE.E4M3.F32.PACK_AB_MERGE_C R33, R33, R38, R34 ;  /* 0x000000262121723e */ /* 0x000fe20004807022 */
[----:B------:R-:W-:Y:S01]  /*32580*/  FMUL.FTZ R14, R7, R28 ;  /* 0x0000001c070e7220 */ /* 0x000fe20000410000 */
[----:B------:R-:W-:Y:S01]  /*32590*/  F2FP.SATFINITE.E4M3.F32.PACK_AB_MERGE_C R13, R13, R30, RZ ;  /* 0x0000001e0d0d723e */ /* 0x000fe200048070ff */
[C---:B------:R-:W-:Y:S01]  /*325a0*/  FFMA.FTZ R31, R12.reuse, R28, -R31 ;  /* 0x0000001c0c1f7223 */ /* 0x040fe2000001081f */
[----:B------:R-:W-:Y:S01]  /*325b0*/  F2FP.SATFINITE.E4M3.F32.PACK_AB_MERGE_C R15, R43, R42, R55 ;  /* 0x0000002a2b0f723e */ /* 0x000fe20004807037 */
[----:B------:R-:W-:-:S05]  /*325c0*/  FFMA.FTZ R14, R12, R35, R14 ;  /* 0x000000230c0e7223 */ /* 0x000fca000001000e */
[----:B------:R-:W-:Y:S01]  /*325d0*/  F2FP.SATFINITE.E4M3.F32.PACK_AB_MERGE_C R12, R14, R31, R13 ;  /* 0x0000001f0e0c723e */ /* 0x000fe2000480700d */
[----:B------:R-:W-:Y:S02]  /*325e0*/  IMAD.MOV.U32 R14, RZ, RZ, R33 ;  /* 0x000000ffff0e7224 */ /* 0x000fe400078e0021 */
[----:B------:R-:W-:-:S07]  /*325f0*/  IMAD.MOV.U32 R13, RZ, RZ, R39 ;  /* 0x000000ffff0d7224 */ /* 0x000fce00078e0027 */
.L_x_4563:
[----:B------:R-:W-:Y:S05]  /*32600*/  BSYNC B2 ;  /* 0x0000000000027941 */ /* 0x000fea0003800000 */
.L_x_4562:
[----:B------:R-:W-:Y:S02]  /*32610*/  R2UR UR4, R20 ;  /* 0x00000000140472ca */ /* 0x000fe400000e0000 */
[----:B------:R-:W-:-:S13]  /*32620*/  R2UR UR5, R21 ;  /* 0x00000000150572ca */ /* 0x000fda00000e0000 */
[----:B-----5:R0:W-:Y:S01]  /*32630*/  ST.E.128 desc[UR4][R26.64+0xa0], R12 ;  /* 0x0000a00c1a007985 */ /* 0x0201e2000c101d04 */
[----:B------:R-:W-:Y:S05]  /*32640*/  BRA `(.L_x_4541) ;  /* 0x0000009000907947 */ /* 0x000fea0003800000 */
.L_x_4508:
[C---:B------:R-:W-:Y:S01]  /*32650*/  R2UR UR10, R20.reuse ;  /* 0x00000000140a72ca */ /* 0x040fe200000e0000 */
[----:B------:R0:W5:Y:S01]  /*32660*/  LDL.64 R102, [R3+0x10] ;  /* 0x0000100003667983 */ /* 0x0001620000100a00 */
[C---:B------:R-:W-:Y:S02]  /*32670*/  R2UR UR11, R21.reuse ;  /* 0x00000000150b72ca */ /* 0x040fe400000e0000 */
[C---:B------:R-:W-:Y:S02]  /*32680*/  R2UR UR8, R20.reuse ;  /* 0x00000000140872ca */ /* 0x040fe400000e0000 */
[C---:B------:R-:W-:Y:S02]  /*32690*/  R2UR UR9, R21.reuse ;  /* 0x00000000150972ca */ /* 0x040fe400000e0000 */
[----:B------:R-:W-:Y:S02]  /*326a0*/  R2UR UR4, R20 ;  /* 0x00000000140472ca */ /* 0x000fe400000e0000 */
[----:B------:R-:W-:-:S02]  /*326b0*/  R2UR UR5, R21 ;  /* 0x00000000150572ca */ /* 0x000fc400000e0000 */
[C---:B------:R-:W-:Y:S02]  /*326c0*/  R2UR UR6, R20.reuse ;  /* 0x00000000140672ca */ /* 0x040fe400000e0000 */
[----:B------:R-:W-:Y:S01]  /*326d0*/  R2UR UR7, R21 ;  /* 0x00000000150772ca */ /* 0x000fe200000e0000 */
[----:B-----5:R-:W2:Y:S04]  /*326e0*/  LD.E R12, desc[UR10][R106.64+0xc] ;  /* 0x00000c0a6a0c7980 */ /* 0x020ea8000c101900 */
[----:B------:R-:W3:Y:S04]  /*326f0*/  LD.E R7, desc[UR8][R106.64+0x14] ;  /* 0x000014086a077980 */ /* 0x000ee8000c101900 */
[----:B------:R-:W4:Y:S04]  /*32700*/  LD.E.64 R90, desc[UR4][R106.64+0xa0] ;  /* 0x0000a0046a5a7980 */ /* 0x000f28000c101b00 */
[----:B------:R-:W4:Y:S01]  /*32710*/  LD.E.64 R98, desc[UR6][R106.64+0xc0] ;  /* 0x0000c0066a627980 */ /* 0x000f22000c101b00 */
[----:B------:R-:W-:-:S02]  /*32720*/  R2UR UR12, R20 ;  /* 0x00000000140c72ca */ /* 0x000fc400000e0000 */
[----:B------:R-:W-:Y:S01]  /*32730*/  R2UR UR13, R21 ;  /* 0x00000000150d72ca */ /* 0x000fe200000e0000 */
[----:B------:R0:W5:Y:S01]  /*32740*/  LD.E.64 R88, desc[UR4][R106.64+0x98] ;  /* 0x000098046a587980 */ /* 0x000162000c101b00 */
[----:B------:R-:W-:Y:S03]  /*32750*/  BSSY B2, `(.L_x_4564) ;  /* 0x0000052000027945 */ /* 0x000fe60003800000 */
[----:B------:R0:W5:Y:S01]  /*32760*/  LD.E.64 R100, desc[UR10][R106.64+0xc8] ;  /* 0x0000c80a6a647980 */ /* 0x000162000c101b00 */
        /* <DEDUP_REMOVED lines=28> */
[----:B------:R-:W-:Y:S02]  /*32930*/  VIADD R12, R7, 0x80 ;  /* 0x00000080070c7836 */ /* 0x000fe40000000000 */
[-C--:B------:R-:W-:Y:S01]  /*32940*/  IMAD R55, R90, R33.reuse, R13 ;  /* 0x000000215a377224 */ /* 0x080fe200078e020d */
[----:B------:R0:W5:Y:S01]  /*32950*/  LD.E.U8 R7, desc[UR12][R106.64+0x19] ;  /* 0x0000190c6a077980 */ /* 0x000162000c101100 */
[----:B------:R-:W-:Y:S02]  /*32960*/  IMAD R93, R98, R33, R15 ;  /* 0x00000021625d7224 */ /* 0x000fe400078e020f */
[----:B------:R-:W-:-:S02]  /*32970*/  IMAD.WIDE.U32 R108, R90, R53, RZ ;  /* 0x000000355a6c7225 */ /* 0x000fc400078e00ff */
[----:B------:R0:W5:Y:S02]  /*32980*/  LD.E.64 R90, desc[UR6][R106.64+0xa8] ;  /* 0x0000a8066a5a7980 */ /* 0x000164000c101b00 */
[----:B------:R-:W-:Y:S02]  /*32990*/  IMAD.WIDE.U32 R110, R98, R53, RZ ;  /* 0x00000035626e7225 */ /* 0x000fe400078e00ff */
[----:B------:R0:W5:Y:S01]  /*329a0*/  LD.E.64 R98, desc[UR8][R106.64+0xb8] ;  /* 0x0000b8086a627980 */ /* 0x000162000c101b00 */
[----:B------:R-:W-:Y:S02]  /*329b0*/  ISETP.GE.AND P3, PT, R12, R14, PT ;  /* 0x0000000e0c00720c */ /* 0x000fe40003f66270 */
[----:B------:R-:W-:Y:S02]  /*329c0*/  CS2R R32, SRZ ;  /* 0x0000000000207805 */ /* 0x000fe4000001ff00 */
[----:B------:R-:W-:Y:S02]  /*329d0*/  CS2R R14, SRZ ;  /* 0x00000000000e7805 */ /* 0x000fe4000001ff00 */
[----:B------:R-:W-:Y:S01]  /*329e0*/  CS2R R12, SRZ ;  /* 0x00000000000c7805 */ /* 0x000fe2000001ff00 */
[----:B------:R-:W-:-:S02]  /*329f0*/  IMAD.IADD R55, R109, 0x1, R55 ;  /* 0x000000016d377824 */ /* 0x000fc400078e0237 */
[----:B------:R-:W-:Y:S01]  /*32a00*/  IMAD.IADD R93, R111, 0x1, R93 ;  /* 0x000000016f5d7824 */ /* 0x000fe200078e025d */
[----:B0-----:R-:W-:Y:S06]  /*32a10*/  @P1 BRA `(.L_x_4565) ;  /* 0x0000000000941947 */ /* 0x001fec0003800000 */
[----:B-----5:R-:W-:Y:S02]  /*32a20*/  LOP3.LUT R60, R7, 0x1, RZ, 0xc0, !PT ;  /* 0x00000001073c7812 */ /* 0x020fe400078ec0ff */
[----:B------:R-:W-:Y:S02]  /*32a30*/  CS2R R78, SRZ ;  /* 0x00000000004e7805 */ /* 0x000fe4000001ff00 */
[----:B------:R-:W-:Y:S02]  /*32a40*/  IADD3 R106, P5, R90, R108, RZ ;  /* 0x0000006c5a6a7210 */ /* 0x000fe40007fbe0ff */
[----:B------:R-:W-:Y:S02]  /*32a50*/  CS2R R76, SRZ ;  /* 0x00000000004c7805 */ /* 0x000fe4000001ff00 */
[----:B------:R-:W-:Y:S02]  /*32a60*/  ISETP.NE.U32.AND P4, PT, R60, 0x1, PT ;  /* 0x000000013c00780c */ /* 0x000fe40003f85070 */
[----:B------:R-:W-:-:S02]  /*32a70*/  CS2R R70, SRZ ;  /* 0x0000000000467805 */ /* 0x000fc4000001ff00 */
[----:B------:R-:W-:Y:S01]  /*32a80*/  CS2R R68, SRZ ;  /* 0x0000000000447805 */ /* 0x000fe2000001ff00 */
[----:B------:R-:W-:Y:S01]  /*32a90*/  IMAD.X R107, R91, 0x1, R55, P5 ;  /* 0x000000015b6b7824 */ /* 0x000fe200028e0637 */
[----:B------:R-:W-:Y:S02]  /*32aa0*/  R2P PR, R7, 0x6 ;  /* 0x0000000607007804 */ /* 0x000fe40000000000 */
[----:B------:R-:W-:Y:S02]  /*32ab0*/  CS2R R66, SRZ ;  /* 0x0000000000427805 */ /* 0x000fe4000001ff00 */
[----:B------:R-:W-:Y:S02]  /*32ac0*/  IADD3 R112, P5, R100, R110, RZ ;  /* 0x0000006e64707210 */ /* 0x000fe40007fbe0ff */
[----:B------:R-:W-:Y:S02]  /*32ad0*/  CS2R R64, SRZ ;  /* 0x0000000000407805 */ /* 0x000fe4000001ff00 */
[----:B------:R-:W-:-:S02]  /*32ae0*/  CS2R R82, SRZ ;  /* 0x0000000000527805 */ /* 0x000fc4000001ff00 */
[----:B------:R-:W-:Y:S02]  /*32af0*/  CS2R R80, SRZ ;  /* 0x0000000000507805 */ /* 0x000fe4000001ff00 */
[----:B------:R-:W-:Y:S02]  /*32b00*/  CS2R R74, SRZ ;  /* 0x00000000004a7805 */ /* 0x000fe4000001ff00 */
[----:B------:R-:W-:Y:S02]  /*32b10*/  CS2R R72, SRZ ;  /* 0x0000000000487805 */ /* 0x000fe4000001ff00 */
[----:B------:R-:W-:Y:S02]  /*32b20*/  CS2R R62, SRZ ;  /* 0x00000000003e7805 */ /* 0x000fe4000001ff00 */
[----:B------:R-:W-:Y:S02]  /*32b30*/  @!P4 R2UR UR4, R20 ;  /* 0x000000001404c2ca */ /* 0x000fe400000e0000 */
[----:B------:R-:W-:-:S02]  /*32b40*/  CS2R R60, SRZ ;  /* 0x00000000003c7805 */ /* 0x000fc4000001ff00 */
[----:B------:R-:W-:Y:S01]  /*32b50*/  @!P4 R2UR UR5, R21 ;  /* 0x000000001505c2ca */ /* 0x000fe200000e0000 */
[----:B------:R-:W-:Y:S01]  /*32b60*/  IMAD.X R113, R101, 0x1, R93, P5 ;  /* 0x0000000165717824 */ /* 0x000fe200028e065d */
[C---:B------:R-:W-:Y:S02]  /*32b70*/  @P1 R2UR UR8, R20.reuse ;  /* 0x00000000140812ca */ /* 0x040fe400000e0000 */
[C---:B------:R-:W-:Y:S02]  /*32b80*/  @P1 R2UR UR9, R21.reuse ;  /* 0x00000000150912ca */ /* 0x040fe400000e0000 */
[C---:B------:R-:W-:Y:S02]  /*32b90*/  @P2 R2UR UR12, R20.reuse ;  /* 0x00000000140c22ca */ /* 0x040fe400000e0000 */
[----:B------:R-:W-:Y:S02]  /*32ba0*/  @P2 R2UR UR13, R21 ;  /* 0x00000000150d22ca */ /* 0x000fe400000e0000 */
[----:B------:R-:W-:-:S02]  /*32bb0*/  @!P4 R2UR UR6, R20 ;  /* 0x000000001406c2ca */ /* 0x000fc400000e0000 */
[C---:B------:R-:W-:Y:S01]  /*32bc0*/  @!P4 R2UR UR7, R21.reuse ;  /* 0x000000001507c2ca */ /* 0x040fe200000e0000 */
[----:B------:R0:W5:Y:S01]  /*32bd0*/  @!P4 LD.E.128 R76, desc[UR4][R106.64] ;  /* 0x000000046a4cc980 */ /* 0x000162000c101d00 */
[C---:B------:R-:W-:Y:S02]  /*32be0*/  @P1 R2UR UR10, R20.reuse ;  /* 0x00000000140a12ca */ /* 0x040fe400000e0000 */
[C---:B------:R-:W-:Y:S01]  /*32bf0*/  @P1 R2UR UR11, R21.reuse ;  /* 0x00000000150b12ca */ /* 0x040fe200000e0000 */
[----:B------:R0:W5:Y:S01]  /*32c00*/  @P1 LD.E.128 R68, desc[UR8][R106.64+0x20] ;  /* 0x000020086a441980 */ /* 0x000162000c101d00 */
[----:B------:R-:W-:Y:S02]  /*32c10*/  @P2 R2UR UR14, R20 ;  /* 0x00000000140e22ca */ /* 0x000fe400000e0000 */
[----:B------:R-:W-:Y:S01]  /*32c20*/  @P2 R2UR UR15, R21 ;  /* 0x00000000150f22ca */ /* 0x000fe200000e0000 */
[----:B------:R0:W5:Y:S04]  /*32c30*/  @P2 LD.E.128 R64, desc[UR12][R106.64+0x40] ;  /* 0x0000400c6a402980 */ /* 0x000168000c101d00 */
[----:B------:R0:W5:Y:S04]  /*32c40*/  @!P4 LD.E.128 R80, desc[UR6][R112.64] ;  /* 0x000000067050c980 */ /* 0x000168000c101d00 */
[----:B------:R0:W5:Y:S04]  /*32c50*/  @P1 LD.E.128 R72, desc[UR10][R112.64+0x20] ;  /* 0x0000200a70481980 */ /* 0x000168000c101d00 */
[----:B------:R0:W5:Y:S02]  /*32c60*/  @P2 LD.E.128 R60, desc[UR14][R112.64+0x40] ;  /* 0x0000400e703c2980 */ /* 0x000164000c101d00 */
.L_x_4565:
[----:B------:R-:W-:Y:S05]  /*32c70*/  BSYNC B2 ;  /* 0x0000000000027941 */ /* 0x000fea0003800000 */
.L_x_4564:
[----:B------:R-:W-:Y:S04]  /*32c80*/  BSSY B2, `(.L_x_4566) ;  /* 0x0000027000027945 */ /* 0x000fe80003800000 */
[----:B------:R-:W-:Y:S05]  /*32c90*/  @P3 BRA `(.L_x_4567) ;  /* 0x0000000000943947 */ /* 0x000fea0003800000 */
[----:B-----5:R-:W-:Y:S02]  /*32ca0*/  IADD3 R108, P4, P5, R90, R88, R108 ;  /* 0x000000585a6c7210 */ /* 0x020fe40007d9e06c */
[----:B------:R-:W-:Y:S02]  /*32cb0*/  CS2R R38, SRZ ;  /* 0x0000000000267805 */ /* 0x000fe4000001ff00 */
[C---:B------:R-:W-:Y:S02]  /*32cc0*/  LOP3.LUT R12, R7.reuse, 0x1, RZ, 0xc0, !PT ;  /* 0x00000001070c7812 */ /* 0x040fe400078ec0ff */
[----:B------:R-:W-:Y:S02]  /*32cd0*/  CS2R R36, SRZ ;  /* 0x0000000000247805 */ /* 0x000fe4000001ff00 */
[----:B------:R-:W-:Y:S02]  /*32ce0*/  R2P PR, R7, 0x6 ;  /* 0x0000000607007804 */ /* 0x000fe40000000000 */
[----:B------:R-:W-:-:S02]  /*32cf0*/  CS2R R42, SRZ ;  /* 0x00000000002a7805 */ /* 0x000fc4000001ff00 */
[----:B------:R-:W-:Y:S02]  /*32d00*/  ISETP.NE.U32.AND P3, PT, R12, 0x1, PT ;  /* 0x000000010c00780c */ /* 0x000fe40003f65070 */
[----:B------:R-:W-:Y:S02]  /*32d10*/  CS2R R40, SRZ ;  /* 0x0000000000287805 */ /* 0x000fe4000001ff00 */
[----:B------:R-:W-:Y:S02]  /*32d20*/  IADD3.X R109, R91, R89, R55, P4, P5 ;  /* 0x000000595b6d7210 */ /* 0x000fe400027ea437 */
[----:B------:R-:W-:Y:S02]  /*32d30*/  CS2R R58, SRZ ;  /* 0x00000000003a7805 */ /* 0x000fe4000001ff00 */
[----:B------:R-:W-:Y:S02]  /*32d40*/  IADD3 R110, P4, P5, R100, R98, R110 ;  /* 0x00000062646e7210 */ /* 0x000fe40007d9e06e */
[----:B------:R-:W-:-:S02]  /*32d50*/  CS2R R56, SRZ ;  /* 0x0000000000387805 */ /* 0x000fc4000001ff00 */
[----:B------:R-:W-:Y:S02]  /*32d60*/  CS2R R14, SRZ ;  /* 0x00000000000e7805 */ /* 0x000fe4000001ff00 */
[----:B------:R-:W-:Y:S02]  /*32d70*/  CS2R R12, SRZ ;  /* 0x00000000000c7805 */ /* 0x000fe4000001ff00 */
[----:B------:R-:W-:Y:S02]  /*32d80*/  CS2R R30, SRZ ;  /* 0x00000000001e7805 */ /* 0x000fe4000001ff00 */
[----:B------:R-:W-:Y:S02]  /*32d90*/  CS2R R28, SRZ ;  /* 0x00000000001c7805 */ /* 0x000fe4000001ff00 */
[----:B------:R-:W-:Y:S02]  /*32da0*/  CS2R R34, SRZ ;  /* 0x0000000000227805 */ /* 0x000fe4000001ff00 */
[----:B------:R-:W-:-:S02]  /*32db0*/  @P1 R2UR UR8, R20 ;  /* 0x00000000140812ca */ /* 0x000fc400000e0000 */
[----:B------:R-:W-:Y:S02]  /*32dc0*/  CS2R R32, SRZ ;  /* 0x0000000000207805 */ /* 0x000fe4000001ff00 */
[C---:B------:R-:W-:Y:S02]  /*32dd0*/  @!P3 R2UR UR4, R20.reuse ;  /* 0x000000001404b2ca */ /* 0x040fe400000e0000 */
[C---:B------:R-:W-:Y:S02]  /*32de0*/  @!P3 R2UR UR5, R21.reuse ;  /* 0x000000001505b2ca */ /* 0x040fe400000e0000 */
[C---:B------:R-:W-:Y:S02]  /*32df0*/  @P1 R2UR UR9, R21.reuse ;  /* 0x00000000150912ca */ /* 0x040fe400000e0000 */
[----:B------:R-:W-:Y:S02]  /*32e00*/  @P2 R2UR UR12, R20 ;  /* 0x00000000140c22ca */ /* 0x000fe400000e0000 */
[----:B------:R-:W-:-:S02]  /*32e10*/  @P2 R2UR UR13, R21 ;  /* 0x00000000150d22ca */ /* 0x000fc400000e0000 */
[C---:B------:R-:W-:Y:S02]  /*32e20*/  @!P3 R2UR UR6, R20.reuse ;  /* 0x000000001406b2ca */ /* 0x040fe400000e0000 */
[C---:B------:R-:W-:Y:S02]  /*32e30*/  @!P3 R2UR UR7, R21.reuse ;  /* 0x000000001507b2ca */ /* 0x040fe400000e0000 */
[C---:B------:R-:W-:Y:S01]  /*32e40*/  @P1 R2UR UR10, R20.reuse ;  /* 0x00000000140a12ca */ /* 0x040fe200000e0000 */
[----:B------:R1:W5:Y:S01]  /*32e50*/  @!P3 LD.E.128 R36, desc[UR4][R108.64] ;  /* 0x000000046c24b980 */ /* 0x000362000c101d00 */
[C---:B------:R-:W-:Y:S02]  /*32e60*/  @P1 R2UR UR11, R21.reuse ;  /* 0x00000000150b12ca */ /* 0x040fe400000e0000 */
[----:B------:R-:W-:Y:S01]  /*32e70*/  @P2 R2UR UR14, R20 ;  /* 0x00000000140e22ca */ /* 0x000fe200000e0000 */
[----:B------:R1:W5:Y:S01]  /*32e80*/  @P1 LD.E.128 R40, desc[UR8][R108.64+0x20] ;  /* 0x000020086c281980 */ /* 0x000362000c101d00 */
[----:B------:R-:W-:-:S02]  /*32e90*/  @P2 R2UR UR15, R21 ;  /* 0x00000000150f22ca */ /* 0x000fc400000e0000 */
[----:B------:R-:W-:Y:S01]  /*32ea0*/  IADD3.X R111, R101, R99, R93, P4, P5 ;  /* 0x00000063656f7210 */ /* 0x000fe200027ea45d */
[----:B------:R1:W5:Y:S04]  /*32eb0*/  @P2 LD.E.128 R56, desc[UR12][R108.64+0x40] ;  /* 0x0000400c6c382980 */ /* 0x000368000c101d00 */
[----:B------:R1:W5:Y:S04]  /*32ec0*/  @!P3 LD.E.128 R12, desc[UR6][R110.64] ;  /* 0x000000066e0cb980 */ /* 0x000368000c101d00 */
[----:B------:R1:W5:Y:S04]  /*32ed0*/  @P1 LD.E.128 R28, desc[UR10][R110.64+0x20] ;  /* 0x0000200a6e1c1980 */ /* 0x000368000c101d00 */
[----:B------:R1:W5:Y:S02]  /*32ee0*/  @P2 LD.E.128 R32, desc[UR14][R110.64+0x40] ;  /* 0x0000400e6e202980 */ /* 0x000364000c101d00 */
.L_x_4567:
[----:B------:R-:W-:Y:S05]  /*32ef0*/  BSYNC B2 ;  /* 0x0000000000027941 */ /* 0x000fea0003800000 */
.L_x_4566:
[----:B------:R-:W-:Y:S01]  /*32f00*/  R2UR UR4, R20 ;  /* 0x00000000140472ca */ /* 0x000fe200000e0000 */
[----:B-----5:R2:W5:Y:S01]  /*32f10*/  LDL R7, [R0] ;  /* 0x0000000000077983 */ /* 0x0205620000100800 */
[----:B------:R-:W-:-:S03]  /*32f20*/  R2UR UR5, R21 ;  /* 0x00000000150572ca */ /* 0x000fc600000e0000 */
[----:B------:R2:W5:Y:S10]  /*32f30*/  LDL R55, [R0+0x4] ;  /* 0x0000040000377983 */ /* 0x0005740000100800 */
[----:B------:R-:W3:Y:S01]  /*32f40*/  LD.E R88, desc[UR4][R102.64+0x1c] ;  /* 0x00001c0466587980 */ /* 0x000ee2000c101900 */
[----:B------:R-:W-:Y:S01]  /*32f50*/  BSSY B2, `(.L_x_4568) ;  /* 0x0000005000027945 */ /* 0x000fe20003800000 */
[----:B---3--:R-:W-:-:S04]  /*32f60*/  LOP3.LUT R88, R88, 0x1, RZ, 0xfc, !PT ;  /* 0x0000000158587812 */ /* 0x008fc800078efcff */
[----:B------:R-:W-:-:S13]  /*32f70*/  ISETP.NE.AND P1, PT, R88, 0x3, PT ;  /* 0x000000035800780c */ /* 0x000fda0003f25270 */
[----:B--2---:R-:W-:Y:S05]  /*32f80*/  @!P1 BRA `(.L_x_4569) ;  /* 0x0000000000049947 */ /* 0x004fea0003800000 */
[----:B------:R-:W-:Y:S01]  /*32f90*/  BPT.TRAP 0x1 ;  /* 0x000000040000795c */ /* 0x000fe20000300000 */
.L_x_4569:
[----:B------:R-:W-:Y:S05]  /*32fa0*/  BSYNC B2 ;  /* 0x0000000000027941 */ /* 0x000fea0003800000 */
.L_x_4568:
[----:B------:R-:W-:Y:S02]  /*32fb0*/  R2UR UR4, R20 ;  /* 0x00000000140472ca */ /* 0x000fe400000e0000 */
[----:B------:R-:W-:-:S13]  /*32fc0*/  R2UR UR5, R21 ;  /* 0x00000000150572ca */ /* 0x000fda00000e0000 */
[----:B------:R-:W2:Y:S01]  /*32fd0*/  LD.E.64 R102, desc[UR4][R102.64+0x8] ;  /* 0x0000080466667980 */ /* 0x000ea2000c101b00 */
[----:B-----5:R-:W-:Y:S01]  /*32fe0*/  SHF.L.U32 R90, R55, 0x1f, RZ ;  /* 0x0000001f375a7819 */ /* 0x020fe200000006ff */
[----:B------:R-:W-:Y:S01]  /*32ff0*/  BSSY B2, `(.L_x_4570) ;  /* 0x0000005000027945 */ /* 0x000fe20003800000 */
[----:B--2---:R-:W-:-:S05]  /*33000*/  MOV R88, R102 ;  /* 0x0000006600587202 */ /* 0x004fca0000000f00 */
[----:B------:R-:W-:-:S04]  /*33010*/  IMAD R7, R7, 0x8, R88 ;  /* 0x0000000807077824 */ /* 0x000fc800078e0258 */
[----:B------:R-:W2:Y:S02]  /*33020*/  SYNCS.PHASECHK.TRANS64.TRYWAIT P1, [R7+URZ], R90 ;  /* 0x0000005a070075a7 */ /* 0x000ea4000802017f */
[----:B--2---:R-:W-:Y:S05]  /*33030*/  @!P1 BRA `(.L_x_4571) ;  /* 0x0000008800889947 */ /* 0x004fea0003800000 */
.L_x_4622:
[----:B------:R-:W-:Y:S05]  /*33040*/  BSYNC B2 ;  /* 0x0000000000027941 */ /* 0x000fea0003800000 */
.L_x_4570:
[----:B------:R-:W3:Y:S01]  /*33050*/  LDL.64 R98, [R3+0x50] ;  /* 0x0000500003627983 */ /* 0x000ee20000100a00 */
[C---:B------:R-:W-:Y:S02]  /*33060*/  R2UR UR6, R20.reuse ;  /* 0x00000000140672ca */ /* 0x040fe400000e0000 */
[C---:B------:R-:W-:Y:S01]  /*33070*/  R2UR UR7, R21.reuse ;  /* 0x00000000150772ca */ /* 0x040fe200000e0000 */
[----:B------:R-:W2:Y:S01]  /*33080*/  LDL.64 R88, [R3+0x8] ;  /* 0x0000080003587983 */ /* 0x000ea20000100a00 */
[C---:B------:R-:W-:Y:S02]  /*33090*/  R2UR UR4, R20.reuse ;  /* 0x00000000140472ca */ /* 0x040fe400000e0000 */
[----:B------:R-:W-:Y:S01]  /*330a0*/  R2UR UR5, R21 ;  /* 0x00000000150572ca */ /* 0x000fe200000e0000 */
[----:B------:R-:W4:Y:S04]  /*330b0*/  LDL R55, [R0] ;  /* 0x0000000000377983 */ /* 0x000f280000100800 */
[----:B------:R-:W2:Y:S04]  /*330c0*/  LDL.64 R102, [R3+0x58] ;  /* 0x0000580003667983 */ /* 0x000ea80000100a00 */
[----:B------:R-:W5:Y:S04]  /*330d0*/  LDL.64 R100, [R3+0x38] ;  /* 0x0000380003647983 */ /* 0x000f680000100a00 */
[----:B---3--:R-:W3:Y:S04]  /*330e0*/  LD.E R84, desc[UR6][R98.64+0xc] ;  /* 0x00000c0662547980 */ /* 0x008ee8000c101900 */
[----:B-1----:R-:W3:Y:S01]  /*330f0*/  LD.E R110, desc[UR4][R98.64+0x8] ;  /* 0x00000804626e7980 */ /* 0x002ee2000c101900 */
[----:B------:R-:W-:-:S02]  /*33100*/  R2UR UR8, R20 ;  /* 0x00000000140872ca */ /* 0x000fc400000e0000 */
[----:B------:R-:W-:Y:S01]  /*33110*/  R2UR UR9, R21 ;  /* 0x00000000150972ca */ /* 0x000fe200000e0000 */
[----:B----4-:R-:W-:Y:S01]  /*33120*/  IMAD R55, R55, 0x7800, RZ ;  /* 0x0000780037377824 */ /* 0x010fe200078e02ff */
[----:B------:R-:W5:Y:S01]  /*33130*/  LD.E R108, desc[UR6][R98.64+0x4] ;  /* 0x00000406626c7980 */ /* 0x000f62000c101900 */
[----:B------:R-:W-:Y:S03]  /*33140*/  BSSY B2, `(.L_x_4572) ;  /* 0x00003d2000027945 */ /* 0x000fe60003800000 */
[----:B--2---:R-:W5:Y:S07]  /*33150*/  LD.E.64 R102, desc[UR4][R102.64] ;  /* 0x0000000466667980 */ /* 0x004f6e000c101b00 */
[----:B------:R1:W5:Y:S01]  /*33160*/  LD.E R7, desc[UR8][R88.64+0x64] ;  /* 0x0000640858077980 */ /* 0x000362000c101900 */
[----:B------:R-:W-:Y:S01]  /*33170*/  SHF.R.S32.HI R93, RZ, 0x1f, R55 ;  /* 0x0000001fff5d7819 */ /* 0x000fe20000011437 */
[----:B---3--:R-:W-:Y:S01]  /*33180*/  IMAD R84, R53, -0xa0, R84 ;  /* 0xffffff6035547824 */ /* 0x008fe200078e0254 */
[----:B------:R-:W-:-:S04]  /*33190*/  LEA.HI R109, R110, R110, RZ, 0x1 ;  /* 0x0000006e6e6d7211 */ /* 0x000fc800078f08ff */
[----:B------:R-:W-:Y:S02]  /*331a0*/  VIMNMX R84, R84, 0xa0, PT ;  /* 0x000000a054547848 */ /* 0x000fe40003fe0100 */
[----:B0-----:R-:W-:-:S04]  /*331b0*/  SHF.R.S32.HI R113, RZ, 0x1, R109 ;  /* 0x00000001ff717819 */ /* 0x001fc8000001146d */
[----:B------:R-:W-:Y:S02]  /*331c0*/  ISETP.GE.AND P1, PT, R113, R84, PT ;  /* 0x000000547100720c */ /* 0x000fe40003f26270 */
[----:B------:R-:W-:Y:S01]  /*331d0*/  LOP3.LUT R87, R109, 0xffffffe, RZ, 0xc0, !PT ;  /* 0x0ffffffe6d577812 */ /* 0x000fe200078ec0ff */
[----:B------:R-:W-:Y:S01]  /*331e0*/  IMAD R84, R95, R113, RZ ;  /* 0x000000715f547224 */ /* 0x000fe200078e02ff */
[----:B-1----:R-:W-:-:S03]  /*331f0*/  SHF.R.S32.HI R89, RZ, 0x1f, R113 ;  /* 0x0000001fff597819 */ /* 0x002fc60000011471 */
[----:B------:R-:W-:Y:S02]  /*33200*/  IMAD.IADD R87, R110, 0x1, -R87 ;  /* 0x000000016e577824 */ /* 0x000fe400078e0a57 */
[----:B------:R-:W-:Y:S02]  /*33210*/  IMAD R89, R94, R89, R84 ;  /* 0x000000595e597224 */ /* 0x000fe400078e0254 */
[----:B------:R-:W-:Y:S02]  /*33220*/  IMAD.SHL.U32 R97, R87, 0x10, RZ ;  /* 0x0000001057617824 */ /* 0x000fe400078e00ff */
[----:B------:R-:W-:Y:S01]  /*33230*/  IMAD.MOV.U32 R84, RZ, RZ, R86 ;  /* 0x000000ffff547224 */ /* 0x000fe200078e0056 */
[----:B------:R-:W-:Y:S06]  /*33240*/  @P1 BRA `(.L_x_4573) ;  /* 0x0000003c00041947 */ /* 0x000fec0003800000 */
[----:B------:R-:W-:Y:S02]  /*33250*/  R2UR UR4, R20 ;  /* 0x00000000140472ca */ /* 0x000fe400000e0000 */
[----:B------:R-:W-:-:S13]  /*33260*/  R2UR UR5, R21 ;  /* 0x00000000150572ca */ /* 0x000fda00000e0000 */
[----:B-----5:R-:W2:Y:S01]  /*33270*/  LD.E.U8 R86, desc[UR4][R100.64] ;  /* 0x0000000464567980 */ /* 0x020ea2000c101100 */
[----:B------:R-:W-:Y:S01]  /*33280*/  IMAD.WIDE.U32 R106, R94, R113, R84 ;  /* 0x000000715e6a7225 */ /* 0x000fe200078e0054 */
[----:B------:R-:W-:Y:S03]  /*33290*/  BSSY B3, `(.L_x_4574) ;  /* 0x000013b000037945 */ /* 0x000fe60003800000 */
[----:B------:R-:W-:Y:S01]  /*332a0*/  IMAD.IADD R111, R107, 0x1, R89 ;  /* 0x000000016b6f7824 */ /* 0x000fe200078e0259 */
[----:B--2---:R-:W-:-:S04]  /*332b0*/  LOP3.LUT R86, R86, 0x1, RZ, 0xc0, !PT ;  /* 0x0000000156567812 */ /* 0x004fc800078ec0ff */
[----:B------:R-:W-:-:S13]  /*332c0*/  ISETP.NE.U32.AND P1, PT, R86, 0x1, PT ;  /* 0x000000015600780c */ /* 0x000fda0003f25070 */
[----:B------:R-:W-:Y:S05]  /*332d0*/  @P1 BRA `(.L_x_4575) ;  /* 0x0000001000d81947 */ /* 0x000fea0003800000 */
[----:B------:R-:W-:Y:S01]  /*332e0*/  LEA.HI R84, R108, R108, RZ, 0x1 ;  /* 0x0000006c6c547211 */ /* 0x000fe200078f08ff */
[----:B------:R-:W-:Y:S01]  /*332f0*/  IMAD.IADD R85, R7, 0x1, -R108 ;  /* 0x0000000107557824 */ /* 0x000fe200078e0a6c */
[----:B------:R-:W-:Y:S02]  /*33300*/  SHF.R.S32.HI R89, RZ, 0x1f, R110 ;  /* 0x0000001fff597819 */ /* 0x000fe4000001146e */
[----:B------:R-:W-:Y:S02]  /*33310*/  SHF.R.S32.HI R112, RZ, 0x1, R84 ;  /* 0x00000001ff707819 */ /* 0x000fe40000011454 */
[----:B------:R-:W-:Y:S02]  /*33320*/  LEA.HI R91, R89, R110, RZ, 0x4 ;  /* 0x0000006e595b7211 */ /* 0x000fe400078f20ff */
[----:B------:R-:W-:Y:S02]  /*33330*/  ISETP.GE.AND P1, PT, R97, R112, PT ;  /* 0x000000706100720c */ /* 0x000fe40003f26270 */
[----:B------:R-:W-:Y:S01]  /*33340*/  LEA.HI R89, R89, R110, RZ, 0x2 ;  /* 0x0000006e59597211 */ /* 0x000fe200078f10ff */
[----:B------:R-:W-:Y:S01]  /*33350*/  IMAD.SHL.U32 R91, R91, 0x20, RZ ;  /* 0x000000205b5b7824 */ /* 0x000fe200078e00ff */
[----:B------:R-:W-:-:S02]  /*33360*/  SEL R84, R112, RZ, P1 ;  /* 0x000000ff70547207 */ /* 0x000fc40000800000 */
[----:B------:R-:W-:Y:S01]  /*33370*/  SEL R86, R108, R85, !P1 ;  /* 0x000000556c567207 */ /* 0x000fe20004800000 */
[----:B------:R-:W-:Y:S01]  /*33380*/  IMAD.SHL.U32 R89, R89, 0x20, RZ ;  /* 0x0000002059597824 */ /* 0x000fe200078e00ff */
[----:B------:R-:W-:Y:S01]  /*33390*/  LOP3.LUT R91, R91, 0xfffffe00, RZ, 0xc0, !PT ;  /* 0xfffffe005b5b7812 */ /* 0x000fe200078ec0ff */
[----:B------:R-:W-:Y:S01]  /*333a0*/  IMAD.IADD R84, R97, 0x1, R84 ;  /* 0x0000000161547824 */ /* 0x000fe200078e0254 */
[----:B------:R-:W-:Y:S02]  /*333b0*/  SHF.R.S32.HI R87, RZ, 0x1f, R86 ;  /* 0x0000001fff577819 */ /* 0x000fe40000011456 */
[----:B------:R-:W-:Y:S02]  /*333c0*/  LOP3.LUT R89, R89, 0x180, RZ, 0xc0, !PT ;  /* 0x0000018059597812 */ /* 0x000fe400078ec0ff */
[----:B------:R-:W-:Y:S02]  /*333d0*/  SHF.R.S32.HI R85, RZ, 0x1f, R84 ;  /* 0x0000001fff557819 */ /* 0x000fe40000011454 */
[----:B------:R-:W-:-:S02]  /*333e0*/  LEA.HI R88, R87, R86, RZ, 0x5 ;  /* 0x0000005657587211 */ /* 0x000fc400078f28ff */
[-C--:B------:R-:W-:Y:S02]  /*333f0*/  LEA.HI R86, R85, R84.reuse, RZ, 0x4 ;  /* 0x0000005455567211 */ /* 0x080fe400078f20ff */
[----:B------:R-:W-:Y:S02]  /*33400*/  LEA.HI R87, R113, R113, RZ, 0x1 ;  /* 0x0000007171577211 */ /* 0x000fe400078f08ff */
[----:B------:R-:W-:Y:S02]  /*33410*/  SHF.R.S32.HI R117, RZ, 0x4, R86 ;  /* 0x00000004ff757819 */ /* 0x000fe40000011456 */
[----:B------:R-:W-:Y:S02]  /*33420*/  LOP3.LUT R90, R87, 0x3fffffe, RZ, 0xc0, !PT ;  /* 0x03fffffe575a7812 */ /* 0x000fe400078ec0ff */
[----:B------:R-:W-:Y:S02]  /*33430*/  LEA.HI.SX32 R88, R88, R117, 0x1b ;  /* 0x0000007558587211 */ /* 0x000fe400078fdaff */
[----:B------:R-:W-:Y:S01]  /*33440*/  LEA.HI R84, R85, R84, RZ, 0x6 ;  /* 0x0000005455547211 */ /* 0x000fe200078f30ff */
[----:B------:R-:W-:Y:S01]  /*33450*/  IMAD.IADD R90, R113, 0x1, -R90 ;  /* 0x00000001715a7824 */ /* 0x000fe200078e0a5a */
[----:B------:R-:W-:-:S02]  /*33460*/  SHF.R.S32.HI R115, RZ, 0x1f, R88 ;  /* 0x0000001fff737819 */ /* 0x000fc40000011458 */
[----:B------:R-:W-:Y:S01]  /*33470*/  SHF.R.U32.HI R87, RZ, 0x3, R89 ;  /* 0x00000003ff577819 */ /* 0x000fe20000011659 */
[----:B------:R-:W-:Y:S01]  /*33480*/  IMAD R90, R90, 0x40, R91 ;  /* 0x000000405a5a7824 */ /* 0x000fe200078e025b */
[----:B------:R-:W-:Y:S01]  /*33490*/  LEA.HI R91, R115, R88, RZ, 0x2 ;  /* 0x00000058735b7211 */ /* 0x000fe200078f10ff */
[----:B------:R-:W-:Y:S01]  /*334a0*/  IMAD.SHL.U32 R115, R88, 0x10, RZ ;  /* 0x0000001058737824 */ /* 0x000fe200078e00ff */
[----:B------:R-:W-:Y:S02]  /*334b0*/  SHF.R.S32.HI R85, RZ, 0x6, R84 ;  /* 0x00000006ff557819 */ /* 0x000fe40000011454 */
[----:B------:R-:W-:Y:S02]  /*334c0*/  LOP3.LUT R86, R89, 0x30, R86, 0xf8, !PT ;  /* 0x0000003059567812 */ /* 0x000fe400078ef856 */
[----:B------:R-:W-:Y:S01]  /*334d0*/  SHF.R.S32.HI R91, RZ, 0x2, R91 ;  /* 0x00000002ff5b7819 */ /* 0x000fe2000001145b */
[----:B------:R-:W-:Y:S01]  /*334e0*/  IMAD R85, R85, 0x2800, R90 ;  /* 0x0000280055557824 */ /* 0x000fe200078e025a */
[----:B------:R-:W-:-:S02]  /*334f0*/  LOP3.LUT R84, R89, 0x30, R115, 0xf8, !PT ;  /* 0x0000003059547812 */ /* 0x000fc400078ef873 */
[-C--:B------:R-:W-:Y:S01]  /*33500*/  LOP3.LUT R86, R86, R87.reuse, RZ, 0x3c, !PT ;  /* 0x0000005756567212 */ /* 0x080fe200078e3cff */
[----:B------:R-:W-:Y:S01]  /*33510*/  IMAD R91, R91, 0x2800, R90 ;  /* 0x000028005b5b7824 */ /* 0x000fe200078e025a */
[----:B------:R-:W-:Y:S02]  /*33520*/  LOP3.LUT R84, R84, R87, RZ, 0x3c, !PT ;  /* 0x0000005754547212 */ /* 0x000fe400078e3cff */
[C---:B------:R-:W-:Y:S01]  /*33530*/  R2UR UR4, R20.reuse ;  /* 0x00000000140472ca */ /* 0x040fe200000e0000 */
[----:B------:R-:W-:Y:S01]  /*33540*/  IMAD.IADD R85, R85, 0x1, R86 ;  /* 0x0000000155557824 */ /* 0x000fe200078e0256 */
[----:B------:R-:W-:Y:S01]  /*33550*/  R2UR UR5, R21 ;  /* 0x00000000150572ca */ /* 0x000fe200000e0000 */
[----:B------:R-:W-:Y:S01]  /*33560*/  IMAD.IADD R91, R91, 0x1, R84 ;  /* 0x000000015b5b7824 */ /* 0x000fe200078e0254 */
[----:B------:R-:W-:Y:S02]  /*33570*/  R2UR UR6, R20 ;  /* 0x00000000140672ca */ /* 0x000fe400000e0000 */
[----:B------:R-:W-:-:S02]  /*33580*/  IADD3 R84, P1, P2, R102, R85, R55 ;  /* 0x0000005566547210 */ /* 0x000fc40007a3e037 */
[----:B------:R-:W-:Y:S02]  /*33590*/  R2UR UR7, R21 ;  /* 0x00000000150772ca */ /* 0x000fe400000e0000 */
[----:B------:R-:W-:Y:S02]  /*335a0*/  IADD3.X R85, R103, RZ, R93, P1, P2 ;  /* 0x000000ff67557210 */ /* 0x000fe40000fe445d */
[----:B------:R-:W-:Y:S02]  /*335b0*/  ISETP.GE.AND P2, PT, R97, R112, PT ;  /* 0x000000706100720c */ /* 0x000fe40003f46270 */
[----:B------:R-:W-:Y:S01]  /*335c0*/  IADD3 R88, P3, P4, R102, R91, R55 ;  /* 0x0000005b66587210 */ /* 0x000fe20007c7e037 */
[----:B------:R-:W-:Y:S01]  /*335d0*/  IMAD.SHL.U32 R117, R117, 0x10, RZ ;  /* 0x0000001075757824 */ /* 0x000fe200078e00ff */
[----:B------:R-:W5:Y:S02]  /*335e0*/  LD.E.128 R84, desc[UR4][R84.64] ;  /* 0x0000000454547980 */ /* 0x000f64000c101d00 */
[----:B------:R-:W-:Y:S01]  /*335f0*/  IADD3.X R89, R103, RZ, R93, P3, P4 ;  /* 0x000000ff67597210 */ /* 0x000fe20001fe845d */
[----:B------:R-:W-:Y:S01]  /*33600*/  BSSY B4, `(.L_x_4576) ;  /* 0x00000f8000047945 */ /* 0x000fe20003800000 */
[----:B------:R-:W-:-:S04]  /*33610*/  ISETP.GE.AND P1, PT, R115, R7, PT ;  /* 0x000000077300720c */ /* 0x000fc80003f26270 */
[----:B------:R-:W5:Y:S01]  /*33620*/  LD.E.128 R88, desc[UR6][R88.64] ;  /* 0x0000000658587980 */ /* 0x000f62000c101d00 */
[----:B------:R-:W-:Y:S01]  /*33630*/  SHF.R.S32.HI R112, RZ, 0x1f, R117 ;  /* 0x0000001fff707819 */ /* 0x000fe20000011475 */
[----:B------:R-:W-:Y:S07]  /*33640*/  @P2 BRA `(.L_x_4577) ;  /* 0x0000000c00cc2947 */ /* 0x000fee0003800000 */
[----:B------:R-:W-:Y:S01]  /*33650*/  SHF.R.U32.HI R118, RZ, 0x8, R76 ;  /* 0x00000008ff767819 */ /* 0x000fe2000001164c */
[----:B-----5:R-:W-:Y:S01]  /*33660*/  IMAD.MOV.U32 R114, RZ, RZ, R85 ;  /* 0x000000ffff727224 */ /* 0x020fe200078e0055 */
[----:B------:R-:W-:Y:S01]  /*33670*/  SHF.R.U32.HI R122, RZ, 0x8, R79 ;  /* 0x00000008ff7a7819 */ /* 0x000fe2000001164f */
[----:B------:R-:W-:Y:S01]  /*33680*/  IMAD.MOV.U32 R116, RZ, RZ, R89 ;  /* 0x000000ffff747224 */ /* 0x000fe200078e0059 */
        /* <DEDUP_REMOVED lines=12> */
[----:B------:R-:W-:Y:S02]  /*33750*/  LOP3.LUT R118, R118, 0xff, RZ, 0xc0, !PT ;  /* 0x000000ff76767812 */ /* 0x000fe400078ec0ff */
[----:B------:R-:W-:Y:S02]  /*33760*/  PRMT R119, R120, 0x7604, R119 ;  /* 0x0000760478777816 */ /* 0x000fe40000000077 */
[----:B------:R-:W-:Y:S02]  /*33770*/  SHF.R.U32.HI R125, RZ, 0x8, R81 ;  /* 0x00000008ff7d7819 */ /* 0x000fe40000011651 */
[----:B------:R-:W-:-:S02]  /*33780*/  LOP3.LUT R120, R82, 0xff, RZ, 0xc0, !PT ;  /* 0x000000ff52787812 */ /* 0x000fc400078ec0ff */
[----:B------:R-:W-:Y:S02]  /*33790*/  LOP3.LUT R127, R122, 0xff, RZ, 0xc0, !PT ;  /* 0x000000ff7a7f7812 */ /* 0x000fe400078ec0ff */
[----:B------:R-:W-:Y:S02]  /*337a0*/  PRMT R89, R118, 0x7604, R89 ;  /* 0x0000760476597816 */ /* 0x000fe40000000059 */
        /* <DEDUP_REMOVED lines=12> */
[----:B------:R-:W-:Y:S02]  /*33870*/  SHF.R.U32.HI R122, RZ, 0x10, R81 ;  /* 0x00000010ff7a7819 */ /* 0x000fe40000011651 */
[----:B------:R-:W-:Y:S02]  /*33880*/  SHF.R.U32.HI R126, RZ, 0x10, R83 ;  /* 0x00000010ff7e7819 */ /* 0x000fe40000011653 */
[----:B------:R-:W-:Y:S01]  /*33890*/  LOP3.LUT R120, R121, 0xff0000, R120, 0xf8, !PT ;  /* 0x00ff000079787812 */ /* 0x000fe200078ef878 */
[----:B------:R-:W-:Y:S01]  /*338a0*/  IMAD.U32 R122, R122, 0x10000, RZ ;  /* 0x000100007a7a7824 */ /* 0x000fe200078e00ff */
[----:B------:R-:W-:Y:S02]  /*338b0*/  PRMT R123, R124, 0x7604, R123 ;  /* 0x000076047c7b7816 */ /* 0x000fe4000000007b */
[----:B------:R-:W-:Y:S02]  /*338c0*/  SHF.R.U32.HI R121, RZ, 0x18, R79 ;  /* 0x00000018ff797819 */ /* 0x000fe4000001164f */
[----:B------:R-:W-:-:S02]  /*338d0*/  LOP3.LUT R124, R83, 0xff, RZ, 0xc0, !PT ;  /* 0x000000ff537c7812 */ /* 0x000fc400078ec0ff */
[----:B------:R-:W-:Y:S01]  /*338e0*/  LOP3.LUT R129, R129, 0xff, RZ, 0xc0, !PT ;  /* 0x000000ff81817812 */ /* 0x000fe200078ec0ff */
[----:B------:R-:W-:Y:S01]  /*338f0*/  IMAD.SHL.U32 R121, R121, 0x1000000, RZ ;  /* 0x0100000079797824 */ /* 0x000fe200078e00ff */
[----:B------:R-:W-:Y:S02]  /*33900*/  SHF.R.U32.HI R79, RZ, 0x18, R81 ;  /* 0x00000018ff4f7819 */ /* 0x000fe40000011651 */
[----:B------:R-:W-:Y:S02]  /*33910*/  SHF.R.U32.HI R77, RZ, 0x18, R77 ;  /* 0x00000018ff4d7819 */ /* 0x000fe4000001164d */
[----:B------:R-:W-:Y:S01]  /*33920*/  LOP3.LUT R118, R89, 0xff0000, R118, 0xf8, !PT ;  /* 0x00ff000059767812 */ /* 0x000fe200078ef876 */
[----:B------:R-:W-:Y:S01]  /*33930*/  IMAD.U32 R89, R126, 0x10000, RZ ;  /* 0x000100007e597824 */ /* 0x000fe200078e00ff */
[----:B------:R-:W-:Y:S01]  /*33940*/  PRMT R124, R129, 0x7604, R124 ;  /* 0x00007604817c7816 */ /* 0x000fe2000000007c */
[----:B------:R-:W-:Y:S01]  /*33950*/  IMAD.SHL.U32 R79, R79, 0x1000000, RZ ;  /* 0x010000004f4f7824 */ /* 0x000fe200078e00ff */
[----:B------:R-:W-:Y:S01]  /*33960*/  LOP3.LUT R122, R125, 0xff0000, R122, 0xf8, !PT ;  /* 0x00ff00007d7a7812 */ /* 0x000fe200078ef87a */
[----:B------:R-:W-:Y:S01]  /*33970*/  IMAD.SHL.U32 R77, R77, 0x1000000, RZ ;  /* 0x010000004d4d7824 */ /* 0x000fe200078e00ff */
[----:B------:R-:W-:-:S02]  /*33980*/  LOP3.LUT R119, R119, 0xff0000, R78, 0xf8, !PT ;  /* 0x00ff000077777812 */ /* 0x000fc400078ef84e */
[----:B------:R-:W-:Y:S02]  /*33990*/  LOP3.LUT R125, R124, 0xff0000, R89, 0xf8, !PT ;  /* 0x00ff00007c7d7812 */ /* 0x000fe400078ef859 */
[----:B------:R-:W-:Y:S02]  /*339a0*/  LOP3.LUT R89, R123, 0xff0000, R80, 0xf8, !PT ;  /* 0x00ff00007b597812 */ /* 0x000fe400078ef850 */
[----:B------:R-:W-:Y:S02]  /*339b0*/  LOP3.LUT R78, R119, 0xff000000, R78, 0xf8, !PT ;  /* 0xff000000774e7812 */ /* 0x000fe400078ef84e */
[----:B------:R-:W-:Y:S02]  /*339c0*/  LOP3.LUT R123, R122, R79, RZ, 0xfc, !PT ;  /* 0x0000004f7a7b7212 */ /* 0x000fe400078efcff */
[----:B------:R-:W-:Y:S02]  /*339d0*/  LOP3.LUT R119, R118, R77, RZ, 0xfc, !PT ;  /* 0x0000004d76777212 */ /* 0x000fe400078efcff */
[----:B------:R-:W-:-:S02]  /*339e0*/  LOP3.LUT R85, R85, 0xff0000, R76, 0xf8, !PT ;  /* 0x00ff000055557812 */ /* 0x000fc400078ef84c */
[----:B------:R-:W-:Y:S02]  /*339f0*/  SHF.R.U32.HI R126, RZ, 0x18, R83 ;  /* 0x00000018ff7e7819 */ /* 0x000fe40000011653 */
[----:B------:R-:W-:Y:S02]  /*33a00*/  F2FP.F16.E4M3.UNPACK_B R81, R116 ;  /* 0x00000074ff51723e */ /* 0x000fe400020006ff */
[----:B------:R-:W-:Y:S01]  /*33a10*/  F2FP.F16.E4M3.UNPACK_B R124, R123 ;  /* 0x0000007bff7c723e */ /* 0x000fe200020006ff */
[----:B------:R-:W-:Y:S01]  /*33a20*/  IMAD.SHL.U32 R126, R126, 0x1000000, RZ ;  /* 0x010000007e7e7824 */ /* 0x000fe200078e00ff */
[----:B------:R-:W-:Y:S02]  /*33a30*/  F2FP.F16.E4M3.UNPACK_B R83, R119 ;  /* 0x00000077ff53723e */ /* 0x000fe400020006ff */
[----:B------:R-:W-:Y:S01]  /*33a40*/  LOP3.LUT R85, R85, 0xff000000, R76, 0xf8, !PT ;  /* 0xff00000055557812 */ /* 0x000fe200078ef84c */
[----:B------:R-:W-:Y:S01]  /*33a50*/  HADD2.F32 R76, -RZ, R81.H0_H0 ;  /* 0x20000051ff4c7230 */ /* 0x000fe20000004100 */
[----:B------:R-:W-:Y:S01]  /*33a60*/  F2FP.F16.E4M3.UNPACK_B R79, R114 ;  /* 0x00000072ff4f723e */ /* 0x000fe200020006ff */
[----:B------:R-:W-:Y:S01]  /*33a70*/  HADD2.F32 R118, -RZ, R124.H0_H0 ;  /* 0x2000007cff767230 */ /* 0x000fe20000004100 */
[----:B------:R-:W-:Y:S01]  /*33a80*/  LOP3.LUT R89, R89, 0xff000000, R80, 0xf8, !PT ;  /* 0xff00000059597812 */ /* 0x000fe200078ef850 */
[----:B------:R-:W-:Y:S01]  /*33a90*/  HADD2.F32 R80, -RZ, R83.H0_H0 ;  /* 0x20000053ff507230 */ /* 0x000fe20000004100 */
[----:B------:R-:W-:Y:S01]  /*33aa0*/  LOP3.LUT R127, R127, 0xff0000, R82, 0xf8, !PT ;  /* 0x00ff00007f7f7812 */ /* 0x000fe200078ef852 */
[----:B------:R-:W-:-:S02]  /*33ab0*/  HADD2.F32 R77, -RZ, R79.H0_H0 ;  /* 0x2000004fff4d7230 */ /* 0x000fc40000004100 */
[C---:B------:R-:W-:Y:S01]  /*33ac0*/  FMUL.FTZ R128, R76.reuse, R118 ;  /* 0x000000764c807220 */ /* 0x040fe20000410000 */
[----:B------:R-:W-:Y:S01]  /*33ad0*/  LOP3.LUT R129, R125, R126, RZ, 0xfc, !PT ;  /* 0x0000007e7d817212 */ /* 0x000fe200078efcff */
[----:B------:R-:W-:Y:S01]  /*33ae0*/  HADD2.F32 R81, -RZ, R81.H1_H1 ;  /* 0x30000051ff517230 */ /* 0x000fe20000004100 */
[----:B------:R-:W-:Y:S01]  /*33af0*/  LOP3.LUT R82, R127, 0xff000000, R82, 0xf8, !PT ;  /* 0xff0000007f527812 */ /* 0x000fe200078ef852 */
[-C--:B------:R-:W-:Y:S01]  /*33b00*/  FMUL.FTZ R127, R76, R80.reuse ;  /* 0x000000504c7f7220 */ /* 0x080fe20000410000 */
[C---:B------:R-:W-:Y:S01]  /*33b10*/  FFMA.FTZ R76, R77.reuse, R80, -R128 ;  /* 0x000000504d4c7223 */ /* 0x040fe20000010880 */
[----:B------:R-:W-:Y:S01]  /*33b20*/  F2FP.F16.E4M3.UNPACK_B R126, R123.H1 ;  /* 0x0000007bff7e723e */ /* 0x000fe200030006ff */
[----:B------:R-:W-:Y:S02]  /*33b30*/  HADD2.F32 R124, -RZ, R124.H1_H1 ;  /* 0x3000007cff7c7230 */ /* 0x000fe40000004100 */
[----:B------:R-:W-:Y:S01]  /*33b40*/  FFMA.FTZ R77, R77, R118, R127 ;  /* 0x000000764d4d7223 */ /* 0x000fe2000001007f */
[----:B------:R-:W-:Y:S01]  /*33b50*/  F2FP.F16.E4M3.UNPACK_B R118, R116.H1 ;  /* 0x00000074ff76723e */ /* 0x000fe200030006ff */
[----:B------:R-:W-:Y:S01]  /*33b60*/  HADD2.F32 R80, -RZ, R79.H1_H1 ;  /* 0x3000004fff507230 */ /* 0x000fe20000004100 */
[----:B------:R-:W-:Y:S01]  /*33b70*/  F2FP.F16.E4M3.UNPACK_B R119, R119.H1 ;  /* 0x00000077ff77723e */ /* 0x000fe200030006ff */
[----:B------:R-:W-:Y:S01]  /*33b80*/  HADD2.F32 R128, -RZ, R126.H0_H0 ;  /* 0x2000007eff807230 */ /* 0x000fe20000004100 */
[----:B------:R-:W-:Y:S01]  /*33b90*/  LOP3.LUT R122, R120, R121, RZ, 0xfc, !PT ;  /* 0x00000079787a7212 */ /* 0x000fe200078efcff */
[----:B------:R-:W-:Y:S01]  /*33ba0*/  HADD2.F32 R120, -RZ, R83.H1_H1 ;  /* 0x30000053ff787230 */ /* 0x000fe20000004100 */
[----:B------:R-:W-:Y:S01]  /*33bb0*/  F2FP.F16.E4M3.UNPACK_B R114, R114.H1 ;  /* 0x00000072ff72723e */ /* 0x000fe200030006ff */
[----:B------:R-:W-:-:S02]  /*33bc0*/  HADD2.F32 R79, -RZ, R118.H0_H0 ;  /* 0x20000076ff4f7230 */ /* 0x000fc40000004100 */
[C---:B------:R-:W-:Y:S01]  /*33bd0*/  FMUL.FTZ R121, R81.reuse, R124 ;  /* 0x0000007c51797220 */ /* 0x040fe20000410000 */
[--C-:B------:R-:W-:Y:S02]  /*33be0*/  HADD2.F32 R116, -RZ, R119.reuse.H0_H0 ;  /* 0x20000077ff747230 */ /* 0x100fe40000004100 */
[----:B------:R-:W-:Y:S01]  /*33bf0*/  FMUL.FTZ R81, R81, R120 ;  /* 0x0000007851517220 */ /* 0x000fe20000410000 */
[----:B------:R-:W-:Y:S02]  /*33c00*/  HADD2.F32 R83, -RZ, R114.H0_H0 ;  /* 0x20000072ff537230 */ /* 0x000fe40000004100 */
[C---:B------:R-:W-:Y:S01]  /*33c10*/  FMUL.FTZ R130, R79.reuse, R128 ;  /* 0x000000804f827220 */ /* 0x040fe20000410000 */
[----:B------:R-:W-:Y:S01]  /*33c20*/  F2FP.F16.E4M3.UNPACK_B R125, R122 ;  /* 0x0000007aff7d723e */ /* 0x000fe200020006ff */
[----:B------:R-:W-:Y:S01]  /*33c30*/  FMUL.FTZ R123, R79, R116 ;  /* 0x000000744f7b7220 */ /* 0x000fe20000410000 */
[C---:B------:R-:W-:Y:S01]  /*33c40*/  FFMA.FTZ R79, R80.reuse, R120, -R121 ;  /* 0x00000078504f7223 */ /* 0x040fe20000010879 */
[----:B------:R-:W-:Y:S01]  /*33c50*/  FFMA.FTZ R80, R80, R124, R81 ;  /* 0x0000007c50507223 */ /* 0x000fe20000010051 */
[C---:B------:R-:W-:Y:S01]  /*33c60*/  FFMA.FTZ R81, R83.reuse, R116, -R130 ;  /* 0x0000007453517223 */ /* 0x040fe20000010882 */
[----:B------:R-:W-:Y:S01]  /*33c70*/  FFMA.FTZ R83, R83, R128, R123 ;  /* 0x0000008053537223 */ /* 0x000fe2000001007b */
[----:B------:R-:W-:Y:S01]  /*33c80*/  F2FP.F16.E4M3.UNPACK_B R121, R91 ;  /* 0x0000005bff79723e */ /* 0x000fe200020006ff */
[----:B------:R-:W-:Y:S01]  /*33c90*/  HADD2.F32 R118, -RZ, R118.H1_H1 ;  /* 0x30000076ff767230 */ /* 0x000fe20000004100 */
[----:B------:R-:W-:Y:S01]  /*33ca0*/  F2FP.F16.E4M3.UNPACK_B R128, R129 ;  /* 0x00000081ff80723e */ /* 0x000fe200020006ff */
[----:B------:R-:W-:Y:S01]  /*33cb0*/  HADD2.F32 R127, -RZ, R126.H1_H1 ;  /* 0x3000007eff7f7230 */ /* 0x000fe20000004100 */
[----:B------:R-:W-:Y:S01]  /*33cc0*/  F2FP.F16.E4M3.UNPACK_B R120, R87 ;  /* 0x00000057ff78723e */ /* 0x000fe200020006ff */
[----:B------:R-:W-:Y:S01]  /*33cd0*/  HADD2.F32 R123, -RZ, R119.H1_H1 ;  /* 0x30000077ff7b7230 */ /* 0x000fe20000004100 */
[----:B------:R-:W-:Y:S01]  /*33ce0*/  F2FP.F16.E4M3.UNPACK_B R129, R129.H1 ;  /* 0x00000081ff81723e */ /* 0x000fe200030006ff */
[----:B------:R-:W-:-:S02]  /*33cf0*/  HADD2.F32 R116, -RZ, R114.H1_H1 ;  /* 0x30000072ff747230 */ /* 0x000fc40000004100 */
[C---:B------:R-:W-:Y:S01]  /*33d00*/  FMUL.FTZ R131, R118.reuse, R127 ;  /* 0x0000007f76837220 */ /* 0x040fe20000410000 */
[----:B------:R-:W-:Y:S02]  /*33d10*/  HADD2.F32 R114, -RZ, R121.H0_H0 ;  /* 0x20000079ff727230 */ /* 0x000fe40000004100 */
[----:B------:R-:W-:Y:S01]  /*33d20*/  FMUL.FTZ R118, R118, R123 ;  /* 0x0000007b76767220 */ /* 0x000fe20000410000 */
[----:B------:R-:W-:Y:S02]  /*33d30*/  HADD2.F32 R126, -RZ, R128.H0_H0 ;  /* 0x20000080ff7e7230 */ /* 0x000fe40000004100 */
[----:B------:R-:W-:Y:S02]  /*33d40*/  HADD2.F32 R124, -RZ, R125.H0_H0 ;  /* 0x2000007dff7c7230 */ /* 0x000fe40000004100 */
[--C-:B------:R-:W-:Y:S02]  /*33d50*/  HADD2.F32 R119, -RZ, R120.reuse.H0_H0 ;  /* 0x20000078ff777230 */ /* 0x100fe40000004100 */
[----:B------:R-:W-:Y:S01]  /*33d60*/  FMUL.FTZ R130, R114, R126 ;  /* 0x0000007e72827220 */ /* 0x000fe20000410000 */
[----:B------:R-:W-:-:S02]  /*33d70*/  HADD2.F32 R120, -RZ, R120.H1_H1 ;  /* 0x30000078ff787230 */ /* 0x000fc40000004100 */
[-C--:B------:R-:W-:Y:S01]  /*33d80*/  FMUL.FTZ R133, R114, R124.reuse ;  /* 0x0000007c72857220 */ /* 0x080fe20000410000 */
[C---:B------:R-:W-:Y:S01]  /*33d90*/  FFMA.FTZ R114, R116.reuse, R123, -R131 ;  /* 0x0000007b74727223 */ /* 0x040fe20000010883 */
[----:B------:R-:W-:Y:S01]  /*33da0*/  FFMA.FTZ R116, R116, R127, R118 ;  /* 0x0000007f74747223 */ /* 0x000fe20000010076 */
[----:B------:R-:W-:Y:S01]  /*33db0*/  HADD2.F32 R127, -RZ, R125.H1_H1 ;  /* 0x3000007dff7f7230 */ /* 0x000fe20000004100 */
[----:B------:R-:W-:Y:S01]  /*33dc0*/  F2FP.F16.E4M3.UNPACK_B R123, R91.H1 ;  /* 0x0000005bff7b723e */ /* 0x000fe200030006ff */
[C---:B------:R-:W-:Y:S01]  /*33dd0*/  FFMA.FTZ R118, R119.reuse, R124, -R130 ;  /* 0x0000007c77767223 */ /* 0x040fe20000010882 */
[----:B------:R-:W-:Y:S01]  /*33de0*/  F2FP.F16.E4M3.UNPACK_B R125, R122.H1 ;  /* 0x0000007aff7d723e */ /* 0x000fe200030006ff */
[----:B------:R-:W-:Y:S01]  /*33df0*/  HADD2.F32 R124, -RZ, R121.H1_H1 ;  /* 0x30000079ff7c7230 */ /* 0x000fe20000004100 */
[----:B------:R-:W-:Y:S01]  /*33e00*/  F2FP.F16.E4M3.UNPACK_B R122, R87.H1 ;  /* 0x00000057ff7a723e */ /* 0x000fe200030006ff */
[----:B------:R-:W-:Y:S02]  /*33e10*/  HADD2.F32 R91, -RZ, R128.H1_H1 ;  /* 0x30000080ff5b7230 */ /* 0x000fe40000004100 */
[----:B------:R-:W-:Y:S01]  /*33e20*/  FFMA.FTZ R119, R119, R126, R133 ;  /* 0x0000007e77777223 */ /* 0x000fe20000010085 */
[----:B------:R-:W-:Y:S01]  /*33e30*/  HADD2.F32 R87, -RZ, R123.H0_H0 ;  /* 0x2000007bff577230 */ /* 0x000fe20000004100 */
[----:B------:R-:W-:Y:S01]  /*33e40*/  F2FP.SATFINITE.E4M3.F32.PACK_AB_MERGE_C R81, R114, R81, RZ ;  /* 0x000000517251723e */ /* 0x000fe200048070ff */
[----:B------:R-:W-:-:S02]  /*33e50*/  HADD2.F32 R128, -RZ, R129.H0_H0 ;  /* 0x20000081ff807230 */ /* 0x000fc40000004100 */
[C---:B------:R-:W-:Y:S01]  /*33e60*/  FMUL.FTZ R131, R124.reuse, R91 ;  /* 0x0000005b7c837220 */ /* 0x040fe20000410000 */
[--C-:B------:R-:W-:Y:S02]  /*33e70*/  HADD2.F32 R126, -RZ, R125.reuse.H0_H0 ;  /* 0x2000007dff7e7230 */ /* 0x100fe40000004100 */
[----:B------:R-:W-:Y:S01]  /*33e80*/  FMUL.FTZ R124, R124, R127 ;  /* 0x0000007f7c7c7220 */ /* 0x000fe20000410000 */
[--C-:B------:R-:W-:Y:S02]  /*33e90*/  HADD2.F32 R121, -RZ, R122.reuse.H0_H0 ;  /* 0x2000007aff797230 */ /* 0x100fe40000004100 */
[C---:B------:R-:W-:Y:S01]  /*33ea0*/  FMUL.FTZ R130, R87.reuse, R128 ;  /* 0x0000008057827220 */ /* 0x040fe20000410000 */
[----:B------:R-:W-:Y:S01]  /*33eb0*/  F2FP.SATFINITE.E4M3.F32.PACK_AB_MERGE_C R83, R116, R83, RZ ;  /* 0x000000537453723e */ /* 0x000fe200048070ff */
[-C--:B------:R-:W-:Y:S01]  /*33ec0*/  FMUL.FTZ R133, R87, R126.reuse ;  /* 0x0000007e57857220 */ /* 0x080fe20000410000 */
[C---:B------:R-:W-:Y:S01]  /*33ed0*/  FFMA.FTZ R87, R120.reuse, R127, -R131 ;  /* 0x0000007f78577223 */ /* 0x040fe20000010883 */
[----:B------:R-:W-:Y:S01]  /*33ee0*/  FFMA.FTZ R120, R120, R91, R124 ;  /* 0x0000005b78787223 */ /* 0x000fe2000001007c */
[C---:B------:R-:W-:Y:S01]  /*33ef0*/  FFMA.FTZ R91, R121.reuse, R126, -R130 ;  /* 0x0000007e795b7223 */ /* 0x040fe20000010882 */
[----:B------:R-:W-:Y:S01]  /*33f00*/  FFMA.FTZ R121, R121, R128, R133 ;  /* 0x0000008079797223 */ /* 0x000fe20000010085 */
[----:B------:R-:W-:Y:S01]  /*33f10*/  HADD2.F32 R130, -RZ, R125.H1_H1 ;  /* 0x3000007dff827230 */ /* 0x000fe20000004100 */
[----:B------:R-:W-:Y:S01]  /*33f20*/  F2FP.F16.E4M3.UNPACK_B R125, R88.H1 ;  /* 0x00000058ff7d723e */ /* 0x000fe200030006ff */
[----:B------:R-:W-:Y:S01]  /*33f30*/  HADD2.F32 R124, -RZ, R122.H1_H1 ;  /* 0x3000007aff7c7230 */ /* 0x000fe20000004100 */
[----:B------:R-:W-:Y:S01]  /*33f40*/  F2FP.F16.E4M3.UNPACK_B R131, R89.H1 ;  /* 0x00000059ff83723e */ /* 0x000fe200030006ff */
[----:B------:R-:W-:Y:S01]  /*33f50*/  HADD2.F32 R127, -RZ, R123.H1_H1 ;  /* 0x3000007bff7f7230 */ /* 0x000fe20000004100 */
[----:B------:R-:W-:Y:S01]  /*33f60*/  F2FP.F16.E4M3.UNPACK_B R128, R85.H1 ;  /* 0x00000055ff80723e */ /* 0x000fe200030006ff */
[----:B------:R-:W-:Y:S01]  /*33f70*/  HADD2.F32 R133, -RZ, R129.H1_H1 ;  /* 0x30000081ff857230 */ /* 0x000fe20000004100 */
[----:B------:R-:W-:Y:S01]  /*33f80*/  F2FP.F16.E4M3.UNPACK_B R122, R84.H1 ;  /* 0x00000054ff7a723e */ /* 0x000fe200030006ff */
[----:B------:R-:W-:-:S02]  /*33f90*/  HADD2.F32 R126, -RZ, R125.H0_H0 ;  /* 0x2000007dff7e7230 */ /* 0x000fc40000004100 */
[C---:B------:R-:W-:Y:S01]  /*33fa0*/  FMUL.FTZ R136, R127.reuse, R130 ;  /* 0x000000827f887220 */ /* 0x040fe20000410000 */
[----:B------:R-:W-:Y:S02]  /*33fb0*/  HADD2.F32 R132, -RZ, R131.H0_H0 ;  /* 0x20000083ff847230 */ /* 0x000fe40000004100 */
[----:B------:R-:W-:Y:S01]  /*33fc0*/  FMUL.FTZ R135, R127, R133 ;  /* 0x000000857f877220 */ /* 0x000fe20000410000 */
[----:B------:R-:W-:Y:S01]  /*33fd0*/  HADD2.F32 R129, -RZ, R128.H0_H0 ;  /* 0x20000080ff817230 */ /* 0x000fe20000004100 */
[----:B------:R-:W-:Y:S01]  /*33fe0*/  F2FP.F16.E4M3.UNPACK_B R88, R88 ;  /* 0x00000058ff58723e */ /* 0x000fe200020006ff */
        /* <DEDUP_REMOVED lines=8> */
[----:B------:R-:W-:Y:S01]  /*34070*/  F2FP.F16.E4M3.UNPACK_B R126, R89 ;  /* 0x00000059ff7e723e */ /* 0x000fe200020006ff */
[C---:B------:R-:W-:Y:S01]  /*34080*/  FFMA.FTZ R138, R124.reuse, R130, -R135 ;  /* 0x000000827c8a7223 */ /* 0x040fe20000010887 */
[----:B------:R-:W-:Y:S01]  /*34090*/  F2FP.F16.E4M3.UNPACK_B R123, R85 ;  /* 0x00000055ff7b723e */ /* 0x000fe200020006ff */
[----:B------:R-:W-:Y:S01]  /*340a0*/  FFMA.FTZ R140, R124, R133, R136 ;  /* 0x000000857c8c7223 */ /* 0x000fe20000010088 */
[----:B------:R-:W-:Y:S01]  /*340b0*/  HADD2.F32 R122, -RZ, R122.H1_H1 ;  /* 0x3000007aff7a7230 */ /* 0x000fe20000004100 */
[----:B------:R-:W-:Y:S01]  /*340c0*/  F2FP.F16.E4M3.UNPACK_B R84, R84 ;  /* 0x00000054ff54723e */ /* 0x000fe200020006ff */
[----:B------:R-:W-:-:S02]  /*340d0*/  HADD2.F32 R89, -RZ, R88.H0_H0 ;  /* 0x20000058ff597230 */ /* 0x000fc40000004100 */
[C---:B------:R-:W-:Y:S01]  /*340e0*/  FMUL.FTZ R85, R125.reuse, R131 ;  /* 0x000000837d557220 */ /* 0x040fe20000410000 */
[-C--:B------:R-:W-:Y:S01]  /*340f0*/  FMUL.FTZ R136, R125, R128.reuse ;  /* 0x000000807d887220 */ /* 0x080fe20000410000 */
[----:B------:R-:W-:Y:S01]  /*34100*/  HADD2.F32 R130, -RZ, R126.H0_H0 ;  /* 0x2000007eff827230 */ /* 0x000fe20000004100 */
[----:B------:R-:W-:Y:S01]  /*34110*/  F2FP.SATFINITE.E4M3.F32.PACK_AB_MERGE_C R91, R138, R91, RZ ;  /* 0x0000005b8a5b723e */ /* 0x000fe200048070ff */
[----:B------:R-:W-:Y:S02]  /*34120*/  HADD2.F32 R124, -RZ, R123.H0_H0 ;  /* 0x2000007bff7c7230 */ /* 0x000fe40000004100 */
[C---:B------:R-:W-:Y:S01]  /*34130*/  FFMA.FTZ R133, R122.reuse, R128, -R85 ;  /* 0x000000807a857223 */ /* 0x040fe20000010855 */
[----:B------:R-:W-:Y:S01]  /*34140*/  FFMA.FTZ R135, R122, R131, R136 ;  /* 0x000000837a877223 */ /* 0x000fe20000010088 */
[----:B------:R-:W-:Y:S02]  /*34150*/  HADD2.F32 R85, -RZ, R84.H0_H0 ;  /* 0x20000054ff557230 */ /* 0x000fe40000004100 */
[C---:B------:R-:W-:Y:S01]  /*34160*/  FMUL.FTZ R122, R89.reuse, R130 ;  /* 0x00000082597a7220 */ /* 0x040fe20000410000 */
[----:B------:R-:W-:Y:S01]  /*34170*/  FMUL.FTZ R89, R89, R124 ;  /* 0x0000007c59597220 */ /* 0x000fe20000410000 */
[----:B------:R-:W-:Y:S01]  /*34180*/  HADD2.F32 R88, -RZ, R88.H1_H1 ;  /* 0x30000058ff587230 */ /* 0x000fe20000004100 */
[----:B------:R-:W-:Y:S01]  /*34190*/  F2FP.SATFINITE.E4M3.F32.PACK_AB_MERGE_C R132, R135, R132, RZ ;  /* 0x000000848784723e */ /* 0x000fe200048070ff */
[----:B------:R-:W-:-:S02]  /*341a0*/  HADD2.F32 R125, -RZ, R126.H1_H1 ;  /* 0x3000007eff7d7230 */ /* 0x000fc40000004100 */
[C---:B------:R-:W-:Y:S01]  /*341b0*/  FFMA.FTZ R126, R85.reuse, R124, -R122 ;  /* 0x0000007c557e7223 */ /* 0x040fe2000001087a */
[----:B------:R-:W-:Y:S01]  /*341c0*/  FFMA.FTZ R130, R85, R130, R89 ;  /* 0x0000008255827223 */ /* 0x000fe20000010059 */
[----:B------:R-:W-:Y:S01]  /*341d0*/  HADD2.F32 R123, -RZ, R123.H1_H1 ;  /* 0x3000007bff7b7230 */ /* 0x000fe20000004100 */
[----:B------:R-:W-:Y:S01]  /*341e0*/  F2FP.F16.E4M3.UNPACK_B R89, R90.H1 ;  /* 0x0000005aff59723e */ /* 0x000fe200030006ff */
[----:B------:R-:W-:Y:S02]  /*341f0*/  HADD2.F32 R84, -RZ, R84.H1_H1 ;  /* 0x30000054ff547230 */ /* 0x000fe40000004100 */
[C---:B------:R-:W-:Y:S01]  /*34200*/  FMUL.FTZ R85, R88.reuse, R125 ;  /* 0x0000007d58557220 */ /* 0x040fe20000410000 */
[----:B------:R-:W-:Y:S01]  /*34210*/  F2FP.F16.E4M3.UNPACK_B R124, R82.H1 ;  /* 0x00000052ff7c723e */ /* 0x000fe200030006ff */
[-C--:B------:R-:W-:Y:S01]  /*34220*/  FMUL.FTZ R131, R88, R123.reuse ;  /* 0x0000007b58837220 */ /* 0x080fe20000410000 */
[----:B------:R-:W-:Y:S01]  /*34230*/  F2FP.F16.E4M3.UNPACK_B R122, R78.H1 ;  /* 0x0000004eff7a723e */ /* 0x000fe200030006ff */
[----:B------:R-:W-:Y:S01]  /*34240*/  FFMA.FTZ R129, R84, R123, -R85 ;  /* 0x0000007b54817223 */ /* 0x000fe20000010855 */
[----:B------:R-:W-:Y:S01]  /*34250*/  F2FP.F16.E4M3.UNPACK_B R85, R86.H1 ;  /* 0x00000056ff55723e */ /* 0x000fe200030006ff */
        /* <DEDUP_REMOVED lines=15> */
[C---:B------:R-:W-:Y:S01]  /*34350*/  FMUL.FTZ R136, R89.reuse, R124 ;  /* 0x0000007c59887220 */ /* 0x040fe20000410000 */
[----:B------:R-:W-:Y:S01]  /*34360*/  F2FP.F16.E4M3.UNPACK_B R84, R82 ;  /* 0x00000052ff54723e */ /* 0x000fe200020006ff */
[-C--:B------:R-:W-:Y:S01]  /*34370*/  FMUL.FTZ R89, R89, R122.reuse ;  /* 0x0000007a59597220 */ /* 0x080fe20000410000 */
[----:B------:R-:W-:Y:S02]  /*34380*/  HADD2.F32 R82, -RZ, R90.H0_H0 ;  /* 0x2000005aff527230 */ /* 0x000fe40000004100 */
[C---:B------:R-:W-:Y:S01]  /*34390*/  FFMA.FTZ R139, R85.reuse, R122, -R136 ;  /* 0x0000007a558b7223 */ /* 0x040fe20000010888 */
[----:B------:R-:W-:Y:S01]  /*343a0*/  F2FP.F16.E4M3.UNPACK_B R86, R86 ;  /* 0x00000056ff56723e */ /* 0x000fe200020006ff */
[----:B------:R-:W-:Y:S01]  /*343b0*/  FFMA.FTZ R141, R85, R124, R89 ;  /* 0x0000007c558d7223 */ /* 0x000fe20000010059 */
[----:B------:R-:W-:Y:S01]  /*343c0*/  HADD2.F32 R123, -RZ, R84.H0_H0 ;  /* 0x20000054ff7b7230 */ /* 0x000fe20000004100 */
[----:B------:R-:W-:Y:S01]  /*343d0*/  F2FP.SATFINITE.E4M3.F32.PACK_AB_MERGE_C R130, R131, R130, R132 ;  /* 0x000000828382723e */ /* 0x000fe20004807084 */
[----:B------:R-:W-:Y:S01]  /*343e0*/  HADD2.F32 R85, -RZ, R78.H0_H0 ;  /* 0x2000004eff557230 */ /* 0x000fe20000004100 */
[----:B------:R-:W-:Y:S01]  /*343f0*/  F2FP.SATFINITE.E4M3.F32.PACK_AB_MERGE_C R88, R139, R88, RZ ;  /* 0x000000588b58723e */ /* 0x000fe200048070ff */
[----:B------:R-:W-:-:S02]  /*34400*/  HADD2.F32 R90, -RZ, R90.H1_H1 ;  /* 0x3000005aff5a7230 */ /* 0x000fc40000004100 */
[C---:B------:R-:W-:Y:S01]  /*34410*/  FMUL.FTZ R127, R82.reuse, R123 ;  /* 0x0000007b527f7220 */ /* 0x040fe20000410000 */
[----:B------:R-:W-:Y:S02]  /*34420*/  HADD2.F32 R125, -RZ, R84.H1_H1 ;  /* 0x30000054ff7d7230 */ /* 0x000fe40000004100 */
        /* <DEDUP_REMOVED lines=14> */
[----:B------:R-:W-:Y:S01]  /*34510*/  F2FP.SATFINITE.E4M3.F32.PACK_AB_MERGE_C R86, R78, R127, R88 ;  /* 0x0000007f4e56723e */ /* 0x000fe20004807058 */
[----:B------:R-:W-:Y:S01]  /*34520*/  IMAD.MOV.U32 R88, RZ, RZ, R130 ;  /* 0x000000ffff587224 */ /* 0x000fe200078e0082 */
[----:B------:R-:W-:Y:S02]  /*34530*/  F2FP.SATFINITE.E4M3.F32.PACK_AB_MERGE_C R85, R79, R76, R81 ;  /* 0x0000004c4f55723e */ /* 0x000fe40004807051 */
[----:B------:R-:W-:Y:S02]  /*34540*/  F2FP.SATFINITE.E4M3.F32.PACK_AB_MERGE_C R89, R80, R77, R83 ;  /* 0x0000004d5059723e */ /* 0x000fe40004807053 */
[----:B------:R-:W-:Y:S02]  /*34550*/  F2FP.SATFINITE.E4M3.F32.PACK_AB_MERGE_C R91, R120, R119, R121 ;  /* 0x00000077785b723e */ /* 0x000fe40004807079 */
[----:B------:R-:W-:-:S02]  /*34560*/  F2FP.SATFINITE.E4M3.F32.PACK_AB_MERGE_C R84, R129, R126, R133 ;  /* 0x0000007e8154723e */ /* 0x000fc40004807085 */
[----:B------:R-:W-:-:S07]  /*34570*/  F2FP.SATFINITE.E4M3.F32.PACK_AB_MERGE_C R90, R125, R82, R128 ;  /* 0x000000527d5a723e */ /* 0x000fce0004807080 */
.L_x_4577:
[----:B------:R-:W-:Y:S05]  /*34580*/  BSYNC B4 ;  /* 0x0000000000047941 */ /* 0x000fea0003800000 */
.L_x_4576:
[C---:B------:R-:W-:Y:S02]  /*34590*/  R2UR UR4, R20.reuse ;  /* 0x00000000140472ca */ /* 0x040fe400000e0000 */
[C---:B------:R-:W-:Y:S02]  /*345a0*/  R2UR UR5, R21.reuse ;  /* 0x00000000150572ca */ /* 0x040fe400000e0000 */
[----:B------:R-:W-:Y:S02]  /*345b0*/  @!P1 R2UR UR6, R20 ;  /* 0x00000000140692ca */ /* 0x000fe400000e0000 */
[----:B------:R-:W-:Y:S02]  /*345c0*/  @!P1 R2UR UR7, R21 ;  /* 0x00000000150792ca */ /* 0x000fe400000e0000 */
[----:B------:R-:W-:Y:S02]  /*345d0*/  IADD3 R76, P2, P3, R26, R106, R117 ;  /* 0x0000006a1a4c7210 */ /* 0x000fe40007b5e075 */
[----:B------:R-:W-:-:S02]  /*345e0*/  @!P1 SHF.R.S32.HI R79, RZ, 0x1f, R115 ;  /* 0x0000001fff4f9819 */ /* 0x000fc40000011473 */
[----:B------:R-:W-:Y:S02]  /*345f0*/  @!P1 IADD3 R78, P4, P5, R26, R106, R115 ;  /* 0x0000006a1a4e9210 */ /* 0x000fe40007d9e073 */
[CC--:B------:R-:W-:Y:S02]  /*34600*/  IADD3.X R77, R27.reuse, R111.reuse, R112, P2, P3 ;  /* 0x0000006f1b4d7210 */ /* 0x0c0fe400017e6470 */
[----:B------:R-:W-:-:S03]  /*34610*/  @!P1 IADD3.X R79, R27, R111, R79, P4, P5 ;  /* 0x0000006f1b4f9210 */ /* 0x000fc600027ea44f */
[----:B-----5:R0:W-:Y:S04]  /*34620*/  ST.E.128 desc[UR4][R76.64], R84 ;  /* 0x000000544c007985 */ /* 0x0201e8000c101d04 */
[----:B------:R0:W-:Y:S02]  /*34630*/  @!P1 ST.E.128 desc[UR6][R78.64], R88 ;  /* 0x000000584e009985 */ /* 0x0001e4000c101d06 */
.L_x_4575:
[----:B------:R-:W-:Y:S05]  /*34640*/  BSYNC B3 ;  /* 0x0000000000037941 */ /* 0x000fea0003800000 */
.L_x_4574:
[----:B------:R-:W-:Y:S02]  /*34650*/  R2UR UR4, R20 ;  /* 0x00000000140472ca */ /* 0x000fe400000e0000 */
[----:B------:R-:W-:-:S13]  /*34660*/  R2UR UR5, R21 ;  /* 0x00000000150572ca */ /* 0x000fda00000e0000 */
[----:B0-----:R-:W2:Y:S01]  /*34670*/  LD.E.U8 R76, desc[UR4][R100.64] ;  /* 0x00000004644c7980 */ /* 0x001ea2000c101100 */
[----:B------:R-:W-:Y:S01]  /*34680*/  BSSY B3, `(.L_x_4578) ;  /* 0x000013f000037945 */ /* 0x000fe20003800000 */
[----:B--2---:R-:W-:-:S13]  /*34690*/  LOP3.LUT P1, RZ, R76, 0x2, RZ, 0xc0, !PT ;  /* 0x000000024cff7812 */ /* 0x004fda000782c0ff */
[----:B------:R-:W-:Y:S05]  /*346a0*/  @!P1 BRA `(.L_x_4579) ;  /* 0x0000001000f09947 */ /* 0x000fea0003800000 */
[----:B------:R-:W-:Y:S02]  /*346b0*/  R2UR UR4, R20 ;  /* 0x00000000140472ca */ /* 0x000fe400000e0000 */
[----:B------:R-:W-:-:S13]  /*346c0*/  R2UR UR5, R21 ;  /* 0x00000000150572ca */ /* 0x000fda00000e0000 */
[----:B------:R-:W2:Y:S01]  /*346d0*/  LD.E R76, desc[UR4][R98.64+0x4] ;  /* 0x00000404624c7980 */ /* 0x000ea2000c101900 */
[----:B------:R-:W-:Y:S01]  /*346e0*/  VIADD R84, R97, 0x20 ;  /* 0x0000002061547836 */ /* 0x000fe20000000000 */
[----:B------:R-:W-:Y:S01]  /*346f0*/  SHF.R.S32.HI R81, RZ, 0x1f, R110 ;  /* 0x0000001fff517819 */ /* 0x000fe2000001146e */
[----:B------:R-:W-:Y:S01]  /*34700*/  IMAD.IADD R79, R7, 0x1, -R108 ;  /* 0x00000001074f7824 */ /* 0x000fe200078e0a6c */
[----:B------:R-:W-:Y:S02]  /*34710*/  LEA.HI R80, R113, R113, RZ, 0x1 ;  /* 0x0000007171507211 */ /* 0x000fe400078f08ff */
[CC--:B------:R-:W-:Y:S02]  /*34720*/  LEA.HI R82, R81.reuse, R110.reuse, RZ, 0x4 ;  /* 0x0000006e51527211 */ /* 0x0c0fe400078f20ff */
[----:B------:R-:W-:Y:S02]  /*34730*/  LEA.HI R81, R81, R110, RZ, 0x2 ;  /* 0x0000006e51517211 */ /* 0x000fe400078f10ff */
[----:B------:R-:W-:Y:S01]  /*34740*/  LOP3.LUT R80, R80, 0x3fffffe, RZ, 0xc0, !PT ;  /* 0x03fffffe50507812 */ /* 0x000fe200078ec0ff */
[----:B------:R-:W-:Y:S01]  /*34750*/  IMAD.SHL.U32 R83, R82, 0x20, RZ ;  /* 0x0000002052537824 */ /* 0x000fe200078e00ff */
[----:B------:R-:W-:Y:S01]  /*34760*/  R2UR UR6, R20 ;  /* 0x00000000140672ca */ /* 0x000fe200000e0000 */
[----:B------:R-:W-:Y:S01]  /*34770*/  IMAD.SHL.U32 R81, R81, 0x20, RZ ;  /* 0x0000002051517824 */ /* 0x000fe200078e00ff */
[----:B------:R-:W-:Y:S01]  /*34780*/  R2UR UR7, R21 ;  /* 0x00000000150772ca */ /* 0x000fe200000e0000 */
[----:B------:R-:W-:Y:S01]  /*34790*/  IMAD.IADD R82, R113, 0x1, -R80 ;  /* 0x0000000171527824 */ /* 0x000fe200078e0a50 */
[----:B------:R-:W-:-:S02]  /*347a0*/  LOP3.LUT R83, R83, 0xfffffe00, RZ, 0xc0, !PT ;  /* 0xfffffe0053537812 */ /* 0x000fc400078ec0ff */
[----:B------:R-:W-:-:S03]  /*347b0*/  LOP3.LUT R81, R81, 0x180, RZ, 0xc0, !PT ;  /* 0x0000018051517812 */ /* 0x000fc600078ec0ff */
[----:B------:R-:W-:Y:S01]  /*347c0*/  IMAD R83, R82, 0x40, R83 ;  /* 0x0000004052537824 */ /* 0x000fe200078e0253 */
[----:B------:R-:W-:Y:S01]  /*347d0*/  SHF.R.U32.HI R82, RZ, 0x3, R81 ;  /* 0x00000003ff527819 */ /* 0x000fe20000011651 */
[----:B------:R-:W-:Y:S01]  /*347e0*/  BSSY B4, `(.L_x_4580) ;  /* 0x000011d000047945 */ /* 0x000fe20003800000 */
[----:B--2---:R-:W-:-:S04]  /*347f0*/  LEA.HI R76, R76, R76, RZ, 0x1 ;  /* 0x0000004c4c4c7211 */ /* 0x004fc800078f08ff */
[----:B------:R-:W-:-:S04]  /*34800*/  SHF.R.S32.HI R87, RZ, 0x1, R76 ;  /* 0x00000001ff577819 */ /* 0x000fc8000001144c */
[----:B------:R-:W-:-:S04]  /*34810*/  ISETP.GE.AND P1, PT, R84, R87, PT ;  /* 0x000000575400720c */ /* 0x000fc80003f26270 */
[----:B------:R-:W-:Y:S02]  /*34820*/  SEL R77, R87, RZ, P1 ;  /* 0x000000ff574d7207 */ /* 0x000fe40000800000 */
[----:B------:R-:W-:-:S03]  /*34830*/  SEL R78, R108, R79, !P1 ;  /* 0x0000004f6c4e7207 */ /* 0x000fc60004800000 */
[----:B------:R-:W-:Y:S01]  /*34840*/  IMAD.IADD R77, R84, 0x1, R77 ;  /* 0x00000001544d7824 */ /* 0x000fe200078e024d */
[----:B------:R-:W-:-:S04]  /*34850*/  SHF.R.S32.HI R79, RZ, 0x1f, R78 ;  /* 0x0000001fff4f7819 */ /* 0x000fc8000001144e */
[----:B------:R-:W-:Y:S02]  /*34860*/  SHF.R.S32.HI R76, RZ, 0x1f, R77 ;  /* 0x0000001fff4c7819 */ /* 0x000fe4000001144d */
[----:B------:R-:W-:Y:S02]  /*34870*/  LEA.HI R79, R79, R78, RZ, 0x5 ;  /* 0x0000004e4f4f7211 */ /* 0x000fe400078f28ff */
[CC--:B------:R-:W-:Y:S02]  /*34880*/  LEA.HI R78, R76.reuse, R77.reuse, RZ, 0x4 ;  /* 0x0000004d4c4e7211 */ /* 0x0c0fe400078f20ff */
[----:B------:R-:W-:Y:S02]  /*34890*/  LEA.HI R76, R76, R77, RZ, 0x6 ;  /* 0x0000004d4c4c7211 */ /* 0x000fe400078f30ff */
[----:B------:R-:W-:Y:S02]  /*348a0*/  SHF.R.S32.HI R86, RZ, 0x4, R78 ;  /* 0x00000004ff567819 */ /* 0x000fe4000001144e */
[----:B------:R-:W-:-:S02]  /*348b0*/  SHF.R.S32.HI R76, RZ, 0x6, R76 ;  /* 0x00000006ff4c7819 */ /* 0x000fc4000001144c */
[----:B------:R-:W-:Y:S02]  /*348c0*/  LEA.HI.SX32 R79, R79, R86, 0x1b ;  /* 0x000000564f4f7211 */ /* 0x000fe400078fdaff */
[----:B------:R-:W-:Y:S01]  /*348d0*/  LOP3.LUT R78, R81, 0x30, R78, 0xf8, !PT ;  /* 0x00000030514e7812 */ /* 0x000fe200078ef84e */
[----:B------:R-:W-:Y:S01]  /*348e0*/  IMAD R76, R76, 0x2800, R83 ;  /* 0x000028004c4c7824 */ /* 0x000fe200078e0253 */
[----:B------:R-:W-:Y:S01]  /*348f0*/  SHF.R.S32.HI R80, RZ, 0x1f, R79 ;  /* 0x0000001fff507819 */ /* 0x000fe2000001144f */
[----:B------:R-:W-:Y:S01]  /*34900*/  IMAD.SHL.U32 R85, R79, 0x10, RZ ;  /* 0x000000104f557824 */ /* 0x000fe200078e00ff */
[----:B------:R-:W-:Y:S02]  /*34910*/  LOP3.LUT R77, R78, R82, RZ, 0x3c, !PT ;  /* 0x000000524e4d7212 */ /* 0x000fe400078e3cff */
[----:B------:R-:W-:Y:S02]  /*34920*/  LEA.HI R80, R80, R79, RZ, 0x2 ;  /* 0x0000004f50507211 */ /* 0x000fe400078f10ff */
[----:B------:R-:W-:Y:S01]  /*34930*/  LOP3.LUT R79, R81, 0x30, R85, 0xf8, !PT ;  /* 0x00000030514f7812 */ /* 0x000fe200078ef855 */
[----:B------:R-:W-:Y:S01]  /*34940*/  IMAD.IADD R76, R76, 0x1, R77 ;  /* 0x000000014c4c7824 */ /* 0x000fe200078e024d */
[----:B------:R-:W-:-:S02]  /*34950*/  SHF.R.S32.HI R80, RZ, 0x2, R80 ;  /* 0x00000002ff507819 */ /* 0x000fc40000011450 */
[----:B------:R-:W-:Y:S02]  /*34960*/  LOP3.LUT R79, R79, R82, RZ, 0x3c, !PT ;  /* 0x000000524f4f7212 */ /* 0x000fe400078e3cff */
[----:B------:R-:W-:Y:S01]  /*34970*/  IADD3 R76, P1, P2, R102, R76, R55 ;  /* 0x0000004c664c7210 */ /* 0x000fe20007a3e037 */
[----:B------:R-:W-:-:S03]  /*34980*/  IMAD R80, R80, 0x2800, R83 ;  /* 0x0000280050507824 */ /* 0x000fc600078e0253 */
[----:B------:R-:W-:Y:S01]  /*34990*/  IADD3.X R77, R103, RZ, R93, P1, P2 ;  /* 0x000000ff674d7210 */ /* 0x000fe20000fe445d */
[----:B------:R-:W-:Y:S01]  /*349a0*/  IMAD.IADD R80, R80, 0x1, R79 ;  /* 0x0000000150507824 */ /* 0x000fe200078e024f */
[----:B------:R-:W-:-:S04]  /*349b0*/  ISETP.GE.AND P2, PT, R84, R87, PT ;  /* 0x000000575400720c */ /* 0x000fc80003f46270 */
[----:B------:R-:W-:Y:S01]  /*349c0*/  IADD3 R80, P3, P4, R102, R80, R55 ;  /* 0x0000005066507210 */ /* 0x000fe20007c7e037 */
[----:B------:R-:W5:Y:S03]  /*349d0*/  LD.E.128 R76, desc[UR4][R76.64] ;  /* 0x000000044c4c7980 */ /* 0x000f66000c101d00 */
[----:B------:R-:W-:Y:S01]  /*349e0*/  IADD3.X R81, R103, RZ, R93, P3, P4 ;  /* 0x000000ff67517210 */ /* 0x000fe20001fe845d */
[----:B------:R-:W-:Y:S01]  /*349f0*/  IMAD.SHL.U32 R87, R86, 0x10, RZ ;  /* 0x0000001056577824 */ /* 0x000fe200078e00ff */
[----:B------:R-:W-:-:S04]  /*34a00*/  ISETP.GE.AND P1, PT, R85, R7, PT ;  /* 0x000000075500720c */ /* 0x000fc80003f26270 */
[----:B------:R-:W5:Y:S01]  /*34a10*/  LD.E.128 R80, desc[UR6][R80.64] ;  /* 0x0000000650507980 */ /* 0x000f62000c101d00 */
[----:B------:R-:W-:Y:S01]  /*34a20*/  SHF.R.S32.HI R84, RZ, 0x1f, R87 ;  /* 0x0000001fff547819 */ /* 0x000fe20000011457 */
[----:B------:R-:W-:Y:S07]  /*34a30*/  @P2 BRA `(.L_x_4581) ;  /* 0x0000000c00dc2947 */ /* 0x000fee0003800000 */
[----:B------:R-:W-:Y:S02]  /*34a40*/  SHF.R.U32.HI R86, RZ, 0x8, R68 ;  /* 0x00000008ff567819 */ /* 0x000fe40000011644 */
[----:B------:R-:W-:Y:S02]  /*34a50*/  SHF.R.U32.HI R88, RZ, 0x8, R69 ;  /* 0x00000008ff587819 */ /* 0x000fe40000011645 */
[----:B------:R-:W-:Y:S02]  /*34a60*/  LOP3.LUT R89, R68, 0xff, RZ, 0xc0, !PT ;  /* 0x000000ff44597812 */ /* 0x000fe400078ec0ff */
[----:B------:R-:W-:Y:S02]  /*34a70*/  LOP3.LUT R86, R86, 0xff, RZ, 0xc0, !PT ;  /* 0x000000ff56567812 */ /* 0x000fe400078ec0ff */
[----:B------:R-:W-:Y:S02]  /*34a80*/  LOP3.LUT R91, R69, 0xff, RZ, 0xc0, !PT ;  /* 0x000000ff455b7812 */ /* 0x000fe400078ec0ff */
[----:B------:R-:W-:-:S02]  /*34a90*/  LOP3.LUT R88, R88, 0xff, RZ, 0xc0, !PT ;  /* 0x000000ff58587812 */ /* 0x000fc400078ec0ff */
[----:B------:R-:W-:Y:S02]  /*34aa0*/  PRMT R89, R86, 0x7604, R89 ;  /* 0x0000760456597816 */ /* 0x000fe40000000059 */
[----:B------:R-:W-:Y:S02]  /*34ab0*/  SHF.R.U32.HI R86, RZ, 0x8, R70 ;  /* 0x00000008ff567819 */ /* 0x000fe40000011646 */
[----:B------:R-:W-:Y:S02]  /*34ac0*/  PRMT R91, R88, 0x7604, R91 ;  /* 0x00007604585b7816 */ /* 0x000fe4000000005b */
[----:B------:R-:W-:Y:S02]  /*34ad0*/  SHF.R.U32.HI R88, RZ, 0x8, R71 ;  /* 0x00000008ff587819 */ /* 0x000fe40000011647 */
        /* <DEDUP_REMOVED lines=8> */
[----:B------:R-:W-:Y:S02]  /*34b60*/  SHF.R.U32.HI R86, RZ, 0x8, R73 ;  /* 0x00000008ff567819 */ /* 0x000fe40000011649 */
[----:B------:R-:W-:Y:S02]  /*34b70*/  PRMT R117, R88, 0x7604, R117 ;  /* 0x0000760458757816 */ /* 0x000fe40000000075 */
        /* <DEDUP_REMOVED lines=16> */
[----:B------:R-:W-:Y:S02]  /*34c80*/  SHF.R.U32.HI R114, RZ, 0x10, R71 ;  /* 0x00000010ff727819 */ /* 0x000fe40000011647 */
[----:B------:R-:W-:Y:S02]  /*34c90*/  LOP3.LUT R88, R88, 0xff, RZ, 0xc0, !PT ;  /* 0x000000ff58587812 */ /* 0x000fe400078ec0ff */
[----:B------:R-:W-:Y:S02]  /*34ca0*/  LOP3.LUT R90, R90, 0xff, RZ, 0xc0, !PT ;  /* 0x000000ff5a5a7812 */ /* 0x000fe400078ec0ff */
[----:B------:R-:W-:Y:S02]  /*34cb0*/  PRMT R89, R86, 0x7054, R89 ;  /* 0x0000705456597816 */ /* 0x000fe40000000059 */
[----:B------:R-:W-:Y:S02]  /*34cc0*/  LOP3.LUT R86, R114, 0xff, RZ, 0xc0, !PT ;  /* 0x000000ff72567812 */ /* 0x000fe400078ec0ff */
[----:B------:R-:W-:-:S02]  /*34cd0*/  PRMT R88, R88, 0x7054, R91 ;  /* 0x0000705458587816 */ /* 0x000fc4000000005b */
[----:B------:R-:W-:Y:S02]  /*34ce0*/  PRMT R115, R90, 0x7054, R115 ;  /* 0x000070545a737816 */ /* 0x000fe40000000073 */
[----:B------:R-:W-:Y:S02]  /*34cf0*/  SHF.R.U32.HI R114, RZ, 0x10, R73 ;  /* 0x00000010ff727819 */ /* 0x000fe40000011649 */
[----:B------:R-:W-:Y:S02]  /*34d00*/  SHF.R.U32.HI R90, RZ, 0x10, R72 ;  /* 0x00000010ff5a7819 */ /* 0x000fe40000011648 */
[----:B------:R-:W-:Y:S02]  /*34d10*/  SHF.R.U32.HI R91, RZ, 0x10, R74 ;  /* 0x00000010ff5b7819 */ /* 0x000fe4000001164a */
[----:B------:R-:W-:Y:S02]  /*34d20*/  PRMT R117, R86, 0x7054, R117 ;  /* 0x0000705456757816 */ /* 0x000fe40000000075 */
[----:B------:R-:W-:-:S02]  /*34d30*/  LOP3.LUT R86, R114, 0xff, RZ, 0xc0, !PT ;  /* 0x000000ff72567812 */ /* 0x000fc400078ec0ff */
[----:B------:R-:W-:Y:S02]  /*34d40*/  LOP3.LUT R90, R90, 0xff, RZ, 0xc0, !PT ;  /* 0x000000ff5a5a7812 */ /* 0x000fe400078ec0ff */
[----:B------:R-:W-:Y:S02]  /*34d50*/  LOP3.LUT R91, R91, 0xff, RZ, 0xc0, !PT ;  /* 0x000000ff5b5b7812 */ /* 0x000fe400078ec0ff */
[----:B------:R-:W-:Y:S02]  /*34d60*/  SHF.R.U32.HI R114, RZ, 0x10, R75 ;  /* 0x00000010ff727819 */ /* 0x000fe4000001164b */
[----:B------:R-:W-:Y:S02]  /*34d70*/  PRMT R86, R86, 0x7054, R121 ;  /* 0x0000705456567816 */ /* 0x000fe40000000079 */
[----:B------:R-:W-:Y:S02]  /*34d80*/  PRMT R119, R90, 0x7054, R119 ;  /* 0x000070545a777816 */ /* 0x000fe40000000077 */
[----:B------:R-:W-:-:S02]  /*34d90*/  PRMT R121, R91, 0x7054, R112 ;  /* 0x000070545b797816 */ /* 0x000fc40000000070 */
[----:B------:R-:W-:Y:S02]  /*34da0*/  LOP3.LUT R90, R114, 0xff, RZ, 0xc0, !PT ;  /* 0x000000ff725a7812 */ /* 0x000fe400078ec0ff */
[----:B------:R-:W-:Y:S02]  /*34db0*/  SHF.R.U32.HI R91, RZ, 0x18, R69 ;  /* 0x00000018ff5b7819 */ /* 0x000fe40000011645 */
[----:B------:R-:W-:Y:S02]  /*34dc0*/  SHF.R.U32.HI R69, RZ, 0x18, R73 ;  /* 0x00000018ff457819 */ /* 0x000fe40000011649 */
[----:B------:R-:W-:Y:S02]  /*34dd0*/  PRMT R125, R90, 0x7054, R125 ;  /* 0x000070545a7d7816 */ /* 0x000fe4000000007d */
[----:B------:R-:W-:Y:S02]  /*34de0*/  PRMT R90, R69, 0x654, R86 ;  /* 0x00000654455a7816 */ /* 0x000fe40000000056 */
[----:B------:R-:W-:-:S02]  /*34df0*/  PRMT R88, R91, 0x654, R88 ;  /* 0x000006545b587816 */ /* 0x000fc40000000058 */
[----:B-----5:R-:W-:Y:S02]  /*34e00*/  F2FP.F16.E4M3.UNPACK_B R73, R81 ;  /* 0x00000051ff49723e */ /* 0x020fe400020006ff */
[----:B------:R-:W-:Y:S02]  /*34e10*/  F2FP.F16.E4M3.UNPACK_B R91, R90 ;  /* 0x0000005aff5b723e */ /* 0x000fe400020006ff */
[----:B------:R-:W-:Y:S02]  /*34e20*/  F2FP.F16.E4M3.UNPACK_B R86, R88 ;  /* 0x00000058ff56723e */ /* 0x000fe400020006ff */
[----:B------:R-:W-:Y:S01]  /*34e30*/  SHF.R.U32.HI R118, RZ, 0x18, R71 ;  /* 0x00000018ff767819 */ /* 0x000fe20000011647 */
[----:B------:R-:W-:Y:S01]  /*34e40*/  HADD2.F32 R112, -RZ, R91.H0_H0 ;  /* 0x2000005bff707230 */ /* 0x000fe20000004100 */
[----:B------:R-:W-:Y:S01]  /*34e50*/  LOP3.LUT R89, R89, 0xff000000, R68, 0xf8, !PT ;  /* 0xff00000059597812 */ /* 0x000fe200078ef844 */
[--C-:B------:R-:W-:Y:S01]  /*34e60*/  HADD2.F32 R68, -RZ, R73.reuse.H0_H0 ;  /* 0x20000049ff447230 */ /* 0x100fe20000004100 */
[----:B------:R-:W-:Y:S01]  /*34e70*/  F2FP.F16.E4M3.UNPACK_B R71, R77 ;  /* 0x0000004dff47723e */ /* 0x000fe200020006ff */
[----:B------:R-:W-:Y:S01]  /*34e80*/  HADD2.F32 R73, -RZ, R73.H1_H1 ;  /* 0x30000049ff497230 */ /* 0x000fe20000004100 */
[----:B------:R-:W-:Y:S01]  /*34e90*/  LOP3.LUT R120, R119, 0xff000000, R72, 0xf8, !PT ;  /* 0xff00000077787812 */ /* 0x000fe200078ef848 */
[--C-:B------:R-:W-:Y:S01]  /*34ea0*/  HADD2.F32 R72, -RZ, R86.reuse.H0_H0 ;  /* 0x20000056ff487230 */ /* 0x100fe20000004100 */
[----:B------:R-:W-:Y:S01]  /*34eb0*/  LOP3.LUT R70, R115, 0xff000000, R70, 0xf8, !PT ;  /* 0xff00000073467812 */ /* 0x000fe200078ef846 */
[----:B------:R-:W-:Y:S01]  /*34ec0*/  HADD2.F32 R69, -RZ, R71.H0_H0 ;  /* 0x20000047ff457230 */ /* 0x000fe20000004100 */
[----:B------:R-:W-:Y:S01]  /*34ed0*/  SHF.R.U32.HI R116, RZ, 0x18, R75 ;  /* 0x00000018ff747819 */ /* 0x000fe2000001164b */
[C---:B------:R-:W-:Y:S01]  /*34ee0*/  FMUL.FTZ R114, R68.reuse, R112 ;  /* 0x0000007044727220 */ /* 0x040fe20000410000 */
[----:B------:R-:W-:Y:S01]  /*34ef0*/  FMUL.FTZ R75, R68, R72 ;  /* 0x00000048444b7220 */ /* 0x000fe20000410000 */
[----:B------:R-:W-:Y:S01]  /*34f00*/  F2FP.F16.E4M3.UNPACK_B R81, R81.H1 ;  /* 0x00000051ff51723e */ /* 0x000fe200030006ff */
[----:B------:R-:W-:Y:S01]  /*34f10*/  HADD2.F32 R91, -RZ, R91.H1_H1 ;  /* 0x3000005bff5b7230 */ /* 0x000fe20000004100 */
[----:B------:R-:W-:Y:S01]  /*34f20*/  F2FP.F16.E4M3.UNPACK_B R115, R90.H1 ;  /* 0x0000005aff73723e */ /* 0x000fe200030006ff */
[----:B------:R-:W-:Y:S01]  /*34f30*/  FFMA.FTZ R68, R69, R72, -R114 ;  /* 0x0000004845447223 */ /* 0x000fe20000010872 */
[----:B------:R-:W-:Y:S01]  /*34f40*/  F2FP.F16.E4M3.UNPACK_B R88, R88.H1 ;  /* 0x00000058ff58723e */ /* 0x000fe200030006ff */
[----:B------:R-:W-:-:S02]  /*34f50*/  HADD2.F32 R86, -RZ, R86.H1_H1 ;  /* 0x30000056ff567230 */ /* 0x000fc40000004100 */
[----:B------:R-:W-:Y:S01]  /*34f60*/  FFMA.FTZ R69, R69, R112, R75 ;  /* 0x0000007045457223 */ /* 0x000fe2000001004b */
[----:B------:R-:W-:Y:S01]  /*34f70*/  HADD2.F32 R72, -RZ, R71.H1_H1 ;  /* 0x30000047ff487230 */ /* 0x000fe20000004100 */
[----:B------:R-:W-:Y:S01]  /*34f80*/  F2FP.F16.E4M3.UNPACK_B R77, R77.H1 ;  /* 0x0000004dff4d723e */ /* 0x000fe200030006ff */
[----:B------:R-:W-:Y:S02]  /*34f90*/  HADD2.F32 R71, -RZ, R81.H0_H0 ;  /* 0x20000051ff477230 */ /* 0x000fe40000004100 */
[CC--:B------:R-:W-:Y:S01]  /*34fa0*/  FMUL.FTZ R119, R73.reuse, R91.reuse ;  /* 0x0000005b49777220 */ /* 0x0c0fe20000410000 */
[----:B------:R-:W-:Y:S02]  /*34fb0*/  HADD2.F32 R112, -RZ, R115.H0_H0 ;  /* 0x20000073ff707230 */ /* 0x000fe40000004100 */
[----:B------:R-:W-:Y:S01]  /*34fc0*/  FMUL.FTZ R114, R73, R86 ;  /* 0x0000005649727220 */ /* 0x000fe20000410000 */
[--C-:B------:R-:W-:Y:S01]  /*34fd0*/  HADD2.F32 R90, -RZ, R88.reuse.H0_H0 ;  /* 0x20000058ff5a7230 */ /* 0x100fe20000004100 */
[----:B------:R-:W-:Y:S01]  /*34fe0*/  LOP3.LUT R74, R121, 0xff000000, R74, 0xf8, !PT ;  /* 0xff000000794a7812 */ /* 0x000fe200078ef84a */
[----:B------:R-:W-:Y:S01]  /*34ff0*/  HADD2.F32 R75, -RZ, R77.H0_H0 ;  /* 0x2000004dff4b7230 */ /* 0x000fe20000004100 */
[----:B------:R-:W-:Y:S01]  /*35000*/  PRMT R125, R116, 0x654, R125 ;  /* 0x00000654747d7816 */ /* 0x000fe2000000007d */
[C---:B------:R-:W-:Y:S01]  /*35010*/  FMUL.FTZ R116, R71.reuse, R112 ;  /* 0x0000007047747220 */ /* 0x040fe20000410000 */
[----:B------:R-:W-:Y:S01]  /*35020*/  FMUL.FTZ R121, R71, R90 ;  /* 0x0000005a47797220 */ /* 0x000fe20000410000 */
[----:B------:R-:W-:Y:S01]  /*35030*/  PRMT R117, R118, 0x654, R117 ;  /* 0x0000065476757816 */ /* 0x000fe20000000075 */
[C---:B------:R-:W-:Y:S01]  /*35040*/  FFMA.FTZ R71, R72.reuse, R86, -R119 ;  /* 0x0000005648477223 */ /* 0x040fe20000010877 */
[----:B------:R-:W-:Y:S01]  /*35050*/  FFMA.FTZ R72, R72, R91, R114 ;  /* 0x0000005b48487223 */ /* 0x000fe20000010072 */
[----:B------:R-:W-:Y:S01]  /*35060*/  F2FP.F16.E4M3.UNPACK_B R91, R83 ;  /* 0x00000053ff5b723e */ /* 0x000fe200020006ff */
[C---:B------:R-:W-:Y:S01]  /*35070*/  FFMA.FTZ R73, R75.reuse, R90, -R116 ;  /* 0x0000005a4b497223 */ /* 0x040fe20000010874 */
[----:B------:R-:W-:Y:S01]  /*35080*/  F2FP.F16.E4M3.UNPACK_B R118, R125 ;  /* 0x0000007dff76723e */ /* 0x000fe200020006ff */
[----:B------:R-:W-:Y:S01]  /*35090*/  FFMA.FTZ R75, R75, R112, R121 ;  /* 0x000000704b4b7223 */ /* 0x000fe20000010079 */
[----:B------:R-:W-:Y:S01]  /*350a0*/  F2FP.F16.E4M3.UNPACK_B R114, R117 ;  /* 0x00000075ff72723e */ /* 0x000fe200020006ff */
[----:B------:R-:W-:Y:S01]  /*350b0*/  HADD2.F32 R86, -RZ, R81.H1_H1 ;  /* 0x30000051ff567230 */ /* 0x000fe20000004100 */
[----:B------:R-:W-:Y:S01]  /*350c0*/  F2FP.F16.E4M3.UNPACK_B R90, R79 ;  /* 0x0000004fff5a723e */ /* 0x000fe200020006ff */
        /* <DEDUP_REMOVED lines=9> */
[----:B------:R-:W-:Y:S01]  /*35160*/  F2FP.F16.E4M3.UNPACK_B R79, R79.H1 ;  /* 0x0000004fff4f723e */ /* 0x000fe200030006ff */
[----:B------:R-:W-:Y:S02]  /*35170*/  HADD2.F32 R77, -RZ, R77.H1_H1 ;  /* 0x3000004dff4d7230 */ /* 0x000fe40000004100 */
[C---:B------:R-:W-:Y:S01]  /*35180*/  FMUL.FTZ R124, R88.reuse, R119 ;  /* 0x00000077587c7220 */ /* 0x040fe20000410000 */
[----:B------:R-:W-:Y:S02]  /*35190*/  HADD2.F32 R81, -RZ, R90.H0_H0 ;  /* 0x2000005aff517230 */ /* 0x000fe40000004100 */
[----:B------:R-:W-:Y:S01]  /*351a0*/  FMUL.FTZ R126, R88, R115 ;  /* 0x00000073587e7220 */ /* 0x000fe20000410000 */
[----:B------:R-:W-:-:S02]  /*351b0*/  HADD2.F32 R91, -RZ, R91.H1_H1 ;  /* 0x3000005bff5b7230 */ /* 0x000fc40000004100 */
[C---:B------:R-:W-:Y:S01]  /*351c0*/  FFMA.FTZ R86, R77.reuse, R112, -R122 ;  /* 0x000000704d567223 */ /* 0x040fe2000001087a */
[----:B------:R-:W-:Y:S01]  /*351d0*/  FFMA.FTZ R88, R77, R116, R121 ;  /* 0x000000744d587223 */ /* 0x000fe20000010079 */
[C---:B------:R-:W-:Y:S01]  /*351e0*/  FFMA.FTZ R77, R81.reuse, R115, -R124 ;  /* 0x00000073514d7223 */ /* 0x040fe2000001087c */
[----:B------:R-:W-:Y:S01]  /*351f0*/  HADD2.F32 R115, -RZ, R114.H1_H1 ;  /* 0x30000072ff737230 */ /* 0x000fe20000004100 */
[----:B------:R-:W-:Y:S01]  /*35200*/  F2FP.F16.E4M3.UNPACK_B R114, R83.H1 ;  /* 0x00000053ff72723e */ /* 0x000fe200030006ff */
[----:B------:R-:W-:Y:S01]  /*35210*/  FFMA.FTZ R81, R81, R119, R126 ;  /* 0x0000007751517223 */ /* 0x000fe2000001007e */
[----:B------:R-:W-:Y:S01]  /*35220*/  HADD2.F32 R112, -RZ, R90.H1_H1 ;  /* 0x3000005aff707230 */ /* 0x000fe20000004100 */
[----:B------:R-:W-:Y:S01]  /*35230*/  F2FP.SATFINITE.E4M3.F32.PACK_AB_MERGE_C R73, R86, R73, RZ ;  /* 0x000000495649723e */ /* 0x000fe200048070ff */
[----:B------:R-:W-:Y:S01]  /*35240*/  HADD2.F32 R119, -RZ, R125.H0_H0 ;  /* 0x2000007dff777230 */ /* 0x000fe20000004100 */
[----:B------:R-:W-:Y:S01]  /*35250*/  F2FP.SATFINITE.E4M3.F32.PACK_AB_MERGE_C R75, R88, R75, RZ ;  /* 0x0000004b584b723e */ /* 0x000fe200048070ff */
[----:B------:R-:W-:Y:S01]  /*35260*/  HADD2.F32 R90, -RZ, R114.H0_H0 ;  /* 0x20000072ff5a7230 */ /* 0x000fe20000004100 */
[----:B------:R-:W-:Y:S01]  /*35270*/  F2FP.SATFINITE.E4M3.F32.PACK_AB_MERGE_C R71, R71, R68, R73 ;  /* 0x000000444747723e */ /* 0x000fe20004807049 */
[----:B------:R-:W-:Y:S01]  /*35280*/  HADD2.F32 R118, -RZ, R118.H1_H1 ;  /* 0x30000076ff767230 */ /* 0x000fe20000004100 */
[----:B------:R-:W-:Y:S01]  /*35290*/  F2FP.SATFINITE.E4M3.F32.PACK_AB_MERGE_C R72, R72, R69, R75 ;  /* 0x000000454848723e */ /* 0x000fe2000480704b */
[----:B------:R-:W-:-:S02]  /*352a0*/  HADD2.F32 R116, -RZ, R117.H0_H0 ;  /* 0x20000075ff747230 */ /* 0x000fc40000004100 */
[C---:B------:R-:W-:Y:S01]  /*352b0*/  FMUL.FTZ R122, R90.reuse, R119 ;  /* 0x000000775a7a7220 */ /* 0x040fe20000410000 */
[----:B------:R-:W-:Y:S02]  /*352c0*/  HADD2.F32 R83, -RZ, R79.H0_H0 ;  /* 0x2000004fff537230 */ /* 0x000fe40000004100 */
[C---:B------:R-:W-:Y:S01]  /*352d0*/  FMUL.FTZ R121, R91.reuse, R118 ;  /* 0x000000765b797220 */ /* 0x040fe20000410000 */
[-C--:B------:R-:W-:Y:S01]  /*352e0*/  FMUL.FTZ R91, R91, R115.reuse ;  /* 0x000000735b5b7220 */ /* 0x080fe20000410000 */
[-C--:B------:R-:W-:Y:S01]  /*352f0*/  FMUL.FTZ R124, R90, R116.reuse ;  /* 0x000000745a7c7220 */ /* 0x080fe20000410000 */
[----:B------:R-:W-:Y:S02]  /*35300*/  HADD2.F32 R125, -RZ, R125.H1_H1 ;  /* 0x3000007dff7d7230 */ /* 0x000fe40000004100 */
[C---:B------:R-:W-:Y:S01]  /*35310*/  FFMA.FTZ R130, R83.reuse, R116, -R122 ;  /* 0x0000007453827223 */ /* 0x040fe2000001087a */
[C---:B------:R-:W-:Y:S01]  /*35320*/  FFMA.FTZ R90, R112.reuse, R115, -R121 ;  /* 0x00000073705a7223 */ /* 0x040fe20000010879 */
[----:B------:R-:W-:Y:S01]  /*35330*/  FFMA.FTZ R131, R83, R119, R124 ;  /* 0x0000007753837223 */ /* 0x000fe2000001007c */
[----:B------:R-:W-:Y:S01]  /*35340*/  HADD2.F32 R116, -RZ, R114.H1_H1 ;  /* 0x30000072ff747230 */ /* 0x000fe20000004100 */
[----:B------:R-:W-:Y:S01]  /*35350*/  F2FP.F16.E4M3.UNPACK_B R114, R80.H1 ;  /* 0x00000050ff72723e */ /* 0x000fe200030006ff */
[----:B------:R-:W-:Y:S01]  /*35360*/  HADD2.F32 R119, -RZ, R117.H1_H1 ;  /* 0x30000075ff777230 */ /* 0x000fe20000004100 */
[----:B------:R-:W-:Y:S01]  /*35370*/  F2FP.F16.E4M3.UNPACK_B R121, R120.H1 ;  /* 0x00000078ff79723e */ /* 0x000fe200030006ff */
[----:B------:R-:W-:Y:S01]  /*35380*/  FFMA.FTZ R112, R112, R118, R91 ;  /* 0x0000007670707223 */ /* 0x000fe2000001005b */
        /* <DEDUP_REMOVED lines=13> */
[----:B------:R-:W-:Y:S01]  /*35460*/  HADD2.F32 R117, -RZ, R117.H1_H1 ;  /* 0x30000075ff757230 */ /* 0x000fe20000004100 */
[----:B------:R-:W-:Y:S01]  /*35470*/  F2FP.F16.E4M3.UNPACK_B R120, R120 ;  /* 0x00000078ff78723e */ /* 0x000fe200020006ff */
[----:B------:R-:W-:Y:S01]  /*35480*/  HADD2.F32 R121, -RZ, R121.H1_H1 ;  /* 0x30000079ff797230 */ /* 0x000fe20000004100 */
[----:B------:R-:W-:Y:S01]  /*35490*/  F2FP.F16.E4M3.UNPACK_B R89, R89 ;  /* 0x00000059ff59723e */ /* 0x000fe200020006ff */
[----:B------:R-:W-:Y:S01]  /*354a0*/  FFMA.FTZ R132, R91, R125, R126 ;  /* 0x0000007d5b847223 */ /* 0x000fe2000001007e */
[C---:B------:R-:W-:Y:S01]  /*354b0*/  FFMA.FTZ R123, R83.reuse, R118, -R116 ;  /* 0x00000076537b7223 */ /* 0x040fe20000010874 */
[----:B------:R-:W-:Y:S01]  /*354c0*/  FFMA.FTZ R122, R83, R122, R115 ;  /* 0x0000007a537a7223 */ /* 0x000fe20000010073 */
[----:B------:R-:W-:Y:S01]  /*354d0*/  HADD2.F32 R79, -RZ, R79.H1_H1 ;  /* 0x3000004fff4f7230 */ /* 0x000fe20000004100 */
[----:B------:R-:W-:Y:S01]  /*354e0*/  F2FP.F16.E4M3.UNPACK_B R76, R76 ;  /* 0x0000004cff4c723e */ /* 0x000fe200020006ff */
[----:B------:R-:W-:-:S02]  /*354f0*/  HADD2.F32 R83, -RZ, R80.H0_H0 ;  /* 0x20000050ff537230 */ /* 0x000fc40000004100 */
[C---:B------:R-:W-:Y:S01]  /*35500*/  FMUL.FTZ R118, R114.reuse, R121 ;  /* 0x0000007972767220 */ /* 0x040fe20000410000 */
[----:B------:R-:W-:Y:S01]  /*35510*/  FMUL.FTZ R126, R114, R117 ;  /* 0x00000075727e7220 */ /* 0x000fe20000410000 */
[----:B------:R-:W-:Y:S02]  /*35520*/  HADD2.F32 R116, -RZ, R120.H0_H0 ;  /* 0x20000078ff747230 */ /* 0x000fe40000004100 */
[----:B------:R-:W-:Y:S01]  /*35530*/  FFMA.FTZ R133, R91, R119, -R124 ;  /* 0x000000775b857223 */ /* 0x000fe2000001087c */
        /* <DEDUP_REMOVED lines=17> */
[----:B------:R-:W-:Y:S02]  /*35650*/  HADD2.F32 R80, -RZ, R83.H0_H0 ;  /* 0x20000053ff507230 */ /* 0x000fe40000004100 */
[C---:B------:R-:W-:Y:S01]  /*35660*/  FFMA.FTZ R119, R76.reuse, R89, -R79 ;  /* 0x000000594c777223 */ /* 0x040fe2000001084f */
[----:B------:R-:W-:Y:S01]  /*35670*/  F2FP.F16.E4M3.UNPACK_B R89, R70.H1 ;  /* 0x00000046ff59723e */ /* 0x000fe200030006ff */
[----:B------:R-:W-:Y:S01]  /*35680*/  FFMA.FTZ R120, R76, R91, R121 ;  /* 0x0000005b4c787223 */ /* 0x000fe20000010079 */
[----:B------:R-:W-:Y:S01]  /*35690*/  F2FP.F16.E4M3.UNPACK_B R79, R78.H1 ;  /* 0x0000004eff4f723e */ /* 0x000fe200030006ff */
[--C-:B------:R-:W-:Y:S01]  /*356a0*/  HADD2.F32 R115, -RZ, R114.reuse.H0_H0 ;  /* 0x20000072ff737230 */ /* 0x100fe20000004100 */
[----:B------:R-:W-:Y:S01]  /*356b0*/  F2FP.F16.E4M3.UNPACK_B R82, R82 ;  /* 0x00000052ff52723e */ /* 0x000fe200020006ff */
[----:B------:R-:W-:Y:S01]  /*356c0*/  HADD2.F32 R91, -RZ, R89.H0_H0 ;  /* 0x20000059ff5b7230 */ /* 0x000fe20000004100 */
[----:B------:R-:W-:Y:S01]  /*356d0*/  F2FP.F16.E4M3.UNPACK_B R70, R70 ;  /* 0x00000046ff46723e */ /* 0x000fe200020006ff */
[----:B------:R-:W-:-:S02]  /*356e0*/  HADD2.F32 R116, -RZ, R114.H1_H1 ;  /* 0x30000072ff747230 */ /* 0x000fc40000004100 */
[C---:B------:R-:W-:Y:S01]  /*356f0*/  FMUL.FTZ R121, R80.reuse, R115 ;  /* 0x0000007350797220 */ /* 0x040fe20000410000 */
[----:B------:R-:W-:Y:S01]  /*35700*/  HADD2.F32 R76, -RZ, R79.H0_H0 ;  /* 0x2000004fff4c7230 */ /* 0x000fe20000004100 */
[----:B------:R-:W-:Y:S01]  /*35710*/  F2FP.F16.E4M3.UNPACK_B R78, R78 ;  /* 0x0000004eff4e723e */ /* 0x000fe200020006ff */
[----:B------:R-:W-:Y:S02]  /*35720*/  HADD2.F32 R114, -RZ, R89.H1_H1 ;  /* 0x30000059ff727230 */ /* 0x000fe40000004100 */
[-C--:B------:R-:W-:Y:S01]  /*35730*/  FMUL.FTZ R89, R80, R91.reuse ;  /* 0x0000005b50597220 */ /* 0x080fe20000410000 */
[----:B------:R-:W-:Y:S02]  /*35740*/  HADD2.F32 R83, -RZ, R83.H1_H1 ;  /* 0x30000053ff537230 */ /* 0x000fe40000004100 */
[C---:B------:R-:W-:Y:S01]  /*35750*/  FFMA.FTZ R80, R76.reuse, R91, -R121 ;  /* 0x0000005b4c507223 */ /* 0x040fe20000010879 */
[----:B------:R-:W-:Y:S02]  /*35760*/  HADD2.F32 R79, -RZ, R79.H1_H1 ;  /* 0x3000004fff4f7230 */ /* 0x000fe40000004100 */
[----:B------:R-:W-:Y:S01]  /*35770*/  FFMA.FTZ R126, R76, R115, R89 ;  /* 0x000000734c7e7223 */ /* 0x000fe20000010059 */
[----:B------:R-:W-:Y:S01]  /*35780*/  F2FP.F16.E4M3.UNPACK_B R76, R74 ;  /* 0x0000004aff4c723e */ /* 0x000fe200020006ff */
[C---:B------:R-:W-:Y:S01]  /*35790*/  FMUL.FTZ R128, R83.reuse, R116 ;  /* 0x0000007453807220 */ /* 0x040fe20000410000 */
[----:B------:R-:W-:Y:S01]  /*357a0*/  FMUL.FTZ R83, R83, R114 ;  /* 0x0000007253537220 */ /* 0x000fe20000410000 */
[----:B------:R-:W-:Y:S01]  /*357b0*/  HADD2.F32 R74, -RZ, R82.H0_H0 ;  /* 0x20000052ff4a7230 */ /* 0x000fe20000004100 */
[----:B------:R-:W-:Y:S01]  /*357c0*/  F2FP.SATFINITE.E4M3.F32.PACK_AB_MERGE_C R130, R133, R130, RZ ;  /* 0x000000828582723e */ /* 0x000fe200048070ff */
[C---:B------:R-:W-:Y:S01]  /*357d0*/  FFMA.FTZ R127, R79.reuse, R114, -R128 ;  /* 0x000000724f7f7223 */ /* 0x040fe20000010880 */
[----:B------:R-:W-:Y:S01]  /*357e0*/  FFMA.FTZ R129, R79, R116, R83 ;  /* 0x000000744f817223 */ /* 0x000fe20000010053 */
[----:B------:R-:W-:Y:S01]  /*357f0*/  HADD2.F32 R89, -RZ, R76.H0_H0 ;  /* 0x2000004cff597230 */ /* 0x000fe20000004100 */
[----:B------:R-:W-:Y:S01]  /*35800*/  F2FP.SATFINITE.E4M3.F32.PACK_AB_MERGE_C R131, R132, R131, RZ ;  /* 0x000000838483723e */ /* 0x000fe200048070ff */
[----:B------:R-:W-:Y:S01]  /*35810*/  HADD2.F32 R79, -RZ, R70.H0_H0 ;  /* 0x20000046ff4f7230 */ /* 0x000fe20000004100 */
[----:B------:R-:W-:Y:S01]  /*35820*/  F2FP.SATFINITE.E4M3.F32.PACK_AB_MERGE_C R80, R127, R80, RZ ;  /* 0x000000507f50723e */ /* 0x000fe200048070ff */
[----:B------:R-:W-:-:S02]  /*35830*/  HADD2.F32 R82, -RZ, R82.H1_H1 ;  /* 0x30000052ff527230 */ /* 0x000fc40000004100 */
[C---:B------:R-:W-:Y:S01]  /*35840*/  FMUL.FTZ R115, R74.reuse, R89 ;  /* 0x000000594a737220 */ /* 0x040fe20000410000 */
[----:B------:R-:W-:Y:S02]  /*35850*/  HADD2.F32 R91, -RZ, R76.H1_H1 ;  /* 0x3000004cff5b7230 */ /* 0x000fe40000004100 */
[----:B------:R-:W-:Y:S01]  /*35860*/  FMUL.FTZ R74, R74, R79 ;  /* 0x0000004f4a4a7220 */ /* 0x000fe20000410000 */
[----:B------:R-:W-:Y:S01]  /*35870*/  HADD2.F32 R83, -RZ, R70.H1_H1 ;  /* 0x30000046ff537230 */ /* 0x000fe20000004100 */
[----:B------:R-:W-:Y:S01]  /*35880*/  F2FP.SATFINITE.E4M3.F32.PACK_AB_MERGE_C R117, R120, R117, R122 ;  /* 0x000000757875723e */ /* 0x000fe2000480707a */
        /* <DEDUP_REMOVED lines=10> */
[----:B------:R-:W-:Y:S01]  /*35930*/  F2FP.SATFINITE.E4M3.F32.PACK_AB_MERGE_C R79, R90, R77, R130 ;  /* 0x0000004d5a4f723e */ /* 0x000fe20004807082 */
[----:B------:R-:W-:Y:S01]  /*35940*/  IMAD.MOV.U32 R77, RZ, RZ, R71 ;  /* 0x000000ffff4d7224 */ /* 0x000fe200078e0047 */
[----:B------:R-:W-:Y:S01]  /*35950*/  F2FP.SATFINITE.E4M3.F32.PACK_AB_MERGE_C R83, R112, R81, R131 ;  /* 0x000000517053723e */ /* 0x000fe20004807083 */
[----:B------:R-:W-:Y:S01]  /*35960*/  IMAD.MOV.U32 R81, RZ, RZ, R72 ;  /* 0x000000ffff517224 */ /* 0x000fe200078e0048 */
[----:B------:R-:W-:Y:S01]  /*35970*/  F2FP.SATFINITE.E4M3.F32.PACK_AB_MERGE_C R78, R70, R115, R80 ;  /* 0x00000073464e723e */ /* 0x000fe20004807050 */
[----:B------:R-:W-:Y:S01]  /*35980*/  IMAD.MOV.U32 R80, RZ, RZ, R117 ;  /* 0x000000ffff507224 */ /* 0x000fe200078e0075 */
[----:B------:R-:W-:Y:S02]  /*35990*/  F2FP.SATFINITE.E4M3.F32.PACK_AB_MERGE_C R76, R119, R118, R123 ;  /* 0x00000076774c723e */ /* 0x000fe4000480707b */
[----:B------:R-:W-:-:S07]  /*359a0*/  F2FP.SATFINITE.E4M3.F32.PACK_AB_MERGE_C R82, R91, R74, R126 ;  /* 0x0000004a5b52723e */ /* 0x000fce000480707e */
.L_x_4581:
[----:B------:R-:W-:Y:S05]  /*359b0*/  BSYNC B4 ;  /* 0x0000000000047941 */ /* 0x000fea0003800000 */
.L_x_4580:
        /* <DEDUP_REMOVED lines=11> */
.L_x_4579:
[----:B------:R-:W-:Y:S05]  /*35a70*/  BSYNC B3 ;  /* 0x0000000000037941 */ /* 0x000fea0003800000 */
.L_x_4578:
[----:B------:R-:W-:Y:S02]  /*35a80*/  R2UR UR4, R20 ;  /* 0x00000000140472ca */ /* 0x000fe400000e0000 */
[----:B------:R-:W-:-:S13]  /*35a90*/  R2UR UR5, R21 ;  /* 0x00000000150572ca */ /* 0x000fda00000e0000 */
[----:B0-----:R-:W2:Y:S02]  /*35aa0*/  LD.E.U8 R68, desc[UR4][R100.64] ;  /* 0x0000000464447980 */ /* 0x001ea4000c101100 */
        /* <DEDUP_REMOVED lines=18> */
[----:B------:R-:W-:Y:S02]  /*35bd0*/  LOP3.LUT R73, R73, 0xfffffe00, RZ, 0xc0, !PT ;  /* 0xfffffe0049497812 */ /* 0x000fe400078ec0ff */
[----:B------:R-:W-:-:S03]  /*35be0*/  SHF.R.U32.HI R75, RZ, 0x3, R74 ;  /* 0x00000003ff4b7819 */ /* 0x000fc6000001164a */
[----:B------:R-:W-:Y:S01]  /*35bf0*/  IMAD R73, R78, 0x40, R73 ;  /* 0x000000404e497824 */ /* 0x000fe200078e0249 */
        /* <DEDUP_REMOVED lines=20> */
[----:B------:R-:W-:-:S03]  /*35d40*/  LEA.HI R71, R71, R72, RZ, 0x2 ;  /* 0x0000004847477211 */ /* 0x000fc600078f10ff */
[----:B------:R-:W-:Y:S01]  /*35d50*/  IMAD.IADD R68, R68, 0x1, R69 ;  /* 0x0000000144447824 */ /* 0x000fe200078e0245 */
[----:B------:R-:W-:Y:S02]  /*35d60*/  SHF.R.S32.HI R72, RZ, 0x2, R71 ;  /* 0x00000002ff487819 */ /* 0x000fe40000011447 */
[----:B------:R-:W-:Y:S02]  /*35d70*/  LOP3.LUT R71, R74, 0x30, R77, 0xf8, !PT ;  /* 0x000000304a477812 */ /* 0x000fe400078ef84d */
[----:B------:R-:W-:Y:S01]  /*35d80*/  IADD3 R68, P1, P2, R102, R68, R55 ;  /* 0x0000004466447210 */ /* 0x000fe20007a3e037 */
[----:B------:R-:W-:Y:S01]  /*35d90*/  IMAD R72, R72, 0x2800, R73 ;  /* 0x0000280048487824 */ /* 0x000fe200078e0249 */
[----:B------:R-:W-:Y:S02]  /*35da0*/  LOP3.LUT R71, R71, R75, RZ, 0x3c, !PT ;  /* 0x0000004b47477212 */ /* 0x000fe400078e3cff */
[----:B------:R-:W-:Y:S02]  /*35db0*/  ISETP.GE.AND P6, PT, R76, R81, PT ;  /* 0x000000514c00720c */ /* 0x000fe40003fc6270 */
[----:B------:R-:W-:Y:S01]  /*35dc0*/  IADD3.X R69, R103, RZ, R93, P1, P2 ;  /* 0x000000ff67457210 */ /* 0x000fe20000fe445d */
[----:B------:R-:W-:Y:S01]  /*35dd0*/  IMAD.IADD R72, R72, 0x1, R71 ;  /* 0x0000000148487824 */ /* 0x000fe200078e0247 */
[----:B------:R-:W-:-:S04]  /*35de0*/  ISETP.GE.AND P1, PT, R77, R7, PT ;  /* 0x000000074d00720c */ /* 0x000fc80003f26270 */
[----:B------:R-:W-:Y:S01]  /*35df0*/  IADD3 R72, P3, P4, R102, R72, R55 ;  /* 0x0000004866487210 */ /* 0x000fe20007c7e037 */
[----:B------:R-:W-:Y:S01]  /*35e00*/  IMAD.SHL.U32 R79, R79, 0x10, RZ ;  /* 0x000000104f4f7824 */ /* 0x000fe200078e00ff */
[----:B------:R-:W5:Y:S02]  /*35e10*/  LD.E.128 R68, desc[UR4][R68.64] ;  /* 0x0000000444447980 */ /* 0x000f64000c101d00 */
[----:B------:R-:W-:Y:S02]  /*35e20*/  IADD3.X R73, R103, RZ, R93, P3, P4 ;  /* 0x000000ff67497210 */ /* 0x000fe40001fe845d */
[----:B------:R-:W-:-:S04]  /*35e30*/  IADD3 R76, P2, P3, R26, R106, R79 ;  /* 0x0000006a1a4c7210 */ /* 0x000fc80007b5e04f */
[----:B------:R-:W5:Y:S01]  /*35e40*/  LD.E.128 R72, desc[UR6][R72.64] ;  /* 0x0000000648487980 */ /* 0x000f62000c101d00 */
[----:B------:R-:W-:Y:S01]  /*35e50*/  @!P1 IADD3 R106, P4, P5, R26, R106, R77 ;  /* 0x0000006a1a6a9210 */ /* 0x000fe20007d9e04d */
[----:B------:R-:W-:-:S12]  /*35e60*/  @P6 BRA `(.L_x_4583) ;  /* 0x0000000c00d06947 */ /* 0x000fd80003800000 */
[----:B------:R-:W-:Y:S01]  /*35e70*/  SHF.R.U32.HI R80, RZ, 0x8, R64 ;  /* 0x00000008ff507819 */ /* 0x000fe20000011640 */
[----:B-----5:R-:W-:Y:S01]  /*35e80*/  IMAD.MOV.U32 R81, RZ, RZ, R71 ;  /* 0x000000ffff517224 */ /* 0x020fe200078e0047 */
[----:B------:R-:W-:Y:S02]  /*35e90*/  LOP3.LUT R78, R64, 0xff, RZ, 0xc0, !PT ;  /* 0x000000ff404e7812 */ /* 0x000fe400078ec0ff */
[----:B------:R-:W-:Y:S02]  /*35ea0*/  LOP3.LUT R71, R80, 0xff, RZ, 0xc0, !PT ;  /* 0x000000ff50477812 */ /* 0x000fe400078ec0ff */
[----:B------:R-:W-:Y:S02]  /*35eb0*/  SHF.R.U32.HI R83, RZ, 0x8, R65 ;  /* 0x00000008ff537819 */ /* 0x000fe40000011641 */
[----:B------:R-:W-:Y:S02]  /*35ec0*/  PRMT R71, R71, 0x7604, R78 ;  /* 0x0000760447477816 */ /* 0x000fe4000000004e */
[----:B------:R-:W-:-:S02]  /*35ed0*/  LOP3.LUT R78, R65, 0xff, RZ, 0xc0, !PT ;  /* 0x000000ff414e7812 */ /* 0x000fc400078ec0ff */
[----:B------:R-:W-:Y:S02]  /*35ee0*/  SHF.R.U32.HI R82, RZ, 0x8, R66 ;  /* 0x00000008ff527819 */ /* 0x000fe40000011642 */
[----:B------:R-:W-:Y:S02]  /*35ef0*/  LOP3.LUT R83, R83, 0xff, RZ, 0xc0, !PT ;  /* 0x000000ff53537812 */ /* 0x000fe400078ec0ff */
[----:B------:R-:W-:Y:S02]  /*35f00*/  SHF.R.U32.HI R88, RZ, 0x8, R60 ;  /* 0x00000008ff587819 */ /* 0x000fe4000001163c */
[----:B------:R-:W-:Y:S02]  /*35f10*/  LOP3.LUT R80, R66, 0xff, RZ, 0xc0, !PT ;  /* 0x000000ff42507812 */ /* 0x000fe400078ec0ff */
[----:B------:R-:W-:Y:S02]  /*35f20*/  LOP3.LUT R85, R82, 0xff, RZ, 0xc0, !PT ;  /* 0x000000ff52557812 */ /* 0x000fe400078ec0ff */
[----:B------:R-:W-:-:S02]  /*35f30*/  PRMT R78, R83, 0x7604, R78 ;  /* 0x00007604534e7816 */ /* 0x000fc4000000004e */
[----:B------:R-:W-:Y:S02]  /*35f40*/  SHF.R.U32.HI R83, RZ, 0x8, R61 ;  /* 0x00000008ff537819 */ /* 0x000fe4000001163d */
[----:B------:R-:W-:Y:S02]  /*35f50*/  SHF.R.U32.HI R87, RZ, 0x8, R67 ;  /* 0x00000008ff577819 */ /* 0x000fe40000011643 */
[----:B------:R-:W-:Y:S02]  /*35f60*/  LOP3.LUT R86, R60, 0xff, RZ, 0xc0, !PT ;  /* 0x000000ff3c567812 */ /* 0x000fe400078ec0ff */
[----:B------:R-:W-:Y:S02]  /*35f70*/  LOP3.LUT R89, R88, 0xff, RZ, 0xc0, !PT ;  /* 0x000000ff58597812 */ /* 0x000fe400078ec0ff */
[----:B------:R-:W-:Y:S02]  /*35f80*/  PRMT R85, R85, 0x7604, R80 ;  /* 0x0000760455557816 */ /* 0x000fe40000000050 */
[----:B------:R-:W-:-:S02]  /*35f90*/  LOP3.LUT R80, R61, 0xff, RZ, 0xc0, !PT ;  /* 0x000000ff3d507812 */ /* 0x000fc400078ec0ff */
[----:B------:R-:W-:Y:S02]  /*35fa0*/  LOP3.LUT R83, R83, 0xff, RZ, 0xc0, !PT ;  /* 0x000000ff53537812 */ /* 0x000fe400078ec0ff */
[----:B------:R-:W-:Y:S02]  /*35fb0*/  LOP3.LUT R84, R67, 0xff, RZ, 0xc0, !PT ;  /* 0x000000ff43547812 */ /* 0x000fe400078ec0ff */
[----:B------:R-:W-:Y:S02]  /*35fc0*/  LOP3.LUT R87, R87, 0xff, RZ, 0xc0, !PT ;  /* 0x000000ff57577812 */ /* 0x000fe400078ec0ff */
[----:B------:R-:W-:Y:S02]  /*35fd0*/  PRMT R89, R89, 0x7604, R86 ;  /* 0x0000760459597816 */ /* 0x000fe40000000056 */
[----:B------:R-:W-:Y:S02]  /*35fe0*/  SHF.R.U32.HI R86, RZ, 0x8, R62 ;  /* 0x00000008ff567819 */ /* 0x000fe4000001163e */
[----:B------:R-:W-:-:S02]  /*35ff0*/  PRMT R80, R83, 0x7604, R80 ;  /* 0x0000760453507816 */ /* 0x000fc40000000050 */
[----:B------:R-:W-:Y:S02]  /*36000*/  PRMT R84, R87, 0x7604, R84 ;  /* 0x0000760457547816 */ /* 0x000fe40000000054 */
[----:B------:R-:W-:Y:S02]  /*36010*/  SHF.R.U32.HI R83, RZ, 0x10, R65 ;  /* 0x00000010ff537819 */ /* 0x000fe40000011641 */
[----:B------:R-:W-:Y:S02]  /*36020*/  LOP3.LUT R82, R62, 0xff, RZ, 0xc0, !PT ;  /* 0x000000ff3e527812 */ /* 0x000fe400078ec0ff */
[----:B------:R-:W-:Y:S01]  /*36030*/  LOP3.LUT R87, R86, 0xff, RZ, 0xc0, !PT ;  /* 0x000000ff56577812 */ /* 0x000fe200078ec0ff */
[----:B------:R-:W-:Y:S01]  /*36040*/  IMAD.U32 R83, R83, 0x10000, RZ ;  /* 0x0001000053537824 */ /* 0x000fe200078e00ff */
[----:B------:R-:W-:Y:S02]  /*36050*/  SHF.R.U32.HI R113, RZ, 0x8, R63 ;  /* 0x00000008ff717819 */ /* 0x000fe4000001163f */
[----:B------:R-:W-:-:S02]  /*36060*/  PRMT R91, R87, 0x7604, R82 ;  /* 0x00007604575b7816 */ /* 0x000fc40000000052 */
[----:B------:R-:W-:Y:S02]  /*36070*/  SHF.R.U32.HI R82, RZ, 0x10, R61 ;  /* 0x00000010ff527819 */ /* 0x000fe4000001163d */
[----:B------:R-:W-:Y:S02]  /*36080*/  LOP3.LUT R78, R78, 0xff0000, R83, 0xf8, !PT ;  /* 0x00ff00004e4e7812 */ /* 0x000fe400078ef853 */
[----:B------:R-:W-:Y:S01]  /*36090*/  SHF.R.U32.HI R87, RZ, 0x10, R67 ;  /* 0x00000010ff577819 */ /* 0x000fe20000011643 */
[----:B------:R-:W-:Y:S01]  /*360a0*/  IMAD.U32 R83, R82, 0x10000, RZ ;  /* 0x0001000052537824 */ /* 0x000fe200078e00ff */
[----:B------:R-:W-:Y:S02]  /*360b0*/  SHF.R.U32.HI R82, RZ, 0x18, R65 ;  /* 0x00000018ff527819 */ /* 0x000fe40000011641 */
[----:B------:R-:W-:Y:S01]  /*360c0*/  SHF.R.U32.HI R65, RZ, 0x18, R61 ;  /* 0x00000018ff417819 */ /* 0x000fe2000001163d */
[----:B------:R-:W-:Y:S01]  /*360d0*/  IMAD.U32 R87, R87, 0x10000, RZ ;  /* 0x0001000057577824 */ /* 0x000fe200078e00ff */
[----:B------:R-:W-:Y:S01]  /*360e0*/  LOP3.LUT R88, R63, 0xff, RZ, 0xc0, !PT ;  /* 0x000000ff3f587812 */ /* 0x000fe200078ec0ff */
[----:B------:R-:W-:Y:S01]  /*360f0*/  IMAD.SHL.U32 R61, R82, 0x1000000, RZ ;  /* 0x01000000523d7824 */ /* 0x000fe200078e00ff */
[----:B------:R-:W-:Y:S01]  /*36100*/  LOP3.LUT R113, R113, 0xff, RZ, 0xc0, !PT ;  /* 0x000000ff71717812 */ /* 0x000fe200078ec0ff */
[----:B------:R-:W-:Y:S01]  /*36110*/  IMAD.SHL.U32 R65, R65, 0x1000000, RZ ;  /* 0x0100000041417824 */ /* 0x000fe200078e00ff */
[----:B------:R-:W-:-:S02]  /*36120*/  LOP3.LUT R80, R80, 0xff0000, R83, 0xf8, !PT ;  /* 0x00ff000050507812 */ /* 0x000fc400078ef853 */
[----:B------:R-:W-:Y:S02]  /*36130*/  PRMT R88, R113, 0x7604, R88 ;  /* 0x0000760471587816 */ /* 0x000fe40000000058 */
[----:B------:R-:W-:Y:S02]  /*36140*/  LOP3.LUT R80, R80, R65, RZ, 0xfc, !PT ;  /* 0x0000004150507212 */ /* 0x000fe400078efcff */
[----:B------:R-:W-:Y:S02]  /*36150*/  SHF.R.U32.HI R113, RZ, 0x10, R63 ;  /* 0x00000010ff717819 */ /* 0x000fe4000001163f */
[----:B------:R-:W-:Y:S02]  /*36160*/  LOP3.LUT R78, R78, R61, RZ, 0xfc, !PT ;  /* 0x0000003d4e4e7212 */ /* 0x000fe400078efcff */
[----:B------:R-:W-:Y:S01]  /*36170*/  LOP3.LUT R84, R84, 0xff0000, R87, 0xf8, !PT ;  /* 0x00ff000054547812 */ /* 0x000fe200078ef857 */
[----:B------:R-:W-:Y:S01]  /*36180*/  IMAD.U32 R113, R113, 0x10000, RZ ;  /* 0x0001000071717824 */ /* 0x000fe200078e00ff */
[----:B------:R-:W-:-:S02]  /*36190*/  SHF.R.U32.HI R83, RZ, 0x18, R67 ;  /* 0x00000018ff537819 */ /* 0x000fc40000011643 */
[----:B------:R-:W-:Y:S02]  /*361a0*/  LOP3.LUT R89, R89, 0xff0000, R60, 0xf8, !PT ;  /* 0x00ff000059597812 */ /* 0x000fe400078ef83c */
[----:B------:R-:W-:Y:S01]  /*361b0*/  F2FP.F16.E4M3.UNPACK_B R65, R73 ;  /* 0x00000049ff41723e */ /* 0x000fe200020006ff */
[----:B------:R-:W-:Y:S01]  /*361c0*/  IMAD.SHL.U32 R83, R83, 0x1000000, RZ ;  /* 0x0100000053537824 */ /* 0x000fe200078e00ff */
[----:B------:R-:W-:Y:S02]  /*361d0*/  F2FP.F16.E4M3.UNPACK_B R86, R80 ;  /* 0x00000050ff56723e */ /* 0x000fe400020006ff */
[----:B------:R-:W-:Y:S02]  /*361e0*/  LOP3.LUT R71, R71, 0xff0000, R64, 0xf8, !PT ;  /* 0x00ff000047477812 */ /* 0x000fe400078ef840 */
[----:B------:R-:W-:Y:S01]  /*361f0*/  SHF.R.U32.HI R87, RZ, 0x18, R63 ;  /* 0x00000018ff577819 */ /* 0x000fe2000001163f */
[--C-:B------:R-:W-:Y:S01]  /*36200*/  HADD2.F32 R82, -RZ, R86.reuse.H0_H0 ;  /* 0x20000056ff527230 */ /* 0x100fe20000004100 */
[----:B------:R-:W-:Y:S01]  /*36210*/  F2FP.F16.E4M3.UNPACK_B R67, R78 ;  /* 0x0000004eff43723e */ /* 0x000fe200020006ff */
[----:B------:R-:W-:Y:S01]  /*36220*/  HADD2.F32 R86, -RZ, R86.H1_H1 ;  /* 0x30000056ff567230 */ /* 0x000fe20000004100 */
[----:B------:R-:W-:Y:S01]  /*36230*/  LOP3.LUT R89, R89, 0xff000000, R60, 0xf8, !PT ;  /* 0xff00000059597812 */ /* 0x000fe200078ef83c */
[----:B------:R-:W-:Y:S01]  /*36240*/  HADD2.F32 R60, -RZ, R65.H0_H0 ;  /* 0x20000041ff3c7230 */ /* 0x000fe20000004100 */
[----:B------:R-:W-:Y:S01]  /*36250*/  F2FP.F16.E4M3.UNPACK_B R63, R69 ;  /* 0x00000045ff3f723e */ /* 0x000fe200020006ff */
[----:B------:R-:W-:Y:S01]  /*36260*/  IMAD.SHL.U32 R87, R87, 0x1000000, RZ ;  /* 0x0100000057577824 */ /* 0x000fe200078e00ff */
[----:B------:R-:W-:Y:S01]  /*36270*/  LOP3.LUT R71, R71, 0xff000000, R64, 0xf8, !PT ;  /* 0xff00000047477812 */ /* 0x000fe200078ef840 */
[----:B------:R-:W-:Y:S01]  /*36280*/  HADD2.F32 R64, -RZ, R67.H0_H0 ;  /* 0x20000043ff407230 */ /* 0x000fe20000004100 */
[--C-:B------:R-:W-:Y:S01]  /*36290*/  LOP3.LUT R91, R91, 0xff0000, R62.reuse, 0xf8, !PT ;  /* 0x00ff00005b5b7812 */ /* 0x100fe200078ef83e */
[----:B------:R-:W-:Y:S01]  /*362a0*/  HADD2.F32 R61, -RZ, R63.H0_H0 ;  /* 0x2000003fff3d7230 */ /* 0x000fe20000004100 */
[----:B------:R-:W-:Y:S01]  /*362b0*/  LOP3.LUT R88, R88, 0xff0000, R113, 0xf8, !PT ;  /* 0x00ff000058587812 */ /* 0x000fe200078ef871 */
[C---:B------:R-:W-:Y:S01]  /*362c0*/  FMUL.FTZ R110, R60.reuse, R82 ;  /* 0x000000523c6e7220 */ /* 0x040fe20000410000 */
[----:B------:R-:W-:Y:S01]  /*362d0*/  LOP3.LUT R62, R91, 0xff000000, R62, 0xf8, !PT ;  /* 0xff0000005b3e7812 */ /* 0x000fe200078ef83e */
[-C--:B------:R-:W-:Y:S01]  /*362e0*/  FMUL.FTZ R91, R60, R64.reuse ;  /* 0x000000403c5b7220 */ /* 0x080fe20000410000 */
[----:B------:R-:W-:Y:S01]  /*362f0*/  LOP3.LUT R85, R85, 0xff0000, R66, 0xf8, !PT ;  /* 0x00ff000055557812 */ /* 0x000fe200078ef842 */
[C---:B------:R-:W-:Y:S01]  /*36300*/  FFMA.FTZ R60, R61.reuse, R64, -R110 ;  /* 0x000000403d3c7223 */ /* 0x040fe2000001086e */
[----:B------:R-:W-:Y:S01]  /*36310*/  LOP3.LUT R90, R88, R87, RZ, 0xfc, !PT ;  /* 0x00000057585a7212 */ /* 0x000fe200078efcff */
[----:B------:R-:W-:Y:S01]  /*36320*/  FFMA.FTZ R61, R61, R82, R91 ;  /* 0x000000523d3d7223 */ /* 0x000fe2000001005b */
[----:B------:R-:W-:Y:S01]  /*36330*/  F2FP.F16.E4M3.UNPACK_B R73, R73.H1 ;  /* 0x00000049ff49723e */ /* 0x000fe200030006ff */
[----:B------:R-:W-:Y:S01]  /*36340*/  HADD2.F32 R65, -RZ, R65.H1_H1 ;  /* 0x30000041ff417230 */ /* 0x000fe20000004100 */
[----:B------:R-:W-:Y:S01]  /*36350*/  F2FP.F16.E4M3.UNPACK_B R87, R80.H1 ;  /* 0x00000050ff57723e */ /* 0x000fe200030006ff */
[----:B------:R-:W-:Y:S01]  /*36360*/  HADD2.F32 R64, -RZ, R63.H1_H1 ;  /* 0x3000003fff407230 */ /* 0x000fe20000004100 */
[----:B------:R-:W-:Y:S01]  /*36370*/  F2FP.F16.E4M3.UNPACK_B R80, R78.H1 ;  /* 0x0000004eff50723e */ /* 0x000fe200030006ff */
[----:B------:R-:W-:Y:S01]  /*36380*/  HADD2.F32 R82, -RZ, R67.H1_H1 ;  /* 0x30000043ff527230 */ /* 0x000fe20000004100 */
[----:B------:R-:W-:Y:S01]  /*36390*/  LOP3.LUT R66, R85, 0xff000000, R66, 0xf8, !PT ;  /* 0xff00000055427812 */ /* 0x000fe200078ef842 */
[----:B------:R-:W-:Y:S01]  /*363a0*/  HADD2.F32 R63, -RZ, R73.H0_H0 ;  /* 0x20000049ff3f7230 */ /* 0x000fe20000004100 */
[----:B------:R-:W-:Y:S01]  /*363b0*/  LOP3.LUT R85, R84, R83, RZ, 0xfc, !PT ;  /* 0x0000005354557212 */ /* 0x000fe200078efcff */
[----:B------:R-:W-:Y:S01]  /*363c0*/  HADD2.F32 R84, -RZ, R87.H0_H0 ;  /* 0x20000057ff547230 */ /* 0x000fe20000004100 */
[----:B------:R-:W-:Y:S01]  /*363d0*/  F2FP.F16.E4M3.UNPACK_B R69, R69.H1 ;  /* 0x00000045ff45723e */ /* 0x000fe200030006ff */
[----:B------:R-:W-:-:S02]  /*363e0*/  HADD2.F32 R78, -RZ, R80.H0_H0 ;  /* 0x20000050ff4e7230 */ /* 0x000fc40000004100 */
[C---:B------:R-:W-:Y:S01]  /*363f0*/  FMUL.FTZ R83, R65.reuse, R86 ;  /* 0x0000005641537220 */ /* 0x040fe20000410000 */
[----:B------:R-:W-:Y:S01]  /*36400*/  FMUL.FTZ R65, R65, R82 ;  /* 0x0000005241417220 */ /* 0x000fe20000410000 */
[C---:B------:R-:W-:Y:S01]  /*36410*/  FMUL.FTZ R88, R63.reuse, R84 ;  /* 0x000000543f587220 */ /* 0x040fe20000410000 */
[----:B------:R-:W-:Y:S02]  /*36420*/  HADD2.F32 R67, -RZ, R69.H0_H0 ;  /* 0x20000045ff437230 */ /* 0x000fe40000004100 */
[----:B------:R-:W-:Y:S01]  /*36430*/  FMUL.FTZ R91, R63, R78 ;  /* 0x0000004e3f5b7220 */ /* 0x000fe20000410000 */
[C---:B------:R-:W-:Y:S01]  /*36440*/  FFMA.FTZ R63, R64.reuse, R82, -R83 ;  /* 0x00000052403f7223 */ /* 0x040fe20000010853 */
[----:B------:R-:W-:Y:S01]  /*36450*/  FFMA.FTZ R64, R64, R86, R65 ;  /* 0x0000005640407223 */ /* 0x000fe20000010041 */
[----:B------:R-:W-:Y:S01]  /*36460*/  F2FP.F16.E4M3.UNPACK_B R83, R75 ;  /* 0x0000004bff53723e */ /* 0x000fe200020006ff */
[C---:B------:R-:W-:Y:S01]  /*36470*/  FFMA.FTZ R65, R67.reuse, R78, -R88 ;  /* 0x0000004e43417223 */ /* 0x040fe20000010858 */
[----:B------:R-:W-:Y:S01]  /*36480*/  FFMA.FTZ R67, R67, R84, R91 ;  /* 0x0000005443437223 */ /* 0x000fe2000001005b */
        /* <DEDUP_REMOVED lines=8> */
[C---:B------:R-:W-:Y:S01]  /*36510*/  FMUL.FTZ R113, R78.reuse, R84 ;  /* 0x000000544e717220 */ /* 0x040fe20000410000 */
[----:B------:R-:W-:Y:S02]  /*36520*/  HADD2.F32 R110, -RZ, R91.H0_H0 ;  /* 0x2000005bff6e7230 */ /* 0x000fe40000004100 */
[----:B------:R-:W-:Y:S01]  /*36530*/  FMUL.FTZ R112, R78, R88 ;  /* 0x000000584e707220 */ /* 0x000fe20000410000 */
[----:B------:R-:W-:Y:S02]  /*36540*/  HADD2.F32 R87, -RZ, R86.H0_H0 ;  /* 0x20000056ff577230 */ /* 0x000fe40000004100 */
        /* <DEDUP_REMOVED lines=19> */
[----:B------:R-:W-:Y:S01]  /*36680*/  HADD2.F32 R88, -RZ, R86.H0_H0 ;  /* 0x20000056ff587230 */ /* 0x000fe20000004100 */
[----:B------:R-:W-:Y:S01]  /*36690*/  F2FP.SATFINITE.E4M3.F32.PACK_AB_MERGE_C R65, R78, R65, RZ ;  /* 0x000000414e41723e */ /* 0x000fe200048070ff */
[----:B------:R-:W-:Y:S02]  /*366a0*/  HADD2.F32 R82, -RZ, R82.H1_H1 ;  /* 0x30000052ff527230 */ /* 0x000fe40000004100 */
[C---:B------:R-:W-:Y:S01]  /*366b0*/  FMUL.FTZ R112, R85.reuse, R90 ;  /* 0x0000005a55707220 */ /* 0x040fe20000410000 */
[----:B------:R-:W-:Y:S02]  /*366c0*/  HADD2.F32 R110, -RZ, R110.H1_H1 ;  /* 0x3000006eff6e7230 */ /* 0x000fe40000004100 */
[-C--:B------:R-:W-:Y:S01]  /*366d0*/  FMUL.FTZ R85, R85, R88.reuse ;  /* 0x0000005855557220 */ /* 0x080fe20000410000 */
[----:B------:R-:W-:Y:S01]  /*366e0*/  F2FP.SATFINITE.E4M3.F32.PACK_AB_MERGE_C R67, R80, R67, RZ ;  /* 0x000000435043723e */ /* 0x000fe200048070ff */
[----:B------:R-:W-:Y:S01]  /*366f0*/  FFMA.FTZ R120, R75, R88, -R112 ;  /* 0x000000584b787223 */ /* 0x000fe20000010870 */
[----:B------:R-:W-:-:S02]  /*36700*/  HADD2.F32 R88, -RZ, R86.H1_H1 ;  /* 0x30000056ff587230 */ /* 0x000fc40000004100 */
[----:B------:R-:W-:Y:S01]  /*36710*/  FFMA.FTZ R121, R75, R90, R85 ;  /* 0x0000005a4b797223 */ /* 0x000fe20000010055 */
[----:B------:R-:W-:Y:S01]  /*36720*/  HADD2.F32 R85, -RZ, R83.H1_H1 ;  /* 0x30000053ff557230 */ /* 0x000fe20000004100 */
[----:B------:R-:W-:Y:S01]  /*36730*/  F2FP.F16.E4M3.UNPACK_B R83, R72.H1 ;  /* 0x00000048ff53723e */ /* 0x000fe200030006ff */
[C---:B------:R-:W-:Y:S01]  /*36740*/  FFMA.FTZ R118, R82.reuse, R91, R84 ;  /* 0x0000005b52767223 */ /* 0x040fe20000010054 */
[----:B------:R-:W-:Y:S01]  /*36750*/  F2FP.F16.E4M3.UNPACK_B R90, R89.H1 ;  /* 0x00000059ff5a723e */ /* 0x000fe200030006ff */
[----:B------:R-:W-:Y:S01]  /*36760*/  FFMA.FTZ R116, R82, R87, -R113 ;  /* 0x0000005752747223 */ /* 0x000fe20000010871 */
[----:B------:R-:W-:Y:S01]  /*36770*/  F2FP.F16.E4M3.UNPACK_B R86, R71.H1 ;  /* 0x00000047ff56723e */ /* 0x000fe200030006ff */
[----:B------:R-:W-:Y:S01]  /*36780*/  HADD2.F32 R84, -RZ, R83.H0_H0 ;  /* 0x20000053ff547230 */ /* 0x000fe20000004100 */
[----:B------:R-:W-:Y:S01]  /*36790*/  F2FP.F16.E4M3.UNPACK_B R75, R68.H1 ;  /* 0x00000044ff4b723e */ /* 0x000fe200030006ff */
[----:B------:R-:W-:Y:S02]  /*367a0*/  HADD2.F32 R91, -RZ, R90.H0_H0 ;  /* 0x2000005aff5b7230 */ /* 0x000fe40000004100 */
[----:B------:R-:W-:Y:S01]  /*367b0*/  FMUL.FTZ R113, R85, R110 ;  /* 0x0000006e55717220 */ /* 0x000fe20000410000 */
[----:B------:R-:W-:-:S02]  /*367c0*/  HADD2.F32 R82, -RZ, R81.H1_H1 ;  /* 0x30000051ff527230 */ /* 0x000fc40000004100 */
[-C--:B------:R-:W-:Y:S01]  /*367d0*/  FMUL.FTZ R85, R85, R88.reuse ;  /* 0x0000005855557220 */ /* 0x080fe20000410000 */
[----:B------:R-:W-:Y:S02]  /*367e0*/  HADD2.F32 R87, -RZ, R86.H0_H0 ;  /* 0x20000056ff577230 */ /* 0x000fe40000004100 */
[----:B------:R-:W-:Y:S01]  /*367f0*/  FMUL.FTZ R112, R84, R91 ;  /* 0x0000005b54707220 */ /* 0x000fe20000410000 */
[----:B------:R-:W-:Y:S02]  /*36800*/  HADD2.F32 R81, -RZ, R75.H0_H0 ;  /* 0x2000004bff517230 */ /* 0x000fe40000004100 */
[C---:B------:R-:W-:Y:S01]  /*36810*/  FFMA.FTZ R123, R82.reuse, R88, -R113 ;  /* 0x00000058527b7223 */ /* 0x040fe20000010871 */
[----:B------:R-:W-:Y:S01]  /*36820*/  FFMA.FTZ R122, R82, R110, R85 ;  /* 0x0000006e527a7223 */ /* 0x000fe20000010055 */
[----:B------:R-:W-:Y:S01]  /*36830*/  FMUL.FTZ R84, R84, R87 ;  /* 0x0000005754547220 */ /* 0x000fe20000410000 */
[----:B------:R-:W-:Y:S01]  /*36840*/  HADD2.F32 R83, -RZ, R83.H1_H1 ;  /* 0x30000053ff537230 */ /* 0x000fe20000004100 */
[----:B------:R-:W-:Y:S01]  /*36850*/  F2FP.F16.E4M3.UNPACK_B R72, R72 ;  /* 0x00000048ff48723e */ /* 0x000fe200020006ff */
[----:B------:R-:W-:Y:S01]  /*36860*/  HADD2.F32 R90, -RZ, R90.H1_H1 ;  /* 0x3000005aff5a7230 */ /* 0x000fe20000004100 */
[----:B------:R-:W-:Y:S01]  /*36870*/  F2FP.F16.E4M3.UNPACK_B R89, R89 ;  /* 0x00000059ff59723e */ /* 0x000fe200020006ff */
[C---:B------:R-:W-:Y:S01]  /*36880*/  FFMA.FTZ R112, R81.reuse, R87, -R112 ;  /* 0x0000005751707223 */ /* 0x040fe20000010870 */
[----:B------:R-:W-:Y:S01]  /*36890*/  F2FP.F16.E4M3.UNPACK_B R82, R71 ;  /* 0x00000047ff52723e */ /* 0x000fe200020006ff */
[----:B------:R-:W-:Y:S01]  /*368a0*/  FFMA.FTZ R91, R81, R91, R84 ;  /* 0x0000005b515b7223 */ /* 0x000fe20000010054 */
[----:B------:R-:W-:Y:S01]  /*368b0*/  HADD2.F32 R75, -RZ, R75.H1_H1 ;  /* 0x3000004bff4b7230 */ /* 0x000fe20000004100 */
[----:B------:R-:W-:Y:S01]  /*368c0*/  F2FP.F16.E4M3.UNPACK_B R68, R68 ;  /* 0x00000044ff44723e */ /* 0x000fe200020006ff */
[----:B------:R-:W-:-:S02]  /*368d0*/  HADD2.F32 R86, -RZ, R86.H1_H1 ;  /* 0x30000056ff567230 */ /* 0x000fc40000004100 */
[----:B------:R-:W-:Y:S01]  /*368e0*/  FMUL.FTZ R110, R83, R90 ;  /* 0x0000005a536e7220 */ /* 0x000fe20000410000 */
[----:B------:R-:W-:Y:S01]  /*368f0*/  HADD2.F32 R81, -RZ, R72.H0_H0 ;  /* 0x20000048ff517230 */ /* 0x000fe20000004100 */
[----:B------:R-:W-:Y:S01]  /*36900*/  F2FP.SATFINITE.E4M3.F32.PACK_AB_MERGE_C R120, R123, R120, RZ ;  /* 0x000000787b78723e */ /* 0x000fe200048070ff */
[----:B------:R-:W-:Y:S02]  /*36910*/  HADD2.F32 R88, -RZ, R89.H0_H0 ;  /* 0x20000059ff587230 */ /* 0x000fe40000004100 */
[-C--:B------:R-:W-:Y:S01]  /*36920*/  FMUL.FTZ R83, R83, R86.reuse ;  /* 0x0000005653537220 */ /* 0x080fe20000410000 */
[----:B------:R-:W-:Y:S02]  /*36930*/  HADD2.F32 R84, -RZ, R82.H0_H0 ;  /* 0x20000052ff547230 */ /* 0x000fe40000004100 */
[----:B------:R-:W-:Y:S01]  /*36940*/  FFMA.FTZ R113, R75, R86, -R110 ;  /* 0x000000564b717223 */ /* 0x000fe2000001086e */
[----:B------:R-:W-:Y:S02]  /*36950*/  HADD2.F32 R71, -RZ, R68.H0_H0 ;  /* 0x20000044ff477230 */ /* 0x000fe40000004100 */
[----:B------:R-:W-:Y:S01]  /*36960*/  FMUL.FTZ R86, R81, R88 ;  /* 0x0000005851567220 */ /* 0x000fe20000410000 */
[----:B------:R-:W-:-:S02]  /*36970*/  HADD2.F32 R72, -RZ, R72.H1_H1 ;  /* 0x30000048ff487230 */ /* 0x000fc40000004100 */
[-C--:B------:R-:W-:Y:S01]  /*36980*/  FMUL.FTZ R81, R81, R84.reuse ;  /* 0x0000005451517220 */ /* 0x080fe20000410000 */
[----:B------:R-:W-:Y:S02]  /*36990*/  HADD2.F32 R89, -RZ, R89.H1_H1 ;  /* 0x30000059ff597230 */ /* 0x000fe40000004100 */
[C---:B------:R-:W-:Y:S01]  /*369a0*/  FFMA.FTZ R86, R71.reuse, R84, -R86 ;  /* 0x0000005447567223 */ /* 0x040fe20000010856 */
[----:B------:R-:W-:Y:S02]  /*369b0*/  HADD2.F32 R68, -RZ, R68.H1_H1 ;  /* 0x30000044ff447230 */ /* 0x000fe40000004100 */
[----:B------:R-:W-:Y:S01]  /*369c0*/  FFMA.FTZ R88, R71, R88, R81 ;  /* 0x0000005847587223 */ /* 0x000fe20000010051 */
[----:B------:R-:W-:Y:S02]  /*369d0*/  HADD2.F32 R71, -RZ, R82.H1_H1 ;  /* 0x30000052ff477230 */ /* 0x000fe40000004100 */
[----:B------:R-:W-:Y:S01]  /*369e0*/  FMUL.FTZ R81, R72, R89 ;  /* 0x0000005948517220 */ /* 0x000fe20000410000 */
[----:B------:R-:W-:Y:S01]  /*369f0*/  FFMA.FTZ R90, R75, R90, R83 ;  /* 0x0000005a4b5a7223 */ /* 0x000fe20000010053 */
[----:B------:R-:W-:-:S02]  /*36a00*/  F2FP.F16.E4M3.UNPACK_B R75, R74.H1 ;  /* 0x0000004aff4b723e */ /* 0x000fc400030006ff */
[-C--:B------:R-:W-:Y:S01]  /*36a10*/  FFMA.FTZ R87, R68, R71.reuse, -R81 ;  /* 0x0000004744577223 */ /* 0x080fe20000010851 */
[----:B------:R-:W-:Y:S01]  /*36a20*/  F2FP.F16.E4M3.UNPACK_B R82, R62.H1 ;  /* 0x0000003eff52723e */ /* 0x000fe200030006ff */
[----:B------:R-:W-:Y:S01]  /*36a30*/  FMUL.FTZ R83, R72, R71 ;  /* 0x0000004748537220 */ /* 0x000fe20000410000 */
[----:B------:R-:W-:Y:S01]  /*36a40*/  F2FP.F16.E4M3.UNPACK_B R81, R66.H1 ;  /* 0x00000042ff51723e */ /* 0x000fe200030006ff */
[----:B------:R-:W-:Y:S01]  /*36a50*/  HADD2.F32 R72, -RZ, R75.H0_H0 ;  /* 0x2000004bff487230 */ /* 0x000fe20000004100 */
[----:B------:R-:W-:Y:S01]  /*36a60*/  F2FP.F16.E4M3.UNPACK_B R71, R70.H1 ;  /* 0x00000046ff47723e */ /* 0x000fe200030006ff */
[----:B------:R-:W-:Y:S01]  /*36a70*/  FFMA.FTZ R89, R68, R89, R83 ;  /* 0x0000005944597223 */ /* 0x000fe20000010053 */
[--C-:B------:R-:W-:Y:S01]  /*36a80*/  HADD2.F32 R85, -RZ, R82.reuse.H0_H0 ;  /* 0x20000052ff557230 */ /* 0x100fe20000004100 */
[----:B------:R-:W-:Y:S01]  /*36a90*/  F2FP.F16.E4M3.UNPACK_B R74, R74 ;  /* 0x0000004aff4a723e */ /* 0x000fe200020006ff */
[----:B------:R-:W-:Y:S01]  /*36aa0*/  HADD2.F32 R83, -RZ, R81.H0_H0 ;  /* 0x20000051ff537230 */ /* 0x000fe20000004100 */
[----:B------:R-:W-:Y:S01]  /*36ab0*/  F2FP.F16.E4M3.UNPACK_B R62, R62 ;  /* 0x0000003eff3e723e */ /* 0x000fe200020006ff */
[----:B------:R-:W-:-:S02]  /*36ac0*/  HADD2.F32 R84, -RZ, R82.H1_H1 ;  /* 0x30000052ff547230 */ /* 0x000fc40000004100 */
[----:B------:R-:W-:Y:S01]  /*36ad0*/  FMUL.FTZ R115, R72, R85 ;  /* 0x0000005548737220 */ /* 0x000fe20000410000 */
[----:B------:R-:W-:Y:S01]  /*36ae0*/  HADD2.F32 R75, -RZ, R75.H1_H1 ;  /* 0x3000004bff4b7230 */ /* 0x000fe20000004100 */
[----:B------:R-:W-:Y:S01]  /*36af0*/  F2FP.F16.E4M3.UNPACK_B R70, R70 ;  /* 0x00000046ff46723e */ /* 0x000fe200020006ff */
[----:B------:R-:W-:Y:S01]  /*36b00*/  HADD2.F32 R68, -RZ, R71.H0_H0 ;  /* 0x20000047ff447230 */ /* 0x000fe20000004100 */
[----:B------:R-:W-:Y:S01]  /*36b10*/  F2FP.SATFINITE.E4M3.F32.PACK_AB_MERGE_C R90, R90, R91, RZ ;  /* 0x0000005b5a5a723e */ /* 0x000fe200048070ff */
[----:B------:R-:W-:Y:S02]  /*36b20*/  HADD2.F32 R82, -RZ, R81.H1_H1 ;  /* 0x30000051ff527230 */ /* 0x000fe40000004100 */
[-C--:B------:R-:W-:Y:S01]  /*36b30*/  FMUL.FTZ R81, R72, R83.reuse ;  /* 0x0000005348517220 */ /* 0x080fe20000410000 */
[----:B------:R-:W-:Y:S02]  /*36b40*/  HADD2.F32 R71, -RZ, R71.H1_H1 ;  /* 0x30000047ff477230 */ /* 0x000fe40000004100 */
[C---:B------:R-:W-:Y:S01]  /*36b50*/  FFMA.FTZ R72, R68.reuse, R83, -R115 ;  /* 0x0000005344487223 */ /* 0x040fe20000010873 */
[C---:B------:R-:W-:Y:S01]  /*36b60*/  FMUL.FTZ R114, R75.reuse, R84 ;  /* 0x000000544b727220 */ /* 0x040fe20000410000 */
[----:B------:R-:W-:Y:S01]  /*36b70*/  FFMA.FTZ R110, R68, R85, R81 ;  /* 0x00000055446e7223 */ /* 0x000fe20000010051 */
[----:B------:R-:W-:Y:S01]  /*36b80*/  FMUL.FTZ R75, R75, R82 ;  /* 0x000000524b4b7220 */ /* 0x000fe20000410000 */
[----:B------:R-:W-:Y:S01]  /*36b90*/  F2FP.F16.E4M3.UNPACK_B R68, R66 ;  /* 0x00000042ff44723e */ /* 0x000fe200020006ff */
[----:B------:R-:W-:Y:S01]  /*36ba0*/  FFMA.FTZ R117, R71, R82, -R114 ;  /* 0x0000005247757223 */ /* 0x000fe20000010872 */
[----:B------:R-:W-:-:S02]  /*36bb0*/  HADD2.F32 R66, -RZ, R74.H0_H0 ;  /* 0x2000004aff427230 */ /* 0x000fc40000004100 */
[----:B------:R-:W-:Y:S01]  /*36bc0*/  FFMA.FTZ R119, R71, R84, R75 ;  /* 0x0000005447777223 */ /* 0x000fe2000001004b */
[----:B------:R-:W-:Y:S01]  /*36bd0*/  HADD2.F32 R81, -RZ, R62.H0_H0 ;  /* 0x2000003eff517230 */ /* 0x000fe20000004100 */
[----:B------:R-:W-:Y:S01]  /*36be0*/  F2FP.SATFINITE.E4M3.F32.PACK_AB_MERGE_C R121, R122, R121, RZ ;  /* 0x000000797a79723e */ /* 0x000fe200048070ff */
[----:B------:R-:W-:Y:S01]  /*36bf0*/  HADD2.F32 R71, -RZ, R68.H0_H0 ;  /* 0x20000044ff477230 */ /* 0x000fe20000004100 */
[----:B------:R-:W-:Y:S01]  /*36c00*/  F2FP.SATFINITE.E4M3.F32.PACK_AB_MERGE_C R72, R117, R72, RZ ;  /* 0x000000487548723e */ /* 0x000fe200048070ff */
[----:B------:R-:W-:Y:S02]  /*36c10*/  HADD2.F32 R74, -RZ, R74.H1_H1 ;  /* 0x3000004aff4a7230 */ /* 0x000fe40000004100 */
[C---:B------:R-:W-:Y:S01]  /*36c20*/  FMUL.FTZ R85, R66.reuse, R81 ;  /* 0x0000005142557220 */ /* 0x040fe20000410000 */
[----:B------:R-:W-:Y:S02]  /*36c30*/  HADD2.F32 R83, -RZ, R62.H1_H1 ;  /* 0x3000003eff537230 */ /* 0x000fe40000004100 */
[----:B------:R-:W-:Y:S01]  /*36c40*/  FMUL.FTZ R66, R66, R71 ;  /* 0x0000004742427220 */ /* 0x000fe20000410000 */
[----:B------:R-:W-:Y:S01]  /*36c50*/  HADD2.F32 R75, -RZ, R68.H1_H1 ;  /* 0x30000044ff4b7230 */ /* 0x000fe20000004100 */
[----:B------:R-:W-:Y:S01]  /*36c60*/  F2FP.SATFINITE.E4M3.F32.PACK_AB_MERGE_C R63, R63, R60, R65 ;  /* 0x0000003c3f3f723e */ /* 0x000fe20004807041 */
[----:B------:R-:W-:-:S02]  /*36c70*/  HADD2.F32 R62, -RZ, R70.H0_H0 ;  /* 0x20000046ff3e7230 */ /* 0x000fc40000004100 */
[C---:B------:R-:W-:Y:S01]  /*36c80*/  FMUL.FTZ R115, R74.reuse, R83 ;  /* 0x000000534a737220 */ /* 0x040fe20000410000 */
[----:B------:R-:W-:Y:S02]  /*36c90*/  HADD2.F32 R70, -RZ, R70.H1_H1 ;  /* 0x30000046ff467230 */ /* 0x000fe40000004100 */
[----:B------:R-:W-:Y:S01]  /*36ca0*/  FMUL.FTZ R74, R74, R75 ;  /* 0x0000004b4a4a7220 */ /* 0x000fe20000410000 */
[----:B------:R-:W-:Y:S01]  /*36cb0*/  F2FP.SATFINITE.E4M3.F32.PACK_AB_MERGE_C R61, R64, R61, R67 ;  /* 0x0000003d403d723e */ /* 0x000fe20004807043 */
[C---:B------:R-:W-:Y:S01]  /*36cc0*/  FFMA.FTZ R85, R62.reuse, R71, -R85 ;  /* 0x000000473e557223 */ /* 0x040fe20000010855 */
[----:B------:R-:W-:Y:S01]  /*36cd0*/  FFMA.FTZ R66, R62, R81, R66 ;  /* 0x000000513e427223 */ /* 0x000fe20000010042 */
[C---:B------:R-:W-:Y:S01]  /*36ce0*/  FFMA.FTZ R62, R70.reuse, R75, -R115 ;  /* 0x0000004b463e7223 */ /* 0x040fe20000010873 */
[----:B------:R-:W-:Y:S01]  /*36cf0*/  FFMA.FTZ R83, R70, R83, R74 ;  /* 0x0000005346537223 */ /* 0x000fe2000001004a */
[----:B------:R-:W-:Y:S02]  /*36d00*/  F2FP.SATFINITE.E4M3.F32.PACK_AB_MERGE_C R88, R89, R88, R90 ;  /* 0x000000585958723e */ /* 0x000fe4000480705a */
[----:B------:R-:W-:-:S02]  /*36d10*/  F2FP.SATFINITE.E4M3.F32.PACK_AB_MERGE_C R112, R113, R112, RZ ;  /* 0x000000707170723e */ /* 0x000fc400048070ff */
[----:B------:R-:W-:Y:S02]  /*36d20*/  F2FP.SATFINITE.E4M3.F32.PACK_AB_MERGE_C R110, R119, R110, RZ ;  /* 0x0000006e776e723e */ /* 0x000fe400048070ff */
        /* <DEDUP_REMOVED lines=8> */
.L_x_4583:
[----:B------:R-:W-:Y:S05]  /*36db0*/  BSYNC B3 ;  /* 0x0000000000037941 */ /* 0x000fea0003800000 */
.L_x_4582:
[C---:B------:R-:W-:Y:S02]  /*36dc0*/  R2UR UR4, R20.reuse ;  /* 0x00000000140472ca */ /* 0x040fe400000e0000 */
[C---:B------:R-:W-:Y:S02]  /*36dd0*/  R2UR UR5, R21.reuse ;  /* 0x00000000150572ca */ /* 0x040fe400000e0000 */
[----:B------:R-:W-:Y:S02]  /*36de0*/  @!P1 R2UR UR6, R20 ;  /* 0x00000000140692ca */ /* 0x000fe400000e0000 */
[----:B------:R-:W-:Y:S02]  /*36df0*/  @!P1 R2UR UR7, R21 ;  /* 0x00000000150792ca */ /* 0x000fe400000e0000 */
[----:B------:R-:W-:Y:S02]  /*36e00*/  SHF.R.S32.HI R79, RZ, 0x1f, R79 ;  /* 0x0000001fff4f7819 */ /* 0x000fe4000001144f */
[----:B------:R-:W-:-:S02]  /*36e10*/  @!P1 SHF.R.S32.HI R60, RZ, 0x1f, R77 ;  /* 0x0000001fff3c9819 */ /* 0x000fc4000001144d */
[CC--:B------:R-:W-:Y:S02]  /*36e20*/  IADD3.X R77, R27.reuse, R111.reuse, R79, P2, P3 ;  /* 0x0000006f1b4d7210 */ /* 0x0c0fe400017e644f */
[----:B------:R-:W-:-:S03]  /*36e30*/  @!P1 IADD3.X R107, R27, R111, R60, P4, P5 ;  /* 0x0000006f1b6b9210 */ /* 0x000fc600027ea43c */
[----:B-----5:R0:W-:Y:S04]  /*36e40*/  ST.E.128 desc[UR4][R76.64], R68 ;  /* 0x000000444c007985 */ /* 0x0201e8000c101d04 */
[----:B------:R0:W-:Y:S02]  /*36e50*/  @!P1 ST.E.128 desc[UR6][R106.64], R72 ;  /* 0x000000486a009985 */ /* 0x0001e4000c101d06 */
.L_x_4573:
[----:B------:R-:W-:Y:S05]  /*36e60*/  BSYNC B2 ;  /* 0x0000000000027941 */ /* 0x000fea0003800000 */
.L_x_4572:
[----:B------:R-:W-:Y:S02]  /*36e70*/  R2UR UR4, R20 ;  /* 0x00000000140472ca */ /* 0x000fe400000e0000 */
[----:B------:R-:W-:-:S13]  /*36e80*/  R2UR UR5, R21 ;  /* 0x00000000150572ca */ /* 0x000fda00000e0000 */
[----:B------:R-:W2:Y:S01]  /*36e90*/  LD.E R60, desc[UR4][R98.64+0xc] ;  /* 0x00000c04623c7980 */ /* 0x000ea2000c101900 */
[----:B------:R-:W-:Y:S01]  /*36ea0*/  LEA.HI.SX32 R109, R109, 0x80, 0x1f ;  /* 0x000000806d6d7811 */ /* 0x000fe200078ffaff */
[----:B------:R-:W-:Y:S01]  /*36eb0*/  IMAD R64, R105, R53, RZ ;  /* 0x0000003569407224 */ /* 0x000fe200078e02ff */
[----:B------:R-:W-:-:S05]  /*36ec0*/  SHF.R.S32.HI R63, RZ, 0x1f, R53 ;  /* 0x0000001fff3f7819 */ /* 0x000fca0000011435 */
[----:B------:R-:W-:Y:S01]  /*36ed0*/  IMAD R105, R104, R63, R64 ;  /* 0x0000003f68697224 */ /* 0x000fe200078e0240 */
[----:B------:R-:W-:Y:S01]  /*36ee0*/  SHF.R.S32.HI R63, RZ, 0x1f, R109 ;  /* 0x0000001fff3f7819 */ /* 0x000fe2000001146d */
[----:B--2---:R-:W-:-:S05]  /*36ef0*/  IMAD R60, R53, -0xa0, R60 ;  /* 0xffffff60353c7824 */ /* 0x004fca00078e023c */
[----:B------:R-:W-:Y:S01]  /*36f00*/  VIMNMX R62, R60, 0xa0, PT ;  /* 0x000000a03c3e7848 */ /* 0x000fe20003fe0100 */
[----:B------:R-:W-:-:S03]  /*36f10*/  IMAD.WIDE.U32 R60, R104, R53, RZ ;  /* 0x00000035683c7225 */ /* 0x000fc600078e00ff */
[----:B------:R-:W-:Y:S01]  /*36f20*/  ISETP.GE.AND P1, PT, R109, R62, PT ;  /* 0x0000003e6d00720c */ /* 0x000fe20003f26270 */
[----:B------:R-:W-:Y:S02]  /*36f30*/  IMAD R62, R95, R109, RZ ;  /* 0x0000006d5f3e7224 */ /* 0x000fe400078e02ff */
[----:B------:R-:W-:Y:S02]  /*36f40*/  IMAD.IADD R61, R61, 0x1, R105 ;  /* 0x000000013d3d7824 */ /* 0x000fe400078e0269 */
[C---:B------:R-:W-:Y:S02]  /*36f50*/  IMAD R63, R94.reuse, R63, R62 ;  /* 0x0000003f5e3f7224 */ /* 0x040fe400078e023e */
[----:B------:R-:W-:-:S06]  /*36f60*/  IMAD.WIDE.U32 R94, R94, R109, R60 ;  /* 0x0000006d5e5e7225 */ /* 0x000fcc00078e003c */
[----:B------:R-:W-:Y:S05]  /*36f70*/  @P1 BRA `(.L_x_4541) ;  /* 0x0000004800441947 */ /* 0x000fea0003800000 */
[----:B------:R-:W-:Y:S02]  /*36f80*/  R2UR UR4, R20 ;  /* 0x00000000140472ca */ /* 0x000fe400000e0000 */
[----:B------:R-:W-:-:S13]  /*36f90*/  R2UR UR5, R21 ;  /* 0x00000000150572ca */ /* 0x000fda00000e0000 */
[----:B-----5:R-:W2:Y:S01]  /*36fa0*/  LD.E.U8 R60, desc[UR4][R100.64] ;  /* 0x00000004643c7980 */ /* 0x020ea2000c101100 */
[----:B------:R-:W-:Y:S01]  /*36fb0*/  BSSY B2, `(.L_x_4584) ;  /* 0x000013f000027945 */ /* 0x000fe20003800000 */
[----:B0-----:R-:W-:Y:S01]  /*36fc0*/  IMAD.IADD R69, R95, 0x1, R63 ;  /* 0x000000015f457824 */ /* 0x001fe200078e023f */
[----:B--2---:R-:W-:-:S04]  /*36fd0*/  LOP3.LUT R60, R60, 0x1, RZ, 0xc0, !PT ;  /* 0x000000013c3c7812 */ /* 0x004fc800078ec0ff */
[----:B------:R-:W-:-:S13]  /*36fe0*/  ISETP.NE.U32.AND P1, PT, R60, 0x1, PT ;  /* 0x000000013c00780c */ /* 0x000fda0003f25070 */
[----:B------:R-:W-:Y:S05]  /*36ff0*/  @P1 BRA `(.L_x_4585) ;  /* 0x0000001000e81947 */ /* 0x000fea0003800000 */
[----:B------:R-:W-:Y:S02]  /*37000*/  R2UR UR4, R20 ;  /* 0x00000000140472ca */ /* 0x000fe400000e0000 */
[----:B------:R-:W-:-:S13]  /*37010*/  R2UR UR5, R21 ;  /* 0x00000000150572ca */ /* 0x000fda00000e0000 */
[----:B------:R-:W2:Y:S01]  /*37020*/  LD.E R60, desc[UR4][R98.64+0x4] ;  /* 0x00000404623c7980 */ /* 0x000ea2000c101900 */
[----:B------:R-:W-:Y:S01]  /*37030*/  IMAD.IADD R63, R7, 0x1, -R108 ;  /* 0x00000001073f7824 */ /* 0x000fe200078e0a6c */
[----:B------:R-:W-:Y:S02]  /*37040*/  SHF.R.S32.HI R66, RZ, 0x1f, R109 ;  /* 0x0000001fff427819 */ /* 0x000fe4000001146d */
[-C--:B------:R-:W-:Y:S02]  /*37050*/  LEA.HI R65, R109, R109.reuse, RZ, 0x1 ;  /* 0x0000006d6d417211 */ /* 0x080fe400078f08ff */
[----:B------:R-:W-:Y:S02]  /*37060*/  LEA.HI R67, R66, R109, RZ, 0x3 ;  /* 0x0000006d42437211 */ /* 0x000fe400078f18ff */
[C---:B------:R-:W-:Y:S01]  /*37070*/  LOP3.LUT R66, R65.reuse, 0x3fffffe, RZ, 0xc0, !PT ;  /* 0x03fffffe41427812 */ /* 0x040fe200078ec0ff */
[----:B------:R-:W-:Y:S01]  /*37080*/  IMAD.SHL.U32 R65, R65, 0x40, RZ ;  /* 0x0000004041417824 */ /* 0x000fe200078e00ff */
[----:B------:R-:W-:Y:S01]  /*37090*/  R2UR UR6, R20 ;  /* 0x00000000140672ca */ /* 0x000fe200000e0000 */
[----:B------:R-:W-:Y:S01]  /*370a0*/  IMAD.SHL.U32 R67, R67, 0x40, RZ ;  /* 0x0000004043437824 */ /* 0x000fe200078e00ff */
[----:B------:R-:W-:Y:S01]  /*370b0*/  R2UR UR7, R21 ;  /* 0x00000000150772ca */ /* 0x000fe200000e0000 */
[----:B------:R-:W-:Y:S01]  /*370c0*/  IMAD.IADD R66, R109, 0x1, -R66 ;  /* 0x000000016d427824 */ /* 0x000fe200078e0a42 */
[----:B------:R-:W-:-:S02]  /*370d0*/  LOP3.LUT R65, R65, 0x180, RZ, 0xc0, !PT ;  /* 0x0000018041417812 */ /* 0x000fc400078ec0ff */
[----:B------:R-:W-:-:S05]  /*370e0*/  LOP3.LUT R67, R67, 0xfffffe00, RZ, 0xc0, !PT ;  /* 0xfffffe0043437812 */ /* 0x000fca00078ec0ff */
        /* <DEDUP_REMOVED lines=14> */
[----:B------:R-:W-:-:S02]  /*371d0*/  SHF.R.U32.HI R63, RZ, 0x3, R65 ;  /* 0x00000003ff3f7819 */ /* 0x000fc40000011641 */
[----:B------:R-:W-:Y:S02]  /*371e0*/  LEA.HI.SX32 R64, R64, R73, 0x1b ;  /* 0x0000004940407211 */ /* 0x000fe400078fdaff */
[----:B------:R-:W-:Y:S02]  /*371f0*/  SHF.R.S32.HI R61, RZ, 0x6, R60 ;  /* 0x00000006ff3d7819 */ /* 0x000fe4000001143c */
[----:B------:R-:W-:Y:S02]  /*37200*/  SHF.R.S32.HI R71, RZ, 0x1f, R64 ;  /* 0x0000001fff477819 */ /* 0x000fe40000011440 */
[----:B------:R-:W-:Y:S01]  /*37210*/  LOP3.LUT R62, R65, 0x30, R62, 0xf8, !PT ;  /* 0x00000030413e7812 */ /* 0x000fe200078ef83e */
[----:B------:R-:W-:Y:S01]  /*37220*/  IMAD R61, R61, 0x2800, R66 ;  /* 0x000028003d3d7824 */ /* 0x000fe200078e0242 */
[----:B------:R-:W-:Y:S01]  /*37230*/  LEA.HI R67, R71, R64, RZ, 0x2 ;  /* 0x0000004047437211 */ /* 0x000fe200078f10ff */
[----:B------:R-:W-:Y:S01]  /*37240*/  IMAD.SHL.U32 R71, R64, 0x10, RZ ;  /* 0x0000001040477824 */ /* 0x000fe200078e00ff */
[----:B------:R-:W-:-:S02]  /*37250*/  LOP3.LUT R62, R62, R63, RZ, 0x3c, !PT ;  /* 0x0000003f3e3e7212 */ /* 0x000fc400078e3cff */
[----:B------:R-:W-:Y:S02]  /*37260*/  SHF.R.S32.HI R67, RZ, 0x2, R67 ;  /* 0x00000002ff437819 */ /* 0x000fe40000011443 */
[----:B------:R-:W-:Y:S01]  /*37270*/  LOP3.LUT R60, R65, 0x30, R71, 0xf8, !PT ;  /* 0x00000030413c7812 */ /* 0x000fe200078ef847 */
[----:B------:R-:W-:Y:S02]  /*37280*/  IMAD.IADD R61, R61, 0x1, R62 ;  /* 0x000000013d3d7824 */ /* 0x000fe400078e023e */
[----:B------:R-:W-:Y:S01]  /*37290*/  IMAD R67, R67, 0x2800, R66 ;  /* 0x0000280043437824 */ /* 0x000fe200078e0242 */
[----:B------:R-:W-:-:S05]  /*372a0*/  LOP3.LUT R60, R60, R63, RZ, 0x3c, !PT ;  /* 0x0000003f3c3c7212 */ /* 0x000fca00078e3cff */
[----:B------:R-:W-:Y:S01]  /*372b0*/  IMAD.IADD R67, R67, 0x1, R60 ;  /* 0x0000000143437824 */ /* 0x000fe200078e023c */
[----:B------:R-:W-:-:S04]  /*372c0*/  IADD3 R60, P1, P2, R102, R61, R55 ;  /* 0x0000003d663c7210 */ /* 0x000fc80007a3e037 */
[----:B------:R-:W-:Y:S02]  /*372d0*/  IADD3.X R61, R103, RZ, R93, P1, P2 ;  /* 0x000000ff673d7210 */ /* 0x000fe40000fe445d */
[----:B------:R-:W-:Y:S02]  /*372e0*/  ISETP.GE.AND P2, PT, R97, R68, PT ;  /* 0x000000446100720c */ /* 0x000fe40003f46270 */
[----:B------:R-:W-:Y:S01]  /*372f0*/  IADD3 R64, P3, P4, R102, R67, R55 ;  /* 0x0000004366407210 */ /* 0x000fe20007c7e037 */
[----:B------:R-:W-:Y:S01]  /*37300*/  IMAD.SHL.U32 R73, R73, 0x10, RZ ;  /* 0x0000001049497824 */ /* 0x000fe200078e00ff */
[----:B------:R-:W5:Y:S02]  /*37310*/  LD.E.128 R60, desc[UR4][R60.64] ;  /* 0x000000043c3c7980 */ /* 0x000f64000c101d00 */
[----:B------:R-:W-:Y:S02]  /*37320*/  IADD3.X R65, R103, RZ, R93, P3, P4 ;  /* 0x000000ff67417210 */ /* 0x000fe40001fe845d */
[----:B------:R-:W-:-:S04]  /*37330*/  ISETP.GE.AND P1, PT, R71, R7, PT ;  /* 0x000000074700720c */ /* 0x000fc80003f26270 */
[----:B------:R-:W5:Y:S01]  /*37340*/  LD.E.128 R64, desc[UR6][R64.64] ;  /* 0x0000000640407980 */ /* 0x000f62000c101d00 */
[----:B------:R-:W-:Y:S01]  /*37350*/  SHF.R.S32.HI R68, RZ, 0x1f, R73 ;  /* 0x0000001fff447819 */ /* 0x000fe20000011449 */
[----:B------:R-:W-:Y:S07]  /*37360*/  @P2 BRA `(.L_x_4587) ;  /* 0x0000000c00dc2947 */ /* 0x000fee0003800000 */
[----:B------:R-:W-:Y:S01]  /*37370*/  SHF.R.U32.HI R74, RZ, 0x8, R37 ;  /* 0x00000008ff4a7819 */ /* 0x000fe20000011625 */
[----:B-----5:R-:W-:Y:S01]  /*37380*/  IMAD.MOV.U32 R72, RZ, RZ, R67 ;  /* 0x000000ffff487224 */ /* 0x020fe200078e0043 */
        /* <DEDUP_REMOVED lines=13> */
[----:B------:R-:W-:Y:S02]  /*37460*/  PRMT R76, R67, 0x7604, R74 ;  /* 0x00007604434c7816 */ /* 0x000fe4000000004a */
[----:B------:R-:W-:Y:S02]  /*37470*/  SHF.R.U32.HI R67, RZ, 0x8, R13 ;  /* 0x00000008ff437819 */ /* 0x000fe4000001160d */
[----:B------:R-:W-:Y:S02]  /*37480*/  LOP3.LUT R78, R39, 0xff, RZ, 0xc0, !PT ;  /* 0x000000ff274e7812 */ /* 0x000fe400078ec0ff */
[----:B------:R-:W-:-:S02]  /*37490*/  LOP3.LUT R75, R75, 0xff, RZ, 0xc0, !PT ;  /* 0x000000ff4b4b7812 */ /* 0x000fc400078ec0ff */
[----:B------:R-:W-:Y:S02]  /*374a0*/  LOP3.LUT R74, R13, 0xff, RZ, 0xc0, !PT ;  /* 0x000000ff0d4a7812 */ /* 0x000fe400078ec0ff */
[----:B------:R-:W-:Y:S02]  /*374b0*/  LOP3.LUT R67, R67, 0xff, RZ, 0xc0, !PT ;  /* 0x000000ff43437812 */ /* 0x000fe400078ec0ff */
[----:B------:R-:W-:Y:S02]  /*374c0*/  SHF.R.U32.HI R82, RZ, 0x8, R15 ;  /* 0x00000008ff527819 */ /* 0x000fe4000001160f */
[----:B------:R-:W-:Y:S02]  /*374d0*/  LOP3.LUT R81, R12, 0xff, RZ, 0xc0, !PT ;  /* 0x000000ff0c517812 */ /* 0x000fe400078ec0ff */
[----:B------:R-:W-:Y:S02]  /*374e0*/  PRMT R79, R75, 0x7604, R78 ;  /* 0x000076044b4f7816 */ /* 0x000fe4000000004e */
[----:B------:R-:W-:-:S02]  /*374f0*/  SHF.R.U32.HI R75, RZ, 0x8, R14 ;  /* 0x00000008ff4b7819 */ /* 0x000fc4000001160e */
[----:B------:R-:W-:Y:S02]  /*37500*/  PRMT R78, R67, 0x7604, R74 ;  /* 0x00007604434e7816 */ /* 0x000fe4000000004a */
        /* <DEDUP_REMOVED lines=8> */
[----:B------:R-:W-:Y:S02]  /*37590*/  PRMT R80, R75, 0x7604, R80 ;  /* 0x000076044b507816 */ /* 0x000fe40000000050 */
[----:B------:R-:W-:Y:S02]  /*375a0*/  SHF.R.U32.HI R75, RZ, 0x10, R38 ;  /* 0x00000010ff4b7819 */ /* 0x000fe40000011626 */
[----:B------:R-:W-:-:S02]  /*375b0*/  SHF.R.U32.HI R67, RZ, 0x10, R36 ;  /* 0x00000010ff437819 */ /* 0x000fc40000011624 */
[----:B------:R-:W-:Y:S02]  /*375c0*/  PRMT R74, R74, 0x7054, R77 ;  /* 0x000070544a4a7816 */ /* 0x000fe4000000004d */
[----:B------:R-:W-:Y:S02]  /*375d0*/  SHF.R.U32.HI R77, RZ, 0x10, R13 ;  /* 0x00000010ff4d7819 */ /* 0x000fe4000001160d */
[----:B------:R-:W-:Y:S02]  /*375e0*/  LOP3.LUT R75, R75, 0xff, RZ, 0xc0, !PT ;  /* 0x000000ff4b4b7812 */ /* 0x000fe400078ec0ff */
[----:B------:R-:W-:Y:S02]  /*375f0*/  LOP3.LUT R67, R67, 0xff, RZ, 0xc0, !PT ;  /* 0x000000ff43437812 */ /* 0x000fe400078ec0ff */
[----:B------:R-:W-:Y:S02]  /*37600*/  SHF.R.U32.HI R82, RZ, 0x10, R39 ;  /* 0x00000010ff527819 */ /* 0x000fe40000011627 */
[----:B------:R-:W-:-:S02]  /*37610*/  LOP3.LUT R77, R77, 0xff, RZ, 0xc0, !PT ;  /* 0x000000ff4d4d7812 */ /* 0x000fc400078ec0ff */
[----:B------:R-:W-:Y:S02]  /*37620*/  PRMT R75, R75, 0x7054, R76 ;  /* 0x000070544b4b7816 */ /* 0x000fe4000000004c */
[----:B------:R-:W-:Y:S02]  /*37630*/  SHF.R.U32.HI R76, RZ, 0x10, R12 ;  /* 0x00000010ff4c7819 */ /* 0x000fe4000001160c */
[----:B------:R-:W-:Y:S02]  /*37640*/  PRMT R67, R67, 0x7054, R70 ;  /* 0x0000705443437816 */ /* 0x000fe40000000046 */
[----:B------:R-:W-:Y:S02]  /*37650*/  LOP3.LUT R70, R82, 0xff, RZ, 0xc0, !PT ;  /* 0x000000ff52467812 */ /* 0x000fe400078ec0ff */
[----:B------:R-:W-:Y:S02]  /*37660*/  PRMT R77, R77, 0x7054, R78 ;  /* 0x000070544d4d7816 */ /* 0x000fe4000000004e */
[----:B------:R-:W-:-:S02]  /*37670*/  SHF.R.U32.HI R78, RZ, 0x18, R13 ;  /* 0x00000018ff4e7819 */ /* 0x000fc4000001160d */
[----:B------:R-:W-:Y:S02]  /*37680*/  LOP3.LUT R76, R76, 0xff, RZ, 0xc0, !PT ;  /* 0x000000ff4c4c7812 */ /* 0x000fe400078ec0ff */
[----:B------:R-:W-:Y:S02]  /*37690*/  SHF.R.U32.HI R82, RZ, 0x10, R15 ;  /* 0x00000010ff527819 */ /* 0x000fe4000001160f */
[----:B------:R-:W-:Y:S02]  /*376a0*/  PRMT R70, R70, 0x7054, R79 ;  /* 0x0000705446467816 */ /* 0x000fe4000000004f */
[----:B------:R-:W-:Y:S02]  /*376b0*/  SHF.R.U32.HI R37, RZ, 0x18, R37 ;  /* 0x00000018ff257819 */ /* 0x000fe40000011625 */
[----:B------:R-:W-:Y:S02]  /*376c0*/  SHF.R.U32.HI R79, RZ, 0x10, R14 ;  /* 0x00000010ff4f7819 */ /* 0x000fe4000001160e */
[----:B------:R-:W-:-:S02]  /*376d0*/  PRMT R77, R78, 0x654, R77 ;  /* 0x000006544e4d7816 */ /* 0x000fc4000000004d */
[----:B------:R-:W-:Y:S02]  /*376e0*/  PRMT R81, R76, 0x7054, R81 ;  /* 0x000070544c517816 */ /* 0x000fe40000000051 */
[----:B------:R-:W-:Y:S02]  /*376f0*/  LOP3.LUT R76, R82, 0xff, RZ, 0xc0, !PT ;  /* 0x000000ff524c7812 */ /* 0x000fe400078ec0ff */
[----:B------:R-:W-:Y:S02]  /*37700*/  PRMT R74, R37, 0x654, R74 ;  /* 0x00000654254a7816 */ /* 0x000fe4000000004a */
[----:B------:R-:W-:Y:S02]  /*37710*/  LOP3.LUT R38, R75, 0xff000000, R38, 0xf8, !PT ;  /* 0xff0000004b267812 */ /* 0x000fe400078ef826 */
[----:B------:R-:W-:Y:S02]  /*37720*/  LOP3.LUT R79, R79, 0xff, RZ, 0xc0, !PT ;  /* 0x000000ff4f4f7812 */ /* 0x000fe400078ec0ff */
[----:B------:R-:W-:-:S02]  /*37730*/  F2FP.F16.E4M3.UNPACK_B R37, R65 ;  /* 0x00000041ff25723e */ /* 0x000fc400020006ff */
[----:B------:R-:W-:Y:S02]  /*37740*/  F2FP.F16.E4M3.UNPACK_B R75, R77 ;  /* 0x0000004dff4b723e */ /* 0x000fe400020006ff */
[----:B------:R-:W-:Y:S02]  /*37750*/  PRMT R85, R76, 0x7054, R85 ;  /* 0x000070544c557816 */ /* 0x000fe40000000055 */
[----:B------:R-:W-:Y:S02]  /*37760*/  SHF.R.U32.HI R87, RZ, 0x18, R39 ;  /* 0x00000018ff577819 */ /* 0x000fe40000011627 */
[----:B------:R-:W-:Y:S02]  /*37770*/  LOP3.LUT R76, R67, 0xff000000, R36, 0xf8, !PT ;  /* 0xff000000434c7812 */ /* 0x000fe400078ef824 */
[----:B------:R-:W-:Y:S02]  /*37780*/  F2FP.F16.E4M3.UNPACK_B R39, R74 ;  /* 0x0000004aff27723e */ /* 0x000fe400020006ff */
[----:B------:R-:W-:Y:S01]  /*37790*/  PRMT R83, R79, 0x7054, R80 ;  /* 0x000070544f537816 */ /* 0x000fe20000000050 */
[----:B------:R-:W-:Y:S01]  /*377a0*/  HADD2.F32 R79, -RZ, R75.H0_H0 ;  /* 0x2000004bff4f7230 */ /* 0x000fe20000004100 */
[----:B------:R-:W-:Y:S01]  /*377b0*/  LOP3.LUT R81, R81, 0xff000000, R12, 0xf8, !PT ;  /* 0xff00000051517812 */ /* 0x000fe200078ef80c */
[----:B------:R-:W-:Y:S01]  /*377c0*/  HADD2.F32 R12, -RZ, R37.H0_H0 ;  /* 0x20000025ff0c7230 */ /* 0x000fe20000004100 */
[----:B------:R-:W-:Y:S01]  /*377d0*/  F2FP.F16.E4M3.UNPACK_B R36, R61 ;  /* 0x0000003dff24723e */ /* 0x000fe200020006ff */
[----:B------:R-:W-:Y:S01]  /*377e0*/  HADD2.F32 R67, -RZ, R39.H0_H0 ;  /* 0x20000027ff437230 */ /* 0x000fe20000004100 */
[----:B------:R-:W-:Y:S01]  /*377f0*/  F2FP.F16.E4M3.UNPACK_B R65, R65.H1 ;  /* 0x00000041ff41723e */ /* 0x000fe200030006ff */
[----:B------:R-:W-:-:S02]  /*37800*/  HADD2.F32 R37, -RZ, R37.H1_H1 ;  /* 0x30000025ff257230 */ /* 0x000fc40000004100 */
[C---:B------:R-:W-:Y:S01]  /*37810*/  FMUL.FTZ R80, R12.reuse, R79 ;  /* 0x0000004f0c507220 */ /* 0x040fe20000410000 */
[----:B------:R-:W-:Y:S02]  /*37820*/  HADD2.F32 R13, -RZ, R36.H0_H0 ;  /* 0x20000024ff0d7230 */ /* 0x000fe40000004100 */
[-C--:B------:R-:W-:Y:S01]  /*37830*/  FMUL.FTZ R82, R12, R67.reuse ;  /* 0x000000430c527220 */ /* 0x080fe20000410000 */
[----:B------:R-:W-:Y:S01]  /*37840*/  F2FP.F16.E4M3.UNPACK_B R74, R74.H1 ;  /* 0x0000004aff4a723e */ /* 0x000fe200030006ff */
[----:B------:R-:W-:Y:S01]  /*37850*/  HADD2.F32 R75, -RZ, R75.H1_H1 ;  /* 0x3000004bff4b7230 */ /* 0x000fe20000004100 */
[----:B------:R-:W-:Y:S01]  /*37860*/  SHF.R.U32.HI R84, RZ, 0x18, R15 ;  /* 0x00000018ff547819 */ /* 0x000fe2000001160f */
[C---:B------:R-:W-:Y:S01]  /*37870*/  FFMA.FTZ R12, R13.reuse, R67, -R80 ;  /* 0x000000430d0c7223 */ /* 0x040fe20000010850 */
[----:B------:R-:W-:Y:S01]  /*37880*/  F2FP.F16.E4M3.UNPACK_B R80, R77.H1 ;  /* 0x0000004dff50723e */ /* 0x000fe200030006ff */
[----:B------:R-:W-:Y:S01]  /*37890*/  FFMA.FTZ R13, R13, R79, R82 ;  /* 0x0000004f0d0d7223 */ /* 0x000fe20000010052 */
[----:B------:R-:W-:Y:S01]  /*378a0*/  F2FP.F16.E4M3.UNPACK_B R61, R61.H1 ;  /* 0x0000003dff3d723e */ /* 0x000fe200030006ff */
[----:B------:R-:W-:Y:S01]  /*378b0*/  HADD2.F32 R15, -RZ, R65.H0_H0 ;  /* 0x20000041ff0f7230 */ /* 0x000fe20000004100 */
[----:B------:R-:W-:Y:S01]  /*378c0*/  PRMT R78, R87, 0x654, R70 ;  /* 0x00000654574e7816 */ /* 0x000fe20000000046 */
[----:B------:R-:W-:-:S02]  /*378d0*/  HADD2.F32 R82, -RZ, R80.H0_H0 ;  /* 0x20000050ff527230 */ /* 0x000fc40000004100 */
[----:B------:R-:W-:Y:S01]  /*378e0*/  FMUL.FTZ R77, R37, R75 ;  /* 0x0000004b254d7220 */ /* 0x000fe20000410000 */
[----:B------:R-:W-:Y:S01]  /*378f0*/  HADD2.F32 R70, -RZ, R74.H0_H0 ;  /* 0x2000004aff467230 */ /* 0x000fe20000004100 */
[----:B------:R-:W-:Y:S01]  /*37900*/  PRMT R85, R84, 0x654, R85 ;  /* 0x0000065454557816 */ /* 0x000fe20000000055 */
[----:B------:R-:W-:Y:S02]  /*37910*/  HADD2.F32 R36, -RZ, R36.H1_H1 ;  /* 0x30000024ff247230 */ /* 0x000fe40000004100 */
[C---:B------:R-:W-:Y:S01]  /*37920*/  FMUL.FTZ R86, R15.reuse, R82 ;  /* 0x000000520f567220 */ /* 0x040fe20000410000 */
[----:B------:R-:W-:Y:S02]  /*37930*/  HADD2.F32 R67, -RZ, R39.H1_H1 ;  /* 0x30000027ff437230 */ /* 0x000fe40000004100 */
[----:B------:R-:W-:Y:S01]  /*37940*/  FMUL.FTZ R79, R15, R70 ;  /* 0x000000460f4f7220 */ /* 0x000fe20000410000 */
[--C-:B------:R-:W-:Y:S01]  /*37950*/  HADD2.F32 R39, -RZ, R61.reuse.H0_H0 ;  /* 0x2000003dff277230 */ /* 0x100fe20000004100 */
[----:B------:R-:W-:Y:S01]  /*37960*/  LOP3.LUT R14, R83, 0xff000000, R14, 0xf8, !PT ;  /* 0xff000000530e7812 */ /* 0x000fe200078ef80e */
[----:B------:R-:W-:-:S02]  /*37970*/  HADD2.F32 R61, -RZ, R61.H1_H1 ;  /* 0x3000003dff3d7230 */ /* 0x000fc40000004100 */
[-C--:B------:R-:W-:Y:S01]  /*37980*/  FMUL.FTZ R84, R37, R67.reuse ;  /* 0x0000004325547220 */ /* 0x080fe20000410000 */
[C---:B------:R-:W-:Y:S01]  /*37990*/  FFMA.FTZ R15, R36.reuse, R67, -R77 ;  /* 0x00000043240f7223 */ /* 0x040fe2000001084d */
[C---:B------:R-:W-:Y:S01]  /*379a0*/  FFMA.FTZ R37, R39.reuse, R70, -R86 ;  /* 0x0000004627257223 */ /* 0x040fe20000010856 */
[----:B------:R-:W-:Y:S02]  /*379b0*/  HADD2.F32 R77, -RZ, R74.H1_H1 ;  /* 0x3000004aff4d7230 */ /* 0x000fe40000004100 */
[----:B------:R-:W-:Y:S01]  /*379c0*/  FFMA.FTZ R39, R39, R82, R79 ;  /* 0x0000005227277223 */ /* 0x000fe2000001004f */
[----:B------:R-:W-:Y:S01]  /*379d0*/  F2FP.F16.E4M3.UNPACK_B R74, R72 ;  /* 0x00000048ff4a723e */ /* 0x000fe200020006ff */
[----:B------:R-:W-:Y:S01]  /*379e0*/  FFMA.FTZ R36, R36, R75, R84 ;  /* 0x0000004b24247223 */ /* 0x000fe20000010054 */
[----:B------:R-:W-:Y:S01]  /*379f0*/  F2FP.F16.E4M3.UNPACK_B R83, R85 ;  /* 0x00000055ff53723e */ /* 0x000fe200020006ff */
        /* <DEDUP_REMOVED lines=8> */
[----:B------:R-:W-:Y:S01]  /*37a80*/  HADD2.F32 R80, -RZ, R79.H0_H0 ;  /* 0x2000004fff507230 */ /* 0x000fe20000004100 */
[----:B------:R-:W-:Y:S01]  /*37a90*/  F2FP.F16.E4M3.UNPACK_B R72, R72.H1 ;  /* 0x00000048ff48723e */ /* 0x000fe200030006ff */
[----:B------:R-:W-:Y:S02]  /*37aa0*/  HADD2.F32 R67, -RZ, R65.H0_H0 ;  /* 0x20000041ff437230 */ /* 0x000fe40000004100 */
[C---:B------:R-:W-:Y:S01]  /*37ab0*/  FMUL.FTZ R70, R75.reuse, R84 ;  /* 0x000000544b467220 */ /* 0x040fe20000410000 */
[----:B------:R-:W-:Y:S01]  /*37ac0*/  F2FP.F16.E4M3.UNPACK_B R85, R85.H1 ;  /* 0x00000055ff55723e */ /* 0x000fe200030006ff */
[----:B------:R-:W-:Y:S01]  /*37ad0*/  FMUL.FTZ R75, R75, R80 ;  /* 0x000000504b4b7220 */ /* 0x000fe20000410000 */
[----:B------:R-:W-:Y:S01]  /*37ae0*/  F2FP.F16.E4M3.UNPACK_B R78, R78.H1 ;  /* 0x0000004eff4e723e */ /* 0x000fe200030006ff */
[C---:B------:R-:W-:Y:S01]  /*37af0*/  FFMA.FTZ R90, R67.reuse, R80, -R70 ;  /* 0x00000050435a7223 */ /* 0x040fe20000010846 */
[----:B------:R-:W-:Y:S01]  /*37b00*/  F2FP.F16.E4M3.UNPACK_B R63, R63.H1 ;  /* 0x0000003fff3f723e */ /* 0x000fe200030006ff */
[----:B------:R-:W-:Y:S01]  /*37b10*/  FFMA.FTZ R91, R67, R84, R75 ;  /* 0x00000054435b7223 */ /* 0x000fe2000001004b */
[----:B------:R-:W-:-:S02]  /*37b20*/  HADD2.F32 R67, -RZ, R72.H0_H0 ;  /* 0x20000048ff437230 */ /* 0x000fc40000004100 */
[C---:B------:R-:W-:Y:S01]  /*37b30*/  FFMA.FTZ R86, R61.reuse, R77, -R86 ;  /* 0x0000004d3d567223 */ /* 0x040fe20000010856 */
[----:B------:R-:W-:Y:S02]  /*37b40*/  HADD2.F32 R80, -RZ, R85.H0_H0 ;  /* 0x20000055ff507230 */ /* 0x000fe40000004100 */
[----:B------:R-:W-:Y:S01]  /*37b50*/  FFMA.FTZ R88, R61, R82, R87 ;  /* 0x000000523d587223 */ /* 0x000fe20000010057 */
[----:B------:R-:W-:Y:S01]  /*37b60*/  HADD2.F32 R74, -RZ, R74.H1_H1 ;  /* 0x3000004aff4a7230 */ /* 0x000fe20000004100 */
[-C--:B------:R-:W-:Y:S01]  /*37b70*/  F2FP.F16.E4M3.UNPACK_B R77, R81.reuse.H1 ;  /* 0x00000051ff4d723e */ /* 0x080fe200030006ff */
[----:B------:R-:W-:Y:S02]  /*37b80*/  HADD2.F32 R83, -RZ, R83.H1_H1 ;  /* 0x30000053ff537230 */ /* 0x000fe40000004100 */
        /* <DEDUP_REMOVED lines=8> */
[----:B------:R-:W-:Y:S01]  /*37c10*/  FMUL.FTZ R74, R74, R79 ;  /* 0x0000004f4a4a7220 */ /* 0x000fe20000410000 */
[----:B------:R-:W-:Y:S02]  /*37c20*/  HADD2.F32 R72, -RZ, R72.H1_H1 ;  /* 0x30000048ff487230 */ /* 0x000fe40000004100 */
[----:B------:R-:W-:Y:S01]  /*37c30*/  FFMA.FTZ R107, R61, R80, R67 ;  /* 0x000000503d6b7223 */ /* 0x000fe20000010043 */
[----:B------:R-:W-:Y:S01]  /*37c40*/  F2FP.F16.E4M3.UNPACK_B R67, R64.H1 ;  /* 0x00000040ff43723e */ /* 0x000fe200030006ff */
[C---:B------:R-:W-:Y:S01]  /*37c50*/  FFMA.FTZ R104, R65.reuse, R83, R74 ;  /* 0x0000005341687223 */ /* 0x040fe2000001004a */
[----:B------:R-:W-:Y:S01]  /*37c60*/  HADD2.F32 R85, -RZ, R85.H1_H1 ;  /* 0x30000055ff557230 */ /* 0x000fe20000004100 */
[----:B------:R-:W-:Y:S01]  /*37c70*/  F2FP.F16.E4M3.UNPACK_B R74, R76.H1 ;  /* 0x0000004cff4a723e */ /* 0x000fe200030006ff */
[----:B------:R-:W-:Y:S01]  /*37c80*/  FFMA.FTZ R105, R65, R79, -R82 ;  /* 0x0000004f41697223 */ /* 0x000fe20000010852 */
[----:B------:R-:W-:Y:S01]  /*37c90*/  FFMA.FTZ R106, R61, R70, -R84 ;  /* 0x000000463d6a7223 */ /* 0x000fe20000010854 */
[----:B------:R-:W-:Y:S01]  /*37ca0*/  HADD2.F32 R65, -RZ, R63.H1_H1 ;  /* 0x3000003fff417230 */ /* 0x000fe20000004100 */
[----:B------:R-:W-:Y:S01]  /*37cb0*/  F2FP.F16.E4M3.UNPACK_B R61, R60.H1 ;  /* 0x0000003cff3d723e */ /* 0x000fe200030006ff */
[----:B------:R-:W-:-:S02]  /*37cc0*/  HADD2.F32 R78, -RZ, R78.H1_H1 ;  /* 0x3000004eff4e7230 */ /* 0x000fc40000004100 */
[C---:B------:R-:W-:Y:S01]  /*37cd0*/  FMUL.FTZ R80, R72.reuse, R85 ;  /* 0x0000005548507220 */ /* 0x040fe20000410000 */
[----:B------:R-:W-:Y:S01]  /*37ce0*/  HADD2.F32 R70, -RZ, R67.H0_H0 ;  /* 0x20000043ff467230 */ /* 0x000fe20000004100 */
[----:B------:R-:W-:Y:S01]  /*37cf0*/  F2FP.F16.E4M3.UNPACK_B R64, R64 ;  /* 0x00000040ff40723e */ /* 0x000fe200020006ff */
[----:B------:R-:W-:Y:S02]  /*37d00*/  HADD2.F32 R79, -RZ, R77.H0_H0 ;  /* 0x2000004dff4f7230 */ /* 0x000fe40000004100 */
[-C--:B------:R-:W-:Y:S01]  /*37d10*/  FMUL.FTZ R82, R72, R78.reuse ;  /* 0x0000004e48527220 */ /* 0x080fe20000410000 */
[----:B------:R-:W-:Y:S02]  /*37d20*/  HADD2.F32 R75, -RZ, R74.H0_H0 ;  /* 0x2000004aff4b7230 */ /* 0x000fe40000004100 */
[----:B------:R-:W-:Y:S01]  /*37d30*/  FFMA.FTZ R111, R65, R78, -R80 ;  /* 0x0000004e416f7223 */ /* 0x000fe20000010850 */
[----:B------:R-:W-:Y:S02]  /*37d40*/  HADD2.F32 R63, -RZ, R61.H0_H0 ;  /* 0x2000003dff3f7230 */ /* 0x000fe40000004100 */
[----:B------:R-:W-:Y:S01]  /*37d50*/  FMUL.FTZ R72, R70, R79 ;  /* 0x0000004f46487220 */ /* 0x000fe20000410000 */
[----:B------:R-:W-:-:S02]  /*37d60*/  HADD2.F32 R67, -RZ, R67.H1_H1 ;  /* 0x30000043ff437230 */ /* 0x000fc40000004100 */
[----:B------:R-:W-:Y:S01]  /*37d70*/  FMUL.FTZ R70, R70, R75 ;  /* 0x0000004b46467220 */ /* 0x000fe20000410000 */
[----:B------:R-:W-:Y:S01]  /*37d80*/  HADD2.F32 R78, -RZ, R77.H1_H1 ;  /* 0x3000004dff4e7230 */ /* 0x000fe20000004100 */
[----:B------:R-:W-:Y:S01]  /*37d90*/  F2FP.F16.E4M3.UNPACK_B R76, R76 ;  /* 0x0000004cff4c723e */ /* 0x000fe200020006ff */
[----:B------:R-:W-:Y:S02]  /*37da0*/  HADD2.F32 R74, -RZ, R74.H1_H1 ;  /* 0x3000004aff4a7230 */ /* 0x000fe40000004100 */
[----:B------:R-:W-:Y:S01]  /*37db0*/  FFMA.FTZ R110, R65, R85, R82 ;  /* 0x00000055416e7223 */ /* 0x000fe20000010052 */
[C---:B------:R-:W-:Y:S01]  /*37dc0*/  FFMA.FTZ R80, R63.reuse, R75, -R72 ;  /* 0x0000004b3f507223 */ /* 0x040fe20000010848 */
[----:B------:R-:W-:Y:S01]  /*37dd0*/  FFMA.FTZ R82, R63, R79, R70 ;  /* 0x0000004f3f527223 */ /* 0x000fe20000010046 */
[----:B------:R-:W-:Y:S02]  /*37de0*/  HADD2.F32 R61, -RZ, R61.H1_H1 ;  /* 0x3000003dff3d7230 */ /* 0x000fe40000004100 */
[----:B------:R-:W-:Y:S01]  /*37df0*/  FMUL.FTZ R84, R67, R78 ;  /* 0x0000004e43547220 */ /* 0x000fe20000410000 */
[----:B------:R-:W-:Y:S01]  /*37e00*/  F2FP.F16.E4M3.UNPACK_B R60, R60 ;  /* 0x0000003cff3c723e */ /* 0x000fe200020006ff */
[----:B------:R-:W-:-:S02]  /*37e10*/  HADD2.F32 R63, -RZ, R64.H0_H0 ;  /* 0x20000040ff3f7230 */ /* 0x000fc40000004100 */
[-C--:B------:R-:W-:Y:S01]  /*37e20*/  FMUL.FTZ R67, R67, R74.reuse ;  /* 0x0000004a43437220 */ /* 0x080fe20000410000 */
[----:B------:R-:W-:Y:S02]  /*37e30*/  HADD2.F32 R72, -RZ, R81.H0_H0 ;  /* 0x20000051ff487230 */ /* 0x000fe40000004100 */
[C---:B------:R-:W-:Y:S01]  /*37e40*/  FFMA.FTZ R83, R61.reuse, R74, -R84 ;  /* 0x0000004a3d537223 */ /* 0x040fe20000010854 */
[----:B------:R-:W-:Y:S02]  /*37e50*/  HADD2.F32 R70, -RZ, R76.H0_H0 ;  /* 0x2000004cff467230 */ /* 0x000fe40000004100 */
[----:B------:R-:W-:Y:S01]  /*37e60*/  FFMA.FTZ R85, R61, R78, R67 ;  /* 0x0000004e3d557223 */ /* 0x000fe20000010043 */
        /* <DEDUP_REMOVED lines=10> */
[----:B------:R-:W-:-:S02]  /*37f10*/  F2FP.F16.E4M3.UNPACK_B R63, R66.H1 ;  /* 0x00000042ff3f723e */ /* 0x000fc400030006ff */
[----:B------:R-:W-:Y:S01]  /*37f20*/  F2FP.F16.E4M3.UNPACK_B R70, R14.H1 ;  /* 0x0000000eff46723e */ /* 0x000fe200030006ff */
[-C--:B------:R-:W-:Y:S01]  /*37f30*/  FFMA.FTZ R79, R60, R61.reuse, -R65 ;  /* 0x0000003d3c4f7223 */ /* 0x080fe20000010841 */
        /* <DEDUP_REMOVED lines=28> */
[----:B------:R-:W-:Y:S01]  /*38100*/  HADD2.F32 R66, -RZ, R66.H1_H1 ;  /* 0x30000042ff427230 */ /* 0x000fe20000004100 */
[----:B------:R-:W-:Y:S01]  /*38110*/  F2FP.SATFINITE.E4M3.F32.PACK_AB_MERGE_C R64, R87, R64, RZ ;  /* 0x000000405740723e */ /* 0x000fe200048070ff */
[----:B------:R-:W-:Y:S02]  /*38120*/  HADD2.F32 R61, -RZ, R60.H0_H0 ;  /* 0x2000003cff3d7230 */ /* 0x000fe40000004100 */
[----:B------:R-:W-:Y:S01]  /*38130*/  FMUL.FTZ R75, R38, R65 ;  /* 0x00000041264b7220 */ /* 0x000fe20000410000 */
[----:B------:R-:W-:Y:S01]  /*38140*/  HADD2.F32 R67, -RZ, R14.H1_H1 ;  /* 0x3000000eff437230 */ /* 0x000fe20000004100 */
[----:B------:R-:W-:Y:S01]  /*38150*/  F2FP.SATFINITE.E4M3.F32.PACK_AB_MERGE_C R78, R89, R78, RZ ;  /* 0x0000004e594e723e */ /* 0x000fe200048070ff */
[----:B------:R-:W-:-:S02]  /*38160*/  HADD2.F32 R63, -RZ, R60.H1_H1 ;  /* 0x3000003cff3f7230 */ /* 0x000fc40000004100 */
[----:B------:R-:W-:Y:S01]  /*38170*/  FMUL.FTZ R38, R38, R61 ;  /* 0x0000003d26267220 */ /* 0x000fe20000410000 */
[--C-:B------:R-:W-:Y:S02]  /*38180*/  HADD2.F32 R14, -RZ, R62.reuse.H0_H0 ;  /* 0x2000003eff0e7230 */ /* 0x100fe40000004100 */
        /* <DEDUP_REMOVED lines=8> */
[----:B------:R-:W-:-:S02]  /*38210*/  F2FP.SATFINITE.E4M3.F32.PACK_AB_MERGE_C R76, R76, R77, R82 ;  /* 0x0000004d4c4c723e */ /* 0x000fc40004807052 */
[----:B------:R-:W-:Y:S02]  /*38220*/  F2FP.SATFINITE.E4M3.F32.PACK_AB_MERGE_C R37, R86, R37, RZ ;  /* 0x000000255625723e */ /* 0x000fe400048070ff */
[----:B------:R-:W-:Y:S02]  /*38230*/  F2FP.SATFINITE.E4M3.F32.PACK_AB_MERGE_C R106, R111, R106, RZ ;  /* 0x0000006a6f6a723e */ /* 0x000fe400048070ff */
[----:B------:R-:W-:Y:S02]  /*38240*/  F2FP.SATFINITE.E4M3.F32.PACK_AB_MERGE_C R39, R88, R39, RZ ;  /* 0x000000275827723e */ /* 0x000fe400048070ff */
[----:B------:R-:W-:Y:S02]  /*38250*/  F2FP.SATFINITE.E4M3.F32.PACK_AB_MERGE_C R80, R83, R80, RZ ;  /* 0x000000505350723e */ /* 0x000fe400048070ff */
[----:B------:R-:W-:Y:S01]  /*38260*/  F2FP.SATFINITE.E4M3.F32.PACK_AB_MERGE_C R62, R14, R75, R64 ;  /* 0x0000004b0e3e723e */ /* 0x000fe20004807040 */
[----:B------:R-:W-:Y:S01]  /*38270*/  IMAD.MOV.U32 R64, RZ, RZ, R76 ;  /* 0x000000ffff407224 */ /* 0x000fe200078e004c */
[----:B------:R-:W-:Y:S01]  /*38280*/  F2FP.SATFINITE.E4M3.F32.PACK_AB_MERGE_C R66, R67, R38, R78 ;  /* 0x000000264342723e */ /* 0x000fe2000480704e */
[----:B------:R-:W-:Y:S01]  /*38290*/  IMAD.MOV.U32 R67, RZ, RZ, R91 ;  /* 0x000000ffff437224 */ /* 0x000fe200078e005b */
[----:B------:R-:W-:-:S02]  /*382a0*/  F2FP.SATFINITE.E4M3.F32.PACK_AB_MERGE_C R61, R15, R12, R37 ;  /* 0x0000000c0f3d723e */ /* 0x000fc40004807025 */
[----:B------:R-:W-:Y:S02]  /*382b0*/  F2FP.SATFINITE.E4M3.F32.PACK_AB_MERGE_C R63, R105, R90, R106 ;  /* 0x0000005a693f723e */ /* 0x000fe4000480706a */
[----:B------:R-:W-:Y:S02]  /*382c0*/  F2FP.SATFINITE.E4M3.F32.PACK_AB_MERGE_C R65, R36, R13, R39 ;  /* 0x0000000d2441723e */ /* 0x000fe40004807027 */
[----:B------:R-:W-:-:S07]  /*382d0*/  F2FP.SATFINITE.E4M3.F32.PACK_AB_MERGE_C R60, R79, R74, R80 ;  /* 0x0000004a4f3c723e */ /* 0x000fce0004807050 */
.L_x_4587:
[----:B------:R-:W-:Y:S05]  /*382e0*/  BSYNC B3 ;  /* 0x0000000000037941 */ /* 0x000fea0003800000 */
.L_x_4586:
        /* <DEDUP_REMOVED lines=11> */
.L_x_4585:
[----:B------:R-:W-:Y:S05]  /*383a0*/  BSYNC B2 ;  /* 0x0000000000027941 */ /* 0x000fea0003800000 */
.L_x_4584:
        /* <DEDUP_REMOVED lines=51> */
[----:B------:R-:W-:-:S03]  /*386e0*/  IADD3.X R13, R103, RZ, R93, P1, P2 ;  /* 0x000000ff670d7210 */ /* 0x000fc60000fe445d */
[----:B------:R-:W-:Y:S01]  /*386f0*/  IMAD.IADD R36, R36, 0x1, R15 ;  /* 0x0000000124247824 */ /* 0x000fe200078e020f */
[----:B------:R-:W-:Y:S01]  /*38700*/  ISETP.GE.AND P2, PT, R65, R60, PT ;  /* 0x0000003c4100720c */ /* 0x000fe20003f46270 */
[----:B------:R-:W-:Y:S01]  /*38710*/  IMAD.SHL.U32 R63, R63, 0x10, RZ ;  /* 0x000000103f3f7824 */ /* 0x000fe200078e00ff */
[----:B------:R-:W5:Y:S02]  /*38720*/  LD.E.128 R12, desc[UR4][R12.64] ;  /* 0x000000040c0c7980 */ /* 0x000f64000c101d00 */
[----:B------:R-:W-:-:S04]  /*38730*/  IADD3 R36, P3, P4, R102, R36, R55 ;  /* 0x0000002466247210 */ /* 0x000fc80007c7e037 */
[----:B------:R-:W-:Y:S02]  /*38740*/  IADD3.X R37, R103, RZ, R93, P3, P4 ;  /* 0x000000ff67257210 */ /* 0x000fe40001fe845d */
[----:B------:R-:W-:-:S04]  /*38750*/  ISETP.GE.AND P1, PT, R61, R7, PT ;  /* 0x000000073d00720c */ /* 0x000fc80003f26270 */
[----:B------:R-:W5:Y:S01]  /*38760*/  LD.E.128 R36, desc[UR6][R36.64] ;  /* 0x0000000624247980 */ /* 0x000f62000c101d00 */
[----:B------:R-:W-:Y:S01]  /*38770*/  SHF.R.S32.HI R60, RZ, 0x1f, R63 ;  /* 0x0000001fff3c7819 */ /* 0x000fe2000001143f */
[----:B------:R-:W-:Y:S07]  /*38780*/  @P2 BRA `(.L_x_4591) ;  /* 0x0000000c00d82947 */ /* 0x000fee0003800000 */
[----:B------:R-:W-:Y:S01]  /*38790*/  SHF.R.U32.HI R65, RZ, 0x8, R40 ;  /* 0x00000008ff417819 */ /* 0x000fe20000011628 */
[----:B-----5:R-:W-:Y:S01]  /*387a0*/  IMAD.MOV.U32 R62, RZ, RZ, R13 ;  /* 0x000000ffff3e7224 */ /* 0x020fe200078e000d */
[----:B------:R-:W-:Y:S01]  /*387b0*/  LOP3.LUT R13, R40, 0xff, RZ, 0xc0, !PT ;  /* 0x000000ff280d7812 */ /* 0x000fe200078ec0ff */
[----:B------:R-:W-:Y:S01]  /*387c0*/  IMAD.MOV.U32 R64, RZ, RZ, R37 ;  /* 0x000000ffff407224 */ /* 0x000fe200078e0025 */
[----:B------:R-:W-:Y:S01]  /*387d0*/  LOP3.LUT R66, R65, 0xff, RZ, 0xc0, !PT ;  /* 0x000000ff41427812 */ /* 0x000fe200078ec0ff */
[----:B------:R-:W-:Y:S01]  /*387e0*/  IMAD.MOV.U32 R37, RZ, RZ, R15 ;  /* 0x000000ffff257224 */ /* 0x000fe200078e000f */
[----:B------:R-:W-:Y:S02]  /*387f0*/  SHF.R.U32.HI R67, RZ, 0x8, R42 ;  /* 0x00000008ff437819 */ /* 0x000fe4000001162a */
[----:B------:R-:W-:Y:S02]  /*38800*/  PRMT R13, R66, 0x7604, R13 ;  /* 0x00007604420d7816 */ /* 0x000fe4000000000d */
[----:B------:R-:W-:-:S02]  /*38810*/  SHF.R.U32.HI R66, RZ, 0x8, R41 ;  /* 0x00000008ff427819 */ /* 0x000fc40000011629 */
[----:B------:R-:W-:Y:S02]  /*38820*/  LOP3.LUT R15, R41, 0xff, RZ, 0xc0, !PT ;  /* 0x000000ff290f7812 */ /* 0x000fe400078ec0ff */
[----:B------:R-:W-:Y:S02]  /*38830*/  LOP3.LUT R66, R66, 0xff, RZ, 0xc0, !PT ;  /* 0x000000ff42427812 */ /* 0x000fe400078ec0ff */
[----:B------:R-:W-:Y:S02]  /*38840*/  LOP3.LUT R65, R42, 0xff, RZ, 0xc0, !PT ;  /* 0x000000ff2a417812 */ /* 0x000fe400078ec0ff */
[----:B------:R-:W-:Y:S02]  /*38850*/  SHF.R.U32.HI R73, RZ, 0x8, R28 ;  /* 0x00000008ff497819 */ /* 0x000fe4000001161c */
[----:B------:R-:W-:Y:S02]  /*38860*/  LOP3.LUT R68, R67, 0xff, RZ, 0xc0, !PT ;  /* 0x000000ff43447812 */ /* 0x000fe400078ec0ff */
[----:B------:R-:W-:-:S02]  /*38870*/  PRMT R15, R66, 0x7604, R15 ;  /* 0x00007604420f7816 */ /* 0x000fc4000000000f */
[----:B------:R-:W-:Y:S02]  /*38880*/  SHF.R.U32.HI R66, RZ, 0x8, R29 ;  /* 0x00000008ff427819 */ /* 0x000fe4000001161d */
[----:B------:R-:W-:Y:S02]  /*38890*/  LOP3.LUT R72, R28, 0xff, RZ, 0xc0, !PT ;  /* 0x000000ff1c487812 */ /* 0x000fe400078ec0ff */
[----:B------:R-:W-:Y:S02]  /*388a0*/  LOP3.LUT R73, R73, 0xff, RZ, 0xc0, !PT ;  /* 0x000000ff49497812 */ /* 0x000fe400078ec0ff */
[----:B------:R-:W-:Y:S02]  /*388b0*/  PRMT R67, R68, 0x7604, R65 ;  /* 0x0000760444437816 */ /* 0x000fe40000000041 */
[----:B------:R-:W-:Y:S02]  /*388c0*/  SHF.R.U32.HI R71, RZ, 0x8, R43 ;  /* 0x00000008ff477819 */ /* 0x000fe4000001162b */
[----:B------:R-:W-:-:S02]  /*388d0*/  SHF.R.U32.HI R68, RZ, 0x8, R30 ;  /* 0x00000008ff447819 */ /* 0x000fc4000001161e */
[----:B------:R-:W-:Y:S02]  /*388e0*/  LOP3.LUT R65, R29, 0xff, RZ, 0xc0, !PT ;  /* 0x000000ff1d417812 */ /* 0x000fe400078ec0ff */
[----:B------:R-:W-:Y:S02]  /*388f0*/  LOP3.LUT R66, R66, 0xff, RZ, 0xc0, !PT ;  /* 0x000000ff42427812 */ /* 0x000fe400078ec0ff */
[----:B------:R-:W-:Y:S02]  /*38900*/  PRMT R73, R73, 0x7604, R72 ;  /* 0x0000760449497816 */ /* 0x000fe40000000048 */
[----:B------:R-:W-:Y:S02]  /*38910*/  LOP3.LUT R70, R43, 0xff, RZ, 0xc0, !PT ;  /* 0x000000ff2b467812 */ /* 0x000fe400078ec0ff */
[----:B------:R-:W-:Y:S02]  /*38920*/  LOP3.LUT R71, R71, 0xff, RZ, 0xc0, !PT ;  /* 0x000000ff47477812 */ /* 0x000fe400078ec0ff */
[----:B------:R-:W-:-:S02]  /*38930*/  LOP3.LUT R72, R68, 0xff, RZ, 0xc0, !PT ;  /* 0x000000ff44487812 */ /* 0x000fc400078ec0ff */
[----:B------:R-:W-:Y:S02]  /*38940*/  PRMT R68, R66, 0x7604, R65 ;  /* 0x0000760442447816 */ /* 0x000fe40000000041 */
[----:B------:R-:W-:Y:S02]  /*38950*/  SHF.R.U32.HI R65, RZ, 0x10, R43 ;  /* 0x00000010ff417819 */ /* 0x000fe4000001162b */
[----:B------:R-:W-:Y:S02]  /*38960*/  PRMT R70, R71, 0x7604, R70 ;  /* 0x0000760447467816 */ /* 0x000fe40000000046 */
[----:B------:R-:W-:Y:S01]  /*38970*/  LOP3.LUT R71, R30, 0xff, RZ, 0xc0, !PT ;  /* 0x000000ff1e477812 */ /* 0x000fe200078ec0ff */
[----:B------:R-:W-:Y:S01]  /*38980*/  IMAD.U32 R65, R65, 0x10000, RZ ;  /* 0x0001000041417824 */ /* 0x000fe200078e00ff */
[----:B------:R-:W-:Y:S02]  /*38990*/  LOP3.LUT R13, R13, 0xff0000, R40, 0xf8, !PT ;  /* 0x00ff00000d0d7812 */ /* 0x000fe400078ef828 */
[----:B------:R-:W-:-:S02]  /*389a0*/  PRMT R75, R72, 0x7604, R71 ;  /* 0x00007604484b7816 */ /* 0x000fc40000000047 */
[----:B------:R-:W-:Y:S02]  /*389b0*/  SHF.R.U32.HI R71, RZ, 0x10, R29 ;  /* 0x00000010ff477819 */ /* 0x000fe4000001161d */
[----:B------:R-:W-:Y:S02]  /*389c0*/  SHF.R.U32.HI R66, RZ, 0x10, R41 ;  /* 0x00000010ff427819 */ /* 0x000fe40000011629 */
[----:B------:R-:W-:Y:S01]  /*389d0*/  LOP3.LUT R70, R70, 0xff0000, R65, 0xf8, !PT ;  /* 0x00ff000046467812 */ /* 0x000fe200078ef841 */
[----:B------:R-:W-:Y:S01]  /*389e0*/  IMAD.U32 R71, R71, 0x10000, RZ ;  /* 0x0001000047477824 */ /* 0x000fe200078e00ff */
[----:B------:R-:W-:Y:S01]  /*389f0*/  LOP3.LUT R65, R13, 0xff000000, R40, 0xf8, !PT ;  /* 0xff0000000d417812 */ /* 0x000fe200078ef828 */
[----:B------:R-:W-:Y:S01]  /*38a00*/  IMAD.U32 R66, R66, 0x10000, RZ ;  /* 0x0001000042427824 */ /* 0x000fe200078e00ff */
[----:B------:R-:W-:Y:S02]  /*38a10*/  SHF.R.U32.HI R13, RZ, 0x18, R29 ;  /* 0x00000018ff0d7819 */ /* 0x000fe4000001161d */
[----:B------:R-:W-:-:S02]  /*38a20*/  SHF.R.U32.HI R41, RZ, 0x18, R41 ;  /* 0x00000018ff297819 */ /* 0x000fc40000011629 */
[----:B------:R-:W-:Y:S01]  /*38a30*/  SHF.R.U32.HI R77, RZ, 0x8, R31 ;  /* 0x00000008ff4d7819 */ /* 0x000fe2000001161f */
[----:B------:R-:W-:Y:S01]  /*38a40*/  IMAD.SHL.U32 R13, R13, 0x1000000, RZ ;  /* 0x010000000d0d7824 */ /* 0x000fe200078e00ff */
[----:B------:R-:W-:Y:S01]  /*38a50*/  LOP3.LUT R68, R68, 0xff0000, R71, 0xf8, !PT ;  /* 0x00ff000044447812 */ /* 0x000fe200078ef847 */
[----:B------:R-:W-:Y:S01]  /*38a60*/  IMAD.SHL.U32 R40, R41, 0x1000000, RZ ;  /* 0x0100000029287824 */ /* 0x000fe200078e00ff */
[----:B------:R-:W-:Y:S02]  /*38a70*/  LOP3.LUT R15, R15, 0xff0000, R66, 0xf8, !PT ;  /* 0x00ff00000f0f7812 */ /* 0x000fe400078ef842 */
[----:B------:R-:W-:Y:S02]  /*38a80*/  LOP3.LUT R74, R31, 0xff, RZ, 0xc0, !PT ;  /* 0x000000ff1f4a7812 */ /* 0x000fe400078ec0ff */
[----:B------:R-:W-:Y:S02]  /*38a90*/  LOP3.LUT R77, R77, 0xff, RZ, 0xc0, !PT ;  /* 0x000000ff4d4d7812 */ /* 0x000fe400078ec0ff */
[----:B------:R-:W-:-:S02]  /*38aa0*/  LOP3.LUT R67, R67, 0xff0000, R42, 0xf8, !PT ;  /* 0x00ff000043437812 */ /* 0x000fc400078ef82a */
[----:B------:R-:W-:Y:S02]  /*38ab0*/  LOP3.LUT R68, R68, R13, RZ, 0xfc, !PT ;  /* 0x0000000d44447212 */ /* 0x000fe400078efcff */
[----:B------:R-:W-:Y:S02]  /*38ac0*/  LOP3.LUT R41, R15, R40, RZ, 0xfc, !PT ;  /* 0x000000280f297212 */ /* 0x000fe400078efcff */
[----:B------:R-:W-:Y:S02]  /*38ad0*/  LOP3.LUT R73, R73, 0xff0000, R28, 0xf8, !PT ;  /* 0x00ff000049497812 */ /* 0x000fe400078ef81c */
[----:B------:R-:W-:Y:S02]  /*38ae0*/  PRMT R74, R77, 0x7604, R74 ;  /* 0x000076044d4a7816 */ /* 0x000fe4000000004a */
[----:B------:R-:W-:Y:S02]  /*38af0*/  LOP3.LUT R42, R67, 0xff000000, R42, 0xf8, !PT ;  /* 0xff000000432a7812 */ /* 0x000fe400078ef82a */
[----:B------:R-:W-:-:S02]  /*38b00*/  F2FP.F16.E4M3.UNPACK_B R29, R64 ;  /* 0x00000040ff1d723e */ /* 0x000fc400020006ff */
[----:B------:R-:W-:Y:S02]  /*38b10*/  F2FP.F16.E4M3.UNPACK_B R66, R68 ;  /* 0x00000044ff42723e */ /* 0x000fe400020006ff */
[--C-:B------:R-:W-:Y:S01]  /*38b20*/  SHF.R.U32.HI R77, RZ, 0x10, R31.reuse ;  /* 0x00000010ff4d7819 */ /* 0x100fe2000001161f */
[----:B------:R-:W-:Y:S01]  /*38b30*/  HADD2.F32 R13, -RZ, R29.H0_H0 ;  /* 0x2000001dff0d7230 */ /* 0x000fe20000004100 */
[----:B------:R-:W-:Y:S01]  /*38b40*/  SHF.R.U32.HI R67, RZ, 0x18, R31 ;  /* 0x00000018ff437819 */ /* 0x000fe2000001161f */
[----:B------:R-:W-:Y:S01]  /*38b50*/  HADD2.F32 R72, -RZ, R66.H0_H0 ;  /* 0x20000042ff487230 */ /* 0x000fe20000004100 */
[----:B------:R-:W-:Y:S01]  /*38b60*/  F2FP.F16.E4M3.UNPACK_B R31, R41 ;  /* 0x00000029ff1f723e */ /* 0x000fe200020006ff */
[----:B------:R-:W-:Y:S01]  /*38b70*/  IMAD.U32 R77, R77, 0x10000, RZ ;  /* 0x000100004d4d7824 */ /* 0x000fe200078e00ff */
[----:B------:R-:W-:Y:S01]  /*38b80*/  LOP3.LUT R73, R73, 0xff000000, R28, 0xf8, !PT ;  /* 0xff00000049497812 */ /* 0x000fe200078ef81c */
[----:B------:R-:W-:Y:S01]  /*38b90*/  IMAD.SHL.U32 R67, R67, 0x1000000, RZ ;  /* 0x0100000043437824 */ /* 0x000fe200078e00ff */
[----:B------:R-:W-:Y:S01]  /*38ba0*/  F2FP.F16.E4M3.UNPACK_B R28, R62 ;  /* 0x0000003eff1c723e */ /* 0x000fe200020006ff */
[----:B------:R-:W-:Y:S01]  /*38bb0*/  HADD2.F32 R40, -RZ, R31.H0_H0 ;  /* 0x2000001fff287230 */ /* 0x000fe20000004100 */
[----:B------:R-:W-:Y:S01]  /*38bc0*/  SHF.R.U32.HI R43, RZ, 0x18, R43 ;  /* 0x00000018ff2b7819 */ /* 0x000fe2000001162b */
[----:B------:R-:W-:Y:S01]  /*38bd0*/  FMUL.FTZ R76, R13, R72 ;  /* 0x000000480d4c7220 */ /* 0x000fe20000410000 */
[----:B------:R-:W-:Y:S01]  /*38be0*/  LOP3.LUT R74, R74, 0xff0000, R77, 0xf8, !PT ;  /* 0x00ff00004a4a7812 */ /* 0x000fe200078ef84d */
[----:B------:R-:W-:-:S02]  /*38bf0*/  HADD2.F32 R15, -RZ, R28.H0_H0 ;  /* 0x2000001cff0f7230 */ /* 0x000fc40000004100 */
[----:B------:R-:W-:Y:S01]  /*38c00*/  FMUL.FTZ R71, R13, R40 ;  /* 0x000000280d477220 */ /* 0x000fe20000410000 */
[----:B------:R-:W-:Y:S01]  /*38c10*/  IMAD.SHL.U32 R43, R43, 0x1000000, RZ ;  /* 0x010000002b2b7824 */ /* 0x000fe200078e00ff */
[----:B------:R-:W-:Y:S02]  /*38c20*/  F2FP.F16.E4M3.UNPACK_B R64, R64.H1 ;  /* 0x00000040ff40723e */ /* 0x000fe400030006ff */
[----:B------:R-:W-:Y:S01]  /*38c30*/  F2FP.F16.E4M3.UNPACK_B R68, R68.H1 ;  /* 0x00000044ff44723e */ /* 0x000fe200030006ff */
[C---:B------:R-:W-:Y:S01]  /*38c40*/  FFMA.FTZ R13, R15.reuse, R40, -R76 ;  /* 0x000000280f0d7223 */ /* 0x040fe2000001084c */
[----:B------:R-:W-:Y:S01]  /*38c50*/  F2FP.F16.E4M3.UNPACK_B R41, R41.H1 ;  /* 0x00000029ff29723e */ /* 0x000fe200030006ff */
[----:B------:R-:W-:Y:S01]  /*38c60*/  HADD2.F32 R40, -RZ, R28.H1_H1 ;  /* 0x3000001cff287230 */ /* 0x000fe20000004100 */
[----:B------:R-:W-:Y:S01]  /*38c70*/  LOP3.LUT R70, R70, R43, RZ, 0xfc, !PT ;  /* 0x0000002b46467212 */ /* 0x000fe200078efcff */
[----:B------:R-:W-:Y:S01]  /*38c80*/  FFMA.FTZ R15, R15, R72, R71 ;  /* 0x000000480f0f7223 */ /* 0x000fe20000010047 */
[----:B------:R-:W-:Y:S01]  /*38c90*/  LOP3.LUT R74, R74, R67, RZ, 0xfc, !PT ;  /* 0x000000434a4a7212 */ /* 0x000fe200078efcff */
[----:B------:R-:W-:Y:S01]  /*38ca0*/  HADD2.F32 R28, -RZ, R29.H1_H1 ;  /* 0x3000001dff1c7230 */ /* 0x000fe20000004100 */
[----:B------:R-:W-:Y:S01]  /*38cb0*/  F2FP.F16.E4M3.UNPACK_B R62, R62.H1 ;  /* 0x0000003eff3e723e */ /* 0x000fe200030006ff */
[----:B------:R-:W-:Y:S01]  /*38cc0*/  HADD2.F32 R43, -RZ, R31.H1_H1 ;  /* 0x3000001fff2b7230 */ /* 0x000fe20000004100 */
[----:B------:R-:W-:Y:S01]  /*38cd0*/  LOP3.LUT R75, R75, 0xff0000, R30, 0xf8, !PT ;  /* 0x00ff00004b4b7812 */ /* 0x000fe200078ef81e */
[----:B------:R-:W-:-:S02]  /*38ce0*/  HADD2.F32 R67, -RZ, R66.H1_H1 ;  /* 0x30000042ff437230 */ /* 0x000fc40000004100 */
[----:B------:R-:W-:Y:S02]  /*38cf0*/  HADD2.F32 R31, -RZ, R64.H0_H0 ;  /* 0x20000040ff1f7230 */ /* 0x000fe40000004100 */
[C---:B------:R-:W-:Y:S01]  /*38d00*/  FMUL.FTZ R76, R28.reuse, R43 ;  /* 0x0000002b1c4c7220 */ /* 0x040fe20000410000 */
[----:B------:R-:W-:Y:S02]  /*38d10*/  HADD2.F32 R72, -RZ, R68.H0_H0 ;  /* 0x20000044ff487230 */ /* 0x000fe40000004100 */
[----:B------:R-:W-:Y:S01]  /*38d20*/  FMUL.FTZ R71, R28, R67 ;  /* 0x000000431c477220 */ /* 0x000fe20000410000 */
[--C-:B------:R-:W-:Y:S01]  /*38d30*/  HADD2.F32 R66, -RZ, R41.reuse.H0_H0 ;  /* 0x20000029ff427230 */ /* 0x100fe20000004100 */
[----:B------:R-:W-:Y:S01]  /*38d40*/  LOP3.LUT R30, R75, 0xff000000, R30, 0xf8, !PT ;  /* 0xff0000004b1e7812 */ /* 0x000fe200078ef81e */
[----:B------:R-:W-:Y:S02]  /*38d50*/  HADD2.F32 R29, -RZ, R62.H0_H0 ;  /* 0x2000003eff1d7230 */ /* 0x000fe40000004100 */
[C---:B------:R-:W-:Y:S01]  /*38d60*/  FMUL.FTZ R78, R31.reuse, R72 ;  /* 0x000000481f4e7220 */ /* 0x040fe20000410000 */
[C---:B------:R-:W-:Y:S01]  /*38d70*/  FFMA.FTZ R28, R40.reuse, R43, -R71 ;  /* 0x0000002b281c7223 */ /* 0x040fe20000010847 */
[----:B------:R-:W-:Y:S01]  /*38d80*/  FMUL.FTZ R31, R31, R66 ;  /* 0x000000421f1f7220 */ /* 0x000fe20000410000 */
[----:B------:R-:W-:Y:S01]  /*38d90*/  FFMA.FTZ R40, R40, R67, R76 ;  /* 0x0000004328287223 */ /* 0x000fe2000001004c */
[----:B------:R-:W-:-:S02]  /*38da0*/  HADD2.F32 R67, -RZ, R41.H1_H1 ;  /* 0x30000029ff437230 */ /* 0x000fc40000004100 */
[C---:B------:R-:W-:Y:S01]  /*38db0*/  FFMA.FTZ R78, R29.reuse, R66, -R78 ;  /* 0x000000421d4e7223 */ /* 0x040fe2000001084e */
[----:B------:R-:W-:Y:S01]  /*38dc0*/  FFMA.FTZ R77, R29, R72, R31 ;  /* 0x000000481d4d7223 */ /* 0x000fe2000001001f */
[----:B------:R-:W-:Y:S01]  /*38dd0*/  F2FP.F16.E4M3.UNPACK_B R41, R39 ;  /* 0x00000027ff29723e */ /* 0x000fe200020006ff */
[----:B------:R-:W-:Y:S01]  /*38de0*/  HADD2.F32 R64, -RZ, R64.H1_H1 ;  /* 0x30000040ff407230 */ /* 0x000fe20000004100 */
[----:B------:R-:W-:Y:S01]  /*38df0*/  F2FP.F16.E4M3.UNPACK_B R72, R74 ;  /* 0x0000004aff48723e */ /* 0x000fe200020006ff */
[----:B------:R-:W-:Y:S01]  /*38e00*/  HADD2.F32 R71, -RZ, R68.H1_H1 ;  /* 0x30000044ff477230 */ /* 0x000fe20000004100 */
[----:B------:R-:W-:Y:S01]  /*38e10*/  F2FP.F16.E4M3.UNPACK_B R66, R70 ;  /* 0x00000046ff42723e */ /* 0x000fe200020006ff */
[----:B------:R-:W-:Y:S01]  /*38e20*/  HADD2.F32 R43, -RZ, R41.H0_H0 ;  /* 0x20000029ff2b7230 */ /* 0x000fe20000004100 */
[----:B------:R-:W-:Y:S01]  /*38e30*/  F2FP.F16.E4M3.UNPACK_B R29, R37 ;  /* 0x00000025ff1d723e */ /* 0x000fe200020006ff */
[----:B------:R-:W-:Y:S02]  /*38e40*/  HADD2.F32 R76, -RZ, R72.H0_H0 ;  /* 0x20000048ff4c7230 */ /* 0x000fe40000004100 */
[----:B------:R-:W-:Y:S01]  /*38e50*/  FMUL.FTZ R75, R64, R71 ;  /* 0x00000047404b7220 */ /* 0x000fe20000410000 */
[----:B------:R-:W-:-:S02]  /*38e60*/  HADD2.F32 R68, -RZ, R66.H0_H0 ;  /* 0x20000042ff447230 */ /* 0x000fc40000004100 */
[----:B------:R-:W-:Y:S01]  /*38e70*/  FMUL.FTZ R64, R64, R67 ;  /* 0x0000004340407220 */ /* 0x000fe20000410000 */
[----:B------:R-:W-:Y:S02]  /*38e80*/  HADD2.F32 R62, -RZ, R62.H1_H1 ;  /* 0x3000003eff3e7230 */ /* 0x000fe40000004100 */
[C---:B------:R-:W-:Y:S01]  /*38e90*/  FMUL.FTZ R82, R43.reuse, R76 ;  /* 0x0000004c2b527220 */ /* 0x040fe20000410000 */
[----:B------:R-:W-:Y:S02]  /*38ea0*/  HADD2.F32 R31, -RZ, R29.H0_H0 ;  /* 0x2000001dff1f7230 */ /* 0x000fe40000004100 */
[----:B------:R-:W-:Y:S01]  /*38eb0*/  FMUL.FTZ R43, R43, R68 ;  /* 0x000000442b2b7220 */ /* 0x000fe20000410000 */
[----:B------:R-:W-:Y:S01]  /*38ec0*/  F2FP.F16.E4M3.UNPACK_B R39, R39.H1 ;  /* 0x00000027ff27723e */ /* 0x000fe200030006ff */
[C---:B------:R-:W-:Y:S01]  /*38ed0*/  FFMA.FTZ R80, R62.reuse, R71, R64 ;  /* 0x000000473e507223 */ /* 0x040fe20000010040 */
[----:B------:R-:W-:Y:S01]  /*38ee0*/  F2FP.F16.E4M3.UNPACK_B R74, R74.H1 ;  /* 0x0000004aff4a723e */ /* 0x000fe200030006ff */
[----:B------:R-:W-:Y:S01]  /*38ef0*/  FFMA.FTZ R76, R31, R76, R43 ;  /* 0x0000004c1f4c7223 */ /* 0x000fe2000001002b */
[----:B------:R-:W-:Y:S01]  /*38f00*/  F2FP.F16.E4M3.UNPACK_B R70, R70.H1 ;  /* 0x00000046ff46723e */ /* 0x000fe200030006ff */
[----:B------:R-:W-:Y:S01]  /*38f10*/  FFMA.FTZ R79, R62, R67, -R75 ;  /* 0x000000433e4f7223 */ /* 0x000fe2000001084b */
[----:B------:R-:W-:Y:S01]  /*38f20*/  F2FP.F16.E4M3.UNPACK_B R37, R37.H1 ;  /* 0x00000025ff25723e */ /* 0x000fe200030006ff */
[----:B------:R-:W-:-:S02]  /*38f30*/  HADD2.F32 R43, -RZ, R39.H0_H0 ;  /* 0x20000027ff2b7230 */ /* 0x000fc40000004100 */
[----:B------:R-:W-:Y:S01]  /*38f40*/  FFMA.FTZ R82, R31, R68, -R82 ;  /* 0x000000441f527223 */ /* 0x000fe20000010852 */
        /* <DEDUP_REMOVED lines=8> */
[----:B------:R-:W-:Y:S01]  /*38fd0*/  HADD2.F32 R31, -RZ, R37.H0_H0 ;  /* 0x20000025ff1f7230 */ /* 0x000fe20000004100 */
[----:B------:R-:W-:Y:S01]  /*38fe0*/  F2FP.SATFINITE.E4M3.F32.PACK_AB_MERGE_C R13, R28, R13, R78 ;  /* 0x0000000d1c0d723e */ /* 0x000fe2000480704e */
[----:B------:R-:W-:-:S02]  /*38ff0*/  HADD2.F32 R29, -RZ, R29.H1_H1 ;  /* 0x3000001dff1d7230 */ /* 0x000fc40000004100 */
[----:B------:R-:W-:Y:S01]  /*39000*/  FMUL.FTZ R68, R41, R72 ;  /* 0x0000004829447220 */ /* 0x000fe20000410000 */
[----:B------:R-:W-:Y:S02]  /*39010*/  HADD2.F32 R66, -RZ, R66.H1_H1 ;  /* 0x30000042ff427230 */ /* 0x000fe40000004100 */
[C---:B------:R-:W-:Y:S01]  /*39020*/  FFMA.FTZ R85, R31.reuse, R64, R43 ;  /* 0x000000401f557223 */ /* 0x040fe2000001002b */
[----:B------:R-:W-:Y:S02]  /*39030*/  HADD2.F32 R43, -RZ, R39.H1_H1 ;  /* 0x30000027ff2b7230 */ /* 0x000fe40000004100 */
[----:B------:R-:W-:Y:S01]  /*39040*/  FFMA.FTZ R84, R31, R62, -R84 ;  /* 0x0000003e1f547223 */ /* 0x000fe20000010854 */
[----:B------:R-:W-:Y:S01]  /*39050*/  F2FP.F16.E4M3.UNPACK_B R39, R36.H1 ;  /* 0x00000024ff27723e */ /* 0x000fe200030006ff */
[-C--:B------:R-:W-:Y:S01]  /*39060*/  FMUL.FTZ R41, R41, R66.reuse ;  /* 0x0000004229297220 */ /* 0x080fe20000410000 */
[C---:B------:R-:W-:Y:S01]  /*39070*/  FFMA.FTZ R81, R29.reuse, R66, -R68 ;  /* 0x000000421d517223 */ /* 0x040fe20000010844 */
[----:B------:R-:W-:Y:S01]  /*39080*/  F2FP.F16.E4M3.UNPACK_B R66, R73.H1 ;  /* 0x00000049ff42723e */ /* 0x000fe200030006ff */
[----:B------:R-:W-:Y:S01]  /*39090*/  HADD2.F32 R74, -RZ, R74.H1_H1 ;  /* 0x3000004aff4a7230 */ /* 0x000fe20000004100 */
[----:B------:R-:W-:Y:S01]  /*390a0*/  F2FP.F16.E4M3.UNPACK_B R62, R65.H1 ;  /* 0x00000041ff3e723e */ /* 0x000fe200030006ff */
[----:B------:R-:W-:Y:S01]  /*390b0*/  FFMA.FTZ R83, R29, R72, R41 ;  /* 0x000000481d537223 */ /* 0x000fe20000010029 */
[----:B------:R-:W-:Y:S01]  /*390c0*/  F2FP.F16.E4M3.UNPACK_B R29, R12.H1 ;  /* 0x0000000cff1d723e */ /* 0x000fe200030006ff */
[----:B------:R-:W-:-:S02]  /*390d0*/  HADD2.F32 R41, -RZ, R39.H0_H0 ;  /* 0x20000027ff297230 */ /* 0x000fc40000004100 */
[----:B------:R-:W-:Y:S01]  /*390e0*/  FMUL.FTZ R86, R43, R74 ;  /* 0x0000004a2b567220 */ /* 0x000fe20000410000 */
        /* <DEDUP_REMOVED lines=9> */
[----:B------:R-:W-:Y:S01]  /*39180*/  F2FP.F16.E4M3.UNPACK_B R65, R65 ;  /* 0x00000041ff41723e */ /* 0x000fe200020006ff */
[----:B------:R-:W-:-:S02]  /*39190*/  HADD2.F32 R39, -RZ, R39.H1_H1 ;  /* 0x30000027ff277230 */ /* 0x000fc40000004100 */
[-C--:B------:R-:W-:Y:S01]  /*391a0*/  FMUL.FTZ R43, R43, R70.reuse ;  /* 0x000000462b2b7220 */ /* 0x080fe20000410000 */
[----:B------:R-:W-:Y:S01]  /*391b0*/  FFMA.FTZ R87, R37, R70, -R86 ;  /* 0x0000004625577223 */ /* 0x000fe20000010856 */
[C---:B------:R-:W-:Y:S01]  /*391c0*/  FFMA.FTZ R70, R31.reuse, R68, R41 ;  /* 0x000000441f467223 */ /* 0x040fe20000010029 */
[----:B------:R-:W-:Y:S01]  /*391d0*/  FFMA.FTZ R72, R31, R64, -R72 ;  /* 0x000000401f487223 */ /* 0x000fe20000010848 */
[----:B------:R-:W-:Y:S02]  /*391e0*/  HADD2.F32 R68, -RZ, R66.H1_H1 ;  /* 0x30000042ff447230 */ /* 0x000fe40000004100 */
[----:B------:R-:W-:Y:S01]  /*391f0*/  FFMA.FTZ R86, R37, R74, R43 ;  /* 0x0000004a25567223 */ /* 0x000fe2000001002b */
[----:B------:R-:W-:Y:S01]  /*39200*/  HADD2.F32 R64, -RZ, R62.H1_H1 ;  /* 0x3000003eff407230 */ /* 0x000fe20000004100 */
[----:B------:R-:W-:Y:S01]  /*39210*/  F2FP.F16.E4M3.UNPACK_B R12, R12 ;  /* 0x0000000cff0c723e */ /* 0x000fe200020006ff */
[----:B------:R-:W-:Y:S02]  /*39220*/  HADD2.F32 R29, -RZ, R29.H1_H1 ;  /* 0x3000001dff1d7230 */ /* 0x000fe40000004100 */
[----:B------:R-:W-:Y:S01]  /*39230*/  FMUL.FTZ R74, R39, R68 ;  /* 0x00000044274a7220 */ /* 0x000fe20000410000 */
        /* <DEDUP_REMOVED lines=15> */
[C---:B------:R-:W-:Y:S01]  /*39330*/  FMUL.FTZ R29, R36.reuse, R73 ;  /* 0x00000049241d7220 */ /* 0x040fe20000410000 */
[----:B------:R-:W-:Y:S01]  /*39340*/  F2FP.F16.E4M3.UNPACK_B R31, R38.H1 ;  /* 0x00000026ff1f723e */ /* 0x000fe200030006ff */
[-C--:B------:R-:W-:Y:S01]  /*39350*/  FMUL.FTZ R39, R36, R65.reuse ;  /* 0x0000004124277220 */ /* 0x080fe20000410000 */
[----:B------:R-:W-:Y:S01]  /*39360*/  F2FP.F16.E4M3.UNPACK_B R41, R30.H1 ;  /* 0x0000001eff29723e */ /* 0x000fe200030006ff */
[C---:B------:R-:W-:Y:S01]  /*39370*/  FFMA.FTZ R68, R12.reuse, R65, -R29 ;  /* 0x000000410c447223 */ /* 0x040fe2000001081d */
[----:B------:R-:W-:Y:S01]  /*39380*/  F2FP.F16.E4M3.UNPACK_B R37, R42.H1 ;  /* 0x0000002aff25723e */ /* 0x000fe200030006ff */
[----:B------:R-:W-:Y:S01]  /*39390*/  FFMA.FTZ R73, R12, R73, R39 ;  /* 0x000000490c497223 */ /* 0x000fe20000010027 */
[----:B------:R-:W-:Y:S01]  /*393a0*/  F2FP.F16.E4M3.UNPACK_B R29, R14.H1 ;  /* 0x0000000eff1d723e */ /* 0x000fe200030006ff */
[----:B------:R-:W-:Y:S01]  /*393b0*/  HADD2.F32 R36, -RZ, R31.H0_H0 ;  /* 0x2000001fff247230 */ /* 0x000fe20000004100 */
[----:B------:R-:W-:Y:S01]  /*393c0*/  F2FP.F16.E4M3.UNPACK_B R38, R38 ;  /* 0x00000026ff26723e */ /* 0x000fe200020006ff */
[----:B------:R-:W-:Y:S01]  /*393d0*/  HADD2.F32 R43, -RZ, R41.H0_H0 ;  /* 0x20000029ff2b7230 */ /* 0x000fe20000004100 */
[----:B------:R-:W-:Y:S01]  /*393e0*/  F2FP.F16.E4M3.UNPACK_B R42, R42 ;  /* 0x0000002aff2a723e */ /* 0x000fe200020006ff */
[----:B------:R-:W-:Y:S01]  /*393f0*/  HADD2.F32 R39, -RZ, R37.H0_H0 ;  /* 0x20000025ff277230 */ /* 0x000fe20000004100 */
[----:B------:R-:W-:Y:S01]  /*39400*/  F2FP.F16.E4M3.UNPACK_B R14, R14 ;  /* 0x0000000eff0e723e */ /* 0x000fe200020006ff */
[----:B------:R-:W-:-:S02]  /*39410*/  HADD2.F32 R31, -RZ, R31.H1_H1 ;  /* 0x3000001fff1f7230 */ /* 0x000fc40000004100 */
[----:B------:R-:W-:Y:S01]  /*39420*/  FMUL.FTZ R65, R36, R43 ;  /* 0x0000002b24417220 */ /* 0x000fe20000410000 */
[----:B------:R-:W-:Y:S01]  /*39430*/  HADD2.F32 R12, -RZ, R29.H0_H0 ;  /* 0x2000001dff0c7230 */ /* 0x000fe20000004100 */
[----:B------:R-:W-:Y:S01]  /*39440*/  F2FP.SATFINITE.E4M3.F32.PACK_AB_MERGE_C R84, R87, R84, RZ ;  /* 0x000000545754723e */ /* 0x000fe200048070ff */
[----:B------:R-:W-:Y:S01]  /*39450*/  HADD2.F32 R64, -RZ, R41.H1_H1 ;  /* 0x30000029ff407230 */ /* 0x000fe20000004100 */
[----:B------:R-:W-:Y:S01]  /*39460*/  F2FP.SATFINITE.E4M3.F32.PACK_AB_MERGE_C R85, R86, R85, RZ ;  /* 0x000000555655723e */ /* 0x000fe200048070ff */
[----:B------:R-:W-:Y:S02]  /*39470*/  HADD2.F32 R62, -RZ, R37.H1_H1 ;  /* 0x30000025ff3e7230 */ /* 0x000fe40000004100 */
[-C--:B------:R-:W-:Y:S01]  /*39480*/  FMUL.FTZ R37, R36, R39.reuse ;  /* 0x0000002724257220 */ /* 0x080fe20000410000 */
[C---:B------:R-:W-:Y:S01]  /*39490*/  FFMA.FTZ R65, R12.reuse, R39, -R65 ;  /* 0x000000270c417223 */ /* 0x040fe20000010841 */
[----:B------:R-:W-:Y:S02]  /*394a0*/  HADD2.F32 R29, -RZ, R29.H1_H1 ;  /* 0x3000001dff1d7230 */ /* 0x000fe40000004100 */
        /* <DEDUP_REMOVED lines=11> */
[----:B------:R-:W-:Y:S01]  /*39560*/  HADD2.F32 R38, -RZ, R38.H1_H1 ;  /* 0x30000026ff267230 */ /* 0x000fe20000004100 */
[----:B------:R-:W-:Y:S01]  /*39570*/  F2FP.SATFINITE.E4M3.F32.PACK_AB_MERGE_C R81, R81, R82, R84 ;  /* 0x000000525151723e */ /* 0x000fe20004807054 */
[----:B------:R-:W-:Y:S02]  /*39580*/  HADD2.F32 R37, -RZ, R12.H1_H1 ;  /* 0x3000000cff257230 */ /* 0x000fe40000004100 */
[----:B------:R-:W-:Y:S01]  /*39590*/  FMUL.FTZ R39, R29, R36 ;  /* 0x000000241d277220 */ /* 0x000fe20000410000 */
[----:B------:R-:W-:-:S02]  /*395a0*/  HADD2.F32 R31, -RZ, R42.H1_H1 ;  /* 0x3000002aff1f7230 */ /* 0x000fc40000004100 */
[----:B------:R-:W-:Y:S01]  /*395b0*/  FMUL.FTZ R29, R29, R30 ;  /* 0x0000001e1d1d7220 */ /* 0x000fe20000410000 */
[--C-:B------:R-:W-:Y:S02]  /*395c0*/  HADD2.F32 R12, -RZ, R14.reuse.H0_H0 ;  /* 0x2000000eff0c7230 */ /* 0x100fe40000004100 */
[C---:B------:R-:W-:Y:S01]  /*395d0*/  FMUL.FTZ R41, R38.reuse, R37 ;  /* 0x0000002526297220 */ /* 0x040fe20000410000 */
[----:B------:R-:W-:Y:S02]  /*395e0*/  HADD2.F32 R14, -RZ, R14.H1_H1 ;  /* 0x3000000eff0e7230 */ /* 0x000fe40000004100 */
[-C--:B------:R-:W-:Y:S01]  /*395f0*/  FMUL.FTZ R38, R38, R31.reuse ;  /* 0x0000001f26267220 */ /* 0x080fe20000410000 */
        /* <DEDUP_REMOVED lines=8> */
[----:B------:R-:W-:Y:S01]  /*39680*/  F2FP.SATFINITE.E4M3.F32.PACK_AB_MERGE_C R37, R40, R15, R77 ;  /* 0x0000000f2825723e */ /* 0x000fe2000480704d */
[----:B------:R-:W-:Y:S01]  /*39690*/  IMAD.MOV.U32 R15, RZ, RZ, R81 ;  /* 0x000000ffff0f7224 */ /* 0x000fe200078e0051 */
[----:B------:R-:W-:Y:S01]  /*396a0*/  F2FP.SATFINITE.E4M3.F32.PACK_AB_MERGE_C R14, R12, R39, R62 ;  /* 0x000000270c0e723e */ /* 0x000fe2000480703e */
[----:B------:R-:W-:Y:S01]  /*396b0*/  IMAD.MOV.U32 R12, RZ, RZ, R67 ;  /* 0x000000ffff0c7224 */ /* 0x000fe200078e0043 */
[----:B------:R-:W-:Y:S01]  /*396c0*/  F2FP.SATFINITE.E4M3.F32.PACK_AB_MERGE_C R36, R73, R66, R70 ;  /* 0x000000424924723e */ /* 0x000fe20004807046 */
[----:B------:R-:W-:Y:S01]  /*396d0*/  IMAD.MOV.U32 R39, RZ, RZ, R83 ;  /* 0x000000ffff277224 */ /* 0x000fe200078e0053 */
[----:B------:R-:W-:-:S07]  /*396e0*/  F2FP.SATFINITE.E4M3.F32.PACK_AB_MERGE_C R38, R38, R29, R43 ;  /* 0x0000001d2626723e */ /* 0x000fce000480702b */
.L_x_4591:
[----:B------:R-:W-:Y:S05]  /*396f0*/  BSYNC B3 ;  /* 0x0000000000037941 */ /* 0x000fea0003800000 */
.L_x_4590:
        /* <DEDUP_REMOVED lines=11> */
.L_x_4589:
[----:B------:R-:W-:Y:S05]  /*397b0*/  BSYNC B2 ;  /* 0x0000000000027941 */ /* 0x000fea0003800000 */
.L_x_4588:
[----:B------:R-:W-:Y:S02]  /*397c0*/  R2UR UR4, R20 ;  /* 0x00000000140472ca */ /* 0x000fe400000e0000 */
[----:B------:R-:W-:-:S13]  /*397d0*/  R2UR UR5, R21 ;  /* 0x00000000150572ca */ /* 0x000fda00000e0000 */
[----:B------:R-:W2:Y:S02]  /*397e0*/  LD.E.U8 R100, desc[UR4][R100.64] ;  /* 0x0000000464647980 */ /* 0x000ea4000c101100 */
[----:B--2---:R-:W-:-:S13]  /*397f0*/  LOP3.LUT P1, RZ, R100, 0x4, RZ, 0xc0, !PT ;  /* 0x0000000464ff7812 */ /* 0x004fda000782c0ff */
[----:B------:R-:W-:Y:S05]  /*39800*/  @!P1 BRA `(.L_x_4541) ;  /* 0x0000002000209947 */ /* 0x000fea0003800000 */
[----:B------:R-:W-:Y:S02]  /*39810*/  R2UR UR4, R20 ;  /* 0x00000000140472ca */ /* 0x000fe400000e0000 */
[----:B------:R-:W-:-:S13]  /*39820*/  R2UR UR5, R21 ;  /* 0x00000000150572ca */ /* 0x000fda00000e0000 */
[----:B------:R-:W2:Y:S01]  /*39830*/  LD.E R98, desc[UR4][R98.64+0x4] ;  /* 0x0000040462627980 */ /* 0x000ea2000c101900 */
[----:B------:R-:W-:Y:S01]  /*39840*/  VIADD R97, R97, 0x40 ;  /* 0x0000004061617836 */ /* 0x000fe20000000000 */
[----:B0-----:R-:W-:Y:S02]  /*39850*/  SHF.R.S32.HI R30, RZ, 0x1f, R109 ;  /* 0x0000001fff1e7819 */ /* 0x001fe4000001146d */
[-C--:B------:R-:W-:Y:S02]  /*39860*/  LEA.HI R28, R109, R109.reuse, RZ, 0x1 ;  /* 0x0000006d6d1c7211 */ /* 0x080fe400078f08ff */
[----:B------:R-:W-:Y:S02]  /*39870*/  LEA.HI R29, R30, R109, RZ, 0x3 ;  /* 0x0000006d1e1d7211 */ /* 0x000fe400078f18ff */
[C---:B------:R-:W-:Y:S01]  /*39880*/  LOP3.LUT R30, R28.reuse, 0x3fffffe, RZ, 0xc0, !PT ;  /* 0x03fffffe1c1e7812 */ /* 0x040fe200078ec0ff */
[----:B------:R-:W-:Y:S01]  /*39890*/  IMAD.SHL.U32 R28, R28, 0x40, RZ ;  /* 0x000000401c1c7824 */ /* 0x000fe200078e00ff */
[----:B------:R-:W-:Y:S01]  /*398a0*/  R2UR UR6, R20 ;  /* 0x00000000140672ca */ /* 0x000fe200000e0000 */
[----:B------:R-:W-:Y:S01]  /*398b0*/  IMAD.SHL.U32 R29, R29, 0x40, RZ ;  /* 0x000000401d1d7824 */ /* 0x000fe200078e00ff */
[----:B------:R-:W-:Y:S01]  /*398c0*/  R2UR UR7, R21 ;  /* 0x00000000150772ca */ /* 0x000fe200000e0000 */
[----:B------:R-:W-:-:S03]  /*398d0*/  IMAD.IADD R30, R109, 0x1, -R30 ;  /* 0x000000016d1e7824 */ /* 0x000fc600078e0a1e */
[----:B------:R-:W-:Y:S02]  /*398e0*/  LOP3.LUT R31, R29, 0xfffffe00, RZ, 0xc0, !PT ;  /* 0xfffffe001d1f7812 */ /* 0x000fe400078ec0ff */
[----:B------:R-:W-:-:S03]  /*398f0*/  LOP3.LUT R29, R28, 0x180, RZ, 0xc0, !PT ;  /* 0x000001801c1d7812 */ /* 0x000fc600078ec0ff */
[----:B------:R-:W-:Y:S01]  /*39900*/  IMAD R31, R30, 0x40, R31 ;  /* 0x000000401e1f7824 */ /* 0x000fe200078e021f */
[----:B------:R-:W-:Y:S01]  /*39910*/  SHF.R.U32.HI R30, RZ, 0x3, R29 ;  /* 0x00000003ff1e7819 */ /* 0x000fe2000001161d */
[----:B------:R-:W-:Y:S01]  /*39920*/  BSSY B2, `(.L_x_4592) ;  /* 0x000011e000027945 */ /* 0x000fe20003800000 */
[----:B--2---:R-:W-:-:S04]  /*39930*/  LEA.HI R12, R98, R98, RZ, 0x1 ;  /* 0x00000062620c7211 */ /* 0x004fc800078f08ff */
[----:B------:R-:W-:-:S04]  /*39940*/  SHF.R.S32.HI R36, RZ, 0x1, R12 ;  /* 0x00000001ff247819 */ /* 0x000fc8000001140c */
[----:B------:R-:W-:-:S04]  /*39950*/  ISETP.GE.AND P1, PT, R97, R36, PT ;  /* 0x000000246100720c */ /* 0x000fc80003f26270 */
[----:B------:R-:W-:-:S05]  /*39960*/  SEL R12, R36, RZ, P1 ;  /* 0x000000ff240c7207 */ /* 0x000fca0000800000 */
[----:B------:R-:W-:-:S04]  /*39970*/  IMAD.IADD R12, R97, 0x1, R12 ;  /* 0x00000001610c7824 */ /* 0x000fc800078e020c */
[----:B------:R-:W-:Y:S01]  /*39980*/  @P1 IMAD.IADD R108, R7, 0x1, -R108 ;  /* 0x00000001076c1824 */ /* 0x000fe200078e0a6c */
[----:B------:R-:W-:-:S04]  /*39990*/  SHF.R.S32.HI R13, RZ, 0x1f, R12 ;  /* 0x0000001fff0d7819 */ /* 0x000fc8000001140c */
[----:B------:R-:W-:Y:S02]  /*399a0*/  SHF.R.S32.HI R15, RZ, 0x1f, R108 ;  /* 0x0000001fff0f7819 */ /* 0x000fe4000001146c */
[----:B------:R-:W-:Y:S02]  /*399b0*/  LEA.HI R14, R13, R12, RZ, 0x4 ;  /* 0x0000000c0d0e7211 */ /* 0x000fe400078f20ff */
[----:B------:R-:W-:Y:S02]  /*399c0*/  LEA.HI R108, R15, R108, RZ, 0x5 ;  /* 0x0000006c0f6c7211 */ /* 0x000fe400078f28ff */
[----:B------:R-:W-:Y:S02]  /*399d0*/  SHF.R.S32.HI R39, RZ, 0x4, R14 ;  /* 0x00000004ff277819 */ /* 0x000fe4000001140e */
[----:B------:R-:W-:Y:S02]  /*399e0*/  LEA.HI R12, R13, R12, RZ, 0x6 ;  /* 0x0000000c0d0c7211 */ /* 0x000fe400078f30ff */
[----:B------:R-:W-:-:S02]  /*399f0*/  LEA.HI.SX32 R108, R108, R39, 0x1b ;  /* 0x000000276c6c7211 */ /* 0x000fc400078fdaff */
[----:B------:R-:W-:Y:S02]  /*39a00*/  SHF.R.S32.HI R12, RZ, 0x6, R12 ;  /* 0x00000006ff0c7819 */ /* 0x000fe4000001140c */
[----:B------:R-:W-:Y:S01]  /*39a10*/  SHF.R.S32.HI R15, RZ, 0x1f, R108 ;  /* 0x0000001fff0f7819 */ /* 0x000fe2000001146c */
[----:B------:R-:W-:Y:S01]  /*39a20*/  IMAD.SHL.U32 R37, R108, 0x10, RZ ;  /* 0x000000106c257824 */ /* 0x000fe200078e00ff */
[----:B------:R-:W-:Y:S01]  /*39a30*/  LOP3.LUT R14, R29, 0x30, R14, 0xf8, !PT ;  /* 0x000000301d0e7812 */ /* 0x000fe200078ef80e */
[----:B------:R-:W-:Y:S01]  /*39a40*/  IMAD R12, R12, 0x2800, R31 ;  /* 0x000028000c0c7824 */ /* 0x000fe200078e021f */
[----:B------:R-:W-:Y:S02]  /*39a50*/  LEA.HI R15, R15, R108, RZ, 0x2 ;  /* 0x0000006c0f0f7211 */ /* 0x000fe400078f10ff */
[----:B------:R-:W-:Y:S02]  /*39a60*/  LOP3.LUT R13, R14, R30, RZ, 0x3c, !PT ;  /* 0x0000001e0e0d7212 */ /* 0x000fe400078e3cff */
[----:B------:R-:W-:-:S02]  /*39a70*/  SHF.R.S32.HI R28, RZ, 0x2, R15 ;  /* 0x00000002ff1c7819 */ /* 0x000fc4000001140f */
[----:B------:R-:W-:Y:S01]  /*39a80*/  LOP3.LUT R15, R29, 0x30, R37, 0xf8, !PT ;  /* 0x000000301d0f7812 */ /* 0x000fe200078ef825 */
[----:B------:R-:W-:Y:S02]  /*39a90*/  IMAD.IADD R12, R12, 0x1, R13 ;  /* 0x000000010c0c7824 */ /* 0x000fe400078e020d */
[----:B------:R-:W-:Y:S01]  /*39aa0*/  IMAD R28, R28, 0x2800, R31 ;  /* 0x000028001c1c7824 */ /* 0x000fe200078e021f */
[----:B------:R-:W-:Y:S02]  /*39ab0*/  LOP3.LUT R15, R15, R30, RZ, 0x3c, !PT ;  /* 0x0000001e0f0f7212 */ /* 0x000fe400078e3cff */
[----:B------:R-:W-:-:S03]  /*39ac0*/  IADD3 R12, P1, P2, R102, R12, R55 ;  /* 0x0000000c660c7210 */ /* 0x000fc60007a3e037 */
[----:B------:R-:W-:Y:S01]  /*39ad0*/  IMAD.IADD R28, R28, 0x1, R15 ;  /* 0x000000011c1c7824 */ /* 0x000fe200078e020f */
[----:B------:R-:W-:Y:S02]  /*39ae0*/  IADD3.X R13, R103, RZ, R93, P1, P2 ;  /* 0x000000ff670d7210 */ /* 0x000fe40000fe445d */
[----:B------:R-:W-:Y:S02]  /*39af0*/  ISETP.GE.AND P1, PT, R97, R36, PT ;  /* 0x000000246100720c */ /* 0x000fe40003f26270 */
[----:B------:R-:W-:Y:S02]  /*39b00*/  IADD3 R28, P3, P4, R102, R28, R55 ;  /* 0x0000001c661c7210 */ /* 0x000fe40007c7e037 */
[----:B------:R-:W5:Y:S02]  /*39b10*/  LD.E.128 R12, desc[UR4][R12.64] ;  /* 0x000000040c0c7980 */ /* 0x000f64000c101d00 */
[----:B------:R-:W-:Y:S01]  /*39b20*/  IADD3.X R29, R103, RZ, R93, P3, P4 ;  /* 0x000000ff671d7210 */ /* 0x000fe20001fe845d */
[----:B------:R-:W-:-:S05]  /*39b30*/  IMAD.SHL.U32 R39, R39, 0x10, RZ ;  /* 0x0000001027277824 */ /* 0x000fca00078e00ff */
[----:B------:R-:W5:Y:S01]  /*39b40*/  LD.E.128 R28, desc[UR6][R28.64] ;  /* 0x000000061c1c7980 */ /* 0x000f62000c101d00 */
[----:B------:R-:W-:Y:S05]  /*39b50*/  @P1 BRA `(.L_x_4593) ;  /* 0x0000000c00e81947 */ /* 0x000fea0003800000 */
[----:B-----5:R-:W-:Y:S01]  /*39b60*/  IMAD.MOV.U32 R36, RZ, RZ, R13 ;  /* 0x000000ffff247224 */ /* 0x020fe200078e000d */
[----:B------:R-:W-:Y:S01]  /*39b70*/  SHF.R.U32.HI R13, RZ, 0x8, R56 ;  /* 0x00000008ff0d7819 */ /* 0x000fe20000011638 */
[----:B------:R-:W-:Y:S01]  /*39b80*/  IMAD.MOV.U32 R38, RZ, RZ, R15 ;  /* 0x000000ffff267224 */ /* 0x000fe200078e000f */
[----:B------:R-:W-:Y:S01]  /*39b90*/  SHF.R.U32.HI R15, RZ, 0x8, R57 ;  /* 0x00000008ff0f7819 */ /* 0x000fe20000011639 */
[----:B------:R-:W-:Y:S01]  /*39ba0*/  IMAD.MOV.U32 R40, RZ, RZ, R29 ;  /* 0x000000ffff287224 */ /* 0x000fe200078e001d */
[----:B------:R-:W-:Y:S01]  /*39bb0*/  LOP3.LUT R42, R56, 0xff, RZ, 0xc0, !PT ;  /* 0x000000ff382a7812 */ /* 0x000fe200078ec0ff */
[----:B------:R-:W-:Y:S01]  /*39bc0*/  IMAD.MOV.U32 R41, RZ, RZ, R31 ;  /* 0x000000ffff297224 */ /* 0x000fe200078e001f */
        /* <DEDUP_REMOVED lines=9> */
[----:B------:R-:W-:Y:S02]  /*39c60*/  SHF.R.U32.HI R29, RZ, 0x8, R32 ;  /* 0x00000008ff1d7819 */ /* 0x000fe40000011620 */
        /* <DEDUP_REMOVED lines=17> */
[----:B------:R-:W-:Y:S02]  /*39d80*/  SHF.R.U32.HI R29, RZ, 0x8, R35 ;  /* 0x00000008ff1d7819 */ /* 0x000fe40000011623 */
[----:B------:R-:W-:Y:S02]  /*39d90*/  LOP3.LUT R13, R13, 0xff, RZ, 0xc0, !PT ;  /* 0x000000ff0d0d7812 */ /* 0x000fe400078ec0ff */
[----:B------:R-:W-:Y:S02]  /*39da0*/  LOP3.LUT R15, R15, 0xff, RZ, 0xc0, !PT ;  /* 0x000000ff0f0f7812 */ /* 0x000fe400078ec0ff */
[----:B------:R-:W-:Y:S02]  /*39db0*/  SHF.R.U32.HI R31, RZ, 0x10, R59 ;  /* 0x00000010ff1f7819 */ /* 0x000fe4000001163b */
[----:B------:R-:W-:Y:S02]  /*39dc0*/  LOP3.LUT R70, R35, 0xff, RZ, 0xc0, !PT ;  /* 0x000000ff23467812 */ /* 0x000fe400078ec0ff */
[----:B------:R-:W-:-:S02]  /*39dd0*/  LOP3.LUT R29, R29, 0xff, RZ, 0xc0, !PT ;  /* 0x000000ff1d1d7812 */ /* 0x000fc400078ec0ff */
[----:B------:R-:W-:Y:S02]  /*39de0*/  PRMT R13, R13, 0x7054, R42 ;  /* 0x000070540d0d7816 */ /* 0x000fe4000000002a */
[----:B------:R-:W-:Y:S02]  /*39df0*/  PRMT R15, R15, 0x7054, R60 ;  /* 0x000070540f0f7816 */ /* 0x000fe4000000003c */
[----:B------:R-:W-:Y:S02]  /*39e00*/  LOP3.LUT R31, R31, 0xff, RZ, 0xc0, !PT ;  /* 0x000000ff1f1f7812 */ /* 0x000fe400078ec0ff */
[----:B------:R-:W-:Y:S02]  /*39e10*/  SHF.R.U32.HI R42, RZ, 0x10, R32 ;  /* 0x00000010ff2a7819 */ /* 0x000fe40000011620 */
[----:B------:R-:W-:Y:S02]  /*39e20*/  SHF.R.U32.HI R60, RZ, 0x10, R33 ;  /* 0x00000010ff3c7819 */ /* 0x000fe40000011621 */
[----:B------:R-:W-:-:S02]  /*39e30*/  PRMT R63, R29, 0x7604, R70 ;  /* 0x000076041d3f7816 */ /* 0x000fc40000000046 */
[----:B------:R-:W-:Y:S02]  /*39e40*/  PRMT R64, R31, 0x7054, R64 ;  /* 0x000070541f407816 */ /* 0x000fe40000000040 */
[----:B------:R-:W-:Y:S02]  /*39e50*/  SHF.R.U32.HI R29, RZ, 0x10, R58 ;  /* 0x00000010ff1d7819 */ /* 0x000fe4000001163a */
[----:B------:R-:W-:Y:S02]  /*39e60*/  LOP3.LUT R42, R42, 0xff, RZ, 0xc0, !PT ;  /* 0x000000ff2a2a7812 */ /* 0x000fe400078ec0ff */
[----:B------:R-:W-:Y:S02]  /*39e70*/  LOP3.LUT R31, R60, 0xff, RZ, 0xc0, !PT ;  /* 0x000000ff3c1f7812 */ /* 0x000fe400078ec0ff */
[----:B------:R-:W-:Y:S02]  /*39e80*/  SHF.R.U32.HI R55, RZ, 0x10, R34 ;  /* 0x00000010ff377819 */ /* 0x000fe40000011622 */
[----:B------:R-:W-:-:S02]  /*39e90*/  SHF.R.U32.HI R60, RZ, 0x10, R35 ;  /* 0x00000010ff3c7819 */ /* 0x000fc40000011623 */
[----:B------:R-:W-:Y:S02]  /*39ea0*/  LOP3.LUT R29, R29, 0xff, RZ, 0xc0, !PT ;  /* 0x000000ff1d1d7812 */ /* 0x000fe400078ec0ff */
[----:B------:R-:W-:Y:S02]  /*39eb0*/  PRMT R43, R42, 0x7054, R43 ;  /* 0x000070542a2b7816 */ /* 0x000fe4000000002b */
[----:B------:R-:W-:Y:S02]  /*39ec0*/  LOP3.LUT R55, R55, 0xff, RZ, 0xc0, !PT ;  /* 0x000000ff37377812 */ /* 0x000fe400078ec0ff */
[----:B------:R-:W-:Y:S02]  /*39ed0*/  LOP3.LUT R42, R60, 0xff, RZ, 0xc0, !PT ;  /* 0x000000ff3c2a7812 */ /* 0x000fe400078ec0ff */
[----:B------:R-:W-:Y:S02]  /*39ee0*/  PRMT R31, R31, 0x7054, R66 ;  /* 0x000070541f1f7816 */ /* 0x000fe40000000042 */
[----:B------:R-:W-:-:S02]  /*39ef0*/  SHF.R.U32.HI R60, RZ, 0x18, R33 ;  /* 0x00000018ff3c7819 */ /* 0x000fc40000011621 */
[----:B------:R-:W-:Y:S02]  /*39f00*/  PRMT R29, R29, 0x7054, R62 ;  /* 0x000070541d1d7816 */ /* 0x000fe4000000003e */
[----:B------:R-:W-:Y:S02]  /*39f10*/  PRMT R61, R55, 0x7054, R68 ;  /* 0x00007054373d7816 */ /* 0x000fe40000000044 */
[----:B------:R-:W-:Y:S02]  /*39f20*/  SHF.R.U32.HI R62, RZ, 0x18, R57 ;  /* 0x00000018ff3e7819 */ /* 0x000fe40000011639 */
[----:B------:R-:W-:Y:S02]  /*39f30*/  PRMT R55, R60, 0x654, R31 ;  /* 0x000006543c377816 */ /* 0x000fe4000000001f */
[----:B------:R-:W-:Y:S02]  /*39f40*/  PRMT R33, R62, 0x654, R15 ;  /* 0x000006543e217816 */ /* 0x000fe4000000000f */
[----:B------:R-:W-:-:S02]  /*39f50*/  F2FP.F16.E4M3.UNPACK_B R31, R40 ;  /* 0x00000028ff1f723e */ /* 0x000fc400020006ff */
[----:B------:R-:W-:Y:S02]  /*39f60*/  F2FP.F16.E4M3.UNPACK_B R57, R55 ;  /* 0x00000037ff39723e */ /* 0x000fe400020006ff */
[----:B------:R-:W-:Y:S02]  /*39f70*/  PRMT R63, R42, 0x7054, R63 ;  /* 0x000070542a3f7816 */ /* 0x000fe4000000003f */
[----:B------:R-:W-:Y:S01]  /*39f80*/  SHF.R.U32.HI R67, RZ, 0x18, R59 ;  /* 0x00000018ff437819 */ /* 0x000fe2000001163b */
[--C-:B------:R-:W-:Y:S01]  /*39f90*/  HADD2.F32 R60, -RZ, R57.reuse.H0_H0 ;  /* 0x20000039ff3c7230 */ /* 0x100fe20000004100 */
[----:B------:R-:W-:Y:S01]  /*39fa0*/  F2FP.F16.E4M3.UNPACK_B R42, R33 ;  /* 0x00000021ff2a723e */ /* 0x000fe200020006ff */
[----:B------:R-:W-:Y:S01]  /*39fb0*/  HADD2.F32 R57, -RZ, R57.H1_H1 ;  /* 0x30000039ff397230 */ /* 0x000fe20000004100 */
[----:B------:R-:W-:Y:S02]  /*39fc0*/  LOP3.LUT R59, R29, 0xff000000, R58, 0xf8, !PT ;  /* 0xff0000001d3b7812 */ /* 0x000fe400078ef83a */
[----:B------:R-:W-:Y:S01]  /*39fd0*/  LOP3.LUT R56, R13, 0xff000000, R56, 0xf8, !PT ;  /* 0xff0000000d387812 */ /* 0x000fe200078ef838 */
[----:B------:R-:W-:Y:S01]  /*39fe0*/  HADD2.F32 R13, -RZ, R31.H0_H0 ;  /* 0x2000001fff0d7230 */ /* 0x000fe20000004100 */
[----:B------:R-:W-:Y:S01]  /*39ff0*/  F2FP.F16.E4M3.UNPACK_B R29, R36 ;  /* 0x00000024ff1d723e */ /* 0x000fe200020006ff */
[--C-:B------:R-:W-:Y:S01]  /*3a000*/  HADD2.F32 R58, -RZ, R42.reuse.H0_H0 ;  /* 0x2000002aff3a7230 */ /* 0x100fe20000004100 */
[----:B------:R-:W-:Y:S01]  /*3a010*/  LOP3.LUT R43, R43, 0xff000000, R32, 0xf8, !PT ;  /* 0xff0000002b2b7812 */ /* 0x000fe200078ef820 */
[----:B------:R-:W-:-:S02]  /*3a020*/  HADD2.F32 R42, -RZ, R42.H1_H1 ;  /* 0x3000002aff2a7230 */ /* 0x000fc40000004100 */
[C---:B------:R-:W-:Y:S01]  /*3a030*/  FMUL.FTZ R32, R13.reuse, R60 ;  /* 0x0000003c0d207220 */ /* 0x040fe20000410000 */
[--C-:B------:R-:W-:Y:S02]  /*3a040*/  HADD2.F32 R15, -RZ, R29.reuse.H0_H0 ;  /* 0x2000001dff0f7230 */ /* 0x100fe40000004100 */
[----:B------:R-:W-:Y:S01]  /*3a050*/  FMUL.FTZ R65, R13, R58 ;  /* 0x0000003a0d417220 */ /* 0x000fe20000410000 */
[----:B------:R-:W-:Y:S01]  /*3a060*/  LOP3.LUT R61, R61, 0xff000000, R34, 0xf8, !PT ;  /* 0xff0000003d3d7812 */ /* 0x000fe200078ef822 */
[----:B------:R-:W-:Y:S01]  /*3a070*/  HADD2.F32 R29, -RZ, R29.H1_H1 ;  /* 0x3000001dff1d7230 */ /* 0x000fe20000004100 */
[----:B------:R-:W-:Y:S01]  /*3a080*/  F2FP.F16.E4M3.UNPACK_B R40, R40.H1 ;  /* 0x00000028ff28723e */ /* 0x000fe200030006ff */
[C---:B------:R-:W-:Y:S01]  /*3a090*/  FFMA.FTZ R13, R15.reuse, R58, -R32 ;  /* 0x0000003a0f0d7223 */ /* 0x040fe20000010820 */
[----:B------:R-:W-:Y:S01]  /*3a0a0*/  HADD2.F32 R32, -RZ, R31.H1_H1 ;  /* 0x3000001fff207230 */ /* 0x000fe20000004100 */
[----:B------:R-:W-:Y:S01]  /*3a0b0*/  F2FP.F16.E4M3.UNPACK_B R55, R55.H1 ;  /* 0x00000037ff37723e */ /* 0x000fe200030006ff */
[----:B------:R-:W-:Y:S01]  /*3a0c0*/  FFMA.FTZ R15, R15, R60, R65 ;  /* 0x0000003c0f0f7223 */ /* 0x000fe20000010041 */
[----:B------:R-:W-:Y:S01]  /*3a0d0*/  F2FP.F16.E4M3.UNPACK_B R34, R33.H1 ;  /* 0x00000021ff22723e */ /* 0x000fe200030006ff */
[----:B------:R-:W-:Y:S01]  /*3a0e0*/  HADD2.F32 R33, -RZ, R40.H0_H0 ;  /* 0x20000028ff217230 */ /* 0x000fe20000004100 */
[----:B------:R-:W-:Y:S01]  /*3a0f0*/  F2FP.F16.E4M3.UNPACK_B R36, R36.H1 ;  /* 0x00000024ff24723e */ /* 0x000fe200030006ff */
[----:B------:R-:W-:-:S02]  /*3a100*/  HADD2.F32 R60, -RZ, R55.H0_H0 ;  /* 0x20000037ff3c7230 */ /* 0x000fc40000004100 */
[CC--:B------:R-:W-:Y:S01]  /*3a110*/  FMUL.FTZ R62, R32.reuse, R57.reuse ;  /* 0x00000039203e7220 */ /* 0x0c0fe20000410000 */
[----:B------:R-:W-:Y:S02]  /*3a120*/  HADD2.F32 R58, -RZ, R34.H0_H0 ;  /* 0x20000022ff3a7230 */ /* 0x000fe40000004100 */
[----:B------:R-:W-:Y:S01]  /*3a130*/  FMUL.FTZ R32, R32, R42 ;  /* 0x0000002a20207220 */ /* 0x000fe20000410000 */
[----:B------:R-:W-:Y:S01]  /*3a140*/  LOP3.LUT R63, R63, 0xff000000, R35, 0xf8, !PT ;  /* 0xff0000003f3f7812 */ /* 0x000fe200078ef823 */
[----:B------:R-:W-:Y:S01]  /*3a150*/  HADD2.F32 R31, -RZ, R36.H0_H0 ;  /* 0x20000024ff1f7230 */ /* 0x000fe20000004100 */
[----:B------:R-:W-:Y:S01]  /*3a160*/  PRMT R64, R67, 0x654, R64 ;  /* 0x0000065443407816 */ /* 0x000fe20000000040 */
[----:B------:R-:W-:Y:S01]  /*3a170*/  FMUL.FTZ R68, R33, R60 ;  /* 0x0000003c21447220 */ /* 0x000fe20000410000 */
[----:B------:R-:W-:Y:S01]  /*3a180*/  FFMA.FTZ R66, R29, R57, R32 ;  /* 0x000000391d427223 */ /* 0x000fe20000010020 */
[----:B------:R-:W-:Y:S01]  /*3a190*/  FMUL.FTZ R33, R33, R58 ;  /* 0x0000003a21217220 */ /* 0x000fe20000410000 */
[----:B------:R-:W-:Y:S01]  /*3a1a0*/  HADD2.F32 R35, -RZ, R34.H1_H1 ;  /* 0x30000022ff237230 */ /* 0x000fe20000004100 */
[----:B------:R-:W-:Y:S01]  /*3a1b0*/  F2FP.F16.E4M3.UNPACK_B R32, R41 ;  /* 0x00000029ff20723e */ /* 0x000fe200020006ff */
[----:B------:R-:W-:Y:S01]  /*3a1c0*/  FFMA.FTZ R62, R29, R42, -R62 ;  /* 0x0000002a1d3e7223 */ /* 0x000fe2000001083e */
[----:B------:R-:W-:Y:S01]  /*3a1d0*/  F2FP.F16.E4M3.UNPACK_B R57, R63 ;  /* 0x0000003fff39723e */ /* 0x000fe200020006ff */
[C---:B------:R-:W-:Y:S01]  /*3a1e0*/  FFMA.FTZ R68, R31.reuse, R58, -R68 ;  /* 0x0000003a1f447223 */ /* 0x040fe20000010844 */
[----:B------:R-:W-:Y:S01]  /*3a1f0*/  F2FP.F16.E4M3.UNPACK_B R34, R64 ;  /* 0x00000040ff22723e */ /* 0x000fe200020006ff */
[----:B------:R-:W-:Y:S01]  /*3a200*/  FFMA.FTZ R60, R31, R60, R33 ;  /* 0x0000003c1f3c7223 */ /* 0x000fe20000010021 */
[----:B------:R-:W-:Y:S01]  /*3a210*/  HADD2.F32 R40, -RZ, R40.H1_H1 ;  /* 0x30000028ff287230 */ /* 0x000fe20000004100 */
[----:B------:R-:W-:Y:S01]  /*3a220*/  F2FP.F16.E4M3.UNPACK_B R29, R38 ;  /* 0x00000026ff1d723e */ /* 0x000fe200020006ff */
        /* <DEDUP_REMOVED lines=12> */
[----:B------:R-:W-:Y:S01]  /*3a2f0*/  HADD2.F32 R32, -RZ, R32.H1_H1 ;  /* 0x30000020ff207230 */ /* 0x000fe20000004100 */
[----:B------:R-:W-:Y:S01]  /*3a300*/  F2FP.F16.E4M3.UNPACK_B R64, R64.H1 ;  /* 0x00000040ff40723e */ /* 0x000fe200030006ff */
[----:B------:R-:W-:-:S02]  /*3a310*/  HADD2.F32 R57, -RZ, R57.H1_H1 ;  /* 0x30000039ff397230 */ /* 0x000fc40000004100 */
[C---:B------:R-:W-:Y:S01]  /*3a320*/  FFMA.FTZ R67, R36.reuse, R55, R40 ;  /* 0x0000003724437223 */ /* 0x040fe20000010028 */
[----:B------:R-:W-:Y:S02]  /*3a330*/  HADD2.F32 R34, -RZ, R34.H1_H1 ;  /* 0x30000022ff227230 */ /* 0x000fe40000004100 */
[C---:B------:R-:W-:Y:S01]  /*3a340*/  FFMA.FTZ R70, R31.reuse, R42, -R70 ;  /* 0x0000002a1f467223 */ /* 0x040fe20000010846 */
[----:B------:R-:W-:Y:S01]  /*3a350*/  FFMA.FTZ R58, R31, R58, R33 ;  /* 0x0000003a1f3a7223 */ /* 0x000fe20000010021 */
[----:B------:R-:W-:Y:S01]  /*3a360*/  FFMA.FTZ R65, R36, R35, -R65 ;  /* 0x0000002324417223 */ /* 0x000fe20000010841 */
[----:B------:R-:W-:Y:S01]  /*3a370*/  HADD2.F32 R29, -RZ, R29.H1_H1 ;  /* 0x3000001dff1d7230 */ /* 0x000fe20000004100 */
[----:B------:R-:W-:Y:S01]  /*3a380*/  F2FP.F16.E4M3.UNPACK_B R38, R38.H1 ;  /* 0x00000026ff26723e */ /* 0x000fe200030006ff */
[----:B------:R-:W-:Y:S02]  /*3a390*/  HADD2.F32 R33, -RZ, R41.H0_H0 ;  /* 0x20000029ff217230 */ /* 0x000fe40000004100 */
[----:B------:R-:W-:Y:S01]  /*3a3a0*/  FMUL.FTZ R42, R32, R57 ;  /* 0x00000039202a7220 */ /* 0x000fe20000410000 */
[----:B------:R-:W-:-:S02]  /*3a3b0*/  HADD2.F32 R40, -RZ, R63.H0_H0 ;  /* 0x2000003fff287230 */ /* 0x000fc40000004100 */
[-C--:B------:R-:W-:Y:S01]  /*3a3c0*/  FMUL.FTZ R32, R32, R34.reuse ;  /* 0x0000002220207220 */ /* 0x080fe20000410000 */
[----:B------:R-:W-:Y:S02]  /*3a3d0*/  HADD2.F32 R36, -RZ, R64.H0_H0 ;  /* 0x20000040ff247230 */ /* 0x000fe40000004100 */
[----:B------:R-:W-:Y:S01]  /*3a3e0*/  FFMA.FTZ R73, R29, R34, -R42 ;  /* 0x000000221d497223 */ /* 0x000fe2000001082a */
[----:B------:R-:W-:Y:S02]  /*3a3f0*/  HADD2.F32 R31, -RZ, R38.H0_H0 ;  /* 0x20000026ff1f7230 */ /* 0x000fe40000004100 */
[----:B------:R-:W-:Y:S01]  /*3a400*/  FMUL.FTZ R72, R33, R40 ;  /* 0x0000002821487220 */ /* 0x000fe20000410000 */
[----:B------:R-:W-:Y:S01]  /*3a410*/  FFMA.FTZ R75, R29, R57, R32 ;  /* 0x000000391d4b7223 */ /* 0x000fe20000010020 */
[----:B------:R-:W-:Y:S01]  /*3a420*/  FMUL.FTZ R33, R33, R36 ;  /* 0x0000002421217220 */ /* 0x000fe20000410000 */
[----:B------:R-:W-:Y:S01]  /*3a430*/  F2FP.F16.E4M3.UNPACK_B R32, R28.H1 ;  /* 0x0000001cff20723e */ /* 0x000fe200030006ff */
[C---:B------:R-:W-:Y:S01]  /*3a440*/  FFMA.FTZ R72, R31.reuse, R36, -R72 ;  /* 0x000000241f487223 */ /* 0x040fe20000010848 */
[-C--:B------:R-:W-:Y:S01]  /*3a450*/  F2FP.F16.E4M3.UNPACK_B R35, R43.reuse.H1 ;  /* 0x0000002bff23723e */ /* 0x080fe200030006ff */
[----:B------:R-:W-:Y:S01]  /*3a460*/  FFMA.FTZ R74, R31, R40, R33 ;  /* 0x000000281f4a7223 */ /* 0x000fe20000010021 */
[----:B------:R-:W-:Y:S01]  /*3a470*/  F2FP.F16.E4M3.UNPACK_B R34, R56.H1 ;  /* 0x00000038ff22723e */ /* 0x000fe200030006ff */
[----:B------:R-:W-:Y:S01]  /*3a480*/  HADD2.F32 R33, -RZ, R32.H0_H0 ;  /* 0x20000020ff217230 */ /* 0x000fe20000004100 */
[-C--:B------:R-:W-:Y:S01]  /*3a490*/  F2FP.F16.E4M3.UNPACK_B R29, R12.reuse.H1 ;  /* 0x0000000cff1d723e */ /* 0x080fe200030006ff */
[----:B------:R-:W-:Y:S01]  /*3a4a0*/  HADD2.F32 R40, -RZ, R35.H0_H0 ;  /* 0x20000023ff287230 */ /* 0x000fe20000004100 */
[----:B------:R-:W-:Y:S01]  /*3a4b0*/  F2FP.F16.E4M3.UNPACK_B R43, R43 ;  /* 0x0000002bff2b723e */ /* 0x000fe200020006ff */
[----:B------:R-:W-:Y:S01]  /*3a4c0*/  HADD2.F32 R36, -RZ, R34.H0_H0 ;  /* 0x20000022ff247230 */ /* 0x000fe20000004100 */
[----:B------:R-:W-:Y:S01]  /*3a4d0*/  F2FP.F16.E4M3.UNPACK_B R12, R12 ;  /* 0x0000000cff0c723e */ /* 0x000fe200020006ff */
        /* <DEDUP_REMOVED lines=8> */
[----:B------:R-:W-:Y:S01]  /*3a560*/  HADD2.F32 R33, -RZ, R32.H1_H1 ;  /* 0x30000020ff217230 */ /* 0x000fe20000004100 */
[----:B------:R-:W-:Y:S01]  /*3a570*/  F2FP.F16.E4M3.UNPACK_B R31, R28 ;  /* 0x0000001cff1f723e */ /* 0x000fe200020006ff */
[----:B------:R-:W-:-:S02]  /*3a580*/  HADD2.F32 R34, -RZ, R34.H1_H1 ;  /* 0x30000022ff227230 */ /* 0x000fc40000004100 */
[C---:B------:R-:W-:Y:S01]  /*3a590*/  FMUL.FTZ R55, R41.reuse, R63 ;  /* 0x0000003f29377220 */ /* 0x040fe20000410000 */
[----:B------:R-:W-:Y:S02]  /*3a5a0*/  HADD2.F32 R28, -RZ, R35.H1_H1 ;  /* 0x30000023ff1c7230 */ /* 0x000fe40000004100 */
[----:B------:R-:W-:Y:S01]  /*3a5b0*/  FMUL.FTZ R76, R41, R64 ;  /* 0x00000040294c7220 */ /* 0x000fe20000410000 */
[----:B------:R-:W-:Y:S01]  /*3a5c0*/  HADD2.F32 R38, -RZ, R38.H1_H1 ;  /* 0x30000026ff267230 */ /* 0x000fe20000004100 */
[----:B------:R-:W-:Y:S01]  /*3a5d0*/  F2FP.F16.E4M3.UNPACK_B R56, R56 ;  /* 0x00000038ff38723e */ /* 0x000fe200020006ff */
[----:B------:R-:W-:Y:S02]  /*3a5e0*/  HADD2.F32 R29, -RZ, R29.H1_H1 ;  /* 0x3000001dff1d7230 */ /* 0x000fe40000004100 */
[C---:B------:R-:W-:Y:S01]  /*3a5f0*/  FMUL.FTZ R41, R33.reuse, R34 ;  /* 0x0000002221297220 */ /* 0x040fe20000410000 */
[----:B------:R-:W-:Y:S02]  /*3a600*/  HADD2.F32 R32, -RZ, R31.H0_H0 ;  /* 0x2000001fff207230 */ /* 0x000fe40000004100 */
[----:B------:R-:W-:Y:S01]  /*3a610*/  FMUL.FTZ R36, R33, R28 ;  /* 0x0000001c21247220 */ /* 0x000fe20000410000 */
[----:B------:R-:W-:-:S02]  /*3a620*/  HADD2.F32 R35, -RZ, R43.H0_H0 ;  /* 0x2000002bff237230 */ /* 0x000fc40000004100 */
[----:B------:R-:W-:Y:S01]  /*3a630*/  FFMA.FTZ R79, R38, R63, R76 ;  /* 0x0000003f264f7223 */ /* 0x000fe2000001004c */
[C---:B------:R-:W-:Y:S01]  /*3a640*/  FFMA.FTZ R63, R29.reuse, R28, R41 ;  /* 0x0000001c1d3f7223 */ /* 0x040fe20000010029 */
[----:B------:R-:W-:Y:S02]  /*3a650*/  HADD2.F32 R33, -RZ, R56.H0_H0 ;  /* 0x20000038ff217230 */ /* 0x000fe40000004100 */
[----:B------:R-:W-:Y:S01]  /*3a660*/  FFMA.FTZ R57, R29, R34, -R36 ;  /* 0x000000221d397223 */ /* 0x000fe20000010824 */
[----:B------:R-:W-:Y:S02]  /*3a670*/  HADD2.F32 R28, -RZ, R12.H0_H0 ;  /* 0x2000000cff1c7230 */ /* 0x000fe40000004100 */
[C---:B------:R-:W-:Y:S01]  /*3a680*/  FMUL.FTZ R29, R32.reuse, R35 ;  /* 0x00000023201d7220 */ /* 0x040fe20000410000 */
[----:B------:R-:W-:Y:S02]  /*3a690*/  HADD2.F32 R31, -RZ, R31.H1_H1 ;  /* 0x3000001fff1f7230 */ /* 0x000fe40000004100 */
[----:B------:R-:W-:Y:S01]  /*3a6a0*/  FMUL.FTZ R32, R32, R33 ;  /* 0x0000002120207220 */ /* 0x000fe20000410000 */
[----:B------:R-:W-:-:S02]  /*3a6b0*/  HADD2.F32 R43, -RZ, R43.H1_H1 ;  /* 0x3000002bff2b7230 */ /* 0x000fc40000004100 */
[----:B------:R-:W-:Y:S01]  /*3a6c0*/  FFMA.FTZ R36, R28, R33, -R29 ;  /* 0x000000211c247223 */ /* 0x000fe2000001081d */
[----:B------:R-:W-:Y:S01]  /*3a6d0*/  HADD2.F32 R56, -RZ, R56.H1_H1 ;  /* 0x30000038ff387230 */ /* 0x000fe20000004100 */
[----:B------:R-:W-:Y:S01]  /*3a6e0*/  F2FP.F16.E4M3.UNPACK_B R29, R30.H1 ;  /* 0x0000001eff1d723e */ /* 0x000fe200030006ff */
[----:B------:R-:W-:Y:S01]  /*3a6f0*/  FFMA.FTZ R77, R38, R64, -R55 ;  /* 0x00000040264d7223 */ /* 0x000fe20000010837 */
[----:B------:R-:W-:Y:S01]  /*3a700*/  F2FP.F16.E4M3.UNPACK_B R34, R61.H1 ;  /* 0x0000003dff22723e */ /* 0x000fe200030006ff */
[----:B------:R-:W-:Y:S01]  /*3a710*/  FFMA.FTZ R38, R28, R35, R32 ;  /* 0x000000231c267223 */ /* 0x000fe20000010020 */
[----:B------:R-:W-:Y:S02]  /*3a720*/  HADD2.F32 R12, -RZ, R12.H1_H1 ;  /* 0x3000000cff0c7230 */ /* 0x000fe40000004100 */
[C---:B------:R-:W-:Y:S01]  /*3a730*/  FMUL.FTZ R33, R31.reuse, R43 ;  /* 0x0000002b1f217220 */ /* 0x040fe20000410000 */
[----:B------:R-:W-:Y:S01]  /*3a740*/  FMUL.FTZ R55, R31, R56 ;  /* 0x000000381f377220 */ /* 0x000fe20000410000 */
[----:B------:R-:W-:Y:S01]  /*3a750*/  F2FP.F16.E4M3.UNPACK_B R28, R14.H1 ;  /* 0x0000000eff1c723e */ /* 0x000fe200030006ff */
[----:B------:R-:W-:Y:S01]  /*3a760*/  HADD2.F32 R31, -RZ, R29.H0_H0 ;  /* 0x2000001dff1f7230 */ /* 0x000fe20000004100 */
[----:B------:R-:W-:Y:S01]  /*3a770*/  F2FP.F16.E4M3.UNPACK_B R32, R59.H1 ;  /* 0x0000003bff20723e */ /* 0x000fe200030006ff */
[----:B------:R-:W-:-:S02]  /*3a780*/  HADD2.F32 R35, -RZ, R34.H0_H0 ;  /* 0x20000022ff237230 */ /* 0x000fc40000004100 */
[C---:B------:R-:W-:Y:S01]  /*3a790*/  FFMA.FTZ R41, R12.reuse, R56, -R33 ;  /* 0x000000380c297223 */ /* 0x040fe20000010821 */
[----:B------:R-:W-:Y:S01]  /*3a7a0*/  FFMA.FTZ R55, R12, R43, R55 ;  /* 0x0000002b0c377223 */ /* 0x000fe20000010037 */
[----:B------:R-:W-:Y:S01]  /*3a7b0*/  HADD2.F32 R12, -RZ, R28.H0_H0 ;  /* 0x2000001cff0c7230 */ /* 0x000fe20000004100 */
[----:B------:R-:W-:Y:S01]  /*3a7c0*/  F2FP.F16.E4M3.UNPACK_B R30, R30 ;  /* 0x0000001eff1e723e */ /* 0x000fe200020006ff */
[----:B------:R-:W-:Y:S02]  /*3a7d0*/  HADD2.F32 R33, -RZ, R32.H0_H0 ;  /* 0x20000020ff217230 */ /* 0x000fe40000004100 */
[C---:B------:R-:W-:Y:S01]  /*3a7e0*/  FMUL.FTZ R43, R31.reuse, R35 ;  /* 0x000000231f2b7220 */ /* 0x040fe20000410000 */
[----:B------:R-:W-:Y:S01]  /*3a7f0*/  HADD2.F32 R29, -RZ, R29.H1_H1 ;  /* 0x3000001dff1d7230 */ /* 0x000fe20000004100 */
[----:B------:R-:W-:Y:S01]  /*3a800*/  F2FP.F16.E4M3.UNPACK_B R61, R61 ;  /* 0x0000003dff3d723e */ /* 0x000fe200020006ff */
[----:B------:R-:W-:Y:S02]  /*3a810*/  HADD2.F32 R34, -RZ, R34.H1_H1 ;  /* 0x30000022ff227230 */ /* 0x000fe40000004100 */
[----:B------:R-:W-:Y:S01]  /*3a820*/  FMUL.FTZ R31, R31, R33 ;  /* 0x000000211f1f7220 */ /* 0x000fe20000410000 */
[----:B------:R-:W-:-:S02]  /*3a830*/  HADD2.F32 R32, -RZ, R32.H1_H1 ;  /* 0x30000020ff207230 */ /* 0x000fc40000004100 */
[C---:B------:R-:W-:Y:S01]  /*3a840*/  FFMA.FTZ R43, R12.reuse, R33, -R43 ;  /* 0x000000210c2b7223 */ /* 0x040fe2000001082b */
[----:B------:R-:W-:Y:S02]  /*3a850*/  HADD2.F32 R28, -RZ, R28.H1_H1 ;  /* 0x3000001cff1c7230 */ /* 0x000fe40000004100 */
[C---:B------:R-:W-:Y:S01]  /*3a860*/  FMUL.FTZ R33, R29.reuse, R34 ;  /* 0x000000221d217220 */ /* 0x040fe20000410000 */
[----:B------:R-:W-:Y:S01]  /*3a870*/  F2FP.F16.E4M3.UNPACK_B R59, R59 ;  /* 0x0000003bff3b723e */ /* 0x000fe200020006ff */
[-C--:B------:R-:W-:Y:S01]  /*3a880*/  FMUL.FTZ R29, R29, R32.reuse ;  /* 0x000000201d1d7220 */ /* 0x080fe20000410000 */
[----:B------:R-:W-:Y:S01]  /*3a890*/  FFMA.FTZ R56, R12, R35, R31 ;  /* 0x000000230c387223 */ /* 0x000fe2000001001f */
[C---:B------:R-:W-:Y:S01]  /*3a8a0*/  FFMA.FTZ R32, R28.reuse, R32, -R33 ;  /* 0x000000201c207223 */ /* 0x040fe20000010821 */
[----:B------:R-:W-:Y:S01]  /*3a8b0*/  F2FP.F16.E4M3.UNPACK_B R14, R14 ;  /* 0x0000000eff0e723e */ /* 0x000fe200020006ff */
[----:B------:R-:W-:Y:S01]  /*3a8c0*/  FFMA.FTZ R71, R28, R34, R29 ;  /* 0x000000221c477223 */ /* 0x000fe2000001001d */
[--C-:B------:R-:W-:Y:S01]  /*3a8d0*/  HADD2.F32 R28, -RZ, R30.reuse.H0_H0 ;  /* 0x2000001eff1c7230 */ /* 0x100fe20000004100 */
[----:B------:R-:W-:Y:S01]  /*3a8e0*/  F2FP.SATFINITE.E4M3.F32.PACK_AB_MERGE_C R72, R77, R72, RZ ;  /* 0x000000484d48723e */ /* 0x000fe200048070ff */
[----:B------:R-:W-:Y:S01]  /*3a8f0*/  HADD2.F32 R31, -RZ, R61.H0_H0 ;  /* 0x2000003dff1f7230 */ /* 0x000fe20000004100 */
[----:B------:R-:W-:Y:S01]  /*3a900*/  F2FP.SATFINITE.E4M3.F32.PACK_AB_MERGE_C R42, R57, R42, RZ ;  /* 0x0000002a392a723e */ /* 0x000fe200048070ff */
[----:B------:R-:W-:Y:S01]  /*3a910*/  HADD2.F32 R30, -RZ, R30.H1_H1 ;  /* 0x3000001eff1e7230 */ /* 0x000fe20000004100 */
[----:B------:R-:W-:Y:S01]  /*3a920*/  F2FP.SATFINITE.E4M3.F32.PACK_AB_MERGE_C R40, R63, R40, RZ ;  /* 0x000000283f28723e */ /* 0x000fe200048070ff */
[----:B------:R-:W-:-:S02]  /*3a930*/  HADD2.F32 R29, -RZ, R59.H0_H0 ;  /* 0x2000003bff1d7230 */ /* 0x000fc40000004100 */
[C---:B------:R-:W-:Y:S01]  /*3a940*/  FMUL.FTZ R33, R28.reuse, R31 ;  /* 0x0000001f1c217220 */ /* 0x040fe20000410000 */
[----:B------:R-:W-:Y:S01]  /*3a950*/  HADD2.F32 R61, -RZ, R61.H1_H1 ;  /* 0x3000003dff3d7230 */ /* 0x000fe20000004100 */
[----:B------:R-:W-:Y:S01]  /*3a960*/  F2FP.SATFINITE.E4M3.F32.PACK_AB_MERGE_C R60, R67, R60, RZ ;  /* 0x0000003c433c723e */ /* 0x000fe200048070ff */
        /* <DEDUP_REMOVED lines=23> */
[----:B------:R-:W-:-:S02]  /*3aae0*/  F2FP.SATFINITE.E4M3.F32.PACK_AB_MERGE_C R13, R62, R13, R65 ;  /* 0x0000000d3e0d723e */ /* 0x000fc40004807041 */
[----:B------:R-:W-:-:S07]  /*3aaf0*/  F2FP.SATFINITE.E4M3.F32.PACK_AB_MERGE_C R31, R75, R58, R74 ;  /* 0x0000003a4b1f723e */ /* 0x000fce000480704a */
.L_x_4593:
[----:B------:R-:W-:Y:S05]  /*3ab00*/  BSYNC B2 ;  /* 0x0000000000027941 */ /* 0x000fea0003800000 */
.L_x_4592:
[--C-:B------:R-:W-:Y:S02]  /*3ab10*/  SHF.R.S32.HI R33, RZ, 0x1f, R39.reuse ;  /* 0x0000001fff217819 */ /* 0x100fe40000011427 */
[----:B------:R-:W-:Y:S02]  /*3ab20*/  IADD3 R32, P1, P2, R26, R94, R39 ;  /* 0x0000005e1a207210 */ /* 0x000fe40007a3e027 */
[----:B------:R-:W-:Y:S02]  /*3ab30*/  R2UR UR4, R20 ;  /* 0x00000000140472ca */ /* 0x000fe400000e0000 */
[----:B------:R-:W-:Y:S02]  /*3ab40*/  R2UR UR5, R21 ;  /* 0x00000000150572ca */ /* 0x000fe400000e0000 */
[----:B------:R-:W-:Y:S02]  /*3ab50*/  IADD3.X R33, R27, R69, R33, P1, P2 ;  /* 0x000000451b217210 */ /* 0x000fe40000fe4421 */
[----:B------:R-:W-:-:S09]  /*3ab60*/  ISETP.GE.AND P1, PT, R37, R7, PT ;  /* 0x000000072500720c */ /* 0x000fd20003f26270 */
[----:B-----5:R0:W-:Y:S04]  /*3ab70*/  ST.E.128 desc[UR4][R32.64], R12 ;  /* 0x0000000c20007985 */ /* 0x0201e8000c101d04 */
[----:B------:R-:W-:Y:S05]  /*3ab80*/  @P1 BRA `(.L_x_4541) ;  /* 0x0000000c00401947 */ /* 0x000fea0003800000 */
[----:B------:R-:W-:Y:S02]  /*3ab90*/  R2UR UR4, R20 ;  /* 0x00000000140472ca */ /* 0x000fe400000e0000 */
[----:B------:R-:W-:Y:S02]  /*3aba0*/  R2UR UR5, R21 ;  /* 0x00000000150572ca */ /* 0x000fe400000e0000 */
[--C-:B------:R-:W-:Y:S02]  /*3abb0*/  IADD3 R94, P1, P2, R26, R94, R37.reuse ;  /* 0x0000005e1a5e7210 */ /* 0x100fe40007a3e025 */
[----:B------:R-:W-:-:S04]  /*3abc0*/  SHF.R.S32.HI R26, RZ, 0x1f, R37 ;  /* 0x0000001fff1a7819 */ /* 0x000fc80000011425 */
[----:B------:R-:W-:-:S05]  /*3abd0*/  IADD3.X R95, R27, R69, R26, P1, P2 ;  /* 0x000000451b5f7210 */ /* 0x000fca0000fe441a */
[----:B------:R1:W-:Y:S01]  /*3abe0*/  ST.E.128 desc[UR4][R94.64], R28 ;  /* 0x0000001c5e007985 */ /* 0x0003e2000c101d04 */
[----:B------:R-:W-:Y:S05]  /*3abf0*/  BRA `(.L_x_4541) ;  /* 0x0000000c00247947 */ /* 0x000fea0003800000 */
.L_x_4507:
[----:B------:R-:W2:Y:S01]  /*3ac00*/  LDL.64 R12, [R3+0x10] ;  /* 0x00001000030c7983 */ /* 0x000ea20000100a00 */
[----:B------:R-:W-:Y:S02]  /*3ac10*/  R2UR UR4, R20 ;  /* 0x00000000140472ca */ /* 0x000fe400000e0000 */
[----:B------:R-:W-:Y:S01]  /*3ac20*/  R2UR UR5, R21 ;  /* 0x00000000150572ca */ /* 0x000fe200000e0000 */
[----:B------:R0:W5:Y:S04]  /*3ac30*/  LDL R7, [R0] ;  /* 0x0000000000077983 */ /* 0x0001680000100800 */
[----:B------:R0:W5:Y:S08]  /*3ac40*/  LDL R14, [R0+0x4] ;  /* 0x00000400000e7983 */ /* 0x0001700000100800 */
[----:B--2---:R-:W2:Y:S01]  /*3ac50*/  LD.E R15, desc[UR4][R12.64+0x1c] ;  /* 0x00001c040c0f7980 */ /* 0x004ea2000c101900 */
[----:B------:R-:W-:Y:S01]  /*3ac60*/  BSSY B2, `(.L_x_4594) ;  /* 0x0000005000027945 */ /* 0x000fe20003800000 */
[----:B--2---:R-:W-:-:S04]  /*3ac70*/  LOP3.LUT R15, R15, 0x1, RZ, 0xfc, !PT ;  /* 0x000000010f0f7812 */ /* 0x004fc800078efcff */
[----:B------:R-:W-:-:S13]  /*3ac80*/  ISETP.NE.AND P1, PT, R15, 0x3, PT ;  /* 0x000000030f00780c */ /* 0x000fda0003f25270 */
[----:B0-----:R-:W-:Y:S05]  /*3ac90*/  @!P1 BRA `(.L_x_4595) ;  /* 0x0000000000049947 */ /* 0x001fea0003800000 */
[----:B------:R-:W-:Y:S01]  /*3aca0*/  BPT.TRAP 0x1 ;  /* 0x000000040000795c */ /* 0x000fe20000300000 */
.L_x_4595:
[----:B------:R-:W-:Y:S05]  /*3acb0*/  BSYNC B2 ;  /* 0x0000000000027941 */ /* 0x000fea0003800000 */
.L_x_4594:
[----:B------:R-:W-:Y:S02]  /*3acc0*/  R2UR UR4, R20 ;  /* 0x00000000140472ca */ /* 0x000fe400000e0000 */
[----:B------:R-:W-:-:S13]  /*3acd0*/  R2UR UR5, R21 ;  /* 0x00000000150572ca */ /* 0x000fda00000e0000 */
[----:B------:R-:W2:Y:S01]  /*3ace0*/  LD.E.64 R12, desc[UR4][R12.64+0x8] ;  /* 0x000008040c0c7980 */ /* 0x000ea2000c101b00 */
[----:B-----5:R-:W-:Y:S01]  /*3acf0*/  SHF.L.U32 R14, R14, 0x1f, RZ ;  /* 0x0000001f0e0e7819 */ /* 0x020fe200000006ff */
[----:B------:R-:W-:Y:S01]  /*3ad00*/  BSSY B2, `(.L_x_4596) ;  /* 0x0000005000027945 */ /* 0x000fe20003800000 */
[----:B--2---:R-:W-:-:S05]  /*3ad10*/  MOV R26, R12 ;  /* 0x0000000c001a7202 */ /* 0x004fca0000000f00 */
[----:B------:R-:W-:-:S04]  /*3ad20*/  IMAD R7, R7, 0x8, R26 ;  /* 0x0000000807077824 */ /* 0x000fc800078e021a */
[----:B------:R-:W0:Y:S02]  /*3ad30*/  SYNCS.PHASECHK.TRANS64.TRYWAIT P1, [R7+URZ], R14 ;  /* 0x0000000e070075a7 */ /* 0x000e24000802017f */
[----:B0-----:R-:W-:Y:S05]  /*3ad40*/  @!P1 BRA `(.L_x_4597) ;  /* 0x0000000c00589947 */ /* 0x001fea0003800000 */
.L_x_4623:
[----:B------:R-:W-:Y:S05]  /*3ad50*/  BSYNC B2 ;  /* 0x0000000000027941 */ /* 0x000fea0003800000 */
.L_x_4596:
[----:B------:R-:W2:Y:S04]  /*3ad60*/  LDL.64 R26, [R3] ;  /* 0x00000000031a7983 */ /* 0x000ea80000100a00 */
[----:B------:R-:W3:Y:S04]  /*3ad70*/  LDL.64 R32, [R3+0x30] ;  /* 0x0000300003207983 */ /* 0x000ee80000100a00 */
[----:B0-----:R-:W4:Y:S04]  /*3ad80*/  LDL.64 R14, [R3+0x20] ;  /* 0x00002000030e7983 */ /* 0x001f280000100a00 */
[----:B------:R-:W4:Y:S01]  /*3ad90*/  LDL.64 R12, [R3+0x18] ;  /* 0x00001800030c7983 */ /* 0x000f220000100a00 */
[----:B------:R-:W-:-:S02]  /*3ada0*/  R2UR UR4, R20 ;  /* 0x00000000140472ca */ /* 0x000fc400000e0000 */
[C---:B------:R-:W-:Y:S01]  /*3adb0*/  R2UR UR5, R21.reuse ;  /* 0x00000000150572ca */ /* 0x040fe200000e0000 */
[----:B------:R-:W4:Y:S01]  /*3adc0*/  LDL R38, [R0] ;  /* 0x0000000000267983 */ /* 0x000f220000100800 */
[C---:B------:R-:W-:Y:S02]  /*3add0*/  R2UR UR8, R20.reuse ;  /* 0x00000000140872ca */ /* 0x040fe400000e0000 */
[C---:B------:R-:W-:Y:S01]  /*3ade0*/  R2UR UR9, R21.reuse ;  /* 0x00000000150972ca */ /* 0x040fe200000e0000 */
[----:B------:R-:W5:Y:S01]  /*3adf0*/  LDL.64 R34, [R3+0x38] ;  /* 0x0000380003227983 */ /* 0x000f620000100a00 */
[C---:B------:R-:W-:Y:S02]  /*3ae00*/  R2UR UR6, R20.reuse ;  /* 0x00000000140672ca */ /* 0x040fe400000e0000 */
[----:B------:R-:W-:Y:S02]  /*3ae10*/  R2UR UR7, R21 ;  /* 0x00000000150772ca */ /* 0x000fe400000e0000 */
[----:B------:R-:W-:-:S02]  /*3ae20*/  R2UR UR10, R20 ;  /* 0x00000000140a72ca */ /* 0x000fc400000e0000 */
[----:B------:R-:W-:Y:S01]  /*3ae30*/  R2UR UR11, R21 ;  /* 0x00000000150b72ca */ /* 0x000fe200000e0000 */
[----:B--2---:R-:W2:Y:S04]  /*3ae40*/  LD.E R40, desc[UR4][R26.64] ;  /* 0x000000041a287980 */ /* 0x004ea8000c101900 */
[----:B---3--:R-:W3:Y:S04]  /*3ae50*/  LD.E R41, desc[UR8][R32.64] ;  /* 0x0000000820297980 */ /* 0x008ee8000c101900 */
[----:B----4-:R-:W4:Y:S04]  /*3ae60*/  LD.E.64 R28, desc[UR6][R14.64+0x10] ;  /* 0x000010060e1c7980 */ /* 0x010f28000c101b00 */
[----:B------:R-:W4:Y:S04]  /*3ae70*/  LD.E.64 R36, desc[UR10][R12.64+0x8] ;  /* 0x0000080a0c247980 */ /* 0x000f28000c101b00 */
[----:B------:R0:W4:Y:S01]  /*3ae80*/  LD.E R7, desc[UR4][R12.64] ;  /* 0x000000040c077980 */ /* 0x000122000c101900 */
[----:B------:R-:W-:Y:S01]  /*3ae90*/  IMAD R39, R38, 0x7800, RZ ;  /* 0x0000780026277824 */ /* 0x000fe200078e02ff */
[----:B------:R-:W-:Y:S01]  /*3aea0*/  SHF.R.S32.HI R42, RZ, 0x1f, R53 ;  /* 0x0000001fff2a7819 */ /* 0x000fe20000011435 */
[----:B------:R-:W-:Y:S01]  /*3aeb0*/  BSSY B2, `(.L_x_4598) ;  /* 0x0000054000027945 */ /* 0x000fe20003800000 */
[----:B------:R1:W5:Y:S04]  /*3aec0*/  LD.E.64 R26, desc[UR4][R14.64+0x8] ;  /* 0x000008040e1a7980 */ /* 0x000368000c101b00 */
[----:B------:R1:W5:Y:S01]  /*3aed0*/  LD.E.64 R30, desc[UR6][R14.64+0x18] ;  /* 0x000018060e1e7980 */ /* 0x000362000c101b00 */
[----:B0-----:R-:W-:Y:S01]  /*3aee0*/  SHF.R.S32.HI R13, RZ, 0x1f, R39 ;  /* 0x0000001fff0d7819 */ /* 0x001fe20000011427 */
[----:B--2---:R-:W-:-:S05]  /*3aef0*/  IMAD R40, R53, -0xa0, R40 ;  /* 0xffffff6035287824 */ /* 0x004fca00078e0228 */
[----:B------:R-:W-:-:S04]  /*3af00*/  VIMNMX R56, R40, 0xa0, PT ;  /* 0x000000a028387848 */ /* 0x000fc80003fe0100 */
[----:B---3--:R-:W-:Y:S01]  /*3af10*/  ISETP.GE.AND P1, PT, R41, R56, PT ;  /* 0x000000382900720c */ /* 0x008fe20003f26270 */
[-C--:B----4-:R-:W-:Y:S01]  /*3af20*/  IMAD R29, R29, R53.reuse, RZ ;  /* 0x000000351d1d7224 */ /* 0x090fe200078e02ff */
[----:B------:R-:W-:Y:S01]  /*3af30*/  IADD3 R38, P2, R39, R36, RZ ;  /* 0x0000002427267210 */ /* 0x000fe20007f5e0ff */
[----:B------:R-:W-:Y:S01]  /*3af40*/  IMAD.WIDE.U32 R40, R28, R53, RZ ;  /* 0x000000351c287225 */ /* 0x000fe200078e00ff */
[----:B------:R-:W-:-:S03]  /*3af50*/  IADD3 R36, P3, P4, R36, R7, R39 ;  /* 0x0000000724247210 */ /* 0x000fc60007c7e027 */
[----:B------:R-:W-:Y:S01]  /*3af60*/  IMAD R29, R28, R42, R29 ;  /* 0x0000002a1c1d7224 */ /* 0x000fe200078e021d */
[----:B------:R-:W-:Y:S01]  /*3af70*/  SHF.R.S32.HI R7, RZ, 0x1f, R7 ;  /* 0x0000001fff077819 */ /* 0x000fe20000011407 */
[----:B------:R-:W-:Y:S02]  /*3af80*/  IMAD.X R39, R37, 0x1, R13, P2 ;  /* 0x0000000125277824 */ /* 0x000fe400010e060d */
[----:B------:R-:W-:Y:S01]  /*3af90*/  IMAD.IADD R43, R41, 0x1, R29 ;  /* 0x00000001292b7824 */ /* 0x000fe200078e021d */
[----:B------:R-:W-:Y:S01]  /*3afa0*/  IADD3.X R37, R37, R7, R13, P3, P4 ;  /* 0x0000000725257210 */ /* 0x000fe20001fe840d */
[----:B-1----:R-:W-:Y:S06]  /*3afb0*/  @P1 BRA `(.L_x_4599) ;  /* 0x00000004000c1947 */ /* 0x002fec0003800000 */
[----:B------:R-:W-:Y:S02]  /*3afc0*/  R2UR UR4, R20 ;  /* 0x00000000140472ca */ /* 0x000fe400000e0000 */
[----:B------:R-:W-:-:S13]  /*3afd0*/  R2UR UR5, R21 ;  /* 0x00000000150572ca */ /* 0x000fda00000e0000 */
[----:B-----5:R-:W2:Y:S01]  /*3afe0*/  LD.E.U8 R42, desc[UR4][R34.64] ;  /* 0x00000004222a7980 */ /* 0x020ea2000c101100 */
[----:B------:R-:W-:Y:S01]  /*3aff0*/  IADD3 R28, P2, R30, R40, RZ ;  /* 0x000000281e1c7210 */ /* 0x000fe20007f5e0ff */
[----:B------:R-:W-:Y:S04]  /*3b000*/  BSSY B3, `(.L_x_4600) ;  /* 0x000000c000037945 */ /* 0x000fe80003800000 */
[----:B------:R-:W-:Y:S01]  /*3b010*/  IMAD.X R29, R31, 0x1, R43, P2 ;  /* 0x000000011f1d7824 */ /* 0x000fe200010e062b */
[----:B--2---:R-:W-:-:S04]  /*3b020*/  LOP3.LUT R7, R42, 0x1, RZ, 0xc0, !PT ;  /* 0x000000012a077812 */ /* 0x004fc800078ec0ff */
[----:B------:R-:W-:-:S13]  /*3b030*/  ISETP.NE.U32.AND P1, PT, R7, 0x1, PT ;  /* 0x000000010700780c */ /* 0x000fda0003f25070 */
[----:B------:R-:W-:Y:S05]  /*3b040*/  @P1 BRA `(.L_x_4601) ;  /* 0x00000000001c1947 */ /* 0x000fea0003800000 */
[----:B------:R-:W-:Y:S02]  /*3b050*/  R2UR UR4, R20 ;  /* 0x00000000140472ca */ /* 0x000fe400000e0000 */
[----:B------:R-:W-:-:S13]  /*3b060*/  R2UR UR5, R21 ;  /* 0x00000000150572ca */ /* 0x000fda00000e0000 */
[----:B------:R-:W2:Y:S01]  /*3b070*/  LD.E.128 R12, desc[UR4][R38.64] ;  /* 0x00000004260c7980 */ /* 0x000ea2000c101d00 */
[----:B------:R-:W-:Y:S02]  /*3b080*/  R2UR UR6, R20 ;  /* 0x00000000140672ca */ /* 0x000fe400000e0000 */
[----:B------:R-:W-:Y:S01]  /*3b090*/  R2UR UR7, R21 ;  /* 0x00000000150772ca */ /* 0x000fe200000e0000 */
[----:B--2---:R0:W-:-:S12]  /*3b0a0*/  ST.E.128 desc[UR4][R28.64], R12 ;  /* 0x0000000c1c007985 */ /* 0x0041d8000c101d04 */
[----:B------:R0:W5:Y:S02]  /*3b0b0*/  LD.E.U8 R42, desc[UR6][R34.64] ;  /* 0x00000006222a7980 */ /* 0x000164000c101100 */
.L_x_4601:
[----:B------:R-:W-:Y:S05]  /*3b0c0*/  BSYNC B3 ;  /* 0x0000000000037941 */ /* 0x000fea0003800000 */
.L_x_4600:
[----:B-----5:R-:W-:Y:S01]  /*3b0d0*/  LOP3.LUT P1, RZ, R42, 0x2, RZ, 0xc0, !PT ;  /* 0x000000022aff7812 */ /* 0x020fe2000782c0ff */
[----:B------:R-:W-:-:S12]  /*3b0e0*/  BSSY B3, `(.L_x_4602) ;  /* 0x0000009000037945 */ /* 0x000fd80003800000 */
[----:B------:R-:W-:Y:S05]  /*3b0f0*/  @!P1 BRA `(.L_x_4603) ;  /* 0x00000000001c9947 */ /* 0x000fea0003800000 */
[----:B------:R-:W-:Y:S02]  /*3b100*/  R2UR UR4, R20 ;  /* 0x00000000140472ca */ /* 0x000fe400000e0000 */
[----:B------:R-:W-:-:S13]  /*3b110*/  R2UR UR5, R21 ;  /* 0x00000000150572ca */ /* 0x000fda00000e0000 */
[----:B0-----:R-:W2:Y:S01]  /*3b120*/  LD.E.128 R12, desc[UR4][R36.64] ;  /* 0x00000004240c7980 */ /* 0x001ea2000c101d00 */
[----:B------:R-:W-:Y:S02]  /*3b130*/  R2UR UR6, R20 ;  /* 0x00000000140672ca */ /* 0x000fe400000e0000 */
[----:B------:R-:W-:Y:S01]  /*3b140*/  R2UR UR7, R21 ;  /* 0x00000000150772ca */ /* 0x000fe200000e0000 */
[----:B--2---:R1:W-:-:S12]  /*3b150*/  ST.E.128 desc[UR4][R28.64+0x20], R12 ;  /* 0x0000200c1c007985 */ /* 0x0043d8000c101d04 */
[----:B------:R1:W5:Y:S02]  /*3b160*/  LD.E.U8 R42, desc[UR6][R34.64] ;  /* 0x00000006222a7980 */ /* 0x000364000c101100 */
.L_x_4603:
[----:B------:R-:W-:Y:S05]  /*3b170*/  BSYNC B3 ;  /* 0x0000000000037941 */ /* 0x000fea0003800000 */
.L_x_4602:
[----:B-----5:R-:W-:Y:S01]  /*3b180*/  LOP3.LUT P1, RZ, R42, 0x4, RZ, 0xc0, !PT ;  /* 0x000000042aff7812 */ /* 0x020fe2000782c0ff */
[----:B------:R-:W-:-:S12]  /*3b190*/  BSSY B3, `(.L_x_4604) ;  /* 0x0000009000037945 */ /* 0x000fd80003800000 */
[----:B------:R-:W-:Y:S05]  /*3b1a0*/  @!P1 BRA `(.L_x_4605) ;  /* 0x00000000001c9947 */ /* 0x000fea0003800000 */
[----:B------:R-:W-:Y:S02]  /*3b1b0*/  R2UR UR4, R20 ;  /* 0x00000000140472ca */ /* 0x000fe400000e0000 */
[----:B------:R-:W-:-:S13]  /*3b1c0*/  R2UR UR5, R21 ;  /* 0x00000000150572ca */ /* 0x000fda00000e0000 */
[----:B01----:R-:W2:Y:S01]  /*3b1d0*/  LD.E.128 R12, desc[UR4][R38.64+0x2800] ;  /* 0x00280004260c7980 */ /* 0x003ea2000c101d00 */
[----:B------:R-:W-:Y:S02]  /*3b1e0*/  R2UR UR6, R20 ;  /* 0x00000000140672ca */ /* 0x000fe400000e0000 */
[----:B------:R-:W-:Y:S01]  /*3b1f0*/  R2UR UR7, R21 ;  /* 0x00000000150772ca */ /* 0x000fe200000e0000 */
[----:B--2---:R2:W-:-:S12]  /*3b200*/  ST.E.128 desc[UR4][R28.64+0x40], R12 ;  /* 0x0000400c1c007985 */ /* 0x0045d8000c101d04 */
[----:B------:R2:W5:Y:S02]  /*3b210*/  LD.E.U8 R42, desc[UR6][R34.64] ;  /* 0x00000006222a7980 */ /* 0x000564000c101100 */
.L_x_4605:
[----:B------:R-:W-:Y:S05]  /*3b220*/  BSYNC B3 ;  /* 0x0000000000037941 */ /* 0x000fea0003800000 */
.L_x_4604:
[----:B-----5:R-:W-:Y:S01]  /*3b230*/  LOP3.LUT P1, RZ, R42, 0x8, RZ, 0xc0, !PT ;  /* 0x000000082aff7812 */ /* 0x020fe2000782c0ff */
[----:B------:R-:W-:-:S12]  /*3b240*/  BSSY B3, `(.L_x_4606) ;  /* 0x0000009000037945 */ /* 0x000fd80003800000 */
[----:B------:R-:W-:Y:S05]  /*3b250*/  @!P1 BRA `(.L_x_4607) ;  /* 0x00000000001c9947 */ /* 0x000fea0003800000 */
[----:B------:R-:W-:Y:S02]  /*3b260*/  R2UR UR4, R20 ;  /* 0x00000000140472ca */ /* 0x000fe400000e0000 */
[----:B------:R-:W-:-:S13]  /*3b270*/  R2UR UR5, R21 ;  /* 0x00000000150572ca */ /* 0x000fda00000e0000 */
[----:B012---:R-:W2:Y:S01]  /*3b280*/  LD.E.128 R12, desc[UR4][R36.64+0x2800] ;  /* 0x00280004240c7980 */ /* 0x007ea2000c101d00 */
[----:B------:R-:W-:Y:S02]  /*3b290*/  R2UR UR6, R20 ;  /* 0x00000000140672ca */ /* 0x000fe400000e0000 */
[----:B------:R-:W-:Y:S01]  /*3b2a0*/  R2UR UR7, R21 ;  /* 0x00000000150772ca */ /* 0x000fe200000e0000 */
[----:B--2---:R3:W-:-:S12]  /*3b2b0*/  ST.E.128 desc[UR4][R28.64+0x60], R12 ;  /* 0x0000600c1c007985 */ /* 0x0047d8000c101d04 */
[----:B------:R3:W5:Y:S02]  /*3b2c0*/  LD.E.U8 R42, desc[UR6][R34.64] ;  /* 0x00000006222a7980 */ /* 0x000764000c101100 */
.L_x_4607:
[----:B------:R-:W-:Y:S05]  /*3b2d0*/  BSYNC B3 ;  /* 0x0000000000037941 */ /* 0x000fea0003800000 */
.L_x_4606:
[----:B-----5:R-:W-:Y:S01]  /*3b2e0*/  LOP3.LUT P1, RZ, R42, 0x10, RZ, 0xc0, !PT ;  /* 0x000000102aff7812 */ /* 0x020fe2000782c0ff */
[----:B------:R-:W-:-:S12]  /*3b2f0*/  BSSY B3, `(.L_x_4608) ;  /* 0x0000009000037945 */ /* 0x000fd80003800000 */
[----:B------:R-:W-:Y:S05]  /*3b300*/  @!P1 BRA `(.L_x_4609) ;  /* 0x00000000001c9947 */ /* 0x000fea0003800000 */
[----:B------:R-:W-:Y:S02]  /*3b310*/  R2UR UR4, R20 ;  /* 0x00000000140472ca */ /* 0x000fe400000e0000 */
[----:B------:R-:W-:-:S13]  /*3b320*/  R2UR UR5, R21 ;  /* 0x00000000150572ca */ /* 0x000fda00000e0000 */
[----:B0123--:R-:W2:Y:S01]  /*3b330*/  LD.E.128 R12, desc[UR4][R38.64+0x5000] ;  /* 0x00500004260c7980 */ /* 0x00fea2000c101d00 */
[----:B------:R-:W-:Y:S02]  /*3b340*/  R2UR UR6, R20 ;  /* 0x00000000140672ca */ /* 0x000fe400000e0000 */
[----:B------:R-:W-:Y:S01]  /*3b350*/  R2UR UR7, R21 ;  /* 0x00000000150772ca */ /* 0x000fe200000e0000 */
[----:B--2---:R4:W-:-:S12]  /*3b360*/  ST.E.128 desc[UR4][R28.64+0x80], R12 ;  /* 0x0000800c1c007985 */ /* 0x0049d8000c101d04 */
[----:B------:R4:W5:Y:S02]  /*3b370*/  LD.E.U8 R42, desc[UR6][R34.64] ;  /* 0x00000006222a7980 */ /* 0x000964000c101100 */
.L_x_4609:
[----:B------:R-:W-:Y:S05]  /*3b380*/  BSYNC B3 ;  /* 0x0000000000037941 */ /* 0x000fea0003800000 */
.L_x_4608:
[----:B-----5:R-:W-:-:S13]  /*3b390*/  LOP3.LUT P1, RZ, R42, 0x20, RZ, 0xc0, !PT ;  /* 0x000000202aff7812 */ /* 0x020fda000782c0ff */
[----:B------:R-:W-:Y:S05]  /*3b3a0*/  @!P1 BRA `(.L_x_4599) ;  /* 0x0000000000109947 */ /* 0x000fea0003800000 */
[----:B------:R-:W-:Y:S02]  /*3b3b0*/  R2UR UR4, R20 ;  /* 0x00000000140472ca */ /* 0x000fe400000e0000 */
[----:B------:R-:W-:-:S13]  /*3b3c0*/  R2UR UR5, R21 ;  /* 0x00000000150572ca */ /* 0x000fda00000e0000 */
[----:B01234-:R-:W2:Y:S04]  /*3b3d0*/  LD.E.128 R12, desc[UR4][R36.64+0x5000] ;  /* 0x00500004240c7980 */ /* 0x01fea8000c101d00 */
[----:B--2---:R0:W-:Y:S02]  /*3b3e0*/  ST.E.128 desc[UR4][R28.64+0xa0], R12 ;  /* 0x0000a00c1c007985 */ /* 0x0041e4000c101d04 */
.L_x_4599:
[----:B------:R-:W-:Y:S05]  /*3b3f0*/  BSYNC B2 ;  /* 0x0000000000027941 */ /* 0x000fea0003800000 */
.L_x_4598:
[----:B------:R-:W-:Y:S02]  /*3b400*/  R2UR UR4, R20 ;  /* 0x00000000140472ca */ /* 0x000fe400000e0000 */
[----:B------:R-:W-:-:S13]  /*3b410*/  R2UR UR5, R21 ;  /* 0x00000000150572ca */ /* 0x000fda00000e0000 */
[----:B------:R-:W2:Y:S02]  /*3b420*/  LD.E R32, desc[UR4][R32.64] ;  /* 0x0000000420207980 */ /* 0x000ea4000c101900 */
[----:B--2---:R-:W-:-:S05]  /*3b430*/  VIADD R7, R32, 0x80 ;  /* 0x0000008020077836 */ /* 0x004fca0000000000 */
[----:B------:R-:W-:-:S13]  /*3b440*/  ISETP.GE.AND P1, PT, R7, R56, PT ;  /* 0x000000380700720c */ /* 0x000fda0003f26270 */
[----:B------:R-:W-:Y:S05]  /*3b450*/  @P1 BRA `(.L_x_4541) ;  /* 0x00000004000c1947 */ /* 0x000fea0003800000 */
[----:B------:R-:W-:Y:S02]  /*3b460*/  R2UR UR4, R20 ;  /* 0x00000000140472ca */ /* 0x000fe400000e0000 */
[----:B------:R-:W-:-:S13]  /*3b470*/  R2UR UR5, R21 ;  /* 0x00000000150572ca */ /* 0x000fda00000e0000 */
[----:B01-345:R-:W2:Y:S01]  /*3b480*/  LD.E.U8 R28, desc[UR4][R34.64] ;  /* 0x00000004221c7980 */ /* 0x03bea2000c101100 */
[----:B------:R-:W-:Y:S01]  /*3b490*/  IADD3 R40, P2, P3, R30, R26, R40 ;  /* 0x0000001a1e287210 */ /* 0x000fe20007b5e028 */
[----:B------:R-:W-:Y:S03]  /*3b4a0*/  BSSY B2, `(.L_x_4610) ;  /* 0x000000c000027945 */ /* 0x000fe60003800000 */
[----:B------:R-:W-:Y:S02]  /*3b4b0*/  IADD3.X R41, R31, R27, R43, P2, P3 ;  /* 0x0000001b1f297210 */ /* 0x000fe400017e642b */
        /* <DEDUP_REMOVED lines=10> */
.L_x_4611:
[----:B------:R-:W-:Y:S05]  /*3b560*/  BSYNC B2 ;  /* 0x0000000000027941 */ /* 0x000fea0003800000 */
.L_x_4610:
        /* <DEDUP_REMOVED lines=10> */
.L_x_4613:
[----:B------:R-:W-:Y:S05]  /*3b610*/  BSYNC B2 ;  /* 0x0000000000027941 */ /* 0x000fea0003800000 */
.L_x_4612:
        /* <DEDUP_REMOVED lines=10> */
.L_x_4615:
[----:B------:R-:W-:Y:S05]  /*3b6c0*/  BSYNC B2 ;  /* 0x0000000000027941 */ /* 0x000fea0003800000 */
.L_x_4614:
        /* <DEDUP_REMOVED lines=10> */
.L_x_4617:
[----:B------:R-:W-:Y:S05]  /*3b770*/  BSYNC B2 ;  /* 0x0000000000027941 */ /* 0x000fea0003800000 */
.L_x_4616:
        /* <DEDUP_REMOVED lines=10> */
.L_x_4619:
[----:B------:R-:W-:Y:S05]  /*3b820*/  BSYNC B2 ;  /* 0x0000000000027941 */ /* 0x000fea0003800000 */
.L_x_4618:
[----:B-----5:R-:W-:-:S13]  /*3b830*/  LOP3.LUT P1, RZ, R28, 0x20, RZ, 0xc0, !PT ;  /* 0x000000201cff7812 */ /* 0x020fda000782c0ff */
[----:B------:R-:W-:Y:S05]  /*3b840*/  @!P1 BRA `(.L_x_4541) ;  /* 0x0000000000109947 */ /* 0x000fea0003800000 */
[----:B------:R-:W-:Y:S02]  /*3b850*/  R2UR UR4, R20 ;  /* 0x00000000140472ca */ /* 0x000fe400000e0000 */
[----:B------:R-:W-:-:S13]  /*3b860*/  R2UR UR5, R21 ;  /* 0x00000000150572ca */ /* 0x000fda00000e0000 */
[----:B------:R-:W5:Y:S04]  /*3b870*/  LD.E.128 R36, desc[UR4][R36.64+0x7000] ;  /* 0x0070000424247980 */ /* 0x000f68000c101d00 */
[----:B-----5:R0:W-:Y:S02]  /*3b880*/  ST.E.128 desc[UR4][R40.64+0xa0], R36 ;  /* 0x0000a02428007985 */ /* 0x0201e4000c101d04 */
.L_x_4541:
[----:B------:R-:W-:Y:S05]  /*3b890*/  BSYNC B0 ;  /* 0x0000000000007941 */ /* 0x000fea0003800000 */
.L_x_4506:
        /* <DEDUP_REMOVED lines=8> */
[----:B0-----:R-:W-:-:S02]  /*3b920*/  LOP3.LUT P1, RZ, R12, 0x7f, RZ, 0xc0, !PT ;  /* 0x0000007f0cff7812 */ /* 0x001fc4000782c0ff */
[----:B-----5:R-:W-:-:S05]  /*3b930*/  LEA.HI R7, R12, 0x8, RZ, 0x19 ;  /* 0x000000080c077811 */ /* 0x020fca00078fc8ff */
[----:B-1----:R0:W-:Y:S06]  /*3b940*/  BAR.SYNC.DEFER_BLOCKING R7, 0x80 ;  /* 0x000200070000751d */ /* 0x0021ec0000010000 */
[----:B------:R-:W-:Y:S05]  /*3b950*/  @P1 BRA `(.L_x_4620) ;  /* 0x0000000000241947 */ /* 0x000fea0003800000 */
[----:B------:R-:W2:Y:S01]  /*3b960*/  LDL.64 R12, [R3+0x10] ;  /* 0x00001000030c7983 */ /* 0x000ea20000100a00 */
[----:B------:R-:W-:Y:S02]  /*3b970*/  R2UR UR4, R20 ;  /* 0x00000000140472ca */ /* 0x000fe400000e0000 */
[----:B------:R-:W-:Y:S01]  /*3b980*/  R2UR UR5, R21 ;  /* 0x00000000150572ca */ /* 0x000fe200000e0000 */
[----:B------:R-:W3:-:S12]  /*3b990*/  LDL R0, [R0] ;  /* 0x0000000000007983 */ /* 0x000ed80000100800 */
[----:B--2---:R-:W0:Y:S02]  /*3b9a0*/  LD.E.64 R12, desc[UR4][R12.64+0x30] ;  /* 0x000030040c0c7980 */ /* 0x004e24000c101b00 */
[----:B0-----:R-:W-:-:S05]  /*3b9b0*/  MOV R7, R12 ;  /* 0x0000000c00077202 */ /* 0x001fca0000000f00 */
[----:B---3--:R-:W-:-:S05]  /*3b9c0*/  IMAD R7, R0, 0x8, R7 ;  /* 0x0000000800077824 */ /* 0x008fca00078e0207 */
[----:B------:R-:W-:-:S04]  /*3b9d0*/  PRMT R7, RZ, 0x654, R7 ;  /* 0x00000654ff077816 */ /* 0x000fc80000000007 */
[----:B------:R1:W-:Y:S03]  /*3b9e0*/  SYNCS.ARRIVE.TRANS64.RED.A1T0 RZ, [R7+URZ], RZ ;  /* 0x000000ff07ff79a7 */ /* 0x0003e6000810043f */
.L_x_4620:
[----:B------:R-:W-:-:S04]  /*3b9f0*/  IMAD.MOV.U32 R97, RZ, RZ, 0x0 ;  /* 0x00000000ff617424 */ /* 0x000fc800078e00ff */
[----:B01----:R-:W-:Y:S05]  /*3ba00*/  RET.REL.NODEC R96 `(_ZN7cutlass13device_kernelIN5flash11enable_sm90INS1_16FlashAttnFwdSm90INS1_25CollectiveMainloopFwdSm90ILi2EN4cute5tupleIJNS5_1CILi1EEES8_S8_EEENS6_IJNS7_ILi128EEENS7_ILi160EEENS7_ILi192EEEEEELi192ENS_12float_e4m3_tEfNS_4arch4Sm90ELb0ELb1ELb0ELb1ELb0ELb1ELb0ELb1ELb1ELb0ELb0ELb0EEENS1_21CollectiveEpilogueFwdINS6_IJSA_SC_SB_EEES9_NS_10bfloat16_tESG_Li256ELb1ELb0ELb0ELb1EEENS1_36VarlenDynamicPersistentTileSchedulerILi128ELi160ELi256ELi128ELb0ELb0ELb1ELb1ELb0ELb1EEEEEEEEEvNT_6ParamsE) ;  /* 0xfffffc44607c7950 */ /* 0x003fea0003c3ffff */
.L_x_4516:
[----:B-1----:R1:W2:Y:S02]  /*3ba10*/  SYNCS.PHASECHK.TRANS64.TRYWAIT P1, [R7+URZ], R12 ;  /* 0x0000000c070075a7 */ /* 0x0022a4000802017f */
[----:B--2---:R-:W-:Y:S05]  /*3ba20*/  @!P1 NANOSLEEP.SYNCS 0x989680 ;  /* 0x009896800000995d */ /* 0x004fea0003900000 */
[----:B------:R-:W2:Y:S02]  /*3ba30*/  @!P1 SYNCS.PHASECHK.TRANS64 P1, [R7+URZ], R12 ;  /* 0x0000000c070095a7 */ /* 0x000ea4000802007f */
[----:B--2---:R-:W-:Y:S05]  /*3ba40*/  @!P1 BRA `(.L_x_4516) ;  /* 0xfffffffc00f09947 */ /* 0x004fea000383ffff */
[----:B------:R-:W-:Y:S05]  /*3ba50*/  BRA `(.L_x_4621) ;  /* 0xfffffef800a47947 */ /* 0x000fea000383ffff */
.L_x_4571:
[----:B--2---:R2:W3:Y:S02]  /*3ba60*/  SYNCS.PHASECHK.TRANS64.TRYWAIT P1, [R7+URZ], R90 ;  /* 0x0000005a070075a7 */ /* 0x0044e4000802017f */
[----:B---3--:R-:W-:Y:S05]  /*3ba70*/  @!P1 NANOSLEEP.SYNCS 0x989680 ;  /* 0x009896800000995d */ /* 0x008fea0003900000 */
[----:B------:R-:W3:Y:S02]  /*3ba80*/  @!P1 SYNCS.PHASECHK.TRANS64 P1, [R7+URZ], R90 ;  /* 0x0000005a070095a7 */ /* 0x000ee4000802007f */
[----:B---3--:R-:W-:Y:S05]  /*3ba90*/  @!P1 BRA `(.L_x_4571) ;  /* 0xfffffffc00f09947 */ /* 0x008fea000383ffff */
[----:B------:R-:W-:Y:S05]  /*3baa0*/  BRA `(.L_x_4622) ;  /* 0xffffff7400647947 */ /* 0x000fea000383ffff */
.L_x_4597:
[----:B0-----:R0:W1:Y:S02]  /*3bab0*/  SYNCS.PHASECHK.TRANS64.TRYWAIT P1, [R7+URZ], R14 ;  /* 0x0000000e070075a7 */ /* 0x001064000802017f */
[----:B-1----:R-:W-:Y:S05]  /*3bac0*/  @!P1 NANOSLEEP.SYNCS 0x989680 ;  /* 0x009896800000995d */ /* 0x002fea0003900000 */
[----:B------:R-:W1:Y:S02]  /*3bad0*/  @!P1 SYNCS.PHASECHK.TRANS64 P1, [R7+URZ], R14 ;  /* 0x0000000e070095a7 */ /* 0x000e64000802007f */
[----:B-1----:R-:W-:Y:S05]  /*3bae0*/  @!P1 BRA `(.L_x_4597) ;  /* 0xfffffffc00f09947 */ /* 0x002fea000383ffff */
[----:B------:R-:W-:Y:S05]  /*3baf0*/  BRA `(.L_x_4623) ;  /* 0xfffffff000947947 */ /* 0x000fea000383ffff */
.L_x_4624:
        /* <DEDUP_REMOVED lines=16> */
.L_x_12365:


//--------------------- .text._ZN7cutlass13device_kernelIN5flash11enable_sm90INS1_16FlashAttnFwdSm90INS1_25CollectiveMainloopFwdSm90ILi2EN4cute5tupleIJNS5_1CILi1EEES8_S8_EEENS6_IJNS7_ILi128EEENS7_ILi160EEENS7_ILi192EEEEEELi192ENS_12float_e4m3_tEfNS_4arch4Sm90ELb1ELb0ELb0ELb0ELb0ELb0ELb0ELb1ELb1ELb0ELb0ELb0EEENS1_21CollectiveEpilogueFwdINS6_IJSA_SC_SB_EEES9_NS_10bfloat16_tESG_Li256ELb0ELb0ELb0ELb1EEENS1_30DynamicPersistentTileSchedulerILi256ELi128ELb0ELb0ELb1EEEEEEEEEvNT_6ParamsE --------------------------
	.section	.text._ZN7cutlass13device_kernelIN5flash11enable_sm90INS1_16FlashAttnFwdSm90INS1_25CollectiveMainloopFwdSm90ILi2EN4cute5tupleIJNS5_1CILi1EEES8_S8_EEENS6_IJNS7_ILi128EEENS7_ILi160EEENS7_ILi192EEEEEELi192ENS_12float_e4m3_tEfNS_4arch4Sm90ELb1ELb0ELb0ELb0ELb0ELb0ELb0ELb1ELb1ELb0ELb0ELb0EEENS1_21CollectiveEpilogueFwdINS6_IJSA_SC_SB_EEES9_NS_10bfloat16_tESG_Li256ELb0ELb0ELb0ELb1EEENS1_30DynamicPersistentTileSchedulerILi256ELi128ELb0ELb0ELb1EEEEEEEEEvNT_6ParamsE,"ax",@progbits
	.align	128
.text._ZN7cutlass13device_kernelIN5flash11enable_sm90INS1_16FlashAttnFwdSm90INS1_25CollectiveMainloopFwdSm90ILi2EN4cute5tupleIJNS5_1CILi1EEES8_S8_EEENS6_IJNS7_ILi128EEENS7_ILi160EEENS7_ILi192EEEEEELi192ENS_12float_e4m3_tEfNS_4arch4Sm90ELb1ELb0ELb0ELb0ELb0ELb0ELb0ELb1ELb1ELb0ELb0ELb0EEENS1_21CollectiveEpilogueFwdINS6_IJSA_SC_SB_EEES9_NS_10bfloat16_tESG_Li256ELb0ELb0ELb0ELb1EEENS1_30DynamicPersistentTileSchedulerILi256ELi128ELb0ELb0ELb1EEEEEEEEEvNT_6ParamsE:
        .type           _ZN7cutlass13device_kernelIN5flash11enable_sm90INS1_16FlashAttnFwdSm90INS1_25CollectiveMainloopFwdSm90ILi2EN4cute5tupleIJNS5_1CILi1EEES8_S8_EEENS6_IJNS7_ILi128EEENS7_ILi160EEENS7_ILi192EEEEEELi192ENS_12float_e4m3_tEfNS_4arch4Sm90ELb1ELb0ELb0ELb0ELb0ELb0ELb0ELb1ELb1ELb0ELb0ELb0EEENS1_21CollectiveEpilogueFwdINS6_IJSA_SC_SB_EEES9_NS_10bfloat16_tESG_Li256ELb0ELb0ELb0ELb1EEENS1_30DynamicPersistentTileSchedulerILi256ELi128ELb0ELb0ELb1EEEEEEEEEvNT_6ParamsE,@function
        .size           _ZN7cutlass13device_kernelIN5flash11enable_sm90INS1_16FlashAttnFwdSm90INS1_25CollectiveMainloopFwdSm90ILi2EN4cute5tupleIJNS5_1CILi1EEES8_S8_EEENS6_IJNS7_ILi128EEENS7_ILi160EEENS7_ILi192EEEEEELi192ENS_12float_e4m3_tEfNS_4arch4Sm90ELb1ELb0ELb0ELb0ELb0ELb0ELb0ELb1ELb1ELb0ELb0ELb0EEENS1_21CollectiveEpilogueFwdINS6_IJSA_SC_SB_EEES9_NS_10bfloat16_tESG_Li256ELb0ELb0ELb0ELb1EEENS1_30DynamicPersistentTileSchedulerILi256ELi128ELb0ELb0ELb1EEEEEEEEEvNT_6ParamsE,(.L_x_12367 - _ZN7cutlass13device_kernelIN5flash11enable_sm90INS1_16FlashAttnFwdSm90INS1_25CollectiveMainloopFwdSm90ILi2EN4cute5tupleIJNS5_1CILi1EEES8_S8_EEENS6_IJNS7_ILi128EEENS7_ILi160EEENS7_ILi192EEEEEELi192ENS_12float_e4m3_tEfNS_4arch4Sm90ELb1ELb0ELb0ELb0ELb0ELb0ELb0ELb1ELb1ELb0ELb0ELb0EEENS1_21CollectiveEpilogueFwdINS6_IJSA_SC_SB_EEES9_NS_10bfloat16_tESG_Li256ELb0ELb0ELb0ELb1EEENS1_30DynamicPersistentTileSchedulerILi256ELi128ELb0ELb0ELb1EEEEEEEEEvNT_6ParamsE)
        .other          _ZN7cutlass13device_kernelIN5flash11enable_sm90INS1_16FlashAttnFwdSm90INS1_25CollectiveMainloopFwdSm90ILi2EN4cute5tupleIJNS5_1CILi1EEES8_S8_EEENS6_IJNS7_ILi128EEENS7_ILi160EEENS7_ILi192EEEEEELi192ENS_12float_e4m3_tEfNS_4arch4Sm90ELb1ELb0ELb0ELb0ELb0ELb0ELb0ELb1ELb1ELb0ELb0ELb0EEENS1_21CollectiveEpilogueFwdINS6_IJSA_SC_SB_EEES9_NS_10bfloat16_tESG_Li256ELb0ELb0ELb0ELb1EEENS1_30DynamicPersistentTileSchedulerILi256ELi128ELb0ELb0ELb1EEEEEEEEEvNT_6ParamsE,@"STO_CUDA_ENTRY STV_DEFAULT"
_ZN7cutlass13device_kernelIN5flash11enable_sm90INS1_16FlashAttnFwdSm90INS1_25CollectiveMainloopFwdSm90ILi2EN4cute5tupleIJNS5_1CILi1EEES8_S8_EEENS6_IJNS7_ILi128EEENS7_ILi160EEENS7_ILi192EEEEEELi192ENS_12float_e4m3_tEfNS_4arch4Sm90ELb1ELb0ELb0ELb0ELb0ELb0ELb0ELb1ELb1ELb0ELb0ELb0EEENS1_21CollectiveEpilogueFwdINS6_IJSA_SC_SB_EEES9_NS_10bfloat16_tESG_Li256ELb0ELb0ELb0ELb1EEENS1_30DynamicPersistentTileSchedulerILi256ELi128ELb0ELb0ELb1EEEEEEEEEvNT_6ParamsE:
[----:B------:R-:W1:Y:S02]  /*0000*/  LDC R1, c[0x0][0x28] ;  /* 0x00000a00ff017b82 */ /* 0x000e640000000800 */
[----:B-1----:R-:W-:Y:S01]  /*0010*/  VIADD R1, R1, 0xffffffd8 ;  /* 0xffffffd801017836 */ /* 0x002fe20000000000 */
[----:B------:R-:W1:Y:S01]  /*0020*/  S2R R3, SR_TID.X ;  /* 0x0000000000037919 */ /* 0x000e620000002100 */
[----:B------:R-:W-:Y:S01]  /*0030*/  ELECT P0, URZ, PT ;  /* 0x00000000003f782f */ /* 0x000fe20003800000 */
[----:B------:R-:W-:Y:S01]  /*0040*/  BSSY B0, `(.L_x_4625) ;  /* 0x0000013000007945 */ /* 0x000fe20003800000 */
[----:B-1----:R-:W-:-:S05]  /*0050*/  SHF.R.U32.HI R0, RZ, 0x5, R3 ;  /* 0x00000005ff007819 */ /* 0x002fca0000011603 */
        /* <DEDUP_REMOVED lines=17> */
.L_x_4626:
[----:B------:R-:W-:Y:S05]  /*0170*/  BSYNC B0 ;  /* 0x0000000000007941 */ /* 0x000fea0003800000 */
.L_x_4625:
[----:B------:R-:W-:Y:S01]  /*0180*/  VOTEU.ANY UP0, P0 ;  /* 0x00000000003f7886 */ /* 0x000fe20000000100 */
[----:B------:R-:W1:Y:S01]  /*0190*/  SHFL.IDX PT, R2, R0, RZ, 0x1f ;  /* 0x00001fff00027589 */ /* 0x000e6200000e0000 */
[----:B------:R-:W-:Y:S01]  /*01a0*/  UMOV UR4, 0x1 ;  /* 0x0000000100047882 */ /* 0x000fe20000000000 */
[----:B------:R-:W-:Y:S01]  /*01b0*/  SHF.R.U32.HI R3, RZ, 0x7, R3 ;  /* 0x00000007ff037819 */ /* 0x000fe20000011603 */
[----:B------:R-:W-:Y:S01]  /*01c0*/  VOTEU.ANY UP1, P0 ;  /* 0x00000000003f7886 */ /* 0x000fe20000020100 */
[----:B------:R-:W2:Y:S01]  /*01d0*/  @UP0 S2UR UR7, SR_CgaCtaId ;  /* 0x00000000000709c3 */ /* 0x000ea20000008800 */
[----:B------:R-:W-:Y:S01]  /*01e0*/  @UP0 UMOV UR6, 0x400 ;  /* 0x0000040000060882 */ /* 0x000fe20000000000 */
[----:B------:R-:W-:-:S04]  /*01f0*/  @UP0 UIADD3 UR4, -UR4, 0x100000, URZ ;  /* 0x0010000004040890 */ /* 0x000fc8000fffe13f */
[----:B------:R-:W-:Y:S02]  /*0200*/  @UP0 USHF.L.U32 UR5, UR4, 0xb, URZ ;  /* 0x0000000b04050899 */ /* 0x000fe4000800063f */
[----:B------:R-:W-:Y:S01]  /*0210*/  @UP0 USHF.L.U32 UR4, UR4, 0x1, URZ ;  /* 0x0000000104040899 */ /* 0x000fe2000800063f */
[----:B-1----:R-:W-:Y:S02]  /*0220*/  ISETP.NE.AND P1, PT, R2, RZ, PT ;  /* 0x000000ff0200720c */ /* 0x002fe40003f25270 */
[----:B------:R1:W3:Y:S01]  /*0230*/  SHFL.IDX PT, R2, R3, RZ, 0x1f ;  /* 0x00001fff03027589 */ /* 0x0002e200000e0000 */
[----:B--2---:R-:W-:Y:S01]  /*0240*/  @UP0 ULEA UR6, UR7, UR6, 0x18 ;  /* 0x0000000607060291 */ /* 0x004fe2000f8ec03f */
[----:B------:R-:W-:Y:S02]  /*0250*/  VOTEU.ANY UP0, P0 ;  /* 0x00000000003f7886 */ /* 0x000fe40000000100 */
[----:B------:R-:W2:Y:S09]  /*0260*/  FENCE.VIEW.ASYNC.S ;  /* 0x00000000000073c6 */ /* 0x000eb20000000000 */
[----:B--2---:R1:W2:Y:S01]  /*0270*/  @UP0 SYNCS.EXCH.64 URZ, [UR6+0x33400], UR4 ;  /* 0x03340004063f05b2 */ /* 0x0042a20008000100 */
[----:B------:R1:W4:Y:S02]  /*0280*/  @UP1 SYNCS.EXCH.64 URZ, [UR6+0x33420], UR4 ;  /* 0x03342004063f15b2 */ /* 0x0003240008000100 */
[----:B-1----:R-:W-:Y:S05]  /*0290*/  @P1 BRA `(.L_x_4627) ;  /* 0x0000000000481947 */ /* 0x002fea0003800000 */
[----:B------:R-:W1:Y:S01]  /*02a0*/  S2UR UR5, SR_CgaCtaId ;  /* 0x00000000000579c3 */ /* 0x000e620000008800 */
        /* <DEDUP_REMOVED lines=17> */
.L_x_4627:
[----:B------:R-:W5:Y:S01]  /*03c0*/  SHFL.IDX PT, R3, R0, RZ, 0x1f ;  /* 0x00001fff00037589 */ /* 0x000f6200000e0000 */
[----:B------:R-:W-:Y:S01]  /*03d0*/  NOP ;  /* 0x0000000000007918 */ /* 0x000fe20000000000 */
[----:B-----5:R-:W-:-:S13]  /*03e0*/  ISETP.NE.AND P0, PT, R3, RZ, PT ;  /* 0x000000ff0300720c */ /* 0x020fda0003f05270 */
        /* <DEDUP_REMOVED lines=19> */
.L_x_4628:
[----:B------:R-:W5:Y:S01]  /*0520*/  SHFL.IDX PT, R3, R0, RZ, 0x1f ;  /* 0x00001fff00037589 */ /* 0x000f6200000e0000 */
[----:B------:R-:W-:Y:S01]  /*0530*/  NOP ;  /* 0x0000000000007918 */ /* 0x000fe20000000000 */
[----:B-----5:R-:W-:-:S13]  /*0540*/  ISETP.NE.AND P0, PT, R3, RZ, PT ;  /* 0x000000ff0300720c */ /* 0x020fda0003f05270 */
        /* <DEDUP_REMOVED lines=13> */
[----:B------:R1:W1:Y:S01]  /*0620*/  SYNCS.EXCH.64 URZ, [UR6+0x33488], UR4 ;  /* 0x03348804063f75b2 */ /* 0x0002620008000100 */
[----:B------:R-:W-:Y:S01]  /*0630*/  NOP ;  /* 0x0000000000007918 */ /* 0x000fe20000000000 */
.L_x_4629:
        /* <DEDUP_REMOVED lines=22> */
.L_x_4630:
        /* <DEDUP_REMOVED lines=22> */
.L_x_4631:
[----:B---3--:R-:W-:Y:S01]  /*0900*/  ISETP.NE.AND P0, PT, R2, RZ, PT ;  /* 0x000000ff0200720c */ /* 0x008fe20003f05270 */
[----:B------:R-:W-:Y:S01]  /*0910*/  IMAD.MOV.U32 R2, RZ, RZ, 0x1 ;  /* 0x00000001ff027424 */ /* 0x000fe200078e00ff */
[----:B------:R-:W-:Y:S01]  /*0920*/  NOP ;  /* 0x0000000000007918 */ /* 0x000fe20000000000 */
[----:B------:R-:W-:-:S03]  /*0930*/  ULDC.64 UR46, c[0x0][0x208] ;  /* 0x00008200002e7ab9 */ /* 0x000fc60000000a00 */
[----:B------:R-:W-:-:S05]  /*0940*/  SEL R2, R2, 0x2, !P0 ;  /* 0x0000000202027807 */ /* 0x000fca0004000000 */
[----:B------:R3:W-:Y:S01]  /*0950*/  STL [R1+0x14], R2 ;  /* 0x0000140201007387 */ /* 0x0007e20000100800 */
[----:B-12-4-:R-:W-:Y:S06]  /*0960*/  BAR.SYNC.DEFER_BLOCKING 0x0 ;  /* 0x0000000000007b1d */ /* 0x016fec0000010000 */
[----:B------:R-:W-:Y:S05]  /*0970*/  @!P0 BRA `(.L_x_4632) ;  /* 0x000000dc00b08947 */ /* 0x000fea0003800000 */
.L_x_4633:
[----:B------:R-:W-:-:S08]  /*0980*/  NOP ;  /* 0x0000000000007918 */ /* 0x000fd00000000000 */
[----:B------:R-:W1:Y:S02]  /*0990*/  USETMAXREG.TRY_ALLOC.CTAPOOL UP0, 0xf0 ;  /* 0x000000f0000079c8 */ /* 0x000e640008000600 */
[----:B-1----:R-:W-:-:S13]  /*09a0*/  PLOP3.LUT P0, PT, PT, PT, UP0, 0x80, 0x0 ;  /* 0x000000000000781c */ /* 0x002fda0003f0f008 */
[----:B------:R-:W-:Y:S05]  /*09b0*/  @!P0 BRA `(.L_x_4633) ;  /* 0xfffffffc00f08947 */ /* 0x000fea000383ffff */
[----:B---3--:R-:W1:Y:S01]  /*09c0*/  S2R R2, SR_TID.X ;  /* 0x0000000000027919 */ /* 0x008e620000002100 */
        /* <DEDUP_REMOVED lines=9> */
[----:B------:R-:W2:Y:S01]  /*0a60*/  LDL.LU R11, [R1+0x14] ;  /* 0x00001400010b7983 */ /* 0x000ea20000300800 */
[----:B------:R-:W-:Y:S01]  /*0a70*/  VIADD R229, R2, 0xffffff80 ;  /* 0xffffff8002e57836 */ /* 0x000fe20000000000 */
[----:B------:R-:W1:Y:S04]  /*0a80*/  S2UR UR36, SR_CgaCtaId ;  /* 0x00000000002479c3 */ /* 0x000e680000008800 */
[----:B------:R-:W-:-:S04]  /*0a90*/  SHF.R.S32.HI R0, RZ, 0x1f, R229 ;  /* 0x0000001fff007819 */ /* 0x000fc800000114e5 */
[-C--:B------:R-:W-:Y:S01]  /*0aa0*/  LEA.HI R2, R0, R229.reuse, RZ, 0x7 ;  /* 0x000000e500027211 */ /* 0x080fe200078f38ff */
[----:B------:R-:W3:Y:S03]  /*0ab0*/  S2UR UR6, SR_SWINHI ;  /* 0x00000000000679c3 */ /* 0x000ee60000002f00 */
[----:B------:R-:W-:Y:S02]  /*0ac0*/  LOP3.LUT R226, R2, 0xffffff80, RZ, 0xc0, !PT ;  /* 0xffffff8002e27812 */ /* 0x000fe400078ec0ff */
[----:B------:R-:W-:-:S03]  /*0ad0*/  LEA.HI R3, R0, R229, RZ, 0x4 ;  /* 0x000000e500037211 */ /* 0x000fc600078f20ff */
[----:B------:R-:W-:Y:S01]  /*0ae0*/  IMAD.IADD R226, R229, 0x1, -R226 ;  /* 0x00000001e5e27824 */ /* 0x000fe200078e0ae2 */
[----:B------:R-:W-:Y:S02]  /*0af0*/  SHF.R.S32.HI R6, RZ, 0x4, R3 ;  /* 0x00000004ff067819 */ /* 0x000fe40000011403 */
[----:B------:R-:W-:Y:S02]  /*0b00*/  LEA.HI R228, R0, R229, RZ, 0x5 ;  /* 0x000000e500e47211 */ /* 0x000fe400078f28ff */
[----:B------:R-:W-:Y:S02]  /*0b10*/  SHF.R.S32.HI R7, RZ, 0x1f, R226 ;  /* 0x0000001fff077819 */ /* 0x000fe400000114e2 */
[C---:B------:R-:W-:Y:S02]  /*0b20*/  LEA.HI R5, R3.reuse, R6, RZ, 0x1 ;  /* 0x0000000603057211 */ /* 0x040fe400078f08ff */
[----:B------:R-:W-:Y:S02]  /*0b30*/  LOP3.LUT R4, R3, 0x3fffff0, RZ, 0xc0, !PT ;  /* 0x03fffff003047812 */ /* 0x000fe400078ec0ff */
[----:B------:R-:W-:-:S02]  /*0b40*/  LEA.HI R8, R7, R226, RZ, 0x2 ;  /* 0x000000e207087211 */ /* 0x000fc400078f10ff */
[----:B------:R-:W-:Y:S01]  /*0b50*/  LOP3.LUT R5, R5, 0x1ffffffe, RZ, 0xc0, !PT ;  /* 0x1ffffffe05057812 */ /* 0x000fe200078ec0ff */
[----:B------:R-:W-:Y:S01]  /*0b60*/  IMAD.IADD R3, R229, 0x1, -R4 ;  /* 0x00000001e5037824 */ /* 0x000fe200078e0a04 */
[----:B------:R-:W-:Y:S02]  /*0b70*/  SHF.R.S32.HI R228, RZ, 0x5, R228 ;  /* 0x00000005ffe47819 */ /* 0x000fe400000114e4 */
[----:B------:R-:W-:Y:S01]  /*0b80*/  SHF.R.S32.HI R227, RZ, 0x7, R2 ;  /* 0x00000007ffe37819 */ /* 0x000fe20000011402 */
[----:B------:R-:W-:Y:S01]  /*0b90*/  UMOV UR37, 0x400 ;  /* 0x0000040000257882 */ /* 0x000fe20000000000 */
[--C-:B------:R-:W-:Y:S02]  /*0ba0*/  SHF.R.S32.HI R9, RZ, 0x2, R8.reuse ;  /* 0x00000002ff097819 */ /* 0x100fe40000011408 */
[----:B------:R-:W-:Y:S01]  /*0bb0*/  SHF.R.S32.HI R10, RZ, 0x1f, R8 ;  /* 0x0000001fff0a7819 */ /* 0x000fe20000011408 */
[----:B-1----:R-:W-:Y:S01]  /*0bc0*/  ULEA UR37, UR36, UR37, 0x18 ;  /* 0x0000002524257291 */ /* 0x002fe2000f8ec03f */
[----:B------:R-:W-:Y:S01]  /*0bd0*/  LEA.HI R2, R2, R227, RZ, 0x1 ;  /* 0x000000e302027211 */ /* 0x000fe200078f08ff */
[----:B------:R-:W-:Y:S01]  /*0be0*/  IMAD.IADD R5, R6, 0x1, -R5 ;  /* 0x0000000106057824 */ /* 0x000fe200078e0a05 */
[----:B------:R-:W-:Y:S01]  /*0bf0*/  LEA.HI R10, R10, R9, RZ, 0x3 ;  /* 0x000000090a0a7211 */ /* 0x000fe200078f18ff */
[----:B------:R-:W-:Y:S01]  /*0c00*/  IMAD R4, R228, 0x10, R3 ;  /* 0x00000010e4047824 */ /* 0x000fe200078e0203 */
[----:B------:R-:W-:-:S02]  /*0c10*/  LOP3.LUT R2, R2, 0x3fffffe, RZ, 0xc0, !PT ;  /* 0x03fffffe02027812 */ /* 0x000fc400078ec0ff */
[----:B------:R-:W-:Y:S01]  /*0c20*/  LOP3.LUT R10, R10, 0xfffffff8, RZ, 0xc0, !PT ;  /* 0xfffffff80a0a7812 */ /* 0x000fe200078ec0ff */
[----:B------:R-:W-:Y:S01]  /*0c30*/  IMAD R3, R4, 0x8, R5 ;  /* 0x0000000804037824 */ /* 0x000fe200078e0205 */
[----:B------:R-:W-:Y:S01]  /*0c40*/  LEA.HI R7, R7, R226, RZ, 0x5 ;  /* 0x000000e207077211 */ /* 0x000fe200078f28ff */
[----:B------:R-:W-:Y:S01]  /*0c50*/  UMOV UR4, UR37 ;  /* 0x0000002500047c82 */ /* 0x000fe20008000000 */
[----:B---3--:R-:W-:Y:S01]  /*0c60*/  UMOV UR5, UR6 ;  /* 0x0000000600057c82 */ /* 0x008fe20008000000 */
[----:B------:R-:W-:Y:S01]  /*0c70*/  LEA.HI R0, R0, R229, RZ, 0x3 ;  /* 0x000000e500007211 */ /* 0x000fe200078f18ff */
[----:B------:R-:W-:Y:S01]  /*0c80*/  IMAD.U32 R18, RZ, RZ, UR4 ;  /* 0x00000004ff127e24 */ /* 0x000fe2000f8e00ff */
[----:B------:R-:W-:Y:S01]  /*0c90*/  SHF.R.S32.HI R7, RZ, 0x5, R7 ;  /* 0x00000005ff077819 */ /* 0x000fe20000011407 */
[----:B------:R-:W-:Y:S02]  /*0ca0*/  IMAD.U32 R19, RZ, RZ, UR5 ;  /* 0x00000005ff137e24 */ /* 0x000fe4000f8e00ff */
[----:B------:R-:W-:-:S02]  /*0cb0*/  IMAD.SHL.U32 R3, R3, 0x8, RZ ;  /* 0x0000000803037824 */ /* 0x000fc400078e00ff */
[----:B------:R-:W-:Y:S01]  /*0cc0*/  IMAD.IADD R221, R227, 0x1, -R2 ;  /* 0x00000001e3dd7824 */ /* 0x000fe200078e0a02 */
[----:B------:R-:W-:Y:S01]  /*0cd0*/  LOP3.LUT R2, R0, 0x1ffffff8, RZ, 0xc0, !PT ;  /* 0x1ffffff800027812 */ /* 0x000fe200078ec0ff */
[----:B------:R-:W-:Y:S02]  /*0ce0*/  IMAD.IADD R10, R9, 0x1, -R10 ;  /* 0x00000001090a7824 */ /* 0x000fe400078e0a0a */
[----:B------:R-:W-:Y:S01]  /*0cf0*/  IMAD.WIDE R18, R3, 0x2, R18 ;  /* 0x0000000203127825 */ /* 0x000fe200078e0212 */
[----:B------:R-:W-:-:S03]  /*0d00*/  LOP3.LUT R3, R8, 0x7ffffffc, RZ, 0xc0, !PT ;  /* 0x7ffffffc08037812 */ /* 0x000fc600078ec0ff */
[----:B------:R-:W-:Y:S02]  /*0d10*/  IMAD R10, R7, 0x10, R10 ;  /* 0x00000010070a7824 */ /* 0x000fe400078e020a */
[----:B------:R-:W-:Y:S01]  /*0d20*/  IMAD.IADD R2, R229, 0x1, -R2 ;  /* 0x00000001e5027824 */ /* 0x000fe200078e0a02 */
[----:B------:R-:W-:Y:S01]  /*0d30*/  SHF.R.S32.HI R222, RZ, 0x3, R0 ;  /* 0x00000003ffde7819 */ /* 0x000fe20000011400 */
[----:B------:R-:W-:Y:S02]  /*0d40*/  IMAD R221, R221, 0x40, R10 ;  /* 0x00000040dddd7824 */ /* 0x000fe400078e020a */
[----:B------:R-:W-:Y:S02]  /*0d50*/  IMAD.MOV.U32 R225, RZ, RZ, RZ ;  /* 0x000000ffffe17224 */ /* 0x000fe400078e00ff */
[----:B------:R-:W-:Y:S02]  /*0d60*/  IMAD.MOV.U32 R16, RZ, RZ, RZ ;  /* 0x000000ffff107224 */ /* 0x000fe400078e00ff */
[----:B------:R-:W-:-:S02]  /*0d70*/  IMAD.SHL.U32 R22, R2, 0x8, RZ ;  /* 0x0000000802167824 */ /* 0x000fc400078e00ff */
[----:B------:R-:W-:Y:S01]  /*0d80*/  IMAD.IADD R220, R226, 0x1, -R3 ;  /* 0x00000001e2dc7824 */ /* 0x000fe200078e0a03 */
[----:B------:R-:W-:Y:S01]  /*0d90*/  UMOV UR4, UR7 ;  /* 0x0000000700047c82 */ /* 0x000fe20008000000 */
[----:B------:R-:W-:Y:S01]  /*0da0*/  ULDC.64 UR52, c[0x0][0x198] ;  /* 0x0000660000347ab9 */ /* 0x000fe20000000a00 */
[----:B------:R-:W-:Y:S01]  /*0db0*/  UMOV UR48, URZ ;  /* 0x0000003f00307c82 */ /* 0x000fe20008000000 */
[----:B--2---:R-:W-:-:S07]  /*0dc0*/  LOP3.LUT R17, R11, 0x1, RZ, 0xfc, !PT ;  /* 0x000000010b117812 */ /* 0x004fce00078efcff */
.L_x_4683:
        /* <DEDUP_REMOVED lines=20> */
.L_x_4634:
[----:B------:R-:W-:Y:S01]  /*0f10*/  ULDC UR6, c[0x0][0xdc4] ;  /* 0x0003710000067ab9 */ /* 0x000fe20000000800 */
[----:B------:R-:W-:Y:S01]  /*0f20*/  UMOV UR39, UR7 ;  /* 0x0000000700277c82 */ /* 0x000fe20008000000 */
[----:B------:R-:W-:-:S11]  /*0f30*/  UISETP.NE.AND UP0, UPT, UR6, 0x1, UPT ;  /* 0x000000010600788c */ /* 0x000fd6000bf05270 */
[----:B------:R-:W-:Y:S02]  /*0f40*/  @UP0 ULDC.64 UR10, c[0x0][0xdc8] ;  /* 0x00037200000a0ab9 */ /* 0x000fe40000000a00 */
[----:B------:R-:W-:-:S04]  /*0f50*/  UIMAD.WIDE.U32 UR4, UR7, UR10, URZ ;  /* 0x0000000a070472a5 */ /* 0x000fc8000f8e003f */
[----:B------:R-:W-:-:S04]  /*0f60*/  @UP0 USHF.R.U32.HI UR39, URZ, UR11, UR5 ;  /* 0x0000000b3f270299 */ /* 0x000fc80008011605 */
[----:B------:R-:W-:-:S12]  /*0f70*/  UIMAD UR4, UR39, UR6, URZ ;  /* 0x00000006270472a4 */ /* 0x000fd8000f8e023f */
.L_x_4635:
[----:B------:R-:W1:Y:S01]  /*0f80*/  LDC.64 R14, c[0x0][0x990] ;  /* 0x00026400ff0e7b82 */ /* 0x000e620000000a00 */
[----:B------:R-:W-:Y:S01]  /*0f90*/  ULDC UR43, c[0x0][0xdb8] ;  /* 0x00036e00002b7ab9 */ /* 0x000fe20000000800 */
[----:B------:R-:W-:Y:S02]  /*0fa0*/  UIADD3 UR4, UR7, -UR4, URZ ;  /* 0x8000000407047290 */ /* 0x000fe4000fffe03f */
[----:B------:R-:W-:Y:S01]  /*0fb0*/  UISETP.NE.AND UP0, UPT, UR43, 0x1, UPT ;  /* 0x000000012b00788c */ /* 0x000fe2000bf05270 */
[----:B------:R-:W-:-:S03]  /*0fc0*/  ULDC UR5, c[0x0][0xdc4] ;  /* 0x0003710000057ab9 */ /* 0x000fc60000000800 */
[----:B------:R-:W2:Y:S01]  /*0fd0*/  LDC R0, c[0x0][0x428] ;  /* 0x00010a00ff007b82 */ /* 0x000ea20000000800 */
[----:B------:R-:W-:-:S06]  /*0fe0*/  UIMAD UR8, UR8, UR5, UR4 ;  /* 0x00000005080872a4 */ /* 0x000fcc000f8e0204 */
[----:B------:R-:W-:Y:S01]  /*0ff0*/  @UP0 ULDC UR4, c[0x0][0xdbc] ;  /* 0x00036f0000040ab9 */ /* 0x000fe20000000800 */
[----:B------:R-:W3:Y:S01]  /*1000*/  LDC.64 R24, c[0x0][0x998] ;  /* 0x00026600ff187b82 */ /* 0x000ee20000000a00 */
[----:B------:R-:W-:Y:S01]  /*1010*/  UIMAD.WIDE.U32 UR4, UR8, UR4, URZ ;  /* 0x00000004080472a5 */ /* 0x000fe2000f8e003f */
[----:B------:R-:W-:Y:S01]  /*1020*/  @UP0 ULDC UR6, c[0x0][0xdc0] ;  /* 0x0003700000060ab9 */ /* 0x000fe20000000800 */
[----:B------:R-:W-:Y:S02]  /*1030*/  UMOV UR44, UR8 ;  /* 0x00000008002c7c82 */ /* 0x000fe40008000000 */
[----:B------:R-:W-:Y:S01]  /*1040*/  @UP0 USHF.R.U32.HI UR44, URZ, UR6, UR5 ;  /* 0x000000063f2c0299 */ /* 0x000fe20008011605 */
[----:B-1----:R-:W-:-:S03]  /*1050*/  ISETP.NE.U32.AND P0, PT, R14, RZ, PT ;  /* 0x000000ff0e00720c */ /* 0x002fc60003f05070 */
[----:B------:R-:W-:Y:S01]  /*1060*/  UIADD3 UR4, -UR44, URZ, URZ ;  /* 0x0000003f2c047290 */ /* 0x000fe2000fffe13f */
[----:B------:R-:W1:Y:S01]  /*1070*/  LDC R104, c[0x0][0x2e0] ;  /* 0x0000b800ff687b82 */ /* 0x000e620000000800 */
[----:B------:R-:W-:Y:S01]  /*1080*/  IMAD.U32 R7, RZ, RZ, UR44 ;  /* 0x0000002cff077e24 */ /* 0x000fe2000f8e00ff */
[----:B------:R-:W-:Y:S01]  /*1090*/  ISETP.NE.AND.EX P0, PT, R15, RZ, PT, P0 ;  /* 0x000000ff0f00720c */ /* 0x000fe20003f05300 */
[----:B------:R-:W-:Y:S01]  /*10a0*/  UIMAD UR43, UR43, UR4, UR8 ;  /* 0x000000042b2b72a4 */ /* 0x000fe2000f8e0208 */
[----:B------:R-:W-:Y:S01]  /*10b0*/  ULDC UR6, c[0x0][0xdac] ;  /* 0x00036b0000067ab9 */ /* 0x000fe20000000800 */
[----:B--2---:R-:W-:Y:S01]  /*10c0*/  ISETP.NE.AND P2, PT, R0, 0x1, PT ;  /* 0x000000010000780c */ /* 0x004fe20003f45270 */
[----:B------:R-:W-:-:S03]  /*10d0*/  ULDC.64 UR4, c[0x0][0x3f8] ;  /* 0x0000fe0000047ab9 */ /* 0x000fc60000000a00 */
[----:B------:R-:W-:Y:S01]  /*10e0*/  IMAD.U32 R9, RZ, RZ, UR43 ;  /* 0x0000002bff097e24 */ /* 0x000fe2000f8e00ff */
[----:B---3--:R-:W-:-:S05]  /*10f0*/  ISETP.NE.U32.AND P1, PT, R24, RZ, PT ;  /* 0x000000ff1800720c */ /* 0x008fca0003f25070 */
[----:B------:R-:W2:Y:S01]  /*1100*/  @P0 LDC.64 R10, c[0x0][0x9a8] ;  /* 0x00026a00ff0a0b82 */ /* 0x000ea20000000a00 */
[----:B------:R-:W-:Y:S02]  /*1110*/  @P0 SHF.R.S32.HI R3, RZ, 0x1f, R7 ;  /* 0x0000001fff030819 */ /* 0x000fe40000011407 */
[----:B------:R-:W-:-:S05]  /*1120*/  ISETP.NE.AND.EX P1, PT, R25, RZ, PT, P1 ;  /* 0x000000ff1900720c */ /* 0x000fca0003f25310 */
[----:B------:R-:W3:Y:S08]  /*1130*/  @P2 LDC R0, c[0x0][0x42c] ;  /* 0x00010b00ff002b82 */ /* 0x000ef00000000800 */
[----:B------:R-:W4:Y:S01]  /*1140*/  @P2 LDC R5, c[0x0][0x430] ;  /* 0x00010c00ff052b82 */ /* 0x000f220000000800 */
[----:B------:R-:W-:-:S07]  /*1150*/  @P1 SHF.R.S32.HI R7, RZ, 0x1f, R7 ;  /* 0x0000001fff071819 */ /* 0x000fce0000011407 */
[----:B------:R-:W5:Y:S01]  /*1160*/  @P1 LDC.64 R12, c[0x0][0x9b8] ;  /* 0x00026e00ff0c1b82 */ /* 0x000f620000000a00 */
[----:B--2---:R-:W-:-:S04]  /*1170*/  @P0 IMAD R2, R3, R10, RZ ;  /* 0x0000000a03020224 */ /* 0x004fc800078e02ff */
[----:B------:R-:W-:Y:S02]  /*1180*/  @P0 IMAD R11, R11, UR44, R2 ;  /* 0x0000002c0b0b0c24 */ /* 0x000fe4000f8e0202 */
[----:B------:R-:W-:Y:S01]  /*1190*/  @P0 IMAD.WIDE.U32 R2, R10, UR44, RZ ;  /* 0x0000002c0a020c25 */ /* 0x000fe2000f8e00ff */
[----:B------:R-:W2:Y:S03]  /*11a0*/  @P0 LDC.64 R20, c[0x0][0x9b0] ;  /* 0x00026c00ff140b82 */ /* 0x000ea60000000a00 */
[----:B---3--:R-:W-:-:S04]  /*11b0*/  @P2 IMAD.HI.U32 R0, R0, UR43, RZ ;  /* 0x0000002b00002c27 */ /* 0x008fc8000f8e00ff */
[----:B------:R-:W-:Y:S01]  /*11c0*/  @P0 IMAD.IADD R3, R3, 0x1, R11 ;  /* 0x0000000103030824 */ /* 0x000fe200078e020b */
[----:B------:R-:W3:Y:S01]  /*11d0*/  @P1 LDC.64 R26, c[0x0][0x9c0] ;  /* 0x00027000ff1a1b82 */ /* 0x000ee20000000a00 */
[----:B----4-:R-:W-:-:S04]  /*11e0*/  @P2 SHF.R.U32.HI R9, RZ, R5, R0 ;  /* 0x00000005ff092219 */ /* 0x010fc80000011600 */
[--C-:B------:R-:W-:Y:S01]  /*11f0*/  @P1 SHF.R.S32.HI R11, RZ, 0x1f, R9.reuse ;  /* 0x0000001fff0b1819 */ /* 0x100fe20000011409 */
[----:B-----5:R-:W-:Y:S01]  /*1200*/  @P1 IMAD R4, R7, R12, RZ ;  /* 0x0000000c07041224 */ /* 0x020fe200078e02ff */
[----:B------:R-:W-:-:S03]  /*1210*/  @P0 SHF.R.S32.HI R7, RZ, 0x1f, R9 ;  /* 0x0000001fff070819 */ /* 0x000fc60000011409 */
[----:B------:R-:W-:Y:S02]  /*1220*/  @P1 IMAD R13, R13, UR44, R4 ;  /* 0x0000002c0d0d1c24 */ /* 0x000fe4000f8e0204 */
[----:B------:R-:W-:-:S04]  /*1230*/  @P1 IMAD.WIDE.U32 R4, R12, UR44, RZ ;  /* 0x0000002c0c041c25 */ /* 0x000fc8000f8e00ff */
[----:B------:R-:W-:Y:S02]  /*1240*/  @P1 IMAD.IADD R5, R5, 0x1, R13 ;  /* 0x0000000105051824 */ /* 0x000fe400078e020d */
[-C--:B--2---:R-:W-:Y:S02]  /*1250*/  @P0 IMAD R0, R7, R20.reuse, RZ ;  /* 0x0000001407000224 */ /* 0x084fe400078e02ff */
[----:B------:R-:W-:-:S04]  /*1260*/  @P0 IMAD.WIDE.U32 R2, R9, R20, R2 ;  /* 0x0000001409020225 */ /* 0x000fc800078e0002 */
[-C--:B---3--:R-:W-:Y:S02]  /*1270*/  @P1 IMAD R8, R11, R26.reuse, RZ ;  /* 0x0000001a0b081224 */ /* 0x088fe400078e02ff */
[C---:B------:R-:W-:Y:S02]  /*1280*/  @P0 IMAD R11, R9.reuse, R21, R0 ;  /* 0x00000015090b0224 */ /* 0x040fe400078e0200 */
[----:B------:R-:W-:Y:S01]  /*1290*/  @P1 IMAD.WIDE.U32 R6, R9, R26, R4 ;  /* 0x0000001a09061225 */ /* 0x000fe200078e0004 */
[----:B------:R-:W-:-:S03]  /*12a0*/  @P0 LEA R4, P3, R2, R14, 0x2 ;  /* 0x0000000e02040211 */ /* 0x000fc600078610ff */
[----:B------:R-:W-:Y:S01]  /*12b0*/  @P1 IMAD R9, R9, R27, R8 ;  /* 0x0000001b09091224 */ /* 0x000fe200078e0208 */
[----:B------:R-:W-:Y:S01]  /*12c0*/  @P1 LEA R8, P4, R6, R24, 0x2 ;  /* 0x0000001806081211 */ /* 0x000fe200078810ff */
[----:B------:R-:W-:Y:S02]  /*12d0*/  @P0 IMAD.IADD R3, R3, 0x1, R11 ;  /* 0x0000000103030824 */ /* 0x000fe400078e020b */
[----:B------:R-:W-:Y:S02]  /*12e0*/  @P1 IMAD.IADD R0, R7, 0x1, R9 ;  /* 0x0000000107001824 */ /* 0x000fe400078e0209 */
[----:B------:R-:W2:Y:S01]  /*12f0*/  LDC R7, c[0x0][0x288] ;  /* 0x0000a200ff077b82 */ /* 0x000ea20000000800 */
[----:B------:R-:W-:Y:S01]  /*1300*/  @P0 LEA.HI.X R5, R2, R15, R3, 0x2, P3 ;  /* 0x0000000f02050211 */ /* 0x000fe200018f1403 */
[----:B------:R-:W-:Y:S01]  /*1310*/  IMAD.MOV.U32 R3, RZ, RZ, 0x3f800000 ;  /* 0x3f800000ff037424 */ /* 0x000fe200078e00ff */
[----:B------:R-:W-:Y:S01]  /*1320*/  @P1 LEA.HI.X R9, R6, R25, R0, 0x2, P4 ;  /* 0x0000001906091211 */ /* 0x000fe200020f1400 */
[----:B------:R-:W-:-:S04]  /*1330*/  IMAD.MOV.U32 R0, RZ, RZ, 0x3f800000 ;  /* 0x3f800000ff007424 */ /* 0x000fc800078e00ff */
[----:B------:R-:W3:Y:S01]  /*1340*/  @P0 LDG.E R3, desc[UR46][R4.64] ;  /* 0x0000002e04030981 */ /* 0x000ee2000c1e1900 */
[----:B------:R-:W-:Y:S01]  /*1350*/  UISETP.NE.U32.AND UP0, UPT, UR4, URZ, UPT ;  /* 0x0000003f0400728c */ /* 0x000fe2000bf05070 */
[----:B------:R-:W4:Y:S02]  /*1360*/  @P2 LDC R6, c[0x0][0x42c] ;  /* 0x00010b00ff062b82 */ /* 0x000f240000000800 */
[----:B------:R5:W3:Y:S01]  /*1370*/  @P1 LDG.E R0, desc[UR46][R8.64] ;  /* 0x0000002e08001981 */ /* 0x000ae2000c1e1900 */
[----:B------:R-:W-:Y:S01]  /*1380*/  UISETP.NE.AND.EX UP0, UPT, UR5, URZ, UPT, UP0 ;  /* 0x0000003f0500728c */ /* 0x000fe2000bf05300 */
[----:B------:R-:W-:Y:S01]  /*1390*/  IMAD.U32 R224, RZ, RZ, UR43 ;  /* 0x0000002bffe07e24 */ /* 0x000fe2000f8e00ff */
[----:B------:R-:W-:Y:S01]  /*13a0*/  ULOP3.LUT UR4, URZ, UR39, URZ, 0x33, !UPT ;  /* 0x000000273f047292 */ /* 0x000fe2000f8e333f */
[----:B------:R-:W-:Y:S01]  /*13b0*/  PLOP3.LUT P0, PT, PT, PT, PT, 0x80, 0x0 ;  /* 0x000000000000781c */ /* 0x000fe20003f0f070 */
[----:B------:R-:W-:Y:S01]  /*13c0*/  ULDC UR5, c[0x0][0x404] ;  /* 0x0001010000057ab9 */ /* 0x000fe20000000800 */
[----:B------:R-:W-:Y:S01]  /*13d0*/  IMAD.MOV.U32 R119, RZ, RZ, RZ ;  /* 0x000000ffff777224 */ /* 0x000fe200078e00ff */
[----:B------:R-:W-:Y:S01]  /*13e0*/  USEL UR5, UR5, 0x1, UP0 ;  /* 0x0000000105057887 */ /* 0x000fe20008000000 */
[----:B------:R-:W-:Y:S01]  /*13f0*/  CS2R R10, SRZ ;  /* 0x00000000000a7805 */ /* 0x000fe2000001ff00 */
[----:B------:R-:W-:Y:S01]  /*1400*/  UIADD3 UR4, UR4, UR6, URZ ;  /* 0x0000000604047290 */ /* 0x000fe2000fffe03f */
[----:B-----5:R-:W5:Y:S01]  /*1410*/  @P2 LDC R9, c[0x0][0x430] ;  /* 0x00010c00ff092b82 */ /* 0x020f620000000800 */
[----:B------:R-:W-:-:S02]  /*1420*/  CS2R R12, SRZ ;  /* 0x00000000000c7805 */ /* 0x000fc4000001ff00 */
[----:B------:R-:W-:Y:S01]  /*1430*/  CS2R R14, SRZ ;  /* 0x00000000000e7805 */ /* 0x000fe2000001ff00 */
[----:B-1----:R-:W-:Y:S01]  /*1440*/  IMAD R104, R104, UR5, RZ ;  /* 0x0000000568687c24 */ /* 0x002fe2000f8e02ff */
[----:B------:R-:W-:Y:S01]  /*1450*/  USHF.L.U32 UR42, UR4, 0x7, URZ ;  /* 0x00000007042a7899 */ /* 0x000fe2000800063f */
[----:B------:R-:W-:Y:S02]  /*1460*/  CS2R R20, SRZ ;  /* 0x0000000000147805 */ /* 0x000fe4000001ff00 */
[----:B------:R-:W-:Y:S01]  /*1470*/  CS2R R24, SRZ ;  /* 0x0000000000187805 */ /* 0x000fe2000001ff00 */
[C---:B------:R-:W-:Y:S01]  /*1480*/  VIADD R2, R104.reuse, 0x9f ;  /* 0x0000009f68027836 */ /* 0x040fe20000000000 */
[----:B--2---:R-:W-:Y:S01]  /*1490*/  IADD3 R4, R104, 0x11f, -R7 ;  /* 0x0000011f68047810 */ /* 0x004fe20007ffe807 */
[----:B------:R-:W-:Y:S01]  /*14a0*/  ULDC UR4, c[0x0][0x988] ;  /* 0x0002620000047ab9 */ /* 0x000fe20000000800 */
[----:B------:R-:W-:Y:S01]  /*14b0*/  CS2R R26, SRZ ;  /* 0x00000000001a7805 */ /* 0x000fe2000001ff00 */
[----:B------:R-:W-:Y:S01]  /*14c0*/  IMAD.HI R2, R2, 0x66666667, RZ ;  /* 0x6666666702027827 */ /* 0x000fe200078e02ff */
[----:B------:R-:W-:-:S02]  /*14d0*/  CS2R R28, SRZ ;  /* 0x00000000001c7805 */ /* 0x000fc4000001ff00 */
[----:B------:R-:W-:Y:S02]  /*14e0*/  CS2R R30, SRZ ;  /* 0x00000000001e7805 */ /* 0x000fe4000001ff00 */
[----:B------:R-:W-:Y:S01]  /*14f0*/  CS2R R32, SRZ ;  /* 0x0000000000207805 */ /* 0x000fe2000001ff00 */
[----:B------:R-:W-:Y:S01]  /*1500*/  VIADD R4, R4, UR42 ;  /* 0x0000002a04047c36 */ /* 0x000fe20008000000 */
[----:B------:R-:W-:Y:S01]  /*1510*/  SHF.R.U32.HI R5, RZ, 0x1f, R2 ;  /* 0x0000001fff057819 */ /* 0x000fe20000011602 */
[----:B----4-:R-:W-:Y:S01]  /*1520*/  @P2 IMAD.HI.U32 R6, R6, UR43, RZ ;  /* 0x0000002b06062c27 */ /* 0x010fe2000f8e00ff */
[----:B------:R-:W-:Y:S02]  /*1530*/  CS2R R34, SRZ ;  /* 0x0000000000227805 */ /* 0x000fe4000001ff00 */
[----:B------:R-:W-:Y:S02]  /*1540*/  CS2R R36, SRZ ;  /* 0x0000000000247805 */ /* 0x000fe4000001ff00 */
[----:B------:R-:W-:Y:S01]  /*1550*/  LEA.HI.SX32 R5, R2, R5, 0x1a ;  /* 0x0000000502057211 */ /* 0x000fe200078fd2ff */
[----:B------:R-:W-:Y:S01]  /*1560*/  IMAD.HI R4, R4, 0x66666667, RZ ;  /* 0x6666666704047827 */ /* 0x000fe200078e02ff */
[----:B------:R-:W-:-:S02]  /*1570*/  CS2R R38, SRZ ;  /* 0x0000000000267805 */ /* 0x000fc4000001ff00 */
[----:B------:R-:W-:Y:S02]  /*1580*/  CS2R R40, SRZ ;  /* 0x0000000000287805 */ /* 0x000fe4000001ff00 */
[----:B-----5:R-:W-:Y:S02]  /*1590*/  @P2 SHF.R.U32.HI R224, RZ, R9, R6 ;  /* 0x00000009ffe02219 */ /* 0x020fe40000011606 */
[----:B------:R-:W-:Y:S02]  /*15a0*/  CS2R R8, SRZ ;  /* 0x0000000000087805 */ /* 0x000fe4000001ff00 */
[----:B------:R-:W-:Y:S02]  /*15b0*/  SHF.R.U32.HI R7, RZ, 0x1f, R4 ;  /* 0x0000001fff077819 */ /* 0x000fe40000011604 */
[----:B------:R-:W-:Y:S02]  /*15c0*/  CS2R R42, SRZ ;  /* 0x00000000002a7805 */ /* 0x000fe4000001ff00 */
[----:B------:R-:W-:-:S02]  /*15d0*/  CS2R R44, SRZ ;  /* 0x00000000002c7805 */ /* 0x000fc4000001ff00 */
[----:B------:R-:W-:Y:S02]  /*15e0*/  CS2R R46, SRZ ;  /* 0x00000000002e7805 */ /* 0x000fe4000001ff00 */
[----:B------:R-:W-:Y:S02]  /*15f0*/  LEA.HI.SX32 R4, R4, R7, 0x1a ;  /* 0x0000000704047211 */ /* 0x000fe400078fd2ff */
[----:B------:R-:W-:Y:S02]  /*1600*/  CS2R R48, SRZ ;  /* 0x0000000000307805 */ /* 0x000fe4000001ff00 */
[----:B------:R-:W-:Y:S02]  /*1610*/  CS2R R50, SRZ ;  /* 0x0000000000327805 */ /* 0x000fe4000001ff00 */
[----:B------:R-:W-:Y:S02]  /*1620*/  CS2R R52, SRZ ;  /* 0x0000000000347805 */ /* 0x000fe4000001ff00 */
[----:B------:R-:W-:-:S02]  /*1630*/  VIMNMX R105, R5, R4, PT ;  /* 0x0000000405697248 */ /* 0x000fc40003fe0100 */
[----:B------:R-:W-:Y:S02]  /*1640*/  CS2R R4, SRZ ;  /* 0x0000000000047805 */ /* 0x000fe4000001ff00 */
[----:B------:R-:W-:Y:S02]  /*1650*/  CS2R R54, SRZ ;  /* 0x0000000000367805 */ /* 0x000fe4000001ff00 */
[----:B------:R-:W-:Y:S02]  /*1660*/  CS2R R56, SRZ ;  /* 0x0000000000387805 */ /* 0x000fe4000001ff00 */
[----:B------:R-:W-:Y:S02]  /*1670*/  ISETP.GE.AND P1, PT, R105, 0x1, PT ;  /* 0x000000016900780c */ /* 0x000fe40003f26270 */
[----:B------:R-:W-:Y:S02]  /*1680*/  CS2R R58, SRZ ;  /* 0x00000000003a7805 */ /* 0x000fe4000001ff00 */
[----:B------:R-:W-:-:S02]  /*1690*/  CS2R R60, SRZ ;  /* 0x00000000003c7805 */ /* 0x000fc4000001ff00 */
[----:B------:R-:W-:Y:S02]  /*16a0*/  CS2R R62, SRZ ;  /* 0x00000000003e7805 */ /* 0x000fe4000001ff00 */
[----:B------:R-:W-:Y:S01]  /*16b0*/  CS2R R64, SRZ ;  /* 0x0000000000407805 */ /* 0x000fe2000001ff00 */
[----:B------:R-:W-:Y:S01]  /*16c0*/  IMAD.MOV.U32 R66, RZ, RZ, RZ ;  /* 0x000000ffff427224 */ /* 0x000fe200078e00ff */
        /* <DEDUP_REMOVED lines=20> */
[----:B------:R-:W-:Y:S02]  /*1810*/  IMAD.MOV.U32 R140, RZ, RZ, RZ ;  /* 0x000000ffff8c7224 */ /* 0x000fe400078e00ff */
[----:B---3--:R-:W-:Y:S01]  /*1820*/  FMUL.FTZ R0, R3, R0 ;  /* 0x0000000003007220 */ /* 0x008fe20000410000 */
[----:B------:R-:W-:-:S03]  /*1830*/  IMAD.MOV.U32 R3, RZ, RZ, RZ ;  /* 0x000000ffff037224 */ /* 0x000fc600078e00ff */
[----:B------:R-:W-:Y:S01]  /*1840*/  FMUL.FTZ R2, R0, UR4 ;  /* 0x0000000400027c20 */ /* 0x000fe20008410000 */
        /* <DEDUP_REMOVED lines=29> */
.L_x_4637:
[----:B------:R-:W-:Y:S02]  /*1a20*/  LEA.HI R0, R225, R225, RZ, 0x1 ;  /* 0x000000e1e1007211 */ /* 0x000fe400078f08ff */
[----:B------:R-:W-:Y:S02]  /*1a30*/  ISETP.NE.AND P1, PT, R17, 0x3, PT ;  /* 0x000000031100780c */ /* 0x000fe40003f25270 */
[----:B------:R-:W-:-:S05]  /*1a40*/  LOP3.LUT R0, R0, 0xfffffffe, RZ, 0xc0, !PT ;  /* 0xfffffffe00007812 */ /* 0x000fca00078ec0ff */
[----:B------:R-:W-:-:S05]  /*1a50*/  IMAD.IADD R0, R225, 0x1, -R0 ;  /* 0x00000001e1007824 */ /* 0x000fca00078e0a00 */
[----:B------:R-:W-:-:S04]  /*1a60*/  SHF.L.U32 R0, R0, 0x1f, RZ ;  /* 0x0000001f00007819 */ /* 0x000fc800000006ff */
[----:B------:R-:W1:Y:S02]  /*1a70*/  SYNCS.PHASECHK.TRANS64.TRYWAIT P0, [UR37+0x33400], R0 ;  /* 0x03340000ff0075a7 */ /* 0x000e640008000165 */
[----:B-1----:R-:W-:Y:S05]  /*1a80*/  @!P0 BRA `(.L_x_4638) ;  /* 0x00000110009c8947 */ /* 0x002fea0003800000 */
.L_x_4757:
[----:B------:R-:W-:Y:S05]  /*1a90*/  @!P1 BRA `(.L_x_4639) ;  /* 0x0000000000049947 */ /* 0x000fea0003800000 */
[----:B------:R-:W-:Y:S01]  /*1aa0*/  BPT.TRAP 0x1 ;  /* 0x000000040000795c */ /* 0x000fe20000300000 */
.L_x_4639:
[----:B------:R-:W-:Y:S01]  /*1ab0*/  IMAD.U32 R4, RZ, RZ, UR48 ;  /* 0x00000030ff047e24 */ /* 0x000fe2000f8e00ff */
[----:B-1----:R-:W-:-:S04]  /*1ac0*/  SHF.L.U32 R3, R16, 0x1f, RZ ;  /* 0x0000001f10037819 */ /* 0x002fc800000006ff */
[----:B------:R-:W-:-:S04]  /*1ad0*/  LEA R4, R4, UR37, 0x3 ;  /* 0x0000002504047c11 */ /* 0x000fc8000f8e18ff */
[----:B------:R1:W2:Y:S01]  /*1ae0*/  SYNCS.PHASECHK.TRANS64.TRYWAIT P2, [R4+URZ+0x33430], R3 ;  /* 0x03343003040075a7 */ /* 0x0002a2000804017f */
[----:B------:R-:W-:Y:S05]  /*1af0*/  @!P1 BRA `(.L_x_4640) ;  /* 0x0000000000049947 */ /* 0x000fea0003800000 */
[----:B------:R-:W-:Y:S01]  /*1b00*/  BPT.TRAP 0x1 ;  /* 0x000000040000795c */ /* 0x000fe20000300000 */
.L_x_4640:
[----:B------:R-:W3:Y:S01]  /*1b10*/  S2R R0, SR_TID.X ;  /* 0x0000000000007919 */ /* 0x000ee20000002100 */
[----:B------:R-:W-:Y:S01]  /*1b20*/  IMAD.MOV.U32 R119, RZ, RZ, RZ ;  /* 0x000000ffff777224 */ /* 0x000fe200078e00ff */
[----:B---3--:R-:W-:Y:S01]  /*1b30*/  LOP3.LUT P0, RZ, R0, 0x7f, RZ, 0xc0, !PT ;  /* 0x0000007f00ff7812 */ /* 0x008fe2000780c0ff */
[----:B--2---:R-:W-:-:S12]  /*1b40*/  @P2 BRA `(.L_x_4641) ;  /* 0x0000000000082947 */ /* 0x004fd80003800000 */
[----:B------:R-:W2:Y:S02]  /*1b50*/  SYNCS.PHASECHK.TRANS64.TRYWAIT P2, [R4+URZ+0x33430], R3 ;  /* 0x03343003040075a7 */ /* 0x000ea4000804017f */
[----:B--2---:R-:W-:Y:S05]  /*1b60*/  @!P2 BRA `(.L_x_4642) ;  /* 0x00000110007ca947 */ /* 0x004fea0003800000 */
.L_x_4641:
[----:B------:R-:W-:Y:S05]  /*1b70*/  WARPSYNC.ALL ;  /* 0x0000000000007948 */ /* 0x000fea0003800000 */
[----:B------:R-:W-:Y:S01]  /*1b80*/  UIADD3 UR4, UR37, 0x24200, URZ ;  /* 0x0002420025047890 */ /* 0x000fe2000fffe03f */
[----:B------:R-:W-:Y:S01]  /*1b90*/  WARPGROUP.ARRIVE ;  /* 0x00000000000079c5 */ /* 0x000fe20000000000 */
[----:B------:R-:W-:Y:S01]  /*1ba0*/  ULOP3.LUT UR24, UR41, 0x10000, URZ, 0xfc, !UPT ;  /* 0x0001000029187892 */ /* 0x000fe2000f8efc3f */
[----:B-12---:R-:W1:Y:S01]  /*1bb0*/  LDC R3, c[0x0][0x288] ;  /* 0x0000a200ff037b82 */ /* 0x006e620000000800 */
[----:B------:R-:W-:Y:S01]  /*1bc0*/  USHF.R.U32.HI UR4, URZ, 0x4, UR4 ;  /* 0x000000043f047899 */ /* 0x000fe20008011604 */
[----:B------:R-:W-:Y:S01]  /*1bd0*/  IMAD R0, R105, -0xa0, R104 ;  /* 0xffffff6069007824 */ /* 0x000fe200078e0268 */
[----:B------:R-:W-:Y:S01]  /*1be0*/  UMOV UR25, 0x80000020 ;  /* 0x8000002000197882 */ /* 0x000fe20000000000 */
[----:B------:R-:W-:Y:S01]  /*1bf0*/  UMOV UR27, 0x80000020 ;  /* 0x80000020001b7882 */ /* 0x000fe20000000000 */
[----:B------:R-:W-:Y:S01]  /*1c00*/  ULOP3.LUT UR4, UR4, 0x3fff, URZ, 0xc0, !UPT ;  /* 0x00003fff04047892 */ /* 0x000fe2000f8ec03f */
[----:B------:R-:W-:Y:S01]  /*1c10*/  VIADD R5, R0, 0xa0 ;  /* 0x000000a000057836 */ /* 0x000fe20000000000 */
[----:B------:R-:W-:Y:S01]  /*1c20*/  UMOV UR5, UR25 ;  /* 0x0000001900057c82 */ /* 0x000fe20008000000 */
[----:B------:R-:W-:Y:S01]  /*1c30*/  UMOV UR7, 0x80000020 ;  /* 0x8000002000077882 */ /* 0x000fe20000000000 */
[----:B------:R-:W-:Y:S01]  /*1c40*/  ULOP3.LUT UR40, UR4, 0x10000, URZ, 0xfc, !UPT ;  /* 0x0001000004287892 */ /* 0x000fe2000f8efc3f */
[----:B------:R-:W-:Y:S01]  /*1c50*/  IMAD R12, R220, -0x2, R5 ;  /* 0xfffffffedc0c7824 */ /* 0x000fe200078e0205 */
[----:B------:R-:W-:Y:S01]  /*1c60*/  UMOV UR8, UR24 ;  /* 0x0000001800087c82 */ /* 0x000fe20008000000 */
[----:B------:R-:W-:Y:S01]  /*1c70*/  UMOV UR4, UR24 ;  /* 0x0000001800047c82 */ /* 0x000fe20008000000 */
[----:B------:R-:W-:Y:S01]  /*1c80*/  UIMAD UR26, UR48, 0x780, UR40 ;  /* 0x00000780301a78a4 */ /* 0x000fe2000f8e0228 */
[----:B------:R-:W-:Y:S01]  /*1c90*/  VIADD R20, R221, UR42 ;  /* 0x0000002add147c36 */ /* 0x000fe20008000000 */
[----:B------:R-:W-:Y:S01]  /*1ca0*/  UMOV UR9, UR25 ;  /* 0x0000001900097c82 */ /* 0x000fe20008000000 */
[----:B------:R-:W-:Y:S01]  /*1cb0*/  UMOV UR11, 0x80000020 ;  /* 0x80000020000b7882 */ /* 0x000fe20000000000 */
[----:B------:R-:W-:Y:S01]  /*1cc0*/  UIADD3 UR6, UR26, 0x80, URZ ;  /* 0x000000801a067890 */ /* 0x000fe2000fffe03f */
[----:B------:R-:W-:Y:S01]  /*1cd0*/  IMAD.MOV.U32 R118, RZ, RZ, R119 ;  /* 0x000000ffff767224 */ /* 0x000fe200078e0077 */
[----:B------:R-:W-:-:S02]  /*1ce0*/  UIADD3 UR10, UR26, 0x180, URZ ;  /* 0x000001801a0a7890 */ /* 0x000fc4000fffe03f */
[----:B------:R-:W-:Y:S02]  /*1cf0*/  UIADD3 UR12, UR26, 0x200, URZ ;  /* 0x000002001a0c7890 */ /* 0x000fe4000fffe03f */
[----:B------:R-:W-:Y:S01]  /*1d00*/  QGMMA.64x32x32.F32.E4M3.E4M3 R88, gdesc[UR24], RZ, !UPT, gsb0 ;  /* 0x00600000185879f3 */ /* 0x000fe2000c0008ff */
[----:B------:R-:W-:Y:S01]  /*1d10*/  UIADD3 UR13, UR24, 0x2, URZ ;  /* 0x00000002180d7890 */ /* 0x000fe2000fffe03f */
[C---:B-1----:R-:W-:Y:S01]  /*1d20*/  IADD3 R7, -R3.reuse, 0xa1, R0 ;  /* 0x000000a103077810 */ /* 0x042fe20007ffe100 */
[----:B------:R-:W-:Y:S01]  /*1d30*/  UIADD3 UR14, UR26, 0x2, URZ ;  /* 0x000000021a0e7890 */ /* 0x000fe2000fffe03f */
[----:B------:R-:W-:Y:S01]  /*1d40*/  IADD3 R104, -R3, UR42, R104 ;  /* 0x0000002a03687c10 */ /* 0x000fe2000fffe168 */
[----:B------:R-:W-:Y:S01]  /*1d50*/  UMOV UR15, 0x80000020 ;  /* 0x80000020000f7882 */ /* 0x000fe20000000000 */
[----:B------:R-:W-:Y:S01]  /*1d60*/  UIADD3 UR16, UR26, 0x282, URZ ;  /* 0x000002821a107890 */ /* 0x000fe2000fffe03f */
[----:B------:R-:W-:Y:S01]  /*1d70*/  IMAD R107, R220, -0x2, R7 ;  /* 0xfffffffedc6b7824 */ /* 0x000fe200078e0207 */
[----:B------:R-:W-:Y:S01]  /*1d80*/  UIADD3 UR18, UR26, 0x402, URZ ;  /* 0x000004021a127890 */ /* 0x000fe2000fffe03f */
[----:B------:R-:W-:Y:S01]  /*1d90*/  @!P0 VIADD R3, R4, 0x33440 ;  /* 0x0003344004038836 */ /* 0x000fe20000000000 */
[----:B------:R-:W-:Y:S01]  /*1da0*/  UMOV UR19, 0x80000020 ;  /* 0x8000002000137882 */ /* 0x000fe20000000000 */
[----:B------:R-:W-:Y:S01]  /*1db0*/  UIADD3 UR22, UR26, 0x680, URZ ;  /* 0x000006801a167890 */ /* 0x000fe2000fffe03f */
[----:B------:R-:W-:Y:S01]  /*1dc0*/  VIADDMNMX R6, R20, R107, R12, PT ;  /* 0x0000006b14067246 */ /* 0x000fe2000380010c */
[----:B------:R-:W-:Y:S01]  /*1dd0*/  UMOV UR23, 0x80000020 ;  /* 0x8000002000177882 */ /* 0x000fe20000000000 */
[----:B------:R-:W-:Y:S01]  /*1de0*/  IADD3 R107, R107, 0x8, R20 ;  /* 0x000000086b6b7810 */ /* 0x000fe20007ffe014 */
[----:B------:R-:W-:Y:S01]  /*1df0*/  IMAD.HI R104, R104, 0x66666667, RZ ;  /* 0x6666666768687827 */ /* 0x000fe200078e02ff */
[----:B------:R-:W-:-:S02]  /*1e00*/  ISETP.GT.AND P2, PT, R6, RZ, PT ;  /* 0x000000ff0600720c */ /* 0x000fc40003f44270 */
[C---:B------:R-:W-:Y:S02]  /*1e10*/  ISETP.GT.AND P3, PT, R6.reuse, 0x1, PT ;  /* 0x000000010600780c */ /* 0x040fe40003f64270 */
[----:B------:R-:W-:Y:S02]  /*1e20*/  ISETP.GT.AND P4, PT, R6, 0x8, PT ;  /* 0x000000080600780c */ /* 0x000fe40003f84270 */
[----:B------:R-:W-:Y:S01]  /*1e30*/  @!P0 PRMT R3, RZ, 0x654, R3 ;  /* 0x00000654ff038816 */ /* 0x000fe20000000003 */
        /* <DEDUP_REMOVED lines=11> */
[----:B------:R-:W-:Y:S01]  /*1ef0*/  UMOV UR5, UR25 ;  /* 0x0000001900057c82 */ /* 0x000fe20008000000 */
[----:B------:R-:W-:Y:S01]  /*1f00*/  UMOV UR6, UR12 ;  /* 0x0000000c00067c82 */ /* 0x000fe20008000000 */
[----:B------:R-:W-:Y:S01]  /*1f10*/  UMOV UR7, 0x80000020 ;  /* 0x8000002000077882 */ /* 0x000fe20000000000 */
        /* <DEDUP_REMOVED lines=13> */
[----:B------:R-:W-:Y:S01]  /*1ff0*/  UMOV UR8, UR4 ;  /* 0x0000000400087c82 */ /* 0x000fe20008000000 */
[----:B------:R-:W-:Y:S01]  /*2000*/  UMOV UR9, UR5 ;  /* 0x0000000500097c82 */ /* 0x000fe20008000000 */
[----:B------:R-:W-:Y:S02]  /*2010*/  UIADD3 UR13, UR24, 0x200, URZ ;  /* 0x00000200180d7890 */ /* 0x000fe4000fffe03f */
[----:B------:R-:W-:Y:S01]  /*2020*/  UIADD3 UR14, UR26, 0x280, URZ ;  /* 0x000002801a0e7890 */ /* 0x000fe2000fffe03f */
[----:B------:R-:W-:-:S02]  /*2030*/  WARPGROUP.DEPBAR.LE gsb0, 0x0 ;  /* 0x00008000000079c5 */ /* 0x000fc40000010000 */
        /* <DEDUP_REMOVED lines=123> */
[----:B------:R-:W-:Y:S01]  /*27f0*/  ISETP.GT.AND P2, PT, R6, 0x9, PT ;  /* 0x000000090600780c */ /* 0x000fe20003f44270 */
[----:B------:R-:W-:Y:S01]  /*2800*/  QGMMA.64x32x32.F32.E4M3.E4M3 R72, gdesc[UR20], R72, gsb0 ;  /* 0x00600000144879f3 */ /* 0x000fe20008000848 */
[----:B------:R-:W-:Y:S01]  /*2810*/  UIADD3 UR22, UR26, 0x602, URZ ;  /* 0x000006021a167890 */ /* 0x000fe2000fffe03f */
[----:B------:R-:W-:Y:S01]  /*2820*/  FSEL R92, R92, -INF , P4 ;  /* 0xff8000005c5c7808 */ /* 0x000fe20002000000 */
[----:B------:R-:W-:Y:S01]  /*2830*/  UMOV UR23, 0x80000020 ;  /* 0x8000002000177882 */ /* 0x000fe20000000000 */
        /* <DEDUP_REMOVED lines=16> */
[C---:B------:R-:W-:Y:S02]  /*2940*/  ISETP.GT.AND P2, PT, R6.reuse, 0x21, PT ;  /* 0x000000210600780c */ /* 0x040fe40003f44270 */
[----:B------:R-:W-:Y:S02]  /*2950*/  FMNMX.FTZ R5, R101, R0, !PT ;  /* 0x0000000065057209 */ /* 0x000fe40007810000 */
[----:B------:R-:W-:Y:S01]  /*2960*/  ISETP.GT.AND P4, PT, R6, 0x28, PT ;  /* 0x000000280600780c */ /* 0x000fe20003f84270 */
[----:B------:R-:W-:-:S02]  /*2970*/  WARPGROUP.DEPBAR.LE gsb0, 0x0 ;  /* 0x00008000000079c5 */ /* 0x000fc40000010000 */
[----:B------:R-:W-:Y:S01]  /*2980*/  WARPGROUP.ARRIVE ;  /* 0x00000000000079c5 */ /* 0x000fe20000000000 */
[----:B------:R-:W-:Y:S02]  /*2990*/  FSEL R72, R72, -INF , P3 ;  /* 0xff80000048487808 */ /* 0x000fe40001800000 */
[----:B------:R-:W-:Y:S02]  /*29a0*/  FSEL R108, R73, -INF , P2 ;  /* 0xff800000496c7808 */ /* 0x000fe40001000000 */
[----:B------:R-:W-:Y:S01]  /*29b0*/  FMNMX.FTZ R5, R72, R5, !PT ;  /* 0x0000000548057209 */ /* 0x000fe20007810000 */
[----:B------:R-:W-:Y:S01]  /*29c0*/  QGMMA.64x32x32.F32.E4M3.E4M3 R56, gdesc[UR20], R56, gsb0 ;  /* 0x00600000143879f3 */ /* 0x000fe20008000838 */
[----:B------:R-:W-:Y:S01]  /*29d0*/  UIADD3 UR22, UR26, 0x682, URZ ;  /* 0x000006821a167890 */ /* 0x000fe2000fffe03f */
[----:B------:R-:W-:Y:S01]  /*29e0*/  ISETP.GT.AND P2, PT, R6, 0x29, PT ;  /* 0x000000290600780c */ /* 0x000fe20003f44270 */
[----:B------:R-:W-:Y:S01]  /*29f0*/  UMOV UR23, 0x80000020 ;  /* 0x8000002000177882 */ /* 0x000fe20000000000 */
        /* <DEDUP_REMOVED lines=18> */
[----:B------:R-:W-:-:S02]  /*2b20*/  FMNMX.FTZ R5, R114, R5, !PT ;  /* 0x0000000572057209 */ /* 0x000fc40007810000 */
        /* <DEDUP_REMOVED lines=24> */
[C---:B------:R-:W-:Y:S02]  /*2cb0*/  ISETP.GT.AND P3, PT, R6.reuse, 0x60, PT ;  /* 0x000000600600780c */ /* 0x040fe40003f64270 */
[----:B------:R-:W-:Y:S02]  /*2cc0*/  FSEL R69, R69, -INF , P2 ;  /* 0xff80000045457808 */ /* 0x000fe40001000000 */
[----:B------:R-:W-:Y:S02]  /*2cd0*/  FMNMX.FTZ R0, R77, R0, !PT ;  /* 0x000000004d007209 */ /* 0x000fe40007810000 */
[----:B------:R-:W-:Y:S02]  /*2ce0*/  ISETP.GT.AND P2, PT, R6, 0x61, PT ;  /* 0x000000610600780c */ /* 0x000fe40003f44270 */
[----:B------:R-:W-:Y:S01]  /*2cf0*/  FMNMX.FTZ R0, R69, R0, !PT ;  /* 0x0000000045007209 */ /* 0x000fe20007810000 */
[----:B------:R-:W-:-:S02]  /*2d00*/  WARPGROUP.DEPBAR.LE gsb0, 0x0 ;  /* 0x00008000000079c5 */ /* 0x000fc40000010000 */
[----:B------:R-:W-:Y:S01]  /*2d10*/  WARPGROUP.ARRIVE ;  /* 0x00000000000079c5 */ /* 0x000fe20000000000 */
[----:B------:R-:W-:Y:S02]  /*2d20*/  FSEL R13, R40, -INF , P3 ;  /* 0xff800000280d7808 */ /* 0x000fe40001800000 */
[C---:B------:R-:W-:Y:S02]  /*2d30*/  ISETP.GT.AND P3, PT, R6.reuse, 0x68, PT ;  /* 0x000000680600780c */ /* 0x040fe40003f64270 */
[----:B------:R-:W-:Y:S01]  /*2d40*/  FSEL R41, R41, -INF , P2 ;  /* 0xff80000029297808 */ /* 0x000fe20001000000 */
[----:B------:R-:W-:Y:S01]  /*2d50*/  QGMMA.64x32x32.F32.E4M3.E4M3 R24, gdesc[UR20], R24, gsb0 ;  /* 0x00600000141879f3 */ /* 0x000fe20008000818 */
        /* <DEDUP_REMOVED lines=20> */
[----:B------:R-:W-:-:S02]  /*2ea0*/  FMNMX.FTZ R0, R53, R0, !PT ;  /* 0x0000000035007209 */ /* 0x000fc40007810000 */
[----:B------:R-:W-:-:S04]  /*2eb0*/  VIMNMX R44, R12, R107, PT ;  /* 0x0000006b0c2c7248 */ /* 0x000fc80003fe0100 */
[----:B------:R-:W-:-:S04]  /*2ec0*/  ISETP.GT.AND P4, PT, R44, 0x8, PT ;  /* 0x000000082c00780c */ /* 0x000fc80003f84270 */
[----:B------:R-:W-:Y:S01]  /*2ed0*/  FSEL R97, R94, -INF , P4 ;  /* 0xff8000005e617808 */ /* 0x000fe20002000000 */
[----:B------:R-:W-:Y:S01]  /*2ee0*/  IMAD.MOV.U32 R94, RZ, RZ, R119 ;  /* 0x000000ffff5e7224 */ /* 0x000fe200078e0077 */
[----:B------:R-:W-:Y:S02]  /*2ef0*/  WARPGROUP.DEPBAR.LE gsb0, 0x0 ;  /* 0x00008000000079c5 */ /* 0x000fe40000010000 */
[----:B------:R-:W-:Y:S01]  /*2f00*/  FSEL R21, R24, -INF , P3 ;  /* 0xff80000018157808 */ /* 0x000fe20001800000 */
[----:B------:R1:W-:Y:S01]  /*2f10*/  @!P0 SYNCS.ARRIVE.TRANS64.RED.A1T0 RZ, [R3+URZ], RZ ;  /* 0x000000ff03ff89a7 */ /* 0x0003e2000810043f */
        /* <DEDUP_REMOVED lines=18> */
[----:B------:R-:W-:Y:S02]  /*3040*/  FSEL R37, R37, -INF , P2 ;  /* 0xff80000025257808 */ /* 0x000fe40001000000 */
[----:B------:R-:W-:Y:S02]  /*3050*/  FMNMX.FTZ R0, R33, R0, !PT ;  /* 0x0000000021007209 */ /* 0x000fe40007810000 */
[----:B------:R-:W-:-:S02]  /*3060*/  ISETP.GT.AND P3, PT, R44, 0x1, PT ;  /* 0x000000012c00780c */ /* 0x000fc40003f64270 */
[----:B------:R-:W-:-:S05]  /*3070*/  FMNMX.FTZ R11, R37, R0, !PT ;  /* 0x00000000250b7209 */ /* 0x000fca0007810000 */
[----:B------:R-:W2:Y:S02]  /*3080*/  SHFL.BFLY PT, R0, R11, 0x2, 0x1f ;  /* 0x0c401f000b007f89 */ /* 0x000ea400000e0000 */
[----:B--2---:R-:W-:-:S05]  /*3090*/  FMNMX.FTZ R24, R11, R0, !PT ;  /* 0x000000000b187209 */ /* 0x004fca0007810000 */
[----:B------:R-:W2:Y:S02]  /*30a0*/  SHFL.BFLY PT, R7, R24, 0x1, 0x1f ;  /* 0x0c201f0018077f89 */ /* 0x000ea400000e0000 */
[----:B--2---:R-:W-:Y:S02]  /*30b0*/  FMNMX.FTZ R0, R24, R7, !PT ;  /* 0x0000000718007209 */ /* 0x004fe40007810000 */
[----:B------:R-:W-:Y:S02]  /*30c0*/  FSEL R24, R91, -INF , P3 ;  /* 0xff8000005b187808 */ /* 0x000fe40001800000 */
[----:B------:R-:W-:Y:S01]  /*30d0*/  FSETP.NEU.FTZ.AND P2, PT, R0, -INF , PT ;  /* 0xff8000000000780b */ /* 0x000fe20003f5d000 */
[----:B------:R-:W-:-:S01]  /*30e0*/  FFMA.FTZ R85, R2, R0, -8 ;  /* 0xc100000002557423 */ /* 0x000fc20000010000 */
[----:B------:R-:W-:-:S04]  /*30f0*/  ISETP.GT.AND P3, PT, R44, 0x10, PT ;  /* 0x000000102c00780c */ /* 0x000fc80003f64270 */
[----:B------:R-:W-:Y:S02]  /*3100*/  FSEL R85, R85, RZ, P2 ;  /* 0x000000ff55557208 */ /* 0x000fe40001000000 */
[----:B------:R-:W-:-:S03]  /*3110*/  ISETP.GT.AND P2, PT, R44, RZ, PT ;  /* 0x000000ff2c00720c */ /* 0x000fc60003f44270 */
[--C-:B------:R-:W-:Y:S01]  /*3120*/  FFMA.FTZ R89, R2, R101, -R85.reuse ;  /* 0x0000006502597223 */ /* 0x100fe20000010855 */
[----:B------:R-:W-:Y:S01]  /*3130*/  FSEL R93, R90, -INF , P2 ;  /* 0xff8000005a5d7808 */ /* 0x000fe20001000000 */
[--C-:B------:R-:W-:Y:S01]  /*3140*/  FFMA.FTZ R6, R2, R88, -R85.reuse ;  /* 0x0000005802067223 */ /* 0x100fe20000010855 */
[----:B------:R-:W-:Y:S01]  /*3150*/  ISETP.GT.AND P2, PT, R44, 0x9, PT ;  /* 0x000000092c00780c */ /* 0x000fe20003f44270 */
[C-C-:B------:R-:W-:Y:S01]  /*3160*/  FFMA.FTZ R7, R2.reuse, R8, -R85.reuse ;  /* 0x0000000802077223 */ /* 0x140fe20000010855 */
[----:B------:R-:W-:Y:S01]  /*3170*/  FMNMX.FTZ R20, R93, R24, !PT ;  /* 0x000000185d147209 */ /* 0x000fe20007810000 */
[C-C-:B------:R-:W-:Y:S01]  /*3180*/  FFMA.FTZ R8, R2.reuse, R92, -R85.reuse ;  /* 0x0000005c02087223 */ /* 0x140fe20000010855 */
[----:B------:R-:W-:Y:S01]  /*3190*/  FSEL R95, R95, -INF , P2 ;  /* 0xff8000005f5f7808 */ /* 0x000fe20001000000 */
[----:B------:R-:W-:Y:S01]  /*31a0*/  MUFU.EX2 R6, R6 ;  /* 0x0000000600067308 */ /* 0x000fe20000000800 */
[----:B------:R-:W-:Y:S01]  /*31b0*/  FMNMX.FTZ R20, R97, R20, !PT ;  /* 0x0000001461147209 */ /* 0x000fe20007810000 */
[--C-:B------:R-:W-:Y:S01]  /*31c0*/  FFMA.FTZ R11, R2, R10, -R85.reuse ;  /* 0x0000000a020b7223 */ /* 0x100fe20000010855 */
[----:B------:R-:W-:Y:S01]  /*31d0*/  ISETP.GT.AND P2, PT, R44, 0x11, PT ;  /* 0x000000112c00780c */ /* 0x000fe20003f44270 */
[--C-:B------:R-:W-:Y:S01]  /*31e0*/  FFMA.FTZ R10, R2, R96, -R85.reuse ;  /* 0x00000060020a7223 */ /* 0x100fe20000010855 */
[----:B------:R-:W-:Y:S01]  /*31f0*/  FSEL R101, R98, -INF , P3 ;  /* 0xff80000062657808 */ /* 0x000fe20001800000 */
[--C-:B------:R-:W-:Y:S01]  /*3200*/  FFMA.FTZ R29, R2, R106, -R85.reuse ;  /* 0x0000006a021d7223 */ /* 0x100fe20000010855 */
[----:B------:R-:W-:Y:S01]  /*3210*/  FMNMX.FTZ R28, R95, R20, !PT ;  /* 0x000000145f1c7209 */ /* 0x000fe20007810000 */
[----:B------:R-:W1:Y:S01]  /*3220*/  MUFU.EX2 R7, R7 ;  /* 0x0000000700077308 */ /* 0x000e620000000800 */
[----:B------:R-:W-:Y:S01]  /*3230*/  ISETP.GT.AND P3, PT, R44, 0x18, PT ;  /* 0x000000182c00780c */ /* 0x000fe20003f64270 */
[C-C-:B------:R-:W-:Y:S01]  /*3240*/  FFMA.FTZ R76, R2.reuse, R76, -R85.reuse ;  /* 0x0000004c024c7223 */ /* 0x140fe20000010855 */
[----:B------:R-:W-:Y:S01]  /*3250*/  FSEL R99, R99, -INF , P2 ;  /* 0xff80000063637808 */ /* 0x000fe20001000000 */
[C-C-:B------:R-:W-:Y:S01]  /*3260*/  FFMA.FTZ R12, R2.reuse, R100, -R85.reuse ;  /* 0x00000064020c7223 */ /* 0x140fe20000010855 */
[----:B------:R-:W-:Y:S01]  /*3270*/  FMNMX.FTZ R28, R101, R28, !PT ;  /* 0x0000001c651c7209 */ /* 0x000fe20007810000 */
[--C-:B------:R-:W-:Y:S01]  /*3280*/  FFMA.FTZ R72, R2, R72, -R85.reuse ;  /* 0x0000004802487223 */ /* 0x100fe20000010855 */
[----:B------:R-:W-:Y:S01]  /*3290*/  ISETP.GT.AND P2, PT, R44, 0x19, PT ;  /* 0x000000192c00780c */ /* 0x000fe20003f44270 */
[----:B------:R-:W2:Y:S01]  /*32a0*/  MUFU.EX2 R8, R8 ;  /* 0x0000000800087308 */ /* 0x000ea20000000800 */
[----:B------:R-:W-:Y:S01]  /*32b0*/  FSEL R107, R102, -INF , P3 ;  /* 0xff800000666b7808 */ /* 0x000fe20001800000 */
[C-C-:B------:R-:W-:Y:S01]  /*32c0*/  FFMA.FTZ R91, R2.reuse, R108, -R85.reuse ;  /* 0x0000006c025b7223 */ /* 0x140fe20000010855 */
[----:B------:R-:W-:Y:S01]  /*32d0*/  FMNMX.FTZ R28, R99, R28, !PT ;  /* 0x0000001c631c7209 */ /* 0x000fe20007810000 */
[C-C-:B------:R-:W-:Y:S01]  /*32e0*/  FFMA.FTZ R80, R2.reuse, R80, -R85.reuse ;  /* 0x0000005002507223 */ /* 0x140fe20000010855 */
[----:B------:R-:W-:Y:S01]  /*32f0*/  FSEL R103, R103, -INF , P2 ;  /* 0xff80000067677808 */ /* 0x000fe20001000000 */
[----:B------:R-:W-:Y:S01]  /*3300*/  FFMA.FTZ R52, R2, R37, -R85 ;  /* 0x0000002502347223 */ /* 0x000fe20000010855 */
[----:B------:R-:W-:Y:S01]  /*3310*/  ISETP.GT.AND P2, PT, R44, 0x20, PT ;  /* 0x000000202c00780c */ /* 0x000fe20003f44270 */
[----:B------:R-:W3:Y:S01]  /*3320*/  MUFU.EX2 R11, R11 ;  /* 0x0000000b000b7308 */ /* 0x000ee20000000800 */
[----:B------:R-:W-:Y:S01]  /*3330*/  FMNMX.FTZ R28, R107, R28, !PT ;  /* 0x0000001c6b1c7209 */ /* 0x000fe20007810000 */
[----:B-1----:R-:W-:Y:S01]  /*3340*/  FADD.FTZ R3, R6, R7 ;  /* 0x0000000706037221 */ /* 0x002fe20000010000 */
[----:B------:R-:W-:Y:S01]  /*3350*/  ISETP.GT.AND P3, PT, R44, 0x21, PT ;  /* 0x000000212c00780c */ /* 0x000fe20003f64270 */
[--C-:B------:R-:W-:Y:S01]  /*3360*/  FFMA.FTZ R84, R2, R84, -R85.reuse ;  /* 0x0000005402547223 */ /* 0x100fe20000010855 */
[----:B------:R-:W-:Y:S01]  /*3370*/  FSEL R109, R74, -INF , P2 ;  /* 0xff8000004a6d7808 */ /* 0x000fe20001000000 */
[--C-:B------:R-:W-:Y:S01]  /*3380*/  FFMA.FTZ R114, R2, R114, -R85.reuse ;  /* 0x0000007202727223 */ /* 0x100fe20000010855 */
[----:B------:R-:W-:Y:S01]  /*3390*/  FMNMX.FTZ R32, R103, R28, !PT ;  /* 0x0000001c67207209 */ /* 0x000fe20007810000 */
[----:B------:R-:W-:Y:S01]  /*33a0*/  MUFU.EX2 R10, R10 ;  /* 0x0000000a000a7308 */ /* 0x000fe20000000800 */
[----:B------:R-:W-:Y:S01]  /*33b0*/  ISETP.GT.AND P2, PT, R44, 0x28, PT ;  /* 0x000000282c00780c */ /* 0x000fe20003f44270 */
[C-C-:B------:R-:W-:Y:S01]  /*33c0*/  FFMA.FTZ R116, R2.reuse, R116, -R85.reuse ;  /* 0x0000007402747223 */ /* 0x140fe20000010855 */
[----:B------:R-:W-:Y:S01]  /*33d0*/  FSEL R111, R75, -INF , P3 ;  /* 0xff8000004b6f7808 */ /* 0x000fe20001800000 */
[C-C-:B------:R-:W-:Y:S01]  /*33e0*/  FFMA.FTZ R75, R2.reuse, R110, -R85.reuse ;  /* 0x0000006e024b7223 */ /* 0x140fe20000010855 */
[----:B------:R-:W-:Y:S01]  /*33f0*/  FMNMX.FTZ R32, R109, R32, !PT ;  /* 0x000000206d207209 */ /* 0x000fe20007810000 */
[----:B------:R-:W-:Y:S01]  /*3400*/  FFMA.FTZ R13, R2, R13, -R85 ;  /* 0x0000000d020d7223 */ /* 0x000fe20000010855 */
[----:B------:R-:W-:Y:S01]  /*3410*/  ISETP.GT.AND P3, PT, R44, 0x29, PT ;  /* 0x000000292c00780c */ /* 0x000fe20003f64270 */
[----:B------:R-:W-:Y:S01]  /*3420*/  MUFU.EX2 R29, R29 ;  /* 0x0000001d001d7308 */ /* 0x000fe20000000800 */
[----:B------:R-:W-:Y:S01]  /*3430*/  FSEL R113, R78, -INF , P2 ;  /* 0xff8000004e717808 */ /* 0x000fe20001000000 */
[----:B--2---:R-:W-:Y:S01]  /*3440*/  FADD.FTZ R78, R8, R3 ;  /* 0x00000003084e7221 */ /* 0x004fe20000010000 */
[----:B------:R-:W-:Y:S01]  /*3450*/  FMNMX.FTZ R32, R111, R32, !PT ;  /* 0x000000206f207209 */ /* 0x000fe20007810000 */
[--C-:B------:R-:W-:Y:S01]  /*3460*/  FFMA.FTZ R15, R2, R15, -R85.reuse ;  /* 0x0000000f020f7223 */ /* 0x100fe20000010855 */
[----:B------:R-:W-:Y:S01]  /*3470*/  ISETP.GT.AND P2, PT, R44, 0x30, PT ;  /* 0x000000302c00780c */ /* 0x000fe20003f44270 */
        /* <DEDUP_REMOVED lines=8> */
[----:B------:R-:W-:Y:S01]  /*3500*/  FFMA.FTZ R33, R2, R33, -R85 ;  /* 0x0000002102217223 */ /* 0x000fe20000010855 */
[----:B------:R-:W-:Y:S01]  /*3510*/  FMNMX.FTZ R36, R115, R32, !PT ;  /* 0x0000002073247209 */ /* 0x000fe20007810000 */
[----:B------:R-:W-:Y:S01]  /*3520*/  MUFU.EX2 R12, R12 ;  /* 0x0000000c000c7308 */ /* 0x000fe20000000800 */
[C---:B------:R-:W-:Y:S01]  /*3530*/  ISETP.GT.AND P2, PT, R44.reuse, 0x38, PT ;  /* 0x000000382c00780c */ /* 0x040fe20003f44270 */
[--C-:B------:R-:W-:Y:S01]  /*3540*/  IMAD.MOV.U32 R112, RZ, RZ, R119.reuse ;  /* 0x000000ffff707224 */ /* 0x100fe200078e0077 */
[----:B------:R-:W-:Y:S01]  /*3550*/  FSEL R83, R83, -INF , P3 ;  /* 0xff80000053537808 */ /* 0x000fe20001800000 */
[--C-:B------:R-:W-:Y:S01]  /*3560*/  IMAD.MOV.U32 R110, RZ, RZ, R119.reuse ;  /* 0x000000ffff6e7224 */ /* 0x100fe200078e0077 */
[----:B------:R-:W-:Y:S01]  /*3570*/  FMNMX.FTZ R36, R117, R36, !PT ;  /* 0x0000002475247209 */ /* 0x000fe20007810000 */
[--C-:B------:R-:W-:Y:S01]  /*3580*/  IMAD.MOV.U32 R108, RZ, RZ, R119.reuse ;  /* 0x000000ffff6c7224 */ /* 0x100fe200078e0077 */
[----:B------:R-:W-:Y:S01]  /*3590*/  ISETP.GT.AND P3, PT, R44, 0x39, PT ;  /* 0x000000392c00780c */ /* 0x000fe20003f64270 */
[----:B------:R-:W1:Y:S01]  /*35a0*/  MUFU.EX2 R89, R89 ;  /* 0x0000005900597308 */ /* 0x000e620000000800 */
[----:B------:R-:W-:Y:S01]  /*35b0*/  FSEL R121, R86, -INF , P2 ;  /* 0xff80000056797808 */ /* 0x000fe20001000000 */
[--C-:B------:R-:W-:Y:S01]  /*35c0*/  IMAD.MOV.U32 R106, RZ, RZ, R119.reuse ;  /* 0x000000ffff6a7224 */ /* 0x100fe200078e0077 */
[----:B------:R-:W-:Y:S01]  /*35d0*/  FMNMX.FTZ R36, R83, R36, !PT ;  /* 0x0000002453247209 */ /* 0x000fe20007810000 */
[--C-:B------:R-:W-:Y:S01]  /*35e0*/  IMAD.MOV.U32 R102, RZ, RZ, R119.reuse ;  /* 0x000000ffff667224 */ /* 0x100fe200078e0077 */
[----:B------:R-:W-:Y:S01]  /*35f0*/  FSEL R87, R87, -INF , P3 ;  /* 0xff80000057577808 */ /* 0x000fe20001800000 */
[--C-:B------:R-:W-:Y:S01]  /*3600*/  IMAD.MOV.U32 R100, RZ, RZ, R119.reuse ;  /* 0x000000ffff647224 */ /* 0x100fe200078e0077 */
[C---:B------:R-:W-:Y:S01]  /*3610*/  ISETP.GT.AND P2, PT, R44.reuse, 0x40, PT ;  /* 0x000000402c00780c */ /* 0x040fe20003f44270 */
[----:B------:R-:W-:Y:S01]  /*3620*/  MUFU.EX2 R20, R72 ;  /* 0x0000004800147308 */ /* 0x000fe20000000800 */
[----:B------:R-:W-:Y:S01]  /*3630*/  FMNMX.FTZ R36, R121, R36, !PT ;  /* 0x0000002479247209 */ /* 0x000fe20007810000 */
[--C-:B------:R-:W-:Y:S01]  /*3640*/  IMAD.MOV.U32 R98, RZ, RZ, R119.reuse ;  /* 0x000000ffff627224 */ /* 0x100fe200078e0077 */
[----:B------:R-:W-:Y:S01]  /*3650*/  ISETP.GT.AND P3, PT, R44, 0x41, PT ;  /* 0x000000412c00780c */ /* 0x000fe20003f64270 */
[--C-:B------:R-:W-:Y:S01]  /*3660*/  IMAD.MOV.U32 R96, RZ, RZ, R119.reuse ;  /* 0x000000ffff607224 */ /* 0x100fe200078e0077 */
[----:B------:R-:W-:Y:S01]  /*3670*/  FSEL R123, R58, -INF , P2 ;  /* 0xff8000003a7b7808 */ /* 0x000fe20001000000 */
[--C-:B------:R-:W-:Y:S01]  /*3680*/  IMAD.MOV.U32 R92, RZ, RZ, R119.reuse ;  /* 0x000000ffff5c7224 */ /* 0x100fe200078e0077 */
[----:B------:R-:W-:Y:S01]  /*3690*/  FMNMX.FTZ R40, R87, R36, !PT ;  /* 0x0000002457287209 */ /* 0x000fe20007810000 */
[----:B------:R2:W-:Y:S01]  /*36a0*/  MUFU.EX2 R32, R80 ;  /* 0x0000005000207308 */ /* 0x0005e20000000800 */
[C---:B------:R-:W-:Y:S01]  /*36b0*/  ISETP.GT.AND P2, PT, R44.reuse, 0x48, PT ;  /* 0x000000482c00780c */ /* 0x040fe20003f44270 */
[--C-:B------:R-:W-:Y:S01]  /*36c0*/  IMAD.MOV.U32 R90, RZ, RZ, R119.reuse ;  /* 0x000000ffff5a7224 */ /* 0x100fe200078e0077 */
[----:B------:R-:W-:Y:S01]  /*36d0*/  FSEL R59, R59, -INF , P3 ;  /* 0xff8000003b3b7808 */ /* 0x000fe20001800000 */
[--C-:B------:R-:W-:Y:S01]  /*36e0*/  IMAD.MOV.U32 R88, RZ, RZ, R119.reuse ;  /* 0x000000ffff587224 */ /* 0x100fe200078e0077 */
[----:B------:R-:W-:Y:S01]  /*36f0*/  FMNMX.FTZ R40, R123, R40, !PT ;  /* 0x000000287b287209 */ /* 0x000fe20007810000 */
[--C-:B------:R-:W-:Y:S01]  /*3700*/  IMAD.MOV.U32 R86, RZ, RZ, R119.reuse ;  /* 0x000000ffff567224 */ /* 0x100fe200078e0077 */
[----:B------:R-:W-:Y:S01]  /*3710*/  ISETP.GT.AND P3, PT, R44, 0x49, PT ;  /* 0x000000492c00780c */ /* 0x000fe20003f64270 */
[----:B------:R-:W-:Y:S01]  /*3720*/  MUFU.EX2 R91, R91 ;  /* 0x0000005b005b7308 */ /* 0x000fe20000000800 */
[----:B------:R-:W-:Y:S01]  /*3730*/  FSEL R125, R62, -INF , P2 ;  /* 0xff8000003e7d7808 */ /* 0x000fe20001000000 */
[----:B--2---:R-:W-:Y:S01]  /*3740*/  VIADD R80, R105, 0xfffffffe ;  /* 0xfffffffe69507836 */ /* 0x004fe20000000000 */
[----:B------:R-:W-:Y:S01]  /*3750*/  FMNMX.FTZ R40, R59, R40, !PT ;  /* 0x000000283b287209 */ /* 0x000fe20007810000 */
[----:B------:R-:W-:Y:S01]  /*3760*/  IMAD.MOV.U32 R105, RZ, RZ, R119 ;  /* 0x000000ffff697224 */ /* 0x000fe200078e0077 */
[----:B------:R-:W-:-:S02]  /*3770*/  ISETP.GT.AND P2, PT, R44, 0x50, PT ;  /* 0x000000502c00780c */ /* 0x000fc40003f44270 */
[----:B------:R-:W-:Y:S01]  /*3780*/  FSEL R127, R63, -INF , P3 ;  /* 0xff8000003f7f7808 */ /* 0x000fe20001800000 */
[----:B------:R-:W2:Y:S01]  /*3790*/  MUFU.EX2 R75, R75 ;  /* 0x0000004b004b7308 */ /* 0x000ea20000000800 */
[----:B------:R-:W-:Y:S02]  /*37a0*/  FMNMX.FTZ R40, R125, R40, !PT ;  /* 0x000000287d287209 */ /* 0x000fe40007810000 */
[----:B------:R-:W-:Y:S02]  /*37b0*/  ISETP.GT.AND P3, PT, R44, 0x51, PT ;  /* 0x000000512c00780c */ /* 0x000fe40003f64270 */
[----:B------:R-:W-:Y:S02]  /*37c0*/  FSEL R129, R66, -INF , P2 ;  /* 0xff80000042817808 */ /* 0x000fe40001000000 */
[----:B------:R-:W-:Y:S01]  /*37d0*/  FMNMX.FTZ R48, R127, R40, !PT ;  /* 0x000000287f307209 */ /* 0x000fe20007810000 */
[----:B------:R-:W-:Y:S01]  /*37e0*/  MUFU.EX2 R79, R79 ;  /* 0x0000004f004f7308 */ /* 0x000fe20000000800 */
[----:B------:R-:W-:-:S02]  /*37f0*/  ISETP.GT.AND P2, PT, R44, 0x58, PT ;  /* 0x000000582c00780c */ /* 0x000fc40003f44270 */
[----:B------:R-:W-:Y:S01]  /*3800*/  FSEL R131, R67, -INF , P3 ;  /* 0xff80000043837808 */ /* 0x000fe20001800000 */
[----:B------:R-:W-:-:S01]  /*3810*/  FFMA.FTZ R67, R2, R56, -R85 ;  /* 0x0000003802437223 */ /* 0x000fc20000010855 */
[----:B------:R-:W-:Y:S02]  /*3820*/  FMNMX.FTZ R48, R129, R48, !PT ;  /* 0x0000003081307209 */ /* 0x000fe40007810000 */
[----:B------:R-:W-:Y:S01]  /*3830*/  ISETP.GT.AND P3, PT, R44, 0x59, PT ;  /* 0x000000592c00780c */ /* 0x000fe20003f64270 */
[----:B------:R-:W-:Y:S01]  /*3840*/  MUFU.EX2 R36, R84 ;  /* 0x0000005400247308 */ /* 0x000fe20000000800 */
[----:B------:R-:W-:Y:S02]  /*3850*/  FSEL R133, R70, -INF , P2 ;  /* 0xff80000046857808 */ /* 0x000fe40001000000 */
[----:B------:R-:W-:Y:S02]  /*3860*/  FMNMX.FTZ R48, R131, R48, !PT ;  /* 0x0000003083307209 */ /* 0x000fe40007810000 */
[----:B------:R-:W-:-:S02]  /*3870*/  FSEL R71, R71, -INF , P3 ;  /* 0xff80000047477808 */ /* 0x000fc40001800000 */
[C---:B------:R-:W-:Y:S01]  /*3880*/  ISETP.GT.AND P2, PT, R44.reuse, 0x60, PT ;  /* 0x000000602c00780c */ /* 0x040fe20003f44270 */
[----:B------:R4:W-:Y:S01]  /*3890*/  MUFU.EX2 R63, R114 ;  /* 0x00000072003f7308 */ /* 0x0009e20000000800 */
[----:B------:R-:W-:Y:S02]  /*38a0*/  FMNMX.FTZ R48, R133, R48, !PT ;  /* 0x0000003085307209 */ /* 0x000fe40007810000 */
[----:B------:R-:W-:Y:S02]  /*38b0*/  ISETP.GT.AND P3, PT, R44, 0x61, PT ;  /* 0x000000612c00780c */ /* 0x000fe40003f64270 */
[----:B------:R-:W-:Y:S01]  /*38c0*/  FSEL R135, R42, -INF , P2 ;  /* 0xff8000002a877808 */ /* 0x000fe20001000000 */
[----:B------:R-:W-:Y:S01]  /*38d0*/  FFMA.FTZ R42, R2, R60, -R85 ;  /* 0x0000003c022a7223 */ /* 0x000fe20000010855 */
[----:B------:R-:W-:Y:S01]  /*38e0*/  FMNMX.FTZ R48, R71, R48, !PT ;  /* 0x0000003047307209 */ /* 0x000fe20007810000 */
[----:B------:R5:W-:Y:S01]  /*38f0*/  MUFU.EX2 R40, R116 ;  /* 0x0000007400287308 */ /* 0x000be20000000800 */
[----:B------:R-:W-:Y:S01]  /*3900*/  ISETP.GT.AND P2, PT, R44, 0x68, PT ;  /* 0x000000682c00780c */ /* 0x000fe20003f44270 */
[----:B----4-:R-:W-:Y:S01]  /*3910*/  IMAD.MOV.U32 R114, RZ, RZ, R119 ;  /* 0x000000ffff727224 */ /* 0x010fe200078e0077 */
[----:B------:R-:W-:-:S02]  /*3920*/  FSEL R43, R43, -INF , P3 ;  /* 0xff8000002b2b7808 */ /* 0x000fc40001800000 */
[----:B------:R-:W-:Y:S02]  /*3930*/  FMNMX.FTZ R48, R135, R48, !PT ;  /* 0x0000003087307209 */ /* 0x000fe40007810000 */
[----:B------:R-:W-:Y:S01]  /*3940*/  ISETP.GT.AND P3, PT, R44, 0x69, PT ;  /* 0x000000692c00780c */ /* 0x000fe20003f64270 */
[----:B------:R-:W-:Y:S01]  /*3950*/  MUFU.EX2 R67, R67 ;  /* 0x0000004300437308 */ /* 0x000fe20000000800 */
[----:B------:R-:W-:Y:S01]  /*3960*/  FSEL R137, R46, -INF , P2 ;  /* 0xff8000002e897808 */ /* 0x000fe20001000000 */
[C-C-:B------:R-:W-:Y:S01]  /*3970*/  FFMA.FTZ R46, R2.reuse, R14, -R85.reuse ;  /* 0x0000000e022e7223 */ /* 0x140fe20000010855 */
[----:B------:R-:W-:Y:S01]  /*3980*/  FMNMX.FTZ R48, R43, R48, !PT ;  /* 0x000000302b307209 */ /* 0x000fe20007810000 */
[----:B------:R-:W-:Y:S01]  /*3990*/  FFMA.FTZ R14, R2, R64, -R85 ;  /* 0x00000040020e7223 */ /* 0x000fe20000010855 */
[----:B------:R-:W-:Y:S01]  /*39a0*/  ISETP.GT.AND P2, PT, R44, 0x70, PT ;  /* 0x000000702c00780c */ /* 0x000fe20003f44270 */
[----:B-----5:R-:W-:Y:S01]  /*39b0*/  IMAD.MOV.U32 R116, RZ, RZ, R119 ;  /* 0x000000ffff747224 */ /* 0x020fe200078e0077 */
[----:B------:R-:W-:Y:S01]  /*39c0*/  FSEL R139, R47, -INF , P3 ;  /* 0xff8000002f8b7808 */ /* 0x000fe20001800000 */
[----:B------:R-:W-:Y:S01]  /*39d0*/  MUFU.EX2 R42, R42 ;  /* 0x0000002a002a7308 */ /* 0x000fe20000000800 */
[----:B------:R-:W-:-:S02]  /*39e0*/  FMNMX.FTZ R48, R137, R48, !PT ;  /* 0x0000003089307209 */ /* 0x000fc40007810000 */
[----:B------:R-:W-:Y:S02]  /*39f0*/  ISETP.GT.AND P3, PT, R44, 0x71, PT ;  /* 0x000000712c00780c */ /* 0x000fe40003f64270 */
[----:B------:R-:W-:Y:S02]  /*3a00*/  FSEL R141, R50, -INF , P2 ;  /* 0xff800000328d7808 */ /* 0x000fe40001000000 */
[----:B------:R-:W-:Y:S01]  /*3a10*/  FMNMX.FTZ R48, R139, R48, !PT ;  /* 0x000000308b307209 */ /* 0x000fe20007810000 */
[----:B------:R4:W-:Y:S01]  /*3a20*/  MUFU.EX2 R47, R46 ;  /* 0x0000002e002f7308 */ /* 0x0009e20000000800 */
[----:B------:R-:W-:Y:S02]  /*3a30*/  ISETP.GT.AND P2, PT, R44, 0x78, PT ;  /* 0x000000782c00780c */ /* 0x000fe40003f44270 */
[----:B------:R-:W-:Y:S01]  /*3a40*/  FSEL R143, R51, -INF , P3 ;  /* 0xff800000338f7808 */ /* 0x000fe20001800000 */
[----:B------:R-:W-:-:S01]  /*3a50*/  FFMA.FTZ R51, R2, R81, -R85 ;  /* 0x0000005102337223 */ /* 0x000fc20000010855 */
[----:B------:R-:W-:-:S02]  /*3a60*/  FMNMX.FTZ R48, R141, R48, !PT ;  /* 0x000000308d307209 */ /* 0x000fc40007810000 */
[----:B------:R-:W-:Y:S01]  /*3a70*/  ISETP.GT.AND P3, PT, R44, 0x79, PT ;  /* 0x000000792c00780c */ /* 0x000fe20003f64270 */
[----:B------:R-:W-:Y:S01]  /*3a80*/  MUFU.EX2 R14, R14 ;  /* 0x0000000e000e7308 */ /* 0x000fe20000000800 */
[----:B------:R-:W-:Y:S01]  /*3a90*/  FSEL R145, R54, -INF , P2 ;  /* 0xff80000036917808 */ /* 0x000fe20001000000 */
[C-C-:B----4-:R-:W-:Y:S01]  /*3aa0*/  FFMA.FTZ R46, R2.reuse, R25, -R85.reuse ;  /* 0x00000019022e7223 */ /* 0x150fe20000010855 */
[----:B------:R-:W-:Y:S01]  /*3ab0*/  FMNMX.FTZ R48, R143, R48, !PT ;  /* 0x000000308f307209 */ /* 0x000fe20007810000 */
[----:B------:R-:W-:Y:S01]  /*3ac0*/  FFMA.FTZ R25, R2, R57, -R85 ;  /* 0x0000003902197223 */ /* 0x000fe20000010855 */
[----:B------:R-:W-:Y:S01]  /*3ad0*/  FSEL R55, R55, -INF , P3 ;  /* 0xff80000037377808 */ /* 0x000fe20001800000 */
[----:B---3--:R-:W-:Y:S01]  /*3ae0*/  FADD.FTZ R57, R11, R78 ;  /* 0x0000004e0b397221 */ /* 0x008fe20000010000 */
[----:B------:R-:W-:Y:S01]  /*3af0*/  ISETP.GT.AND P2, PT, R44, 0x80, PT ;  /* 0x000000802c00780c */ /* 0x000fe20003f44270 */
[----:B------:R-:W-:Y:S01]  /*3b00*/  MUFU.EX2 R51, R51 ;  /* 0x0000003300337308 */ /* 0x000fe20000000800 */
[----:B------:R-:W-:-:S02]  /*3b10*/  FMNMX.FTZ R48, R145, R48, !PT ;  /* 0x0000003091307209 */ /* 0x000fc40007810000 */
[----:B------:R-:W-:Y:S02]  /*3b20*/  ISETP.GT.AND P3, PT, R44, 0x81, PT ;  /* 0x000000812c00780c */ /* 0x000fe40003f64270 */
[----:B------:R-:W-:Y:S01]  /*3b30*/  FSEL R81, R26, -INF , P2 ;  /* 0xff8000001a517808 */ /* 0x000fe20001000000 */
[--C-:B------:R-:W-:Y:S01]  /*3b40*/  FFMA.FTZ R26, R2, R77, -R85.reuse ;  /* 0x0000004d021a7223 */ /* 0x100fe20000010855 */
[----:B------:R-:W-:Y:S01]  /*3b50*/  FMNMX.FTZ R48, R55, R48, !PT ;  /* 0x0000003037307209 */ /* 0x000fe20007810000 */
[----:B------:R-:W-:Y:S01]  /*3b60*/  MUFU.EX2 R13, R13 ;  /* 0x0000000d000d7308 */ /* 0x000fe20000000800 */
[----:B------:R-:W-:Y:S02]  /*3b70*/  ISETP.GT.AND P2, PT, R44, 0x88, PT ;  /* 0x000000882c00780c */ /* 0x000fe40003f44270 */
[----:B------:R-:W-:Y:S01]  /*3b80*/  FSEL R77, R27, -INF , P3 ;  /* 0xff8000001b4d7808 */ /* 0x000fe20001800000 */
[----:B------:R-:W-:-:S01]  /*3b90*/  FFMA.FTZ R27, R2, R69, -R85 ;  /* 0x00000045021b7223 */ /* 0x000fc20000010855 */
[----:B------:R-:W-:-:S02]  /*3ba0*/  FMNMX.FTZ R48, R81, R48, !PT ;  /* 0x0000003051307209 */ /* 0x000fc40007810000 */
[----:B------:R-:W-:Y:S01]  /*3bb0*/  ISETP.GT.AND P3, PT, R44, 0x89, PT ;  /* 0x000000892c00780c */ /* 0x000fe20003f64270 */
[----:B------:R-:W-:Y:S01]  /*3bc0*/  MUFU.EX2 R26, R26 ;  /* 0x0000001a001a7308 */ /* 0x000fe20000000800 */
[----:B------:R-:W-:Y:S01]  /*3bd0*/  FSEL R147, R30, -INF , P2 ;  /* 0xff8000001e937808 */ /* 0x000fe20001000000 */
[C-C-:B------:R-:W-:Y:S01]  /*3be0*/  FFMA.FTZ R30, R2.reuse, R41, -R85.reuse ;  /* 0x00000029021e7223 */ /* 0x140fe20000010855 */
[----:B------:R-:W-:Y:S01]  /*3bf0*/  FMNMX.FTZ R48, R77, R48, !PT ;  /* 0x000000304d307209 */ /* 0x000fe20007810000 */
[----:B------:R-:W-:Y:S01]  /*3c00*/  FFMA.FTZ R41, R2, R65, -R85 ;  /* 0x0000004102297223 */ /* 0x000fe20000010855 */
[----:B------:R-:W-:Y:S01]  /*3c10*/  ISETP.GT.AND P2, PT, R44, 0x90, PT ;  /* 0x000000902c00780c */ /* 0x000fe20003f44270 */
[----:B------:R-:W-:Y:S01]  /*3c20*/  IMAD.MOV.U32 R65, RZ, RZ, R119 ;  /* 0x000000ffff417224 */ /* 0x000fe200078e0077 */
[----:B------:R-:W-:Y:S01]  /*3c30*/  FSEL R69, R31, -INF , P3 ;  /* 0xff8000001f457808 */ /* 0x000fe20001800000 */
[----:B------:R-:W-:Y:S01]  /*3c40*/  FFMA.FTZ R31, R2, R5, -R85 ;  /* 0x00000005021f7223 */ /* 0x000fe20000010855 */
        /* <DEDUP_REMOVED lines=8> */
[----:B------:R-:W-:Y:S01]  /*3cd0*/  FSEL R151, R35, -INF , P3 ;  /* 0xff80000023977808 */ /* 0x000fe20001800000 */
[--C-:B------:R-:W-:Y:S01]  /*3ce0*/  FFMA.FTZ R35, R2, R49, -R85.reuse ;  /* 0x0000003102237223 */ /* 0x100fe20000010855 */
[----:B------:R-:W-:Y:S02]  /*3cf0*/  FMNMX.FTZ R48, R149, R48, !PT ;  /* 0x0000003095307209 */ /* 0x000fe40007810000 */
[----:B------:R-:W-:Y:S01]  /*3d00*/  ISETP.GT.AND P3, PT, R44, 0x99, PT ;  /* 0x000000992c00780c */ /* 0x000fe20003f64270 */
[----:B------:R-:W-:-:S01]  /*3d10*/  FFMA.FTZ R44, R2, R53, -R85 ;  /* 0x00000035022c7223 */ /* 0x000fc20000010855 */
[----:B------:R-:W-:Y:S01]  /*3d20*/  FSEL R153, R38, -INF , P2 ;  /* 0xff80000026997808 */ /* 0x000fe20001000000 */
[----:B------:R-:W-:-:S01]  /*3d30*/  FFMA.FTZ R38, R2, R45, -R85 ;  /* 0x0000002d02267223 */ /* 0x000fc20000010855 */
[----:B------:R-:W-:Y:S01]  /*3d40*/  FMNMX.FTZ R48, R151, R48, !PT ;  /* 0x0000003097307209 */ /* 0x000fe20007810000 */
[----:B------:R-:W-:Y:S01]  /*3d50*/  MUFU.EX2 R31, R31 ;  /* 0x0000001f001f7308 */ /* 0x000fe20000000800 */
[----:B------:R-:W-:-:S02]  /*3d60*/  FSEL R39, R39, -INF , P3 ;  /* 0xff80000027277808 */ /* 0x000fc40001800000 */
[----:B------:R-:W-:Y:S02]  /*3d70*/  FMNMX.FTZ R48, R153, R48, !PT ;  /* 0x0000003099307209 */ /* 0x000fe40007810000 */
[----:B------:R-:W-:Y:S02]  /*3d80*/  R2UR UR45, R80 ;  /* 0x00000000502d72ca */ /* 0x000fe400000e0000 */
[----:B------:R-:W-:Y:S01]  /*3d90*/  FMNMX.FTZ R48, R39, R48, !PT ;  /* 0x0000003027307209 */ /* 0x000fe20007810000 */
[----:B------:R-:W-:Y:S01]  /*3da0*/  MUFU.EX2 R38, R38 ;  /* 0x0000002600267308 */ /* 0x000fe20000000800 */
[----:B------:R-:W-:Y:S02]  /*3db0*/  F2FP.SATFINITE.E4M3.F32.PACK_AB_MERGE_C R216, R11, R8, RZ ;  /* 0x000000080bd8723e */ /* 0x000fe400048070ff */
[----:B-1----:R-:W-:Y:S01]  /*3dc0*/  F2FP.SATFINITE.E4M3.F32.PACK_AB_MERGE_C R218, R89, R12, RZ ;  /* 0x0000000c59da723e */ /* 0x002fe200048070ff */
[----:B------:R-:W1:Y:S01]  /*3dd0*/  SHFL.BFLY PT, R5, R48, 0x2, 0x1f ;  /* 0x0c401f0030057f89 */ /* 0x000e6200000e0000 */
[----:B--2---:R-:W-:-:S02]  /*3de0*/  F2FP.SATFINITE.E4M3.F32.PACK_AB_MERGE_C R212, R75, R28, RZ ;  /* 0x0000001c4bd4723e */ /* 0x004fc400048070ff */
[----:B------:R-:W-:Y:S01]  /*3df0*/  F2FP.SATFINITE.E4M3.F32.PACK_AB_MERGE_C R216, R7, R6, R216 ;  /* 0x0000000607d8723e */ /* 0x000fe200048070d8 */
[----:B------:R-:W-:Y:S01]  /*3e00*/  MUFU.EX2 R34, R34 ;  /* 0x0000002200227308 */ /* 0x000fe20000000800 */
[----:B------:R-:W-:Y:S02]  /*3e10*/  F2FP.SATFINITE.E4M3.F32.PACK_AB_MERGE_C R212, R91, R20, R212 ;  /* 0x000000145bd4723e */ /* 0x000fe400048070d4 */
[----:B------:R-:W-:-:S05]  /*3e20*/  F2FP.SATFINITE.E4M3.F32.PACK_AB_MERGE_C R218, R29, R10, R218 ;  /* 0x0000000a1dda723e */ /* 0x000fca00048070da */
[----:B------:R-:W-:Y:S08]  /*3e30*/  MUFU.EX2 R35, R35 ;  /* 0x0000002300237308 */ /* 0x000ff00000000800 */
[----:B------:R-:W-:Y:S01]  /*3e40*/  MUFU.EX2 R15, R15 ;  /* 0x0000000f000f7308 */ /* 0x000fe20000000800 */
[----:B-1----:R-:W-:Y:S01]  /*3e50*/  FMNMX.FTZ R5, R48, R5, !PT ;  /* 0x0000000530057209 */ /* 0x002fe20007810000 */
[----:B------:R-:W-:Y:S01]  /*3e60*/  FFMA.FTZ R48, R2, R61, -R85 ;  /* 0x0000003d02307223 */ /* 0x000fe20000010855 */
[----:B------:R-:W-:-:S05]  /*3e70*/  IMAD.MOV.U32 R85, RZ, RZ, R119 ;  /* 0x000000ffff557224 */ /* 0x000fca00078e0077 */
[----:B------:R-:W-:Y:S01]  /*3e80*/  MUFU.EX2 R44, R44 ;  /* 0x0000002c002c7308 */ /* 0x000fe20000000800 */
[----:B------:R-:W1:Y:S01]  /*3e90*/  SHFL.BFLY PT, R50, R5, 0x1, 0x1f ;  /* 0x0c201f0005327f89 */ /* 0x000e6200000e0000 */
[----:B------:R-:W-:-:S06]  /*3ea0*/  IMAD.MOV.U32 R61, RZ, RZ, R119 ;  /* 0x000000ffff3d7224 */ /* 0x000fcc00078e0077 */
[----:B------:R-:W-:Y:S08]  /*3eb0*/  MUFU.EX2 R21, R21 ;  /* 0x0000001500157308 */ /* 0x000ff00000000800 */
[----:B------:R-:W-:Y:S08]  /*3ec0*/  MUFU.EX2 R46, R46 ;  /* 0x0000002e002e7308 */ /* 0x000ff00000000800 */
[----:B------:R-:W-:Y:S01]  /*3ed0*/  MUFU.EX2 R25, R25 ;  /* 0x0000001900197308 */ /* 0x000fe20000000800 */
[----:B-1----:R-:W-:-:S04]  /*3ee0*/  FMNMX.FTZ R9, R5, R50, !PT ;  /* 0x0000003205097209 */ /* 0x002fc80007810000 */
[----:B------:R-:W-:Y:S01]  /*3ef0*/  FSETP.NEU.FTZ.AND P2, PT, R9, -INF , PT ;  /* 0xff8000000900780b */ /* 0x000fe20003f5d000 */
[----:B------:R-:W-:-:S02]  /*3f00*/  FFMA.FTZ R5, R2, R9, -8 ;  /* 0xc100000002057423 */ /* 0x000fc40000010009 */
[----:B------:R-:W-:Y:S03]  /*3f10*/  MUFU.EX2 R48, R48 ;  /* 0x0000003000307308 */ /* 0x000fe60000000800 */
[----:B------:R-:W-:Y:S02]  /*3f20*/  FSEL R62, R5, RZ, P2 ;  /* 0x000000ff053e7208 */ /* 0x000fe40001000000 */
[----:B------:R-:W-:-:S03]  /*3f30*/  SHF.R.U32.HI R5, RZ, 0x1f, R104 ;  /* 0x0000001fff057819 */ /* 0x000fc60000011668 */
        /* <DEDUP_REMOVED lines=10> */
[--C-:B------:R-:W-:Y:S01]  /*3fe0*/  FFMA.FTZ R58, R2, R111, -R62.reuse ;  /* 0x0000006f023a7223 */ /* 0x100fe2000001083e */
[----:B------:R-:W-:Y:S01]  /*3ff0*/  LEA.HI.SX32 R5, R104, R5, 0x1a ;  /* 0x0000000568057211 */ /* 0x000fe200078fd2ff */
[C-C-:B------:R-:W-:Y:S01]  /*4000*/  FFMA.FTZ R113, R2.reuse, R113, -R62.reuse ;  /* 0x0000007102717223 */ /* 0x140fe2000001083e */
[----:B------:R-:W-:-:S01]  /*4010*/  FFMA.FTZ R115, R2, R115, -R62 ;  /* 0x0000007302737223 */ /* 0x000fc2000001083e */
[----:B------:R-:W1:Y:S01]  /*4020*/  MUFU.EX2 R60, R60 ;  /* 0x0000003c003c7308 */ /* 0x000e620000000800 */
[----:B------:R-:W-:Y:S01]  /*4030*/  VIMNMX R5, RZ, R5, !PT ;  /* 0x00000005ff057248 */ /* 0x000fe20007fe0100 */
[C-C-:B------:R-:W-:Y:S01]  /*4040*/  FFMA.FTZ R37, R2.reuse, R117, -R62.reuse ;  /* 0x0000007502257223 */ /* 0x140fe2000001083e */
[----:B------:R-:W-:-:S01]  /*4050*/  FFMA.FTZ R54, R2, R83, -R62 ;  /* 0x0000005302367223 */ /* 0x000fc2000001083e */
[--C-:B------:R-:W-:Y:S01]  /*4060*/  FFMA.FTZ R43, R2, R43, -R62.reuse ;  /* 0x0000002b022b7223 */ /* 0x100fe2000001083e */
[----:B------:R-:W-:Y:S01]  /*4070*/  ISETP.GE.AND P2, PT, R80, R5, PT ;  /* 0x000000055000720c */ /* 0x000fe20003f46270 */
        /* <DEDUP_REMOVED lines=10> */
[----:B------:R-:W3:Y:S01]  /*4120*/  MUFU.EX2 R64, R95 ;  /* 0x0000005f00407308 */ /* 0x000ee20000000800 */
[----:B-1----:R-:W-:-:S01]  /*4130*/  FADD.FTZ R76, R217, R60 ;  /* 0x0000003cd94c7221 */ /* 0x002fc20000010000 */
        /* <DEDUP_REMOVED lines=8> */
[----:B------:R-:W-:Y:S01]  /*41c0*/  FADD.FTZ R76, R10, R57 ;  /* 0x000000390a4c7221 */ /* 0x000fe20000010000 */
[----:B------:R-:W-:-:S01]  /*41d0*/  FFMA.FTZ R145, R2, R145, -R62 ;  /* 0x0000009102917223 */ /* 0x000fc2000001083e */
[C-C-:B------:R-:W-:Y:S01]  /*41e0*/  FFMA.FTZ R55, R2.reuse, R55, -R62.reuse ;  /* 0x0000003702377223 */ /* 0x140fe2000001083e */
[----:B------:R-:W-:-:S01]  /*41f0*/  FFMA.FTZ R81, R2, R81, -R62 ;  /* 0x0000005102517223 */ /* 0x000fc2000001083e */
[C-C-:B------:R-:W-:Y:S01]  /*4200*/  FFMA.FTZ R77, R2.reuse, R77, -R62.reuse ;  /* 0x0000004d024d7223 */ /* 0x140fe2000001083e */
[----:B------:R-:W-:-:S01]  /*4210*/  FFMA.FTZ R147, R2, R147, -R62 ;  /* 0x0000009302937223 */ /* 0x000fc2000001083e */
[----:B------:R-:W2:Y:S01]  /*4220*/  MUFU.EX2 R219, R219 ;  /* 0x000000db00db7308 */ /* 0x000ea20000000800 */
[----:B---3--:R-:W-:-:S01]  /*4230*/  FADD.FTZ R3, R64, R3 ;  /* 0x0000000340037221 */ /* 0x008fc20000010000 */
[C-C-:B------:R-:W-:Y:S01]  /*4240*/  FFMA.FTZ R69, R2.reuse, R69, -R62.reuse ;  /* 0x0000004502457223 */ /* 0x140fe2000001083e */
[----:B------:R-:W-:-:S01]  /*4250*/  FFMA.FTZ R149, R2, R149, -R62 ;  /* 0x0000009502957223 */ /* 0x000fc2000001083e */
[C-C-:B------:R-:W-:Y:S01]  /*4260*/  FFMA.FTZ R151, R2.reuse, R151, -R62.reuse ;  /* 0x0000009702977223 */ /* 0x140fe2000001083e */
[----:B------:R-:W-:-:S01]  /*4270*/  FFMA.FTZ R153, R2, R153, -R62 ;  /* 0x0000009902997223 */ /* 0x000fc2000001083e */
[----:B------:R-:W-:Y:S01]  /*4280*/  FFMA.FTZ R39, R2, R39, -R62 ;  /* 0x0000002702277223 */ /* 0x000fe2000001083e */
[----:B------:R-:W-:Y:S01]  /*4290*/  F2FP.SATFINITE.E4M3.F32.PACK_AB_MERGE_C R64, R64, R97, RZ ;  /* 0x000000614040723e */ /* 0x000fe200048070ff */
[----:B------:R-:W3:Y:S01]  /*42a0*/  MUFU.EX2 R107, R107 ;  /* 0x0000006b006b7308 */ /* 0x000ee20000000800 */
[----:B-1----:R-:W-:-:S01]  /*42b0*/  FADD.FTZ R78, R24, R3 ;  /* 0x00000003184e7221 */ /* 0x002fc20000010000 */
[----:B------:R-:W-:Y:S01]  /*42c0*/  FADD.FTZ R3, R29, R76 ;  /* 0x0000004c1d037221 */ /* 0x000fe20000010000 */
[----:B------:R-:W-:Y:S01]  /*42d0*/  F2FP.SATFINITE.E4M3.F32.PACK_AB_MERGE_C R217, R60, R217, R64 ;  /* 0x000000d93cd9723e */ /* 0x000fe20004807040 */
[----:B------:R-:W-:-:S02]  /*42e0*/  IMAD.MOV.U32 R117, RZ, RZ, R119 ;  /* 0x000000ffff757224 */ /* 0x000fc400078e0077 */
[----:B------:R-:W-:-:S01]  /*42f0*/  FADD.FTZ R80, R12, R3 ;  /* 0x000000030c507221 */ /* 0x000fc20000010000 */
[----:B------:R-:W-:Y:S01]  /*4300*/  IMAD.MOV.U32 R111, RZ, RZ, R119 ;  /* 0x000000ffff6f7224 */ /* 0x000fe200078e0077 */
[----:B------:R1:W4:Y:S01]  /*4310*/  MUFU.EX2 R66, R103 ;  /* 0x0000006700427308 */ /* 0x0003220000000800 */
[----:B--2---:R-:W-:-:S01]  /*4320*/  FADD.FTZ R78, R219, R78 ;  /* 0x0000004edb4e7221 */ /* 0x004fc20000010000 */
[----:B------:R-:W-:Y:S01]  /*4330*/  FADD.FTZ R57, R89, R80 ;  /* 0x0000005059397221 */ /* 0x000fe20000010000 */
[--C-:B------:R-:W-:Y:S02]  /*4340*/  IMAD.MOV.U32 R109, RZ, RZ, R119.reuse ;  /* 0x000000ffff6d7224 */ /* 0x100fe400078e0077 */
[----:B------:R-:W-:Y:S02]  /*4350*/  IMAD.MOV.U32 R104, RZ, RZ, R119 ;  /* 0x000000ffff687224 */ /* 0x000fe400078e0077 */
[----:B------:R-:W-:-:S01]  /*4360*/  FADD.FTZ R80, R20, R57 ;  /* 0x0000003914507221 */ /* 0x000fc20000010000 */
[----:B------:R-:W-:Y:S01]  /*4370*/  IMAD.MOV.U32 R101, RZ, RZ, R119 ;  /* 0x000000ffff657224 */ /* 0x000fe200078e0077 */
[----:B------:R-:W2:Y:S01]  /*4380*/  MUFU.EX2 R53, R53 ;  /* 0x0000003500357308 */ /* 0x000ea20000000800 */
[----:B---3--:R-:W-:-:S01]  /*4390*/  FADD.FTZ R3, R107, R78 ;  /* 0x0000004e6b037221 */ /* 0x008fc20000010000 */
[----:B-1----:R-:W-:-:S02]  /*43a0*/  IMAD.MOV.U32 R103, RZ, RZ, R119 ;  /* 0x000000ffff677224 */ /* 0x002fc400078e0077 */
[--C-:B------:R-:W-:Y:S02]  /*43b0*/  IMAD.MOV.U32 R99, RZ, RZ, R119.reuse ;  /* 0x000000ffff637224 */ /* 0x100fe400078e0077 */
[----:B------:R-:W-:Y:S02]  /*43c0*/  IMAD.MOV.U32 R97, RZ, RZ, R119 ;  /* 0x000000ffff617224 */ /* 0x000fe400078e0077 */
[----:B------:R-:W1:Y:S01]  /*43d0*/  MUFU.EX2 R58, R58 ;  /* 0x0000003a003a7308 */ /* 0x000e620000000800 */
[----:B----4-:R-:W-:-:S01]  /*43e0*/  FADD.FTZ R78, R66, R3 ;  /* 0x00000003424e7221 */ /* 0x010fc20000010000 */
[----:B------:R-:W-:Y:S01]  /*43f0*/  F2FP.SATFINITE.E4M3.F32.PACK_AB_MERGE_C R66, R66, R107, RZ ;  /* 0x0000006b4242723e */ /* 0x000fe200048070ff */
[--C-:B------:R-:W-:Y:S02]  /*4400*/  IMAD.MOV.U32 R107, RZ, RZ, R119.reuse ;  /* 0x000000ffff6b7224 */ /* 0x100fe400078e0077 */
[--C-:B------:R-:W-:Y:S01]  /*4410*/  IMAD.MOV.U32 R95, RZ, RZ, R119.reuse ;  /* 0x000000ffff5f7224 */ /* 0x100fe200078e0077 */
[----:B------:R-:W-:Y:S01]  /*4420*/  F2FP.SATFINITE.E4M3.F32.PACK_AB_MERGE_C R219, R219, R24, R66 ;  /* 0x00000018dbdb723e */ /* 0x000fe20004807042 */
[----:B------:R-:W-:Y:S01]  /*4430*/  IMAD.MOV.U32 R93, RZ, RZ, R119 ;  /* 0x000000ffff5d7224 */ /* 0x000fe200078e0077 */
[----:B------:R-:W3:Y:S01]  /*4440*/  MUFU.EX2 R113, R113 ;  /* 0x0000007100717308 */ /* 0x000ee20000000800 */
[----:B--2---:R-:W-:-:S01]  /*4450*/  FADD.FTZ R3, R53, R78 ;  /* 0x0000004e35037221 */ /* 0x004fc20000010000 */
[----:B------:R-:W-:-:S02]  /*4460*/  IMAD.MOV.U32 R89, RZ, RZ, R119 ;  /* 0x000000ffff597224 */ /* 0x000fc400078e0077 */
[--C-:B------:R-:W-:Y:S02]  /*4470*/  IMAD.MOV.U32 R83, RZ, RZ, R119.reuse ;  /* 0x000000ffff537224 */ /* 0x100fe400078e0077 */
[--C-:B------:R-:W-:Y:S02]  /*4480*/  IMAD.MOV.U32 R66, RZ, RZ, R119.reuse ;  /* 0x000000ffff427224 */ /* 0x100fe400078e0077 */
[----:B------:R2:W4:Y:S01]  /*4490*/  MUFU.EX2 R68, R115 ;  /* 0x0000007300447308 */ /* 0x0005220000000800 */
[--C-:B------:R-:W-:Y:S02]  /*44a0*/  IMAD.MOV.U32 R64, RZ, RZ, R119.reuse ;  /* 0x000000ffff407224 */ /* 0x100fe400078e0077 */
[--C-:B------:R-:W-:Y:S02]  /*44b0*/  IMAD.MOV.U32 R60, RZ, RZ, R119.reuse ;  /* 0x000000ffff3c7224 */ /* 0x100fe400078e0077 */
[--C-:B------:R-:W-:Y:S02]  /*44c0*/  IMAD.MOV.U32 R59, RZ, RZ, R119.reuse ;  /* 0x000000ffff3b7224 */ /* 0x100fe400078e0077 */
[--C-:B------:R-:W-:Y:S01]  /*44d0*/  IMAD.MOV.U32 R57, RZ, RZ, R119.reuse ;  /* 0x000000ffff397224 */ /* 0x100fe200078e0077 */
[----:B------:R-:W5:Y:S01]  /*44e0*/  MUFU.EX2 R37, R37 ;  /* 0x0000002500257308 */ /* 0x000f620000000800 */
[----:B--2---:R-:W-:-:S02]  /*44f0*/  IMAD.MOV.U32 R115, RZ, RZ, R119 ;  /* 0x000000ffff737224 */ /* 0x004fc400078e0077 */
[----:B------:R-:W-:-:S05]  /*4500*/  IMAD.MOV.U32 R29, RZ, RZ, R119 ;  /* 0x000000ffff1d7224 */ /* 0x000fca00078e0077 */
[----:B------:R2:W-:Y:S08]  /*4510*/  MUFU.EX2 R76, R43 ;  /* 0x0000002b004c7308 */ /* 0x0005f00000000800 */
[----:B------:R-:W5:Y:S01]  /*4520*/  MUFU.EX2 R54, R54 ;  /* 0x0000003600367308 */ /* 0x000f620000000800 */
[----:B--2---:R-:W-:-:S01]  /*4530*/  FADD.FTZ R43, R91, R80 ;  /* 0x000000505b2b7221 */ /* 0x004fc20000010000 */
[----:B-1----:R-:W-:Y:S01]  /*4540*/  FADD.FTZ R80, R58, R3 ;  /* 0x000000033a507221 */ /* 0x002fe20000010000 */
[----:B------:R-:W-:-:S02]  /*4550*/  IMAD.MOV.U32 R91, RZ, RZ, R119 ;  /* 0x000000ffff5b7224 */ /* 0x000fc400078e0077 */
[----:B------:R-:W-:Y:S01]  /*4560*/  FADD.FTZ R82, R28, R43 ;  /* 0x0000002b1c527221 */ /* 0x000fe20000010000 */
[----:B---3--:R-:W-:-:S02]  /*4570*/  FADD.FTZ R3, R113, R80 ;  /* 0x0000005071037221 */ /* 0x008fc40000010000 */
[----:B------:R-:W1:Y:S01]  /*4580*/  MUFU.EX2 R121, R121 ;  /* 0x0000007900797308 */ /* 0x000e620000000800 */
[----:B------:R-:W-:-:S01]  /*4590*/  FADD.FTZ R43, R75, R82 ;  /* 0x000000524b2b7221 */ /* 0x000fc20000010000 */
[C---:B----4-:R-:W-:Y:S01]  /*45a0*/  FADD.FTZ R80, R68.reuse, R3 ;  /* 0x0000000344507221 */ /* 0x050fe20000010000 */
[----:B------:R-:W-:Y:S01]  /*45b0*/  F2FP.SATFINITE.E4M3.F32.PACK_AB_MERGE_C R68, R68, R113, RZ ;  /* 0x000000714444723e */ /* 0x000fe200048070ff */
[----:B------:R-:W-:Y:S02]  /*45c0*/  IMAD.MOV.U32 R113, RZ, RZ, R119 ;  /* 0x000000ffff717224 */ /* 0x000fe400078e0077 */
[----:B------:R-:W-:-:S01]  /*45d0*/  FADD.FTZ R82, R32, R43 ;  /* 0x0000002b20527221 */ /* 0x000fc20000010000 */
[----:B-----5:R-:W-:Y:S01]  /*45e0*/  FADD.FTZ R3, R37, R80 ;  /* 0x0000005025037221 */ /* 0x020fe20000010000 */
[----:B------:R-:W-:Y:S01]  /*45f0*/  F2FP.SATFINITE.E4M3.F32.PACK_AB_MERGE_C R213, R58, R53, R68 ;  /* 0x000000353ad5723e */ /* 0x000fe20004807044 */
[----:B------:R2:W3:Y:S01]  /*4600*/  MUFU.EX2 R70, R87 ;  /* 0x0000005700467308 */ /* 0x0004e20000000800 */
[----:B------:R-:W-:-:S01]  /*4610*/  FADD.FTZ R43, R79, R82 ;  /* 0x000000524f2b7221 */ /* 0x000fc20000010000 */
[----:B------:R-:W-:Y:S01]  /*4620*/  FADD.FTZ R82, R54, R3 ;  /* 0x0000000336527221 */ /* 0x000fe20000010000 */
[----:B------:R-:W-:-:S02]  /*4630*/  IMAD.MOV.U32 R75, RZ, RZ, R119 ;  /* 0x000000ffff4b7224 */ /* 0x000fc400078e0077 */
[----:B------:R-:W-:Y:S01]  /*4640*/  FADD.FTZ R84, R36, R43 ;  /* 0x0000002b24547221 */ /* 0x000fe20000010000 */
[----:B------:R-:W-:Y:S01]  /*4650*/  F2FP.SATFINITE.E4M3.F32.PACK_AB_MERGE_C R36, R63, R36, RZ ;  /* 0x000000243f24723e */ /* 0x000fe200048070ff */
[----:B------:R-:W-:Y:S01]  /*4660*/  IMAD.MOV.U32 R68, RZ, RZ, R119 ;  /* 0x000000ffff447224 */ /* 0x000fe200078e0077 */
[----:B------:R-:W4:Y:S01]  /*4670*/  MUFU.EX2 R49, R49 ;  /* 0x0000003100317308 */ /* 0x000f220000000800 */
[----:B-1----:R-:W-:-:S01]  /*4680*/  FADD.FTZ R3, R121, R82 ;  /* 0x0000005279037221 */ /* 0x002fc20000010000 */
[----:B------:R-:W-:Y:S01]  /*4690*/  FADD.FTZ R11, R63, R84 ;  /* 0x000000543f0b7221 */ /* 0x000fe20000010000 */
[----:B------:R-:W-:Y:S01]  /*46a0*/  F2FP.SATFINITE.E4M3.F32.PACK_AB_MERGE_C R214, R79, R32, R36 ;  /* 0x000000204fd6723e */ /* 0x000fe20004807024 */
[----:B--2---:R-:W-:Y:S02]  /*46b0*/  IMAD.MOV.U32 R87, RZ, RZ, R119 ;  /* 0x000000ffff577224 */ /* 0x004fe400078e0077 */
[----:B------:R-:W-:-:S01]  /*46c0*/  FADD.FTZ R62, R40, R11 ;  /* 0x0000000b283e7221 */ /* 0x000fc20000010000 */
[----:B------:R-:W-:Y:S01]  /*46d0*/  IMAD.MOV.U32 R84, RZ, RZ, R119 ;  /* 0x000000ffff547224 */ /* 0x000fe200078e0077 */
[----:B------:R-:W1:Y:S01]  /*46e0*/  MUFU.EX2 R56, R56 ;  /* 0x0000003800387308 */ /* 0x000e620000000800 */
[----:B---3--:R-:W-:-:S01]  /*46f0*/  FADD.FTZ R8, R70, R3 ;  /* 0x0000000346087221 */ /* 0x008fc20000010000 */
[----:B------:R-:W-:Y:S01]  /*4700*/  FADD.FTZ R11, R67, R62 ;  /* 0x0000003e430b7221 */ /* 0x000fe20000010000 */
[----:B------:R-:W-:Y:S01]  /*4710*/  F2FP.SATFINITE.E4M3.F32.PACK_AB_MERGE_C R70, R70, R121, RZ ;  /* 0x000000794646723e */ /* 0x000fe200048070ff */
[----:B------:R-:W-:-:S02]  /*4720*/  IMAD.MOV.U32 R82, RZ, RZ, R119 ;  /* 0x000000ffff527224 */ /* 0x000fc400078e0077 */
[----:B------:R-:W-:-:S01]  /*4730*/  FADD.FTZ R28, R42, R11 ;  /* 0x0000000b2a1c7221 */ /* 0x000fc20000010000 */
[----:B------:R-:W-:Y:S01]  /*4740*/  F2FP.SATFINITE.E4M3.F32.PACK_AB_MERGE_C R42, R47, R42, RZ ;  /* 0x0000002a2f2a723e */ /* 0x000fe200048070ff */
[----:B------:R-:W2:Y:S01]  /*4750*/  MUFU.EX2 R125, R125 ;  /* 0x0000007d007d7308 */ /* 0x000ea20000000800 */
[----:B----4-:R-:W-:-:S01]  /*4760*/  FADD.FTZ R3, R49, R8 ;  /* 0x0000000831037221 */ /* 0x010fc20000010000 */
[----:B------:R-:W-:Y:S01]  /*4770*/  FADD.FTZ R11, R47, R28 ;  /* 0x0000001c2f0b7221 */ /* 0x000fe20000010000 */
[----:B------:R-:W-:Y:S01]  /*4780*/  F2FP.SATFINITE.E4M3.F32.PACK_AB_MERGE_C R215, R54, R37, R70 ;  /* 0x0000002536d7723e */ /* 0x000fe20004807046 */
[----:B------:R-:W-:Y:S01]  /*4790*/  IMAD.MOV.U32 R79, RZ, RZ, R119 ;  /* 0x000000ffff4f7224 */ /* 0x000fe200078e0077 */
[----:B------:R-:W-:Y:S01]  /*47a0*/  F2FP.SATFINITE.E4M3.F32.PACK_AB_MERGE_C R208, R67, R40, R42 ;  /* 0x0000002843d0723e */ /* 0x000fe2000480702a */
[----:B------:R-:W-:Y:S01]  /*47b0*/  FADD.FTZ R28, R14, R11 ;  /* 0x0000000b0e1c7221 */ /* 0x000fe20000010000 */
[----:B------:R-:W-:Y:S01]  /*47c0*/  IMAD.MOV.U32 R70, RZ, RZ, R119 ;  /* 0x000000ffff467224 */ /* 0x000fe200078e0077 */
[----:B------:R-:W3:Y:S01]  /*47d0*/  MUFU.EX2 R72, R127 ;  /* 0x0000007f00487308 */ /* 0x000ee20000000800 */
[----:B-1----:R-:W-:-:S01]  /*47e0*/  FADD.FTZ R12, R56, R3 ;  /* 0x00000003380c7221 */ /* 0x002fc20000010000 */
[----:B------:R-:W-:Y:S01]  /*47f0*/  FADD.FTZ R11, R51, R28 ;  /* 0x0000001c330b7221 */ /* 0x000fe20000010000 */
[----:B------:R-:W-:-:S02]  /*4800*/  IMAD.MOV.U32 R67, RZ, RZ, R119 ;  /* 0x000000ffff437224 */ /* 0x000fc400078e0077 */
[----:B------:R-:W-:Y:S02]  /*4810*/  IMAD.MOV.U32 R63, RZ, RZ, R119 ;  /* 0x000000ffff3f7224 */ /* 0x000fe400078e0077 */
[----:B------:R-:W-:-:S01]  /*4820*/  FADD.FTZ R28, R26, R11 ;  /* 0x0000000b1a1c7221 */ /* 0x000fc20000010000 */
[----:B------:R-:W-:Y:S01]  /*4830*/  F2FP.SATFINITE.E4M3.F32.PACK_AB_MERGE_C R26, R27, R26, RZ ;  /* 0x0000001a1b1a723e */ /* 0x000fe200048070ff */
[----:B------:R-:W1:Y:S01]  /*4840*/  MUFU.EX2 R45, R45 ;  /* 0x0000002d002d7308 */ /* 0x000e620000000800 */
[----:B--2---:R-:W-:-:S01]  /*4850*/  FADD.FTZ R3, R125, R12 ;  /* 0x0000000c7d037221 */ /* 0x004fc20000010000 */
[----:B------:R-:W-:Y:S01]  /*4860*/  FADD.FTZ R28, R27, R28 ;  /* 0x0000001c1b1c7221 */ /* 0x000fe20000010000 */
[----:B------:R-:W-:Y:S01]  /*4870*/  F2FP.SATFINITE.E4M3.F32.PACK_AB_MERGE_C R210, R51, R14, R26 ;  /* 0x0000000e33d2723e */ /* 0x000fe2000480701a */
[--C-:B------:R-:W-:Y:S02]  /*4880*/  IMAD.MOV.U32 R62, RZ, RZ, R119.reuse ;  /* 0x000000ffff3e7224 */ /* 0x100fe400078e0077 */
[----:B------:R-:W-:-:S02]  /*4890*/  IMAD.MOV.U32 R58, RZ, RZ, R119 ;  /* 0x000000ffff3a7224 */ /* 0x000fc400078e0077 */
[----:B------:R-:W2:Y:S01]  /*48a0*/  MUFU.EX2 R4, R131 ;  /* 0x0000008300047308 */ /* 0x000ea20000000800 */
[----:B---3--:R-:W-:-:S01]  /*48b0*/  FADD.FTZ R12, R72, R3 ;  /* 0x00000003480c7221 */ /* 0x008fc20000010000 */
[----:B------:R-:W-:Y:S01]  /*48c0*/  F2FP.SATFINITE.E4M3.F32.PACK_AB_MERGE_C R72, R72, R125, RZ ;  /* 0x0000007d4848723e */ /* 0x000fe200048070ff */
[--C-:B------:R-:W-:Y:S02]  /*48d0*/  IMAD.MOV.U32 R54, RZ, RZ, R119.reuse ;  /* 0x000000ffff367224 */ /* 0x100fe400078e0077 */
[--C-:B------:R-:W-:Y:S01]  /*48e0*/  IMAD.MOV.U32 R53, RZ, RZ, R119.reuse ;  /* 0x000000ffff357224 */ /* 0x100fe200078e0077 */
[----:B------:R-:W-:Y:S01]  /*48f0*/  F2FP.SATFINITE.E4M3.F32.PACK_AB_MERGE_C R209, R56, R49, R72 ;  /* 0x0000003138d1723e */ /* 0x000fe20004807048 */
[----:B------:R-:W-:Y:S01]  /*4900*/  IMAD.MOV.U32 R72, RZ, RZ, R119 ;  /* 0x000000ffff487224 */ /* 0x000fe200078e0077 */
[----:B------:R-:W3:Y:S01]  /*4910*/  MUFU.EX2 R133, R133 ;  /* 0x0000008500857308 */ /* 0x000ee20000000800 */
[----:B-1----:R-:W-:-:S01]  /*4920*/  FADD.FTZ R3, R45, R12 ;  /* 0x0000000c2d037221 */ /* 0x002fc20000010000 */
[----:B------:R-:W-:-:S02]  /*4930*/  IMAD.MOV.U32 R56, RZ, RZ, R119 ;  /* 0x000000ffff387224 */ /* 0x000fc400078e0077 */
[--C-:B------:R-:W-:Y:S02]  /*4940*/  IMAD.MOV.U32 R51, RZ, RZ, R119.reuse ;  /* 0x000000ffff337224 */ /* 0x100fe400078e0077 */
[----:B------:R-:W-:Y:S02]  /*4950*/  IMAD.MOV.U32 R49, RZ, RZ, R119 ;  /* 0x000000ffff317224 */ /* 0x000fe400078e0077 */
[----:B------:R1:W4:Y:S01]  /*4960*/  MUFU.EX2 R74, R71 ;  /* 0x00000047004a7308 */ /* 0x0003220000000800 */
[----:B--2---:R-:W-:-:S01]  /*4970*/  FADD.FTZ R12, R4, R3 ;  /* 0x00000003040c7221 */ /* 0x004fc20000010000 */
[--C-:B------:R-:W-:Y:S02]  /*4980*/  IMAD.MOV.U32 R47, RZ, RZ, R119.reuse ;  /* 0x000000ffff2f7224 */ /* 0x100fe400078e0077 */
[--C-:B------:R-:W-:Y:S02]  /*4990*/  IMAD.MOV.U32 R43, RZ, RZ, R119.reuse ;  /* 0x000000ffff2b7224 */ /* 0x100fe400078e0077 */
[----:B------:R-:W-:-:S02]  /*49a0*/  IMAD.MOV.U32 R42, RZ, RZ, R119 ;  /* 0x000000ffff2a7224 */ /* 0x000fc400078e0077 */
[----:B------:R-:W2:Y:S01]  /*49b0*/  MUFU.EX2 R135, R135 ;  /* 0x0000008700877308 */ /* 0x000ea20000000800 */
[----:B---3--:R-:W-:-:S01]  /*49c0*/  FADD.FTZ R3, R133, R12 ;  /* 0x0000000c85037221 */ /* 0x008fc20000010000 */
[--C-:B-1----:R-:W-:Y:S02]  /*49d0*/  IMAD.MOV.U32 R71, RZ, RZ, R119.reuse ;  /* 0x000000ffff477224 */ /* 0x102fe400078e0077 */
[--C-:B------:R-:W-:Y:S02]  /*49e0*/  IMAD.MOV.U32 R40, RZ, RZ, R119.reuse ;  /* 0x000000ffff287224 */ /* 0x100fe400078e0077 */
[----:B------:R-:W-:Y:S02]  /*49f0*/  IMAD.MOV.U32 R37, RZ, RZ, R119 ;  /* 0x000000ffff257224 */ /* 0x000fe400078e0077 */
[----:B------:R-:W1:Y:S01]  /*4a00*/  MUFU.EX2 R137, R137 ;  /* 0x0000008900897308 */ /* 0x000e620000000800 */
[C---:B----4-:R-:W-:Y:S01]  /*4a10*/  F2FP.SATFINITE.E4M3.F32.PACK_AB_MERGE_C R133, R74.reuse, R133, RZ ;  /* 0x000000854a85723e */ /* 0x050fe200048070ff */
[----:B------:R-:W-:Y:S01]  /*4a20*/  FADD.FTZ R74, R74, R3 ;  /* 0x000000034a4a7221 */ /* 0x000fe20000010000 */
[----:B------:R-:W-:-:S01]  /*4a30*/  FADD.FTZ R3, R13, R28 ;  /* 0x0000001c0d037221 */ /* 0x000fc20000010000 */
[----:B------:R-:W-:Y:S01]  /*4a40*/  IMAD.MOV.U32 R36, RZ, RZ, R119 ;  /* 0x000000ffff247224 */ /* 0x000fe200078e0077 */
[----:B------:R-:W-:Y:S01]  /*4a50*/  F2FP.SATFINITE.E4M3.F32.PACK_AB_MERGE_C R211, R4, R45, R133 ;  /* 0x0000002d04d3723e */ /* 0x000fe20004807085 */
[----:B------:R-:W-:-:S02]  /*4a60*/  IMAD.MOV.U32 R45, RZ, RZ, R119 ;  /* 0x000000ffff2d7224 */ /* 0x000fc400078e0077 */
[----:B------:R-:W-:-:S01]  /*4a70*/  FADD.FTZ R12, R30, R3 ;  /* 0x000000031e0c7221 */ /* 0x000fc20000010000 */
[----:B------:R-:W3:Y:S01]  /*4a80*/  MUFU.EX2 R78, R139 ;  /* 0x0000008b004e7308 */ /* 0x000ee20000000800 */
[----:B--2---:R-:W-:-:S01]  /*4a90*/  FADD.FTZ R7, R135, R74 ;  /* 0x0000004a87077221 */ /* 0x004fc20000010000 */
[----:B------:R-:W-:Y:S02]  /*4aa0*/  IMAD.MOV.U32 R74, RZ, RZ, R119 ;  /* 0x000000ffff4a7224 */ /* 0x000fe400078e0077 */
[----:B------:R-:W-:-:S01]  /*4ab0*/  FADD.FTZ R3, R31, R12 ;  /* 0x0000000c1f037221 */ /* 0x000fc20000010000 */
[----:B------:R-:W-:Y:S01]  /*4ac0*/  F2FP.SATFINITE.E4M3.F32.PACK_AB_MERGE_C R31, R38, R31, RZ ;  /* 0x0000001f261f723e */ /* 0x000fe200048070ff */
[----:B------:R-:W-:-:S01]  /*4ad0*/  FADD.FTZ R20, R76, R7 ;  /* 0x000000074c147221 */ /* 0x000fc20000010000 */
[----:B------:R-:W-:Y:S02]  /*4ae0*/  IMAD.MOV.U32 R32, RZ, RZ, R119 ;  /* 0x000000ffff207224 */ /* 0x000fe400078e0077 */
[----:B------:R-:W-:-:S01]  /*4af0*/  FADD.FTZ R3, R38, R3 ;  /* 0x0000000326037221 */ /* 0x000fc20000010000 */
[----:B------:R-:W2:Y:S01]  /*4b00*/  MUFU.EX2 R141, R141 ;  /* 0x0000008d008d7308 */ /* 0x000ea20000000800 */
[----:B-1----:R-:W-:-:S01]  /*4b10*/  FADD.FTZ R7, R137, R20 ;  /* 0x0000001489077221 */ /* 0x002fc20000010000 */
[----:B------:R-:W-:Y:S01]  /*4b20*/  F2FP.SATFINITE.E4M3.F32.PACK_AB_MERGE_C R204, R30, R13, R31 ;  /* 0x0000000d1ecc723e */ /* 0x000fe2000480701f */
[----:B------:R-:W-:-:S01]  /*4b30*/  FADD.FTZ R12, R34, R3 ;  /* 0x00000003220c7221 */ /* 0x000fc20000010000 */
[----:B------:R-:W-:-:S02]  /*4b40*/  IMAD.MOV.U32 R38, RZ, RZ, R119 ;  /* 0x000000ffff267224 */ /* 0x000fc400078e0077 */
[----:B------:R-:W-:Y:S02]  /*4b50*/  IMAD.MOV.U32 R31, RZ, RZ, R119 ;  /* 0x000000ffff1f7224 */ /* 0x000fe400078e0077 */
[----:B------:R-:W-:Y:S01]  /*4b60*/  FADD.FTZ R20, R35, R12 ;  /* 0x0000000c23147221 */ /* 0x000fe20000010000 */
[----:B------:R-:W1:Y:S01]  /*4b70*/  MUFU.EX2 R80, R143 ;  /* 0x0000008f00507308 */ /* 0x000e620000000800 */
[C---:B---3--:R-:W-:Y:S01]  /*4b80*/  F2FP.SATFINITE.E4M3.F32.PACK_AB_MERGE_C R137, R78.reuse, R137, RZ ;  /* 0x000000894e89723e */ /* 0x048fe200048070ff */
[----:B------:R-:W-:Y:S01]  /*4b90*/  FADD.FTZ R78, R78, R7 ;  /* 0x000000074e4e7221 */ /* 0x000fe20000010000 */
[----:B------:R-:W-:Y:S02]  /*4ba0*/  IMAD.MOV.U32 R30, RZ, RZ, R119 ;  /* 0x000000ffff1e7224 */ /* 0x000fe400078e0077 */
[----:B------:R-:W-:Y:S01]  /*4bb0*/  F2FP.SATFINITE.E4M3.F32.PACK_AB_MERGE_C R205, R76, R135, R137 ;  /* 0x000000874ccd723e */ /* 0x000fe20004807089 */
[----:B------:R-:W-:Y:S02]  /*4bc0*/  IMAD.MOV.U32 R76, RZ, RZ, R119 ;  /* 0x000000ffff4c7224 */ /* 0x000fe400078e0077 */
[----:B------:R-:W3:Y:S01]  /*4bd0*/  MUFU.EX2 R145, R145 ;  /* 0x0000009100917308 */ /* 0x000ee20000000800 */
[----:B--2---:R-:W-:-:S01]  /*4be0*/  FADD.FTZ R3, R141, R78 ;  /* 0x0000004e8d037221 */ /* 0x004fc20000010000 */
[----:B------:R-:W-:-:S02]  /*4bf0*/  IMAD.MOV.U32 R78, RZ, RZ, R119 ;  /* 0x000000ffff4e7224 */ /* 0x000fc400078e0077 */
[--C-:B------:R-:W-:Y:S02]  /*4c00*/  IMAD.MOV.U32 R28, RZ, RZ, R119.reuse ;  /* 0x000000ffff1c7224 */ /* 0x100fe400078e0077 */
[----:B------:R-:W-:Y:S02]  /*4c10*/  IMAD.MOV.U32 R27, RZ, RZ, R119 ;  /* 0x000000ffff1b7224 */ /* 0x000fe400078e0077 */
[----:B------:R2:W4:Y:S01]  /*4c20*/  MUFU.EX2 R8, R55 ;  /* 0x0000003700087308 */ /* 0x0005220000000800 */
[----:B-1----:R-:W-:-:S01]  /*4c30*/  FADD.FTZ R24, R80, R3 ;  /* 0x0000000350187221 */ /* 0x002fc20000010000 */
[----:B------:R-:W-:Y:S01]  /*4c40*/  FADD.FTZ R3, R15, R20 ;  /* 0x000000140f037221 */ /* 0x000fe20000010000 */
[C---:B------:R-:W-:Y:S01]  /*4c50*/  F2FP.SATFINITE.E4M3.F32.PACK_AB_MERGE_C R15, R44.reuse, R15, RZ ;  /* 0x0000000f2c0f723e */ /* 0x040fe200048070ff */
[----:B------:R-:W-:Y:S02]  /*4c60*/  IMAD.MOV.U32 R26, RZ, RZ, R119 ;  /* 0x000000ffff1a7224 */ /* 0x000fe400078e0077 */
[----:B------:R-:W-:-:S01]  /*4c70*/  FADD.FTZ R44, R44, R3 ;  /* 0x000000032c2c7221 */ /* 0x000fc20000010000 */
[----:B------:R-:W-:Y:S01]  /*4c80*/  F2FP.SATFINITE.E4M3.F32.PACK_AB_MERGE_C R206, R35, R34, R15 ;  /* 0x0000002223ce723e */ /* 0x000fe2000480700f */
[----:B------:R-:W1:Y:S01]  /*4c90*/  MUFU.EX2 R81, R81 ;  /* 0x0000005100517308 */ /* 0x000e620000000800 */
[----:B---3--:R-:W-:-:S01]  /*4ca0*/  FADD.FTZ R7, R145, R24 ;  /* 0x0000001891077221 */ /* 0x008fc20000010000 */
[----:B------:R-:W-:Y:S01]  /*4cb0*/  FADD.FTZ R3, R21, R44 ;  /* 0x0000002c15037221 */ /* 0x000fe20000010000 */
[----:B--2---:R-:W-:-:S02]  /*4cc0*/  IMAD.MOV.U32 R55, RZ, RZ, R119 ;  /* 0x000000ffff377224 */ /* 0x004fc400078e0077 */
[----:B------:R-:W-:Y:S02]  /*4cd0*/  IMAD.MOV.U32 R44, RZ, RZ, R119 ;  /* 0x000000ffff2c7224 */ /* 0x000fe400078e0077 */
[----:B------:R-:W-:-:S01]  /*4ce0*/  FADD.FTZ R4, R46, R3 ;  /* 0x000000032e047221 */ /* 0x000fc20000010000 */
[----:B------:R-:W-:Y:S01]  /*4cf0*/  IMAD.MOV.U32 R35, RZ, RZ, R119 ;  /* 0x000000ffff237224 */ /* 0x000fe200078e0077 */
[----:B------:R2:W3:Y:S01]  /*4d00*/  MUFU.EX2 R6, R77 ;  /* 0x0000004d00067308 */ /* 0x0004e20000000800 */
[C---:B----4-:R-:W-:Y:S01]  /*4d10*/  F2FP.SATFINITE.E4M3.F32.PACK_AB_MERGE_C R145, R8.reuse, R145, RZ ;  /* 0x000000910891723e */ /* 0x050fe200048070ff */
[----:B------:R-:W-:Y:S01]  /*4d20*/  FADD.FTZ R8, R8, R7 ;  /* 0x0000000708087221 */ /* 0x000fe20000010000 */
[----:B------:R-:W-:-:S01]  /*4d30*/  FADD.FTZ R3, R25, R4 ;  /* 0x0000000419037221 */ /* 0x000fc20000010000 */
[----:B------:R-:W-:Y:S01]  /*4d40*/  F2FP.SATFINITE.E4M3.F32.PACK_AB_MERGE_C R25, R48, R25, RZ ;  /* 0x000000193019723e */ /* 0x000fe200048070ff */
[----:B------:R-:W-:Y:S01]  /*4d50*/  IMAD.MOV.U32 R34, RZ, RZ, R119 ;  /* 0x000000ffff227224 */ /* 0x000fe200078e0077 */
[----:B------:R-:W-:Y:S01]  /*4d60*/  F2FP.SATFINITE.E4M3.F32.PACK_AB_MERGE_C R207, R80, R141, R145 ;  /* 0x0000008d50cf723e */ /* 0x000fe20004807091 */
[----:B------:R-:W-:-:S01]  /*4d70*/  FADD.FTZ R48, R48, R3 ;  /* 0x0000000330307221 */ /* 0x000fc20000010000 */
[----:B------:R-:W4:Y:S01]  /*4d80*/  MUFU.EX2 R147, R147 ;  /* 0x0000009300937308 */ /* 0x000f220000000800 */
[----:B-1----:R-:W-:-:S01]  /*4d90*/  FADD.FTZ R7, R81, R8 ;  /* 0x0000000851077221 */ /* 0x002fc20000010000 */
[----:B------:R-:W-:Y:S01]  /*4da0*/  F2FP.SATFINITE.E4M3.F32.PACK_AB_MERGE_C R200, R46, R21, R25 ;  /* 0x000000152ec8723e */ /* 0x000fe20004807019 */
[----:B------:R-:W-:-:S02]  /*4db0*/  IMAD.MOV.U32 R80, RZ, RZ, R119 ;  /* 0x000000ffff507224 */ /* 0x000fc400078e0077 */
[--C-:B--2---:R-:W-:Y:S02]  /*4dc0*/  IMAD.MOV.U32 R77, RZ, RZ, R119.reuse ;  /* 0x000000ffff4d7224 */ /* 0x104fe400078e0077 */
[----:B------:R-:W-:Y:S01]  /*4dd0*/  IMAD.MOV.U32 R46, RZ, RZ, R119 ;  /* 0x000000ffff2e7224 */ /* 0x000fe200078e0077 */
[----:B------:R1:W2:Y:S01]  /*4de0*/  MUFU.EX2 R10, R69 ;  /* 0x00000045000a7308 */ /* 0x0002a20000000800 */
[----:B---3--:R-:W-:-:S01]  /*4df0*/  FADD.FTZ R14, R6, R7 ;  /* 0x00000007060e7221 */ /* 0x008fc20000010000 */
[--C-:B------:R-:W-:Y:S02]  /*4e00*/  IMAD.MOV.U32 R25, RZ, RZ, R119.reuse ;  /* 0x000000ffff197224 */ /* 0x100fe400078e0077 */
[----:B------:R-:W-:-:S04]  /*4e10*/  IMAD.MOV.U32 R24, RZ, RZ, R119 ;  /* 0x000000ffff187224 */ /* 0x000fc800078e0077 */
[----:B------:R-:W3:Y:S01]  /*4e20*/  MUFU.EX2 R41, R41 ;  /* 0x0000002900297308 */ /* 0x000ee20000000800 */
[----:B----4-:R-:W-:-:S01]  /*4e30*/  FADD.FTZ R7, R147, R14 ;  /* 0x0000000e93077221 */ /* 0x010fc20000010000 */
[----:B-1----:R-:W-:-:S06]  /*4e40*/  IMAD.MOV.U32 R69, RZ, RZ, R119 ;  /* 0x000000ffff457224 */ /* 0x002fcc00078e0077 */
[----:B------:R-:W1:Y:S01]  /*4e50*/  MUFU.EX2 R149, R149 ;  /* 0x0000009500957308 */ /* 0x000e620000000800 */
[C---:B--2---:R-:W-:Y:S01]  /*4e60*/  F2FP.SATFINITE.E4M3.F32.PACK_AB_MERGE_C R147, R10.reuse, R147, RZ ;  /* 0x000000930a93723e */ /* 0x044fe200048070ff */
[----:B------:R-:W-:-:S03]  /*4e70*/  FADD.FTZ R10, R10, R7 ;  /* 0x000000070a0a7221 */ /* 0x000fc60000010000 */
[----:B------:R-:W-:Y:S01]  /*4e80*/  F2FP.SATFINITE.E4M3.F32.PACK_AB_MERGE_C R201, R6, R81, R147 ;  /* 0x0000005106c9723e */ /* 0x000fe20004807093 */
[----:B------:R-:W-:Y:S02]  /*4e90*/  IMAD.MOV.U32 R81, RZ, RZ, R119 ;  /* 0x000000ffff517224 */ /* 0x000fe400078e0077 */
[----:B------:R2:W4:Y:S01]  /*4ea0*/  MUFU.EX2 R50, R73 ;  /* 0x0000004900327308 */ /* 0x0005220000000800 */
[----:B---3--:R-:W-:-:S01]  /*4eb0*/  FADD.FTZ R3, R41, R48 ;  /* 0x0000003029037221 */ /* 0x008fc20000010000 */
[----:B------:R-:W-:-:S06]  /*4ec0*/  IMAD.MOV.U32 R48, RZ, RZ, R119 ;  /* 0x000000ffff307224 */ /* 0x000fcc00078e0077 */
[----:B------:R-:W3:Y:S01]  /*4ed0*/  MUFU.EX2 R12, R151 ;  /* 0x00000097000c7308 */ /* 0x000ee20000000800 */
[----:B-1----:R-:W-:-:S01]  /*4ee0*/  FADD.FTZ R7, R149, R10 ;  /* 0x0000000a95077221 */ /* 0x002fc20000010000 */
[----:B--2---:R-:W-:-:S06]  /*4ef0*/  IMAD.MOV.U32 R73, RZ, RZ, R119 ;  /* 0x000000ffff497224 */ /* 0x004fcc00078e0077 */
[----:B------:R-:W-:Y:S01]  /*4f00*/  MUFU.EX2 R33, R33 ;  /* 0x0000002100217308 */ /* 0x000fe20000000800 */
[----:B----4-:R-:W-:-:S07]  /*4f10*/  FADD.FTZ R4, R50, R3 ;  /* 0x0000000332047221 */ /* 0x010fce0000010000 */
[----:B------:R-:W1:Y:S01]  /*4f20*/  MUFU.EX2 R52, R52 ;  /* 0x0000003400347308 */ /* 0x000e620000000800 */
[----:B---3--:R-:W-:-:S07]  /*4f30*/  FADD.FTZ R6, R12, R7 ;  /* 0x000000070c067221 */ /* 0x008fce0000010000 */
[----:B------:R-:W2:Y:S08]  /*4f40*/  MUFU.EX2 R153, R153 ;  /* 0x0000009900997308 */ /* 0x000eb00000000800 */
[----:B------:R3:W4:Y:S01]  /*4f50*/  MUFU.EX2 R8, R39 ;  /* 0x0000002700087308 */ /* 0x0007220000000800 */
[----:B-1----:R-:W-:Y:S01]  /*4f60*/  F2FP.SATFINITE.E4M3.F32.PACK_AB_MERGE_C R7, R52, R33, RZ ;  /* 0x000000213407723e */ /* 0x002fe200048070ff */
[----:B------:R-:W-:-:S03]  /*4f70*/  FADD.FTZ R33, R33, R4 ;  /* 0x0000000421217221 */ /* 0x000fc60000010000 */
[----:B------:R-:W-:Y:S01]  /*4f80*/  F2FP.SATFINITE.E4M3.F32.PACK_AB_MERGE_C R202, R50, R41, R7 ;  /* 0x0000002932ca723e */ /* 0x000fe20004807007 */
[----:B------:R-:W-:-:S01]  /*4f90*/  FADD.FTZ R4, R52, R33 ;  /* 0x0000002134047221 */ /* 0x000fc20000010000 */
[----:B------:R-:W-:Y:S02]  /*4fa0*/  IMAD.MOV.U32 R52, RZ, RZ, R119 ;  /* 0x000000ffff347224 */ /* 0x000fe400078e0077 */
[----:B--2---:R-:W-:-:S01]  /*4fb0*/  FADD.FTZ R3, R153, R6 ;  /* 0x0000000699037221 */ /* 0x004fc20000010000 */
[--C-:B------:R-:W-:Y:S02]  /*4fc0*/  IMAD.MOV.U32 R50, RZ, RZ, R119.reuse ;  /* 0x000000ffff327224 */ /* 0x100fe400078e0077 */
[--C-:B------:R-:W-:Y:S02]  /*4fd0*/  IMAD.MOV.U32 R41, RZ, RZ, R119.reuse ;  /* 0x000000ffff297224 */ /* 0x100fe400078e0077 */
[--C-:B---3--:R-:W-:Y:S02]  /*4fe0*/  IMAD.MOV.U32 R39, RZ, RZ, R119.reuse ;  /* 0x000000ffff277224 */ /* 0x108fe400078e0077 */
[----:B------:R-:W-:Y:S01]  /*4ff0*/  IMAD.MOV.U32 R33, RZ, RZ, R119 ;  /* 0x000000ffff217224 */ /* 0x000fe200078e0077 */
[C---:B----4-:R-:W-:Y:S01]  /*5000*/  F2FP.SATFINITE.E4M3.F32.PACK_AB_MERGE_C R10, R8.reuse, R153, RZ ;  /* 0x00000099080a723e */ /* 0x050fe200048070ff */
[----:B------:R-:W-:-:S03]  /*5010*/  FADD.FTZ R3, R8, R3 ;  /* 0x0000000308037221 */ /* 0x000fc60000010000 */
[----:B------:R-:W-:Y:S01]  /*5020*/  F2FP.SATFINITE.E4M3.F32.PACK_AB_MERGE_C R203, R12, R149, R10 ;  /* 0x000000950ccb723e */ /* 0x000fe2000480700a */
[----:B------:R-:W-:Y:S06]  /*5030*/  @!P2 BRA `(.L_x_4643) ;  /* 0x0000003c005ca947 */ /* 0x000fec0003800000 */
[----:B------:R-:W-:Y:S01]  /*5040*/  IMAD.MOV.U32 R8, RZ, RZ, R9 ;  /* 0x000000ffff087224 */ /* 0x000fe200078e0009 */
[----:B------:R-:W-:Y:S01]  /*5050*/  CS2R R118, SRZ ;  /* 0x0000000000767805 */ /* 0x000fe2000001ff00 */
        /* <DEDUP_REMOVED lines=53> */
[----:B------:R-:W-:-:S05]  /*53b0*/  ULDC.64 UR6, c[0x0][0x3f8] ;  /* 0x0000fe0000067ab9 */ /* 0x000fca0000000a00 */
.L_x_4653:
[----:B------:R-:W-:Y:S01]  /*53c0*/  ISETP.NE.AND P3, PT, RZ, UR38, PT ;  /* 0x00000026ff007c0c */ /* 0x000fe2000bf65270 */
[----:B------:R-:W-:-:S04]  /*53d0*/  UISETP.NE.AND UP0, UPT, UR56, 0x1, UPT ;  /* 0x000000013800788c */ /* 0x000fc8000bf05270 */
[----:B------:R-:W-:-:S06]  /*53e0*/  USEL UR10, URZ, 0x1, UP0 ;  /* 0x000000013f0a7887 */ /* 0x000fcc0008000000 */
[----:B------:R-:W-:Y:S02]  /*53f0*/  LOP3.LUT R16, R6, UR10, RZ, 0x3c, !PT ;  /* 0x0000000a06107c12 */ /* 0x000fe4000f8e3cff */
[----:B------:R-:W-:Y:S05]  /*5400*/  @P3 BRA `(.L_x_4644) ;  /* 0x0000000000343947 */ /* 0x000fea0003800000 */
[----:B------:R-:W-:Y:S05]  /*5410*/  @!P1 BRA `(.L_x_4645) ;  /* 0x0000000000049947 */ /* 0x000fea0003800000 */
[----:B------:R-:W-:Y:S01]  /*5420*/  BPT.TRAP 0x1 ;  /* 0x000000040000795c */ /* 0x000fe20000300000 */
.L_x_4645:
[----:B------:R-:W-:Y:S01]  /*5430*/  UIADD3 UR10, UR56, 0x1, URZ ;  /* 0x00000001380a7890 */ /* 0x000fe2000fffe03f */
[----:B------:R-:W-:-:S03]  /*5440*/  SHF.L.U32 R0, R16, 0x1f, RZ ;  /* 0x0000001f10007819 */ /* 0x000fc600000006ff */
[----:B------:R-:W-:-:S04]  /*5450*/  UISETP.NE.AND UP0, UPT, UR10, 0x2, UPT ;  /* 0x000000020a00788c */ /* 0x000fc8000bf05270 */
[----:B------:R-:W-:-:S04]  /*5460*/  USEL UR10, UR10, URZ, UP0 ;  /* 0x0000003f0a0a7287 */ /* 0x000fc80008000000 */
[----:B------:R-:W-:-:S09]  /*5470*/  ULEA UR10, UR10, UR37, 0x3 ;  /* 0x000000250a0a7291 */ /* 0x000fd2000f8e183f */
[----:B------:R1:W2:Y:S01]  /*5480*/  SYNCS.PHASECHK.TRANS64.TRYWAIT P2, [UR10+0x33430], R0 ;  /* 0x03343000ff0075a7 */ /* 0x0002a2000804014a */
[----:B------:R-:W-:Y:S05]  /*5490*/  @!P1 BRA `(.L_x_4646) ;  /* 0x0000000000049947 */ /* 0x000fea0003800000 */
[----:B------:R-:W-:Y:S01]  /*54a0*/  BPT.TRAP 0x1 ;  /* 0x000000040000795c */ /* 0x000fe20000300000 */
.L_x_4646:
[----:B--2---:R-:W-:Y:S05]  /*54b0*/  @P2 BRA `(.L_x_4644) ;  /* 0x0000000000082947 */ /* 0x004fea0003800000 */
[----:B------:R-:W2:Y:S02]  /*54c0*/  SYNCS.PHASECHK.TRANS64.TRYWAIT P2, [UR10+0x33430], R0 ;  /* 0x03343000ff0075a7 */ /* 0x000ea4000804014a */
[----:B--2---:R-:W-:Y:S05]  /*54d0*/  @!P2 BRA `(.L_x_4647) ;  /* 0x000000d80034a947 */ /* 0x004fea0003800000 */
.L_x_4644:
        /* <DEDUP_REMOVED lines=12> */
[----:B------:R-:W-:Y:S02]  /*55a0*/  UMOV UR48, UR4 ;  /* 0x0000000400307c82 */ /* 0x000fe40008000000 */
[----:B------:R-:W-:Y:S02]  /*55b0*/  UIADD3 UR30, UR57, 0x80, URZ ;  /* 0x00000080391e7890 */ /* 0x000fe4000fffe03f */
[----:B------:R-:W-:Y:S02]  /*55c0*/  UIADD3 UR34, UR57, 0x100, URZ ;  /* 0x0000010039227890 */ /* 0x000fe4000fffe03f */
[----:B------:R-:W-:Y:S01]  /*55d0*/  UMOV UR26, UR57 ;  /* 0x00000039001a7c82 */ /* 0x000fe20008000000 */
[----:B------:R-:W-:Y:S02]  /*55e0*/  UIADD3 UR10, UR57, 0x200, URZ ;  /* 0x00000200390a7890 */ /* 0x000fe4000fffe03f */
[----:B------:R-:W-:Y:S01]  /*55f0*/  UIADD3 UR50, UR57, 0x102, URZ ;  /* 0x0000010239327890 */ /* 0x000fe2000fffe03f */
[----:B------:R-:W-:Y:S01]  /*5600*/  UMOV UR49, UR5 ;  /* 0x0000000500317c82 */ /* 0x000fe20008000000 */
[----:B------:R-:W-:Y:S01]  /*5610*/  UMOV UR51, 0x80000020 ;  /* 0x8000002000337882 */ /* 0x000fe20000000000 */
[----:B------:R-:W-:Y:S01]  /*5620*/  UMOV UR11, 0x80000020 ;  /* 0x80000020000b7882 */ /* 0x000fe20000000000 */
[----:B------:R-:W-:Y:S01]  /*5630*/  UIADD3 UR14, UR57, 0x480, URZ ;  /* 0x00000480390e7890 */ /* 0x000fe2000fffe03f */
[----:B------:R-:W-:Y:S01]  /*5640*/  UMOV UR15, 0x80000020 ;  /* 0x80000020000f7882 */ /* 0x000fe20000000000 */
[----:B--2---:R-:W-:Y:S01]  /*5650*/  SHF.R.U32.HI R9, RZ, 0x7, R9 ;  /* 0x00000007ff097819 */ /* 0x004fe20000011609 */
[----:B------:R-:W-:Y:S01]  /*5660*/  UIADD3 UR18, UR57, 0x500, URZ ;  /* 0x0000050039127890 */ /* 0x000fe2000fffe03f */
[----:B------:R-:W-:Y:S01]  /*5670*/  UMOV UR19, 0x80000020 ;  /* 0x8000002000137882 */ /* 0x000fe20000000000 */
[----:B------:R-:W-:-:S02]  /*5680*/  UIADD3 UR22, UR57, 0x502, URZ ;  /* 0x0000050239167890 */ /* 0x000fc4000fffe03f */
[----:B-1----:R-:W-:Y:S01]  /*5690*/  VIADD R0, R9, 0x8 ;  /* 0x0000000809007836 */ /* 0x002fe20000000000 */
[----:B------:R-:W-:-:S04]  /*56a0*/  UMOV UR23, 0x80000020 ;  /* 0x8000002000177882 */ /* 0x000fc80000000000 */
        /* <DEDUP_REMOVED lines=49> */
[----:B------:R-:W-:Y:S01]  /*59c0*/  UMOV UR29, UR5 ;  /* 0x00000005001d7c82 */ /* 0x000fe20008000000 */
[----:B------:R-:W-:Y:S01]  /*59d0*/  UMOV UR30, UR10 ;  /* 0x0000000a001e7c82 */ /* 0x000fe20008000000 */
[----:B------:R-:W-:Y:S01]  /*59e0*/  UMOV UR31, 0x80000020 ;  /* 0x80000020001f7882 */ /* 0x000fe20000000000 */
[----:B------:R-:W-:Y:S01]  /*59f0*/  UIADD3 UR10, UR57, 0x280, URZ ;  /* 0x00000280390a7890 */ /* 0x000fe2000fffe03f */
        /* <DEDUP_REMOVED lines=115> */
.L_x_4649:
[----:B------:R-:W-:Y:S01]  /*6130*/  ULEA UR10, UR56, UR37, 0x3 ;  /* 0x00000025380a7291 */ /* 0x000fe2000f8e183f */
[----:B------:R-:W-:-:S08]  /*6140*/  SHF.L.U32 R0, R6, 0x1f, RZ ;  /* 0x0000001f06007819 */ /* 0x000fd000000006ff */
[----:B------:R1:W2:Y:S01]  /*6150*/  SYNCS.PHASECHK.TRANS64.TRYWAIT P2, [UR10+0x33450], R0 ;  /* 0x03345000ff0075a7 */ /* 0x0002a2000804014a */
[----:B------:R-:W-:Y:S05]  /*6160*/  @!P1 BRA `(.L_x_4650) ;  /* 0x0000000000049947 */ /* 0x000fea0003800000 */
[----:B------:R-:W-:Y:S01]  /*6170*/  BPT.TRAP 0x1 ;  /* 0x000000040000795c */ /* 0x000fe20000300000 */
.L_x_4650:
[----:B--2---:R-:W-:Y:S05]  /*6180*/  @P2 BRA `(.L_x_4648) ;  /* 0x0000000000082947 */ /* 0x004fea0003800000 */
[----:B------:R-:W2:Y:S02]  /*6190*/  SYNCS.PHASECHK.TRANS64.TRYWAIT P2, [UR10+0x33450], R0 ;  /* 0x03345000ff0075a7 */ /* 0x000ea4000804014a */
[----:B--2---:R-:W-:Y:S05]  /*61a0*/  @!P2 BRA `(.L_x_4651) ;  /* 0x000000cc0018a947 */ /* 0x004fea0003800000 */
.L_x_4648:
[----:B------:R-:W-:Y:S01]  /*61b0*/  UIMAD UR10, UR41, -0xa0, UR42 ;  /* 0xffffff60290a78a4 */ /* 0x000fe2000f8e022a */
[----:B--2---:R-:W2:Y:S01]  /*61c0*/  LDC R9, c[0x0][0x288] ;  /* 0x0000a200ff097b82 */ /* 0x004ea20000000800 */
[----:B------:R-:W-:Y:S01]  /*61d0*/  UISETP.NE.U32.AND UP0, UPT, UR6, URZ, UPT ;  /* 0x0000003f0600728c */ /* 0x000fe2000bf05070 */
[----:B------:R-:W-:Y:S01]  /*61e0*/  WARPGROUP.ARRIVE ;  /* 0x00000000000079c5 */ /* 0x000fe20000000000 */
[----:B------:R-:W-:-:S05]  /*61f0*/  UIADD3 UR11, UR10, 0x1, URZ ;  /* 0x000000010a0b7890 */ /* 0x000fca000fffe03f */
[----:B------:R-:W3:Y:S01]  /*6200*/  S2R R230, SR_TID.X ;  /* 0x0000000000e67919 */ /* 0x000ee20000002100 */
[----:B------:R-:W-:Y:S02]  /*6210*/  UIADD3 UR10, UR37, 0x200, URZ ;  /* 0x00000200250a7890 */ /* 0x000fe4000fffe03f */
[----:B------:R-:W-:Y:S02]  /*6220*/  UISETP.NE.AND.EX UP0, UPT, UR7, URZ, UPT, UP0 ;  /* 0x0000003f0700728c */ /* 0x000fe4000bf05300 */
[----:B------:R-:W-:Y:S02]  /*6230*/  USHF.R.U32.HI UR10, URZ, 0x4, UR10 ;  /* 0x000000043f0a7899 */ /* 0x000fe4000801160a */
[----:B------:R-:W-:Y:S02]  /*6240*/  USEL UR14, UR54, 0x1, UP0 ;  /* 0x00000001360e7887 */ /* 0x000fe40008000000 */
[----:B------:R-:W-:Y:S02]  /*6250*/  ULOP3.LUT UR10, UR10, 0x3fff, URZ, 0xc0, !UPT ;  /* 0x00003fff0a0a7892 */ /* 0x000fe4000f8ec03f */
[----:B------:R-:W-:-:S02]  /*6260*/  UIMAD UR11, UR14, UR45, UR11 ;  /* 0x0000002d0e0b72a4 */ /* 0x000fc4000f8e020b */
[----:B------:R-:W-:-:S04]  /*6270*/  ULOP3.LUT UR10, UR10, 0x10000, URZ, 0xfc, !UPT ;  /* 0x000100000a0a7892 */ /* 0x000fc8000f8efc3f */
[----:B------:R-:W-:Y:S01]  /*6280*/  UIMAD UR14, UR56, 0x780, UR10 ;  /* 0x00000780380e78a4 */ /* 0x000fe2000f8e020a */
[----:B--2---:R-:W-:Y:S01]  /*6290*/  IADD3 R9, -R9, UR11, RZ ;  /* 0x0000000b09097c10 */ /* 0x004fe2000fffe1ff */
[----:B------:R-:W-:-:S05]  /*62a0*/  UMOV UR11, 0xc0000010 ;  /* 0xc0000010000b7882 */ /* 0x000fca0000000000 */
[----:B------:R-:W-:Y:S01]  /*62b0*/  UMOV UR10, UR14 ;  /* 0x0000000e000a7c82 */ /* 0x000fe20008000000 */
[----:B------:R-:W-:Y:S01]  /*62c0*/  IMAD R6, R220, -0x2, R9 ;  /* 0xfffffffedc067824 */ /* 0x000fe200078e0209 */
[----:B------:R-:W-:Y:S01]  /*62d0*/  QGMMA.64x192x32.F32.E4M3.E4M3 R24, R216, gdesc[UR8], R24, gsb0 ;  /* 0x02e00008d8187df3 */ /* 0x000fe20008000818 */
[----:B------:R-:W-:Y:S01]  /*62e0*/  UIADD3 UR10, UR14, 0x180, URZ ;  /* 0x000001800e0a7890 */ /* 0x000fe2000fffe03f */
[----:B------:R-:W-:Y:S01]  /*62f0*/  UMOV UR11, 0xc0000010 ;  /* 0xc0000010000b7882 */ /* 0x000fe20000000000 */
[----:B------:R-:W-:Y:S01]  /*6300*/  IMAD.IADD R6, R221, 0x1, R6 ;  /* 0x00000001dd067824 */ /* 0x000fe200078e0206 */
[----:B---3--:R-:W-:-:S04]  /*6310*/  SHF.R.U32.HI R230, RZ, 0x7, R230 ;  /* 0x00000007ffe67819 */ /* 0x008fc800000116e6 */
[C---:B------:R-:W-:Y:S02]  /*6320*/  ISETP.GT.AND P2, PT, R6.reuse, RZ, PT ;  /* 0x000000ff0600720c */ /* 0x040fe40003f44270 */
[----:B------:R-:W-:Y:S02]  /*6330*/  ISETP.GT.AND P3, PT, R6, 0x1, PT ;  /* 0x000000010600780c */ /* 0x000fe40003f64270 */
[----:B------:R-:W-:Y:S02]  /*6340*/  FSEL R184, R184, -INF , P2 ;  /* 0xff800000b8b87808 */ /* 0x000fe40001000000 */
[----:B------:R-:W-:Y:S02]  /*6350*/  ISETP.GT.AND P2, PT, R6, 0x8, PT ;  /* 0x000000080600780c */ /* 0x000fe40003f44270 */
[----:B------:R-:W-:Y:S02]  /*6360*/  FSEL R185, R185, -INF , P3 ;  /* 0xff800000b9b97808 */ /* 0x000fe40001800000 */
[----:B-1----:R-:W-:-:S02]  /*6370*/  FMNMX.FTZ R0, R184, R7, !PT ;  /* 0x00000007b8007209 */ /* 0x002fc40007810000 */
[----:B------:R-:W-:Y:S02]  /*6380*/  ISETP.GT.AND P3, PT, R6, 0x9, PT ;  /* 0x000000090600780c */ /* 0x000fe40003f64270 */
[----:B------:R-:W-:Y:S02]  /*6390*/  FSEL R9, R188, -INF , P2 ;  /* 0xff800000bc097808 */ /* 0x000fe40001000000 */
[----:B------:R-:W-:Y:S02]  /*63a0*/  FMNMX.FTZ R0, R185, R0, !PT ;  /* 0x00000000b9007209 */ /* 0x000fe40007810000 */
[----:B------:R-:W-:Y:S02]  /*63b0*/  ISETP.GT.AND P2, PT, R6, 0x10, PT ;  /* 0x000000100600780c */ /* 0x000fe40003f44270 */
[----:B------:R-:W-:Y:S02]  /*63c0*/  FSEL R189, R189, -INF , P3 ;  /* 0xff800000bdbd7808 */ /* 0x000fe40001800000 */
[----:B------:R-:W-:-:S02]  /*63d0*/  FMNMX.FTZ R0, R9, R0, !PT ;  /* 0x0000000009007209 */ /* 0x000fc40007810000 */
[----:B------:R-:W-:Y:S02]  /*63e0*/  ISETP.GT.AND P3, PT, R6, 0x11, PT ;  /* 0x000000110600780c */ /* 0x000fe40003f64270 */
[----:B------:R-:W-:Y:S01]  /*63f0*/  FSEL R11, R192, -INF , P2 ;  /* 0xff800000c00b7808 */ /* 0x000fe20001000000 */
[----:B------:R-:W-:Y:S01]  /*6400*/  IMAD.U32 R192, RZ, RZ, UR55 ;  /* 0x00000037ffc07e24 */ /* 0x000fe2000f8e00ff */
        /* <DEDUP_REMOVED lines=22> */
[C---:B------:R-:W-:Y:S02]  /*6570*/  ISETP.GT.AND P3, PT, R6.reuse, 0x31, PT ;  /* 0x000000310600780c */ /* 0x040fe40003f64270 */
[----:B------:R-:W-:Y:S02]  /*6580*/  FMNMX.FTZ R0, R173, R0, !PT ;  /* 0x00000000ad007209 */ /* 0x000fe40007810000 */
[----:B------:R-:W-:Y:S02]  /*6590*/  FSEL R177, R177, -INF , P3 ;  /* 0xff800000b1b17808 */ /* 0x000fe40001800000 */
[----:B------:R-:W-:Y:S02]  /*65a0*/  ISETP.GT.AND P3, PT, R6, 0x39, PT ;  /* 0x000000390600780c */ /* 0x000fe40003f64270 */
[----:B------:R-:W-:Y:S02]  /*65b0*/  @!P0 LEA R192, R192, UR37, 0x3 ;  /* 0x00000025c0c08c11 */ /* 0x000fe4000f8e18ff */
[----:B------:R-:W-:-:S02]  /*65c0*/  FSEL R181, R181, -INF , P3 ;  /* 0xff800000b5b57808 */ /* 0x000fc40001800000 */
[----:B------:R-:W-:-:S04]  /*65d0*/  ISETP.GT.AND P3, PT, R6, 0x41, PT ;  /* 0x000000410600780c */ /* 0x000fc80003f64270 */
[----:B------:R-:W-:Y:S02]  /*65e0*/  FSEL R153, R153, -INF , P3 ;  /* 0xff80000099997808 */ /* 0x000fe40001800000 */
        /* <DEDUP_REMOVED lines=21> */
[----:B------:R-:W-:Y:S01]  /*6740*/  FSEL R133, R133, -INF , P3 ;  /* 0xff80000085857808 */ /* 0x000fe20001800000 */
[----:B------:R-:W-:Y:S02]  /*6750*/  WARPGROUP.DEPBAR.LE gsb0, 0x0 ;  /* 0x00008000000079c5 */ /* 0x000fe40000010000 */
[----:B------:R-:W-:Y:S01]  /*6760*/  WARPGROUP.ARRIVE ;  /* 0x00000000000079c5 */ /* 0x000fe20000000000 */
[----:B------:R-:W-:Y:S02]  /*6770*/  FSEL R217, R176, -INF , P2 ;  /* 0xff800000b0d97808 */ /* 0x000fe40001000000 */
[----:B------:R-:W-:Y:S02]  /*6780*/  ISETP.GT.AND P2, PT, R6, 0x38, PT ;  /* 0x000000380600780c */ /* 0x000fe40003f44270 */
[----:B------:R-:W-:Y:S01]  /*6790*/  FMNMX.FTZ R0, R217, R0, !PT ;  /* 0x00000000d9007209 */ /* 0x000fe20007810000 */
[----:B------:R-:W-:Y:S01]  /*67a0*/  QGMMA.64x192x32.F32.E4M3.E4M3 R24, R212, gdesc[UR8], R24, gsb0 ;  /* 0x02e00008d4187df3 */ /* 0x000fe20008000818 */
[----:B------:R-:W-:Y:S01]  /*67b0*/  FSEL R219, R180, -INF , P2 ;  /* 0xff800000b4db7808 */ /* 0x000fe20001000000 */
[----:B------:R-:W-:Y:S01]  /*67c0*/  UIADD3 UR10, UR14, 0x300, URZ ;  /* 0x000003000e0a7890 */ /* 0x000fe2000fffe03f */
[----:B------:R-:W-:Y:S01]  /*67d0*/  FMNMX.FTZ R0, R177, R0, !PT ;  /* 0x00000000b1007209 */ /* 0x000fe20007810000 */
[----:B------:R-:W-:Y:S01]  /*67e0*/  UMOV UR11, 0xc0000010 ;  /* 0xc0000010000b7882 */ /* 0x000fe20000000000 */
[----:B------:R-:W-:-:S02]  /*67f0*/  ISETP.GT.AND P2, PT, R6, 0x40, PT ;  /* 0x000000400600780c */ /* 0x000fc40003f44270 */
[----:B------:R-:W-:Y:S02]  /*6800*/  FMNMX.FTZ R0, R219, R0, !PT ;  /* 0x00000000db007209 */ /* 0x000fe40007810000 */
[----:B------:R-:W-:Y:S02]  /*6810*/  FSEL R231, R152, -INF , P2 ;  /* 0xff80000098e77808 */ /* 0x000fe40001000000 */
[----:B------:R-:W-:Y:S02]  /*6820*/  FMNMX.FTZ R0, R181, R0, !PT ;  /* 0x00000000b5007209 */ /* 0x000fe40007810000 */
[----:B------:R-:W-:Y:S02]  /*6830*/  ISETP.GT.AND P2, PT, R6, 0x48, PT ;  /* 0x000000480600780c */ /* 0x000fe40003f44270 */
[----:B------:R-:W-:Y:S02]  /*6840*/  FMNMX.FTZ R0, R231, R0, !PT ;  /* 0x00000000e7007209 */ /* 0x000fe40007810000 */
[----:B------:R-:W-:-:S02]  /*6850*/  FSEL R233, R156, -INF , P2 ;  /* 0xff8000009ce97808 */ /* 0x000fc40001000000 */
[----:B------:R-:W-:Y:S02]  /*6860*/  FMNMX.FTZ R0, R153, R0, !PT ;  /* 0x0000000099007209 */ /* 0x000fe40007810000 */
[----:B------:R-:W-:Y:S02]  /*6870*/  ISETP.GT.AND P2, PT, R6, 0x50, PT ;  /* 0x000000500600780c */ /* 0x000fe40003f44270 */
[----:B------:R-:W-:Y:S02]  /*6880*/  FMNMX.FTZ R0, R233, R0, !PT ;  /* 0x00000000e9007209 */ /* 0x000fe40007810000 */
[----:B------:R-:W-:Y:S02]  /*6890*/  FSEL R235, R160, -INF , P2 ;  /* 0xff800000a0eb7808 */ /* 0x000fe40001000000 */
[----:B------:R-:W-:Y:S02]  /*68a0*/  FMNMX.FTZ R0, R157, R0, !PT ;  /* 0x000000009d007209 */ /* 0x000fe40007810000 */
        /* <DEDUP_REMOVED lines=29> */
[----:B------:R-:W-:-:S04]  /*6a80*/  FMNMX.FTZ R0, R124, R0, !PT ;  /* 0x000000007c007209 */ /* 0x000fc80007810000 */
[----:B------:R-:W-:Y:S01]  /*6a90*/  FMNMX.FTZ R0, R125, R0, !PT ;  /* 0x000000007d007209 */ /* 0x000fe20007810000 */
        /* <DEDUP_REMOVED lines=9> */
[----:B------:R-:W-:-:S03]  /*6b30*/  UMOV UR11, 0xc0000010 ;  /* 0xc0000010000b7882 */ /* 0x000fc60000000000 */
[----:B------:R-:W-:-:S04]  /*6b40*/  FMNMX.FTZ R0, R215, R0, !PT ;  /* 0x00000000d7007209 */ /* 0x000fc80007810000 */
[----:B------:R-:W-:-:S05]  /*6b50*/  FMNMX.FTZ R14, R133, R0, !PT ;  /* 0x00000000850e7209 */ /* 0x000fca0007810000 */
[----:B------:R-:W1:Y:S02]  /*6b60*/  SHFL.BFLY PT, R0, R14, 0x2, 0x1f ;  /* 0x0c401f000e007f89 */ /* 0x000e6400000e0000 */
[----:B-1----:R-:W-:-:S05]  /*6b70*/  FMNMX.FTZ R20, R14, R0, !PT ;  /* 0x000000000e147209 */ /* 0x002fca0007810000 */
[----:B------:R-:W1:Y:S02]  /*6b80*/  SHFL.BFLY PT, R0, R20, 0x1, 0x1f ;  /* 0x0c201f0014007f89 */ /* 0x000e6400000e0000 */
[----:B-1----:R-:W-:-:S04]  /*6b90*/  FMNMX.FTZ R0, R20, R0, !PT ;  /* 0x0000000014007209 */ /* 0x002fc80007810000 */
[----:B------:R-:W-:Y:S01]  /*6ba0*/  FSETP.NEU.FTZ.AND P2, PT, R0, -INF , PT ;  /* 0xff8000000000780b */ /* 0x000fe20003f5d000 */
[----:B------:R-:W-:-:S05]  /*6bb0*/  FFMA.FTZ R10, R2, R0, -8 ;  /* 0xc1000000020a7423 */ /* 0x000fca0000010000 */
[----:B------:R-:W-:-:S05]  /*6bc0*/  FSEL R10, R10, RZ, P2 ;  /* 0x000000ff0a0a7208 */ /* 0x000fca0001000000 */
[--C-:B------:R-:W-:Y:S01]  /*6bd0*/  FFMA.FTZ R14, R2, R9, -R10.reuse ;  /* 0x00000009020e7223 */ /* 0x100fe2000001080a */
[----:B------:R-:W-:Y:S02]  /*6be0*/  VIADD R9, R6, 0x8 ;  /* 0x0000000806097836 */ /* 0x000fe40000000000 */
[C-C-:B------:R-:W-:Y:S01]  /*6bf0*/  FFMA.FTZ R132, R2.reuse, R13, -R10.reuse ;  /* 0x0000000d02847223 */ /* 0x140fe2000001080a */
[----:B------:R-:W-:-:S01]  /*6c00*/  FFMA.FTZ R20, R2, R193, -R10 ;  /* 0x000000c102147223 */ /* 0x000fc2000001080a */
[C-C-:B------:R-:W-:Y:S01]  /*6c10*/  FFMA.FTZ R152, R2.reuse, R197, -R10.reuse ;  /* 0x000000c502987223 */ /* 0x140fe2000001080a */
[----:B------:R-:W-:-:S01]  /*6c20*/  FFMA.FTZ R160, R2, R173, -R10 ;  /* 0x000000ad02a07223 */ /* 0x000fc2000001080a */
[C---:B------:R-:W-:Y:S01]  /*6c30*/  ISETP.GT.AND P3, PT, R9.reuse, RZ, PT ;  /* 0x000000ff0900720c */ /* 0x040fe20003f64270 */
[----:B------:R-:W-:Y:S01]  /*6c40*/  MUFU.EX2 R6, R132 ;  /* 0x0000008400067308 */ /* 0x000fe20000000800 */
[C---:B------:R-:W-:Y:S01]  /*6c50*/  ISETP.GT.AND P4, PT, R9.reuse, 0x1, PT ;  /* 0x000000010900780c */ /* 0x040fe20003f84270 */
[--C-:B------:R-:W-:Y:S01]  /*6c60*/  FFMA.FTZ R164, R2, R217, -R10.reuse ;  /* 0x000000d902a47223 */ /* 0x100fe2000001080a */
[----:B------:R-:W-:Y:S01]  /*6c70*/  FSEL R13, R186, -INF , P3 ;  /* 0xff800000ba0d7808 */ /* 0x000fe20001800000 */
[C-C-:B------:R-:W-:Y:S01]  /*6c80*/  FFMA.FTZ R168, R2.reuse, R181, -R10.reuse ;  /* 0x000000b502a87223 */ /* 0x140fe2000001080a */
[----:B------:R-:W-:Y:S01]  /*6c90*/  ISETP.GT.AND P3, PT, R9, 0x8, PT ;  /* 0x000000080900780c */ /* 0x000fe20003f64270 */
[C-C-:B------:R-:W-:Y:S01]  /*6ca0*/  FFMA.FTZ R12, R2.reuse, R184, -R10.reuse ;  /* 0x000000b8020c7223 */ /* 0x140fe2000001080a */
[----:B------:R-:W-:Y:S01]  /*6cb0*/  FSEL R193, R187, -INF , P4 ;  /* 0xff800000bbc17808 */ /* 0x000fe20002000000 */
[C-C-:B------:R-:W-:Y:S01]  /*6cc0*/  FFMA.FTZ R185, R2.reuse, R185, -R10.reuse ;  /* 0x000000b902b97223 */ /* 0x140fe2000001080a */
[----:B------:R-:W-:Y:S01]  /*6cd0*/  FMNMX.FTZ R128, R13, R8, !PT ;  /* 0x000000080d807209 */ /* 0x000fe20007810000 */
[----:B------:R1:W-:Y:S01]  /*6ce0*/  MUFU.EX2 R187, R152 ;  /* 0x0000009800bb7308 */ /* 0x0003e20000000800 */
[----:B------:R-:W-:Y:S01]  /*6cf0*/  ISETP.GT.AND P4, PT, R9, 0x9, PT ;  /* 0x000000090900780c */ /* 0x000fe20003f84270 */
[--C-:B------:R-:W-:Y:S01]  /*6d00*/  FFMA.FTZ R189, R2, R189, -R10.reuse ;  /* 0x000000bd02bd7223 */ /* 0x100fe2000001080a */
[----:B------:R-:W-:Y:S01]  /*6d10*/  FSEL R197, R190, -INF , P3 ;  /* 0xff800000bec57808 */ /* 0x000fe20001800000 */
[C-C-:B------:R-:W-:Y:S01]  /*6d20*/  FFMA.FTZ R11, R2.reuse, R11, -R10.reuse ;  /* 0x0000000b020b7223 */ /* 0x140fe2000001080a */
[----:B------:R-:W-:Y:S01]  /*6d30*/  FMNMX.FTZ R128, R193, R128, !PT ;  /* 0x00000080c1807209 */ /* 0x000fe20007810000 */
[C-C-:B------:R-:W-:Y:S01]  /*6d40*/  FFMA.FTZ R15, R2.reuse, R15, -R10.reuse ;  /* 0x0000000f020f7223 */ /* 0x140fe2000001080a */
[----:B------:R-:W-:Y:S01]  /*6d50*/  ISETP.GT.AND P3, PT, R9, 0x10, PT ;  /* 0x000000100900780c */ /* 0x000fe20003f64270 */
[C-C-:B------:R-:W-:Y:S01]  /*6d60*/  FFMA.FTZ R21, R2.reuse, R21, -R10.reuse ;  /* 0x0000001502157223 */ /* 0x140fe2000001080a */
[----:B------:R-:W-:Y:S01]  /*6d70*/  FSEL R191, R191, -INF , P4 ;  /* 0xff800000bfbf7808 */ /* 0x000fe20002000000 */
[C-C-:B-1----:R-:W-:Y:S01]  /*6d80*/  FFMA.FTZ R152, R2.reuse, R169, -R10.reuse ;  /* 0x000000a902987223 */ /* 0x142fe2000001080a */
[----:B------:R-:W-:Y:S01]  /*6d90*/  FMNMX.FTZ R128, R197, R128, !PT ;  /* 0x00000080c5807209 */ /* 0x000fe20007810000 */
[C-C-:B------:R-:W-:Y:S01]  /*6da0*/  FFMA.FTZ R177, R2.reuse, R177, -R10.reuse ;  /* 0x000000b102b17223 */ /* 0x140fe2000001080a */
[----:B------:R-:W-:Y:S01]  /*6db0*/  ISETP.GT.AND P4, PT, R9, 0x11, PT ;  /* 0x000000110900780c */ /* 0x000fe20003f84270 */
[C-C-:B------:R-:W-:Y:S01]  /*6dc0*/  FFMA.FTZ R153, R2.reuse, R153, -R10.reuse ;  /* 0x0000009902997223 */ /* 0x140fe2000001080a */
[----:B------:R-:W-:Y:S01]  /*6dd0*/  FMNMX.FTZ R132, R191, R128, !PT ;  /* 0x00000080bf847209 */ /* 0x000fe20007810000 */
[C-C-:B------:R-:W-:Y:S01]  /*6de0*/  FFMA.FTZ R120, R2.reuse, R120, -R10.reuse ;  /* 0x0000007802787223 */ /* 0x140fe2000001080a */
[----:B------:R-:W-:Y:S01]  /*6df0*/  FSEL R195, R195, -INF , P4 ;  /* 0xff800000c3c37808 */ /* 0x000fe20002000000 */
[----:B------:R-:W-:Y:S01]  /*6e00*/  MUFU.EX2 R128, R152 ;  /* 0x0000009800807308 */ /* 0x000fe20000000800 */
[----:B------:R-:W-:Y:S01]  /*6e10*/  ISETP.GT.AND P4, PT, R9, 0x19, PT ;  /* 0x000000190900780c */ /* 0x000fe20003f84270 */
[C-C-:B------:R-:W-:Y:S01]  /*6e20*/  FFMA.FTZ R121, R2.reuse, R121, -R10.reuse ;  /* 0x0000007902797223 */ /* 0x140fe2000001080a */
[----:B------:R-:W-:-:S01]  /*6e30*/  FFMA.FTZ R124, R2, R124, -R10 ;  /* 0x0000007c027c7223 */ /* 0x000fc2000001080a */
[----:B------:R-:W-:Y:S01]  /*6e40*/  FFMA.FTZ R125, R2, R125, -R10 ;  /* 0x0000007d027d7223 */ /* 0x000fe2000001080a */
[----:B------:R-:W-:-:S02]  /*6e50*/  FSEL R199, R199, -INF , P4 ;  /* 0xff800000c7c77808 */ /* 0x000fc40002000000 */
[----:B------:R-:W-:Y:S01]  /*6e60*/  ISETP.GT.AND P4, PT, R9, 0x21, PT ;  /* 0x000000210900780c */ /* 0x000fe20003f84270 */
[----:B------:R-:W-:Y:S03]  /*6e70*/  MUFU.EX2 R12, R12 ;  /* 0x0000000c000c7308 */ /* 0x000fe60000000800 */
[----:B------:R-:W-:Y:S02]  /*6e80*/  FSEL R171, R171, -INF , P4 ;  /* 0xff800000abab7808 */ /* 0x000fe40002000000 */
[----:B------:R-:W-:-:S03]  /*6e90*/  ISETP.GT.AND P4, PT, R9, 0x29, PT ;  /* 0x000000290900780c */ /* 0x000fc60003f84270 */
[----:B------:R-:W-:Y:S01]  /*6ea0*/  MUFU.EX2 R185, R185 ;  /* 0x000000b900b97308 */ /* 0x000fe20000000800 */
[----:B------:R-:W-:Y:S02]  /*6eb0*/  FSEL R175, R175, -INF , P4 ;  /* 0xff800000afaf7808 */ /* 0x000fe40002000000 */
[----:B------:R-:W-:-:S04]  /*6ec0*/  ISETP.GT.AND P4, PT, R9, 0x31, PT ;  /* 0x000000310900780c */ /* 0x000fc80003f84270 */
[----:B------:R-:W-:Y:S01]  /*6ed0*/  FSEL R179, R179, -INF , P4 ;  /* 0xff800000b3b37808 */ /* 0x000fe20002000000 */
[----:B------:R-:W-:Y:S01]  /*6ee0*/  MUFU.EX2 R14, R14 ;  /* 0x0000000e000e7308 */ /* 0x000fe20000000800 */
[----:B------:R-:W-:-:S04]  /*6ef0*/  ISETP.GT.AND P4, PT, R9, 0x39, PT ;  /* 0x000000390900780c */ /* 0x000fc80003f84270 */
[----:B------:R-:W-:Y:S02]  /*6f00*/  FSEL R183, R183, -INF , P4 ;  /* 0xff800000b7b77808 */ /* 0x000fe40002000000 */
[----:B------:R-:W-:Y:S01]  /*6f10*/  ISETP.GT.AND P4, PT, R9, 0x41, PT ;  /* 0x000000410900780c */ /* 0x000fe20003f84270 */
[----:B------:R-:W-:Y:S03]  /*6f20*/  MUFU.EX2 R189, R189 ;  /* 0x000000bd00bd7308 */ /* 0x000fe60000000800 */
[----:B------:R-:W-:Y:S02]  /*6f30*/  FSEL R181, R155, -INF , P4 ;  /* 0xff8000009bb57808 */ /* 0x000fe40002000000 */
[----:B------:R-:W-:-:S03]  /*6f40*/  ISETP.GT.AND P4, PT, R9, 0x49, PT ;  /* 0x000000490900780c */ /* 0x000fc60003f84270 */
[----:B------:R1:W-:Y:S01]  /*6f50*/  MUFU.EX2 R155, R168 ;  /* 0x000000a8009b7308 */ /* 0x0003e20000000800 */
[----:B------:R-:W-:Y:S02]  /*6f60*/  FSEL R159, R159, -INF , P4 ;  /* 0xff8000009f9f7808 */ /* 0x000fe40002000000 */
[----:B------:R-:W-:-:S04]  /*6f70*/  ISETP.GT.AND P4, PT, R9, 0x51, PT ;  /* 0x000000510900780c */ /* 0x000fc80003f84270 */
[----:B------:R-:W-:Y:S01]  /*6f80*/  FSEL R163, R163, -INF , P4 ;  /* 0xff800000a3a37808 */ /* 0x000fe20002000000 */
[----:B------:R-:W-:Y:S01]  /*6f90*/  MUFU.EX2 R11, R11 ;  /* 0x0000000b000b7308 */ /* 0x000fe20000000800 */
[----:B------:R-:W-:Y:S01]  /*6fa0*/  ISETP.GT.AND P4, PT, R9, 0x59, PT ;  /* 0x000000590900780c */ /* 0x000fe20003f84270 */
[----:B-1----:R-:W-:-:S03]  /*6fb0*/  FFMA.FTZ R168, R2, R157, -R10 ;  /* 0x0000009d02a87223 */ /* 0x002fc6000001080a */
[----:B------:R-:W-:Y:S02]  /*6fc0*/  FSEL R167, R167, -INF , P4 ;  /* 0xff800000a7a77808 */ /* 0x000fe40002000000 */
[----:B------:R-:W-:Y:S01]  /*6fd0*/  ISETP.GT.AND P4, PT, R9, 0x61, PT ;  /* 0x000000610900780c */ /* 0x000fe20003f84270 */
[----:B------:R-:W-:Y:S03]  /*6fe0*/  MUFU.EX2 R20, R20 ;  /* 0x0000001400147308 */ /* 0x000fe60000000800 */
[----:B------:R-:W-:Y:S02]  /*6ff0*/  FSEL R157, R139, -INF , P4 ;  /* 0xff8000008b9d7808 */ /* 0x000fe40002000000 */
[----:B------:R-:W-:-:S03]  /*7000*/  ISETP.GT.AND P4, PT, R9, 0x69, PT ;  /* 0x000000690900780c */ /* 0x000fc60003f84270 */
[----:B------:R1:W-:Y:S01]  /*7010*/  MUFU.EX2 R139, R168 ;  /* 0x000000a8008b7308 */ /* 0x0003e20000000800 */
[----:B------:R-:W-:Y:S02]  /*7020*/  FSEL R143, R143, -INF , P4 ;  /* 0xff8000008f8f7808 */ /* 0x000fe40002000000 */
[----:B------:R-:W-:-:S05]  /*7030*/  ISETP.GT.AND P4, PT, R9, 0x71, PT ;  /* 0x000000710900780c */ /* 0x000fca0003f84270 */
[----:B------:R-:W-:Y:S01]  /*7040*/  MUFU.EX2 R15, R15 ;  /* 0x0000000f000f7308 */ /* 0x000fe20000000800 */
[----:B-1----:R-:W-:-:S01]  /*7050*/  FFMA.FTZ R168, R2, R140, -R10 ;  /* 0x0000008c02a87223 */ /* 0x002fc2000001080a */
[C-C-:B------:R-:W-:Y:S01]  /*7060*/  FFMA.FTZ R140, R2.reuse, R141, -R10.reuse ;  /* 0x0000008d028c7223 */ /* 0x140fe2000001080a */
[----:B------:R-:W-:-:S01]  /*7070*/  FFMA.FTZ R141, R2, R144, -R10 ;  /* 0x00000090028d7223 */ /* 0x000fc2000001080a */
[C-C-:B------:R-:W-:Y:S01]  /*7080*/  FFMA.FTZ R144, R2.reuse, R145, -R10.reuse ;  /* 0x0000009102907223 */ /* 0x140fe2000001080a */
[----:B------:R-:W-:-:S01]  /*7090*/  FFMA.FTZ R145, R2, R148, -R10 ;  /* 0x0000009402917223 */ /* 0x000fc2000001080a */
[C-C-:B------:R-:W-:Y:S01]  /*70a0*/  FFMA.FTZ R148, R2.reuse, R149, -R10.reuse ;  /* 0x0000009502947223 */ /* 0x140fe2000001080a */
[----:B------:R-:W-:-:S01]  /*70b0*/  FFMA.FTZ R149, R2, R213, -R10 ;  /* 0x000000d502957223 */ /* 0x000fc2000001080a */
[----:B------:R-:W-:Y:S01]  /*70c0*/  MUFU.EX2 R21, R21 ;  /* 0x0000001500157308 */ /* 0x000fe20000000800 */
[----:B------:R-:W-:Y:S02]  /*70d0*/  WARPGROUP.DEPBAR.LE gsb0, 0x0 ;  /* 0x00008000000079c5 */ /* 0x000fe40000010000 */
[----:B------:R-:W-:Y:S01]  /*70e0*/  FSEL R209, R194, -INF , P3 ;  /* 0xff800000c2d17808 */ /* 0x000fe20001800000 */
[----:B------:R-:W-:Y:S01]  /*70f0*/  WARPGROUP.ARRIVE ;  /* 0x00000000000079c5 */ /* 0x000fe20000000000 */
[----:B------:R-:W-:-:S03]  /*7100*/  ISETP.GT.AND P3, PT, R9, 0x18, PT ;  /* 0x000000180900780c */ /* 0x000fc60003f64270 */
[----:B------:R-:W-:Y:S01]  /*7110*/  MUFU.EX2 R177, R177 ;  /* 0x000000b100b17308 */ /* 0x000fe20000000800 */
[----:B------:R-:W-:Y:S02]  /*7120*/  FMNMX.FTZ R132, R209, R132, !PT ;  /* 0x00000084d1847209 */ /* 0x000fe40007810000 */
[----:B------:R-:W-:Y:S01]  /*7130*/  FSEL R169, R198, -INF , P3 ;  /* 0xff800000c6a97808 */ /* 0x000fe20001800000 */
[----:B------:R-:W-:Y:S01]  /*7140*/  QGMMA.64x192x32.F32.E4M3.E4M3 R24, R204, gdesc[UR8], R24, gsb0 ;  /* 0x02e00008cc187df3 */ /* 0x000fe20008000818 */
[----:B------:R-:W-:Y:S01]  /*7150*/  FMNMX.FTZ R132, R195, R132, !PT ;  /* 0x00000084c3847209 */ /* 0x000fe20007810000 */
[----:B------:R-:W-:Y:S01]  /*7160*/  UIADD3 UR10, UR14, 0x600, URZ ;  /* 0x000006000e0a7890 */ /* 0x000fe2000fffe03f */
[----:B------:R-:W-:Y:S01]  /*7170*/  ISETP.GT.AND P3, PT, R9, 0x20, PT ;  /* 0x000000200900780c */ /* 0x000fe20003f64270 */
[----:B------:R-:W-:Y:S01]  /*7180*/  UMOV UR11, 0xc0000010 ;  /* 0xc0000010000b7882 */ /* 0x000fe20000000000 */
[----:B------:R-:W-:Y:S01]  /*7190*/  FMNMX.FTZ R132, R169, R132, !PT ;  /* 0x00000084a9847209 */ /* 0x000fe20007810000 */
[----:B------:R-:W-:Y:S01]  /*71a0*/  MUFU.EX2 R153, R153 ;  /* 0x0000009900997308 */ /* 0x000fe20000000800 */
[----:B------:R-:W-:-:S02]  /*71b0*/  FSEL R211, R170, -INF , P3 ;  /* 0xff800000aad37808 */ /* 0x000fc40001800000 */
[----:B------:R-:W-:Y:S02]  /*71c0*/  FMNMX.FTZ R152, R199, R132, !PT ;  /* 0x00000084c7987209 */ /* 0x000fe40007810000 */
[----:B------:R-:W-:Y:S02]  /*71d0*/  ISETP.GT.AND P3, PT, R9, 0x28, PT ;  /* 0x000000280900780c */ /* 0x000fe40003f64270 */
[----:B------:R-:W-:Y:S01]  /*71e0*/  FMNMX.FTZ R152, R211, R152, !PT ;  /* 0x00000098d3987209 */ /* 0x000fe20007810000 */
[----:B------:R-:W-:Y:S01]  /*71f0*/  MUFU.EX2 R132, R160 ;  /* 0x000000a000847308 */ /* 0x000fe20000000800 */
[----:B------:R-:W-:Y:S02]  /*7200*/  FSEL R173, R174, -INF , P3 ;  /* 0xff800000aead7808 */ /* 0x000fe40001800000 */
[----:B------:R-:W-:Y:S02]  /*7210*/  FMNMX.FTZ R156, R171, R152, !PT ;  /* 0x00000098ab9c7209 */ /* 0x000fe40007810000 */
[----:B------:R-:W-:-:S02]  /*7220*/  ISETP.GT.AND P3, PT, R9, 0x30, PT ;  /* 0x000000300900780c */ /* 0x000fc40003f64270 */
[----:B------:R-:W-:Y:S01]  /*7230*/  FMNMX.FTZ R156, R173, R156, !PT ;  /* 0x0000009cad9c7209 */ /* 0x000fe20007810000 */
[----:B------:R1:W-:Y:S01]  /*7240*/  MUFU.EX2 R152, R164 ;  /* 0x000000a400987308 */ /* 0x0003e20000000800 */
[----:B------:R-:W-:Y:S02]  /*7250*/  FSEL R217, R178, -INF , P3 ;  /* 0xff800000b2d97808 */ /* 0x000fe40001800000 */
[----:B------:R-:W-:Y:S02]  /*7260*/  FMNMX.FTZ R156, R175, R156, !PT ;  /* 0x0000009caf9c7209 */ /* 0x000fe40007810000 */
[----:B------:R-:W-:Y:S02]  /*7270*/  ISETP.GT.AND P3, PT, R9, 0x38, PT ;  /* 0x000000380900780c */ /* 0x000fe40003f64270 */
[----:B------:R-:W-:Y:S01]  /*7280*/  FMNMX.FTZ R156, R217, R156, !PT ;  /* 0x0000009cd99c7209 */ /* 0x000fe20007810000 */
[----:B------:R-:W-:Y:S01]  /*7290*/  MUFU.EX2 R140, R140 ;  /* 0x0000008c008c7308 */ /* 0x000fe20000000800 */
[----:B-1----:R-:W-:-:S01]  /*72a0*/  FFMA.FTZ R164, R2, R219, -R10 ;  /* 0x000000db02a47223 */ /* 0x002fc2000001080a */
[----:B------:R-:W-:-:S02]  /*72b0*/  FSEL R182, R182, -INF , P3 ;  /* 0xff800000b6b67808 */ /* 0x000fc40001800000 */
[----:B------:R-:W-:Y:S02]  /*72c0*/  FMNMX.FTZ R219, R179, R156, !PT ;  /* 0x0000009cb3db7209 */ /* 0x000fe40007810000 */
[----:B------:R-:W-:Y:S02]  /*72d0*/  ISETP.GT.AND P3, PT, R9, 0x40, PT ;  /* 0x000000400900780c */ /* 0x000fe40003f64270 */
[----:B------:R-:W-:Y:S01]  /*72e0*/  FMNMX.FTZ R160, R182, R219, !PT ;  /* 0x000000dbb6a07209 */ /* 0x000fe20007810000 */
[----:B------:R1:W-:Y:S01]  /*72f0*/  MUFU.EX2 R156, R164 ;  /* 0x000000a4009c7308 */ /* 0x0003e20000000800 */
[----:B------:R-:W-:Y:S01]  /*7300*/  FSEL R219, R154, -INF , P3 ;  /* 0xff8000009adb7808 */ /* 0x000fe20001800000 */
[----:B------:R-:W-:Y:S01]  /*7310*/  FFMA.FTZ R154, R2, R231, -R10 ;  /* 0x000000e7029a7223 */ /* 0x000fe2000001080a */
[----:B------:R-:W-:Y:S02]  /*7320*/  FMNMX.FTZ R160, R183, R160, !PT ;  /* 0x000000a0b7a07209 */ /* 0x000fe40007810000 */
[----:B------:R-:W-:-:S02]  /*7330*/  ISETP.GT.AND P3, PT, R9, 0x48, PT ;  /* 0x000000480900780c */ /* 0x000fc40003f64270 */
[----:B------:R-:W-:Y:S01]  /*7340*/  FMNMX.FTZ R160, R219, R160, !PT ;  /* 0x000000a0dba07209 */ /* 0x000fe20007810000 */
[----:B------:R-:W-:Y:S01]  /*7350*/  MUFU.EX2 R154, R154 ;  /* 0x0000009a009a7308 */ /* 0x000fe20000000800 */
[----:B------:R-:W-:Y:S01]  /*7360*/  FSEL R158, R158, -INF , P3 ;  /* 0xff8000009e9e7808 */ /* 0x000fe20001800000 */
[----:B-1----:R-:W-:Y:S01]  /*7370*/  FFMA.FTZ R164, R2, R233, -R10 ;  /* 0x000000e902a47223 */ /* 0x002fe2000001080a */
[----:B------:R-:W-:Y:S02]  /*7380*/  FMNMX.FTZ R231, R181, R160, !PT ;  /* 0x000000a0b5e77209 */ /* 0x000fe40007810000 */
[----:B------:R-:W-:Y:S02]  /*7390*/  ISETP.GT.AND P3, PT, R9, 0x50, PT ;  /* 0x000000500900780c */ /* 0x000fe40003f64270 */
        /* <DEDUP_REMOVED lines=12> */
[----:B------:R-:W-:Y:S01]  /*7460*/  FSEL R233, R138, -INF , P3 ;  /* 0xff8000008ae97808 */ /* 0x000fe20001800000 */
[--C-:B------:R-:W-:Y:S01]  /*7470*/  FFMA.FTZ R138, R2, R235, -R10.reuse ;  /* 0x000000eb028a7223 */ /* 0x100fe2000001080a */
[----:B------:R-:W-:Y:S02]  /*7480*/  FMNMX.FTZ R162, R167, R162, !PT ;  /* 0x000000a2a7a27209 */ /* 0x000fe40007810000 */
[----:B------:R-:W-:Y:S02]  /*7490*/  ISETP.GT.AND P3, PT, R9, 0x68, PT ;  /* 0x000000680900780c */ /* 0x000fe40003f64270 */
[----:B------:R-:W-:Y:S01]  /*74a0*/  FMNMX.FTZ R162, R233, R162, !PT ;  /* 0x000000a2e9a27209 */ /* 0x000fe20007810000 */
[----:B------:R-:W-:Y:S01]  /*74b0*/  MUFU.EX2 R138, R138 ;  /* 0x0000008a008a7308 */ /* 0x000fe20000000800 */
[----:B------:R-:W-:Y:S01]  /*74c0*/  FSEL R142, R142, -INF , P3 ;  /* 0xff8000008e8e7808 */ /* 0x000fe20001800000 */
[----:B-1----:R-:W-:Y:S01]  /*74d0*/  FFMA.FTZ R164, R2, R161, -R10 ;  /* 0x000000a102a47223 */ /* 0x002fe2000001080a */
[----:B------:R-:W-:-:S02]  /*74e0*/  FMNMX.FTZ R235, R157, R162, !PT ;  /* 0x000000a29deb7209 */ /* 0x000fc40007810000 */
[----:B------:R-:W-:Y:S02]  /*74f0*/  ISETP.GT.AND P3, PT, R9, 0x70, PT ;  /* 0x000000700900780c */ /* 0x000fe40003f64270 */
[----:B------:R-:W-:Y:S01]  /*7500*/  FMNMX.FTZ R162, R142, R235, !PT ;  /* 0x000000eb8ea27209 */ /* 0x000fe20007810000 */
[----:B------:R-:W-:Y:S01]  /*7510*/  MUFU.EX2 R145, R145 ;  /* 0x0000009100917308 */ /* 0x000fe20000000800 */
[----:B------:R-:W-:Y:S01]  /*7520*/  FSEL R235, R146, -INF , P3 ;  /* 0xff80000092eb7808 */ /* 0x000fe20001800000 */
[----:B------:R-:W-:Y:S01]  /*7530*/  FFMA.FTZ R146, R2, R237, -R10 ;  /* 0x000000ed02927223 */ /* 0x000fe2000001080a */
[----:B------:R-:W-:Y:S02]  /*7540*/  FMNMX.FTZ R162, R143, R162, !PT ;  /* 0x000000a28fa27209 */ /* 0x000fe40007810000 */
[----:B------:R-:W-:Y:S02]  /*7550*/  ISETP.GT.AND P3, PT, R9, 0x78, PT ;  /* 0x000000780900780c */ /* 0x000fe40003f64270 */
[----:B------:R-:W-:Y:S01]  /*7560*/  FSEL R161, R147, -INF , P4 ;  /* 0xff80000093a17808 */ /* 0x000fe20002000000 */
[----:B------:R-:W-:Y:S01]  /*7570*/  MUFU.EX2 R146, R146 ;  /* 0x0000009200927308 */ /* 0x000fe20000000800 */
[----:B------:R-:W-:-:S02]  /*7580*/  FMNMX.FTZ R162, R235, R162, !PT ;  /* 0x000000a2eba27209 */ /* 0x000fc40007810000 */
[----:B------:R-:W-:Y:S02]  /*7590*/  ISETP.GT.AND P4, PT, R9, 0x79, PT ;  /* 0x000000790900780c */ /* 0x000fe40003f84270 */
[----:B------:R-:W-:Y:S02]  /*75a0*/  FSEL R150, R150, -INF , P3 ;  /* 0xff80000096967808 */ /* 0x000fe40001800000 */
[----:B------:R-:W-:Y:S01]  /*75b0*/  FMNMX.FTZ R237, R161, R162, !PT ;  /* 0x000000a2a1ed7209 */ /* 0x000fe20007810000 */
[----:B------:R1:W-:Y:S01]  /*75c0*/  MUFU.EX2 R147, R164 ;  /* 0x000000a400937308 */ /* 0x0003e20000000800 */
[----:B------:R-:W-:Y:S02]  /*75d0*/  FSEL R151, R151, -INF , P4 ;  /* 0xff80000097977808 */ /* 0x000fe40002000000 */
[----:B------:R-:W-:Y:S02]  /*75e0*/  ISETP.GT.AND P3, PT, R9, 0x80, PT ;  /* 0x000000800900780c */ /* 0x000fe40003f64270 */
[----:B------:R-:W-:-:S02]  /*75f0*/  FMNMX.FTZ R162, R150, R237, !PT ;  /* 0x000000ed96a27209 */ /* 0x000fc40007810000 */
[----:B------:R-:W-:Y:S01]  /*7600*/  ISETP.GT.AND P4, PT, R9, 0x81, PT ;  /* 0x000000810900780c */ /* 0x000fe20003f84270 */
[----:B------:R-:W-:Y:S01]  /*7610*/  MUFU.EX2 R148, R148 ;  /* 0x0000009400947308 */ /* 0x000fe20000000800 */
[----:B------:R-:W-:Y:S01]  /*7620*/  FSEL R237, R122, -INF , P3 ;  /* 0xff8000007aed7808 */ /* 0x000fe20001800000 */
[C-C-:B-1----:R-:W-:Y:S01]  /*7630*/  FFMA.FTZ R164, R2.reuse, R165, -R10.reuse ;  /* 0x000000a502a47223 */ /* 0x142fe2000001080a */
[----:B------:R-:W-:Y:S01]  /*7640*/  FMNMX.FTZ R162, R151, R162, !PT ;  /* 0x000000a297a27209 */ /* 0x000fe20007810000 */
[----:B------:R-:W-:Y:S01]  /*7650*/  FFMA.FTZ R122, R2, R136, -R10 ;  /* 0x00000088027a7223 */ /* 0x000fe2000001080a */
        /* <DEDUP_REMOVED lines=9> */
[----:B------:R-:W-:Y:S02]  /*76f0*/  FSEL R127, R127, -INF , P4 ;  /* 0xff8000007f7f7808 */ /* 0x000fe40002000000 */
[----:B------:R-:W-:-:S02]  /*7700*/  FMNMX.FTZ R162, R126, R162, !PT ;  /* 0x000000a27ea27209 */ /* 0x000fc40007810000 */
[----:B------:R-:W-:Y:S01]  /*7710*/  ISETP.GT.AND P4, PT, R9, 0x91, PT ;  /* 0x000000910900780c */ /* 0x000fe20003f84270 */
[----:B------:R-:W-:Y:S01]  /*7720*/  MUFU.EX2 R122, R122 ;  /* 0x0000007a007a7308 */ /* 0x000fe20000000800 */
[----:B------:R-:W-:Y:S01]  /*7730*/  FSEL R130, R130, -INF , P3 ;  /* 0xff80000082827808 */ /* 0x000fe20001800000 */
[----:B-1----:R-:W-:Y:S01]  /*7740*/  FFMA.FTZ R164, R2, R137, -R10 ;  /* 0x0000008902a47223 */ /* 0x002fe2000001080a */
        /* <DEDUP_REMOVED lines=10> */
[----:B------:R-:W-:-:S04]  /*77f0*/  FMNMX.FTZ R9, R134, R9, !PT ;  /* 0x0000000986097209 */ /* 0x000fc80007810000 */
[----:B------:R-:W-:Y:S01]  /*7800*/  FMNMX.FTZ R9, R136, R9, !PT ;  /* 0x0000000988097209 */ /* 0x000fe20007810000 */
[----:B------:R2:W-:Y:S04]  /*7810*/  MUFU.EX2 R135, R168 ;  /* 0x000000a800877308 */ /* 0x0005e80000000800 */
[----:B------:R-:W1:Y:S04]  /*7820*/  SHFL.BFLY PT, R162, R9, 0x2, 0x1f ;  /* 0x0c401f0009a27f89 */ /* 0x000e6800000e0000 */
[----:B------:R-:W-:Y:S08]  /*7830*/  MUFU.EX2 R124, R124 ;  /* 0x0000007c007c7308 */ /* 0x000ff00000000800 */
[----:B------:R-:W-:Y:S08]  /*7840*/  MUFU.EX2 R125, R125 ;  /* 0x0000007d007d7308 */ /* 0x000ff00000000800 */
[----:B------:R-:W-:Y:S01]  /*7850*/  MUFU.EX2 R149, R149 ;  /* 0x0000009500957308 */ /* 0x000fe20000000800 */
[----:B-1----:R-:W-:Y:S01]  /*7860*/  FMNMX.FTZ R164, R9, R162, !PT ;  /* 0x000000a209a47209 */ /* 0x002fe20007810000 */
[C-C-:B------:R-:W-:Y:S01]  /*7870*/  FFMA.FTZ R162, R2.reuse, R129, -R10.reuse ;  /* 0x0000008102a27223 */ /* 0x140fe2000001080a */
[----:B------:R-:W-:-:S01]  /*7880*/  FFMA.FTZ R129, R2, R215, -R10 ;  /* 0x000000d702817223 */ /* 0x000fc2000001080a */
[----:B------:R-:W-:-:S02]  /*7890*/  FFMA.FTZ R10, R2, R133, -R10 ;  /* 0x00000085020a7223 */ /* 0x000fc4000001080a */
[----:B------:R-:W1:Y:S02]  /*78a0*/  SHFL.BFLY PT, R9, R164, 0x1, 0x1f ;  /* 0x0c201f00a4097f89 */ /* 0x000e6400000e0000 */
[----:B------:R-:W-:Y:S08]  /*78b0*/  MUFU.EX2 R162, R162 ;  /* 0x000000a200a27308 */ /* 0x000ff00000000800 */
[----:B------:R-:W-:Y:S01]  /*78c0*/  MUFU.EX2 R129, R129 ;  /* 0x0000008100817308 */ /* 0x000fe20000000800 */
[----:B------:R-:W-:-:S02]  /*78d0*/  WARPGROUP.DEPBAR.LE gsb0, 0x0 ;  /* 0x00008000000079c5 */ /* 0x000fc40000010000 */
[----:B------:R-:W-:-:S05]  /*78e0*/  WARPGROUP.ARRIVE ;  /* 0x00000000000079c5 */ /* 0x000fca0000000000 */
[----:B------:R-:W-:Y:S01]  /*78f0*/  MUFU.EX2 R10, R10 ;  /* 0x0000000a000a7308 */ /* 0x000fe20000000800 */
[----:B------:R-:W-:Y:S01]  /*7900*/  QGMMA.64x192x32.F32.E4M3.E4M3 R24, R200, gdesc[UR8], R24, gsb0 ;  /* 0x02e00008c8187df3 */ /* 0x000fe20008000818 */
[----:B-1----:R-:W-:Y:S02]  /*7910*/  FMNMX.FTZ R9, R164, R9, !PT ;  /* 0x00000009a4097209 */ /* 0x002fe40007810000 */
[----:B------:R-:W-:Y:S02]  /*7920*/  FSEL R164, R0, RZ, P2 ;  /* 0x000000ff00a47208 */ /* 0x000fe40001000000 */
[----:B------:R-:W-:Y:S01]  /*7930*/  FSETP.NEU.FTZ.AND P2, PT, R9, -INF , PT ;  /* 0xff8000000900780b */ /* 0x000fe20003f5d000 */
[----:B------:R-:W-:Y:S02]  /*7940*/  FFMA.FTZ R133, R2, R9, -8 ;  /* 0xc100000002857423 */ /* 0x000fe40000010009 */
[----:B------:R-:W-:-:S03]  /*7950*/  FADD.FTZ R7, -R164, R7 ;  /* 0x00000007a4077221 */ /* 0x000fc60000010100 */
[----:B------:R-:W-:Y:S01]  /*7960*/  FSEL R133, R133, RZ, P2 ;  /* 0x000000ff85857208 */ /* 0x000fe20001000000 */
[----:B------:R-:W-:-:S04]  /*7970*/  FMUL.FTZ R7, R2, R7 ;  /* 0x0000000702077220 */ /* 0x000fc80000410000 */
[C-C-:B------:R-:W-:Y:S01]  /*7980*/  FFMA.FTZ R180, R2.reuse, R183, -R133.reuse ;  /* 0x000000b702b47223 */ /* 0x140fe20000010885 */
[----:B------:R-:W-:Y:S01]  /*7990*/  FSEL R183, R9, RZ, P2 ;  /* 0x000000ff09b77208 */ /* 0x000fe20001000000 */
[C-C-:B------:R-:W-:Y:S01]  /*79a0*/  FFMA.FTZ R164, R2.reuse, R13, -R133.reuse ;  /* 0x0000000d02a47223 */ /* 0x140fe20000010885 */
[----:B------:R-:W-:-:S01]  /*79b0*/  FFMA.FTZ R13, R2, R193, -R133 ;  /* 0x000000c1020d7223 */ /* 0x000fc20000010885 */
[----:B------:R-:W1:Y:S01]  /*79c0*/  MUFU.EX2 R7, R7 ;  /* 0x0000000700077308 */ /* 0x000e620000000800 */
[----:B--2---:R-:W-:-:S01]  /*79d0*/  FFMA.FTZ R168, R2, R197, -R133 ;  /* 0x000000c502a87223 */ /* 0x004fc20000010885 */
[----:B------:R-:W-:Y:S01]  /*79e0*/  FADD.FTZ R183, -R183, R8 ;  /* 0x00000008b7b77221 */ /* 0x000fe20000010100 */
[----:B------:R-:W-:-:S01]  /*79f0*/  FFMA.FTZ R191, R2, R191, -R133 ;  /* 0x000000bf02bf7223 */ /* 0x000fc20000010885 */
[C-C-:B------:R-:W-:Y:S01]  /*7a00*/  FFMA.FTZ R170, R2.reuse, R209, -R133.reuse ;  /* 0x000000d102aa7223 */ /* 0x140fe20000010885 */
[----:B------:R-:W-:-:S01]  /*7a10*/  FFMA.FTZ R184, R2, R158, -R133 ;  /* 0x0000009e02b87223 */ /* 0x000fc20000010885 */
[C---:B------:R-:W-:Y:S01]  /*7a20*/  FMUL.FTZ R183, R2.reuse, R183 ;  /* 0x000000b702b77220 */ /* 0x040fe20000410000 */
        /* <DEDUP_REMOVED lines=26> */
[----:B------:R-:W-:-:S01]  /*7bd0*/  FFMA.FTZ R150, R2, R150, -R133 ;  /* 0x0000009602967223 */ /* 0x000fc20000010885 */
[C-C-:B------:R-:W-:Y:S01]  /*7be0*/  FFMA.FTZ R151, R2.reuse, R151, -R133.reuse ;  /* 0x0000009702977223 */ /* 0x140fe20000010885 */
[----:B------:R-:W-:-:S01]  /*7bf0*/  FFMA.FTZ R165, R2, R165, -R133 ;  /* 0x000000a502a57223 */ /* 0x000fc20000010885 */
[C-C-:B------:R-:W-:Y:S01]  /*7c00*/  FFMA.FTZ R126, R2.reuse, R126, -R133.reuse ;  /* 0x0000007e027e7223 */ /* 0x140fe20000010885 */
[----:B------:R-:W-:-:S01]  /*7c10*/  FFMA.FTZ R127, R2, R127, -R133 ;  /* 0x0000007f027f7223 */ /* 0x000fc20000010885 */
[C-C-:B------:R-:W-:Y:S01]  /*7c20*/  FFMA.FTZ R130, R2.reuse, R130, -R133.reuse ;  /* 0x0000008202827223 */ /* 0x140fe20000010885 */
[----:B------:R-:W-:-:S01]  /*7c30*/  FFMA.FTZ R137, R2, R137, -R133 ;  /* 0x0000008902897223 */ /* 0x000fc20000010885 */
[----:B------:R-:W4:Y:S01]  /*7c40*/  MUFU.EX2 R191, R191 ;  /* 0x000000bf00bf7308 */ /* 0x000f220000000800 */
[----:B------:R-:W-:-:S07]  /*7c50*/  FFMA.FTZ R134, R2, R134, -R133 ;  /* 0x0000008602867223 */ /* 0x000fce0000010885 */
[----:B------:R-:W5:Y:S08]  /*7c60*/  MUFU.EX2 R170, R170 ;  /* 0x000000aa00aa7308 */ /* 0x000f700000000800 */
[----:B------:R2:W-:Y:S08]  /*7c70*/  MUFU.EX2 R8, R184 ;  /* 0x000000b800087308 */ /* 0x0005f00000000800 */
[----:B------:R-:W5:Y:S01]  /*7c80*/  MUFU.EX2 R193, R193 ;  /* 0x000000c100c17308 */ /* 0x000f620000000800 */
[----:B--2---:R-:W-:-:S01]  /*7c90*/  FFMA.FTZ R184, R183, R3, R164 ;  /* 0x00000003b7b87223 */ /* 0x004fc200000100a4 */
[----:B------:R-:W-:-:S03]  /*7ca0*/  FADD.FTZ R3, R185, R4 ;  /* 0x00000004b9037221 */ /* 0x000fc60000010000 */
[----:B-1----:R-:W-:Y:S01]  /*7cb0*/  FADD.FTZ R195, R13, R184 ;  /* 0x000000b80dc37221 */ /* 0x002fe20000010000 */
[----:B------:R-:W-:-:S02]  /*7cc0*/  FADD.FTZ R4, R14, R3 ;  /* 0x000000030e047221 */ /* 0x000fc40000010000 */
[----:B------:R-:W1:Y:S01]  /*7cd0*/  MUFU.EX2 R169, R169 ;  /* 0x000000a900a97308 */ /* 0x000e620000000800 */
[----:B---3--:R-:W-:-:S01]  /*7ce0*/  FADD.FTZ R184, R168, R195 ;  /* 0x000000c3a8b87221 */ /* 0x008fc20000010000 */
[----:B------:R-:W-:-:S03]  /*7cf0*/  FADD.FTZ R4, R189, R4 ;  /* 0x00000004bd047221 */ /* 0x000fc60000010000 */
[----:B----4-:R-:W-:Y:S01]  /*7d00*/  FADD.FTZ R3, R191, R184 ;  /* 0x000000b8bf037221 */ /* 0x010fe20000010000 */
[----:B------:R-:W-:-:S01]  /*7d10*/  FADD.FTZ R195, R11, R4 ;  /* 0x000000040bc37221 */ /* 0x000fc20000010000 */
[----:B------:R-:W-:Y:S01]  /*7d20*/  FFMA.FTZ R184, R2, R233, -R133 ;  /* 0x000000e902b87223 */ /* 0x000fe20000010885 */
[----:B------:R-:W2:Y:S01]  /*7d30*/  MUFU.EX2 R172, R172 ;  /* 0x000000ac00ac7308 */ /* 0x000ea20000000800 */
[----:B-----5:R-:W-:-:S01]  /*7d40*/  FADD.FTZ R4, R170, R3 ;  /* 0x00000003aa047221 */ /* 0x020fc20000010000 */
[----:B------:R-:W-:-:S03]  /*7d50*/  FADD.FTZ R195, R20, R195 ;  /* 0x000000c314c37221 */ /* 0x000fc60000010000 */
[----:B------:R-:W-:Y:S01]  /*7d60*/  FADD.FTZ R4, R193, R4 ;  /* 0x00000004c1047221 */ /* 0x000fe20000010000 */
[----:B------:R-:W-:-:S02]  /*7d70*/  FADD.FTZ R186, R6, R195 ;  /* 0x000000c306ba7221 */ /* 0x000fc40000010000 */
[----:B------:R-:W3:Y:S01]  /*7d80*/  MUFU.EX2 R174, R174 ;  /* 0x000000ae00ae7308 */ /* 0x000ee20000000800 */
[----:B-1----:R-:W-:-:S01]  /*7d90*/  FADD.FTZ R3, R169, R4 ;  /* 0x00000004a9037221 */ /* 0x002fc20000010000 */
[----:B------:R-:W-:-:S04]  /*7da0*/  FADD.FTZ R186, R187, R186 ;  /* 0x000000babbba7221 */ /* 0x000fc80000010000 */
[----:B------:R-:W-:Y:S02]  /*7db0*/  FADD.FTZ R195, R15, R186 ;  /* 0x000000ba0fc37221 */ /* 0x000fe40000010000 */
[----:B------:R-:W1:Y:S01]  /*7dc0*/  MUFU.EX2 R171, R171 ;  /* 0x000000ab00ab7308 */ /* 0x000e620000000800 */
[----:B--2---:R-:W-:-:S01]  /*7dd0*/  FADD.FTZ R3, R172, R3 ;  /* 0x00000003ac037221 */ /* 0x004fc20000010000 */
[----:B------:R-:W-:-:S06]  /*7de0*/  FADD.FTZ R186, R128, R195 ;  /* 0x000000c380ba7221 */ /* 0x000fcc0000010000 */
[----:B------:R-:W2:Y:S01]  /*7df0*/  MUFU.EX2 R173, R173 ;  /* 0x000000ad00ad7308 */ /* 0x000ea20000000800 */
[----:B---3--:R-:W-:-:S01]  /*7e00*/  FADD.FTZ R4, R174, R3 ;  /* 0x00000003ae047221 */ /* 0x008fc20000010000 */
[----:B------:R-:W-:Y:S01]  /*7e10*/  FADD.FTZ R3, R21, R186 ;  /* 0x000000ba15037221 */ /* 0x000fe20000010000 */
[----:B------:R-:W-:-:S03]  /*7e20*/  FFMA.FTZ R186, R2, R235, -R133 ;  /* 0x000000eb02ba7223 */ /* 0x000fc60000010885 */
[----:B------:R-:W-:Y:S02]  /*7e30*/  FADD.FTZ R3, R132, R3 ;  /* 0x0000000384037221 */ /* 0x000fe40000010000 */
[----:B------:R-:W3:Y:S01]  /*7e40*/  MUFU.EX2 R176, R176 ;  /* 0x000000b000b07308 */ /* 0x000ee20000000800 */
[----:B-1----:R-:W-:-:S01]  /*7e50*/  FADD.FTZ R4, R171, R4 ;  /* 0x00000004ab047221 */ /* 0x002fc20000010000 */
[----:B------:R-:W-:-:S06]  /*7e60*/  FADD.FTZ R188, R152, R3 ;  /* 0x0000000398bc7221 */ /* 0x000fcc0000010000 */
[----:B------:R-:W1:Y:S01]  /*7e70*/  MUFU.EX2 R175, R175 ;  /* 0x000000af00af7308 */ /* 0x000e620000000800 */
[----:B--2---:R-:W-:-:S07]  /*7e80*/  FADD.FTZ R195, R173, R4 ;  /* 0x00000004adc37221 */ /* 0x004fce0000010000 */
        /* <DEDUP_REMOVED lines=11> */
[----:B------:R-:W-:-:S06]  /*7f40*/  FADD.FTZ R4, R154, R195 ;  /* 0x000000c39a047221 */ /* 0x000fcc0000010000 */
[----:B------:R-:W3:Y:S01]  /*7f50*/  MUFU.EX2 R181, R181 ;  /* 0x000000b500b57308 */ /* 0x000ee20000000800 */
[----:B-1----:R-:W-:-:S07]  /*7f60*/  FADD.FTZ R3, R180, R3 ;  /* 0x00000003b4037221 */ /* 0x002fce0000010000 */
[----:B------:R-:W1:Y:S01]  /*7f70*/  MUFU.EX2 R159, R159 ;  /* 0x0000009f009f7308 */ /* 0x000e620000000800 */
[----:B--2---:R-:W-:-:S01]  /*7f80*/  FADD.FTZ R188, R182, R3 ;  /* 0x00000003b6bc7221 */ /* 0x004fc20000010000 */
[----:B------:R-:W-:-:S04]  /*7f90*/  FADD.FTZ R3, R153, R4 ;  /* 0x0000000499037221 */ /* 0x000fc80000010000 */
[----:B------:R-:W-:Y:S02]  /*7fa0*/  FADD.FTZ R4, R160, R3 ;  /* 0x00000003a0047221 */ /* 0x000fe40000010000 */
[----:B------:R-:W2:Y:S01]  /*7fb0*/  MUFU.EX2 R158, R158 ;  /* 0x0000009e009e7308 */ /* 0x000ea20000000800 */
[----:B---3--:R-:W-:-:S01]  /*7fc0*/  FADD.FTZ R195, R181, R188 ;  /* 0x000000bcb5c37221 */ /* 0x008fc20000010000 */
[----:B------:R-:W-:-:S03]  /*7fd0*/  FADD.FTZ R3, R139, R4 ;  /* 0x000000048b037221 */ /* 0x000fc60000010000 */
[----:B------:R-:W-:Y:S01]  /*7fe0*/  FADD.FTZ R188, R8, R195 ;  /* 0x000000c308bc7221 */ /* 0x000fe20000010000 */
[----:B------:R-:W-:-:S02]  /*7ff0*/  FADD.FTZ R4, R138, R3 ;  /* 0x000000038a047221 */ /* 0x000fc40000010000 */
[----:B------:R-:W3:Y:S01]  /*8000*/  MUFU.EX2 R163, R163 ;  /* 0x000000a300a37308 */ /* 0x000ee20000000800 */
[----:B-1----:R-:W-:-:S01]  /*8010*/  FADD.FTZ R195, R159, R188 ;  /* 0x000000bc9fc37221 */ /* 0x002fc20000010000 */
[----:B------:R-:W-:Y:S01]  /*8020*/  FADD.FTZ R3, R147, R4 ;  /* 0x0000000493037221 */ /* 0x000fe20000010000 */
[----:B------:R-:W-:-:S01]  /*8030*/  FFMA.FTZ R188, R2, R237, -R133 ;  /* 0x000000ed02bc7223 */ /* 0x000fc20000010885 */
[----:B------:R-:W-:Y:S02]  /*8040*/  WARPGROUP.DEPBAR.LE gsb0, 0x0 ;  /* 0x00008000000079c5 */ /* 0x000fe40000010000 */
[----:B------:R-:W-:-:S01]  /*8050*/  FADD.FTZ R4, R146, R3 ;  /* 0x0000000392047221 */ /* 0x000fc20000010000 */
[----:B------:R-:W-:Y:S01]  /*8060*/  FFMA.FTZ R133, R2, R136, -R133 ;  /* 0x0000008802857223 */ /* 0x000fe20000010885 */
[----:B------:R-:W1:Y:S01]  /*8070*/  MUFU.EX2 R166, R166 ;  /* 0x000000a600a67308 */ /* 0x000e620000000800 */
[----:B--2---:R-:W-:-:S01]  /*8080*/  FADD.FTZ R190, R158, R195 ;  /* 0x000000c39ebe7221 */ /* 0x004fc20000010000 */
[----:B------:R-:W-:-:S04]  /*8090*/  FADD.FTZ R3, R123, R4 ;  /* 0x000000047b037221 */ /* 0x000fc80000010000 */
[----:B------:R-:W-:Y:S02]  /*80a0*/  FADD.FTZ R4, R122, R3 ;  /* 0x000000037a047221 */ /* 0x000fe40000010000 */
[----:B------:R-:W2:Y:S01]  /*80b0*/  MUFU.EX2 R167, R167 ;  /* 0x000000a700a77308 */ /* 0x000ea20000000800 */
[----:B---3--:R-:W-:-:S01]  /*80c0*/  FADD.FTZ R195, R163, R190 ;  /* 0x000000bea3c37221 */ /* 0x008fc20000010000 */
[----:B------:R-:W-:-:S06]  /*80d0*/  FADD.FTZ R4, R131, R4 ;  /* 0x0000000483047221 */ /* 0x000fcc0000010000 */
[----:B------:R-:W3:Y:S01]  /*80e0*/  MUFU.EX2 R184, R184 ;  /* 0x000000b800b87308 */ /* 0x000ee20000000800 */
[----:B-1----:R-:W-:-:S07]  /*80f0*/  FADD.FTZ R190, R166, R195 ;  /* 0x000000c3a6be7221 */ /* 0x002fce0000010000 */
[----:B------:R-:W1:Y:S01]  /*8100*/  MUFU.EX2 R157, R157 ;  /* 0x0000009d009d7308 */ /* 0x000e620000000800 */
[----:B--2---:R-:W-:-:S07]  /*8110*/  FADD.FTZ R195, R167, R190 ;  /* 0x000000bea7c37221 */ /* 0x004fce0000010000 */
[----:B------:R-:W2:Y:S01]  /*8120*/  MUFU.EX2 R142, R142 ;  /* 0x0000008e008e7308 */ /* 0x000ea20000000800 */
[----:B---3--:R-:W-:-:S01]  /*8130*/  FADD.FTZ R190, R184, R195 ;  /* 0x000000c3b8be7221 */ /* 0x008fc20000010000 */
[----:B------:R-:W-:-:S06]  /*8140*/  FADD.FTZ R195, R135, R4 ;  /* 0x0000000487c37221 */ /* 0x000fcc0000010000 */
        /* <DEDUP_REMOVED lines=12> */
[----:B-1----:R-:W-:-:S01]  /*8210*/  FADD.FTZ R4, R186, R3 ;  /* 0x00000003ba047221 */ /* 0x002fc20000010000 */
[----:B------:R-:W-:-:S05]  /*8220*/  IADD3 R3, -R230, 0xb, RZ ;  /* 0x0000000be6037810 */ /* 0x000fca0007ffe1ff */
[----:B------:R1:W-:Y:S06]  /*8230*/  BAR.ARV R3, 0x100 ;  /* 0x000400030000751d */ /* 0x0003ec0000002000 */
[----:B------:R-:W4:Y:S01]  /*8240*/  MUFU.EX2 R151, R151 ;  /* 0x0000009700977308 */ /* 0x000f220000000800 */
[----:B--2---:R-:W-:-:S01]  /*8250*/  FADD.FTZ R195, R161, R4 ;  /* 0x00000004a1c37221 */ /* 0x004fc20000010000 */
[----:B-1----:R-:W-:-:S03]  /*8260*/  @!P0 VIADD R3, R192, 0x33440 ;  /* 0x00033440c0038836 */ /* 0x002fc60000000000 */
[----:B---3--:R-:W-:Y:S02]  /*8270*/  FADD.FTZ R4, R150, R195 ;  /* 0x000000c396047221 */ /* 0x008fe40000010000 */
[----:B------:R-:W-:Y:S01]  /*8280*/  @!P0 PRMT R3, RZ, 0x654, R3 ;  /* 0x00000654ff038816 */ /* 0x000fe20000000003 */
[----:B------:R-:W1:Y:S03]  /*8290*/  MUFU.EX2 R188, R188 ;  /* 0x000000bc00bc7308 */ /* 0x000e660000000800 */
[----:B------:R2:W-:Y:S05]  /*82a0*/  @!P0 SYNCS.ARRIVE.TRANS64.RED.A1T0 RZ, [R3+URZ], RZ ;  /* 0x000000ff03ff89a7 */ /* 0x0005ea000810043f */
[----:B------:R-:W3:Y:S01]  /*82b0*/  MUFU.EX2 R165, R165 ;  /* 0x000000a500a57308 */ /* 0x000ee20000000800 */
[----:B----4-:R-:W-:-:S01]  /*82c0*/  FADD.FTZ R195, R151, R4 ;  /* 0x0000000497c37221 */ /* 0x010fc20000010000 */
[----:B------:R-:W-:-:S06]  /*82d0*/  FADD.FTZ R4, R120, R197 ;  /* 0x000000c578047221 */ /* 0x000fcc0000010000 */
[----:B------:R-:W4:Y:S01]  /*82e0*/  MUFU.EX2 R126, R126 ;  /* 0x0000007e007e7308 */ /* 0x000f220000000800 */
[----:B-1----:R-:W-:-:S01]  /*82f0*/  FADD.FTZ R190, R188, R195 ;  /* 0x000000c3bcbe7221 */ /* 0x002fc20000010000 */
[----:B------:R-:W-:-:S04]  /*8300*/  FADD.FTZ R195, R121, R4 ;  /* 0x0000000479c37221 */ /* 0x000fc80000010000 */
[----:B------:R-:W-:Y:S02]  /*8310*/  FADD.FTZ R4, R124, R195 ;  /* 0x000000c37c047221 */ /* 0x000fe40000010000 */
[----:B------:R-:W2:Y:S01]  /*8320*/  MUFU.EX2 R127, R127 ;  /* 0x0000007f007f7308 */ /* 0x000ea20000000800 */
[----:B---3--:R-:W-:-:S01]  /*8330*/  FADD.FTZ R197, R165, R190 ;  /* 0x000000bea5c57221 */ /* 0x008fc20000010000 */
[----:B------:R-:W-:-:S04]  /*8340*/  FADD.FTZ R4, R125, R4 ;  /* 0x000000047d047221 */ /* 0x000fc80000010000 */
[----:B------:R-:W-:Y:S02]  /*8350*/  FADD.FTZ R195, R149, R4 ;  /* 0x0000000495c37221 */ /* 0x000fe40000010000 */
[----:B------:R-:W1:Y:S01]  /*8360*/  MUFU.EX2 R130, R130 ;  /* 0x0000008200827308 */ /* 0x000e620000000800 */
[----:B----4-:R-:W-:-:S07]  /*8370*/  FADD.FTZ R136, R126, R197 ;  /* 0x000000c57e887221 */ /* 0x010fce0000010000 */
[----:B------:R-:W3:Y:S01]  /*8380*/  MUFU.EX2 R137, R137 ;  /* 0x0000008900897308 */ /* 0x000ee20000000800 */
[----:B--2---:R-:W-:-:S01]  /*8390*/  FADD.FTZ R3, R127, R136 ;  /* 0x000000887f037221 */ /* 0x004fc20000010000 */
[----:B------:R-:W-:-:S04]  /*83a0*/  FADD.FTZ R136, R162, R195 ;  /* 0x000000c3a2887221 */ /* 0x000fc80000010000 */
[----:B------:R-:W-:Y:S02]  /*83b0*/  FADD.FTZ R195, R129, R136 ;  /* 0x0000008881c37221 */ /* 0x000fe40000010000 */
[----:B------:R-:W2:Y:S01]  /*83c0*/  MUFU.EX2 R134, R134 ;  /* 0x0000008600867308 */ /* 0x000ea20000000800 */
[----:B-1----:R-:W-:-:S07]  /*83d0*/  FADD.FTZ R4, R130, R3 ;  /* 0x0000000382047221 */ /* 0x002fce0000010000 */
[----:B------:R-:W1:Y:S01]  /*83e0*/  MUFU.EX2 R133, R133 ;  /* 0x0000008500857308 */ /* 0x000e620000000800 */
[----:B---3--:R-:W-:-:S01]  /*83f0*/  FADD.FTZ R3, R137, R4 ;  /* 0x0000000489037221 */ /* 0x008fc20000010000 */
[----:B------:R-:W-:-:S03]  /*8400*/  FADD.FTZ R4, R10, R195 ;  /* 0x000000c30a047221 */ /* 0x000fc60000010000 */
[----:B--2---:R-:W-:-:S04]  /*8410*/  FADD.FTZ R3, R134, R3 ;  /* 0x0000000386037221 */ /* 0x004fc80000010000 */
[----:B-1----:R-:W-:Y:S01]  /*8420*/  FADD.FTZ R3, R133, R3 ;  /* 0x0000000385037221 */ /* 0x002fe20000010000 */
[----:B------:R-:W-:Y:S06]  /*8430*/  @!P1 BRA `(.L_x_4652) ;  /* 0x0000000000049947 */ /* 0x000fec0003800000 */
[----:B------:R-:W-:Y:S01]  /*8440*/  BPT.TRAP 0x1 ;  /* 0x000000040000795c */ /* 0x000fe20000300000 */
.L_x_4652:
[----:B------:R-:W-:Y:S01]  /*8450*/  ULEA UR10, UR56, UR37, 0x3 ;  /* 0x00000025380a7291 */ /* 0x000fe2000f8e183f */
[----:B------:R-:W-:Y:S01]  /*8460*/  ISETP.LT.AND P2, PT, R5, UR41, PT ;  /* 0x0000002905007c0c */ /* 0x000fe2000bf41270 */
        /* <DEDUP_REMOVED lines=143> */
[----:B------:R-:W-:Y:S02]  /*8d60*/  IMAD.MOV.U32 R7, RZ, RZ, R0 ;  /* 0x000000ffff077224 */ /* 0x000fe400078e0000 */
[----:B------:R-:W-:Y:S01]  /*8d70*/  IMAD.MOV.U32 R6, RZ, RZ, R16 ;  /* 0x000000ffff067224 */ /* 0x000fe200078e0010 */
[----:B------:R-:W-:Y:S06]  /*8d80*/  @P2 BRA `(.L_x_4653) ;  /* 0xffffffc4008c2947 */ /* 0x000fec000383ffff */
[----:B------:R-:W-:Y:S01]  /*8d90*/  UMOV UR48, UR55 ;  /* 0x0000003700307c82 */ /* 0x000fe20008000000 */
[----:B------:R-:W-:-:S05]  /*8da0*/  UMOV UR45, UR11 ;  /* 0x0000000b002d7c82 */ /* 0x000fca0008000000 */
.L_x_4643:
[----:B------:R-:W-:-:S13]  /*8db0*/  ISETP.LE.AND P2, PT, RZ, UR45, PT ;  /* 0x0000002dff007c0c */ /* 0x000fda000bf43270 */
[----:B------:R-:W-:Y:S05]  /*8dc0*/  @!P2 BRA `(.L_x_4654) ;  /* 0x0000002c0094a947 */ /* 0x000fea0003800000 */
[----:B------:R-:W-:Y:S01]  /*8dd0*/  IMAD.MOV.U32 R6, RZ, RZ, R9 ;  /* 0x000000ffff067224 */ /* 0x000fe200078e0009 */
[----:B------:R-:W-:Y:S01]  /*8de0*/  UMOV UR41, UR48 ;  /* 0x0000003000297c82 */ /* 0x000fe20008000000 */
[----:B------:R-:W-:Y:S02]  /*8df0*/  IMAD.MOV.U32 R5, RZ, RZ, R0 ;  /* 0x000000ffff057224 */ /* 0x000fe400078e0000 */
[----:B------:R-:W-:-:S07]  /*8e00*/  IMAD.MOV.U32 R7, RZ, RZ, R16 ;  /* 0x000000ffff077224 */ /* 0x000fce00078e0010 */
.L_x_4664:
[----:B------:R-:W-:Y:S01]  /*8e10*/  UIADD3 UR48, UR41, 0x1, URZ ;  /* 0x0000000129307890 */ /* 0x000fe2000fffe03f */
[----:B------:R-:W-:-:S03]  /*8e20*/  ISETP.NE.AND P3, PT, RZ, UR38, PT ;  /* 0x00000026ff007c0c */ /* 0x000fc6000bf65270 */
[----:B------:R-:W-:-:S04]  /*8e30*/  UISETP.NE.AND UP0, UPT, UR48, 0x2, UPT ;  /* 0x000000023000788c */ /* 0x000fc8000bf05270 */
[----:B------:R-:W-:Y:S02]  /*8e40*/  USEL UR6, URZ, 0x1, UP0 ;  /* 0x000000013f067887 */ /* 0x000fe40008000000 */
[----:B------:R-:W-:-:S04]  /*8e50*/  USEL UR48, UR48, URZ, UP0 ;  /* 0x0000003f30307287 */ /* 0x000fc80008000000 */
[----:B------:R-:W-:Y:S01]  /*8e60*/  LOP3.LUT R16, R7, UR6, RZ, 0x3c, !PT ;  /* 0x0000000607107c12 */ /* 0x000fe2000f8e3cff */
[----:B------:R-:W-:Y:S07]  /*8e70*/  @P3 BRA `(.L_x_4655) ;  /* 0x0000000000283947 */ /* 0x000fee0003800000 */
[----:B------:R-:W-:Y:S05]  /*8e80*/  @!P1 BRA `(.L_x_4656) ;  /* 0x0000000000049947 */ /* 0x000fea0003800000 */
[----:B------:R-:W-:Y:S01]  /*8e90*/  BPT.TRAP 0x1 ;  /* 0x000000040000795c */ /* 0x000fe20000300000 */
.L_x_4656:
[----:B------:R-:W-:Y:S01]  /*8ea0*/  ULEA UR6, UR48, UR37, 0x3 ;  /* 0x0000002530067291 */ /* 0x000fe2000f8e183f */
[----:B------:R-:W-:-:S08]  /*8eb0*/  SHF.L.U32 R0, R16, 0x1f, RZ ;  /* 0x0000001f10007819 */ /* 0x000fd000000006ff */
[----:B------:R1:W2:Y:S01]  /*8ec0*/  SYNCS.PHASECHK.TRANS64.TRYWAIT P2, [UR6+0x33430], R0 ;  /* 0x03343000ff0075a7 */ /* 0x0002a20008040146 */
[----:B------:R-:W-:Y:S05]  /*8ed0*/  @!P1 BRA `(.L_x_4657) ;  /* 0x0000000000049947 */ /* 0x000fea0003800000 */
[----:B------:R-:W-:Y:S01]  /*8ee0*/  BPT.TRAP 0x1 ;  /* 0x000000040000795c */ /* 0x000fe20000300000 */
.L_x_4657:
[----:B--2---:R-:W-:Y:S05]  /*8ef0*/  @P2 BRA `(.L_x_4655) ;  /* 0x0000000000082947 */ /* 0x004fea0003800000 */
[----:B------:R-:W2:Y:S02]  /*8f00*/  SYNCS.PHASECHK.TRANS64.TRYWAIT P2, [UR6+0x33430], R0 ;  /* 0x03343000ff0075a7 */ /* 0x000ea40008040146 */
[----:B--2---:R-:W-:Y:S05]  /*8f10*/  @!P2 BRA `(.L_x_4658) ;  /* 0x0000009c00d4a947 */ /* 0x004fea0003800000 */
.L_x_4655:
[----:B------:R-:W3:Y:S01]  /*8f20*/  S2R R8, SR_TID.X ;  /* 0x0000000000087919 */ /* 0x000ee20000002100 */
        /* <DEDUP_REMOVED lines=187> */
.L_x_4660:
[----:B------:R-:W-:Y:S01]  /*9ae0*/  ULEA UR6, UR41, UR37, 0x3 ;  /* 0x0000002529067291 */ /* 0x000fe2000f8e183f */
[----:B------:R-:W-:-:S08]  /*9af0*/  SHF.L.U32 R0, R7, 0x1f, RZ ;  /* 0x0000001f07007819 */ /* 0x000fd000000006ff */
[----:B------:R1:W2:Y:S01]  /*9b00*/  SYNCS.PHASECHK.TRANS64.TRYWAIT P2, [UR6+0x33450], R0 ;  /* 0x03345000ff0075a7 */ /* 0x0002a20008040146 */
[----:B------:R-:W-:Y:S05]  /*9b10*/  @!P1 BRA `(.L_x_4661) ;  /* 0x0000000000049947 */ /* 0x000fea0003800000 */
[----:B------:R-:W-:Y:S01]  /*9b20*/  BPT.TRAP 0x1 ;  /* 0x000000040000795c */ /* 0x000fe20000300000 */
.L_x_4661:
[----:B--2---:R-:W-:Y:S05]  /*9b30*/  @P2 BRA `(.L_x_4659) ;  /* 0x0000000000082947 */ /* 0x004fea0003800000 */
[----:B------:R-:W2:Y:S02]  /*9b40*/  SYNCS.PHASECHK.TRANS64.TRYWAIT P2, [UR6+0x33450], R0 ;  /* 0x03345000ff0075a7 */ /* 0x000ea40008040146 */
[----:B--2---:R-:W-:Y:S05]  /*9b50*/  @!P2 BRA `(.L_x_4662) ;  /* 0x0000009000dca947 */ /* 0x004fea0003800000 */
.L_x_4659:
[----:B------:R-:W-:Y:S01]  /*9b60*/  UIADD3 UR6, UR37, 0x200, URZ ;  /* 0x0000020025067890 */ /* 0x000fe2000fffe03f */
[----:B------:R-:W-:Y:S01]  /*9b70*/  WARPGROUP.ARRIVE ;  /* 0x00000000000079c5 */ /* 0x000fe20000000000 */
[----:B------:R-:W-:Y:S01]  /*9b80*/  UMOV UR7, 0xc0000010 ;  /* 0xc000001000077882 */ /* 0x000fe20000000000 */
[----:B------:R-:W-:Y:S01]  /*9b90*/  UMOV UR11, 0xc0000010 ;  /* 0xc0000010000b7882 */ /* 0x000fe20000000000 */
[----:B------:R-:W-:Y:S01]  /*9ba0*/  USHF.R.U32.HI UR6, URZ, 0x4, UR6 ;  /* 0x000000043f067899 */ /* 0x000fe20008011606 */
[----:B-12---:R-:W-:Y:S02]  /*9bb0*/  FMNMX.FTZ R0, R184, R5, !PT ;  /* 0x00000005b8007209 */ /* 0x006fe40007810000 */
        /* <DEDUP_REMOVED lines=10> */
[----:B------:R-:W-:Y:S01]  /*9c60*/  FMNMX.FTZ R9, R191, R8, !PT ;  /* 0x00000008bf097209 */ /* 0x000fe20007810000 */
[----:B------:R-:W-:Y:S01]  /*9c70*/  UIADD3 UR10, UR6, 0x180, URZ ;  /* 0x00000180060a7890 */ /* 0x000fe2000fffe03f */
[----:B------:R-:W-:-:S02]  /*9c80*/  FMNMX.FTZ R0, R192, R7, !PT ;  /* 0x00000007c0007209 */ /* 0x000fc40007810000 */
[----:B------:R-:W-:Y:S02]  /*9c90*/  FMNMX.FTZ R8, R194, R9, !PT ;  /* 0x00000009c2087209 */ /* 0x000fe40007810000 */
[----:B------:R-:W-:Y:S01]  /*9ca0*/  QGMMA.64x192x32.F32.E4M3.E4M3 R24, R216, gdesc[UR4], R24, gsb0 ;  /* 0x02e00004d8187df3 */ /* 0x000fe20008000818 */
[----:B------:R-:W-:Y:S01]  /*9cb0*/  FMNMX.FTZ R7, R193, R0, !PT ;  /* 0x00000000c1077209 */ /* 0x000fe20007810000 */
[----:B------:R-:W-:Y:S01]  /*9cc0*/  UMOV UR7, 0xc0000010 ;  /* 0xc000001000077882 */ /* 0x000fe20000000000 */
        /* <DEDUP_REMOVED lines=79> */
[----:B------:R-:W-:-:S01]  /*a1c0*/  FADD.FTZ R7, -R9, R6 ;  /* 0x0000000609077221 */ /* 0x000fc20000010100 */
[----:B------:R-:W-:Y:S02]  /*a1d0*/  WARPGROUP.DEPBAR.LE gsb0, 0x0 ;  /* 0x00008000000079c5 */ /* 0x000fe40000010000 */
[----:B------:R-:W-:Y:S01]  /*a1e0*/  WARPGROUP.ARRIVE ;  /* 0x00000000000079c5 */ /* 0x000fe20000000000 */
[C---:B------:R-:W-:Y:S01]  /*a1f0*/  FMUL.FTZ R6, R2.reuse, R7 ;  /* 0x0000000702067220 */ /* 0x040fe20000410000 */
[----:B------:R-:W-:-:S01]  /*a200*/  FFMA.FTZ R7, R2, R0, -8 ;  /* 0xc100000002077423 */ /* 0x000fc20000010000 */
[----:B------:R-:W-:-:S03]  /*a210*/  FMUL.FTZ R5, R2, R5 ;  /* 0x0000000502057220 */ /* 0x000fc60000410000 */
[----:B------:R-:W-:Y:S01]  /*a220*/  QGMMA.64x192x32.F32.E4M3.E4M3 R24, R212, gdesc[UR8], R24, gsb0 ;  /* 0x02e00008d4187df3 */ /* 0x000fe20008000818 */
[----:B------:R-:W-:Y:S01]  /*a230*/  UIADD3 UR10, UR6, 0x300, URZ ;  /* 0x00000300060a7890 */ /* 0x000fe2000fffe03f */
[C-C-:B------:R-:W-:Y:S01]  /*a240*/  FFMA.FTZ R20, R2.reuse, R168, -R7.reuse ;  /* 0x000000a802147223 */ /* 0x140fe20000010807 */
[----:B------:R-:W-:Y:S01]  /*a250*/  UMOV UR11, 0xc0000010 ;  /* 0xc0000010000b7882 */ /* 0x000fe20000000000 */
        /* <DEDUP_REMOVED lines=38> */
[C---:B------:R-:W-:Y:S01]  /*a4c0*/  FFMA.FTZ R7, R2.reuse, R133, -R7 ;  /* 0x0000008502077223 */ /* 0x040fe20000010807 */
[----:B------:R-:W-:-:S01]  /*a4d0*/  FFMA.FTZ R133, R2, R9, -8 ;  /* 0xc100000002857423 */ /* 0x000fc20000010009 */
[----:B------:R-:W-:Y:S01]  /*a4e0*/  MUFU.EX2 R5, R5 ;  /* 0x0000000500057308 */ /* 0x000fe20000000800 */
[----:B------:R-:W-:-:S02]  /*a4f0*/  IADD3 R192, -R230, 0xb, RZ ;  /* 0x0000000be6c07810 */ /* 0x000fc40007ffe1ff */
[C-C-:B------:R-:W-:Y:S01]  /*a500*/  FFMA.FTZ R185, R2.reuse, R186, -R133.reuse ;  /* 0x000000ba02b97223 */ /* 0x140fe20000010885 */
[----:B------:R-:W-:-:S01]  /*a510*/  FFMA.FTZ R180, R2, R187, -R133 ;  /* 0x000000bb02b47223 */ /* 0x000fc20000010885 */
[C-C-:B------:R-:W-:Y:S01]  /*a520*/  FFMA.FTZ R184, R2.reuse, R190, -R133.reuse ;  /* 0x000000be02b87223 */ /* 0x140fe20000010885 */
[----:B------:R-:W-:-:S01]  /*a530*/  FFMA.FTZ R187, R2, R191, -R133 ;  /* 0x000000bf02bb7223 */ /* 0x000fc20000010885 */
[C-C-:B------:R-:W-:Y:S01]  /*a540*/  FFMA.FTZ R186, R2.reuse, R194, -R133.reuse ;  /* 0x000000c202ba7223 */ /* 0x140fe20000010885 */
        /* <DEDUP_REMOVED lines=33> */
[----:B--2---:R-:W-:-:S01]  /*a760*/  FFMA.FTZ R3, R6, R3, R185 ;  /* 0x0000000306037223 */ /* 0x004fc200000100b9 */
[C-C-:B------:R-:W-:Y:S01]  /*a770*/  FFMA.FTZ R122, R2.reuse, R122, -R133.reuse ;  /* 0x0000007a027a7223 */ /* 0x140fe20000010885 */
[----:B------:R-:W-:-:S01]  /*a780*/  FFMA.FTZ R123, R2, R123, -R133 ;  /* 0x0000007b027b7223 */ /* 0x000fc20000010885 */
[C-C-:B------:R-:W-:Y:S01]  /*a790*/  FFMA.FTZ R126, R2.reuse, R126, -R133.reuse ;  /* 0x0000007e027e7223 */ /* 0x140fe20000010885 */
[----:B------:R-:W-:-:S01]  /*a7a0*/  FFMA.FTZ R127, R2, R127, -R133 ;  /* 0x0000007f027f7223 */ /* 0x000fc20000010885 */
[C-C-:B------:R-:W-:Y:S01]  /*a7b0*/  FFMA.FTZ R130, R2.reuse, R130, -R133.reuse ;  /* 0x0000008202827223 */ /* 0x140fe20000010885 */
[----:B------:R-:W-:-:S01]  /*a7c0*/  FFMA.FTZ R131, R2, R131, -R133 ;  /* 0x0000008302837223 */ /* 0x000fc20000010885 */
[----:B------:R-:W2:Y:S01]  /*a7d0*/  MUFU.EX2 R10, R10 ;  /* 0x0000000a000a7308 */ /* 0x000ea20000000800 */
[----:B-1----:R-:W-:-:S01]  /*a7e0*/  FADD.FTZ R193, R11, R4 ;  /* 0x000000040bc17221 */ /* 0x002fc20000010000 */
[C-C-:B------:R-:W-:Y:S01]  /*a7f0*/  FFMA.FTZ R134, R2.reuse, R134, -R133.reuse ;  /* 0x0000008602867223 */ /* 0x140fe20000010885 */
[----:B------:R-:W-:-:S05]  /*a800*/  FFMA.FTZ R133, R2, R135, -R133 ;  /* 0x0000008702857223 */ /* 0x000fca0000010885 */
        /* <DEDUP_REMOVED lines=34> */
[----:B------:R-:W-:Y:S01]  /*aa30*/  UMOV UR11, 0xc0000010 ;  /* 0xc0000010000b7882 */ /* 0x000fe20000000000 */
[----:B------:R-:W-:-:S03]  /*aa40*/  UIADD3 UR6, UR6, 0x600, URZ ;  /* 0x0000060006067890 */ /* 0x000fc6000fffe03f */
        /* <DEDUP_REMOVED lines=54> */
[----:B------:R-:W-:Y:S01]  /*adb0*/  QGMMA.64x192x32.F32.E4M3.E4M3 R24, R204, gdesc[UR8], R24, gsb0 ;  /* 0x02e00008cc187df3 */ /* 0x000fe20008000818 */
[----:B-1----:R-:W-:-:S05]  /*adc0*/  FADD.FTZ R4, R164, R3 ;  /* 0x00000003a4047221 */ /* 0x002fca0000010000 */
[----:B------:R-:W1:Y:S08]  /*add0*/  MUFU.EX2 R165, R165 ;  /* 0x000000a500a57308 */ /* 0x000e700000000800 */
        /* <DEDUP_REMOVED lines=32> */
[----:B------:R-:W-:-:S05]  /*afe0*/  IMAD.U32 R3, RZ, RZ, UR48 ;  /* 0x00000030ff037e24 */ /* 0x000fca000f8e00ff */
[----:B------:R-:W-:Y:S01]  /*aff0*/  @!P0 LEA R3, R3, UR37, 0x3 ;  /* 0x0000002503038c11 */ /* 0x000fe2000f8e18ff */
[----:B------:R-:W3:Y:S01]  /*b000*/  MUFU.EX2 R151, R151 ;  /* 0x0000009700977308 */ /* 0x000ee20000000800 */
[----:B-1----:R-:W-:-:S03]  /*b010*/  FADD.FTZ R190, R150, R193 ;  /* 0x000000c196be7221 */ /* 0x002fc60000010000 */
[----:B------:R-:W-:-:S04]  /*b020*/  @!P0 VIADD R3, R3, 0x33440 ;  /* 0x0003344003038836 */ /* 0x000fc80000000000 */
[----:B------:R-:W1:Y:S01]  /*b030*/  MUFU.EX2 R120, R120 ;  /* 0x0000007800787308 */ /* 0x000e620000000800 */
[----:B--2---:R-:W-:-:S01]  /*b040*/  FADD.FTZ R193, R149, R4 ;  /* 0x0000000495c17221 */ /* 0x004fc20000010000 */
[----:B------:R-:W-:-:S06]  /*b050*/  @!P0 PRMT R3, RZ, 0x654, R3 ;  /* 0x00000654ff038816 */ /* 0x000fcc0000000003 */
        /* <DEDUP_REMOVED lines=10> */
[----:B------:R-:W-:Y:S01]  /*b100*/  MUFU.EX2 R125, R125 ;  /* 0x0000007d007d7308 */ /* 0x000fe20000000800 */
[----:B--2---:R-:W-:-:S07]  /*b110*/  FADD.FTZ R4, R124, R193 ;  /* 0x000000c17c047221 */ /* 0x004fce0000010000 */
[----:B------:R-:W1:Y:S01]  /*b120*/  MUFU.EX2 R127, R127 ;  /* 0x0000007f007f7308 */ /* 0x000e620000000800 */
[----:B---3--:R-:W-:-:S01]  /*b130*/  FADD.FTZ R190, R126, R195 ;  /* 0x000000c37ebe7221 */ /* 0x008fc20000010000 */
[----:B------:R-:W-:Y:S02]  /*b140*/  WARPGROUP.DEPBAR.LE gsb0, 0x0 ;  /* 0x00008000000079c5 */ /* 0x000fe40000010000 */
[----:B------:R-:W-:-:S04]  /*b150*/  WARPGROUP.ARRIVE ;  /* 0x00000000000079c5 */ /* 0x000fc80000000000 */
[----:B------:R-:W-:Y:S02]  /*b160*/  MUFU.EX2 R128, R128 ;  /* 0x0000008000807308 */ /* 0x000fe40000000800 */
[----:B------:R-:W-:Y:S06]  /*b170*/  QGMMA.64x192x32.F32.E4M3.E4M3 R24, R200, gdesc[UR4], R24, gsb0 ;  /* 0x02e00004c8187df3 */ /* 0x000fec0008000818 */
        /* <DEDUP_REMOVED lines=10> */
[----:B--2---:R-:W-:-:S01]  /*b220*/  FADD.FTZ R135, R134, R135 ;  /* 0x0000008786877221 */ /* 0x004fc20000010000 */
[----:B------:R-:W-:-:S02]  /*b230*/  WARPGROUP.DEPBAR.LE gsb0, 0x0 ;  /* 0x00008000000079c5 */ /* 0x000fc40000010000 */
[----:B------:R2:W-:Y:S06]  /*b240*/  BAR.ARV R192, 0x100 ;  /* 0x000400c00000751d */ /* 0x0005ec0000002000 */
[----:B------:R3:W-:Y:S02]  /*b250*/  @!P0 SYNCS.ARRIVE.TRANS64.RED.A1T0 RZ, [R3+URZ], RZ ;  /* 0x000000ff03ff89a7 */ /* 0x0007e4000810043f */
[----:B---3--:R-:W-:-:S04]  /*b260*/  FADD.FTZ R3, R125, R4 ;  /* 0x000000047d037221 */ /* 0x008fc80000010000 */
[----:B------:R-:W-:-:S04]  /*b270*/  FADD.FTZ R4, R128, R3 ;  /* 0x0000000380047221 */ /* 0x000fc80000010000 */
[----:B------:R-:W-:-:S04]  /*b280*/  FADD.FTZ R3, R129, R4 ;  /* 0x0000000481037221 */ /* 0x000fc80000010000 */
[----:B------:R-:W-:Y:S01]  /*b290*/  FADD.FTZ R4, R132, R3 ;  /* 0x0000000384047221 */ /* 0x000fe20000010000 */
[----:B-1----:R-:W-:-:S03]  /*b2a0*/  FADD.FTZ R3, R133, R135 ;  /* 0x0000008785037221 */ /* 0x002fc60000010000 */
[----:B------:R-:W-:Y:S01]  /*b2b0*/  FADD.FTZ R4, R7, R4 ;  /* 0x0000000407047221 */ /* 0x000fe20000010000 */
[----:B--2---:R-:W-:Y:S06]  /*b2c0*/  @!P1 BRA `(.L_x_4663) ;  /* 0x0000000000049947 */ /* 0x004fec0003800000 */
[----:B------:R-:W-:Y:S01]  /*b2d0*/  BPT.TRAP 0x1 ;  /* 0x000000040000795c */ /* 0x000fe20000300000 */
.L_x_4663:
        /* <DEDUP_REMOVED lines=146> */
[----:B------:R-:W-:Y:S01]  /*bc00*/  F2FP.SATFINITE.E4M3.F32.PACK_AB_MERGE_C R203, R131, R130, R134 ;  /* 0x0000008283cb723e */ /* 0x000fe20004807086 */
[----:B------:R-:W-:Y:S06]  /*bc10*/  @P2 BRA `(.L_x_4664) ;  /* 0xffffffd0007c2947 */ /* 0x000fec000383ffff */
.L_x_4654:
[----:B------:R-:W-:Y:S06]  /*bc20*/  BAR.ARV 0x8, 0x120 ;  /* 0x0204800000007b1d */ /* 0x000fec0000002000 */
[----:B------:R-:W-:Y:S05]  /*bc30*/  @!P1 BRA `(.L_x_4665) ;  /* 0x0000000000049947 */ /* 0x000fea0003800000 */
[----:B------:R-:W-:Y:S01]  /*bc40*/  BPT.TRAP 0x1 ;  /* 0x000000040000795c */ /* 0x000fe20000300000 */
.L_x_4665:
[----:B------:R-:W-:Y:S01]  /*bc50*/  ULEA UR5, UR48, UR37, 0x3 ;  /* 0x0000002530057291 */ /* 0x000fe2000f8e183f */
[----:B------:R-:W-:-:S08]  /*bc60*/  SHF.L.U32 R5, R16, 0x1f, RZ ;  /* 0x0000001f10057819 */ /* 0x000fd000000006ff */
[----:B------:R1:W2:Y:S01]  /*bc70*/  SYNCS.PHASECHK.TRANS64.TRYWAIT P0, [UR5+0x33450], R5 ;  /* 0x03345005ff0075a7 */ /* 0x0002a20008000145 */
[----:B------:R-:W-:Y:S05]  /*bc80*/  @!P1 BRA `(.L_x_4666) ;  /* 0x0000000000049947 */ /* 0x000fea0003800000 */
[----:B------:R-:W-:Y:S01]  /*bc90*/  BPT.TRAP 0x1 ;  /* 0x000000040000795c */ /* 0x000fe20000300000 */
.L_x_4666:
[----:B--2---:R-:W-:Y:S05]  /*bca0*/  @P0 BRA `(.L_x_4667) ;  /* 0x0000000000080947 */ /* 0x004fea0003800000 */
[----:B------:R-:W2:Y:S02]  /*bcb0*/  SYNCS.PHASECHK.TRANS64.TRYWAIT P0, [UR5+0x33450], R5 ;  /* 0x03345005ff0075a7 */ /* 0x000ea40008000145 */
[----:B--2---:R-:W-:Y:S05]  /*bcc0*/  @!P0 BRA `(.L_x_4668) ;  /* 0x0000007000988947 */ /* 0x004fea0003800000 */
.L_x_4667:
[----:B------:R-:W-:Y:S01]  /*bcd0*/  UIADD3 UR37, UR37, 0x200, URZ ;  /* 0x0000020025257890 */ /* 0x000fe2000fffe03f */
[----:B------:R-:W-:Y:S01]  /*bce0*/  WARPGROUP.ARRIVE ;  /* 0x00000000000079c5 */ /* 0x000fe20000000000 */
[----:B------:R-:W-:Y:S01]  /*bcf0*/  UMOV UR7, 0xc0000010 ;  /* 0xc000001000077882 */ /* 0x000fe20000000000 */
[----:B------:R-:W3:Y:S01]  /*bd00*/  LDC.64 R12, c[0x0][0x9a0] ;  /* 0x00026800ff0c7b82 */ /* 0x000ee20000000a00 */
[----:B------:R-:W-:Y:S01]  /*bd10*/  USHF.R.U32.HI UR37, URZ, 0x4, UR37 ;  /* 0x000000043f257899 */ /* 0x000fe20008011625 */
[----:B-12---:R-:W-:-:S03]  /*bd20*/  IMAD.U32 R5, RZ, RZ, UR44 ;  /* 0x0000002cff057e24 */ /* 0x006fc6000f8e00ff */
[----:B------:R-:W-:-:S04]  /*bd30*/  ULOP3.LUT UR37, UR37, 0x3fff, URZ, 0xc0, !UPT ;  /* 0x00003fff25257892 */ /* 0x000fc8000f8ec03f */
[----:B------:R-:W-:-:S04]  /*bd40*/  ULOP3.LUT UR4, UR37, 0x10000, URZ, 0xfc, !UPT ;  /* 0x0001000025047892 */ /* 0x000fc8000f8efc3f */
[----:B------:R-:W-:-:S07]  /*bd50*/  UIMAD UR4, UR48, 0x780, UR4 ;  /* 0x00000780300478a4 */ /* 0x000fce000f8e0204 */
[----:B------:R-:W-:Y:S02]  /*bd60*/  UMOV UR6, UR4 ;  /* 0x0000000400067c82 */ /* 0x000fe40008000000 */
[----:B------:R-:W-:Y:S01]  /*bd70*/  QGMMA.64x192x32.F32.E4M3.E4M3 R24, R216, gdesc[UR4], R24, gsb0 ;  /* 0x02e00004d8187df3 */ /* 0x000fe20008000818 */
[----:B------:R-:W-:Y:S01]  /*bd80*/  UIADD3 UR6, UR4, 0x180, URZ ;  /* 0x0000018004067890 */ /* 0x000fe2000fffe03f */
[----:B---3--:R-:W-:Y:S01]  /*bd90*/  ISETP.NE.U32.AND P0, PT, R12, RZ, PT ;  /* 0x000000ff0c00720c */ /* 0x008fe20003f05070 */
[----:B------:R-:W-:-:S03]  /*bda0*/  UMOV UR7, 0xc0000010 ;  /* 0xc000001000077882 */ /* 0x000fc60000000000 */
[----:B------:R-:W-:-:S13]  /*bdb0*/  ISETP.NE.AND.EX P0, PT, R13, RZ, PT, P0 ;  /* 0x000000ff0d00720c */ /* 0x000fda0003f05300 */
[----:B------:R-:W1:Y:S01]  /*bdc0*/  @P0 LDC.64 R10, c[0x0][0x9c8] ;  /* 0x00027200ff0a0b82 */ /* 0x000e620000000a00 */
[----:B------:R-:W-:-:S07]  /*bdd0*/  @P0 SHF.R.S32.HI R5, RZ, 0x1f, R5 ;  /* 0x0000001fff050819 */ /* 0x000fce0000011405 */
[----:B------:R-:W2:Y:S01]  /*bde0*/  @P0 LDC.64 R14, c[0x0][0x9d0] ;  /* 0x00027400ff0e0b82 */ /* 0x000ea20000000a00 */
[----:B-1----:R-:W-:Y:S01]  /*bdf0*/  @P0 IMAD R6, R5, R10, RZ ;  /* 0x0000000a05060224 */ /* 0x002fe200078e02ff */
[----:B------:R-:W-:-:S03]  /*be00*/  @P0 SHF.R.S32.HI R5, RZ, 0x1f, R224 ;  /* 0x0000001fff050819 */ /* 0x000fc600000114e0 */
[----:B------:R-:W-:Y:S02]  /*be10*/  @P0 IMAD R11, R11, UR44, R6 ;  /* 0x0000002c0b0b0c24 */ /* 0x000fe4000f8e0206 */
[----:B------:R-:W-:-:S04]  /*be20*/  @P0 IMAD.WIDE.U32 R6, R10, UR44, RZ ;  /* 0x0000002c0a060c25 */ /* 0x000fc8000f8e00ff */
[-C--:B--2---:R-:W-:Y:S02]  /*be30*/  @P0 IMAD R5, R5, R14.reuse, RZ ;  /* 0x0000000e05050224 */ /* 0x084fe400078e02ff */
[----:B------:R-:W-:Y:S02]  /*be40*/  @P0 IMAD.IADD R7, R7, 0x1, R11 ;  /* 0x0000000107070824 */ /* 0x000fe400078e020b */
[C---:B------:R-:W-:Y:S02]  /*be50*/  @P0 IMAD R5, R224.reuse, R15, R5 ;  /* 0x0000000fe0050224 */ /* 0x040fe400078e0205 */
[----:B------:R-:W-:-:S04]  /*be60*/  @P0 IMAD.WIDE.U32 R6, R224, R14, R6 ;  /* 0x0000000ee0060225 */ /* 0x000fc800078e0006 */
[----:B------:R-:W-:Y:S01]  /*be70*/  @P0 IMAD.IADD R5, R7, 0x1, R5 ;  /* 0x0000000107050824 */ /* 0x000fe200078e0205 */
[----:B------:R-:W-:-:S04]  /*be80*/  @P0 LEA R10, P2, R6, R12, 0x2 ;  /* 0x0000000c060a0211 */ /* 0x000fc800078410ff */
[----:B------:R-:W-:Y:S01]  /*be90*/  @P0 LEA.HI.X R11, R6, R13, R5, 0x2, P2 ;  /* 0x0000000d060b0211 */ /* 0x000fe200010f1405 */
[----:B------:R-:W-:-:S06]  /*bea0*/  IMAD.MOV.U32 R5, RZ, RZ, 0x3f800000 ;  /* 0x3f800000ff057424 */ /* 0x000fcc00078e00ff */
[----:B------:R1:W2:Y:S01]  /*beb0*/  @P0 LDG.E R5, desc[UR46][R10.64] ;  /* 0x0000002e0a050981 */ /* 0x0002a2000c1e1900 */
        /* <DEDUP_REMOVED lines=10> */
[----:B------:R-:W-:Y:S01]  /*bf60*/  UIADD3 UR4, UR4, 0x600, URZ ;  /* 0x0000060004047890 */ /* 0x000fe2000fffe03f */
[----:B------:R-:W3:Y:S04]  /*bf70*/  SHFL.BFLY PT, R7, R4, 0x2, 0x1f ;  /* 0x0c401f0004077f89 */ /* 0x000ee800000e0000 */
[----:B------:R-:W4:Y:S01]  /*bf80*/  SHFL.BFLY PT, R8, R3, 0x2, 0x1f ;  /* 0x0c401f0003087f89 */ /* 0x000f2200000e0000 */
[----:B------:R-:W-:Y:S02]  /*bf90*/  WARPGROUP.DEPBAR.LE gsb0, 0x0 ;  /* 0x00008000000079c5 */ /* 0x000fe40000010000 */
[----:B------:R-:W-:-:S09]  /*bfa0*/  WARPGROUP.ARRIVE ;  /* 0x00000000000079c5 */ /* 0x000fd20000000000 */
[----:B------:R-:W-:Y:S01]  /*bfb0*/  QGMMA.64x192x32.F32.E4M3.E4M3 R24, R204, gdesc[UR4], R24, gsb0 ;  /* 0x02e00004cc187df3 */ /* 0x000fe20008000818 */
[----:B------:R-:W-:Y:S01]  /*bfc0*/  UMOV UR6, UR4 ;  /* 0x0000000400067c82 */ /* 0x000fe20008000000 */
[----:B------:R-:W-:Y:S01]  /*bfd0*/  UMOV UR7, 0xc0000010 ;  /* 0xc000001000077882 */ /* 0x000fe20000000000 */
        /* <DEDUP_REMOVED lines=18> */
[----:B------:R-:W-:-:S02]  /*c100*/  WARPGROUP.DEPBAR.LE gsb0, 0x0 ;  /* 0x00008000000079c5 */ /* 0x000fc40000010000 */
[----:B------:R-:W-:-:S06]  /*c110*/  WARPGROUP.ARRIVE ;  /* 0x00000000000079c5 */ /* 0x000fcc0000000000 */
[----:B------:R-:W-:Y:S01]  /*c120*/  QGMMA.64x192x32.F32.E4M3.E4M3 R24, R200, gdesc[UR4], R24, gsb0 ;  /* 0x02e00004c8187df3 */ /* 0x000fe20008000818 */
[C---:B------:R-:W-:Y:S01]  /*c130*/  @P2 FMUL.FTZ R7, R2.reuse, 0.69314718246459960938 ;  /* 0x3f31721802072820 */ /* 0x040fe20000410000 */
[----:B------:R-:W-:Y:S01]  /*c140*/  @P3 FMUL.FTZ R15, R2, 0.69314718246459960938 ;  /* 0x3f317218020f3820 */ /* 0x000fe20000410000 */
[----:B-1----:R-:W-:Y:S01]  /*c150*/  @P2 FMUL.FTZ R10, R10, 0.69314718246459960938 ;  /* 0x3f3172180a0a2820 */ /* 0x002fe20000410000 */
[----:B---3--:R-:W-:Y:S01]  /*c160*/  @P3 FMUL.FTZ R2, R11, 0.69314718246459960938 ;  /* 0x3f3172180b023820 */ /* 0x008fe20000410000 */
[----:B------:R-:W-:Y:S02]  /*c170*/  IMAD.MOV.U32 R3, RZ, RZ, -0x800000 ;  /* 0xff800000ff037424 */ /* 0x000fe400078e00ff */
[----:B--2---:R-:W-:Y:S01]  /*c180*/  FMUL.FTZ R6, R6, R5 ;  /* 0x0000000506067220 */ /* 0x004fe20000410000 */
[----:B------:R-:W-:Y:S02]  /*c190*/  IMAD.MOV.U32 R4, RZ, RZ, -0x800000 ;  /* 0xff800000ff047424 */ /* 0x000fe400078e00ff */
[----:B------:R-:W-:Y:S01]  /*c1a0*/  @P2 FFMA.FTZ R3, R7, R0, R10 ;  /* 0x0000000007032223 */ /* 0x000fe2000001000a */
[----:B------:R-:W-:-:S01]  /*c1b0*/  @P3 FFMA.FTZ R4, R15, R9, R2 ;  /* 0x000000090f043223 */ /* 0x000fc20000010002 */
[----:B----4-:R-:W-:Y:S01]  /*c1c0*/  FMUL.FTZ R0, R8, R5 ;  /* 0x0000000508007220 */ /* 0x010fe20000410000 */
[----:B------:R-:W-:-:S02]  /*c1d0*/  WARPGROUP.DEPBAR.LE gsb0, 0x0 ;  /* 0x00008000000079c5 */ /* 0x000fc40000010000 */
[----:B------:R-:W-:Y:S05]  /*c1e0*/  @!P1 BRA `(.L_x_4669) ;  /* 0x0000000000049947 */ /* 0x000fea0003800000 */
[----:B------:R-:W-:Y:S01]  /*c1f0*/  BPT.TRAP 0x1 ;  /* 0x000000040000795c */ /* 0x000fe20000300000 */
.L_x_4669:
        /* <DEDUP_REMOVED lines=13> */
[----:B------:R-:W-:Y:S01]  /*c2d0*/  SYNCS.ARRIVE.TRANS64.RED.A1T0 RZ, [UR4], RZ ;  /* 0x000000ffffff79a7 */ /* 0x000fe20008100404 */
        /* <DEDUP_REMOVED lines=89> */
[----:B------:R-:W-:Y:S01]  /*c870*/  VIADD R225, R225, 0x1 ;  /* 0x00000001e1e17836 */ /* 0x000fe20000000000 */
[----:B------:R-:W-:Y:S01]  /*c880*/  LOP3.LUT R16, R16, UR4, RZ, 0x3c, !PT ;  /* 0x0000000410107c12 */ /* 0x000fe2000f8e3cff */
[----:B------:R-:W-:-:S12]  /*c890*/  USEL UR48, UR48, URZ, UP0 ;  /* 0x0000003f30307287 */ /* 0x000fd80008000000 */
.L_x_4636:
        /* <DEDUP_REMOVED lines=22> */
[----:B------:R-:W-:Y:S01]  /*ca00*/  IADD3 R27, P6, R18, 0x4000, RZ ;  /* 0x00004000121b7810 */ /* 0x000fe20007fde0ff */
[----:B------:R-:W-:Y:S01]  /*ca10*/  ULDC.64 UR6, c[0x0][0xb70] ;  /* 0x0002dc0000067ab9 */ /* 0x000fe20000000a00 */
[----:B------:R-:W-:Y:S01]  /*ca20*/  ISETP.EQ.OR P0, PT, R2, 0x3, !P0 ;  /* 0x000000030200780c */ /* 0x000fe20004702670 */
[----:B------:R-:W-:Y:S01]  /*ca30*/  UIMAD UR5, UR5, UR6, URZ ;  /* 0x00000006050572a4 */ /* 0x000fe2000f8e023f */
[----:B------:R-:W-:Y:S01]  /*ca40*/  LOP3.LUT R26, R27, 0x380, RZ, 0xc0, !PT ;  /* 0x000003801b1a7812 */ /* 0x000fe200078ec0ff */
[----:B------:R-:W-:Y:S01]  /*ca50*/  UIMAD.WIDE.U32 UR8, UR43, UR6, URZ ;  /* 0x000000062b0872a5 */ /* 0x000fe2000f8e003f */
[----:B------:R-:W-:Y:S01]  /*ca60*/  SEL R109, R31, R30, P0 ;  /* 0x0000001e1f6d7207 */ /* 0x000fe20000000000 */
[----:B------:R-:W-:Y:S01]  /*ca70*/  UIMAD UR5, UR43, UR7, UR5 ;  /* 0x000000072b0572a4 */ /* 0x000fe2000f8e0205 */
[----:B------:R-:W-:-:S02]  /*ca80*/  SEL R111, R30, R31, P0 ;  /* 0x0000001f1e6f7207 */ /* 0x000fc40000000000 */
[----:B------:R-:W-:Y:S01]  /*ca90*/  IADD3 R31, P4, R18, 0x40, RZ ;  /* 0x00000040121f7810 */ /* 0x000fe20007f9e0ff */
[----:B------:R-:W-:Y:S01]  /*caa0*/  UIADD3 UR5, UR9, UR5, URZ ;  /* 0x0000000509057290 */ /* 0x000fe2000fffe03f */
[----:B------:R-:W-:Y:S01]  /*cab0*/  F2FP.BF16.F32.PACK_AB R20, R13, R20 ;  /* 0x000000140d14723e */ /* 0x000fe200000010ff */
[----:B------:R-:W-:Y:S01]  /*cac0*/  ULDC.64 UR6, c[0x0][0xb40] ;  /* 0x0002d00000067ab9 */ /* 0x000fe20000000a00 */
[----:B------:R-:W-:Y:S02]  /*cad0*/  LOP3.LUT R30, R31, 0x380, RZ, 0xc0, !PT ;  /* 0x000003801f1e7812 */ /* 0x000fe400078ec0ff */
[----:B------:R-:W-:Y:S02]  /*cae0*/  SHF.R.U64 R26, R26, 0x3, RZ ;  /* 0x000000031a1a7819 */ /* 0x000fe400000012ff */
[----:B------:R-:W-:Y:S02]  /*caf0*/  SHF.R.U64 R30, R30, 0x3, RZ ;  /* 0x000000031e1e7819 */ /* 0x000fe400000012ff */
[----:B------:R-:W-:-:S02]  /*cb00*/  F2FP.BF16.F32.PACK_AB R32, R29, R32 ;  /* 0x000000201d20723e */ /* 0x000fc400000010ff */
[----:B------:R-:W-:Y:S01]  /*cb10*/  LOP3.LUT R30, R30, R31, RZ, 0x3c, !PT ;  /* 0x0000001f1e1e7212 */ /* 0x000fe200078e3cff */
[--C-:B------:R-:W-:Y:S01]  /*cb20*/  IMAD.X R31, RZ, RZ, R19.reuse, P4 ;  /* 0x000000ffff1f7224 */ /* 0x100fe200020e0613 */
[----:B------:R-:W-:Y:S02]  /*cb30*/  SEL R113, R21, R20, P0 ;  /* 0x0000001415717207 */ /* 0x000fe40000000000 */
[----:B------:R-:W-:Y:S02]  /*cb40*/  SEL R115, R20, R21, P0 ;  /* 0x0000001514737207 */ /* 0x000fe40000000000 */
[C---:B------:R-:W-:Y:S02]  /*cb50*/  IADD3 R29, P5, R18.reuse, 0x60, RZ ;  /* 0x00000060121d7810 */ /* 0x040fe40007fbe0ff */
[----:B------:R-:W-:Y:S02]  /*cb60*/  IADD3 R21, P4, R18, 0x4040, RZ ;  /* 0x0000404012157810 */ /* 0x000fe40007f9e0ff */
[----:B------:R-:W-:Y:S01]  /*cb70*/  LOP3.LUT R26, R26, R27, RZ, 0x3c, !PT ;  /* 0x0000001b1a1a7212 */ /* 0x000fe200078e3cff */
[----:B------:R-:W-:Y:S01]  /*cb80*/  IMAD.X R27, RZ, RZ, R19, P6 ;  /* 0x000000ffff1b7224 */ /* 0x000fe200030e0613 */
[----:B------:R-:W-:-:S02]  /*cb90*/  F2FP.BF16.F32.PACK_AB R25, R25, R28 ;  /* 0x0000001c1919723e */ /* 0x000fc400000010ff */
[----:B------:R-:W-:Y:S02]  /*cba0*/  LOP3.LUT R28, R29, 0x380, RZ, 0xc0, !PT ;  /* 0x000003801d1c7812 */ /* 0x000fe400078ec0ff */
[----:B------:R-:W-:Y:S02]  /*cbb0*/  LOP3.LUT R20, R21, 0x380, RZ, 0xc0, !PT ;  /* 0x0000038015147812 */ /* 0x000fe400078ec0ff */
[----:B------:R-:W-:Y:S02]  /*cbc0*/  IADD3 R13, P6, R18, 0x8000, RZ ;  /* 0x00008000120d7810 */ /* 0x000fe40007fde0ff */
[----:B------:R-:W-:Y:S01]  /*cbd0*/  F2FP.BF16.F32.PACK_AB R122, R121, R122 ;  /* 0x0000007a797a723e */ /* 0x000fe200000010ff */
[----:B------:R-:W-:Y:S01]  /*cbe0*/  VIADD R121, R221, UR42 ;  /* 0x0000002add797c36 */ /* 0x000fe20008000000 */
[----:B------:R-:W-:Y:S02]  /*cbf0*/  F2FP.BF16.F32.PACK_AB R9, R9, R12 ;  /* 0x0000000c0909723e */ /* 0x000fe400000010ff */
[----:B------:R-:W-:Y:S01]  /*cc00*/  SHF.R.U64 R28, R28, 0x3, RZ ;  /* 0x000000031c1c7819 */ /* 0x000fe200000012ff */
[----:B------:R-:W-:Y:S01]  /*cc10*/  VIADD R2, R121, 0x8 ;  /* 0x0000000879027836 */ /* 0x000fe20000000000 */
[----:B------:R-:W-:-:S02]  /*cc20*/  SHF.R.U64 R20, R20, 0x3, RZ ;  /* 0x0000000314147819 */ /* 0x000fc400000012ff */
[----:B------:R-:W-:Y:S02]  /*cc30*/  LOP3.LUT R12, R13, 0x380, RZ, 0xc0, !PT ;  /* 0x000003800d0c7812 */ /* 0x000fe400078ec0ff */
[----:B------:R-:W-:Y:S02]  /*cc40*/  F2FP.BF16.F32.PACK_AB R11, R11, R14 ;  /* 0x0000000e0b0b723e */ /* 0x000fe400000010ff */
[----:B------:R-:W-:Y:S02]  /*cc50*/  F2FP.BF16.F32.PACK_AB R10, R5, R10 ;  /* 0x0000000a050a723e */ /* 0x000fe400000010ff */
[----:B------:R-:W-:Y:S02]  /*cc60*/  F2FP.BF16.F32.PACK_AB R96, R96, R97 ;  /* 0x000000616060723e */ /* 0x000fe400000010ff */
[----:B------:R-:W-:Y:S02]  /*cc70*/  F2FP.BF16.F32.PACK_AB R93, R92, R93 ;  /* 0x0000005d5c5d723e */ /* 0x000fe400000010ff */
[----:B------:R-:W-:-:S02]  /*cc80*/  LOP3.LUT P1, RZ, R226, 0x3, RZ, 0xc0, !PT ;  /* 0x00000003e2ff7812 */ /* 0x000fc4000782c0ff */
[----:B------:R-:W-:Y:S02]  /*cc90*/  F2FP.BF16.F32.PACK_AB R80, R80, R81 ;  /* 0x000000515050723e */ /* 0x000fe400000010ff */
[----:B------:R-:W-:Y:S02]  /*cca0*/  F2FP.BF16.F32.PACK_AB R33, R33, R36 ;  /* 0x000000242121723e */ /* 0x000fe400000010ff */
[----:B------:R-:W-:Y:S01]  /*ccb0*/  LOP3.LUT R28, R28, R29, RZ, 0x3c, !PT ;  /* 0x0000001d1c1c7212 */ /* 0x000fe200078e3cff */
[--C-:B------:R-:W-:Y:S01]  /*ccc0*/  IMAD.X R29, RZ, RZ, R19.reuse, P5 ;  /* 0x000000ffff1d7224 */ /* 0x100fe200028e0613 */
[----:B------:R-:W-:Y:S01]  /*ccd0*/  LOP3.LUT R20, R20, R21, RZ, 0x3c, !PT ;  /* 0x0000001514147212 */ /* 0x000fe200078e3cff */
[----:B------:R-:W-:Y:S01]  /*cce0*/  IMAD.X R21, RZ, RZ, R19, P4 ;  /* 0x000000ffff157224 */ /* 0x000fe200020e0613 */
[----:B------:R-:W-:Y:S02]  /*ccf0*/  SHF.R.U64 R12, R12, 0x3, RZ ;  /* 0x000000030c0c7819 */ /* 0x000fe400000012ff */
[----:B------:R-:W-:-:S02]  /*cd00*/  F2FP.BF16.F32.PACK_AB R101, R100, R101 ;  /* 0x000000656465723e */ /* 0x000fc400000010ff */
[----:B------:R-:W-:Y:S02]  /*cd10*/  F2FP.BF16.F32.PACK_AB R24, R15, R24 ;  /* 0x000000180f18723e */ /* 0x000fe400000010ff */
[----:B------:R-:W-:Y:S02]  /*cd20*/  SEL R81, R11, R10, P0 ;  /* 0x0000000a0b517207 */ /* 0x000fe40000000000 */
[----:B------:R-:W-:Y:S02]  /*cd30*/  SEL R83, R10, R11, P0 ;  /* 0x0000000b0a537207 */ /* 0x000fe40000000000 */
[----:B------:R-:W-:Y:S02]  /*cd40*/  F2FP.BF16.F32.PACK_AB R88, R88, R89 ;  /* 0x000000595858723e */ /* 0x000fe400000010ff */
[C---:B------:R-:W-:Y:S02]  /*cd50*/  IADD3 R15, P5, R18.reuse, 0x4060, RZ ;  /* 0x00004060120f7810 */ /* 0x040fe40007fbe0ff */
[----:B------:R-:W-:-:S02]  /*cd60*/  IADD3 R11, P4, R18, 0x8040, RZ ;  /* 0x00008040120b7810 */ /* 0x000fc40007f9e0ff */
[----:B------:R-:W-:Y:S02]  /*cd70*/  F2FP.BF16.F32.PACK_AB R72, R72, R73 ;  /* 0x000000494848723e */ /* 0x000fe400000010ff */
[----:B------:R-:W-:Y:S02]  /*cd80*/  SEL R89, R96, R93, P0 ;  /* 0x0000005d60597207 */ /* 0x000fe40000000000 */
[----:B------:R-:W-:Y:S02]  /*cd90*/  ISETP.GE.OR P2, PT, R2, UR10, P1 ;  /* 0x0000000a02007c0c */ /* 0x000fe40008f46670 */
[----:B------:R-:W-:Y:S02]  /*cda0*/  SEL R71, R33, R32, P0 ;  /* 0x0000002021477207 */ /* 0x000fe40000000000 */
[----:B------:R-:W-:Y:S02]  /*cdb0*/  SEL R73, R32, R33, P0 ;  /* 0x0000002120497207 */ /* 0x000fe40000000000 */
[----:B------:R-:W-:-:S02]  /*cdc0*/  SEL R93, R93, R96, P0 ;  /* 0x000000605d5d7207 */ /* 0x000fc40000000000 */
[----:B------:R-:W-:Y:S01]  /*cdd0*/  LOP3.LUT R12, R12, R13, RZ, 0x3c, !PT ;  /* 0x0000000d0c0c7212 */ /* 0x000fe200078e3cff */
[----:B------:R-:W-:Y:S01]  /*cde0*/  IMAD.X R13, RZ, RZ, R19, P6 ;  /* 0x000000ffff0d7224 */ /* 0x000fe200030e0613 */
[----:B------:R-:W-:Y:S02]  /*cdf0*/  SEL R87, R108, R101, P0 ;  /* 0x000000656c577207 */ /* 0x000fe40000000000 */
[----:B------:R-:W-:Y:S02]  /*ce00*/  IADD3 R33, P3, R18, 0x20, RZ ;  /* 0x0000002012217810 */ /* 0x000fe40007f7e0ff */
[----:B------:R-:W-:Y:S02]  /*ce10*/  SEL R101, R101, R108, P0 ;  /* 0x0000006c65657207 */ /* 0x000fe40000000000 */
[----:B------:R-:W-:Y:S02]  /*ce20*/  LOP3.LUT R14, R15, 0x380, RZ, 0xc0, !PT ;  /* 0x000003800f0e7812 */ /* 0x000fe400078ec0ff */
[----:B------:R-:W-:-:S02]  /*ce30*/  LOP3.LUT R10, R11, 0x380, RZ, 0xc0, !PT ;  /* 0x000003800b0a7812 */ /* 0x000fc400078ec0ff */
[----:B------:R-:W-:Y:S02]  /*ce40*/  MOV R70, R20 ;  /* 0x0000001400467202 */ /* 0x000fe40000000f00 */
[----:B------:R-:W-:Y:S02]  /*ce50*/  F2FP.BF16.F32.PACK_AB R63, R63, R66 ;  /* 0x000000423f3f723e */ /* 0x000fe400000010ff */
[----:B------:R-:W-:Y:S02]  /*ce60*/  LOP3.LUT R32, R33, 0x380, RZ, 0xc0, !PT ;  /* 0x0000038021207812 */ /* 0x000fe400078ec0ff */
[----:B------:R-:W-:Y:S02]  /*ce70*/  SHF.R.U64 R14, R14, 0x3, RZ ;  /* 0x000000030e0e7819 */ /* 0x000fe400000012ff */
[----:B------:R-:W-:Y:S02]  /*ce80*/  SHF.R.U64 R10, R10, 0x3, RZ ;  /* 0x000000030a0a7819 */ /* 0x000fe400000012ff */
[----:B------:R-:W-:-:S02]  /*ce90*/  MOV R66, R12 ;  /* 0x0000000c00427202 */ /* 0x000fc40000000f00 */
[----:B------:R-:W-:Y:S02]  /*cea0*/  F2FP.BF16.F32.PACK_AB R139, R139, R140 ;  /* 0x0000008c8b8b723e */ /* 0x000fe400000010ff */
[----:B------:R-:W-:Y:S02]  /*ceb0*/  F2FP.BF16.F32.PACK_AB R138, R137, R138 ;  /* 0x0000008a898a723e */ /* 0x000fe400000010ff */
[----:B------:R-:W-:Y:S02]  /*cec0*/  F2FP.BF16.F32.PACK_AB R8, R119, R8 ;  /* 0x000000087708723e */ /* 0x000fe400000010ff */
[----:B------:R-:W-:Y:S02]  /*ced0*/  F2FP.BF16.F32.PACK_AB R135, R135, R136 ;  /* 0x000000888787723e */ /* 0x000fe400000010ff */
[----:B------:R-:W-:Y:S02]  /*cee0*/  F2FP.BF16.F32.PACK_AB R134, R133, R134 ;  /* 0x000000868586723e */ /* 0x000fe400000010ff */
[----:B------:R-:W-:-:S02]  /*cef0*/  F2FP.BF16.F32.PACK_AB R38, R35, R38 ;  /* 0x000000262326723e */ /* 0x000fc400000010ff */
[----:B------:R-:W-:Y:S02]  /*cf00*/  SHF.R.U64 R32, R32, 0x3, RZ ;  /* 0x0000000320207819 */ /* 0x000fe400000012ff */
[----:B------:R-:W-:Y:S02]  /*cf10*/  LOP3.LUT R35, R18, 0x380, RZ, 0xc0, !PT ;  /* 0x0000038012237812 */ /* 0x000fe400078ec0ff */
[----:B------:R-:W-:Y:S02]  /*cf20*/  F2FP.BF16.F32.PACK_AB R62, R59, R62 ;  /* 0x0000003e3b3e723e */ /* 0x000fe400000010ff */
[----:B------:R-:W-:Y:S01]  /*cf30*/  LOP3.LUT R14, R14, R15, RZ, 0x3c, !PT ;  /* 0x0000000f0e0e7212 */ /* 0x000fe200078e3cff */
[--C-:B------:R-:W-:Y:S01]  /*cf40*/  IMAD.X R15, RZ, RZ, R19.reuse, P5 ;  /* 0x000000ffff0f7224 */ /* 0x100fe200028e0613 */
[----:B------:R-:W-:Y:S01]  /*cf50*/  LOP3.LUT R10, R10, R11, RZ, 0x3c, !PT ;  /* 0x0000000b0a0a7212 */ /* 0x000fe200078e3cff */
[----:B------:R-:W-:Y:S01]  /*cf60*/  IMAD.X R11, RZ, RZ, R19, P4 ;  /* 0x000000ffff0b7224 */ /* 0x000fe200020e0613 */
[----:B------:R-:W-:-:S02]  /*cf70*/  F2FP.BF16.F32.PACK_AB R40, R37, R40 ;  /* 0x000000282528723e */ /* 0x000fc400000010ff */
[----:B------:R-:W-:Y:S02]  /*cf80*/  SEL R5, R139, R138, P0 ;  /* 0x0000008a8b057207 */ /* 0x000fe40000000000 */
[----:B------:R-:W-:Y:S02]  /*cf90*/  SEL R117, R9, R8, P0 ;  /* 0x0000000809757207 */ /* 0x000fe40000000000 */
[----:B------:R-:W-:Y:S02]  /*cfa0*/  SEL R119, R8, R9, P0 ;  /* 0x0000000908777207 */ /* 0x000fe40000000000 */
[----:B------:R-:W-:Y:S02]  /*cfb0*/  F2FP.BF16.F32.PACK_AB R131, R131, R132 ;  /* 0x000000848383723e */ /* 0x000fe400000010ff */
[----:B------:R-:W-:Y:S02]  /*cfc0*/  F2FP.BF16.F32.PACK_AB R130, R129, R130 ;  /* 0x000000828182723e */ /* 0x000fe400000010ff */
[----:B------:R-:W-:-:S02]  /*cfd0*/  F2FP.BF16.F32.PACK_AB R85, R84, R85 ;  /* 0x000000555455723e */ /* 0x000fc400000010ff */
[----:B------:R-:W-:Y:S02]  /*cfe0*/  SEL R139, R138, R139, P0 ;  /* 0x0000008b8a8b7207 */ /* 0x000fe40000000000 */
[----:B------:R-:W-:Y:S02]  /*cff0*/  SEL R37, R135, R134, P0 ;  /* 0x0000008687257207 */ /* 0x000fe40000000000 */
[----:B------:R-:W-:Y:S02]  /*d000*/  IADD3 R9, P5, R18, 0x8060, RZ ;  /* 0x0000806012097810 */ /* 0x000fe40007fbe0ff */
[----:B------:R-:W-:Y:S02]  /*d010*/  F2FP.BF16.F32.PACK_AB R127, R127, R128 ;  /* 0x000000807f7f723e */ /* 0x000fe400000010ff */
[----:B------:R-:W-:Y:S02]  /*d020*/  F2FP.BF16.F32.PACK_AB R126, R125, R126 ;  /* 0x0000007e7d7e723e */ /* 0x000fe400000010ff */
[----:B------:R-:W-:-:S02]  /*d030*/  F2FP.BF16.F32.PACK_AB R77, R76, R77 ;  /* 0x0000004d4c4d723e */ /* 0x000fc400000010ff */
[----:B------:R-:W-:Y:S02]  /*d040*/  SEL R135, R134, R135, P0 ;  /* 0x0000008786877207 */ /* 0x000fe40000000000 */
[----:B------:R-:W-:Y:S01]  /*d050*/  LOP3.LUT R32, R32, R33, RZ, 0x3c, !PT ;  /* 0x0000002120207212 */ /* 0x000fe200078e3cff */
[----:B------:R-:W-:Y:S01]  /*d060*/  IMAD.X R33, RZ, RZ, R19, P3 ;  /* 0x000000ffff217224 */ /* 0x000fe200018e0613 */
[----:B------:R-:W-:Y:S02]  /*d070*/  SHF.R.U64 R35, R35, 0x3, RZ ;  /* 0x0000000323237819 */ /* 0x000fe400000012ff */
[----:B------:R-:W-:Y:S02]  /*d080*/  F2FP.BF16.F32.PACK_AB R123, R123, R124 ;  /* 0x0000007c7b7b723e */ /* 0x000fe400000010ff */
[----:B------:R-:W-:Y:S02]  /*d090*/  SEL R75, R25, R24, P0 ;  /* 0x00000018194b7207 */ /* 0x000fe40000000000 */
[----:B------:R-:W-:-:S02]  /*d0a0*/  SEL R79, R24, R25, P0 ;  /* 0x00000019184f7207 */ /* 0x000fc40000000000 */
[----:B------:R-:W-:Y:S02]  /*d0b0*/  SEL R99, R63, R62, P0 ;  /* 0x0000003e3f637207 */ /* 0x000fe40000000000 */
        /* <DEDUP_REMOVED lines=14> */
[----:B------:R-:W-:Y:S02]  /*d1a0*/  IADD3 R25, P3, R18, 0x4020, RZ ;  /* 0x0000402012197810 */ /* 0x000fe40007f7e0ff */
[----:B------:R-:W-:Y:S02]  /*d1b0*/  SEL R43, R131, R130, P0 ;  /* 0x00000082832b7207 */ /* 0x000fe40000000000 */
[----:B------:R-:W-:-:S02]  /*d1c0*/  SEL R91, R88, R85, P0 ;  /* 0x00000055585b7207 */ /* 0x000fc40000000000 */
[----:B------:R-:W-:Y:S02]  /*d1d0*/  LOP3.LUT R8, R9, 0x380, RZ, 0xc0, !PT ;  /* 0x0000038009087812 */ /* 0x000fe400078ec0ff */
[----:B------:R-:W-:Y:S02]  /*d1e0*/  MOV R62, R10 ;  /* 0x0000000a003e7202 */ /* 0x000fe40000000f00 */
[----:B------:R-:W-:Y:S02]  /*d1f0*/  SEL R131, R130, R131, P0 ;  /* 0x0000008382837207 */ /* 0x000fe40000000000 */
[----:B------:R-:W-:Y:S02]  /*d200*/  SEL R45, R127, R126, P0 ;  /* 0x0000007e7f2d7207 */ /* 0x000fe40000000000 */
[----:B------:R-:W-:Y:S02]  /*d210*/  SEL R85, R85, R88, P0 ;  /* 0x0000005855557207 */ /* 0x000fe40000000000 */
[----:B------:R-:W-:-:S02]  /*d220*/  SEL R95, R80, R77, P0 ;  /* 0x0000004d505f7207 */ /* 0x000fc40000000000 */
[----:B------:R-:W-:Y:S01]  /*d230*/  LOP3.LUT R34, R35, R18, RZ, 0x3c, !PT ;  /* 0x0000001223227212 */ /* 0x000fe200078e3cff */
[----:B------:R-:W-:Y:S01]  /*d240*/  IMAD.MOV.U32 R35, RZ, RZ, R19 ;  /* 0x000000ffff237224 */ /* 0x000fe200078e0013 */
[----:B------:R-:W-:Y:S02]  /*d250*/  MOV R68, R14 ;  /* 0x0000000e00447202 */ /* 0x000fe40000000f00 */
        /* <DEDUP_REMOVED lines=12> */
[----:B------:R-:W-:Y:S02]  /*d320*/  LOP3.LUT R24, R25, 0x380, RZ, 0xc0, !PT ;  /* 0x0000038019187812 */ /* 0x000fe400078ec0ff */
[----:B------:R-:W-:Y:S02]  /*d330*/  SEL R69, R69, R72, P0 ;  /* 0x0000004845457207 */ /* 0x000fe40000000000 */
[----:B------:R-:W-:Y:S02]  /*d340*/  SHF.R.U64 R8, R8, 0x3, RZ ;  /* 0x0000000308087819 */ /* 0x000fe400000012ff */
[----:B------:R-:W-:-:S02]  /*d350*/  SEL R65, R64, R65, P0 ;  /* 0x0000004140417207 */ /* 0x000fc40000000000 */
[----:B------:R-:W-:Y:S02]  /*d360*/  MOV R76, R28 ;  /* 0x0000001c004c7202 */ /* 0x000fe40000000f00 */
[----:B------:R-:W-:Y:S02]  /*d370*/  MOV R74, R26 ;  /* 0x0000001a004a7202 */ /* 0x000fe40000000f00 */
[----:B------:R-:W-:Y:S02]  /*d380*/  MOV R33, R32 ;  /* 0x0000002000217202 */ /* 0x000fe40000000f00 */
[----:B------:R-:W-:Y:S02]  /*d390*/  MOV R78, R30 ;  /* 0x0000001e004e7202 */ /* 0x000fe40000000f00 */
[----:B------:R-:W-:Y:S02]  /*d3a0*/  SHF.R.U64 R24, R24, 0x3, RZ ;  /* 0x0000000318187819 */ /* 0x000fe400000012ff */
[----:B------:R-:W-:-:S02]  /*d3b0*/  MOV R35, R34 ;  /* 0x0000002200237202 */ /* 0x000fc40000000f00 */
[----:B------:R-:W-:Y:S02]  /*d3c0*/  SEL R47, R46, R47, P0 ;  /* 0x0000002f2e2f7207 */ /* 0x000fe40000000000 */
[----:B------:R-:W-:Y:S01]  /*d3d0*/  LOP3.LUT R8, R8, R9, RZ, 0x3c, !PT ;  /* 0x0000000908087212 */ /* 0x000fe200078e3cff */
[----:B------:R-:W-:Y:S01]  /*d3e0*/  IMAD.X R9, RZ, RZ, R19, P5 ;  /* 0x000000ffff097224 */ /* 0x000fe200028e0613 */
[----:B------:R-:W-:Y:S02]  /*d3f0*/  SEL R57, R56, R57, P0 ;  /* 0x0000003938397207 */ /* 0x000fe40000000000 */
[----:B------:R-:W-:Y:S02]  /*d400*/  SEL R49, R48, R49, P0 ;  /* 0x0000003130317207 */ /* 0x000fe40000000000 */
[----:B------:R-:W-:Y:S02]  /*d410*/  SEL R55, R54, R55, P0 ;  /* 0x0000003736377207 */ /* 0x000fe40000000000 */
[----:B------:R-:W-:-:S02]  /*d420*/  SEL R41, R40, R41, P0 ;  /* 0x0000002928297207 */ /* 0x000fc40000000000 */
[----:B------:R-:W-:Y:S02]  /*d430*/  SEL R39, R38, R39, P0 ;  /* 0x0000002726277207 */ /* 0x000fe40000000000 */
[----:B------:R-:W-:Y:S01]  /*d440*/  LOP3.LUT R24, R24, R25, RZ, 0x3c, !PT ;  /* 0x0000001918187212 */ /* 0x000fe200078e3cff */
[----:B------:R-:W-:Y:S01]  /*d450*/  IMAD.X R25, RZ, RZ, R19, P3 ;  /* 0x000000ffff197224 */ /* 0x000fe200018e0613 */
[----:B-1----:R-:W-:Y:S02]  /*d460*/  IADD3 R7, P3, R18, 0x8020, RZ ;  /* 0x0000802012077810 */ /* 0x002fe40007f7e0ff */
[----:B------:R-:W-:Y:S01]  /*d470*/  MOV R21, R8 ;  /* 0x0000000800157202 */ /* 0x000fe20000000f00 */
[----:B--2---:R-:W-:Y:S01]  /*d480*/  SHFL.IDX PT, R89, R89, R0, 0x1c1f ;  /* 0x001c1f0059597589 */ /* 0x004fe200000e0000 */
[----:B------:R-:W-:Y:S02]  /*d490*/  LOP3.LUT R2, R0, 0x2, RZ, 0x3c, !PT ;  /* 0x0000000200027812 */ /* 0x000fe400078e3cff */
[----:B------:R-:W-:Y:S01]  /*d4a0*/  LOP3.LUT R6, R7, 0x380, RZ, 0xc0, !PT ;  /* 0x0000038007067812 */ /* 0x000fe200078ec0ff */
[----:B------:R-:W-:Y:S01]  /*d4b0*/  SHFL.IDX PT, R87, R87, R0, 0x1c1f ;  /* 0x001c1f0057577589 */ /* 0x000fe200000e0000 */
[----:B------:R-:W-:-:S02]  /*d4c0*/  MOV R72, R24 ;  /* 0x0000001800487202 */ /* 0x000fc40000000f00 */
[----:B------:R-:W-:Y:S01]  /*d4d0*/  SHF.R.U64 R6, R6, 0x3, RZ ;  /* 0x0000000306067819 */ /* 0x000fe200000012ff */
[----:B------:R-:W1:Y:S01]  /*d4e0*/  SHFL.IDX PT, R20, R93, R2, 0x1c1f ;  /* 0x001c1f025d147589 */ /* 0x000e6200000e0000 */
[----:B------:R-:W-:Y:S02]  /*d4f0*/  ISETP.GE.OR P1, PT, R121, UR10, P1 ;  /* 0x0000000a79007c0c */ /* 0x000fe40008f26670 */
[----:B------:R-:W-:Y:S01]  /*d500*/  LOP3.LUT R6, R6, R7, RZ, 0x3c, !PT ;  /* 0x0000000706067212 */ /* 0x000fe200078e3cff */
[----:B------:R-:W2:Y:S01]  /*d510*/  SHFL.IDX PT, R12, R101, R2, 0x1c1f ;  /* 0x001c1f02650c7589 */ /* 0x000ea200000e0000 */
[----:B------:R-:W-:-:S03]  /*d520*/  IMAD.X R7, RZ, RZ, R19, P3 ;  /* 0x000000ffff077224 */ /* 0x000fc600018e0613 */
[----:B------:R-:W-:Y:S02]  /*d530*/  SHFL.IDX PT, R5, R5, R0, 0x1c1f ;  /* 0x001c1f0005057589 */ /* 0x000fe400000e0000 */
[----:B------:R-:W-:Y:S01]  /*d540*/  MOV R64, R6 ;  /* 0x0000000600407202 */ /* 0x000fe20000000f00 */
[----:B------:R-:W-:Y:S01]  /*d550*/  IMAD.U32 R7, RZ, RZ, UR9 ;  /* 0x00000009ff077e24 */ /* 0x000fe2000f8e00ff */
[----:B------:R-:W3:Y:S01]  /*d560*/  SHFL.IDX PT, R10, R139, R2, 0x1c1f ;  /* 0x001c1f028b0a7589 */ /* 0x000ee200000e0000 */
[----:B------:R-:W-:Y:S01]  /*d570*/  IMAD.U32 R7, RZ, RZ, UR5 ;  /* 0x00000005ff077e24 */ /* 0x000fe2000f8e00ff */
[----:B------:R-:W-:Y:S01]  /*d580*/  USHF.R.S32.HI UR5, URZ, 0x1f, UR44 ;  /* 0x0000001f3f057899 */ /* 0x000fe2000801142c */
[----:B------:R-:W-:Y:S01]  /*d590*/  IMAD.U32 R6, RZ, RZ, UR8 ;  /* 0x00000008ff067e24 */ /* 0x000fe2000f8e00ff */
[----:B------:R-:W-:Y:S04]  /*d5a0*/  SHFL.IDX PT, R37, R37, R0, 0x1c1f ;  /* 0x001c1f0025257589 */ /* 0x000fe800000e0000 */
[----:B------:R-:W4:Y:S04]  /*d5b0*/  SHFL.IDX PT, R14, R135, R2, 0x1c1f ;  /* 0x001c1f02870e7589 */ /* 0x000f2800000e0000 */
[----:B------:R-:W-:Y:S01]  /*d5c0*/  SHFL.IDX PT, R43, R43, R0, 0x1c1f ;  /* 0x001c1f002b2b7589 */ /* 0x000fe200000e0000 */
[----:B-1----:R-:W-:-:S02]  /*d5d0*/  SEL R13, R89, R20, P0 ;  /* 0x00000014590d7207 */ /* 0x002fc40000000000 */
[----:B------:R-:W-:Y:S01]  /*d5e0*/  SEL R15, R20, R89, P0 ;  /* 0x00000059140f7207 */ /* 0x000fe20000000000 */
[----:B------:R-:W-:Y:S01]  /*d5f0*/  SHFL.IDX PT, R91, R91, R0, 0x1c1f ;  /* 0x001c1f005b5b7589 */ /* 0x000fe200000e0000 */
[----:B--2---:R-:W-:Y:S02]  /*d600*/  SEL R9, R87, R12, P0 ;  /* 0x0000000c57097207 */ /* 0x004fe40000000000 */
[----:B------:R-:W-:Y:S01]  /*d610*/  SEL R11, R12, R87, P0 ;  /* 0x000000570c0b7207 */ /* 0x000fe20000000000 */
[----:B------:R-:W1:Y:S01]  /*d620*/  SHFL.IDX PT, R26, R131, R2, 0x1c1f ;  /* 0x001c1f02831a7589 */ /* 0x000e6200000e0000 */
[----:B------:R-:W2:Y:S03]  /*d630*/  LDC.64 R86, c[0x0][0xb78] ;  /* 0x0002de00ff567b82 */ /* 0x000ea60000000a00 */
[----:B------:R-:W5:Y:S01]  /*d640*/  SHFL.IDX PT, R28, R85, R2, 0x1c1f ;  /* 0x001c1f02551c7589 */ /* 0x000f6200000e0000 */
[----:B---3--:R-:W-:-:S02]  /*d650*/  SEL R8, R5, R10, P0 ;  /* 0x0000000a05087207 */ /* 0x008fc40000000000 */
[----:B------:R-:W-:Y:S01]  /*d660*/  SEL R10, R10, R5, P0 ;  /* 0x000000050a0a7207 */ /* 0x000fe20000000000 */
[----:B------:R-:W-:Y:S01]  /*d670*/  SHFL.IDX PT, R45, R45, R0, 0x1c1f ;  /* 0x001c1f002d2d7589 */ /* 0x000fe200000e0000 */
[----:B------:R-:W-:-:S03]  /*d680*/  SHF.R.S32.HI R5, RZ, 0x1f, R121 ;  /* 0x0000001fff057819 */ /* 0x000fc60000011479 */
[----:B------:R-:W-:Y:S01]  /*d690*/  SHFL.IDX PT, R95, R95, R0, 0x1c1f ;  /* 0x001c1f005f5f7589 */ /* 0x000fe200000e0000 */
[----:B----4-:R-:W-:Y:S02]  /*d6a0*/  SEL R12, R37, R14, P0 ;  /* 0x0000000e250c7207 */ /* 0x010fe40000000000 */
[----:B------:R-:W-:Y:S01]  /*d6b0*/  SEL R14, R14, R37, P0 ;  /* 0x000000250e0e7207 */ /* 0x000fe20000000000 */
[----:B------:R-:W3:Y:S04]  /*d6c0*/  SHFL.IDX PT, R30, R127, R2, 0x1c1f ;  /* 0x001c1f027f1e7589 */ /* 0x000ee800000e0000 */
[----:B------:R-:W4:Y:S01]  /*d6d0*/  SHFL.IDX PT, R32, R77, R2, 0x1c1f ;  /* 0x001c1f024d207589 */ /* 0x000f2200000e0000 */
[----:B------:R-:W-:Y:S01]  /*d6e0*/  BAR.SYNC.DEFER_BLOCKING 0x1, 0x100 ;  /* 0x0044000000007b1d */ /* 0x000fe20000010000 */
[----:B-1----:R-:W-:Y:S01]  /*d6f0*/  SEL R24, R43, R26, P0 ;  /* 0x0000001a2b187207 */ /* 0x002fe20000000000 */
[----:B--2---:R-:W-:Y:S01]  /*d700*/  IMAD.WIDE.U32 R6, R86, UR44, R6 ;  /* 0x0000002c56067c25 */ /* 0x004fe2000f8e0006 */
[----:B------:R-:W-:-:S02]  /*d710*/  SEL R26, R26, R43, P0 ;  /* 0x0000002b1a1a7207 */ /* 0x000fc40000000000 */
[----:B-----5:R-:W-:Y:S02]  /*d720*/  SEL R25, R91, R28, P0 ;  /* 0x0000001c5b197207 */ /* 0x020fe40000000000 */
[----:B------:R-:W-:Y:S01]  /*d730*/  SEL R27, R28, R91, P0 ;  /* 0x0000005b1c1b7207 */ /* 0x000fe20000000000 */
[----:B------:R-:W-:Y:S04]  /*d740*/  SHFL.IDX PT, R51, R51, R0, 0x1c1f ;  /* 0x001c1f0033337589 */ /* 0x000fe800000e0000 */
[----:B------:R-:W1:Y:S04]  /*d750*/  SHFL.IDX PT, R34, R123, R2, 0x1c1f ;  /* 0x001c1f027b227589 */ /* 0x000e6800000e0000 */
[----:B------:R-:W-:Y:S01]  /*d760*/  SHFL.IDX PT, R53, R53, R0, 0x1c1f ;  /* 0x001c1f0035357589 */ /* 0x000fe200000e0000 */
[----:B---3--:R-:W-:-:S02]  /*d770*/  SEL R28, R45, R30, P0 ;  /* 0x0000001e2d1c7207 */ /* 0x008fc40000000000 */
[----:B------:R-:W-:Y:S01]  /*d780*/  SEL R30, R30, R45, P0 ;  /* 0x0000002d1e1e7207 */ /* 0x000fe20000000000 */
[----:B------:R-:W-:Y:S01]  /*d790*/  SHFL.IDX PT, R59, R59, R0, 0x1c1f ;  /* 0x001c1f003b3b7589 */ /* 0x000fe200000e0000 */
[----:B----4-:R-:W-:Y:S02]  /*d7a0*/  SEL R29, R95, R32, P0 ;  /* 0x000000205f1d7207 */ /* 0x010fe40000000000 */
[----:B------:R-:W-:Y:S01]  /*d7b0*/  SEL R31, R32, R95, P0 ;  /* 0x0000005f201f7207 */ /* 0x000fe20000000000 */
[----:B------:R-:W-:Y:S04]  /*d7c0*/  SHFL.IDX PT, R61, R61, R0, 0x1c1f ;  /* 0x001c1f003d3d7589 */ /* 0x000fe800000e0000 */
[----:B------:R-:W-:Y:S04]  /*d7d0*/  SHFL.IDX PT, R67, R67, R0, 0x1c1f ;  /* 0x001c1f0043437589 */ /* 0x000fe800000e0000 */
[----:B------:R-:W-:Y:S04]  /*d7e0*/  SHFL.IDX PT, R71, R71, R0, 0x1c1f ;  /* 0x001c1f0047477589 */ /* 0x000fe800000e0000 */
[----:B------:R-:W-:Y:S01]  /*d7f0*/  SHFL.IDX PT, R75, R75, R0, 0x1c1f ;  /* 0x001c1f004b4b7589 */ /* 0x000fe200000e0000 */
[----:B-1----:R-:W-:-:S02]  /*d800*/  SEL R32, R51, R34, P0 ;  /* 0x0000002233207207 */ /* 0x002fc40000000000 */
[----:B------:R-:W-:Y:S01]  /*d810*/  SEL R34, R34, R51, P0 ;  /* 0x0000003322227207 */ /* 0x000fe20000000000 */
        /* <DEDUP_REMOVED lines=18> */
[----:B------:R-:W1:Y:S04]  /*d940*/  SHFL.IDX PT, R54, R39, R2, 0x1c1f ;  /* 0x001c1f0227367589 */ /* 0x000e6800000e0000 */
[----:B------:R-:W-:Y:S04]  /*d950*/  SHFL.IDX PT, R42, R79, R2, 0x1c1f ;  /* 0x001c1f024f2a7589 */ /* 0x000fe800000e0000 */
[----:B------:R-:W-:Y:S04]  /*d960*/  SHFL.IDX PT, R56, R111, R2, 0x1c1f ;  /* 0x001c1f026f387589 */ /* 0x000fe800000e0000 */
[----:B------:R-:W2:Y:S04]  /*d970*/  SHFL.IDX PT, R58, R115, R2, 0x1c1f ;  /* 0x001c1f02733a7589 */ /* 0x000ea800000e0000 */
[----:B------:R-:W-:Y:S04]  /*d980*/  SHFL.IDX PT, R44, R83, R2, 0x1c1f ;  /* 0x001c1f02532c7589 */ /* 0x000fe800000e0000 */
[----:B------:R-:W3:Y:S04]  /*d990*/  SHFL.IDX PT, R60, R119, R2, 0x1c1f ;  /* 0x001c1f02773c7589 */ /* 0x000ee800000e0000 */
[----:B------:R4:W-:Y:S01]  /*d9a0*/  STSM.16.M88.4 [R35], R8 ;  /* 0x0000000823007844 */ /* 0x0009e20000000200 */
[----:B-1----:R-:W-:-:S02]  /*d9b0*/  SEL R37, R107, R54, P0 ;  /* 0x000000366b257207 */ /* 0x002fc40000000000 */
[----:B------:R-:W-:Y:S01]  /*d9c0*/  SEL R39, R54, R107, P0 ;  /* 0x0000006b36277207 */ /* 0x000fe20000000000 */
[----:B------:R1:W-:Y:S04]  /*d9d0*/  STSM.16.M88.4 [R33], R12 ;  /* 0x0000000c21007844 */ /* 0x0003e80000000200 */
[----:B------:R5:W-:Y:S04]  /*d9e0*/  STSM.16.M88.4 [R78], R24 ;  /* 0x000000184e007844 */ /* 0x000be80000000200 */
[----:B------:R-:W-:Y:S01]  /*d9f0*/  STSM.16.M88.4 [R76], R28 ;  /* 0x0000001c4c007844 */ /* 0x000fe20000000200 */
[----:B--2---:R-:W-:-:S02]  /*da00*/  SEL R41, R113, R58, P0 ;  /* 0x0000003a71297207 */ /* 0x004fc40000000000 */
[----:B------:R-:W-:Y:S02]  /*da10*/  SEL R43, R58, R113, P0 ;  /* 0x000000713a2b7207 */ /* 0x000fe40000000000 */
[----:B----4-:R-:W-:Y:S02]  /*da20*/  SEL R35, R46, R97, P0 ;  /* 0x000000612e237207 */ /* 0x010fe40000000000 */
[----:B------:R-:W-:Y:S02]  /*da30*/  SEL R8, R53, R0, P0 ;  /* 0x0000000035087207 */ /* 0x000fe40000000000 */
[----:B-1----:R-:W-:Y:S02]  /*da40*/  SEL R33, R97, R46, P0 ;  /* 0x0000002e61217207 */ /* 0x002fe40000000000 */
[----:B------:R-:W-:Y:S01]  /*da50*/  SEL R10, R0, R53, P0 ;  /* 0x00000035000a7207 */ /* 0x000fe20000000000 */
[----:B------:R-:W-:Y:S01]  /*da60*/  IMAD R0, R86, UR5, RZ ;  /* 0x0000000556007c24 */ /* 0x000fe2000f8e02ff */
[----:B------:R-:W-:Y:S01]  /*da70*/  SEL R9, R99, R48, P0 ;  /* 0x0000003063097207 */ /* 0x000fe20000000000 */
[----:B------:R-:W-:Y:S01]  /*da80*/  STSM.16.M88.4 [R74], R32 ;  /* 0x000000204a007844 */ /* 0x000fe20000000200 */
[----:B------:R-:W-:Y:S01]  /*da90*/  SEL R11, R48, R99, P0 ;  /* 0x00000063300b7207 */ /* 0x000fe20000000000 */
[----:B------:R-:W-:Y:S01]  /*daa0*/  IMAD R2, R87, UR44, R0 ;  /* 0x0000002c57027c24 */ /* 0x000fe2000f8e0200 */
[----:B------:R-:W-:-:S02]  /*dab0*/  SEL R12, R59, R20, P0 ;  /* 0x000000143b0c7207 */ /* 0x000fc40000000000 */
[----:B------:R-:W-:Y:S01]  /*dac0*/  SEL R14, R20, R59, P0 ;  /* 0x0000003b140e7207 */ /* 0x000fe20000000000 */
[----:B------:R1:W-:Y:S01]  /*dad0*/  STSM.16.M88.4 [R72], R8 ;  /* 0x0000000848007844 */ /* 0x0003e20000000200 */
[----:B------:R-:W-:Y:S02]  /*dae0*/  SEL R13, R103, R50, P0 ;  /* 0x00000032670d7207 */ /* 0x000fe40000000000 */
[----:B------:R-:W-:Y:S02]  /*daf0*/  SEL R15, R50, R103, P0 ;  /* 0x00000067320f7207 */ /* 0x000fe40000000000 */
[----:B-----5:R-:W-:Y:S02]  /*db00*/  SEL R24, R61, R36, P0 ;  /* 0x000000243d187207 */ /* 0x020fe40000000000 */
        /* <DEDUP_REMOVED lines=20> */
[----:B------:R-:W-:-:S03]  /*dc50*/  IADD3 R0, P3, R121, R6, RZ ;  /* 0x0000000679007210 */ /* 0x000fc60007f7e0ff */
[----:B------:R-:W-:Y:S01]  /*dc60*/  STSM.16.M88.4 [R21], R28 ;  /* 0x0000001c15007844 */ /* 0x000fe20000000200 */
[----:B------:R-:W-:Y:S02]  /*dc70*/  IADD3.X R5, R5, R7, R2, P3, !PT ;  /* 0x0000000705057210 */ /* 0x000fe40001ffe402 */
        /* <DEDUP_REMOVED lines=35> */
.L_x_4673:
[----:B------:R-:W-:Y:S05]  /*deb0*/  BSYNC B0 ;  /* 0x0000000000007941 */ /* 0x000fea0003800000 */
.L_x_4672:
[----:B------:R-:W-:Y:S05]  /*dec0*/  BRA `(.L_x_4671) ;  /* 0x00000008004c7947 */ /* 0x000fea0003800000 */
.L_x_4670:
[----:B------:R-:W1:Y:S01]  /*ded0*/  LDC R12, c[0x0][0xdac] ;  /* 0x00036b00ff0c7b82 */ /* 0x000e620000000800 */
[----:B------:R-:W-:Y:S01]  /*dee0*/  ISETP.GT.AND P0, PT, R229, 0x7f, PT ;  /* 0x0000007fe500780c */ /* 0x000fe20003f04270 */
[----:B------:R-:W-:Y:S01]  /*def0*/  USHF.R.S32.HI UR6, URZ, 0x1f, UR43 ;  /* 0x0000001f3f067899 */ /* 0x000fe2000801142b */
[----:B------:R-:W-:Y:S01]  /*df00*/  BSSY B0, `(.L_x_4674) ;  /* 0x000001c000007945 */ /* 0x000fe20003800000 */
[----:B------:R-:W-:Y:S01]  /*df10*/  USHF.R.S32.HI UR7, URZ, 0x1f, UR44 ;  /* 0x0000001f3f077899 */ /* 0x000fe2000801142c */
[----:B------:R-:W-:-:S03]  /*df20*/  SHF.R.S32.HI R23, RZ, 0x1f, R22 ;  /* 0x0000001fff177819 */ /* 0x000fc60000011416 */
[----:B------:R-:W2:Y:S08]  /*df30*/  LDC.64 R6, c[0x0][0xae0] ;  /* 0x0002b800ff067b82 */ /* 0x000eb00000000a00 */
[----:B------:R-:W3:Y:S01]  /*df40*/  LDC.64 R8, c[0x0][0xae8] ;  /* 0x0002ba00ff087b82 */ /* 0x000ee20000000a00 */
[----:B------:R-:W-:Y:S05]  /*df50*/  @P0 BRA `(.L_x_4675) ;  /* 0x0000000000580947 */ /* 0x000fea0003800000 */
[----:B------:R-:W4:Y:S01]  /*df60*/  S2R R0, SR_TID.X ;  /* 0x0000000000007919 */ /* 0x000f220000002100 */
[----:B------:R-:W-:Y:S01]  /*df70*/  IMAD.U32 R2, RZ, RZ, UR42 ;  /* 0x0000002aff027e24 */ /* 0x000fe2000f8e00ff */
[----:B------:R-:W-:-:S04]  /*df80*/  ULDC UR5, c[0x0][0xa88] ;  /* 0x0002a20000057ab9 */ /* 0x000fc80000000800 */
[----:B----4-:R-:W-:-:S04]  /*df90*/  IADD3 R2, R2, -0x80, R0 ;  /* 0xffffff8002027810 */ /* 0x010fc80007ffe000 */
[----:B------:R-:W-:-:S13]  /*dfa0*/  ISETP.GE.AND P0, PT, R2, UR5, PT ;  /* 0x0000000502007c0c */ /* 0x000fda000bf06270 */
[----:B------:R-:W-:Y:S05]  /*dfb0*/  @P0 BRA `(.L_x_4675) ;  /* 0x0000000000400947 */ /* 0x000fea0003800000 */
[----:B------:R-:W4:Y:S01]  /*dfc0*/  LDC.64 R4, c[0x0][0xb70] ;  /* 0x0002dc00ff047b82 */ /* 0x000f220000000a00 */
[----:B------:R-:W-:Y:S01]  /*dfd0*/  SHF.R.S32.HI R3, RZ, 0x1f, R2 ;  /* 0x0000001fff037819 */ /* 0x000fe20000011402 */
[----:B------:R-:W-:-:S06]  /*dfe0*/  ULDC.64 UR8, c[0x0][0xb40] ;  /* 0x0002d00000087ab9 */ /* 0x000fcc0000000a00 */
[----:B------:R-:W5:Y:S01]  /*dff0*/  LDC.64 R10, c[0x0][0xb78] ;  /* 0x0002de00ff0a7b82 */ /* 0x000f620000000a00 */
[C---:B----4-:R-:W-:Y:S02]  /*e000*/  IMAD R0, R4.reuse, UR6, RZ ;  /* 0x0000000604007c24 */ /* 0x050fe4000f8e02ff */
[----:B------:R-:W-:-:S04]  /*e010*/  IMAD.WIDE.U32 R2, R4, UR43, R2 ;  /* 0x0000002b04027c25 */ /* 0x000fc8000f8e0002 */
[----:B------:R-:W-:Y:S02]  /*e020*/  IMAD R5, R5, UR43, R0 ;  /* 0x0000002b05057c24 */ /* 0x000fe4000f8e0200 */
[C---:B-----5:R-:W-:Y:S02]  /*e030*/  IMAD R0, R10.reuse, UR7, RZ ;  /* 0x000000070a007c24 */ /* 0x060fe4000f8e02ff */
        /* <DEDUP_REMOVED lines=8> */
.L_x_4675:
[----:B------:R-:W-:Y:S05]  /*e0c0*/  BSYNC B0 ;  /* 0x0000000000007941 */ /* 0x000fea0003800000 */
.L_x_4674:
[----:B------:R-:W-:Y:S01]  /*e0d0*/  ULDC UR5, c[0x0][0xa88] ;  /* 0x0002a20000057ab9 */ /* 0x000fe20000000800 */
[C---:B--2---:R-:W-:Y:S01]  /*e0e0*/  IMAD R0, R6.reuse, UR6, RZ ;  /* 0x0000000606007c24 */ /* 0x044fe2000f8e02ff */
[----:B------:R-:W-:Y:S01]  /*e0f0*/  UIADD3 UR42, -UR42, UR5, URZ ;  /* 0x000000052a2a7290 */ /* 0x000fe2000fffe13f */
[----:B----4-:R-:W-:Y:S01]  /*e100*/  IMAD.WIDE.U32 R2, R6, UR43, R22 ;  /* 0x0000002b06027c25 */ /* 0x010fe2000f8e0016 */
[----:B------:R-:W-:Y:S01]  /*e110*/  ULOP3.LUT UR39, URZ, UR39, URZ, 0x33, !UPT ;  /* 0x000000273f277292 */ /* 0x000fe2000f8e333f */
[----:B------:R-:W-:Y:S01]  /*e120*/  SHF.R.S32.HI R223, RZ, 0x1f, R222 ;  /* 0x0000001fffdf7819 */ /* 0x000fe200000114de */
[----:B------:R-:W-:Y:S01]  /*e130*/  BSSY B0, `(.L_x_4676) ;  /* 0x0000024000007945 */ /* 0x000fe20003800000 */
[----:B------:R-:W-:Y:S01]  /*e140*/  IMAD R5, R7, UR43, R0 ;  /* 0x0000002b07057c24 */ /* 0x000fe2000f8e0200 */
[C---:B------:R-:W-:Y:S01]  /*e150*/  ISETP.GE.AND P3, PT, R222.reuse, UR42, PT ;  /* 0x0000002ade007c0c */ /* 0x040fe2000bf66270 */
[C---:B------:R-:W-:Y:S02]  /*e160*/  VIADD R0, R222.reuse, 0x40 ;  /* 0x00000040de007836 */ /* 0x040fe40000000000 */
[----:B------:R-:W-:-:S02]  /*e170*/  VIADD R4, R222, 0x20 ;  /* 0x00000020de047836 */ /* 0x000fc40000000000 */
[----:B------:R-:W-:Y:S01]  /*e180*/  IMAD.IADD R3, R3, 0x1, R5 ;  /* 0x0000000103037824 */ /* 0x000fe200078e0205 */
[----:B------:R-:W-:Y:S01]  /*e190*/  ISETP.GE.AND P1, PT, R0, UR42, PT ;  /* 0x0000002a00007c0c */ /* 0x000fe2000bf26270 */
[----:B---3--:R-:W-:Y:S01]  /*e1a0*/  IMAD R0, R8, UR7, RZ ;  /* 0x0000000708007c24 */ /* 0x008fe2000f8e02ff */
[----:B------:R-:W-:Y:S01]  /*e1b0*/  ISETP.GE.AND P0, PT, R4, UR42, PT ;  /* 0x0000002a04007c0c */ /* 0x000fe2000bf06270 */
[----:B------:R-:W-:Y:S02]  /*e1c0*/  VIADD R4, R222, 0x60 ;  /* 0x00000060de047836 */ /* 0x000fe40000000000 */
[----:B------:R-:W-:Y:S02]  /*e1d0*/  IMAD R9, R9, UR44, R0 ;  /* 0x0000002c09097c24 */ /* 0x000fe4000f8e0200 */
[----:B-1----:R-:W-:Y:S01]  /*e1e0*/  VIADD R5, R12, UR39 ;  /* 0x000000270c057c36 */ /* 0x002fe20008000000 */
[----:B------:R-:W-:Y:S01]  /*e1f0*/  ISETP.GE.AND P2, PT, R4, UR42, PT ;  /* 0x0000002a04007c0c */ /* 0x000fe2000bf46270 */
        /* <DEDUP_REMOVED lines=23> */
.L_x_4677:
[----:B------:R-:W-:Y:S05]  /*e370*/  BSYNC B0 ;  /* 0x0000000000007941 */ /* 0x000fea0003800000 */
.L_x_4676:
[----:B------:R-:W-:Y:S04]  /*e380*/  BSSY B0, `(.L_x_4678) ;  /* 0x0000017000007945 */ /* 0x000fe80003800000 */
[----:B------:R-:W-:Y:S05]  /*e390*/  @P0 BRA `(.L_x_4679) ;  /* 0x0000000000540947 */ /* 0x000fea0003800000 */
[----:B-1----:R-:W-:Y:S01]  /*e3a0*/  IADD3 R9, P0, R4, 0x20, RZ ;  /* 0x0000002004097810 */ /* 0x002fe20007f1e0ff */
        /* <DEDUP_REMOVED lines=20> */
.L_x_4679:
[----:B------:R-:W-:Y:S05]  /*e4f0*/  BSYNC B0 ;  /* 0x0000000000007941 */ /* 0x000fea0003800000 */
.L_x_4678:
[----:B------:R-:W-:Y:S04]  /*e500*/  BSSY B0, `(.L_x_4680) ;  /* 0x0000017000007945 */ /* 0x000fe80003800000 */
[----:B------:R-:W-:Y:S05]  /*e510*/  @P1 BRA `(.L_x_4681) ;  /* 0x0000000000541947 */ /* 0x000fea0003800000 */
[----:B-12---:R-:W-:Y:S01]  /*e520*/  IADD3 R9, P0, R4, 0x40, RZ ;  /* 0x0000004004097810 */ /* 0x006fe20007f1e0ff */
        /* <DEDUP_REMOVED lines=20> */
.L_x_4681:
[----:B------:R-:W-:Y:S05]  /*e670*/  BSYNC B0 ;  /* 0x0000000000007941 */ /* 0x000fea0003800000 */
.L_x_4680:
        /* <DEDUP_REMOVED lines=23> */
.L_x_4682:
[----:B------:R-:W-:Y:S05]  /*e7f0*/  BSYNC B0 ;  /* 0x0000000000007941 */ /* 0x000fea0003800000 */
.L_x_4671:
[----:B------:R-:W5:Y:S02]  /*e800*/  LDC R0, c[0x0][0xda8] ;  /* 0x00036a00ff007b82 */ /* 0x000f640000000800 */
[----:B-----5:R-:W-:-:S13]  /*e810*/  ISETP.LE.AND P0, PT, R0, UR4, PT ;  /* 0x0000000400007c0c */ /* 0x020fda000bf03270 */
[----:B------:R-:W-:Y:S05]  /*e820*/  @!P0 BRA `(.L_x_4683) ;  /* 0xffffff2400688947 */ /* 0x000fea000383ffff */
[----:B------:R-:W-:Y:S05]  /*e830*/  EXIT ;  /* 0x000000000000794d */ /* 0x000fea0003800000 */
.L_x_4632:
[----:B------:R-:W-:-:S08]  /*e840*/  NOP ;  /* 0x0000000000007918 */ /* 0x000fd00000000000 */
[----:B---3--:R-:W1:-:S00]  /*e850*/  USETMAXREG.DEALLOC.CTAPOOL 0x18 ;  /* 0x00000018000079c8 */ /* 0x008e4000080e0500 */
[----:B-1----:R-:W-:-:S06]  /*e860*/  LOP3.LUT R0, R0, 0x3, RZ, 0xc0, !PT ;  /* 0x0000000300007812 */ /* 0x002fcc00078ec0ff */
[----:B------:R-:W1:Y:S01]  /*e870*/  S2UR UR4, SR_CTAID.X ;  /* 0x00000000000479c3 */ /* 0x000e620000002500 */
[----:B------:R-:W-:Y:S01]  /*e880*/  IMAD.MOV.U32 R19, RZ, RZ, RZ ;  /* 0x000000ffff137224 */ /* 0x000fe200078e00ff */
[----:B------:R-:W2:Y:S02]  /*e890*/  SHFL.IDX PT, R0, R0, RZ, 0x1f ;  /* 0x00001fff00007589 */ /* 0x000ea400000e0000 */
[----:B--2---:R-:W-:-:S04]  /*e8a0*/  ISETP.NE.AND P0, PT, R0, RZ, PT ;  /* 0x000000ff0000720c */ /* 0x004fc80003f05270 */
[----:B------:R-:W1:Y:S01]  /*e8b0*/  LDC R0, c[0x0][0xda8] ;  /* 0x00036a00ff007b82 */ /* 0x000e620000000800 */
[----:B------:R-:W-:-:S05]  /*e8c0*/  P2R R2, PR, RZ, 0x1 ;  /* 0x00000001ff027803 */ /* 0x000fca0000000000 */
[----:B------:R2:W-:Y:S03]  /*e8d0*/  STL [R1+0x20], R2 ;  /* 0x0000200201007387 */ /* 0x0005e60000100800 */
[----:B------:R-:W-:Y:S06]  /*e8e0*/  @P0 BAR.ARV 0x4, 0x180 ;  /* 0x0106000000000b1d */ /* 0x000fec0000002000 */
[----:B------:R2:W-:Y:S01]  /*e8f0*/  STL [R1+0x18], RZ ;  /* 0x000018ff01007387 */ /* 0x0005e20000100800 */
[----:B-1----:R-:W-:Y:S01]  /*e900*/  ISETP.LE.AND P0, PT, R0, UR4, PT ;  /* 0x0000000400007c0c */ /* 0x002fe2000bf03270 */
[----:B------:R-:W-:-:S05]  /*e910*/  IMAD.MOV.U32 R0, RZ, RZ, 0x1 ;  /* 0x00000001ff007424 */ /* 0x000fca00078e00ff */
[----:B------:R2:W-:Y:S07]  /*e920*/  STL [R1], R0 ;  /* 0x0000000001007387 */ /* 0x0005ee0000100800 */
[----:B------:R-:W-:Y:S05]  /*e930*/  @P0 BRA `(.L_x_4684) ;  /* 0x0000003c00e80947 */ /* 0x000fea0003800000 */
[----:B------:R-:W3:Y:S01]  /*e940*/  LDL R4, [R1+0x14] ;  /* 0x0000140001047983 */ /* 0x000ee20000100800 */
[----:B--2---:R-:W1:Y:S01]  /*e950*/  S2R R2, SR_TID.X ;  /* 0x0000000000027919 */ /* 0x004e620000002100 */
[----:B------:R-:W2:Y:S01]  /*e960*/  S2R R6, SR_TID.X ;  /* 0x0000000000067919 */ /* 0x000ea20000002100 */
[----:B-1----:R-:W-:-:S05]  /*e970*/  LOP3.LUT R2, R2, 0x7f, RZ, 0xc0, !PT ;  /* 0x0000007f02027812 */ /* 0x002fca00078ec0ff */
[----:B------:R-:W-:-:S05]  /*e980*/  IMAD.SHL.U32 R0, R2, 0x10, RZ ;  /* 0x0000001002007824 */ /* 0x000fca00078e00ff */
[----:B------:R-:W-:Y:S01]  /*e990*/  LOP3.LUT R3, R0, 0x600, RZ, 0xc0, !PT ;  /* 0x0000060000037812 */ /* 0x000fe200078ec0ff */
[C---:B--2---:R-:W-:Y:S02]  /*e9a0*/  IMAD.SHL.U32 R0, R6.reuse, 0x20, RZ ;  /* 0x0000002006007824 */ /* 0x044fe400078e00ff */
[----:B------:R-:W-:-:S03]  /*e9b0*/  IMAD.SHL.U32 R17, R6, 0x40, RZ ;  /* 0x0000004006117824 */ /* 0x000fc600078e00ff */
        /* <DEDUP_REMOVED lines=9> */
[----:B------:R-:W-:-:S05]  /*ea50*/  IMAD.SHL.U32 R3, R6, 0x8, RZ ;  /* 0x0000000806037824 */ /* 0x000fca00078e00ff */
[----:B------:R-:W-:-:S04]  /*ea60*/  LOP3.LUT R0, R0, 0x30, R3, 0x78, !PT ;  /* 0x0000003000007812 */ /* 0x000fc800078e7803 */
[----:B------:R-:W-:Y:S01]  /*ea70*/  LOP3.LUT R17, R0, 0x640, R17, 0xf8, !PT ;  /* 0x0000064000117812 */ /* 0x000fe200078ef811 */
[----:B------:R-:W-:Y:S01]  /*ea80*/  IMAD.U32 R0, RZ, RZ, UR4 ;  /* 0x00000004ff007e24 */ /* 0x000fe2000f8e00ff */
[----:B------:R-:W-:-:S04]  /*ea90*/  LOP3.LUT R16, R5, R2, RZ, 0xfc, !PT ;  /* 0x0000000205107212 */ /* 0x000fc800078efcff */
[----:B------:R1:W-:Y:S02]  /*eaa0*/  STL [R1+0xc], R0 ;  /* 0x00000c0001007387 */ /* 0x0003e40000100800 */
[----:B-1----:R-:W-:Y:S02]  /*eab0*/  IMAD.MOV.U32 R0, RZ, RZ, 0x1 ;  /* 0x00000001ff007424 */ /* 0x002fe400078e00ff */
[----:B------:R-:W-:Y:S01]  /*eac0*/  IMAD.MOV.U32 R19, RZ, RZ, RZ ;  /* 0x000000ffff137224 */ /* 0x000fe200078e00ff */
[----:B------:R-:W-:Y:S01]  /*ead0*/  ULDC UR42, c[0x0][0xc] ;  /* 0x00000300002a7ab9 */ /* 0x000fe20000000800 */
[----:B------:R-:W-:Y:S01]  /*eae0*/  ULDC.64 UR44, c[0x0][0x198] ;  /* 0x00006600002c7ab9 */ /* 0x000fe20000000a00 */
[C---:B---3--:R-:W-:Y:S02]  /*eaf0*/  LOP3.LUT R3, R4.reuse, 0x1, RZ, 0xfc, !PT ;  /* 0x0000000104037812 */ /* 0x048fe400078efcff */
[----:B------:R-:W-:-:S03]  /*eb00*/  LOP3.LUT R2, R4, 0x2, RZ, 0xfc, !PT ;  /* 0x0000000204027812 */ /* 0x000fc600078efcff */
[----:B------:R1:W-:Y:S04]  /*eb10*/  STL [R1+0x1c], R3 ;  /* 0x00001c0301007387 */ /* 0x0003e80000100800 */
[----:B------:R1:W-:Y:S04]  /*eb20*/  STL [R1+0x10], R2 ;  /* 0x0000100201007387 */ /* 0x0003e80000100800 */
[----:B------:R1:W-:Y:S04]  /*eb30*/  STL [R1], R0 ;  /* 0x0000000001007387 */ /* 0x0003e80000100800 */
[----:B------:R1:W-:Y:S02]  /*eb40*/  STL [R1+0x18], RZ ;  /* 0x000018ff01007387 */ /* 0x0003e40000100800 */
.L_x_4740:
        /* <DEDUP_REMOVED lines=22> */
.L_x_4685:
[----:B------:R-:W-:Y:S01]  /*ecb0*/  ULDC UR9, c[0x0][0xdc4] ;  /* 0x0003710000097ab9 */ /* 0x000fe20000000800 */
[----:B------:R-:W-:Y:S01]  /*ecc0*/  UMOV UR6, UR7 ;  /* 0x0000000700067c82 */ /* 0x000fe20008000000 */
[----:B------:R-:W-:-:S11]  /*ecd0*/  UISETP.NE.AND UP0, UPT, UR9, 0x1, UPT ;  /* 0x000000010900788c */ /* 0x000fd6000bf05270 */
[----:B------:R-:W-:Y:S02]  /*ece0*/  @UP0 ULDC.64 UR10, c[0x0][0xdc8] ;  /* 0x00037200000a0ab9 */ /* 0x000fe40000000a00 */
[----:B------:R-:W-:-:S04]  /*ecf0*/  UIMAD.WIDE.U32 UR4, UR7, UR10, URZ ;  /* 0x0000000a070472a5 */ /* 0x000fc8000f8e003f */
[----:B------:R-:W-:-:S04]  /*ed00*/  @UP0 USHF.R.U32.HI UR6, URZ, UR11, UR5 ;  /* 0x0000000b3f060299 */ /* 0x000fc80008011605 */
[----:B------:R-:W-:-:S12]  /*ed10*/  UIMAD UR4, UR6, UR9, URZ ;  /* 0x00000009060472a4 */ /* 0x000fd8000f8e023f */
.L_x_4686:
[----:B------:R-:W-:Y:S01]  /*ed20*/  ULDC.64 UR10, c[0x0][0x3f8] ;  /* 0x0000fe00000a7ab9 */ /* 0x000fe20000000a00 */
[----:B------:R-:W-:Y:S01]  /*ed30*/  ULOP3.LUT UR6, URZ, UR6, URZ, 0x33, !UPT ;  /* 0x000000063f067292 */ /* 0x000fe2000f8e333f */
[----:B------:R-:W-:Y:S01]  /*ed40*/  BSSY B6, `(.L_x_4687) ;  /* 0x000039e000067945 */ /* 0x000fe20003800000 */
[----:B------:R-:W-:Y:S02]  /*ed50*/  UISETP.NE.U32.AND UP0, UPT, UR10, URZ, UPT ;  /* 0x0000003f0a00728c */ /* 0x000fe4000bf05070 */
[----:B------:R-:W-:Y:S02]  /*ed60*/  UIADD3 UR9, UR7, -UR4, URZ ;  /* 0x8000000407097290 */ /* 0x000fe4000fffe03f */
[----:B------:R-:W-:Y:S01]  /*ed70*/  UISETP.NE.AND.EX UP0, UPT, UR11, URZ, UPT, UP0 ;  /* 0x0000003f0b00728c */ /* 0x000fe2000bf05300 */
[----:B------:R-:W-:Y:S01]  /*ed80*/  ULDC UR4, c[0x0][0xdac] ;  /* 0x00036b0000047ab9 */ /* 0x000fe20000000800 */
[----:B------:R-:W-:Y:S01]  /*ed90*/  ULDC UR5, c[0x0][0x404] ;  /* 0x0001010000057ab9 */ /* 0x000fe20000000800 */
[----:B------:R-:W-:Y:S01]  /*eda0*/  UIADD3 UR6, UR6, UR4, URZ ;  /* 0x0000000406067290 */ /* 0x000fe2000fffe03f */
[----:B------:R-:W-:-:S02]  /*edb0*/  ULDC UR7, c[0x0][0x2e0] ;  /* 0x0000b80000077ab9 */ /* 0x000fc40000000800 */
[----:B------:R-:W-:Y:S01]  /*edc0*/  ULDC UR4, c[0x0][0x288] ;  /* 0x0000a20000047ab9 */ /* 0x000fe20000000800 */
[----:B------:R-:W-:Y:S02]  /*edd0*/  USHF.L.U32 UR37, UR6, 0x7, URZ ;  /* 0x0000000706257899 */ /* 0x000fe4000800063f */
[----:B------:R-:W-:Y:S02]  /*ede0*/  USEL UR6, UR5, 0x1, UP0 ;  /* 0x0000000105067887 */ /* 0x000fe40008000000 */
[----:B------:R-:W-:Y:S02]  /*edf0*/  UIADD3 UR5, UR37, 0x11f, -UR4 ;  /* 0x0000011f25057890 */ /* 0x000fe4000fffe804 */
[----:B------:R-:W-:Y:S02]  /*ee00*/  UIMAD UR4, UR6, UR7, 0x9f ;  /* 0x0000009f060474a4 */ /* 0x000fe4000f8e0207 */
[----:B------:R-:W-:Y:S02]  /*ee10*/  UIMAD UR6, UR6, UR7, UR5 ;  /* 0x00000007060672a4 */ /* 0x000fe4000f8e0205 */
[----:B------:R-:W-:Y:S01]  /*ee20*/  UIMAD.WIDE UR4, UR4, 0x66666667, URZ ;  /* 0x66666667040478a5 */ /* 0x000fe2000f8e023f */
[----:B------:R-:W-:Y:S01]  /*ee30*/  ULDC UR10, c[0x0][0xdc4] ;  /* 0x00037100000a7ab9 */ /* 0x000fe20000000800 */
[----:B------:R-:W-:-:S02]  /*ee40*/  UIMAD.WIDE UR6, UR6, 0x66666667, URZ ;  /* 0x66666667060678a5 */ /* 0x000fc4000f8e023f */
[----:B------:R-:W-:Y:S02]  /*ee50*/  UIMAD UR10, UR8, UR10, UR9 ;  /* 0x0000000a080a72a4 */ /* 0x000fe4000f8e0209 */
[----:B------:R-:W-:Y:S01]  /*ee60*/  USHF.R.U32.HI UR6, URZ, 0x1f, UR7 ;  /* 0x0000001f3f067899 */ /* 0x000fe20008011607 */
[----:B------:R-:W-:Y:S01]  /*ee70*/  UMOV UR8, UR5 ;  /* 0x0000000500087c82 */ /* 0x000fe20008000000 */
[----:B------:R-:W-:Y:S01]  /*ee80*/  ULDC UR11, c[0x0][0xdb8] ;  /* 0x00036e00000b7ab9 */ /* 0x000fe20000000800 */
[----:B------:R-:W-:Y:S02]  /*ee90*/  USHF.R.U32.HI UR9, URZ, 0x1f, UR8 ;  /* 0x0000001f3f097899 */ /* 0x000fe40008011608 */
[----:B------:R-:W-:Y:S02]  /*eea0*/  ULEA.HI.SX32 UR6, UR7, UR6, 0x1a ;  /* 0x0000000607067291 */ /* 0x000fe4000f8fd23f */
[----:B------:R-:W-:Y:S02]  /*eeb0*/  ULEA.HI.SX32 UR9, UR8, UR9, 0x1a ;  /* 0x0000000908097291 */ /* 0x000fe4000f8fd23f */
[----:B------:R-:W-:-:S02]  /*eec0*/  UISETP.NE.AND UP1, UPT, UR11, 0x1, UPT ;  /* 0x000000010b00788c */ /* 0x000fc4000bf25270 */
[----:B------:R-:W-:Y:S01]  /*eed0*/  UISETP.LT.AND UP0, UPT, UR9, UR6, UPT ;  /* 0x000000060900728c */ /* 0x000fe2000bf01270 */
[----:B------:R-:W-:-:S03]  /*eee0*/  UMOV UR39, UR10 ;  /* 0x0000000a00277c82 */ /* 0x000fc60008000000 */
[----:B------:R-:W-:-:S05]  /*eef0*/  USEL UR41, UR9, UR6, UP0 ;  /* 0x0000000609297287 */ /* 0x000fca0008000000 */
[----:B------:R-:W-:Y:S01]  /*ef00*/  @UP1 ULDC UR12, c[0x0][0xdbc] ;  /* 0x00036f00000c1ab9 */ /* 0x000fe20000000800 */
[----:B------:R-:W-:Y:S01]  /*ef10*/  ISETP.LT.AND P0, PT, RZ, UR41, PT ;  /* 0x00000029ff007c0c */ /* 0x000fe2000bf01270 */
[----:B------:R-:W-:Y:S01]  /*ef20*/  UIMAD.WIDE.U32 UR4, UR10, UR12, URZ ;  /* 0x0000000c0a0472a5 */ /* 0x000fe2000f8e003f */
[----:B------:R-:W-:-:S03]  /*ef30*/  @UP1 ULDC UR7, c[0x0][0xdc0] ;  /* 0x0003700000071ab9 */ /* 0x000fc60000000800 */
        /* <DEDUP_REMOVED lines=22> */
.L_x_4688:
        /* <DEDUP_REMOVED lines=23> */
.L_x_4690:
        /* <DEDUP_REMOVED lines=20> */
.L_x_4691:
        /* <DEDUP_REMOVED lines=20> */
.L_x_4692:
        /* <DEDUP_REMOVED lines=18> */
.L_x_4693:
        /* <DEDUP_REMOVED lines=13> */
[----:B--2---:R-:W-:Y:S02]  /*f680*/  @P1 SHF.R.U32.HI R18, RZ, R3, R0 ;  /* 0x00000003ff121219 */ /* 0x004fe40000011600 */
[----:B------:R-:W1:Y:S02]  /*f690*/  @P0 LDC.64 R2, c[0x0][0x9f8] ;  /* 0x00027e00ff020b82 */ /* 0x000e640000000a00 */
        /* <DEDUP_REMOVED lines=9> */
[----:B------:R-:W-:Y:S01]  /*f730*/  UMOV UR13, UR37 ;  /* 0x00000025000d7c82 */ /* 0x000fe20008000000 */
[----:B------:R-:W-:Y:S01]  /*f740*/  UMOV UR14, UR38 ;  /* 0x00000026000e7c82 */ /* 0x000fe20008000000 */
[----:B-1----:R-:W1:Y:S01]  /*f750*/  LDC.64 R2, c[0x0][0x3f8] ;  /* 0x0000fe00ff027b82 */ /* 0x002e620000000a00 */
[----:B------:R-:W-:Y:S01]  /*f760*/  UMOV UR15, UR39 ;  /* 0x00000027000f7c82 */ /* 0x000fe20008000000 */
[----:B------:R-:W-:Y:S01]  /*f770*/  UMOV UR6, 0xffffffff ;  /* 0xffffffff00067882 */ /* 0x000fe20000000000 */
[----:B------:R-:W-:Y:S01]  /*f780*/  SHF.R.U32.HI R4, RZ, 0x5, R4 ;  /* 0x00000005ff047819 */ /* 0x000fe20000011604 */
[----:B------:R-:W-:-:S03]  /*f790*/  VOTEU.ALL UP1, P2 ;  /* 0x00000000003f7886 */ /* 0x000fc60001020000 */
[----:B------:R-:W-:Y:S02]  /*f7a0*/  LOP3.LUT R4, R4, 0x3, RZ, 0xc0, !PT ;  /* 0x0000000304047812 */ /* 0x000fe400078ec0ff */
[----:B------:R-:W-:-:S04]  /*f7b0*/  @!UP1 UIADD3 UR4, UP0, UR44, 0x270, URZ ;  /* 0x000002702c049890 */ /* 0x000fc8000ff1e03f */
[----:B------:R-:W-:-:S09]  /*f7c0*/  @!UP1 UIADD3.X UR5, URZ, UR45, URZ, UP0, !UPT ;  /* 0x0000002d3f059290 */ /* 0x000fd200087fe43f */
[----:B------:R3:W-:Y:S01]  /*f7d0*/  @!UP1 UTMAPF.L2.4D [UR36], [UR4] ;  /* 0x00000024040095b8 */ /* 0x0007e20008018000 */
[----:B-1----:R-:W-:-:S04]  /*f7e0*/  ISETP.NE.U32.AND P1, PT, R2, RZ, PT ;  /* 0x000000ff0200720c */ /* 0x002fc80003f25070 */
[----:B------:R-:W-:Y:S01]  /*f7f0*/  ISETP.NE.AND.EX P1, PT, R3, RZ, PT, P1 ;  /* 0x000000ff0300720c */ /* 0x000fe20003f25310 */
[----:B------:R3:W-:Y:S01]  /*f800*/  @!UP1 UTMAPF.L2.4D [UR8], [UR4] ;  /* 0x00000008040095b8 */ /* 0x0007e20008018000 */
[----:B------:R3:W-:Y:S01]  /*f810*/  @!UP1 UTMAPF.L2.4D [UR12], [UR4] ;  /* 0x0000000c040095b8 */ /* 0x0007e20008018000 */
[----:B--2---:R-:W-:Y:S01]  /*f820*/  SHF.R.S32.HI R10, RZ, 0x1f, R9 ;  /* 0x0000001fff0a7819 */ /* 0x004fe20000011409 */
[----:B------:R3:W-:Y:S01]  /*f830*/  STL [R1+0x4], R9 ;  /* 0x0000040901007387 */ /* 0x0007e20000100800 */
[----:B------:R-:W-:-:S03]  /*f840*/  SEL R0, R9, RZ, !P1 ;  /* 0x000000ff09007207 */ /* 0x000fc60004800000 */
[----:B------:R3:W-:Y:S01]  /*f850*/  STL [R1+0x8], R10 ;  /* 0x0000080a01007387 */ /* 0x0007e20000100800 */
[----:B------:R-:W-:Y:S05]  /*f860*/  BRA.DIV UR6, `(.L_x_4694) ;  /* 0x0000003606c87947 */ /* 0x000fea000b800000 */
[----:B------:R1:W2:Y:S02]  /*f870*/  SHFL.IDX PT, R14, R4, RZ, 0x1f ;  /* 0x00001fff040e7589 */ /* 0x0002a400000e0000 */
.L_x_4759:
        /* <DEDUP_REMOVED lines=8> */
.L_x_4762:
[----:B------:R-:W-:Y:S05]  /*f900*/  @!P6 BRA `(.L_x_4697) ;  /* 0x000000040074e947 */ /* 0x000fea0003800000 */
[----:B------:R-:W-:Y:S01]  /*f910*/  IMAD.MOV.U32 R0, RZ, RZ, R9 ;  /* 0x000000ffff007224 */ /* 0x000fe200078e0009 */
[----:B------:R-:W-:Y:S06]  /*f920*/  @!P1 BRA `(.L_x_4698) ;  /* 0x0000000000449947 */ /* 0x000fec0003800000 */
[----:B------:R-:W2:Y:S01]  /*f930*/  LDC R7, c[0x0][0x41c] ;  /* 0x00010700ff077b82 */ /* 0x000ea20000000800 */
[----:B------:R-:W-:Y:S01]  /*f940*/  ULDC.64 UR4, c[0x0][0x408] ;  /* 0x0001020000047ab9 */ /* 0x000fe20000000a00 */
[----:B--2---:R-:W-:-:S13]  /*f950*/  ISETP.NE.AND P0, PT, R7, 0x1, PT ;  /* 0x000000010700780c */ /* 0x004fda0003f05270 */
[----:B-1----:R-:W1:Y:S02]  /*f960*/  @P0 LDC.64 R4, c[0x0][0x420] ;  /* 0x00010800ff040b82 */ /* 0x002e640000000a00 */
        /* <DEDUP_REMOVED lines=13> */
.L_x_4698:
[----:B--2---:R-:W2:Y:S01]  /*fa40*/  LDL R2, [R1] ;  /* 0x0000000001027983 */ /* 0x004ea20000100800 */
[----:B-1----:R-:W-:Y:S02]  /*fa50*/  LEA R4, R19, UR40, 0x3 ;  /* 0x0000002813047c11 */ /* 0x002fe4000f8e18ff */
[----:B------:R-:W-:Y:S02]  /*fa60*/  ISETP.NE.AND P0, PT, R8, RZ, PT ;  /* 0x000000ff0800720c */ /* 0x000fe40003f05270 */
[----:B--2---:R-:W-:-:S04]  /*fa70*/  SHF.L.U32 R3, R2, 0x1f, RZ ;  /* 0x0000001f02037819 */ /* 0x004fc800000006ff */
[----:B------:R-:W1:Y:S02]  /*fa80*/  SYNCS.PHASECHK.TRANS64.TRYWAIT P3, [R4+URZ+0x33480], R3 ;  /* 0x03348003040075a7 */ /* 0x000e64000806017f */
[----:B-1----:R-:W-:Y:S05]  /*fa90*/  @!P3 BRA `(.L_x_4699) ;  /* 0x00000034007cb947 */ /* 0x002fea0003800000 */
.L_x_4763:
        /* <DEDUP_REMOVED lines=8> */
.L_x_4700:
        /* <DEDUP_REMOVED lines=28> */
.L_x_4764:
        /* <DEDUP_REMOVED lines=8> */
.L_x_4702:
        /* <DEDUP_REMOVED lines=24> */
.L_x_4697:
        /* <DEDUP_REMOVED lines=9> */
[----:B------:R-:W-:Y:S01]  /*ff70*/  @P0 IMAD.MOV.U32 R2, RZ, RZ, 0x6000 ;  /* 0x00006000ff020424 */ /* 0x000fe200078e00ff */
        /* <DEDUP_REMOVED lines=20> */
[----:B----4-:R-:W-:Y:S01]  /*100c0*/  NOP ;  /* 0x0000000000007918 */ /* 0x010fe20000000000 */
.L_x_4695:
[----:B-12---:R-:W2:Y:S01]  /*100d0*/  LDL.LU R3, [R1+0x18] ;  /* 0x0000180001037983 */ /* 0x006ea20000300800 */
[----:B------:R-:W-:Y:S01]  /*100e0*/  BSSY B0, `(.L_x_4703) ;  /* 0x0000009000007945 */ /* 0x000fe20003800000 */
[----:B--2---:R-:W-:-:S05]  /*100f0*/  VIADD R3, R3, 0x1 ;  /* 0x0000000103037836 */ /* 0x004fca0000000000 */
[----:B------:R-:W-:Y:S01]  /*10100*/  LEA.HI R2, R3, R3, RZ, 0x1 ;  /* 0x0000000303027211 */ /* 0x000fe200078f08ff */
[----:B------:R1:W-:Y:S03]  /*10110*/  STL [R1+0x18], R3 ;  /* 0x0000180301007387 */ /* 0x0003e60000100800 */
[----:B------:R-:W-:-:S05]  /*10120*/  LOP3.LUT R2, R2, 0xfffffffe, RZ, 0xc0, !PT ;  /* 0xfffffffe02027812 */ /* 0x000fca00078ec0ff */
[----:B------:R-:W-:-:S05]  /*10130*/  IMAD.IADD R2, R3, 0x1, -R2 ;  /* 0x0000000103027824 */ /* 0x000fca00078e0a02 */
[----:B------:R-:W-:-:S04]  /*10140*/  SHF.L.U32 R2, R2, 0x1f, RZ ;  /* 0x0000001f02027819 */ /* 0x000fc800000006ff */
[----:B------:R-:W2:Y:S02]  /*10150*/  SYNCS.PHASECHK.TRANS64.TRYWAIT P0, [UR40+0x33420], R2 ;  /* 0x03342002ff0075a7 */ /* 0x000ea40008000168 */
[----:B-12---:R-:W-:Y:S05]  /*10160*/  @!P0 BRA `(.L_x_4704) ;  /* 0x0000002c00f08947 */ /* 0x006fea0003800000 */
.L_x_4765:
[----:B---3--:R-:W-:Y:S05]  /*10170*/  BSYNC B0 ;  /* 0x0000000000007941 */ /* 0x008fea0003800000 */
.L_x_4703:
[----:B------:R-:W-:-:S06]  /*10180*/  UISETP.GE.AND UP0, UPT, UR41, 0x2, UPT ;  /* 0x000000022900788c */ /* 0x000fcc000bf06270 */
[----:B------:R-:W-:-:S13]  /*10190*/  PLOP3.LUT P0, PT, PT, PT, UP0, 0x80, 0x0 ;  /* 0x000000000000781c */ /* 0x000fda0003f0f008 */
[----:B------:R-:W-:Y:S05]  /*101a0*/  @!P0 BRA `(.L_x_4705) ;  /* 0x0000001800008947 */ /* 0x000fea0003800000 */
[----:B-1----:R1:W5:Y:S01]  /*101b0*/  LDL.LU R2, [R1] ;  /* 0x0000000001027983 */ /* 0x0023620000300800 */
[----:B------:R-:W-:Y:S01]  /*101c0*/  UIADD3 UR4, UR41, -0x2, URZ ;  /* 0xfffffffe29047890 */ /* 0x000fe2000fffe03f */
[----:B------:R-:W-:-:S05]  /*101d0*/  IMAD.MOV.U32 R8, RZ, RZ, R19 ;  /* 0x000000ffff087224 */ /* 0x000fca00078e0013 */
[----:B------:R-:W-:-:S07]  /*101e0*/  IMAD.U32 R3, RZ, RZ, UR4 ;  /* 0x00000004ff037e24 */ /* 0x000fce000f8e00ff */
.L_x_4729:
[----:B------:R-:W-:Y:S01]  /*101f0*/  VIADD R19, R8, 0x1 ;  /* 0x0000000108137836 */ /* 0x000fe20000000000 */
[----:B------:R-:W-:Y:S05]  /*10200*/  YIELD ;  /* 0x0000000000007946 */ /* 0x000fea0003800000 */
[----:B------:R-:W-:Y:S01]  /*10210*/  ISETP.NE.AND P0, PT, R19, 0x2, PT ;  /* 0x000000021300780c */ /* 0x000fe20003f05270 */
[----:B------:R-:W-:Y:S03]  /*10220*/  BSSY B0, `(.L_x_4706) ;  /* 0x00000a5000007945 */ /* 0x000fe60003800000 */
[----:B------:R-:W-:-:S02]  /*10230*/  SEL R4, RZ, 0x1, P0 ;  /* 0x00000001ff047807 */ /* 0x000fc40000000000 */
[----:B------:R-:W-:Y:S02]  /*10240*/  SEL R19, R19, RZ, P0 ;  /* 0x000000ff13137207 */ /* 0x000fe40000000000 */
[----:B-----5:R-:W-:-:S05]  /*10250*/  LOP3.LUT R10, R2, R4, RZ, 0x3c, !PT ;  /* 0x00000004020a7212 */ /* 0x020fca00078e3cff */
[----:B--2---:R2:W-:Y:S01]  /*10260*/  STL [R1], R10 ;  /* 0x0000000a01007387 */ /* 0x0045e20000100800 */
        /* <DEDUP_REMOVED lines=23> */
.L_x_4708:
        /* <DEDUP_REMOVED lines=8> */
.L_x_4766:
[----:B------:R-:W-:Y:S05]  /*10460*/  BSYNC B1 ;  /* 0x0000000000017941 */ /* 0x000fea0003800000 */
.L_x_4709:
        /* <DEDUP_REMOVED lines=9> */
.L_x_4712:
[----:B------:R-:W-:Y:S05]  /*10500*/  BSYNC B1 ;  /* 0x0000000000017941 */ /* 0x000fea0003800000 */
.L_x_4711:
        /* <DEDUP_REMOVED lines=11> */
[----:B--2---:R-:W-:Y:S01]  /*105c0*/  VIADD R10, R4, 0xf200 ;  /* 0x0000f200040a7836 */ /* 0x004fe20000000000 */
[----:B------:R-:W-:-:S09]  /*105d0*/  UMOV UR7, 0x14f00000 ;  /* 0x14f0000000077882 */ /* 0x000fd20000000000 */
.L_x_4713:
        /* <DEDUP_REMOVED lines=16> */
.L_x_4714:
        /* <DEDUP_REMOVED lines=16> */
.L_x_4715:
        /* <DEDUP_REMOVED lines=12> */
.L_x_4767:
[----:B------:R-:W-:Y:S05]  /*108a0*/  BSYNC B1 ;  /* 0x0000000000017941 */ /* 0x000fea0003800000 */
.L_x_4716:
        /* <DEDUP_REMOVED lines=11> */
.L_x_4719:
[----:B------:R-:W-:Y:S05]  /*10960*/  BSYNC B1 ;  /* 0x0000000000017941 */ /* 0x000fea0003800000 */
.L_x_4718:
        /* <DEDUP_REMOVED lines=9> */
.L_x_4720:
        /* <DEDUP_REMOVED lines=15> */
.L_x_4721:
        /* <DEDUP_REMOVED lines=15> */
.L_x_4722:
        /* <DEDUP_REMOVED lines=9> */
.L_x_4707:
[----:B------:R-:W-:Y:S05]  /*10c70*/  BSYNC B0 ;  /* 0x0000000000007941 */ /* 0x000fea0003800000 */
.L_x_4706:
[----:B------:R-:W3:Y:S02]  /*10c80*/  LDL R5, [R1+0x1c] ;  /* 0x00001c0001057983 */ /* 0x000ee40000100800 */
[----:B---3--:R-:W-:-:S13]  /*10c90*/  ISETP.NE.AND P0, PT, R5, 0x3, PT ;  /* 0x000000030500780c */ /* 0x008fda0003f05270 */
[----:B------:R-:W-:Y:S05]  /*10ca0*/  @!P0 BRA `(.L_x_4723) ;  /* 0x0000000000048947 */ /* 0x000fea0003800000 */
[----:B------:R-:W-:Y:S01]  /*10cb0*/  BPT.TRAP 0x1 ;  /* 0x000000040000795c */ /* 0x000fe20000300000 */
.L_x_4723:
[----:B------:R-:W3:Y:S01]  /*10cc0*/  LDL R5, [R1+0x10] ;  /* 0x0000100001057983 */ /* 0x000ee20000100800 */
[----:B------:R-:W-:Y:S01]  /*10cd0*/  LOP3.LUT R4, R2, 0x1, RZ, 0x3c, !PT ;  /* 0x0000000102047812 */ /* 0x000fe200078e3cff */
[----:B------:R-:W-:Y:S01]  /*10ce0*/  BSSY B0, `(.L_x_4724) ;  /* 0x0000006000007945 */ /* 0x000fe20003800000 */
[----:B------:R-:W-:Y:S02]  /*10cf0*/  LEA R12, R8, UR40, 0x3 ;  /* 0x00000028080c7c11 */ /* 0x000fe4000f8e18ff */
[----:B------:R-:W-:-:S04]  /*10d00*/  SHF.L.U32 R4, R4, 0x1f, RZ ;  /* 0x0000001f04047819 */ /* 0x000fc800000006ff */
[----:B------:R-:W4:Y:S01]  /*10d10*/  SYNCS.PHASECHK.TRANS64.TRYWAIT P3, [R12+URZ+0x33470], R4 ;  /* 0x033470040c0075a7 */ /* 0x000f22000806017f */
[----:B---3--:R-:W-:Y:S01]  /*10d20*/  ISETP.NE.AND P0, PT, R5, 0x3, PT ;  /* 0x000000030500780c */ /* 0x008fe20003f05270 */
[----:B----4-:R-:W-:-:S12]  /*10d30*/  @!P3 BRA `(.L_x_4725) ;  /* 0x00000024003cb947 */ /* 0x010fd80003800000 */
.L_x_4768:
[----:B------:R-:W-:Y:S05]  /*10d40*/  BSYNC B0 ;  /* 0x0000000000007941 */ /* 0x000fea0003800000 */
.L_x_4724:
[----:B------:R-:W-:Y:S05]  /*10d50*/  @!P0 BRA `(.L_x_4726) ;  /* 0x0000000000048947 */ /* 0x000fea0003800000 */
[----:B------:R-:W-:Y:S01]  /*10d60*/  BPT.TRAP 0x1 ;  /* 0x000000040000795c */ /* 0x000fe20000300000 */
.L_x_4726:
[----:B---3--:R-:W-:Y:S01]  /*10d70*/  SHF.L.U32 R4, R2, 0x1f, RZ ;  /* 0x0000001f02047819 */ /* 0x008fe200000006ff */
[----:B------:R-:W-:-:S03]  /*10d80*/  IMAD R2, R8, 0x7800, RZ ;  /* 0x0000780008027824 */ /* 0x000fc600078e02ff */
[----:B------:R-:W3:Y:S02]  /*10d90*/  SYNCS.PHASECHK.TRANS64.TRYWAIT P3, [R12+URZ+0x33460], R4 ;  /* 0x033460040c0075a7 */ /* 0x000ee4000806017f */
[----:B---3--:R-:W-:Y:S05]  /*10da0*/  @!P3 BRA `(.L_x_4727) ;  /* 0x000000240034b947 */ /* 0x008fea0003800000 */
.L_x_4769:
[C---:B---3--:R-:W-:Y:S01]  /*10db0*/  LOP3.LUT R4, R2.reuse, R17, RZ, 0xfc, !PT ;  /* 0x0000001102047212 */ /* 0x048fe200078efcff */
[----:B------:R-:W-:Y:S05]  /*10dc0*/  WARPSYNC.ALL ;  /* 0x0000000000007948 */ /* 0x000fea0003800000 */
[----:B------:R-:W3:Y:S01]  /*10dd0*/  LDSM.16.MT88.4 R4, [R4+UR40+0xf200] ;  /* 0x00f200280404783b */ /* 0x000ee20008004200 */
[----:B------:R-:W-:Y:S02]  /*10de0*/  IMAD.U32 R14, RZ, RZ, UR40 ;  /* 0x00000028ff0e7e24 */ /* 0x000fe4000f8e00ff */
[----:B------:R-:W-:Y:S02]  /*10df0*/  VIADD R15, R2, 0x2800 ;  /* 0x00002800020f7836 */ /* 0x000fe40000000000 */
[----:B------:R-:W-:-:S02]  /*10e00*/  VIADD R14, R14, 0x200 ;  /* 0x000002000e0e7836 */ /* 0x000fc40000000000 */
[C---:B------:R-:W-:Y:S02]  /*10e10*/  VIADD R13, R2.reuse, 0x800 ;  /* 0x00000800020d7836 */ /* 0x040fe40000000000 */
[C---:B------:R-:W-:Y:S02]  /*10e20*/  VIADD R20, R2.reuse, 0x1800 ;  /* 0x0000180002147836 */ /* 0x040fe40000000000 */
[----:B------:R-:W-:Y:S01]  /*10e30*/  VIADD R21, R2, 0x5800 ;  /* 0x0000580002157836 */ /* 0x000fe20000000000 */
[C-C-:B---3--:R-:W-:Y:S02]  /*10e40*/  PRMT R8, R4.reuse, 0x6420, R5.reuse ;  /* 0x0000642004087816 */ /* 0x148fe40000000005 */
[----:B------:R-:W-:Y:S02]  /*10e50*/  PRMT R9, R4, 0x7531, R5 ;  /* 0x0000753104097816 */ /* 0x000fe40000000005 */
[----:B------:R-:W-:Y:S02]  /*10e60*/  LOP3.LUT R4, R2, R16, RZ, 0xfc, !PT ;  /* 0x0000001002047212 */ /* 0x000fe400078efcff */
[----:B--2---:R-:W-:-:S02]  /*10e70*/  PRMT R10, R6, 0x6420, R7 ;  /* 0x00006420060a7816 */ /* 0x004fc40000000007 */
[----:B------:R-:W-:Y:S01]  /*10e80*/  PRMT R11, R6, 0x7531, R7 ;  /* 0x00007531060b7816 */ /* 0x000fe20000000007 */
[----:B------:R-:W-:-:S05]  /*10e90*/  IMAD.IADD R4, R14, 0x1, R4 ;  /* 0x000000010e047824 */ /* 0x000fca00078e0204 */
[----:B------:R2:W-:Y:S02]  /*10ea0*/  STSM.16.M88.4 [R4], R8 ;  /* 0x0000000804007844 */ /* 0x0005e40000000200 */
[C---:B--2---:R-:W-:Y:S02]  /*10eb0*/  LOP3.LUT R4, R15.reuse, R17, RZ, 0xfc, !PT ;  /* 0x000000110f047212 */ /* 0x044fe400078efcff */
[----:B------:R-:W-:-:S04]  /*10ec0*/  LOP3.LUT R15, R15, R16, RZ, 0xfc, !PT ;  /* 0x000000100f0f7212 */ /* 0x000fc800078efcff */
[----:B------:R-:W2:Y:S02]  /*10ed0*/  LDSM.16.MT88.4 R4, [R4+UR40+0xf200] ;  /* 0x00f200280404783b */ /* 0x000ea40008004200 */
[C-C-:B--2---:R-:W-:Y:S02]  /*10ee0*/  PRMT R8, R4.reuse, 0x6420, R5.reuse ;  /* 0x0000642004087816 */ /* 0x144fe40000000005 */
        /* <DEDUP_REMOVED lines=132> */
[----:B------:R-:W-:Y:S01]  /*11730*/  VIADD R5, R5, 0x200 ;  /* 0x0000020005057836 */ /* 0x000fe20000000000 */
[----:B------:R-:W-:-:S03]  /*11740*/  LOP3.LUT R4, R14, R17, RZ, 0xfc, !PT ;  /* 0x000000110e047212 */ /* 0x000fc600078efcff */
        /* <DEDUP_REMOVED lines=28> */
.L_x_4728:
[----:B--2---:R2:W5:Y:S01]  /*11910*/  LDL R2, [R1] ;  /* 0x0000000001027983 */ /* 0x0045620000100800 */
[----:B---3--:R3:W-:Y:S01]  /*11920*/  SYNCS.ARRIVE.TRANS64.A1T0 RZ, [R12+URZ+0x33450], RZ ;  /* 0x033450ff0cff79a7 */ /* 0x0087e2000810003f */
[----:B------:R-:W-:Y:S01]  /*11930*/  BAR.SYNC.DEFER_BLOCKING 0x2, 0x80 ;  /* 0x0082000000007b1d */ /* 0x000fe20000010000 */
[C---:B------:R-:W-:Y:S01]  /*11940*/  ISETP.GT.AND P0, PT, R3.reuse, RZ, PT ;  /* 0x000000ff0300720c */ /* 0x040fe20003f04270 */
[----:B------:R-:W-:Y:S02]  /*11950*/  VIADD R3, R3, 0xffffffff ;  /* 0xffffffff03037836 */ /* 0x000fe40000000000 */
[----:B---3--:R-:W-:-:S05]  /*11960*/  @!P2 VIADD R12, R12, 0x33480 ;  /* 0x000334800c0ca836 */ /* 0x008fca0000000000 */
[----:B------:R-:W-:Y:S01]  /*11970*/  @!P2 PRMT R12, RZ, 0x654, R12 ;  /* 0x00000654ff0ca816 */ /* 0x000fe2000000000c */
[----:B------:R-:W-:-:S03]  /*11980*/  IMAD.MOV.U32 R8, RZ, RZ, R19 ;  /* 0x000000ffff087224 */ /* 0x000fc600078e0013 */
[----:B------:R2:W-:Y:S01]  /*11990*/  @!P2 SYNCS.ARRIVE.TRANS64.RED.A1T0 RZ, [R12+URZ], RZ ;  /* 0x000000ff0cffa9a7 */ /* 0x0005e2000810043f */
[----:B------:R-:W-:Y:S05]  /*119a0*/  @P0 BRA `(.L_x_4729) ;  /* 0xffffffe800100947 */ /* 0x000fea000383ffff */
.L_x_4705:
[----:B------:R-:W3:Y:S01]  /*119b0*/  LDL R4, [R1+0x1c] ;  /* 0x00001c0001047983 */ /* 0x000ee20000100800 */
[----:B------:R-:W-:Y:S01]  /*119c0*/  BSSY B0, `(.L_x_4730) ;  /* 0x0000010000007945 */ /* 0x000fe20003800000 */
[----:B---3--:R-:W-:-:S03]  /*119d0*/  ISETP.NE.AND P1, PT, R4, 0x3, PT ;  /* 0x000000030400780c */ /* 0x008fc60003f25270 */
[----:B------:R-:W-:Y:S10]  /*119e0*/  @P2 BRA `(.L_x_4731) ;  /* 0x0000000000342947 */ /* 0x000ff40003800000 */
[----:B------:R-:W3:Y:S01]  /*119f0*/  S2R R5, SR_LANEID ;  /* 0x0000000000057919 */ /* 0x000ee20000000000 */
[----:B------:R-:W-:Y:S01]  /*11a00*/  VOTEU.ANY UR4, UPT, PT ;  /* 0x0000000000047886 */ /* 0x000fe200038e0100 */
[----:B-1---5:R-:W1:Y:S01]  /*11a10*/  LDC.64 R2, c[0x0][0xdf0] ;  /* 0x00037c00ff027b82 */ /* 0x022e620000000a00 */
[----:B------:R-:W3:Y:S02]  /*11a20*/  FLO.U32 R0, UR4 ;  /* 0x0000000400007d00 */ /* 0x000ee400080e0000 */
[----:B---3--:R-:W-:-:S06]  /*11a30*/  ISETP.EQ.U32.AND P0, PT, R0, R5, PT ;  /* 0x000000050000720c */ /* 0x008fcc0003f02070 */
[----:B------:R-:W1:Y:S07]  /*11a40*/  POPC R5, UR4 ;  /* 0x0000000400057d09 */ /* 0x000e6e0008000000 */
[----:B-1----:R-:W3:Y:S01]  /*11a50*/  @P0 ATOMG.E.ADD.STRONG.GPU PT, R3, desc[UR46][R2.64], R5 ;  /* 0x00000005020309a8 */ /* 0x002ee200081ee1ee */
[----:B------:R-:W1:Y:S02]  /*11a60*/  S2R R4, SR_LTMASK ;  /* 0x0000000000047919 */ /* 0x000e640000003900 */
[----:B-1----:R-:W-:-:S04]  /*11a70*/  LOP3.LUT R4, R4, UR4, RZ, 0xc0, !PT ;  /* 0x0000000404047c12 */ /* 0x002fc8000f8ec0ff */
[----:B------:R-:W1:Y:S01]  /*11a80*/  POPC R7, R4 ;  /* 0x0000000400077309 */ /* 0x000e620000000000 */
[----:B---3--:R-:W1:Y:S02]  /*11a90*/  SHFL.IDX PT, R0, R3, R0, 0x1f ;  /* 0x00001f0003007589 */ /* 0x008e6400000e0000 */
[----:B-1----:R-:W-:-:S05]  /*11aa0*/  IADD3 R0, R0, UR42, R7 ;  /* 0x0000002a00007c10 */ /* 0x002fca000fffe007 */
[----:B------:R3:W-:Y:S02]  /*11ab0*/  STL [R1+0xc], R0 ;  /* 0x00000c0001007387 */ /* 0x0007e40000100800 */
.L_x_4731:
[----:B------:R-:W-:Y:S05]  /*11ac0*/  BSYNC B0 ;  /* 0x0000000000007941 */ /* 0x000fea0003800000 */
.L_x_4730:
[----:B------:R-:W-:Y:S05]  /*11ad0*/  @!P1 BRA `(.L_x_4732) ;  /* 0x0000000000049947 */ /* 0x000fea0003800000 */
[----:B------:R-:W-:Y:S01]  /*11ae0*/  BPT.TRAP 0x1 ;  /* 0x000000040000795c */ /* 0x000fe20000300000 */
.L_x_4732:
[----:B---3--:R-:W3:Y:S04]  /*11af0*/  LDL R0, [R1] ;  /* 0x0000000001007983 */ /* 0x008ee80000100800 */
[----:B-1---5:R-:W4:Y:S01]  /*11b00*/  LDL R2, [R1+0x10] ;  /* 0x0000100001027983 */ /* 0x022f220000100800 */
[----:B------:R-:W-:Y:S01]  /*11b10*/  BSSY B0, `(.L_x_4733) ;  /* 0x0000007000007945 */ /* 0x000fe20003800000 */
[----:B---3--:R-:W-:Y:S02]  /*11b20*/  LOP3.LUT R3, R0, 0x1, RZ, 0x3c, !PT ;  /* 0x0000000100037812 */ /* 0x008fe400078e3cff */
[----:B------:R-:W-:Y:S02]  /*11b30*/  LEA R0, R19, UR40, 0x3 ;  /* 0x0000002813007c11 */ /* 0x000fe4000f8e18ff */
[----:B------:R-:W-:-:S02]  /*11b40*/  SHF.L.U32 R3, R3, 0x1f, RZ ;  /* 0x0000001f03037819 */ /* 0x000fc400000006ff */
[----:B----4-:R-:W-:Y:S02]  /*11b50*/  ISETP.NE.AND P1, PT, R2, 0x3, PT ;  /* 0x000000030200780c */ /* 0x010fe40003f25270 */
[----:B------:R-:W1:Y:S02]  /*11b60*/  SYNCS.PHASECHK.TRANS64.TRYWAIT P0, [R0+URZ+0x33470], R3 ;  /* 0x03347003000075a7 */ /* 0x000e64000800017f */
[----:B-1----:R-:W-:Y:S09]  /*11b70*/  @!P0 BRA `(.L_x_4734) ;  /* 0x0000001400d48947 */ /* 0x002ff20003800000 */
.L_x_4770:
[----:B------:R-:W-:Y:S05]  /*11b80*/  BSYNC B0 ;  /* 0x0000000000007941 */ /* 0x000fea0003800000 */
.L_x_4733:
[----:B------:R-:W-:Y:S05]  /*11b90*/  @!P1 BRA `(.L_x_4735) ;  /* 0x0000000000049947 */ /* 0x000fea0003800000 */
[----:B------:R-:W-:Y:S01]  /*11ba0*/  BPT.TRAP 0x1 ;  /* 0x000000040000795c */ /* 0x000fe20000300000 */
.L_x_4735:
[----:B------:R-:W1:Y:S02]  /*11bb0*/  LDL R2, [R1] ;  /* 0x0000000001027983 */ /* 0x000e640000100800 */
[----:B-1----:R-:W-:-:S04]  /*11bc0*/  SHF.L.U32 R3, R2, 0x1f, RZ ;  /* 0x0000001f02037819 */ /* 0x002fc800000006ff */
[----:B------:R-:W1:Y:S02]  /*11bd0*/  SYNCS.PHASECHK.TRANS64.TRYWAIT P0, [R0+URZ+0x33460], R3 ;  /* 0x03346003000075a7 */ /* 0x000e64000800017f */
[----:B-1----:R-:W-:Y:S05]  /*11be0*/  @!P0 BRA `(.L_x_4736) ;  /* 0x0000001400cc8947 */ /* 0x002fea0003800000 */
.L_x_4771:
[----:B------:R-:W-:Y:S01]  /*11bf0*/  IMAD R2, R19, 0x7800, RZ ;  /* 0x0000780013027824 */ /* 0x000fe200078e02ff */
[----:B------:R-:W-:Y:S05]  /*11c00*/  WARPSYNC.ALL ;  /* 0x0000000000007948 */ /* 0x000fea0003800000 */
[C---:B-1----:R-:W-:Y:S01]  /*11c10*/  LOP3.LUT R3, R2.reuse, R17, RZ, 0xfc, !PT ;  /* 0x0000001102037212 */ /* 0x042fe200078efcff */
[----:B------:R-:W-:Y:S02]  /*11c20*/  IMAD.U32 R15, RZ, RZ, UR40 ;  /* 0x00000028ff0f7e24 */ /* 0x000fe4000f8e00ff */
[----:B------:R-:W-:Y:S02]  /*11c30*/  VIADD R13, R2, 0x2800 ;  /* 0x00002800020d7836 */ /* 0x000fe40000000000 */
[----:B------:R1:W3:Y:S01]  /*11c40*/  LDSM.16.MT88.4 R4, [R3+UR40+0xf200] ;  /* 0x00f200280304783b */ /* 0x0002e20008004200 */
[----:B------:R-:W-:-:S02]  /*11c50*/  VIADD R15, R15, 0x200 ;  /* 0x000002000f0f7836 */ /* 0x000fc40000000000 */
[C---:B------:R-:W-:Y:S02]  /*11c60*/  VIADD R20, R2.reuse, 0x5000 ;  /* 0x0000500002147836 */ /* 0x040fe40000000000 */
[C---:B------:R-:W-:Y:S02]  /*11c70*/  VIADD R18, R2.reuse, 0x2000 ;  /* 0x0000200002127836 */ /* 0x040fe40000000000 */
[----:B-1----:R-:W-:Y:S01]  /*11c80*/  VIADD R3, R2, 0x800 ;  /* 0x0000080002037836 */ /* 0x002fe20000000000 */
[----:B------:R-:W-:Y:S02]  /*11c90*/  LOP3.LUT R14, R20, R17, RZ, 0xfc, !PT ;  /* 0x00000011140e7212 */ /* 0x000fe400078efcff */
[C-C-:B---3--:R-:W-:Y:S02]  /*11ca0*/  PRMT R8, R4.reuse, 0x6420, R5.reuse ;  /* 0x0000642004087816 */ /* 0x148fe40000000005 */
[----:B------:R-:W-:Y:S02]  /*11cb0*/  PRMT R9, R4, 0x7531, R5 ;  /* 0x0000753104097816 */ /* 0x000fe40000000005 */
[----:B------:R-:W-:-:S02]  /*11cc0*/  LOP3.LUT R4, R2, R16, RZ, 0xfc, !PT ;  /* 0x0000001002047212 */ /* 0x000fc400078efcff */
[C-C-:B------:R-:W-:Y:S02]  /*11cd0*/  PRMT R10, R6.reuse, 0x6420, R7.reuse ;  /* 0x00006420060a7816 */ /* 0x140fe40000000007 */
[----:B------:R-:W-:Y:S01]  /*11ce0*/  PRMT R11, R6, 0x7531, R7 ;  /* 0x00007531060b7816 */ /* 0x000fe20000000007 */
[----:B--2---:R-:W-:Y:S01]  /*11cf0*/  IMAD.IADD R12, R15, 0x1, R4 ;  /* 0x000000010f0c7824 */ /* 0x004fe200078e0204 */
        /* <DEDUP_REMOVED lines=13> */
[----:B-1----:R-:W-:Y:S01]  /*11dd0*/  VIADD R14, R2, 0x1800 ;  /* 0x00001800020e7836 */ /* 0x002fe20000000000 */
[C-C-:B--2---:R-:W-:Y:S02]  /*11de0*/  PRMT R8, R4.reuse, 0x6420, R5.reuse ;  /* 0x0000642004087816 */ /* 0x144fe40000000005 */
[----:B------:R-:W-:Y:S02]  /*11df0*/  PRMT R9, R4, 0x7531, R5 ;  /* 0x0000753104097816 */ /* 0x000fe40000000005 */
[----:B------:R-:W-:-:S02]  /*11e00*/  LOP3.LUT R4, R12, R16, RZ, 0xfc, !PT ;  /* 0x000000100c047212 */ /* 0x000fc400078efcff */
[C-C-:B------:R-:W-:Y:S02]  /*11e10*/  PRMT R10, R6.reuse, 0x6420, R7.reuse ;  /* 0x00006420060a7816 */ /* 0x140fe40000000007 */
[----:B------:R-:W-:Y:S01]  /*11e20*/  PRMT R11, R6, 0x7531, R7 ;  /* 0x00007531060b7816 */ /* 0x000fe20000000007 */
[----:B------:R-:W-:Y:S01]  /*11e30*/  IMAD.IADD R4, R15, 0x1, R4 ;  /* 0x000000010f047824 */ /* 0x000fe200078e0204 */
[----:B------:R-:W-:Y:S02]  /*11e40*/  LOP3.LUT R5, R3, R17, RZ, 0xfc, !PT ;  /* 0x0000001103057212 */ /* 0x000fe400078efcff */
[----:B------:R-:W-:Y:S02]  /*11e50*/  LOP3.LUT R3, R14, R16, RZ, 0xfc, !PT ;  /* 0x000000100e037212 */ /* 0x000fe400078efcff */
[----:B------:R-:W-:Y:S03]  /*11e60*/  STSM.16.M88.4 [R4], R8 ;  /* 0x0000000804007844 */ /* 0x000fe60000000200 */
[----:B------:R-:W-:Y:S01]  /*11e70*/  IMAD.IADD R3, R15, 0x1, R3 ;  /* 0x000000010f037824 */ /* 0x000fe200078e0203 */
[----:B------:R-:W1:Y:S02]  /*11e80*/  LDSM.16.MT88.4 R4, [R5+UR40+0xf200] ;  /* 0x00f200280504783b */ /* 0x000e640008004200 */
[----:B-1----:R-:W-:-:S02]  /*11e90*/  PRMT R8, R4, 0x6420, R5 ;  /* 0x0000642004087816 */ /* 0x002fc40000000005 */
[----:B------:R-:W-:Y:S02]  /*11ea0*/  PRMT R9, R4, 0x7531, R5 ;  /* 0x0000753104097816 */ /* 0x000fe40000000005 */
        /* <DEDUP_REMOVED lines=30> */
[----:B------:R-:W2:Y:S01]  /*12090*/  LDSM.16.MT88.4 R4, [R4+UR40+0xf200] ;  /* 0x00f200280404783b */ /* 0x000ea20008004200 */
[----:B-1----:R-:W-:Y:S01]  /*120a0*/  VIADD R13, R2, 0x6000 ;  /* 0x00006000020d7836 */ /* 0x002fe20000000000 */
[C-C-:B--2---:R-:W-:Y:S02]  /*120b0*/  PRMT R8, R4.reuse, 0x6420, R5.reuse ;  /* 0x0000642004087816 */ /* 0x144fe40000000005 */
[----:B------:R-:W-:Y:S02]  /*120c0*/  PRMT R9, R4, 0x7531, R5 ;  /* 0x0000753104097816 */ /* 0x000fe40000000005 */
[C-C-:B------:R-:W-:Y:S02]  /*120d0*/  PRMT R10, R6.reuse, 0x6420, R7.reuse ;  /* 0x00006420060a7816 */ /* 0x140fe40000000007 */
[----:B------:R-:W-:-:S05]  /*120e0*/  PRMT R11, R6, 0x7531, R7 ;  /* 0x00007531060b7816 */ /* 0x000fca0000000007 */
[----:B------:R1:W-:Y:S02]  /*120f0*/  STSM.16.M88.4 [R3], R8 ;  /* 0x0000000803007844 */ /* 0x0003e40000000200 */
[----:B-1----:R-:W-:-:S05]  /*12100*/  VIADD R3, R2, 0x3800 ;  /* 0x0000380002037836 */ /* 0x002fca0000000000 */
[C---:B------:R-:W-:Y:S02]  /*12110*/  LOP3.LUT R4, R3.reuse, R17, RZ, 0xfc, !PT ;  /* 0x0000001103047212 */ /* 0x040fe400078efcff */
[----:B------:R-:W-:-:S04]  /*12120*/  LOP3.LUT R3, R3, R16, RZ, 0xfc, !PT ;  /* 0x0000001003037212 */ /* 0x000fc800078efcff */
[----:B------:R-:W1:Y:S01]  /*12130*/  LDSM.16.MT88.4 R4, [R4+UR40+0xf200] ;  /* 0x00f200280404783b */ /* 0x000e620008004200 */
[----:B------:R-:W-:Y:S01]  /*12140*/  IMAD.IADD R3, R12, 0x1, R3 ;  /* 0x000000010c037824 */ /* 0x000fe200078e0203 */
[C-C-:B-1----:R-:W-:Y:S02]  /*12150*/  PRMT R8, R4.reuse, 0x6420, R5.reuse ;  /* 0x0000642004087816 */ /* 0x142fe40000000005 */
[----:B------:R-:W-:Y:S02]  /*12160*/  PRMT R9, R4, 0x7531, R5 ;  /* 0x0000753104097816 */ /* 0x000fe40000000005 */
[C-C-:B------:R-:W-:Y:S02]  /*12170*/  PRMT R10, R6.reuse, 0x6420, R7.reuse ;  /* 0x00006420060a7816 */ /* 0x140fe40000000007 */
[----:B------:R-:W-:Y:S02]  /*12180*/  PRMT R11, R6, 0x7531, R7 ;  /* 0x00007531060b7816 */ /* 0x000fe40000000007 */
[----:B------:R-:W-:-:S02]  /*12190*/  LOP3.LUT R4, R13, R17, RZ, 0xfc, !PT ;  /* 0x000000110d047212 */ /* 0x000fc400078efcff */
[-C--:B------:R-:W-:Y:S01]  /*121a0*/  LOP3.LUT R13, R13, R16.reuse, RZ, 0xfc, !PT ;  /* 0x000000100d0d7212 */ /* 0x080fe200078efcff */
        /* <DEDUP_REMOVED lines=8> */
[----:B------:R-:W-:Y:S02]  /*12230*/  IMAD.IADD R4, R12, 0x1, R4 ;  /* 0x000000010c047824 */ /* 0x000fe400078e0204 */
[----:B------:R-:W-:-:S03]  /*12240*/  VIADD R12, R2, 0x4800 ;  /* 0x00004800020c7836 */ /* 0x000fc60000000000 */
[----:B------:R1:W-:Y:S02]  /*12250*/  STSM.16.M88.4 [R4], R8 ;  /* 0x0000000804007844 */ /* 0x0003e40000000200 */
[----:B-1----:R-:W-:Y:S01]  /*12260*/  LOP3.LUT R4, R14, R17, RZ, 0xfc, !PT ;  /* 0x000000110e047212 */ /* 0x002fe200078efcff */
[----:B------:R-:W-:-:S04]  /*12270*/  IMAD.U32 R14, RZ, RZ, UR40 ;  /* 0x00000028ff0e7e24 */ /* 0x000fc8000f8e00ff */
[----:B------:R-:W-:Y:S01]  /*12280*/  VIADD R14, R14, 0x200 ;  /* 0x000002000e0e7836 */ /* 0x000fe20000000000 */
[----:B------:R-:W1:Y:S03]  /*12290*/  LDSM.16.MT88.4 R4, [R4+UR40+0xf200] ;  /* 0x00f200280404783b */ /* 0x000e660008004200 */
[----:B------:R-:W-:Y:S01]  /*122a0*/  IMAD.IADD R13, R14, 0x1, R13 ;  /* 0x000000010e0d7824 */ /* 0x000fe200078e020d */
[C-C-:B-1----:R-:W-:Y:S02]  /*122b0*/  PRMT R8, R4.reuse, 0x6420, R5.reuse ;  /* 0x0000642004087816 */ /* 0x142fe40000000005 */
[----:B------:R-:W-:Y:S02]  /*122c0*/  PRMT R9, R4, 0x7531, R5 ;  /* 0x0000753104097816 */ /* 0x000fe40000000005 */
[----:B------:R-:W-:Y:S02]  /*122d0*/  LOP3.LUT R4, R12, R16, RZ, 0xfc, !PT ;  /* 0x000000100c047212 */ /* 0x000fe400078efcff */
[----:B------:R-:W-:-:S02]  /*122e0*/  PRMT R10, R6, 0x6420, R7 ;  /* 0x00006420060a7816 */ /* 0x000fc40000000007 */
[----:B------:R-:W-:Y:S01]  /*122f0*/  PRMT R11, R6, 0x7531, R7 ;  /* 0x00007531060b7816 */ /* 0x000fe20000000007 */
[----:B------:R-:W-:Y:S01]  /*12300*/  IMAD.IADD R4, R14, 0x1, R4 ;  /* 0x000000010e047824 */ /* 0x000fe200078e0204 */
[----:B------:R-:W-:-:S04]  /*12310*/  LOP3.LUT R12, R12, R17, RZ, 0xfc, !PT ;  /* 0x000000110c0c7212 */ /* 0x000fc800078efcff */
[----:B------:R1:W-:Y:S02]  /*12320*/  STSM.16.M88.4 [R4], R8 ;  /* 0x0000000804007844 */ /* 0x0003e40000000200 */
[----:B-1----:R-:W-:Y:S02]  /*12330*/  LOP3.LUT R4, R3, R17, RZ, 0xfc, !PT ;  /* 0x0000001103047212 */ /* 0x002fe400078efcff */
[----:B------:R-:W-:-:S04]  /*12340*/  LOP3.LUT R3, R20, R16, RZ, 0xfc, !PT ;  /* 0x0000001014037212 */ /* 0x000fc800078efcff */
[----:B------:R-:W1:Y:S01]  /*12350*/  LDSM.16.MT88.4 R4, [R4+UR40+0xf200] ;  /* 0x00f200280404783b */ /* 0x000e620008004200 */
[----:B------:R-:W-:Y:S01]  /*12360*/  IMAD.IADD R3, R14, 0x1, R3 ;  /* 0x000000010e037824 */ /* 0x000fe200078e0203 */
[C-C-:B-1----:R-:W-:Y:S02]  /*12370*/  PRMT R8, R4.reuse, 0x6420, R5.reuse ;  /* 0x0000642004087816 */ /* 0x142fe40000000005 */
[----:B------:R-:W-:Y:S02]  /*12380*/  PRMT R9, R4, 0x7531, R5 ;  /* 0x0000753104097816 */ /* 0x000fe40000000005 */
[C-C-:B------:R-:W-:Y:S02]  /*12390*/  PRMT R10, R6.reuse, 0x6420, R7.reuse ;  /* 0x00006420060a7816 */ /* 0x140fe40000000007 */
[----:B------:R-:W-:-:S05]  /*123a0*/  PRMT R11, R6, 0x7531, R7 ;  /* 0x00007531060b7816 */ /* 0x000fca0000000007 */
[----:B------:R1:W-:Y:S02]  /*123b0*/  STSM.16.M88.4 [R3], R8 ;  /* 0x0000000803007844 */ /* 0x0003e40000000200 */
[C---:B-1----:R-:W-:Y:S02]  /*123c0*/  VIADD R3, R2.reuse, 0x6800 ;  /* 0x0000680002037836 */ /* 0x042fe40000000000 */
[----:B------:R-:W-:-:S03]  /*123d0*/  VIADD R2, R2, 0x7000 ;  /* 0x0000700002027836 */ /* 0x000fc60000000000 */
[C---:B------:R-:W-:Y:S02]  /*123e0*/  LOP3.LUT R4, R3.reuse, R17, RZ, 0xfc, !PT ;  /* 0x0000001103047212 */ /* 0x040fe400078efcff */
        /* <DEDUP_REMOVED lines=39> */
.L_x_4737:
[----:B------:R-:W3:Y:S01]  /*12660*/  LDL.LU R3, [R1] ;  /* 0x0000000001037983 */ /* 0x000ee20000300800 */
        /* <DEDUP_REMOVED lines=10> */
[----:B------:R1:W-:Y:S02]  /*12710*/  STL [R1], R3 ;  /* 0x0000000301007387 */ /* 0x0003e40000100800 */
.L_x_4689:
[----:B------:R-:W-:Y:S05]  /*12720*/  BSYNC B6 ;  /* 0x0000000000067941 */ /* 0x000fea0003800000 */
.L_x_4687:
[----:B--2---:R-:W2:Y:S04]  /*12730*/  LDL R0, [R1+0x20] ;  /* 0x0000200001007983 */ /* 0x004ea80000100800 */
[----:B-1----:R1:W5:Y:S01]  /*12740*/  LDL R2, [R1+0xc] ;  /* 0x00000c0001027983 */ /* 0x0023620000100800 */
        /* <DEDUP_REMOVED lines=10> */
.L_x_4738:
        /* <DEDUP_REMOVED lines=11> */
.L_x_4739:
[----:B--2---:R-:W2:Y:S01]  /*128a0*/  LDL R0, [R1+0xc] ;  /* 0x00000c0001007983 */ /* 0x004ea20000100800 */
[----:B------:R-:W-:Y:S02]  /*128b0*/  ULDC UR4, c[0x0][0xda8] ;  /* 0x00036a0000047ab9 */ /* 0x000fe40000000800 */
[----:B--2---:R-:W-:-:S13]  /*128c0*/  ISETP.GE.AND P0, PT, R0, UR4, PT ;  /* 0x0000000400007c0c */ /* 0x004fda000bf06270 */
[----:B------:R-:W-:Y:S05]  /*128d0*/  @!P0 BRA `(.L_x_4740) ;  /* 0xffffffc0009c8947 */ /* 0x000fea000383ffff */
.L_x_4684:
        /* <DEDUP_REMOVED lines=12> */
.L_x_4772:
[----:B------:R-:W-:Y:S05]  /*129a0*/  BSYNC B0 ;  /* 0x0000000000007941 */ /* 0x000fea0003800000 */
.L_x_4741:
[----:B------:R-:W-:-:S03]  /*129b0*/  UMOV UR4, 0xffffffff ;  /* 0xffffffff00047882 */ /* 0x000fc60000000000 */
[----:B------:R-:W-:Y:S05]  /*129c0*/  BRA.DIV UR4, `(.L_x_4743) ;  /* 0x0000000a047c7947 */ /* 0x000fea000b800000 */
[----:B------:R-:W2:Y:S02]  /*129d0*/  S2R R2, SR_TID.X ;  /* 0x0000000000027919 */ /* 0x000ea40000002100 */
[----:B--2---:R-:W-:-:S04]  /*129e0*/  SHF.R.U32.HI R2, RZ, 0x5, R2 ;  /* 0x00000005ff027819 */ /* 0x004fc80000011602 */
[----:B------:R-:W-:-:S05]  /*129f0*/  LOP3.LUT R2, R2, 0x3, RZ, 0xc0, !PT ;  /* 0x0000000302027812 */ /* 0x000fca00078ec0ff */
[----:B------:R2:W3:Y:S02]  /*12a00*/  SHFL.IDX PT, R14, R2, RZ, 0x1f ;  /* 0x00001fff020e7589 */ /* 0x0004e400000e0000 */
.L_x_4775:
[----:B---3--:R-:W-:Y:S01]  /*12a10*/  ISETP.NE.AND P0, PT, R14, RZ, PT ;  /* 0x000000ff0e00720c */ /* 0x008fe20003f05270 */
[----:B------:R-:W-:-:S12]  /*12a20*/  BSSY B0, `(.L_x_4744) ;  /* 0x000002c000007945 */ /* 0x000fd80003800000 */
[----:B------:R-:W-:Y:S05]  /*12a30*/  @P0 BRA `(.L_x_4745) ;  /* 0x0000000000a80947 */ /* 0x000fea0003800000 */
[----:B------:R-:W-:-:S03]  /*12a40*/  UMOV UR4, 0xffffffff ;  /* 0xffffffff00047882 */ /* 0x000fc60000000000 */
[----:B------:R-:W-:Y:S05]  /*12a50*/  BRA.DIV UR4, `(.L_x_4746) ;  /* 0x0000000a048c7947 */ /* 0x000fea000b800000 */
[----:B------:R-:W-:-:S13]  /*12a60*/  ELECT P6, URZ, PT ;  /* 0x00000000003f782f */ /* 0x000fda00038c0000 */
.L_x_4778:
[----:B------:R-:W-:Y:S05]  /*12a70*/  @!P6 BRA `(.L_x_4745) ;  /* 0x000000000098e947 */ /* 0x000fea0003800000 */
[----:B--2---:R-:W2:Y:S02]  /*12a80*/  LDL.LU R2, [R1+0x14] ;  /* 0x0000140001027983 */ /* 0x004ea40000300800 */
[----:B--2---:R-:W-:-:S04]  /*12a90*/  LOP3.LUT R2, R2, 0x2, RZ, 0xfc, !PT ;  /* 0x0000000202027812 */ /* 0x004fc800078efcff */
[----:B------:R-:W-:-:S13]  /*12aa0*/  ISETP.NE.AND P0, PT, R2, 0x3, PT ;  /* 0x000000030200780c */ /* 0x000fda0003f05270 */
[----:B------:R-:W-:Y:S05]  /*12ab0*/  @!P0 BRA `(.L_x_4747) ;  /* 0x0000000000048947 */ /* 0x000fea0003800000 */
[----:B------:R-:W-:Y:S01]  /*12ac0*/  BPT.TRAP 0x1 ;  /* 0x000000040000795c */ /* 0x000fe20000300000 */
.L_x_4747:
[----:B------:R-:W2:Y:S01]  /*12ad0*/  LDL.LU R7, [R1] ;  /* 0x0000000001077983 */ /* 0x000ea20000300800 */
[----:B------:R-:W-:Y:S02]  /*12ae0*/  VIADD R2, R0, 0x33440 ;  /* 0x0003344000027836 */ /* 0x000fe40000000000 */
[C---:B-1----:R-:W-:Y:S02]  /*12af0*/  VIADD R3, R19.reuse, 0x1 ;  /* 0x0000000113037836 */ /* 0x042fe40000000000 */
[----:B------:R-:W-:-:S03]  /*12b00*/  IMAD R6, R19, 0x8, R2 ;  /* 0x0000000813067824 */ /* 0x000fc600078e0202 */
[----:B------:R-:W-:-:S04]  /*12b10*/  ISETP.NE.AND P2, PT, R3, 0x2, PT ;  /* 0x000000020300780c */ /* 0x000fc80003f45270 */
[----:B------:R-:W-:Y:S02]  /*12b20*/  SEL R4, RZ, 0x1, P2 ;  /* 0x00000001ff047807 */ /* 0x000fe40001000000 */
[----:B------:R-:W-:Y:S02]  /*12b30*/  SEL R3, R3, RZ, P2 ;  /* 0x000000ff03037207 */ /* 0x000fe40001000000 */
[C---:B--2---:R-:W-:Y:S02]  /*12b40*/  SHF.L.U32 R5, R7.reuse, 0x1f, RZ ;  /* 0x0000001f07057819 */ /* 0x044fe400000006ff */
[----:B------:R-:W-:Y:S01]  /*12b50*/  LOP3.LUT R4, R7, R4, RZ, 0x3c, !PT ;  /* 0x0000000407047212 */ /* 0x000fe200078e3cff */
[----:B------:R-:W-:Y:S01]  /*12b60*/  IMAD R7, R3, 0x8, R2 ;  /* 0x0000000803077824 */ /* 0x000fe200078e0202 */
[----:B------:R-:W1:Y:S02]  /*12b70*/  SYNCS.PHASECHK.TRANS64.TRYWAIT P1, [R6+URZ], R5 ;  /* 0x00000005060075a7 */ /* 0x000e64000802017f */
[----:B------:R-:W-:Y:S01]  /*12b80*/  SHF.L.U32 R2, R4, 0x1f, RZ ;  /* 0x0000001f04027819 */ /* 0x000fe200000006ff */
[----:B-1----:R-:W-:Y:S06]  /*12b90*/  @!P1 BRA `(.L_x_4748) ;  /* 0x00000008005c9947 */ /* 0x002fec0003800000 */
.L_x_4779:
[----:B------:R-:W2:Y:S02]  /*12ba0*/  SYNCS.PHASECHK.TRANS64.TRYWAIT P1, [R7+URZ], R2 ;  /* 0x00000002070075a7 */ /* 0x000ea4000802017f */
[----:B--2---:R-:W-:Y:S05]  /*12bb0*/  @!P1 BRA `(.L_x_4749) ;  /* 0x0000000800689947 */ /* 0x004fea0003800000 */
.L_x_4780:
[----:B------:R-:W-:Y:S05]  /*12bc0*/  @!P0 BRA `(.L_x_4750) ;  /* 0x0000000000048947 */ /* 0x000fea0003800000 */
[----:B------:R-:W-:Y:S01]  /*12bd0*/  BPT.TRAP 0x1 ;  /* 0x000000040000795c */ /* 0x000fe20000300000 */
.L_x_4750:
[----:B------:R-:W-:-:S04]  /*12be0*/  IMAD R4, R19, 0x8, R0 ;  /* 0x0000000813047824 */ /* 0x000fc800078e0200 */
[----:B------:R-:W3:Y:S02]  /*12bf0*/  SYNCS.PHASECHK.TRANS64.TRYWAIT P1, [R4+URZ+0x33460], R5 ;  /* 0x03346005040075a7 */ /* 0x000ee4000802017f */
[----:B---3--:R-:W-:Y:S05]  /*12c00*/  @!P1 BRA `(.L_x_4751) ;  /* 0x0000000800689947 */ /* 0x008fea0003800000 */
.L_x_4781:
[----:B------:R-:W-:Y:S05]  /*12c10*/  @!P0 BRA `(.L_x_4752) ;  /* 0x0000000000048947 */ /* 0x000fea0003800000 */
[----:B------:R-:W-:Y:S01]  /*12c20*/  BPT.TRAP 0x1 ;  /* 0x000000040000795c */ /* 0x000fe20000300000 */
.L_x_4752:
[----:B------:R-:W-:-:S04]  /*12c30*/  IMAD R3, R3, 0x8, R0 ;  /* 0x0000000803037824 */ /* 0x000fc800078e0200 */
[----:B------:R-:W4:Y:S02]  /*12c40*/  SYNCS.PHASECHK.TRANS64.TRYWAIT P1, [R3+URZ+0x33460], R2 ;  /* 0x03346002030075a7 */ /* 0x000f24000802017f */
[----:B----4-:R-:W-:Y:S05]  /*12c50*/  @!P1 BRA `(.L_x_4753) ;  /* 0x0000000800689947 */ /* 0x010fea0003800000 */
.L_x_4782:
[----:B------:R-:W-:Y:S05]  /*12c60*/  @!P0 BRA `(.L_x_4754) ;  /* 0x0000000000048947 */ /* 0x000fea0003800000 */
[----:B------:R-:W-:Y:S01]  /*12c70*/  BPT.TRAP 0x1 ;  /* 0x000000040000795c */ /* 0x000fe20000300000 */
.L_x_4754:
[----:B------:R-:W5:Y:S02]  /*12c80*/  SYNCS.PHASECHK.TRANS64.TRYWAIT P0, [R4+URZ+0x33480], R5 ;  /* 0x03348005040075a7 */ /* 0x000f64000800017f */
[----:B-----5:R-:W-:Y:S05]  /*12c90*/  @!P0 BRA `(.L_x_4755) ;  /* 0x00000008006c8947 */ /* 0x020fea0003800000 */
.L_x_4756:
[----:B------:R1:W1:Y:S02]  /*12ca0*/  SYNCS.PHASECHK.TRANS64.TRYWAIT P0, [R3+URZ+0x33480], R2 ;  /* 0x03348002030075a7 */ /* 0x000264000800017f */
[----:B-1----:R-:W-:Y:S05]  /*12cb0*/  @!P0 NANOSLEEP.SYNCS 0x989680 ;  /* 0x009896800000895d */ /* 0x002fea0003900000 */
[----:B------:R-:W1:Y:S02]  /*12cc0*/  @!P0 SYNCS.PHASECHK.TRANS64 P0, [R3+URZ+0x33480], R2 ;  /* 0x03348002030085a7 */ /* 0x000e64000800007f */
[----:B-1----:R-:W-:Y:S05]  /*12cd0*/  @!P0 BRA `(.L_x_4756) ;  /* 0xfffffffc00f08947 */ /* 0x002fea000383ffff */
.L_x_4745:
[----:B------:R-:W-:Y:S05]  /*12ce0*/  BSYNC B0 ;  /* 0x0000000000007941 */ /* 0x000fea0003800000 */
.L_x_4744:
[----:B------:R-:W-:Y:S05]  /*12cf0*/  EXIT ;  /* 0x000000000000794d */ /* 0x000fea0003800000 */
.L_x_4638:
[----:B-1----:R-:W-:-:S04]  /*12d00*/  IMAD.U32 R3, RZ, RZ, UR37 ;  /* 0x00000025ff037e24 */ /* 0x002fc8000f8e00ff */
[----:B------:R1:W2:Y:S03]  /*12d10*/  SYNCS.PHASECHK.TRANS64.TRYWAIT P0, [R3+URZ+0x33400], R0 ;  /* 0x03340000030075a7 */ /* 0x0002a6000800017f */
[----:B--2---:R-:W-:Y:S05]  /*12d20*/  @!P0 NANOSLEEP.SYNCS 0x989680 ;  /* 0x009896800000895d */ /* 0x004fea0003900000 */
[----:B------:R-:W2:Y:S02]  /*12d30*/  @!P0 SYNCS.PHASECHK.TRANS64 P0, [R3+URZ+0x33400], R0 ;  /* 0x03340000030085a7 */ /* 0x000ea4000800007f */
[----:B--2---:R-:W-:Y:S05]  /*12d40*/  @!P0 BRA `(.L_x_4638) ;  /* 0xfffffffc00ec8947 */ /* 0x004fea000383ffff */
[----:B------:R-:W-:Y:S05]  /*12d50*/  BRA `(.L_x_4757) ;  /* 0xfffffeec004c7947 */ /* 0x000fea000383ffff */
.L_x_4642:
[----:B--2---:R2:W3:Y:S02]  /*12d60*/  SYNCS.PHASECHK.TRANS64.TRYWAIT P2, [R4+URZ+0x33430], R3 ;  /* 0x03343003040075a7 */ /* 0x0044e4000804017f */
[----:B---3--:R-:W-:Y:S05]  /*12d70*/  @!P2 NANOSLEEP.SYNCS 0x989680 ;  /* 0x009896800000a95d */ /* 0x008fea0003900000 */
[----:B------:R-:W3:Y:S02]  /*12d80*/  @!P2 SYNCS.PHASECHK.TRANS64 P2, [R4+URZ+0x33430], R3 ;  /* 0x033430030400a5a7 */ /* 0x000ee4000804007f */
[----:B---3--:R-:W-:Y:S05]  /*12d90*/  @!P2 BRA `(.L_x_4642) ;  /* 0xfffffffc00f0a947 */ /* 0x008fea000383ffff */
[----:B------:R-:W-:Y:S05]  /*12da0*/  BRA `(.L_x_4641) ;  /* 0xfffffeec00707947 */ /* 0x000fea000383ffff */
.L_x_4647:
[----:B--2---:R-:W-:-:S04]  /*12db0*/  IMAD.U32 R9, RZ, RZ, UR10 ;  /* 0x0000000aff097e24 */ /* 0x004fc8000f8e00ff */
[----:B------:R2:W3:Y:S03]  /*12dc0*/  SYNCS.PHASECHK.TRANS64.TRYWAIT P2, [R9+URZ+0x33430], R0 ;  /* 0x03343000090075a7 */ /* 0x0004e6000804017f */
[----:B---3--:R-:W-:Y:S05]  /*12dd0*/  @!P2 NANOSLEEP.SYNCS 0x989680 ;  /* 0x009896800000a95d */ /* 0x008fea0003900000 */
[----:B------:R-:W3:Y:S02]  /*12de0*/  @!P2 SYNCS.PHASECHK.TRANS64 P2, [R9+URZ+0x33430], R0 ;  /* 0x033430000900a5a7 */ /* 0x000ee4000804007f */
[----:B---3--:R-:W-:Y:S05]  /*12df0*/  @!P2 BRA `(.L_x_4647) ;  /* 0xfffffffc00eca947 */ /* 0x008fea000383ffff */
[----:B------:R-:W-:Y:S05]  /*12e00*/  BRA `(.L_x_4644) ;  /* 0xffffff2400b47947 */ /* 0x000fea000383ffff */
.L_x_4651:
[----:B--2---:R-:W-:-:S04]  /*12e10*/  IMAD.U32 R9, RZ, RZ, UR10 ;  /* 0x0000000aff097e24 */ /* 0x004fc8000f8e00ff */
[----:B------:R2:W3:Y:S03]  /*12e20*/  SYNCS.PHASECHK.TRANS64.TRYWAIT P2, [R9+URZ+0x33450], R0 ;  /* 0x03345000090075a7 */ /* 0x0004e6000804017f */
[----:B---3--:R-:W-:Y:S05]  /*12e30*/  @!P2 NANOSLEEP.SYNCS 0x989680 ;  /* 0x009896800000a95d */ /* 0x008fea0003900000 */
[----:B------:R-:W3:Y:S02]  /*12e40*/  @!P2 SYNCS.PHASECHK.TRANS64 P2, [R9+URZ+0x33450], R0 ;  /* 0x033450000900a5a7 */ /* 0x000ee4000804007f */
[----:B---3--:R-:W-:Y:S05]  /*12e50*/  @!P2 BRA `(.L_x_4651) ;  /* 0xfffffffc00eca947 */ /* 0x008fea000383ffff */
[----:B------:R-:W-:Y:S05]  /*12e60*/  BRA `(.L_x_4648) ;  /* 0xffffff3000d07947 */ /* 0x000fea000383ffff */
.L_x_4658:
[----:B--2---:R-:W-:-:S04]  /*12e70*/  IMAD.U32 R9, RZ, RZ, UR6 ;  /* 0x00000006ff097e24 */ /* 0x004fc8000f8e00ff */
[----:B------:R2:W3:Y:S03]  /*12e80*/  SYNCS.PHASECHK.TRANS64.TRYWAIT P2, [R9+URZ+0x33430], R0 ;  /* 0x03343000090075a7 */ /* 0x0004e6000804017f */
[----:B---3--:R-:W-:Y:S05]  /*12e90*/  @!P2 NANOSLEEP.SYNCS 0x989680 ;  /* 0x009896800000a95d */ /* 0x008fea0003900000 */
[----:B------:R-:W3:Y:S02]  /*12ea0*/  @!P2 SYNCS.PHASECHK.TRANS64 P2, [R9+URZ+0x33430], R0 ;  /* 0x033430000900a5a7 */ /* 0x000ee4000804007f */
[----:B---3--:R-:W-:Y:S05]  /*12eb0*/  @!P2 BRA `(.L_x_4658) ;  /* 0xfffffffc00eca947 */ /* 0x008fea000383ffff */
[----:B------:R-:W-:Y:S05]  /*12ec0*/  BRA `(.L_x_4655) ;  /* 0xffffff6000147947 */ /* 0x000fea000383ffff */
.L_x_4662:
[----:B--2---:R-:W-:-:S04]  /*12ed0*/  IMAD.U32 R7, RZ, RZ, UR6 ;  /* 0x00000006ff077e24 */ /* 0x004fc8000f8e00ff */
[----:B------:R2:W3:Y:S03]  /*12ee0*/  SYNCS.PHASECHK.TRANS64.TRYWAIT P2, [R7+URZ+0x33450], R0 ;  /* 0x03345000070075a7 */ /* 0x0004e6000804017f */
[----:B---3--:R-:W-:Y:S05]  /*12ef0*/  @!P2 NANOSLEEP.SYNCS 0x989680 ;  /* 0x009896800000a95d */ /* 0x008fea0003900000 */
[----:B------:R-:W3:Y:S02]  /*12f00*/  @!P2 SYNCS.PHASECHK.TRANS64 P2, [R7+URZ+0x33450], R0 ;  /* 0x033450000700a5a7 */ /* 0x000ee4000804007f */
[----:B---3--:R-:W-:Y:S05]  /*12f10*/  @!P2 BRA `(.L_x_4662) ;  /* 0xfffffffc00eca947 */ /* 0x008fea000383ffff */
[----:B------:R-:W-:Y:S05]  /*12f20*/  BRA `(.L_x_4659) ;  /* 0xffffff6c000c7947 */ /* 0x000fea000383ffff */
.L_x_4668:
[----:B--2---:R-:W-:-:S04]  /*12f30*/  IMAD.U32 R6, RZ, RZ, UR5 ;  /* 0x00000005ff067e24 */ /* 0x004fc8000f8e00ff */
[----:B------:R2:W3:Y:S03]  /*12f40*/  SYNCS.PHASECHK.TRANS64.TRYWAIT P0, [R6+URZ+0x33450], R5 ;  /* 0x03345005060075a7 */ /* 0x0004e6000800017f */
[----:B---3--:R-:W-:Y:S05]  /*12f50*/  @!P0 NANOSLEEP.SYNCS 0x989680 ;  /* 0x009896800000895d */ /* 0x008fea0003900000 */
[----:B------:R-:W3:Y:S02]  /*12f60*/  @!P0 SYNCS.PHASECHK.TRANS64 P0, [R6+URZ+0x33450], R5 ;  /* 0x03345005060085a7 */ /* 0x000ee4000800007f */
[----:B---3--:R-:W-:Y:S05]  /*12f70*/  @!P0 BRA `(.L_x_4668) ;  /* 0xfffffffc00ec8947 */ /* 0x008fea000383ffff */
[----:B------:R-:W-:Y:S05]  /*12f80*/  BRA `(.L_x_4667) ;  /* 0xffffff8c00507947 */ /* 0x000fea000383ffff */
.L_x_4694:
[----:B------:R-:W-:Y:S02]  /*12f90*/  IMAD.MOV.U32 R13, RZ, RZ, R4 ;  /* 0x000000ffff0d7224 */ /* 0x000fe400078e0004 */
[----:B------:R-:W-:Y:S02]  /*12fa0*/  IMAD.MOV.U32 R12, RZ, RZ, RZ ;  /* 0x000000ffff0c7224 */ /* 0x000fe400078e00ff */
[----:B------:R-:W-:Y:S02]  /*12fb0*/  IMAD.MOV.U32 R11, RZ, RZ, 0x1f ;  /* 0x0000001fff0b7424 */ /* 0x000fe400078e00ff */
[----:B------:R-:W-:-:S07]  /*12fc0*/  IMAD.MOV.U32 R15, RZ, RZ, -0x1 ;  /* 0xffffffffff0f7424 */ /* 0x000fce00078e00ff */
[----:B---3--:R-:W-:Y:S05]  /*12fd0*/  WARPSYNC.COLLECTIVE R15, `(.L_x_4758) ;  /* 0x000000000f087348 */ /* 0x008fea0003c00000 */
[----:B------:R1:W2:Y:S02]  /*12fe0*/  SHFL.IDX P6, R14, R13, R12, R11 ;  /* 0x0000000c0d0e7389 */ /* 0x0002a400000c000b */
[----:B-123--:R-:W-:Y:S01]  /*12ff0*/  ENDCOLLECTIVE ;  /* 0x000000000000791b */ /* 0x00efe20003800000 */
.L_x_4758:
[----:B------:R-:W-:Y:S05]  /*13000*/  BRA `(.L_x_4759) ;  /* 0xffffffc8001c7947 */ /* 0x000fea000383ffff */
.L_x_4696:
[----:B------:R-:W-:Y:S01]  /*13010*/  BSSY B0, `(.L_x_4760) ;  /* 0x0000006000007945 */ /* 0x000fe20003800000 */
[----:B------:R-:W-:-:S07]  /*13020*/  IMAD.MOV.U32 R15, RZ, RZ, -0x1 ;  /* 0xffffffffff0f7424 */ /* 0x000fce00078e00ff */
[----:B-1----:R-:W-:Y:S05]  /*13030*/  WARPSYNC.COLLECTIVE R15, `(.L_x_4761) ;  /* 0x000000000f0c7348 */ /* 0x002fea0003c00000 */
[----:B------:R-:W-:Y:S02]  /*13040*/  ELECT P6, UR62, PT ;  /* 0x00000000003e782f */ /* 0x000fe400038c0000 */
[----:B------:R-:W-:Y:S01]  /*13050*/  MOV R14, UR62 ;  /* 0x0000003e000e7c02 */ /* 0x000fe20008000f00 */
[----:B-1----:R-:W-:Y:S10]  /*13060*/  ENDCOLLECTIVE ;  /* 0x000000000000791b */ /* 0x002ff40003800000 */
.L_x_4761:
[----:B------:R-:W-:Y:S05]  /*13070*/  BSYNC B0 ;  /* 0x0000000000007941 */ /* 0x000fea0003800000 */
.L_x_4760:
[----:B------:R-:W-:Y:S05]  /*13080*/  BRA `(.L_x_4762) ;  /* 0xffffffc8001c7947 */ /* 0x000fea000383ffff */
.L_x_4699:
[----:B-1----:R1:W2:Y:S02]  /*13090*/  SYNCS.PHASECHK.TRANS64.TRYWAIT P3, [R4+URZ+0x33480], R3 ;  /* 0x03348003040075a7 */ /* 0x0022a4000806017f */
[----:B--2---:R-:W-:Y:S05]  /*130a0*/  @!P3 NANOSLEEP.SYNCS 0x989680 ;  /* 0x009896800000b95d */ /* 0x004fea0003900000 */
[----:B------:R-:W2:Y:S02]  /*130b0*/  @!P3 SYNCS.PHASECHK.TRANS64 P3, [R4+URZ+0x33480], R3 ;  /* 0x033480030400b5a7 */ /* 0x000ea4000806007f */
[----:B--2---:R-:W-:Y:S05]  /*130c0*/  @!P3 BRA `(.L_x_4699) ;  /* 0xfffffffc00f0b947 */ /* 0x004fea000383ffff */
[----:B------:R-:W-:Y:S05]  /*130d0*/  BRA `(.L_x_4763) ;  /* 0xffffffc800707947 */ /* 0x000fea000383ffff */
.L_x_4701:
[----:B--2---:R2:W3:Y:S02]  /*130e0*/  SYNCS.PHASECHK.TRANS64.TRYWAIT P3, [R4+URZ+0x33440], R3 ;  /* 0x03344003040075a7 */ /* 0x0044e4000806017f */
[----:B---3--:R-:W-:Y:S05]  /*130f0*/  @!P3 NANOSLEEP.SYNCS 0x989680 ;  /* 0x009896800000b95d */ /* 0x008fea0003900000 */
[----:B------:R-:W3:Y:S02]  /*13100*/  @!P3 SYNCS.PHASECHK.TRANS64 P3, [R4+URZ+0x33440], R3 ;  /* 0x033440030400b5a7 */ /* 0x000ee4000806007f */
[----:B---3--:R-:W-:Y:S05]  /*13110*/  @!P3 BRA `(.L_x_4701) ;  /* 0xfffffffc00f0b947 */ /* 0x008fea000383ffff */
[----:B------:R-:W-:Y:S05]  /*13120*/  BRA `(.L_x_4764) ;  /* 0xffffffc800ec7947 */ /* 0x000fea000383ffff */
.L_x_4704:
[----:B-1----:R-:W-:-:S04]  /*13130*/  IMAD.U32 R3, RZ, RZ, UR40 ;  /* 0x00000028ff037e24 */ /* 0x002fc8000f8e00ff */
[----:B------:R1:W2:Y:S03]  /*13140*/  SYNCS.PHASECHK.TRANS64.TRYWAIT P0, [R3+URZ+0x33420], R2 ;  /* 0x03342002030075a7 */ /* 0x0002a6000800017f */
[----:B--2---:R-:W-:Y:S05]  /*13150*/  @!P0 NANOSLEEP.SYNCS 0x989680 ;  /* 0x009896800000895d */ /* 0x004fea0003900000 */
[----:B------:R-:W2:Y:S02]  /*13160*/  @!P0 SYNCS.PHASECHK.TRANS64 P0, [R3+URZ+0x33420], R2 ;  /* 0x03342002030085a7 */ /* 0x000ea4000800007f */
[----:B--2---:R-:W-:Y:S05]  /*13170*/  @!P0 BRA `(.L_x_4704) ;  /* 0xfffffffc00ec8947 */ /* 0x004fea000383ffff */
[----:B------:R-:W-:Y:S05]  /*13180*/  BRA `(.L_x_4765) ;  /* 0xffffffcc00f87947 */ /* 0x000fea000383ffff */
.L_x_4710:
[----:B---3--:R3:W4:Y:S02]  /*13190*/  SYNCS.PHASECHK.TRANS64.TRYWAIT P0, [R6+URZ+0x33480], R5 ;  /* 0x03348005060075a7 */ /* 0x008724000800017f */
[----:B----4-:R-:W-:Y:S05]  /*131a0*/  @!P0 NANOSLEEP.SYNCS 0x989680 ;  /* 0x009896800000895d */ /* 0x010fea0003900000 */
[----:B------:R-:W4:Y:S02]  /*131b0*/  @!P0 SYNCS.PHASECHK.TRANS64 P0, [R6+URZ+0x33480], R5 ;  /* 0x03348005060085a7 */ /* 0x000f24000800007f */
[----:B----4-:R-:W-:Y:S05]  /*131c0*/  @!P0 BRA `(.L_x_4710) ;  /* 0xfffffffc00f08947 */ /* 0x010fea000383ffff */
[----:B------:R-:W-:Y:S05]  /*131d0*/  BRA `(.L_x_4766) ;  /* 0xffffffd000a07947 */ /* 0x000fea000383ffff */
.L_x_4717:
[----:B--2---:R2:W4:Y:S02]  /*131e0*/  SYNCS.PHASECHK.TRANS64.TRYWAIT P0, [R6+URZ+0x33440], R5 ;  /* 0x03344005060075a7 */ /* 0x004524000800017f */
[----:B----4-:R-:W-:Y:S05]  /*131f0*/  @!P0 NANOSLEEP.SYNCS 0x989680 ;  /* 0x009896800000895d */ /* 0x010fea0003900000 */
[----:B------:R-:W4:Y:S02]  /*13200*/  @!P0 SYNCS.PHASECHK.TRANS64 P0, [R6+URZ+0x33440], R5 ;  /* 0x03344005060085a7 */ /* 0x000f24000800007f */
[----:B----4-:R-:W-:Y:S05]  /*13210*/  @!P0 BRA `(.L_x_4717) ;  /* 0xfffffffc00f08947 */ /* 0x010fea000383ffff */
[----:B------:R-:W-:Y:S05]  /*13220*/  BRA `(.L_x_4767) ;  /* 0xffffffd4009c7947 */ /* 0x000fea000383ffff */
.L_x_4725:
[----:B---3--:R3:W4:Y:S02]  /*13230*/  SYNCS.PHASECHK.TRANS64.TRYWAIT P3, [R12+URZ+0x33470], R4 ;  /* 0x033470040c0075a7 */ /* 0x008724000806017f */
[----:B----4-:R-:W-:Y:S05]  /*13240*/  @!P3 NANOSLEEP.SYNCS 0x989680 ;  /* 0x009896800000b95d */ /* 0x010fea0003900000 */
[----:B------:R-:W4:Y:S02]  /*13250*/  @!P3 SYNCS.PHASECHK.TRANS64 P3, [R12+URZ+0x33470], R4 ;  /* 0x033470040c00b5a7 */ /* 0x000f24000806007f */
[----:B----4-:R-:W-:Y:S05]  /*13260*/  @!P3 BRA `(.L_x_4725) ;  /* 0xfffffffc00f0b947 */ /* 0x010fea000383ffff */
[----:B------:R-:W-:Y:S05]  /*13270*/  BRA `(.L_x_4768) ;  /* 0xffffffd800b07947 */ /* 0x000fea000383ffff */
.L_x_4727:
[----:B---3--:R3:W4:Y:S02]  /*13280*/  SYNCS.PHASECHK.TRANS64.TRYWAIT P3, [R12+URZ+0x33460], R4 ;  /* 0x033460040c0075a7 */ /* 0x008724000806017f */
[----:B----4-:R-:W-:Y:S05]  /*13290*/  @!P3 NANOSLEEP.SYNCS 0x989680 ;  /* 0x009896800000b95d */ /* 0x010fea0003900000 */
[----:B------:R-:W4:Y:S02]  /*132a0*/  @!P3 SYNCS.PHASECHK.TRANS64 P3, [R12+URZ+0x33460], R4 ;  /* 0x033460040c00b5a7 */ /* 0x000f24000806007f */
[----:B----4-:R-:W-:Y:S05]  /*132b0*/  @!P3 BRA `(.L_x_4727) ;  /* 0xfffffffc00f0b947 */ /* 0x010fea000383ffff */
[----:B------:R-:W-:Y:S05]  /*132c0*/  BRA `(.L_x_4769) ;  /* 0xffffffd800b87947 */ /* 0x000fea000383ffff */
.L_x_4734:
[----:B-1----:R1:W3:Y:S02]  /*132d0*/  SYNCS.PHASECHK.TRANS64.TRYWAIT P0, [R0+URZ+0x33470], R3 ;  /* 0x03347003000075a7 */ /* 0x0022e4000800017f */
[----:B---3--:R-:W-:Y:S05]  /*132e0*/  @!P0 NANOSLEEP.SYNCS 0x989680 ;  /* 0x009896800000895d */ /* 0x008fea0003900000 */
[----:B------:R-:W3:Y:S02]  /*132f0*/  @!P0 SYNCS.PHASECHK.TRANS64 P0, [R0+URZ+0x33470], R3 ;  /* 0x03347003000085a7 */ /* 0x000ee4000800007f */
[----:B---3--:R-:W-:Y:S05]  /*13300*/  @!P0 BRA `(.L_x_4734) ;  /* 0xfffffffc00f08947 */ /* 0x008fea000383ffff */
[----:B------:R-:W-:Y:S05]  /*13310*/  BRA `(.L_x_4770) ;  /* 0xffffffe800187947 */ /* 0x000fea000383ffff */
.L_x_4736:
[----:B-1----:R1:W3:Y:S02]  /*13320*/  SYNCS.PHASECHK.TRANS64.TRYWAIT P0, [R0+URZ+0x33460], R3 ;  /* 0x03346003000075a7 */ /* 0x0022e4000800017f */
[----:B---3--:R-:W-:Y:S05]  /*13330*/  @!P0 NANOSLEEP.SYNCS 0x989680 ;  /* 0x009896800000895d */ /* 0x008fea0003900000 */
[----:B------:R-:W3:Y:S02]  /*13340*/  @!P0 SYNCS.PHASECHK.TRANS64 P0, [R0+URZ+0x33460], R3 ;  /* 0x03346003000085a7 */ /* 0x000ee4000800007f */
[----:B---3--:R-:W-:Y:S05]  /*13350*/  @!P0 BRA `(.L_x_4736) ;  /* 0xfffffffc00f08947 */ /* 0x008fea000383ffff */
[----:B------:R-:W-:Y:S05]  /*13360*/  BRA `(.L_x_4771) ;  /* 0xffffffe800207947 */ /* 0x000fea000383ffff */
.L_x_4742:
[----:B-1----:R1:W2:Y:S02]  /*13370*/  SYNCS.PHASECHK.TRANS64.TRYWAIT P0, [R0+URZ+0x33420], R3 ;  /* 0x03342003000075a7 */ /* 0x0022a4000800017f */
[----:B--2---:R-:W-:Y:S05]  /*13380*/  @!P0 NANOSLEEP.SYNCS 0x989680 ;  /* 0x009896800000895d */ /* 0x004fea0003900000 */
[----:B------:R-:W2:Y:S02]  /*13390*/  @!P0 SYNCS.PHASECHK.TRANS64 P0, [R0+URZ+0x33420], R3 ;  /* 0x03342003000085a7 */ /* 0x000ea4000800007f */
[----:B--2---:R-:W-:Y:S05]  /*133a0*/  @!P0 BRA `(.L_x_4742) ;  /* 0xfffffffc00f08947 */ /* 0x004fea000383ffff */
[----:B------:R-:W-:Y:S05]  /*133b0*/  BRA `(.L_x_4772) ;  /* 0xfffffff400787947 */ /* 0x000fea000383ffff */
.L_x_4743:
        /* <DEDUP_REMOVED lines=11> */
.L_x_4774:
[----:B------:R-:W-:Y:S05]  /*13470*/  BSYNC B0 ;  /* 0x0000000000007941 */ /* 0x000fea0003800000 */
.L_x_4773:
[----:B------:R-:W-:Y:S05]  /*13480*/  BRA `(.L_x_4775) ;  /* 0xfffffff400607947 */ /* 0x000fea000383ffff */
.L_x_4746:
[----:B------:R-:W-:Y:S01]  /*13490*/  BSSY B1, `(.L_x_4776) ;  /* 0x0000006000017945 */ /* 0x000fe20003800000 */
[----:B------:R-:W-:-:S07]  /*134a0*/  IMAD.MOV.U32 R15, RZ, RZ, -0x1 ;  /* 0xffffffffff0f7424 */ /* 0x000fce00078e00ff */
[----:B-12---:R-:W-:Y:S05]  /*134b0*/  WARPSYNC.COLLECTIVE R15, `(.L_x_4777) ;  /* 0x000000000f0c7348 */ /* 0x006fea0003c00000 */
[----:B------:R-:W-:Y:S02]  /*134c0*/  ELECT P6, UR62, PT ;  /* 0x00000000003e782f */ /* 0x000fe400038c0000 */
[----:B------:R-:W-:Y:S01]  /*134d0*/  MOV R14, UR62 ;  /* 0x0000003e000e7c02 */ /* 0x000fe20008000f00 */
[----:B-12---:R-:W-:Y:S10]  /*134e0*/  ENDCOLLECTIVE ;  /* 0x000000000000791b */ /* 0x006ff40003800000 */
.L_x_4777:
[----:B------:R-:W-:Y:S05]  /*134f0*/  BSYNC B1 ;  /* 0x0000000000017941 */ /* 0x000fea0003800000 */
.L_x_4776:
[----:B------:R-:W-:Y:S05]  /*13500*/  BRA `(.L_x_4778) ;  /* 0xfffffff400587947 */ /* 0x000fea000383ffff */
.L_x_4748:
[----:B-1----:R1:W2:Y:S02]  /*13510*/  SYNCS.PHASECHK.TRANS64.TRYWAIT P1, [R6+URZ], R5 ;  /* 0x00000005060075a7 */ /* 0x0022a4000802017f */
[----:B--2---:R-:W-:Y:S05]  /*13520*/  @!P1 NANOSLEEP.SYNCS 0x989680 ;  /* 0x009896800000995d */ /* 0x004fea0003900000 */
[----:B------:R-:W2:Y:S02]  /*13530*/  @!P1 SYNCS.PHASECHK.TRANS64 P1, [R6+URZ], R5 ;  /* 0x00000005060095a7 */ /* 0x000ea4000802007f */
[----:B--2---:R-:W-:Y:S05]  /*13540*/  @!P1 BRA `(.L_x_4748) ;  /* 0xfffffffc00f09947 */ /* 0x004fea000383ffff */
[----:B------:R-:W-:Y:S05]  /*13550*/  BRA `(.L_x_4779) ;  /* 0xfffffff400907947 */ /* 0x000fea000383ffff */
.L_x_4749:
[----:B--2---:R2:W3:Y:S02]  /*13560*/  SYNCS.PHASECHK.TRANS64.TRYWAIT P1, [R7+URZ], R2 ;  /* 0x00000002070075a7 */ /* 0x0044e4000802017f */
[----:B---3--:R-:W-:Y:S05]  /*13570*/  @!P1 NANOSLEEP.SYNCS 0x989680 ;  /* 0x009896800000995d */ /* 0x008fea0003900000 */
[----:B------:R-:W3:Y:S02]  /*13580*/  @!P1 SYNCS.PHASECHK.TRANS64 P1, [R7+URZ], R2 ;  /* 0x00000002070095a7 */ /* 0x000ee4000802007f */
[----:B---3--:R-:W-:Y:S05]  /*13590*/  @!P1 BRA `(.L_x_4749) ;  /* 0xfffffffc00f09947 */ /* 0x008fea000383ffff */
[----:B------:R-:W-:Y:S05]  /*135a0*/  BRA `(.L_x_4780) ;  /* 0xfffffff400847947 */ /* 0x000fea000383ffff */
.L_x_4751:
[----:B---3--:R3:W4:Y:S02]  /*135b0*/  SYNCS.PHASECHK.TRANS64.TRYWAIT P1, [R4+URZ+0x33460], R5 ;  /* 0x03346005040075a7 */ /* 0x008724000802017f */
[----:B----4-:R-:W-:Y:S05]  /*135c0*/  @!P1 NANOSLEEP.SYNCS 0x989680 ;  /* 0x009896800000995d */ /* 0x010fea0003900000 */
[----:B------:R-:W4:Y:S02]  /*135d0*/  @!P1 SYNCS.PHASECHK.TRANS64 P1, [R4+URZ+0x33460], R5 ;  /* 0x03346005040095a7 */ /* 0x000f24000802007f */
[----:B----4-:R-:W-:Y:S05]  /*135e0*/  @!P1 BRA `(.L_x_4751) ;  /* 0xfffffffc00f09947 */ /* 0x010fea000383ffff */
[----:B------:R-:W-:Y:S05]  /*135f0*/  BRA `(.L_x_4781) ;  /* 0xfffffff400847947 */ /* 0x000fea000383ffff */
.L_x_4753:
[----:B----4-:R4:W1:Y:S02]  /*13600*/  SYNCS.PHASECHK.TRANS64.TRYWAIT P1, [R3+URZ+0x33460], R2 ;  /* 0x03346002030075a7 */ /* 0x010864000802017f */
[----:B-1----:R-:W-:Y:S05]  /*13610*/  @!P1 NANOSLEEP.SYNCS 0x989680 ;  /* 0x009896800000995d */ /* 0x002fea0003900000 */
[----:B------:R-:W1:Y:S02]  /*13620*/  @!P1 SYNCS.PHASECHK.TRANS64 P1, [R3+URZ+0x33460], R2 ;  /* 0x03346002030095a7 */ /* 0x000e64000802007f */
[----:B-1----:R-:W-:Y:S05]  /*13630*/  @!P1 BRA `(.L_x_4753) ;  /* 0xfffffffc00f09947 */ /* 0x002fea000383ffff */
[----:B------:R-:W-:Y:S05]  /*13640*/  BRA `(.L_x_4782) ;  /* 0xfffffff400847947 */ /* 0x000fea000383ffff */
.L_x_4755:
[----:B------:R1:W1:Y:S02]  /*13650*/  SYNCS.PHASECHK.TRANS64.TRYWAIT P0, [R4+URZ+0x33480], R5 ;  /* 0x03348005040075a7 */ /* 0x000264000800017f */
[----:B-1----:R-:W-:Y:S05]  /*13660*/  @!P0 NANOSLEEP.SYNCS 0x989680 ;  /* 0x009896800000895d */ /* 0x002fea0003900000 */
[----:B------:R-:W1:Y:S02]  /*13670*/  @!P0 SYNCS.PHASECHK.TRANS64 P0, [R4+URZ+0x33480], R5 ;  /* 0x03348005040085a7 */ /* 0x000e64000800007f */
[----:B-1----:R-:W-:Y:S05]  /*13680*/  @!P0 BRA `(.L_x_4755) ;  /* 0xfffffffc00f08947 */ /* 0x002fea000383ffff */
[----:B------:R-:W-:Y:S05]  /*13690*/  BRA `(.L_x_4756) ;  /* 0xfffffff400807947 */ /* 0x000fea000383ffff */
.L_x_4783:
        /* <DEDUP_REMOVED lines=14> */
.L_x_12367:


//--------------------- .text._ZN7cutlass13device_kernelIN5flash11enable_sm90INS1_16FlashAttnFwdSm90INS1_25CollectiveMainloopFwdSm90ILi2EN4cute5tupleIJNS5_1CILi1EEES8_S8_EEENS6_IJNS7_ILi128EEENS7_ILi160EEENS7_ILi192EEEEEELi192ENS_12float_e4m3_tEfNS_4arch4Sm90ELb1ELb0ELb0ELb1ELb0ELb0ELb0ELb1ELb1ELb0ELb0ELb0EEENS1_21CollectiveEpilogueFwdINS6_IJSA_SC_SB_EEES9_NS_10bfloat16_tESG_Li256ELb1ELb0ELb0ELb1EEENS1_36VarlenDynamicPersistentTileSchedulerILi128ELi160ELi256ELi128ELb0ELb0ELb1ELb1ELb1ELb1EEEEEEEEEvNT_6ParamsE --------------------------
	.section	.text._ZN7cutlass13device_kernelIN5flash11enable_sm90INS1_16FlashAttnFwdSm90INS1_25CollectiveMainloopFwdSm90ILi2EN4cute5tupleIJNS5_1CILi1EEES8_S8_EEENS6_IJNS7_ILi128EEENS7_ILi160EEENS7_ILi192EEEEEELi192ENS_12float_e4m3_tEfNS_4arch4Sm90ELb1ELb0ELb0ELb1ELb0ELb0ELb0ELb1ELb1ELb0ELb0ELb0EEENS1_21CollectiveEpilogueFwdINS6_IJSA_SC_SB_EEES9_NS_10bfloat16_tESG_Li256ELb1ELb0ELb0ELb1EEENS1_36VarlenDynamicPersistentTileSchedulerILi128ELi160ELi256ELi128ELb0ELb0ELb1ELb1ELb1ELb1EEEEEEEEEvNT_6ParamsE,"ax",@progbits
	.align	128
.text._ZN7cutlass13device_kernelIN5flash11enable_sm90INS1_16FlashAttnFwdSm90INS1_25CollectiveMainloopFwdSm90ILi2EN4cute5tupleIJNS5_1CILi1EEES8_S8_EEENS6_IJNS7_ILi128EEENS7_ILi160EEENS7_ILi192EEEEEELi192ENS_12float_e4m3_tEfNS_4arch4Sm90ELb1ELb0ELb0ELb1ELb0ELb0ELb0ELb1ELb1ELb0ELb0ELb0EEENS1_21CollectiveEpilogueFwdINS6_IJSA_SC_SB_EEES9_NS_10bfloat16_tESG_Li256ELb1ELb0ELb0ELb1EEENS1_36VarlenDynamicPersistentTileSchedulerILi128ELi160ELi256ELi128ELb0ELb0ELb1ELb1ELb1ELb1EEEEEEEEEvNT_6ParamsE:
        .type           _ZN7cutlass13device_kernelIN5flash11enable_sm90INS1_16FlashAttnFwdSm90INS1_25CollectiveMainloopFwdSm90ILi2EN4cute5tupleIJNS5_1CILi1EEES8_S8_EEENS6_IJNS7_ILi128EEENS7_ILi160EEENS7_ILi192EEEEEELi192ENS_12float_e4m3_tEfNS_4arch4Sm90ELb1ELb0ELb0ELb1ELb0ELb0ELb0ELb1ELb1ELb0ELb0ELb0EEENS1_21CollectiveEpilogueFwdINS6_IJSA_SC_SB_EEES9_NS_10bfloat16_tESG_Li256ELb1ELb0ELb0ELb1EEENS1_36VarlenDynamicPersistentTileSchedulerILi128ELi160ELi256ELi128ELb0ELb0ELb1ELb1ELb1ELb1EEEEEEEEEvNT_6ParamsE,@function
        .size           _ZN7cutlass13device_kernelIN5flash11enable_sm90INS1_16FlashAttnFwdSm90INS1_25CollectiveMainloopFwdSm90ILi2EN4cute5tupleIJNS5_1CILi1EEES8_S8_EEENS6_IJNS7_ILi128EEENS7_ILi160EEENS7_ILi192EEEEEELi192ENS_12float_e4m3_tEfNS_4arch4Sm90ELb1ELb0ELb0ELb1ELb0ELb0ELb0ELb1ELb1ELb0ELb0ELb0EEENS1_21CollectiveEpilogueFwdINS6_IJSA_SC_SB_EEES9_NS_10bfloat16_tESG_Li256ELb1ELb0ELb0ELb1EEENS1_36VarlenDynamicPersistentTileSchedulerILi128ELi160ELi256ELi128ELb0ELb0ELb1ELb1ELb1ELb1EEEEEEEEEvNT_6ParamsE,(.L_x_12368 - _ZN7cutlass13device_kernelIN5flash11enable_sm90INS1_16FlashAttnFwdSm90INS1_25CollectiveMainloopFwdSm90ILi2EN4cute5tupleIJNS5_1CILi1EEES8_S8_EEENS6_IJNS7_ILi128EEENS7_ILi160EEENS7_ILi192EEEEEELi192ENS_12float_e4m3_tEfNS_4arch4Sm90ELb1ELb0ELb0ELb1ELb0ELb0ELb0ELb1ELb1ELb0ELb0ELb0EEENS1_21CollectiveEpilogueFwdINS6_IJSA_SC_SB_EEES9_NS_10bfloat16_tESG_Li256ELb1ELb0ELb0ELb1EEENS1_36VarlenDynamicPersistentTileSchedulerILi128ELi160ELi256ELi128ELb0ELb0ELb1ELb1ELb1ELb1EEEEEEEEEvNT_6ParamsE)
        .other          _ZN7cutlass13device_kernelIN5flash11enable_sm90INS1_16FlashAttnFwdSm90INS1_25CollectiveMainloopFwdSm90ILi2EN4cute5tupleIJNS5_1CILi1EEES8_S8_EEENS6_IJNS7_ILi128EEENS7_ILi160EEENS7_ILi192EEEEEELi192ENS_12float_e4m3_tEfNS_4arch4Sm90ELb1ELb0ELb0ELb1ELb0ELb0ELb0ELb1ELb1ELb0ELb0ELb0EEENS1_21CollectiveEpilogueFwdINS6_IJSA_SC_SB_EEES9_NS_10bfloat16_tESG_Li256ELb1ELb0ELb0ELb1EEENS1_36VarlenDynamicPersistentTileSchedulerILi128ELi160ELi256ELi128ELb0ELb0ELb1ELb1ELb1ELb1EEEEEEEEEvNT_6ParamsE,@"STO_CUDA_ENTRY STV_DEFAULT"
_ZN7cutlass13device_kernelIN5flash11enable_sm90INS1_16FlashAttnFwdSm90INS1_25CollectiveMainloopFwdSm90ILi2EN4cute5tupleIJNS5_1CILi1EEES8_S8_EEENS6_IJNS7_ILi128EEENS7_ILi160EEENS7_ILi192EEEEEELi192ENS_12float_e4m3_tEfNS_4arch4Sm90ELb1ELb0ELb0ELb1ELb0ELb0ELb0ELb1ELb1ELb0ELb0ELb0EEENS1_21CollectiveEpilogueFwdINS6_IJSA_SC_SB_EEES9_NS_10bfloat16_tESG_Li256ELb1ELb0ELb0ELb1EEENS1_36VarlenDynamicPersistentTileSchedulerILi128ELi160ELi256ELi128ELb0ELb0ELb1ELb1ELb1ELb1EEEEEEEEEvNT_6ParamsE:
        /* <DEDUP_REMOVED lines=21> */
.L_x_4785:
[----:B------:R-:W-:Y:S05]  /*0150*/  BSYNC B0 ;  /* 0x0000000000007941 */ /* 0x000fea0003800000 */
.L_x_4784:
        /* <DEDUP_REMOVED lines=41> */
.L_x_4786:
        /* <DEDUP_REMOVED lines=22> */
.L_x_4787:
        /* <DEDUP_REMOVED lines=18> */
.L_x_4788:
        /* <DEDUP_REMOVED lines=22> */
.L_x_4789:
        /* <DEDUP_REMOVED lines=22> */
.L_x_4790:
[----:B------:R-:W-:Y:S01]  /*0930*/  PLOP3.LUT P0, PT, PT, PT, UP0, 0x80, 0x0 ;  /* 0x000000000000781c */ /* 0x000fe20003f0f008 */
[----:B------:R-:W-:Y:S01]  /*0940*/  UMOV UR40, 0x1 ;  /* 0x0000000100287882 */ /* 0x000fe20000000000 */
[----:B------:R-:W-:Y:S01]  /*0950*/  NOP ;  /* 0x0000000000007918 */ /* 0x000fe20000000000 */
[----:B------:R-:W-:Y:S01]  /*0960*/  USEL UR40, UR40, 0x2, !UP0 ;  /* 0x0000000228287887 */ /* 0x000fe2000c000000 */
[----:B------:R-:W-:Y:S01]  /*0970*/  ULDC.64 UR54, c[0x0][0x208] ;  /* 0x0000820000367ab9 */ /* 0x000fe20000000a00 */
[----:B012-4-:R-:W-:Y:S08]  /*0980*/  BAR.SYNC.DEFER_BLOCKING 0x0 ;  /* 0x0000000000007b1d */ /* 0x017ff00000010000 */
[----:B------:R-:W-:Y:S05]  /*0990*/  @!P0 BRA `(.L_x_4791) ;  /* 0x000000ec00f48947 */ /* 0x000fea0003800000 */
.L_x_4792:
        /* <DEDUP_REMOVED lines=63> */
.L_x_4849:
        /* <DEDUP_REMOVED lines=51> */
.L_x_4793:
        /* <DEDUP_REMOVED lines=10> */
.L_x_4794:
        /* <DEDUP_REMOVED lines=13> */
.L_x_4795:
        /* <DEDUP_REMOVED lines=49> */
[----:B------:R0:W2:Y:S04]  /*1540*/  @P0 LDG.E R3, desc[UR54][R4.64] ;  /* 0x0000003604030981 */ /* 0x0000a8000c1e1900 */
[----:B------:R-:W2:Y:S01]  /*1550*/  @P1 LDG.E R0, desc[UR54][R6.64] ;  /* 0x0000003606001981 */ /* 0x000ea2000c1e1900 */
[----:B------:R-:W-:Y:S01]  /*1560*/  UIADD3 UR5, UR50, 0x11f, -UR51 ;  /* 0x0000011f32057890 */ /* 0x000fe2000fffe833 */
[----:B------:R-:W-:Y:S01]  /*1570*/  PLOP3.LUT P0, PT, PT, PT, PT, 0x80, 0x0 ;  /* 0x000000000000781c */ /* 0x000fe20003f0f070 */
[----:B------:R-:W-:Y:S01]  /*1580*/  IMAD.MOV.U32 R119, RZ, RZ, RZ ;  /* 0x000000ffff777224 */ /* 0x000fe200078e00ff */
[----:B------:R-:W-:Y:S01]  /*1590*/  CS2R R8, SRZ ;  /* 0x0000000000087805 */ /* 0x000fe2000001ff00 */
[----:B------:R-:W-:Y:S01]  /*15a0*/  ULEA UR6, UR52, UR5, 0x7 ;  /* 0x0000000534067291 */ /* 0x000fe2000f8e383f */
[----:B0-----:R-:W-:-:S02]  /*15b0*/  CS2R R4, SRZ ;  /* 0x0000000000047805 */ /* 0x001fc4000001ff00 */
[----:B------:R-:W-:Y:S02]  /*15c0*/  CS2R R10, SRZ ;  /* 0x00000000000a7805 */ /* 0x000fe4000001ff00 */
[----:B------:R-:W-:Y:S01]  /*15d0*/  CS2R R12, SRZ ;  /* 0x00000000000c7805 */ /* 0x000fe2000001ff00 */
[----:B------:R-:W-:Y:S01]  /*15e0*/  UIMAD.WIDE UR6, UR6, 0x66666667, URZ ;  /* 0x66666667060678a5 */ /* 0x000fe2000f8e023f */
[----:B------:R-:W-:Y:S02]  /*15f0*/  CS2R R14, SRZ ;  /* 0x00000000000e7805 */ /* 0x000fe4000001ff00 */
[----:B------:R-:W-:Y:S02]  /*1600*/  CS2R R20, SRZ ;  /* 0x0000000000147805 */ /* 0x000fe4000001ff00 */
[----:B------:R-:W-:Y:S01]  /*1610*/  CS2R R24, SRZ ;  /* 0x0000000000187805 */ /* 0x000fe2000001ff00 */
[----:B------:R-:W-:Y:S01]  /*1620*/  USHF.R.U32.HI UR6, URZ, 0x1f, UR7 ;  /* 0x0000001f3f067899 */ /* 0x000fe20008011607 */
[----:B------:R-:W-:-:S02]  /*1630*/  CS2R R28, SRZ ;  /* 0x00000000001c7805 */ /* 0x000fc4000001ff00 */
[----:B------:R-:W-:Y:S02]  /*1640*/  CS2R R26, SRZ ;  /* 0x00000000001a7805 */ /* 0x000fe4000001ff00 */
[----:B------:R-:W-:Y:S01]  /*1650*/  CS2R R32, SRZ ;  /* 0x0000000000207805 */ /* 0x000fe2000001ff00 */
[----:B------:R-:W-:Y:S01]  /*1660*/  ULEA.HI.SX32 UR6, UR7, UR6, 0x1a ;  /* 0x0000000607067291 */ /* 0x000fe2000f8fd23f */
        /* <DEDUP_REMOVED lines=38> */
[----:B--2---:R-:W-:Y:S01]  /*18d0*/  FMUL.FTZ R0, R3, R0 ;  /* 0x0000000003007220 */ /* 0x004fe20000410000 */
[----:B------:R-:W-:-:S03]  /*18e0*/  CS2R R2, SRZ ;  /* 0x0000000000027805 */ /* 0x000fc6000001ff00 */
[----:B------:R-:W-:Y:S01]  /*18f0*/  FMUL.FTZ R0, R0, UR4 ;  /* 0x0000000400007c20 */ /* 0x000fe20008410000 */
[----:B------:R-:W-:-:S04]  /*1900*/  UIADD3 UR4, UR50, 0x9f, URZ ;  /* 0x0000009f32047890 */ /* 0x000fc8000fffe03f */
[----:B------:R-:W-:Y:S01]  /*1910*/  UIMAD.WIDE UR4, UR4, 0x66666667, URZ ;  /* 0x66666667040478a5 */ /* 0x000fe2000f8e023f */
[----:B------:R-:W-:-:S03]  /*1920*/  R2UR UR38, R0 ;  /* 0x00000000002672ca */ /* 0x000fc600000e0000 */
[----:B------:R-:W-:-:S04]  /*1930*/  USHF.R.U32.HI UR4, URZ, 0x1f, UR5 ;  /* 0x0000001f3f047899 */ /* 0x000fc80008011605 */
[----:B------:R-:W-:-:S03]  /*1940*/  ULEA.HI.SX32 UR4, UR5, UR4, 0x1a ;  /* 0x0000000405047291 */ /* 0x000fc6000f8fd23f */
[----:B------:R-:W-:Y:S01]  /*1950*/  @UP2 ULDC UR5, c[0x0][0x42c] ;  /* 0x00010b0000052ab9 */ /* 0x000fe20000000800 */
[----:B------:R-:W-:-:S04]  /*1960*/  UISETP.LT.AND UP0, UPT, UR4, UR6, UPT ;  /* 0x000000060400728c */ /* 0x000fc8000bf01270 */
[----:B------:R-:W-:Y:S02]  /*1970*/  USEL UR53, UR4, UR6, UP0 ;  /* 0x0000000604357287 */ /* 0x000fe40008000000 */
[----:B------:R-:W-:Y:S02]  /*1980*/  UIMAD.WIDE.U32 UR4, UR45, UR5, URZ ;  /* 0x000000052d0472a5 */ /* 0x000fe4000f8e003f */
[----:B------:R-:W-:Y:S01]  /*1990*/  UISETP.GE.AND UP0, UPT, UR53, 0x1, UPT ;  /* 0x000000013500788c */ /* 0x000fe2000bf06270 */
[----:B------:R-:W-:Y:S02]  /*19a0*/  @UP2 ULDC UR6, c[0x0][0x430] ;  /* 0x00010c0000062ab9 */ /* 0x000fe40000000800 */
[----:B------:R-:W-:-:S03]  /*19b0*/  @UP2 USHF.R.U32.HI UR45, URZ, UR6, UR5 ;  /* 0x000000063f2d2299 */ /* 0x000fc60008011605 */
        /* <DEDUP_REMOVED lines=33> */
.L_x_4797:
        /* <DEDUP_REMOVED lines=9> */
.L_x_4940:
[----:B------:R-:W-:Y:S05]  /*1c60*/  @!P0 BRA `(.L_x_4799) ;  /* 0x0000000000048947 */ /* 0x000fea0003800000 */
[----:B------:R-:W-:Y:S01]  /*1c70*/  BPT.TRAP 0x1 ;  /* 0x000000040000795c */ /* 0x000fe20000300000 */
.L_x_4799:
[----:B------:R-:W-:Y:S02]  /*1c80*/  IMAD.U32 R2, RZ, RZ, UR56 ;  /* 0x00000038ff027e24 */ /* 0x000fe4000f8e00ff */
[----:B0-----:R-:W-:-:S03]  /*1c90*/  IMAD.U32 R3, RZ, RZ, UR46 ;  /* 0x0000002eff037e24 */ /* 0x001fc6000f8e00ff */
[----:B------:R-:W-:Y:S02]  /*1ca0*/  LEA R2, R2, UR41, 0x3 ;  /* 0x0000002902027c11 */ /* 0x000fe4000f8e18ff */
[----:B------:R-:W-:-:S04]  /*1cb0*/  SHF.L.U32 R3, R3, 0x1f, RZ ;  /* 0x0000001f03037819 */ /* 0x000fc800000006ff */
[----:B------:R0:W1:Y:S01]  /*1cc0*/  SYNCS.PHASECHK.TRANS64.TRYWAIT P2, [R2+URZ+0x33430], R3 ;  /* 0x03343003020075a7 */ /* 0x000062000804017f */
[----:B------:R-:W-:Y:S05]  /*1cd0*/  @!P0 BRA `(.L_x_4800) ;  /* 0x0000000000048947 */ /* 0x000fea0003800000 */
[----:B------:R-:W-:Y:S01]  /*1ce0*/  BPT.TRAP 0x1 ;  /* 0x000000040000795c */ /* 0x000fe20000300000 */
.L_x_4800:
[----:B------:R-:W2:Y:S01]  /*1cf0*/  S2R R0, SR_TID.X ;  /* 0x0000000000007919 */ /* 0x000ea20000002100 */
[----:B------:R-:W-:Y:S01]  /*1d00*/  IMAD.MOV.U32 R119, RZ, RZ, RZ ;  /* 0x000000ffff777224 */ /* 0x000fe200078e00ff */
[----:B--2---:R-:W-:Y:S01]  /*1d10*/  LOP3.LUT P1, RZ, R0, 0x7f, RZ, 0xc0, !PT ;  /* 0x0000007f00ff7812 */ /* 0x004fe2000782c0ff */
[----:B-1----:R-:W-:-:S12]  /*1d20*/  @P2 BRA `(.L_x_4801) ;  /* 0x0000000000082947 */ /* 0x002fd80003800000 */
[----:B------:R-:W1:Y:S02]  /*1d30*/  SYNCS.PHASECHK.TRANS64.TRYWAIT P2, [R2+URZ+0x33430], R3 ;  /* 0x03343003020075a7 */ /* 0x000e64000804017f */
[----:B-1----:R-:W-:Y:S05]  /*1d40*/  @!P2 BRA `(.L_x_4802) ;  /* 0x0000013800b0a947 */ /* 0x002fea0003800000 */
.L_x_4801:
[----:B------:R-:W-:Y:S05]  /*1d50*/  WARPSYNC.ALL ;  /* 0x0000000000007948 */ /* 0x000fea0003800000 */
[----:B------:R-:W-:Y:S01]  /*1d60*/  UIADD3 UR4, UR41, 0x24200, URZ ;  /* 0x0002420029047890 */ /* 0x000fe2000fffe03f */
[----:B------:R-:W-:Y:S01]  /*1d70*/  WARPGROUP.ARRIVE ;  /* 0x00000000000079c5 */ /* 0x000fe20000000000 */
[----:B------:R-:W-:Y:S01]  /*1d80*/  ULOP3.LUT UR20, UR57, 0x10000, URZ, 0xfc, !UPT ;  /* 0x0001000039147892 */ /* 0x000fe2000f8efc3f */
[----:B01----:R-:W-:Y:S01]  /*1d90*/  IMAD.U32 R3, RZ, RZ, UR52 ;  /* 0x00000034ff037e24 */ /* 0x003fe2000f8e00ff */
[----:B------:R-:W-:Y:S01]  /*1da0*/  USHF.R.U32.HI UR4, URZ, 0x4, UR4 ;  /* 0x000000043f047899 */ /* 0x000fe20008011604 */
[----:B------:R-:W-:Y:S01]  /*1db0*/  IMAD.U32 R115, RZ, RZ, UR38 ;  /* 0x00000026ff737e24 */ /* 0x000fe2000f8e00ff */
[----:B------:R-:W-:Y:S01]  /*1dc0*/  UMOV UR25, 0x80000020 ;  /* 0x8000002000197882 */ /* 0x000fe20000000000 */
[----:B------:R-:W-:Y:S01]  /*1dd0*/  UMOV UR27, 0x80000020 ;  /* 0x80000020001b7882 */ /* 0x000fe20000000000 */
[----:B------:R-:W-:Y:S01]  /*1de0*/  ULOP3.LUT UR4, UR4, 0x3fff, URZ, 0xc0, !UPT ;  /* 0x00003fff04047892 */ /* 0x000fe2000f8ec03f */
[----:B------:R-:W-:Y:S01]  /*1df0*/  IMAD R12, R3, 0x80, R22 ;  /* 0x00000080030c7824 */ /* 0x000fe200078e0216 */
[----:B------:R-:W-:Y:S01]  /*1e00*/  UMOV UR24, UR20 ;  /* 0x0000001400187c82 */ /* 0x000fe20008000000 */
[----:B------:R-:W-:Y:S01]  /*1e10*/  UMOV UR5, UR25 ;  /* 0x0000001900057c82 */ /* 0x000fe20008000000 */
[----:B------:R-:W-:Y:S01]  /*1e20*/  ULOP3.LUT UR49, UR4, 0x10000, URZ, 0xfc, !UPT ;  /* 0x0001000004317892 */ /* 0x000fe2000f8efc3f */
[----:B------:R-:W-:Y:S01]  /*1e30*/  @!P1 VIADD R2, R2, 0x33440 ;  /* 0x0003344002029836 */ /* 0x000fe20000000000 */
[----:B------:R-:W-:Y:S01]  /*1e40*/  UMOV UR7, 0x80000020 ;  /* 0x8000002000077882 */ /* 0x000fe20000000000 */
[----:B------:R-:W-:Y:S01]  /*1e50*/  UMOV UR4, UR24 ;  /* 0x0000001800047c82 */ /* 0x000fe20008000000 */
[----:B------:R-:W-:Y:S01]  /*1e60*/  UIMAD UR28, UR56, 0x780, UR49 ;  /* 0x00000780381c78a4 */ /* 0x000fe2000f8e0231 */
[--C-:B------:R-:W-:Y:S01]  /*1e70*/  IMAD.MOV.U32 R118, RZ, RZ, R119.reuse ;  /* 0x000000ffff767224 */ /* 0x100fe200078e0077 */
[----:B------:R-:W-:Y:S01]  /*1e80*/  UIADD3 UR9, UR20, 0x2, URZ ;  /* 0x0000000214097890 */ /* 0x000fe2000fffe03f */
[----:B------:R-:W-:Y:S01]  /*1e90*/  @!P1 PRMT R2, RZ, 0x654, R2 ;  /* 0x00000654ff029816 */ /* 0x000fe20000000002 */
[----:B------:R-:W-:Y:S01]  /*1ea0*/  UIADD3 UR6, UR28, 0x180, URZ ;  /* 0x000001801c067890 */ /* 0x000fe2000fffe03f */
[--C-:B------:R-:W-:Y:S01]  /*1eb0*/  IMAD.MOV.U32 R117, RZ, RZ, R119.reuse ;  /* 0x000000ffff757224 */ /* 0x100fe200078e0077 */
[----:B------:R-:W-:Y:S01]  /*1ec0*/  UIADD3 UR8, UR28, 0x200, URZ ;  /* 0x000002001c087890 */ /* 0x000fe2000fffe03f */
[--C-:B------:R-:W-:Y:S01]  /*1ed0*/  IMAD.MOV.U32 R116, RZ, RZ, R119.reuse ;  /* 0x000000ffff747224 */ /* 0x100fe200078e0077 */
[----:B------:R-:W-:Y:S01]  /*1ee0*/  UMOV UR26, UR28 ;  /* 0x0000001c001a7c82 */ /* 0x000fe20008000000 */
[----:B------:R-:W-:Y:S01]  /*1ef0*/  UIADD3 UR10, UR28, 0x2, URZ ;  /* 0x000000021c0a7890 */ /* 0x000fe2000fffe03f */
[----:B------:R-:W-:Y:S01]  /*1f00*/  QGMMA.64x32x32.F32.E4M3.E4M3 R88, gdesc[UR24], RZ, !UPT, gsb0 ;  /* 0x00600000185879f3 */ /* 0x000fe2000c0008ff */
        /* <DEDUP_REMOVED lines=8> */
[----:B------:R-:W-:Y:S01]  /*1f90*/  UIADD3 UR14, UR28, 0x280, URZ ;  /* 0x000002801c0e7890 */ /* 0x000fe2000fffe03f */
[--C-:B------:R-:W-:Y:S01]  /*1fa0*/  IMAD.MOV.U32 R108, RZ, RZ, R119.reuse ;  /* 0x000000ffff6c7224 */ /* 0x100fe200078e0077 */
[----:B------:R-:W-:Y:S01]  /*1fb0*/  UMOV UR15, 0x80000020 ;  /* 0x80000020000f7882 */ /* 0x000fe20000000000 */
[----:B------:R-:W-:Y:S01]  /*1fc0*/  UIADD3 UR16, UR28, 0x282, URZ ;  /* 0x000002821c107890 */ /* 0x000fe2000fffe03f */
[--C-:B------:R-:W-:Y:S01]  /*1fd0*/  IMAD.MOV.U32 R106, RZ, RZ, R119.reuse ;  /* 0x000000ffff6a7224 */ /* 0x100fe200078e0077 */
[----:B------:R-:W-:Y:S01]  /*1fe0*/  UIADD3 UR18, UR28, 0x402, URZ ;  /* 0x000004021c127890 */ /* 0x000fe2000fffe03f */
[----:B------:R-:W-:Y:S01]  /*1ff0*/  IMAD.MOV.U32 R104, RZ, RZ, R119 ;  /* 0x000000ffff687224 */ /* 0x000fe200078e0077 */
[----:B------:R-:W-:Y:S01]  /*2000*/  UMOV UR19, 0x80000020 ;  /* 0x8000002000137882 */ /* 0x000fe20000000000 */
[----:B------:R-:W-:Y:S01]  /*2010*/  UIADD3 UR22, UR28, 0x680, URZ ;  /* 0x000006801c167890 */ /* 0x000fe2000fffe03f */
[----:B------:R-:W-:Y:S01]  /*2020*/  UMOV UR23, 0x80000020 ;  /* 0x8000002000177882 */ /* 0x000fe20000000000 */
[----:B------:R-:W-:Y:S01]  /*2030*/  UIADD3 UR57, UR53, -0x2, URZ ;  /* 0xfffffffe35397890 */ /* 0x000fe2000fffe03f */
[----:B------:R-:W-:-:S02]  /*2040*/  WARPGROUP.DEPBAR.LE gsb0, 0x0 ;  /* 0x00008000000079c5 */ /* 0x000fc40000010000 */
        /* <DEDUP_REMOVED lines=127> */
[----:B------:R-:W-:Y:S01]  /*2840*/  UIMAD UR6, UR53, -0xa0, UR50 ;  /* 0xffffff60350678a4 */ /* 0x000fe2000f8e0232 */
[----:B------:R-:W-:Y:S02]  /*2850*/  WARPGROUP.DEPBAR.LE gsb0, 0x0 ;  /* 0x00008000000079c5 */ /* 0x000fe40000010000 */
[----:B------:R-:W-:-:S06]  /*2860*/  WARPGROUP.ARRIVE ;  /* 0x00000000000079c5 */ /* 0x000fcc0000000000 */
[----:B------:R-:W-:Y:S01]  /*2870*/  QGMMA.64x32x32.F32.E4M3.E4M3 R40, gdesc[UR20], R40, gsb0 ;  /* 0x00600000142879f3 */ /* 0x000fe20008000828 */
[----:B------:R-:W-:Y:S01]  /*2880*/  UMOV UR20, UR7 ;  /* 0x0000000700147c82 */ /* 0x000fe20008000000 */
[----:B------:R-:W-:Y:S01]  /*2890*/  UMOV UR21, 0x80000020 ;  /* 0x8000002000157882 */ /* 0x000fe20000000000 */
[----:B------:R-:W-:Y:S01]  /*28a0*/  UMOV UR22, UR10 ;  /* 0x0000000a00167c82 */ /* 0x000fe20008000000 */
[----:B------:R-:W-:Y:S01]  /*28b0*/  UMOV UR23, 0x80000020 ;  /* 0x8000002000177882 */ /* 0x000fe20000000000 */
[----:B------:R-:W-:Y:S02]  /*28c0*/  UIADD3 UR7, UR6, 0xa0, URZ ;  /* 0x000000a006077890 */ /* 0x000fe4000fffe03f */
[----:B------:R-:W-:-:S04]  /*28d0*/  UIADD3 UR6, -UR51, 0xa1, UR6 ;  /* 0x000000a133067890 */ /* 0x000fc8000fffe106 */
[----:B------:R-:W-:Y:S02]  /*28e0*/  IMAD.U32 R4, RZ, RZ, UR7 ;  /* 0x00000007ff047e24 */ /* 0x000fe4000f8e00ff */
[----:B------:R-:W-:Y:S01]  /*28f0*/  IMAD.U32 R0, RZ, RZ, UR6 ;  /* 0x00000006ff007e24 */ /* 0x000fe2000f8e00ff */
[----:B------:R-:W-:Y:S01]  /*2900*/  UIADD3 UR6, UR50, -UR51, URZ ;  /* 0x8000003332067290 */ /* 0x000fe2000fffe03f */
[C---:B------:R-:W-:Y:S02]  /*2910*/  IMAD R4, R17.reuse, -0x2, R4 ;  /* 0xfffffffe11047824 */ /* 0x040fe400078e0204 */
[----:B------:R-:W-:Y:S01]  /*2920*/  IMAD R9, R17, -0x2, R0 ;  /* 0xfffffffe11097824 */ /* 0x000fe200078e0200 */
[----:B------:R-:W-:-:S04]  /*2930*/  ULEA UR6, UR52, UR6, 0x7 ;  /* 0x0000000634067291 */ /* 0x000fc8000f8e383f */
[----:B------:R-:W-:Y:S01]  /*2940*/  VIADDMNMX R6, R12, R9, R4, PT ;  /* 0x000000090c067246 */ /* 0x000fe20003800104 */
[----:B------:R-:W-:-:S03]  /*2950*/  UIMAD.WIDE UR6, UR6, 0x66666667, URZ ;  /* 0x66666667060678a5 */ /* 0x000fc6000f8e023f */
[C---:B------:R-:W-:Y:S01]  /*2960*/  ISETP.GT.AND P2, PT, R6.reuse, RZ, PT ;  /* 0x000000ff0600720c */ /* 0x040fe20003f44270 */
[----:B------:R-:W-:Y:S01]  /*2970*/  USHF.R.U32.HI UR6, URZ, 0x1f, UR7 ;  /* 0x0000001f3f067899 */ /* 0x000fe20008011607 */
[C---:B------:R-:W-:Y:S02]  /*2980*/  ISETP.GT.AND P3, PT, R6.reuse, 0x1, PT ;  /* 0x000000010600780c */ /* 0x040fe40003f64270 */
[----:B------:R-:W-:Y:S01]  /*2990*/  ISETP.GT.AND P4, PT, R6, 0x8, PT ;  /* 0x000000080600780c */ /* 0x000fe20003f84270 */
[----:B------:R-:W-:-:S04]  /*29a0*/  ULEA.HI.SX32 UR6, UR7, UR6, 0x1a ;  /* 0x0000000607067291 */ /* 0x000fc8000f8fd23f */
[----:B------:R-:W-:-:S04]  /*29b0*/  UISETP.LT.AND UP0, UPT, URZ, UR6, UPT ;  /* 0x000000063f00728c */ /* 0x000fc8000bf01270 */
[----:B------:R-:W-:-:S04]  /*29c0*/  USEL UR53, URZ, UR6, !UP0 ;  /* 0x000000063f357287 */ /* 0x000fc8000c000000 */
[----:B------:R-:W-:Y:S01]  /*29d0*/  UISETP.GE.AND UP0, UPT, UR57, UR53, UPT ;  /* 0x000000353900728c */ /* 0x000fe2000bf06270 */
        /* <DEDUP_REMOVED lines=10> */
[----:B------:R-:W-:Y:S01]  /*2a80*/  FSEL R3, R88, -INF , P2 ;  /* 0xff80000058037808 */ /* 0x000fe20001000000 */
[--C-:B------:R-:W-:Y:S01]  /*2a90*/  IMAD.MOV.U32 R88, RZ, RZ, R119.reuse ;  /* 0x000000ffff587224 */ /* 0x100fe200078e0077 */
[----:B------:R-:W-:Y:S02]  /*2aa0*/  FSEL R89, R89, -INF , P3 ;  /* 0xff80000059597808 */ /* 0x000fe40001800000 */
[----:B------:R-:W-:Y:S01]  /*2ab0*/  ISETP.GT.AND P2, PT, R6, 0x9, PT ;  /* 0x000000090600780c */ /* 0x000fe20003f44270 */
[----:B------:R-:W-:Y:S01]  /*2ac0*/  QGMMA.64x32x32.F32.E4M3.E4M3 R72, gdesc[UR20], R72, gsb0 ;  /* 0x00600000144879f3 */ /* 0x000fe20008000848 */
[----:B------:R-:W-:Y:S01]  /*2ad0*/  UIADD3 UR22, UR28, 0x602, URZ ;  /* 0x000006021c167890 */ /* 0x000fe2000fffe03f */
[----:B------:R-:W-:Y:S01]  /*2ae0*/  FSEL R7, R92, -INF , P4 ;  /* 0xff8000005c077808 */ /* 0x000fe20002000000 */
[----:B------:R-:W-:Y:S01]  /*2af0*/  UMOV UR23, 0x80000020 ;  /* 0x8000002000177882 */ /* 0x000fe20000000000 */
[----:B------:R-:W-:Y:S01]  /*2b00*/  FMNMX.FTZ R0, R3, R89, !PT ;  /* 0x0000005903007209 */ /* 0x000fe20007810000 */
[----:B------:R-:W-:Y:S01]  /*2b10*/  IMAD.MOV.U32 R92, RZ, RZ, R119 ;  /* 0x000000ffff5c7224 */ /* 0x000fe200078e0077 */
[----:B------:R-:W-:-:S02]  /*2b20*/  ISETP.GT.AND P3, PT, R6, 0x10, PT ;  /* 0x000000100600780c */ /* 0x000fc40003f64270 */
[----:B------:R-:W-:Y:S02]  /*2b30*/  FSEL R93, R93, -INF , P2 ;  /* 0xff8000005d5d7808 */ /* 0x000fe40001000000 */
[----:B------:R-:W-:Y:S02]  /*2b40*/  FMNMX.FTZ R0, R7, R0, !PT ;  /* 0x0000000007007209 */ /* 0x000fe40007810000 */
[----:B------:R-:W-:Y:S02]  /*2b50*/  ISETP.GT.AND P2, PT, R6, 0x11, PT ;  /* 0x000000110600780c */ /* 0x000fe40003f44270 */
[----:B------:R-:W-:Y:S01]  /*2b60*/  FSEL R11, R96, -INF , P3 ;  /* 0xff800000600b7808 */ /* 0x000fe20001800000 */
[----:B------:R-:W-:Y:S01]  /*2b70*/  IMAD.MOV.U32 R96, RZ, RZ, R119 ;  /* 0x000000ffff607224 */ /* 0x000fe200078e0077 */
[----:B------:R-:W-:Y:S02]  /*2b80*/  FMNMX.FTZ R0, R93, R0, !PT ;  /* 0x000000005d007209 */ /* 0x000fe40007810000 */
        /* <DEDUP_REMOVED lines=10> */
[C---:B------:R-:W-:Y:S02]  /*2c30*/  ISETP.GT.AND P2, PT, R6.reuse, 0x21, PT ;  /* 0x000000210600780c */ /* 0x040fe40003f44270 */
[----:B------:R-:W-:Y:S02]  /*2c40*/  FMNMX.FTZ R0, R101, R0, !PT ;  /* 0x0000000065007209 */ /* 0x000fe40007810000 */
[----:B------:R-:W-:Y:S01]  /*2c50*/  ISETP.GT.AND P4, PT, R6, 0x28, PT ;  /* 0x000000280600780c */ /* 0x000fe20003f84270 */
[----:B------:R-:W-:Y:S02]  /*2c60*/  WARPGROUP.DEPBAR.LE gsb0, 0x0 ;  /* 0x00008000000079c5 */ /* 0x000fe40000010000 */
[----:B------:R-:W-:Y:S01]  /*2c70*/  WARPGROUP.ARRIVE ;  /* 0x00000000000079c5 */ /* 0x000fe20000000000 */
[----:B------:R-:W-:-:S02]  /*2c80*/  FSEL R15, R72, -INF , P3 ;  /* 0xff800000480f7808 */ /* 0x000fc40001800000 */
[----:B------:R-:W-:Y:S02]  /*2c90*/  FSEL R73, R73, -INF , P2 ;  /* 0xff80000049497808 */ /* 0x000fe40001000000 */
[----:B------:R-:W-:Y:S01]  /*2ca0*/  FMNMX.FTZ R0, R15, R0, !PT ;  /* 0x000000000f007209 */ /* 0x000fe20007810000 */
[----:B------:R-:W-:Y:S01]  /*2cb0*/  QGMMA.64x32x32.F32.E4M3.E4M3 R56, gdesc[UR20], R56, gsb0 ;  /* 0x00600000143879f3 */ /* 0x000fe20008000838 */
[----:B------:R-:W-:Y:S01]  /*2cc0*/  UIADD3 UR22, UR28, 0x682, URZ ;  /* 0x000006821c167890 */ /* 0x000fe2000fffe03f */
[----:B------:R-:W-:Y:S01]  /*2cd0*/  ISETP.GT.AND P2, PT, R6, 0x29, PT ;  /* 0x000000290600780c */ /* 0x000fe20003f44270 */
[----:B------:R-:W-:Y:S01]  /*2ce0*/  UMOV UR23, 0x80000020 ;  /* 0x8000002000177882 */ /* 0x000fe20000000000 */
        /* <DEDUP_REMOVED lines=47> */
[----:B------:R-:W-:Y:S01]  /*2fe0*/  FMNMX.FTZ R57, R69, R0, !PT ;  /* 0x0000000045397209 */ /* 0x000fe20007810000 */
[----:B------:R-:W-:Y:S02]  /*2ff0*/  WARPGROUP.DEPBAR.LE gsb0, 0x0 ;  /* 0x00008000000079c5 */ /* 0x000fe40000010000 */
[----:B------:R-:W-:Y:S01]  /*3000*/  WARPGROUP.ARRIVE ;  /* 0x00000000000079c5 */ /* 0x000fe20000000000 */
[----:B------:R-:W-:-:S02]  /*3010*/  FSEL R40, R40, -INF , P3 ;  /* 0xff80000028287808 */ /* 0x000fc40001800000 */
[----:B------:R-:W-:Y:S02]  /*3020*/  ISETP.GT.AND P3, PT, R6, 0x68, PT ;  /* 0x000000680600780c */ /* 0x000fe40003f64270 */
[----:B------:R-:W-:Y:S01]  /*3030*/  FSEL R41, R41, -INF , P2 ;  /* 0xff80000029297808 */ /* 0x000fe20001000000 */
[----:B------:R-:W-:Y:S01]  /*3040*/  QGMMA.64x32x32.F32.E4M3.E4M3 R24, gdesc[UR20], R24, gsb0 ;  /* 0x00600000141879f3 */ /* 0x000fe20008000818 */
        /* <DEDUP_REMOVED lines=20> */
[----:B------:R-:W-:Y:S01]  /*3190*/  FMNMX.FTZ R57, R53, R0, !PT ;  /* 0x0000000035397209 */ /* 0x000fe20007810000 */
[----:B------:R-:W-:Y:S02]  /*31a0*/  WARPGROUP.DEPBAR.LE gsb0, 0x0 ;  /* 0x00008000000079c5 */ /* 0x000fe40000010000 */
[----:B------:R-:W-:Y:S01]  /*31b0*/  FSEL R24, R24, -INF , P3 ;  /* 0xff80000018187808 */ /* 0x000fe20001800000 */
[----:B------:R0:W-:Y:S01]  /*31c0*/  @!P1 SYNCS.ARRIVE.TRANS64.RED.A1T0 RZ, [R2+URZ], RZ ;  /* 0x000000ff02ff99a7 */ /* 0x0001e2000810043f */
        /* <DEDUP_REMOVED lines=19> */
[----:B------:R-:W-:-:S04]  /*3300*/  FMNMX.FTZ R0, R36, R57, !PT ;  /* 0x0000003924007209 */ /* 0x000fc80007810000 */
[----:B------:R-:W-:-:S05]  /*3310*/  FMNMX.FTZ R8, R37, R0, !PT ;  /* 0x0000000025087209 */ /* 0x000fca0007810000 */
[----:B------:R-:W1:Y:S02]  /*3320*/  SHFL.BFLY PT, R57, R8, 0x2, 0x1f ;  /* 0x0c401f0008397f89 */ /* 0x000e6400000e0000 */
[----:B-1----:R-:W-:-:S05]  /*3330*/  FMNMX.FTZ R57, R8, R57, !PT ;  /* 0x0000003908397209 */ /* 0x002fca0007810000 */
[----:B------:R-:W1:Y:S02]  /*3340*/  SHFL.BFLY PT, R0, R57, 0x1, 0x1f ;  /* 0x0c201f0039007f89 */ /* 0x000e6400000e0000 */
[----:B-1----:R-:W-:-:S04]  /*3350*/  FMNMX.FTZ R0, R57, R0, !PT ;  /* 0x0000000039007209 */ /* 0x002fc80007810000 */
[C---:B------:R-:W-:Y:S01]  /*3360*/  FSETP.NEU.FTZ.AND P2, PT, R0.reuse, -INF , PT ;  /* 0xff8000000000780b */ /* 0x040fe20003f5d000 */
[----:B------:R-:W-:-:S01]  /*3370*/  FFMA.FTZ R6, R0, R115, -8 ;  /* 0xc100000000067423 */ /* 0x000fc20000010073 */
[----:B------:R-:W-:-:S04]  /*3380*/  IMAD.MOV.U32 R115, RZ, RZ, R119 ;  /* 0x000000ffff737224 */ /* 0x000fc800078e0077 */
[----:B------:R-:W-:-:S05]  /*3390*/  FSEL R6, R6, RZ, P2 ;  /* 0x000000ff06067208 */ /* 0x000fca0001000000 */
[----:B------:R-:W-:Y:S01]  /*33a0*/  FFMA.FTZ R14, R11, UR38, -R6 ;  /* 0x000000260b0e7c23 */ /* 0x000fe20008010806 */
[----:B------:R-:W-:Y:S01]  /*33b0*/  IADD3 R11, R9, 0x8, R12 ;  /* 0x00000008090b7810 */ /* 0x000fe20007ffe00c */
[--C-:B------:R-:W-:Y:S01]  /*33c0*/  FFMA.FTZ R57, R15, UR38, -R6.reuse ;  /* 0x000000260f397c23 */ /* 0x100fe20008010806 */
[----:B------:R-:W-:-:S01]  /*33d0*/  FFMA.FTZ R81, R81, UR38, -R6 ;  /* 0x0000002651517c23 */ /* 0x000fc20008010806 */
[--C-:B------:R-:W-:Y:S01]  /*33e0*/  FFMA.FTZ R84, R65, UR38, -R6.reuse ;  /* 0x0000002641547c23 */ /* 0x100fe20008010806 */
[----:B------:R-:W-:Y:S01]  /*33f0*/  VIMNMX R4, R4, R11, PT ;  /* 0x0000000b04047248 */ /* 0x000fe20003fe0100 */
[--C-:B------:R-:W-:Y:S01]  /*3400*/  FFMA.FTZ R11, R13, UR38, -R6.reuse ;  /* 0x000000260d0b7c23 */ /* 0x100fe20008010806 */
[----:B------:R-:W-:-:S01]  /*3410*/  FFMA.FTZ R85, R85, UR38, -R6 ;  /* 0x0000002655557c23 */ /* 0x000fc20008010806 */
[--C-:B------:R-:W-:Y:S01]  /*3420*/  FFMA.FTZ R89, R89, UR38, -R6.reuse ;  /* 0x0000002659597c23 */ /* 0x100fe20008010806 */
[C---:B------:R-:W-:Y:S01]  /*3430*/  ISETP.GT.AND P2, PT, R4.reuse, RZ, PT ;  /* 0x000000ff0400720c */ /* 0x040fe20003f44270 */
[----:B------:R1:W-:Y:S01]  /*3440*/  MUFU.EX2 R9, R14 ;  /* 0x0000000e00097308 */ /* 0x0003e20000000800 */
[C---:B------:R-:W-:Y:S01]  /*3450*/  ISETP.GT.AND P3, PT, R4.reuse, 0x1, PT ;  /* 0x000000010400780c */ /* 0x040fe20003f64270 */
[--C-:B------:R-:W-:Y:S01]  /*3460*/  FFMA.FTZ R3, R3, UR38, -R6.reuse ;  /* 0x0000002603037c23 */ /* 0x100fe20008010806 */
[----:B------:R-:W-:Y:S01]  /*3470*/  ISETP.GT.AND P4, PT, R4, 0x8, PT ;  /* 0x000000080400780c */ /* 0x000fe20003f84270 */
[--C-:B------:R-:W-:Y:S01]  /*3480*/  FFMA.FTZ R7, R7, UR38, -R6.reuse ;  /* 0x0000002607077c23 */ /* 0x100fe20008010806 */
[----:B------:R-:W-:Y:S01]  /*3490*/  FSEL R90, R90, -INF , P2 ;  /* 0xff8000005a5a7808 */ /* 0x000fe20001000000 */
[--C-:B------:R-:W-:Y:S01]  /*34a0*/  FFMA.FTZ R10, R93, UR38, -R6.reuse ;  /* 0x000000265d0a7c23 */ /* 0x100fe20008010806 */
[----:B------:R-:W-:Y:S01]  /*34b0*/  FSEL R91, R91, -INF , P3 ;  /* 0xff8000005b5b7808 */ /* 0x000fe20001800000 */
[----:B------:R-:W-:Y:S01]  /*34c0*/  MUFU.EX2 R8, R89 ;  /* 0x0000005900087308 */ /* 0x000fe20000000800 */
[----:B------:R-:W-:Y:S01]  /*34d0*/  ISETP.GT.AND P2, PT, R4, 0x9, PT ;  /* 0x000000090400780c */ /* 0x000fe20003f44270 */
[--C-:B------:R-:W-:Y:S01]  /*34e0*/  FFMA.FTZ R12, R97, UR38, -R6.reuse ;  /* 0x00000026610c7c23 */ /* 0x100fe20008010806 */
[----:B------:R-:W-:Y:S01]  /*34f0*/  FSEL R94, R94, -INF , P4 ;  /* 0xff8000005e5e7808 */ /* 0x000fe20002000000 */
[--C-:B-1----:R-:W-:Y:S01]  /*3500*/  FFMA.FTZ R14, R101, UR38, -R6.reuse ;  /* 0x00000026650e7c23 */ /* 0x102fe20008010806 */
[----:B------:R-:W-:Y:S01]  /*3510*/  FMNMX.FTZ R13, R90, R91, !PT ;  /* 0x0000005b5a0d7209 */ /* 0x000fe20007810000 */
[--C-:B------:R-:W-:Y:S01]  /*3520*/  FFMA.FTZ R105, R105, UR38, -R6.reuse ;  /* 0x0000002669697c23 */ /* 0x100fe20008010806 */
[----:B------:R-:W-:Y:S01]  /*3530*/  ISETP.GT.AND P3, PT, R4, 0x10, PT ;  /* 0x000000100400780c */ /* 0x000fe20003f64270 */
[--C-:B------:R-:W-:Y:S01]  /*3540*/  FFMA.FTZ R107, R107, UR38, -R6.reuse ;  /* 0x000000266b6b7c23 */ /* 0x100fe20008010806 */
[----:B------:R-:W-:Y:S01]  /*3550*/  FSEL R95, R95, -INF , P2 ;  /* 0xff8000005f5f7808 */ /* 0x000fe20001000000 */
[--C-:B------:R-:W-:Y:S01]  /*3560*/  FFMA.FTZ R109, R109, UR38, -R6.reuse ;  /* 0x000000266d6d7c23 */ /* 0x100fe20008010806 */
        /* <DEDUP_REMOVED lines=15> */
[----:B------:R1:W-:Y:S01]  /*3660*/  MUFU.EX2 R13, R57 ;  /* 0x00000039000d7308 */ /* 0x0003e20000000800 */
[----:B------:R-:W-:Y:S01]  /*3670*/  FSEL R102, R102, -INF , P3 ;  /* 0xff80000066667808 */ /* 0x000fe20001800000 */
[--C-:B------:R-:W-:Y:S01]  /*3680*/  FFMA.FTZ R33, R33, UR38, -R6.reuse ;  /* 0x0000002621217c23 */ /* 0x100fe20008010806 */
[----:B------:R-:W-:Y:S01]  /*3690*/  FMNMX.FTZ R15, R99, R20, !PT ;  /* 0x00000014630f7209 */ /* 0x000fe20007810000 */
[--C-:B------:R-:W-:Y:S01]  /*36a0*/  FFMA.FTZ R20, R73, UR38, -R6.reuse ;  /* 0x0000002649147c23 */ /* 0x100fe20008010806 */
[----:B------:R-:W-:Y:S01]  /*36b0*/  FSEL R103, R103, -INF , P2 ;  /* 0xff80000067677808 */ /* 0x000fe20001000000 */
[--C-:B------:R-:W-:Y:S01]  /*36c0*/  FFMA.FTZ R36, R36, UR38, -R6.reuse ;  /* 0x0000002624247c23 */ /* 0x100fe20008010806 */
[----:B------:R-:W-:Y:S01]  /*36d0*/  ISETP.GT.AND P2, PT, R4, 0x20, PT ;  /* 0x000000200400780c */ /* 0x000fe20003f44270 */
[--C-:B------:R-:W-:Y:S01]  /*36e0*/  FFMA.FTZ R37, R37, UR38, -R6.reuse ;  /* 0x0000002625257c23 */ /* 0x100fe20008010806 */
[----:B------:R-:W-:Y:S01]  /*36f0*/  FMNMX.FTZ R56, R102, R15, !PT ;  /* 0x0000000f66387209 */ /* 0x000fe20007810000 */
[----:B-1----:R-:W-:Y:S01]  /*3700*/  FFMA.FTZ R57, R21, UR38, -R6 ;  /* 0x0000002615397c23 */ /* 0x002fe20008010806 */
[----:B------:R-:W-:Y:S01]  /*3710*/  ISETP.GT.AND P3, PT, R4, 0x21, PT ;  /* 0x000000210400780c */ /* 0x000fe20003f64270 */
[----:B------:R-:W1:Y:S01]  /*3720*/  MUFU.EX2 R3, R3 ;  /* 0x0000000300037308 */ /* 0x000e620000000800 */
[----:B------:R-:W-:Y:S01]  /*3730*/  FSEL R74, R74, -INF , P2 ;  /* 0xff8000004a4a7808 */ /* 0x000fe20001000000 */
[--C-:B------:R-:W-:Y:S01]  /*3740*/  IMAD.MOV.U32 R101, RZ, RZ, R119.reuse ;  /* 0x000000ffff657224 */ /* 0x100fe200078e0077 */
[----:B------:R-:W-:Y:S01]  /*3750*/  FMNMX.FTZ R15, R103, R56, !PT ;  /* 0x00000038670f7209 */ /* 0x000fe20007810000 */
[--C-:B------:R-:W-:Y:S01]  /*3760*/  IMAD.MOV.U32 R97, RZ, RZ, R119.reuse ;  /* 0x000000ffff617224 */ /* 0x100fe200078e0077 */
[----:B------:R-:W-:Y:S01]  /*3770*/  ISETP.GT.AND P2, PT, R4, 0x28, PT ;  /* 0x000000280400780c */ /* 0x000fe20003f44270 */
[----:B------:R-:W-:Y:S01]  /*3780*/  IMAD.MOV.U32 R93, RZ, RZ, R119 ;  /* 0x000000ffff5d7224 */ /* 0x000fe200078e0077 */
[----:B------:R-:W-:Y:S01]  /*3790*/  FSEL R75, R75, -INF , P3 ;  /* 0xff8000004b4b7808 */ /* 0x000fe20001800000 */
[----:B------:R-:W-:Y:S01]  /*37a0*/  MUFU.EX2 R7, R7 ;  /* 0x0000000700077308 */ /* 0x000fe20000000800 */
[----:B------:R-:W-:-:S02]  /*37b0*/  FMNMX.FTZ R56, R74, R15, !PT ;  /* 0x0000000f4a387209 */ /* 0x000fc40007810000 */
[----:B------:R-:W-:Y:S02]  /*37c0*/  ISETP.GT.AND P3, PT, R4, 0x29, PT ;  /* 0x000000290400780c */ /* 0x000fe40003f64270 */
[----:B------:R-:W-:Y:S02]  /*37d0*/  FSEL R78, R78, -INF , P2 ;  /* 0xff8000004e4e7808 */ /* 0x000fe40001000000 */
[----:B------:R-:W-:Y:S01]  /*37e0*/  FMNMX.FTZ R21, R75, R56, !PT ;  /* 0x000000384b157209 */ /* 0x000fe20007810000 */
[----:B------:R2:W-:Y:S01]  /*37f0*/  MUFU.EX2 R15, R57 ;  /* 0x00000039000f7308 */ /* 0x0005e20000000800 */
[----:B------:R-:W-:Y:S01]  /*3800*/  ISETP.GT.AND P2, PT, R4, 0x30, PT ;  /* 0x000000300400780c */ /* 0x000fe20003f44270 */
[----:B------:R-:W-:Y:S01]  /*3810*/  FFMA.FTZ R56, R77, UR38, -R6 ;  /* 0x000000264d387c23 */ /* 0x000fe20008010806 */
[----:B------:R-:W-:Y:S02]  /*3820*/  FSEL R79, R79, -INF , P3 ;  /* 0xff8000004f4f7808 */ /* 0x000fe40001800000 */
[----:B------:R-:W-:-:S02]  /*3830*/  FMNMX.FTZ R60, R78, R21, !PT ;  /* 0x000000154e3c7209 */ /* 0x000fc40007810000 */
[----:B------:R-:W-:Y:S01]  /*3840*/  ISETP.GT.AND P3, PT, R4, 0x31, PT ;  /* 0x000000310400780c */ /* 0x000fe20003f64270 */
[----:B------:R-:W3:Y:S01]  /*3850*/  MUFU.EX2 R10, R10 ;  /* 0x0000000a000a7308 */ /* 0x000ee20000000800 */
[----:B------:R-:W-:Y:S02]  /*3860*/  FSEL R82, R82, -INF , P2 ;  /* 0xff80000052527808 */ /* 0x000fe40001000000 */
[----:B------:R-:W-:Y:S02]  /*3870*/  FMNMX.FTZ R21, R79, R60, !PT ;  /* 0x0000003c4f157209 */ /* 0x000fe40007810000 */
[----:B------:R-:W-:Y:S02]  /*3880*/  ISETP.GT.AND P2, PT, R4, 0x38, PT ;  /* 0x000000380400780c */ /* 0x000fe40003f44270 */
[----:B------:R-:W-:Y:S01]  /*3890*/  FSEL R83, R83, -INF , P3 ;  /* 0xff80000053537808 */ /* 0x000fe20001800000 */
[----:B------:R-:W-:Y:S01]  /*38a0*/  MUFU.EX2 R12, R12 ;  /* 0x0000000c000c7308 */ /* 0x000fe20000000800 */
[----:B------:R-:W-:-:S02]  /*38b0*/  FMNMX.FTZ R60, R82, R21, !PT ;  /* 0x00000015523c7209 */ /* 0x000fc40007810000 */
[----:B------:R-:W-:Y:S02]  /*38c0*/  ISETP.GT.AND P3, PT, R4, 0x39, PT ;  /* 0x000000390400780c */ /* 0x000fe40003f64270 */
[----:B------:R-:W-:Y:S02]  /*38d0*/  FSEL R86, R86, -INF , P2 ;  /* 0xff80000056567808 */ /* 0x000fe40001000000 */
[----:B--2---:R-:W-:Y:S01]  /*38e0*/  FMNMX.FTZ R57, R83, R60, !PT ;  /* 0x0000003c53397209 */ /* 0x004fe20007810000 */
[----:B------:R-:W-:Y:S01]  /*38f0*/  MUFU.EX2 R11, R11 ;  /* 0x0000000b000b7308 */ /* 0x000fe20000000800 */
[----:B------:R-:W-:Y:S02]  /*3900*/  FSEL R87, R87, -INF , P3 ;  /* 0xff80000057577808 */ /* 0x000fe40001800000 */
[----:B------:R-:W-:Y:S02]  /*3910*/  ISETP.GT.AND P2, PT, R4, 0x40, PT ;  /* 0x000000400400780c */ /* 0x000fe40003f44270 */
[----:B------:R-:W-:-:S02]  /*3920*/  FMNMX.FTZ R60, R86, R57, !PT ;  /* 0x00000039563c7209 */ /* 0x000fc40007810000 */
[----:B------:R-:W-:Y:S01]  /*3930*/  ISETP.GT.AND P3, PT, R4, 0x41, PT ;  /* 0x000000410400780c */ /* 0x000fe20003f64270 */
[----:B------:R-:W-:Y:S01]  /*3940*/  MUFU.EX2 R14, R14 ;  /* 0x0000000e000e7308 */ /* 0x000fe20000000800 */
[----:B------:R-:W-:Y:S02]  /*3950*/  FSEL R64, R58, -INF , P2 ;  /* 0xff8000003a407808 */ /* 0x000fe40001000000 */
[----:B------:R-:W-:Y:S02]  /*3960*/  FMNMX.FTZ R57, R87, R60, !PT ;  /* 0x0000003c57397209 */ /* 0x000fe40007810000 */
[----:B------:R-:W-:Y:S02]  /*3970*/  FSEL R72, R59, -INF , P3 ;  /* 0xff8000003b487808 */ /* 0x000fe40001800000 */
[----:B------:R-:W-:Y:S01]  /*3980*/  ISETP.GT.AND P2, PT, R4, 0x48, PT ;  /* 0x000000480400780c */ /* 0x000fe20003f44270 */
[----:B------:R-:W-:Y:S01]  /*3990*/  MUFU.EX2 R58, R81 ;  /* 0x00000051003a7308 */ /* 0x000fe20000000800 */
[----:B------:R-:W-:-:S02]  /*39a0*/  FMNMX.FTZ R59, R64, R57, !PT ;  /* 0x00000039403b7209 */ /* 0x000fc40007810000 */
[----:B------:R-:W-:Y:S02]  /*39b0*/  ISETP.GT.AND P3, PT, R4, 0x49, PT ;  /* 0x000000490400780c */ /* 0x000fe40003f64270 */
[----:B------:R-:W-:Y:S02]  /*39c0*/  FSEL R73, R62, -INF , P2 ;  /* 0xff8000003e497808 */ /* 0x000fe40001000000 */
[----:B------:R-:W-:Y:S01]  /*39d0*/  FMNMX.FTZ R60, R72, R59, !PT ;  /* 0x0000003b483c7209 */ /* 0x000fe20007810000 */
[----:B------:R-:W-:Y:S01]  /*39e0*/  MUFU.EX2 R20, R20 ;  /* 0x0000001400147308 */ /* 0x000fe20000000800 */
[----:B------:R-:W-:Y:S02]  /*39f0*/  ISETP.GT.AND P2, PT, R4, 0x50, PT ;  /* 0x000000500400780c */ /* 0x000fe40003f44270 */
[----:B------:R-:W-:Y:S02]  /*3a00*/  FSEL R63, R63, -INF , P3 ;  /* 0xff8000003f3f7808 */ /* 0x000fe40001800000 */
[----:B------:R-:W-:-:S02]  /*3a10*/  FMNMX.FTZ R62, R73, R60, !PT ;  /* 0x0000003c493e7209 */ /* 0x000fc40007810000 */
[----:B------:R-:W-:Y:S01]  /*3a20*/  ISETP.GT.AND P3, PT, R4, 0x51, PT ;  /* 0x000000510400780c */ /* 0x000fe20003f64270 */
[----:B------:R-:W-:Y:S01]  /*3a30*/  MUFU.EX2 R60, R85 ;  /* 0x00000055003c7308 */ /* 0x000fe20000000800 */
        /* <DEDUP_REMOVED lines=14> */
[----:B------:R4:W-:Y:S01]  /*3b20*/  MUFU.EX2 R57, R107 ;  /* 0x0000006b00397308 */ /* 0x0009e20000000800 */
[----:B------:R-:W-:Y:S01]  /*3b30*/  FSEL R76, R42, -INF , P2 ;  /* 0xff8000002a4c7808 */ /* 0x000fe20001000000 */
[--C-:B--2---:R-:W-:Y:S01]  /*3b40*/  IMAD.MOV.U32 R105, RZ, RZ, R119.reuse ;  /* 0x000000ffff697224 */ /* 0x104fe200078e0077 */
[----:B------:R-:W-:Y:S02]  /*3b50*/  FMNMX.FTZ R81, R71, R62, !PT ;  /* 0x0000003e47517209 */ /* 0x000fe40007810000 */
[----:B------:R-:W-:Y:S02]  /*3b60*/  ISETP.GT.AND P2, PT, R4, 0x68, PT ;  /* 0x000000680400780c */ /* 0x000fe40003f44270 */
[----:B------:R-:W-:Y:S01]  /*3b70*/  FSEL R77, R43, -INF , P3 ;  /* 0xff8000002b4d7808 */ /* 0x000fe20001800000 */
[--C-:B------:R-:W-:Y:S01]  /*3b80*/  FFMA.FTZ R43, R113, UR38, -R6.reuse ;  /* 0x00000026712b7c23 */ /* 0x100fe20008010806 */
[----:B------:R-:W-:Y:S01]  /*3b90*/  FMNMX.FTZ R80, R76, R81, !PT ;  /* 0x000000514c507209 */ /* 0x000fe20007810000 */
[----:B------:R2:W-:Y:S01]  /*3ba0*/  MUFU.EX2 R59, R109 ;  /* 0x0000006d003b7308 */ /* 0x0005e20000000800 */
[----:B------:R-:W-:Y:S01]  /*3bb0*/  ISETP.GT.AND P3, PT, R4, 0x69, PT ;  /* 0x000000690400780c */ /* 0x000fe20003f64270 */
[--C-:B------:R-:W-:Y:S01]  /*3bc0*/  IMAD.MOV.U32 R113, RZ, RZ, R119.reuse ;  /* 0x000000ffff717224 */ /* 0x100fe200078e0077 */
[----:B------:R-:W-:Y:S01]  /*3bd0*/  FSEL R62, R46, -INF , P2 ;  /* 0xff8000002e3e7808 */ /* 0x000fe20001000000 */
[----:B------:R-:W-:Y:S01]  /*3be0*/  FFMA.FTZ R46, R61, UR38, -R6 ;  /* 0x000000263d2e7c23 */ /* 0x000fe20008010806 */
[----:B------:R-:W-:Y:S01]  /*3bf0*/  FMNMX.FTZ R81, R77, R80, !PT ;  /* 0x000000504d517209 */ /* 0x000fe20007810000 */
[--C-:B----4-:R-:W-:Y:S01]  /*3c00*/  IMAD.MOV.U32 R107, RZ, RZ, R119.reuse ;  /* 0x000000ffff6b7224 */ /* 0x110fe200078e0077 */
[----:B------:R-:W-:Y:S01]  /*3c10*/  ISETP.GT.AND P2, PT, R4, 0x70, PT ;  /* 0x000000700400780c */ /* 0x000fe20003f44270 */
[----:B------:R4:W-:Y:S01]  /*3c20*/  MUFU.EX2 R42, R111 ;  /* 0x0000006f002a7308 */ /* 0x0009e20000000800 */
[----:B------:R-:W-:Y:S01]  /*3c30*/  FSEL R47, R47, -INF , P3 ;  /* 0xff8000002f2f7808 */ /* 0x000fe20001800000 */
[----:B--2---:R-:W-:Y:S01]  /*3c40*/  IMAD.MOV.U32 R109, RZ, RZ, R119 ;  /* 0x000000ffff6d7224 */ /* 0x004fe200078e0077 */
[----:B------:R-:W-:-:S02]  /*3c50*/  FMNMX.FTZ R80, R62, R81, !PT ;  /* 0x000000513e507209 */ /* 0x000fc40007810000 */
[----:B------:R-:W-:Y:S02]  /*3c60*/  ISETP.GT.AND P3, PT, R4, 0x71, PT ;  /* 0x000000710400780c */ /* 0x000fe40003f64270 */
[----:B------:R-:W-:Y:S01]  /*3c70*/  FSEL R50, R50, -INF , P2 ;  /* 0xff80000032327808 */ /* 0x000fe20001000000 */
[----:B------:R-:W-:Y:S01]  /*3c80*/  MUFU.EX2 R43, R43 ;  /* 0x0000002b002b7308 */ /* 0x000fe20000000800 */
[----:B------:R-:W-:Y:S01]  /*3c90*/  FMNMX.FTZ R61, R47, R80, !PT ;  /* 0x000000502f3d7209 */ /* 0x000fe20007810000 */
[----:B----4-:R-:W-:Y:S01]  /*3ca0*/  IMAD.MOV.U32 R111, RZ, RZ, R119 ;  /* 0x000000ffff6f7224 */ /* 0x010fe200078e0077 */
[----:B------:R-:W-:Y:S02]  /*3cb0*/  ISETP.GT.AND P2, PT, R4, 0x78, PT ;  /* 0x000000780400780c */ /* 0x000fe40003f44270 */
[----:B------:R-:W-:Y:S02]  /*3cc0*/  FSEL R51, R51, -INF , P3 ;  /* 0xff80000033337808 */ /* 0x000fe40001800000 */
[----:B------:R-:W-:Y:S01]  /*3cd0*/  FMNMX.FTZ R80, R50, R61, !PT ;  /* 0x0000003d32507209 */ /* 0x000fe20007810000 */
[----:B------:R-:W-:Y:S01]  /*3ce0*/  MUFU.EX2 R46, R46 ;  /* 0x0000002e002e7308 */ /* 0x000fe20000000800 */
[----:B------:R-:W-:-:S02]  /*3cf0*/  ISETP.GT.AND P3, PT, R4, 0x79, PT ;  /* 0x000000790400780c */ /* 0x000fc40003f64270 */
[----:B------:R-:W-:Y:S02]  /*3d00*/  FSEL R54, R54, -INF , P2 ;  /* 0xff80000036367808 */ /* 0x000fe40001000000 */
[----:B------:R-:W-:Y:S02]  /*3d10*/  FMNMX.FTZ R61, R51, R80, !PT ;  /* 0x00000050333d7209 */ /* 0x000fe40007810000 */
[----:B------:R-:W-:Y:S01]  /*3d20*/  FSEL R55, R55, -INF , P3 ;  /* 0xff80000037377808 */ /* 0x000fe20001800000 */
[----:B------:R-:W-:Y:S01]  /*3d30*/  MUFU.EX2 R5, R5 ;  /* 0x0000000500057308 */ /* 0x000fe20000000800 */
[----:B------:R-:W-:Y:S02]  /*3d40*/  ISETP.GT.AND P2, PT, R4, 0x80, PT ;  /* 0x000000800400780c */ /* 0x000fe40003f44270 */
[----:B------:R-:W-:Y:S02]  /*3d50*/  FMNMX.FTZ R80, R54, R61, !PT ;  /* 0x0000003d36507209 */ /* 0x000fe40007810000 */
[----:B------:R-:W-:-:S02]  /*3d60*/  ISETP.GT.AND P3, PT, R4, 0x81, PT ;  /* 0x000000810400780c */ /* 0x000fc40003f64270 */
[----:B------:R-:W-:Y:S01]  /*3d70*/  FSEL R61, R26, -INF , P2 ;  /* 0xff8000001a3d7808 */ /* 0x000fe20001000000 */
[----:B------:R-:W-:Y:S01]  /*3d80*/  MUFU.EX2 R24, R24 ;  /* 0x0000001800187308 */ /* 0x000fe20000000800 */
[----:B------:R-:W-:Y:S02]  /*3d90*/  FMNMX.FTZ R80, R55, R80, !PT ;  /* 0x0000005037507209 */ /* 0x000fe40007810000 */
[----:B------:R-:W-:Y:S02]  /*3da0*/  ISETP.GT.AND P2, PT, R4, 0x88, PT ;  /* 0x000000880400780c */ /* 0x000fe40003f44270 */
[----:B------:R-:W-:Y:S01]  /*3db0*/  FSEL R65, R27, -INF , P3 ;  /* 0xff8000001b417808 */ /* 0x000fe20001800000 */
[----:B------:R-:W-:Y:S01]  /*3dc0*/  FFMA.FTZ R27, R68, UR38, -R6 ;  /* 0x00000026441b7c23 */ /* 0x000fe20008010806 */
[----:B------:R-:W-:Y:S01]  /*3dd0*/  FMNMX.FTZ R80, R61, R80, !PT ;  /* 0x000000503d507209 */ /* 0x000fe20007810000 */
[----:B------:R2:W-:Y:S01]  /*3de0*/  MUFU.EX2 R26, R84 ;  /* 0x00000054001a7308 */ /* 0x0005e20000000800 */
[----:B------:R-:W-:-:S02]  /*3df0*/  ISETP.GT.AND P3, PT, R4, 0x89, PT ;  /* 0x000000890400780c */ /* 0x000fc40003f64270 */
[----:B------:R-:W-:Y:S01]  /*3e00*/  FSEL R68, R30, -INF , P2 ;  /* 0xff8000001e447808 */ /* 0x000fe20001000000 */
[----:B------:R-:W-:-:S01]  /*3e10*/  FFMA.FTZ R30, R69, UR38, -R6 ;  /* 0x00000026451e7c23 */ /* 0x000fc20008010806 */
[----:B------:R-:W-:Y:S02]  /*3e20*/  FMNMX.FTZ R81, R65, R80, !PT ;  /* 0x0000005041517209 */ /* 0x000fe40007810000 */
[----:B------:R-:W-:Y:S01]  /*3e30*/  ISETP.GT.AND P2, PT, R4, 0x90, PT ;  /* 0x000000900400780c */ /* 0x000fe20003f44270 */
[----:B------:R-:W-:Y:S01]  /*3e40*/  MUFU.EX2 R27, R27 ;  /* 0x0000001b001b7308 */ /* 0x000fe20000000800 */
[----:B------:R-:W-:Y:S01]  /*3e50*/  FSEL R80, R31, -INF , P3 ;  /* 0xff8000001f507808 */ /* 0x000fe20001800000 */
[--C-:B------:R-:W-:Y:S01]  /*3e60*/  FFMA.FTZ R31, R40, UR38, -R6.reuse ;  /* 0x00000026281f7c23 */ /* 0x100fe20008010806 */
[----:B------:R-:W-:Y:S01]  /*3e70*/  FMNMX.FTZ R81, R68, R81, !PT ;  /* 0x0000005144517209 */ /* 0x000fe20007810000 */
[----:B------:R-:W-:Y:S01]  /*3e80*/  FFMA.FTZ R40, R45, UR38, -R6 ;  /* 0x000000262d287c23 */ /* 0x000fe20008010806 */
[----:B------:R-:W-:Y:S01]  /*3e90*/  FSEL R69, R34, -INF , P2 ;  /* 0xff80000022457808 */ /* 0x000fe20001000000 */
[----:B------:R-:W-:Y:S01]  /*3ea0*/  IMAD.U32 R45, RZ, RZ, UR38 ;  /* 0x00000026ff2d7e24 */ /* 0x000fe2000f8e00ff */
[----:B------:R-:W-:Y:S01]  /*3eb0*/  ISETP.GT.AND P3, PT, R4, 0x91, PT ;  /* 0x000000910400780c */ /* 0x000fe20003f64270 */
[----:B------:R-:W-:Y:S01]  /*3ec0*/  MUFU.EX2 R30, R30 ;  /* 0x0000001e001e7308 */ /* 0x000fe20000000800 */
[----:B------:R-:W-:-:S02]  /*3ed0*/  FMNMX.FTZ R34, R80, R81, !PT ;  /* 0x0000005150227209 */ /* 0x000fc40007810000 */
[C---:B------:R-:W-:Y:S02]  /*3ee0*/  ISETP.GT.AND P2, PT, R4.reuse, 0x98, PT ;  /* 0x000000980400780c */ /* 0x040fe40003f44270 */
[----:B------:R-:W-:Y:S02]  /*3ef0*/  FSEL R81, R35, -INF , P3 ;  /* 0xff80000023517808 */ /* 0x000fe40001800000 */
[----:B------:R-:W-:Y:S01]  /*3f00*/  FMNMX.FTZ R34, R69, R34, !PT ;  /* 0x0000002245227209 */ /* 0x000fe20007810000 */
[----:B------:R-:W-:Y:S01]  /*3f10*/  MUFU.EX2 R31, R31 ;  /* 0x0000001f001f7308 */ /* 0x000fe20000000800 */
[----:B------:R-:W-:Y:S02]  /*3f20*/  ISETP.GT.AND P3, PT, R4, 0x99, PT ;  /* 0x000000990400780c */ /* 0x000fe40003f64270 */
[----:B--2---:R-:W-:Y:S01]  /*3f30*/  FSEL R84, R38, -INF , P2 ;  /* 0xff80000026547808 */ /* 0x004fe20001000000 */
        /* <DEDUP_REMOVED lines=10> */
[----:B-1----:R-:W-:-:S01]  /*3fe0*/  FADD.FTZ R52, R3, R8 ;  /* 0x0000000803347221 */ /* 0x002fc20000010000 */
[----:B---3--:R-:W-:Y:S01]  /*3ff0*/  F2FP.SATFINITE.E4M3.F32.PACK_AB_MERGE_C R216, R10, R7, RZ ;  /* 0x000000070ad8723e */ /* 0x008fe200048070ff */
[----:B------:R-:W-:Y:S02]  /*4000*/  MUFU.EX2 R34, R34 ;  /* 0x0000002200227308 */ /* 0x000fe40000000800 */
[----:B------:R-:W1:Y:S01]  /*4010*/  SHFL.BFLY PT, R89, R4, 0x2, 0x1f ;  /* 0x0c401f0004597f89 */ /* 0x000e6200000e0000 */
[----:B------:R-:W-:-:S01]  /*4020*/  FADD.FTZ R53, R7, R52 ;  /* 0x0000003407357221 */ /* 0x000fc20000010000 */
[----:B------:R-:W-:-:S04]  /*4030*/  F2FP.SATFINITE.E4M3.F32.PACK_AB_MERGE_C R216, R8, R3, R216 ;  /* 0x0000000308d8723e */ /* 0x000fc800048070d8 */
[----:B------:R-:W-:Y:S08]  /*4040*/  MUFU.EX2 R35, R35 ;  /* 0x0000002300237308 */ /* 0x000ff00000000800 */
[----:B------:R-:W-:Y:S08]  /*4050*/  MUFU.EX2 R40, R40 ;  /* 0x0000002800287308 */ /* 0x000ff00000000800 */
[----:B------:R-:W-:Y:S01]  /*4060*/  MUFU.EX2 R38, R38 ;  /* 0x0000002600267308 */ /* 0x000fe20000000800 */
[----:B-1----:R-:W-:-:S05]  /*4070*/  FMNMX.FTZ R89, R4, R89, !PT ;  /* 0x0000005904597209 */ /* 0x002fca0007810000 */
[----:B------:R-:W1:Y:S02]  /*4080*/  SHFL.BFLY PT, R4, R89, 0x1, 0x1f ;  /* 0x0c201f0059047f89 */ /* 0x000e6400000e0000 */
[----:B------:R-:W-:Y:S08]  /*4090*/  MUFU.EX2 R39, R39 ;  /* 0x0000002700277308 */ /* 0x000ff00000000800 */
[----:B------:R-:W-:Y:S08]  /*40a0*/  MUFU.EX2 R41, R41 ;  /* 0x0000002900297308 */ /* 0x000ff00000000800 */
[----:B------:R-:W-:Y:S01]  /*40b0*/  MUFU.EX2 R44, R44 ;  /* 0x0000002c002c7308 */ /* 0x000fe20000000800 */
[----:B-1----:R-:W-:-:S07]  /*40c0*/  FMNMX.FTZ R4, R89, R4, !PT ;  /* 0x0000000459047209 */ /* 0x002fce0007810000 */
[----:B------:R-:W-:Y:S01]  /*40d0*/  MUFU.EX2 R25, R25 ;  /* 0x0000001900197308 */ /* 0x000fe20000000800 */
[----:B------:R-:W-:Y:S01]  /*40e0*/  IMAD.MOV.U32 R89, RZ, RZ, R119 ;  /* 0x000000ffff597224 */ /* 0x000fe200078e0077 */
[C---:B------:R-:W-:Y:S01]  /*40f0*/  FSETP.NEU.FTZ.AND P2, PT, R4.reuse, -INF , PT ;  /* 0xff8000000400780b */ /* 0x040fe20003f5d000 */
[----:B------:R-:W-:-:S05]  /*4100*/  FFMA.FTZ R45, R4, R45, -8 ;  /* 0xc1000000042d7423 */ /* 0x000fca000001002d */
        /* <DEDUP_REMOVED lines=51> */
[----:B------:R-:W-:Y:S01]  /*4440*/  FFMA.FTZ R85, R85, UR38, -R6 ;  /* 0x0000002655557c23 */ /* 0x000fe20008010806 */
[----:B------:R-:W-:Y:S01]  /*4450*/  F2FP.SATFINITE.E4M3.F32.PACK_AB_MERGE_C R217, R95, R94, RZ ;  /* 0x0000005e5fd9723e */ /* 0x000fe200048070ff */
[----:B------:R-:W-:-:S02]  /*4460*/  IMAD.MOV.U32 R95, RZ, RZ, R119 ;  /* 0x000000ffff5f7224 */ /* 0x000fc400078e0077 */
[----:B------:R-:W-:Y:S01]  /*4470*/  IMAD.MOV.U32 R94, RZ, RZ, R119 ;  /* 0x000000ffff5e7224 */ /* 0x000fe200078e0077 */
[----:B------:R-:W-:Y:S01]  /*4480*/  F2FP.SATFINITE.E4M3.F32.PACK_AB_MERGE_C R217, R91, R90, R217 ;  /* 0x0000005a5bd9723e */ /* 0x000fe200048070d9 */
[----:B------:R-:W2:Y:S01]  /*4490*/  MUFU.EX2 R102, R102 ;  /* 0x0000006600667308 */ /* 0x000ea20000000800 */
[----:B0-----:R-:W-:-:S01]  /*44a0*/  FADD.FTZ R2, R98, R49 ;  /* 0x0000003162027221 */ /* 0x001fc20000010000 */
[--C-:B------:R-:W-:Y:S02]  /*44b0*/  IMAD.MOV.U32 R91, RZ, RZ, R119.reuse ;  /* 0x000000ffff5b7224 */ /* 0x100fe400078e0077 */
[----:B------:R-:W-:-:S04]  /*44c0*/  IMAD.MOV.U32 R90, RZ, RZ, R119 ;  /* 0x000000ffff5a7224 */ /* 0x000fc800078e0077 */
[----:B------:R-:W0:Y:S01]  /*44d0*/  MUFU.EX2 R103, R103 ;  /* 0x0000006700677308 */ /* 0x000e220000000800 */
[----:B-1----:R-:W-:-:S07]  /*44e0*/  FADD.FTZ R49, R99, R2 ;  /* 0x0000000263317221 */ /* 0x002fce0000010000 */
[----:B------:R1:W-:Y:S01]  /*44f0*/  MUFU.EX2 R45, R72 ;  /* 0x00000048002d7308 */ /* 0x0003e20000000800 */
[----:B--2---:R-:W-:-:S07]  /*4500*/  FADD.FTZ R2, R102, R49 ;  /* 0x0000003166027221 */ /* 0x004fce0000010000 */
[----:B------:R-:W2:Y:S01]  /*4510*/  MUFU.EX2 R74, R74 ;  /* 0x0000004a004a7308 */ /* 0x000ea20000000800 */
[----:B-1----:R-:W-:-:S01]  /*4520*/  FADD.FTZ R72, R10, R53 ;  /* 0x000000350a487221 */ /* 0x002fc20000010000 */
[C---:B0-----:R-:W-:Y:S01]  /*4530*/  FADD.FTZ R49, R103.reuse, R2 ;  /* 0x0000000267317221 */ /* 0x041fe20000010000 */
[----:B------:R-:W-:Y:S01]  /*4540*/  F2FP.SATFINITE.E4M3.F32.PACK_AB_MERGE_C R102, R103, R102, RZ ;  /* 0x000000666766723e */ /* 0x000fe200048070ff */
[----:B------:R-:W-:Y:S02]  /*4550*/  IMAD.MOV.U32 R103, RZ, RZ, R119 ;  /* 0x000000ffff677224 */ /* 0x000fe400078e0077 */
[----:B------:R-:W-:-:S01]  /*4560*/  FADD.FTZ R53, R9, R72 ;  /* 0x0000004809357221 */ /* 0x000fc20000010000 */
[----:B------:R-:W-:Y:S01]  /*4570*/  IMAD.MOV.U32 R72, RZ, RZ, R119 ;  /* 0x000000ffff487224 */ /* 0x000fe200078e0077 */
[----:B------:R-:W-:Y:S01]  /*4580*/  F2FP.SATFINITE.E4M3.F32.PACK_AB_MERGE_C R219, R99, R98, R102 ;  /* 0x0000006263db723e */ /* 0x000fe20004807066 */
[----:B------:R-:W0:Y:S01]  /*4590*/  MUFU.EX2 R75, R75 ;  /* 0x0000004b004b7308 */ /* 0x000e220000000800 */
[----:B------:R-:W-:-:S01]  /*45a0*/  FADD.FTZ R52, R12, R53 ;  /* 0x000000350c347221 */ /* 0x000fc20000010000 */
[----:B------:R-:W-:-:S02]  /*45b0*/  IMAD.MOV.U32 R102, RZ, RZ, R119 ;  /* 0x000000ffff667224 */ /* 0x000fc400078e0077 */
[--C-:B------:R-:W-:Y:S02]  /*45c0*/  IMAD.MOV.U32 R99, RZ, RZ, R119.reuse ;  /* 0x000000ffff637224 */ /* 0x100fe400078e0077 */
[----:B------:R-:W-:Y:S01]  /*45d0*/  FADD.FTZ R53, R11, R52 ;  /* 0x000000340b357221 */ /* 0x000fe20000010000 */
[----:B------:R-:W-:Y:S01]  /*45e0*/  IMAD.MOV.U32 R98, RZ, RZ, R119 ;  /* 0x000000ffff627224 */ /* 0x000fe200078e0077 */
[----:B------:R-:W1:Y:S02]  /*45f0*/  MUFU.EX2 R78, R78 ;  /* 0x0000004e004e7308 */ /* 0x000e640000000800 */
[----:B------:R-:W-:-:S01]  /*4600*/  FADD.FTZ R52, R14, R53 ;  /* 0x000000350e347221 */ /* 0x000fc20000010000 */
[----:B--2---:R-:W-:Y:S01]  /*4610*/  FADD.FTZ R2, R74, R49 ;  /* 0x000000314a027221 */ /* 0x004fe20000010000 */
[----:B------:R-:W-:Y:S02]  /*4620*/  F2FP.SATFINITE.E4M3.F32.PACK_AB_MERGE_C R14, R14, R11, RZ ;  /* 0x0000000b0e0e723e */ /* 0x000fe400048070ff */
[----:B------:R-:W-:-:S02]  /*4630*/  FADD.FTZ R53, R13, R52 ;  /* 0x000000340d357221 */ /* 0x000fc40000010000 */
[----:B------:R-:W-:Y:S01]  /*4640*/  F2FP.SATFINITE.E4M3.F32.PACK_AB_MERGE_C R218, R12, R9, R14 ;  /* 0x000000090cda723e */ /* 0x000fe2000480700e */
[----:B------:R-:W2:Y:S01]  /*4650*/  MUFU.EX2 R79, R79 ;  /* 0x0000004f004f7308 */ /* 0x000ea20000000800 */
[----:B------:R-:W-:-:S01]  /*4660*/  FADD.FTZ R52, R20, R53 ;  /* 0x0000003514347221 */ /* 0x000fc20000010000 */
[----:B0-----:R-:W-:-:S03]  /*4670*/  FADD.FTZ R49, R75, R2 ;  /* 0x000000024b317221 */ /* 0x001fc60000010000 */
[----:B------:R-:W-:Y:S01]  /*4680*/  FADD.FTZ R53, R15, R52 ;  /* 0x000000340f357221 */ /* 0x000fe20000010000 */
[----:B------:R-:W-:Y:S02]  /*4690*/  F2FP.SATFINITE.E4M3.F32.PACK_AB_MERGE_C R15, R56, R15, RZ ;  /* 0x0000000f380f723e */ /* 0x000fe400048070ff */
[----:B------:R-:W0:Y:S01]  /*46a0*/  MUFU.EX2 R82, R82 ;  /* 0x0000005200527308 */ /* 0x000e220000000800 */
[----:B-1----:R-:W-:-:S01]  /*46b0*/  FADD.FTZ R2, R78, R49 ;  /* 0x000000314e027221 */ /* 0x002fc20000010000 */
[----:B------:R-:W-:Y:S01]  /*46c0*/  FADD.FTZ R52, R56, R53 ;  /* 0x0000003538347221 */ /* 0x000fe20000010000 */
[----:B------:R-:W-:Y:S01]  /*46d0*/  F2FP.SATFINITE.E4M3.F32.PACK_AB_MERGE_C R212, R20, R13, R15 ;  /* 0x0000000d14d4723e */ /* 0x000fe2000480700f */
[----:B------:R-:W-:Y:S02]  /*46e0*/  IMAD.MOV.U32 R56, RZ, RZ, R119 ;  /* 0x000000ffff387224 */ /* 0x000fe400078e0077 */
[----:B------:R-:W-:-:S02]  /*46f0*/  FADD.FTZ R53, R21, R52 ;  /* 0x0000003415357221 */ /* 0x000fc40000010000 */
[----:B------:R-:W1:Y:S01]  /*4700*/  MUFU.EX2 R83, R83 ;  /* 0x0000005300537308 */ /* 0x000e620000000800 */
[----:B--2---:R-:W-:-:S01]  /*4710*/  FADD.FTZ R49, R79, R2 ;  /* 0x000000024f317221 */ /* 0x004fc20000010000 */
[----:B------:R-:W-:Y:S01]  /*4720*/  FADD.FTZ R52, R58, R53 ;  /* 0x000000353a347221 */ /* 0x000fe20000010000 */
[----:B------:R-:W-:Y:S01]  /*4730*/  F2FP.SATFINITE.E4M3.F32.PACK_AB_MERGE_C R78, R79, R78, RZ ;  /* 0x0000004e4f4e723e */ /* 0x000fe200048070ff */
[----:B------:R-:W-:-:S02]  /*4740*/  IMAD.MOV.U32 R79, RZ, RZ, R119 ;  /* 0x000000ffff4f7224 */ /* 0x000fc400078e0077 */
[----:B------:R-:W-:-:S01]  /*4750*/  FADD.FTZ R53, R57, R52 ;  /* 0x0000003439357221 */ /* 0x000fc20000010000 */
[----:B------:R-:W-:Y:S01]  /*4760*/  F2FP.SATFINITE.E4M3.F32.PACK_AB_MERGE_C R57, R60, R57, RZ ;  /* 0x000000393c39723e */ /* 0x000fe200048070ff */
[----:B------:R-:W2:Y:S01]  /*4770*/  MUFU.EX2 R86, R86 ;  /* 0x0000005600567308 */ /* 0x000ea20000000800 */
[----:B0-----:R-:W-:-:S01]  /*4780*/  FADD.FTZ R2, R82, R49 ;  /* 0x0000003152027221 */ /* 0x001fc20000010000 */
[----:B------:R-:W-:Y:S01]  /*4790*/  FADD.FTZ R6, R60, R53 ;  /* 0x000000353c067221 */ /* 0x000fe20000010000 */
[----:B------:R-:W-:Y:S01]  /*47a0*/  F2FP.SATFINITE.E4M3.F32.PACK_AB_MERGE_C R213, R75, R74, R78 ;  /* 0x0000004a4bd5723e */ /* 0x000fe2000480704e */
[----:B------:R-:W-:Y:S01]  /*47b0*/  IMAD.MOV.U32 R78, RZ, RZ, R119 ;  /* 0x000000ffff4e7224 */ /* 0x000fe200078e0077 */
[----:B------:R-:W-:Y:S01]  /*47c0*/  F2FP.SATFINITE.E4M3.F32.PACK_AB_MERGE_C R214, R58, R21, R57 ;  /* 0x000000153ad6723e */ /* 0x000fe20004807039 */
[----:B------:R-:W-:Y:S02]  /*47d0*/  IMAD.MOV.U32 R75, RZ, RZ, R119 ;  /* 0x000000ffff4b7224 */ /* 0x000fe400078e0077 */
[----:B------:R-:W0:Y:S01]  /*47e0*/  MUFU.EX2 R87, R87 ;  /* 0x0000005700577308 */ /* 0x000e220000000800 */
[----:B-1----:R-:W-:-:S01]  /*47f0*/  FADD.FTZ R49, R83, R2 ;  /* 0x0000000253317221 */ /* 0x002fc20000010000 */
[----:B------:R-:W-:-:S02]  /*4800*/  IMAD.MOV.U32 R74, RZ, RZ, R119 ;  /* 0x000000ffff4a7224 */ /* 0x000fc400078e0077 */
[--C-:B------:R-:W-:Y:S02]  /*4810*/  IMAD.MOV.U32 R60, RZ, RZ, R119.reuse ;  /* 0x000000ffff3c7224 */ /* 0x100fe400078e0077 */
[----:B------:R-:W-:Y:S02]  /*4820*/  IMAD.MOV.U32 R58, RZ, RZ, R119 ;  /* 0x000000ffff3a7224 */ /* 0x000fe400078e0077 */
        /* <DEDUP_REMOVED lines=9> */
[----:B------:R-:W-:Y:S01]  /*48c0*/  F2FP.SATFINITE.E4M3.F32.PACK_AB_MERGE_C R86, R87, R86, RZ ;  /* 0x000000565756723e */ /* 0x000fe200048070ff */
[----:B------:R-:W-:-:S02]  /*48d0*/  IMAD.MOV.U32 R87, RZ, RZ, R119 ;  /* 0x000000ffff577224 */ /* 0x000fc400078e0077 */
[--C-:B------:R-:W-:Y:S01]  /*48e0*/  IMAD.MOV.U32 R49, RZ, RZ, R119.reuse ;  /* 0x000000ffff317224 */ /* 0x100fe200078e0077 */
[----:B------:R-:W-:Y:S01]  /*48f0*/  F2FP.SATFINITE.E4M3.F32.PACK_AB_MERGE_C R215, R83, R82, R86 ;  /* 0x0000005253d7723e */ /* 0x000fe20004807056 */
[----:B------:R-:W-:Y:S01]  /*4900*/  IMAD.MOV.U32 R86, RZ, RZ, R119 ;  /* 0x000000ffff567224 */ /* 0x000fe200078e0077 */
[----:B------:R0:W3:Y:S01]  /*4910*/  MUFU.EX2 R48, R63 ;  /* 0x0000003f00307308 */ /* 0x0000e20000000800 */
[----:B-1----:R-:W-:-:S01]  /*4920*/  FADD.FTZ R2, R64, R7 ;  /* 0x0000000740027221 */ /* 0x002fc20000010000 */
[----:B------:R-:W-:Y:S01]  /*4930*/  FADD.FTZ R7, R43, R6 ;  /* 0x000000062b077221 */ /* 0x000fe20000010000 */
[----:B------:R-:W-:Y:S01]  /*4940*/  F2FP.SATFINITE.E4M3.F32.PACK_AB_MERGE_C R43, R46, R43, RZ ;  /* 0x0000002b2e2b723e */ /* 0x000fe200048070ff */
[----:B------:R-:W-:Y:S02]  /*4950*/  IMAD.MOV.U32 R83, RZ, RZ, R119 ;  /* 0x000000ffff537224 */ /* 0x000fe400078e0077 */
[----:B------:R-:W-:-:S01]  /*4960*/  FADD.FTZ R2, R45, R2 ;  /* 0x000000022d027221 */ /* 0x000fc20000010000 */
[----:B------:R-:W-:Y:S01]  /*4970*/  IMAD.MOV.U32 R82, RZ, RZ, R119 ;  /* 0x000000ffff527224 */ /* 0x000fe200078e0077 */
[----:B------:R-:W-:Y:S01]  /*4980*/  F2FP.SATFINITE.E4M3.F32.PACK_AB_MERGE_C R208, R42, R59, R43 ;  /* 0x0000003b2ad0723e */ /* 0x000fe2000480702b */
[----:B------:R-:W1:Y:S01]  /*4990*/  MUFU.EX2 R66, R66 ;  /* 0x0000004200427308 */ /* 0x000e620000000800 */
[----:B--2---:R-:W-:-:S01]  /*49a0*/  FADD.FTZ R11, R73, R2 ;  /* 0x00000002490b7221 */ /* 0x004fc20000010000 */
[----:B------:R-:W-:Y:S01]  /*49b0*/  FADD.FTZ R2, R46, R7 ;  /* 0x000000072e027221 */ /* 0x000fe20000010000 */
[----:B0-----:R-:W-:-:S02]  /*49c0*/  IMAD.MOV.U32 R63, RZ, RZ, R119 ;  /* 0x000000ffff3f7224 */ /* 0x001fc400078e0077 */
[----:B------:R-:W-:Y:S02]  /*49d0*/  IMAD.MOV.U32 R59, RZ, RZ, R119 ;  /* 0x000000ffff3b7224 */ /* 0x000fe400078e0077 */
[----:B------:R-:W-:-:S01]  /*49e0*/  FADD.FTZ R7, R5, R2 ;  /* 0x0000000205077221 */ /* 0x000fc20000010000 */
[----:B------:R-:W-:Y:S01]  /*49f0*/  IMAD.MOV.U32 R46, RZ, RZ, R119 ;  /* 0x000000ffff2e7224 */ /* 0x000fe200078e0077 */
[----:B------:R-:W0:Y:S01]  /*4a00*/  MUFU.EX2 R67, R67 ;  /* 0x0000004300437308 */ /* 0x000e220000000800 */
[----:B---3--:R-:W-:-:S01]  /*4a10*/  FADD.FTZ R11, R48, R11 ;  /* 0x0000000b300b7221 */ /* 0x008fc20000010000 */
        /* <DEDUP_REMOVED lines=9> */
[--C-:B------:R-:W-:Y:S01]  /*4ab0*/  IMAD.MOV.U32 R43, RZ, RZ, R119.reuse ;  /* 0x000000ffff2b7224 */ /* 0x100fe200078e0077 */
[----:B------:R-:W-:Y:S01]  /*4ac0*/  F2FP.SATFINITE.E4M3.F32.PACK_AB_MERGE_C R209, R45, R64, R48 ;  /* 0x000000402dd1723e */ /* 0x000fe20004807030 */
[----:B------:R-:W-:-:S02]  /*4ad0*/  IMAD.MOV.U32 R64, RZ, RZ, R119 ;  /* 0x000000ffff407224 */ /* 0x000fc400078e0077 */
[----:B------:R-:W1:Y:S01]  /*4ae0*/  MUFU.EX2 R71, R71 ;  /* 0x0000004700477308 */ /* 0x000e620000000800 */
[----:B0-----:R-:W-:-:S01]  /*4af0*/  FADD.FTZ R3, R67, R6 ;  /* 0x0000000643037221 */ /* 0x001fc20000010000 */
[--C-:B------:R-:W-:Y:S02]  /*4b00*/  IMAD.MOV.U32 R48, RZ, RZ, R119.reuse ;  /* 0x000000ffff307224 */ /* 0x100fe400078e0077 */
[--C-:B------:R-:W-:Y:S02]  /*4b10*/  IMAD.MOV.U32 R45, RZ, RZ, R119.reuse ;  /* 0x000000ffff2d7224 */ /* 0x100fe400078e0077 */
[----:B------:R-:W-:Y:S02]  /*4b20*/  IMAD.MOV.U32 R42, RZ, RZ, R119 ;  /* 0x000000ffff2a7224 */ /* 0x000fe400078e0077 */
[----:B------:R-:W0:Y:S01]  /*4b30*/  MUFU.EX2 R76, R76 ;  /* 0x0000004c004c7308 */ /* 0x000e220000000800 */
[----:B--2---:R-:W-:-:S01]  /*4b40*/  FADD.FTZ R6, R70, R3 ;  /* 0x0000000346067221 */ /* 0x004fc20000010000 */
[----:B------:R-:W-:Y:S01]  /*4b50*/  FADD.FTZ R3, R31, R30 ;  /* 0x0000001e1f037221 */ /* 0x000fe20000010000 */
[----:B------:R-:W-:-:S02]  /*4b60*/  IMAD.MOV.U32 R30, RZ, RZ, R119 ;  /* 0x000000ffff1e7224 */ /* 0x000fc400078e0077 */
[----:B------:R-:W-:Y:S02]  /*4b70*/  IMAD.MOV.U32 R27, RZ, RZ, R119 ;  /* 0x000000ffff1b7224 */ /* 0x000fe400078e0077 */
[----:B------:R-:W-:-:S01]  /*4b80*/  FADD.FTZ R8, R34, R3 ;  /* 0x0000000322087221 */ /* 0x000fc20000010000 */
[----:B------:R-:W-:Y:S01]  /*4b90*/  IMAD.MOV.U32 R26, RZ, RZ, R119 ;  /* 0x000000ffff1a7224 */ /* 0x000fe200078e0077 */
[----:B------:R-:W2:Y:S01]  /*4ba0*/  MUFU.EX2 R77, R77 ;  /* 0x0000004d004d7308 */ /* 0x000ea20000000800 */
[C---:B-1----:R-:W-:Y:S01]  /*4bb0*/  F2FP.SATFINITE.E4M3.F32.PACK_AB_MERGE_C R70, R71.reuse, R70, RZ ;  /* 0x000000464746723e */ /* 0x042fe200048070ff */
[----:B------:R-:W-:Y:S01]  /*4bc0*/  FADD.FTZ R71, R71, R6 ;  /* 0x0000000647477221 */ /* 0x000fe20000010000 */
[----:B------:R-:W-:-:S01]  /*4bd0*/  FADD.FTZ R9, R35, R8 ;  /* 0x0000000823097221 */ /* 0x000fc20000010000 */
[C---:B------:R-:W-:Y:S02]  /*4be0*/  F2FP.SATFINITE.E4M3.F32.PACK_AB_MERGE_C R35, R40.reuse, R35, RZ ;  /* 0x000000232823723e */ /* 0x040fe400048070ff */
[----:B------:R-:W-:Y:S01]  /*4bf0*/  F2FP.SATFINITE.E4M3.F32.PACK_AB_MERGE_C R211, R67, R66, R70 ;  /* 0x0000004243d3723e */ /* 0x000fe20004807046 */
[----:B------:R-:W-:Y:S01]  /*4c00*/  FADD.FTZ R9, R40, R9 ;  /* 0x0000000928097221 */ /* 0x000fe20000010000 */
[----:B------:R-:W1:Y:S01]  /*4c10*/  MUFU.EX2 R62, R62 ;  /* 0x0000003e003e7308 */ /* 0x000e620000000800 */
[----:B0-----:R-:W-:-:S01]  /*4c20*/  FADD.FTZ R6, R76, R71 ;  /* 0x000000474c067221 */ /* 0x001fc20000010000 */
[----:B------:R-:W-:Y:S01]  /*4c30*/  F2FP.SATFINITE.E4M3.F32.PACK_AB_MERGE_C R204, R34, R31, R35 ;  /* 0x0000001f22cc723e */ /* 0x000fe20004807023 */
[----:B------:R-:W-:-:S02]  /*4c40*/  IMAD.MOV.U32 R71, RZ, RZ, R119 ;  /* 0x000000ffff477224 */ /* 0x000fc400078e0077 */
[--C-:B------:R-:W-:Y:S02]  /*4c50*/  IMAD.MOV.U32 R70, RZ, RZ, R119.reuse ;  /* 0x000000ffff467224 */ /* 0x100fe400078e0077 */
[----:B------:R-:W-:Y:S01]  /*4c60*/  IMAD.MOV.U32 R67, RZ, RZ, R119 ;  /* 0x000000ffff437224 */ /* 0x000fe200078e0077 */
[----:B------:R-:W0:Y:S01]  /*4c70*/  MUFU.EX2 R47, R47 ;  /* 0x0000002f002f7308 */ /* 0x000e220000000800 */
[----:B--2---:R-:W-:-:S01]  /*4c80*/  FADD.FTZ R7, R77, R6 ;  /* 0x000000064d077221 */ /* 0x004fc20000010000 */
[--C-:B------:R-:W-:Y:S02]  /*4c90*/  IMAD.MOV.U32 R66, RZ, RZ, R119.reuse ;  /* 0x000000ffff427224 */ /* 0x100fe400078e0077 */
[--C-:B------:R-:W-:Y:S02]  /*4ca0*/  IMAD.MOV.U32 R40, RZ, RZ, R119.reuse ;  /* 0x000000ffff287224 */ /* 0x100fe400078e0077 */
[----:B------:R-:W-:Y:S02]  /*4cb0*/  IMAD.MOV.U32 R35, RZ, RZ, R119 ;  /* 0x000000ffff237224 */ /* 0x000fe400078e0077 */
[----:B------:R-:W2:Y:S01]  /*4cc0*/  MUFU.EX2 R50, R50 ;  /* 0x0000003200327308 */ /* 0x000ea20000000800 */
[----:B-1----:R-:W-:-:S01]  /*4cd0*/  FADD.FTZ R6, R62, R7 ;  /* 0x000000073e067221 */ /* 0x002fc20000010000 */
[----:B------:R-:W-:-:S02]  /*4ce0*/  IMAD.MOV.U32 R34, RZ, RZ, R119 ;  /* 0x000000ffff227224 */ /* 0x000fc400078e0077 */
[----:B------:R-:W-:-:S04]  /*4cf0*/  IMAD.MOV.U32 R31, RZ, RZ, R119 ;  /* 0x000000ffff1f7224 */ /* 0x000fc800078e0077 */
[----:B------:R-:W1:Y:S01]  /*4d00*/  MUFU.EX2 R51, R51 ;  /* 0x0000003300337308 */ /* 0x000e620000000800 */
[C---:B0-----:R-:W-:Y:S01]  /*4d10*/  F2FP.SATFINITE.E4M3.F32.PACK_AB_MERGE_C R62, R47.reuse, R62, RZ ;  /* 0x0000003e2f3e723e */ /* 0x041fe200048070ff */
[----:B------:R-:W-:Y:S01]  /*4d20*/  FADD.FTZ R47, R47, R6 ;  /* 0x000000062f2f7221 */ /* 0x000fe20000010000 */
[----:B------:R-:W-:-:S02]  /*4d30*/  FADD.FTZ R6, R38, R9 ;  /* 0x0000000926067221 */ /* 0x000fc40000010000 */
[----:B------:R-:W-:Y:S01]  /*4d40*/  F2FP.SATFINITE.E4M3.F32.PACK_AB_MERGE_C R205, R77, R76, R62 ;  /* 0x0000004c4dcd723e */ /* 0x000fe2000480703e */
[----:B------:R-:W-:Y:S02]  /*4d50*/  IMAD.MOV.U32 R77, RZ, RZ, R119 ;  /* 0x000000ffff4d7224 */ /* 0x000fe400078e0077 */
[----:B------:R-:W-:Y:S01]  /*4d60*/  FADD.FTZ R10, R39, R6 ;  /* 0x00000006270a7221 */ /* 0x000fe20000010000 */
[----:B------:R-:W0:Y:S01]  /*4d70*/  MUFU.EX2 R54, R54 ;  /* 0x0000003600367308 */ /* 0x000e220000000800 */
[----:B--2---:R-:W-:-:S01]  /*4d80*/  FADD.FTZ R8, R50, R47 ;  /* 0x0000002f32087221 */ /* 0x004fc20000010000 */
[----:B------:R-:W-:-:S02]  /*4d90*/  IMAD.MOV.U32 R76, RZ, RZ, R119 ;  /* 0x000000ffff4c7224 */ /* 0x000fc400078e0077 */
[----:B------:R-:W-:-:S01]  /*4da0*/  FADD.FTZ R9, R41, R10 ;  /* 0x0000000a29097221 */ /* 0x000fc20000010000 */
[C---:B------:R-:W-:Y:S01]  /*4db0*/  F2FP.SATFINITE.E4M3.F32.PACK_AB_MERGE_C R41, R44.reuse, R41, RZ ;  /* 0x000000292c29723e */ /* 0x040fe200048070ff */
[----:B------:R-:W-:Y:S02]  /*4dc0*/  IMAD.MOV.U32 R62, RZ, RZ, R119 ;  /* 0x000000ffff3e7224 */ /* 0x000fe400078e0077 */
[----:B------:R-:W-:Y:S01]  /*4dd0*/  FADD.FTZ R9, R44, R9 ;  /* 0x000000092c097221 */ /* 0x000fe20000010000 */
[----:B------:R-:W2:Y:S01]  /*4de0*/  MUFU.EX2 R55, R55 ;  /* 0x0000003700377308 */ /* 0x000ea20000000800 */
[----:B-1----:R-:W-:-:S01]  /*4df0*/  FADD.FTZ R7, R51, R8 ;  /* 0x0000000833077221 */ /* 0x002fc20000010000 */
[----:B------:R-:W-:Y:S01]  /*4e00*/  F2FP.SATFINITE.E4M3.F32.PACK_AB_MERGE_C R206, R39, R38, R41 ;  /* 0x0000002627ce723e */ /* 0x000fe20004807029 */
[----:B------:R-:W-:-:S01]  /*4e10*/  FADD.FTZ R10, R24, R9 ;  /* 0x00000009180a7221 */ /* 0x000fc20000010000 */
[--C-:B------:R-:W-:Y:S02]  /*4e20*/  IMAD.MOV.U32 R47, RZ, RZ, R119.reuse ;  /* 0x000000ffff2f7224 */ /* 0x100fe400078e0077 */
[----:B------:R-:W-:-:S02]  /*4e30*/  IMAD.MOV.U32 R44, RZ, RZ, R119 ;  /* 0x000000ffff2c7224 */ /* 0x000fc400078e0077 */
[----:B------:R-:W1:Y:S01]  /*4e40*/  MUFU.EX2 R61, R61 ;  /* 0x0000003d003d7308 */ /* 0x000e620000000800 */
[----:B0-----:R-:W-:-:S01]  /*4e50*/  FADD.FTZ R8, R54, R7 ;  /* 0x0000000736087221 */ /* 0x001fc20000010000 */
[----:B------:R-:W-:Y:S01]  /*4e60*/  FADD.FTZ R7, R25, R10 ;  /* 0x0000000a19077221 */ /* 0x000fe20000010000 */
[--C-:B------:R-:W-:Y:S02]  /*4e70*/  IMAD.MOV.U32 R41, RZ, RZ, R119.reuse ;  /* 0x000000ffff297224 */ /* 0x100fe400078e0077 */
[--C-:B------:R-:W-:Y:S02]  /*4e80*/  IMAD.MOV.U32 R39, RZ, RZ, R119.reuse ;  /* 0x000000ffff277224 */ /* 0x100fe400078e0077 */
[----:B------:R-:W-:Y:S01]  /*4e90*/  IMAD.MOV.U32 R38, RZ, RZ, R119 ;  /* 0x000000ffff267224 */ /* 0x000fe200078e0077 */
[----:B------:R0:W3:Y:S01]  /*4ea0*/  MUFU.EX2 R2, R65 ;  /* 0x0000004100027308 */ /* 0x0000e20000000800 */
[----:B--2---:R-:W-:-:S01]  /*4eb0*/  FADD.FTZ R8, R55, R8 ;  /* 0x0000000837087221 */ /* 0x004fc20000010000 */
[----:B------:R-:W-:Y:S01]  /*4ec0*/  F2FP.SATFINITE.E4M3.F32.PACK_AB_MERGE_C R54, R55, R54, RZ ;  /* 0x000000363736723e */ /* 0x000fe200048070ff */
[----:B------:R-:W-:-:S03]  /*4ed0*/  IMAD.MOV.U32 R55, RZ, RZ, R119 ;  /* 0x000000ffff377224 */ /* 0x000fc600078e0077 */
[----:B------:R-:W-:Y:S01]  /*4ee0*/  F2FP.SATFINITE.E4M3.F32.PACK_AB_MERGE_C R207, R51, R50, R54 ;  /* 0x0000003233cf723e */ /* 0x000fe20004807036 */
[----:B------:R-:W-:Y:S01]  /*4ef0*/  IMAD.MOV.U32 R54, RZ, RZ, R119 ;  /* 0x000000ffff367224 */ /* 0x000fe200078e0077 */
[----:B------:R-:W2:Y:S01]  /*4f00*/  MUFU.EX2 R68, R68 ;  /* 0x0000004400447308 */ /* 0x000ea20000000800 */
[----:B-1----:R-:W-:-:S01]  /*4f10*/  FADD.FTZ R5, R61, R8 ;  /* 0x000000083d057221 */ /* 0x002fc20000010000 */
[----:B------:R-:W-:Y:S01]  /*4f20*/  FADD.FTZ R8, R28, R7 ;  /* 0x000000071c087221 */ /* 0x000fe20000010000 */
[--C-:B0-----:R-:W-:Y:S02]  /*4f30*/  IMAD.MOV.U32 R65, RZ, RZ, R119.reuse ;  /* 0x000000ffff417224 */ /* 0x101fe400078e0077 */
[--C-:B------:R-:W-:Y:S02]  /*4f40*/  IMAD.MOV.U32 R51, RZ, RZ, R119.reuse ;  /* 0x000000ffff337224 */ /* 0x100fe400078e0077 */
[----:B------:R-:W-:Y:S01]  /*4f50*/  IMAD.MOV.U32 R50, RZ, RZ, R119 ;  /* 0x000000ffff327224 */ /* 0x000fe200078e0077 */
[----:B------:R-:W0:Y:S01]  /*4f60*/  MUFU.EX2 R29, R29 ;  /* 0x0000001d001d7308 */ /* 0x000e220000000800 */
[----:B---3--:R-:W-:-:S07]  /*4f70*/  FADD.FTZ R5, R2, R5 ;  /* 0x0000000502057221 */ /* 0x008fce0000010000 */
[----:B------:R1:W3:Y:S01]  /*4f80*/  MUFU.EX2 R3, R80 ;  /* 0x0000005000037308 */ /* 0x0002e20000000800 */
[----:B--2---:R-:W-:-:S07]  /*4f90*/  FADD.FTZ R10, R68, R5 ;  /* 0x00000005440a7221 */ /* 0x004fce0000010000 */
[----:B------:R-:W2:Y:S01]  /*4fa0*/  MUFU.EX2 R32, R32 ;  /* 0x0000002000207308 */ /* 0x000ea20000000800 */
[C---:B0-----:R-:W-:Y:S01]  /*4fb0*/  F2FP.SATFINITE.E4M3.F32.PACK_AB_MERGE_C R28, R29.reuse, R28, RZ ;  /* 0x0000001c1d1c723e */ /* 0x041fe200048070ff */
[----:B------:R-:W-:Y:S01]  /*4fc0*/  FADD.FTZ R29, R29, R8 ;  /* 0x000000081d1d7221 */ /* 0x000fe20000010000 */
[--C-:B-1----:R-:W-:Y:S02]  /*4fd0*/  IMAD.MOV.U32 R80, RZ, RZ, R119.reuse ;  /* 0x000000ffff507224 */ /* 0x102fe400078e0077 */
[----:B------:R-:W-:Y:S01]  /*4fe0*/  F2FP.SATFINITE.E4M3.F32.PACK_AB_MERGE_C R200, R25, R24, R28 ;  /* 0x0000001819c8723e */ /* 0x000fe2000480701c */
[----:B------:R-:W-:Y:S02]  /*4ff0*/  IMAD.MOV.U32 R28, RZ, RZ, R119 ;  /* 0x000000ffff1c7224 */ /* 0x000fe400078e0077 */
[----:B------:R-:W0:Y:S01]  /*5000*/  MUFU.EX2 R69, R69 ;  /* 0x0000004500457308 */ /* 0x000e220000000800 */
[----:B---3--:R-:W-:-:S01]  /*5010*/  FADD.FTZ R10, R3, R10 ;  /* 0x0000000a030a7221 */ /* 0x008fc20000010000 */
[----:B------:R-:W-:Y:S01]  /*5020*/  F2FP.SATFINITE.E4M3.F32.PACK_AB_MERGE_C R68, R3, R68, RZ ;  /* 0x000000440344723e */ /* 0x000fe200048070ff */
[----:B------:R-:W-:-:S02]  /*5030*/  IMAD.MOV.U32 R25, RZ, RZ, R119 ;  /* 0x000000ffff197224 */ /* 0x000fc400078e0077 */
[--C-:B------:R-:W-:Y:S01]  /*5040*/  IMAD.MOV.U32 R24, RZ, RZ, R119.reuse ;  /* 0x000000ffff187224 */ /* 0x100fe200078e0077 */
[----:B------:R-:W-:Y:S01]  /*5050*/  F2FP.SATFINITE.E4M3.F32.PACK_AB_MERGE_C R201, R2, R61, R68 ;  /* 0x0000003d02c9723e */ /* 0x000fe20004807044 */
[----:B------:R-:W-:Y:S01]  /*5060*/  IMAD.MOV.U32 R68, RZ, RZ, R119 ;  /* 0x000000ffff447224 */ /* 0x000fe200078e0077 */
[----:B------:R-:W-:Y:S01]  /*5070*/  MUFU.EX2 R36, R36 ;  /* 0x0000002400247308 */ /* 0x000fe20000000800 */
[----:B--2---:R-:W-:-:S01]  /*5080*/  FADD.FTZ R8, R32, R29 ;  /* 0x0000001d20087221 */ /* 0x004fc20000010000 */
[--C-:B------:R-:W-:Y:S02]  /*5090*/  IMAD.MOV.U32 R61, RZ, RZ, R119.reuse ;  /* 0x000000ffff3d7224 */ /* 0x100fe400078e0077 */
[----:B------:R-:W-:-:S04]  /*50a0*/  IMAD.MOV.U32 R29, RZ, RZ, R119 ;  /* 0x000000ffff1d7224 */ /* 0x000fc800078e0077 */
[----:B------:R-:W1:Y:S01]  /*50b0*/  MUFU.EX2 R37, R37 ;  /* 0x0000002500257308 */ /* 0x000e620000000800 */
[----:B0-----:R-:W-:-:S07]  /*50c0*/  FADD.FTZ R3, R69, R10 ;  /* 0x0000000a45037221 */ /* 0x001fce0000010000 */
[----:B------:R-:W0:Y:S08]  /*50d0*/  MUFU.EX2 R33, R33 ;  /* 0x0000002100217308 */ /* 0x000e300000000800 */
[----:B------:R2:W3:Y:S01]  /*50e0*/  MUFU.EX2 R6, R81 ;  /* 0x0000005100067308 */ /* 0x0004e20000000800 */
[----:B-1----:R-:W-:-:S07]  /*50f0*/  F2FP.SATFINITE.E4M3.F32.PACK_AB_MERGE_C R2, R37, R36, RZ ;  /* 0x000000242502723e */ /* 0x002fce00048070ff */
[----:B------:R-:W1:Y:S01]  /*5100*/  MUFU.EX2 R84, R84 ;  /* 0x0000005400547308 */ /* 0x000e620000000800 */
[----:B0-----:R-:W-:-:S01]  /*5110*/  FADD.FTZ R5, R33, R8 ;  /* 0x0000000821057221 */ /* 0x001fc20000010000 */
[----:B------:R-:W-:Y:S01]  /*5120*/  F2FP.SATFINITE.E4M3.F32.PACK_AB_MERGE_C R202, R33, R32, R2 ;  /* 0x0000002021ca723e */ /* 0x000fe20004807002 */
[----:B--2---:R-:W-:Y:S02]  /*5130*/  IMAD.MOV.U32 R81, RZ, RZ, R119 ;  /* 0x000000ffff517224 */ /* 0x004fe400078e0077 */
[----:B------:R-:W-:Y:S01]  /*5140*/  FADD.FTZ R36, R36, R5 ;  /* 0x0000000524247221 */ /* 0x000fe20000010000 */
[----:B------:R-:W-:Y:S02]  /*5150*/  IMAD.MOV.U32 R33, RZ, RZ, R119 ;  /* 0x000000ffff217224 */ /* 0x000fe400078e0077 */
[----:B------:R-:W0:Y:S01]  /*5160*/  MUFU.EX2 R85, R85 ;  /* 0x0000005500557308 */ /* 0x000e220000000800 */
[----:B---3--:R-:W-:-:S01]  /*5170*/  FADD.FTZ R3, R6, R3 ;  /* 0x0000000306037221 */ /* 0x008fc20000010000 */
[----:B------:R-:W-:-:S03]  /*5180*/  IMAD.MOV.U32 R32, RZ, RZ, R119 ;  /* 0x000000ffff207224 */ /* 0x000fc600078e0077 */
[----:B-1----:R-:W-:Y:S01]  /*5190*/  FADD.FTZ R2, R84, R3 ;  /* 0x0000000354027221 */ /* 0x002fe20000010000 */
[----:B------:R-:W-:-:S01]  /*51a0*/  FADD.FTZ R3, R37, R36 ;  /* 0x0000002425037221 */ /* 0x000fc20000010000 */
[--C-:B------:R-:W-:Y:S02]  /*51b0*/  IMAD.MOV.U32 R37, RZ, RZ, R119.reuse ;  /* 0x000000ffff257224 */ /* 0x100fe400078e0077 */
[----:B------:R-:W-:Y:S01]  /*51c0*/  IMAD.MOV.U32 R36, RZ, RZ, R119 ;  /* 0x000000ffff247224 */ /* 0x000fe200078e0077 */
[C---:B0-----:R-:W-:Y:S01]  /*51d0*/  F2FP.SATFINITE.E4M3.F32.PACK_AB_MERGE_C R7, R85.reuse, R84, RZ ;  /* 0x000000545507723e */ /* 0x041fe200048070ff */
[----:B------:R-:W-:-:S01]  /*51e0*/  FADD.FTZ R2, R85, R2 ;  /* 0x0000000255027221 */ /* 0x000fc20000010000 */
[----:B------:R-:W-:Y:S02]  /*51f0*/  IMAD.MOV.U32 R85, RZ, RZ, R119 ;  /* 0x000000ffff557224 */ /* 0x000fe400078e0077 */
[----:B------:R-:W-:Y:S01]  /*5200*/  F2FP.SATFINITE.E4M3.F32.PACK_AB_MERGE_C R203, R6, R69, R7 ;  /* 0x0000004506cb723e */ /* 0x000fe20004807007 */
[----:B------:R-:W-:-:S02]  /*5210*/  IMAD.MOV.U32 R84, RZ, RZ, R119 ;  /* 0x000000ffff547224 */ /* 0x000fc400078e0077 */
        /* <DEDUP_REMOVED lines=53> */
[----:B------:R-:W-:-:S05]  /*5570*/  UMOV UR58, UR56 ;  /* 0x00000038003a7c82 */ /* 0x000fca0008000000 */
.L_x_4813:
[----:B------:R-:W-:Y:S01]  /*5580*/  ISETP.NE.AND P3, PT, RZ, UR44, PT ;  /* 0x0000002cff007c0c */ /* 0x000fe2000bf65270 */
[----:B------:R-:W-:-:S04]  /*5590*/  UISETP.NE.AND UP0, UPT, UR58, 0x1, UPT ;  /* 0x000000013a00788c */ /* 0x000fc8000bf05270 */
[----:B------:R-:W-:-:S04]  /*55a0*/  USEL UR46, URZ, 0x1, UP0 ;  /* 0x000000013f2e7887 */ /* 0x000fc80008000000 */
[----:B------:R-:W-:-:S04]  /*55b0*/  ULOP3.LUT UR46, UR59, UR46, URZ, 0x3c, !UPT ;  /* 0x0000002e3b2e7292 */ /* 0x000fc8000f8e3c3f */
[----:B------:R-:W-:Y:S08]  /*55c0*/  @P3 BRA `(.L_x_4804) ;  /* 0x0000000000383947 */ /* 0x000ff00003800000 */
[----:B------:R-:W-:Y:S05]  /*55d0*/  @!P0 BRA `(.L_x_4805) ;  /* 0x0000000000048947 */ /* 0x000fea0003800000 */
[----:B------:R-:W-:Y:S01]  /*55e0*/  BPT.TRAP 0x1 ;  /* 0x000000040000795c */ /* 0x000fe20000300000 */
.L_x_4805:
        /* <DEDUP_REMOVED lines=9> */
.L_x_4806:
[----:B-1----:R-:W-:Y:S05]  /*5680*/  @P2 BRA `(.L_x_4804) ;  /* 0x0000000000082947 */ /* 0x002fea0003800000 */
[----:B------:R-:W1:Y:S02]  /*5690*/  SYNCS.PHASECHK.TRANS64.TRYWAIT P2, [UR6+0x33430], R0 ;  /* 0x03343000ff0075a7 */ /* 0x000e640008040146 */
[----:B-1----:R-:W-:Y:S05]  /*56a0*/  @!P2 BRA `(.L_x_4807) ;  /* 0x00000100006ca947 */ /* 0x002fea0003800000 */
.L_x_4804:
        /* <DEDUP_REMOVED lines=189> */
.L_x_4809:
[----:B------:R-:W-:Y:S01]  /*6280*/  ULEA UR6, UR58, UR41, 0x3 ;  /* 0x000000293a067291 */ /* 0x000fe2000f8e183f */
[----:B------:R-:W-:-:S05]  /*6290*/  IMAD.U32 R0, RZ, RZ, UR59 ;  /* 0x0000003bff007e24 */ /* 0x000fca000f8e00ff */
[----:B------:R-:W-:-:S04]  /*62a0*/  SHF.L.U32 R0, R0, 0x1f, RZ ;  /* 0x0000001f00007819 */ /* 0x000fc800000006ff */
[----:B------:R0:W1:Y:S01]  /*62b0*/  SYNCS.PHASECHK.TRANS64.TRYWAIT P2, [UR6+0x33450], R0 ;  /* 0x03345000ff0075a7 */ /* 0x0000620008040146 */
[----:B------:R-:W-:Y:S05]  /*62c0*/  @!P0 BRA `(.L_x_4810) ;  /* 0x0000000000048947 */ /* 0x000fea0003800000 */
[----:B------:R-:W-:Y:S01]  /*62d0*/  BPT.TRAP 0x1 ;  /* 0x000000040000795c */ /* 0x000fe20000300000 */
.L_x_4810:
[----:B-1----:R-:W-:Y:S05]  /*62e0*/  @P2 BRA `(.L_x_4808) ;  /* 0x0000000000082947 */ /* 0x002fea0003800000 */
[----:B------:R-:W1:Y:S02]  /*62f0*/  SYNCS.PHASECHK.TRANS64.TRYWAIT P2, [UR6+0x33450], R0 ;  /* 0x03345000ff0075a7 */ /* 0x000e640008040146 */
[----:B-1----:R-:W-:Y:S05]  /*6300*/  @!P2 BRA `(.L_x_4811) ;  /* 0x000000f4006ca947 */ /* 0x002fea0003800000 */
.L_x_4808:
[----:B------:R-:W-:Y:S01]  /*6310*/  USHF.L.U32 UR6, UR52, 0x7, URZ ;  /* 0x0000000734067899 */ /* 0x000fe2000800063f */
[----:B01----:R-:W-:Y:S01]  /*6320*/  IMAD.MOV.U32 R0, RZ, RZ, -0x2 ;  /* 0xfffffffeff007424 */ /* 0x003fe200078e00ff */
[----:B------:R-:W-:Y:S01]  /*6330*/  WARPGROUP.ARRIVE ;  /* 0x00000000000079c5 */ /* 0x000fe20000000000 */
[----:B------:R-:W-:Y:S01]  /*6340*/  IMAD.U32 R11, RZ, RZ, UR38 ;  /* 0x00000026ff0b7e24 */ /* 0x000fe2000f8e00ff */
[----:B------:R-:W-:-:S04]  /*6350*/  UIMAD UR6, UR57, -0xa0, UR6 ;  /* 0xffffff60390678a4 */ /* 0x000fc8000f8e0206 */
[----:B------:R-:W-:Y:S02]  /*6360*/  UIADD3 UR7, UR6, 0x1, UR50 ;  /* 0x0000000106077890 */ /* 0x000fe4000fffe032 */
[----:B------:R-:W-:Y:S02]  /*6370*/  UIADD3 UR6, UR41, 0x200, URZ ;  /* 0x0000020029067890 */ /* 0x000fe4000fffe03f */
[----:B------:R-:W-:Y:S02]  /*6380*/  UIADD3 UR7, UR7, -UR51, URZ ;  /* 0x8000003307077290 */ /* 0x000fe4000fffe03f */
[----:B------:R-:W-:-:S04]  /*6390*/  USHF.R.U32.HI UR6, URZ, 0x4, UR6 ;  /* 0x000000043f067899 */ /* 0x000fc80008011606 */
[----:B------:R-:W-:Y:S01]  /*63a0*/  ULOP3.LUT UR6, UR6, 0x3fff, URZ, 0xc0, !UPT ;  /* 0x00003fff06067892 */ /* 0x000fe2000f8ec03f */
[----:B------:R-:W-:Y:S01]  /*63b0*/  IMAD R7, R17, R0, UR7 ;  /* 0x0000000711077e24 */ /* 0x000fe2000f8e0200 */
[----:B------:R-:W-:Y:S02]  /*63c0*/  UMOV UR7, 0xc0000010 ;  /* 0xc000001000077882 */ /* 0x000fe40000000000 */
[----:B------:R-:W-:Y:S01]  /*63d0*/  ULOP3.LUT UR6, UR6, 0x10000, URZ, 0xfc, !UPT ;  /* 0x0001000006067892 */ /* 0x000fe2000f8efc3f */
[----:B------:R-:W-:-:S03]  /*63e0*/  IMAD.IADD R4, R22, 0x1, R7 ;  /* 0x0000000116047824 */ /* 0x000fc600078e0207 */
[----:B------:R-:W-:Y:S02]  /*63f0*/  UIMAD UR10, UR58, 0x780, UR6 ;  /* 0x000007803a0a78a4 */ /* 0x000fe4000f8e0206 */
[C---:B------:R-:W-:Y:S02]  /*6400*/  ISETP.GT.AND P2, PT, R4.reuse, RZ, PT ;  /* 0x000000ff0400720c */ /* 0x040fe40003f44270 */
[----:B------:R-:W-:Y:S02]  /*6410*/  ISETP.GT.AND P3, PT, R4, 0x1, PT ;  /* 0x000000010400780c */ /* 0x000fe40003f64270 */
[----:B------:R-:W-:Y:S01]  /*6420*/  FSEL R184, R184, -INF , P2 ;  /* 0xff800000b8b87808 */ /* 0x000fe20001000000 */
[----:B------:R-:W-:Y:S01]  /*6430*/  UMOV UR6, UR10 ;  /* 0x0000000a00067c82 */ /* 0x000fe20008000000 */
[----:B------:R-:W-:Y:S01]  /*6440*/  ISETP.GT.AND P2, PT, R4, 0x8, PT ;  /* 0x000000080400780c */ /* 0x000fe20003f44270 */
[----:B------:R-:W-:Y:S01]  /*6450*/  QGMMA.64x192x32.F32.E4M3.E4M3 R24, R216, gdesc[UR4], R24, gsb0 ;  /* 0x02e00004d8187df3 */ /* 0x000fe20008000818 */
[----:B------:R-:W-:Y:S01]  /*6460*/  FSEL R185, R185, -INF , P3 ;  /* 0xff800000b9b97808 */ /* 0x000fe20001800000 */
[----:B------:R-:W-:Y:S01]  /*6470*/  UIADD3 UR6, UR10, 0x180, URZ ;  /* 0x000001800a067890 */ /* 0x000fe2000fffe03f */
[----:B------:R-:W-:Y:S01]  /*6480*/  FMNMX.FTZ R0, R184, R5, !PT ;  /* 0x00000005b8007209 */ /* 0x000fe20007810000 */
[----:B------:R-:W-:Y:S01]  /*6490*/  UMOV UR7, 0xc0000010 ;  /* 0xc000001000077882 */ /* 0x000fe20000000000 */
        /* <DEDUP_REMOVED lines=100> */
[----:B------:R-:W-:Y:S01]  /*6ae0*/  FSEL R125, R125, -INF , P3 ;  /* 0xff8000007d7d7808 */ /* 0x000fe20001800000 */
[----:B------:R-:W-:Y:S02]  /*6af0*/  WARPGROUP.DEPBAR.LE gsb0, 0x0 ;  /* 0x00008000000079c5 */ /* 0x000fe40000010000 */
[----:B------:R-:W-:Y:S01]  /*6b00*/  WARPGROUP.ARRIVE ;  /* 0x00000000000079c5 */ /* 0x000fe20000000000 */
[----:B------:R-:W-:-:S02]  /*6b10*/  FMNMX.FTZ R0, R124, R7, !PT ;  /* 0x000000077c007209 */ /* 0x000fc40007810000 */
[----:B------:R-:W-:Y:S02]  /*6b20*/  ISETP.GT.AND P3, PT, R4, 0x91, PT ;  /* 0x000000910400780c */ /* 0x000fe40003f64270 */
[----:B------:R-:W-:Y:S01]  /*6b30*/  FSEL R128, R128, -INF , P2 ;  /* 0xff80000080807808 */ /* 0x000fe20001000000 */
[----:B------:R-:W-:Y:S01]  /*6b40*/  QGMMA.64x192x32.F32.E4M3.E4M3 R24, R212, gdesc[UR4], R24, gsb0 ;  /* 0x02e00004d4187df3 */ /* 0x000fe20008000818 */
[----:B------:R-:W-:Y:S01]  /*6b50*/  FMNMX.FTZ R7, R125, R0, !PT ;  /* 0x000000007d077209 */ /* 0x000fe20007810000 */
[----:B------:R-:W-:Y:S01]  /*6b60*/  UIADD3 UR6, UR10, 0x300, URZ ;  /* 0x000003000a067890 */ /* 0x000fe2000fffe03f */
[----:B------:R-:W-:Y:S01]  /*6b70*/  ISETP.GT.AND P2, PT, R4, 0x98, PT ;  /* 0x000000980400780c */ /* 0x000fe20003f44270 */
[----:B------:R-:W-:Y:S01]  /*6b80*/  UMOV UR7, 0xc0000010 ;  /* 0xc000001000077882 */ /* 0x000fe20000000000 */
        /* <DEDUP_REMOVED lines=22> */
[C---:B------:R-:W-:Y:S02]  /*6cf0*/  ISETP.GT.AND P3, PT, R4.reuse, 0x18, PT ;  /* 0x000000180400780c */ /* 0x040fe40003f64270 */
[----:B------:R-:W-:Y:S02]  /*6d00*/  FSEL R195, R195, -INF , P4 ;  /* 0xff800000c3c37808 */ /* 0x000fe40002000000 */
[----:B------:R-:W-:Y:S02]  /*6d10*/  ISETP.GT.AND P4, PT, R4, 0x19, PT ;  /* 0x000000190400780c */ /* 0x000fe40003f84270 */
[----:B0-----:R-:W-:Y:S02]  /*6d20*/  FMNMX.FTZ R10, R9, R0, !PT ;  /* 0x00000000090a7209 */ /* 0x001fe40007810000 */
[----:B------:R-:W-:Y:S02]  /*6d30*/  FSEL R198, R198, -INF , P3 ;  /* 0xff800000c6c67808 */ /* 0x000fe40001800000 */
[----:B------:R-:W-:Y:S01]  /*6d40*/  FSEL R199, R199, -INF , P4 ;  /* 0xff800000c7c77808 */ /* 0x000fe20002000000 */
[----:B------:R-:W0:Y:S01]  /*6d50*/  SHFL.BFLY PT, R7, R10, 0x1, 0x1f ;  /* 0x0c201f000a077f89 */ /* 0x000e2200000e0000 */
[----:B------:R-:W-:-:S02]  /*6d60*/  ISETP.GT.AND P3, PT, R4, 0x20, PT ;  /* 0x000000200400780c */ /* 0x000fc40003f64270 */
[----:B------:R-:W-:Y:S02]  /*6d70*/  ISETP.GT.AND P4, PT, R4, 0x21, PT ;  /* 0x000000210400780c */ /* 0x000fe40003f84270 */
[----:B------:R-:W-:Y:S02]  /*6d80*/  FSEL R170, R170, -INF , P3 ;  /* 0xff800000aaaa7808 */ /* 0x000fe40001800000 */
[----:B------:R-:W-:-:S04]  /*6d90*/  ISETP.GT.AND P3, PT, R4, 0x28, PT ;  /* 0x000000280400780c */ /* 0x000fc80003f64270 */
[----:B------:R-:W-:Y:S02]  /*6da0*/  FSEL R174, R174, -INF , P3 ;  /* 0xff800000aeae7808 */ /* 0x000fe40001800000 */
[----:B------:R-:W-:-:S04]  /*6db0*/  ISETP.GT.AND P3, PT, R4, 0x30, PT ;  /* 0x000000300400780c */ /* 0x000fc80003f64270 */
[----:B------:R-:W-:Y:S02]  /*6dc0*/  FSEL R178, R178, -INF , P3 ;  /* 0xff800000b2b27808 */ /* 0x000fe40001800000 */
[----:B------:R-:W-:-:S04]  /*6dd0*/  ISETP.GT.AND P3, PT, R4, 0x38, PT ;  /* 0x000000380400780c */ /* 0x000fc80003f64270 */
[----:B------:R-:W-:Y:S02]  /*6de0*/  FSEL R182, R182, -INF , P3 ;  /* 0xff800000b6b67808 */ /* 0x000fe40001800000 */
[----:B0-----:R-:W-:Y:S02]  /*6df0*/  FMNMX.FTZ R0, R10, R7, !PT ;  /* 0x000000070a007209 */ /* 0x001fe40007810000 */
[----:B------:R-:W-:Y:S02]  /*6e00*/  ISETP.GT.AND P3, PT, R4, 0x40, PT ;  /* 0x000000400400780c */ /* 0x000fe40003f64270 */
[C---:B------:R-:W-:Y:S01]  /*6e10*/  FSETP.NEU.FTZ.AND P2, PT, R0.reuse, -INF , PT ;  /* 0xff8000000000780b */ /* 0x040fe20003f5d000 */
[----:B------:R-:W-:-:S01]  /*6e20*/  FFMA.FTZ R7, R0, R11, -8 ;  /* 0xc100000000077423 */ /* 0x000fc2000001000b */
[----:B------:R-:W-:Y:S02]  /*6e30*/  FSEL R154, R154, -INF , P3 ;  /* 0xff8000009a9a7808 */ /* 0x000fe40001800000 */
[----:B------:R-:W-:-:S02]  /*6e40*/  ISETP.GT.AND P3, PT, R4, 0x48, PT ;  /* 0x000000480400780c */ /* 0x000fc40003f64270 */
[----:B------:R-:W-:Y:S02]  /*6e50*/  FSEL R7, R7, RZ, P2 ;  /* 0x000000ff07077208 */ /* 0x000fe40001000000 */
[----:B------:R-:W-:Y:S02]  /*6e60*/  FSEL R158, R158, -INF , P3 ;  /* 0xff8000009e9e7808 */ /* 0x000fe40001800000 */
[----:B------:R-:W-:Y:S01]  /*6e70*/  ISETP.GT.AND P3, PT, R4, 0x50, PT ;  /* 0x000000500400780c */ /* 0x000fe20003f64270 */
[----:B------:R-:W-:-:S01]  /*6e80*/  FFMA.FTZ R185, R185, UR38, -R7 ;  /* 0x00000026b9b97c23 */ /* 0x000fc20008010807 */
[--C-:B------:R-:W-:Y:S01]  /*6e90*/  FFMA.FTZ R8, R184, UR38, -R7.reuse ;  /* 0x00000026b8087c23 */ /* 0x100fe20008010807 */
[----:B------:R-:W-:-:S01]  /*6ea0*/  FFMA.FTZ R184, R168, UR38, -R7 ;  /* 0x00000026a8b87c23 */ /* 0x000fc20008010807 */
[--C-:B------:R-:W-:Y:S01]  /*6eb0*/  FFMA.FTZ R186, R173, UR38, -R7.reuse ;  /* 0x00000026adba7c23 */ /* 0x100fe20008010807 */
[----:B------:R0:W-:Y:S01]  /*6ec0*/  MUFU.EX2 R9, R185 ;  /* 0x000000b900097308 */ /* 0x0001e20000000800 */
[----:B------:R-:W-:-:S01]  /*6ed0*/  FFMA.FTZ R188, R188, UR38, -R7 ;  /* 0x00000026bcbc7c23 */ /* 0x000fc20008010807 */
[----:B------:R-:W-:Y:S01]  /*6ee0*/  FSEL R162, R162, -INF , P3 ;  /* 0xff800000a2a27808 */ /* 0x000fe20001800000 */
[----:B------:R-:W-:-:S01]  /*6ef0*/  FFMA.FTZ R11, R189, UR38, -R7 ;  /* 0x00000026bd0b7c23 */ /* 0x000fc20008010807 */
[----:B------:R-:W-:Y:S01]  /*6f00*/  ISETP.GT.AND P3, PT, R4, 0x58, PT ;  /* 0x000000580400780c */ /* 0x000fe20003f64270 */
[----:B------:R-:W-:-:S01]  /*6f10*/  FFMA.FTZ R12, R192, UR38, -R7 ;  /* 0x00000026c00c7c23 */ /* 0x000fc20008010807 */
[--C-:B------:R-:W-:Y:S01]  /*6f20*/  FFMA.FTZ R13, R193, UR38, -R7.reuse ;  /* 0x00000026c10d7c23 */ /* 0x100fe20008010807 */
[----:B------:R-:W-:-:S01]  /*6f30*/  FFMA.FTZ R14, R196, UR38, -R7 ;  /* 0x00000026c40e7c23 */ /* 0x000fc20008010807 */
[----:B------:R1:W-:Y:S01]  /*6f40*/  MUFU.EX2 R10, R188 ;  /* 0x000000bc000a7308 */ /* 0x0003e20000000800 */
[----:B0-----:R-:W-:Y:S01]  /*6f50*/  FMNMX.FTZ R185, R187, R20, !PT ;  /* 0x00000014bbb97209 */ /* 0x001fe20007810000 */
        /* <DEDUP_REMOVED lines=8> */
[--C-:B-1----:R-:W-:Y:S01]  /*6fe0*/  FFMA.FTZ R188, R176, UR38, -R7.reuse ;  /* 0x00000026b0bc7c23 */ /* 0x102fe20008010807 */
[----:B------:R-:W-:Y:S01]  /*6ff0*/  FSEL R138, R138, -INF , P3 ;  /* 0xff8000008a8a7808 */ /* 0x000fe20001800000 */
[--C-:B------:R-:W-:Y:S01]  /*7000*/  FFMA.FTZ R153, R153, UR38, -R7.reuse ;  /* 0x0000002699997c23 */ /* 0x100fe20008010807 */
[----:B------:R-:W-:Y:S01]  /*7010*/  FMNMX.FTZ R168, R194, R185, !PT ;  /* 0x000000b9c2a87209 */ /* 0x000fe20007810000 */
[--C-:B------:R-:W-:Y:S01]  /*7020*/  FFMA.FTZ R156, R156, UR38, -R7.reuse ;  /* 0x000000269c9c7c23 */ /* 0x100fe20008010807 */
[----:B------:R-:W-:Y:S01]  /*7030*/  ISETP.GT.AND P3, PT, R4, 0x68, PT ;  /* 0x000000680400780c */ /* 0x000fe20003f64270 */
[--C-:B------:R-:W-:Y:S01]  /*7040*/  FFMA.FTZ R120, R120, UR38, -R7.reuse ;  /* 0x0000002678787c23 */ /* 0x100fe20008010807 */
[----:B------:R-:W-:Y:S01]  /*7050*/  FMNMX.FTZ R185, R195, R168, !PT ;  /* 0x000000a8c3b97209 */ /* 0x000fe20007810000 */
[--C-:B0-----:R-:W-:Y:S01]  /*7060*/  FFMA.FTZ R184, R172, UR38, -R7.reuse ;  /* 0x00000026acb87c23 */ /* 0x101fe20008010807 */
        /* <DEDUP_REMOVED lines=15> */
[----:B------:R-:W-:Y:S01]  /*7160*/  FFMA.FTZ R132, R132, UR38, -R7 ;  /* 0x0000002684847c23 */ /* 0x000fe20008010807 */
[----:B------:R-:W-:-:S02]  /*7170*/  FSEL R175, R175, -INF , P4 ;  /* 0xff800000afaf7808 */ /* 0x000fc40002000000 */
[----:B------:R-:W-:Y:S01]  /*7180*/  FMNMX.FTZ R176, R174, R185, !PT ;  /* 0x000000b9aeb07209 */ /* 0x000fe20007810000 */
[----:B------:R1:W-:Y:S01]  /*7190*/  MUFU.EX2 R173, R188 ;  /* 0x000000bc00ad7308 */ /* 0x0003e20000000800 */
[----:B0-----:R-:W-:-:S01]  /*71a0*/  FFMA.FTZ R186, R177, UR38, -R7 ;  /* 0x00000026b1ba7c23 */ /* 0x001fc20008010807 */
[----:B------:R-:W-:Y:S02]  /*71b0*/  ISETP.GT.AND P4, PT, R4, 0x31, PT ;  /* 0x000000310400780c */ /* 0x000fe40003f84270 */
[----:B------:R-:W-:Y:S02]  /*71c0*/  FMNMX.FTZ R177, R175, R176, !PT ;  /* 0x000000b0afb17209 */ /* 0x000fe40007810000 */
[----:B------:R-:W-:Y:S02]  /*71d0*/  FSEL R179, R179, -INF , P4 ;  /* 0xff800000b3b37808 */ /* 0x000fe40002000000 */
[----:B------:R-:W-:Y:S01]  /*71e0*/  FMNMX.FTZ R184, R178, R177, !PT ;  /* 0x000000b1b2b87209 */ /* 0x000fe20007810000 */
[--C-:B------:R-:W-:Y:S01]  /*71f0*/  FFMA.FTZ R177, R180, UR38, -R7.reuse ;  /* 0x00000026b4b17c23 */ /* 0x100fe20008010807 */
[----:B------:R-:W-:Y:S01]  /*7200*/  ISETP.GT.AND P4, PT, R4, 0x39, PT ;  /* 0x000000390400780c */ /* 0x000fe20003f84270 */
[----:B-1----:R-:W-:Y:S01]  /*7210*/  FFMA.FTZ R188, R160, UR38, -R7 ;  /* 0x00000026a0bc7c23 */ /* 0x002fe20008010807 */
[----:B------:R-:W-:Y:S01]  /*7220*/  FMNMX.FTZ R185, R179, R184, !PT ;  /* 0x000000b8b3b97209 */ /* 0x000fe20007810000 */
[----:B------:R-:W-:Y:S01]  /*7230*/  MUFU.EX2 R176, R186 ;  /* 0x000000ba00b07308 */ /* 0x000fe20000000800 */
[----:B------:R-:W-:-:S02]  /*7240*/  FSEL R183, R183, -INF , P4 ;  /* 0xff800000b7b77808 */ /* 0x000fc40002000000 */
[----:B------:R-:W-:Y:S01]  /*7250*/  FMNMX.FTZ R180, R182, R185, !PT ;  /* 0x000000b9b6b47209 */ /* 0x000fe20007810000 */
[----:B------:R-:W-:-:S01]  /*7260*/  FFMA.FTZ R185, R181, UR38, -R7 ;  /* 0x00000026b5b97c23 */ /* 0x000fc20008010807 */
        /* <DEDUP_REMOVED lines=13> */
[----:B------:R-:W-:Y:S01]  /*7340*/  FSEL R163, R163, -INF , P4 ;  /* 0xff800000a3a37808 */ /* 0x000fe20002000000 */
[----:B0-----:R-:W-:Y:S01]  /*7350*/  FFMA.FTZ R185, R157, UR38, -R7 ;  /* 0x000000269db97c23 */ /* 0x001fe20008010807 */
[----:B------:R-:W-:-:S02]  /*7360*/  FMNMX.FTZ R184, R162, R181, !PT ;  /* 0x000000b5a2b87209 */ /* 0x000fc40007810000 */
[----:B------:R-:W-:Y:S02]  /*7370*/  ISETP.GT.AND P4, PT, R4, 0x59, PT ;  /* 0x000000590400780c */ /* 0x000fe40003f84270 */
[----:B------:R-:W-:Y:S01]  /*7380*/  FMNMX.FTZ R181, R163, R184, !PT ;  /* 0x000000b8a3b57209 */ /* 0x000fe20007810000 */
[----:B------:R-:W-:Y:S01]  /*7390*/  MUFU.EX2 R12, R12 ;  /* 0x0000000c000c7308 */ /* 0x000fe20000000800 */
[----:B------:R-:W-:Y:S02]  /*73a0*/  FSEL R167, R167, -INF , P4 ;  /* 0xff800000a7a77808 */ /* 0x000fe40002000000 */
[----:B------:R-:W-:Y:S02]  /*73b0*/  FMNMX.FTZ R184, R166, R181, !PT ;  /* 0x000000b5a6b87209 */ /* 0x000fe40007810000 */
[----:B------:R-:W-:Y:S02]  /*73c0*/  ISETP.GT.AND P4, PT, R4, 0x61, PT ;  /* 0x000000610400780c */ /* 0x000fe40003f84270 */
[----:B------:R-:W-:Y:S01]  /*73d0*/  FMNMX.FTZ R181, R167, R184, !PT ;  /* 0x000000b8a7b57209 */ /* 0x000fe20007810000 */
[----:B------:R-:W-:Y:S01]  /*73e0*/  MUFU.EX2 R13, R13 ;  /* 0x0000000d000d7308 */ /* 0x000fe20000000800 */
[----:B------:R-:W-:-:S02]  /*73f0*/  FSEL R157, R139, -INF , P4 ;  /* 0xff8000008b9d7808 */ /* 0x000fc40002000000 */
[----:B------:R-:W-:Y:S02]  /*7400*/  FMNMX.FTZ R184, R138, R181, !PT ;  /* 0x000000b58ab87209 */ /* 0x000fe40007810000 */
[----:B------:R-:W-:Y:S01]  /*7410*/  ISETP.GT.AND P4, PT, R4, 0x69, PT ;  /* 0x000000690400780c */ /* 0x000fe20003f84270 */
[----:B------:R-:W-:Y:S02]  /*7420*/  WARPGROUP.DEPBAR.LE gsb0, 0x0 ;  /* 0x00008000000079c5 */ /* 0x000fe40000010000 */
[----:B------:R-:W-:Y:S01]  /*7430*/  WARPGROUP.ARRIVE ;  /* 0x00000000000079c5 */ /* 0x000fe20000000000 */
[----:B------:R-:W-:Y:S01]  /*7440*/  FMNMX.FTZ R181, R157, R184, !PT ;  /* 0x000000b89db57209 */ /* 0x000fe20007810000 */
[----:B------:R0:W-:Y:S01]  /*7450*/  MUFU.EX2 R139, R185 ;  /* 0x000000b9008b7308 */ /* 0x0001e20000000800 */
[----:B------:R-:W-:Y:S01]  /*7460*/  FSEL R160, R143, -INF , P4 ;  /* 0xff8000008fa07808 */ /* 0x000fe20002000000 */
[--C-:B------:R-:W-:Y:S01]  /*7470*/  FFMA.FTZ R184, R161, UR38, -R7.reuse ;  /* 0x00000026a1b87c23 */ /* 0x100fe20008010807 */
[----:B------:R-:W-:Y:S01]  /*7480*/  FMNMX.FTZ R181, R142, R181, !PT ;  /* 0x000000b58eb57209 */ /* 0x000fe20007810000 */
[----:B------:R-:W-:Y:S01]  /*7490*/  QGMMA.64x192x32.F32.E4M3.E4M3 R24, R208, gdesc[UR4], R24, gsb0 ;  /* 0x02e00004d0187df3 */ /* 0x000fe20008000818 */
[----:B------:R-:W-:Y:S01]  /*74a0*/  ISETP.GT.AND P4, PT, R4, 0x71, PT ;  /* 0x000000710400780c */ /* 0x000fe20003f84270 */
[----:B------:R-:W-:Y:S01]  /*74b0*/  UIADD3 UR6, UR10, 0x480, URZ ;  /* 0x000004800a067890 */ /* 0x000fe2000fffe03f */
[----:B------:R-:W-:Y:S01]  /*74c0*/  FSEL R146, R146, -INF , P3 ;  /* 0xff80000092927808 */ /* 0x000fe20001800000 */
[----:B------:R-:W-:Y:S01]  /*74d0*/  UMOV UR7, 0xc0000010 ;  /* 0xc000001000077882 */ /* 0x000fe20000000000 */
[----:B------:R-:W-:Y:S01]  /*74e0*/  FMNMX.FTZ R181, R160, R181, !PT ;  /* 0x000000b5a0b57209 */ /* 0x000fe20007810000 */
[----:B0-----:R-:W-:Y:S01]  /*74f0*/  FFMA.FTZ R185, R164, UR38, -R7 ;  /* 0x00000026a4b97c23 */ /* 0x001fe20008010807 */
[----:B------:R-:W-:Y:S01]  /*7500*/  ISETP.GT.AND P3, PT, R4, 0x78, PT ;  /* 0x000000780400780c */ /* 0x000fe20003f64270 */
[----:B------:R-:W-:Y:S01]  /*7510*/  MUFU.EX2 R143, R188 ;  /* 0x000000bc008f7308 */ /* 0x000fe20000000800 */
[----:B------:R-:W-:-:S02]  /*7520*/  FSEL R147, R147, -INF , P4 ;  /* 0xff80000093937808 */ /* 0x000fc40002000000 */
[----:B------:R-:W-:Y:S02]  /*7530*/  FMNMX.FTZ R186, R146, R181, !PT ;  /* 0x000000b592ba7209 */ /* 0x000fe40007810000 */
[----:B------:R-:W-:Y:S02]  /*7540*/  ISETP.GT.AND P4, PT, R4, 0x79, PT ;  /* 0x000000790400780c */ /* 0x000fe40003f84270 */
[----:B------:R-:W-:Y:S01]  /*7550*/  FSEL R150, R150, -INF , P3 ;  /* 0xff80000096967808 */ /* 0x000fe20001800000 */
[----:B------:R-:W-:Y:S01]  /*7560*/  MUFU.EX2 R14, R14 ;  /* 0x0000000e000e7308 */ /* 0x000fe20000000800 */
[----:B------:R-:W-:Y:S02]  /*7570*/  FMNMX.FTZ R181, R147, R186, !PT ;  /* 0x000000ba93b57209 */ /* 0x000fe40007810000 */
[----:B------:R-:W-:Y:S02]  /*7580*/  FSEL R161, R151, -INF , P4 ;  /* 0xff80000097a17808 */ /* 0x000fe40002000000 */
[----:B------:R-:W-:-:S02]  /*7590*/  ISETP.GT.AND P3, PT, R4, 0x80, PT ;  /* 0x000000800400780c */ /* 0x000fc40003f64270 */
[----:B------:R-:W-:Y:S01]  /*75a0*/  FMNMX.FTZ R164, R150, R181, !PT ;  /* 0x000000b596a47209 */ /* 0x000fe20007810000 */
[----:B------:R-:W-:-:S01]  /*75b0*/  FFMA.FTZ R181, R165, UR38, -R7 ;  /* 0x00000026a5b57c23 */ /* 0x000fc20008010807 */
[----:B------:R-:W-:Y:S01]  /*75c0*/  ISETP.GT.AND P4, PT, R4, 0x81, PT ;  /* 0x000000810400780c */ /* 0x000fe20003f84270 */
[----:B------:R0:W-:Y:S01]  /*75d0*/  MUFU.EX2 R151, R185 ;  /* 0x000000b900977308 */ /* 0x0001e20000000800 */
[----:B------:R-:W-:Y:S02]  /*75e0*/  FSEL R122, R122, -INF , P3 ;  /* 0xff8000007a7a7808 */ /* 0x000fe40001800000 */
[----:B------:R-:W-:Y:S02]  /*75f0*/  FMNMX.FTZ R165, R161, R164, !PT ;  /* 0x000000a4a1a57209 */ /* 0x000fe40007810000 */
[----:B------:R-:W-:Y:S02]  /*7600*/  ISETP.GT.AND P3, PT, R4, 0x88, PT ;  /* 0x000000880400780c */ /* 0x000fe40003f64270 */
[----:B------:R-:W-:Y:S01]  /*7610*/  FSEL R123, R123, -INF , P4 ;  /* 0xff8000007b7b7808 */ /* 0x000fe20002000000 */
[----:B------:R1:W-:Y:S01]  /*7620*/  MUFU.EX2 R164, R181 ;  /* 0x000000b500a47308 */ /* 0x0003e20000000800 */
[----:B------:R-:W-:Y:S01]  /*7630*/  FMNMX.FTZ R186, R122, R165, !PT ;  /* 0x000000a57aba7209 */ /* 0x000fe20007810000 */
[----:B0-----:R-:W-:Y:S01]  /*7640*/  FFMA.FTZ R185, R136, UR38, -R7 ;  /* 0x0000002688b97c23 */ /* 0x001fe20008010807 */
[----:B------:R-:W-:-:S02]  /*7650*/  ISETP.GT.AND P4, PT, R4, 0x89, PT ;  /* 0x000000890400780c */ /* 0x000fc40003f84270 */
[----:B------:R-:W-:Y:S02]  /*7660*/  FSEL R126, R126, -INF , P3 ;  /* 0xff8000007e7e7808 */ /* 0x000fe40001800000 */
[----:B------:R-:W-:Y:S01]  /*7670*/  FMNMX.FTZ R165, R123, R186, !PT ;  /* 0x000000ba7ba57209 */ /* 0x000fe20007810000 */
[--C-:B------:R-:W-:Y:S01]  /*7680*/  FFMA.FTZ R186, R137, UR38, -R7.reuse ;  /* 0x0000002689ba7c23 */ /* 0x100fe20008010807 */
[----:B------:R-:W-:Y:S01]  /*7690*/  ISETP.GT.AND P3, PT, R4, 0x90, PT ;  /* 0x000000900400780c */ /* 0x000fe20003f64270 */
[--C-:B-1----:R-:W-:Y:S01]  /*76a0*/  FFMA.FTZ R181, R140, UR38, -R7.reuse ;  /* 0x000000268cb57c23 */ /* 0x102fe20008010807 */
        /* <DEDUP_REMOVED lines=11> */
[----:B------:R-:W-:Y:S01]  /*7760*/  IMAD.U32 R149, RZ, RZ, UR38 ;  /* 0x00000026ff957e24 */ /* 0x000fe2000f8e00ff */
[----:B------:R-:W-:Y:S01]  /*7770*/  FSEL R131, R131, -INF , P4 ;  /* 0xff80000083837808 */ /* 0x000fe20002000000 */
[----:B------:R-:W-:Y:S01]  /*7780*/  FFMA.FTZ R7, R133, UR38, -R7 ;  /* 0x0000002685077c23 */ /* 0x000fe20008010807 */
[----:B------:R-:W-:Y:S01]  /*7790*/  FMNMX.FTZ R188, R130, R165, !PT ;  /* 0x000000a582bc7209 */ /* 0x000fe20007810000 */
[----:B------:R-:W-:Y:S01]  /*77a0*/  MUFU.EX2 R127, R185 ;  /* 0x000000b9007f7308 */ /* 0x000fe20000000800 */
[----:B------:R-:W-:-:S02]  /*77b0*/  ISETP.GT.AND P4, PT, R4, 0x99, PT ;  /* 0x000000990400780c */ /* 0x000fc40003f84270 */
[----:B------:R-:W-:Y:S02]  /*77c0*/  FSEL R134, R134, -INF , P3 ;  /* 0xff80000086867808 */ /* 0x000fe40001800000 */
[----:B------:R-:W-:Y:S02]  /*77d0*/  FMNMX.FTZ R165, R131, R188, !PT ;  /* 0x000000bc83a57209 */ /* 0x000fe40007810000 */
[----:B------:R-:W-:Y:S01]  /*77e0*/  FSEL R137, R135, -INF , P4 ;  /* 0xff80000087897808 */ /* 0x000fe20002000000 */
[----:B------:R-:W-:Y:S01]  /*77f0*/  MUFU.EX2 R21, R21 ;  /* 0x0000001500157308 */ /* 0x000fe20000000800 */
[----:B------:R-:W-:Y:S02]  /*7800*/  FMNMX.FTZ R4, R134, R165, !PT ;  /* 0x000000a586047209 */ /* 0x000fe40007810000 */
[----:B------:R-:W-:Y:S02]  /*7810*/  FSEL R188, R0, RZ, P2 ;  /* 0x000000ff00bc7208 */ /* 0x000fe40001000000 */
[----:B------:R-:W-:-:S03]  /*7820*/  FMNMX.FTZ R4, R137, R4, !PT ;  /* 0x0000000489047209 */ /* 0x000fc60007810000 */
[----:B------:R-:W-:Y:S01]  /*7830*/  FADD.FTZ R188, -R188, R5 ;  /* 0x00000005bcbc7221 */ /* 0x000fe20000010100 */
[----:B------:R-:W-:Y:S01]  /*7840*/  MUFU.EX2 R135, R181 ;  /* 0x000000b500877308 */ /* 0x000fe20000000800 */
[----:B------:R-:W0:Y:S02]  /*7850*/  SHFL.BFLY PT, R165, R4, 0x2, 0x1f ;  /* 0x0c401f0004a57f89 */ /* 0x000e2400000e0000 */
[----:B------:R-:W-:-:S05]  /*7860*/  FMUL.FTZ R5, R188, UR38 ;  /* 0x00000026bc057c20 */ /* 0x000fca0008410000 */
[----:B------:R-:W-:Y:S08]  /*7870*/  MUFU.EX2 R169, R169 ;  /* 0x000000a900a97308 */ /* 0x000ff00000000800 */
[----:B------:R-:W1:Y:S08]  /*7880*/  MUFU.EX2 R5, R5 ;  /* 0x0000000500057308 */ /* 0x000e700000000800 */
[----:B------:R-:W-:Y:S01]  /*7890*/  MUFU.EX2 R177, R177 ;  /* 0x000000b100b17308 */ /* 0x000fe20000000800 */
[----:B0-----:R-:W-:-:S05]  /*78a0*/  FMNMX.FTZ R165, R4, R165, !PT ;  /* 0x000000a504a57209 */ /* 0x001fca0007810000 */
[----:B------:R-:W0:Y:S02]  /*78b0*/  SHFL.BFLY PT, R4, R165, 0x1, 0x1f ;  /* 0x0c201f00a5047f89 */ /* 0x000e2400000e0000 */
[----:B------:R-:W-:Y:S01]  /*78c0*/  MUFU.EX2 R152, R152 ;  /* 0x0000009800987308 */ /* 0x000fe20000000800 */
[----:B-1----:R-:W-:-:S07]  /*78d0*/  FFMA.FTZ R196, R5, R3, R8 ;  /* 0x0000000305c47223 */ /* 0x002fce0000010008 */
[----:B------:R-:W-:Y:S08]  /*78e0*/  MUFU.EX2 R153, R153 ;  /* 0x0000009900997308 */ /* 0x000ff00000000800 */
[----:B------:R-:W-:Y:S01]  /*78f0*/  MUFU.EX2 R156, R156 ;  /* 0x0000009c009c7308 */ /* 0x000fe20000000800 */
[----:B0-----:R-:W-:-:S07]  /*7900*/  FMNMX.FTZ R4, R165, R4, !PT ;  /* 0x00000004a5047209 */ /* 0x001fce0007810000 */
[----:B------:R-:W-:Y:S01]  /*7910*/  MUFU.EX2 R184, R184 ;  /* 0x000000b800b87308 */ /* 0x000fe20000000800 */
[C---:B------:R-:W-:Y:S01]  /*7920*/  FSETP.NEU.FTZ.AND P2, PT, R4.reuse, -INF , PT ;  /* 0xff8000000400780b */ /* 0x040fe20003f5d000 */
[----:B------:R-:W-:-:S05]  /*7930*/  FFMA.FTZ R133, R4, R149, -8 ;  /* 0xc100000004857423 */ /* 0x000fca0000010095 */
[----:B------:R-:W-:Y:S01]  /*7940*/  FSEL R133, R133, RZ, P2 ;  /* 0x000000ff85857208 */ /* 0x000fe20001000000 */
[----:B------:R-:W-:Y:S04]  /*7950*/  MUFU.EX2 R186, R186 ;  /* 0x000000ba00ba7308 */ /* 0x000fe80000000800 */
[----:B------:R-:W-:-:S01]  /*7960*/  FFMA.FTZ R188, R187, UR38, -R133 ;  /* 0x00000026bbbc7c23 */ /* 0x000fc20008010885 */
[----:B------:R-:W-:Y:S01]  /*7970*/  FSEL R187, R4, RZ, P2 ;  /* 0x000000ff04bb7208 */ /* 0x000fe20001000000 */
[----:B------:R-:W-:-:S01]  /*7980*/  FFMA.FTZ R185, R172, UR38, -R133 ;  /* 0x00000026acb97c23 */ /* 0x000fc20008010885 */
[--C-:B------:R-:W-:Y:S01]  /*7990*/  FFMA.FTZ R172, R174, UR38, -R133.reuse ;  /* 0x00000026aeac7c23 */ /* 0x100fe20008010885 */
        /* <DEDUP_REMOVED lines=42> */
[----:B------:R-:W-:-:S02]  /*7c40*/  FFMA.FTZ R134, R134, UR38, -R133 ;  /* 0x0000002686867c23 */ /* 0x000fc40008010885 */
[----:B------:R-:W-:-:S03]  /*7c50*/  FADD.FTZ R2, R188, R3 ;  /* 0x00000003bc027221 */ /* 0x000fc60000010000 */
[----:B------:R-:W0:Y:S01]  /*7c60*/  MUFU.EX2 R165, R165 ;  /* 0x000000a500a57308 */ /* 0x000e220000000800 */
[----:B-1----:R-:W-:-:S07]  /*7c70*/  FADD.FTZ R3, R149, R2 ;  /* 0x0000000295037221 */ /* 0x002fce0000010000 */
[----:B------:R-:W1:Y:S01]  /*7c80*/  MUFU.EX2 R192, R192 ;  /* 0x000000c000c07308 */ /* 0x000e620000000800 */
[----:B------:R-:W-:Y:S02]  /*7c90*/  WARPGROUP.DEPBAR.LE gsb0, 0x0 ;  /* 0x00008000000079c5 */ /* 0x000fe40000010000 */
[----:B------:R-:W-:Y:S01]  /*7ca0*/  WARPGROUP.ARRIVE ;  /* 0x00000000000079c5 */ /* 0x000fe20000000000 */
[----:B--2---:R-:W-:-:S04]  /*7cb0*/  FADD.FTZ R2, R190, R3 ;  /* 0x00000003be027221 */ /* 0x004fc80000010000 */
[----:B------:R2:W-:Y:S01]  /*7cc0*/  MUFU.EX2 R6, R182 ;  /* 0x000000b600067308 */ /* 0x0005e20000000800 */
[----:B------:R-:W-:Y:S01]  /*7cd0*/  QGMMA.64x192x32.F32.E4M3.E4M3 R24, R204, gdesc[UR4], R24, gsb0 ;  /* 0x02e00004cc187df3 */ /* 0x000fe20008000818 */
[----:B------:R-:W-:Y:S01]  /*7ce0*/  UIADD3 UR6, UR10, 0x600, URZ ;  /* 0x000006000a067890 */ /* 0x000fe2000fffe03f */
[----:B0-----:R-:W-:Y:S01]  /*7cf0*/  FADD.FTZ R3, R165, R2 ;  /* 0x00000002a5037221 */ /* 0x001fe20000010000 */
[----:B------:R-:W-:-:S04]  /*7d00*/  UMOV UR7, 0xc0000010 ;  /* 0xc000001000077882 */ /* 0x000fc80000000000 */
        /* <DEDUP_REMOVED lines=13> */
[----:B------:R-:W-:Y:S01]  /*7de0*/  FADD.FTZ R2, R20, R187 ;  /* 0x000000bb14027221 */ /* 0x000fe20000010000 */
[----:B------:R-:W-:-:S05]  /*7df0*/  FFMA.FTZ R187, R160, UR38, -R133 ;  /* 0x00000026a0bb7c23 */ /* 0x000fca0008010885 */
[----:B------:R-:W1:Y:S01]  /*7e00*/  MUFU.EX2 R172, R172 ;  /* 0x000000ac00ac7308 */ /* 0x000e620000000800 */
[----:B--2---:R-:W-:-:S01]  /*7e10*/  FADD.FTZ R182, R170, R3 ;  /* 0x00000003aab67221 */ /* 0x004fc20000010000 */
[----:B------:R-:W-:-:S04]  /*7e20*/  FADD.FTZ R3, R169, R2 ;  /* 0x00000002a9037221 */ /* 0x000fc80000010000 */
[----:B------:R-:W-:Y:S02]  /*7e30*/  FADD.FTZ R2, R168, R3 ;  /* 0x00000003a8027221 */ /* 0x000fe40000010000 */
[----:B------:R-:W2:Y:S01]  /*7e40*/  MUFU.EX2 R175, R175 ;  /* 0x000000af00af7308 */ /* 0x000ea20000000800 */
[----:B0-----:R-:W-:-:S01]  /*7e50*/  FADD.FTZ R189, R185, R182 ;  /* 0x000000b6b9bd7221 */ /* 0x001fc20000010000 */
[----:B------:R-:W-:Y:S01]  /*7e60*/  FADD.FTZ R2, R171, R2 ;  /* 0x00000002ab027221 */ /* 0x000fe20000010000 */
[----:B------:R-:W-:-:S05]  /*7e70*/  IMAD.U32 R182, RZ, RZ, UR56 ;  /* 0x00000038ffb67e24 */ /* 0x000fca000f8e00ff */
[----:B------:R-:W0:Y:S01]  /*7e80*/  MUFU.EX2 R174, R174 ;  /* 0x000000ae00ae7308 */ /* 0x000e220000000800 */
[----:B-1----:R-:W-:-:S01]  /*7e90*/  FADD.FTZ R160, R172, R189 ;  /* 0x000000bdaca07221 */ /* 0x002fc20000010000 */
[----:B------:R-:W-:Y:S01]  /*7ea0*/  FADD.FTZ R189, R173, R2 ;  /* 0x00000002adbd7221 */ /* 0x000fe20000010000 */
[----:B------:R-:W-:-:S05]  /*7eb0*/  @!P1 LEA R182, R182, UR41, 0x3 ;  /* 0x00000029b6b69c11 */ /* 0x000fca000f8e18ff */
[----:B------:R-:W1:Y:S01]  /*7ec0*/  MUFU.EX2 R179, R179 ;  /* 0x000000b300b37308 */ /* 0x000e620000000800 */
[----:B--2---:R-:W-:-:S01]  /*7ed0*/  FADD.FTZ R3, R175, R160 ;  /* 0x000000a0af037221 */ /* 0x004fc20000010000 */
[----:B------:R-:W-:-:S04]  /*7ee0*/  FADD.FTZ R160, R176, R189 ;  /* 0x000000bdb0a07221 */ /* 0x000fc80000010000 */
[----:B------:R-:W-:Y:S02]  /*7ef0*/  FADD.FTZ R189, R177, R160 ;  /* 0x000000a0b1bd7221 */ /* 0x000fe40000010000 */
[----:B------:R-:W2:Y:S01]  /*7f00*/  MUFU.EX2 R178, R178 ;  /* 0x000000b200b27308 */ /* 0x000ea20000000800 */
[----:B0-----:R-:W-:-:S01]  /*7f10*/  FADD.FTZ R2, R174, R3 ;  /* 0x00000003ae027221 */ /* 0x001fc20000010000 */
[----:B------:R-:W-:-:S06]  /*7f20*/  FADD.FTZ R189, R180, R189 ;  /* 0x000000bdb4bd7221 */ /* 0x000fcc0000010000 */
[----:B------:R-:W0:Y:S01]  /*7f30*/  MUFU.EX2 R183, R183 ;  /* 0x000000b700b77308 */ /* 0x000e220000000800 */
[----:B-1----:R-:W-:-:S07]  /*7f40*/  FADD.FTZ R3, R179, R2 ;  /* 0x00000002b3037221 */ /* 0x002fce0000010000 */
[----:B------:R-:W1:Y:S01]  /*7f50*/  MUFU.EX2 R154, R154 ;  /* 0x0000009a009a7308 */ /* 0x000e620000000800 */
[----:B--2---:R-:W-:-:S07]  /*7f60*/  FADD.FTZ R2, R178, R3 ;  /* 0x00000003b2027221 */ /* 0x004fce0000010000 */
[----:B------:R-:W2:Y:S01]  /*7f70*/  MUFU.EX2 R155, R155 ;  /* 0x0000009b009b7308 */ /* 0x000ea20000000800 */
[----:B0-----:R-:W-:-:S01]  /*7f80*/  FADD.FTZ R3, R183, R2 ;  /* 0x00000002b7037221 */ /* 0x001fc20000010000 */
[----:B------:R-:W-:-:S06]  /*7f90*/  FADD.FTZ R2, R152, R189 ;  /* 0x000000bd98027221 */ /* 0x000fcc0000010000 */
[----:B------:R-:W0:Y:S01]  /*7fa0*/  MUFU.EX2 R159, R159 ;  /* 0x0000009f009f7308 */ /* 0x000e220000000800 */
[----:B-1----:R-:W-:-:S01]  /*7fb0*/  FADD.FTZ R160, R154, R3 ;  /* 0x000000039aa07221 */ /* 0x002fc20000010000 */
[----:B------:R-:W-:-:S04]  /*7fc0*/  FADD.FTZ R3, R153, R2 ;  /* 0x0000000299037221 */ /* 0x000fc80000010000 */
[----:B------:R-:W-:Y:S02]  /*7fd0*/  FADD.FTZ R2, R156, R3 ;  /* 0x000000039c027221 */ /* 0x000fe40000010000 */
        /* <DEDUP_REMOVED lines=15> */
[----:B------:R-:W-:Y:S01]  /*80d0*/  FADD.FTZ R160, R186, R189 ;  /* 0x000000bdbaa07221 */ /* 0x000fe20000010000 */
[----:B------:R-:W-:-:S01]  /*80e0*/  FFMA.FTZ R189, R136, UR38, -R133 ;  /* 0x0000002688bd7c23 */ /* 0x000fc20008010885 */
[----:B------:R-:W-:Y:S02]  /*80f0*/  FFMA.FTZ R133, R137, UR38, -R133 ;  /* 0x0000002689857c23 */ /* 0x000fe40008010885 */
[----:B------:R-:W-:-:S02]  /*8100*/  FADD.FTZ R191, R135, R160 ;  /* 0x000000a087bf7221 */ /* 0x000fc40000010000 */
        /* <DEDUP_REMOVED lines=14> */
[----:B------:R-:W-:-:S06]  /*81f0*/  IADD3 R2, -R23, 0xb, RZ ;  /* 0x0000000b17027810 */ /* 0x000fcc0007ffe1ff */
        /* <DEDUP_REMOVED lines=36> */
[----:B------:R-:W1:Y:S08]  /*8440*/  MUFU.EX2 R131, R131 ;  /* 0x0000008300837308 */ /* 0x000e700000000800 */
[----:B------:R-:W-:Y:S08]  /*8450*/  MUFU.EX2 R132, R132 ;  /* 0x0000008400847308 */ /* 0x000ff00000000800 */
[----:B------:R0:W2:Y:S08]  /*8460*/  MUFU.EX2 R193, R134 ;  /* 0x0000008600c17308 */ /* 0x0000b00000000800 */
[----:B------:R-:W3:Y:S01]  /*8470*/  MUFU.EX2 R7, R7 ;  /* 0x0000000700077308 */ /* 0x000ee20000000800 */
[----:B0-----:R-:W-:-:S04]  /*8480*/  FADD.FTZ R134, R130, R137 ;  /* 0x0000008982867221 */ /* 0x001fc80000010000 */
[----:B-1----:R-:W-:-:S03]  /*8490*/  FADD.FTZ R134, R131, R134 ;  /* 0x0000008683867221 */ /* 0x002fc60000010000 */
[----:B------:R-:W0:Y:S01]  /*84a0*/  MUFU.EX2 R133, R133 ;  /* 0x0000008500857308 */ /* 0x000e220000000800 */
[----:B--2---:R-:W-:-:S01]  /*84b0*/  FADD.FTZ R134, R193, R134 ;  /* 0x00000086c1867221 */ /* 0x004fc20000010000 */
        /* <DEDUP_REMOVED lines=8> */
[----:B---3--:R-:W-:Y:S01]  /*8540*/  FADD.FTZ R3, R7, R2 ;  /* 0x0000000207037221 */ /* 0x008fe20000010000 */
[----:B0-----:R-:W-:-:S01]  /*8550*/  FADD.FTZ R2, R133, R134 ;  /* 0x0000008685027221 */ /* 0x001fc20000010000 */
[----:B------:R-:W-:Y:S06]  /*8560*/  @!P0 BRA `(.L_x_4812) ;  /* 0x0000000000048947 */ /* 0x000fec0003800000 */
[----:B------:R-:W-:Y:S01]  /*8570*/  BPT.TRAP 0x1 ;  /* 0x000000040000795c */ /* 0x000fe20000300000 */
.L_x_4812:
        /* <DEDUP_REMOVED lines=148> */
.L_x_4803:
[----:B------:R-:W-:-:S13]  /*8ec0*/  ISETP.LE.AND P2, PT, RZ, UR57, PT ;  /* 0x00000039ff007c0c */ /* 0x000fda000bf43270 */
[----:B------:R-:W-:Y:S05]  /*8ed0*/  @!P2 BRA `(.L_x_4814) ;  /* 0x0000002c00a8a947 */ /* 0x000fea0003800000 */
[----:B------:R-:W-:Y:S01]  /*8ee0*/  IMAD.MOV.U32 R7, RZ, RZ, R4 ;  /* 0x000000ffff077224 */ /* 0x000fe200078e0004 */
[----:B------:R-:W-:Y:S01]  /*8ef0*/  UMOV UR51, UR46 ;  /* 0x0000002e00337c82 */ /* 0x000fe20008000000 */
[----:B------:R-:W-:Y:S01]  /*8f00*/  IMAD.MOV.U32 R5, RZ, RZ, R0 ;  /* 0x000000ffff057224 */ /* 0x000fe200078e0000 */
[----:B------:R-:W-:-:S06]  /*8f10*/  UMOV UR50, UR56 ;  /* 0x0000003800327c82 */ /* 0x000fcc0008000000 */
.L_x_4824:
[----:B------:R-:W-:Y:S01]  /*8f20*/  ISETP.NE.AND P3, PT, RZ, UR44, PT ;  /* 0x0000002cff007c0c */ /* 0x000fe2000bf65270 */
[----:B------:R-:W-:-:S04]  /*8f30*/  UISETP.NE.AND UP0, UPT, UR50, 0x1, UPT ;  /* 0x000000013200788c */ /* 0x000fc8000bf05270 */
[----:B------:R-:W-:-:S04]  /*8f40*/  USEL UR46, URZ, 0x1, UP0 ;  /* 0x000000013f2e7887 */ /* 0x000fc80008000000 */
[----:B------:R-:W-:-:S04]  /*8f50*/  ULOP3.LUT UR46, UR51, UR46, URZ, 0x3c, !UPT ;  /* 0x0000002e332e7292 */ /* 0x000fc8000f8e3c3f */
[----:B------:R-:W-:Y:S08]  /*8f60*/  @P3 BRA `(.L_x_4815) ;  /* 0x0000000000383947 */ /* 0x000ff00003800000 */
[----:B------:R-:W-:Y:S05]  /*8f70*/  @!P0 BRA `(.L_x_4816) ;  /* 0x0000000000048947 */ /* 0x000fea0003800000 */
[----:B------:R-:W-:Y:S01]  /*8f80*/  BPT.TRAP 0x1 ;  /* 0x000000040000795c */ /* 0x000fe20000300000 */
.L_x_4816:
        /* <DEDUP_REMOVED lines=9> */
.L_x_4817:
[----:B-1----:R-:W-:Y:S05]  /*9020*/  @P2 BRA `(.L_x_4815) ;  /* 0x0000000000082947 */ /* 0x002fea0003800000 */
[----:B------:R-:W1:Y:S02]  /*9030*/  SYNCS.PHASECHK.TRANS64.TRYWAIT P2, [UR6+0x33430], R0 ;  /* 0x03343000ff0075a7 */ /* 0x000e640008040146 */
[----:B-1----:R-:W-:Y:S05]  /*9040*/  @!P2 BRA `(.L_x_4818) ;  /* 0x000000c80034a947 */ /* 0x002fea0003800000 */
.L_x_4815:
        /* <DEDUP_REMOVED lines=189> */
.L_x_4820:
[----:B------:R-:W-:Y:S01]  /*9c20*/  ULEA UR6, UR50, UR41, 0x3 ;  /* 0x0000002932067291 */ /* 0x000fe2000f8e183f */
[----:B------:R-:W-:-:S05]  /*9c30*/  IMAD.U32 R0, RZ, RZ, UR51 ;  /* 0x00000033ff007e24 */ /* 0x000fca000f8e00ff */
[----:B------:R-:W-:-:S04]  /*9c40*/  SHF.L.U32 R0, R0, 0x1f, RZ ;  /* 0x0000001f00007819 */ /* 0x000fc800000006ff */
[----:B------:R0:W1:Y:S01]  /*9c50*/  SYNCS.PHASECHK.TRANS64.TRYWAIT P2, [UR6+0x33450], R0 ;  /* 0x03345000ff0075a7 */ /* 0x0000620008040146 */
[----:B------:R-:W-:Y:S05]  /*9c60*/  @!P0 BRA `(.L_x_4821) ;  /* 0x0000000000048947 */ /* 0x000fea0003800000 */
[----:B------:R-:W-:Y:S01]  /*9c70*/  BPT.TRAP 0x1 ;  /* 0x000000040000795c */ /* 0x000fe20000300000 */
.L_x_4821:
[----:B-1----:R-:W-:Y:S05]  /*9c80*/  @P2 BRA `(.L_x_4819) ;  /* 0x0000000000082947 */ /* 0x002fea0003800000 */
[----:B------:R-:W1:Y:S02]  /*9c90*/  SYNCS.PHASECHK.TRANS64.TRYWAIT P2, [UR6+0x33450], R0 ;  /* 0x03345000ff0075a7 */ /* 0x000e640008040146 */
[----:B-1----:R-:W-:Y:S05]  /*9ca0*/  @!P2 BRA `(.L_x_4822) ;  /* 0x000000bc0034a947 */ /* 0x002fea0003800000 */
.L_x_4819:
[----:B------:R-:W-:Y:S01]  /*9cb0*/  UIADD3 UR6, UR41, 0x200, URZ ;  /* 0x0000020029067890 */ /* 0x000fe2000fffe03f */
[----:B------:R-:W-:Y:S01]  /*9cc0*/  WARPGROUP.ARRIVE ;  /* 0x00000000000079c5 */ /* 0x000fe20000000000 */
[----:B------:R-:W-:Y:S01]  /*9cd0*/  UMOV UR7, 0xc0000010 ;  /* 0xc000001000077882 */ /* 0x000fe20000000000 */
[----:B01----:R-:W-:Y:S01]  /*9ce0*/  FMNMX.FTZ R0, R184, R5, !PT ;  /* 0x00000005b8007209 */ /* 0x003fe20007810000 */
[----:B------:R-:W-:Y:S01]  /*9cf0*/  USHF.R.U32.HI UR6, URZ, 0x4, UR6 ;  /* 0x000000043f067899 */ /* 0x000fe20008011606 */
[----:B------:R-:W-:Y:S01]  /*9d00*/  FMNMX.FTZ R4, R186, R7, !PT ;  /* 0x00000007ba047209 */ /* 0x000fe20007810000 */
        /* <DEDUP_REMOVED lines=8> */
[----:B------:R-:W-:Y:S01]  /*9d90*/  UIMAD UR10, UR50, 0x780, UR6 ;  /* 0x00000780320a78a4 */ /* 0x000fe2000f8e0206 */
[----:B------:R-:W-:Y:S02]  /*9da0*/  FMNMX.FTZ R11, R191, R4, !PT ;  /* 0x00000004bf0b7209 */ /* 0x000fe40007810000 */
[----:B------:R-:W-:Y:S02]  /*9db0*/  FMNMX.FTZ R0, R192, R9, !PT ;  /* 0x00000009c0007209 */ /* 0x000fe40007810000 */
[----:B------:R-:W-:Y:S02]  /*9dc0*/  FMNMX.FTZ R4, R194, R11, !PT ;  /* 0x0000000bc2047209 */ /* 0x000fe40007810000 */
[----:B------:R-:W-:Y:S01]  /*9dd0*/  UMOV UR6, UR10 ;  /* 0x0000000a00067c82 */ /* 0x000fe20008000000 */
[----:B------:R-:W-:Y:S01]  /*9de0*/  FMNMX.FTZ R9, R193, R0, !PT ;  /* 0x00000000c1097209 */ /* 0x000fe20007810000 */
[----:B------:R-:W-:Y:S01]  /*9df0*/  QGMMA.64x192x32.F32.E4M3.E4M3 R24, R216, gdesc[UR4], R24, gsb0 ;  /* 0x02e00004d8187df3 */ /* 0x000fe20008000818 */
        /* <DEDUP_REMOVED lines=86> */
[--C-:B------:R-:W-:Y:S01]  /*a360*/  FFMA.FTZ R169, R173, UR38, -R7.reuse ;  /* 0x00000026ada97c23 */ /* 0x100fe20008010807 */
[----:B------:R-:W-:-:S01]  /*a370*/  FFMA.FTZ R173, R177, UR38, -R7 ;  /* 0x00000026b1ad7c23 */ /* 0x000fc20008010807 */
[--C-:B------:R-:W-:Y:S01]  /*a380*/  FFMA.FTZ R20, R168, UR38, -R7.reuse ;  /* 0x00000026a8147c23 */ /* 0x100fe20008010807 */
[----:B------:R-:W-:-:S01]  /*a390*/  FFMA.FTZ R177, R181, UR38, -R7 ;  /* 0x00000026b5b17c23 */ /* 0x000fc20008010807 */
        /* <DEDUP_REMOVED lines=42> */
[----:B------:R-:W-:Y:S01]  /*a640*/  IADD3 R192, -R23, 0xb, RZ ;  /* 0x0000000b17c07810 */ /* 0x000fe20007ffe1ff */
        /* <DEDUP_REMOVED lines=42> */
[----:B------:R-:W-:-:S04]  /*a8f0*/  FFMA.FTZ R134, R134, UR38, -R133 ;  /* 0x0000002686867c23 */ /* 0x000fc80008010885 */
        /* <DEDUP_REMOVED lines=133> */
[----:B-1----:R-:W-:-:S01]  /*b150*/  FADD.FTZ R190, R150, R193 ;  /* 0x000000c196be7221 */ /* 0x002fc20000010000 */
[----:B------:R-:W-:-:S06]  /*b160*/  IMAD.U32 R193, RZ, RZ, UR56 ;  /* 0x00000038ffc17e24 */ /* 0x000fcc000f8e00ff */
        /* <DEDUP_REMOVED lines=45> */
.L_x_4823:
        /* <DEDUP_REMOVED lines=148> */
.L_x_4814:
[----:B------:R-:W-:Y:S06]  /*bd80*/  BAR.ARV 0x8, 0x120 ;  /* 0x0204800000007b1d */ /* 0x000fec0000002000 */
[----:B------:R-:W-:Y:S05]  /*bd90*/  @!P0 BRA `(.L_x_4825) ;  /* 0x0000000000048947 */ /* 0x000fea0003800000 */
[----:B------:R-:W-:Y:S01]  /*bda0*/  BPT.TRAP 0x1 ;  /* 0x000000040000795c */ /* 0x000fe20000300000 */
.L_x_4825:
[----:B------:R-:W-:Y:S01]  /*bdb0*/  ULEA UR9, UR56, UR41, 0x3 ;  /* 0x0000002938097291 */ /* 0x000fe2000f8e183f */
[----:B------:R-:W-:-:S05]  /*bdc0*/  IMAD.U32 R5, RZ, RZ, UR46 ;  /* 0x0000002eff057e24 */ /* 0x000fca000f8e00ff */
[----:B------:R-:W-:-:S04]  /*bdd0*/  SHF.L.U32 R5, R5, 0x1f, RZ ;  /* 0x0000001f05057819 */ /* 0x000fc800000006ff */
[----:B------:R0:W1:Y:S01]  /*bde0*/  SYNCS.PHASECHK.TRANS64.TRYWAIT P1, [UR9+0x33450], R5 ;  /* 0x03345005ff0075a7 */ /* 0x0000620008020149 */
[----:B------:R-:W-:Y:S05]  /*bdf0*/  @!P0 BRA `(.L_x_4826) ;  /* 0x0000000000048947 */ /* 0x000fea0003800000 */
[----:B------:R-:W-:Y:S01]  /*be00*/  BPT.TRAP 0x1 ;  /* 0x000000040000795c */ /* 0x000fe20000300000 */
.L_x_4826:
[----:B-1----:R-:W-:Y:S05]  /*be10*/  @P1 BRA `(.L_x_4827) ;  /* 0x0000000000081947 */ /* 0x002fea0003800000 */
[----:B------:R-:W1:Y:S02]  /*be20*/  SYNCS.PHASECHK.TRANS64.TRYWAIT P1, [UR9+0x33450], R5 ;  /* 0x03345005ff0075a7 */ /* 0x000e640008020149 */
[----:B-1----:R-:W-:Y:S05]  /*be30*/  @!P1 BRA `(.L_x_4828) ;  /* 0x0000009800e89947 */ /* 0x002fea0003800000 */
.L_x_4827:
        /* <DEDUP_REMOVED lines=10> */
[----:B------:R-:W-:Y:S01]  /*bee0*/  UIMAD UR8, UR56, 0x780, UR8 ;  /* 0x00000780380878a4 */ /* 0x000fe2000f8e0208 */
[----:B------:R-:W-:-:S04]  /*bef0*/  PLOP3.LUT P1, PT, PT, PT, UP0, 0x80, 0x0 ;  /* 0x000000000000781c */ /* 0x000fc80003f2f008 */
[----:B------:R-:W-:Y:S02]  /*bf00*/  @UP0 ULDC.64 UR12, c[0x0][0x9c8] ;  /* 0x00027200000c0ab9 */ /* 0x000fe40000000a00 */
[----:B------:R-:W-:Y:S01]  /*bf10*/  UMOV UR6, UR8 ;  /* 0x0000000800067c82 */ /* 0x000fe20008000000 */
[----:B------:R-:W-:-:S09]  /*bf20*/  @UP0 UIMAD.WIDE.U32 UR4, UR36, UR12, URZ ;  /* 0x0000000c240402a5 */ /* 0x000fd2000f8e003f */
        /* <DEDUP_REMOVED lines=72> */
.L_x_4829:
        /* <DEDUP_REMOVED lines=106> */
.L_x_4796:
        /* <DEDUP_REMOVED lines=23> */
[----:B------:R-:W-:Y:S01]  /*cbc0*/  UISETP.NE.U32.AND UP1, UPT, UR6, URZ, UPT ;  /* 0x0000003f0600728c */ /* 0x000fe2000bf25070 */
[----:B------:R-:W-:Y:S01]  /*cbd0*/  F2FP.BF16.F32.PACK_AB R25, R25, R28 ;  /* 0x0000001c1919723e */ /* 0x000fe200000010ff */
[----:B------:R-:W-:Y:S01]  /*cbe0*/  ULDC.64 UR4, c[0x0][0xbd8] ;  /* 0x0002f60000047ab9 */ /* 0x000fe20000000a00 */
[----:B------:R-:W-:Y:S01]  /*cbf0*/  F2FP.BF16.F32.PACK_AB R20, R15, R20 ;  /* 0x000000140f14723e */ /* 0x000fe200000010ff */
[----:B------:R-:W-:Y:S01]  /*cc00*/  UISETP.NE.AND.EX UP1, UPT, UR7, URZ, UPT, UP1 ;  /* 0x0000003f0700728c */ /* 0x000fe2000bf25310 */
[----:B------:R-:W-:Y:S01]  /*cc10*/  F2FP.BF16.F32.PACK_AB R76, R76, R77 ;  /* 0x0000004d4c4c723e */ /* 0x000fe200000010ff */
[----:B------:R-:W-:Y:S01]  /*cc20*/  UISETP.NE.U32.AND UP0, UPT, UR4, URZ, UPT ;  /* 0x0000003f0400728c */ /* 0x000fe2000bf05070 */
[----:B------:R-:W-:Y:S01]  /*cc30*/  F2FP.BF16.F32.PACK_AB R73, R72, R73 ;  /* 0x000000494849723e */ /* 0x000fe200000010ff */
[----:B------:R-:W-:Y:S01]  /*cc40*/  ULEA UR4, UP2, UR36, UR4, 0x2 ;  /* 0x0000000424047291 */ /* 0x000fe2000f84103f */
[----:B0-----:R-:W-:Y:S01]  /*cc50*/  LOP3.LUT P0, R7, R67, 0x3, RZ, 0xc0, !PT ;  /* 0x0000000343077812 */ /* 0x001fe2000780c0ff */
[----:B------:R-:W-:Y:S01]  /*cc60*/  UISETP.NE.AND.EX UP0, UPT, UR5, URZ, UPT, UP0 ;  /* 0x0000003f0500728c */ /* 0x000fe2000bf05300 */
[----:B------:R-:W-:Y:S01]  /*cc70*/  F2FP.BF16.F32.PACK_AB R68, R68, R121 ;  /* 0x000000794444723e */ /* 0x000fe200000010ff */
[----:B------:R-:W-:Y:S01]  /*cc80*/  ULEA.HI.X UR6, UR36, UR5, UR37, 0x2, UP2 ;  /* 0x0000000524067291 */ /* 0x000fe200090f1425 */
[----:B------:R-:W-:-:S02]  /*cc90*/  ISETP.EQ.OR P0, PT, R7, 0x3, !P0 ;  /* 0x000000030700780c */ /* 0x000fc40004702670 */
[----:B------:R-:W0:Y:S01]  /*cca0*/  S2R R7, SR_SWINHI ;  /* 0x0000000000077919 */ /* 0x000e220000002f00 */
[----:B------:R-:W-:Y:S02]  /*ccb0*/  F2FP.BF16.F32.PACK_AB R65, R65, R120 ;  /* 0x000000784141723e */ /* 0x000fe400000010ff */
[----:B------:R-:W-:Y:S02]  /*ccc0*/  F2FP.BF16.F32.PACK_AB R41, R41, R44 ;  /* 0x0000002c2929723e */ /* 0x000fe400000010ff */
[----:B------:R-:W-:Y:S02]  /*ccd0*/  F2FP.BF16.F32.PACK_AB R66, R66, R69 ;  /* 0x000000454242723e */ /* 0x000fe400000010ff */
[----:B------:R-:W-:Y:S02]  /*cce0*/  F2FP.BF16.F32.PACK_AB R59, R58, R59 ;  /* 0x0000003b3a3b723e */ /* 0x000fe400000010ff */
[----:B------:R-:W-:Y:S02]  /*ccf0*/  F2FP.BF16.F32.PACK_AB R24, R21, R24 ;  /* 0x000000181518723e */ /* 0x000fe400000010ff */
[----:B------:R-:W-:-:S02]  /*cd00*/  SEL R67, R25, R20, P0 ;  /* 0x0000001419437207 */ /* 0x000fc40000000000 */
[----:B------:R-:W-:Y:S02]  /*cd10*/  SEL R44, R20, R25, P0 ;  /* 0x00000019142c7207 */ /* 0x000fe40000000000 */
[----:B------:R-:W-:Y:S02]  /*cd20*/  SEL R79, R84, R81, P0 ;  /* 0x00000051544f7207 */ /* 0x000fe40000000000 */
[----:B------:R-:W-:Y:S02]  /*cd30*/  F2FP.BF16.F32.PACK_AB R92, R92, R93 ;  /* 0x0000005d5c5c723e */ /* 0x000fe400000010ff */
[----:B------:R-:W-:Y:S02]  /*cd40*/  F2FP.BF16.F32.PACK_AB R89, R88, R89 ;  /* 0x000000595859723e */ /* 0x000fe400000010ff */
[----:B------:R-:W-:Y:S02]  /*cd50*/  F2FP.BF16.F32.PACK_AB R57, R57, R64 ;  /* 0x000000403939723e */ /* 0x000fe400000010ff */
[----:B------:R-:W-:-:S02]  /*cd60*/  F2FP.BF16.F32.PACK_AB R56, R53, R56 ;  /* 0x000000383538723e */ /* 0x000fc400000010ff */
[----:B------:R-:W-:Y:S02]  /*cd70*/  SEL R84, R81, R84, P0 ;  /* 0x0000005451547207 */ /* 0x000fe40000000000 */
[----:B------:R-:W-:Y:S02]  /*cd80*/  F2FP.BF16.F32.PACK_AB R54, R54, R55 ;  /* 0x000000373636723e */ /* 0x000fe400000010ff */
[----:B------:R-:W-:Y:S02]  /*cd90*/  F2FP.BF16.F32.PACK_AB R51, R50, R51 ;  /* 0x000000333233723e */ /* 0x000fe400000010ff */
[----:B------:R-:W-:Y:S02]  /*cda0*/  F2FP.BF16.F32.PACK_AB R13, R13, R14 ;  /* 0x0000000e0d0d723e */ /* 0x000fe400000010ff */
[----:B------:R-:W-:Y:S02]  /*cdb0*/  MOV R4, R0 ;  /* 0x0000000000047202 */ /* 0x000fe40000000f00 */
[----:B0-----:R-:W-:-:S02]  /*cdc0*/  MOV R5, R7 ;  /* 0x0000000700057202 */ /* 0x001fc40000000f00 */
[----:B------:R-:W-:Y:S02]  /*cdd0*/  SEL R81, R76, R73, P0 ;  /* 0x000000494c517207 */ /* 0x000fe40000000000 */
[----:B------:R-:W-:Y:S01]  /*cde0*/  F2FP.BF16.F32.PACK_AB R49, R49, R52 ;  /* 0x000000343131723e */ /* 0x000fe200000010ff */
[----:B------:R-:W-:Y:S01]  /*cdf0*/  IMAD.WIDE R20, R222, 0x2, R4 ;  /* 0x00000002de147825 */ /* 0x000fe200078e0204 */
[----:B------:R-:W-:Y:S02]  /*ce00*/  F2FP.BF16.F32.PACK_AB R48, R45, R48 ;  /* 0x000000302d30723e */ /* 0x000fe400000010ff */
[----:B------:R-:W-:Y:S02]  /*ce10*/  SEL R61, R68, R65, P0 ;  /* 0x00000041443d7207 */ /* 0x000fe40000000000 */
[----:B------:R-:W-:Y:S02]  /*ce20*/  SEL R76, R73, R76, P0 ;  /* 0x0000004c494c7207 */ /* 0x000fe40000000000 */
[----:B------:R-:W-:-:S02]  /*ce30*/  F2FP.BF16.F32.PACK_AB R46, R46, R47 ;  /* 0x0000002f2e2e723e */ /* 0x000fc400000010ff */
[----:B------:R-:W-:Y:S02]  /*ce40*/  F2FP.BF16.F32.PACK_AB R43, R42, R43 ;  /* 0x0000002b2a2b723e */ /* 0x000fe400000010ff */
[----:B------:R-:W-:Y:S02]  /*ce50*/  SEL R68, R65, R68, P0 ;  /* 0x0000004441447207 */ /* 0x000fe40000000000 */
[----:B------:R-:W-:Y:S02]  /*ce60*/  SEL R73, R66, R59, P0 ;  /* 0x0000003b42497207 */ /* 0x000fe40000000000 */
[----:B------:R-:W-:Y:S02]  /*ce70*/  F2FP.BF16.F32.PACK_AB R40, R37, R40 ;  /* 0x000000282528723e */ /* 0x000fe400000010ff */
[----:B------:R-:W-:Y:S02]  /*ce80*/  SEL R65, R57, R56, P0 ;  /* 0x0000003839417207 */ /* 0x000fe40000000000 */
[----:B------:R-:W-:-:S02]  /*ce90*/  SEL R77, R92, R89, P0 ;  /* 0x000000595c4d7207 */ /* 0x000fc40000000000 */
[----:B------:R-:W-:Y:S02]  /*cea0*/  SEL R66, R59, R66, P0 ;  /* 0x000000423b427207 */ /* 0x000fe40000000000 */
[----:B------:R-:W-:Y:S02]  /*ceb0*/  F2FP.BF16.F32.PACK_AB R38, R38, R39 ;  /* 0x000000272626723e */ /* 0x000fe400000010ff */
[----:B------:R-:W-:Y:S02]  /*cec0*/  F2FP.BF16.F32.PACK_AB R35, R34, R35 ;  /* 0x000000232223723e */ /* 0x000fe400000010ff */
[----:B------:R-:W-:Y:S02]  /*ced0*/  F2FP.BF16.F32.PACK_AB R11, R11, R12 ;  /* 0x0000000c0b0b723e */ /* 0x000fe400000010ff */
[----:B------:R-:W-:Y:S02]  /*cee0*/  SEL R56, R56, R57, P0 ;  /* 0x0000003938387207 */ /* 0x000fe40000000000 */
[----:B------:R-:W-:-:S02]  /*cef0*/  SEL R92, R89, R92, P0 ;  /* 0x0000005c595c7207 */ /* 0x000fc40000000000 */
[----:B------:R-:W-:Y:S02]  /*cf00*/  SEL R59, R54, R51, P0 ;  /* 0x00000033363b7207 */ /* 0x000fe40000000000 */
[----:B------:R-:W-:Y:S02]  /*cf10*/  SEL R85, R24, R13, P0 ;  /* 0x0000000d18557207 */ /* 0x000fe40000000000 */
[----:B------:R-:W-:Y:S02]  /*cf20*/  SEL R60, R13, R24, P0 ;  /* 0x000000180d3c7207 */ /* 0x000fe40000000000 */
[----:B------:R-:W-:Y:S02]  /*cf30*/  SEL R87, R9, R10, P0 ;  /* 0x0000000a09577207 */ /* 0x000fe40000000000 */
[----:B------:R-:W-:Y:S02]  /*cf40*/  SEL R62, R10, R9, P0 ;  /* 0x000000090a3e7207 */ /* 0x000fe40000000000 */
[----:B------:R-:W-:-:S02]  /*cf50*/  LOP3.LUT R7, R20, 0x380, RZ, 0xc0, !PT ;  /* 0x0000038014077812 */ /* 0x000fc400078ec0ff */
[----:B------:R-:W-:Y:S02]  /*cf60*/  F2FP.BF16.F32.PACK_AB R100, R100, R101 ;  /* 0x000000656464723e */ /* 0x000fe400000010ff */
[----:B------:R-:W-:Y:S02]  /*cf70*/  F2FP.BF16.F32.PACK_AB R97, R96, R97 ;  /* 0x000000616061723e */ /* 0x000fe400000010ff */
[----:B------:R-:W-:Y:S02]  /*cf80*/  F2FP.BF16.F32.PACK_AB R33, R33, R36 ;  /* 0x000000242121723e */ /* 0x000fe400000010ff */
[----:B------:R-:W-:Y:S02]  /*cf90*/  F2FP.BF16.F32.PACK_AB R32, R29, R32 ;  /* 0x000000201d20723e */ /* 0x000fe400000010ff */
[----:B------:R-:W-:Y:S02]  /*cfa0*/  SEL R57, R49, R48, P0 ;  /* 0x0000003031397207 */ /* 0x000fe40000000000 */
[----:B------:R-:W-:-:S02]  /*cfb0*/  SEL R54, R51, R54, P0 ;  /* 0x0000003633367207 */ /* 0x000fc40000000000 */
[C---:B------:R-:W-:Y:S02]  /*cfc0*/  IADD3 R10, P4, R20.reuse, 0x20, RZ ;  /* 0x00000020140a7810 */ /* 0x040fe40007f9e0ff */
[C---:B------:R-:W-:Y:S02]  /*cfd0*/  IADD3 R89, P5, R20.reuse, 0x40, RZ ;  /* 0x0000004014597810 */ /* 0x040fe40007fbe0ff */
[C---:B------:R-:W-:Y:S01]  /*cfe0*/  IADD3 R91, P6, R20.reuse, 0x60, RZ ;  /* 0x00000060145b7810 */ /* 0x040fe20007fde0ff */
[----:B------:R-:W-:Y:S01]  /*cff0*/  IMAD.X R37, RZ, RZ, R21, P4 ;  /* 0x000000ffff257224 */ /* 0x000fe200020e0615 */
[C---:B------:R-:W-:Y:S02]  /*d000*/  IADD3 R24, P1, R20.reuse, 0x4000, RZ ;  /* 0x0000400014187810 */ /* 0x040fe40007f3e0ff */
[----:B------:R-:W-:Y:S02]  /*d010*/  IADD3 R93, P2, R20, 0x4020, RZ ;  /* 0x00004020145d7810 */ /* 0x000fe40007f5e0ff */
[----:B------:R-:W-:-:S02]  /*d020*/  SEL R48, R48, R49, P0 ;  /* 0x0000003130307207 */ /* 0x000fc40000000000 */
[----:B------:R-:W-:Y:S01]  /*d030*/  SEL R51, R46, R43, P0 ;  /* 0x0000002b2e337207 */ /* 0x000fe20000000000 */
[----:B------:R-:W-:Y:S01]  /*d040*/  IMAD.X R29, RZ, RZ, R21, P2 ;  /* 0x000000ffff1d7224 */ /* 0x000fe200010e0615 */
[----:B------:R-:W-:Y:S02]  /*d050*/  SEL R49, R41, R40, P0 ;  /* 0x0000002829317207 */ /* 0x000fe40000000000 */
[----:B------:R-:W-:Y:S02]  /*d060*/  SEL R46, R43, R46, P0 ;  /* 0x0000002e2b2e7207 */ /* 0x000fe40000000000 */
[----:B------:R-:W-:Y:S02]  /*d070*/  SEL R40, R40, R41, P0 ;  /* 0x0000002928287207 */ /* 0x000fe40000000000 */
[----:B------:R-:W-:Y:S02]  /*d080*/  SEL R69, R11, R8, P0 ;  /* 0x000000080b457207 */ /* 0x000fe40000000000 */
[----:B------:R-:W-:-:S02]  /*d090*/  SEL R50, R8, R11, P0 ;  /* 0x0000000b08327207 */ /* 0x000fc40000000000 */
[----:B------:R-:W-:Y:S02]  /*d0a0*/  SEL R43, R38, R35, P0 ;  /* 0x00000023262b7207 */ /* 0x000fe40000000000 */
[----:B------:R-:W-:Y:S02]  /*d0b0*/  SHF.R.U64 R7, R7, 0x3, RZ ;  /* 0x0000000307077819 */ /* 0x000fe400000012ff */
[----:B------:R-:W-:Y:S01]  /*d0c0*/  F2FP.BF16.F32.PACK_AB R30, R30, R31 ;  /* 0x0000001f1e1e723e */ /* 0x000fe200000010ff */
[--C-:B------:R-:W-:Y:S01]  /*d0d0*/  IMAD.X R31, RZ, RZ, R21.reuse, P1 ;  /* 0x000000ffff1f7224 */ /* 0x100fe200008e0615 */
[----:B------:R-:W-:Y:S02]  /*d0e0*/  SEL R41, R33, R32, P0 ;  /* 0x0000002021297207 */ /* 0x000fe40000000000 */
[----:B------:R-:W-:Y:S01]  /*d0f0*/  SEL R42, R32, R33, P0 ;  /* 0x00000021202a7207 */ /* 0x000fe20000000000 */
[----:B------:R-:W-:Y:S01]  /*d100*/  IMAD.X R33, RZ, RZ, R21, P6 ;  /* 0x000000ffff217224 */ /* 0x000fe200030e0615 */
[----:B------:R-:W-:-:S02]  /*d110*/  SEL R75, R100, R97, P0 ;  /* 0x00000061644b7207 */ /* 0x000fc40000000000 */
[----:B------:R-:W-:Y:S01]  /*d120*/  SEL R38, R35, R38, P0 ;  /* 0x0000002623267207 */ /* 0x000fe20000000000 */
[----:B------:R-:W-:Y:S01]  /*d130*/  IMAD.X R35, RZ, RZ, R21, P5 ;  /* 0x000000ffff237224 */ /* 0x000fe200028e0615 */
[----:B------:R-:W-:Y:S02]  /*d140*/  LOP3.LUT R8, R10, 0x380, RZ, 0xc0, !PT ;  /* 0x000003800a087812 */ /* 0x000fe400078ec0ff */
[----:B------:R-:W-:Y:S02]  /*d150*/  SEL R100, R97, R100, P0 ;  /* 0x0000006461647207 */ /* 0x000fe40000000000 */
[C---:B------:R-:W-:Y:S02]  /*d160*/  IADD3 R95, P3, R20.reuse, 0x4040, RZ ;  /* 0x00004040145f7810 */ /* 0x040fe40007f7e0ff */
[C---:B------:R-:W-:Y:S02]  /*d170*/  IADD3 R97, P4, R20.reuse, 0x4060, RZ ;  /* 0x0000406014617810 */ /* 0x040fe40007f9e0ff */
[----:B------:R-:W-:-:S02]  /*d180*/  IADD3 R52, P5, R20, 0x8000, RZ ;  /* 0x0000800014347810 */ /* 0x000fc40007fbe0ff */
        /* <DEDUP_REMOVED lines=10> */
[----:B------:R-:W-:-:S02]  /*d230*/  F2FP.BF16.F32.PACK_AB R27, R26, R27 ;  /* 0x0000001b1a1b723e */ /* 0x000fc400000010ff */
[----:B------:R-:W-:Y:S02]  /*d240*/  LOP3.LUT R36, R7, R10, RZ, 0x3c, !PT ;  /* 0x0000000a07247212 */ /* 0x000fe400078e3cff */
[----:B------:R-:W-:Y:S02]  /*d250*/  LOP3.LUT R7, R24, 0x380, RZ, 0xc0, !PT ;  /* 0x0000038018077812 */ /* 0x000fe400078ec0ff */
[----:B------:R-:W-:Y:S02]  /*d260*/  SEL R83, R30, R27, P0 ;  /* 0x0000001b1e537207 */ /* 0x000fe40000000000 */
[----:B------:R-:W-:Y:S02]  /*d270*/  SHF.R.U64 R7, R7, 0x3, RZ ;  /* 0x0000000307077819 */ /* 0x000fe400000012ff */
[----:B------:R-:W-:Y:S01]  /*d280*/  SEL R58, R27, R30, P0 ;  /* 0x0000001e1b3a7207 */ /* 0x000fe20000000000 */
[----:B------:R-:W-:Y:S01]  /*d290*/  IMAD.X R27, RZ, RZ, R21, P3 ;  /* 0x000000ffff1b7224 */ /* 0x000fe200018e0615 */
[----:B------:R-:W-:-:S02]  /*d2a0*/  LOP3.LUT R30, R7, R24, RZ, 0x3c, !PT ;  /* 0x00000018071e7212 */ /* 0x000fc400078e3cff */
[----:B------:R-:W-:Y:S02]  /*d2b0*/  LOP3.LUT R7, R52, 0x380, RZ, 0xc0, !PT ;  /* 0x0000038034077812 */ /* 0x000fe400078ec0ff */
[----:B------:R-:W-:Y:S02]  /*d2c0*/  LOP3.LUT R12, R89, 0x380, RZ, 0xc0, !PT ;  /* 0x00000380590c7812 */ /* 0x000fe400078ec0ff */
[----:B------:R-:W-:Y:S02]  /*d2d0*/  F2FP.BF16.F32.PACK_AB R108, R108, R109 ;  /* 0x0000006d6c6c723e */ /* 0x000fe400000010ff */
[----:B------:R-:W-:Y:S02]  /*d2e0*/  F2FP.BF16.F32.PACK_AB R105, R104, R105 ;  /* 0x000000696869723e */ /* 0x000fe400000010ff */
[----:B------:R-:W-:Y:S02]  /*d2f0*/  LOP3.LUT R14, R91, 0x380, RZ, 0xc0, !PT ;  /* 0x000003805b0e7812 */ /* 0x000fe400078ec0ff */
[----:B------:R-:W-:-:S02]  /*d300*/  SHF.R.U64 R7, R7, 0x3, RZ ;  /* 0x0000000307077819 */ /* 0x000fc400000012ff */
[----:B------:R-:W-:Y:S02]  /*d310*/  SHF.R.U64 R8, R12, 0x3, RZ ;  /* 0x000000030c087819 */ /* 0x000fe400000012ff */
[----:B------:R-:W-:Y:S02]  /*d320*/  SEL R71, R108, R105, P0 ;  /* 0x000000696c477207 */ /* 0x000fe40000000000 */
[----:B------:R-:W-:Y:S02]  /*d330*/  SHF.R.U64 R12, R14, 0x3, RZ ;  /* 0x000000030e0c7819 */ /* 0x000fe400000012ff */
[----:B------:R-:W-:Y:S02]  /*d340*/  SEL R108, R105, R108, P0 ;  /* 0x0000006c696c7207 */ /* 0x000fe40000000000 */
[----:B------:R-:W-:Y:S02]  /*d350*/  LOP3.LUT R14, R7, R52, RZ, 0x3c, !PT ;  /* 0x00000034070e7212 */ /* 0x000fe400078e3cff */
[----:B------:R-:W-:-:S02]  /*d360*/  LOP3.LUT R34, R8, R89, RZ, 0x3c, !PT ;  /* 0x0000005908227212 */ /* 0x000fc400078e3cff */
[----:B------:R-:W-:Y:S02]  /*d370*/  LOP3.LUT R8, R93, 0x380, RZ, 0xc0, !PT ;  /* 0x000003805d087812 */ /* 0x000fe400078ec0ff */
[----:B------:R-:W-:Y:S02]  /*d380*/  F2FP.BF16.F32.PACK_AB R140, R140, R141 ;  /* 0x0000008d8c8c723e */ /* 0x000fe400000010ff */
[----:B------:R-:W-:Y:S02]  /*d390*/  F2FP.BF16.F32.PACK_AB R139, R138, R139 ;  /* 0x0000008b8a8b723e */ /* 0x000fe400000010ff */
[----:B------:R-:W-:Y:S02]  /*d3a0*/  LOP3.LUT R10, R95, 0x380, RZ, 0xc0, !PT ;  /* 0x000003805f0a7812 */ /* 0x000fe400078ec0ff */
[----:B------:R-:W-:Y:S02]  /*d3b0*/  F2FP.BF16.F32.PACK_AB R136, R136, R137 ;  /* 0x000000898888723e */ /* 0x000fe400000010ff */
[----:B------:R-:W-:-:S02]  /*d3c0*/  F2FP.BF16.F32.PACK_AB R135, R134, R135 ;  /* 0x000000878687723e */ /* 0x000fc400000010ff */
[----:B------:R-:W-:Y:S02]  /*d3d0*/  SHF.R.U64 R8, R8, 0x3, RZ ;  /* 0x0000000308087819 */ /* 0x000fe400000012ff */
[----:B------:R-:W-:Y:S02]  /*d3e0*/  F2FP.BF16.F32.PACK_AB R132, R132, R133 ;  /* 0x000000858484723e */ /* 0x000fe400000010ff */
[----:B------:R-:W-:Y:S02]  /*d3f0*/  F2FP.BF16.F32.PACK_AB R131, R130, R131 ;  /* 0x000000838283723e */ /* 0x000fe400000010ff */
[----:B------:R-:W-:Y:S02]  /*d400*/  SEL R39, R140, R139, P0 ;  /* 0x0000008b8c277207 */ /* 0x000fe40000000000 */
[----:B------:R-:W-:Y:S02]  /*d410*/  SHF.R.U64 R10, R10, 0x3, RZ ;  /* 0x000000030a0a7819 */ /* 0x000fe400000012ff */
[----:B------:R-:W-:-:S02]  /*d420*/  F2FP.BF16.F32.PACK_AB R128, R128, R129 ;  /* 0x000000818080723e */ /* 0x000fc400000010ff */
[----:B------:R-:W-:Y:S02]  /*d430*/  F2FP.BF16.F32.PACK_AB R127, R126, R127 ;  /* 0x0000007f7e7f723e */ /* 0x000fe400000010ff */
[----:B------:R-:W-:Y:S02]  /*d440*/  SEL R140, R139, R140, P0 ;  /* 0x0000008c8b8c7207 */ /* 0x000fe40000000000 */
[----:B------:R-:W-:Y:S02]  /*d450*/  F2FP.BF16.F32.PACK_AB R124, R124, R125 ;  /* 0x0000007d7c7c723e */ /* 0x000fe400000010ff */
[----:B------:R-:W-:Y:S02]  /*d460*/  F2FP.BF16.F32.PACK_AB R123, R122, R123 ;  /* 0x0000007b7a7b723e */ /* 0x000fe400000010ff */
[----:B------:R-:W-:Y:S02]  /*d470*/  LOP3.LUT R32, R12, R91, RZ, 0x3c, !PT ;  /* 0x0000005b0c207212 */ /* 0x000fe400078e3cff */
[----:B------:R-:W-:-:S02]  /*d480*/  SEL R45, R136, R135, P0 ;  /* 0x00000087882d7207 */ /* 0x000fc40000000000 */
[----:B------:R-:W-:Y:S02]  /*d490*/  LOP3.LUT R12, R97, 0x380, RZ, 0xc0, !PT ;  /* 0x00000380610c7812 */ /* 0x000fe400078ec0ff */
[----:B------:R-:W-:Y:S02]  /*d4a0*/  LOP3.LUT R28, R8, R93, RZ, 0x3c, !PT ;  /* 0x0000005d081c7212 */ /* 0x000fe400078e3cff */
[----:B------:R-:W-:Y:S02]  /*d4b0*/  SEL R136, R135, R136, P0 ;  /* 0x0000008887887207 */ /* 0x000fe40000000000 */
[----:B------:R-:W-:Y:S02]  /*d4c0*/  SEL R47, R132, R131, P0 ;  /* 0x00000083842f7207 */ /* 0x000fe40000000000 */
[----:B------:R-:W-:Y:S02]  /*d4d0*/  LOP3.LUT R26, R10, R95, RZ, 0x3c, !PT ;  /* 0x0000005f0a1a7212 */ /* 0x000fe400078e3cff */
[----:B------:R-:W-:-:S02]  /*d4e0*/  LOP3.LUT R8, R99, 0x380, RZ, 0xc0, !PT ;  /* 0x0000038063087812 */ /* 0x000fc400078ec0ff */
[----:B------:R-:W-:Y:S02]  /*d4f0*/  SEL R132, R131, R132, P0 ;  /* 0x0000008483847207 */ /* 0x000fe40000000000 */
[----:B------:R-:W-:Y:S02]  /*d500*/  SEL R53, R128, R127, P0 ;  /* 0x0000007f80357207 */ /* 0x000fe40000000000 */
[----:B------:R-:W-:Y:S02]  /*d510*/  LOP3.LUT R10, R101, 0x380, RZ, 0xc0, !PT ;  /* 0x00000380650a7812 */ /* 0x000fe400078ec0ff */
[----:B------:R-:W-:Y:S02]  /*d520*/  LOP3.LUT R64, R103, 0x380, RZ, 0xc0, !PT ;  /* 0x0000038067407812 */ /* 0x000fe400078ec0ff */
[----:B------:R-:W-:Y:S02]  /*d530*/  SEL R128, R127, R128, P0 ;  /* 0x000000807f807207 */ /* 0x000fe40000000000 */
[----:B------:R-:W-:-:S02]  /*d540*/  SEL R55, R124, R123, P0 ;  /* 0x0000007b7c377207 */ /* 0x000fc40000000000 */
[----:B------:R-:W-:Y:S02]  /*d550*/  SEL R124, R123, R124, P0 ;  /* 0x0000007c7b7c7207 */ /* 0x000fe40000000000 */
[----:B------:R-:W-:Y:S02]  /*d560*/  SHF.R.U64 R12, R12, 0x3, RZ ;  /* 0x000000030c0c7819 */ /* 0x000fe400000012ff */
[----:B------:R-:W-:Y:S02]  /*d570*/  SHF.R.U64 R8, R8, 0x3, RZ ;  /* 0x0000000308087819 */ /* 0x000fe400000012ff */
[----:B------:R-:W-:Y:S02]  /*d580*/  SHF.R.U64 R10, R10, 0x3, RZ ;  /* 0x000000030a0a7819 */ /* 0x000fe400000012ff */
[----:B------:R-:W-:Y:S02]  /*d590*/  SHF.R.U64 R64, R64, 0x3, RZ ;  /* 0x0000000340407819 */ /* 0x000fe400000012ff */
[----:B------:R-:W-:-:S02]  /*d5a0*/  LOP3.LUT R24, R12, R97, RZ, 0x3c, !PT ;  /* 0x000000610c187212 */ /* 0x000fc400078e3cff */
[----:B------:R-:W-:Y:S02]  /*d5b0*/  LOP3.LUT R12, R8, R99, RZ, 0x3c, !PT ;  /* 0x00000063080c7212 */ /* 0x000fe400078e3cff */
[----:B------:R-:W-:Y:S02]  /*d5c0*/  LOP3.LUT R10, R10, R101, RZ, 0x3c, !PT ;  /* 0x000000650a0a7212 */ /* 0x000fe400078e3cff */
[----:B------:R-:W-:Y:S02]  /*d5d0*/  LOP3.LUT R8, R64, R103, RZ, 0x3c, !PT ;  /* 0x0000006740087212 */ /* 0x000fe400078e3cff */
[----:B------:R-:W-:Y:S02]  /*d5e0*/  MOV R91, R20 ;  /* 0x00000014005b7202 */ /* 0x000fe40000000f00 */
[----:B------:R-:W-:Y:S02]  /*d5f0*/  MOV R70, R10 ;  /* 0x0000000a00467202 */ /* 0x000fe40000000f00 */
[----:B------:R-:W-:-:S02]  /*d600*/  MOV R64, R8 ;  /* 0x0000000800407202 */ /* 0x000fc40000000f00 */
[----:B------:R-:W-:Y:S02]  /*d610*/  MOV R74, R14 ;  /* 0x0000000e004a7202 */ /* 0x000fe40000000f00 */
[----:B------:R-:W-:Y:S02]  /*d620*/  MOV R72, R12 ;  /* 0x0000000c00487202 */ /* 0x000fe40000000f00 */
[----:B------:R-:W-:Y:S02]  /*d630*/  MOV R90, R36 ;  /* 0x00000024005a7202 */ /* 0x000fe40000000f00 */
[----:B------:R-:W-:Y:S02]  /*d640*/  MOV R80, R26 ;  /* 0x0000001a00507202 */ /* 0x000fe40000000f00 */
[----:B--2---:R-:W-:Y:S01]  /*d650*/  LOP3.LUT R7, R6, 0x2, RZ, 0x3c, !PT ;  /* 0x0000000206077812 */ /* 0x004fe200078e3cff */
        /* <DEDUP_REMOVED lines=8> */
[----:B------:R-:W-:Y:S01]  /*d6e0*/  PLOP3.LUT P1, PT, PT, PT, UP0, 0x80, 0x0 ;  /* 0x000000000000781c */ /* 0x000fe20003f2f008 */
[----:B------:R-:W1:Y:S04]  /*d6f0*/  SHFL.IDX PT, R140, R140, R7, 0x1c1f ;  /* 0x001c1f078c8c7589 */ /* 0x000e6800000e0000 */
[----:B------:R-:W-:Y:S04]  /*d700*/  SHFL.IDX PT, R45, R45, R6, 0x1c1f ;  /* 0x001c1f062d2d7589 */ /* 0x000fe800000e0000 */
[----:B------:R-:W-:Y:S04]  /*d710*/  SHFL.IDX PT, R75, R75, R6, 0x1c1f ;  /* 0x001c1f064b4b7589 */ /* 0x000fe800000e0000 */
[----:B------:R-:W2:Y:S04]  /*d720*/  SHFL.IDX PT, R136, R136, R7, 0x1c1f ;  /* 0x001c1f0788887589 */ /* 0x000ea800000e0000 */
[----:B------:R-:W3:Y:S01]  /*d730*/  SHFL.IDX PT, R100, R100, R7, 0x1c1f ;  /* 0x001c1f0764647589 */ /* 0x000ee200000e0000 */
[----:B0-----:R-:W-:-:S02]  /*d740*/  SEL R9, R71, R108, P0 ;  /* 0x0000006c47097207 */ /* 0x001fc40000000000 */
[----:B------:R-:W-:Y:S01]  /*d750*/  SEL R11, R108, R71, P0 ;  /* 0x000000476c0b7207 */ /* 0x000fe20000000000 */
[----:B------:R-:W-:Y:S04]  /*d760*/  SHFL.IDX PT, R47, R47, R6, 0x1c1f ;  /* 0x001c1f062f2f7589 */ /* 0x000fe800000e0000 */
        /* <DEDUP_REMOVED lines=12> */
[----:B------:R-:W3:Y:S01]  /*d830*/  SHFL.IDX PT, R84, R84, R7, 0x1c1f ;  /* 0x001c1f0754547589 */ /* 0x000ee200000e0000 */
[----:B------:R-:W-:Y:S01]  /*d840*/  BAR.SYNC.DEFER_BLOCKING 0x1, 0x100 ;  /* 0x0044000000007b1d */ /* 0x000fe20000010000 */
[----:B0-----:R-:W-:-:S02]  /*d850*/  SEL R24, R47, R132, P0 ;  /* 0x000000842f187207 */ /* 0x001fc40000000000 */
[----:B------:R-:W-:Y:S02]  /*d860*/  SEL R26, R132, R47, P0 ;  /* 0x0000002f841a7207 */ /* 0x000fe40000000000 */
[----:B-1----:R-:W-:Y:S02]  /*d870*/  SEL R25, R77, R92, P0 ;  /* 0x0000005c4d197207 */ /* 0x002fe40000000000 */
[----:B------:R-:W-:Y:S01]  /*d880*/  SEL R27, R92, R77, P0 ;  /* 0x0000004d5c1b7207 */ /* 0x000fe20000000000 */
[----:B------:R-:W-:Y:S04]  /*d890*/  SHFL.IDX PT, R55, R55, R6, 0x1c1f ;  /* 0x001c1f0637377589 */ /* 0x000fe800000e0000 */
[----:B------:R-:W-:Y:S04]  /*d8a0*/  SHFL.IDX PT, R81, R81, R6, 0x1c1f ;  /* 0x001c1f0651517589 */ /* 0x000fe800000e0000 */
[----:B------:R-:W-:Y:S01]  /*d8b0*/  SHFL.IDX PT, R124, R124, R7, 0x1c1f ;  /* 0x001c1f077c7c7589 */ /* 0x000fe200000e0000 */
[----:B--2---:R-:W-:-:S02]  /*d8c0*/  SEL R28, R53, R128, P0 ;  /* 0x00000080351c7207 */ /* 0x004fc40000000000 */
[----:B------:R-:W-:Y:S01]  /*d8d0*/  SEL R30, R128, R53, P0 ;  /* 0x00000035801e7207 */ /* 0x000fe20000000000 */
[----:B------:R-:W-:Y:S01]  /*d8e0*/  SHFL.IDX PT, R76, R76, R7, 0x1c1f ;  /* 0x001c1f074c4c7589 */ /* 0x000fe200000e0000 */
[----:B---3--:R-:W-:Y:S02]  /*d8f0*/  SEL R29, R79, R84, P0 ;  /* 0x000000544f1d7207 */ /* 0x008fe40000000000 */
[----:B------:R-:W-:Y:S01]  /*d900*/  SEL R31, R84, R79, P0 ;  /* 0x0000004f541f7207 */ /* 0x000fe20000000000 */
[----:B------:R-:W-:Y:S04]  /*d910*/  SHFL.IDX PT, R61, R61, R6, 0x1c1f ;  /* 0x001c1f063d3d7589 */ /* 0x000fe800000e0000 */
[----:B------:R-:W-:Y:S04]  /*d920*/  SHFL.IDX PT, R73, R73, R6, 0x1c1f ;  /* 0x001c1f0649497589 */ /* 0x000fe800000e0000 */
[----:B------:R-:W0:Y:S04]  /*d930*/  SHFL.IDX PT, R68, R68, R7, 0x1c1f ;  /* 0x001c1f0744447589 */ /* 0x000e2800000e0000 */
[----:B------:R-:W1:Y:S04]  /*d940*/  SHFL.IDX PT, R66, R66, R7, 0x1c1f ;  /* 0x001c1f0742427589 */ /* 0x000e6800000e0000 */
[----:B------:R-:W-:Y:S04]  /*d950*/  SHFL.IDX PT, R65, R65, R6, 0x1c1f ;  /* 0x001c1f0641417589 */ /* 0x000fe800000e0000 */
        /* <DEDUP_REMOVED lines=10> */
[----:B------:R-:W-:Y:S04]  /*da00*/  SHFL.IDX PT, R67, R67, R6, 0x1c1f ;  /* 0x001c1f0643437589 */ /* 0x000fe800000e0000 */
[----:B------:R-:W-:Y:S01]  /*da10*/  SHFL.IDX PT, R69, R69, R6, 0x1c1f ;  /* 0x001c1f0645457589 */ /* 0x000fe200000e0000 */
[----:B--2---:R-:W-:-:S03]  /*da20*/  SEL R36, R65, R56, P0 ;  /* 0x0000003841247207 */ /* 0x004fc60000000000 */
[----:B------:R-:W-:Y:S01]  /*da30*/  SHFL.IDX PT, R51, R51, R6, 0x1c1f ;  /* 0x001c1f0633337589 */ /* 0x000fe200000e0000 */
[----:B---3--:R-:W-:Y:S02]  /*da40*/  SEL R37, R59, R54, P0 ;  /* 0x000000363b257207 */ /* 0x008fe40000000000 */
[----:B------:R-:W-:Y:S01]  /*da50*/  SEL R39, R54, R59, P0 ;  /* 0x0000003b36277207 */ /* 0x000fe20000000000 */
[----:B------:R-:W-:Y:S04]  /*da60*/  SHFL.IDX PT, R52, R43, R6, 0x1c1f ;  /* 0x001c1f062b347589 */ /* 0x000fe800000e0000 */
[----:B------:R-:W-:Y:S04]  /*da70*/  SHFL.IDX PT, R83, R83, R6, 0x1c1f ;  /* 0x001c1f0653537589 */ /* 0x000fe800000e0000 */
[----:B------:R-:W-:Y:S04]  /*da80*/  SHFL.IDX PT, R85, R85, R6, 0x1c1f ;  /* 0x001c1f0655557589 */ /* 0x000fe800000e0000 */
[----:B------:R-:W-:Y:S04]  /*da90*/  SHFL.IDX PT, R87, R87, R6, 0x1c1f ;  /* 0x001c1f0657577589 */ /* 0x000fe800000e0000 */
[----:B------:R-:W0:Y:S04]  /*daa0*/  SHFL.IDX PT, R48, R48, R7, 0x1c1f ;  /* 0x001c1f0730307589 */ /* 0x000e2800000e0000 */
[----:B------:R-:W1:Y:S04]  /*dab0*/  SHFL.IDX PT, R46, R46, R7, 0x1c1f ;  /* 0x001c1f072e2e7589 */ /* 0x000e6800000e0000 */
[----:B------:R-:W-:Y:S04]  /*dac0*/  SHFL.IDX PT, R6, R40, R7, 0x1c1f ;  /* 0x001c1f0728067589 */ /* 0x000fe800000e0000 */
[----:B------:R2:W-:Y:S04]  /*dad0*/  SHFL.IDX PT, R71, R38, R7, 0x1c1f ;  /* 0x001c1f0726477589 */ /* 0x0005e800000e0000 */
[----:B------:R3:W-:Y:S04]  /*dae0*/  SHFL.IDX PT, R21, R42, R7, 0x1c1f ;  /* 0x001c1f072a157589 */ /* 0x0007e800000e0000 */
[----:B------:R-:W-:Y:S01]  /*daf0*/  SHFL.IDX PT, R58, R58, R7, 0x1c1f ;  /* 0x001c1f073a3a7589 */ /* 0x000fe200000e0000 */
[----:B--2---:R-:W-:-:S03]  /*db00*/  SEL R38, R56, R65, P0 ;  /* 0x0000004138267207 */ /* 0x004fc60000000000 */
[----:B------:R-:W-:Y:S01]  /*db10*/  SHFL.IDX PT, R44, R44, R7, 0x1c1f ;  /* 0x001c1f072c2c7589 */ /* 0x000fe200000e0000 */
[----:B0-----:R-:W-:Y:S02]  /*db20*/  SEL R40, R57, R48, P0 ;  /* 0x0000003039287207 */ /* 0x001fe40000000000 */
[----:B---3--:R-:W-:Y:S01]  /*db30*/  SEL R42, R48, R57, P0 ;  /* 0x00000039302a7207 */ /* 0x008fe20000000000 */
[----:B------:R-:W0:Y:S01]  /*db40*/  SHFL.IDX PT, R50, R50, R7, 0x1c1f ;  /* 0x001c1f0732327589 */ /* 0x000e2200000e0000 */
[----:B-1----:R-:W-:Y:S02]  /*db50*/  SEL R41, R51, R46, P0 ;  /* 0x0000002e33297207 */ /* 0x002fe40000000000 */
[----:B------:R-:W-:Y:S01]  /*db60*/  SEL R43, R46, R51, P0 ;  /* 0x000000332e2b7207 */ /* 0x000fe20000000000 */
[----:B------:R-:W1:Y:S04]  /*db70*/  SHFL.IDX PT, R60, R60, R7, 0x1c1f ;  /* 0x001c1f073c3c7589 */ /* 0x000e6800000e0000 */
[----:B------:R2:W3:Y:S04]  /*db80*/  SHFL.IDX PT, R62, R62, R7, 0x1c1f ;  /* 0x001c1f073e3e7589 */ /* 0x0004e800000e0000 */
[----:B------:R4:W-:Y:S04]  /*db90*/  STSM.16.M88.4 [R91], R8 ;  /* 0x000000085b007844 */ /* 0x0009e80000000200 */
[----:B------:R5:W-:Y:S01]  /*dba0*/  STSM.16.M88.4 [R90], R12 ;  /* 0x0000000c5a007844 */ /* 0x000be20000000200 */
[----:B--2---:R-:W-:-:S03]  /*dbb0*/  IMAD.U32 R7, RZ, RZ, UR6 ;  /* 0x00000006ff077e24 */ /* 0x004fc6000f8e00ff */
[----:B------:R2:W-:Y:S04]  /*dbc0*/  STSM.16.M88.4 [R89], R24 ;  /* 0x0000001859007844 */ /* 0x0005e80000000200 */
[----:B------:R-:W-:Y:S01]  /*dbd0*/  STSM.16.M88.4 [R88], R28 ;  /* 0x0000001c58007844 */ /* 0x000fe20000000200 */
[----:B0-----:R-:W-:Y:S02]  /*dbe0*/  SEL R48, R69, R50, P0 ;  /* 0x0000003245307207 */ /* 0x001fe40000000000 */
[----:B------:R-:W-:Y:S02]  /*dbf0*/  SEL R50, R50, R69, P0 ;  /* 0x0000004532327207 */ /* 0x000fe40000000000 */
[----:B----4-:R-:W-:Y:S02]  /*dc00*/  SEL R8, R55, R124, P0 ;  /* 0x0000007c37087207 */ /* 0x010fe40000000000 */
[----:B------:R-:W-:-:S02]  /*dc10*/  SEL R10, R124, R55, P0 ;  /* 0x000000377c0a7207 */ /* 0x000fc40000000000 */
[----:B------:R-:W-:Y:S02]  /*dc20*/  SEL R9, R81, R76, P0 ;  /* 0x0000004c51097207 */ /* 0x000fe40000000000 */
[----:B------:R-:W-:Y:S02]  /*dc30*/  SEL R11, R76, R81, P0 ;  /* 0x000000514c0b7207 */ /* 0x000fe40000000000 */
[----:B-----5:R-:W-:Y:S02]  /*dc40*/  SEL R12, R20, R21, P0 ;  /* 0x00000015140c7207 */ /* 0x020fe40000000000 */
[----:B------:R-:W-:Y:S01]  /*dc50*/  SEL R14, R21, R20, P0 ;  /* 0x00000014150e7207 */ /* 0x000fe20000000000 */
[----:B------:R0:W-:Y:S01]  /*dc60*/  STSM.16.M88.4 [R86], R8 ;  /* 0x0000000856007844 */ /* 0x0001e20000000200 */
[----:B------:R-:W-:Y:S02]  /*dc70*/  SEL R13, R83, R58, P0 ;  /* 0x0000003a530d7207 */ /* 0x000fe40000000000 */
[----:B------:R-:W-:Y:S01]  /*dc80*/  SEL R15, R58, R83, P0 ;  /* 0x000000533a0f7207 */ /* 0x000fe20000000000 */
[----:B------:R-:W-:Y:S01]  /*dc90*/  STSM.16.M88.4 [R82], R32 ;  /* 0x0000002052007844 */ /* 0x000fe20000000200 */
[----:B--2---:R-:W-:-:S02]  /*dca0*/  SEL R24, R67, R44, P0 ;  /* 0x0000002c43187207 */ /* 0x004fc40000000000 */
[----:B------:R-:W-:Y:S01]  /*dcb0*/  SEL R26, R44, R67, P0 ;  /* 0x000000432c1a7207 */ /* 0x000fe20000000000 */
[----:B------:R-:W-:Y:S01]  /*dcc0*/  STSM.16.M88.4 [R80], R36 ;  /* 0x0000002450007844 */ /* 0x000fe20000000200 */
[----:B-1----:R-:W-:Y:S02]  /*dcd0*/  SEL R25, R85, R60, P0 ;  /* 0x0000003c55197207 */ /* 0x002fe40000000000 */
[----:B------:R-:W-:Y:S01]  /*dce0*/  SEL R27, R60, R85, P0 ;  /* 0x000000553c1b7207 */ /* 0x000fe20000000000 */
[----:B------:R-:W-:Y:S01]  /*dcf0*/  STSM.16.M88.4 [R78], R40 ;  /* 0x000000284e007844 */ /* 0x000fe20000000200 */
[----:B---3--:R-:W-:Y:S02]  /*dd00*/  SEL R51, R62, R87, P0 ;  /* 0x000000573e337207 */ /* 0x008fe40000000000 */
[----:B0-----:R-:W-:Y:S02]  /*dd10*/  SEL R8, R49, R6, P0 ;  /* 0x0000000631087207 */ /* 0x001fe40000000000 */
[----:B------:R-:W-:Y:S01]  /*dd20*/  SEL R10, R6, R49, P0 ;  /* 0x00000031060a7207 */ /* 0x000fe20000000000 */
[----:B------:R-:W-:Y:S01]  /*dd30*/  IMAD.U32 R6, RZ, RZ, UR4 ;  /* 0x00000004ff067e24 */ /* 0x000fe2000f8e00ff */
[----:B------:R-:W-:Y:S01]  /*dd40*/  SEL R9, R52, R71, P0 ;  /* 0x0000004734097207 */ /* 0x000fe20000000000 */
[----:B------:R-:W-:Y:S01]  /*dd50*/  @UP1 ULDC.64 UR4, c[0x0][0xbe0] ;  /* 0x0002f80000041ab9 */ /* 0x000fe20000000a00 */
[----:B------:R-:W-:Y:S01]  /*dd60*/  SEL R11, R71, R52, P0 ;  /* 0x00000034470b7207 */ /* 0x000fe20000000000 */
[----:B------:R-:W-:Y:S01]  /*dd70*/  @UP1 UIMAD.WIDE UR4, UR36, 0x4, UR4 ;  /* 0x00000004240418a5 */ /* 0x000fe2000f8e0204 */
[----:B------:R-:W-:-:S02]  /*dd80*/  SEL R49, R87, R62, P0 ;  /* 0x0000003e57317207 */ /* 0x000fc40000000000 */
[----:B------:R-:W-:Y:S01]  /*dd90*/  PLOP3.LUT P0, PT, PT, PT, UP1, 0x80, 0x0 ;  /* 0x000000000000781c */ /* 0x000fe20003f0f018 */
[----:B------:R0:W-:Y:S04]  /*dda0*/  STSM.16.M88.4 [R74], R8 ;  /* 0x000000084a007844 */ /* 0x0001e80000000200 */
[----:B------:R1:W-:Y:S04]  /*ddb0*/  STSM.16.M88.4 [R72], R12 ;  /* 0x0000000c48007844 */ /* 0x0003e80000000200 */
[----:B------:R1:W-:Y:S04]  /*ddc0*/  STSM.16.M88.4 [R70], R24 ;  /* 0x0000001846007844 */ /* 0x0003e80000000200 */
[----:B------:R1:W-:Y:S01]  /*ddd0*/  STSM.16.M88.4 [R64], R48 ;  /* 0x0000003040007844 */ /* 0x0003e20000000200 */
[----:B------:R-:W-:Y:S01]  /*dde0*/  BAR.SYNC.DEFER_BLOCKING 0x1, 0x100 ;  /* 0x0044000000007b1d */ /* 0x000fe20000010000 */
[----:B0-----:R-:W-:-:S02]  /*ddf0*/  IMAD.U32 R8, RZ, RZ, UR4 ;  /* 0x00000004ff087e24 */ /* 0x001fc4000f8e00ff */
[----:B------:R-:W-:-:S03]  /*de00*/  IMAD.U32 R9, RZ, RZ, UR5 ;  /* 0x00000005ff097e24 */ /* 0x000fc6000f8e00ff */
[----:B------:R-:W2:Y:S04]  /*de10*/  @P1 LDG.E R10, desc[UR54][R6.64] ;  /* 0x00000036060a1981 */ /* 0x000ea8000c1e1900 */
[----:B------:R-:W3:Y:S01]  /*de20*/  @P0 LDG.E R8, desc[UR54][R8.64] ;  /* 0x0000003608080981 */ /* 0x000ee2000c1e1900 */
[----:B------:R-:W-:Y:S01]  /*de30*/  IMAD R11, R18, 0x40, R16 ;  /* 0x00000040120b7824 */ /* 0x000fe200078e0210 */
[----:B------:R-:W-:Y:S01]  /*de40*/  UMOV UR4, URZ ;  /* 0x0000003f00047c82 */ /* 0x000fe20008000000 */
[----:B------:R-:W-:Y:S02]  /*de50*/  ULDC UR8, c[0x0][0xa88] ;  /* 0x0002a20000087ab9 */ /* 0x000fe40000000800 */
[----:B------:R-:W-:-:S03]  /*de60*/  IMAD.WIDE R4, R11, 0x2, R4 ;  /* 0x000000020b047825 */ /* 0x000fc600078e0204 */
[----:B------:R-:W-:Y:S02]  /*de70*/  IADD3 R33, P5, R4, 0x1000, RZ ;  /* 0x0000100004217810 */ /* 0x000fe40007fbe0ff */
[----:B--2---:R-:W-:Y:S02]  /*de80*/  @P1 R2UR UR4, R10 ;  /* 0x000000000a0412ca */ /* 0x004fe400000e0000 */
[----:B---3--:R-:W-:Y:S01]  /*de90*/  @P0 R2UR UR8, R8 ;  /* 0x00000000080802ca */ /* 0x008fe200000e0000 */
[----:B-1----:R-:W-:-:S14]  /*dea0*/  @P0 BRA `(.L_x_4832) ;  /* 0x0000000000180947 */ /* 0x002fdc0003800000 */
[----:B------:R-:W-:Y:S05]  /*deb0*/  @!P1 BRA `(.L_x_4832) ;  /* 0x0000000000149947 */ /* 0x000fea0003800000 */
[----:B------:R-:W2:Y:S04]  /*dec0*/  LDG.E R9, desc[UR54][R6.64] ;  /* 0x0000003606097981 */ /* 0x000ea8000c1e1900 */
[----:B------:R-:W3:Y:S01]  /*ded0*/  LDG.E R8, desc[UR54][R6.64+0x4] ;  /* 0x0000043606087981 */ /* 0x000ee2000c1e1900 */
[----:B--2---:R-:W-:Y:S02]  /*dee0*/  R2UR UR5, R9 ;  /* 0x00000000090572ca */ /* 0x004fe400000e0000 */
[----:B---3--:R-:W-:-:S13]  /*def0*/  R2UR UR8, R8 ;  /* 0x00000000080872ca */ /* 0x008fda00000e0000 */
[----:B------:R-:W-:-:S12]  /*df00*/  UIADD3 UR8, -UR5, UR8, URZ ;  /* 0x0000000805087290 */ /* 0x000fd8000fffe13f */
.L_x_4832:
        /* <DEDUP_REMOVED lines=12> */
[----:B------:R-:W-:Y:S01]  /*dfd0*/  IADD3 R53, P0, R4, 0x4000, RZ ;  /* 0x0000400004357810 */ /* 0x000fe20007f1e0ff */
[----:B------:R-:W-:Y:S01]  /*dfe0*/  ULDC.64 UR10, c[0x0][0xb78] ;  /* 0x0002de00000a7ab9 */ /* 0x000fe20000000a00 */
[----:B------:R-:W-:Y:S01]  /*dff0*/  UIADD3 UR7, UR7, UR9, URZ ;  /* 0x0000000907077290 */ /* 0x000fe2000fffe03f */
[----:B------:R-:W-:Y:S01]  /*e000*/  LOP3.LUT R6, R6, R7, RZ, 0x3c, !PT ;  /* 0x0000000706067212 */ /* 0x000fe200078e3cff */
[----:B------:R-:W-:Y:S01]  /*e010*/  USEL UR36, UR36, URZ, !UP0 ;  /* 0x0000003f24247287 */ /* 0x000fe2000c000000 */
[----:B------:R-:W-:Y:S01]  /*e020*/  SHF.R.S32.HI R7, RZ, 0x1f, R10 ;  /* 0x0000001fff077819 */ /* 0x000fe2000001140a */
[----:B------:R-:W-:Y:S01]  /*e030*/  UIMAD UR9, UR37, UR10, URZ ;  /* 0x0000000a250972a4 */ /* 0x000fe2000f8e023f */
[C---:B------:R-:W-:Y:S01]  /*e040*/  IADD3 R41, P1, R4.reuse, 0x5000, RZ ;  /* 0x0000500004297810 */ /* 0x040fe20007f3e0ff */
[----:B------:R-:W-:Y:S01]  /*e050*/  UIMAD.WIDE.U32 UR6, UR36, UR10, UR6 ;  /* 0x0000000a240672a5 */ /* 0x000fe2000f8e0006 */
[----:B------:R-:W-:Y:S01]  /*e060*/  LOP3.LUT R52, R53, 0x380, RZ, 0xc0, !PT ;  /* 0x0000038035347812 */ /* 0x000fe200078ec0ff */
[----:B------:R-:W-:Y:S01]  /*e070*/  UIMAD UR9, UR36, UR11, UR9 ;  /* 0x0000000b240972a4 */ /* 0x000fe2000f8e0209 */
[----:B------:R-:W-:-:S02]  /*e080*/  IADD3 R13, P4, R4, 0x2000, RZ ;  /* 0x00002000040d7810 */ /* 0x000fc40007f9e0ff */
[----:B------:R-:W-:Y:S02]  /*e090*/  IADD3 R29, P2, R4, 0x6000, RZ ;  /* 0x00006000041d7810 */ /* 0x000fe40007f5e0ff */
[----:B------:R-:W-:Y:S01]  /*e0a0*/  IADD3 R8, P6, R10, UR6, RZ ;  /* 0x000000060a087c10 */ /* 0x000fe2000ffde0ff */
[----:B------:R-:W-:Y:S01]  /*e0b0*/  IMAD.U32 R14, RZ, RZ, UR9 ;  /* 0x00000009ff0e7e24 */ /* 0x000fe2000f8e00ff */
[----:B------:R-:W-:Y:S02]  /*e0c0*/  LOP3.LUT R40, R41, 0x380, RZ, 0xc0, !PT ;  /* 0x0000038029287812 */ /* 0x000fe400078ec0ff */
[----:B------:R-:W-:Y:S02]  /*e0d0*/  SHF.R.U64 R52, R52, 0x3, RZ ;  /* 0x0000000334347819 */ /* 0x000fe400000012ff */
[----:B------:R-:W-:Y:S01]  /*e0e0*/  IADD3.X R7, R7, UR7, R14, P6, !PT ;  /* 0x0000000707077c10 */ /* 0x000fe2000b7fe40e */
[----:B------:R-:W-:Y:S01]  /*e0f0*/  ULDC.64 UR6, c[0x0][0xb40] ;  /* 0x0002d00000067ab9 */ /* 0x000fe20000000a00 */
[----:B------:R-:W-:-:S02]  /*e100*/  LOP3.LUT R32, R33, 0x380, RZ, 0xc0, !PT ;  /* 0x0000038021207812 */ /* 0x000fc400078ec0ff */
[C---:B------:R-:W-:Y:S02]  /*e110*/  LEA R20, P6, R8.reuse, UR6, 0x2 ;  /* 0x0000000608147c11 */ /* 0x040fe4000f8c10ff */
[----:B------:R-:W-:Y:S02]  /*e120*/  LOP3.LUT R12, R13, 0x380, RZ, 0xc0, !PT ;  /* 0x000003800d0c7812 */ /* 0x000fe400078ec0ff */
[----:B------:R-:W-:Y:S01]  /*e130*/  LEA.HI.X R21, R8, UR7, R7, 0x2, P6 ;  /* 0x0000000708157c11 */ /* 0x000fe2000b0f1407 */
[----:B------:R-:W-:Y:S01]  /*e140*/  IMAD.X R7, RZ, RZ, R5, P3 ;  /* 0x000000ffff077224 */ /* 0x000fe200018e0605 */
[----:B------:R-:W-:Y:S01]  /*e150*/  IADD3 R9, P6, R4, 0x7000, RZ ;  /* 0x0000700004097810 */ /* 0x000fe20007fde0ff */
[----:B------:R-:W-:Y:S01]  /*e160*/  ULDC.64 UR6, c[0x0][0xaa0] ;  /* 0x0002a80000067ab9 */ /* 0x000fe20000000a00 */
[----:B------:R-:W-:Y:S02]  /*e170*/  LOP3.LUT R28, R29, 0x380, RZ, 0xc0, !PT ;  /* 0x000003801d1c7812 */ /* 0x000fe400078ec0ff */
[----:B------:R-:W-:-:S02]  /*e180*/  LOP3.LUT R8, R9, 0x380, RZ, 0xc0, !PT ;  /* 0x0000038009087812 */ /* 0x000fc400078ec0ff */
[----:B------:R-:W-:Y:S02]  /*e190*/  SHF.R.U64 R40, R40, 0x3, RZ ;  /* 0x0000000328287819 */ /* 0x000fe400000012ff */
[----:B------:R-:W-:Y:S02]  /*e1a0*/  SHF.R.U64 R8, R8, 0x3, RZ ;  /* 0x0000000308087819 */ /* 0x000fe400000012ff */
[----:B------:R-:W-:Y:S01]  /*e1b0*/  LOP3.LUT R52, R52, R53, RZ, 0x3c, !PT ;  /* 0x0000003534347212 */ /* 0x000fe200078e3cff */
[----:B------:R-:W-:Y:S01]  /*e1c0*/  IMAD.X R53, RZ, RZ, R5, P0 ;  /* 0x000000ffff357224 */ /* 0x000fe200000e0605 */
[----:B------:R-:W-:Y:S01]  /*e1d0*/  LOP3.LUT R8, R8, R9, RZ, 0x3c, !PT ;  /* 0x0000000908087212 */ /* 0x000fe200078e3cff */
[----:B------:R-:W-:Y:S01]  /*e1e0*/  VIADD R9, R10, 0x8 ;  /* 0x000000080a097836 */ /* 0x000fe20000000000 */
[----:B------:R-:W-:Y:S02]  /*e1f0*/  SHF.R.U64 R32, R32, 0x3, RZ ;  /* 0x0000000320207819 */ /* 0x000fe400000012ff */
[----:B------:R-:W-:-:S02]  /*e200*/  SHF.R.U64 R12, R12, 0x3, RZ ;  /* 0x000000030c0c7819 */ /* 0x000fc400000012ff */
[----:B------:R-:W-:Y:S02]  /*e210*/  LOP3.LUT P0, RZ, R220, 0x3, RZ, 0xc0, !PT ;  /* 0x00000003dcff7812 */ /* 0x000fe4000780c0ff */
[----:B------:R-:W-:Y:S02]  /*e220*/  SHF.R.U64 R28, R28, 0x3, RZ ;  /* 0x000000031c1c7819 */ /* 0x000fe400000012ff */
        /* <DEDUP_REMOVED lines=9> */
[----:B------:R-:W-:Y:S02]  /*e2c0*/  ISETP.GE.OR P0, PT, R9, UR8, P0 ;  /* 0x0000000809007c0c */ /* 0x000fe40008706670 */
[C---:B------:R-:W-:Y:S02]  /*e2d0*/  IADD3 R37, P3, R4.reuse, 0xa000, RZ ;  /* 0x0000a00004257810 */ /* 0x040fe40007f7e0ff */
[C---:B------:R-:W-:Y:S01]  /*e2e0*/  LOP3.LUT R45, R4.reuse, 0x380, RZ, 0xc0, !PT ;  /* 0x00000380042d7812 */ /* 0x040fe200078ec0ff */
[----:B------:R-:W-:Y:S01]  /*e2f0*/  UIMAD UR5, UR5, UR6, URZ ;  /* 0x00000006050572a4 */ /* 0x000fe2000f8e023f */
[C---:B------:R-:W-:Y:S01]  /*e300*/  IADD3 R57, P5, R4.reuse, 0x8000, RZ ;  /* 0x0000800004397810 */ /* 0x040fe20007fbe0ff */
[----:B------:R-:W-:Y:S01]  /*e310*/  IMAD.X R9, RZ, RZ, R5, P6 ;  /* 0x000000ffff097224 */ /* 0x000fe200030e0605 */
[C---:B------:R-:W-:Y:S01]  /*e320*/  IADD3 R49, P4, R4.reuse, 0x9000, RZ ;  /* 0x0000900004317810 */ /* 0x040fe20007f9e0ff */
[----:B------:R0:W-:Y:S01]  /*e330*/  @!P1 STG.E desc[UR54][R20.64], R2 ;  /* 0x0000000214009986 */ /* 0x0001e2000c101936 */
[----:B------:R-:W-:-:S02]  /*e340*/  IADD3 R11, P2, R4, 0xb000, RZ ;  /* 0x0000b000040b7810 */ /* 0x000fc40007f5e0ff */
[----:B------:R-:W-:Y:S01]  /*e350*/  LOP3.LUT R56, R57, 0x380, RZ, 0xc0, !PT ;  /* 0x0000038039387812 */ /* 0x000fe200078ec0ff */
[----:B------:R1:W-:Y:S01]  /*e360*/  @!P0 STG.E desc[UR54][R20.64+0x20], R3 ;  /* 0x0000200314008986 */ /* 0x0003e2000c101936 */
[----:B------:R-:W-:Y:S01]  /*e370*/  LOP3.LUT R48, R49, 0x380, RZ, 0xc0, !PT ;  /* 0x0000038031307812 */ /* 0x000fe200078ec0ff */
[--C-:B------:R-:W-:Y:S01]  /*e380*/  IMAD.X R25, RZ, RZ, R5.reuse, P2 ;  /* 0x000000ffff197224 */ /* 0x100fe200010e0605 */
[----:B------:R-:W-:Y:S02]  /*e390*/  LOP3.LUT R36, R37, 0x380, RZ, 0xc0, !PT ;  /* 0x0000038025247812 */ /* 0x000fe400078ec0ff */
[----:B------:R-:W-:Y:S01]  /*e3a0*/  SHF.R.U64 R45, R45, 0x3, RZ ;  /* 0x000000032d2d7819 */ /* 0x000fe200000012ff */
[----:B------:R-:W-:Y:S01]  /*e3b0*/  IMAD.U32 R19, RZ, RZ, UR6 ;  /* 0x00000006ff137e24 */ /* 0x000fe2000f8e00ff */
[----:B------:R-:W-:Y:S01]  /*e3c0*/  LOP3.LUT R10, R11, 0x380, RZ, 0xc0, !PT ;  /* 0x000003800b0a7812 */ /* 0x000fe200078ec0ff */
[--C-:B0-----:R-:W-:Y:S01]  /*e3d0*/  IMAD.MOV.U32 R2, RZ, RZ, R16.reuse ;  /* 0x000000ffff027224 */ /* 0x101fe200078e0010 */
[----:B------:R-:W-:Y:S01]  /*e3e0*/  SHF.R.U64 R56, R56, 0x3, RZ ;  /* 0x0000000338387819 */ /* 0x000fe200000012ff */
[----:B------:R-:W-:Y:S01]  /*e3f0*/  UIMAD UR5, UR4, UR7, UR5 ;  /* 0x00000007040572a4 */ /* 0x000fe2000f8e0205 */
[----:B------:R-:W-:Y:S01]  /*e400*/  SHF.R.U64 R48, R48, 0x3, RZ ;  /* 0x0000000330307819 */ /* 0x000fe200000012ff */
[----:B------:R-:W5:Y:S01]  /*e410*/  LD.E.128 R32, desc[UR54][R32.64] ;  /* 0x0000003620207980 */ /* 0x000f62000c101d00 */
[----:B------:R-:W-:Y:S01]  /*e420*/  SHF.R.U64 R36, R36, 0x3, RZ ;  /* 0x0000000324247819 */ /* 0x000fe200000012ff */
[----:B------:R-:W-:Y:S01]  /*e430*/  ULDC.64 UR6, c[0x0][0xae0] ;  /* 0x0002b80000067ab9 */ /* 0x000fe20000000a00 */
[----:B------:R-:W-:Y:S01]  /*e440*/  LOP3.LUT R44, R45, R4, RZ, 0x3c, !PT ;  /* 0x000000042d2c7212 */ /* 0x000fe200078e3cff */
[--C-:B------:R-:W-:Y:S01]  /*e450*/  IMAD.MOV.U32 R45, RZ, RZ, R5.reuse ;  /* 0x000000ffff2d7224 */ /* 0x100fe200078e0005 */
[----:B------:R-:W-:Y:S01]  /*e460*/  SHF.R.U64 R4, R10, 0x3, RZ ;  /* 0x000000030a047819 */ /* 0x000fe200000012ff */
[----:B------:R-:W5:Y:S01]  /*e470*/  LD.E.128 R12, desc[UR54][R12.64] ;  /* 0x000000360c0c7980 */ /* 0x000f62000c101d00 */
        /* <DEDUP_REMOVED lines=8> */
[----:B-1----:R-:W-:-:S03]  /*e500*/  SHF.R.S32.HI R3, RZ, 0x1f, R16 ;  /* 0x0000001fff037819 */ /* 0x002fc60000011410 */
[----:B------:R-:W5:Y:S01]  /*e510*/  LD.E.128 R4, desc[UR54][R6.64] ;  /* 0x0000003606047980 */ /* 0x000f62000c101d00 */
[----:B------:R-:W-:Y:S01]  /*e520*/  IMAD.WIDE.U32 R2, R19, UR4, R2 ;  /* 0x0000000413027c25 */ /* 0x000fe2000f8e0002 */
[----:B------:R-:W-:Y:S02]  /*e530*/  UIMAD UR4, UR12, UR6, URZ ;  /* 0x000000060c0472a4 */ /* 0x000fe4000f8e023f */
[----:B------:R-:W5:Y:S04]  /*e540*/  LD.E.128 R52, desc[UR54][R52.64] ;  /* 0x0000003634347980 */ /* 0x000f68000c101d00 */
[----:B------:R-:W5:Y:S01]  /*e550*/  LD.E.128 R40, desc[UR54][R40.64] ;  /* 0x0000003628287980 */ /* 0x000f62000c101d00 */
[----:B------:R-:W-:-:S03]  /*e560*/  VIADD R3, R3, UR5 ;  /* 0x0000000503037c36 */ /* 0x000fc60008000000 */
[----:B------:R-:W5:Y:S01]  /*e570*/  LD.E.128 R28, desc[UR54][R28.64] ;  /* 0x000000361c1c7980 */ /* 0x000f62000c101d00 */
[----:B------:R-:W-:-:S03]  /*e580*/  IMAD.U32 R19, RZ, RZ, UR6 ;  /* 0x00000006ff137e24 */ /* 0x000fc6000f8e00ff */
[----:B------:R-:W5:Y:S04]  /*e590*/  LD.E.128 R8, desc[UR54][R8.64] ;  /* 0x0000003608087980 */ /* 0x000f68000c101d00 */
        /* <DEDUP_REMOVED lines=9> */
[----:B0-----:R-:W0:Y:S01]  /*e630*/  FENCE.VIEW.ASYNC.S ;  /* 0x00000000000073c6 */ /* 0x001e220000000000 */
        /* <DEDUP_REMOVED lines=11> */
[----:B------:R-:W-:Y:S01]  /*e6f0*/  VIADD R21, R18, 0x60 ;  /* 0x0000006012157836 */ /* 0x000fe20000000000 */
[----:B------:R-:W-:Y:S01]  /*e700*/  PRMT R0, RZ, 0x654, R0 ;  /* 0x00000654ff007816 */ /* 0x000fe20000000000 */
[----:B------:R-:W-:Y:S01]  /*e710*/  IMAD.WIDE.U32 R60, R61, UR36, R2 ;  /* 0x000000243d3c7c25 */ /* 0x000fe2000f8e0002 */
[----:B------:R-:W-:-:S02]  /*e720*/  ISETP.GE.AND P0, PT, R19, UR8, PT ;  /* 0x0000000813007c0c */ /* 0x000fc4000bf06270 */
[----:B------:R-:W-:Y:S01]  /*e730*/  ISETP.GE.AND P2, PT, R21, UR8, PT ;  /* 0x0000000815007c0c */ /* 0x000fe2000bf46270 */
[----:B------:R-:W-:Y:S01]  /*e740*/  VIADD R20, R18, 0x40 ;  /* 0x0000004012147836 */ /* 0x000fe20000000000 */
[--C-:B------:R-:W-:Y:S01]  /*e750*/  SHF.R.S32.HI R19, RZ, 0x1f, R18.reuse ;  /* 0x0000001fff137819 */ /* 0x100fe20000011412 */
[----:B------:R-:W-:Y:S01]  /*e760*/  IMAD.U32 R21, RZ, RZ, UR43 ;  /* 0x0000002bff157e24 */ /* 0x000fe2000f8e00ff */
[----:B0-----:R0:W-:Y:S01]  /*e770*/  SYNCS.ARRIVE.TRANS64.RED.A1T0 RZ, [R0+URZ], RZ ;  /* 0x000000ff00ff79a7 */ /* 0x0011e2000810043f */
[----:B------:R-:W-:Y:S01]  /*e780*/  VIADD R67, R61, UR4 ;  /* 0x000000043d437c36 */ /* 0x000fe20008000000 */
[----:B------:R-:W-:Y:S01]  /*e790*/  BSSY B1, `(.L_x_4833) ;  /* 0x0000017000017945 */ /* 0x000fe20003800000 */
[----:B------:R-:W-:Y:S01]  /*e7a0*/  ISETP.GE.AND P1, PT, R20, UR8, PT ;  /* 0x0000000814007c0c */ /* 0x000fe2000bf26270 */
[----:B------:R-:W-:Y:S02]  /*e7b0*/  IMAD.WIDE R20, R21, 0x80, R18 ;  /* 0x0000008015147825 */ /* 0x000fe400078e0212 */
[----:B------:R-:W-:Y:S10]  /*e7c0*/  @P3 BRA `(.L_x_4834) ;  /* 0x00000000004c3947 */ /* 0x000ff40003800000 */
[----:B------:R-:W-:Y:S01]  /*e7d0*/  ULDC.64 UR6, c[0x0][0xad8] ;  /* 0x0002b60000067ab9 */ /* 0x000fe20000000a00 */
[C---:B0-----:R-:W-:Y:S01]  /*e7e0*/  VIADD R0, R16.reuse, 0x40 ;  /* 0x0000004010007836 */ /* 0x041fe20000000000 */
        /* <DEDUP_REMOVED lines=17> */
.L_x_4834:
[----:B------:R-:W-:Y:S05]  /*e900*/  BSYNC B1 ;  /* 0x0000000000017941 */ /* 0x000fea0003800000 */
.L_x_4833:
[----:B------:R-:W-:Y:S04]  /*e910*/  BSSY B1, `(.L_x_4835) ;  /* 0x0000017000017945 */ /* 0x000fe80003800000 */
[----:B------:R-:W-:Y:S05]  /*e920*/  @P0 BRA `(.L_x_4836) ;  /* 0x0000000000540947 */ /* 0x000fea0003800000 */
[----:B-1---5:R-:W-:Y:S01]  /*e930*/  IADD3 R45, P0, R20, 0x20, RZ ;  /* 0x00000020142d7810 */ /* 0x022fe20007f1e0ff */
[C---:B------:R-:W-:Y:S01]  /*e940*/  VIADD R2, R16.reuse, 0x40 ;  /* 0x0000004010027836 */ /* 0x040fe20000000000 */
[----:B------:R-:W-:Y:S01]  /*e950*/  ULDC UR4, c[0x0][0xa8c] ;  /* 0x0002a30000047ab9 */ /* 0x000fe20000000800 */
[----:B------:R-:W-:Y:S01]  /*e960*/  ULDC.64 UR6, c[0x0][0xad8] ;  /* 0x0002b60000067ab9 */ /* 0x000fe20000000a00 */
[----:B------:R-:W-:Y:S01]  /*e970*/  IMAD.MOV.U32 R3, RZ, RZ, R67 ;  /* 0x000000ffff037224 */ /* 0x000fe200078e0043 */
[----:B------:R-:W-:Y:S01]  /*e980*/  ISETP.GE.AND P3, PT, R16, UR4, PT ;  /* 0x0000000410007c0c */ /* 0x000fe2000bf66270 */
[----:B0-----:R-:W-:Y:S01]  /*e990*/  IMAD.X R0, RZ, RZ, R21, P0 ;  /* 0x000000ffff007224 */ /* 0x001fe200000e0615 */
        /* <DEDUP_REMOVED lines=14> */
.L_x_4836:
[----:B------:R-:W-:Y:S05]  /*ea80*/  BSYNC B1 ;  /* 0x0000000000017941 */ /* 0x000fea0003800000 */
.L_x_4835:
[----:B------:R-:W-:Y:S04]  /*ea90*/  BSSY B1, `(.L_x_4837) ;  /* 0x0000017000017945 */ /* 0x000fe80003800000 */
[----:B------:R-:W-:Y:S05]  /*eaa0*/  @P1 BRA `(.L_x_4838) ;  /* 0x0000000000541947 */ /* 0x000fea0003800000 */
[----:B--2--5:R-:W-:Y:S01]  /*eab0*/  IADD3 R33, P0, R20, 0x40, RZ ;  /* 0x0000004014217810 */ /* 0x024fe20007f1e0ff */
        /* <DEDUP_REMOVED lines=20> */
.L_x_4838:
[----:B------:R-:W-:Y:S05]  /*ec00*/  BSYNC B1 ;  /* 0x0000000000017941 */ /* 0x000fea0003800000 */
.L_x_4837:
[----:B------:R-:W-:Y:S05]  /*ec10*/  @P2 BRA `(.L_x_4839) ;  /* 0x0000000c00402947 */ /* 0x000fea0003800000 */
[----:B---3-5:R-:W-:Y:S01]  /*ec20*/  IADD3 R13, P0, R20, 0x60, RZ ;  /* 0x00000060140d7810 */ /* 0x028fe20007f1e0ff */
[----:B------:R-:W-:Y:S01]  /*ec30*/  ULDC.64 UR4, c[0x0][0xad8] ;  /* 0x0002b60000047ab9 */ /* 0x000fe20000000a00 */
[----:B------:R-:W-:Y:S01]  /*ec40*/  IMAD.MOV.U32 R2, RZ, RZ, R60 ;  /* 0x000000ffff027224 */ /* 0x000fe200078e003c */
[----:B------:R-:W-:Y:S01]  /*ec50*/  ULDC.64 UR6, c[0x0][0xa80] ;  /* 0x0002a00000067ab9 */ /* 0x000fe20000000a00 */
[----:B------:R-:W-:Y:S02]  /*ec60*/  IMAD.MOV.U32 R3, RZ, RZ, R67 ;  /* 0x000000ffff037224 */ /* 0x000fe400078e0043 */
[----:B------:R-:W-:Y:S02]  /*ec70*/  IMAD.X R20, RZ, RZ, R21, P0 ;  /* 0x000000ffff147224 */ /* 0x000fe400000e0615 */
[----:B0-----:R-:W-:Y:S02]  /*ec80*/  VIADD R0, R16, 0x40 ;  /* 0x0000004010007836 */ /* 0x001fe40000000000 */
        /* <DEDUP_REMOVED lines=16> */
.L_x_4831:
[----:B------:R-:W-:Y:S01]  /*ed90*/  ULDC.64 UR4, c[0x0][0xbe0] ;  /* 0x0002f80000047ab9 */ /* 0x000fe20000000a00 */
[----:B------:R-:W-:Y:S01]  /*eda0*/  ULDC.64 UR6, c[0x0][0xbd8] ;  /* 0x0002f60000067ab9 */ /* 0x000fe20000000a00 */
[----:B------:R-:W-:-:S04]  /*edb0*/  UISETP.NE.U32.AND UP0, UPT, UR4, URZ, UPT ;  /* 0x0000003f0400728c */ /* 0x000fc8000bf05070 */
[----:B------:R-:W-:Y:S02]  /*edc0*/  UISETP.NE.AND.EX UP1, UPT, UR5, URZ, UPT, UP0 ;  /* 0x0000003f0500728c */ /* 0x000fe4000bf25300 */
[----:B------:R-:W-:-:S04]  /*edd0*/  UISETP.NE.U32.AND UP0, UPT, UR6, URZ, UPT ;  /* 0x0000003f0600728c */ /* 0x000fc8000bf05070 */
[----:B------:R-:W-:Y:S01]  /*ede0*/  PLOP3.LUT P2, PT, PT, PT, UP1, 0x80, 0x0 ;  /* 0x000000000000781c */ /* 0x000fe20003f4f018 */
[----:B------:R-:W-:-:S04]  /*edf0*/  UISETP.NE.AND.EX UP0, UPT, UR7, URZ, UPT, UP0 ;  /* 0x0000003f0700728c */ /* 0x000fc8000bf05300 */
[----:B------:R-:W-:Y:S02]  /*ee00*/  @UP1 ULDC.64 UR4, c[0x0][0xbe0] ;  /* 0x0002f80000041ab9 */ /* 0x000fe40000000a00 */
[----:B------:R-:W-:Y:S01]  /*ee10*/  @UP1 UIMAD.WIDE UR4, UR36, 0x4, UR4 ;  /* 0x00000004240418a5 */ /* 0x000fe2000f8e0204 */
[----:B------:R-:W-:Y:S01]  /*ee20*/  PLOP3.LUT P1, PT, PT, PT, UP0, 0x80, 0x0 ;  /* 0x000000000000781c */ /* 0x000fe20003f2f008 */
[----:B------:R-:W-:-:S04]  /*ee30*/  ULEA UR6, UP1, UR36, UR6, 0x2 ;  /* 0x0000000624067291 */ /* 0x000fc8000f82103f */
[----:B------:R-:W-:Y:S01]  /*ee40*/  IMAD.U32 R4, RZ, RZ, UR4 ;  /* 0x00000004ff047e24 */ /* 0x000fe2000f8e00ff */
[----:B------:R-:W-:Y:S01]  /*ee50*/  ULEA.HI.X UR7, UR36, UR7, UR37, 0x2, UP1 ;  /* 0x0000000724077291 */ /* 0x000fe200088f1425 */
        /* <DEDUP_REMOVED lines=16> */
.L_x_4840:
        /* <DEDUP_REMOVED lines=32> */
.L_x_4842:
[----:B------:R-:W-:Y:S05]  /*f160*/  BSYNC B1 ;  /* 0x0000000000017941 */ /* 0x000fea0003800000 */
.L_x_4841:
        /* <DEDUP_REMOVED lines=10> */
[C---:B------:R-:W-:Y:S01]  /*f210*/  VIADD R4, R18.reuse, 0x60 ;  /* 0x0000006012047836 */ /* 0x040fe20000000000 */
[----:B------:R-:W-:Y:S01]  /*f220*/  UIMAD UR5, UR7, UR8, URZ ;  /* 0x00000008070572a4 */ /* 0x000fe2000f8e023f */
[----:B------:R-:W-:Y:S01]  /*f230*/  IMAD.IADD R3, R3, 0x1, R7 ;  /* 0x0000000103037824 */ /* 0x000fe200078e0207 */
[----:B------:R-:W-:Y:S01]  /*f240*/  SHF.R.S32.HI R7, RZ, 0x1f, R18 ;  /* 0x0000001fff077819 */ /* 0x000fe20000011412 */
[----:B------:R-:W-:Y:S01]  /*f250*/  IMAD.U32 R5, RZ, RZ, UR8 ;  /* 0x00000008ff057e24 */ /* 0x000fe2000f8e00ff */
[----:B------:R-:W-:Y:S01]  /*f260*/  UIMAD UR5, UR42, UR9, UR5 ;  /* 0x000000092a0572a4 */ /* 0x000fe2000f8e0205 */
[----:B------:R-:W-:Y:S01]  /*f270*/  VIADD R0, R18, 0x20 ;  /* 0x0000002012007836 */ /* 0x000fe20000000000 */
[----:B------:R-:W-:Y:S01]  /*f280*/  ISETP.GE.AND P0, PT, R4, UR6, PT ;  /* 0x0000000604007c0c */ /* 0x000fe2000bf06270 */
[----:B------:R-:W-:Y:S01]  /*f290*/  IMAD.WIDE.U32 R2, R5, UR42, R2 ;  /* 0x0000002a05027c25 */ /* 0x000fe2000f8e0002 */
[----:B------:R-:W-:-:S02]  /*f2a0*/  ULDC.64 UR8, c[0x0][0xae8] ;  /* 0x0002ba0000087ab9 */ /* 0x000fc40000000a00 */
[----:B------:R-:W-:Y:S01]  /*f2b0*/  UIMAD UR4, UR37, UR8, URZ ;  /* 0x00000008250472a4 */ /* 0x000fe2000f8e023f */
[----:B------:R-:W-:Y:S01]  /*f2c0*/  VIADD R3, R3, UR5 ;  /* 0x0000000503037c36 */ /* 0x000fe20008000000 */
[----:B------:R-:W-:Y:S01]  /*f2d0*/  ISETP.GE.AND P2, PT, R0, UR6, PT ;  /* 0x0000000600007c0c */ /* 0x000fe2000bf46270 */
[----:B------:R-:W-:Y:S01]  /*f2e0*/  IMAD.U32 R5, RZ, RZ, UR8 ;  /* 0x00000008ff057e24 */ /* 0x000fe2000f8e00ff */
[----:B------:R-:W-:Y:S01]  /*f2f0*/  UIMAD UR4, UR36, UR9, UR4 ;  /* 0x00000009240472a4 */ /* 0x000fe2000f8e0204 */
[----:B------:R-:W-:Y:S02]  /*f300*/  VIADD R0, R18, 0x40 ;  /* 0x0000004012007836 */ /* 0x000fe40000000000 */
[----:B------:R-:W-:-:S03]  /*f310*/  IMAD.WIDE.U32 R4, R5, UR36, R2 ;  /* 0x0000002405047c25 */ /* 0x000fc6000f8e0002 */
[----:B------:R-:W-:Y:S01]  /*f320*/  ISETP.GE.AND P1, PT, R0, UR6, PT ;  /* 0x0000000600007c0c */ /* 0x000fe2000bf26270 */
[----:B------:R-:W-:Y:S02]  /*f330*/  IMAD.U32 R9, RZ, RZ, UR43 ;  /* 0x0000002bff097e24 */ /* 0x000fe4000f8e00ff */
[----:B------:R-:W-:Y:S02]  /*f340*/  IMAD.MOV.U32 R6, RZ, RZ, R18 ;  /* 0x000000ffff067224 */ /* 0x000fe400078e0012 */
        /* <DEDUP_REMOVED lines=22> */
.L_x_4844:
[----:B------:R-:W-:Y:S05]  /*f4b0*/  BSYNC B1 ;  /* 0x0000000000017941 */ /* 0x000fea0003800000 */
.L_x_4843:
        /* <DEDUP_REMOVED lines=23> */
.L_x_4846:
[----:B------:R-:W-:Y:S05]  /*f630*/  BSYNC B1 ;  /* 0x0000000000017941 */ /* 0x000fea0003800000 */
.L_x_4845:
        /* <DEDUP_REMOVED lines=23> */
.L_x_4848:
[----:B------:R-:W-:Y:S05]  /*f7b0*/  BSYNC B1 ;  /* 0x0000000000017941 */ /* 0x000fea0003800000 */
.L_x_4847:
        /* <DEDUP_REMOVED lines=22> */
.L_x_4839:
[----:B------:R-:W-:Y:S05]  /*f920*/  BSYNC B0 ;  /* 0x0000000000007941 */ /* 0x000fea0003800000 */
.L_x_4830:
[----:B------:R-:W-:Y:S02]  /*f930*/  ULDC UR4, c[0x0][0xc14] ;  /* 0x0003050000047ab9 */ /* 0x000fe40000000800 */
[----:B------:R-:W-:-:S13]  /*f940*/  ISETP.GE.AND P0, PT, R63, UR4, PT ;  /* 0x000000043f007c0c */ /* 0x000fda000bf06270 */
[----:B------:R-:W-:Y:S05]  /*f950*/  @!P0 BRA `(.L_x_4849) ;  /* 0xffffff14000c8947 */ /* 0x000fea000383ffff */
[----:B------:R-:W-:Y:S05]  /*f960*/  EXIT ;  /* 0x000000000000794d */ /* 0x000fea0003800000 */
.L_x_4791:
        /* <DEDUP_REMOVED lines=20> */
.L_x_4850:
        /* <DEDUP_REMOVED lines=41> */
.L_x_4856:
        /* <DEDUP_REMOVED lines=14> */
.L_x_4855:
[----:B------:R-:W-:Y:S05]  /*fe20*/  BSYNC B0 ;  /* 0x0000000000007941 */ /* 0x000fea0003800000 */
.L_x_4854:
        /* <DEDUP_REMOVED lines=22> */
.L_x_4852:
        /* <DEDUP_REMOVED lines=25> */
.L_x_4857:
        /* <DEDUP_REMOVED lines=58> */
.L_x_4853:
[----:B------:R0:W-:Y:S01]  /*104c0*/  STL [R1+0x18], R0 ;  /* 0x0000180001007387 */ /* 0x0001e20000100800 */
[----:B------:R-:W-:-:S03]  /*104d0*/  UMOV UR38, URZ ;  /* 0x0000003f00267c82 */ /* 0x000fc60008000000 */
[----:B------:R0:W-:Y:S02]  /*104e0*/  STL [R1+0x1c], RZ ;  /* 0x00001cff01007387 */ /* 0x0001e40000100800 */
.L_x_4858:
        /* <DEDUP_REMOVED lines=11> */
.L_x_4851:
[----:B0-----:R-:W-:Y:S01]  /*105a0*/  IMAD.MOV.U32 R0, RZ, RZ, 0x1 ;  /* 0x00000001ff007424 */ /* 0x001fe200078e00ff */
[----:B------:R-:W-:Y:S01]  /*105b0*/  ULDC UR4, c[0x0][0xc14] ;  /* 0x0003050000047ab9 */ /* 0x000fe20000000800 */
[----:B------:R0:W-:Y:S01]  /*105c0*/  STL [R1+0x20], RZ ;  /* 0x000020ff01007387 */ /* 0x0001e20000100800 */
[----:B------:R-:W-:Y:S01]  /*105d0*/  UISETP.GE.AND UP0, UPT, UR48, UR4, UPT ;  /* 0x000000043000728c */ /* 0x000fe2000bf06270 */
[----:B------:R-:W-:Y:S02]  /*105e0*/  IMAD.MOV.U32 R19, RZ, RZ, RZ ;  /* 0x000000ffff137224 */ /* 0x000fe400078e00ff */
[----:B------:R0:W-:Y:S03]  /*105f0*/  STL [R1+0x8], R0 ;  /* 0x0000080001007387 */ /* 0x0001e60000100800 */
[----:B------:R-:W-:-:S13]  /*10600*/  PLOP3.LUT P0, PT, PT, PT, UP0, 0x80, 0x0 ;  /* 0x000000000000781c */ /* 0x000fda0003f0f008 */
[----:B0-----:R-:W-:Y:S05]  /*10610*/  @P0 BRA `(.L_x_4859) ;  /* 0x0000004c005c0947 */ /* 0x001fea0003800000 */
[----:B------:R-:W0:Y:S01]  /*10620*/  S2R R0, SR_TID.X ;  /* 0x0000000000007919 */ /* 0x000e220000002100 */
[----:B------:R-:W-:Y:S01]  /*10630*/  IMAD.MOV.U32 R19, RZ, RZ, RZ ;  /* 0x000000ffff137224 */ /* 0x000fe200078e00ff */
[----:B------:R-:W-:Y:S01]  /*10640*/  ULOP3.LUT UR42, UR40, 0x1, URZ, 0xfc, !UPT ;  /* 0x00000001282a7892 */ /* 0x000fe2000f8efc3f */
[----:B-1----:R-:W1:Y:S01]  /*10650*/  S2R R4, SR_TID.X ;  /* 0x0000000000047919 */ /* 0x002e620000002100 */
[----:B------:R-:W-:Y:S01]  /*10660*/  ULOP3.LUT UR47, UR40, 0x2, URZ, 0xfc, !UPT ;  /* 0x00000002282f7892 */ /* 0x000fe2000f8efc3f */
[----:B------:R-:W-:Y:S01]  /*10670*/  ULDC UR46, c[0x0][0xc] ;  /* 0x00000300002e7ab9 */ /* 0x000fe20000000800 */
        /* <DEDUP_REMOVED lines=22> */
.L_x_4923:
[----:B------:R-:W-:Y:S01]  /*107e0*/  ULDC.64 UR4, c[0x0][0xc60] ;  /* 0x0003180000047ab9 */ /* 0x000fe20000000a00 */
[----:B0-----:R-:W-:Y:S01]  /*107f0*/  IMAD.MOV.U32 R0, RZ, RZ, RZ ;  /* 0x000000ffff007224 */ /* 0x001fe200078e00ff */
[----:B------:R-:W-:Y:S01]  /*10800*/  UIMAD.WIDE UR4, UR48, 0x4, UR4 ;  /* 0x00000004300478a5 */ /* 0x000fe2000f8e0204 */
[----:B------:R-:W-:Y:S01]  /*10810*/  ULDC.64 UR10, c[0x0][0xa00] ;  /* 0x00028000000a7ab9 */ /* 0x000fe20000000a00 */
[----:B------:R-:W-:Y:S01]  /*10820*/  ULDC.64 UR6, c[0x0][0xa18] ;  /* 0x0002860000067ab9 */ /* 0x000fe20000000a00 */
[----:B------:R-:W-:-:S03]  /*10830*/  ULDC.64 UR12, c[0x0][0xa08] ;  /* 0x00028200000c7ab9 */ /* 0x000fc60000000a00 */
[----:B------:R-:W-:Y:S02]  /*10840*/  IMAD.U32 R2, RZ, RZ, UR4 ;  /* 0x00000004ff027e24 */ /* 0x000fe4000f8e00ff */
[----:B------:R-:W-:Y:S01]  /*10850*/  IMAD.U32 R3, RZ, RZ, UR5 ;  /* 0x00000005ff037e24 */ /* 0x000fe2000f8e00ff */
[----:B------:R-:W-:-:S04]  /*10860*/  ULDC.64 UR4, c[0x0][0xa28] ;  /* 0x00028a0000047ab9 */ /* 0x000fc80000000a00 */
[----:B------:R-:W2:Y:S01]  /*10870*/  LDG.E R2, desc[UR54][R2.64] ;  /* 0x0000003602027981 */ /* 0x000ea2000c1e1900 */
[----:B------:R-:W-:-:S04]  /*10880*/  UISETP.NE.U32.AND UP0, UPT, UR4, URZ, UPT ;  /* 0x0000003f0400728c */ /* 0x000fc8000bf05070 */
[----:B------:R-:W-:-:S06]  /*10890*/  UISETP.NE.AND.EX UP0, UPT, UR5, URZ, UPT, UP0 ;  /* 0x0000003f0500728c */ /* 0x000fcc000bf05300 */
[----:B------:R-:W-:Y:S01]  /*108a0*/  PLOP3.LUT P0, PT, PT, PT, UP0, 0x80, 0x0 ;  /* 0x000000000000781c */ /* 0x000fe20003f0f008 */
[----:B------:R-:W-:Y:S01]  /*108b0*/  IMAD.MOV.U32 R6, RZ, RZ, RZ ;  /* 0x000000ffff067224 */ /* 0x000fe200078e00ff */
[----:B--2---:R-:W-:-:S13]  /*108c0*/  R2UR UR45, R2 ;  /* 0x00000000022d72ca */ /* 0x004fda00000e0000 */
[----:B------:R-:W-:Y:S02]  /*108d0*/  USHF.R.S32.HI UR44, URZ, 0x1f, UR45 ;  /* 0x0000001f3f2c7899 */ /* 0x000fe4000801142d */
[----:B------:R-:W-:-:S04]  /*108e0*/  @UP0 ULEA UR4, UP1, UR45, UR4, 0x2 ;  /* 0x000000042d040291 */ /* 0x000fc8000f82103f */
[----:B------:R-:W-:Y:S02]  /*108f0*/  @UP0 ULEA.HI.X UR5, UR45, UR5, UR44, 0x2, UP1 ;  /* 0x000000052d050291 */ /* 0x000fe400088f142c */
[----:B------:R-:W-:-:S04]  /*10900*/  IMAD.U32 R2, RZ, RZ, UR4 ;  /* 0x00000004ff027e24 */ /* 0x000fc8000f8e00ff */
[----:B------:R-:W-:Y:S01]  /*10910*/  IMAD.U32 R3, RZ, RZ, UR5 ;  /* 0x00000005ff037e24 */ /* 0x000fe2000f8e00ff */
[----:B------:R-:W-:-:S04]  /*10920*/  USHF.L.U32 UR43, UR45, 0x2, URZ ;  /* 0x000000022d2b7899 */ /* 0x000fc8000800063f */
[----:B------:R0:W5:Y:S01]  /*10930*/  @P0 LDG.E R0, desc[UR54][R2.64] ;  /* 0x0000003602000981 */ /* 0x000162000c1e1900 */
[----:B------:R-:W-:Y:S01]  /*10940*/  ISETP.NE.U32.AND P0, PT, RZ, UR10, PT ;  /* 0x0000000aff007c0c */ /* 0x000fe2000bf05070 */
[----:B------:R-:W-:Y:S01]  /*10950*/  USHF.L.U64.HI UR44, UR45, 0x2, UR44 ;  /* 0x000000022d2c7899 */ /* 0x000fe2000801022c */
[----:B------:R-:W-:Y:S01]  /*10960*/  ISETP.NE.U32.AND P1, PT, RZ, UR12, PT ;  /* 0x0000000cff007c0c */ /* 0x000fe2000bf25070 */
[----:B------:R-:W-:Y:S01]  /*10970*/  UIADD3 UR5, UP0, UR43, UR10, URZ ;  /* 0x0000000a2b057290 */ /* 0x000fe2000ff1e03f */
[----:B------:R-:W-:Y:S01]  /*10980*/  ISETP.NE.AND.EX P0, PT, RZ, UR11, PT, P0 ;  /* 0x0000000bff007c0c */ /* 0x000fe2000bf05300 */
[----:B------:R-:W-:Y:S01]  /*10990*/  UIADD3 UR9, UP1, UR43, UR12, URZ ;  /* 0x0000000c2b097290 */ /* 0x000fe2000ff3e03f */
[----:B------:R-:W-:Y:S01]  /*109a0*/  ISETP.NE.AND.EX P1, PT, RZ, UR13, PT, P1 ;  /* 0x0000000dff007c0c */ /* 0x000fe2000bf25310 */
[----:B------:R-:W-:Y:S01]  /*109b0*/  UIADD3.X UR8, UR44, UR11, URZ, UP0, !UPT ;  /* 0x0000000b2c087290 */ /* 0x000fe200087fe43f */
[----:B------:R-:W-:Y:S01]  /*109c0*/  IMAD.MOV.U32 R9, RZ, RZ, RZ ;  /* 0x000000ffff097224 */ /* 0x000fe200078e00ff */
[----:B------:R-:W-:Y:S01]  /*109d0*/  UISETP.NE.U32.AND UP0, UPT, UR6, URZ, UPT ;  /* 0x0000003f0600728c */ /* 0x000fe2000bf05070 */
[----:B0-----:R-:W-:Y:S01]  /*109e0*/  IMAD.U32 R2, RZ, RZ, UR5 ;  /* 0x00000005ff027e24 */ /* 0x001fe2000f8e00ff */
[----:B------:R-:W-:Y:S01]  /*109f0*/  UIADD3.X UR4, UR44, UR13, URZ, UP1, !UPT ;  /* 0x0000000d2c047290 */ /* 0x000fe20008ffe43f */
[----:B-1----:R-:W-:Y:S01]  /*10a00*/  IMAD.U32 R4, RZ, RZ, UR9 ;  /* 0x00000009ff047e24 */ /* 0x002fe2000f8e00ff */
[----:B------:R-:W-:Y:S01]  /*10a10*/  UISETP.NE.AND.EX UP0, UPT, UR7, URZ, UPT, UP0 ;  /* 0x0000003f0700728c */ /* 0x000fe2000bf05300 */
[----:B------:R-:W-:-:S03]  /*10a20*/  IMAD.U32 R3, RZ, RZ, UR8 ;  /* 0x00000008ff037e24 */ /* 0x000fc6000f8e00ff */
[----:B------:R-:W-:Y:S02]  /*10a30*/  IMAD.U32 R5, RZ, RZ, UR4 ;  /* 0x00000004ff057e24 */ /* 0x000fe4000f8e00ff */
[----:B------:R-:W2:Y:S01]  /*10a40*/  @P0 LDG.E R6, desc[UR54][R2.64] ;  /* 0x0000003602060981 */ /* 0x000ea2000c1e1900 */
[----:B------:R-:W-:-:S03]  /*10a50*/  PLOP3.LUT P2, PT, PT, PT, UP0, 0x80, 0x0 ;  /* 0x000000000000781c */ /* 0x000fc60003f4f008 */
[----:B------:R0:W5:Y:S01]  /*10a60*/  @P1 LDG.E R9, desc[UR54][R4.64] ;  /* 0x0000003604091981 */ /* 0x000162000c1e1900 */
[----:B------:R-:W-:-:S03]  /*10a70*/  @UP0 UIADD3 UR4, UP1, UR43, UR6, URZ ;  /* 0x000000062b040290 */ /* 0x000fc6000ff3e03f */
[----:B------:R-:W-:Y:S01]  /*10a80*/  ULDC UR6, c[0x0][0x288] ;  /* 0x0000a20000067ab9 */ /* 0x000fe20000000800 */
[----:B------:R-:W-:Y:S01]  /*10a90*/  @UP0 UIADD3.X UR5, UR44, UR7, URZ, UP1, !UPT ;  /* 0x000000072c050290 */ /* 0x000fe20008ffe43f */
[----:B------:R-:W-:-:S05]  /*10aa0*/  IMAD.U32 R8, RZ, RZ, UR6 ;  /* 0x00000006ff087e24 */ /* 0x000fca000f8e00ff */
[----:B------:R-:W-:Y:S01]  /*10ab0*/  IMAD.U32 R7, RZ, RZ, UR5 ;  /* 0x00000005ff077e24 */ /* 0x000fe2000f8e00ff */
[----:B--2---:R1:W-:Y:S02]  /*10ac0*/  STL [R1+0x4], R6 ;  /* 0x0000040601007387 */ /* 0x0043e40000100800 */
[----:B-1----:R-:W-:-:S05]  /*10ad0*/  IMAD.U32 R6, RZ, RZ, UR4 ;  /* 0x00000004ff067e24 */ /* 0x002fca000f8e00ff */
[----:B------:R0:W5:Y:S01]  /*10ae0*/  @P2 LDG.E R8, desc[UR54][R6.64] ;  /* 0x0000003606082981 */ /* 0x000162000c1e1900 */
[----:B------:R-:W-:Y:S05]  /*10af0*/  @P2 BRA `(.L_x_4860) ;  /* 0x0000000000102947 */ /* 0x000fea0003800000 */
[----:B------:R-:W-:Y:S05]  /*10b00*/  @!P0 BRA `(.L_x_4860) ;  /* 0x00000000000c8947 */ /* 0x000fea0003800000 */
[----:B0-----:R-:W2:Y:S04]  /*10b10*/  LDG.E R7, desc[UR54][R2.64] ;  /* 0x0000003602077981 */ /* 0x001ea8000c1e1900 */
[----:B-----5:R-:W2:Y:S02]  /*10b20*/  LDG.E R8, desc[UR54][R2.64+0x4] ;  /* 0x0000043602087981 */ /* 0x020ea4000c1e1900 */
[----:B--2---:R-:W-:-:S07]  /*10b30*/  IMAD.IADD R8, R8, 0x1, -R7 ;  /* 0x0000000108087824 */ /* 0x004fce00078e0a07 */
.L_x_4860:
[----:B-----5:R-:W-:Y:S01]  /*10b40*/  IMAD.IADD R2, R9, 0x1, R0 ;  /* 0x0000000109027824 */ /* 0x020fe200078e0200 */
        /* <DEDUP_REMOVED lines=12> */
[----:B-1----:R-:W-:Y:S06]  /*10c10*/  @!P0 BRA `(.L_x_4861) ;  /* 0x0000000000188947 */ /* 0x002fec0003800000 */
[----:B------:R-:W-:-:S04]  /*10c20*/  UIADD3 UR4, UP0, UR43, UR6, URZ ;  /* 0x000000062b047290 */ /* 0x000fc8000ff1e03f */
[----:B------:R-:W-:Y:S02]  /*10c30*/  UIADD3.X UR5, UR44, UR7, URZ, UP0, !UPT ;  /* 0x000000072c057290 */ /* 0x000fe400087fe43f */
[----:B------:R-:W-:-:S04]  /*10c40*/  IMAD.U32 R2, RZ, RZ, UR4 ;  /* 0x00000004ff027e24 */ /* 0x000fc8000f8e00ff */
[----:B------:R-:W-:-:S06]  /*10c50*/  IMAD.U32 R3, RZ, RZ, UR5 ;  /* 0x00000005ff037e24 */ /* 0x000fcc000f8e00ff */
[----:B------:R1:W5:Y:S01]  /*10c60*/  LDG.E R3, desc[UR54][R2.64] ;  /* 0x0000003602037981 */ /* 0x000362000c1e1900 */
[----:B------:R-:W-:Y:S05]  /*10c70*/  BRA `(.L_x_4862) ;  /* 0x0000000000107947 */ /* 0x000fea0003800000 */
.L_x_4861:
[----:B------:R-:W-:Y:S05]  /*10c80*/  @!P1 BRA `(.L_x_4862) ;  /* 0x00000000000c9947 */ /* 0x000fea0003800000 */
[----:B------:R-:W2:Y:S04]  /*10c90*/  LDG.E R2, desc[UR54][R4.64] ;  /* 0x0000003604027981 */ /* 0x000ea8000c1e1900 */
[----:B------:R-:W2:Y:S02]  /*10ca0*/  LDG.E R3, desc[UR54][R4.64+0x4] ;  /* 0x0000043604037981 */ /* 0x000ea4000c1e1900 */
[----:B--2---:R-:W-:-:S07]  /*10cb0*/  IMAD.IADD R3, R3, 0x1, -R2 ;  /* 0x0000000103037824 */ /* 0x004fce00078e0a02 */
.L_x_4862:
[----:B-1----:R-:W2:Y:S01]  /*10cc0*/  LDL R2, [R1+0x1c] ;  /* 0x00001c0001027983 */ /* 0x002ea20000100800 */
[----:B-----5:R-:W-:Y:S01]  /*10cd0*/  IMAD.IADD R3, R3, 0x1, -R0 ;  /* 0x0000000103037824 */ /* 0x020fe200078e0a00 */
[----:B------:R-:W-:Y:S01]  /*10ce0*/  BSSY B6, `(.L_x_4863) ;  /* 0x00003a2000067945 */ /* 0x000fe20003800000 */
[----:B--2---:R-:W-:-:S04]  /*10cf0*/  LEA R0, R2, 0x11f, 0x7 ;  /* 0x0000011f02007811 */ /* 0x004fc800078e38ff */
[C---:B------:R-:W-:Y:S01]  /*10d00*/  IADD3 R0, R3.reuse, R0, -R8 ;  /* 0x0000000003007210 */ /* 0x040fe20007ffe808 */
[----:B------:R-:W-:-:S04]  /*10d10*/  VIADD R3, R3, 0x9f ;  /* 0x0000009f03037836 */ /* 0x000fc80000000000 */
[----:B------:R-:W-:-:S04]  /*10d20*/  IMAD.HI R3, R3, 0x66666667, RZ ;  /* 0x6666666703037827 */ /* 0x000fc800078e02ff */
[----:B------:R-:W-:Y:S01]  /*10d30*/  IMAD.HI R2, R0, 0x66666667, RZ ;  /* 0x6666666700027827 */ /* 0x000fe200078e02ff */
[----:B------:R-:W-:-:S04]  /*10d40*/  SHF.R.U32.HI R0, RZ, 0x1f, R3 ;  /* 0x0000001fff007819 */ /* 0x000fc80000011603 */
[----:B------:R-:W-:Y:S02]  /*10d50*/  LEA.HI.SX32 R0, R3, R0, 0x1a ;  /* 0x0000000003007211 */ /* 0x000fe400078fd2ff */
[----:B------:R-:W-:-:S04]  /*10d60*/  SHF.R.U32.HI R3, RZ, 0x1f, R2 ;  /* 0x0000001fff037819 */ /* 0x000fc80000011602 */
[----:B------:R-:W-:-:S04]  /*10d70*/  LEA.HI.SX32 R3, R2, R3, 0x1a ;  /* 0x0000000302037211 */ /* 0x000fc800078fd2ff */
[----:B0-----:R-:W-:-:S04]  /*10d80*/  VIMNMX R4, R0, R3, PT ;  /* 0x0000000300047248 */ /* 0x001fc80003fe0100 */
[----:B------:R-:W-:Y:S01]  /*10d90*/  ISETP.GT.AND P0, PT, R4, RZ, PT ;  /* 0x000000ff0400720c */ /* 0x000fe20003f04270 */
[----:B------:R0:W-:-:S12]  /*10da0*/  STL [R1], R4 ;  /* 0x0000000401007387 */ /* 0x0001d80000100800 */
        /* <DEDUP_REMOVED lines=19> */
.L_x_4864:
        /* <DEDUP_REMOVED lines=23> */
.L_x_4866:
        /* <DEDUP_REMOVED lines=20> */
.L_x_4867:
        /* <DEDUP_REMOVED lines=20> */
.L_x_4868:
        /* <DEDUP_REMOVED lines=18> */
.L_x_4869:
[----:B------:R-:W0:Y:S01]  /*113f0*/  LDC R0, c[0x0][0x428] ;  /* 0x00010a00ff007b82 */ /* 0x000e220000000800 */
[----:B------:R-:W-:Y:S01]  /*11400*/  ULDC.64 UR4, c[0x0][0x9f8] ;  /* 0x00027e0000047ab9 */ /* 0x000fe20000000a00 */
[----:B------:R-:W2:Y:S01]  /*11410*/  LDL.LU R7, [R1+0x4] ;  /* 0x0000040001077983 */ /* 0x000ea20000300800 */
[----:B------:R-:W-:Y:S01]  /*11420*/  UISETP.NE.U32.AND UP0, UPT, UR4, URZ, UPT ;  /* 0x0000003f0400728c */ /* 0x000fe2000bf05070 */
[----:B------:R-:W-:Y:S01]  /*11430*/  IMAD.U32 R18, RZ, RZ, UR38 ;  /* 0x00000026ff127e24 */ /* 0x000fe2000f8e00ff */
[----:B------:R-:W-:Y:S01]  /*11440*/  ULDC.64 UR14, c[0x0][0xa08] ;  /* 0x00028200000e7ab9 */ /* 0x000fe20000000a00 */
[----:B------:R-:W2:Y:S01]  /*11450*/  LDL.LU R6, [R1+0x1c] ;  /* 0x00001c0001067983 */ /* 0x000ea20000300800 */
[----:B------:R-:W-:Y:S01]  /*11460*/  UISETP.NE.AND.EX UP0, UPT, UR5, URZ, UPT, UP0 ;  /* 0x0000003f0500728c */ /* 0x000fe2000bf05300 */
[----:B------:R-:W-:Y:S01]  /*11470*/  IMAD.U32 R5, RZ, RZ, UR45 ;  /* 0x0000002dff057e24 */ /* 0x000fe2000f8e00ff */
[----:B------:R-:W1:Y:S04]  /*11480*/  S2R R4, SR_TID.X ;  /* 0x0000000000047919 */ /* 0x000e680000002100 */
[----:B------:R-:W-:-:S05]  /*11490*/  PLOP3.LUT P1, PT, PT, PT, UP0, 0x80, 0x0 ;  /* 0x000000000000781c */ /* 0x000fca0003f2f008 */
[----:B------:R-:W-:-:S04]  /*114a0*/  @UP0 UIADD3 UR4, UP1, UR43, UR4, URZ ;  /* 0x000000042b040290 */ /* 0x000fc8000ff3e03f */
[----:B------:R-:W-:Y:S01]  /*114b0*/  @UP0 UIADD3.X UR5, UR44, UR5, URZ, UP1, !UPT ;  /* 0x000000052c050290 */ /* 0x000fe20008ffe43f */
[----:B0-----:R-:W-:Y:S01]  /*114c0*/  ISETP.NE.AND P0, PT, R0, 0x1, PT ;  /* 0x000000010000780c */ /* 0x001fe20003f05270 */
[----:B------:R-:W-:-:S12]  /*114d0*/  IMAD.U32 R2, RZ, RZ, UR4 ;  /* 0x00000004ff027e24 */ /* 0x000fd8000f8e00ff */
[----:B------:R-:W0:Y:S01]  /*114e0*/  @P0 LDC R0, c[0x0][0x42c] ;  /* 0x00010b00ff000b82 */ /* 0x000e220000000800 */
[----:B-1----:R-:W-:-:S07]  /*114f0*/  LOP3.LUT R10, R4, 0x7f, RZ, 0xc0, !PT ;  /* 0x0000007f040a7812 */ /* 0x002fce00078ec0ff */
[----:B------:R-:W1:Y:S01]  /*11500*/  @P0 LDC R3, c[0x0][0x430] ;  /* 0x00010c00ff030b82 */ /* 0x000e620000000800 */
[----:B0-----:R-:W-:-:S05]  /*11510*/  @P0 IMAD.HI.U32 R0, R0, UR38, RZ ;  /* 0x0000002600000c27 */ /* 0x001fca000f8e00ff */
[----:B-1----:R-:W-:Y:S01]  /*11520*/  @P0 SHF.R.U32.HI R18, RZ, R3, R0 ;  /* 0x00000003ff120219 */ /* 0x002fe20000011600 */
        /* <DEDUP_REMOVED lines=12> */
[----:B0-----:R-:W0:Y:S03]  /*115f0*/  LDC.64 R2, c[0x0][0x3f8] ;  /* 0x0000fe00ff027b82 */ /* 0x001e260000000a00 */
[----:B------:R-:W-:Y:S01]  /*11600*/  LOP3.LUT R4, R4, 0x3, RZ, 0xc0, !PT ;  /* 0x0000000304047812 */ /* 0x000fe200078ec0ff */
[----:B------:R-:W-:-:S05]  /*11610*/  VOTEU.ALL UP1, P1 ;  /* 0x00000000003f7886 */ /* 0x000fca0000820000 */
[----:B------:R-:W-:-:S04]  /*11620*/  @!UP1 UIADD3 UR12, UP0, UR50, 0x270, URZ ;  /* 0x00000270320c9890 */ /* 0x000fc8000ff1e03f */
[----:B------:R-:W-:Y:S01]  /*11630*/  @!UP1 UIADD3.X UR13, URZ, UR51, URZ, UP0, !UPT ;  /* 0x000000333f0d9290 */ /* 0x000fe200087fe43f */
[----:B--2---:R-:W-:Y:S01]  /*11640*/  IMAD R6, R6, 0x80, R7 ;  /* 0x0000008006067824 */ /* 0x004fe200078e0207 */
[----:B------:R-:W-:Y:S02]  /*11650*/  SEL R7, RZ, UR45, P0 ;  /* 0x0000002dff077c07 */ /* 0x000fe40008000000 */
[----:B0-----:R-:W-:Y:S01]  /*11660*/  LOP3.LUT P0, RZ, R2, UR14, RZ, 0xfc, !PT ;  /* 0x0000000e02ff7c12 */ /* 0x001fe2000f80fcff */
[----:B------:R-:W-:Y:S01]  /*11670*/  UMOV UR14, 0xffffffff ;  /* 0xffffffff000e7882 */ /* 0x000fe20000000000 */
[----:B------:R-:W-:Y:S02]  /*11680*/  R2UR UR37, R6 ;  /* 0x00000000062572ca */ /* 0x000fe400000e0000 */
[----:B------:R-:W-:Y:S02]  /*11690*/  R2UR UR39, R7 ;  /* 0x00000000072772ca */ /* 0x000fe400000e0000 */
[----:B------:R-:W-:-:S09]  /*116a0*/  LOP3.LUT P0, RZ, R3, UR15, RZ, 0xfc, P0 ;  /* 0x0000000f03ff7c12 */ /* 0x000fd2000800fcff */
[----:B------:R-:W-:Y:S01]  /*116b0*/  UMOV UR5, UR37 ;  /* 0x0000002500057c82 */ /* 0x000fe20008000000 */
[----:B------:R-:W-:Y:S01]  /*116c0*/  UMOV UR9, UR37 ;  /* 0x0000002500097c82 */ /* 0x000fe20008000000 */
        /* <DEDUP_REMOVED lines=11> */
.L_x_4942:
[----:B-1----:R-:W-:Y:S02]  /*11780*/  ISETP.NE.AND P0, PT, R14, RZ, PT ;  /* 0x000000ff0e00720c */ /* 0x002fe40003f05270 */
[----:B------:R-:W-:-:S11]  /*11790*/  PLOP3.LUT P6, PT, PT, PT, PT, 0x8, 0x0 ;  /* 0x000000000000781c */ /* 0x000fd60003fce170 */
[----:B------:R-:W-:Y:S05]  /*117a0*/  @P0 BRA `(.L_x_4871) ;  /* 0x00000008001c0947 */ /* 0x000fea0003800000 */
[----:B0-----:R-:W2:Y:S01]  /*117b0*/  LDL R4, [R1] ;  /* 0x0000000001047983 */ /* 0x001ea20000100800 */
[----:B------:R-:W-:Y:S01]  /*117c0*/  UMOV UR4, 0xffffffff ;  /* 0xffffffff00047882 */ /* 0x000fe20000000000 */
[----:B--2---:R-:W-:Y:S02]  /*117d0*/  VIADD R8, R4, 0xffffffff ;  /* 0xffffffff04087836 */ /* 0x004fe40000000000 */
[----:B------:R-:W-:Y:S05]  /*117e0*/  BRA.DIV UR4, `(.L_x_4872) ;  /* 0x0000004204b47947 */ /* 0x000fea000b800000 */
[----:B------:R-:W-:-:S13]  /*117f0*/  ELECT P6, URZ, PT ;  /* 0x00000000003f782f */ /* 0x000fda00038c0000 */
.L_x_4945:
        /* <DEDUP_REMOVED lines=24> */
.L_x_4874:
[----:B0-----:R-:W2:Y:S01]  /*11980*/  LDL R2, [R1+0x8] ;  /* 0x0000080001027983 */ /* 0x001ea20000100800 */
[----:B------:R-:W-:Y:S02]  /*11990*/  LEA R4, R19, UR41, 0x3 ;  /* 0x0000002913047c11 */ /* 0x000fe4000f8e18ff */
[----:B------:R-:W-:Y:S02]  /*119a0*/  ISETP.NE.AND P0, PT, R10, RZ, PT ;  /* 0x000000ff0a00720c */ /* 0x000fe40003f05270 */
[----:B--2---:R-:W-:-:S04]  /*119b0*/  SHF.L.U32 R3, R2, 0x1f, RZ ;  /* 0x0000001f02037819 */ /* 0x004fc800000006ff */
[----:B------:R-:W0:Y:S02]  /*119c0*/  SYNCS.PHASECHK.TRANS64.TRYWAIT P2, [R4+URZ+0x33480], R3 ;  /* 0x03348003040075a7 */ /* 0x000e24000804017f */
[----:B0-----:R-:W-:Y:S05]  /*119d0*/  @!P2 BRA `(.L_x_4875) ;  /* 0x000000400058a947 */ /* 0x001fea0003800000 */
.L_x_4946:
        /* <DEDUP_REMOVED lines=8> */
.L_x_4876:
[----:B------:R-:W2:Y:S01]  /*11a60*/  LDL R5, [R1+0x14] ;  /* 0x0000140001057983 */ /* 0x000ea20000100800 */
        /* <DEDUP_REMOVED lines=28> */
.L_x_4947:
        /* <DEDUP_REMOVED lines=8> */
.L_x_4878:
        /* <DEDUP_REMOVED lines=24> */
.L_x_4873:
        /* <DEDUP_REMOVED lines=31> */
.L_x_4871:
[----:B01----:R-:W2:Y:S04]  /*12020*/  LDL.LU R4, [R1+0x20] ;  /* 0x0000200001047983 */ /* 0x003ea80000300800 */
[----:B------:R-:W3:Y:S01]  /*12030*/  LDL R3, [R1] ;  /* 0x0000000001037983 */ /* 0x000ee20000100800 */
[----:B------:R-:W-:Y:S01]  /*12040*/  BSSY B0, `(.L_x_4879) ;  /* 0x000000a000007945 */ /* 0x000fe20003800000 */
[----:B--2---:R-:W-:Y:S01]  /*12050*/  VIADD R4, R4, 0x1 ;  /* 0x0000000104047836 */ /* 0x004fe20000000000 */
[----:B---3--:R-:W-:-:S04]  /*12060*/  ISETP.GE.AND P2, PT, R3, 0x2, PT ;  /* 0x000000020300780c */ /* 0x008fc80003f46270 */
[----:B------:R0:W-:Y:S01]  /*12070*/  STL [R1+0x20], R4 ;  /* 0x0000200401007387 */ /* 0x0001e20000100800 */
[----:B------:R-:W-:-:S04]  /*12080*/  LEA.HI R2, R4, R4, RZ, 0x1 ;  /* 0x0000000404027211 */ /* 0x000fc800078f08ff */
[----:B------:R-:W-:-:S05]  /*12090*/  LOP3.LUT R2, R2, 0xfffffffe, RZ, 0xc0, !PT ;  /* 0xfffffffe02027812 */ /* 0x000fca00078ec0ff */
[----:B------:R-:W-:-:S05]  /*120a0*/  IMAD.IADD R2, R4, 0x1, -R2 ;  /* 0x0000000104027824 */ /* 0x000fca00078e0a02 */
[----:B------:R-:W-:-:S04]  /*120b0*/  SHF.L.U32 R2, R2, 0x1f, RZ ;  /* 0x0000001f02027819 */ /* 0x000fc800000006ff */
[----:B------:R-:W1:Y:S02]  /*120c0*/  SYNCS.PHASECHK.TRANS64.TRYWAIT P0, [UR41+0x33420], R2 ;  /* 0x03342002ff0075a7 */ /* 0x000e640008000169 */
[----:B01----:R-:W-:Y:S05]  /*120d0*/  @!P0 BRA `(.L_x_4880) ;  /* 0x0000003800c08947 */ /* 0x003fea0003800000 */
.L_x_4948:
[----:B------:R-:W-:Y:S05]  /*120e0*/  BSYNC B0 ;  /* 0x0000000000007941 */ /* 0x000fea0003800000 */
.L_x_4879:
[----:B------:R-:W-:Y:S05]  /*120f0*/  @!P2 BRA `(.L_x_4881) ;  /* 0x00000018000ca947 */ /* 0x000fea0003800000 */
[----:B0-----:R-:W2:Y:S04]  /*12100*/  LDL.LU R3, [R1] ;  /* 0x0000000001037983 */ /* 0x001ea80000300800 */
[----:B------:R0:W5:Y:S01]  /*12110*/  LDL.LU R2, [R1+0x8] ;  /* 0x0000080001027983 */ /* 0x0001620000300800 */
[----:B------:R-:W-:Y:S02]  /*12120*/  IMAD.MOV.U32 R8, RZ, RZ, R19 ;  /* 0x000000ffff087224 */ /* 0x000fe400078e0013 */
[----:B0-2---:R-:W-:-:S07]  /*12130*/  VIADD R3, R3, 0xfffffffe ;  /* 0xfffffffe03037836 */ /* 0x005fce0000000000 */
.L_x_4905:
        /* <DEDUP_REMOVED lines=28> */
[----:B------:R-:W-:-:S04]  /*12300*/  IMAD.WIDE.U32 R4, R6, UR6, R4 ;  /* 0x0000000606047c25 */ /* 0x000fc8000f8e0004 */
[----:B------:R-:W-:Y:S01]  /*12310*/  IMAD.IADD R0, R0, 0x1, R5 ;  /* 0x0000000100007824 */ /* 0x000fe200078e0205 */
[----:B------:R-:W-:-:S04]  /*12320*/  LEA R6, P0, R4, UR4, 0x2 ;  /* 0x0000000404067c11 */ /* 0x000fc8000f8010ff */
[----:B------:R-:W-:-:S05]  /*12330*/  LEA.HI.X R7, R4, UR5, R0, 0x2, P0 ;  /* 0x0000000504077c11 */ /* 0x000fca00080f1400 */
[----:B------:R1:W5:Y:S04]  /*12340*/  LDG.E R0, desc[UR54][R6.64] ;  /* 0x0000003606007981 */ /* 0x000368000c1e1900 */
.L_x_4884:
[----:B-1----:R-:W-:Y:S01]  /*12350*/  LEA R6, R19, UR41, 0x3 ;  /* 0x0000002913067c11 */ /* 0x002fe2000f8e18ff */
[----:B------:R-:W1:Y:S01]  /*12360*/  S2R R4, SR_TID.X ;  /* 0x0000000000047919 */ /* 0x000e620000002100 */
[----:B------:R-:W-:Y:S01]  /*12370*/  SHF.L.U32 R5, R10, 0x1f, RZ ;  /* 0x0000001f0a057819 */ /* 0x000fe200000006ff */
[----:B------:R-:W-:Y:S03]  /*12380*/  BSSY B1, `(.L_x_4885) ;  /* 0x0000005000017945 */ /* 0x000fe60003800000 */
[----:B------:R-:W2:Y:S01]  /*12390*/  SYNCS.PHASECHK.TRANS64.TRYWAIT P0, [R6+URZ+0x33480], R5 ;  /* 0x03348005060075a7 */ /* 0x000ea2000800017f */
[----:B-1----:R-:W-:-:S04]  /*123a0*/  LOP3.LUT R4, R4, 0x7f, RZ, 0xc0, !PT ;  /* 0x0000007f04047812 */ /* 0x002fc800078ec0ff */
[----:B------:R-:W-:Y:S01]  /*123b0*/  ISETP.NE.AND P2, PT, R4, RZ, PT ;  /* 0x000000ff0400720c */ /* 0x000fe20003f45270 */
[----:B--2---:R-:W-:-:S12]  /*123c0*/  @!P0 BRA `(.L_x_4886) ;  /* 0x00000038001c8947 */ /* 0x004fd80003800000 */
.L_x_4949:
[----:B------:R-:W-:Y:S05]  /*123d0*/  BSYNC B1 ;  /* 0x0000000000017941 */ /* 0x000fea0003800000 */
.L_x_4885:
[----:B------:R-:W-:Y:S04]  /*123e0*/  BSSY B1, `(.L_x_4887) ;  /* 0x0000009000017945 */ /* 0x000fe80003800000 */
        /* <DEDUP_REMOVED lines=8> */
.L_x_4888:
[----:B------:R-:W-:Y:S05]  /*12470*/  BSYNC B1 ;  /* 0x0000000000017941 */ /* 0x000fea0003800000 */
.L_x_4887:
[----:B------:R-:W2:Y:S01]  /*12480*/  LDL R7, [R1+0x14] ;  /* 0x0000140001077983 */ /* 0x000ea20000100800 */
        /* <DEDUP_REMOVED lines=10> */
[----:B0-----:R-:W-:Y:S02]  /*12530*/  VIADD R10, R4, 0xf200 ;  /* 0x0000f200040a7836 */ /* 0x001fe40000000000 */
[----:B--2---:R-:W-:Y:S02]  /*12540*/  IMAD R9, R9, 0xa0, R7 ;  /* 0x000000a009097824 */ /* 0x004fe400078e0207 */
[----:B------:R-:W-:-:S07]  /*12550*/  VIADD R7, R6, 0x33470 ;  /* 0x0003347006077836 */ /* 0x000fce0000000000 */
.L_x_4889:
        /* <DEDUP_REMOVED lines=8> */
[----:B0-----:R-:W-:Y:S05]  /*125e0*/  @P0 BRA.U.ANY `(.L_x_4889) ;  /* 0xfffffffd00dc0947 */ /* 0x001fea000393ffff */
[----:B------:R-:W-:Y:S01]  /*125f0*/  IMAD.MOV.U32 R13, RZ, RZ, 0x40 ;  /* 0x00000040ff0d7424 */ /* 0x000fe200078e00ff */
[----:B------:R-:W-:Y:S01]  /*12600*/  R2UR UR12, R18 ;  /* 0x00000000120c72ca */ /* 0x000fe200000e0000 */
[----:B------:R-:W-:Y:S01]  /*12610*/  VIADD R10, R4, 0x11a00 ;  /* 0x00011a00040a7836 */ /* 0x000fe20000000000 */
[----:B------:R-:W-:Y:S01]  /*12620*/  PLOP3.LUT P0, PT, PT, PT, PT, 0x80, 0x0 ;  /* 0x000000000000781c */ /* 0x000fe20003f0f070 */
[----:B------:R-:W-:Y:S01]  /*12630*/  UMOV UR6, 0x0 ;  /* 0x0000000000067882 */ /* 0x000fe20000000000 */
[----:B------:R-:W-:Y:S01]  /*12640*/  R2UR UR10, R13 ;  /* 0x000000000d0a72ca */ /* 0x000fe200000e0000 */
[----:B------:R-:W-:-:S14]  /*12650*/  UMOV UR7, 0x14f00000 ;  /* 0x14f0000000077882 */ /* 0x000fdc0000000000 */
.L_x_4890:
        /* <DEDUP_REMOVED lines=16> */
.L_x_4891:
        /* <DEDUP_REMOVED lines=9> */
[----:B------:R-:W0:Y:S01]  /*127f0*/  SYNCS.PHASECHK.TRANS64.TRYWAIT P0, [R6+URZ+0x33440], R5 ;  /* 0x03344005060075a7 */ /* 0x000e22000800017f */
[----:B------:R-:W-:Y:S04]  /*12800*/  BSSY B1, `(.L_x_4892) ;  /* 0x0000002000017945 */ /* 0x000fe80003800000 */
[----:B0-----:R-:W-:Y:S05]  /*12810*/  @!P0 BRA `(.L_x_4893) ;  /* 0x00000034001c8947 */ /* 0x001fea0003800000 */
.L_x_4950:
[----:B------:R-:W-:Y:S05]  /*12820*/  BSYNC B1 ;  /* 0x0000000000017941 */ /* 0x000fea0003800000 */
.L_x_4892:
[----:B------:R-:W-:Y:S01]  /*12830*/  BSSY B1, `(.L_x_4894) ;  /* 0x000000b000017945 */ /* 0x000fe20003800000 */
[----:B------:R-:W-:Y:S02]  /*12840*/  IMAD.MOV.U32 R10, RZ, RZ, 0x0 ;  /* 0x00000000ff0a7424 */ /* 0x000fe400078e00ff */
[----:B------:R-:W-:Y:S01]  /*12850*/  IMAD.MOV.U32 R11, RZ, RZ, 0x14f00000 ;  /* 0x14f00000ff0b7424 */ /* 0x000fe200078e00ff */
[----:B------:R-:W-:Y:S06]  /*12860*/  @P2 BRA `(.L_x_4895) ;  /* 0x00000000001c2947 */ /* 0x000fec0003800000 */
[----:B------:R-:W2:Y:S01]  /*12870*/  S2R R7, SR_TID.X ;  /* 0x0000000000077919 */ /* 0x000ea20000002100 */
[----:B01----:R-:W-:-:S04]  /*12880*/  IMAD.MOV.U32 R5, RZ, RZ, 0x7800 ;  /* 0x00007800ff057424 */ /* 0x003fc800078e00ff */
[----:B------:R3:W-:Y:S01]  /*12890*/  SYNCS.ARRIVE.TRANS64 RZ, [R6+URZ+0x33430], R5 ;  /* 0x0334300506ff79a7 */ /* 0x0007e2000800003f */
[----:B--2---:R-:W-:-:S04]  /*128a0*/  LOP3.LUT R7, R7, 0x1f, RZ, 0xc0, !PT ;  /* 0x0000001f07077812 */ /* 0x004fc800078ec0ff */
[----:B------:R-:W-:-:S13]  /*128b0*/  ISETP.NE.AND P0, PT, R7, RZ, PT ;  /* 0x000000ff0700720c */ /* 0x000fda0003f05270 */
[----:B---3--:R-:W-:Y:S05]  /*128c0*/  @!P0 BRA `(.L_x_4895) ;  /* 0x0000000000048947 */ /* 0x008fea0003800000 */
[----:B------:R-:W-:Y:S01]  /*128d0*/  BPT.TRAP 0x1 ;  /* 0x000000040000795c */ /* 0x000fe20000300000 */
.L_x_4895:
[----:B------:R-:W-:Y:S05]  /*128e0*/  BSYNC B1 ;  /* 0x0000000000017941 */ /* 0x000fea0003800000 */
.L_x_4894:
[----:B------:R-:W-:Y:S01]  /*128f0*/  R2UR UR10, R14 ;  /* 0x000000000e0a72ca */ /* 0x000fe200000e0000 */
[----:B------:R-:W-:Y:S01]  /*12900*/  UIADD3 UR4, UP0, UR50, 0x370, URZ ;  /* 0x0000037032047890 */ /* 0x000fe2000ff1e03f */
[----:B------:R-:W-:Y:S01]  /*12910*/  R2UR UR6, R10 ;  /* 0x000000000a0672ca */ /* 0x000fe200000e0000 */
[----:B01----:R-:W-:Y:S01]  /*12920*/  VIADD R6, R6, 0x33430 ;  /* 0x0003343006067836 */ /* 0x003fe20000000000 */
[----:B------:R-:W-:Y:S01]  /*12930*/  R2UR UR7, R11 ;  /* 0x000000000b0772ca */ /* 0x000fe200000e0000 */
[----:B------:R-:W-:Y:S01]  /*12940*/  VIADD R5, R4, 0x24200 ;  /* 0x0002420004057836 */ /* 0x000fe20000000000 */
[----:B------:R-:W-:Y:S01]  /*12950*/  R2UR UR12, R18 ;  /* 0x00000000120c72ca */ /* 0x000fe200000e0000 */
[----:B------:R-:W-:Y:S01]  /*12960*/  UIADD3.X UR5, URZ, UR51, URZ, UP0, !UPT ;  /* 0x000000333f057290 */ /* 0x000fe200087fe43f */
[----:B------:R-:W-:-:S13]  /*12970*/  PLOP3.LUT P0, PT, PT, PT, PT, 0x80, 0x0 ;  /* 0x000000000000781c */ /* 0x000fda0003f0f070 */
.L_x_4896:
        /* <DEDUP_REMOVED lines=9> */
[----:B------:R-:W-:Y:S01]  /*12a10*/  R2UR UR10, R13 ;  /* 0x000000000d0a72ca */ /* 0x000fe200000e0000 */
[----:B------:R-:W-:Y:S01]  /*12a20*/  VIADD R5, R4, 0x26a00 ;  /* 0x00026a0004057836 */ /* 0x000fe20000000000 */
[----:B------:R-:W-:Y:S02]  /*12a30*/  R2UR UR6, R10 ;  /* 0x000000000a0672ca */ /* 0x000fe400000e0000 */
[----:B------:R-:W-:Y:S02]  /*12a40*/  R2UR UR7, R11 ;  /* 0x000000000b0772ca */ /* 0x000fe400000e0000 */
[----:B------:R-:W-:Y:S02]  /*12a50*/  R2UR UR12, R18 ;  /* 0x00000000120c72ca */ /* 0x000fe400000e0000 */
[----:B------:R-:W-:-:S13]  /*12a60*/  PLOP3.LUT P0, PT, PT, PT, PT, 0x80, 0x0 ;  /* 0x000000000000781c */ /* 0x000fda0003f0f070 */
.L_x_4897:
        /* <DEDUP_REMOVED lines=15> */
.L_x_4898:
        /* <DEDUP_REMOVED lines=9> */
.L_x_4883:
[----:B------:R-:W-:Y:S05]  /*12bf0*/  BSYNC B0 ;  /* 0x0000000000007941 */ /* 0x000fea0003800000 */
.L_x_4882:
[----:B------:R-:W-:-:S06]  /*12c00*/  UISETP.NE.AND UP0, UPT, UR42, 0x3, UPT ;  /* 0x000000032a00788c */ /* 0x000fcc000bf05270 */
[----:B------:R-:W-:-:S13]  /*12c10*/  PLOP3.LUT P0, PT, PT, PT, UP0, 0x80, 0x0 ;  /* 0x000000000000781c */ /* 0x000fda0003f0f008 */
[----:B------:R-:W-:Y:S05]  /*12c20*/  @!P0 BRA `(.L_x_4899) ;  /* 0x0000000000048947 */ /* 0x000fea0003800000 */
[----:B------:R-:W-:Y:S01]  /*12c30*/  BPT.TRAP 0x1 ;  /* 0x000000040000795c */ /* 0x000fe20000300000 */
.L_x_4899:
[----:B------:R-:W-:Y:S01]  /*12c40*/  IMAD.U32 R4, RZ, RZ, UR47 ;  /* 0x0000002fff047e24 */ /* 0x000fe2000f8e00ff */
[----:B------:R-:W-:Y:S01]  /*12c50*/  LEA R12, R8, UR41, 0x3 ;  /* 0x00000029080c7c11 */ /* 0x000fe2000f8e18ff */
[----:B------:R-:W-:Y:S03]  /*12c60*/  BSSY B0, `(.L_x_4900) ;  /* 0x0000006000007945 */ /* 0x000fe60003800000 */
[----:B------:R-:W-:Y:S02]  /*12c70*/  ISETP.NE.AND P0, PT, R4, 0x3, PT ;  /* 0x000000030400780c */ /* 0x000fe40003f05270 */
[----:B------:R-:W-:-:S04]  /*12c80*/  LOP3.LUT R4, R2, 0x1, RZ, 0x3c, !PT ;  /* 0x0000000102047812 */ /* 0x000fc800078e3cff */
[----:B------:R-:W-:-:S04]  /*12c90*/  SHF.L.U32 R4, R4, 0x1f, RZ ;  /* 0x0000001f04047819 */ /* 0x000fc800000006ff */
[----:B------:R-:W1:Y:S02]  /*12ca0*/  SYNCS.PHASECHK.TRANS64.TRYWAIT P2, [R12+URZ+0x33470], R4 ;  /* 0x033470040c0075a7 */ /* 0x000e64000804017f */
[----:B-1----:R-:W-:Y:S05]  /*12cb0*/  @!P2 BRA `(.L_x_4901) ;  /* 0x000000300008a947 */ /* 0x002fea0003800000 */
.L_x_4951:
[----:B------:R-:W-:Y:S05]  /*12cc0*/  BSYNC B0 ;  /* 0x0000000000007941 */ /* 0x000fea0003800000 */
.L_x_4900:
[----:B------:R-:W-:Y:S05]  /*12cd0*/  @!P0 BRA `(.L_x_4902) ;  /* 0x0000000000048947 */ /* 0x000fea0003800000 */
[----:B------:R-:W-:Y:S01]  /*12ce0*/  BPT.TRAP 0x1 ;  /* 0x000000040000795c */ /* 0x000fe20000300000 */
.L_x_4902:
[----:B-1----:R-:W-:Y:S01]  /*12cf0*/  SHF.L.U32 R4, R2, 0x1f, RZ ;  /* 0x0000001f02047819 */ /* 0x002fe200000006ff */
[----:B------:R-:W-:-:S03]  /*12d00*/  IMAD R2, R8, 0x7800, RZ ;  /* 0x0000780008027824 */ /* 0x000fc600078e02ff */
[----:B------:R-:W1:Y:S02]  /*12d10*/  SYNCS.PHASECHK.TRANS64.TRYWAIT P2, [R12+URZ+0x33460], R4 ;  /* 0x033460040c0075a7 */ /* 0x000e64000804017f */
[----:B-1----:R-:W-:Y:S05]  /*12d20*/  @!P2 BRA `(.L_x_4903) ;  /* 0x000000300000a947 */ /* 0x002fea0003800000 */
.L_x_4952:
[C---:B------:R-:W-:Y:S01]  /*12d30*/  LOP3.LUT R13, R2.reuse, R17, RZ, 0xfc, !PT ;  /* 0x00000011020d7212 */ /* 0x040fe200078efcff */
[----:B------:R-:W-:Y:S05]  /*12d40*/  WARPSYNC.ALL ;  /* 0x0000000000007948 */ /* 0x000fea0003800000 */
[----:B-1----:R1:W2:Y:S01]  /*12d50*/  LDSM.16.MT88.4 R4, [R13+UR41+0xf200] ;  /* 0x00f200290d04783b */ /* 0x0022a20008004200 */
[----:B------:R-:W-:Y:S02]  /*12d60*/  IMAD.U32 R14, RZ, RZ, UR41 ;  /* 0x00000029ff0e7e24 */ /* 0x000fe4000f8e00ff */
[----:B------:R-:W-:Y:S02]  /*12d70*/  VIADD R15, R2, 0x2800 ;  /* 0x00002800020f7836 */ /* 0x000fe40000000000 */
[----:B------:R-:W-:-:S02]  /*12d80*/  VIADD R14, R14, 0x200 ;  /* 0x000002000e0e7836 */ /* 0x000fc40000000000 */
[C---:B------:R-:W-:Y:S02]  /*12d90*/  VIADD R20, R2.reuse, 0x1800 ;  /* 0x0000180002147836 */ /* 0x040fe40000000000 */
[C---:B-1----:R-:W-:Y:S02]  /*12da0*/  VIADD R13, R2.reuse, 0x800 ;  /* 0x00000800020d7836 */ /* 0x042fe40000000000 */
[----:B------:R-:W-:Y:S01]  /*12db0*/  VIADD R21, R2, 0x5800 ;  /* 0x0000580002157836 */ /* 0x000fe20000000000 */
[C-C-:B--2---:R-:W-:Y:S02]  /*12dc0*/  PRMT R8, R4.reuse, 0x6420, R5.reuse ;  /* 0x0000642004087816 */ /* 0x144fe40000000005 */
[----:B------:R-:W-:Y:S02]  /*12dd0*/  PRMT R9, R4, 0x7531, R5 ;  /* 0x0000753104097816 */ /* 0x000fe40000000005 */
[----:B------:R-:W-:Y:S02]  /*12de0*/  LOP3.LUT R4, R2, R16, RZ, 0xfc, !PT ;  /* 0x0000001002047212 */ /* 0x000fe400078efcff */
[----:B0-----:R-:W-:-:S02]  /*12df0*/  PRMT R10, R6, 0x6420, R7 ;  /* 0x00006420060a7816 */ /* 0x001fc40000000007 */
[----:B------:R-:W-:Y:S01]  /*12e00*/  PRMT R11, R6, 0x7531, R7 ;  /* 0x00007531060b7816 */ /* 0x000fe20000000007 */
[----:B------:R-:W-:-:S05]  /*12e10*/  IMAD.IADD R4, R14, 0x1, R4 ;  /* 0x000000010e047824 */ /* 0x000fca00078e0204 */
[----:B------:R0:W-:Y:S02]  /*12e20*/  STSM.16.M88.4 [R4], R8 ;  /* 0x0000000804007844 */ /* 0x0001e40000000200 */
[----:B0-----:R-:W-:-:S06]  /*12e30*/  LOP3.LUT R4, R15, R17, RZ, 0xfc, !PT ;  /* 0x000000110f047212 */ /* 0x001fcc00078efcff */
[----:B------:R-:W0:Y:S02]  /*12e40*/  LDSM.16.MT88.4 R4, [R4+UR41+0xf200] ;  /* 0x00f200290404783b */ /* 0x000e240008004200 */
[C-C-:B0-----:R-:W-:Y:S02]  /*12e50*/  PRMT R8, R4.reuse, 0x6420, R5.reuse ;  /* 0x0000642004087816 */ /* 0x141fe40000000005 */
        /* <DEDUP_REMOVED lines=8> */
[----:B0-----:R-:W-:-:S06]  /*12ee0*/  LOP3.LUT R4, R5, R17, RZ, 0xfc, !PT ;  /* 0x0000001105047212 */ /* 0x001fcc00078efcff */
[----:B------:R-:W0:Y:S02]  /*12ef0*/  LDSM.16.MT88.4 R4, [R4+UR41+0xf200] ;  /* 0x00f200290404783b */ /* 0x000e240008004200 */
[C-C-:B0-----:R-:W-:Y:S02]  /*12f00*/  PRMT R8, R4.reuse, 0x6420, R5.reuse ;  /* 0x0000642004087816 */ /* 0x141fe40000000005 */
        /* <DEDUP_REMOVED lines=8> */
[----:B0-----:R-:W-:Y:S01]  /*12f90*/  LOP3.LUT R4, R13, R17, RZ, 0xfc, !PT ;  /* 0x000000110d047212 */ /* 0x001fe200078efcff */
[----:B------:R-:W-:-:S04]  /*12fa0*/  IMAD.U32 R13, RZ, RZ, UR41 ;  /* 0x00000029ff0d7e24 */ /* 0x000fc8000f8e00ff */
[----:B------:R-:W-:Y:S01]  /*12fb0*/  VIADD R13, R13, 0x200 ;  /* 0x000002000d0d7836 */ /* 0x000fe20000000000 */
[----:B------:R-:W0:Y:S02]  /*12fc0*/  LDSM.16.MT88.4 R4, [R4+UR41+0xf200] ;  /* 0x00f200290404783b */ /* 0x000e240008004200 */
[C-C-:B0-----:R-:W-:Y:S02]  /*12fd0*/  PRMT R8, R4.reuse, 0x6420, R5.reuse ;  /* 0x0000642004087816 */ /* 0x141fe40000000005 */
[----:B------:R-:W-:Y:S02]  /*12fe0*/  PRMT R9, R4, 0x7531, R5 ;  /* 0x0000753104097816 */ /* 0x000fe40000000005 */
        /* <DEDUP_REMOVED lines=18> */
[----:B0-----:R-:W-:-:S06]  /*13110*/  LOP3.LUT R4, R21, R17, RZ, 0xfc, !PT ;  /* 0x0000001115047212 */ /* 0x001fcc00078efcff */
[----:B------:R-:W0:Y:S02]  /*13120*/  LDSM.16.MT88.4 R4, [R4+UR41+0xf200] ;  /* 0x00f200290404783b */ /* 0x000e240008004200 */
[C-C-:B0-----:R-:W-:Y:S02]  /*13130*/  PRMT R8, R4.reuse, 0x6420, R5.reuse ;  /* 0x0000642004087816 */ /* 0x141fe40000000005 */
        /* <DEDUP_REMOVED lines=15> */
[----:B------:R-:W-:Y:S01]  /*13230*/  LOP3.LUT R4, R13, R16, RZ, 0xfc, !PT ;  /* 0x000000100d047212 */ /* 0x000fe200078efcff */
[----:B------:R-:W-:Y:S01]  /*13240*/  VIADD R13, R2, 0x4000 ;  /* 0x00004000020d7836 */ /* 0x000fe20000000000 */
[C-C-:B------:R-:W-:Y:S02]  /*13250*/  PRMT R10, R6.reuse, 0x6420, R7.reuse ;  /* 0x00006420060a7816 */ /* 0x140fe40000000007 */
[----:B------:R-:W-:Y:S01]  /*13260*/  PRMT R11, R6, 0x7531, R7 ;  /* 0x00007531060b7816 */ /* 0x000fe20000000007 */
[----:B------:R-:W-:-:S05]  /*13270*/  IMAD.IADD R4, R14, 0x1, R4 ;  /* 0x000000010e047824 */ /* 0x000fca00078e0204 */
[----:B------:R0:W-:Y:S02]  /*13280*/  STSM.16.M88.4 [R4], R8 ;  /* 0x0000000804007844 */ /* 0x0001e40000000200 */
[----:B0-----:R-:W-:-:S05]  /*13290*/  VIADD R10, R2, 0x3800 ;  /* 0x00003800020a7836 */ /* 0x001fca0000000000 */
[----:B------:R-:W-:-:S06]  /*132a0*/  LOP3.LUT R4, R10, R17, RZ, 0xfc, !PT ;  /* 0x000000110a047212 */ /* 0x000fcc00078efcff */
[----:B------:R-:W0:Y:S02]  /*132b0*/  LDSM.16.MT88.4 R4, [R4+UR41+0xf200] ;  /* 0x00f200290404783b */ /* 0x000e240008004200 */
[C-C-:B0-----:R-:W-:Y:S02]  /*132c0*/  PRMT R8, R4.reuse, 0x6420, R5.reuse ;  /* 0x0000642004087816 */ /* 0x141fe40000000005 */
[----:B------:R-:W-:Y:S02]  /*132d0*/  PRMT R9, R4, 0x7531, R5 ;  /* 0x0000753104097816 */ /* 0x000fe40000000005 */
[----:B------:R-:W-:Y:S02]  /*132e0*/  LOP3.LUT R4, R10, R16, RZ, 0xfc, !PT ;  /* 0x000000100a047212 */ /* 0x000fe400078efcff */
[C-C-:B------:R-:W-:Y:S02]  /*132f0*/  PRMT R10, R6.reuse, 0x6420, R7.reuse ;  /* 0x00006420060a7816 */ /* 0x140fe40000000007 */
[----:B------:R-:W-:Y:S01]  /*13300*/  PRMT R11, R6, 0x7531, R7 ;  /* 0x00007531060b7816 */ /* 0x000fe20000000007 */
[----:B------:R-:W-:-:S05]  /*13310*/  IMAD.IADD R4, R14, 0x1, R4 ;  /* 0x000000010e047824 */ /* 0x000fca00078e0204 */
[----:B------:R0:W-:Y:S02]  /*13320*/  STSM.16.M88.4 [R4], R8 ;  /* 0x0000000804007844 */ /* 0x0001e40000000200 */
[C---:B0-----:R-:W-:Y:S02]  /*13330*/  LOP3.LUT R4, R15.reuse, R17, RZ, 0xfc, !PT ;  /* 0x000000110f047212 */ /* 0x041fe400078efcff */
[----:B------:R-:W-:-:S04]  /*13340*/  LOP3.LUT R15, R15, R16, RZ, 0xfc, !PT ;  /* 0x000000100f0f7212 */ /* 0x000fc800078efcff */
        /* <DEDUP_REMOVED lines=21> */
[----:B------:R-:W-:Y:S02]  /*134a0*/  VIADD R11, R2, 0x5000 ;  /* 0x00005000020b7836 */ /* 0x000fe40000000000 */
[----:B------:R-:W-:-:S03]  /*134b0*/  IMAD.U32 R13, RZ, RZ, UR41 ;  /* 0x00000029ff0d7e24 */ /* 0x000fc6000f8e00ff */
[----:B------:R-:W0:Y:S01]  /*134c0*/  LDSM.16.MT88.4 R4, [R4+UR41+0xf200] ;  /* 0x00f200290404783b */ /* 0x000e220008004200 */
[----:B------:R-:W-:Y:S01]  /*134d0*/  VIADD R13, R13, 0x200 ;  /* 0x000002000d0d7836 */ /* 0x000fe20000000000 */
        /* <DEDUP_REMOVED lines=8> */
[C---:B0-----:R-:W-:Y:S02]  /*13560*/  LOP3.LUT R4, R13.reuse, R17, RZ, 0xfc, !PT ;  /* 0x000000110d047212 */ /* 0x041fe400078efcff */
[----:B------:R-:W-:-:S04]  /*13570*/  LOP3.LUT R13, R13, R16, RZ, 0xfc, !PT ;  /* 0x000000100d0d7212 */ /* 0x000fc800078efcff */
[----:B------:R-:W0:Y:S02]  /*13580*/  LDSM.16.MT88.4 R4, [R4+UR41+0xf200] ;  /* 0x00f200290404783b */ /* 0x000e240008004200 */
[C-C-:B0-----:R-:W-:Y:S02]  /*13590*/  PRMT R10, R6.reuse, 0x6420, R7.reuse ;  /* 0x00006420060a7816 */ /* 0x141fe40000000007 */
        /* <DEDUP_REMOVED lines=10> */
[----:B0-----:R-:W-:-:S06]  /*13640*/  LOP3.LUT R4, R5, R17, RZ, 0xfc, !PT ;  /* 0x0000001105047212 */ /* 0x001fcc00078efcff */
[----:B------:R-:W0:Y:S02]  /*13650*/  LDSM.16.MT88.4 R4, [R4+UR41+0xf200] ;  /* 0x00f200290404783b */ /* 0x000e240008004200 */
[C-C-:B0-----:R-:W-:Y:S02]  /*13660*/  PRMT R8, R4.reuse, 0x6420, R5.reuse ;  /* 0x0000642004087816 */ /* 0x141fe40000000005 */
        /* <DEDUP_REMOVED lines=8> */
[----:B------:R-:W1:Y:S01]  /*136f0*/  LDSM.16.MT88.4 R4, [R4+UR41+0xf200] ;  /* 0x00f200290404783b */ /* 0x000e620008004200 */
[----:B0-----:R-:W-:-:S04]  /*13700*/  IMAD.U32 R15, RZ, RZ, UR41 ;  /* 0x00000029ff0f7e24 */ /* 0x001fc8000f8e00ff */
[----:B------:R-:W-:-:S04]  /*13710*/  VIADD R15, R15, 0x200 ;  /* 0x000002000f0f7836 */ /* 0x000fc80000000000 */
[C---:B------:R-:W-:Y:S01]  /*13720*/  IMAD.IADD R13, R15.reuse, 0x1, R13 ;  /* 0x000000010f0d7824 */ /* 0x040fe200078e020d */
[C-C-:B-1----:R-:W-:Y:S02]  /*13730*/  PRMT R8, R4.reuse, 0x6420, R5.reuse ;  /* 0x0000642004087816 */ /* 0x142fe40000000005 */
[----:B------:R-:W-:Y:S02]  /*13740*/  PRMT R9, R4, 0x7531, R5 ;  /* 0x0000753104097816 */ /* 0x000fe40000000005 */
[C-C-:B------:R-:W-:Y:S02]  /*13750*/  PRMT R10, R6.reuse, 0x6420, R7.reuse ;  /* 0x00006420060a7816 */ /* 0x140fe40000000007 */
        /* <DEDUP_REMOVED lines=19> */
.L_x_4904:
[----:B0-----:R2:W5:Y:S01]  /*13890*/  LDL R2, [R1+0x8] ;  /* 0x0000080001027983 */ /* 0x0015620000100800 */
[----:B-1----:R0:W-:Y:S01]  /*138a0*/  SYNCS.ARRIVE.TRANS64.A1T0 RZ, [R12+URZ+0x33450], RZ ;  /* 0x033450ff0cff79a7 */ /* 0x0021e2000810003f */
[----:B------:R-:W-:Y:S01]  /*138b0*/  BAR.SYNC.DEFER_BLOCKING 0x2, 0x80 ;  /* 0x0082000000007b1d */ /* 0x000fe20000010000 */
[C---:B------:R-:W-:Y:S01]  /*138c0*/  ISETP.GT.AND P0, PT, R3.reuse, RZ, PT ;  /* 0x000000ff0300720c */ /* 0x040fe20003f04270 */
[----:B------:R-:W-:Y:S02]  /*138d0*/  VIADD R3, R3, 0xffffffff ;  /* 0xffffffff03037836 */ /* 0x000fe40000000000 */
[----:B0-----:R-:W-:-:S05]  /*138e0*/  @!P1 VIADD R12, R12, 0x33480 ;  /* 0x000334800c0c9836 */ /* 0x001fca0000000000 */
[----:B------:R-:W-:Y:S01]  /*138f0*/  @!P1 PRMT R12, RZ, 0x654, R12 ;  /* 0x00000654ff0c9816 */ /* 0x000fe2000000000c */
[----:B------:R-:W-:-:S03]  /*13900*/  IMAD.MOV.U32 R8, RZ, RZ, R19 ;  /* 0x000000ffff087224 */ /* 0x000fc600078e0013 */
[----:B------:R2:W-:Y:S01]  /*13910*/  @!P1 SYNCS.ARRIVE.TRANS64.RED.A1T0 RZ, [R12+URZ], RZ ;  /* 0x000000ff0cff99a7 */ /* 0x0005e2000810043f */
[----:B------:R-:W-:Y:S05]  /*13920*/  @P0 BRA `(.L_x_4905) ;  /* 0xffffffe800040947 */ /* 0x000fea000383ffff */
.L_x_4881:
[----:B------:R-:W-:Y:S04]  /*13930*/  BSSY B0, `(.L_x_4906) ;  /* 0x000000f000007945 */ /* 0x000fe80003800000 */
[----:B------:R-:W-:Y:S05]  /*13940*/  @P1 BRA `(.L_x_4907) ;  /* 0x0000000000341947 */ /* 0x000fea0003800000 */
[----:B------:R-:W1:Y:S01]  /*13950*/  S2R R5, SR_LANEID ;  /* 0x0000000000057919 */ /* 0x000e620000000000 */
[----:B------:R-:W-:Y:S01]  /*13960*/  VOTEU.ANY UR4, UPT, PT ;  /* 0x0000000000047886 */ /* 0x000fe200038e0100 */
[----:B0----5:R-:W0:Y:S01]  /*13970*/  LDC.64 R2, c[0x0][0xc38] ;  /* 0x00030e00ff027b82 */ /* 0x021e220000000a00 */
[----:B------:R-:W1:Y:S02]  /*13980*/  FLO.U32 R0, UR4 ;  /* 0x0000000400007d00 */ /* 0x000e6400080e0000 */
[----:B-1----:R-:W-:-:S06]  /*13990*/  ISETP.EQ.U32.AND P0, PT, R0, R5, PT ;  /* 0x000000050000720c */ /* 0x002fcc0003f02070 */
[----:B------:R-:W0:Y:S07]  /*139a0*/  POPC R5, UR4 ;  /* 0x0000000400057d09 */ /* 0x000e2e0008000000 */
[----:B0-----:R-:W3:Y:S01]  /*139b0*/  @P0 ATOMG.E.ADD.STRONG.GPU PT, R3, desc[UR54][R2.64], R5 ;  /* 0x00000005020309a8 */ /* 0x001ee200081ee1f6 */
[----:B------:R-:W0:Y:S02]  /*139c0*/  S2R R4, SR_LTMASK ;  /* 0x0000000000047919 */ /* 0x000e240000003900 */
[----:B0-----:R-:W-:-:S04]  /*139d0*/  LOP3.LUT R4, R4, UR4, RZ, 0xc0, !PT ;  /* 0x0000000404047c12 */ /* 0x001fc8000f8ec0ff */
[----:B------:R-:W0:Y:S01]  /*139e0*/  POPC R7, R4 ;  /* 0x0000000400077309 */ /* 0x000e220000000000 */
[----:B---3--:R-:W0:Y:S02]  /*139f0*/  SHFL.IDX PT, R0, R3, R0, 0x1f ;  /* 0x00001f0003007589 */ /* 0x008e2400000e0000 */
[----:B0-----:R-:W-:-:S05]  /*13a00*/  IADD3 R0, R0, UR46, R7 ;  /* 0x0000002e00007c10 */ /* 0x001fca000fffe007 */
[----:B------:R1:W-:Y:S02]  /*13a10*/  STL [R1+0x18], R0 ;  /* 0x0000180001007387 */ /* 0x0003e40000100800 */
.L_x_4907:
[----:B------:R-:W-:Y:S05]  /*13a20*/  BSYNC B0 ;  /* 0x0000000000007941 */ /* 0x000fea0003800000 */
.L_x_4906:
[----:B------:R-:W-:-:S06]  /*13a30*/  UISETP.NE.AND UP0, UPT, UR42, 0x3, UPT ;  /* 0x000000032a00788c */ /* 0x000fcc000bf05270 */
[----:B------:R-:W-:-:S13]  /*13a40*/  PLOP3.LUT P0, PT, PT, PT, UP0, 0x80, 0x0 ;  /* 0x000000000000781c */ /* 0x000fda0003f0f008 */
[----:B------:R-:W-:Y:S05]  /*13a50*/  @!P0 BRA `(.L_x_4908) ;  /* 0x0000000000048947 */ /* 0x000fea0003800000 */
[----:B------:R-:W-:Y:S01]  /*13a60*/  BPT.TRAP 0x1 ;  /* 0x000000040000795c */ /* 0x000fe20000300000 */
.L_x_4908:
[----:B-1----:R-:W3:Y:S01]  /*13a70*/  LDL R0, [R1+0x8] ;  /* 0x0000080001007983 */ /* 0x002ee20000100800 */
[----:B0----5:R-:W-:Y:S01]  /*13a80*/  IMAD.U32 R2, RZ, RZ, UR47 ;  /* 0x0000002fff027e24 */ /* 0x021fe2000f8e00ff */
[----:B------:R-:W-:Y:S04]  /*13a90*/  BSSY B0, `(.L_x_4909) ;  /* 0x0000007000007945 */ /* 0x000fe80003800000 */
[----:B------:R-:W-:Y:S02]  /*13aa0*/  ISETP.NE.AND P2, PT, R2, 0x3, PT ;  /* 0x000000030200780c */ /* 0x000fe40003f45270 */
[----:B---3--:R-:W-:Y:S02]  /*13ab0*/  LOP3.LUT R3, R0, 0x1, RZ, 0x3c, !PT ;  /* 0x0000000100037812 */ /* 0x008fe400078e3cff */
[----:B------:R-:W-:-:S02]  /*13ac0*/  LEA R0, R19, UR41, 0x3 ;  /* 0x0000002913007c11 */ /* 0x000fc4000f8e18ff */
[----:B------:R-:W-:-:S04]  /*13ad0*/  SHF.L.U32 R3, R3, 0x1f, RZ ;  /* 0x0000001f03037819 */ /* 0x000fc800000006ff */
[----:B------:R-:W0:Y:S02]  /*13ae0*/  SYNCS.PHASECHK.TRANS64.TRYWAIT P0, [R0+URZ+0x33470], R3 ;  /* 0x03347003000075a7 */ /* 0x000e24000800017f */
[----:B0-----:R-:W-:Y:S05]  /*13af0*/  @!P0 BRA `(.L_x_4910) ;  /* 0x0000002000a08947 */ /* 0x001fea0003800000 */
.L_x_4953:
[----:B------:R-:W-:Y:S05]  /*13b00*/  BSYNC B0 ;  /* 0x0000000000007941 */ /* 0x000fea0003800000 */
.L_x_4909:
[----:B------:R-:W-:Y:S05]  /*13b10*/  @!P2 BRA `(.L_x_4911) ;  /* 0x000000000004a947 */ /* 0x000fea0003800000 */
[----:B------:R-:W-:Y:S01]  /*13b20*/  BPT.TRAP 0x1 ;  /* 0x000000040000795c */ /* 0x000fe20000300000 */
.L_x_4911:
[----:B------:R-:W0:Y:S02]  /*13b30*/  LDL R2, [R1+0x8] ;  /* 0x0000080001027983 */ /* 0x000e240000100800 */
[----:B0-----:R-:W-:-:S04]  /*13b40*/  SHF.L.U32 R3, R2, 0x1f, RZ ;  /* 0x0000001f02037819 */ /* 0x001fc800000006ff */
[----:B------:R-:W0:Y:S02]  /*13b50*/  SYNCS.PHASECHK.TRANS64.TRYWAIT P0, [R0+URZ+0x33460], R3 ;  /* 0x03346003000075a7 */ /* 0x000e24000800017f */
[----:B0-----:R-:W-:Y:S05]  /*13b60*/  @!P0 BRA `(.L_x_4912) ;  /* 0x0000002000988947 */ /* 0x001fea0003800000 */
.L_x_4954:
[----:B------:R-:W-:Y:S01]  /*13b70*/  IMAD R2, R19, 0x7800, RZ ;  /* 0x0000780013027824 */ /* 0x000fe200078e02ff */
[----:B------:R-:W-:Y:S05]  /*13b80*/  WARPSYNC.ALL ;  /* 0x0000000000007948 */ /* 0x000fea0003800000 */
[C---:B0-----:R-:W-:Y:S01]  /*13b90*/  LOP3.LUT R3, R2.reuse, R17, RZ, 0xfc, !PT ;  /* 0x0000001102037212 */ /* 0x041fe200078efcff */
[----:B------:R-:W-:Y:S02]  /*13ba0*/  IMAD.U32 R14, RZ, RZ, UR41 ;  /* 0x00000029ff0e7e24 */ /* 0x000fe4000f8e00ff */
[----:B------:R-:W-:Y:S02]  /*13bb0*/  VIADD R13, R2, 0x2800 ;  /* 0x00002800020d7836 */ /* 0x000fe40000000000 */
[----:B------:R0:W1:Y:S01]  /*13bc0*/  LDSM.16.MT88.4 R4, [R3+UR41+0xf200] ;  /* 0x00f200290304783b */ /* 0x0000620008004200 */
[----:B------:R-:W-:-:S02]  /*13bd0*/  VIADD R14, R14, 0x200 ;  /* 0x000002000e0e7836 */ /* 0x000fc40000000000 */
[C---:B------:R-:W-:Y:S02]  /*13be0*/  VIADD R20, R2.reuse, 0x5000 ;  /* 0x0000500002147836 */ /* 0x040fe40000000000 */
[C---:B------:R-:W-:Y:S02]  /*13bf0*/  VIADD R18, R2.reuse, 0x2000 ;  /* 0x0000200002127836 */ /* 0x040fe40000000000 */
[----:B0-----:R-:W-:Y:S01]  /*13c00*/  VIADD R3, R2, 0x800 ;  /* 0x0000080002037836 */ /* 0x001fe20000000000 */
[C---:B------:R-:W-:Y:S02]  /*13c10*/  LOP3.LUT R15, R20.reuse, R17, RZ, 0xfc, !PT ;  /* 0x00000011140f7212 */ /* 0x040fe400078efcff */
[----:B------:R-:W-:Y:S02]  /*13c20*/  LOP3.LUT R20, R20, R16, RZ, 0xfc, !PT ;  /* 0x0000001014147212 */ /* 0x000fe400078efcff */
[C-C-:B-1----:R-:W-:Y:S02]  /*13c30*/  PRMT R8, R4.reuse, 0x6420, R5.reuse ;  /* 0x0000642004087816 */ /* 0x142fe40000000005 */
[----:B------:R-:W-:-:S02]  /*13c40*/  PRMT R9, R4, 0x7531, R5 ;  /* 0x0000753104097816 */ /* 0x000fc40000000005 */
[-C--:B------:R-:W-:Y:S02]  /*13c50*/  LOP3.LUT R4, R2, R16.reuse, RZ, 0xfc, !PT ;  /* 0x0000001002047212 */ /* 0x080fe400078efcff */
[C-C-:B------:R-:W-:Y:S02]  /*13c60*/  PRMT R10, R6.reuse, 0x6420, R7.reuse ;  /* 0x00006420060a7816 */ /* 0x140fe40000000007 */
[----:B------:R-:W-:Y:S01]  /*13c70*/  PRMT R11, R6, 0x7531, R7 ;  /* 0x00007531060b7816 */ /* 0x000fe20000000007 */
[----:B--2---:R-:W-:Y:S01]  /*13c80*/  IMAD.IADD R12, R14, 0x1, R4 ;  /* 0x000000010e0c7824 */ /* 0x004fe200078e0204 */
        /* <DEDUP_REMOVED lines=109> */
[----:B------:R-:W0:Y:S02]  /*14360*/  LDSM.16.MT88.4 R4, [R21+UR41+0xf200] ;  /* 0x00f200291504783b */ /* 0x000e240008004200 */
[C-C-:B0-----:R-:W-:Y:S02]  /*14370*/  PRMT R8, R4.reuse, 0x6420, R5.reuse ;  /* 0x0000642004087816 */ /* 0x141fe40000000005 */
[----:B------:R-:W-:Y:S02]  /*14380*/  PRMT R9, R4, 0x7531, R5 ;  /* 0x0000753104097816 */ /* 0x000fe40000000005 */
[C-C-:B------:R-:W-:Y:S02]  /*14390*/  PRMT R10, R6.reuse, 0x6420, R7.reuse ;  /* 0x00006420060a7816 */ /* 0x140fe40000000007 */
[----:B------:R-:W-:-:S05]  /*143a0*/  PRMT R11, R6, 0x7531, R7 ;  /* 0x00007531060b7816 */ /* 0x000fca0000000007 */
[----:B------:R-:W-:Y:S04]  /*143b0*/  STSM.16.M88.4 [R20], R8 ;  /* 0x0000000814007844 */ /* 0x000fe80000000200 */
        /* <DEDUP_REMOVED lines=40> */
.L_x_4913:
        /* <DEDUP_REMOVED lines=12> */
.L_x_4865:
[----:B------:R-:W-:Y:S05]  /*14700*/  BSYNC B6 ;  /* 0x0000000000067941 */ /* 0x000fea0003800000 */
.L_x_4863:
[----:B-1----:R-:W2:Y:S02]  /*14710*/  LDL R0, [R1+0x24] ;  /* 0x0000240001007983 */ /* 0x002ea40000100800 */
        /* <DEDUP_REMOVED lines=14> */
.L_x_4914:
        /* <DEDUP_REMOVED lines=41> */
.L_x_4920:
        /* <DEDUP_REMOVED lines=14> */
.L_x_4919:
[----:B------:R-:W-:Y:S05]  /*14b70*/  BSYNC B0 ;  /* 0x0000000000007941 */ /* 0x000fea0003800000 */
.L_x_4918:
        /* <DEDUP_REMOVED lines=22> */
.L_x_4916:
        /* <DEDUP_REMOVED lines=25> */
.L_x_4921:
        /* <DEDUP_REMOVED lines=59> */
.L_x_4917:
[----:B------:R0:W-:Y:S01]  /*15220*/  STL [R1+0x18], R0 ;  /* 0x0000180001007387 */ /* 0x0001e20000100800 */
[----:B------:R-:W-:Y:S01]  /*15230*/  ULDC UR48, c[0x0][0xc14] ;  /* 0x0003050000307ab9 */ /* 0x000fe20000000800 */
[----:B------:R-:W-:Y:S02]  /*15240*/  UMOV UR38, URZ ;  /* 0x0000003f00267c82 */ /* 0x000fe40008000000 */
[----:B------:R0:W-:Y:S03]  /*15250*/  STL [R1+0x1c], RZ ;  /* 0x00001cff01007387 */ /* 0x0001e60000100800 */
.L_x_4922:
        /* <DEDUP_REMOVED lines=15> */
.L_x_4915:
[----:B------:R-:W-:Y:S02]  /*15350*/  ULDC UR4, c[0x0][0xc14] ;  /* 0x0003050000047ab9 */ /* 0x000fe40000000800 */
[----:B------:R-:W-:-:S06]  /*15360*/  UISETP.GE.AND UP0, UPT, UR48, UR4, UPT ;  /* 0x000000043000728c */ /* 0x000fcc000bf06270 */
[----:B------:R-:W-:-:S13]  /*15370*/  PLOP3.LUT P0, PT, PT, PT, UP0, 0x80, 0x0 ;  /* 0x000000000000781c */ /* 0x000fda0003f0f008 */
[----:B------:R-:W-:Y:S05]  /*15380*/  @!P0 BRA `(.L_x_4923) ;  /* 0xffffffb400148947 */ /* 0x000fea000383ffff */
.L_x_4859:
        /* <DEDUP_REMOVED lines=12> */
.L_x_4955:
[----:B------:R-:W-:Y:S05]  /*15450*/  BSYNC B0 ;  /* 0x0000000000007941 */ /* 0x000fea0003800000 */
.L_x_4924:
[----:B------:R-:W-:-:S03]  /*15460*/  UMOV UR4, 0xffffffff ;  /* 0xffffffff00047882 */ /* 0x000fc60000000000 */
[----:B------:R-:W-:Y:S05]  /*15470*/  BRA.DIV UR4, `(.L_x_4926) ;  /* 0x0000000a047c7947 */ /* 0x000fea000b800000 */
[----:B------:R-:W1:Y:S02]  /*15480*/  S2R R2, SR_TID.X ;  /* 0x0000000000027919 */ /* 0x000e640000002100 */
[----:B-1----:R-:W-:-:S04]  /*15490*/  SHF.R.U32.HI R2, RZ, 0x5, R2 ;  /* 0x00000005ff027819 */ /* 0x002fc80000011602 */
[----:B------:R-:W-:-:S05]  /*154a0*/  LOP3.LUT R2, R2, 0x3, RZ, 0xc0, !PT ;  /* 0x0000000302027812 */ /* 0x000fca00078ec0ff */
[----:B------:R1:W2:Y:S02]  /*154b0*/  SHFL.IDX PT, R14, R2, RZ, 0x1f ;  /* 0x00001fff020e7589 */ /* 0x0002a400000e0000 */
.L_x_4958:
[----:B--2---:R-:W-:Y:S01]  /*154c0*/  ISETP.NE.AND P0, PT, R14, RZ, PT ;  /* 0x000000ff0e00720c */ /* 0x004fe20003f05270 */
[----:B------:R-:W-:-:S12]  /*154d0*/  BSSY B0, `(.L_x_4927) ;  /* 0x000002c000007945 */ /* 0x000fd80003800000 */
[----:B------:R-:W-:Y:S05]  /*154e0*/  @P0 BRA `(.L_x_4928) ;  /* 0x0000000000a80947 */ /* 0x000fea0003800000 */
[----:B------:R-:W-:-:S03]  /*154f0*/  UMOV UR4, 0xffffffff ;  /* 0xffffffff00047882 */ /* 0x000fc60000000000 */
[----:B------:R-:W-:Y:S05]  /*15500*/  BRA.DIV UR4, `(.L_x_4929) ;  /* 0x0000000a048c7947 */ /* 0x000fea000b800000 */
[----:B------:R-:W-:-:S13]  /*15510*/  ELECT P6, URZ, PT ;  /* 0x00000000003f782f */ /* 0x000fda00038c0000 */
.L_x_4961:
[----:B------:R-:W-:Y:S05]  /*15520*/  @!P6 BRA `(.L_x_4928) ;  /* 0x000000000098e947 */ /* 0x000fea0003800000 */
[----:B------:R-:W-:-:S06]  /*15530*/  ULOP3.LUT UR4, UR40, 0x2, URZ, 0xfc, !UPT ;  /* 0x0000000228047892 */ /* 0x000fcc000f8efc3f */
[----:B-1----:R-:W-:-:S05]  /*15540*/  IMAD.U32 R2, RZ, RZ, UR4 ;  /* 0x00000004ff027e24 */ /* 0x002fca000f8e00ff */
[----:B------:R-:W-:-:S13]  /*15550*/  ISETP.NE.AND P0, PT, R2, 0x3, PT ;  /* 0x000000030200780c */ /* 0x000fda0003f05270 */
[----:B------:R-:W-:Y:S05]  /*15560*/  @!P0 BRA `(.L_x_4930) ;  /* 0x0000000000048947 */ /* 0x000fea0003800000 */
[----:B------:R-:W-:Y:S01]  /*15570*/  BPT.TRAP 0x1 ;  /* 0x000000040000795c */ /* 0x000fe20000300000 */
.L_x_4930:
        /* <DEDUP_REMOVED lines=13> */
.L_x_4962:
[----:B------:R-:W1:Y:S02]  /*15650*/  SYNCS.PHASECHK.TRANS64.TRYWAIT P1, [R7+URZ], R2 ;  /* 0x00000002070075a7 */ /* 0x000e64000802017f */
[----:B-1----:R-:W-:Y:S05]  /*15660*/  @!P1 BRA `(.L_x_4932) ;  /* 0x0000000800689947 */ /* 0x002fea0003800000 */
.L_x_4963:
[----:B------:R-:W-:Y:S05]  /*15670*/  @!P0 BRA `(.L_x_4933) ;  /* 0x0000000000048947 */ /* 0x000fea0003800000 */
[----:B------:R-:W-:Y:S01]  /*15680*/  BPT.TRAP 0x1 ;  /* 0x000000040000795c */ /* 0x000fe20000300000 */
.L_x_4933:
[----:B------:R-:W-:-:S04]  /*15690*/  IMAD R4, R19, 0x8, R0 ;  /* 0x0000000813047824 */ /* 0x000fc800078e0200 */
[----:B------:R-:W2:Y:S02]  /*156a0*/  SYNCS.PHASECHK.TRANS64.TRYWAIT P1, [R4+URZ+0x33460], R5 ;  /* 0x03346005040075a7 */ /* 0x000ea4000802017f */
[----:B--2---:R-:W-:Y:S05]  /*156b0*/  @!P1 BRA `(.L_x_4934) ;  /* 0x0000000800689947 */ /* 0x004fea0003800000 */
.L_x_4964:
[----:B------:R-:W-:Y:S05]  /*156c0*/  @!P0 BRA `(.L_x_4935) ;  /* 0x0000000000048947 */ /* 0x000fea0003800000 */
[----:B------:R-:W-:Y:S01]  /*156d0*/  BPT.TRAP 0x1 ;  /* 0x000000040000795c */ /* 0x000fe20000300000 */
.L_x_4935:
[----:B------:R-:W-:-:S04]  /*156e0*/  IMAD R3, R3, 0x8, R0 ;  /* 0x0000000803037824 */ /* 0x000fc800078e0200 */
[----:B------:R-:W3:Y:S02]  /*156f0*/  SYNCS.PHASECHK.TRANS64.TRYWAIT P1, [R3+URZ+0x33460], R2 ;  /* 0x03346002030075a7 */ /* 0x000ee4000802017f */
[----:B---3--:R-:W-:Y:S05]  /*15700*/  @!P1 BRA `(.L_x_4936) ;  /* 0x0000000800689947 */ /* 0x008fea0003800000 */
.L_x_4965:
[----:B------:R-:W-:Y:S05]  /*15710*/  @!P0 BRA `(.L_x_4937) ;  /* 0x0000000000048947 */ /* 0x000fea0003800000 */
[----:B------:R-:W-:Y:S01]  /*15720*/  BPT.TRAP 0x1 ;  /* 0x000000040000795c */ /* 0x000fe20000300000 */
.L_x_4937:
[----:B------:R-:W4:Y:S02]  /*15730*/  SYNCS.PHASECHK.TRANS64.TRYWAIT P0, [R4+URZ+0x33480], R5 ;  /* 0x03348005040075a7 */ /* 0x000f24000800017f */
[----:B----4-:R-:W-:Y:S05]  /*15740*/  @!P0 BRA `(.L_x_4938) ;  /* 0x00000008006c8947 */ /* 0x010fea0003800000 */
.L_x_4939:
[----:B------:R0:W0:Y:S02]  /*15750*/  SYNCS.PHASECHK.TRANS64.TRYWAIT P0, [R3+URZ+0x33480], R2 ;  /* 0x03348002030075a7 */ /* 0x000024000800017f */
[----:B0-----:R-:W-:Y:S05]  /*15760*/  @!P0 NANOSLEEP.SYNCS 0x989680 ;  /* 0x009896800000895d */ /* 0x001fea0003900000 */
[----:B------:R-:W0:Y:S02]  /*15770*/  @!P0 SYNCS.PHASECHK.TRANS64 P0, [R3+URZ+0x33480], R2 ;  /* 0x03348002030085a7 */ /* 0x000e24000800007f */
[----:B0-----:R-:W-:Y:S05]  /*15780*/  @!P0 BRA `(.L_x_4939) ;  /* 0xfffffffc00f08947 */ /* 0x001fea000383ffff */
.L_x_4928:
[----:B------:R-:W-:Y:S05]  /*15790*/  BSYNC B0 ;  /* 0x0000000000007941 */ /* 0x000fea0003800000 */
.L_x_4927:
[----:B------:R-:W-:Y:S05]  /*157a0*/  EXIT ;  /* 0x000000000000794d */ /* 0x000fea0003800000 */
.L_x_4798:
[----:B0-----:R-:W-:-:S04]  /*157b0*/  IMAD.U32 R3, RZ, RZ, UR41 ;  /* 0x00000029ff037e24 */ /* 0x001fc8000f8e00ff */
[----:B------:R0:W1:Y:S03]  /*157c0*/  SYNCS.PHASECHK.TRANS64.TRYWAIT P1, [R3+URZ+0x33400], R0 ;  /* 0x03340000030075a7 */ /* 0x000066000802017f */
[----:B-1----:R-:W-:Y:S05]  /*157d0*/  @!P1 NANOSLEEP.SYNCS 0x989680 ;  /* 0x009896800000995d */ /* 0x002fea0003900000 */
[----:B------:R-:W1:Y:S02]  /*157e0*/  @!P1 SYNCS.PHASECHK.TRANS64 P1, [R3+URZ+0x33400], R0 ;  /* 0x03340000030095a7 */ /* 0x000e64000802007f */
[----:B-1----:R-:W-:Y:S05]  /*157f0*/  @!P1 BRA `(.L_x_4798) ;  /* 0xfffffffc00ec9947 */ /* 0x002fea000383ffff */
[----:B------:R-:W-:Y:S05]  /*15800*/  BRA `(.L_x_4940) ;  /* 0xfffffec400147947 */ /* 0x000fea000383ffff */
.L_x_4802:
[----:B-1----:R1:W2:Y:S02]  /*15810*/  SYNCS.PHASECHK.TRANS64.TRYWAIT P2, [R2+URZ+0x33430], R3 ;  /* 0x03343003020075a7 */ /* 0x0022a4000804017f */
[----:B--2---:R-:W-:Y:S05]  /*15820*/  @!P2 NANOSLEEP.SYNCS 0x989680 ;  /* 0x009896800000a95d */ /* 0x004fea0003900000 */
[----:B------:R-:W2:Y:S02]  /*15830*/  @!P2 SYNCS.PHASECHK.TRANS64 P2, [R2+URZ+0x33430], R3 ;  /* 0x033430030200a5a7 */ /* 0x000ea4000804007f */
[----:B--2---:R-:W-:Y:S05]  /*15840*/  @!P2 BRA `(.L_x_4802) ;  /* 0xfffffffc00f0a947 */ /* 0x004fea000383ffff */
[----:B------:R-:W-:Y:S05]  /*15850*/  BRA `(.L_x_4801) ;  /* 0xfffffec4003c7947 */ /* 0x000fea000383ffff */
.L_x_4807:
[----:B-1----:R-:W-:-:S04]  /*15860*/  IMAD.U32 R7, RZ, RZ, UR6 ;  /* 0x00000006ff077e24 */ /* 0x002fc8000f8e00ff */
[----:B------:R1:W2:Y:S03]  /*15870*/  SYNCS.PHASECHK.TRANS64.TRYWAIT P2, [R7+URZ+0x33430], R0 ;  /* 0x03343000070075a7 */ /* 0x0002a6000804017f */
[----:B--2---:R-:W-:Y:S05]  /*15880*/  @!P2 NANOSLEEP.SYNCS 0x989680 ;  /* 0x009896800000a95d */ /* 0x004fea0003900000 */
[----:B------:R-:W2:Y:S02]  /*15890*/  @!P2 SYNCS.PHASECHK.TRANS64 P2, [R7+URZ+0x33430], R0 ;  /* 0x033430000700a5a7 */ /* 0x000ea4000804007f */
[----:B--2---:R-:W-:Y:S05]  /*158a0*/  @!P2 BRA `(.L_x_4807) ;  /* 0xfffffffc00eca947 */ /* 0x004fea000383ffff */
[----:B------:R-:W-:Y:S05]  /*158b0*/  BRA `(.L_x_4804) ;  /* 0xfffffefc007c7947 */ /* 0x000fea000383ffff */
.L_x_4811:
[----:B-1----:R-:W-:-:S04]  /*158c0*/  IMAD.U32 R7, RZ, RZ, UR6 ;  /* 0x00000006ff077e24 */ /* 0x002fc8000f8e00ff */
[----:B------:R1:W2:Y:S03]  /*158d0*/  SYNCS.PHASECHK.TRANS64.TRYWAIT P2, [R7+URZ+0x33450], R0 ;  /* 0x03345000070075a7 */ /* 0x0002a6000804017f */
[----:B--2---:R-:W-:Y:S05]  /*158e0*/  @!P2 NANOSLEEP.SYNCS 0x989680 ;  /* 0x009896800000a95d */ /* 0x004fea0003900000 */
[----:B------:R-:W2:Y:S02]  /*158f0*/  @!P2 SYNCS.PHASECHK.TRANS64 P2, [R7+URZ+0x33450], R0 ;  /* 0x033450000700a5a7 */ /* 0x000ea4000804007f */
[----:B--2---:R-:W-:Y:S05]  /*15900*/  @!P2 BRA `(.L_x_4811) ;  /* 0xfffffffc00eca947 */ /* 0x004fea000383ffff */
[----:B------:R-:W-:Y:S05]  /*15910*/  BRA `(.L_x_4808) ;  /* 0xffffff08007c7947 */ /* 0x000fea000383ffff */
.L_x_4818:
[----:B-1----:R-:W-:-:S04]  /*15920*/  IMAD.U32 R9, RZ, RZ, UR6 ;  /* 0x00000006ff097e24 */ /* 0x002fc8000f8e00ff */
[----:B------:R1:W2:Y:S03]  /*15930*/  SYNCS.PHASECHK.TRANS64.TRYWAIT P2, [R9+URZ+0x33430], R0 ;  /* 0x03343000090075a7 */ /* 0x0002a6000804017f */
[----:B--2---:R-:W-:Y:S05]  /*15940*/  @!P2 NANOSLEEP.SYNCS 0x989680 ;  /* 0x009896800000a95d */ /* 0x004fea0003900000 */
[----:B------:R-:W2:Y:S02]  /*15950*/  @!P2 SYNCS.PHASECHK.TRANS64 P2, [R9+URZ+0x33430], R0 ;  /* 0x033430000900a5a7 */ /* 0x000ea4000804007f */
[----:B--2---:R-:W-:Y:S05]  /*15960*/  @!P2 BRA `(.L_x_4818) ;  /* 0xfffffffc00eca947 */ /* 0x004fea000383ffff */
[----:B------:R-:W-:Y:S05]  /*15970*/  BRA `(.L_x_4815) ;  /* 0xffffff3400b47947 */ /* 0x000fea000383ffff */
.L_x_4822:
[----:B-1----:R-:W-:-:S04]  /*15980*/  IMAD.U32 R9, RZ, RZ, UR6 ;  /* 0x00000006ff097e24 */ /* 0x002fc8000f8e00ff */
[----:B------:R1:W2:Y:S03]  /*15990*/  SYNCS.PHASECHK.TRANS64.TRYWAIT P2, [R9+URZ+0x33450], R0 ;  /* 0x03345000090075a7 */ /* 0x0002a6000804017f */
[----:B--2---:R-:W-:Y:S05]  /*159a0*/  @!P2 NANOSLEEP.SYNCS 0x989680 ;  /* 0x009896800000a95d */ /* 0x004fea0003900000 */
[----:B------:R-:W2:Y:S02]  /*159b0*/  @!P2 SYNCS.PHASECHK.TRANS64 P2, [R9+URZ+0x33450], R0 ;  /* 0x033450000900a5a7 */ /* 0x000ea4000804007f */
[----:B--2---:R-:W-:Y:S05]  /*159c0*/  @!P2 BRA `(.L_x_4822) ;  /* 0xfffffffc00eca947 */ /* 0x004fea000383ffff */
[----:B------:R-:W-:Y:S05]  /*159d0*/  BRA `(.L_x_4819) ;  /* 0xffffff4000b47947 */ /* 0x000fea000383ffff */
.L_x_4828:
[----:B-1----:R-:W-:-:S04]  /*159e0*/  IMAD.U32 R6, RZ, RZ, UR9 ;  /* 0x00000009ff067e24 */ /* 0x002fc8000f8e00ff */
[----:B------:R1:W2:Y:S03]  /*159f0*/  SYNCS.PHASECHK.TRANS64.TRYWAIT P1, [R6+URZ+0x33450], R5 ;  /* 0x03345005060075a7 */ /* 0x0002a6000802017f */
[----:B--2---:R-:W-:Y:S05]  /*15a00*/  @!P1 NANOSLEEP.SYNCS 0x989680 ;  /* 0x009896800000995d */ /* 0x004fea0003900000 */
[----:B------:R-:W2:Y:S02]  /*15a10*/  @!P1 SYNCS.PHASECHK.TRANS64 P1, [R6+URZ+0x33450], R5 ;  /* 0x03345005060095a7 */ /* 0x000ea4000802007f */
[----:B--2---:R-:W-:Y:S05]  /*15a20*/  @!P1 BRA `(.L_x_4828) ;  /* 0xfffffffc00ec9947 */ /* 0x004fea000383ffff */
[----:B------:R-:W-:Y:S05]  /*15a30*/  BRA `(.L_x_4827) ;  /* 0xffffff6400007947 */ /* 0x000fea000383ffff */
.L_x_4870:
[----:B------:R-:W-:Y:S02]  /*15a40*/  IMAD.MOV.U32 R13, RZ, RZ, R4 ;  /* 0x000000ffff0d7224 */ /* 0x000fe400078e0004 */
[----:B------:R-:W-:Y:S02]  /*15a50*/  IMAD.MOV.U32 R12, RZ, RZ, RZ ;  /* 0x000000ffff0c7224 */ /* 0x000fe400078e00ff */
[----:B------:R-:W-:Y:S02]  /*15a60*/  IMAD.MOV.U32 R11, RZ, RZ, 0x1f ;  /* 0x0000001fff0b7424 */ /* 0x000fe400078e00ff */
[----:B------:R-:W-:-:S07]  /*15a70*/  IMAD.MOV.U32 R15, RZ, RZ, -0x1 ;  /* 0xffffffffff0f7424 */ /* 0x000fce00078e00ff */
[----:B------:R-:W-:Y:S05]  /*15a80*/  WARPSYNC.COLLECTIVE R15, `(.L_x_4941) ;  /* 0x000000000f087348 */ /* 0x000fea0003c00000 */
[----:B------:R0:W1:Y:S02]  /*15a90*/  SHFL.IDX P6, R14, R13, R12, R11 ;  /* 0x0000000c0d0e7389 */ /* 0x00006400000c000b */
[----:B01----:R-:W-:Y:S01]  /*15aa0*/  ENDCOLLECTIVE ;  /* 0x000000000000791b */ /* 0x003fe20003800000 */
.L_x_4941:
[----:B------:R-:W-:Y:S05]  /*15ab0*/  BRA `(.L_x_4942) ;  /* 0xffffffbc00307947 */ /* 0x000fea000383ffff */
.L_x_4872:
[----:B------:R-:W-:Y:S01]  /*15ac0*/  BSSY B0, `(.L_x_4943) ;  /* 0x0000006000007945 */ /* 0x000fe20003800000 */
[----:B------:R-:W-:-:S07]  /*15ad0*/  IMAD.MOV.U32 R15, RZ, RZ, -0x1 ;  /* 0xffffffffff0f7424 */ /* 0x000fce00078e00ff */
[----:B------:R-:W-:Y:S05]  /*15ae0*/  WARPSYNC.COLLECTIVE R15, `(.L_x_4944) ;  /* 0x000000000f0c7348 */ /* 0x000fea0003c00000 */
[----:B------:R-:W-:Y:S02]  /*15af0*/  ELECT P6, UR62, PT ;  /* 0x00000000003e782f */ /* 0x000fe400038c0000 */
[----:B------:R-:W-:Y:S01]  /*15b00*/  MOV R14, UR62 ;  /* 0x0000003e000e7c02 */ /* 0x000fe20008000f00 */
[----:B------:R-:W-:Y:S10]  /*15b10*/  ENDCOLLECTIVE ;  /* 0x000000000000791b */ /* 0x000ff40003800000 */
.L_x_4944:
[----:B------:R-:W-:Y:S05]  /*15b20*/  BSYNC B0 ;  /* 0x0000000000007941 */ /* 0x000fea0003800000 */
.L_x_4943:
[----:B------:R-:W-:Y:S05]  /*15b30*/  BRA `(.L_x_4945) ;  /* 0xffffffbc00307947 */ /* 0x000fea000383ffff */
.L_x_4875:
[----:B0-----:R0:W1:Y:S02]  /*15b40*/  SYNCS.PHASECHK.TRANS64.TRYWAIT P2, [R4+URZ+0x33480], R3 ;  /* 0x03348003040075a7 */ /* 0x001064000804017f */
[----:B-1----:R-:W-:Y:S05]  /*15b50*/  @!P2 NANOSLEEP.SYNCS 0x989680 ;  /* 0x009896800000a95d */ /* 0x002fea0003900000 */
[----:B------:R-:W1:Y:S02]  /*15b60*/  @!P2 SYNCS.PHASECHK.TRANS64 P2, [R4+URZ+0x33480], R3 ;  /* 0x033480030400a5a7 */ /* 0x000e64000804007f */
[----:B-1----:R-:W-:Y:S05]  /*15b70*/  @!P2 BRA `(.L_x_4875) ;  /* 0xfffffffc00f0a947 */ /* 0x002fea000383ffff */
[----:B------:R-:W-:Y:S05]  /*15b80*/  BRA `(.L_x_4946) ;  /* 0xffffffbc00947947 */ /* 0x000fea000383ffff */
.L_x_4877:
[----:B-1----:R1:W2:Y:S02]  /*15b90*/  SYNCS.PHASECHK.TRANS64.TRYWAIT P2, [R4+URZ+0x33440], R3 ;  /* 0x03344003040075a7 */ /* 0x0022a4000804017f */
[----:B--2---:R-:W-:Y:S05]  /*15ba0*/  @!P2 NANOSLEEP.SYNCS 0x989680 ;  /* 0x009896800000a95d */ /* 0x004fea0003900000 */
[----:B------:R-:W2:Y:S02]  /*15bb0*/  @!P2 SYNCS.PHASECHK.TRANS64 P2, [R4+URZ+0x33440], R3 ;  /* 0x033440030400a5a7 */ /* 0x000ea4000804007f */
[----:B--2---:R-:W-:Y:S05]  /*15bc0*/  @!P2 BRA `(.L_x_4877) ;  /* 0xfffffffc00f0a947 */ /* 0x004fea000383ffff */
[----:B------:R-:W-:Y:S05]  /*15bd0*/  BRA `(.L_x_4947) ;  /* 0xffffffc000147947 */ /* 0x000fea000383ffff */
.L_x_4880:
[----:B0-----:R-:W-:-:S04]  /*15be0*/  IMAD.U32 R3, RZ, RZ, UR41 ;  /* 0x00000029ff037e24 */ /* 0x001fc8000f8e00ff */
[----:B------:R0:W1:Y:S03]  /*15bf0*/  SYNCS.PHASECHK.TRANS64.TRYWAIT P0, [R3+URZ+0x33420], R2 ;  /* 0x03342002030075a7 */ /* 0x000066000800017f */
[----:B-1----:R-:W-:Y:S05]  /*15c00*/  @!P0 NANOSLEEP.SYNCS 0x989680 ;  /* 0x009896800000895d */ /* 0x002fea0003900000 */
[----:B------:R-:W1:Y:S02]  /*15c10*/  @!P0 SYNCS.PHASECHK.TRANS64 P0, [R3+URZ+0x33420], R2 ;  /* 0x03342002030085a7 */ /* 0x000e64000800007f */
[----:B-1----:R-:W-:Y:S05]  /*15c20*/  @!P0 BRA `(.L_x_4880) ;  /* 0xfffffffc00ec8947 */ /* 0x002fea000383ffff */
[----:B------:R-:W-:Y:S05]  /*15c30*/  BRA `(.L_x_4948) ;  /* 0xffffffc400287947 */ /* 0x000fea000383ffff */
.L_x_4886:
[----:B-1----:R1:W2:Y:S02]  /*15c40*/  SYNCS.PHASECHK.TRANS64.TRYWAIT P0, [R6+URZ+0x33480], R5 ;  /* 0x03348005060075a7 */ /* 0x0022a4000800017f */
[----:B--2---:R-:W-:Y:S05]  /*15c50*/  @!P0 NANOSLEEP.SYNCS 0x989680 ;  /* 0x009896800000895d */ /* 0x004fea0003900000 */
[----:B------:R-:W2:Y:S02]  /*15c60*/  @!P0 SYNCS.PHASECHK.TRANS64 P0, [R6+URZ+0x33480], R5 ;  /* 0x03348005060085a7 */ /* 0x000ea4000800007f */
[----:B--2---:R-:W-:Y:S05]  /*15c70*/  @!P0 BRA `(.L_x_4886) ;  /* 0xfffffffc00f08947 */ /* 0x004fea000383ffff */
[----:B------:R-:W-:Y:S05]  /*15c80*/  BRA `(.L_x_4949) ;  /* 0xffffffc400d07947 */ /* 0x000fea000383ffff */
.L_x_4893:
[----:B0-----:R0:W2:Y:S02]  /*15c90*/  SYNCS.PHASECHK.TRANS64.TRYWAIT P0, [R6+URZ+0x33440], R5 ;  /* 0x03344005060075a7 */ /* 0x0010a4000800017f */
[----:B--2---:R-:W-:Y:S05]  /*15ca0*/  @!P0 NANOSLEEP.SYNCS 0x989680 ;  /* 0x009896800000895d */ /* 0x004fea0003900000 */
[----:B------:R-:W2:Y:S02]  /*15cb0*/  @!P0 SYNCS.PHASECHK.TRANS64 P0, [R6+URZ+0x33440], R5 ;  /* 0x03344005060085a7 */ /* 0x000ea4000800007f */
[----:B--2---:R-:W-:Y:S05]  /*15cc0*/  @!P0 BRA `(.L_x_4893) ;  /* 0xfffffffc00f08947 */ /* 0x004fea000383ffff */
[----:B------:R-:W-:Y:S05]  /*15cd0*/  BRA `(.L_x_4950) ;  /* 0xffffffc800d07947 */ /* 0x000fea000383ffff */
.L_x_4901:
[----:B-1----:R1:W2:Y:S02]  /*15ce0*/  SYNCS.PHASECHK.TRANS64.TRYWAIT P2, [R12+URZ+0x33470], R4 ;  /* 0x033470040c0075a7 */ /* 0x0022a4000804017f */
[----:B--2---:R-:W-:Y:S05]  /*15cf0*/  @!P2 NANOSLEEP.SYNCS 0x989680 ;  /* 0x009896800000a95d */ /* 0x004fea0003900000 */
[----:B------:R-:W2:Y:S02]  /*15d00*/  @!P2 SYNCS.PHASECHK.TRANS64 P2, [R12+URZ+0x33470], R4 ;  /* 0x033470040c00a5a7 */ /* 0x000ea4000804007f */
[----:B--2---:R-:W-:Y:S05]  /*15d10*/  @!P2 BRA `(.L_x_4901) ;  /* 0xfffffffc00f0a947 */ /* 0x004fea000383ffff */
[----:B------:R-:W-:Y:S05]  /*15d20*/  BRA `(.L_x_4951) ;  /* 0xffffffcc00e47947 */ /* 0x000fea000383ffff */
.L_x_4903:
[----:B-1----:R1:W2:Y:S02]  /*15d30*/  SYNCS.PHASECHK.TRANS64.TRYWAIT P2, [R12+URZ+0x33460], R4 ;  /* 0x033460040c0075a7 */ /* 0x0022a4000804017f */
[----:B--2---:R-:W-:Y:S05]  /*15d40*/  @!P2 NANOSLEEP.SYNCS 0x989680 ;  /* 0x009896800000a95d */ /* 0x004fea0003900000 */
[----:B------:R-:W2:Y:S02]  /*15d50*/  @!P2 SYNCS.PHASECHK.TRANS64 P2, [R12+URZ+0x33460], R4 ;  /* 0x033460040c00a5a7 */ /* 0x000ea4000804007f */
[----:B--2---:R-:W-:Y:S05]  /*15d60*/  @!P2 BRA `(.L_x_4903) ;  /* 0xfffffffc00f0a947 */ /* 0x004fea000383ffff */
[----:B------:R-:W-:Y:S05]  /*15d70*/  BRA `(.L_x_4952) ;  /* 0xffffffcc00ec7947 */ /* 0x000fea000383ffff */
.L_x_4910:
[----:B0-----:R0:W1:Y:S02]  /*15d80*/  SYNCS.PHASECHK.TRANS64.TRYWAIT P0, [R0+URZ+0x33470], R3 ;  /* 0x03347003000075a7 */ /* 0x001064000800017f */
[----:B-1----:R-:W-:Y:S05]  /*15d90*/  @!P0 NANOSLEEP.SYNCS 0x989680 ;  /* 0x009896800000895d */ /* 0x002fea0003900000 */
[----:B------:R-:W1:Y:S02]  /*15da0*/  @!P0 SYNCS.PHASECHK.TRANS64 P0, [R0+URZ+0x33470], R3 ;  /* 0x03347003000085a7 */ /* 0x000e64000800007f */
[----:B-1----:R-:W-:Y:S05]  /*15db0*/  @!P0 BRA `(.L_x_4910) ;  /* 0xfffffffc00f08947 */ /* 0x002fea000383ffff */
[----:B------:R-:W-:Y:S05]  /*15dc0*/  BRA `(.L_x_4953) ;  /* 0xffffffdc004c7947 */ /* 0x000fea000383ffff */
.L_x_4912:
[----:B0-----:R0:W1:Y:S02]  /*15dd0*/  SYNCS.PHASECHK.TRANS64.TRYWAIT P0, [R0+URZ+0x33460], R3 ;  /* 0x03346003000075a7 */ /* 0x001064000800017f */
[----:B-1----:R-:W-:Y:S05]  /*15de0*/  @!P0 NANOSLEEP.SYNCS 0x989680 ;  /* 0x009896800000895d */ /* 0x002fea0003900000 */
[----:B------:R-:W1:Y:S02]  /*15df0*/  @!P0 SYNCS.PHASECHK.TRANS64 P0, [R0+URZ+0x33460], R3 ;  /* 0x03346003000085a7 */ /* 0x000e64000800007f */
[----:B-1----:R-:W-:Y:S05]  /*15e00*/  @!P0 BRA `(.L_x_4912) ;  /* 0xfffffffc00f08947 */ /* 0x002fea000383ffff */
[----:B------:R-:W-:Y:S05]  /*15e10*/  BRA `(.L_x_4954) ;  /* 0xffffffdc00547947 */ /* 0x000fea000383ffff */
.L_x_4925:
[----:B0-----:R0:W1:Y:S02]  /*15e20*/  SYNCS.PHASECHK.TRANS64.TRYWAIT P0, [R0+URZ+0x33420], R3 ;  /* 0x03342003000075a7 */ /* 0x001064000800017f */
[----:B-1----:R-:W-:Y:S05]  /*15e30*/  @!P0 NANOSLEEP.SYNCS 0x989680 ;  /* 0x009896800000895d */ /* 0x002fea0003900000 */
[----:B------:R-:W1:Y:S02]  /*15e40*/  @!P0 SYNCS.PHASECHK.TRANS64 P0, [R0+URZ+0x33420], R3 ;  /* 0x03342003000085a7 */ /* 0x000e64000800007f */
[----:B-1----:R-:W-:Y:S05]  /*15e50*/  @!P0 BRA `(.L_x_4925) ;  /* 0xfffffffc00f08947 */ /* 0x002fea000383ffff */
[----:B------:R-:W-:Y:S05]  /*15e60*/  BRA `(.L_x_4955) ;  /* 0xfffffff400787947 */ /* 0x000fea000383ffff */
.L_x_4926:
        /* <DEDUP_REMOVED lines=11> */
.L_x_4957:
[----:B------:R-:W-:Y:S05]  /*15f20*/  BSYNC B0 ;  /* 0x0000000000007941 */ /* 0x000fea0003800000 */
.L_x_4956:
[----:B------:R-:W-:Y:S05]  /*15f30*/  BRA `(.L_x_4958) ;  /* 0xfffffff400607947 */ /* 0x000fea000383ffff */
.L_x_4929:
[----:B------:R-:W-:Y:S01]  /*15f40*/  BSSY B1, `(.L_x_4959) ;  /* 0x0000006000017945 */ /* 0x000fe20003800000 */
[----:B------:R-:W-:-:S07]  /*15f50*/  IMAD.MOV.U32 R15, RZ, RZ, -0x1 ;  /* 0xffffffffff0f7424 */ /* 0x000fce00078e00ff */
[----:B01----:R-:W-:Y:S05]  /*15f60*/  WARPSYNC.COLLECTIVE R15, `(.L_x_4960) ;  /* 0x000000000f0c7348 */ /* 0x003fea0003c00000 */
[----:B------:R-:W-:Y:S02]  /*15f70*/  ELECT P6, UR62, PT ;  /* 0x00000000003e782f */ /* 0x000fe400038c0000 */
[----:B------:R-:W-:Y:S01]  /*15f80*/  MOV R14, UR62 ;  /* 0x0000003e000e7c02 */ /* 0x000fe20008000f00 */
[----:B01----:R-:W-:Y:S10]  /*15f90*/  ENDCOLLECTIVE ;  /* 0x000000000000791b */ /* 0x003ff40003800000 */
.L_x_4960:
[----:B------:R-:W-:Y:S05]  /*15fa0*/  BSYNC B1 ;  /* 0x0000000000017941 */ /* 0x000fea0003800000 */
.L_x_4959:
[----:B------:R-:W-:Y:S05]  /*15fb0*/  BRA `(.L_x_4961) ;  /* 0xfffffff400587947 */ /* 0x000fea000383ffff */
.L_x_4931:
[----:B0-----:R0:W1:Y:S02]  /*15fc0*/  SYNCS.PHASECHK.TRANS64.TRYWAIT P1, [R6+URZ], R5 ;  /* 0x00000005060075a7 */ /* 0x001064000802017f */
[----:B-1----:R-:W-:Y:S05]  /*15fd0*/  @!P1 NANOSLEEP.SYNCS 0x989680 ;  /* 0x009896800000995d */ /* 0x002fea0003900000 */
[----:B------:R-:W1:Y:S02]  /*15fe0*/  @!P1 SYNCS.PHASECHK.TRANS64 P1, [R6+URZ], R5 ;  /* 0x00000005060095a7 */ /* 0x000e64000802007f */
[----:B-1----:R-:W-:Y:S05]  /*15ff0*/  @!P1 BRA `(.L_x_4931) ;  /* 0xfffffffc00f09947 */ /* 0x002fea000383ffff */
[----:B------:R-:W-:Y:S05]  /*16000*/  BRA `(.L_x_4962) ;  /* 0xfffffff400907947 */ /* 0x000fea000383ffff */
.L_x_4932:
[----:B-1----:R1:W2:Y:S02]  /*16010*/  SYNCS.PHASECHK.TRANS64.TRYWAIT P1, [R7+URZ], R2 ;  /* 0x00000002070075a7 */ /* 0x0022a4000802017f */
[----:B--2---:R-:W-:Y:S05]  /*16020*/  @!P1 NANOSLEEP.SYNCS 0x989680 ;  /* 0x009896800000995d */ /* 0x004fea0003900000 */
[----:B------:R-:W2:Y:S02]  /*16030*/  @!P1 SYNCS.PHASECHK.TRANS64 P1, [R7+URZ], R2 ;  /* 0x00000002070095a7 */ /* 0x000ea4000802007f */
[----:B--2---:R-:W-:Y:S05]  /*16040*/  @!P1 BRA `(.L_x_4932) ;  /* 0xfffffffc00f09947 */ /* 0x004fea000383ffff */
[----:B------:R-:W-:Y:S05]  /*16050*/  BRA `(.L_x_4963) ;  /* 0xfffffff400847947 */ /* 0x000fea000383ffff */
.L_x_4934:
[----:B--2---:R2:W3:Y:S02]  /*16060*/  SYNCS.PHASECHK.TRANS64.TRYWAIT P1, [R4+URZ+0x33460], R5 ;  /* 0x03346005040075a7 */ /* 0x0044e4000802017f */
[----:B---3--:R-:W-:Y:S05]  /*16070*/  @!P1 NANOSLEEP.SYNCS 0x989680 ;  /* 0x009896800000995d */ /* 0x008fea0003900000 */
[----:B------:R-:W3:Y:S02]  /*16080*/  @!P1 SYNCS.PHASECHK.TRANS64 P1, [R4+URZ+0x33460], R5 ;  /* 0x03346005040095a7 */ /* 0x000ee4000802007f */
[----:B---3--:R-:W-:Y:S05]  /*16090*/  @!P1 BRA `(.L_x_4934) ;  /* 0xfffffffc00f09947 */ /* 0x008fea000383ffff */
[----:B------:R-:W-:Y:S05]  /*160a0*/  BRA `(.L_x_4964) ;  /* 0xfffffff400847947 */ /* 0x000fea000383ffff */
.L_x_4936:
[----:B---3--:R3:W4:Y:S02]  /*160b0*/  SYNCS.PHASECHK.TRANS64.TRYWAIT P1, [R3+URZ+0x33460], R2 ;  /* 0x03346002030075a7 */ /* 0x008724000802017f */
[----:B----4-:R-:W-:Y:S05]  /*160c0*/  @!P1 NANOSLEEP.SYNCS 0x989680 ;  /* 0x009896800000995d */ /* 0x010fea0003900000 */
[----:B------:R-:W4:Y:S02]  /*160d0*/  @!P1 SYNCS.PHASECHK.TRANS64 P1, [R3+URZ+0x33460], R2 ;  /* 0x03346002030095a7 */ /* 0x000f24000802007f */
[----:B----4-:R-:W-:Y:S05]  /*160e0*/  @!P1 BRA `(.L_x_4936) ;  /* 0xfffffffc00f09947 */ /* 0x010fea000383ffff */
[----:B------:R-:W-:Y:S05]  /*160f0*/  BRA `(.L_x_4965) ;  /* 0xfffffff400847947 */ /* 0x000fea000383ffff */
.L_x_4938:
[----:B----4-:R4:W0:Y:S02]  /*16100*/  SYNCS.PHASECHK.TRANS64.TRYWAIT P0, [R4+URZ+0x33480], R5 ;  /* 0x03348005040075a7 */ /* 0x010824000800017f */
[----:B0-----:R-:W-:Y:S05]  /*16110*/  @!P0 NANOSLEEP.SYNCS 0x989680 ;  /* 0x009896800000895d */ /* 0x001fea0003900000 */
[----:B------:R-:W0:Y:S02]  /*16120*/  @!P0 SYNCS.PHASECHK.TRANS64 P0, [R4+URZ+0x33480], R5 ;  /* 0x03348005040085a7 */ /* 0x000e24000800007f */
[----:B0-----:R-:W-:Y:S05]  /*16130*/  @!P0 BRA `(.L_x_4938) ;  /* 0xfffffffc00f08947 */ /* 0x001fea000383ffff */
[----:B------:R-:W-:Y:S05]  /*16140*/  BRA `(.L_x_4939) ;  /* 0xfffffff400807947 */ /* 0x000fea000383ffff */
.L_x_4966:
        /* <DEDUP_REMOVED lines=11> */
.L_x_12368:


//--------------------- .text._ZN7cutlass13device_kernelIN5flash11enable_sm90INS1_16FlashAttnFwdSm90INS1_25CollectiveMainloopFwdSm90ILi2EN4cute5tupleIJNS5_1CILi1EEES8_S8_EEENS6_IJNS7_ILi128EEENS7_ILi160EEENS7_ILi192EEEEEELi192ENS_12float_e4m3_tEfNS_4arch4Sm90ELb1ELb0ELb0ELb1ELb0ELb1ELb0ELb1ELb1ELb0ELb0ELb0EEENS1_21CollectiveEpilogueFwdINS6_IJSA_SC_SB_EEES9_NS_10bfloat16_tESG_Li256ELb1ELb0ELb0ELb1EEENS1_36VarlenDynamicPersistentTileSchedulerILi128ELi160ELi256ELi128ELb0ELb0ELb1ELb1ELb1ELb1EEEEEEEEEvNT_6ParamsE --------------------------
	.section	.text._ZN7cutlass13device_kernelIN5flash11enable_sm90INS1_16FlashAttnFwdSm90INS1_25CollectiveMainloopFwdSm90ILi2EN4cute5tupleIJNS5_1CILi1EEES8_S8_EEENS6_IJNS7_ILi128EEENS7_ILi160EEENS7_ILi192EEEEEELi192ENS_12float_e4m3_tEfNS_4arch4Sm90ELb1ELb0ELb0ELb1ELb0ELb1ELb0ELb1ELb1ELb0ELb0ELb0EEENS1_21CollectiveEpilogueFwdINS6_IJSA_SC_SB_EEES9_NS_10bfloat16_tESG_Li256ELb1ELb0ELb0ELb1EEENS1_36VarlenDynamicPersistentTileSchedulerILi128ELi160ELi256ELi128ELb0ELb0ELb1ELb1ELb1ELb1EEEEEEEEEvNT_6ParamsE,"ax",@progbits
	.align	128
.text._ZN7cutlass13device_kernelIN5flash11enable_sm90INS1_16FlashAttnFwdSm90INS1_25CollectiveMainloopFwdSm90ILi2EN4cute5tupleIJNS5_1CILi1EEES8_S8_EEENS6_IJNS7_ILi128EEENS7_ILi160EEENS7_ILi192EEEEEELi192ENS_12float_e4m3_tEfNS_4arch4Sm90ELb1ELb0ELb0ELb1ELb0ELb1ELb0ELb1ELb1ELb0ELb0ELb0EEENS1_21CollectiveEpilogueFwdINS6_IJSA_SC_SB_EEES9_NS_10bfloat16_tESG_Li256ELb1ELb0ELb0ELb1EEENS1_36VarlenDynamicPersistentTileSchedulerILi128ELi160ELi256ELi128ELb0ELb0ELb1ELb1ELb1ELb1EEEEEEEEEvNT_6ParamsE:
        .type           _ZN7cutlass13device_kernelIN5flash11enable_sm90INS1_16FlashAttnFwdSm90INS1_25CollectiveMainloopFwdSm90ILi2EN4cute5tupleIJNS5_1CILi1EEES8_S8_EEENS6_IJNS7_ILi128EEENS7_ILi160EEENS7_ILi192EEEEEELi192ENS_12float_e4m3_tEfNS_4arch4Sm90ELb1ELb0ELb0ELb1ELb0ELb1ELb0ELb1ELb1ELb0ELb0ELb0EEENS1_21CollectiveEpilogueFwdINS6_IJSA_SC_SB_EEES9_NS_10bfloat16_tESG_Li256ELb1ELb0ELb0ELb1EEENS1_36VarlenDynamicPersistentTileSchedulerILi128ELi160ELi256ELi128ELb0ELb0ELb1ELb1ELb1ELb1EEEEEEEEEvNT_6ParamsE,@function
        .size           _ZN7cutlass13device_kernelIN5flash11enable_sm90INS1_16FlashAttnFwdSm90INS1_25CollectiveMainloopFwdSm90ILi2EN4cute5tupleIJNS5_1CILi1EEES8_S8_EEENS6_IJNS7_ILi128EEENS7_ILi160EEENS7_ILi192EEEEEELi192ENS_12float_e4m3_tEfNS_4arch4Sm90ELb1ELb0ELb0ELb1ELb0ELb1ELb0ELb1ELb1ELb0ELb0ELb0EEENS1_21CollectiveEpilogueFwdINS6_IJSA_SC_SB_EEES9_NS_10bfloat16_tESG_Li256ELb1ELb0ELb0ELb1EEENS1_36VarlenDynamicPersistentTileSchedulerILi128ELi160ELi256ELi128ELb0ELb0ELb1ELb1ELb1ELb1EEEEEEEEEvNT_6ParamsE,(.L_x_12369 - _ZN7cutlass13device_kernelIN5flash11enable_sm90INS1_16FlashAttnFwdSm90INS1_25CollectiveMainloopFwdSm90ILi2EN4cute5tupleIJNS5_1CILi1EEES8_S8_EEENS6_IJNS7_ILi128EEENS7_ILi160EEENS7_ILi192EEEEEELi192ENS_12float_e4m3_tEfNS_4arch4Sm90ELb1ELb0ELb0ELb1ELb0ELb1ELb0ELb1ELb1ELb0ELb0ELb0EEENS1_21CollectiveEpilogueFwdINS6_IJSA_SC_SB_EEES9_NS_10bfloat16_tESG_Li256ELb1ELb0ELb0ELb1EEENS1_36VarlenDynamicPersistentTileSchedulerILi128ELi160ELi256ELi128ELb0ELb0ELb1ELb1ELb1ELb1EEEEEEEEEvNT_6ParamsE)
        .other          _ZN7cutlass13device_kernelIN5flash11enable_sm90INS1_16FlashAttnFwdSm90INS1_25CollectiveMainloopFwdSm90ILi2EN4cute5tupleIJNS5_1CILi1EEES8_S8_EEENS6_IJNS7_ILi128EEENS7_ILi160EEENS7_ILi192EEEEEELi192ENS_12float_e4m3_tEfNS_4arch4Sm90ELb1ELb0ELb0ELb1ELb0ELb1ELb0ELb1ELb1ELb0ELb0ELb0EEENS1_21CollectiveEpilogueFwdINS6_IJSA_SC_SB_EEES9_NS_10bfloat16_tESG_Li256ELb1ELb0ELb0ELb1EEENS1_36VarlenDynamicPersistentTileSchedulerILi128ELi160ELi256ELi128ELb0ELb0ELb1ELb1ELb1ELb1EEEEEEEEEvNT_6ParamsE,@"STO_CUDA_ENTRY STV_DEFAULT"
_ZN7cutlass13device_kernelIN5flash11enable_sm90INS1_16FlashAttnFwdSm90INS1_25CollectiveMainloopFwdSm90ILi2EN4cute5tupleIJNS5_1CILi1EEES8_S8_EEENS6_IJNS7_ILi128EEENS7_ILi160EEENS7_ILi192EEEEEELi192ENS_12float_e4m3_tEfNS_4arch4Sm90ELb1ELb0ELb0ELb1ELb0ELb1ELb0ELb1ELb1ELb0ELb0ELb0EEENS1_21CollectiveEpilogueFwdINS6_IJSA_SC_SB_EEES9_NS_10bfloat16_tESG_Li256ELb1ELb0ELb0ELb1EEENS1_36VarlenDynamicPersistentTileSchedulerILi128ELi160ELi256ELi128ELb0ELb0ELb1ELb1ELb1ELb1EEEEEEEEEvNT_6ParamsE:
        /* <DEDUP_REMOVED lines=27> */
.L_x_4968:
[----:B------:R-:W-:Y:S05]  /*01b0*/  BSYNC B0 ;  /* 0x0000000000007941 */ /* 0x000fea0003800000 */
.L_x_4967:
        /* <DEDUP_REMOVED lines=41> */
.L_x_4969:
        /* <DEDUP_REMOVED lines=22> */
.L_x_4970:
        /* <DEDUP_REMOVED lines=18> */
.L_x_4971:
        /* <DEDUP_REMOVED lines=22> */
.L_x_4972:
        /* <DEDUP_REMOVED lines=22> */
.L_x_4973:
        /* <DEDUP_REMOVED lines=8> */
.L_x_4976:
        /* <DEDUP_REMOVED lines=32> */
[----:B------:R-:W-:Y:S02]  /*0c10*/  SHF.R.S32.HI R3, RZ, 0x1f, R0 ;  /* 0x0000001fff037819 */ /* 0x000fe40000011400 */
[-C--:B------:R-:W-:Y:S02]  /*0c20*/  LEA.HI R4, R0, R0.reuse, RZ, 0x1 ;  /* 0x0000000000047211 */ /* 0x080fe400078f08ff */
[CC--:B------:R-:W-:Y:S02]  /*0c30*/  LEA.HI R2, R3.reuse, R0.reuse, RZ, 0x7 ;  /* 0x0000000003027211 */ /* 0x0c0fe400078f38ff */
[CC--:B------:R-:W-:Y:S02]  /*0c40*/  LEA.HI R8, R3.reuse, R0.reuse, RZ, 0x5 ;  /* 0x0000000003087211 */ /* 0x0c0fe400078f28ff */
[----:B------:R-:W-:Y:S02]  /*0c50*/  LEA.HI R7, R3, R0, RZ, 0x4 ;  /* 0x0000000003077211 */ /* 0x000fe400078f20ff */
[----:B------:R-:W-:Y:S01]  /*0c60*/  LOP3.LUT R11, R2, 0xffffff80, RZ, 0xc0, !PT ;  /* 0xffffff80020b7812 */ /* 0x000fe200078ec0ff */
[----:B------:R-:W-:Y:S01]  /*0c70*/  IMAD.SHL.U32 R8, R8, 0x20, RZ ;  /* 0x0000002008087824 */ /* 0x000fe200078e00ff */
[----:B------:R-:W-:-:S02]  /*0c80*/  LOP3.LUT R5, R4, 0xfffffffe, RZ, 0xc0, !PT ;  /* 0xfffffffe04057812 */ /* 0x000fc400078ec0ff */
[----:B------:R-:W-:Y:S01]  /*0c90*/  LOP3.LUT R9, R7, 0x3fffff0, RZ, 0xc0, !PT ;  /* 0x03fffff007097812 */ /* 0x000fe200078ec0ff */
[C---:B------:R-:W-:Y:S01]  /*0ca0*/  IMAD.IADD R14, R0.reuse, 0x1, -R11 ;  /* 0x00000001000e7824 */ /* 0x040fe200078e0a0b */
[CC--:B------:R-:W-:Y:S01]  /*0cb0*/  LEA.HI R236, R3.reuse, R0.reuse, RZ, 0x3 ;  /* 0x0000000003ec7211 */ /* 0x0c0fe200078f18ff */
[----:B------:R-:W-:Y:S01]  /*0cc0*/  IMAD.IADD R22, R0, 0x1, -R5 ;  /* 0x0000000100167824 */ /* 0x000fe200078e0a05 */
[----:B------:R-:W-:Y:S01]  /*0cd0*/  LOP3.LUT R8, R8, 0xfffffc00, RZ, 0xc0, !PT ;  /* 0xfffffc0008087812 */ /* 0x000fe200078ec0ff */
[----:B------:R-:W-:Y:S01]  /*0ce0*/  IMAD.IADD R9, R0, 0x1, -R9 ;  /* 0x0000000100097824 */ /* 0x000fe200078e0a09 */
[----:B------:R-:W-:Y:S01]  /*0cf0*/  SHF.R.S32.HI R5, RZ, 0x1f, R14 ;  /* 0x0000001fff057819 */ /* 0x000fe2000001140e */
[----:B------:R-:W-:Y:S01]  /*0d00*/  IMAD.SHL.U32 R18, R22, 0x10, RZ ;  /* 0x0000001016127824 */ /* 0x000fe200078e00ff */
[----:B------:R-:W-:Y:S01]  /*0d10*/  LEA.HI R6, R3, R0, RZ, 0x2 ;  /* 0x0000000003067211 */ /* 0x000fe200078f10ff */
[----:B------:R-:W-:Y:S01]  /*0d20*/  IMAD R8, R9, 0x40, R8 ;  /* 0x0000004009087824 */ /* 0x000fe200078e0208 */
[----:B------:R-:W-:Y:S01]  /*0d30*/  LOP3.LUT R3, R236, 0x1ffffff8, RZ, 0xc0, !PT ;  /* 0x1ffffff8ec037812 */ /* 0x000fe200078ec0ff */
[----:B------:R-:W-:Y:S01]  /*0d40*/  STL [R1+0x34], R14 ;  /* 0x0000340e01007387 */ /* 0x000fe20000100800 */
[----:B------:R-:W-:Y:S01]  /*0d50*/  LEA.HI R9, R5, R14, RZ, 0x2 ;  /* 0x0000000e05097211 */ /* 0x000fe200078f10ff */
[C---:B------:R-:W-:Y:S01]  /*0d60*/  VIADD R221, R18.reuse, 0x20 ;  /* 0x0000002012dd7836 */ /* 0x040fe20000000000 */
[----:B------:R-:W-:Y:S01]  /*0d70*/  SHF.R.S32.HI R23, RZ, 0x1, R4 ;  /* 0x00000001ff177819 */ /* 0x000fe20000011404 */
[----:B------:R-:W-:Y:S01]  /*0d80*/  VIADD R222, R18, 0x40 ;  /* 0x0000004012de7836 */ /* 0x000fe20000000000 */
[----:B------:R-:W-:-:S02]  /*0d90*/  IADD3 R3, R0, -R3, RZ ;  /* 0x8000000300037210 */ /* 0x000fc40007ffe0ff */
[----:B------:R-:W-:Y:S02]  /*0da0*/  SHF.R.S32.HI R0, RZ, 0x4, R7 ;  /* 0x00000004ff007819 */ /* 0x000fe40000011407 */
[--C-:B------:R-:W-:Y:S01]  /*0db0*/  SHF.R.S32.HI R10, RZ, 0x2, R9.reuse ;  /* 0x00000002ff0a7819 */ /* 0x100fe20000011409 */
[----:B------:R-:W-:Y:S01]  /*0dc0*/  IMAD.SHL.U32 R233, R3, 0x8, RZ ;  /* 0x0000000803e97824 */ /* 0x000fe200078e00ff */
[----:B------:R-:W-:Y:S02]  /*0dd0*/  SHF.R.S32.HI R11, RZ, 0x1f, R9 ;  /* 0x0000001fff0b7819 */ /* 0x000fe40000011409 */
[----:B------:R-:W-:Y:S02]  /*0de0*/  LEA.HI R4, R4, R23, RZ, 0x1 ;  /* 0x0000001704047211 */ /* 0x000fe400078f08ff */
[----:B------:R-:W-:Y:S02]  /*0df0*/  SHF.R.S32.HI R235, RZ, 0x2, R6 ;  /* 0x00000002ffeb7819 */ /* 0x000fe40000011406 */
[----:B------:R-:W-:-:S02]  /*0e00*/  LEA.HI R7, R7, R0, RZ, 0x1 ;  /* 0x0000000007077211 */ /* 0x000fc400078f08ff */
[----:B------:R-:W-:Y:S02]  /*0e10*/  SHF.R.S32.HI R6, RZ, 0x1f, R6 ;  /* 0x0000001fff067819 */ /* 0x000fe40000011406 */
[----:B------:R-:W-:Y:S02]  /*0e20*/  LEA.HI R11, R11, R10, RZ, 0x3 ;  /* 0x0000000a0b0b7211 */ /* 0x000fe400078f18ff */
[----:B------:R-:W-:Y:S02]  /*0e30*/  LOP3.LUT R4, R4, 0x3fffffe, RZ, 0xc0, !PT ;  /* 0x03fffffe04047812 */ /* 0x000fe400078ec0ff */
[----:B------:R-:W-:Y:S02]  /*0e40*/  LOP3.LUT R7, R7, 0x1ffffffe, RZ, 0xc0, !PT ;  /* 0x1ffffffe07077812 */ /* 0x000fe400078ec0ff */
[----:B------:R-:W-:Y:S01]  /*0e50*/  LEA.HI R6, R6, R235, RZ, 0x2 ;  /* 0x000000eb06067211 */ /* 0x000fe200078f10ff */
[----:B------:R-:W-:Y:S01]  /*0e60*/  IMAD.IADD R4, R23, 0x1, -R4 ;  /* 0x0000000117047824 */ /* 0x000fe200078e0a04 */
[----:B------:R-:W-:Y:S01]  /*0e70*/  LOP3.LUT R11, R11, 0xfffffff8, RZ, 0xc0, !PT ;  /* 0xfffffff80b0b7812 */ /* 0x000fe200078ec0ff */
[----:B------:R-:W-:Y:S01]  /*0e80*/  IMAD.IADD R7, R0, 0x1, -R7 ;  /* 0x0000000100077824 */ /* 0x000fe200078e0a07 */
[----:B------:R-:W-:Y:S01]  /*0e90*/  LOP3.LUT R6, R6, 0xfffffffc, RZ, 0xc0, !PT ;  /* 0xfffffffc06067812 */ /* 0x000fe200078ec0ff */
[----:B------:R-:W-:Y:S01]  /*0ea0*/  IMAD R230, R0, 0x8, R4 ;  /* 0x0000000800e67824 */ /* 0x000fe200078e0204 */
[----:B------:R-:W-:Y:S01]  /*0eb0*/  SHF.R.S32.HI R19, RZ, 0x7, R2 ;  /* 0x00000007ff137819 */ /* 0x000fe20000011402 */
[----:B------:R-:W-:Y:S01]  /*0ec0*/  IMAD.IADD R10, R10, 0x1, -R11 ;  /* 0x000000010a0a7824 */ /* 0x000fe200078e0a0b */
[----:B------:R-:W-:Y:S01]  /*0ed0*/  IADD3 R11, R23, 0x80, RZ ;  /* 0x00000080170b7810 */ /* 0x000fe20007ffe0ff */
[----:B------:R-:W-:Y:S01]  /*0ee0*/  IMAD R0, R7, 0x8, R8 ;  /* 0x0000000807007824 */ /* 0x000fe200078e0208 */
[----:B------:R-:W-:Y:S01]  /*0ef0*/  LEA.HI R5, R5, R14, RZ, 0x5 ;  /* 0x0000000e05057211 */ /* 0x000fe200078f28ff */
[----:B------:R-:W-:Y:S01]  /*0f00*/  IMAD.IADD R235, R235, 0x1, -R6 ;  /* 0x00000001ebeb7824 */ /* 0x000fe200078e0a06 */
[----:B------:R-:W-:Y:S01]  /*0f10*/  SHF.R.S32.HI R6, RZ, 0x1f, R11 ;  /* 0x0000001fff067819 */ /* 0x000fe2000001140b */
[----:B------:R-:W-:Y:S01]  /*0f20*/  IMAD.SHL.U32 R230, R230, 0x40, RZ ;  /* 0x00000040e6e67824 */ /* 0x000fe200078e00ff */
[----:B------:R0:W-:Y:S01]  /*0f30*/  STL [R1+0x48], R0 ;  /* 0x0000480001007387 */ /* 0x0001e20000100800 */
[----:B------:R-:W-:-:S02]  /*0f40*/  LEA.HI R2, R2, R19, RZ, 0x1 ;  /* 0x0000001302027211 */ /* 0x000fc400078f08ff */
[-C--:B------:R-:W-:Y:S02]  /*0f50*/  LEA.HI R6, R6, R11.reuse, RZ, 0x3 ;  /* 0x0000000b06067211 */ /* 0x080fe400078f18ff */
[----:B------:R-:W-:Y:S02]  /*0f60*/  SHF.R.S32.HI R5, RZ, 0x5, R5 ;  /* 0x00000005ff057819 */ /* 0x000fe40000011405 */
[----:B------:R-:W-:Y:S01]  /*0f70*/  LOP3.LUT R2, R2, 0x3fffffe, RZ, 0xc0, !PT ;  /* 0x03fffffe02027812 */ /* 0x000fe200078ec0ff */
[----:B------:R-:W-:Y:S01]  /*0f80*/  IMAD.SHL.U32 R6, R6, 0x40, RZ ;  /* 0x0000004006067824 */ /* 0x000fe200078e00ff */
[----:B------:R-:W-:Y:S01]  /*0f90*/  SHF.R.S32.HI R8, RZ, 0x1f, R221 ;  /* 0x0000001fff087819 */ /* 0x000fe200000114dd */
[----:B------:R-:W-:Y:S01]  /*0fa0*/  IMAD R5, R5, 0x10, R10 ;  /* 0x0000001005057824 */ /* 0x000fe200078e020a */
[----:B0-----:R-:W-:Y:S01]  /*0fb0*/  LEA.HI R0, R11, R11, RZ, 0x1 ;  /* 0x0000000b0b007211 */ /* 0x001fe200078f08ff */
[----:B------:R-:W-:Y:S01]  /*0fc0*/  IMAD.IADD R2, R19, 0x1, -R2 ;  /* 0x0000000113027824 */ /* 0x000fe200078e0a02 */
[----:B------:R-:W-:Y:S01]  /*0fd0*/  SHF.R.S32.HI R13, RZ, 0x1f, R222 ;  /* 0x0000001fff0d7819 */ /* 0x000fe200000114de */
[----:B------:R-:W-:Y:S01]  /*0fe0*/  IMAD.SHL.U32 R19, R22, 0x8, RZ ;  /* 0x0000000816137824 */ /* 0x000fe200078e00ff */
[----:B------:R-:W-:Y:S01]  /*0ff0*/  LOP3.LUT R4, R0, 0x3fffffe, RZ, 0xc0, !PT ;  /* 0x03fffffe00047812 */ /* 0x000fe200078ec0ff */
[----:B------:R-:W-:Y:S01]  /*1000*/  IMAD R2, R2, 0x40, R5 ;  /* 0x0000004002027824 */ /* 0x000fe200078e0205 */
[----:B------:R-:W-:-:S02]  /*1010*/  SHF.L.U32 R228, R235, 0x7, RZ ;  /* 0x00000007ebe47819 */ /* 0x000fc400000006ff */
[----:B------:R-:W-:Y:S01]  /*1020*/  LOP3.LUT R7, R6, 0xfffffe00, RZ, 0xc0, !PT ;  /* 0xfffffe0006077812 */ /* 0x000fe200078ec0ff */
[----:B------:R-:W-:Y:S01]  /*1030*/  IMAD.IADD R4, R11, 0x1, -R4 ;  /* 0x000000010b047824 */ /* 0x000fe200078e0a04 */
[CC--:B------:R-:W-:Y:S01]  /*1040*/  LEA.HI R11, R8.reuse, R221.reuse, RZ, 0x4 ;  /* 0x000000dd080b7211 */ /* 0x0c0fe200078f20ff */
[----:B------:R0:W-:Y:S01]  /*1050*/  STL [R1+0x4], R2 ;  /* 0x0000040201007387 */ /* 0x0001e20000100800 */
[----:B------:R-:W-:Y:S01]  /*1060*/  LEA.HI R8, R8, R221, RZ, 0x6 ;  /* 0x000000dd08087211 */ /* 0x000fe200078f30ff */
[----:B------:R-:W-:Y:S01]  /*1070*/  IMAD R232, R4, 0x40, R7 ;  /* 0x0000004004e87824 */ /* 0x000fe200078e0207 */
[CC--:B------:R-:W-:Y:S02]  /*1080*/  LEA.HI R6, R13.reuse, R222.reuse, RZ, 0x6 ;  /* 0x000000de0d067211 */ /* 0x0c0fe400078f30ff */
[----:B------:R-:W-:Y:S01]  /*1090*/  LOP3.LUT R228, R228, 0x180, RZ, 0xc0, !PT ;  /* 0x00000180e4e47812 */ /* 0x000fe200078ec0ff */
[----:B------:R-:W-:Y:S01]  /*10a0*/  IMAD.SHL.U32 R8, R8, 0x80, RZ ;  /* 0x0000008008087824 */ /* 0x000fe200078e00ff */
[----:B------:R-:W-:Y:S01]  /*10b0*/  SHF.R.S32.HI R0, RZ, 0x1, R0 ;  /* 0x00000001ff007819 */ /* 0x000fe20000011400 */
[----:B------:R-:W-:Y:S01]  /*10c0*/  IMAD.SHL.U32 R12, R6, 0x80, RZ ;  /* 0x00000080060c7824 */ /* 0x000fe200078e00ff */
[----:B------:R-:W-:-:S02]  /*10d0*/  LEA.HI R15, R13, R222, RZ, 0x4 ;  /* 0x000000de0d0f7211 */ /* 0x000fc400078f20ff */
[----:B------:R-:W-:Y:S01]  /*10e0*/  LOP3.LUT R6, R228, 0x30, R11, 0xf8, !PT ;  /* 0x00000030e4067812 */ /* 0x000fe200078ef80b */
[----:B------:R-:W-:Y:S01]  /*10f0*/  IMAD.SHL.U32 R231, R0, 0x80, RZ ;  /* 0x0000008000e77824 */ /* 0x000fe200078e00ff */
[----:B------:R-:W-:Y:S02]  /*1100*/  SHF.R.U32.HI R229, RZ, 0x3, R228 ;  /* 0x00000003ffe57819 */ /* 0x000fe400000116e4 */
[C---:B------:R-:W-:Y:S02]  /*1110*/  LOP3.LUT R10, R228.reuse, 0x30, R15, 0xf8, !PT ;  /* 0x00000030e40a7812 */ /* 0x040fe400078ef80f */
[----:B------:R-:W-:Y:S02]  /*1120*/  LOP3.LUT R0, R228, 0x10, R18, 0xf8, !PT ;  /* 0x00000010e4007812 */ /* 0x000fe400078ef812 */
[----:B0-----:R-:W-:Y:S02]  /*1130*/  SHF.R.S32.HI R2, RZ, 0x1f, R23 ;  /* 0x0000001fff027819 */ /* 0x001fe40000011417 */
[----:B------:R-:W-:-:S02]  /*1140*/  LOP3.LUT R13, R8, 0xffffe000, RZ, 0xc0, !PT ;  /* 0xffffe000080d7812 */ /* 0x000fc400078ec0ff */
[-C--:B------:R-:W-:Y:S02]  /*1150*/  LOP3.LUT R6, R6, R229.reuse, RZ, 0x3c, !PT ;  /* 0x000000e506067212 */ /* 0x080fe400078e3cff */
[----:B------:R-:W-:Y:S02]  /*1160*/  LOP3.LUT R2, R228, 0x30, R18, 0xf8, !PT ;  /* 0x00000030e4027812 */ /* 0x000fe400078ef812 */
[----:B------:R-:W-:Y:S02]  /*1170*/  LOP3.LUT R17, R12, 0xffffe000, RZ, 0xc0, !PT ;  /* 0xffffe0000c117812 */ /* 0x000fe400078ec0ff */
[-C--:B------:R-:W-:Y:S02]  /*1180*/  LOP3.LUT R10, R10, R229.reuse, RZ, 0x3c, !PT ;  /* 0x000000e50a0a7212 */ /* 0x080fe400078e3cff */
[----:B------:R-:W-:Y:S02]  /*1190*/  LOP3.LUT R9, R9, 0x7ffffffc, RZ, 0xc0, !PT ;  /* 0x7ffffffc09097812 */ /* 0x000fe400078ec0ff */
[----:B------:R-:W-:-:S02]  /*11a0*/  LOP3.LUT R3, R0, R229, RZ, 0x3c, !PT ;  /* 0x000000e500037212 */ /* 0x000fc400078e3cff */
[-C--:B------:R-:W-:Y:S01]  /*11b0*/  IADD3 R13, R6, R230.reuse, R13 ;  /* 0x000000e6060d7210 */ /* 0x080fe20007ffe00d */
[----:B------:R-:W-:Y:S01]  /*11c0*/  IMAD.IADD R4, R14, 0x1, -R9 ;  /* 0x000000010e047824 */ /* 0x000fe200078e0a09 */
[----:B------:R-:W-:Y:S01]  /*11d0*/  LOP3.LUT R5, R2, R229, RZ, 0x3c, !PT ;  /* 0x000000e502057212 */ /* 0x000fe200078e3cff */
[----:B------:R-:W-:Y:S01]  /*11e0*/  IMAD.IADD R0, R230, 0x1, R3 ;  /* 0x00000001e6007824 */ /* 0x000fe200078e0203 */
[-C--:B------:R-:W-:Y:S01]  /*11f0*/  IADD3 R7, R10, R230.reuse, R17 ;  /* 0x000000e60a077210 */ /* 0x080fe20007ffe011 */
[----:B------:R-:W-:Y:S01]  /*1200*/  IMAD.MOV.U32 R17, RZ, RZ, RZ ;  /* 0x000000ffff117224 */ /* 0x000fe200078e00ff */
[----:B------:R-:W-:Y:S01]  /*1210*/  SHF.R.S32.HI R2, RZ, 0x4, R15 ;  /* 0x00000004ff027819 */ /* 0x000fe2000001140f */
[C---:B------:R-:W-:Y:S01]  /*1220*/  IMAD.IADD R2, R16.reuse, 0x1, R13 ;  /* 0x0000000110027824 */ /* 0x040fe200078e020d */
[C---:B------:R-:W-:Y:S01]  /*1230*/  IADD3 R3, R16.reuse, R230, R5 ;  /* 0x000000e610037210 */ /* 0x040fe20007ffe005 */
[----:B------:R0:W-:Y:S01]  /*1240*/  STL [R1], R4 ;  /* 0x0000000401007387 */ /* 0x0001e20000100800 */
[----:B------:R-:W-:-:S02]  /*1250*/  IADD3 R0, R16, R7, RZ ;  /* 0x0000000710007210 */ /* 0x000fc40007ffe0ff */
[----:B------:R-:W-:Y:S01]  /*1260*/  SHF.R.S32.HI R236, RZ, 0x3, R236 ;  /* 0x00000003ffec7819 */ /* 0x000fe200000114ec */
[----:B------:R1:W-:Y:S01]  /*1270*/  STL [R1+0x40], R3 ;  /* 0x0000400301007387 */ /* 0x0003e20000100800 */
[----:B------:R-:W-:-:S03]  /*1280*/  LOP3.LUT R231, R231, 0x180, RZ, 0xc0, !PT ;  /* 0x00000180e7e77812 */ /* 0x000fc600078ec0ff */
[----:B------:R1:W-:Y:S01]  /*1290*/  STL [R1+0x3c], R2 ;  /* 0x00003c0201007387 */ /* 0x0003e20000100800 */
[----:B0-----:R-:W-:-:S03]  /*12a0*/  SHF.R.S32.HI R4, RZ, 0x4, R11 ;  /* 0x00000004ff047819 */ /* 0x001fc6000001140b */
[----:B------:R1:W-:Y:S04]  /*12b0*/  STL [R1+0x38], R0 ;  /* 0x0000380001007387 */ /* 0x0003e80000100800 */
.L_x_5182:
[----:B01----:R-:W0:Y:S02]  /*12c0*/  LDC.64 R2, c[0x0][0xc60] ;  /* 0x00031800ff027b82 */ /* 0x003e240000000a00 */
[----:B0-----:R-:W-:-:S05]  /*12d0*/  IMAD.WIDE R2, R227, 0x4, R2 ;  /* 0x00000004e3027825 */ /* 0x001fca00078e0202 */
[----:B--2--5:R-:W2:Y:S01]  /*12e0*/  LDG.E R10, desc[UR54][R2.64] ;  /* 0x00000036020a7981 */ /* 0x024ea2000c1e1900 */
[----:B------:R-:W-:Y:S05]  /*12f0*/  YIELD ;  /* 0x0000000000007946 */ /* 0x000fea0003800000 */
[----:B------:R-:W-:Y:S01]  /*1300*/  ULDC.64 UR4, c[0x0][0xa28] ;  /* 0x00028a0000047ab9 */ /* 0x000fe20000000a00 */
[----:B------:R-:W-:Y:S01]  /*1310*/  ULDC.64 UR8, c[0x0][0xa18] ;  /* 0x0002860000087ab9 */ /* 0x000fe20000000a00 */
[----:B------:R-:W-:Y:S01]  /*1320*/  ISETP.NE.U32.AND P1, PT, RZ, UR4, PT ;  /* 0x00000004ff007c0c */ /* 0x000fe2000bf25070 */
[----:B------:R-:W-:Y:S01]  /*1330*/  ULDC.64 UR6, c[0x0][0xa08] ;  /* 0x0002820000067ab9 */ /* 0x000fe20000000a00 */
[----:B------:R-:W-:Y:S01]  /*1340*/  IMAD.MOV.U32 R26, RZ, RZ, RZ ;  /* 0x000000ffff1a7224 */ /* 0x000fe200078e00ff */
[----:B------:R-:W-:-:S02]  /*1350*/  ISETP.NE.U32.AND P0, PT, RZ, UR6, PT ;  /* 0x00000006ff007c0c */ /* 0x000fc4000bf05070 */
[----:B------:R-:W-:Y:S02]  /*1360*/  ISETP.NE.AND.EX P1, PT, RZ, UR5, PT, P1 ;  /* 0x00000005ff007c0c */ /* 0x000fe4000bf25310 */
[----:B------:R-:W-:Y:S02]  /*1370*/  ISETP.NE.AND.EX P0, PT, RZ, UR7, PT, P0 ;  /* 0x00000007ff007c0c */ /* 0x000fe4000bf05300 */
[----:B--2---:R-:W-:Y:S01]  /*1380*/  SHF.R.S32.HI R0, RZ, 0x1f, R10 ;  /* 0x0000001fff007819 */ /* 0x004fe2000001140a */
[----:B------:R-:W-:Y:S08]  /*1390*/  STL [R1+0xc], R10 ;  /* 0x00000c0a01007387 */ /* 0x000ff00000100800 */
[C---:B----4-:R-:W-:Y:S01]  /*13a0*/  @P1 LEA R4, P2, R10.reuse, UR4, 0x2 ;  /* 0x000000040a041c11 */ /* 0x050fe2000f8410ff */
[C---:B------:R-:W-:Y:S01]  /*13b0*/  IMAD.SHL.U32 R29, R10.reuse, 0x4, RZ ;  /* 0x000000040a1d7824 */ /* 0x040fe200078e00ff */
[C-C-:B------:R-:W-:Y:S01]  /*13c0*/  SHF.L.U64.HI R28, R10.reuse, 0x2, R0.reuse ;  /* 0x000000020a1c7819 */ /* 0x140fe20000010200 */
[----:B------:R0:W-:Y:S01]  /*13d0*/  STL [R1+0x1c], R0 ;  /* 0x00001c0001007387 */ /* 0x0001e20000100800 */
[----:B------:R-:W-:-:S02]  /*13e0*/  @P1 LEA.HI.X R5, R10, UR5, R0, 0x2, P2 ;  /* 0x000000050a051c11 */ /* 0x000fc400090f1400 */
[----:B------:R-:W-:Y:S01]  /*13f0*/  ISETP.NE.U32.AND P2, PT, RZ, UR8, PT ;  /* 0x00000008ff007c0c */ /* 0x000fe2000bf45070 */
[----:B------:R-:W-:Y:S01]  /*1400*/  ULDC UR4, c[0x0][0x288] ;  /* 0x0000a20000047ab9 */ /* 0x000fe20000000800 */
[C---:B---3--:R-:W-:Y:S01]  /*1410*/  IADD3 R8, P3, R29.reuse, UR6, RZ ;  /* 0x000000061d087c10 */ /* 0x048fe2000ff7e0ff */
[----:B------:R1:W-:Y:S01]  /*1420*/  STL [R1+0x14], R29 ;  /* 0x0000141d01007387 */ /* 0x0003e20000100800 */
[----:B------:R-:W-:Y:S01]  /*1430*/  ISETP.NE.AND.EX P2, PT, RZ, UR9, PT, P2 ;  /* 0x00000009ff007c0c */ /* 0x000fe2000bf45320 */
[----:B0-----:R-:W-:Y:S01]  /*1440*/  IMAD.MOV.U32 R0, RZ, RZ, RZ ;  /* 0x000000ffff007224 */ /* 0x001fe200078e00ff */
[C---:B------:R-:W-:Y:S01]  /*1450*/  IADD3.X R9, R28.reuse, UR7, RZ, P3, !PT ;  /* 0x000000071c097c10 */ /* 0x040fe20009ffe4ff */
[----:B------:R-:W-:Y:S01]  /*1460*/  IMAD.U32 R227, RZ, RZ, UR4 ;  /* 0x00000004ffe37e24 */ /* 0x000fe2000f8e00ff */
[----:B------:R-:W-:Y:S01]  /*1470*/  ULDC.64 UR4, c[0x0][0x3f8] ;  /* 0x0000fe0000047ab9 */ /* 0x000fe20000000a00 */
[----:B------:R1:W-:Y:S04]  /*1480*/  STL [R1+0x18], R28 ;  /* 0x0000181c01007387 */ /* 0x0003e80000100800 */
[----:B------:R1:W5:Y:S04]  /*1490*/  @P1 LDG.E R0, desc[UR54][R4.64] ;  /* 0x0000003604001981 */ /* 0x000368000c1e1900 */
[----:B------:R-:W-:Y:S01]  /*14a0*/  @P2 IADD3 R6, P1, R29, UR8, RZ ;  /* 0x000000081d062c10 */ /* 0x000fe2000ff3e0ff */
[----:B------:R1:W5:Y:S03]  /*14b0*/  @P0 LDG.E R26, desc[UR54][R8.64] ;  /* 0x00000036081a0981 */ /* 0x000366000c1e1900 */
[----:B------:R-:W-:-:S05]  /*14c0*/  @P2 IADD3.X R7, R28, UR9, RZ, P1, !PT ;  /* 0x000000091c072c10 */ /* 0x000fca0008ffe4ff */
[----:B------:R1:W5:Y:S01]  /*14d0*/  @P2 LDG.E R227, desc[UR54][R6.64] ;  /* 0x0000003606e32981 */ /* 0x000362000c1e1900 */
[----:B------:R-:W-:Y:S01]  /*14e0*/  UISETP.NE.U32.AND UP0, UPT, UR4, URZ, UPT ;  /* 0x0000003f0400728c */ /* 0x000fe2000bf05070 */
[----:B------:R-:W-:Y:S02]  /*14f0*/  IMAD.MOV.U32 R25, RZ, RZ, R10 ;  /* 0x000000ffff197224 */ /* 0x000fe400078e000a */
        /* <DEDUP_REMOVED lines=18> */
.L_x_4978:
        /* <DEDUP_REMOVED lines=10> */
.L_x_4979:
[----:B------:R-:W-:Y:S05]  /*16c0*/  @!P0 BRA `(.L_x_4980) ;  /* 0x00000000000c8947 */ /* 0x000fea0003800000 */
[----:B------:R-:W2:Y:S04]  /*16d0*/  LDG.E R4, desc[UR54][R8.64] ;  /* 0x0000003608047981 */ /* 0x000ea8000c1e1900 */
[----:B------:R-:W2:Y:S02]  /*16e0*/  LDG.E R27, desc[UR54][R8.64+0x4] ;  /* 0x00000436081b7981 */ /* 0x000ea4000c1e1900 */
[----:B--2---:R-:W-:-:S07]  /*16f0*/  IMAD.IADD R27, R27, 0x1, -R4 ;  /* 0x000000011b1b7824 */ /* 0x004fce00078e0a04 */
.L_x_4980:
        /* <DEDUP_REMOVED lines=9> */
[----:B------:R-:W-:Y:S01]  /*1790*/  ISETP.NE.U32.AND P1, PT, RZ, UR4, PT ;  /* 0x00000004ff007c0c */ /* 0x000fe2000bf25070 */
[----:B------:R-:W-:-:S03]  /*17a0*/  IMAD.MOV.U32 R144, RZ, RZ, R27 ;  /* 0x000000ffff907224 */ /* 0x000fc600078e001b */
[----:B------:R-:W-:-:S13]  /*17b0*/  ISETP.NE.AND.EX P1, PT, RZ, UR5, PT, P1 ;  /* 0x00000005ff007c0c */ /* 0x000fda000bf25310 */
[----:B------:R-:W-:-:S04]  /*17c0*/  @P1 IADD3 R6, P2, R29, UR4, RZ ;  /* 0x000000041d061c10 */ /* 0x000fc8000ff5e0ff */
[----:B------:R-:W-:-:S05]  /*17d0*/  @P1 IADD3.X R7, R28, UR5, RZ, P2, !PT ;  /* 0x000000051c071c10 */ /* 0x000fca00097fe4ff */
[----:B------:R0:W5:Y:S01]  /*17e0*/  @P1 LDG.E R144, desc[UR54][R6.64] ;  /* 0x0000003606901981 */ /* 0x000162000c1e1900 */
[----:B--2---:R-:W-:Y:S01]  /*17f0*/  @P0 IMAD.IADD R2, R8, 0x1, -R3 ;  /* 0x0000000108020824 */ /* 0x004fe200078e0a03 */
[----:B------:R-:W-:-:S03]  /*1800*/  LEA R3, R225, 0x11f, 0x7 ;  /* 0x0000011fe1037811 */ /* 0x000fc600078e38ff */
[----:B------:R-:W-:-:S04]  /*1810*/  IMAD.IADD R234, R9, 0x1, R2 ;  /* 0x0000000109ea7824 */ /* 0x000fc800078e0202 */
[C---:B------:R-:W-:Y:S01]  /*1820*/  VIADD R0, R234.reuse, 0x9f ;  /* 0x0000009fea007836 */ /* 0x040fe20000000000 */
[----:B------:R-:W-:-:S03]  /*1830*/  IADD3 R3, R234, R3, -R227 ;  /* 0x00000003ea037210 */ /* 0x000fc60007ffe8e3 */
[----:B------:R-:W-:-:S04]  /*1840*/  IMAD.HI R0, R0, 0x66666667, RZ ;  /* 0x6666666700007827 */ /* 0x000fc800078e02ff */
[----:B------:R-:W-:Y:S01]  /*1850*/  IMAD.HI R4, R3, 0x66666667, RZ ;  /* 0x6666666703047827 */ /* 0x000fe200078e02ff */
[----:B------:R-:W-:-:S04]  /*1860*/  SHF.R.U32.HI R3, RZ, 0x1f, R0 ;  /* 0x0000001fff037819 */ /* 0x000fc80000011600 */
[----:B------:R-:W-:Y:S02]  /*1870*/  SHF.R.U32.HI R5, RZ, 0x1f, R4 ;  /* 0x0000001fff057819 */ /* 0x000fe40000011604 */
[----:B------:R-:W-:Y:S02]  /*1880*/  LEA.HI.SX32 R158, R0, R3, 0x1a ;  /* 0x00000003009e7211 */ /* 0x000fe400078fd2ff */
[----:B------:R-:W-:Y:S01]  /*1890*/  LEA.HI.SX32 R5, R4, R5, 0x1a ;  /* 0x0000000504057211 */ /* 0x000fe200078fd2ff */
[----:B------:R-:W-:-:S03]  /*18a0*/  IMAD.MOV R4, RZ, RZ, -R9 ;  /* 0x000000ffff047224 */ /* 0x000fc600078e0a09 */
[----:B------:R-:W-:Y:S02]  /*18b0*/  VIMNMX R5, R158, R5, PT ;  /* 0x000000059e057248 */ /* 0x000fe40003fe0100 */
[----:B------:R-:W-:-:S03]  /*18c0*/  VIMNMX R4, RZ, R4, !PT ;  /* 0x00000004ff047248 */ /* 0x000fc60007fe0100 */
[----:B------:R-:W-:-:S05]  /*18d0*/  IMAD R5, R5, 0xa0, -R9 ;  /* 0x000000a005057824 */ /* 0x000fca00078e0a09 */
[----:B------:R-:W-:-:S04]  /*18e0*/  VIMNMX R3, R5, R2, PT ;  /* 0x0000000205037248 */ /* 0x000fc80003fe0100 */
[----:B------:R-:W-:Y:S01]  /*18f0*/  ISETP.GT.AND P0, PT, R3, R4, PT ;  /* 0x000000040300720c */ /* 0x000fe20003f04270 */
[----:B------:R-:W-:-:S05]  /*1900*/  IMAD.WIDE.U32 R4, R4, -0x33333333, RZ ;  /* 0xcccccccd04047825 */ /* 0x000fca00078e00ff */
[----:B------:R-:W-:-:S05]  /*1910*/  SHF.R.U32.HI R123, RZ, 0x7, R5 ;  /* 0x00000007ff7b7819 */ /* 0x000fca0000011605 */
[----:B------:R-:W-:Y:S02]  /*1920*/  IMAD.MOV.U32 R24, RZ, RZ, R123 ;  /* 0x000000ffff187224 */ /* 0x000fe400078e007b */
[----:B------:R-:W-:-:S05]  /*1930*/  @P0 IADD3 R0, R3, 0x9f, RZ ;  /* 0x0000009f03000810 */ /* 0x000fca0007ffe0ff */
        /* <DEDUP_REMOVED lines=26> */
.L_x_4983:
[----:B------:R-:W-:Y:S05]  /*1ae0*/  BSYNC B6 ;  /* 0x0000000000067941 */ /* 0x000fea0003800000 */
.L_x_4982:
        /* <DEDUP_REMOVED lines=20> */
.L_x_4985:
[----:B------:R-:W-:Y:S05]  /*1c30*/  BSYNC B6 ;  /* 0x0000000000067941 */ /* 0x000fea0003800000 */
.L_x_4984:
[----:B------:R-:W-:Y:S01]  /*1c40*/  ULDC.64 UR4, c[0x0][0x9f8] ;  /* 0x00027e0000047ab9 */ /* 0x000fe20000000a00 */
[----:B------:R-:W2:Y:S01]  /*1c50*/  LDL.LU R32, [R1+0x24] ;  /* 0x0000240001207983 */ /* 0x000ea20000300800 */
[----:B------:R-:W-:Y:S01]  /*1c60*/  ISETP.NE.U32.AND P0, PT, RZ, UR4, PT ;  /* 0x00000004ff007c0c */ /* 0x000fe2000bf05070 */
[----:B------:R-:W0:Y:S08]  /*1c70*/  LDC R0, c[0x0][0x428] ;  /* 0x00010a00ff007b82 */ /* 0x000e300000000800 */
[----:B------:R-:W1:Y:S01]  /*1c80*/  LDC.64 R116, c[0x0][0x2f0] ;  /* 0x0000bc00ff747b82 */ /* 0x000e620000000a00 */
[----:B------:R-:W-:Y:S01]  /*1c90*/  ISETP.NE.AND.EX P0, PT, RZ, UR5, PT, P0 ;  /* 0x00000005ff007c0c */ /* 0x000fe2000bf05300 */
[----:B------:R-:W3:Y:S01]  /*1ca0*/  S2R R20, SR_TID.X ;  /* 0x0000000000147919 */ /* 0x000ee20000002100 */
[----:B------:R-:W-:Y:S01]  /*1cb0*/  IMAD.IADD R102, R26, 0x1, R27 ;  /* 0x000000011a667824 */ /* 0x000fe200078e021b */
[----:B------:R-:W-:-:S04]  /*1cc0*/  ULDC.64 UR6, c[0x0][0xa08] ;  /* 0x0002820000067ab9 */ /* 0x000fc80000000a00 */
[----:B------:R-:W4:Y:S06]  /*1cd0*/  LDC.64 R110, c[0x0][0x3d8] ;  /* 0x0000f600ff6e7b82 */ /* 0x000f2c0000000a00 */
[----:B------:R-:W-:Y:S01]  /*1ce0*/  @P0 IADD3 R4, P1, R29, UR4, RZ ;  /* 0x000000041d040c10 */ /* 0x000fe2000ff3e0ff */
[--C-:B------:R-:W-:Y:S01]  /*1cf0*/  IMAD.MOV.U32 R8, RZ, RZ, R18.reuse ;  /* 0x000000ffff087224 */ /* 0x100fe200078e0012 */
[----:B------:R-:W-:Y:S01]  /*1d00*/  SHF.R.S32.HI R9, RZ, 0x1f, R18 ;  /* 0x0000001fff097819 */ /* 0x000fe20000011412 */
[----:B------:R-:W4:Y:S01]  /*1d10*/  LDC R100, c[0x0][0x3d4] ;  /* 0x0000f500ff647b82 */ /* 0x000f220000000800 */
[----:B------:R-:W-:Y:S01]  /*1d20*/  @P0 IADD3.X R5, R28, UR5, RZ, P1, !PT ;  /* 0x000000051c050c10 */ /* 0x000fe20008ffe4ff */
[----:B------:R-:W-:-:S04]  /*1d30*/  ULDC.64 UR4, c[0x0][0x2f8] ;  /* 0x0000be0000047ab9 */ /* 0x000fc80000000a00 */
[----:B------:R3:W2:Y:S01]  /*1d40*/  @P0 LDG.E R25, desc[UR54][R4.64] ;  /* 0x0000003604190981 */ /* 0x0006a2000c1e1900 */
[----:B0-----:R-:W-:Y:S01]  /*1d50*/  ISETP.NE.AND P0, PT, R0, 0x1, PT ;  /* 0x000000010000780c */ /* 0x001fe20003f05270 */
[----:B------:R-:W0:Y:S01]  /*1d60*/  LDC.64 R104, c[0x0][0x3e8] ;  /* 0x0000fa00ff687b82 */ /* 0x000e220000000a00 */
[----:B------:R-:W-:-:S05]  /*1d70*/  SHF.R.S32.HI R29, RZ, 0x1f, R102 ;  /* 0x0000001fff1d7819 */ /* 0x000fca0000011466 */
[-C--:B-1----:R-:W-:Y:S02]  /*1d80*/  IMAD R6, R29, R116.reuse, RZ ;  /* 0x000000741d067224 */ /* 0x082fe400078e02ff */
[----:B---3--:R-:W-:Y:S01]  /*1d90*/  IMAD.WIDE.U32 R4, R102, R116, RZ ;  /* 0x0000007466047225 */ /* 0x008fe200078e00ff */
[----:B------:R-:W-:-:S03]  /*1da0*/  SHF.R.U32.HI R30, RZ, 0x7, R20 ;  /* 0x00000007ff1e7819 */ /* 0x000fc60000011614 */
[----:B------:R-:W1:Y:S08]  /*1db0*/  @P0 LDC R3, c[0x0][0x42c] ;  /* 0x00010b00ff030b82 */ /* 0x000e700000000800 */
[----:B------:R-:W3:Y:S01]  /*1dc0*/  @P0 LDC R7, c[0x0][0x430] ;  /* 0x00010c00ff070b82 */ /* 0x000ee20000000800 */
[----:B-1----:R-:W-:-:S04]  /*1dd0*/  @P0 IMAD.HI.U32 R0, R226, R3, RZ ;  /* 0x00000003e2000227 */ /* 0x002fc800078e00ff */
[----:B------:R-:W-:Y:S01]  /*1de0*/  IMAD.MOV.U32 R3, RZ, RZ, R226 ;  /* 0x000000ffff037224 */ /* 0x000fe200078e00e2 */
[----:B---3--:R-:W-:Y:S01]  /*1df0*/  @P0 SHF.R.U32.HI R3, RZ, R7, R0 ;  /* 0x00000007ff030219 */ /* 0x008fe20000011600 */
[----:B------:R-:W-:Y:S01]  /*1e00*/  IMAD R7, R102, R117, R6 ;  /* 0x0000007566077224 */ /* 0x000fe200078e0206 */
[----:B------:R-:W-:Y:S02]  /*1e10*/  ISETP.NE.U32.AND P0, PT, RZ, UR6, PT ;  /* 0x00000006ff007c0c */ /* 0x000fe4000bf05070 */
[----:B------:R-:W-:Y:S02]  /*1e20*/  SHF.R.S32.HI R6, RZ, 0x1f, R3 ;  /* 0x0000001fff067819 */ /* 0x000fe40000011403 */
[----:B------:R-:W-:Y:S02]  /*1e30*/  IADD3 R5, R5, R7, RZ ;  /* 0x0000000705057210 */ /* 0x000fe40007ffe0ff */
[----:B------:R-:W-:Y:S01]  /*1e40*/  ISETP.NE.AND.EX P0, PT, RZ, UR7, PT, P0 ;  /* 0x00000007ff007c0c */ /* 0x000fe2000bf05300 */
[----:B------:R-:W-:Y:S01]  /*1e50*/  IMAD R0, R6, UR4, RZ ;  /* 0x0000000406007c24 */ /* 0x000fe2000f8e02ff */
[----:B------:R-:W-:Y:S01]  /*1e60*/  ISETP.NE.AND P6, PT, R30, 0x1, PT ;  /* 0x000000011e00780c */ /* 0x000fe20003fc5270 */
[----:B------:R-:W-:-:S04]  /*1e70*/  IMAD.WIDE.U32 R4, R3, UR4, R4 ;  /* 0x0000000403047c25 */ /* 0x000fc8000f8e0004 */
[----:B------:R-:W-:Y:S01]  /*1e80*/  IMAD R7, R3, UR5, R0 ;  /* 0x0000000503077c24 */ /* 0x000fe2000f8e0200 */
[----:B------:R-:W-:-:S03]  /*1e90*/  ULDC.64 UR4, c[0x0][0x300] ;  /* 0x0000c00000047ab9 */ /* 0x000fc60000000a00 */
[----:B------:R-:W-:Y:S01]  /*1ea0*/  IMAD.IADD R5, R5, 0x1, R7 ;  /* 0x0000000105057824 */ /* 0x000fe200078e0207 */
[----:B------:R-:W-:Y:S01]  /*1eb0*/  SHF.R.S32.HI R20, RZ, 0x1f, R23 ;  /* 0x0000001fff147819 */ /* 0x000fe20000011417 */
[----:B------:R-:W-:-:S04]  /*1ec0*/  VIADD R101, R18, 0x60 ;  /* 0x0000006012657836 */ /* 0x000fc80000000000 */
[----:B----4-:R-:W-:Y:S01]  /*1ed0*/  IMAD R12, R20, R110, RZ ;  /* 0x0000006e140c7224 */ /* 0x010fe200078e02ff */
[----:B------:R-:W-:Y:S01]  /*1ee0*/  ISETP.GE.AND P3, PT, R222, R100, PT ;  /* 0x00000064de00720c */ /* 0x000fe20003f66270 */
[----:B------:R-:W-:-:S04]  /*1ef0*/  IMAD.WIDE.U32 R112, R23, R110, R8 ;  /* 0x0000006e17707225 */ /* 0x000fc800078e0008 */
[----:B0-----:R-:W-:Y:S01]  /*1f00*/  IMAD.WIDE.U32 R106, R23, R104, R8 ;  /* 0x00000068176a7225 */ /* 0x001fe200078e0008 */
[----:B------:R-:W-:-:S03]  /*1f10*/  SHF.L.U64.HI R129, R116, 0x7, R117 ;  /* 0x0000000774817819 */ /* 0x000fc60000010275 */
[----:B------:R-:W-:Y:S02]  /*1f20*/  VIADD R31, R23, 0x80 ;  /* 0x00000080171f7836 */ /* 0x000fe40000000000 */
[----:B------:R-:W-:-:S03]  /*1f30*/  IMAD.SHL.U32 R130, R116, 0x80, RZ ;  /* 0x0000008074827824 */ /* 0x000fc600078e00ff */
[----:B------:R-:W-:Y:S01]  /*1f40*/  SHF.R.S32.HI R145, RZ, 0x1f, R31 ;  /* 0x0000001fff917819 */ /* 0x000fe2000001141f */
[----:B------:R-:W-:Y:S02]  /*1f50*/  IMAD R127, R111, 0xa0, RZ ;  /* 0x000000a06f7f7824 */ /* 0x000fe400078e02ff */
[----:B------:R-:W-:Y:S02]  /*1f60*/  VIADD R157, R30, 0x8 ;  /* 0x000000081e9d7836 */ /* 0x000fe40000000000 */
[----:B------:R-:W-:Y:S01]  /*1f70*/  IMAD.SHL.U32 R122, R100, 0x2, RZ ;  /* 0x00000002647a7824 */ /* 0x000fe200078e00ff */
[----:B--2---:R-:W-:-:S04]  /*1f80*/  SHF.R.S32.HI R0, RZ, 0x1f, R25 ;  /* 0x0000001fff007819 */ /* 0x004fc80000011419 */
[----:B------:R-:W-:Y:S02]  /*1f90*/  SEL R14, R0, RZ, !P0 ;  /* 0x000000ff000e7207 */ /* 0x000fe40004000000 */
[----:B------:R-:W-:-:S03]  /*1fa0*/  SEL R15, R25, RZ, !P0 ;  /* 0x000000ff190f7207 */ /* 0x000fc60004000000 */
        /* <DEDUP_REMOVED lines=12> */
[----:B------:R-:W-:Y:S01]  /*2070*/  ISETP.GE.AND P1, PT, R221, UR4, PT ;  /* 0x00000004dd007c0c */ /* 0x000fe2000bf26270 */
[----:B------:R-:W-:Y:S01]  /*2080*/  @!P6 BAR.SYNC.DEFER_BLOCKING 0x9, 0x100 ;  /* 0x024400000000eb1d */ /* 0x000fe20000010000 */
[----:B------:R-:W-:Y:S01]  /*2090*/  ISETP.GE.AND P0, PT, R18, UR4, PT ;  /* 0x0000000412007c0c */ /* 0x000fe2000bf06270 */
[----:B------:R-:W-:Y:S01]  /*20a0*/  IMAD R13, R23, R117, R0 ;  /* 0x00000075170d7224 */ /* 0x000fe200078e0200 */
[----:B------:R-:W-:Y:S01]  /*20b0*/  IADD3 R3, P2, R120, R4, RZ ;  /* 0x0000000478037210 */ /* 0x000fe20007f5e0ff */
[----:B------:R-:W-:Y:S01]  /*20c0*/  IMAD.IADD R0, R121, 0x1, R11 ;  /* 0x0000000179007824 */ /* 0x000fe200078e020b */
[----:B------:R-:W-:Y:S01]  /*20d0*/  SEL R4, RZ, 0xffffffff, P1 ;  /* 0xffffffffff047807 */ /* 0x000fe20000800000 */
[----:B------:R-:W-:Y:S01]  /*20e0*/  IMAD.IADD R119, R7, 0x1, R119 ;  /* 0x0000000107777824 */ /* 0x000fe200078e0277 */
[----:B------:R-:W-:-:S02]  /*20f0*/  SEL R7, RZ, 0x1, P0 ;  /* 0x00000001ff077807 */ /* 0x000fc40000000000 */
[----:B------:R-:W-:Y:S01]  /*2100*/  ISETP.GE.AND P0, PT, R222, UR4, PT ;  /* 0x00000004de007c0c */ /* 0x000fe2000bf06270 */
[----:B------:R-:W-:Y:S01]  /*2110*/  IMAD.SHL.U32 R10, R4, 0x2, RZ ;  /* 0x00000002040a7824 */ /* 0x000fe200078e00ff */
[----:B------:R-:W-:Y:S02]  /*2120*/  IADD3.X R4, R0, R5, R13, P2, !PT ;  /* 0x0000000500047210 */ /* 0x000fe400017fe40d */
[----:B------:R-:W-:Y:S02]  /*2130*/  ISETP.GE.AND P1, PT, R101, UR4, PT ;  /* 0x0000000465007c0c */ /* 0x000fe4000bf26270 */
[----:B------:R-:W-:Y:S01]  /*2140*/  IADD3 R5, R18, 0x80, RZ ;  /* 0x0000008012057810 */ /* 0x000fe20007ffe0ff */
[----:B------:R-:W-:Y:S01]  /*2150*/  IMAD R13, R23, R111, R12 ;  /* 0x0000006f170d7224 */ /* 0x000fe200078e020c */
[----:B------:R-:W-:Y:S02]  /*2160*/  LOP3.LUT R10, R10, 0x2, R7, 0xe2, !PT ;  /* 0x000000020a0a7812 */ /* 0x000fe400078ee207 */
[----:B------:R-:W-:-:S02]  /*2170*/  SEL R11, RZ, 0x4, P0 ;  /* 0x00000004ff0b7807 */ /* 0x000fc40000000000 */
[----:B------:R-:W-:Y:S02]  /*2180*/  SEL R12, RZ, 0x8, P1 ;  /* 0x00000008ff0c7807 */ /* 0x000fe40000800000 */
[----:B------:R-:W-:Y:S01]  /*2190*/  ISETP.GE.AND P0, PT, R5, UR4, PT ;  /* 0x0000000405007c0c */ /* 0x000fe2000bf06270 */
[----:B------:R-:W-:Y:S01]  /*21a0*/  IMAD.MOV.U32 R118, RZ, RZ, R6 ;  /* 0x000000ffff767224 */ /* 0x000fe200078e0006 */
[--C-:B------:R-:W-:Y:S01]  /*21b0*/  SHF.R.S32.HI R7, RZ, 0x1f, R19.reuse ;  /* 0x0000001fff077819 */ /* 0x100fe20000011413 */
[----:B------:R-:W-:Y:S01]  /*21c0*/  IMAD.MOV.U32 R6, RZ, RZ, R19 ;  /* 0x000000ffff067224 */ /* 0x000fe200078e0013 */
[----:B------:R-:W-:Y:S02]  /*21d0*/  LOP3.LUT R10, R12, R10, R11, 0xfe, !PT ;  /* 0x0000000a0c0a7212 */ /* 0x000fe400078efe0b */
[----:B------:R-:W-:Y:S02]  /*21e0*/  SEL R11, RZ, 0x10, P0 ;  /* 0x00000010ff0b7807 */ /* 0x000fe40000000000 */
[----:B------:R-:W-:Y:S01]  /*21f0*/  ISETP.GE.AND P0, PT, R18, R100, PT ;  /* 0x000000641200720c */ /* 0x000fe20003f06270 */
[----:B------:R-:W-:Y:S01]  /*2200*/  IMAD.WIDE.U32 R114, R23, R110, R6 ;  /* 0x0000006e17727225 */ /* 0x000fe200078e0006 */
[----:B------:R-:W-:-:S03]  /*2210*/  ISETP.GE.AND P1, PT, R221, R100, PT ;  /* 0x00000064dd00720c */ /* 0x000fc60003f26270 */
[----:B------:R-:W-:Y:S01]  /*2220*/  IMAD.WIDE.U32 R108, R23, R104, R6 ;  /* 0x00000068176c7225 */ /* 0x000fe200078e0006 */
[C---:B------:R-:W-:Y:S02]  /*2230*/  SEL R7, R100.reuse, RZ, P0 ;  /* 0x000000ff64077207 */ /* 0x040fe40000000000 */
[----:B------:R-:W-:Y:S01]  /*2240*/  SEL R6, R100, RZ, P1 ;  /* 0x000000ff64067207 */ /* 0x000fe20000800000 */
[----:B------:R-:W-:Y:S02]  /*2250*/  IMAD R12, R14, UR6, RZ ;  /* 0x000000060e0c7c24 */ /* 0x000fe4000f8e02ff */
[----:B------:R-:W-:Y:S01]  /*2260*/  IMAD.IADD R7, R18, 0x1, R7 ;  /* 0x0000000112077824 */ /* 0x000fe200078e0207 */
[----:B------:R-:W-:Y:S01]  /*2270*/  SEL R9, R100, RZ, P3 ;  /* 0x000000ff64097207 */ /* 0x000fe20001800000 */
[----:B------:R-:W-:Y:S02]  /*2280*/  IMAD.IADD R8, R221, 0x1, R6 ;  /* 0x00000001dd087824 */ /* 0x000fe400078e0206 */
[----:B------:R-:W-:Y:S01]  /*2290*/  IMAD R33, R15, UR7, R12 ;  /* 0x000000070f217c24 */ /* 0x000fe2000f8e020c */
[----:B------:R-:W-:-:S02]  /*22a0*/  SHF.R.S32.HI R6, RZ, 0x1f, R7 ;  /* 0x0000001fff067819 */ /* 0x000fc40000011407 */
[----:B------:R-:W-:Y:S02]  /*22b0*/  IADD3 R12, R222, R9, RZ ;  /* 0x00000009de0c7210 */ /* 0x000fe40007ffe0ff */
[----:B------:R-:W-:Y:S01]  /*22c0*/  LOP3.LUT R34, R10, R11, RZ, 0xfc, !PT ;  /* 0x0000000b0a227212 */ /* 0x000fe200078efcff */
[----:B------:R-:W-:Y:S01]  /*22d0*/  IMAD R10, R20, R104, RZ ;  /* 0x00000068140a7224 */ /* 0x000fe200078e02ff */
[----:B------:R-:W-:Y:S02]  /*22e0*/  SHF.R.S32.HI R9, RZ, 0x1f, R8 ;  /* 0x0000001fff097819 */ /* 0x000fe40000011408 */
[CC--:B------:R-:W-:Y:S02]  /*22f0*/  LEA.HI R21, R6.reuse, R7.reuse, RZ, 0x4 ;  /* 0x0000000706157211 */ /* 0x0c0fe400078f20ff */
[----:B------:R-:W-:Y:S01]  /*2300*/  LEA.HI R7, R6, R7, RZ, 0x6 ;  /* 0x0000000706077211 */ /* 0x000fe200078f30ff */
[----:B------:R-:W-:Y:S01]  /*2310*/  IMAD R11, R23, R105, R10 ;  /* 0x00000069170b7224 */ /* 0x000fe200078e020a */
[----:B------:R-:W-:-:S02]  /*2320*/  LEA.HI R26, R9, R8, RZ, 0x4 ;  /* 0x00000008091a7211 */ /* 0x000fc400078f20ff */
[----:B------:R-:W-:Y:S02]  /*2330*/  LEA.HI R8, R9, R8, RZ, 0x6 ;  /* 0x0000000809087211 */ /* 0x000fe400078f30ff */
[----:B------:R-:W-:Y:S01]  /*2340*/  SHF.R.S32.HI R7, RZ, 0x6, R7 ;  /* 0x00000006ff077819 */ /* 0x000fe20000011407 */
[----:B------:R-:W-:Y:S01]  /*2350*/  IMAD.IADD R115, R115, 0x1, R13 ;  /* 0x0000000173737824 */ /* 0x000fe200078e020d */
[----:B------:R-:W-:Y:S01]  /*2360*/  SHF.R.S32.HI R9, RZ, 0x6, R8 ;  /* 0x00000006ff097819 */ /* 0x000fe20000011408 */
[----:B------:R-:W-:Y:S01]  /*2370*/  IMAD.IADD R113, R13, 0x1, R113 ;  /* 0x000000010d717824 */ /* 0x000fe200078e0271 */
[----:B------:R-:W-:Y:S01]  /*2380*/  LOP3.LUT R10, R228, 0x30, R26, 0xf8, !PT ;  /* 0x00000030e40a7812 */ /* 0x000fe200078ef81a */
[----:B------:R-:W-:Y:S01]  /*2390*/  IMAD.IADD R109, R109, 0x1, R11 ;  /* 0x000000016d6d7824 */ /* 0x000fe200078e020b */
[----:B------:R-:W-:Y:S01]  /*23a0*/  SHF.R.S32.HI R13, RZ, 0x1f, R12 ;  /* 0x0000001fff0d7819 */ /* 0x000fe2000001140c */
[----:B------:R-:W-:Y:S01]  /*23b0*/  IMAD.IADD R107, R11, 0x1, R107 ;  /* 0x000000010b6b7824 */ /* 0x000fe200078e026b */
[----:B------:R-:W-:-:S02]  /*23c0*/  SHF.R.U32.HI R6, RZ, 0x3, R231 ;  /* 0x00000003ff067819 */ /* 0x000fc400000116e7 */
[----:B------:R-:W-:Y:S01]  /*23d0*/  LOP3.LUT R11, R231, 0x30, R21, 0xf8, !PT ;  /* 0x00000030e70b7812 */ /* 0x000fe200078ef815 */
[C---:B------:R-:W-:Y:S02]  /*23e0*/  IMAD R143, R7.reuse, 0x2800, R230 ;  /* 0x00002800078f7824 */ /* 0x040fe400078e02e6 */
[----:B------:R-:W-:Y:S01]  /*23f0*/  IMAD R135, R7, 0x2800, R232 ;  /* 0x0000280007877824 */ /* 0x000fe200078e02e8 */
[----:B------:R-:W-:Y:S01]  /*2400*/  LOP3.LUT R7, R10, R229, RZ, 0x3c, !PT ;  /* 0x000000e50a077212 */ /* 0x000fe200078e3cff */
[----:B------:R-:W-:Y:S01]  /*2410*/  IMAD R142, R9, 0x2800, R230 ;  /* 0x00002800098e7824 */ /* 0x000fe200078e02e6 */
[----:B------:R-:W-:Y:S02]  /*2420*/  LEA.HI R28, R13, R12, RZ, 0x4 ;  /* 0x0000000c0d1c7211 */ /* 0x000fe400078f20ff */
[----:B------:R-:W-:Y:S02]  /*2430*/  LOP3.LUT R10, R11, R6, RZ, 0x3c, !PT ;  /* 0x000000060b0a7212 */ /* 0x000fe400078e3cff */
[----:B------:R-:W-:-:S02]  /*2440*/  LEA.HI R12, R13, R12, RZ, 0x6 ;  /* 0x0000000c0d0c7211 */ /* 0x000fc400078f30ff */
[----:B------:R-:W-:Y:S02]  /*2450*/  LOP3.LUT R11, R231, 0x30, R26, 0xf8, !PT ;  /* 0x00000030e70b7812 */ /* 0x000fe400078ef81a */
[----:B------:R-:W-:Y:S01]  /*2460*/  LOP3.LUT R32, R32, 0xfffffffe, RZ, 0xc0, !PT ;  /* 0xfffffffe20207812 */ /* 0x000fe200078ec0ff */
[----:B------:R-:W-:Y:S01]  /*2470*/  IMAD.IADD R142, R142, 0x1, R7 ;  /* 0x000000018e8e7824 */ /* 0x000fe200078e0207 */
[----:B------:R-:W-:Y:S01]  /*2480*/  LOP3.LUT R8, R228, 0x30, R21, 0xf8, !PT ;  /* 0x00000030e4087812 */ /* 0x000fe200078ef815 */
[----:B------:R-:W-:Y:S01]  /*2490*/  IMAD R132, R9, 0x2800, R232 ;  /* 0x0000280009847824 */ /* 0x000fe200078e02e8 */
[----:B------:R-:W-:Y:S02]  /*24a0*/  SHF.R.S32.HI R7, RZ, 0x6, R12 ;  /* 0x00000006ff077819 */ /* 0x000fe4000001140c */
[----:B------:R-:W-:Y:S02]  /*24b0*/  LOP3.LUT R11, R11, R6, RZ, 0x3c, !PT ;  /* 0x000000060b0b7212 */ /* 0x000fe400078e3cff */
[----:B------:R-:W-:-:S02]  /*24c0*/  @P3 LOP3.LUT R32, R32, 0x1, RZ, 0xfc, !PT ;  /* 0x0000000120203812 */ /* 0x000fc400078efcff */
[----:B-----5:R-:W-:Y:S02]  /*24d0*/  SHF.R.S32.HI R9, RZ, 0x1f, R144 ;  /* 0x0000001fff097819 */ /* 0x020fe40000011490 */
[----:B------:R-:W-:Y:S02]  /*24e0*/  LOP3.LUT R8, R8, R229, RZ, 0x3c, !PT ;  /* 0x000000e508087212 */ /* 0x000fe400078e3cff */
[----:B------:R-:W-:Y:S02]  /*24f0*/  LOP3.LUT R13, R231, 0x30, R28, 0xf8, !PT ;  /* 0x00000030e70d7812 */ /* 0x000fe400078ef81c */
[----:B------:R-:W-:Y:S01]  /*2500*/  LOP3.LUT P3, RZ, R235, 0x2, RZ, 0xc0, !PT ;  /* 0x00000002ebff7812 */ /* 0x000fe2000786c0ff */
[----:B------:R-:W-:Y:S01]  /*2510*/  IMAD.IADD R135, R135, 0x1, R10 ;  /* 0x0000000187877824 */ /* 0x000fe200078e020a */
[----:B------:R-:W-:Y:S01]  /*2520*/  IADD3 R102, P2, R23, R102, RZ ;  /* 0x0000006617667210 */ /* 0x000fe20007f5e0ff */
[----:B------:R-:W-:Y:S01]  /*2530*/  IMAD R133, R7, 0x2800, R230 ;  /* 0x0000280007857824 */ /* 0x000fe200078e02e6 */
[----:B------:R-:W-:Y:S01]  /*2540*/  LOP3.LUT R10, R13, R6, RZ, 0x3c, !PT ;  /* 0x000000060d0a7212 */ /* 0x000fe200078e3cff */
[----:B------:R-:W-:-:S02]  /*2550*/  IMAD R131, R7, 0x2800, R232 ;  /* 0x0000280007837824 */ /* 0x000fc400078e02e8 */
[----:B------:R-:W-:Y:S02]  /*2560*/  IMAD.IADD R132, R132, 0x1, R11 ;  /* 0x0000000184847824 */ /* 0x000fe400078e020b */
[----:B------:R-:W-:Y:S02]  /*2570*/  IMAD R7, R9, R110, RZ ;  /* 0x0000006e09077224 */ /* 0x000fe400078e02ff */
[----:B------:R-:W-:Y:S02]  /*2580*/  VIADD R11, R18, 0xa0 ;  /* 0x000000a0120b7836 */ /* 0x000fe40000000000 */
[----:B------:R-:W-:Y:S01]  /*2590*/  IMAD.IADD R143, R143, 0x1, R8 ;  /* 0x000000018f8f7824 */ /* 0x000fe200078e0208 */
[----:B------:R-:W-:Y:S01]  /*25a0*/  LOP3.LUT R8, R228, 0x30, R28, 0xf8, !PT ;  /* 0x00000030e4087812 */ /* 0x000fe200078ef81c */
[----:B------:R-:W-:Y:S01]  /*25b0*/  IMAD R9, R9, R104, RZ ;  /* 0x0000006809097224 */ /* 0x000fe200078e02ff */
[----:B------:R-:W-:Y:S01]  /*25c0*/  LOP3.LUT R32, R32, 0xfffffffb, RZ, 0xc0, !PT ;  /* 0xfffffffb20207812 */ /* 0x000fe200078ec0ff */
[----:B------:R-:W-:Y:S01]  /*25d0*/  IMAD.X R103, R20, 0x1, R29, P2 ;  /* 0x0000000114677824 */ /* 0x000fe200010e061d */
[----:B------:R-:W-:Y:S01]  /*25e0*/  ISETP.GE.AND P2, PT, R11, UR4, PT ;  /* 0x000000040b007c0c */ /* 0x000fe2000bf46270 */
[----:B------:R-:W-:Y:S01]  /*25f0*/  IMAD.WIDE.U32 R118, R15, UR6, R118 ;  /* 0x000000060f767c25 */ /* 0x000fe2000f8e0076 */
[----:B------:R-:W-:-:S03]  /*2600*/  LOP3.LUT R8, R8, R229, RZ, 0x3c, !PT ;  /* 0x000000e508087212 */ /* 0x000fc600078e3cff */
[----:B------:R-:W-:Y:S02]  /*2610*/  IMAD.IADD R131, R131, 0x1, R10 ;  /* 0x0000000183837824 */ /* 0x000fe400078e020a */
[----:B------:R-:W-:Y:S01]  /*2620*/  IMAD R27, R144, R105, R9 ;  /* 0x00000069901b7224 */ /* 0x000fe200078e0209 */
[C---:B------:R-:W-:Y:S01]  /*2630*/  SHF.L.U64.HI R9, R104.reuse, 0x7, R105 ;  /* 0x0000000768097819 */ /* 0x040fe20000010269 */
[----:B------:R-:W-:Y:S02]  /*2640*/  IMAD R13, R117, 0xa0, RZ ;  /* 0x000000a0750d7824 */ /* 0x000fe400078e02ff */
[----:B------:R-:W-:Y:S02]  /*2650*/  IMAD R15, R105, 0xa0, RZ ;  /* 0x000000a0690f7824 */ /* 0x000fe400078e02ff */
[----:B------:R-:W-:Y:S02]  /*2660*/  IMAD.SHL.U32 R10, R104, 0x80, RZ ;  /* 0x00000080680a7824 */ /* 0x000fe400078e00ff */
[----:B------:R-:W-:Y:S01]  /*2670*/  IMAD.WIDE.U32 R108, R144, R104, R108 ;  /* 0x00000068906c7225 */ /* 0x000fe200078e006c */
[----:B------:R-:W-:-:S03]  /*2680*/  @P3 LOP3.LUT R32, R32, 0x4, RZ, 0xfc, !PT ;  /* 0x0000000420203812 */ /* 0x000fc600078efcff */
[----:B------:R-:W-:Y:S01]  /*2690*/  IMAD.WIDE.U32 R106, R144, R104, R106 ;  /* 0x00000068906a7225 */ /* 0x000fe200078e006a */
[----:B------:R-:W-:-:S03]  /*26a0*/  SEL R31, RZ, 0x20, P2 ;  /* 0x00000020ff1f7807 */ /* 0x000fc60001000000 */
[----:B------:R-:W-:-:S04]  /*26b0*/  IMAD.WIDE.U32 R116, R116, 0xa0, RZ ;  /* 0x000000a074747825 */ /* 0x000fc800078e00ff */
[----:B------:R-:W-:-:S04]  /*26c0*/  IMAD.WIDE.U32 R104, R104, 0xa0, RZ ;  /* 0x000000a068687825 */ /* 0x000fc800078e00ff */
[C---:B------:R-:W-:Y:S02]  /*26d0*/  IMAD R25, R144.reuse, R111, R7 ;  /* 0x0000006f90197224 */ /* 0x040fe400078e0207 */
[----:B------:R-:W-:-:S04]  /*26e0*/  IMAD.WIDE.U32 R114, R144, R110, R114 ;  /* 0x0000006e90727225 */ /* 0x000fc800078e0072 */
[----:B------:R-:W-:Y:S01]  /*26f0*/  IMAD.WIDE.U32 R112, R144, R110, R112 ;  /* 0x0000006e90707225 */ /* 0x000fe200078e0070 */
[----:B------:R-:W-:-:S03]  /*2700*/  SHF.L.U64.HI R7, R110, 0x7, R111 ;  /* 0x000000076e077819 */ /* 0x000fc6000001026f */
[----:B------:R-:W-:Y:S01]  /*2710*/  IMAD.IADD R133, R133, 0x1, R8 ;  /* 0x0000000185857824 */ /* 0x000fe200078e0208 */
[----:B------:R-:W-:Y:S01]  /*2720*/  SHF.L.U32 R8, R110, 0x7, RZ ;  /* 0x000000076e087819 */ /* 0x000fe200000006ff */
[----:B------:R-:W-:Y:S02]  /*2730*/  IMAD.IADD R126, R117, 0x1, R13 ;  /* 0x00000001757e7824 */ /* 0x000fe400078e020d */
[----:B------:R-:W-:Y:S01]  /*2740*/  IMAD.IADD R128, R105, 0x1, R15 ;  /* 0x0000000169807824 */ /* 0x000fe200078e020f */
[----:B------:R-:W-:Y:S01]  /*2750*/  SHF.R.S32.HI R20, RZ, 0x4, R21 ;  /* 0x00000004ff147819 */ /* 0x000fe20000011415 */
[----:B------:R-:W-:Y:S01]  /*2760*/  IMAD.IADD R12, R115, 0x1, R25 ;  /* 0x00000001730c7824 */ /* 0x000fe200078e0219 */
[----:B------:R-:W-:Y:S01]  /*2770*/  LOP3.LUT R38, R34, R31, RZ, 0xfc, !PT ;  /* 0x0000001f22267212 */ /* 0x000fe200078efcff */
[----:B------:R-:W-:Y:S01]  /*2780*/  IMAD.IADD R13, R25, 0x1, R113 ;  /* 0x00000001190d7824 */ /* 0x000fe200078e0271 */
[----:B------:R-:W-:Y:S01]  /*2790*/  SHF.R.S32.HI R25, RZ, 0x4, R26 ;  /* 0x00000004ff197819 */ /* 0x000fe2000001141a */
[----:B------:R-:W-:-:S02]  /*27a0*/  IMAD.IADD R14, R109, 0x1, R27 ;  /* 0x000000016d0e7824 */ /* 0x000fc400078e021b */
[----:B------:R-:W-:Y:S01]  /*27b0*/  IMAD.IADD R15, R27, 0x1, R107 ;  /* 0x000000011b0f7824 */ /* 0x000fe200078e026b */
[----:B------:R-:W-:Y:S01]  /*27c0*/  SHF.R.S32.HI R27, RZ, 0x4, R28 ;  /* 0x00000004ff1b7819 */ /* 0x000fe2000001141c */
[----:B------:R-:W-:Y:S01]  /*27d0*/  IMAD.WIDE.U32 R110, R110, 0xa0, RZ ;  /* 0x000000a06e6e7825 */ /* 0x000fe200078e00ff */
[----:B------:R0:W-:Y:S01]  /*27e0*/  STL [R1+0x24], R32 ;  /* 0x0000242001007387 */ /* 0x0001e20000100800 */
[----:B------:R-:W-:Y:S02]  /*27f0*/  LOP3.LUT R21, R21, 0xfffffff0, RZ, 0xc0, !PT ;  /* 0xfffffff015157812 */ /* 0x000fe400078ec0ff */
[----:B------:R-:W-:Y:S02]  /*2800*/  LOP3.LUT R26, R26, 0xfffffff0, RZ, 0xc0, !PT ;  /* 0xfffffff01a1a7812 */ /* 0x000fe400078ec0ff */
[----:B------:R-:W-:Y:S02]  /*2810*/  LOP3.LUT R28, R28, 0xfffffff0, RZ, 0xc0, !PT ;  /* 0xfffffff01c1c7812 */ /* 0x000fe400078ec0ff */
[----:B------:R-:W-:Y:S01]  /*2820*/  LOP3.LUT R35, R38, 0x4, RZ, 0xc0, !PT ;  /* 0x0000000426237812 */ /* 0x000fe200078ec0ff */
[----:B0-----:R-:W-:Y:S01]  /*2830*/  IMAD.IADD R32, R119, 0x1, R33 ;  /* 0x0000000177207824 */ /* 0x001fe200078e0221 */
[----:B------:R-:W-:-:S02]  /*2840*/  LOP3.LUT R33, R34, 0x1, RZ, 0xc0, !PT ;  /* 0x0000000122217812 */ /* 0x000fc400078ec0ff */
[C---:B------:R-:W-:Y:S02]  /*2850*/  LOP3.LUT R34, R38.reuse, 0x2, RZ, 0xc0, !PT ;  /* 0x0000000226227812 */ /* 0x040fe400078ec0ff */
[C---:B------:R-:W-:Y:S02]  /*2860*/  LOP3.LUT R36, R38.reuse, 0x8, RZ, 0xc0, !PT ;  /* 0x0000000826247812 */ /* 0x040fe400078ec0ff */
[----:B------:R-:W-:Y:S02]  /*2870*/  LOP3.LUT R37, R38, 0x10, RZ, 0xc0, !PT ;  /* 0x0000001026257812 */ /* 0x000fe400078ec0ff */
[----:B------:R-:W-:Y:S02]  /*2880*/  IADD3 R127, R111, R127, RZ ;  /* 0x0000007f6f7f7210 */ /* 0x000fe40007ffe0ff */
[----:B------:R-:W-:Y:S02]  /*2890*/  SHF.R.S32.HI R29, RZ, 0x1f, R21 ;  /* 0x0000001fff1d7819 */ /* 0x000fe40000011415 */
[----:B------:R-:W-:-:S02]  /*28a0*/  SHF.R.S32.HI R30, RZ, 0x1f, R26 ;  /* 0x0000001fff1e7819 */ /* 0x000fc4000001141a */
[----:B------:R-:W-:Y:S02]  /*28b0*/  SHF.R.S32.HI R31, RZ, 0x1f, R28 ;  /* 0x0000001fff1f7819 */ /* 0x000fe4000001141c */
[----:B------:R-:W-:-:S07]  /*28c0*/  LOP3.LUT R38, R38, 0x20, RZ, 0xc0, !PT ;  /* 0x0000002026267812 */ /* 0x000fce00078ec0ff */
.L_x_5085:
[----:B--2---:R-:W2:Y:S01]  /*28d0*/  LDL.LU R40, [R1+0x24] ;  /* 0x0000240001287983 */ /* 0x004ea20000300800 */
[----:B0-----:R-:W0:Y:S01]  /*28e0*/  LDC.64 R124, c[0x0][0x2d8] ;  /* 0x0000b600ff7c7b82 */ /* 0x001e220000000a00 */
[----:B-1----:R-:W-:Y:S01]  /*28f0*/  VIADD R47, R24, 0xffffffff ;  /* 0xffffffff182f7836 */ /* 0x002fe20000000000 */
[----:B------:R-:W-:Y:S01]  /*2900*/  LOP3.LUT R41, R228, 0x10, R18, 0xf8, !PT ;  /* 0x00000010e4297812 */ /* 0x000fe200078ef812 */
[----:B------:R-:W-:Y:S05]  /*2910*/  YIELD ;  /* 0x0000000000007946 */ /* 0x000fea0003800000 */
[----:B------:R-:W-:Y:S01]  /*2920*/  SHF.R.S32.HI R45, RZ, 0x1f, R47 ;  /* 0x0000001fff2d7819 */ /* 0x000fe2000001142f */
[-C--:B------:R-:W-:Y:S01]  /*2930*/  IMAD R39, R126, R47.reuse, RZ ;  /* 0x0000002f7e277224 */ /* 0x080fe200078e02ff */
[----:B------:R-:W1:Y:S01]  /*2940*/  LDC R134, c[0x0][0x3d4] ;  /* 0x0000f500ff867b82 */ /* 0x000e620000000800 */
[----:B------:R-:W-:Y:S01]  /*2950*/  IMAD.WIDE.U32 R138, R116, R47, RZ ;  /* 0x0000002f748a7225 */ /* 0x000fe200078e00ff */
[----:B------:R-:W-:Y:S01]  /*2960*/  LOP3.LUT R41, R41, R229, RZ, 0x3c, !PT ;  /* 0x000000e529297212 */ /* 0x000fe200078e3cff */
[----:B------:R-:W-:Y:S01]  /*2970*/  BSSY B0, `(.L_x_4986) ;  /* 0x0000d0c000007945 */ /* 0x000fe20003800000 */
[----:B------:R-:W-:Y:S01]  /*2980*/  LOP3.LUT P4, RZ, R235, 0x2, RZ, 0xc0, !PT ;  /* 0x00000002ebff7812 */ /* 0x000fe2000788c0ff */
[----:B------:R-:W-:Y:S01]  /*2990*/  IMAD R39, R45, R116, R39 ;  /* 0x000000742d277224 */ /* 0x000fe200078e0227 */
[----:B------:R-:W-:-:S02]  /*29a0*/  IADD3 R49, P2, P3, R3, R138, R130 ;  /* 0x0000008a03317210 */ /* 0x000fc40007b5e082 */
[----:B------:R-:W-:Y:S01]  /*29b0*/  IADD3 R41, R230, R41, RZ ;  /* 0x00000029e6297210 */ /* 0x000fe20007ffe0ff */
[----:B------:R-:W-:-:S04]  /*29c0*/  IMAD.IADD R99, R139, 0x1, R39 ;  /* 0x000000018b637824 */ /* 0x000fc800078e0227 */
[----:B------:R-:W-:Y:S01]  /*29d0*/  IMAD R39, R17, 0x7800, R41 ;  /* 0x0000780011277824 */ /* 0x000fe200078e0229 */
[----:B------:R-:W-:Y:S02]  /*29e0*/  IADD3.X R24, R4, R99, R129, P2, P3 ;  /* 0x0000006304187210 */ /* 0x000fe400017e6481 */
[-C--:B0-----:R-:W-:Y:S01]  /*29f0*/  IADD3 R50, P2, P3, R138, R124.reuse, R3 ;  /* 0x0000007c8a327210 */ /* 0x081fe20007b5e003 */
[C---:B------:R-:W-:Y:S02]  /*2a00*/  VIADD R41, R39.reuse, 0x20 ;  /* 0x0000002027297836 */ /* 0x040fe40000000000 */
[----:B------:R-:W-:Y:S01]  /*2a10*/  @P4 VIADD R41, R39, 0xffffffe0 ;  /* 0xffffffe027294836 */ /* 0x000fe20000000000 */
[----:B------:R-:W-:Y:S01]  /*2a20*/  IADD3.X R51, R99, R125, R4, P2, P3 ;  /* 0x0000007d63337210 */ /* 0x000fe200017e6404 */
[----:B------:R-:W-:Y:S01]  /*2a30*/  IMAD.IADD R39, R16, 0x1, R39 ;  /* 0x0000000110277824 */ /* 0x000fe200078e0227 */
        /* <DEDUP_REMOVED lines=8> */
[----:B0-----:R-:W-:Y:S01]  /*2ac0*/  IMAD.IADD R40, R16, 0x1, R41 ;  /* 0x0000000110287824 */ /* 0x001fe200078e0229 */
        /* <DEDUP_REMOVED lines=10> */
[----:B------:R-:W-:Y:S01]  /*2b70*/  IMAD.WIDE.U32 R42, R104, R47, RZ ;  /* 0x0000002f682a7225 */ /* 0x000fe200078e00ff */
[----:B------:R-:W-:-:S03]  /*2b80*/  IADD3 R137, R93, R137, RZ ;  /* 0x000000895d897210 */ /* 0x000fc60007ffe0ff */
        /* <DEDUP_REMOVED lines=70> */
.L_x_4990:
[----:B------:R-:W-:Y:S05]  /*2ff0*/  BSYNC B1 ;  /* 0x0000000000017941 */ /* 0x000fea0003800000 */
.L_x_4989:
[----:B0-----:R-:W-:Y:S01]  /*3000*/  VIADD R44, R23, 0x80 ;  /* 0x00000080172c7836 */ /* 0x001fe20000000000 */
[----:B------:R-:W-:Y:S01]  /*3010*/  BSSY B1, `(.L_x_4991) ;  /* 0x0000032000017945 */ /* 0x000fe20003800000 */
[----:B-----5:R-:W-:Y:S01]  /*3020*/  MOV R147, R76 ;  /* 0x0000004c00937202 */ /* 0x020fe20000000f00 */
[----:B------:R-:W-:Y:S02]  /*3030*/  IMAD.MOV.U32 R150, RZ, RZ, R80 ;  /* 0x000000ffff967224 */ /* 0x000fe400078e0050 */
        /* <DEDUP_REMOVED lines=47> */
.L_x_4992:
[----:B------:R-:W-:Y:S05]  /*3330*/  BSYNC B1 ;  /* 0x0000000000017941 */ /* 0x000fea0003800000 */
.L_x_4991:
[----:B------:R-:W-:Y:S01]  /*3340*/  UISETP.NE.AND UP0, UPT, UR53, 0x3, UPT ;  /* 0x000000033500788c */ /* 0x000fe2000bf05270 */
[----:B------:R-:W-:Y:S01]  /*3350*/  IMAD.MOV.U32 R155, RZ, RZ, R84 ;  /* 0x000000ffff9b7224 */ /* 0x000fe200078e0054 */
[----:B------:R-:W-:Y:S01]  /*3360*/  MOV R159, R88 ;  /* 0x00000058009f7202 */ /* 0x000fe20000000f00 */
[----:B------:R-:W-:Y:S01]  /*3370*/  IMAD.MOV.U32 R161, RZ, RZ, R94 ;  /* 0x000000ffffa17224 */ /* 0x000fe200078e005e */
[----:B------:R-:W-:Y:S01]  /*3380*/  MOV R164, R124 ;  /* 0x0000007c00a47202 */ /* 0x000fe20000000f00 */
[----:B------:R-:W-:Y:S01]  /*3390*/  IMAD.MOV.U32 R163, RZ, RZ, R98 ;  /* 0x000000ffffa37224 */ /* 0x000fe200078e0062 */
[----:B------:R-:W-:Y:S01]  /*33a0*/  PLOP3.LUT P2, PT, PT, PT, UP0, 0x80, 0x0 ;  /* 0x000000000000781c */ /* 0x000fe20003f4f008 */
[----:B------:R-:W-:Y:S01]  /*33b0*/  IMAD.MOV.U32 R153, RZ, RZ, R78 ;  /* 0x000000ffff997224 */ /* 0x000fe200078e004e */
[----:B-----5:R-:W-:Y:S01]  /*33c0*/  MOV R137, R58 ;  /* 0x0000003a00897202 */ /* 0x020fe20000000f00 */
        /* <DEDUP_REMOVED lines=17> */
.L_x_4993:
[----:B0-----:R-:W-:Y:S01]  /*34e0*/  IMAD R42, R17, 0x8, R16 ;  /* 0x00000008112a7824 */ /* 0x001fe200078e0210 */
[----:B------:R-:W-:Y:S01]  /*34f0*/  SHF.L.U32 R43, R223, 0x1f, RZ ;  /* 0x0000001fdf2b7819 */ /* 0x000fe200000006ff */
[----:B------:R-:W-:Y:S03]  /*3500*/  BSSY B1, `(.L_x_4994) ;  /* 0x0000003000017945 */ /* 0x000fe60003800000 */
[----:B------:R-:W0:Y:S02]  /*3510*/  SYNCS.PHASECHK.TRANS64.TRYWAIT P5, [R42+URZ+0x33490], R43 ;  /* 0x0334902b2a0075a7 */ /* 0x000e2400080a017f */
[----:B0-----:R-:W-:Y:S05]  /*3520*/  @!P5 BRA `(.L_x_4995) ;  /* 0x000002ac00b8d947 */ /* 0x001fea0003800000 */
.L_x_5318:
[----:B------:R-:W-:Y:S05]  /*3530*/  BSYNC B1 ;  /* 0x0000000000017941 */ /* 0x000fea0003800000 */
.L_x_4994:
[----:B------:R-:W-:Y:S04]  /*3540*/  BSSY B1, `(.L_x_4996) ;  /* 0x00002c4000017945 */ /* 0x000fe80003800000 */
[----:B------:R-:W-:Y:S05]  /*3550*/  @P3 BRA `(.L_x_4997) ;  /* 0x0000002c00083947 */ /* 0x000fea0003800000 */
[----:B------:R-:W-:Y:S01]  /*3560*/  ISETP.NE.AND P3, PT, R33, RZ, PT ;  /* 0x000000ff2100720c */ /* 0x000fe20003f65270 */
[----:B------:R-:W-:-:S12]  /*3570*/  BSSY B2, `(.L_x_4998) ;  /* 0x0000073000027945 */ /* 0x000fd80003800000 */
[----:B------:R-:W-:Y:S05]  /*3580*/  @!P3 BRA `(.L_x_4999) ;  /* 0x0000000400c4b947 */ /* 0x000fea0003800000 */
        /* <DEDUP_REMOVED lines=15> */
[----:B------:R-:W-:Y:S01]  /*3680*/  IMAD.SHL.U32 R125, R165, 0x100, RZ ;  /* 0x00000100a57d7824 */ /* 0x000fe200078e00ff */
[----:B--2---:R-:W-:Y:S02]  /*3690*/  MOV R124, R44 ;  /* 0x0000002c007c7202 */ /* 0x004fe40000000f00 */
[----:B------:R-:W-:Y:S01]  /*36a0*/  LOP3.LUT R99, R99, 0xff00, R98, 0xf8, !PT ;  /* 0x0000ff0063637812 */ /* 0x000fe200078ef862 */
[----:B------:R-:W-:Y:S01]  /*36b0*/  IMAD.U32 R98, R169, 0x10000, RZ ;  /* 0x00010000a9627824 */ /* 0x000fe200078e00ff */
[----:B------:R-:W-:Y:S01]  /*36c0*/  LOP3.LUT R166, R166, 0xff00, R125, 0xf8, !PT ;  /* 0x0000ff00a6a67812 */ /* 0x000fe200078ef87d */
[----:B------:R-:W-:Y:S01]  /*36d0*/  IMAD.U32 R125, R167, 0x10000, RZ ;  /* 0x00010000a77d7824 */ /* 0x000fe200078e00ff */
[----:B------:R-:W-:-:S02]  /*36e0*/  F2FP.F16.E4M3.UNPACK_B R44, R45 ;  /* 0x0000002dff2c723e */ /* 0x000fc400020006ff */
[-C--:B------:R-:W-:Y:S02]  /*36f0*/  F2FP.F16.E4M3.UNPACK_B R165, R164.reuse.H1 ;  /* 0x000000a4ffa5723e */ /* 0x080fe400030006ff */
[----:B------:R-:W-:Y:S02]  /*3700*/  LOP3.LUT R98, R99, 0xff0000, R98, 0xf8, !PT ;  /* 0x00ff000063627812 */ /* 0x000fe400078ef862 */
[----:B------:R-:W-:Y:S01]  /*3710*/  LOP3.LUT R99, R166, 0xff0000, R125, 0xf8, !PT ;  /* 0x00ff0000a6637812 */ /* 0x000fe200078ef87d */
[--C-:B------:R-:W-:Y:S01]  /*3720*/  HADD2.F32 R125, -RZ, R44.reuse.H1_H1 ;  /* 0x3000002cff7d7230 */ /* 0x100fe20000004100 */
[----:B------:R-:W-:Y:S01]  /*3730*/  F2FP.F16.E4M3.UNPACK_B R167, R163.H1 ;  /* 0x000000a3ffa7723e */ /* 0x000fe200030006ff */
[--C-:B------:R-:W-:Y:S01]  /*3740*/  HADD2.F32 R169, -RZ, R165.reuse.H0_H0 ;  /* 0x200000a5ffa97230 */ /* 0x100fe20000004100 */
[----:B------:R-:W-:Y:S01]  /*3750*/  F2FP.F16.E4M3.UNPACK_B R45, R45.H1 ;  /* 0x0000002dff2d723e */ /* 0x000fe200030006ff */
[----:B------:R-:W-:Y:S01]  /*3760*/  HADD2.F32 R44, -RZ, R44.H0_H0 ;  /* 0x2000002cff2c7230 */ /* 0x000fe20000004100 */
[----:B------:R-:W-:Y:S01]  /*3770*/  F2FP.F16.E4M3.UNPACK_B R164, R164 ;  /* 0x000000a4ffa4723e */ /* 0x000fe200020006ff */
[----:B------:R-:W-:-:S02]  /*3780*/  HADD2.F32 R170, -RZ, R165.H1_H1 ;  /* 0x300000a5ffaa7230 */ /* 0x000fc40000004100 */
[CC--:B------:R-:W-:Y:S01]  /*3790*/  FMUL.FTZ R171, R125.reuse, R169.reuse ;  /* 0x000000a97dab7220 */ /* 0x0c0fe20000410000 */
[----:B------:R-:W-:Y:S02]  /*37a0*/  HADD2.F32 R168, -RZ, R167.H0_H0 ;  /* 0x200000a7ffa87230 */ /* 0x000fe40000004100 */
[----:B------:R-:W-:Y:S01]  /*37b0*/  FMUL.FTZ R172, R44, R169 ;  /* 0x000000a92cac7220 */ /* 0x000fe20000410000 */
[--C-:B------:R-:W-:Y:S01]  /*37c0*/  HADD2.F32 R166, -RZ, R45.reuse.H1_H1 ;  /* 0x3000002dffa67230 */ /* 0x100fe20000004100 */
[----:B------:R-:W-:Y:S01]  /*37d0*/  F2FP.F16.E4M3.UNPACK_B R173, R99.H1 ;  /* 0x00000063ffad723e */ /* 0x000fe200030006ff */
        /* <DEDUP_REMOVED lines=12> */
[----:B------:R-:W-:-:S02]  /*38a0*/  HADD2.F32 R168, -RZ, R164.H0_H0 ;  /* 0x200000a4ffa87230 */ /* 0x000fc40000004100 */
[--C-:B------:R-:W-:Y:S02]  /*38b0*/  HADD2.F32 R164, -RZ, R125.reuse.H0_H0 ;  /* 0x2000007dffa47230 */ /* 0x100fe40000004100 */
[----:B------:R-:W-:Y:S02]  /*38c0*/  HADD2.F32 R165, -RZ, R125.H1_H1 ;  /* 0x3000007dffa57230 */ /* 0x000fe40000004100 */
[--C-:B------:R-:W-:Y:S02]  /*38d0*/  HADD2.F32 R163, -RZ, R124.reuse.H1_H1 ;  /* 0x3000007cffa37230 */ /* 0x100fe40000004100 */
[-C--:B------:R-:W-:Y:S01]  /*38e0*/  FMUL.FTZ R172, R164, R167.reuse ;  /* 0x000000a7a4ac7220 */ /* 0x080fe20000410000 */
        /* <DEDUP_REMOVED lines=10> */
[----:B------:R-:W-:Y:S01]  /*3990*/  F2FP.F16.E4M3.UNPACK_B R166, R47.H1 ;  /* 0x0000002fffa6723e */ /* 0x000fe200030006ff */
[----:B------:R-:W-:Y:S01]  /*39a0*/  HADD2.F32 R170, -RZ, R173.H1_H1 ;  /* 0x300000adffaa7230 */ /* 0x000fe20000004100 */
[----:B------:R-:W-:-:S02]  /*39b0*/  F2FP.SATFINITE.E4M3.F32.PACK_AB_MERGE_C R164, R165, R164, RZ ;  /* 0x000000a4a5a4723e */ /* 0x000fc400048070ff */
        /* <DEDUP_REMOVED lines=9> */
[----:B------:R-:W-:Y:S02]  /*3a50*/  HADD2.F32 R165, -RZ, R165.H0_H0 ;  /* 0x200000a5ffa57230 */ /* 0x000fe40000004100 */
[----:B------:R-:W-:Y:S01]  /*3a60*/  FMUL.FTZ R98, R166, R170 ;  /* 0x000000aaa6627220 */ /* 0x000fe20000410000 */
[----:B------:R-:W-:-:S02]  /*3a70*/  HADD2.F32 R171, -RZ, R169.H1_H1 ;  /* 0x300000a9ffab7230 */ /* 0x000fc40000004100 */
        /* <DEDUP_REMOVED lines=32> */
.L_x_5001:
[----:B------:R-:W-:Y:S05]  /*3c80*/  BSYNC B3 ;  /* 0x0000000000037941 */ /* 0x000fea0003800000 */
.L_x_5000:
[----:B--2---:R1:W-:Y:S02]  /*3c90*/  STG.E.128 desc[UR54][R50.64], R44 ;  /* 0x0000002c32007986 */ /* 0x0043e4000c101d36 */
.L_x_4999:
[----:B------:R-:W-:Y:S05]  /*3ca0*/  BSYNC B2 ;  /* 0x0000000000027941 */ /* 0x000fea0003800000 */
.L_x_4998:
[----:B------:R-:W-:Y:S01]  /*3cb0*/  ISETP.NE.AND P3, PT, R34, RZ, PT ;  /* 0x000000ff2200720c */ /* 0x000fe20003f65270 */
[----:B------:R-:W-:-:S12]  /*3cc0*/  BSSY B2, `(.L_x_5002) ;  /* 0x0000074000027945 */ /* 0x000fd80003800000 */
[----:B------:R-:W-:Y:S05]  /*3cd0*/  @!P3 BRA `(.L_x_5003) ;  /* 0x0000000400c8b947 */ /* 0x000fea0003800000 */
[----:B-1----:R1:W2:Y:S01]  /*3ce0*/  LDS.128 R44, [R40+0x24200] ;  /* 0x02420000282c7984 */ /* 0x0022a20000000c00 */
[----:B------:R-:W-:Y:S01]  /*3cf0*/  VIADD R99, R19, 0x10 ;  /* 0x0000001013637836 */ /* 0x000fe20000000000 */
[----:B------:R-:W-:Y:S04]  /*3d00*/  BSSY B3, `(.L_x_5004) ;  /* 0x000006e000037945 */ /* 0x000fe80003800000 */
[----:B------:R-:W-:-:S13]  /*3d10*/  ISETP.GE.AND P3, PT, R99, R134, PT ;  /* 0x000000866300720c */ /* 0x000fda0003f66270 */
[----:B-1----:R-:W-:Y:S05]  /*3d20*/  @P3 BRA `(.L_x_5005) ;  /* 0x0000000400ac3947 */ /* 0x002fea0003800000 */
        /* <DEDUP_REMOVED lines=12> */
[----:B------:R-:W-:Y:S01]  /*3df0*/  SHF.L.U32 R124, R124, 0x10, RZ ;  /* 0x000000107c7c7819 */ /* 0x000fe200000006ff */
[----:B--2---:R-:W-:Y:S01]  /*3e00*/  IMAD.MOV.U32 R96, RZ, RZ, R44 ;  /* 0x000000ffff607224 */ /* 0x004fe200078e002c */
[----:B------:R-:W-:Y:S01]  /*3e10*/  LOP3.LUT R94, R94, 0xff00, R95, 0xf8, !PT ;  /* 0x0000ff005e5e7812 */ /* 0x000fe200078ef85f */
[----:B------:R-:W-:Y:S01]  /*3e20*/  IMAD.U32 R95, R99, 0x10000, RZ ;  /* 0x00010000635f7824 */ /* 0x000fe200078e00ff */
[----:B------:R-:W-:-:S02]  /*3e30*/  LOP3.LUT R97, R97, 0xff00, R98, 0xf8, !PT ;  /* 0x0000ff0061617812 */ /* 0x000fc400078ef862 */
[----:B------:R-:W-:Y:S02]  /*3e40*/  F2FP.F16.E4M3.UNPACK_B R44, R45 ;  /* 0x0000002dff2c723e */ /* 0x000fe400020006ff */
[-C--:B------:R-:W-:Y:S02]  /*3e50*/  F2FP.F16.E4M3.UNPACK_B R98, R162.reuse.H1 ;  /* 0x000000a2ff62723e */ /* 0x080fe400030006ff */
[----:B------:R-:W-:Y:S02]  /*3e60*/  LOP3.LUT R94, R94, 0xff0000, R95, 0xf8, !PT ;  /* 0x00ff00005e5e7812 */ /* 0x000fe400078ef85f */
[----:B------:R-:W-:Y:S01]  /*3e70*/  LOP3.LUT R95, R97, 0xff0000, R124, 0xf8, !PT ;  /* 0x00ff0000615f7812 */ /* 0x000fe200078ef87c */
[----:B------:R-:W-:Y:S01]  /*3e80*/  HADD2.F32 R97, -RZ, R44.H1_H1 ;  /* 0x3000002cff617230 */ /* 0x000fe20000004100 */
[----:B------:R-:W-:Y:S01]  /*3e90*/  F2FP.F16.E4M3.UNPACK_B R124, R161.H1 ;  /* 0x000000a1ff7c723e */ /* 0x000fe200030006ff */
[----:B------:R-:W-:Y:S01]  /*3ea0*/  HADD2.F32 R163, -RZ, R98.H0_H0 ;  /* 0x20000062ffa37230 */ /* 0x000fe20000004100 */
[----:B------:R-:W-:Y:S01]  /*3eb0*/  F2FP.F16.E4M3.UNPACK_B R45, R45.H1 ;  /* 0x0000002dff2d723e */ /* 0x000fe200030006ff */
[----:B------:R-:W-:Y:S01]  /*3ec0*/  HADD2.F32 R44, -RZ, R44.H0_H0 ;  /* 0x2000002cff2c7230 */ /* 0x000fe20000004100 */
[----:B------:R-:W-:Y:S01]  /*3ed0*/  F2FP.F16.E4M3.UNPACK_B R162, R162 ;  /* 0x000000a2ffa2723e */ /* 0x000fe200020006ff */
        /* <DEDUP_REMOVED lines=40> */
[--C-:B------:R-:W-:Y:S01]  /*4160*/  HADD2.F32 R168, -RZ, R166.reuse.H1_H1 ;  /* 0x300000a6ffa87230 */ /* 0x100fe20000004100 */
[----:B------:R-:W-:Y:S01]  /*4170*/  F2FP.F16.E4M3.UNPACK_B R124, R46.H1 ;  /* 0x0000002eff7c723e */ /* 0x000fe200030006ff */
[----:B------:R-:W-:Y:S01]  /*4180*/  HADD2.F32 R166, -RZ, R166.H0_H0 ;  /* 0x200000a6ffa67230 */ /* 0x000fe20000004100 */
[----:B------:R-:W-:Y:S01]  /*4190*/  F2FP.F16.E4M3.UNPACK_B R165, R95 ;  /* 0x0000005fffa5723e */ /* 0x000fe200020006ff */
[----:B------:R-:W-:-:S02]  /*41a0*/  HADD2.F32 R164, -RZ, R163.H1_H1 ;  /* 0x300000a3ffa47230 */ /* 0x000fc40000004100 */
[-C--:B------:R-:W-:Y:S01]  /*41b0*/  FMUL.FTZ R94, R125, R168.reuse ;  /* 0x000000a87d5e7220 */ /* 0x080fe20000410000 */
[--C-:B------:R-:W-:Y:S02]  /*41c0*/  HADD2.F32 R95, -RZ, R124.reuse.H1_H1 ;  /* 0x3000007cff5f7230 */ /* 0x100fe40000004100 */
[C---:B------:R-:W-:Y:S01]  /*41d0*/  FMUL.FTZ R170, R161.reuse, R168 ;  /* 0x000000a8a1aa7220 */ /* 0x040fe20000410000 */
[--C-:B------:R-:W-:Y:S02]  /*41e0*/  HADD2.F32 R167, -RZ, R165.reuse.H1_H1 ;  /* 0x300000a5ffa77230 */ /* 0x100fe40000004100 */
        /* <DEDUP_REMOVED lines=8> */
[----:B------:R-:W-:Y:S01]  /*4270*/  FFMA.FTZ R161, R124, R94, -R161 ;  /* 0x0000005e7ca17223 */ /* 0x000fe200000108a1 */
[----:B------:R-:W-:Y:S01]  /*4280*/  FFMA.FTZ R170, R125, R164, R170 ;  /* 0x000000a47daa7223 */ /* 0x000fe200000100aa */
[----:B------:R-:W-:Y:S01]  /*4290*/  FFMA.FTZ R168, R95, R94, R168 ;  /* 0x0000005e5fa87223 */ /* 0x000fe200000100a8 */
[--C-:B------:R-:W-:Y:S01]  /*42a0*/  HADD2.F32 R94, -RZ, R47.reuse.H0_H0 ;  /* 0x2000002fff5e7230 */ /* 0x100fe20000004100 */
[----:B------:R-:W-:Y:S01]  /*42b0*/  F2FP.SATFINITE.E4M3.F32.PACK_AB_MERGE_C R45, R45, R44, R98 ;  /* 0x0000002c2d2d723e */ /* 0x000fe20004807062 */
[----:B------:R-:W-:Y:S01]  /*42c0*/  HADD2.F32 R95, -RZ, R47.H1_H1 ;  /* 0x3000002fff5f7230 */ /* 0x000fe20000004100 */
[----:B------:R-:W-:Y:S01]  /*42d0*/  F2FP.SATFINITE.E4M3.F32.PACK_AB_MERGE_C R169, R170, R169, RZ ;  /* 0x000000a9aaa9723e */ /* 0x000fe200048070ff */
[--C-:B------:R-:W-:Y:S01]  /*42e0*/  HADD2.F32 R47, -RZ, R46.reuse.H0_H0 ;  /* 0x2000002eff2f7230 */ /* 0x100fe20000004100 */
[----:B------:R-:W-:Y:S01]  /*42f0*/  F2FP.SATFINITE.E4M3.F32.PACK_AB_MERGE_C R161, R168, R161, RZ ;  /* 0x000000a1a8a1723e */ /* 0x000fe200048070ff */
[----:B------:R-:W-:Y:S02]  /*4300*/  HADD2.F32 R46, -RZ, R46.H1_H1 ;  /* 0x3000002eff2e7230 */ /* 0x000fe40000004100 */
[----:B------:R-:W-:Y:S01]  /*4310*/  FMUL.FTZ R125, R95, R166 ;  /* 0x000000a65f7d7220 */ /* 0x000fe20000410000 */
[----:B------:R-:W-:-:S02]  /*4320*/  HADD2.F32 R163, -RZ, R163.H0_H0 ;  /* 0x200000a3ffa37230 */ /* 0x000fc40000004100 */
        /* <DEDUP_REMOVED lines=8> */
[----:B------:R-:W-:Y:S02]  /*43b0*/  F2FP.SATFINITE.E4M3.F32.PACK_AB_MERGE_C R44, R97, R96, R99 ;  /* 0x00000060612c723e */ /* 0x000fe40004807063 */
[----:B------:R-:W-:-:S02]  /*43c0*/  F2FP.SATFINITE.E4M3.F32.PACK_AB_MERGE_C R47, R166, R125, R169 ;  /* 0x0000007da62f723e */ /* 0x000fc400048070a9 */
[----:B------:R-:W-:-:S07]  /*43d0*/  F2FP.SATFINITE.E4M3.F32.PACK_AB_MERGE_C R46, R165, R124, R161 ;  /* 0x0000007ca52e723e */ /* 0x000fce00048070a1 */
.L_x_5005:
[----:B------:R-:W-:Y:S05]  /*43e0*/  BSYNC B3 ;  /* 0x0000000000037941 */ /* 0x000fea0003800000 */
.L_x_5004:
[----:B--2---:R2:W-:Y:S02]  /*43f0*/  STG.E.128 desc[UR54][R50.64+0x20], R44 ;  /* 0x0000202c32007986 */ /* 0x0045e4000c101d36 */
.L_x_5003:
[----:B------:R-:W-:Y:S05]  /*4400*/  BSYNC B2 ;  /* 0x0000000000027941 */ /* 0x000fea0003800000 */
.L_x_5002:
[----:B------:R-:W-:Y:S01]  /*4410*/  ISETP.NE.AND P3, PT, R35, RZ, PT ;  /* 0x000000ff2300720c */ /* 0x000fe20003f65270 */
[----:B------:R-:W-:-:S12]  /*4420*/  BSSY B2, `(.L_x_5006) ;  /* 0x0000075000027945 */ /* 0x000fd80003800000 */
[----:B------:R-:W-:Y:S05]  /*4430*/  @!P3 BRA `(.L_x_5007) ;  /* 0x0000000400ccb947 */ /* 0x000fea0003800000 */
[----:B-12---:R1:W2:Y:S01]  /*4440*/  LDS.128 R44, [R39+0x26a00] ;  /* 0x026a0000272c7984 */ /* 0x0062a20000000c00 */
        /* <DEDUP_REMOVED lines=10> */
[--C-:B------:R-:W-:Y:S01]  /*44f0*/  SHF.R.U32.HI R90, RZ, 0x18, R91.reuse ;  /* 0x00000018ff5a7819 */ /* 0x100fe2000001165b */
[----:B------:R-:W-:Y:S01]  /*4500*/  IMAD.SHL.U32 R94, R94, 0x100, RZ ;  /* 0x000001005e5e7824 */ /* 0x000fe200078e00ff */
[----:B------:R-:W-:Y:S02]  /*4510*/  SHF.R.U32.HI R97, RZ, 0x10, R91 ;  /* 0x00000010ff617819 */ /* 0x000fe4000001165b */
[----:B------:R-:W-:Y:S01]  /*4520*/  PRMT R91, R95, 0x654, R88 ;  /* 0x000006545f5b7816 */ /* 0x000fe20000000058 */
[----:B------:R-:W-:Y:S01]  /*4530*/  IMAD.SHL.U32 R88, R96, 0x100, RZ ;  /* 0x0000010060587824 */ /* 0x000fe200078e00ff */
[----:B------:R-:W-:Y:S01]  /*4540*/  PRMT R95, R90, 0x654, R89 ;  /* 0x000006545a5f7816 */ /* 0x000fe20000000059 */
[----:B--2---:R-:W-:Y:S02]  /*4550*/  IMAD.MOV.U32 R89, RZ, RZ, R45 ;  /* 0x000000ffff597224 */ /* 0x004fe400078e002d */
[----:B------:R-:W-:Y:S01]  /*4560*/  IMAD.U32 R45, R98, 0x10000, RZ ;  /* 0x00010000622d7824 */ /* 0x000fe200078e00ff */
[----:B------:R-:W-:Y:S01]  /*4570*/  LOP3.LUT R88, R91, 0xff00, R88, 0xf8, !PT ;  /* 0x0000ff005b587812 */ /* 0x000fe200078ef858 */
[----:B------:R-:W-:Y:S01]  /*4580*/  IMAD.MOV.U32 R90, RZ, RZ, R44 ;  /* 0x000000ffff5a7224 */ /* 0x000fe200078e002c */
[----:B------:R-:W-:Y:S01]  /*4590*/  LOP3.LUT R96, R95, 0xff00, R94, 0xf8, !PT ;  /* 0x0000ff005f607812 */ /* 0x000fe200078ef85e */
[----:B------:R-:W-:Y:S01]  /*45a0*/  IMAD.U32 R91, R97, 0x10000, RZ ;  /* 0x00010000615b7824 */ /* 0x000fe200078e00ff */
[----:B------:R-:W-:-:S02]  /*45b0*/  F2FP.F16.E4M3.UNPACK_B R94, R160.H1 ;  /* 0x000000a0ff5e723e */ /* 0x000fc400030006ff */
[----:B------:R-:W-:Y:S02]  /*45c0*/  F2FP.F16.E4M3.UNPACK_B R44, R89 ;  /* 0x00000059ff2c723e */ /* 0x000fe400020006ff */
[----:B------:R-:W-:Y:S01]  /*45d0*/  LOP3.LUT R45, R88, 0xff0000, R45, 0xf8, !PT ;  /* 0x00ff0000582d7812 */ /* 0x000fe200078ef82d */
[----:B------:R-:W-:Y:S01]  /*45e0*/  HADD2.F32 R98, -RZ, R94.H0_H0 ;  /* 0x2000005eff627230 */ /* 0x000fe20000004100 */
        /* <DEDUP_REMOVED lines=23> */
[----:B------:R-:W-:-:S02]  /*4760*/  HADD2.F32 R96, -RZ, R91.H1_H1 ;  /* 0x3000005bff607230 */ /* 0x000fc40000004100 */
[----:B------:R-:W-:Y:S01]  /*4770*/  HADD2.F32 R95, -RZ, R91.H0_H0 ;  /* 0x2000005bff5f7230 */ /* 0x000fe20000004100 */
[----:B------:R-:W-:Y:S01]  /*4780*/  F2FP.SATFINITE.E4M3.F32.PACK_AB_MERGE_C R165, R162, R125, RZ ;  /* 0x0000007da2a5723e */ /* 0x000fe200048070ff */
[--C-:B------:R-:W-:Y:S02]  /*4790*/  HADD2.F32 R91, -RZ, R90.reuse.H0_H0 ;  /* 0x2000005aff5b7230 */ /* 0x100fe40000004100 */
[-C--:B------:R-:W-:Y:S01]  /*47a0*/  FMUL.FTZ R124, R96, R97.reuse ;  /* 0x00000061607c7220 */ /* 0x080fe20000410000 */
[----:B------:R-:W-:Y:S02]  /*47b0*/  HADD2.F32 R94, -RZ, R90.H1_H1 ;  /* 0x3000005aff5e7230 */ /* 0x000fe40000004100 */
[----:B------:R-:W-:Y:S01]  /*47c0*/  FMUL.FTZ R99, R95, R97 ;  /* 0x000000615f637220 */ /* 0x000fe20000410000 */
[----:B------:R-:W-:Y:S01]  /*47d0*/  HADD2.F32 R90, -RZ, R159.H1_H1 ;  /* 0x3000009fff5a7230 */ /* 0x000fe20000004100 */
[----:B------:R-:W-:Y:S01]  /*47e0*/  F2FP.F16.E4M3.UNPACK_B R125, R88.H1 ;  /* 0x00000058ff7d723e */ /* 0x000fe200030006ff */
[----:B------:R-:W-:-:S02]  /*47f0*/  HADD2.F32 R160, -RZ, R160.H0_H0 ;  /* 0x200000a0ffa07230 */ /* 0x000fc40000004100 */
[----:B------:R-:W-:Y:S02]  /*4800*/  HADD2.F32 R159, -RZ, R159.H0_H0 ;  /* 0x2000009fff9f7230 */ /* 0x000fe40000004100 */
[-C--:B------:R-:W-:Y:S01]  /*4810*/  FFMA.FTZ R124, R95, R90.reuse, -R124 ;  /* 0x0000005a5f7c7223 */ /* 0x080fe2000001087c */
[----:B------:R-:W-:Y:S01]  /*4820*/  FFMA.FTZ R99, R96, R90, R99 ;  /* 0x0000005a60637223 */ /* 0x000fe20000010063 */
[CC--:B------:R-:W-:Y:S01]  /*4830*/  FMUL.FTZ R98, R94.reuse, R160.reuse ;  /* 0x000000a05e627220 */ /* 0x0c0fe20000410000 */
[----:B------:R-:W-:Y:S01]  /*4840*/  F2FP.F16.E4M3.UNPACK_B R95, R47.H1 ;  /* 0x0000002fff5f723e */ /* 0x000fe200030006ff */
[C---:B------:R-:W-:Y:S01]  /*4850*/  FMUL.FTZ R97, R91.reuse, R160 ;  /* 0x000000a05b617220 */ /* 0x040fe20000410000 */
[----:B------:R-:W-:Y:S02]  /*4860*/  HADD2.F32 R160, -RZ, R125.H1_H1 ;  /* 0x3000007dffa07230 */ /* 0x000fe40000004100 */
[-C--:B------:R-:W-:Y:S01]  /*4870*/  FFMA.FTZ R90, R91, R159.reuse, -R98 ;  /* 0x0000009f5b5a7223 */ /* 0x080fe20000010862 */
[----:B------:R-:W-:Y:S01]  /*4880*/  F2FP.SATFINITE.E4M3.F32.PACK_AB_MERGE_C R164, R99, R124, RZ ;  /* 0x0000007c63a4723e */ /* 0x000fe200048070ff */
[----:B------:R-:W-:Y:S01]  /*4890*/  FFMA.FTZ R91, R94, R159, R97 ;  /* 0x0000009f5e5b7223 */ /* 0x000fe20000010061 */
[--C-:B------:R-:W-:Y:S01]  /*48a0*/  HADD2.F32 R96, -RZ, R95.reuse.H0_H0 ;  /* 0x2000005fff607230 */ /* 0x100fe20000004100 */
[-C--:B------:R-:W-:Y:S01]  /*48b0*/  F2FP.F16.E4M3.UNPACK_B R98, R45.reuse.H1 ;  /* 0x0000002dff62723e */ /* 0x080fe200030006ff */
[----:B------:R-:W-:Y:S01]  /*48c0*/  HADD2.F32 R95, -RZ, R95.H1_H1 ;  /* 0x3000005fff5f7230 */ /* 0x000fe20000004100 */
[----:B------:R-:W-:Y:S01]  /*48d0*/  F2FP.F16.E4M3.UNPACK_B R94, R46.H1 ;  /* 0x0000002eff5e723e */ /* 0x000fe200030006ff */
[----:B------:R-:W-:Y:S01]  /*48e0*/  HADD2.F32 R125, -RZ, R125.H0_H0 ;  /* 0x2000007dff7d7230 */ /* 0x000fe20000004100 */
[----:B------:R-:W-:Y:S01]  /*48f0*/  F2FP.F16.E4M3.UNPACK_B R124, R88 ;  /* 0x00000058ff7c723e */ /* 0x000fe200020006ff */
[----:B------:R-:W-:Y:S01]  /*4900*/  HADD2.F32 R99, -RZ, R98.H1_H1 ;  /* 0x30000062ff637230 */ /* 0x000fe20000004100 */
[----:B------:R-:W-:Y:S01]  /*4910*/  F2FP.F16.E4M3.UNPACK_B R97, R45 ;  /* 0x0000002dff61723e */ /* 0x000fe200020006ff */
[----:B------:R-:W-:-:S02]  /*4920*/  HADD2.F32 R88, -RZ, R94.H1_H1 ;  /* 0x3000005eff587230 */ /* 0x000fc40000004100 */
[----:B------:R-:W-:Y:S01]  /*4930*/  FMUL.FTZ R45, R95, R160 ;  /* 0x000000a05f2d7220 */ /* 0x000fe20000410000 */
[----:B------:R-:W-:Y:S01]  /*4940*/  HADD2.F32 R159, -RZ, R124.H1_H1 ;  /* 0x3000007cff9f7230 */ /* 0x000fe20000004100 */
[----:B------:R-:W-:Y:S01]  /*4950*/  F2FP.F16.E4M3.UNPACK_B R47, R47 ;  /* 0x0000002fff2f723e */ /* 0x000fe200020006ff */
[----:B------:R-:W-:Y:S02]  /*4960*/  HADD2.F32 R94, -RZ, R94.H0_H0 ;  /* 0x2000005eff5e7230 */ /* 0x000fe40000004100 */
[----:B------:R-:W-:Y:S01]  /*4970*/  FFMA.FTZ R162, R96, R99, -R45 ;  /* 0x0000006360a27223 */ /* 0x000fe2000001082d */
[----:B------:R-:W-:Y:S02]  /*4980*/  HADD2.F32 R45, -RZ, R97.H1_H1 ;  /* 0x30000061ff2d7230 */ /* 0x000fe40000004100 */
[-C--:B------:R-:W-:Y:S01]  /*4990*/  FMUL.FTZ R161, R88, R159.reuse ;  /* 0x0000009f58a17220 */ /* 0x080fe20000410000 */
[----:B------:R-:W-:Y:S01]  /*49a0*/  F2FP.F16.E4M3.UNPACK_B R46, R46 ;  /* 0x0000002eff2e723e */ /* 0x000fe200020006ff */
[----:B------:R-:W-:Y:S01]  /*49b0*/  FMUL.FTZ R159, R94, R159 ;  /* 0x0000009f5e9f7220 */ /* 0x000fe20000410000 */
[----:B------:R-:W-:Y:S01]  /*49c0*/  FMUL.FTZ R160, R96, R160 ;  /* 0x000000a060a07220 */ /* 0x000fe20000410000 */
[----:B------:R-:W-:Y:S01]  /*49d0*/  FFMA.FTZ R161, R94, R45, -R161 ;  /* 0x0000002d5ea17223 */ /* 0x000fe200000108a1 */
[----:B------:R-:W-:-:S02]  /*49e0*/  HADD2.F32 R124, -RZ, R124.H0_H0 ;  /* 0x2000007cff7c7230 */ /* 0x000fc40000004100 */
[----:B------:R-:W-:Y:S01]  /*49f0*/  FFMA.FTZ R96, R88, R45, R159 ;  /* 0x0000002d58607223 */ /* 0x000fe2000001009f */
[--C-:B------:R-:W-:Y:S02]  /*4a00*/  HADD2.F32 R88, -RZ, R47.reuse.H0_H0 ;  /* 0x2000002fff587230 */ /* 0x100fe40000004100 */
[----:B------:R-:W-:Y:S01]  /*4a10*/  FFMA.FTZ R163, R95, R99, R160 ;  /* 0x000000635fa37223 */ /* 0x000fe200000100a0 */
[--C-:B------:R-:W-:Y:S02]  /*4a20*/  HADD2.F32 R45, -RZ, R46.reuse.H0_H0 ;  /* 0x2000002eff2d7230 */ /* 0x100fe40000004100 */
[----:B------:R-:W-:Y:S02]  /*4a30*/  HADD2.F32 R47, -RZ, R47.H1_H1 ;  /* 0x3000002fff2f7230 */ /* 0x000fe40000004100 */
[----:B------:R-:W-:Y:S01]  /*4a40*/  FMUL.FTZ R160, R88, R125 ;  /* 0x0000007d58a07220 */ /* 0x000fe20000410000 */
[----:B------:R-:W-:Y:S02]  /*4a50*/  HADD2.F32 R46, -RZ, R46.H1_H1 ;  /* 0x3000002eff2e7230 */ /* 0x000fe40000004100 */
[----:B------:R-:W-:Y:S01]  /*4a60*/  FMUL.FTZ R95, R45, R124 ;  /* 0x0000007c2d5f7220 */ /* 0x000fe20000410000 */
[----:B------:R-:W-:-:S02]  /*4a70*/  HADD2.F32 R98, -RZ, R98.H0_H0 ;  /* 0x20000062ff627230 */ /* 0x000fc40000004100 */
[C---:B------:R-:W-:Y:S01]  /*4a80*/  FMUL.FTZ R99, R47.reuse, R125 ;  /* 0x0000007d2f637220 */ /* 0x040fe20000410000 */
[----:B------:R-:W-:Y:S02]  /*4a90*/  HADD2.F32 R97, -RZ, R97.H0_H0 ;  /* 0x20000061ff617230 */ /* 0x000fe40000004100 */
[----:B------:R-:W-:Y:S01]  /*4aa0*/  FMUL.FTZ R94, R46, R124 ;  /* 0x0000007c2e5e7220 */ /* 0x000fe20000410000 */
[----:B------:R-:W-:Y:S01]  /*4ab0*/  F2FP.SATFINITE.E4M3.F32.PACK_AB_MERGE_C R96, R96, R161, RZ ;  /* 0x000000a16060723e */ /* 0x000fe200048070ff */
[-C--:B------:R-:W-:Y:S01]  /*4ac0*/  FFMA.FTZ R99, R88, R98.reuse, -R99 ;  /* 0x0000006258637223 */ /* 0x080fe20000010863 */
[----:B------:R-:W-:Y:S01]  /*4ad0*/  FFMA.FTZ R160, R47, R98, R160 ;  /* 0x000000622fa07223 */ /* 0x000fe200000100a0 */
[-C--:B------:R-:W-:Y:S01]  /*4ae0*/  FFMA.FTZ R94, R45, R97.reuse, -R94 ;  /* 0x000000612d5e7223 */ /* 0x080fe2000001085e */
[----:B------:R-:W-:Y:S01]  /*4af0*/  FFMA.FTZ R95, R46, R97, R95 ;  /* 0x000000612e5f7223 */ /* 0x000fe2000001005f */
[----:B------:R-:W-:Y:S02]  /*4b00*/  F2FP.SATFINITE.E4M3.F32.PACK_AB_MERGE_C R162, R163, R162, RZ ;  /* 0x000000a2a3a2723e */ /* 0x000fe400048070ff */
[----:B------:R-:W-:-:S02]  /*4b10*/  F2FP.SATFINITE.E4M3.F32.PACK_AB_MERGE_C R45, R89, R44, R165 ;  /* 0x0000002c592d723e */ /* 0x000fc400048070a5 */
[----:B------:R-:W-:Y:S02]  /*4b20*/  F2FP.SATFINITE.E4M3.F32.PACK_AB_MERGE_C R44, R91, R90, R164 ;  /* 0x0000005a5b2c723e */ /* 0x000fe400048070a4 */
[----:B------:R-:W-:Y:S02]  /*4b30*/  F2FP.SATFINITE.E4M3.F32.PACK_AB_MERGE_C R46, R95, R94, R96 ;  /* 0x0000005e5f2e723e */ /* 0x000fe40004807060 */
[----:B------:R-:W-:-:S07]  /*4b40*/  F2FP.SATFINITE.E4M3.F32.PACK_AB_MERGE_C R47, R160, R99, R162 ;  /* 0x00000063a02f723e */ /* 0x000fce00048070a2 */
.L_x_5009:
[----:B------:R-:W-:Y:S05]  /*4b50*/  BSYNC B3 ;  /* 0x0000000000037941 */ /* 0x000fea0003800000 */
.L_x_5008:
[----:B--2---:R3:W-:Y:S02]  /*4b60*/  STG.E.128 desc[UR54][R50.64+0x40], R44 ;  /* 0x0000402c32007986 */ /* 0x0047e4000c101d36 */
.L_x_5007:
[----:B------:R-:W-:Y:S05]  /*4b70*/  BSYNC B2 ;  /* 0x0000000000027941 */ /* 0x000fea0003800000 */
.L_x_5006:
[----:B------:R-:W-:Y:S01]  /*4b80*/  ISETP.NE.AND P3, PT, R36, RZ, PT ;  /* 0x000000ff2400720c */ /* 0x000fe20003f65270 */
[----:B------:R-:W-:-:S12]  /*4b90*/  BSSY B2, `(.L_x_5010) ;  /* 0x0000074000027945 */ /* 0x000fd80003800000 */
[----:B------:R-:W-:Y:S05]  /*4ba0*/  @!P3 BRA `(.L_x_5011) ;  /* 0x0000000400c8b947 */ /* 0x000fea0003800000 */
[----:B-123--:R1:W2:Y:S01]  /*4bb0*/  LDS.128 R44, [R40+0x26a00] ;  /* 0x026a0000282c7984 */ /* 0x00e2a20000000c00 */
[----:B------:R-:W-:Y:S01]  /*4bc0*/  IADD3 R89, R19, 0x30, RZ ;  /* 0x0000003013597810 */ /* 0x000fe20007ffe0ff */
[----:B------:R-:W-:Y:S03]  /*4bd0*/  BSSY B3, `(.L_x_5012) ;  /* 0x000006e000037945 */ /* 0x000fe60003800000 */
[----:B------:R-:W-:-:S13]  /*4be0*/  ISETP.GE.AND P3, PT, R89, R134, PT ;  /* 0x000000865900720c */ /* 0x000fda0003f66270 */
        /* <DEDUP_REMOVED lines=13> */
[----:B--2---:R-:W-:Y:S01]  /*4cc0*/  IMAD.MOV.U32 R84, RZ, RZ, R44 ;  /* 0x000000ffff547224 */ /* 0x004fe200078e002c */
[----:B------:R-:W-:Y:S01]  /*4cd0*/  F2FP.F16.E4M3.UNPACK_B R44, R45 ;  /* 0x0000002dff2c723e */ /* 0x000fe200020006ff */
[----:B------:R-:W-:Y:S01]  /*4ce0*/  IMAD.U32 R89, R89, 0x10000, RZ ;  /* 0x0001000059597824 */ /* 0x000fe200078e00ff */
[----:B------:R-:W-:Y:S01]  /*4cf0*/  LOP3.LUT R85, R85, 0xff00, R86, 0xf8, !PT ;  /* 0x0000ff0055557812 */ /* 0x000fe200078ef856 */
[----:B------:R-:W-:Y:S01]  /*4d00*/  IMAD.U32 R86, R90, 0x10000, RZ ;  /* 0x000100005a567824 */ /* 0x000fe200078e00ff */
[----:B------:R-:W-:-:S02]  /*4d10*/  LOP3.LUT R88, R87, 0xff00, R88, 0xf8, !PT ;  /* 0x0000ff0057587812 */ /* 0x000fc400078ef858 */
        /* <DEDUP_REMOVED lines=26> */
[--C-:B------:R-:W-:Y:S02]  /*4ec0*/  HADD2.F32 R86, -RZ, R85.reuse.H0_H0 ;  /* 0x20000055ff567230 */ /* 0x100fe40000004100 */
[----:B------:R-:W-:Y:S02]  /*4ed0*/  HADD2.F32 R87, -RZ, R85.H1_H1 ;  /* 0x30000055ff577230 */ /* 0x000fe40000004100 */
[----:B------:R-:W-:Y:S02]  /*4ee0*/  HADD2.F32 R85, -RZ, R84.H0_H0 ;  /* 0x20000054ff557230 */ /* 0x000fe40000004100 */
[-C--:B------:R-:W-:Y:S01]  /*4ef0*/  FMUL.FTZ R96, R86, R89.reuse ;  /* 0x0000005956607220 */ /* 0x080fe20000410000 */
[----:B------:R-:W-:Y:S02]  /*4f00*/  HADD2.F32 R88, -RZ, R155.H1_H1 ;  /* 0x3000009bff587230 */ /* 0x000fe40000004100 */
[----:B------:R-:W-:Y:S01]  /*4f10*/  FMUL.FTZ R91, R87, R89 ;  /* 0x00000059575b7220 */ /* 0x000fe20000410000 */
[----:B------:R-:W-:-:S02]  /*4f20*/  HADD2.F32 R156, -RZ, R156.H0_H0 ;  /* 0x2000009cff9c7230 */ /* 0x000fc40000004100 */
[----:B------:R-:W-:Y:S02]  /*4f30*/  HADD2.F32 R84, -RZ, R84.H1_H1 ;  /* 0x30000054ff547230 */ /* 0x000fe40000004100 */
        /* <DEDUP_REMOVED lines=16> */
[----:B------:R-:W-:Y:S01]  /*5040*/  F2FP.SATFINITE.E4M3.F32.PACK_AB_MERGE_C R155, R124, R99, RZ ;  /* 0x000000637c9b723e */ /* 0x000fe200048070ff */
        /* <DEDUP_REMOVED lines=38> */
.L_x_5013:
[----:B------:R-:W-:Y:S05]  /*52b0*/  BSYNC B3 ;  /* 0x0000000000037941 */ /* 0x000fea0003800000 */
.L_x_5012:
[----:B--2---:R4:W-:Y:S02]  /*52c0*/  STG.E.128 desc[UR54][R50.64+0x60], R44 ;  /* 0x0000602c32007986 */ /* 0x0049e4000c101d36 */
.L_x_5011:
[----:B------:R-:W-:Y:S05]  /*52d0*/  BSYNC B2 ;  /* 0x0000000000027941 */ /* 0x000fea0003800000 */
.L_x_5010:
[----:B------:R-:W-:Y:S01]  /*52e0*/  ISETP.NE.AND P3, PT, R37, RZ, PT ;  /* 0x000000ff2500720c */ /* 0x000fe20003f65270 */
[----:B------:R-:W-:-:S12]  /*52f0*/  BSSY B2, `(.L_x_5014) ;  /* 0x0000074000027945 */ /* 0x000fd80003800000 */
[----:B------:R-:W-:Y:S05]  /*5300*/  @!P3 BRA `(.L_x_5015) ;  /* 0x0000000400c8b947 */ /* 0x000fea0003800000 */
[----:B-1234-:R1:W2:Y:S01]  /*5310*/  LDS.128 R44, [R39+0x29200] ;  /* 0x02920000272c7984 */ /* 0x01e2a20000000c00 */
[----:B------:R-:W-:Y:S01]  /*5320*/  VIADD R85, R19, 0x40 ;  /* 0x0000004013557836 */ /* 0x000fe20000000000 */
[----:B------:R-:W-:Y:S04]  /*5330*/  BSSY B3, `(.L_x_5016) ;  /* 0x000006e000037945 */ /* 0x000fe80003800000 */
[----:B------:R-:W-:-:S13]  /*5340*/  ISETP.GE.AND P3, PT, R85, R134, PT ;  /* 0x000000865500720c */ /* 0x000fda0003f66270 */
        /* <DEDUP_REMOVED lines=8> */
[----:B------:R-:W-:Y:S01]  /*53d0*/  PRMT R84, R84, 0x654, R81 ;  /* 0x0000065454547816 */ /* 0x000fe20000000051 */
[----:B------:R-:W-:Y:S01]  /*53e0*/  IMAD.SHL.U32 R81, R88, 0x100, RZ ;  /* 0x0000010058517824 */ /* 0x000fe200078e00ff */
[----:B------:R-:W-:Y:S02]  /*53f0*/  SHF.R.U32.HI R86, RZ, 0x10, R83 ;  /* 0x00000010ff567819 */ /* 0x000fe40000011653 */
[----:B------:R-:W-:Y:S01]  /*5400*/  PRMT R82, R87, 0x654, R80 ;  /* 0x0000065457527816 */ /* 0x000fe20000000050 */
[----:B--2---:R-:W-:Y:S01]  /*5410*/  IMAD.MOV.U32 R80, RZ, RZ, R44 ;  /* 0x000000ffff507224 */ /* 0x004fe200078e002c */
[----:B------:R-:W-:Y:S02]  /*5420*/  SHF.L.U32 R83, R85, 0x8, RZ ;  /* 0x0000000855537819 */ /* 0x000fe400000006ff */
        /* <DEDUP_REMOVED lines=48> */
[-C--:B------:R-:W-:Y:S01]  /*5730*/  FFMA.FTZ R91, R81, R150.reuse, -R88 ;  /* 0x00000096515b7223 */ /* 0x080fe20000010858 */
        /* <DEDUP_REMOVED lines=45> */
.L_x_5017:
[----:B------:R-:W-:Y:S05]  /*5a10*/  BSYNC B3 ;  /* 0x0000000000037941 */ /* 0x000fea0003800000 */
.L_x_5016:
[----:B--2---:R1:W-:Y:S02]  /*5a20*/  STG.E.128 desc[UR54][R50.64+0x80], R44 ;  /* 0x0000802c32007986 */ /* 0x0043e4000c101d36 */
.L_x_5015:
[----:B------:R-:W-:Y:S05]  /*5a30*/  BSYNC B2 ;  /* 0x0000000000027941 */ /* 0x000fea0003800000 */
.L_x_5014:
[----:B------:R-:W-:-:S13]  /*5a40*/  ISETP.NE.AND P3, PT, R38, RZ, PT ;  /* 0x000000ff2600720c */ /* 0x000fda0003f65270 */
[----:B------:R-:W-:Y:S05]  /*5a50*/  @!P3 BRA `(.L_x_4997) ;  /* 0x0000000400c8b947 */ /* 0x000fea0003800000 */
[----:B-1234-:R1:W2:Y:S01]  /*5a60*/  LDS.128 R44, [R40+0x29200] ;  /* 0x02920000282c7984 */ /* 0x01e2a20000000c00 */
[----:B------:R-:W-:Y:S01]  /*5a70*/  VIADD R81, R19, 0x50 ;  /* 0x0000005013517836 */ /* 0x000fe20000000000 */
[----:B------:R-:W-:Y:S04]  /*5a80*/  BSSY B2, `(.L_x_5018) ;  /* 0x000006e000027945 */ /* 0x000fe80003800000 */
[----:B------:R-:W-:-:S13]  /*5a90*/  ISETP.GE.AND P3, PT, R81, R134, PT ;  /* 0x000000865100720c */ /* 0x000fda0003f66270 */
        /* <DEDUP_REMOVED lines=62> */
[----:B------:R-:W-:Y:S01]  /*5e80*/  FFMA.FTZ R87, R77, R147, -R84 ;  /* 0x000000934d577223 */ /* 0x000fe20000010854 */
        /* <DEDUP_REMOVED lines=45> */
.L_x_5019:
[----:B------:R-:W-:Y:S05]  /*6160*/  BSYNC B2 ;  /* 0x0000000000027941 */ /* 0x000fea0003800000 */
.L_x_5018:
[----:B--2---:R1:W-:Y:S02]  /*6170*/  STG.E.128 desc[UR54][R50.64+0xa0], R44 ;  /* 0x0000a02c32007986 */ /* 0x0043e4000c101d36 */
.L_x_4997:
[----:B------:R-:W-:Y:S05]  /*6180*/  BSYNC B1 ;  /* 0x0000000000017941 */ /* 0x000fea0003800000 */
.L_x_4996:
[----:B------:R-:W-:Y:S05]  /*6190*/  @P4 BRA `(.L_x_5020) ;  /* 0x0000009800244947 */ /* 0x000fea0003800000 */
[----:B------:R-:W-:Y:S01]  /*61a0*/  ISETP.NE.AND P3, PT, R33, RZ, PT ;  /* 0x000000ff2100720c */ /* 0x000fe20003f65270 */
[----:B------:R-:W-:-:S12]  /*61b0*/  BSSY B1, `(.L_x_5021) ;  /* 0x0000073000017945 */ /* 0x000fd80003800000 */
[----:B------:R-:W-:Y:S05]  /*61c0*/  @!P3 BRA `(.L_x_5022) ;  /* 0x0000000400c4b947 */ /* 0x000fea0003800000 */
[----:B-1234-:R1:W2:Y:S01]  /*61d0*/  LDS.128 R44, [R39+0x26200] ;  /* 0x02620000272c7984 */ /* 0x01e2a20000000c00 */
[----:B------:R-:W-:Y:S01]  /*61e0*/  ISETP.GE.AND P3, PT, R19, R134, PT ;  /* 0x000000861300720c */ /* 0x000fe20003f66270 */
[----:B------:R-:W-:-:S12]  /*61f0*/  BSSY B2, `(.L_x_5023) ;  /* 0x000006d000027945 */ /* 0x000fd80003800000 */
        /* <DEDUP_REMOVED lines=12> */
[----:B------:R-:W-:Y:S02]  /*62c0*/  IMAD.SHL.U32 R74, R74, 0x100, RZ ;  /* 0x000001004a4a7824 */ /* 0x000fe400078e00ff */
[----:B------:R-:W-:Y:S01]  /*62d0*/  IMAD.U32 R76, R76, 0x10000, RZ ;  /* 0x000100004c4c7824 */ /* 0x000fe200078e00ff */
[----:B------:R-:W-:Y:S01]  /*62e0*/  LOP3.LUT R51, R51, 0xff00, R72, 0xf8, !PT ;  /* 0x0000ff0033337812 */ /* 0x000fe200078ef848 */
[----:B--2---:R-:W-:Y:S01]  /*62f0*/  IMAD.MOV.U32 R50, RZ, RZ, R44 ;  /* 0x000000ffff327224 */ /* 0x004fe200078e002c */
        /* <DEDUP_REMOVED lines=92> */
.L_x_5024:
[----:B------:R-:W-:Y:S05]  /*68c0*/  BSYNC B2 ;  /* 0x0000000000027941 */ /* 0x000fea0003800000 */
.L_x_5023:
[----:B--2---:R1:W-:Y:S02]  /*68d0*/  STG.E.128 desc[UR54][R48.64], R44 ;  /* 0x0000002c30007986 */ /* 0x0043e4000c101d36 */
.L_x_5022:
[----:B------:R-:W-:Y:S05]  /*68e0*/  BSYNC B1 ;  /* 0x0000000000017941 */ /* 0x000fea0003800000 */
.L_x_5021:
        /* <DEDUP_REMOVED lines=25> */
[-C--:B--2---:R-:W-:Y:S02]  /*6a80*/  F2FP.F16.E4M3.UNPACK_B R50, R45.reuse ;  /* 0x0000002dff32723e */ /* 0x084fe400020006ff */
        /* <DEDUP_REMOVED lines=88> */
.L_x_5028:
[----:B------:R-:W-:Y:S05]  /*7010*/  BSYNC B2 ;  /* 0x0000000000027941 */ /* 0x000fea0003800000 */
.L_x_5027:
[----:B--2---:R1:W-:Y:S02]  /*7020*/  STG.E.128 desc[UR54][R48.64+0x20], R44 ;  /* 0x0000202c30007986 */ /* 0x0043e4000c101d36 */
.L_x_5026:
[----:B------:R-:W-:Y:S05]  /*7030*/  BSYNC B1 ;  /* 0x0000000000017941 */ /* 0x000fea0003800000 */
.L_x_5025:
        /* <DEDUP_REMOVED lines=117> */
.L_x_5032:
[----:B------:R-:W-:Y:S05]  /*7790*/  BSYNC B2 ;  /* 0x0000000000027941 */ /* 0x000fea0003800000 */
.L_x_5031:
[----:B--2---:R1:W-:Y:S02]  /*77a0*/  STG.E.128 desc[UR54][R48.64+0x40], R44 ;  /* 0x0000402c30007986 */ /* 0x0043e4000c101d36 */
.L_x_5030:
[----:B------:R-:W-:Y:S05]  /*77b0*/  BSYNC B1 ;  /* 0x0000000000017941 */ /* 0x000fea0003800000 */
.L_x_5029:
        /* <DEDUP_REMOVED lines=8> */
[--C-:B------:R-:W-:Y:S01]  /*7840*/  SHF.R.U32.HI R68, RZ, 0x10, R61.reuse ;  /* 0x00000010ff447819 */ /* 0x100fe2000001163d */
[----:B--2---:R-:W-:Y:S01]  /*7850*/  IMAD.MOV.U32 R51, RZ, RZ, R46 ;  /* 0x000000ffff337224 */ /* 0x004fe200078e002e */
[----:B------:R-:W-:Y:S01]  /*7860*/  SHF.R.U32.HI R66, RZ, 0x8, R61 ;  /* 0x00000008ff427819 */ /* 0x000fe2000001163d */
[----:B------:R-:W-:Y:S01]  /*7870*/  IMAD.MOV.U32 R60, RZ, RZ, R47 ;  /* 0x000000ffff3c7224 */ /* 0x000fe200078e002f */
[----:B------:R-:W-:Y:S02]  /*7880*/  LOP3.LUT R50, R61, 0xff, RZ, 0xc0, !PT ;  /* 0x000000ff3d327812 */ /* 0x000fe400078ec0ff */
[----:B------:R-:W-:Y:S01]  /*7890*/  SHF.R.U32.HI R67, RZ, 0x18, R61 ;  /* 0x00000018ff437819 */ /* 0x000fe2000001163d */
[----:B------:R-:W-:Y:S01]  /*78a0*/  IMAD.SHL.U32 R46, R66, 0x100, RZ ;  /* 0x00000100422e7824 */ /* 0x000fe200078e00ff */
[----:B------:R-:W-:Y:S02]  /*78b0*/  LOP3.LUT R61, R63, 0xff, RZ, 0xc0, !PT ;  /* 0x000000ff3f3d7812 */ /* 0x000fe400078ec0ff */
[----:B------:R-:W-:-:S02]  /*78c0*/  SHF.R.U32.HI R62, RZ, 0x18, R63 ;  /* 0x00000018ff3e7819 */ /* 0x000fc4000001163f */
[----:B------:R-:W-:Y:S02]  /*78d0*/  SHF.R.U32.HI R64, RZ, 0x8, R63 ;  /* 0x00000008ff407819 */ /* 0x000fe4000001163f */
[----:B------:R-:W-:Y:S02]  /*78e0*/  PRMT R62, R62, 0x654, R61 ;  /* 0x000006543e3e7816 */ /* 0x000fe4000000003d */
[----:B------:R-:W-:Y:S02]  /*78f0*/  SHF.R.U32.HI R65, RZ, 0x10, R63 ;  /* 0x00000010ff417819 */ /* 0x000fe4000001163f */
[----:B------:R-:W-:Y:S02]  /*7900*/  SHF.L.U32 R61, R64, 0x8, RZ ;  /* 0x00000008403d7819 */ /* 0x000fe400000006ff */
        /* <DEDUP_REMOVED lines=96> */
.L_x_5036:
[----:B------:R-:W-:Y:S05]  /*7f10*/  BSYNC B2 ;  /* 0x0000000000027941 */ /* 0x000fea0003800000 */
.L_x_5035:
[----:B--2---:R1:W-:Y:S02]  /*7f20*/  STG.E.128 desc[UR54][R48.64+0x60], R44 ;  /* 0x0000602c30007986 */ /* 0x0043e4000c101d36 */
.L_x_5034:
[----:B------:R-:W-:Y:S05]  /*7f30*/  BSYNC B1 ;  /* 0x0000000000017941 */ /* 0x000fea0003800000 */
.L_x_5033:
        /* <DEDUP_REMOVED lines=117> */
.L_x_5040:
[----:B------:R-:W-:Y:S05]  /*8690*/  BSYNC B2 ;  /* 0x0000000000027941 */ /* 0x000fea0003800000 */
.L_x_5039:
[----:B--2---:R1:W-:Y:S02]  /*86a0*/  STG.E.128 desc[UR54][R48.64+0x80], R44 ;  /* 0x0000802c30007986 */ /* 0x0043e4000c101d36 */
.L_x_5038:
[----:B------:R-:W-:Y:S05]  /*86b0*/  BSYNC B1 ;  /* 0x0000000000017941 */ /* 0x000fea0003800000 */
.L_x_5037:
[----:B------:R-:W-:-:S13]  /*86c0*/  ISETP.NE.AND P3, PT, R38, RZ, PT ;  /* 0x000000ff2600720c */ /* 0x000fda0003f65270 */
        /* <DEDUP_REMOVED lines=13> */
[--C-:B------:R-:W-:Y:S02]  /*87a0*/  SHF.R.U32.HI R53, RZ, 0x8, R55.reuse ;  /* 0x00000008ff357819 */ /* 0x100fe40000011637 */
[----:B------:R-:W-:-:S02]  /*87b0*/  SHF.R.U32.HI R57, RZ, 0x10, R55 ;  /* 0x00000010ff397819 */ /* 0x000fc40000011637 */
[----:B------:R-:W-:Y:S02]  /*87c0*/  LOP3.LUT R54, R55, 0xff0000ff, RZ, 0xc0, !PT ;  /* 0xff0000ff37367812 */ /* 0x000fe400078ec0ff */
[----:B------:R-:W-:Y:S02]  /*87d0*/  SHF.L.U32 R53, R53, 0x8, RZ ;  /* 0x0000000835357819 */ /* 0x000fe400000006ff */
[----:B------:R-:W-:Y:S02]  /*87e0*/  PRMT R47, R59, 0x654, R50 ;  /* 0x000006543b2f7816 */ /* 0x000fe40000000032 */
[----:B------:R-:W-:Y:S01]  /*87f0*/  LOP3.LUT R56, R54, 0xff00, R53, 0xf8, !PT ;  /* 0x0000ff0036387812 */ /* 0x000fe200078ef835 */
[----:B------:R-:W-:Y:S01]  /*8800*/  IMAD.U32 R53, R57, 0x10000, RZ ;  /* 0x0001000039357824 */ /* 0x000fe200078e00ff */
[----:B------:R-:W-:Y:S01]  /*8810*/  LOP3.LUT R50, R47, 0xff00, R46, 0xf8, !PT ;  /* 0x0000ff002f327812 */ /* 0x000fe200078ef82e */
[----:B------:R-:W-:Y:S01]  /*8820*/  IMAD.U32 R47, R58, 0x10000, RZ ;  /* 0x000100003a2f7824 */ /* 0x000fe200078e00ff */
[----:B------:R-:W-:-:S02]  /*8830*/  F2FP.F16.E4M3.UNPACK_B R54, R92.H1 ;  /* 0x0000005cff36723e */ /* 0x000fc400030006ff */
        /* <DEDUP_REMOVED lines=90> */
.L_x_5042:
[----:B------:R-:W-:Y:S05]  /*8de0*/  BSYNC B1 ;  /* 0x0000000000017941 */ /* 0x000fea0003800000 */
.L_x_5041:
[----:B--2---:R1:W-:Y:S01]  /*8df0*/  STG.E.128 desc[UR54][R48.64+0xa0], R44 ;  /* 0x0000a02c30007986 */ /* 0x0043e2000c101d36 */
[----:B------:R-:W-:Y:S05]  /*8e00*/  BRA `(.L_x_5020) ;  /* 0x0000006c00087947 */ /* 0x000fea0003800000 */
.L_x_4988:
        /* <DEDUP_REMOVED lines=54> */
.L_x_5044:
[----:B------:R-:W-:Y:S05]  /*9170*/  BSYNC B1 ;  /* 0x0000000000017941 */ /* 0x000fea0003800000 */
.L_x_5043:
        /* <DEDUP_REMOVED lines=37> */
.L_x_5046:
[----:B------:R-:W-:Y:S05]  /*93d0*/  BSYNC B1 ;  /* 0x0000000000017941 */ /* 0x000fea0003800000 */
.L_x_5045:
        /* <DEDUP_REMOVED lines=26> */
.L_x_5047:
[----:B0-----:R-:W-:Y:S01]  /*9580*/  IMAD R42, R17, 0x8, R16 ;  /* 0x00000008112a7824 */ /* 0x001fe200078e0210 */
[----:B------:R-:W-:Y:S01]  /*9590*/  SHF.L.U32 R43, R223, 0x1f, RZ ;  /* 0x0000001fdf2b7819 */ /* 0x000fe200000006ff */
[----:B------:R-:W0:Y:S01]  /*95a0*/  LDC R151, c[0x0][0x2e4] ;  /* 0x0000b900ff977b82 */ /* 0x000e220000000800 */
[----:B------:R-:W-:Y:S02]  /*95b0*/  BSSY B1, `(.L_x_5048) ;  /* 0x0000004000017945 */ /* 0x000fe40003800000 */
[----:B------:R-:W1:Y:S05]  /*95c0*/  SYNCS.PHASECHK.TRANS64.TRYWAIT P5, [R42+URZ+0x33490], R43 ;  /* 0x0334902b2a0075a7 */ /* 0x000e6a00080a017f */
[----:B------:R-:W2:Y:S01]  /*95d0*/  LDC.64 R136, c[0x0][0x2f0] ;  /* 0x0000bc00ff887b82 */ /* 0x000ea20000000a00 */
[----:B-1----:R-:W-:Y:S05]  /*95e0*/  @!P5 BRA `(.L_x_5049) ;  /* 0x0000024c009cd947 */ /* 0x002fea0003800000 */
.L_x_5319:
[----:B------:R-:W-:Y:S05]  /*95f0*/  BSYNC B1 ;  /* 0x0000000000017941 */ /* 0x000fea0003800000 */
.L_x_5048:
[----:B------:R-:W-:Y:S01]  /*9600*/  BSSY B1, `(.L_x_5050) ;  /* 0x00002ff000017945 */ /* 0x000fe20003800000 */
[----:B0-----:R-:W-:Y:S02]  /*9610*/  IMAD.IADD R152, R151, 0x1, -R122 ;  /* 0x0000000197987824 */ /* 0x001fe400078e0a7a */
[----:B------:R-:W-:Y:S01]  /*9620*/  IMAD.MOV.U32 R139, RZ, RZ, R99 ;  /* 0x000000ffff8b7224 */ /* 0x000fe200078e0063 */
[----:B------:R-:W-:Y:S06]  /*9630*/  @P4 BRA `(.L_x_5051) ;  /* 0x0000002c00ec4947 */ /* 0x000fec0003800000 */
[----:B------:R-:W-:Y:S01]  /*9640*/  ISETP.NE.AND P4, PT, R33, RZ, PT ;  /* 0x000000ff2100720c */ /* 0x000fe20003f85270 */
[-C--:B--2---:R-:W-:Y:S01]  /*9650*/  IMAD.WIDE.U32 R140, R23, R136.reuse, R138 ;  /* 0x00000088178c7225 */ /* 0x084fe200078e008a */
[----:B------:R-:W-:Y:S01]  /*9660*/  SHF.R.S32.HI R92, RZ, 0x1f, R23 ;  /* 0x0000001fff5c7819 */ /* 0x000fe20000011417 */
[----:B------:R-:W-:Y:S04]  /*9670*/  BSSY B2, `(.L_x_5052) ;  /* 0x00000fe000027945 */ /* 0x000fe80003800000 */
[----:B------:R-:W-:-:S04]  /*9680*/  IMAD R92, R92, R136, RZ ;  /* 0x000000885c5c7224 */ /* 0x000fc800078e02ff */
[----:B------:R-:W-:-:S05]  /*9690*/  IMAD R167, R23, R137, R92 ;  /* 0x0000008917a77224 */ /* 0x000fca00078e025c */
[----:B------:R-:W-:Y:S01]  /*96a0*/  IADD3 R167, R167, R141, RZ ;  /* 0x0000008da7a77210 */ /* 0x000fe20007ffe0ff */
[----:B------:R-:W-:Y:S06]  /*96b0*/  @!P4 BRA `(.L_x_5053) ;  /* 0x0000000c00e4c947 */ /* 0x000fec0003800000 */
        /* <DEDUP_REMOVED lines=21> */
[----:B------:R-:W2:Y:S01]  /*9810*/  LDS.128 R96, [R96+0x24200] ;  /* 0x0242000060607984 */ /* 0x000ea20000000c00 */
[----:B------:R-:W-:Y:S05]  /*9820*/  @P4 BRA `(.L_x_5055) ;  /* 0x0000000c005c4947 */ /* 0x000fea0003800000 */
[----:B0-----:R-:W-:Y:S01]  /*9830*/  IMAD.MOV.U32 R52, RZ, RZ, R92 ;  /* 0x000000ffff347224 */ /* 0x001fe200078e005c */
[----:B------:R-:W-:Y:S01]  /*9840*/  F2FP.F16.E4M3.UNPACK_B R181, R180.H1 ;  /* 0x000000b4ffb5723e */ /* 0x000fe200030006ff */
[----:B------:R-:W-:Y:S01]  /*9850*/  IMAD.MOV.U32 R191, RZ, RZ, R94 ;  /* 0x000000ffffbf7224 */ /* 0x000fe200078e005e */
[----:B--2---:R-:W-:Y:S02]  /*9860*/  F2FP.F16.E4M3.UNPACK_B R88, R96.H1 ;  /* 0x00000060ff58723e */ /* 0x004fe400030006ff */
[-C--:B------:R-:W-:Y:S01]  /*9870*/  F2FP.F16.E4M3.UNPACK_B R54, R52.reuse.H1 ;  /* 0x00000034ff36723e */ /* 0x080fe200030006ff */
        /* <DEDUP_REMOVED lines=17> */
[----:B------:R-:W-:Y:S01]  /*9990*/  F2FP.F16.E4M3.UNPACK_B R195, R173.H1 ;  /* 0x000000adffc3723e */ /* 0x000fe200030006ff */
        /* <DEDUP_REMOVED lines=12> */
[----:B------:R-:W-:-:S02]  /*9a60*/  HADD2.F32 R182, -RZ, R181.H0_H0 ;  /* 0x200000b5ffb67230 */ /* 0x000fc40000004100 */
[-C--:B------:R-:W-:Y:S01]  /*9a70*/  FMUL.FTZ R198, R194, R199.reuse ;  /* 0x000000c7c2c67220 */ /* 0x080fe20000410000 */
[----:B------:R-:W-:Y:S02]  /*9a80*/  HADD2.F32 R177, -RZ, R52.H0_H0 ;  /* 0x20000034ffb17230 */ /* 0x000fe40000004100 */
[----:B------:R-:W-:Y:S01]  /*9a90*/  FMUL.FTZ R199, R196, R199 ;  /* 0x000000c7c4c77220 */ /* 0x000fe20000410000 */
[----:B------:R-:W-:Y:S01]  /*9aa0*/  HADD2.F32 R54, -RZ, R88.H0_H0 ;  /* 0x20000058ff367230 */ /* 0x000fe20000004100 */
[----:B------:R-:W-:Y:S01]  /*9ab0*/  F2FP.F16.E4M3.UNPACK_B R98, R98 ;  /* 0x00000062ff62723e */ /* 0x000fe200020006ff */
[----:B------:R-:W-:Y:S02]  /*9ac0*/  HADD2.F32 R180, -RZ, R96.H0_H0 ;  /* 0x20000060ffb47230 */ /* 0x000fe40000004100 */
[-C--:B------:R-:W-:Y:S01]  /*9ad0*/  FMUL.FTZ R183, R177, R182.reuse ;  /* 0x000000b6b1b77220 */ /* 0x080fe20000410000 */
[----:B------:R-:W-:Y:S02]  /*9ae0*/  HADD2.F32 R88, -RZ, R88.H1_H1 ;  /* 0x30000058ff587230 */ /* 0x000fe40000004100 */
[----:B------:R-:W-:Y:S01]  /*9af0*/  FMUL.FTZ R184, R54, R182 ;  /* 0x000000b636b87220 */ /* 0x000fe20000410000 */
[----:B------:R-:W-:-:S02]  /*9b00*/  HADD2.F32 R52, -RZ, R52.H1_H1 ;  /* 0x30000034ff347230 */ /* 0x000fc40000004100 */
[-C--:B------:R-:W-:Y:S01]  /*9b10*/  FFMA.FTZ R54, R54, R180.reuse, R183 ;  /* 0x000000b436367223 */ /* 0x080fe200000100b7 */
[----:B------:R-:W-:Y:S02]  /*9b20*/  HADD2.F32 R183, -RZ, R181.H1_H1 ;  /* 0x300000b5ffb77230 */ /* 0x000fe40000004100 */
[----:B------:R-:W-:Y:S01]  /*9b30*/  FFMA.FTZ R199, R194, R197, R199 ;  /* 0x000000c5c2c77223 */ /* 0x000fe200000100c7 */
[----:B------:R-:W-:Y:S02]  /*9b40*/  HADD2.F32 R94, -RZ, R94.H1_H1 ;  /* 0x3000005eff5e7230 */ /* 0x000fe40000004100 */
[----:B------:R-:W-:Y:S01]  /*9b50*/  FFMA.FTZ R177, R177, R180, -R184 ;  /* 0x000000b4b1b17223 */ /* 0x000fe200000108b8 */
[----:B------:R-:W-:Y:S02]  /*9b60*/  HADD2.F32 R193, -RZ, R193.H1_H1 ;  /* 0x300000c1ffc17230 */ /* 0x000fe40000004100 */
[----:B------:R-:W-:Y:S01]  /*9b70*/  FMUL.FTZ R185, R88, R183 ;  /* 0x000000b758b97220 */ /* 0x000fe20000410000 */
[----:B------:R-:W-:-:S02]  /*9b80*/  HADD2.F32 R181, -RZ, R96.H1_H1 ;  /* 0x30000060ffb57230 */ /* 0x000fc40000004100 */
[C---:B------:R-:W-:Y:S01]  /*9b90*/  FMUL.FTZ R183, R52.reuse, R183 ;  /* 0x000000b734b77220 */ /* 0x040fe20000410000 */
[----:B------:R-:W-:Y:S02]  /*9ba0*/  HADD2.F32 R192, -RZ, R192.H1_H1 ;  /* 0x300000c0ffc07230 */ /* 0x000fe40000004100 */
[CC--:B------:R-:W-:Y:S01]  /*9bb0*/  FMUL.FTZ R194, R193.reuse, R94.reuse ;  /* 0x0000005ec1c27220 */ /* 0x0c0fe20000410000 */
[----:B------:R-:W-:Y:S02]  /*9bc0*/  HADD2.F32 R195, -RZ, R195.H1_H1 ;  /* 0x300000c3ffc37230 */ /* 0x000fe40000004100 */
[-C--:B------:R-:W-:Y:S01]  /*9bd0*/  FFMA.FTZ R96, R52, R181.reuse, -R185 ;  /* 0x000000b534607223 */ /* 0x080fe200000108b9 */
[----:B------:R-:W-:Y:S01]  /*9be0*/  FFMA.FTZ R88, R88, R181, R183 ;  /* 0x000000b558587223 */ /* 0x000fe200000100b7 */
[----:B------:R-:W-:Y:S01]  /*9bf0*/  FMUL.FTZ R94, R192, R94 ;  /* 0x0000005ec05e7220 */ /* 0x000fe20000410000 */
[--C-:B------:R-:W-:Y:S01]  /*9c00*/  SHF.R.U32.HI R180, RZ, 0x10, R53.reuse ;  /* 0x00000010ffb47819 */ /* 0x100fe20000011635 */
[----:B------:R-:W-:Y:S01]  /*9c10*/  FFMA.FTZ R198, R196, R197, -R198 ;  /* 0x000000c5c4c67223 */ /* 0x000fe200000108c6 */
[--C-:B------:R-:W-:Y:S01]  /*9c20*/  SHF.R.U32.HI R181, RZ, 0x8, R53.reuse ;  /* 0x00000008ffb57819 */ /* 0x100fe20000011635 */
[-C--:B------:R-:W-:Y:S01]  /*9c30*/  FFMA.FTZ R94, R193, R195.reuse, R94 ;  /* 0x000000c3c15e7223 */ /* 0x080fe2000001005e */
[----:B------:R-:W-:Y:S01]  /*9c40*/  LOP3.LUT R52, R53, 0xff, RZ, 0xc0, !PT ;  /* 0x000000ff35347812 */ /* 0x000fe200078ec0ff */
[----:B------:R-:W-:Y:S01]  /*9c50*/  FFMA.FTZ R192, R192, R195, -R194 ;  /* 0x000000c3c0c07223 */ /* 0x000fe200000108c2 */
[----:B------:R-:W-:Y:S01]  /*9c60*/  SHF.R.U32.HI R183, RZ, 0x18, R53 ;  /* 0x00000018ffb77819 */ /* 0x000fe20000011635 */
[----:B------:R-:W-:Y:S01]  /*9c70*/  HADD2.F32 R197, -RZ, R174.H0_H0 ;  /* 0x200000aeffc57230 */ /* 0x000fe20000004100 */
[----:B------:R-:W-:Y:S01]  /*9c80*/  F2FP.F16.E4M3.UNPACK_B R191, R191 ;  /* 0x000000bfffbf723e */ /* 0x000fe200020006ff */
[----:B------:R-:W-:Y:S01]  /*9c90*/  HADD2.F32 R193, -RZ, R98.H0_H0 ;  /* 0x20000062ffc17230 */ /* 0x000fe20000004100 */
[--C-:B------:R-:W-:Y:S01]  /*9ca0*/  SHF.R.U32.HI R182, RZ, 0x10, R55.reuse ;  /* 0x00000010ffb67819 */ /* 0x100fe20000011637 */
[----:B------:R-:W-:Y:S01]  /*9cb0*/  IMAD.SHL.U32 R181, R181, 0x100, RZ ;  /* 0x00000100b5b57824 */ /* 0x000fe200078e00ff */
[--C-:B------:R-:W-:Y:S01]  /*9cc0*/  SHF.R.U32.HI R184, RZ, 0x8, R55.reuse ;  /* 0x00000008ffb87819 */ /* 0x100fe20000011637 */
[--C-:B------:R-:W-:Y:S01]  /*9cd0*/  HADD2.F32 R195, -RZ, R191.reuse.H0_H0 ;  /* 0x200000bfffc37230 */ /* 0x100fe20000004100 */
[----:B------:R-:W-:Y:S01]  /*9ce0*/  LOP3.LUT R53, R55, 0xff, RZ, 0xc0, !PT ;  /* 0x000000ff37357812 */ /* 0x000fe200078ec0ff */
[-C--:B------:R-:W-:Y:S01]  /*9cf0*/  FMUL.FTZ R196, R193, R197.reuse ;  /* 0x000000c5c1c47220 */ /* 0x080fe20000410000 */
[----:B------:R-:W-:Y:S01]  /*9d00*/  SHF.R.U32.HI R185, RZ, 0x18, R55 ;  /* 0x00000018ffb97819 */ /* 0x000fe20000011637 */
[----:B------:R-:W-:Y:S01]  /*9d10*/  IMAD.U32 R182, R182, 0x10000, RZ ;  /* 0x00010000b6b67824 */ /* 0x000fe200078e00ff */
[--C-:B------:R-:W-:Y:S01]  /*9d20*/  SHF.R.U32.HI R55, RZ, 0x10, R89.reuse ;  /* 0x00000010ff377819 */ /* 0x100fe20000011659 */
[----:B------:R-:W-:Y:S01]  /*9d30*/  FMUL.FTZ R197, R195, R197 ;  /* 0x000000c5c3c57220 */ /* 0x000fe20000410000 */
[--C-:B------:R-:W-:Y:S01]  /*9d40*/  SHF.R.U32.HI R186, RZ, 0x8, R89.reuse ;  /* 0x00000008ffba7819 */ /* 0x100fe20000011659 */
[----:B------:R-:W-:Y:S01]  /*9d50*/  HADD2.F32 R174, -RZ, R174.H1_H1 ;  /* 0x300000aeffae7230 */ /* 0x000fe20000004100 */
[----:B------:R-:W-:Y:S01]  /*9d60*/  LOP3.LUT R187, R89, 0xff, RZ, 0xc0, !PT ;  /* 0x000000ff59bb7812 */ /* 0x000fe200078ec0ff */
[----:B------:R-:W-:Y:S01]  /*9d70*/  IMAD.U32 R55, R55, 0x10000, RZ ;  /* 0x0001000037377824 */ /* 0x000fe200078e00ff */
[----:B------:R-:W-:Y:S01]  /*9d80*/  SHF.R.U32.HI R190, RZ, 0x18, R89 ;  /* 0x00000018ffbe7819 */ /* 0x000fe20000011659 */
[----:B------:R-:W-:Y:S01]  /*9d90*/  IMAD.SHL.U32 R186, R186, 0x100, RZ ;  /* 0x00000100baba7824 */ /* 0x000fe200078e00ff */
[--C-:B------:R-:W-:Y:S01]  /*9da0*/  SHF.R.U32.HI R188, RZ, 0x8, R91.reuse ;  /* 0x00000008ffbc7819 */ /* 0x100fe2000001165b */
[----:B------:R-:W-:Y:S01]  /*9db0*/  HADD2.F32 R191, -RZ, R191.H1_H1 ;  /* 0x300000bfffbf7230 */ /* 0x000fe20000004100 */
[----:B------:R-:W-:-:S02]  /*9dc0*/  SHF.R.U32.HI R89, RZ, 0x10, R91 ;  /* 0x00000010ff597819 */ /* 0x000fc4000001165b */
[----:B------:R-:W-:Y:S01]  /*9dd0*/  LOP3.LUT R189, R91, 0xff, RZ, 0xc0, !PT ;  /* 0x000000ff5bbd7812 */ /* 0x000fe200078ec0ff */
[----:B------:R-:W-:Y:S01]  /*9de0*/  IMAD.SHL.U32 R188, R188, 0x100, RZ ;  /* 0x00000100bcbc7824 */ /* 0x000fe200078e00ff */
[----:B------:R-:W-:Y:S02]  /*9df0*/  SHF.R.U32.HI R91, RZ, 0x18, R91 ;  /* 0x00000018ff5b7819 */ /* 0x000fe4000001165b */
[----:B------:R-:W-:Y:S02]  /*9e00*/  F2FP.F16.E4M3.UNPACK_B R173, R173 ;  /* 0x000000adffad723e */ /* 0x000fe400020006ff */
[----:B------:R-:W-:Y:S02]  /*9e10*/  PRMT R91, R91, 0x654, R189 ;  /* 0x000006545b5b7816 */ /* 0x000fe400000000bd */
[----:B------:R-:W-:Y:S01]  /*9e20*/  PRMT R187, R190, 0x654, R187 ;  /* 0x00000654bebb7816 */ /* 0x000fe200000000bb */
[----:B------:R-:W-:Y:S01]  /*9e30*/  HADD2.F32 R194, -RZ, R173.H0_H0 ;  /* 0x200000adffc27230 */ /* 0x000fe20000004100 */
[----:B------:R-:W-:-:S02]  /*9e40*/  PRMT R52, R183, 0x654, R52 ;  /* 0x00000654b7347816 */ /* 0x000fc40000000034 */
[----:B------:R-:W-:Y:S02]  /*9e50*/  PRMT R53, R185, 0x654, R53 ;  /* 0x00000654b9357816 */ /* 0x000fe40000000035 */
[----:B------:R-:W-:Y:S01]  /*9e60*/  SHF.L.U32 R184, R184, 0x8, RZ ;  /* 0x00000008b8b87819 */ /* 0x000fe200000006ff */
[-C--:B------:R-:W-:Y:S01]  /*9e70*/  FFMA.FTZ R197, R193, R194.reuse, R197 ;  /* 0x000000c2c1c57223 */ /* 0x080fe200000100c5 */
[----:B------:R-:W-:Y:S01]  /*9e80*/  LOP3.LUT R188, R91, 0xff00, R188, 0xf8, !PT ;  /* 0x0000ff005bbc7812 */ /* 0x000fe200078ef8bc */
[----:B------:R-:W-:Y:S01]  /*9e90*/  IMAD.U32 R91, R180, 0x10000, RZ ;  /* 0x00010000b45b7824 */ /* 0x000fe200078e00ff */
[----:B------:R-:W-:Y:S01]  /*9ea0*/  LOP3.LUT R186, R187, 0xff00, R186, 0xf8, !PT ;  /* 0x0000ff00bbba7812 */ /* 0x000fe200078ef8ba */
[----:B------:R-:W-:Y:S01]  /*9eb0*/  HADD2.F32 R193, -RZ, R98.H1_H1 ;  /* 0x30000062ffc17230 */ /* 0x000fe20000004100 */
[----:B------:R-:W-:Y:S01]  /*9ec0*/  LOP3.LUT R52, R52, 0xff00, R181, 0xf8, !PT ;  /* 0x0000ff0034347812 */ /* 0x000fe200078ef8b5 */
[----:B------:R-:W-:Y:S01]  /*9ed0*/  HADD2.F32 R98, -RZ, R173.H1_H1 ;  /* 0x300000adff627230 */ /* 0x000fe20000004100 */
[----:B------:R-:W-:Y:S01]  /*9ee0*/  LOP3.LUT R53, R53, 0xff00, R184, 0xf8, !PT ;  /* 0x0000ff0035357812 */ /* 0x000fe200078ef8b8 */
[----:B------:R-:W-:Y:S01]  /*9ef0*/  FFMA.FTZ R196, R195, R194, -R196 ;  /* 0x000000c2c3c47223 */ /* 0x000fe200000108c4 */
[----:B------:R-:W-:Y:S01]  /*9f00*/  F2FP.SATFINITE.E4M3.F32.PACK_AB_MERGE_C R92, R179, R92, RZ ;  /* 0x0000005cb35c723e */ /* 0x000fe200048070ff */
[-C--:B------:R-:W-:Y:S01]  /*9f10*/  FMUL.FTZ R194, R193, R174.reuse ;  /* 0x000000aec1c27220 */ /* 0x080fe20000410000 */
[----:B------:R-:W-:Y:S01]  /*9f20*/  LOP3.LUT R55, R186, 0xff0000, R55, 0xf8, !PT ;  /* 0x00ff0000ba377812 */ /* 0x000fe200078ef837 */
[C---:B------:R-:W-:Y:S01]  /*9f30*/  FMUL.FTZ R174, R191.reuse, R174 ;  /* 0x000000aebfae7220 */ /* 0x040fe20000410000 */
[----:B------:R-:W-:Y:S01]  /*9f40*/  F2FP.SATFINITE.E4M3.F32.PACK_AB_MERGE_C R173, R178, R90, RZ ;  /* 0x0000005ab2ad723e */ /* 0x000fe200048070ff */
[-C--:B------:R-:W-:Y:S01]  /*9f50*/  FFMA.FTZ R191, R191, R98.reuse, -R194 ;  /* 0x00000062bfbf7223 */ /* 0x080fe200000108c2 */
[----:B------:R-:W-:Y:S01]  /*9f60*/  LOP3.LUT R91, R52, 0xff0000, R91, 0xf8, !PT ;  /* 0x00ff0000345b7812 */ /* 0x000fe200078ef85b */
[----:B------:R-:W-:Y:S01]  /*9f70*/  FFMA.FTZ R174, R193, R98, R174 ;  /* 0x00000062c1ae7223 */ /* 0x000fe200000100ae */
[----:B------:R-:W-:Y:S01]  /*9f80*/  LOP3.LUT R52, R53, 0xff0000, R182, 0xf8, !PT ;  /* 0x00ff000035347812 */ /* 0x000fe200078ef8b6 */
[----:B------:R-:W-:Y:S01]  /*9f90*/  IMAD.U32 R53, R89, 0x10000, RZ ;  /* 0x0001000059357824 */ /* 0x000fe200078e00ff */
[----:B------:R-:W-:-:S02]  /*9fa0*/  F2FP.SATFINITE.E4M3.F32.PACK_AB_MERGE_C R92, R96, R177, R92 ;  /* 0x000000b1605c723e */ /* 0x000fc4000480705c */
[----:B------:R-:W-:Y:S02]  /*9fb0*/  F2FP.F16.E4M3.UNPACK_B R89, R97 ;  /* 0x00000061ff59723e */ /* 0x000fe400020006ff */
[----:B------:R-:W-:Y:S02]  /*9fc0*/  F2FP.SATFINITE.E4M3.F32.PACK_AB_MERGE_C R96, R88, R54, R173 ;  /* 0x000000365860723e */ /* 0x000fe400048070ad */
[----:B------:R-:W-:Y:S01]  /*9fd0*/  F2FP.F16.E4M3.UNPACK_B R178, R55 ;  /* 0x00000037ffb2723e */ /* 0x000fe200020006ff */
[--C-:B------:R-:W-:Y:S01]  /*9fe0*/  HADD2.F32 R90, -RZ, R89.reuse.H0_H0 ;  /* 0x20000059ff5a7230 */ /* 0x100fe20000004100 */
[----:B------:R-:W-:Y:S01]  /*9ff0*/  F2FP.F16.E4M3.UNPACK_B R54, R93 ;  /* 0x0000005dff36723e */ /* 0x000fe200020006ff */
[----:B------:R-:W-:Y:S01]  /*a000*/  HADD2.F32 R173, -RZ, R89.H1_H1 ;  /* 0x30000059ffad7230 */ /* 0x000fe20000004100 */
[----:B------:R-:W-:Y:S01]  /*a010*/  F2FP.F16.E4M3.UNPACK_B R177, R91 ;  /* 0x0000005bffb1723e */ /* 0x000fe200020006ff */
[----:B------:R-:W-:Y:S01]  /*a020*/  HADD2.F32 R181, -RZ, R178.H0_H0 ;  /* 0x200000b2ffb57230 */ /* 0x000fe20000004100 */
[----:B------:R-:W-:Y:S01]  /*a030*/  F2FP.SATFINITE.E4M3.F32.PACK_AB_MERGE_C R98, R94, R199, RZ ;  /* 0x000000c75e62723e */ /* 0x000fe200048070ff */
[----:B------:R-:W-:Y:S01]  /*a040*/  HADD2.F32 R88, -RZ, R54.H0_H0 ;  /* 0x20000036ff587230 */ /* 0x000fe20000004100 */
[----:B------:R-:W-:Y:S01]  /*a050*/  F2FP.F16.E4M3.UNPACK_B R97, R97.H1 ;  /* 0x00000061ff61723e */ /* 0x000fe200030006ff */
[----:B------:R-:W-:-:S02]  /*a060*/  HADD2.F32 R178, -RZ, R178.H1_H1 ;  /* 0x300000b2ffb27230 */ /* 0x000fc40000004100 */
[----:B------:R-:W-:Y:S01]  /*a070*/  FMUL.FTZ R183, R90, R181 ;  /* 0x000000b55ab77220 */ /* 0x000fe20000410000 */
[----:B------:R-:W-:Y:S01]  /*a080*/  HADD2.F32 R89, -RZ, R54.H1_H1 ;  /* 0x30000036ff597230 */ /* 0x000fe20000004100 */
[----:B------:R-:W-:Y:S01]  /*a090*/  F2FP.SATFINITE.E4M3.F32.PACK_AB_MERGE_C R98, R174, R197, R98 ;  /* 0x000000c5ae62723e */ /* 0x000fe20004807062 */
[--C-:B------:R-:W-:Y:S02]  /*a0a0*/  HADD2.F32 R179, -RZ, R177.reuse.H0_H0 ;  /* 0x200000b1ffb37230 */ /* 0x100fe40000004100 */
[C---:B------:R-:W-:Y:S01]  /*a0b0*/  FMUL.FTZ R181, R88.reuse, R181 ;  /* 0x000000b558b57220 */ /* 0x040fe20000410000 */
[----:B------:R-:W-:Y:S02]  /*a0c0*/  HADD2.F32 R174, -RZ, R177.H1_H1 ;  /* 0x300000b1ffae7230 */ /* 0x000fe40000004100 */
[-C--:B------:R-:W-:Y:S01]  /*a0d0*/  FMUL.FTZ R180, R173, R178.reuse ;  /* 0x000000b2adb47220 */ /* 0x080fe20000410000 */
[----:B------:R-:W-:Y:S01]  /*a0e0*/  FMUL.FTZ R178, R89, R178 ;  /* 0x000000b259b27220 */ /* 0x000fe20000410000 */
[-C--:B------:R-:W-:Y:S01]  /*a0f0*/  FFMA.FTZ R54, R88, R179.reuse, -R183 ;  /* 0x000000b358367223 */ /* 0x080fe200000108b7 */
[----:B------:R-:W-:Y:S01]  /*a100*/  FFMA.FTZ R88, R90, R179, R181 ;  /* 0x000000b35a587223 */ /* 0x000fe200000100b5 */
[----:B------:R-:W-:Y:S01]  /*a110*/  F2FP.F16.E4M3.UNPACK_B R90, R93.H1 ;  /* 0x0000005dff5a723e */ /* 0x000fe200030006ff */
[-C--:B------:R-:W-:Y:S01]  /*a120*/  FFMA.FTZ R93, R173, R174.reuse, R178 ;  /* 0x000000aead5d7223 */ /* 0x080fe200000100b2 */
[----:B------:R-:W-:Y:S01]  /*a130*/  F2FP.F16.E4M3.UNPACK_B R173, R55.H1 ;  /* 0x00000037ffad723e */ /* 0x000fe200030006ff */
[----:B------:R-:W-:Y:S01]  /*a140*/  FFMA.FTZ R89, R89, R174, -R180 ;  /* 0x000000ae59597223 */ /* 0x000fe200000108b4 */
[----:B------:R-:W-:Y:S01]  /*a150*/  F2FP.F16.E4M3.UNPACK_B R91, R91.H1 ;  /* 0x0000005bff5b723e */ /* 0x000fe200030006ff */
[--C-:B------:R-:W-:Y:S01]  /*a160*/  HADD2.F32 R55, -RZ, R90.reuse.H0_H0 ;  /* 0x2000005aff377230 */ /* 0x100fe20000004100 */
[----:B------:R-:W-:Y:S01]  /*a170*/  LOP3.LUT R53, R188, 0xff0000, R53, 0xf8, !PT ;  /* 0x00ff0000bc357812 */ /* 0x000fe200078ef835 */
[----:B------:R-:W-:Y:S01]  /*a180*/  HADD2.F32 R174, -RZ, R90.H1_H1 ;  /* 0x3000005affae7230 */ /* 0x000fe20000004100 */
[----:B------:R-:W-:Y:S01]  /*a190*/  F2FP.SATFINITE.E4M3.F32.PACK_AB_MERGE_C R192, R192, R198, RZ ;  /* 0x000000c6c0c0723e */ /* 0x000fe200048070ff */
[----:B------:R-:W-:Y:S01]  /*a1a0*/  HADD2.F32 R90, -RZ, R97.H0_H0 ;  /* 0x20000061ff5a7230 */ /* 0x000fe20000004100 */
[----:B------:R-:W-:Y:S01]  /*a1b0*/  F2FP.F16.E4M3.UNPACK_B R185, R53.H1 ;  /* 0x00000035ffb9723e */ /* 0x000fe200030006ff */
[----:B------:R-:W-:Y:S01]  /*a1c0*/  HADD2.F32 R177, -RZ, R173.H0_H0 ;  /* 0x200000adffb17230 */ /* 0x000fe20000004100 */
[----:B------:R-:W-:Y:S01]  /*a1d0*/  F2FP.SATFINITE.E4M3.F32.PACK_AB_MERGE_C R94, R191, R196, R192 ;  /* 0x000000c4bf5e723e */ /* 0x000fe200048070c0 */
[----:B------:R-:W-:-:S02]  /*a1e0*/  HADD2.F32 R97, -RZ, R97.H1_H1 ;  /* 0x30000061ff617230 */ /* 0x000fc40000004100 */
[----:B------:R-:W-:Y:S02]  /*a1f0*/  HADD2.F32 R178, -RZ, R173.H1_H1 ;  /* 0x300000adffb27230 */ /* 0x000fe40000004100 */
[-C--:B------:R-:W-:Y:S01]  /*a200*/  FMUL.FTZ R180, R90, R177.reuse ;  /* 0x000000b15ab47220 */ /* 0x080fe20000410000 */
        /* <DEDUP_REMOVED lines=8> */
[----:B------:R-:W-:Y:S01]  /*a290*/  FFMA.FTZ R174, R174, R91, -R179 ;  /* 0x0000005baeae7223 */ /* 0x000fe200000108b3 */
[----:B------:R-:W-:Y:S01]  /*a2a0*/  F2FP.F16.E4M3.UNPACK_B R173, R53 ;  /* 0x00000035ffad723e */ /* 0x000fe200020006ff */
[----:B------:R-:W-:Y:S01]  /*a2b0*/  FFMA.FTZ R91, R97, R91, R178 ;  /* 0x0000005b615b7223 */ /* 0x000fe200000100b2 */
[-C--:B------:R-:W-:Y:S01]  /*a2c0*/  F2FP.F16.E4M3.UNPACK_B R97, R95.reuse ;  /* 0x0000005fff61723e */ /* 0x080fe200020006ff */
[----:B------:R-:W-:Y:S01]  /*a2d0*/  HADD2.F32 R181, -RZ, R177.H0_H0 ;  /* 0x200000b1ffb57230 */ /* 0x000fe20000004100 */
[----:B------:R-:W-:Y:S01]  /*a2e0*/  F2FP.F16.E4M3.UNPACK_B R178, R95.H1 ;  /* 0x0000005fffb2723e */ /* 0x000fe200030006ff */
[----:B------:R-:W-:Y:S01]  /*a2f0*/  HADD2.F32 R186, -RZ, R173.H0_H0 ;  /* 0x200000adffba7230 */ /* 0x000fe20000004100 */
[----:B------:R-:W-:Y:S01]  /*a300*/  F2FP.F16.E4M3.UNPACK_B R95, R52 ;  /* 0x00000034ff5f723e */ /* 0x000fe200020006ff */
[----:B------:R-:W-:Y:S01]  /*a310*/  HADD2.F32 R179, -RZ, R97.H0_H0 ;  /* 0x20000061ffb37230 */ /* 0x000fe20000004100 */
[----:B------:R-:W-:Y:S01]  /*a320*/  F2FP.F16.E4M3.UNPACK_B R180, R99.H1 ;  /* 0x00000063ffb4723e */ /* 0x000fe200030006ff */
[----:B------:R-:W-:-:S02]  /*a330*/  HADD2.F32 R187, -RZ, R185.H0_H0 ;  /* 0x200000b9ffbb7230 */ /* 0x000fc40000004100 */
[----:B------:R-:W-:Y:S01]  /*a340*/  FMUL.FTZ R188, R181, R186 ;  /* 0x000000bab5bc7220 */ /* 0x000fe20000410000 */
[----:B------:R-:W-:Y:S01]  /*a350*/  HADD2.F32 R184, -RZ, R95.H0_H0 ;  /* 0x2000005fffb87230 */ /* 0x000fe20000004100 */
[----:B------:R-:W-:Y:S01]  /*a360*/  F2FP.F16.E4M3.UNPACK_B R99, R52.H1 ;  /* 0x00000034ff63723e */ /* 0x000fe200030006ff */
[----:B------:R-:W-:Y:S02]  /*a370*/  HADD2.F32 R182, -RZ, R180.H0_H0 ;  /* 0x200000b4ffb67230 */ /* 0x000fe40000004100 */
[C---:B------:R-:W-:Y:S01]  /*a380*/  FMUL.FTZ R186, R179.reuse, R186 ;  /* 0x000000bab3ba7220 */ /* 0x040fe20000410000 */
[----:B------:R-:W-:Y:S02]  /*a390*/  HADD2.F32 R185, -RZ, R185.H1_H1 ;  /* 0x300000b9ffb97230 */ /* 0x000fe40000004100 */
[----:B------:R-:W-:Y:S01]  /*a3a0*/  FFMA.FTZ R52, R179, R184, -R188 ;  /* 0x000000b8b3347223 */ /* 0x000fe200000108bc */
[----:B------:R-:W-:Y:S02]  /*a3b0*/  HADD2.F32 R179, -RZ, R178.H0_H0 ;  /* 0x200000b2ffb37230 */ /* 0x000fe40000004100 */
[----:B------:R-:W-:Y:S01]  /*a3c0*/  FMUL.FTZ R188, R182, R187 ;  /* 0x000000bbb6bc7220 */ /* 0x000fe20000410000 */
[----:B------:R-:W-:-:S02]  /*a3d0*/  HADD2.F32 R183, -RZ, R99.H0_H0 ;  /* 0x20000063ffb77230 */ /* 0x000fc40000004100 */
[----:B------:R-:W-:Y:S01]  /*a3e0*/  FFMA.FTZ R53, R181, R184, R186 ;  /* 0x000000b8b5357223 */ /* 0x000fe200000100ba */
[----:B------:R-:W-:Y:S02]  /*a3f0*/  HADD2.F32 R181, -RZ, R180.H1_H1 ;  /* 0x300000b4ffb57230 */ /* 0x000fe40000004100 */
[C---:B------:R-:W-:Y:S01]  /*a400*/  FMUL.FTZ R187, R179.reuse, R187 ;  /* 0x000000bbb3bb7220 */ /* 0x040fe20000410000 */
[----:B------:R-:W-:Y:S02]  /*a410*/  HADD2.F32 R178, -RZ, R178.H1_H1 ;  /* 0x300000b2ffb27230 */ /* 0x000fe40000004100 */
[-C--:B------:R-:W-:Y:S01]  /*a420*/  FFMA.FTZ R179, R179, R183.reuse, -R188 ;  /* 0x000000b7b3b37223 */ /* 0x080fe200000108bc */
[----:B------:R-:W-:Y:S02]  /*a430*/  HADD2.F32 R99, -RZ, R99.H1_H1 ;  /* 0x30000063ff637230 */ /* 0x000fe40000004100 */
[----:B------:R-:W-:Y:S01]  /*a440*/  FFMA.FTZ R180, R182, R183, R187 ;  /* 0x000000b7b6b47223 */ /* 0x000fe200000100bb */
        /* <DEDUP_REMOVED lines=9> */
[----:B------:R-:W-:Y:S01]  /*a4e0*/  F2FP.SATFINITE.E4M3.F32.PACK_AB_MERGE_C R55, R174, R55, RZ ;  /* 0x00000037ae37723e */ /* 0x000fe200048070ff */
[C---:B------:R-:W-:Y:S01]  /*a4f0*/  FMUL.FTZ R182, R97.reuse, R182 ;  /* 0x000000b661b67220 */ /* 0x040fe20000410000 */
[----:B------:R-:W-:Y:S01]  /*a500*/  F2FP.SATFINITE.E4M3.F32.PACK_AB_MERGE_C R179, R186, R179, RZ ;  /* 0x000000b3bab3723e */ /* 0x000fe200048070ff */
[----:B------:R-:W-:Y:S01]  /*a510*/  FFMA.FTZ R97, R97, R178, -R184 ;  /* 0x000000b261617223 */ /* 0x000fe200000108b8 */
[----:B------:R-:W-:Y:S01]  /*a520*/  F2FP.SATFINITE.E4M3.F32.PACK_AB_MERGE_C R90, R91, R90, RZ ;  /* 0x0000005a5b5a723e */ /* 0x000fe200048070ff */
[----:B------:R-:W-:Y:S01]  /*a530*/  FFMA.FTZ R182, R177, R178, R182 ;  /* 0x000000b2b1b67223 */ /* 0x000fe200000100b6 */
[----:B------:R-:W-:-:S02]  /*a540*/  F2FP.SATFINITE.E4M3.F32.PACK_AB_MERGE_C R55, R89, R54, R55 ;  /* 0x000000365937723e */ /* 0x000fc40004807037 */
[----:B------:R-:W-:Y:S02]  /*a550*/  F2FP.SATFINITE.E4M3.F32.PACK_AB_MERGE_C R99, R99, R180, RZ ;  /* 0x000000b46363723e */ /* 0x000fe400048070ff */
[----:B------:R-:W-:Y:S02]  /*a560*/  F2FP.SATFINITE.E4M3.F32.PACK_AB_MERGE_C R95, R97, R52, R179 ;  /* 0x00000034615f723e */ /* 0x000fe400048070b3 */
[----:B------:R-:W-:Y:S01]  /*a570*/  F2FP.SATFINITE.E4M3.F32.PACK_AB_MERGE_C R97, R93, R88, R90 ;  /* 0x000000585d61723e */ /* 0x000fe2000480705a */
[----:B------:R-:W-:Y:S01]  /*a580*/  IMAD.MOV.U32 R93, RZ, RZ, R55 ;  /* 0x000000ffff5d7224 */ /* 0x000fe200078e0037 */
[----:B------:R-:W-:-:S07]  /*a590*/  F2FP.SATFINITE.E4M3.F32.PACK_AB_MERGE_C R99, R182, R53, R99 ;  /* 0x00000035b663723e */ /* 0x000fce0004807063 */
.L_x_5055:
[----:B------:R-:W-:Y:S05]  /*a5a0*/  BSYNC B3 ;  /* 0x0000000000037941 */ /* 0x000fea0003800000 */
.L_x_5054:
[----:B------:R-:W-:-:S13]  /*a5b0*/  ISETP.GE.AND P4, PT, R176, R151, PT ;  /* 0x00000097b000720c */ /* 0x000fda0003f86270 */
[--C-:B------:R-:W-:Y:S02]  /*a5c0*/  @!P4 SHF.R.S32.HI R52, RZ, 0x1f, R176.reuse ;  /* 0x0000001fff34c819 */ /* 0x100fe400000114b0 */
[----:B------:R-:W-:-:S04]  /*a5d0*/  @!P4 IADD3 R55, P5, P6, R120, R140, R176 ;  /* 0x0000008c7837c210 */ /* 0x000fc80007ebe0b0 */
[----:B------:R-:W-:Y:S02]  /*a5e0*/  @!P4 IADD3.X R88, R0, R167, R52, P5, P6 ;  /* 0x000000a70058c210 */ /* 0x000fe40002fec434 */
[----:B------:R-:W-:-:S04]  /*a5f0*/  IADD3 R52, P5, R175, R124, RZ ;  /* 0x0000007caf347210 */ /* 0x000fc80007fbe0ff */
[----:B------:R-:W-:Y:S02]  /*a600*/  IADD3.X R53, R172, R125, RZ, P5, !PT ;  /* 0x0000007dac357210 */ /* 0x000fe40002ffe4ff */
[----:B------:R-:W-:-:S03]  /*a610*/  @!P4 IADD3 R54, P5, R55, R124, RZ ;  /* 0x0000007c3736c210 */ /* 0x000fc60007fbe0ff */
[----:B0-----:R0:W-:Y:S02]  /*a620*/  STG.E.128 desc[UR54][R52.64], R92 ;  /* 0x0000005c34007986 */ /* 0x0011e4000c101d36 */
[----:B------:R-:W-:-:S05]  /*a630*/  @!P4 IMAD.X R55, R88, 0x1, R125, P5 ;  /* 0x000000015837c824 */ /* 0x000fca00028e067d */
[----:B--2---:R0:W-:Y:S03]  /*a640*/  @!P4 STG.E.128 desc[UR54][R54.64], R96 ;  /* 0x000000603600c986 */ /* 0x0041e6000c101d36 */
.L_x_5053:
[----:B------:R-:W-:Y:S05]  /*a650*/  BSYNC B2 ;  /* 0x0000000000027941 */ /* 0x000fea0003800000 */
.L_x_5052:
        /* <DEDUP_REMOVED lines=26> */
[--C-:B------:R-:W-:Y:S01]  /*a800*/  SHF.R.U32.HI R179, RZ, 0x18, R49.reuse ;  /* 0x00000018ffb37819 */ /* 0x100fe20000011631 */
[----:B--2---:R-:W-:Y:S01]  /*a810*/  IMAD.MOV.U32 R60, RZ, RZ, R54 ;  /* 0x000000ffff3c7224 */ /* 0x004fe200078e0036 */
[----:B------:R-:W-:Y:S02]  /*a820*/  LOP3.LUT R50, R49, 0xff, RZ, 0xc0, !PT ;  /* 0x000000ff31327812 */ /* 0x000fe400078ec0ff */
[----:B------:R-:W-:Y:S02]  /*a830*/  SHF.R.U32.HI R174, RZ, 0x8, R49 ;  /* 0x00000008ffae7819 */ /* 0x000fe40000011631 */
[--C-:B------:R-:W-:Y:S02]  /*a840*/  SHF.R.U32.HI R177, RZ, 0x18, R51.reuse ;  /* 0x00000018ffb17819 */ /* 0x100fe40000011633 */
[----:B------:R-:W-:Y:S02]  /*a850*/  LOP3.LUT R62, R51, 0xff, RZ, 0xc0, !PT ;  /* 0x000000ff333e7812 */ /* 0x000fe400078ec0ff */
[----:B------:R-:W-:-:S02]  /*a860*/  SHF.R.U32.HI R98, RZ, 0x8, R51 ;  /* 0x00000008ff627819 */ /* 0x000fc40000011633 */
[----:B------:R-:W-:Y:S02]  /*a870*/  SHF.R.U32.HI R48, RZ, 0x10, R51 ;  /* 0x00000010ff307819 */ /* 0x000fe40000011633 */
[--C-:B------:R-:W-:Y:S02]  /*a880*/  SHF.R.U32.HI R97, RZ, 0x18, R63.reuse ;  /* 0x00000018ff617819 */ /* 0x100fe4000001163f */
[----:B------:R-:W-:Y:S01]  /*a890*/  LOP3.LUT R96, R63, 0xff, RZ, 0xc0, !PT ;  /* 0x000000ff3f607812 */ /* 0x000fe200078ec0ff */
[----:B------:R-:W-:Y:S01]  /*a8a0*/  IMAD.U32 R48, R48, 0x10000, RZ ;  /* 0x0001000030307824 */ /* 0x000fe200078e00ff */
[--C-:B------:R-:W-:Y:S02]  /*a8b0*/  SHF.R.U32.HI R173, RZ, 0x8, R63.reuse ;  /* 0x00000008ffad7819 */ /* 0x100fe4000001163f */
[----:B------:R-:W-:Y:S02]  /*a8c0*/  SHF.R.U32.HI R51, RZ, 0x10, R63 ;  /* 0x00000010ff337819 */ /* 0x000fe4000001163f */
[----:B------:R-:W-:Y:S01]  /*a8d0*/  SHF.R.U32.HI R172, RZ, 0x10, R49 ;  /* 0x00000010ffac7819 */ /* 0x000fe20000011631 */
[----:B------:R-:W-:Y:S01]  /*a8e0*/  IMAD.SHL.U32 R173, R173, 0x100, RZ ;  /* 0x00000100adad7824 */ /* 0x000fe200078e00ff */
[----:B------:R-:W-:-:S02]  /*a8f0*/  PRMT R50, R179, 0x654, R50 ;  /* 0x00000654b3327816 */ /* 0x000fc40000000032 */
[----:B------:R-:W-:Y:S02]  /*a900*/  SHF.L.U32 R63, R174, 0x8, RZ ;  /* 0x00000008ae3f7819 */ /* 0x000fe400000006ff */
[----:B------:R-:W-:Y:S02]  /*a910*/  SHF.R.U32.HI R175, RZ, 0x18, R61 ;  /* 0x00000018ffaf7819 */ /* 0x000fe4000001163d */
[----:B------:R-:W-:Y:S01]  /*a920*/  LOP3.LUT R50, R50, 0xff00, R63, 0xf8, !PT ;  /* 0x0000ff0032327812 */ /* 0x000fe200078ef83f */
[----:B------:R-:W-:Y:S01]  /*a930*/  IMAD.U32 R63, R172, 0x10000, RZ ;  /* 0x00010000ac3f7824 */ /* 0x000fe200078e00ff */
[----:B------:R-:W-:Y:S01]  /*a940*/  LOP3.LUT R94, R61, 0xff, RZ, 0xc0, !PT ;  /* 0x000000ff3d5e7812 */ /* 0x000fe200078ec0ff */
[----:B------:R-:W-:Y:S01]  /*a950*/  IMAD.U32 R172, R51, 0x10000, RZ ;  /* 0x0001000033ac7824 */ /* 0x000fe200078e00ff */
[--C-:B------:R-:W-:Y:S02]  /*a960*/  SHF.R.U32.HI R99, RZ, 0x8, R61.reuse ;  /* 0x00000008ff637819 */ /* 0x100fe4000001163d */
[----:B------:R-:W-:Y:S01]  /*a970*/  SHF.R.U32.HI R49, RZ, 0x10, R61 ;  /* 0x00000010ff317819 */ /* 0x000fe2000001163d */
[----:B------:R-:W-:Y:S01]  /*a980*/  IMAD.MOV.U32 R61, RZ, RZ, R52 ;  /* 0x000000ffff3d7224 */ /* 0x000fe200078e0034 */
[----:B------:R-:W-:Y:S01]  /*a990*/  PRMT R96, R97, 0x654, R96 ;  /* 0x0000065461607816 */ /* 0x000fe20000000060 */
[----:B------:R-:W-:Y:S01]  /*a9a0*/  IMAD.SHL.U32 R97, R98, 0x100, RZ ;  /* 0x0000010062617824 */ /* 0x000fe200078e00ff */
[----:B------:R-:W-:Y:S01]  /*a9b0*/  PRMT R62, R177, 0x654, R62 ;  /* 0x00000654b13e7816 */ /* 0x000fe2000000003e */
[----:B------:R-:W-:Y:S01]  /*a9c0*/  IMAD.SHL.U32 R99, R99, 0x100, RZ ;  /* 0x0000010063637824 */ /* 0x000fe200078e00ff */
[----:B------:R-:W-:Y:S01]  /*a9d0*/  LOP3.LUT R173, R96, 0xff00, R173, 0xf8, !PT ;  /* 0x0000ff0060ad7812 */ /* 0x000fe200078ef8ad */
[----:B------:R-:W-:Y:S01]  /*a9e0*/  IMAD.U32 R49, R49, 0x10000, RZ ;  /* 0x0001000031317824 */ /* 0x000fe200078e00ff */
[----:B------:R-:W-:-:S02]  /*a9f0*/  LOP3.LUT R50, R50, 0xff0000, R63, 0xf8, !PT ;  /* 0x00ff000032327812 */ /* 0x000fc400078ef83f */
[----:B------:R-:W-:Y:S02]  /*aa00*/  PRMT R94, R175, 0x654, R94 ;  /* 0x00000654af5e7816 */ /* 0x000fe4000000005e */
[----:B------:R-:W-:Y:S02]  /*aa10*/  LOP3.LUT R97, R62, 0xff00, R97, 0xf8, !PT ;  /* 0x0000ff003e617812 */ /* 0x000fe400078ef861 */
[----:B------:R-:W-:Y:S02]  /*aa20*/  F2FP.F16.E4M3.UNPACK_B R96, R171.H1 ;  /* 0x000000abff60723e */ /* 0x000fe400030006ff */
[----:B------:R-:W-:Y:S02]  /*aa30*/  F2FP.F16.E4M3.UNPACK_B R63, R61.H1 ;  /* 0x0000003dff3f723e */ /* 0x000fe400030006ff */
[----:B0-----:R-:W-:Y:S02]  /*aa40*/  F2FP.F16.E4M3.UNPACK_B R62, R88.H1 ;  /* 0x00000058ff3e723e */ /* 0x001fe400030006ff */
[----:B------:R-:W-:Y:S01]  /*aa50*/  LOP3.LUT R98, R94, 0xff00, R99, 0xf8, !PT ;  /* 0x0000ff005e627812 */ /* 0x000fe200078ef863 */
[----:B------:R-:W-:Y:S01]  /*aa60*/  HADD2.F32 R99, -RZ, R96.H0_H0 ;  /* 0x20000060ff637230 */ /* 0x000fe20000004100 */
[----:B------:R-:W-:Y:S01]  /*aa70*/  F2FP.F16.E4M3.UNPACK_B R94, R169.H1 ;  /* 0x000000a9ff5e723e */ /* 0x000fe200030006ff */
[----:B------:R-:W-:Y:S01]  /*aa80*/  HADD2.F32 R54, -RZ, R63.H0_H0 ;  /* 0x2000003fff367230 */ /* 0x000fe20000004100 */
[----:B------:R-:W-:Y:S01]  /*aa90*/  LOP3.LUT R48, R97, 0xff0000, R48, 0xf8, !PT ;  /* 0x00ff000061307812 */ /* 0x000fe200078ef830 */
[----:B------:R-:W-:Y:S01]  /*aaa0*/  HADD2.F32 R52, -RZ, R62.H0_H0 ;  /* 0x2000003eff347230 */ /* 0x000fe20000004100 */
[----:B------:R-:W-:Y:S01]  /*aab0*/  LOP3.LUT R51, R98, 0xff0000, R49, 0xf8, !PT ;  /* 0x00ff000062337812 */ /* 0x000fe200078ef831 */
        /* <DEDUP_REMOVED lines=8> */
[----:B------:R-:W-:Y:S01]  /*ab40*/  HADD2.F32 R97, -RZ, R96.H1_H1 ;  /* 0x30000060ff617230 */ /* 0x000fe20000004100 */
[----:B------:R-:W-:-:S02]  /*ab50*/  F2FP.F16.E4M3.UNPACK_B R171, R171 ;  /* 0x000000abffab723e */ /* 0x000fc400020006ff */
[----:B------:R-:W-:Y:S02]  /*ab60*/  F2FP.F16.E4M3.UNPACK_B R96, R61 ;  /* 0x0000003dff60723e */ /* 0x000fe400020006ff */
[----:B------:R-:W-:Y:S01]  /*ab70*/  F2FP.F16.E4M3.UNPACK_B R94, R88 ;  /* 0x00000058ff5e723e */ /* 0x000fe200020006ff */
[-C--:B------:R-:W-:Y:S01]  /*ab80*/  FMUL.FTZ R61, R63, R97.reuse ;  /* 0x000000613f3d7220 */ /* 0x080fe20000410000 */
[----:B------:R-:W-:Y:S01]  /*ab90*/  LOP3.LUT R49, R173, 0xff0000, R172, 0xf8, !PT ;  /* 0x00ff0000ad317812 */ /* 0x000fe200078ef8ac */
[C---:B------:R-:W-:Y:S01]  /*aba0*/  FMUL.FTZ R172, R62.reuse, R97 ;  /* 0x000000613eac7220 */ /* 0x040fe20000410000 */
[----:B------:R-:W-:Y:S01]  /*abb0*/  F2FP.F16.E4M3.UNPACK_B R169, R169 ;  /* 0x000000a9ffa9723e */ /* 0x000fe200020006ff */
[----:B------:R-:W-:Y:S02]  /*abc0*/  HADD2.F32 R99, -RZ, R171.H0_H0 ;  /* 0x200000abff637230 */ /* 0x000fe40000004100 */
[----:B------:R-:W-:Y:S01]  /*abd0*/  FFMA.FTZ R61, R62, R98, -R61 ;  /* 0x000000623e3d7223 */ /* 0x000fe2000001083d */
[----:B------:R-:W-:-:S02]  /*abe0*/  HADD2.F32 R97, -RZ, R96.H0_H0 ;  /* 0x20000060ff617230 */ /* 0x000fc40000004100 */
[----:B------:R-:W-:Y:S01]  /*abf0*/  FFMA.FTZ R63, R63, R98, R172 ;  /* 0x000000623f3f7223 */ /* 0x000fe200000100ac */
[----:B------:R-:W-:Y:S01]  /*ac00*/  HADD2.F32 R88, -RZ, R94.H0_H0 ;  /* 0x2000005eff587230 */ /* 0x000fe20000004100 */
[----:B------:R-:W-:Y:S01]  /*ac10*/  F2FP.F16.E4M3.UNPACK_B R172, R168.H1 ;  /* 0x000000a8ffac723e */ /* 0x000fe200030006ff */
[----:B------:R-:W-:Y:S02]  /*ac20*/  HADD2.F32 R62, -RZ, R169.H0_H0 ;  /* 0x200000a9ff3e7230 */ /* 0x000fe40000004100 */
[-C--:B------:R-:W-:Y:S01]  /*ac30*/  FMUL.FTZ R173, R97, R99.reuse ;  /* 0x0000006361ad7220 */ /* 0x080fe20000410000 */
        /* <DEDUP_REMOVED lines=8> */
[----:B------:R-:W-:Y:S01]  /*acc0*/  F2FP.F16.E4M3.UNPACK_B R173, R170.H1 ;  /* 0x000000aaffad723e */ /* 0x000fe200030006ff */
[C---:B------:R-:W-:Y:S01]  /*acd0*/  FMUL.FTZ R171, R94.reuse, R171 ;  /* 0x000000ab5eab7220 */ /* 0x040fe20000410000 */
[----:B------:R-:W-:Y:S01]  /*ace0*/  F2FP.F16.E4M3.UNPACK_B R98, R60.H1 ;  /* 0x0000003cff62723e */ /* 0x000fe200030006ff */
[-C--:B------:R-:W-:Y:S01]  /*acf0*/  FFMA.FTZ R97, R94, R99.reuse, -R97 ;  /* 0x000000635e617223 */ /* 0x080fe20000010861 */
[----:B------:R-:W-:Y:S01]  /*ad00*/  F2FP.F16.E4M3.UNPACK_B R94, R90.H1 ;  /* 0x0000005aff5e723e */ /* 0x000fe200030006ff */
[--C-:B------:R-:W-:Y:S02]  /*ad10*/  HADD2.F32 R174, -RZ, R173.reuse.H0_H0 ;  /* 0x200000adffae7230 */ /* 0x100fe40000004100 */
[----:B------:R-:W-:Y:S01]  /*ad20*/  FFMA.FTZ R99, R96, R99, R171 ;  /* 0x0000006360637223 */ /* 0x000fe200000100ab */
[----:B------:R-:W-:Y:S01]  /*ad30*/  HADD2.F32 R169, -RZ, R98.H0_H0 ;  /* 0x20000062ffa97230 */ /* 0x000fe20000004100 */
[----:B------:R-:W-:Y:S01]  /*ad40*/  F2FP.F16.E4M3.UNPACK_B R170, R170 ;  /* 0x000000aaffaa723e */ /* 0x000fe200020006ff */
[----:B------:R-:W-:Y:S01]  /*ad50*/  HADD2.F32 R175, -RZ, R173.H1_H1 ;  /* 0x300000adffaf7230 */ /* 0x000fe20000004100 */
[----:B------:R-:W-:Y:S01]  /*ad60*/  F2FP.F16.E4M3.UNPACK_B R90, R90 ;  /* 0x0000005aff5a723e */ /* 0x000fe200020006ff */
[----:B------:R-:W-:-:S02]  /*ad70*/  HADD2.F32 R96, -RZ, R94.H0_H0 ;  /* 0x2000005eff607230 */ /* 0x000fc40000004100 */
[----:B------:R-:W-:Y:S01]  /*ad80*/  FMUL.FTZ R177, R169, R174 ;  /* 0x000000aea9b17220 */ /* 0x000fe20000410000 */
[----:B------:R-:W-:Y:S01]  /*ad90*/  HADD2.F32 R173, -RZ, R172.H0_H0 ;  /* 0x200000acffad7230 */ /* 0x000fe20000004100 */
[----:B------:R-:W-:Y:S01]  /*ada0*/  F2FP.SATFINITE.E4M3.F32.PACK_AB_MERGE_C R54, R63, R54, RZ ;  /* 0x000000363f36723e */ /* 0x000fe200048070ff */
[----:B------:R-:W-:Y:S02]  /*adb0*/  HADD2.F32 R171, -RZ, R98.H1_H1 ;  /* 0x30000062ffab7230 */ /* 0x000fe40000004100 */
[C---:B------:R-:W-:Y:S01]  /*adc0*/  FMUL.FTZ R174, R96.reuse, R174 ;  /* 0x000000ae60ae7220 */ /* 0x040fe20000410000 */
[----:B------:R-:W-:Y:S02]  /*add0*/  HADD2.F32 R98, -RZ, R94.H1_H1 ;  /* 0x3000005eff627230 */ /* 0x000fe40000004100 */
        /* <DEDUP_REMOVED lines=8> */
[----:B------:R-:W-:-:S02]  /*ae60*/  HADD2.F32 R173, -RZ, R170.H0_H0 ;  /* 0x200000aaffad7230 */ /* 0x000fc40000004100 */
[----:B------:R-:W-:Y:S01]  /*ae70*/  FFMA.FTZ R183, R171, R172, R176 ;  /* 0x000000acabb77223 */ /* 0x000fe200000100b0 */
[----:B------:R-:W-:Y:S01]  /*ae80*/  HADD2.F32 R175, -RZ, R170.H1_H1 ;  /* 0x300000aaffaf7230 */ /* 0x000fe20000004100 */
[----:B------:R-:W-:Y:S01]  /*ae90*/  F2FP.SATFINITE.E4M3.F32.PACK_AB_MERGE_C R52, R61, R52, RZ ;  /* 0x000000343d34723e */ /* 0x000fe200048070ff */
[----:B------:R-:W-:Y:S01]  /*aea0*/  HADD2.F32 R168, -RZ, R98.H0_H0 ;  /* 0x20000062ffa87230 */ /* 0x000fe20000004100 */
[----:B------:R-:W-:Y:S01]  /*aeb0*/  F2FP.F16.E4M3.UNPACK_B R63, R53 ;  /* 0x00000035ff3f723e */ /* 0x000fe200020006ff */
[----:B------:R-:W-:Y:S01]  /*aec0*/  HADD2.F32 R60, -RZ, R90.H0_H0 ;  /* 0x2000005aff3c7230 */ /* 0x000fe20000004100 */
[----:B------:R-:W-:Y:S01]  /*aed0*/  F2FP.F16.E4M3.UNPACK_B R61, R89 ;  /* 0x00000059ff3d723e */ /* 0x000fe200020006ff */
[----:B------:R-:W-:Y:S02]  /*aee0*/  HADD2.F32 R98, -RZ, R98.H1_H1 ;  /* 0x30000062ff627230 */ /* 0x000fe40000004100 */
[----:B------:R-:W-:Y:S01]  /*aef0*/  FMUL.FTZ R177, R168, R173 ;  /* 0x000000ada8b17220 */ /* 0x000fe20000410000 */
[----:B------:R-:W-:-:S02]  /*af00*/  HADD2.F32 R90, -RZ, R90.H1_H1 ;  /* 0x3000005aff5a7230 */ /* 0x000fc40000004100 */
[----:B------:R-:W-:Y:S01]  /*af10*/  FMUL.FTZ R173, R60, R173 ;  /* 0x000000ad3cad7220 */ /* 0x000fe20000410000 */
[--C-:B------:R-:W-:Y:S02]  /*af20*/  HADD2.F32 R171, -RZ, R169.reuse.H0_H0 ;  /* 0x200000a9ffab7230 */ /* 0x100fe40000004100 */
[-C--:B------:R-:W-:Y:S01]  /*af30*/  FMUL.FTZ R179, R98, R175.reuse ;  /* 0x000000af62b37220 */ /* 0x080fe20000410000 */
[----:B------:R-:W-:Y:S02]  /*af40*/  HADD2.F32 R169, -RZ, R169.H1_H1 ;  /* 0x300000a9ffa97230 */ /* 0x000fe40000004100 */
[----:B------:R-:W-:Y:S01]  /*af50*/  FMUL.FTZ R175, R90, R175 ;  /* 0x000000af5aaf7220 */ /* 0x000fe20000410000 */
[----:B------:R-:W-:Y:S01]  /*af60*/  F2FP.SATFINITE.E4M3.F32.PACK_AB_MERGE_C R181, R181, R94, RZ ;  /* 0x0000005eb5b5723e */ /* 0x000fe200048070ff */
[----:B------:R-:W-:Y:S01]  /*af70*/  FFMA.FTZ R173, R168, R171, R173 ;  /* 0x000000aba8ad7223 */ /* 0x000fe200000100ad */
[----:B------:R-:W-:Y:S01]  /*af80*/  F2FP.SATFINITE.E4M3.F32.PACK_AB_MERGE_C R88, R97, R88, R52 ;  /* 0x000000586158723e */ /* 0x000fe20004807034 */
[----:B------:R-:W-:Y:S01]  /*af90*/  FFMA.FTZ R168, R98, R169, R175 ;  /* 0x000000a962a87223 */ /* 0x000fe200000100af */
[----:B------:R-:W-:Y:S01]  /*afa0*/  F2FP.F16.E4M3.UNPACK_B R98, R51 ;  /* 0x00000033ff62723e */ /* 0x000fe200020006ff */
[----:B------:R-:W-:Y:S01]  /*afb0*/  FFMA.FTZ R90, R90, R169, -R179 ;  /* 0x000000a95a5a7223 */ /* 0x000fe200000108b3 */
[----:B------:R-:W-:Y:S01]  /*afc0*/  FFMA.FTZ R177, R60, R171, -R177 ;  /* 0x000000ab3cb17223 */ /* 0x000fe200000108b1 */
[----:B------:R-:W-:Y:S01]  /*afd0*/  F2FP.SATFINITE.E4M3.F32.PACK_AB_MERGE_C R96, R183, R96, RZ ;  /* 0x00000060b760723e */ /* 0x000fe200048070ff */
[----:B------:R-:W-:Y:S01]  /*afe0*/  HADD2.F32 R94, -RZ, R63.H0_H0 ;  /* 0x2000003fff5e7230 */ /* 0x000fe20000004100 */
[----:B------:R-:W-:Y:S01]  /*aff0*/  F2FP.F16.E4M3.UNPACK_B R97, R50 ;  /* 0x00000032ff61723e */ /* 0x000fe200020006ff */
[----:B------:R-:W-:Y:S01]  /*b000*/  HADD2.F32 R169, -RZ, R98.H0_H0 ;  /* 0x20000062ffa97230 */ /* 0x000fe20000004100 */
[----:B------:R-:W-:Y:S01]  /*b010*/  F2FP.SATFINITE.E4M3.F32.PACK_AB_MERGE_C R52, R99, R62, R54 ;  /* 0x0000003e6334723e */ /* 0x000fe20004807036 */
[----:B------:R-:W-:Y:S01]  /*b020*/  HADD2.F32 R60, -RZ, R61.H0_H0 ;  /* 0x2000003dff3c7230 */ /* 0x000fe20000004100 */
[----:B------:R-:W-:Y:S01]  /*b030*/  F2FP.SATFINITE.E4M3.F32.PACK_AB_MERGE_C R54, R168, R173, R96 ;  /* 0x000000ada836723e */ /* 0x000fe20004807060 */
        /* <DEDUP_REMOVED lines=11> */
[C---:B------:R-:W-:Y:S01]  /*b0f0*/  FMUL.FTZ R169, R62.reuse, R63 ;  /* 0x0000003f3ea97220 */ /* 0x040fe20000410000 */
[----:B------:R-:W-:Y:S01]  /*b100*/  F2FP.F16.E4M3.UNPACK_B R63, R53.H1 ;  /* 0x00000035ff3f723e */ /* 0x000fe200030006ff */
[----:B------:R-:W-:Y:S01]  /*b110*/  FFMA.FTZ R53, R62, R97, -R99 ;  /* 0x000000613e357223 */ /* 0x000fe20000010863 */
[----:B------:R-:W-:Y:S01]  /*b120*/  F2FP.F16.E4M3.UNPACK_B R89, R89.H1 ;  /* 0x00000059ff59723e */ /* 0x000fe200030006ff */
        /* <DEDUP_REMOVED lines=8> */
[----:B------:R-:W-:-:S02]  /*b1b0*/  HADD2.F32 R96, -RZ, R63.H1_H1 ;  /* 0x3000003fff607230 */ /* 0x000fc40000004100 */
[-C--:B------:R-:W-:Y:S01]  /*b1c0*/  FMUL.FTZ R168, R94, R97.reuse ;  /* 0x000000615ea87220 */ /* 0x080fe20000410000 */
[----:B------:R-:W-:Y:S02]  /*b1d0*/  HADD2.F32 R99, -RZ, R98.H1_H1 ;  /* 0x30000062ff637230 */ /* 0x000fe40000004100 */
[C---:B------:R-:W-:Y:S01]  /*b1e0*/  FMUL.FTZ R97, R51.reuse, R97 ;  /* 0x0000006133617220 */ /* 0x040fe20000410000 */
[--C-:B------:R-:W-:Y:S01]  /*b1f0*/  HADD2.F32 R63, -RZ, R50.reuse.H0_H0 ;  /* 0x20000032ff3f7230 */ /* 0x100fe20000004100 */
[----:B------:R-:W-:Y:S01]  /*b200*/  F2FP.SATFINITE.E4M3.F32.PACK_AB_MERGE_C R90, R90, R177, R181 ;  /* 0x000000b15a5a723e */ /* 0x000fe200048070b5 */
        /* <DEDUP_REMOVED lines=8> */
[-C--:B------:R-:W-:Y:S01]  /*b290*/  F2FP.F16.E4M3.UNPACK_B R89, R91.reuse ;  /* 0x0000005bff59723e */ /* 0x080fe200020006ff */
[----:B------:R-:W-:Y:S01]  /*b2a0*/  FFMA.FTZ R94, R96, R98, R99 ;  /* 0x00000062605e7223 */ /* 0x000fe20000010063 */
[----:B------:R-:W-:Y:S01]  /*b2b0*/  F2FP.F16.E4M3.UNPACK_B R91, R91.H1 ;  /* 0x0000005bff5b723e */ /* 0x000fe200030006ff */
[----:B------:R-:W-:Y:S01]  /*b2c0*/  HADD2.F32 R49, -RZ, R174.H0_H0 ;  /* 0x200000aeff317230 */ /* 0x000fe20000004100 */
[----:B------:R-:W-:Y:S01]  /*b2d0*/  F2FP.F16.E4M3.UNPACK_B R98, R55.H1 ;  /* 0x00000037ff62723e */ /* 0x000fe200030006ff */
        /* <DEDUP_REMOVED lines=36> */
[----:B------:R-:W-:-:S02]  /*b520*/  F2FP.SATFINITE.E4M3.F32.PACK_AB_MERGE_C R51, R62, R61, R51 ;  /* 0x0000003d3e33723e */ /* 0x000fc40004807033 */
[----:B------:R-:W-:Y:S02]  /*b530*/  F2FP.SATFINITE.E4M3.F32.PACK_AB_MERGE_C R98, R98, R177, RZ ;  /* 0x000000b16262723e */ /* 0x000fe400048070ff */
[----:B------:R-:W-:Y:S02]  /*b540*/  F2FP.SATFINITE.E4M3.F32.PACK_AB_MERGE_C R91, R89, R48, R175 ;  /* 0x00000030595b723e */ /* 0x000fe400048070af */
[----:B------:R-:W-:Y:S01]  /*b550*/  MOV R89, R53 ;  /* 0x0000003500597202 */ /* 0x000fe20000000f00 */
[----:B------:R-:W-:Y:S01]  /*b560*/  IMAD.MOV.U32 R53, RZ, RZ, R51 ;  /* 0x000000ffff357224 */ /* 0x000fe200078e0033 */
[----:B------:R-:W-:-:S07]  /*b570*/  F2FP.SATFINITE.E4M3.F32.PACK_AB_MERGE_C R55, R168, R49, R98 ;  /* 0x00000031a837723e */ /* 0x000fce0004807062 */
.L_x_5059:
[----:B------:R-:W-:Y:S05]  /*b580*/  BSYNC B3 ;  /* 0x0000000000037941 */ /* 0x000fea0003800000 */
.L_x_5058:
        /* <DEDUP_REMOVED lines=9> */
[----:B--2---:R3:W-:Y:S03]  /*b620*/  @!P4 STG.E.128 desc[UR54][R50.64], R52 ;  /* 0x000000343200c986 */ /* 0x0047e6000c101d36 */
.L_x_5057:
[----:B------:R-:W-:Y:S05]  /*b630*/  BSYNC B2 ;  /* 0x0000000000027941 */ /* 0x000fea0003800000 */
.L_x_5056:
[----:B------:R-:W-:-:S13]  /*b640*/  ISETP.NE.AND P4, PT, R35, RZ, PT ;  /* 0x000000ff2300720c */ /* 0x000fda0003f85270 */
[----:B------:R-:W-:Y:S05]  /*b650*/  @!P4 BRA `(.L_x_5051) ;  /* 0x0000000c00e4c947 */ /* 0x000fea0003800000 */
[----:B------:R-:W-:Y:S01]  /*b660*/  ISETP.GE.AND P6, PT, R222, R100, PT ;  /* 0x00000064de00720c */ /* 0x000fe20003fc6270 */
[----:B------:R-:W-:Y:S01]  /*b670*/  BSSY B2, `(.L_x_5060) ;  /* 0x00000ed000027945 */ /* 0x000fe20003800000 */
[----:B------:R-:W-:Y:S02]  /*b680*/  IADD3 R61, P4, P5, R120, R140, R28 ;  /* 0x0000008c783d7210 */ /* 0x000fe40007d9e01c */
[----:B---3--:R-:W-:Y:S02]  /*b690*/  SEL R48, R122, R152, !P6 ;  /* 0x000000987a307207 */ /* 0x008fe40007000000 */
[----:B------:R-:W-:Y:S02]  /*b6a0*/  IADD3.X R60, R0, R167, R31, P4, P5 ;  /* 0x000000a7003c7210 */ /* 0x000fe400027ea41f */
[----:B------:R-:W-:Y:S02]  /*b6b0*/  SHF.R.S32.HI R49, RZ, 0x1f, R48 ;  /* 0x0000001fff317819 */ /* 0x000fe40000011430 */
[----:B------:R-:W-:-:S02]  /*b6c0*/  ISETP.GE.AND P4, PT, R222, R134, PT ;  /* 0x00000086de00720c */ /* 0x000fc40003f86270 */
[----:B------:R-:W-:-:S04]  /*b6d0*/  LEA.HI R48, R49, R48, RZ, 0x5 ;  /* 0x0000003031307211 */ /* 0x000fc800078f28ff */
        /* <DEDUP_REMOVED lines=12> */
[----:B0-----:R-:W-:-:S04]  /*b7a0*/  IMAD.IADD R52, R16, 0x1, R51 ;  /* 0x0000000110347824 */ /* 0x001fc800078e0233 */
[----:B------:R-:W0:Y:S04]  /*b7b0*/  LDS.128 R48, [R49+0x24200] ;  /* 0x0242000031307984 */ /* 0x000e280000000c00 */
[----:B------:R-:W2:Y:S01]  /*b7c0*/  LDS.128 R52, [R52+0x24200] ;  /* 0x0242000034347984 */ /* 0x000ea20000000c00 */
[----:B------:R-:W-:Y:S05]  /*b7d0*/  @P4 BRA `(.L_x_5061) ;  /* 0x0000000c00584947 */ /* 0x000fea0003800000 */
[--C-:B------:R-:W-:Y:S02]  /*b7e0*/  SHF.R.U32.HI R97, RZ, 0x10, R45.reuse ;  /* 0x00000010ff617819 */ /* 0x100fe4000001162d */
[--C-:B------:R-:W-:Y:S02]  /*b7f0*/  SHF.R.U32.HI R96, RZ, 0x8, R45.reuse ;  /* 0x00000008ff607819 */ /* 0x100fe4000001162d */
[----:B------:R-:W-:Y:S02]  /*b800*/  LOP3.LUT R44, R45, 0xff, RZ, 0xc0, !PT ;  /* 0x000000ff2d2c7812 */ /* 0x000fe400078ec0ff */
[----:B------:R-:W-:Y:S02]  /*b810*/  SHF.R.U32.HI R45, RZ, 0x18, R45 ;  /* 0x00000018ff2d7819 */ /* 0x000fe4000001162d */
[----:B------:R-:W-:Y:S02]  /*b820*/  SHF.R.U32.HI R90, RZ, 0x8, R57 ;  /* 0x00000008ff5a7819 */ /* 0x000fe40000011639 */
[----:B------:R-:W-:-:S02]  /*b830*/  LOP3.LUT R58, R57, 0xff, RZ, 0xc0, !PT ;  /* 0x000000ff393a7812 */ /* 0x000fc400078ec0ff */
[----:B------:R-:W-:Y:S02]  /*b840*/  SHF.R.U32.HI R93, RZ, 0x18, R57 ;  /* 0x00000018ff5d7819 */ /* 0x000fe40000011639 */
[----:B------:R-:W-:Y:S01]  /*b850*/  PRMT R45, R45, 0x654, R44 ;  /* 0x000006542d2d7816 */ /* 0x000fe2000000002c */
[----:B------:R-:W-:Y:S01]  /*b860*/  IMAD.SHL.U32 R44, R96, 0x100, RZ ;  /* 0x00000100602c7824 */ /* 0x000fe200078e00ff */
[--C-:B------:R-:W-:Y:S02]  /*b870*/  SHF.R.U32.HI R95, RZ, 0x10, R47.reuse ;  /* 0x00000010ff5f7819 */ /* 0x100fe4000001162f */
[--C-:B------:R-:W-:Y:S02]  /*b880*/  SHF.R.U32.HI R92, RZ, 0x8, R47.reuse ;  /* 0x00000008ff5c7819 */ /* 0x100fe4000001162f */
[----:B------:R-:W-:Y:S02]  /*b890*/  LOP3.LUT R46, R47, 0xff, RZ, 0xc0, !PT ;  /* 0x000000ff2f2e7812 */ /* 0x000fe400078ec0ff */
[----:B0-----:R-:W-:Y:S01]  /*b8a0*/  MOV R56, R48 ;  /* 0x0000003000387202 */ /* 0x001fe20000000f00 */
[----:B------:R-:W-:Y:S01]  /*b8b0*/  IMAD.SHL.U32 R48, R90, 0x100, RZ ;  /* 0x000001005a307824 */ /* 0x000fe200078e00ff */
[----:B------:R-:W-:-:S02]  /*b8c0*/  SHF.R.U32.HI R47, RZ, 0x18, R47 ;  /* 0x00000018ff2f7819 */ /* 0x000fc4000001162f */
[----:B------:R-:W-:Y:S01]  /*b8d0*/  SHF.R.U32.HI R94, RZ, 0x10, R57 ;  /* 0x00000010ff5e7819 */ /* 0x000fe20000011639 */
[----:B--2---:R-:W-:Y:S01]  /*b8e0*/  IMAD.MOV.U32 R57, RZ, RZ, R52 ;  /* 0x000000ffff397224 */ /* 0x004fe200078e0034 */
[--C-:B------:R-:W-:Y:S02]  /*b8f0*/  SHF.R.U32.HI R91, RZ, 0x10, R59.reuse ;  /* 0x00000010ff5b7819 */ /* 0x100fe4000001163b */
[--C-:B------:R-:W-:Y:S02]  /*b900*/  SHF.R.U32.HI R88, RZ, 0x8, R59.reuse ;  /* 0x00000008ff587819 */ /* 0x100fe4000001163b */
[----:B------:R-:W-:Y:S01]  /*b910*/  LOP3.LUT R62, R59, 0xff, RZ, 0xc0, !PT ;  /* 0x000000ff3b3e7812 */ /* 0x000fe200078ec0ff */
[----:B------:R-:W-:Y:S01]  /*b920*/  IMAD.U32 R91, R91, 0x10000, RZ ;  /* 0x000100005b5b7824 */ /* 0x000fe200078e00ff */
[----:B------:R-:W-:Y:S01]  /*b930*/  SHF.R.U32.HI R89, RZ, 0x18, R59 ;  /* 0x00000018ff597819 */ /* 0x000fe2000001163b */
[----:B------:R-:W-:Y:S01]  /*b940*/  IMAD.SHL.U32 R52, R88, 0x100, RZ ;  /* 0x0000010058347824 */ /* 0x000fe200078e00ff */
[----:B------:R-:W-:-:S02]  /*b950*/  PRMT R59, R93, 0x654, R58 ;  /* 0x000006545d3b7816 */ /* 0x000fc4000000003a */
[----:B------:R-:W-:Y:S01]  /*b960*/  PRMT R47, R47, 0x654, R46 ;  /* 0x000006542f2f7816 */ /* 0x000fe2000000002e */
[----:B------:R-:W-:Y:S01]  /*b970*/  IMAD.U32 R46, R97, 0x10000, RZ ;  /* 0x00010000612e7824 */ /* 0x000fe200078e00ff */
[----:B------:R-:W-:Y:S01]  /*b980*/  LOP3.LUT R45, R45, 0xff00, R44, 0xf8, !PT ;  /* 0x0000ff002d2d7812 */ /* 0x000fe200078ef82c */
[----:B------:R-:W-:Y:S01]  /*b990*/  IMAD.SHL.U32 R44, R92, 0x100, RZ ;  /* 0x000001005c2c7824 */ /* 0x000fe200078e00ff */
[----:B------:R-:W-:Y:S02]  /*b9a0*/  LOP3.LUT R90, R59, 0xff00, R48, 0xf8, !PT ;  /* 0x0000ff003b5a7812 */ /* 0x000fe400078ef830 */
[----:B------:R-:W-:Y:S02]  /*b9b0*/  PRMT R89, R89, 0x654, R62 ;  /* 0x0000065459597816 */ /* 0x000fe4000000003e */
[----:B------:R-:W-:Y:S02]  /*b9c0*/  F2FP.F16.E4M3.UNPACK_B R88, R165.H1 ;  /* 0x000000a5ff58723e */ /* 0x000fe400030006ff */
[----:B------:R-:W-:-:S02]  /*b9d0*/  F2FP.F16.E4M3.UNPACK_B R59, R57.H1 ;  /* 0x00000039ff3b723e */ /* 0x000fc400030006ff */
        /* <DEDUP_REMOVED lines=16> */
[----:B------:R-:W-:Y:S01]  /*bae0*/  F2FP.F16.E4M3.UNPACK_B R165, R165 ;  /* 0x000000a5ffa5723e */ /* 0x000fe200020006ff */
[-C--:B------:R-:W-:Y:S01]  /*baf0*/  FFMA.FTZ R48, R48, R89.reuse, -R93 ;  /* 0x0000005930307223 */ /* 0x080fe2000001085d */
[----:B------:R-:W-:Y:S01]  /*bb00*/  FFMA.FTZ R52, R52, R89, R95 ;  /* 0x0000005934347223 */ /* 0x000fe2000001005f */
[----:B------:R-:W-:Y:S01]  /*bb10*/  LOP3.LUT R47, R90, 0xff0000, R47, 0xf8, !PT ;  /* 0x00ff00005a2f7812 */ /* 0x000fe200078ef82f */
[----:B------:R-:W-:Y:S01]  /*bb20*/  HADD2.F32 R89, -RZ, R88.H1_H1 ;  /* 0x30000058ff597230 */ /* 0x000fe20000004100 */
[----:B------:R-:W-:Y:S01]  /*bb30*/  F2FP.F16.E4M3.UNPACK_B R88, R57 ;  /* 0x00000039ff58723e */ /* 0x000fe200020006ff */
[----:B------:R-:W-:Y:S01]  /*bb40*/  HADD2.F32 R90, -RZ, R62.H1_H1 ;  /* 0x3000003eff5a7230 */ /* 0x000fe20000004100 */
[----:B------:R-:W-:-:S02]  /*bb50*/  F2FP.F16.E4M3.UNPACK_B R62, R56 ;  /* 0x00000038ff3e723e */ /* 0x000fc400020006ff */
[----:B------:R-:W-:Y:S01]  /*bb60*/  LOP3.LUT R45, R92, 0xff0000, R91, 0xf8, !PT ;  /* 0x00ff00005c2d7812 */ /* 0x000fe200078ef85b */
[CC--:B------:R-:W-:Y:S01]  /*bb70*/  FMUL.FTZ R57, R59.reuse, R89.reuse ;  /* 0x000000593b397220 */ /* 0x0c0fe20000410000 */
[----:B------:R-:W-:Y:S01]  /*bb80*/  F2FP.F16.E4M3.UNPACK_B R164, R164 ;  /* 0x000000a4ffa4723e */ /* 0x000fe200020006ff */
        /* <DEDUP_REMOVED lines=155> */
.L_x_5061:
[----:B------:R-:W-:Y:S05]  /*c540*/  BSYNC B2 ;  /* 0x0000000000027941 */ /* 0x000fea0003800000 */
.L_x_5060:
        /* <DEDUP_REMOVED lines=10> */
.L_x_5051:
[----:B------:R-:W-:Y:S05]  /*c5f0*/  BSYNC B1 ;  /* 0x0000000000017941 */ /* 0x000fea0003800000 */
.L_x_5050:
[----:B----4-:R-:W-:Y:S02]  /*c600*/  VIADD R45, R23, 0x80 ;  /* 0x00000080172d7836 */ /* 0x010fe40000000000 */
[-C--:B--2---:R-:W-:Y:S02]  /*c610*/  IMAD R44, R145, R136.reuse, RZ ;  /* 0x00000088912c7224 */ /* 0x084fe400078e02ff */
        /* <DEDUP_REMOVED lines=9> */
[----:B0--3--:R-:W-:Y:S02]  /*c6b0*/  IADD3 R53, P3, P4, R120, R138, R21 ;  /* 0x0000008a78357210 */ /* 0x009fe40007c7e015 */
        /* <DEDUP_REMOVED lines=18> */
[----:B------:R-:W2:Y:S01]  /*c7e0*/  LDS.128 R48, [R48+0x24200] ;  /* 0x0242000030307984 */ /* 0x000ea20000000c00 */
        /* <DEDUP_REMOVED lines=8> */
[----:B------:R-:W-:Y:S01]  /*c870*/  IMAD.MOV.U32 R60, RZ, RZ, R44 ;  /* 0x000000ffff3c7224 */ /* 0x000fe200078e002c */
[----:B------:R-:W-:Y:S01]  /*c880*/  SHF.R.U32.HI R86, RZ, 0x8, R75 ;  /* 0x00000008ff567819 */ /* 0x000fe2000001164b */
[----:B--2---:R-:W-:Y:S01]  /*c890*/  IMAD.MOV.U32 R63, RZ, RZ, R48 ;  /* 0x000000ffff3f7224 */ /* 0x004fe200078e0030 */
[----:B------:R-:W-:Y:S01]  /*c8a0*/  PRMT R58, R91, 0x654, R58 ;  /* 0x000006545b3a7816 */ /* 0x000fe2000000003a */
[----:B------:R-:W-:Y:S01]  /*c8b0*/  IMAD.U32 R46, R89, 0x10000, RZ ;  /* 0x00010000592e7824 */ /* 0x000fe200078e00ff */
[----:B------:R-:W-:Y:S01]  /*c8c0*/  SHF.R.U32.HI R74, RZ, 0x18, R85 ;  /* 0x00000018ff4a7819 */ /* 0x000fe20000011655 */
[----:B------:R-:W-:Y:S01]  /*c8d0*/  IMAD.SHL.U32 R44, R86, 0x100, RZ ;  /* 0x00000100562c7824 */ /* 0x000fe200078e00ff */
[----:B------:R-:W-:-:S02]  /*c8e0*/  LOP3.LUT R61, R85, 0xff, RZ, 0xc0, !PT ;  /* 0x000000ff553d7812 */ /* 0x000fc400078ec0ff */
[----:B------:R-:W-:Y:S02]  /*c8f0*/  SHF.R.U32.HI R72, RZ, 0x8, R85 ;  /* 0x00000008ff487819 */ /* 0x000fe40000011655 */
[----:B------:R-:W-:Y:S02]  /*c900*/  SHF.R.U32.HI R88, RZ, 0x18, R75 ;  /* 0x00000018ff587819 */ /* 0x000fe4000001164b */
[----:B------:R-:W-:Y:S02]  /*c910*/  LOP3.LUT R59, R75, 0xff, RZ, 0xc0, !PT ;  /* 0x000000ff4b3b7812 */ /* 0x000fe400078ec0ff */
[----:B------:R-:W-:Y:S02]  /*c920*/  SHF.R.U32.HI R73, RZ, 0x8, R87 ;  /* 0x00000008ff497819 */ /* 0x000fe40000011657 */
[----:B------:R-:W-:Y:S02]  /*c930*/  SHF.R.U32.HI R84, RZ, 0x10, R75 ;  /* 0x00000010ff547819 */ /* 0x000fe4000001164b */
[----:B------:R-:W-:Y:S01]  /*c940*/  LOP3.LUT R45, R58, 0xff00, R45, 0xf8, !PT ;  /* 0x0000ff003a2d7812 */ /* 0x000fe200078ef82d */
[----:B------:R-:W-:Y:S01]  /*c950*/  IMAD.SHL.U32 R73, R73, 0x100, RZ ;  /* 0x0000010049497824 */ /* 0x000fe200078e00ff */
[----:B------:R-:W-:-:S02]  /*c960*/  SHF.R.U32.HI R75, RZ, 0x18, R87 ;  /* 0x00000018ff4b7819 */ /* 0x000fc40000011657 */
[----:B------:R-:W-:Y:S02]  /*c970*/  LOP3.LUT R62, R87, 0xff, RZ, 0xc0, !PT ;  /* 0x000000ff573e7812 */ /* 0x000fe400078ec0ff */
[----:B------:R-:W-:Y:S02]  /*c980*/  PRMT R61, R74, 0x654, R61 ;  /* 0x000006544a3d7816 */ /* 0x000fe4000000003d */
[----:B------:R-:W-:Y:S02]  /*c990*/  SHF.L.U32 R48, R72, 0x8, RZ ;  /* 0x0000000848307819 */ /* 0x000fe400000006ff */
[----:B------:R-:W-:Y:S02]  /*c9a0*/  PRMT R59, R88, 0x654, R59 ;  /* 0x00000654583b7816 */ /* 0x000fe4000000003b */
[----:B------:R-:W-:Y:S01]  /*c9b0*/  LOP3.LUT R46, R45, 0xff0000, R46, 0xf8, !PT ;  /* 0x00ff00002d2e7812 */ /* 0x000fe200078ef82e */
[----:B------:R-:W-:Y:S01]  /*c9c0*/  IMAD.U32 R45, R84, 0x10000, RZ ;  /* 0x00010000542d7824 */ /* 0x000fe200078e00ff */
[----:B------:R-:W-:-:S02]  /*c9d0*/  PRMT R62, R75, 0x654, R62 ;  /* 0x000006544b3e7816 */ /* 0x000fc4000000003e */
[----:B------:R-:W-:Y:S02]  /*c9e0*/  LOP3.LUT R48, R61, 0xff00, R48, 0xf8, !PT ;  /* 0x0000ff003d307812 */ /* 0x000fe400078ef830 */
[----:B------:R-:W-:Y:S02]  /*c9f0*/  LOP3.LUT R44, R59, 0xff00, R44, 0xf8, !PT ;  /* 0x0000ff003b2c7812 */ /* 0x000fe400078ef82c */
[----:B------:R-:W-:Y:S02]  /*ca00*/  F2FP.F16.E4M3.UNPACK_B R75, R162.H1 ;  /* 0x000000a2ff4b723e */ /* 0x000fe400030006ff */
[----:B------:R-:W-:Y:S02]  /*ca10*/  F2FP.F16.E4M3.UNPACK_B R72, R63.H1 ;  /* 0x0000003fff48723e */ /* 0x000fe400030006ff */
[----:B------:R-:W-:Y:S02]  /*ca20*/  F2FP.F16.E4M3.UNPACK_B R61, R60.H1 ;  /* 0x0000003cff3d723e */ /* 0x000fe400030006ff */
[----:B------:R-:W-:Y:S01]  /*ca30*/  LOP3.LUT R74, R62, 0xff00, R73, 0xf8, !PT ;  /* 0x0000ff003e4a7812 */ /* 0x000fe200078ef849 */
[----:B------:R-:W-:Y:S01]  /*ca40*/  HADD2.F32 R59, -RZ, R72.H0_H0 ;  /* 0x20000048ff3b7230 */ /* 0x000fe20000004100 */
[----:B------:R-:W-:Y:S01]  /*ca50*/  SHF.R.U32.HI R87, RZ, 0x10, R87 ;  /* 0x00000010ff577819 */ /* 0x000fe20000011657 */
[----:B------:R-:W-:Y:S01]  /*ca60*/  HADD2.F32 R58, -RZ, R61.H0_H0 ;  /* 0x2000003dff3a7230 */ /* 0x000fe20000004100 */
[----:B------:R-:W-:Y:S01]  /*ca70*/  LOP3.LUT R44, R44, 0xff0000, R45, 0xf8, !PT ;  /* 0x00ff00002c2c7812 */ /* 0x000fe200078ef82d */
[----:B------:R-:W-:Y:S01]  /*ca80*/  HADD2.F32 R45, -RZ, R75.H0_H0 ;  /* 0x2000004bff2d7230 */ /* 0x000fe20000004100 */
[----:B------:R-:W-:Y:S01]  /*ca90*/  F2FP.F16.E4M3.UNPACK_B R62, R160.H1 ;  /* 0x000000a0ff3e723e */ /* 0x000fe200030006ff */
[----:B------:R-:W-:Y:S01]  /*caa0*/  IMAD.U32 R87, R87, 0x10000, RZ ;  /* 0x0001000057577824 */ /* 0x000fe200078e00ff */
[----:B------:R-:W-:-:S02]  /*cab0*/  SHF.R.U32.HI R85, RZ, 0x10, R85 ;  /* 0x00000010ff557819 */ /* 0x000fc40000011655 */
[-C--:B------:R-:W-:Y:S01]  /*cac0*/  FMUL.FTZ R89, R59, R45.reuse ;  /* 0x0000002d3b597220 */ /* 0x080fe20000410000 */
[--C-:B------:R-:W-:Y:S02]  /*cad0*/  HADD2.F32 R73, -RZ, R62.reuse.H0_H0 ;  /* 0x2000003eff497230 */ /* 0x100fe40000004100 */
[----:B------:R-:W-:Y:S01]  /*cae0*/  FMUL.FTZ R84, R58, R45 ;  /* 0x0000002d3a547220 */ /* 0x000fe20000410000 */
[----:B------:R-:W-:Y:S01]  /*caf0*/  IMAD.U32 R85, R85, 0x10000, RZ ;  /* 0x0001000055557824 */ /* 0x000fe200078e00ff */
        /* <DEDUP_REMOVED lines=11> */
[----:B------:R-:W-:Y:S01]  /*cbb0*/  LOP3.LUT R48, R48, 0xff0000, R85, 0xf8, !PT ;  /* 0x00ff000030307812 */ /* 0x000fe200078ef855 */
[----:B------:R-:W-:Y:S01]  /*cbc0*/  FMUL.FTZ R85, R73, R84 ;  /* 0x0000005449557220 */ /* 0x000fe20000410000 */
        /* <DEDUP_REMOVED lines=42> */
[--C-:B------:R-:W-:Y:S02]  /*ce70*/  HADD2.F32 R63, -RZ, R161.reuse.H0_H0 ;  /* 0x200000a1ff3f7230 */ /* 0x100fe40000004100 */
[----:B------:R-:W-:Y:S01]  /*ce80*/  FFMA.FTZ R93, R62, R73, R93 ;  /* 0x000000493e5d7223 */ /* 0x000fe2000001005d */
        /* <DEDUP_REMOVED lines=8> */
[--C-:B------:R-:W-:Y:S01]  /*cf10*/  HADD2.F32 R62, -RZ, R159.reuse.H0_H0 ;  /* 0x2000009fff3e7230 */ /* 0x100fe20000004100 */
[----:B------:R-:W-:Y:S01]  /*cf20*/  F2FP.SATFINITE.E4M3.F32.PACK_AB_MERGE_C R74, R93, R74, RZ ;  /* 0x0000004a5d4a723e */ /* 0x000fe200048070ff */
[----:B------:R-:W-:Y:S02]  /*cf30*/  HADD2.F32 R56, -RZ, R56.H1_H1 ;  /* 0x30000038ff387230 */ /* 0x000fe40000004100 */
[-C--:B------:R-:W-:Y:S01]  /*cf40*/  FMUL.FTZ R63, R60, R161.reuse ;  /* 0x000000a13c3f7220 */ /* 0x080fe20000410000 */
[----:B------:R-:W-:Y:S02]  /*cf50*/  HADD2.F32 R159, -RZ, R159.H1_H1 ;  /* 0x3000009fff9f7230 */ /* 0x000fe40000004100 */
[-C--:B------:R-:W-:Y:S01]  /*cf60*/  FFMA.FTZ R50, R50, R62.reuse, -R73 ;  /* 0x0000003e32327223 */ /* 0x080fe20000010849 */
[----:B------:R-:W-:Y:S01]  /*cf70*/  FFMA.FTZ R72, R61, R62, R72 ;  /* 0x0000003e3d487223 */ /* 0x000fe20000010048 */
[C---:B------:R-:W-:Y:S01]  /*cf80*/  FMUL.FTZ R161, R56.reuse, R161 ;  /* 0x000000a138a17220 */ /* 0x040fe20000410000 */
[----:B------:R-:W-:Y:S01]  /*cf90*/  F2FP.F16.E4M3.UNPACK_B R62, R49 ;  /* 0x00000031ff3e723e */ /* 0x000fe200020006ff */
[-C--:B------:R-:W-:Y:S01]  /*cfa0*/  FFMA.FTZ R91, R56, R159.reuse, -R63 ;  /* 0x0000009f385b7223 */ /* 0x080fe2000001083f */
[----:B------:R-:W-:Y:S01]  /*cfb0*/  F2FP.SATFINITE.E4M3.F32.PACK_AB_MERGE_C R56, R75, R88, RZ ;  /* 0x000000584b38723e */ /* 0x000fe200048070ff */
[----:B------:R-:W-:Y:S01]  /*cfc0*/  FFMA.FTZ R161, R60, R159, R161 ;  /* 0x0000009f3ca17223 */ /* 0x000fe200000100a1 */
[----:B------:R-:W-:Y:S01]  /*cfd0*/  F2FP.F16.E4M3.UNPACK_B R75, R48 ;  /* 0x00000030ff4b723e */ /* 0x000fe200020006ff */
[----:B------:R-:W-:Y:S01]  /*cfe0*/  HADD2.F32 R63, -RZ, R62.H0_H0 ;  /* 0x2000003eff3f7230 */ /* 0x000fe20000004100 */
[----:B------:R-:W-:-:S02]  /*cff0*/  F2FP.F16.E4M3.UNPACK_B R61, R55 ;  /* 0x00000037ff3d723e */ /* 0x000fc400020006ff */
[----:B------:R-:W-:Y:S01]  /*d000*/  F2FP.SATFINITE.E4M3.F32.PACK_AB_MERGE_C R58, R87, R84, R58 ;  /* 0x00000054573a723e */ /* 0x000fe2000480703a */
[----:B------:R-:W-:Y:S01]  /*d010*/  HADD2.F32 R84, -RZ, R75.H0_H0 ;  /* 0x2000004bff547230 */ /* 0x000fe20000004100 */
[----:B------:R-:W-:Y:S01]  /*d020*/  F2FP.F16.E4M3.UNPACK_B R73, R46 ;  /* 0x0000002eff49723e */ /* 0x000fe200020006ff */
[----:B------:R-:W-:Y:S01]  /*d030*/  HADD2.F32 R60, -RZ, R61.H0_H0 ;  /* 0x2000003dff3c7230 */ /* 0x000fe20000004100 */
[----:B------:R-:W-:Y:S01]  /*d040*/  F2FP.SATFINITE.E4M3.F32.PACK_AB_MERGE_C R56, R91, R50, R56 ;  /* 0x000000325b38723e */ /* 0x000fe20004807038 */
        /* <DEDUP_REMOVED lines=15> */
[----:B------:R-:W-:Y:S01]  /*d140*/  FFMA.FTZ R49, R62, R73, -R85 ;  /* 0x000000493e317223 */ /* 0x000fe20000010855 */
[----:B------:R-:W-:Y:S01]  /*d150*/  F2FP.F16.E4M3.UNPACK_B R55, R55.H1 ;  /* 0x00000037ff37723e */ /* 0x000fe200030006ff */
[----:B------:R-:W-:Y:S01]  /*d160*/  FFMA.FTZ R88, R72, R73, R75 ;  /* 0x0000004948587223 */ /* 0x000fe2000001004b */
[----:B------:R-:W-:Y:S01]  /*d170*/  HADD2.F32 R62, -RZ, R63.H0_H0 ;  /* 0x2000003fff3e7230 */ /* 0x000fe20000004100 */
[----:B------:R-:W-:Y:S01]  /*d180*/  F2FP.F16.E4M3.UNPACK_B R46, R46.H1 ;  /* 0x0000002eff2e723e */ /* 0x000fe200030006ff */
[----:B------:R-:W-:Y:S01]  /*d190*/  HADD2.F32 R75, -RZ, R74.H0_H0 ;  /* 0x2000004aff4b7230 */ /* 0x000fe20000004100 */
[----:B------:R-:W-:Y:S01]  /*d1a0*/  F2FP.F16.E4M3.UNPACK_B R84, R45.H1 ;  /* 0x0000002dff54723e */ /* 0x000fe200030006ff */
[----:B------:R-:W-:-:S02]  /*d1b0*/  HADD2.F32 R48, -RZ, R55.H0_H0 ;  /* 0x20000037ff307230 */ /* 0x000fc40000004100 */
[----:B------:R-:W-:Y:S02]  /*d1c0*/  HADD2.F32 R63, -RZ, R63.H1_H1 ;  /* 0x3000003fff3f7230 */ /* 0x000fe40000004100 */
[-C--:B------:R-:W-:Y:S01]  /*d1d0*/  FMUL.FTZ R85, R62, R75.reuse ;  /* 0x0000004b3e557220 */ /* 0x080fe20000410000 */
[----:B------:R-:W-:Y:S02]  /*d1e0*/  HADD2.F32 R74, -RZ, R74.H1_H1 ;  /* 0x3000004aff4a7230 */ /* 0x000fe40000004100 */
[----:B------:R-:W-:Y:S01]  /*d1f0*/  FMUL.FTZ R75, R48, R75 ;  /* 0x0000004b304b7220 */ /* 0x000fe20000410000 */
[----:B------:R-:W-:Y:S02]  /*d200*/  HADD2.F32 R55, -RZ, R55.H1_H1 ;  /* 0x30000037ff377230 */ /* 0x000fe40000004100 */
[--C-:B------:R-:W-:Y:S02]  /*d210*/  HADD2.F32 R73, -RZ, R46.reuse.H0_H0 ;  /* 0x2000002eff497230 */ /* 0x100fe40000004100 */
[----:B------:R-:W-:-:S02]  /*d220*/  HADD2.F32 R72, -RZ, R46.H1_H1 ;  /* 0x3000002eff487230 */ /* 0x000fc40000004100 */
[-C--:B------:R-:W-:Y:S01]  /*d230*/  FMUL.FTZ R46, R63, R74.reuse ;  /* 0x0000004a3f2e7220 */ /* 0x080fe20000410000 */
[C---:B------:R-:W-:Y:S01]  /*d240*/  FMUL.FTZ R74, R55.reuse, R74 ;  /* 0x0000004a374a7220 */ /* 0x040fe20000410000 */
[----:B------:R-:W-:Y:S01]  /*d250*/  FFMA.FTZ R89, R62, R73, R75 ;  /* 0x000000493e597223 */ /* 0x000fe2000001004b */
[----:B------:R-:W-:Y:S01]  /*d260*/  F2FP.F16.E4M3.UNPACK_B R75, R45 ;  /* 0x0000002dff4b723e */ /* 0x000fe200020006ff */
[-C--:B------:R-:W-:Y:S01]  /*d270*/  FFMA.FTZ R90, R55, R72.reuse, -R46 ;  /* 0x00000048375a7223 */ /* 0x080fe2000001082e */
[----:B------:R-:W-:Y:S01]  /*d280*/  F2FP.F16.E4M3.UNPACK_B R46, R47 ;  /* 0x0000002fff2e723e */ /* 0x000fe200020006ff */
[----:B------:R-:W-:Y:S01]  /*d290*/  FFMA.FTZ R87, R48, R73, -R85 ;  /* 0x0000004930577223 */ /* 0x000fe20000010855 */
[-C--:B------:R-:W-:Y:S01]  /*d2a0*/  F2FP.F16.E4M3.UNPACK_B R55, R51.reuse ;  /* 0x00000033ff37723e */ /* 0x080fe200020006ff */
[----:B------:R-:W-:Y:S01]  /*d2b0*/  FFMA.FTZ R92, R63, R72, R74 ;  /* 0x000000483f5c7223 */ /* 0x000fe2000001004a */
        /* <DEDUP_REMOVED lines=9> */
[--C-:B------:R-:W-:Y:S02]  /*d350*/  HADD2.F32 R86, -RZ, R84.reuse.H0_H0 ;  /* 0x20000054ff567230 */ /* 0x100fe40000004100 */
[----:B------:R-:W-:Y:S01]  /*d360*/  FMUL.FTZ R91, R63, R85 ;  /* 0x000000553f5b7220 */ /* 0x000fe20000410000 */
[----:B------:R-:W-:Y:S01]  /*d370*/  HADD2.F32 R51, -RZ, R47.H0_H0 ;  /* 0x2000002fff337230 */ /* 0x000fe20000004100 */
[----:B------:R-:W-:Y:S01]  /*d380*/  F2FP.SATFINITE.E4M3.F32.PACK_AB_MERGE_C R87, R90, R87, RZ ;  /* 0x000000575a57723e */ /* 0x000fe200048070ff */
        /* <DEDUP_REMOVED lines=25> */
[----:B------:R-:W-:Y:S01]  /*d520*/  F2FP.SATFINITE.E4M3.F32.PACK_AB_MERGE_C R49, R49, R60, R87 ;  /* 0x0000003c3131723e */ /* 0x000fe20004807057 */
[----:B------:R-:W-:Y:S01]  /*d530*/  IMAD.MOV.U32 R44, RZ, RZ, R58 ;  /* 0x000000ffff2c7224 */ /* 0x000fe200078e003a */
[----:B------:R-:W-:-:S02]  /*d540*/  F2FP.SATFINITE.E4M3.F32.PACK_AB_MERGE_C R62, R62, R85, RZ ;  /* 0x000000553e3e723e */ /* 0x000fc400048070ff */
[----:B------:R-:W-:Y:S02]  /*d550*/  F2FP.SATFINITE.E4M3.F32.PACK_AB_MERGE_C R47, R47, R96, RZ ;  /* 0x000000602f2f723e */ /* 0x000fe400048070ff */
[----:B------:R-:W-:Y:S02]  /*d560*/  F2FP.SATFINITE.E4M3.F32.PACK_AB_MERGE_C R88, R88, R61, R89 ;  /* 0x0000003d5858723e */ /* 0x000fe40004807059 */
[----:B------:R-:W-:Y:S01]  /*d570*/  F2FP.SATFINITE.E4M3.F32.PACK_AB_MERGE_C R51, R45, R94, R62 ;  /* 0x0000005e2d33723e */ /* 0x000fe2000480703e */
[----:B------:R-:W-:Y:S01]  /*d580*/  IMAD.MOV.U32 R45, RZ, RZ, R49 ;  /* 0x000000ffff2d7224 */ /* 0x000fe200078e0031 */
[----:B------:R-:W-:Y:S01]  /*d590*/  F2FP.SATFINITE.E4M3.F32.PACK_AB_MERGE_C R47, R46, R91, R47 ;  /* 0x0000005b2e2f723e */ /* 0x000fe2000480702f */
[----:B------:R-:W-:Y:S01]  /*d5a0*/  IMAD.MOV.U32 R49, RZ, RZ, R88 ;  /* 0x000000ffff317224 */ /* 0x000fe200078e0058 */
[----:B------:R-:W-:Y:S01]  /*d5b0*/  MOV R48, R59 ;  /* 0x0000003b00307202 */ /* 0x000fe20000000f00 */
[----:B------:R-:W-:-:S07]  /*d5c0*/  IMAD.MOV.U32 R46, RZ, RZ, R56 ;  /* 0x000000ffff2e7224 */ /* 0x000fce00078e0038 */
.L_x_5065:
[----:B------:R-:W-:Y:S05]  /*d5d0*/  BSYNC B2 ;  /* 0x0000000000027941 */ /* 0x000fea0003800000 */
.L_x_5064:
        /* <DEDUP_REMOVED lines=10> */
.L_x_5063:
[----:B------:R-:W-:Y:S05]  /*d680*/  BSYNC B1 ;  /* 0x0000000000017941 */ /* 0x000fea0003800000 */
.L_x_5062:
[----:B------:R-:W-:Y:S01]  /*d690*/  ISETP.NE.AND P3, PT, R34, RZ, PT ;  /* 0x000000ff2200720c */ /* 0x000fe20003f65270 */
[----:B------:R-:W-:-:S12]  /*d6a0*/  BSSY B1, `(.L_x_5066) ;  /* 0x0000100000017945 */ /* 0x000fd80003800000 */
[----:B------:R-:W-:Y:S05]  /*d6b0*/  @!P3 BRA `(.L_x_5067) ;  /* 0x0000000c00f8b947 */ /* 0x000fea0003800000 */
[----:B----4-:R-:W-:Y:S01]  /*d6c0*/  SEL R44, R122, R152, !P1 ;  /* 0x000000987a2c7207 */ /* 0x010fe20004800000 */
        /* <DEDUP_REMOVED lines=17> */
[----:B------:R-:W-:-:S03]  /*d7e0*/  IMAD.IADD R45, R16, 0x1, R45 ;  /* 0x00000001102d7824 */ /* 0x000fc600078e022d */
[----:B------:R-:W-:-:S03]  /*d7f0*/  IADD3 R48, R16, R47, RZ ;  /* 0x0000002f10307210 */ /* 0x000fc60007ffe0ff */
[----:B------:R-:W0:Y:S04]  /*d800*/  LDS.128 R44, [R45+0x24200] ;  /* 0x024200002d2c7984 */ /* 0x000e280000000c00 */
[----:B------:R-:W2:Y:S01]  /*d810*/  LDS.128 R48, [R48+0x24200] ;  /* 0x0242000030307984 */ /* 0x000ea20000000c00 */
[----:B------:R-:W-:Y:S05]  /*d820*/  @P3 BRA `(.L_x_5069) ;  /* 0x0000000c00703947 */ /* 0x000fea0003800000 */
[--C-:B------:R-:W-:Y:S01]  /*d830*/  SHF.R.U32.HI R73, RZ, 0x8, R69.reuse ;  /* 0x00000008ff497819 */ /* 0x100fe20000011645 */
[----:B0-----:R-:W-:Y:S01]  /*d840*/  IMAD.MOV.U32 R59, RZ, RZ, R44 ;  /* 0x000000ffff3b7224 */ /* 0x001fe200078e002c */
[----:B------:R-:W-:Y:S01]  /*d850*/  LOP3.LUT R58, R69, 0xff, RZ, 0xc0, !PT ;  /* 0x000000ff453a7812 */ /* 0x000fe200078ec0ff */
[----:B--2---:R-:W-:Y:S01]  /*d860*/  IMAD.MOV.U32 R62, RZ, RZ, R48 ;  /* 0x000000ffff3e7224 */ /* 0x004fe200078e0030 */
[----:B------:R-:W-:Y:S01]  /*d870*/  SHF.R.U32.HI R61, RZ, 0x18, R69 ;  /* 0x00000018ff3d7819 */ /* 0x000fe20000011645 */
[----:B------:R-:W-:Y:S01]  /*d880*/  IMAD.SHL.U32 R44, R73, 0x100, RZ ;  /* 0x00000100492c7824 */ /* 0x000fe200078e00ff */
[----:B------:R-:W-:Y:S01]  /*d890*/  SHF.R.U32.HI R82, RZ, 0x8, R71 ;  /* 0x00000008ff527819 */ /* 0x000fe20000011647 */
[----:B------:R-:W-:Y:S01]  /*d8a0*/  IMAD.MOV.U32 R55, RZ, RZ, R46 ;  /* 0x000000ffff377224 */ /* 0x000fe200078e002e */
[----:B------:R-:W-:Y:S01]  /*d8b0*/  PRMT R61, R61, 0x654, R58 ;  /* 0x000006543d3d7816 */ /* 0x000fe2000000003a */
[----:B------:R-:W-:Y:S01]  /*d8c0*/  IMAD.MOV.U32 R56, RZ, RZ, R50 ;  /* 0x000000ffff387224 */ /* 0x000fe200078e0032 */
[----:B------:R-:W-:-:S02]  /*d8d0*/  LOP3.LUT R60, R71, 0xff, RZ, 0xc0, !PT ;  /* 0x000000ff473c7812 */ /* 0x000fc400078ec0ff */
[----:B------:R-:W-:Y:S02]  /*d8e0*/  SHF.R.U32.HI R63, RZ, 0x18, R71 ;  /* 0x00000018ff3f7819 */ /* 0x000fe40000011647 */
[----:B------:R-:W-:Y:S02]  /*d8f0*/  SHF.R.U32.HI R85, RZ, 0x10, R69 ;  /* 0x00000010ff557819 */ /* 0x000fe40000011645 */
[----:B------:R-:W-:Y:S01]  /*d900*/  LOP3.LUT R61, R61, 0xff00, R44, 0xf8, !PT ;  /* 0x0000ff003d3d7812 */ /* 0x000fe200078ef82c */
[----:B------:R-:W-:Y:S01]  /*d910*/  IMAD.SHL.U32 R44, R82, 0x100, RZ ;  /* 0x00000100522c7824 */ /* 0x000fe200078e00ff */
[----:B------:R-:W-:Y:S01]  /*d920*/  SHF.R.U32.HI R75, RZ, 0x8, R81 ;  /* 0x00000008ff4b7819 */ /* 0x000fe20000011651 */
[----:B------:R-:W-:Y:S01]  /*d930*/  IMAD.U32 R48, R85, 0x10000, RZ ;  /* 0x0001000055307824 */ /* 0x000fe200078e00ff */
[----:B------:R-:W-:Y:S02]  /*d940*/  LOP3.LUT R69, R83, 0xff, RZ, 0xc0, !PT ;  /* 0x000000ff53457812 */ /* 0x000fe400078ec0ff */
[----:B------:R-:W-:Y:S01]  /*d950*/  SHF.R.U32.HI R70, RZ, 0x18, R83 ;  /* 0x00000018ff467819 */ /* 0x000fe20000011653 */
[----:B------:R-:W-:Y:S01]  /*d960*/  IMAD.SHL.U32 R46, R75, 0x100, RZ ;  /* 0x000001004b2e7824 */ /* 0x000fe200078e00ff */
[----:B------:R-:W-:-:S02]  /*d970*/  SHF.R.U32.HI R84, RZ, 0x10, R71 ;  /* 0x00000010ff547819 */ /* 0x000fc40000011647 */
[----:B------:R-:W-:Y:S02]  /*d980*/  PRMT R63, R63, 0x654, R60 ;  /* 0x000006543f3f7816 */ /* 0x000fe4000000003c */
[----:B------:R-:W-:Y:S02]  /*d990*/  LOP3.LUT R68, R81, 0xff, RZ, 0xc0, !PT ;  /* 0x000000ff51447812 */ /* 0x000fe400078ec0ff */
[----:B------:R-:W-:Y:S02]  /*d9a0*/  SHF.R.U32.HI R71, RZ, 0x18, R81 ;  /* 0x00000018ff477819 */ /* 0x000fe40000011651 */
[----:B------:R-:W-:Y:S02]  /*d9b0*/  PRMT R73, R70, 0x654, R69 ;  /* 0x0000065446497816 */ /* 0x000fe40000000045 */
[----:B------:R-:W-:Y:S01]  /*d9c0*/  LOP3.LUT R69, R63, 0xff00, R44, 0xf8, !PT ;  /* 0x0000ff003f457812 */ /* 0x000fe200078ef82c */
[----:B------:R-:W-:Y:S01]  /*d9d0*/  IMAD.U32 R44, R84, 0x10000, RZ ;  /* 0x00010000542c7824 */ /* 0x000fe200078e00ff */
[----:B------:R-:W-:-:S02]  /*d9e0*/  PRMT R71, R71, 0x654, R68 ;  /* 0x0000065447477816 */ /* 0x000fc40000000044 */
[----:B------:R-:W-:Y:S02]  /*d9f0*/  F2FP.F16.E4M3.UNPACK_B R70, R156.H1 ;  /* 0x0000009cff46723e */ /* 0x000fe400030006ff */
[----:B------:R-:W-:Y:S02]  /*da00*/  F2FP.F16.E4M3.UNPACK_B R63, R62.H1 ;  /* 0x0000003eff3f723e */ /* 0x000fe400030006ff */
[----:B------:R-:W-:Y:S02]  /*da10*/  F2FP.F16.E4M3.UNPACK_B R60, R59.H1 ;  /* 0x0000003bff3c723e */ /* 0x000fe400030006ff */
[--C-:B------:R-:W-:Y:S02]  /*da20*/  SHF.R.U32.HI R72, RZ, 0x8, R83.reuse ;  /* 0x00000008ff487819 */ /* 0x100fe40000011653 */
[----:B------:R-:W-:Y:S01]  /*da30*/  LOP3.LUT R71, R71, 0xff00, R46, 0xf8, !PT ;  /* 0x0000ff0047477812 */ /* 0x000fe200078ef82e */
[----:B------:R-:W-:Y:S01]  /*da40*/  HADD2.F32 R46, -RZ, R70.H0_H0 ;  /* 0x20000046ff2e7230 */ /* 0x000fe20000004100 */
[----:B------:R-:W-:Y:S01]  /*da50*/  LOP3.LUT R48, R61, 0xff0000, R48, 0xf8, !PT ;  /* 0x00ff00003d307812 */ /* 0x000fe200078ef830 */
[----:B------:R-:W-:Y:S01]  /*da60*/  HADD2.F32 R61, -RZ, R63.H0_H0 ;  /* 0x2000003fff3d7230 */ /* 0x000fe20000004100 */
[----:B------:R-:W-:Y:S01]  /*da70*/  F2FP.F16.E4M3.UNPACK_B R68, R154.H1 ;  /* 0x0000009aff44723e */ /* 0x000fe200030006ff */
[----:B------:R-:W-:Y:S01]  /*da80*/  HADD2.F32 R58, -RZ, R60.H0_H0 ;  /* 0x2000003cff3a7230 */ /* 0x000fe20000004100 */
[----:B------:R-:W-:-:S02]  /*da90*/  SHF.R.U32.HI R74, RZ, 0x10, R83 ;  /* 0x00000010ff4a7819 */ /* 0x000fc40000011653 */
[----:B------:R-:W-:Y:S01]  /*daa0*/  SHF.R.U32.HI R80, RZ, 0x10, R81 ;  /* 0x00000010ff507819 */ /* 0x000fe20000011651 */
[-C--:B------:R-:W-:Y:S01]  /*dab0*/  FMUL.FTZ R75, R61, R46.reuse ;  /* 0x0000002e3d4b7220 */ /* 0x080fe20000410000 */
[----:B------:R-:W-:Y:S01]  /*dac0*/  SHF.L.U32 R50, R72, 0x8, RZ ;  /* 0x0000000848327819 */ /* 0x000fe200000006ff */
[----:B------:R-:W-:Y:S01]  /*dad0*/  IMAD.U32 R72, R74, 0x10000, RZ ;  /* 0x000100004a487824 */ /* 0x000fe200078e00ff */
[----:B------:R-:W-:Y:S01]  /*dae0*/  LOP3.LUT R44, R69, 0xff0000, R44, 0xf8, !PT ;  /* 0x00ff0000452c7812 */ /* 0x000fe200078ef82c */
[--C-:B------:R-:W-:Y:S01]  /*daf0*/  HADD2.F32 R69, -RZ, R68.reuse.H0_H0 ;  /* 0x20000044ff457230 */ /* 0x100fe20000004100 */
[----:B------:R-:W-:Y:S01]  /*db00*/  LOP3.LUT R73, R73, 0xff00, R50, 0xf8, !PT ;  /* 0x0000ff0049497812 */ /* 0x000fe200078ef832 */
[----:B------:R-:W-:Y:S02]  /*db10*/  IMAD.U32 R50, R80, 0x10000, RZ ;  /* 0x0001000050327824 */ /* 0x000fe400078e00ff */
[C---:B------:R-:W-:Y:S01]  /*db20*/  FMUL.FTZ R74, R58.reuse, R46 ;  /* 0x0000002e3a4a7220 */ /* 0x040fe20000410000 */
[----:B------:R-:W-:Y:S01]  /*db30*/  F2FP.F16.E4M3.UNPACK_B R156, R156 ;  /* 0x0000009cff9c723e */ /* 0x000fe200020006ff */
[-C--:B------:R-:W-:Y:S01]  /*db40*/  FFMA.FTZ R58, R58, R69.reuse, -R75 ;  /* 0x000000453a3a7223 */ /* 0x080fe2000001084b */
[----:B------:R-:W-:Y:S01]  /*db50*/  F2FP.F16.E4M3.UNPACK_B R62, R62 ;  /* 0x0000003eff3e723e */ /* 0x000fe200020006ff */
[----:B------:R-:W-:Y:S01]  /*db60*/  FFMA.FTZ R75, R61, R69, R74 ;  /* 0x000000453d4b7223 */ /* 0x000fe2000001004a */
[----:B------:R-:W-:Y:S01]  /*db70*/  LOP3.LUT R50, R71, 0xff0000, R50, 0xf8, !PT ;  /* 0x00ff000047327812 */ /* 0x000fe200078ef832 */
[----:B------:R-:W-:Y:S01]  /*db80*/  HADD2.F32 R69, -RZ, R68.H1_H1 ;  /* 0x30000044ff457230 */ /* 0x000fe20000004100 */
[----:B------:R-:W-:Y:S01]  /*db90*/  F2FP.F16.E4M3.UNPACK_B R59, R59 ;  /* 0x0000003bff3b723e */ /* 0x000fe200020006ff */
[----:B------:R-:W-:Y:S01]  /*dba0*/  HADD2.F32 R71, -RZ, R70.H1_H1 ;  /* 0x30000046ff477230 */ /* 0x000fe20000004100 */
[----:B------:R-:W-:Y:S01]  /*dbb0*/  LOP3.LUT R46, R73, 0xff0000, R72, 0xf8, !PT ;  /* 0x00ff0000492e7812 */ /* 0x000fe200078ef848 */
[----:B------:R-:W-:Y:S01]  /*dbc0*/  HADD2.F32 R68, -RZ, R63.H1_H1 ;  /* 0x3000003fff447230 */ /* 0x000fe20000004100 */
[----:B------:R-:W-:Y:S01]  /*dbd0*/  F2FP.F16.E4M3.UNPACK_B R154, R154 ;  /* 0x0000009aff9a723e */ /* 0x000fe200020006ff */
[----:B------:R-:W-:-:S02]  /*dbe0*/  HADD2.F32 R61, -RZ, R60.H1_H1 ;  /* 0x3000003cff3d7230 */ /* 0x000fc40000004100 */
[----:B------:R-:W-:Y:S02]  /*dbf0*/  HADD2.F32 R70, -RZ, R156.H0_H0 ;  /* 0x2000009cff467230 */ /* 0x000fe40000004100 */
        /* <DEDUP_REMOVED lines=42> */
[----:B------:R-:W-:Y:S01]  /*dea0*/  FFMA.FTZ R86, R61, R68, R70 ;  /* 0x000000443d567223 */ /* 0x000fe20000010046 */
[----:B------:R-:W-:Y:S01]  /*deb0*/  HADD2.F32 R68, -RZ, R155.H1_H1 ;  /* 0x3000009bff447230 */ /* 0x000fe20000004100 */
[----:B------:R-:W-:Y:S01]  /*dec0*/  F2FP.SATFINITE.E4M3.F32.PACK_AB_MERGE_C R58, R81, R58, RZ ;  /* 0x0000003a513a723e */ /* 0x000fe200048070ff */
[----:B------:R-:W-:Y:S01]  /*ded0*/  HADD2.F32 R56, -RZ, R55.H0_H0 ;  /* 0x20000037ff387230 */ /* 0x000fe20000004100 */
[----:B------:R-:W-:Y:S01]  /*dee0*/  F2FP.SATFINITE.E4M3.F32.PACK_AB_MERGE_C R75, R80, R75, RZ ;  /* 0x0000004b504b723e */ /* 0x000fe200048070ff */
[--C-:B------:R-:W-:Y:S01]  /*def0*/  HADD2.F32 R60, -RZ, R59.reuse.H0_H0 ;  /* 0x2000003bff3c7230 */ /* 0x100fe20000004100 */
[----:B------:R-:W-:Y:S01]  /*df00*/  F2FP.SATFINITE.E4M3.F32.PACK_AB_MERGE_C R84, R87, R84, RZ ;  /* 0x000000545754723e */ /* 0x000fe200048070ff */
[----:B------:R-:W-:Y:S01]  /*df10*/  HADD2.F32 R59, -RZ, R59.H1_H1 ;  /* 0x3000003bff3b7230 */ /* 0x000fe20000004100 */
[----:B------:R-:W-:Y:S01]  /*df20*/  F2FP.SATFINITE.E4M3.F32.PACK_AB_MERGE_C R85, R86, R85, RZ ;  /* 0x000000555655723e */ /* 0x000fe200048070ff */
[----:B------:R-:W-:-:S02]  /*df30*/  HADD2.F32 R63, -RZ, R155.H0_H0 ;  /* 0x2000009bff3f7230 */ /* 0x000fc40000004100 */
[----:B------:R-:W-:Y:S02]  /*df40*/  HADD2.F32 R55, -RZ, R55.H1_H1 ;  /* 0x30000037ff377230 */ /* 0x000fe40000004100 */
[-C--:B------:R-:W-:Y:S01]  /*df50*/  FMUL.FTZ R82, R59, R68.reuse ;  /* 0x000000443b527220 */ /* 0x080fe20000410000 */
[--C-:B------:R-:W-:Y:S02]  /*df60*/  HADD2.F32 R61, -RZ, R153.reuse.H0_H0 ;  /* 0x20000099ff3d7230 */ /* 0x100fe40000004100 */
[-C--:B------:R-:W-:Y:S01]  /*df70*/  FMUL.FTZ R69, R60, R63.reuse ;  /* 0x0000003f3c457220 */ /* 0x080fe20000410000 */
[----:B------:R-:W-:Y:S02]  /*df80*/  HADD2.F32 R62, -RZ, R153.H1_H1 ;  /* 0x30000099ff3e7230 */ /* 0x000fe40000004100 */
[C---:B------:R-:W-:Y:S01]  /*df90*/  FMUL.FTZ R68, R55.reuse, R68 ;  /* 0x0000004437447220 */ /* 0x040fe20000410000 */
[C---:B------:R-:W-:Y:S01]  /*dfa0*/  FMUL.FTZ R63, R56.reuse, R63 ;  /* 0x0000003f383f7220 */ /* 0x040fe20000410000 */
[-C--:B------:R-:W-:Y:S01]  /*dfb0*/  FFMA.FTZ R56, R56, R61.reuse, -R69 ;  /* 0x0000003d38387223 */ /* 0x080fe20000010845 */
[----:B------:R-:W-:Y:S01]  /*dfc0*/  F2FP.F16.E4M3.UNPACK_B R69, R50 ;  /* 0x00000032ff45723e */ /* 0x000fe200020006ff */
[-C--:B------:R-:W-:Y:S01]  /*dfd0*/  FFMA.FTZ R55, R55, R62.reuse, -R82 ;  /* 0x0000003e37377223 */ /* 0x080fe20000010852 */
[----:B------:R-:W-:Y:S01]  /*dfe0*/  FFMA.FTZ R83, R59, R62, R68 ;  /* 0x0000003e3b537223 */ /* 0x000fe20000010044 */
[----:B------:R-:W-:Y:S01]  /*dff0*/  FFMA.FTZ R70, R60, R61, R63 ;  /* 0x0000003d3c467223 */ /* 0x000fe2000001003f */
[----:B------:R-:W-:-:S02]  /*e000*/  F2FP.F16.E4M3.UNPACK_B R62, R49 ;  /* 0x00000031ff3e723e */ /* 0x000fc400020006ff */
[----:B------:R-:W-:Y:S02]  /*e010*/  F2FP.F16.E4M3.UNPACK_B R60, R45 ;  /* 0x0000002dff3c723e */ /* 0x000fe400020006ff */
[----:B------:R-:W-:Y:S01]  /*e020*/  F2FP.SATFINITE.E4M3.F32.PACK_AB_MERGE_C R59, R74, R71, R58 ;  /* 0x000000474a3b723e */ /* 0x000fe2000480703a */
[----:B------:R-:W-:Y:S01]  /*e030*/  HADD2.F32 R63, -RZ, R62.H0_H0 ;  /* 0x2000003eff3f7230 */ /* 0x000fe20000004100 */
[----:B------:R-:W-:Y:S01]  /*e040*/  F2FP.SATFINITE.E4M3.F32.PACK_AB_MERGE_C R58, R73, R72, R75 ;  /* 0x00000048493a723e */ /* 0x000fe2000480704b */
        /* <DEDUP_REMOVED lines=27> */
[----:B------:R-:W-:Y:S02]  /*e200*/  HADD2.F32 R68, -RZ, R60.H1_H1 ;  /* 0x3000003cff447230 */ /* 0x000fe40000004100 */
[-C--:B------:R-:W-:Y:S01]  /*e210*/  FMUL.FTZ R70, R50, R62.reuse ;  /* 0x0000003e32467220 */ /* 0x080fe20000410000 */
[----:B------:R-:W-:Y:S02]  /*e220*/  HADD2.F32 R45, -RZ, R45.H1_H1 ;  /* 0x3000002dff2d7230 */ /* 0x000fe40000004100 */
[----:B------:R-:W-:Y:S01]  /*e230*/  FMUL.FTZ R63, R49, R62 ;  /* 0x0000003e313f7220 */ /* 0x000fe20000410000 */
[--C-:B------:R-:W-:Y:S02]  /*e240*/  HADD2.F32 R60, -RZ, R48.reuse.H0_H0 ;  /* 0x20000030ff3c7230 */ /* 0x100fe40000004100 */
[----:B------:R-:W-:Y:S01]  /*e250*/  FMUL.FTZ R62, R61, R68 ;  /* 0x000000443d3e7220 */ /* 0x000fe20000410000 */
[----:B------:R-:W-:-:S02]  /*e260*/  HADD2.F32 R48, -RZ, R48.H1_H1 ;  /* 0x30000030ff307230 */ /* 0x000fc40000004100 */
[----:B------:R-:W-:Y:S01]  /*e270*/  FMUL.FTZ R68, R45, R68 ;  /* 0x000000442d447220 */ /* 0x000fe20000410000 */
[----:B------:R-:W-:Y:S01]  /*e280*/  FFMA.FTZ R81, R50, R60, R63 ;  /* 0x0000003c32517223 */ /* 0x000fe2000001003f */
[----:B------:R-:W-:Y:S02]  /*e290*/  F2FP.F16.E4M3.UNPACK_B R50, R51 ;  /* 0x00000033ff32723e */ /* 0x000fe400020006ff */
        /* <DEDUP_REMOVED lines=53> */
.L_x_5069:
[----:B------:R-:W-:Y:S05]  /*e5f0*/  BSYNC B2 ;  /* 0x0000000000027941 */ /* 0x000fea0003800000 */
.L_x_5068:
        /* <DEDUP_REMOVED lines=10> */
.L_x_5067:
[----:B------:R-:W-:Y:S05]  /*e6a0*/  BSYNC B1 ;  /* 0x0000000000017941 */ /* 0x000fea0003800000 */
.L_x_5066:
[----:B------:R-:W-:-:S13]  /*e6b0*/  ISETP.NE.AND P3, PT, R35, RZ, PT ;  /* 0x000000ff2300720c */ /* 0x000fda0003f65270 */
[----:B------:R-:W-:Y:S05]  /*e6c0*/  @!P3 BRA `(.L_x_5020) ;  /* 0x0000001000d8b947 */ /* 0x000fea0003800000 */
[----:B------:R-:W-:Y:S01]  /*e6d0*/  ISETP.GE.AND P5, PT, R222, R100, PT ;  /* 0x00000064de00720c */ /* 0x000fe20003fa6270 */
[----:B------:R-:W-:Y:S01]  /*e6e0*/  BSSY B1, `(.L_x_5070) ;  /* 0x00000f3000017945 */ /* 0x000fe20003800000 */
[----:B0--34-:R-:W-:Y:S02]  /*e6f0*/  IADD3 R53, P3, P4, R120, R138, R28 ;  /* 0x0000008a78357210 */ /* 0x019fe40007c7e01c */
[----:B------:R-:W-:Y:S02]  /*e700*/  SEL R152, R122, R152, !P5 ;  /* 0x000000987a987207 */ /* 0x000fe40006800000 */
[----:B------:R-:W-:Y:S02]  /*e710*/  IADD3.X R44, R0, R57, R31, P3, P4 ;  /* 0x00000039002c7210 */ /* 0x000fe40001fe841f */
[----:B------:R-:W-:Y:S02]  /*e720*/  SHF.R.S32.HI R45, RZ, 0x1f, R152 ;  /* 0x0000001fff2d7819 */ /* 0x000fe40000011498 */
[----:B------:R-:W-:-:S02]  /*e730*/  IADD3 R52, P3, R53, R124, RZ ;  /* 0x0000007c35347210 */ /* 0x000fc40007f7e0ff */
[----:B------:R-:W-:-:S03]  /*e740*/  LEA.HI R152, R45, R152, RZ, 0x5 ;  /* 0x000000982d987211 */ /* 0x000fc600078f28ff */
[----:B------:R-:W-:Y:S01]  /*e750*/  IMAD.X R53, R44, 0x1, R125, P3 ;  /* 0x000000012c357824 */ /* 0x000fe200018e067d */
[----:B------:R-:W-:Y:S02]  /*e760*/  LEA.HI.SX32 R152, R152, R27, 0x1b ;  /* 0x0000001b98987211 */ /* 0x000fe400078fdaff */
[----:B------:R-:W-:Y:S02]  /*e770*/  ISETP.GE.AND P3, PT, R222, R134, PT ;  /* 0x00000086de00720c */ /* 0x000fe40003f66270 */
        /* <DEDUP_REMOVED lines=17> */
[--C-:B------:R-:W-:Y:S01]  /*e890*/  SHF.R.U32.HI R63, RZ, 0x18, R65.reuse ;  /* 0x00000018ff3f7819 */ /* 0x100fe20000011641 */
[----:B0-----:R-:W-:Y:S01]  /*e8a0*/  IMAD.MOV.U32 R55, RZ, RZ, R46 ;  /* 0x000000ffff377224 */ /* 0x001fe200078e002e */
[----:B------:R-:W-:Y:S01]  /*e8b0*/  LOP3.LUT R58, R65, 0xff, RZ, 0xc0, !PT ;  /* 0x000000ff413a7812 */ /* 0x000fe200078ec0ff */
[----:B------:R-:W-:Y:S01]  /*e8c0*/  IMAD.SHL.U32 R59, R59, 0x100, RZ ;  /* 0x000001003b3b7824 */ /* 0x000fe200078e00ff */
[----:B------:R-:W-:Y:S02]  /*e8d0*/  SHF.R.U32.HI R73, RZ, 0x10, R65 ;  /* 0x00000010ff497819 */ /* 0x000fe40000011641 */
[----:B------:R-:W-:Y:S01]  /*e8e0*/  PRMT R58, R63, 0x654, R58 ;  /* 0x000006543f3a7816 */ /* 0x000fe2000000003a */
[----:B------:R-:W-:Y:S01]  /*e8f0*/  IMAD.MOV.U32 R63, RZ, RZ, R50 ;  /* 0x000000ffff3f7224 */ /* 0x000fe200078e0032 */
[----:B------:R-:W-:-:S02]  /*e900*/  SHF.R.U32.HI R68, RZ, 0x8, R67 ;  /* 0x00000008ff447819 */ /* 0x000fc40000011643 */
[--C-:B------:R-:W-:Y:S02]  /*e910*/  SHF.R.U32.HI R72, RZ, 0x18, R67.reuse ;  /* 0x00000018ff487819 */ /* 0x100fe40000011643 */
[----:B------:R-:W-:Y:S02]  /*e920*/  LOP3.LUT R61, R67, 0xff, RZ, 0xc0, !PT ;  /* 0x000000ff433d7812 */ /* 0x000fe400078ec0ff */
[----:B------:R-:W-:Y:S02]  /*e930*/  SHF.R.U32.HI R66, RZ, 0x10, R67 ;  /* 0x00000010ff427819 */ /* 0x000fe40000011643 */
[----:B------:R-:W-:Y:S02]  /*e940*/  SHF.R.U32.HI R67, RZ, 0x8, R79 ;  /* 0x00000008ff437819 */ /* 0x000fe4000001164f */
[----:B------:R-:W-:Y:S02]  /*e950*/  LOP3.LUT R48, R58, 0xff00, R59, 0xf8, !PT ;  /* 0x0000ff003a307812 */ /* 0x000fe400078ef83b */
[----:B------:R-:W-:Y:S01]  /*e960*/  MOV R56, R44 ;  /* 0x0000002c00387202 */ /* 0x000fe20000000f00 */
[----:B------:R-:W-:Y:S01]  /*e970*/  IMAD.SHL.U32 R44, R68, 0x100, RZ ;  /* 0x00000100442c7824 */ /* 0x000fe200078e00ff */
[----:B------:R-:W-:Y:S01]  /*e980*/  SHF.L.U32 R59, R73, 0x10, RZ ;  /* 0x00000010493b7819 */ /* 0x000fe200000006ff */
[----:B------:R-:W-:Y:S01]  /*e990*/  IMAD.SHL.U32 R67, R67, 0x100, RZ ;  /* 0x0000010043437824 */ /* 0x000fe200078e00ff */
[----:B------:R-:W-:-:S02]  /*e9a0*/  SHF.R.U32.HI R65, RZ, 0x8, R77 ;  /* 0x00000008ff417819 */ /* 0x000fc4000001164d */
[----:B------:R-:W-:Y:S02]  /*e9b0*/  PRMT R61, R72, 0x654, R61 ;  /* 0x00000654483d7816 */ /* 0x000fe4000000003d */
[----:B------:R-:W-:Y:S01]  /*e9c0*/  SHF.R.U32.HI R71, RZ, 0x18, R77 ;  /* 0x00000018ff477819 */ /* 0x000fe2000001164d */
[----:B------:R-:W-:Y:S01]  /*e9d0*/  IMAD.SHL.U32 R65, R65, 0x100, RZ ;  /* 0x0000010041417824 */ /* 0x000fe200078e00ff */
[----:B------:R-:W-:Y:S02]  /*e9e0*/  LOP3.LUT R62, R77, 0xff, RZ, 0xc0, !PT ;  /* 0x000000ff4d3e7812 */ /* 0x000fe400078ec0ff */
[----:B------:R-:W-:Y:S01]  /*e9f0*/  LOP3.LUT R48, R48, 0xff0000, R59, 0xf8, !PT ;  /* 0x00ff000030307812 */ /* 0x000fe200078ef83b */
[----:B------:R-:W-:Y:S01]  /*ea00*/  IMAD.U32 R59, R66, 0x10000, RZ ;  /* 0x00010000423b7824 */ /* 0x000fe200078e00ff */
[----:B------:R-:W-:Y:S02]  /*ea10*/  LOP3.LUT R64, R79, 0xff0000ff, RZ, 0xc0, !PT ;  /* 0xff0000ff4f407812 */ /* 0x000fe400078ec0ff */
[----:B------:R-:W-:-:S02]  /*ea20*/  LOP3.LUT R44, R61, 0xff00, R44, 0xf8, !PT ;  /* 0x0000ff003d2c7812 */ /* 0x000fc400078ef82c */
[----:B------:R-:W-:Y:S02]  /*ea30*/  F2FP.F16.E4M3.UNPACK_B R66, R150.H1 ;  /* 0x00000096ff42723e */ /* 0x000fe400030006ff */
[----:B------:R-:W-:Y:S02]  /*ea40*/  F2FP.F16.E4M3.UNPACK_B R58, R56.H1 ;  /* 0x00000038ff3a723e */ /* 0x000fe400030006ff */
[----:B------:R-:W-:Y:S01]  /*ea50*/  PRMT R62, R71, 0x654, R62 ;  /* 0x00000654473e7816 */ /* 0x000fe2000000003e */
[--C-:B------:R-:W-:Y:S01]  /*ea60*/  HADD2.F32 R46, -RZ, R66.reuse.H0_H0 ;  /* 0x20000042ff2e7230 */ /* 0x100fe20000004100 */
[----:B------:R-:W-:Y:S01]  /*ea70*/  F2FP.F16.E4M3.UNPACK_B R61, R60.H1 ;  /* 0x0000003cff3d723e */ /* 0x000fe200030006ff */
[----:B------:R-:W-:Y:S01]  /*ea80*/  HADD2.F32 R66, -RZ, R66.H1_H1 ;  /* 0x30000042ff427230 */ /* 0x000fe20000004100 */
[----:B------:R-:W-:Y:S02]  /*ea90*/  LOP3.LUT R68, R64, 0xff00, R67, 0xf8, !PT ;  /* 0x0000ff0040447812 */ /* 0x000fe400078ef843 */
[----:B------:R-:W-:Y:S01]  /*eaa0*/  LOP3.LUT R44, R44, 0xff0000, R59, 0xf8, !PT ;  /* 0x00ff00002c2c7812 */ /* 0x000fe200078ef83b */
[----:B------:R-:W-:Y:S01]  /*eab0*/  HADD2.F32 R59, -RZ, R58.H0_H0 ;  /* 0x2000003aff3b7230 */ /* 0x000fe20000004100 */
[----:B------:R-:W-:-:S02]  /*eac0*/  F2FP.F16.E4M3.UNPACK_B R64, R148.H1 ;  /* 0x00000094ff40723e */ /* 0x000fc400030006ff */
[----:B------:R-:W-:Y:S02]  /*ead0*/  SHF.R.U32.HI R70, RZ, 0x10, R77 ;  /* 0x00000010ff467819 */ /* 0x000fe4000001164d */
[----:B------:R-:W-:Y:S01]  /*eae0*/  LOP3.LUT R50, R62, 0xff00, R65, 0xf8, !PT ;  /* 0x0000ff003e327812 */ /* 0x000fe200078ef841 */
[----:B------:R-:W-:Y:S01]  /*eaf0*/  HADD2.F32 R62, -RZ, R61.H0_H0 ;  /* 0x2000003dff3e7230 */ /* 0x000fe20000004100 */
[----:B------:R-:W-:Y:S01]  /*eb00*/  SHF.R.U32.HI R69, RZ, 0x10, R79 ;  /* 0x00000010ff457819 */ /* 0x000fe2000001164f */
[----:B------:R-:W-:Y:S02]  /*eb10*/  HADD2.F32 R65, -RZ, R64.H0_H0 ;  /* 0x20000040ff417230 */ /* 0x000fe40000004100 */
[-C--:B------:R-:W-:Y:S01]  /*eb20*/  FMUL.FTZ R71, R59, R46.reuse ;  /* 0x0000002e3b477220 */ /* 0x080fe20000410000 */
[----:B------:R-:W-:Y:S02]  /*eb30*/  IMAD.U32 R67, R70, 0x10000, RZ ;  /* 0x0001000046437824 */ /* 0x000fe400078e00ff */
[----:B------:R-:W-:Y:S01]  /*eb40*/  FMUL.FTZ R70, R62, R46 ;  /* 0x0000002e3e467220 */ /* 0x000fe20000410000 */
[----:B------:R-:W-:-:S02]  /*eb50*/  IMAD.U32 R69, R69, 0x10000, RZ ;  /* 0x0001000045457824 */ /* 0x000fc400078e00ff */
[-C--:B------:R-:W-:Y:S01]  /*eb60*/  FFMA.FTZ R71, R62, R65.reuse, R71 ;  /* 0x000000413e477223 */ /* 0x080fe20000010047 */
[----:B------:R-:W-:Y:S02]  /*eb70*/  HADD2.F32 R62, -RZ, R61.H1_H1 ;  /* 0x3000003dff3e7230 */ /* 0x000fe40000004100 */
[----:B------:R-:W-:Y:S01]  /*eb80*/  FFMA.FTZ R70, R59, R65, -R70 ;  /* 0x000000413b467223 */ /* 0x000fe20000010846 */
[----:B------:R-:W-:Y:S01]  /*eb90*/  HADD2.F32 R59, -RZ, R58.H1_H1 ;  /* 0x3000003aff3b7230 */ /* 0x000fe20000004100 */
[----:B------:R-:W-:Y:S01]  /*eba0*/  F2FP.F16.E4M3.UNPACK_B R150, R150 ;  /* 0x00000096ff96723e */ /* 0x000fe200020006ff */
[----:B------:R-:W-:Y:S01]  /*ebb0*/  HADD2.F32 R64, -RZ, R64.H1_H1 ;  /* 0x30000040ff407230 */ /* 0x000fe20000004100 */
[----:B------:R-:W-:Y:S02]  /*ebc0*/  F2FP.F16.E4M3.UNPACK_B R56, R56 ;  /* 0x00000038ff38723e */ /* 0x000fe400020006ff */
[----:B------:R-:W-:Y:S01]  /*ebd0*/  F2FP.F16.E4M3.UNPACK_B R60, R60 ;  /* 0x0000003cff3c723e */ /* 0x000fe200020006ff */
[----:B------:R-:W-:Y:S01]  /*ebe0*/  HADD2.F32 R65, -RZ, R150.H0_H0 ;  /* 0x20000096ff417230 */ /* 0x000fe20000004100 */
[----:B------:R-:W-:Y:S01]  /*ebf0*/  LOP3.LUT R46, R68, 0xff0000, R69, 0xf8, !PT ;  /* 0x00ff0000442e7812 */ /* 0x000fe200078ef845 */
[-C--:B------:R-:W-:Y:S01]  /*ec00*/  FMUL.FTZ R68, R62, R66.reuse ;  /* 0x000000423e447220 */ /* 0x080fe20000410000 */
[----:B------:R-:W-:Y:S01]  /*ec10*/  LOP3.LUT R50, R50, 0xff0000, R67, 0xf8, !PT ;  /* 0x00ff000032327812 */ /* 0x000fe200078ef843 */
[----:B------:R-:W-:Y:S01]  /*ec20*/  FMUL.FTZ R67, R59, R66 ;  /* 0x000000423b437220 */ /* 0x000fe20000410000 */
[----:B------:R-:W-:Y:S01]  /*ec30*/  F2FP.F16.E4M3.UNPACK_B R148, R148 ;  /* 0x00000094ff94723e */ /* 0x000fe200020006ff */
        /* <DEDUP_REMOVED lines=32> */
[-C--:B------:R-:W-:Y:S01]  /*ee40*/  FFMA.FTZ R76, R58, R60.reuse, -R75 ;  /* 0x0000003c3a4c7223 */ /* 0x080fe2000001084b */
[----:B------:R-:W-:Y:S02]  /*ee50*/  HADD2.F32 R62, -RZ, R62.H1_H1 ;  /* 0x3000003eff3e7230 */ /* 0x000fe40000004100 */
[C---:B------:R-:W-:Y:S01]  /*ee60*/  FMUL.FTZ R58, R56.reuse, R65 ;  /* 0x00000041383a7220 */ /* 0x040fe20000410000 */
[----:B------:R-:W-:Y:S01]  /*ee70*/  F2FP.F16.E4M3.UNPACK_B R55, R55 ;  /* 0x00000037ff37723e */ /* 0x000fe200020006ff */
[----:B------:R-:W-:Y:S01]  /*ee80*/  FMUL.FTZ R75, R59, R65 ;  /* 0x000000413b4b7220 */ /* 0x000fe20000410000 */
[----:B------:R-:W-:Y:S01]  /*ee90*/  FFMA.FTZ R77, R61, R60, R64 ;  /* 0x0000003c3d4d7223 */ /* 0x000fe20000010040 */
[-C--:B------:R-:W-:Y:S01]  /*eea0*/  FFMA.FTZ R78, R59, R62.reuse, R58 ;  /* 0x0000003e3b4e7223 */ /* 0x080fe2000001003a */
[----:B------:R-:W-:Y:S01]  /*eeb0*/  F2FP.F16.E4M3.UNPACK_B R147, R147 ;  /* 0x00000093ff93723e */ /* 0x000fe200020006ff */
[----:B------:R-:W-:Y:S01]  /*eec0*/  FFMA.FTZ R79, R56, R62, -R75 ;  /* 0x0000003e384f7223 */ /* 0x000fe2000001084b */
[----:B------:R-:W-:-:S02]  /*eed0*/  HADD2.F32 R61, -RZ, R149.H0_H0 ;  /* 0x20000095ff3d7230 */ /* 0x000fc40000004100 */
[----:B------:R-:W-:Y:S01]  /*eee0*/  HADD2.F32 R58, -RZ, R63.H0_H0 ;  /* 0x2000003fff3a7230 */ /* 0x000fe20000004100 */
[----:B------:R-:W-:Y:S01]  /*eef0*/  F2FP.SATFINITE.E4M3.F32.PACK_AB_MERGE_C R77, R78, R77, RZ ;  /* 0x0000004d4e4d723e */ /* 0x000fe200048070ff */
[----:B------:R-:W-:Y:S01]  /*ef00*/  HADD2.F32 R62, -RZ, R149.H1_H1 ;  /* 0x30000095ff3e7230 */ /* 0x000fe20000004100 */
[----:B------:R-:W-:Y:S01]  /*ef10*/  F2FP.SATFINITE.E4M3.F32.PACK_AB_MERGE_C R76, R79, R76, RZ ;  /* 0x0000004c4f4c723e */ /* 0x000fe200048070ff */
[----:B------:R-:W-:Y:S02]  /*ef20*/  HADD2.F32 R56, -RZ, R55.H0_H0 ;  /* 0x20000037ff387230 */ /* 0x000fe40000004100 */
[-C--:B------:R-:W-:Y:S01]  /*ef30*/  FMUL.FTZ R65, R58, R61.reuse ;  /* 0x0000003d3a417220 */ /* 0x080fe20000410000 */
[----:B------:R-:W-:Y:S02]  /*ef40*/  HADD2.F32 R63, -RZ, R63.H1_H1 ;  /* 0x3000003fff3f7230 */ /* 0x000fe40000004100 */
[----:B------:R-:W-:Y:S02]  /*ef50*/  HADD2.F32 R55, -RZ, R55.H1_H1 ;  /* 0x30000037ff377230 */ /* 0x000fe40000004100 */
[----:B------:R-:W-:Y:S01]  /*ef60*/  FMUL.FTZ R75, R56, R61 ;  /* 0x0000003d384b7220 */ /* 0x000fe20000410000 */
[----:B------:R-:W-:-:S02]  /*ef70*/  HADD2.F32 R59, -RZ, R147.H0_H0 ;  /* 0x20000093ff3b7230 */ /* 0x000fc40000004100 */
[-C--:B------:R-:W-:Y:S01]  /*ef80*/  FMUL.FTZ R64, R63, R62.reuse ;  /* 0x0000003e3f407220 */ /* 0x080fe20000410000 */
[----:B------:R-:W-:Y:S02]  /*ef90*/  HADD2.F32 R60, -RZ, R147.H1_H1 ;  /* 0x30000093ff3c7230 */ /* 0x000fe40000004100 */
[C---:B------:R-:W-:Y:S01]  /*efa0*/  FMUL.FTZ R62, R55.reuse, R62 ;  /* 0x0000003e373e7220 */ /* 0x040fe20000410000 */
[-C--:B------:R-:W-:Y:S01]  /*efb0*/  FFMA.FTZ R61, R56, R59.reuse, -R65 ;  /* 0x0000003b383d7223 */ /* 0x080fe20000010841 */
[----:B------:R-:W-:Y:S01]  /*efc0*/  FFMA.FTZ R59, R58, R59, R75 ;  /* 0x0000003b3a3b7223 */ /* 0x000fe2000001004b */
[-C--:B------:R-:W-:Y:S01]  /*efd0*/  FFMA.FTZ R58, R55, R60.reuse, -R64 ;  /* 0x0000003c373a7223 */ /* 0x080fe20000010840 */
[----:B------:R-:W-:Y:S01]  /*efe0*/  FFMA.FTZ R74, R63, R60, R62 ;  /* 0x0000003c3f4a7223 */ /* 0x000fe2000001003e */
[----:B------:R-:W-:Y:S02]  /*eff0*/  F2FP.SATFINITE.E4M3.F32.PACK_AB_MERGE_C R55, R73, R70, RZ ;  /* 0x000000464937723e */ /* 0x000fe400048070ff */
[----:B------:R-:W-:-:S02]  /*f000*/  F2FP.F16.E4M3.UNPACK_B R62, R49 ;  /* 0x00000031ff3e723e */ /* 0x000fc400020006ff */
[----:B------:R-:W-:Y:S02]  /*f010*/  F2FP.F16.E4M3.UNPACK_B R65, R50 ;  /* 0x00000032ff41723e */ /* 0x000fe400020006ff */
[----:B------:R-:W-:Y:S01]  /*f020*/  F2FP.F16.E4M3.UNPACK_B R60, R45 ;  /* 0x0000002dff3c723e */ /* 0x000fe200020006ff */
[--C-:B------:R-:W-:Y:S01]  /*f030*/  HADD2.F32 R63, -RZ, R62.reuse.H0_H0 ;  /* 0x2000003eff3f7230 */ /* 0x100fe20000004100 */
[----:B------:R-:W-:Y:S01]  /*f040*/  F2FP.SATFINITE.E4M3.F32.PACK_AB_MERGE_C R55, R68, R69, R55 ;  /* 0x000000454437723e */ /* 0x000fe20004807037 */
[--C-:B------:R-:W-:Y:S01]  /*f050*/  HADD2.F32 R68, -RZ, R65.reuse.H0_H0 ;  /* 0x20000041ff447230 */ /* 0x100fe20000004100 */
[----:B------:R-:W-:Y:S01]  /*f060*/  F2FP.SATFINITE.E4M3.F32.PACK_AB_MERGE_C R56, R72, R71, RZ ;  /* 0x000000474838723e */ /* 0x000fe200048070ff */
[----:B------:R-:W-:Y:S01]  /*f070*/  HADD2.F32 R62, -RZ, R62.H1_H1 ;  /* 0x3000003eff3e7230 */ /* 0x000fe20000004100 */
[----:B------:R-:W-:Y:S01]  /*f080*/  F2FP.F16.E4M3.UNPACK_B R64, R48 ;  /* 0x00000030ff40723e */ /* 0x000fe200020006ff */
[----:B------:R-:W-:Y:S01]  /*f090*/  HADD2.F32 R65, -RZ, R65.H1_H1 ;  /* 0x30000041ff417230 */ /* 0x000fe20000004100 */
[----:B------:R-:W-:Y:S01]  /*f0a0*/  F2FP.SATFINITE.E4M3.F32.PACK_AB_MERGE_C R58, R58, R61, R76 ;  /* 0x0000003d3a3a723e */ /* 0x000fe2000480704c */
[----:B------:R-:W-:Y:S01]  /*f0b0*/  HADD2.F32 R61, -RZ, R60.H0_H0 ;  /* 0x2000003cff3d7230 */ /* 0x000fe20000004100 */
[----:B------:R-:W-:Y:S01]  /*f0c0*/  F2FP.SATFINITE.E4M3.F32.PACK_AB_MERGE_C R56, R67, R66, R56 ;  /* 0x000000424338723e */ /* 0x000fe20004807038 */
[----:B------:R-:W-:-:S02]  /*f0d0*/  HADD2.F32 R66, -RZ, R64.H0_H0 ;  /* 0x20000040ff427230 */ /* 0x000fc40000004100 */
[-C--:B------:R-:W-:Y:S01]  /*f0e0*/  FMUL.FTZ R70, R63, R68.reuse ;  /* 0x000000443f467220 */ /* 0x080fe20000410000 */
[----:B------:R-:W-:Y:S02]  /*f0f0*/  HADD2.F32 R60, -RZ, R60.H1_H1 ;  /* 0x3000003cff3c7230 */ /* 0x000fe40000004100 */
[C---:B------:R-:W-:Y:S01]  /*f100*/  FMUL.FTZ R68, R61.reuse, R68 ;  /* 0x000000443d447220 */ /* 0x040fe20000410000 */
[----:B------:R-:W-:Y:S01]  /*f110*/  FMUL.FTZ R67, R62, R65 ;  /* 0x000000413e437220 */ /* 0x000fe20000410000 */
[-C--:B------:R-:W-:Y:S01]  /*f120*/  FFMA.FTZ R70, R61, R66.reuse, -R70 ;  /* 0x000000423d467223 */ /* 0x080fe20000010846 */
[----:B------:R-:W-:Y:S01]  /*f130*/  F2FP.F16.E4M3.UNPACK_B R45, R45.H1 ;  /* 0x0000002dff2d723e */ /* 0x000fe200030006ff */
[----:B------:R-:W-:Y:S01]  /*f140*/  FFMA.FTZ R68, R63, R66, R68 ;  /* 0x000000423f447223 */ /* 0x000fe20000010044 */
[----:B------:R-:W-:Y:S02]  /*f150*/  HADD2.F32 R63, -RZ, R64.H1_H1 ;  /* 0x30000040ff3f7230 */ /* 0x000fe40000004100 */
[C---:B------:R-:W-:Y:S01]  /*f160*/  FMUL.FTZ R65, R60.reuse, R65 ;  /* 0x000000413c417220 */ /* 0x040fe20000410000 */
[----:B------:R-:W-:Y:S01]  /*f170*/  F2FP.F16.E4M3.UNPACK_B R61, R49.H1 ;  /* 0x00000031ff3d723e */ /* 0x000fe200030006ff */
[----:B------:R-:W-:Y:S01]  /*f180*/  HADD2.F32 R49, -RZ, R45.H0_H0 ;  /* 0x2000002dff317230 */ /* 0x000fe20000004100 */
[----:B------:R-:W-:Y:S01]  /*f190*/  F2FP.F16.E4M3.UNPACK_B R48, R48.H1 ;  /* 0x00000030ff30723e */ /* 0x000fe200030006ff */
[-C--:B------:R-:W-:Y:S01]  /*f1a0*/  FFMA.FTZ R69, R60, R63.reuse, -R67 ;  /* 0x0000003f3c457223 */ /* 0x080fe20000010843 */
[----:B------:R-:W-:Y:S01]  /*f1b0*/  F2FP.F16.E4M3.UNPACK_B R60, R50.H1 ;  /* 0x00000032ff3c723e */ /* 0x000fe200030006ff */
[----:B------:R-:W-:Y:S01]  /*f1c0*/  FFMA.FTZ R71, R62, R63, R65 ;  /* 0x0000003f3e477223 */ /* 0x000fe20000010041 */
[--C-:B------:R-:W-:Y:S01]  /*f1d0*/  HADD2.F32 R50, -RZ, R61.reuse.H0_H0 ;  /* 0x2000003dff327230 */ /* 0x100fe20000004100 */
[----:B------:R-:W-:Y:S01]  /*f1e0*/  F2FP.SATFINITE.E4M3.F32.PACK_AB_MERGE_C R59, R74, R59, R77 ;  /* 0x0000003b4a3b723e */ /* 0x000fe2000480704d */
[----:B------:R-:W-:Y:S01]  /*f1f0*/  HADD2.F32 R61, -RZ, R61.H1_H1 ;  /* 0x3000003dff3d7230 */ /* 0x000fe20000004100 */
[----:B------:R-:W-:Y:S01]  /*f200*/  F2FP.F16.E4M3.UNPACK_B R65, R46.H1 ;  /* 0x0000002eff41723e */ /* 0x000fe200030006ff */
[----:B------:R-:W-:-:S02]  /*f210*/  HADD2.F32 R62, -RZ, R60.H0_H0 ;  /* 0x2000003cff3e7230 */ /* 0x000fc40000004100 */
[----:B------:R-:W-:Y:S02]  /*f220*/  HADD2.F32 R64, -RZ, R60.H1_H1 ;  /* 0x3000003cff407230 */ /* 0x000fe40000004100 */
[----:B------:R-:W-:Y:S02]  /*f230*/  HADD2.F32 R45, -RZ, R45.H1_H1 ;  /* 0x3000002dff2d7230 */ /* 0x000fe40000004100 */
[CC--:B------:R-:W-:Y:S01]  /*f240*/  FMUL.FTZ R66, R50.reuse, R62.reuse ;  /* 0x0000003e32427220 */ /* 0x0c0fe20000410000 */
[--C-:B------:R-:W-:Y:S02]  /*f250*/  HADD2.F32 R60, -RZ, R48.reuse.H0_H0 ;  /* 0x20000030ff3c7230 */ /* 0x100fe40000004100 */
[----:B------:R-:W-:Y:S01]  /*f260*/  FMUL.FTZ R63, R49, R62 ;  /* 0x0000003e313f7220 */ /* 0x000fe20000410000 */
        /* <DEDUP_REMOVED lines=9> */
[-C--:B------:R-:W-:Y:S01]  /*f300*/  F2FP.F16.E4M3.UNPACK_B R45, R47.reuse ;  /* 0x0000002fff2d723e */ /* 0x080fe200020006ff */
[----:B------:R-:W-:Y:S01]  /*f310*/  HADD2.F32 R60, -RZ, R50.H0_H0 ;  /* 0x20000032ff3c7230 */ /* 0x000fe20000004100 */
        /* <DEDUP_REMOVED lines=28> */
[CC--:B------:R-:W-:Y:S01]  /*f4e0*/  FMUL.FTZ R48, R50.reuse, R64.reuse ;  /* 0x0000004032307220 */ /* 0x0c0fe20000410000 */
[----:B------:R-:W-:Y:S02]  /*f4f0*/  HADD2.F32 R46, -RZ, R46.H1_H1 ;  /* 0x3000002eff2e7230 */ /* 0x000fe40000004100 */
[----:B------:R-:W-:Y:S01]  /*f500*/  FMUL.FTZ R49, R45, R64 ;  /* 0x000000402d317220 */ /* 0x000fe20000410000 */
[----:B------:R-:W-:Y:S01]  /*f510*/  F2FP.SATFINITE.E4M3.F32.PACK_AB_MERGE_C R72, R75, R72, RZ ;  /* 0x000000484b48723e */ /* 0x000fe200048070ff */
[-C--:B------:R-:W-:Y:S01]  /*f520*/  FFMA.FTZ R47, R47, R44.reuse, -R60 ;  /* 0x0000002c2f2f7223 */ /* 0x080fe2000001083c */
[----:B------:R-:W-:Y:S01]  /*f530*/  FFMA.FTZ R62, R51, R44, R62 ;  /* 0x0000002c333e7223 */ /* 0x000fe2000001003e */
[-C--:B------:R-:W-:Y:S01]  /*f540*/  FFMA.FTZ R48, R45, R46.reuse, -R48 ;  /* 0x0000002e2d307223 */ /* 0x080fe20000010830 */
[----:B------:R-:W-:Y:S01]  /*f550*/  FFMA.FTZ R46, R50, R46, R49 ;  /* 0x0000002e322e7223 */ /* 0x000fe20000010031 */
[----:B------:R-:W-:Y:S01]  /*f560*/  F2FP.SATFINITE.E4M3.F32.PACK_AB_MERGE_C R73, R74, R73, RZ ;  /* 0x000000494a49723e */ /* 0x000fe200048070ff */
        /* <DEDUP_REMOVED lines=8> */
[----:B------:R-:W-:Y:S02]  /*f5f0*/  F2FP.SATFINITE.E4M3.F32.PACK_AB_MERGE_C R45, R69, R70, R72 ;  /* 0x00000046452d723e */ /* 0x000fe40004807048 */
[----:B------:R-:W-:-:S07]  /*f600*/  F2FP.SATFINITE.E4M3.F32.PACK_AB_MERGE_C R49, R71, R68, R73 ;  /* 0x000000444731723e */ /* 0x000fce0004807049 */
.L_x_5071:
[----:B------:R-:W-:Y:S05]  /*f610*/  BSYNC B1 ;  /* 0x0000000000017941 */ /* 0x000fea0003800000 */
.L_x_5070:
[----:B0-----:R0:W-:Y:S01]  /*f620*/  STG.E.128 desc[UR54][R52.64], R44 ;  /* 0x0000002c34007986 */ /* 0x0011e2000c101d36 */
[----:B------:R-:W-:-:S13]  /*f630*/  ISETP.GE.AND P3, PT, R54, R151, PT ;  /* 0x000000973600720c */ /* 0x000fda0003f66270 */
[----:B------:R-:W-:Y:S05]  /*f640*/  @P3 BRA `(.L_x_5020) ;  /* 0x0000000000f83947 */ /* 0x000fea0003800000 */
[--C-:B0-----:R-:W-:Y:S02]  /*f650*/  SHF.R.S32.HI R44, RZ, 0x1f, R54.reuse ;  /* 0x0000001fff2c7819 */ /* 0x101fe40000011436 */
[----:B------:R-:W-:-:S04]  /*f660*/  IADD3 R139, P3, P4, R120, R138, R54 ;  /* 0x0000008a788b7210 */ /* 0x000fc80007c7e036 */
[----:B------:R-:W-:Y:S02]  /*f670*/  IADD3.X R44, R0, R57, R44, P3, P4 ;  /* 0x00000039002c7210 */ /* 0x000fe40001fe842c */
[----:B------:R-:W-:-:S04]  /*f680*/  IADD3 R124, P3, R139, R124, RZ ;  /* 0x0000007c8b7c7210 */ /* 0x000fc80007f7e0ff */
[----:B------:R-:W-:-:S05]  /*f690*/  IADD3.X R125, R44, R125, RZ, P3, !PT ;  /* 0x0000007d2c7d7210 */ /* 0x000fca0001ffe4ff */
[----:B--2---:R0:W-:Y:S01]  /*f6a0*/  STG.E.128 desc[UR54][R124.64], R48 ;  /* 0x000000307c007986 */ /* 0x0041e2000c101d36 */
[----:B------:R-:W-:Y:S05]  /*f6b0*/  BRA `(.L_x_5020) ;  /* 0x0000000000dc7947 */ /* 0x000fea0003800000 */
.L_x_4987:
[----:B------:R-:W-:-:S06]  /*f6c0*/  UISETP.NE.AND UP0, UPT, UR53, 0x3, UPT ;  /* 0x000000033500788c */ /* 0x000fcc000bf05270 */
[----:B------:R-:W-:-:S13]  /*f6d0*/  PLOP3.LUT P2, PT, PT, PT, UP0, 0x80, 0x0 ;  /* 0x000000000000781c */ /* 0x000fda0003f4f008 */
[----:B------:R-:W-:Y:S05]  /*f6e0*/  @!P2 BRA `(.L_x_5072) ;  /* 0x000000000004a947 */ /* 0x000fea0003800000 */
[----:B------:R-:W-:Y:S01]  /*f6f0*/  BPT.TRAP 0x1 ;  /* 0x000000040000795c */ /* 0x000fe20000300000 */
.L_x_5072:
[----:B------:R-:W-:Y:S01]  /*f700*/  IMAD R42, R17, 0x8, R16 ;  /* 0x00000008112a7824 */ /* 0x000fe200078e0210 */
[----:B------:R-:W-:Y:S01]  /*f710*/  SHF.L.U32 R43, R223, 0x1f, RZ ;  /* 0x0000001fdf2b7819 */ /* 0x000fe200000006ff */
[----:B------:R-:W-:Y:S01]  /*f720*/  IMAD R41, R24, -0xa0, R2 ;  /* 0xffffff6018297824 */ /* 0x000fe200078e0202 */
[----:B------:R-:W-:Y:S02]  /*f730*/  BSSY B1, `(.L_x_5073) ;  /* 0x0000004000017945 */ /* 0x000fe40003800000 */
[----:B------:R-:W0:Y:S02]  /*f740*/  SYNCS.PHASECHK.TRANS64.TRYWAIT P3, [R42+URZ+0x33490], R43 ;  /* 0x0334902b2a0075a7 */ /* 0x000e24000806017f */
[----:B------:R-:W-:Y:S01]  /*f750*/  VIMNMX R41, R41, 0xa0, PT ;  /* 0x000000a029297848 */ /* 0x000fe20003fe0100 */
[----:B0-----:R-:W-:Y:S06]  /*f760*/  @!P3 BRA `(.L_x_5074) ;  /* 0x000001ec0050b947 */ /* 0x001fec0003800000 */
.L_x_5320:
[----:B------:R-:W-:Y:S05]  /*f770*/  BSYNC B1 ;  /* 0x0000000000017941 */ /* 0x000fea0003800000 */
.L_x_5073:
        /* <DEDUP_REMOVED lines=21> */
.L_x_5076:
[----:B------:R-:W-:Y:S05]  /*f8d0*/  BSYNC B1 ;  /* 0x0000000000017941 */ /* 0x000fea0003800000 */
.L_x_5075:
        /* <DEDUP_REMOVED lines=21> */
.L_x_5020:
[----:B------:R-:W-:Y:S05]  /*fa30*/  BSYNC B0 ;  /* 0x0000000000007941 */ /* 0x000fea0003800000 */
.L_x_4986:
        /* <DEDUP_REMOVED lines=17> */
.L_x_5078:
[----:B------:R-:W-:Y:S05]  /*fb50*/  BSYNC B0 ;  /* 0x0000000000007941 */ /* 0x000fea0003800000 */
.L_x_5077:
[----:B------:R-:W1:Y:S01]  /*fb60*/  SYNCS.PHASECHK.TRANS64.TRYWAIT P2, [R42+URZ+0x334b0], R43 ;  /* 0x0334b02b2a0075a7 */ /* 0x000e62000804017f */
[----:B------:R-:W-:Y:S01]  /*fb70*/  ULDC UR37, c[0x0][0x2e4] ;  /* 0x0000b90000257ab9 */ /* 0x000fe20000000800 */
[----:B------:R-:W-:Y:S01]  /*fb80*/  ULDC.64 UR38, c[0x0][0x318] ;  /* 0x0000c60000267ab9 */ /* 0x000fe20000000a00 */
[----:B------:R-:W-:Y:S01]  /*fb90*/  ULDC.64 UR40, c[0x0][0x308] ;  /* 0x0000c20000287ab9 */ /* 0x000fe20000000a00 */
[----:B------:R-:W-:Y:S01]  /*fba0*/  BSSY B0, `(.L_x_5079) ;  /* 0x0000003000007945 */ /* 0x000fe20003800000 */
[----:B------:R-:W-:-:S03]  /*fbb0*/  IMAD.WIDE R48, R24, 0xa0, R102 ;  /* 0x000000a018307825 */ /* 0x000fc600078e0266 */
[----:B-1----:R-:W-:Y:S05]  /*fbc0*/  @!P2 BRA `(.L_x_5080) ;  /* 0x000001e8004ca947 */ /* 0x002fea0003800000 */
.L_x_5321:
[----:B------:R-:W-:Y:S05]  /*fbd0*/  BSYNC B0 ;  /* 0x0000000000007941 */ /* 0x000fea0003800000 */
.L_x_5079:
[----:B------:R-:W-:Y:S01]  /*fbe0*/  ISETP.GE.AND P2, PT, R23, R41, PT ;  /* 0x000000291700720c */ /* 0x000fe20003f46270 */
[----:B------:R-:W-:-:S12]  /*fbf0*/  BSSY B0, `(.L_x_5081) ;  /* 0x000001b000007945 */ /* 0x000fd80003800000 */
[----:B------:R-:W-:Y:S05]  /*fc00*/  @P2 BRA `(.L_x_5082) ;  /* 0x0000000000642947 */ /* 0x000fea0003800000 */
[----:B0-----:R-:W-:Y:S02]  /*fc10*/  IMAD.MOV.U32 R44, RZ, RZ, R118 ;  /* 0x000000ffff2c7224 */ /* 0x001fe400078e0076 */
[----:B------:R-:W-:Y:S02]  /*fc20*/  IMAD.MOV.U32 R45, RZ, RZ, R32 ;  /* 0x000000ffff2d7224 */ /* 0x000fe400078e0020 */
[----:B-1----:R-:W-:Y:S02]  /*fc30*/  IMAD R43, R49, UR38, RZ ;  /* 0x00000026312b7c24 */ /* 0x002fe4000f8e02ff */
        /* <DEDUP_REMOVED lines=22> */
.L_x_5082:
[----:B------:R-:W-:Y:S05]  /*fda0*/  BSYNC B0 ;  /* 0x0000000000007941 */ /* 0x000fea0003800000 */
.L_x_5081:
[----:B-1----:R-:W-:Y:S01]  /*fdb0*/  VIADD R43, R23, 0x80 ;  /* 0x00000080172b7836 */ /* 0x002fe20000000000 */
[----:B------:R-:W-:Y:S04]  /*fdc0*/  BSSY B0, `(.L_x_5083) ;  /* 0x000001e000007945 */ /* 0x000fe80003800000 */
[----:B------:R-:W-:-:S13]  /*fdd0*/  ISETP.GE.AND P2, PT, R43, R41, PT ;  /* 0x000000292b00720c */ /* 0x000fda0003f46270 */
[----:B------:R-:W-:Y:S05]  /*fde0*/  @P2 BRA `(.L_x_5084) ;  /* 0x00000000006c2947 */ /* 0x000fea0003800000 */
[----:B------:R-:W-:Y:S01]  /*fdf0*/  IADD3 R41, P2, R48, 0x80, RZ ;  /* 0x0000008030297810 */ /* 0x000fe20007f5e0ff */
[----:B--2---:R-:W-:Y:S01]  /*fe00*/  IMAD.MOV.U32 R45, RZ, RZ, R32 ;  /* 0x000000ffff2d7224 */ /* 0x004fe200078e0020 */
[----:B0-----:R-:W-:-:S03]  /*fe10*/  MOV R44, R118 ;  /* 0x00000076002c7202 */ /* 0x001fc60000000f00 */
        /* <DEDUP_REMOVED lines=24> */
.L_x_5084:
[----:B------:R-:W-:Y:S05]  /*ffa0*/  BSYNC B0 ;  /* 0x0000000000007941 */ /* 0x000fea0003800000 */
.L_x_5083:
[----:B------:R-:W3:Y:S01]  /*ffb0*/  LDL R39, [R1+0x24] ;  /* 0x0000240001277983 */ /* 0x000ee20000100800 */
[----:B------:R-:W-:Y:S02]  /*ffc0*/  VIADD R17, R17, 0x1 ;  /* 0x0000000111117836 */ /* 0x000fe40000000000 */
[----:B------:R-:W-:Y:S01]  /*ffd0*/  @!P3 VIADD R42, R42, 0x334c0 ;  /* 0x000334c02a2ab836 */ /* 0x000fe20000000000 */
[----:B------:R-:W-:Y:S01]  /*ffe0*/  @!PT LDS RZ, [RZ] ;  /* 0x00000000fffff984 */ /* 0x000fe20000000800 */
[----:B------:R-:W-:Y:S01]  /*fff0*/  @!PT LDS RZ, [RZ] ;  /* 0x00000000fffff984 */ /* 0x000fe20000000800 */
[----:B------:R-:W-:Y:S01]  /*10000*/  @!PT LDS RZ, [RZ] ;  /* 0x00000000fffff984 */ /* 0x000fe20000000800 */
[----:B------:R-:W-:Y:S01]  /*10010*/  @!PT LDS RZ, [RZ] ;  /* 0x00000000fffff984 */ /* 0x000fe20000000800 */
[----:B------:R4:W-:Y:S06]  /*10020*/  MEMBAR.ALL.CTA ;  /* 0x0000000000007992 */ /* 0x0009ec0000008000 */
[----:B----4-:R-:W4:Y:S02]  /*10030*/  FENCE.VIEW.ASYNC.S ;  /* 0x00000000000073c6 */ /* 0x010f240000000000 */
[----:B----4-:R4:W-:Y:S01]  /*10040*/  BAR.SYNC.DEFER_BLOCKING R157, 0x80 ;  /* 0x0002009d0000751d */ /* 0x0109e20000010000 */
[----:B------:R-:W-:-:S02]  /*10050*/  ISETP.NE.AND P2, PT, R17, 0x2, PT ;  /* 0x000000021100780c */ /* 0x000fc40003f45270 */
[----:B------:R-:W-:Y:S02]  /*10060*/  @!P3 PRMT R42, RZ, 0x654, R42 ;  /* 0x00000654ff2ab816 */ /* 0x000fe4000000002a */
[----:B------:R-:W-:Y:S02]  /*10070*/  SEL R40, RZ, 0x1, P2 ;  /* 0x00000001ff287807 */ /* 0x000fe40001000000 */
[----:B------:R-:W-:Y:S02]  /*10080*/  SEL R17, R17, RZ, P2 ;  /* 0x000000ff11117207 */ /* 0x000fe40001000000 */
[----:B------:R-:W-:Y:S01]  /*10090*/  LOP3.LUT R223, R223, R40, RZ, 0x3c, !PT ;  /* 0x00000028dfdf7212 */ /* 0x000fe200078e3cff */
[----:B------:R4:W-:Y:S01]  /*100a0*/  @!P3 SYNCS.ARRIVE.TRANS64.RED.A1T0 RZ, [R42+URZ], RZ ;  /* 0x000000ff2affb9a7 */ /* 0x0009e2000810043f */
[----:B---3--:R-:W-:-:S13]  /*100b0*/  LOP3.LUT P4, RZ, R39, 0x2, RZ, 0xc0, !PT ;  /* 0x0000000227ff7812 */ /* 0x008fda000788c0ff */
[----:B----4-:R-:W-:Y:S05]  /*100c0*/  @P4 BRA `(.L_x_5085) ;  /* 0xffffff2800004947 */ /* 0x010fea000383ffff */
[----:B------:R-:W3:Y:S01]  /*100d0*/  S2R R39, SR_TID.X ;  /* 0x0000000000277919 */ /* 0x000ee20000002100 */
[----:B------:R-:W-:Y:S02]  /*100e0*/  PLOP3.LUT P0, PT, PT, PT, PT, 0x8, 0x0 ;  /* 0x000000000000781c */ /* 0x000fe40003f0e170 */
[----:B---3--:R-:W-:-:S04]  /*100f0*/  SHF.R.U32.HI R39, RZ, 0x7, R39 ;  /* 0x00000007ff277819 */ /* 0x008fc80000011627 */
[----:B------:R-:W-:-:S13]  /*10100*/  ISETP.NE.AND P4, PT, R39, 0x1, PT ;  /* 0x000000012700780c */ /* 0x000fda0003f85270 */
[----:B------:R-:W-:Y:S06]  /*10110*/  @!P4 BAR.ARV 0x9, 0x100 ;  /* 0x024400000000cb1d */ /* 0x000fec0000002000 */
.L_x_4981:
[----:B------:R-:W3:Y:S01]  /*10120*/  LDC R0, c[0x0][0x428] ;  /* 0x00010a00ff007b82 */ /* 0x000ee20000000800 */
[----:B------:R-:W-:Y:S05]  /*10130*/  @P0 BRA `(.L_x_5086) ;  /* 0x00000000000c0947 */ /* 0x000fea0003800000 */
[----:B------:R-:W4:Y:S01]  /*10140*/  FENCE.VIEW.ASYNC.G ;  /* 0x00000000000073c6 */ /* 0x000f220000000100 */
[----:B------:R-:W-:Y:S05]  /*10150*/  WARPSYNC.ALL ;  /* 0x0000000000007948 */ /* 0x000fea0003800000 */
[----:B----4-:R-:W-:Y:S06]  /*10160*/  BAR.ARV 0xc, 0x180 ;  /* 0x0306000000007b1d */ /* 0x010fec0000002000 */
.L_x_5086:
[----:B------:R-:W4:Y:S01]  /*10170*/  LDL R4, [R1+0x1c] ;  /* 0x00001c0001047983 */ /* 0x000f220000100800 */
[----:B------:R-:W-:-:S03]  /*10180*/  ULDC.64 UR4, c[0x0][0x990] ;  /* 0x0002640000047ab9 */ /* 0x000fc60000000a00 */
[----:B------:R-:W2:Y:S01]  /*10190*/  LDL R5, [R1+0xc] ;  /* 0x00000c0001057983 */ /* 0x000ea20000100800 */
[----:B------:R-:W-:Y:S01]  /*101a0*/  ISETP.NE.U32.AND P0, PT, RZ, UR4, PT ;  /* 0x00000004ff007c0c */ /* 0x000fe2000bf05070 */
[----:B------:R-:W-:Y:S01]  /*101b0*/  ULDC.64 UR6, c[0x0][0x998] ;  /* 0x0002660000067ab9 */ /* 0x000fe20000000a00 */
[----:B---3--:R-:W-:Y:S01]  /*101c0*/  ISETP.NE.AND P2, PT, R0, 0x1, PT ;  /* 0x000000010000780c */ /* 0x008fe20003f45270 */
[----:B------:R-:W-:Y:S01]  /*101d0*/  IMAD.MOV.U32 R7, RZ, RZ, R226 ;  /* 0x000000ffff077224 */ /* 0x000fe200078e00e2 */
[----:B------:R-:W-:Y:S02]  /*101e0*/  ISETP.NE.AND.EX P0, PT, RZ, UR5, PT, P0 ;  /* 0x00000005ff007c0c */ /* 0x000fe4000bf05300 */
[----:B------:R-:W-:-:S04]  /*101f0*/  ISETP.NE.U32.AND P1, PT, RZ, UR6, PT ;  /* 0x00000006ff007c0c */ /* 0x000fc8000bf25070 */
[----:B------:R-:W-:-:S05]  /*10200*/  ISETP.NE.AND.EX P1, PT, RZ, UR7, PT, P1 ;  /* 0x00000007ff007c0c */ /* 0x000fca000bf25310 */
[----:B------:R-:W3:Y:S08]  /*10210*/  @P2 LDC R3, c[0x0][0x42c] ;  /* 0x00010b00ff032b82 */ /* 0x000ef00000000800 */
[----:B------:R-:W4:Y:S08]  /*10220*/  @P0 LDC.64 R10, c[0x0][0x9a8] ;  /* 0x00026a00ff0a0b82 */ /* 0x000f300000000a00 */
[----:B------:R-:W0:Y:S08]  /*10230*/  @P2 LDC R2, c[0x0][0x430] ;  /* 0x00010c00ff022b82 */ /* 0x000e300000000800 */
[----:B------:R-:W1:Y:S01]  /*10240*/  @P1 LDC.64 R12, c[0x0][0x9b8] ;  /* 0x00026e00ff0c1b82 */ /* 0x000e620000000a00 */
[----:B---3--:R-:W-:-:S07]  /*10250*/  @P2 IMAD.HI.U32 R3, R226, R3, RZ ;  /* 0x00000003e2032227 */ /* 0x008fce00078e00ff */
[----:B------:R-:W3:Y:S08]  /*10260*/  @P0 LDC.64 R14, c[0x0][0x9b0] ;  /* 0x00026c00ff0e0b82 */ /* 0x000ef00000000a00 */
[----:B------:R-:W3:Y:S01]  /*10270*/  @P1 LDC.64 R20, c[0x0][0x9c0] ;  /* 0x00027000ff141b82 */ /* 0x000ee20000000a00 */
[----:B0-----:R-:W-:-:S04]  /*10280*/  @P2 SHF.R.U32.HI R7, RZ, R2, R3 ;  /* 0x00000002ff072219 */ /* 0x001fc80000011603 */
[----:B------:R-:W-:Y:S01]  /*10290*/  @P0 SHF.R.S32.HI R9, RZ, 0x1f, R7 ;  /* 0x0000001fff090819 */ /* 0x000fe20000011407 */
[C---:B----4-:R-:W-:Y:S02]  /*102a0*/  @P0 IMAD R0, R4.reuse, R10, RZ ;  /* 0x0000000a04000224 */ /* 0x050fe400078e02ff */
[----:B-1----:R-:W-:Y:S02]  /*102b0*/  @P1 IMAD R4, R4, R12, RZ ;  /* 0x0000000c04041224 */ /* 0x002fe400078e02ff */
[C---:B--2---:R-:W-:Y:S02]  /*102c0*/  @P0 IMAD R11, R5.reuse, R11, R0 ;  /* 0x0000000b050b0224 */ /* 0x044fe400078e0200 */
[----:B------:R-:W-:-:S04]  /*102d0*/  @P0 IMAD.WIDE.U32 R2, R5, R10, RZ ;  /* 0x0000000a05020225 */ /* 0x000fc800078e00ff */
[----:B------:R-:W-:Y:S01]  /*102e0*/  @P0 IMAD.IADD R3, R3, 0x1, R11 ;  /* 0x0000000103030824 */ /* 0x000fe200078e020b */
[----:B------:R-:W-:Y:S01]  /*102f0*/  @P1 SHF.R.S32.HI R11, RZ, 0x1f, R7 ;  /* 0x0000001fff0b1819 */ /* 0x000fe20000011407 */
[C---:B------:R-:W-:Y:S02]  /*10300*/  @P1 IMAD R13, R5.reuse, R13, R4 ;  /* 0x0000000d050d1224 */ /* 0x040fe400078e0204 */
[----:B------:R-:W-:-:S04]  /*10310*/  @P1 IMAD.WIDE.U32 R4, R5, R12, RZ ;  /* 0x0000000c05041225 */ /* 0x000fc800078e00ff */
[----:B---3--:R-:W-:Y:S02]  /*10320*/  @P0 IMAD R0, R9, R14, RZ ;  /* 0x0000000e09000224 */ /* 0x008fe400078e02ff */
        /* <DEDUP_REMOVED lines=17> */
[----:B------:R-:W-:Y:S01]  /*10440*/  IADD3 R2, R234, 0x11f, -R227 ;  /* 0x0000011fea027810 */ /* 0x000fe20007ffe8e3 */
[----:B------:R-:W3:Y:S02]  /*10450*/  @P2 LDC R6, c[0x0][0x430] ;  /* 0x00010c00ff062b82 */ /* 0x000ee40000000800 */
[----:B------:R4:W2:Y:S02]  /*10460*/  @P0 LDG.E R3, desc[UR54][R4.64] ;  /* 0x0000003604030981 */ /* 0x0008a4000c1e1900 */
[----:B------:R-:W-:-:S04]  /*10470*/  IMAD R2, R225, 0x80, R2 ;  /* 0x00000080e1027824 */ /* 0x000fc800078e0202 */
[----:B------:R-:W-:-:S05]  /*10480*/  IMAD.HI R2, R2, 0x66666667, RZ ;  /* 0x6666666702027827 */ /* 0x000fca00078e02ff */
[----:B------:R-:W-:-:S04]  /*10490*/  SHF.R.U32.HI R7, RZ, 0x1f, R2 ;  /* 0x0000001fff077819 */ /* 0x000fc80000011602 */
[----:B------:R-:W-:-:S04]  /*104a0*/  LEA.HI.SX32 R7, R2, R7, 0x1a ;  /* 0x0000000702077211 */ /* 0x000fc800078fd2ff */
[----:B------:R-:W-:-:S04]  /*104b0*/  VIMNMX R105, R158, R7, PT ;  /* 0x000000079e697248 */ /* 0x000fc80003fe0100 */
[----:B------:R-:W-:Y:S01]  /*104c0*/  ISETP.GE.AND P1, PT, R105, 0x1, PT ;  /* 0x000000016900780c */ /* 0x000fe20003f26270 */
[----:B0-----:R-:W-:Y:S01]  /*104d0*/  @P2 IMAD.HI.U32 R11, R226, R11, RZ ;  /* 0x0000000be20b2227 */ /* 0x001fe200078e00ff */
[----:B------:R-:W-:Y:S02]  /*104e0*/  PLOP3.LUT P0, PT, PT, PT, PT, 0x80, 0x0 ;  /* 0x000000000000781c */ /* 0x000fe40003f0f070 */
[----:B------:R-:W-:Y:S02]  /*104f0*/  CS2R R120, SRZ ;  /* 0x0000000000787805 */ /* 0x000fe4000001ff00 */
[----:B------:R-:W-:Y:S01]  /*10500*/  CS2R R34, SRZ ;  /* 0x0000000000227805 */ /* 0x000fe2000001ff00 */
[----:B------:R-:W-:Y:S01]  /*10510*/  IMAD.MOV.U32 R119, RZ, RZ, RZ ;  /* 0x000000ffff777224 */ /* 0x000fe200078e00ff */
[----:B---3--:R-:W-:Y:S02]  /*10520*/  @P2 SHF.R.U32.HI R226, RZ, R6, R11 ;  /* 0x00000006ffe22219 */ /* 0x008fe4000001160b */
        /* <DEDUP_REMOVED lines=28> */
[----:B-1----:R-:W-:Y:S02]  /*106f0*/  CS2R R8, SRZ ;  /* 0x0000000000087805 */ /* 0x002fe4000001ff00 */
[----:B------:R-:W-:Y:S02]  /*10700*/  CS2R R30, SRZ ;  /* 0x00000000001e7805 */ /* 0x000fe4000001ff00 */
[----:B------:R-:W-:Y:S02]  /*10710*/  CS2R R108, SRZ ;  /* 0x00000000006c7805 */ /* 0x000fe4000001ff00 */
[----:B------:R-:W-:Y:S02]  /*10720*/  CS2R R12, SRZ ;  /* 0x00000000000c7805 */ /* 0x000fe4000001ff00 */
[----:B------:R-:W-:Y:S02]  /*10730*/  CS2R R24, SRZ ;  /* 0x0000000000187805 */ /* 0x000fe4000001ff00 */
[----:B------:R-:W-:-:S02]  /*10740*/  CS2R R6, SRZ ;  /* 0x0000000000067805 */ /* 0x000fc4000001ff00 */
[----:B------:R-:W-:Y:S02]  /*10750*/  MOV R104, RZ ;  /* 0x000000ff00687202 */ /* 0x000fe40000000f00 */
[----:B------:R-:W-:Y:S01]  /*10760*/  CS2R R36, SRZ ;  /* 0x0000000000247805 */ /* 0x000fe2000001ff00 */
[----:B------:R-:W-:Y:S01]  /*10770*/  IMAD.MOV.U32 R55, RZ, RZ, RZ ;  /* 0x000000ffff377224 */ /* 0x000fe200078e00ff */
        /* <DEDUP_REMOVED lines=11> */
[----:B----4-:R-:W-:Y:S01]  /*10830*/  CS2R R4, SRZ ;  /* 0x0000000000047805 */ /* 0x010fe2000001ff00 */
[----:B------:R-:W-:-:S02]  /*10840*/  IMAD.MOV.U32 R129, RZ, RZ, RZ ;  /* 0x000000ffff817224 */ /* 0x000fc400078e00ff */
[----:B--2---:R-:W-:-:S04]  /*10850*/  FMUL.FTZ R0, R3, R0 ;  /* 0x0000000003007220 */ /* 0x004fc80000410000 */
[----:B------:R-:W-:Y:S01]  /*10860*/  FMUL.FTZ R2, R0, UR4 ;  /* 0x0000000400027c20 */ /* 0x000fe20008410000 */
[----:B------:R-:W-:Y:S06]  /*10870*/  @!P1 BRA `(.L_x_5087) ;  /* 0x0000013000409947 */ /* 0x000fec0003800000 */
[----:B------:R-:W-:-:S03]  /*10880*/  UMOV UR4, 0xffffffff ;  /* 0xffffffff00047882 */ /* 0x000fc60000000000 */
[----:B------:R-:W-:Y:S05]  /*10890*/  BRA.DIV UR4, `(.L_x_5088) ;  /* 0x000001de042c7947 */ /* 0x000fea000b800000 */
[----:B------:R-:W0:Y:S02]  /*108a0*/  S2R R0, SR_TID.X ;  /* 0x0000000000007919 */ /* 0x000e240000002100 */
[C---:B0-----:R-:W-:Y:S02]  /*108b0*/  VIADD R3, R0.reuse, 0xffffff80 ;  /* 0xffffff8000037836 */ /* 0x041fe40000000000 */
[----:B------:R-:W-:-:S05]  /*108c0*/  VIADD R0, R0, 0xffffff80 ;  /* 0xffffff8000007836 */ /* 0x000fca0000000000 */
[----:B------:R-:W-:-:S04]  /*108d0*/  SHF.R.S32.HI R0, RZ, 0x1f, R0 ;  /* 0x0000001fff007819 */ /* 0x000fc80000011400 */
[----:B------:R-:W-:-:S04]  /*108e0*/  LEA.HI R0, R0, R3, RZ, 0x7 ;  /* 0x0000000300007211 */ /* 0x000fc800078f38ff */
[----:B------:R-:W-:-:S05]  /*108f0*/  SHF.R.S32.HI R0, RZ, 0x7, R0 ;  /* 0x00000007ff007819 */ /* 0x000fca0000011400 */
[----:B------:R0:W1:Y:S02]  /*10900*/  SHFL.IDX PT, R224, R0, RZ, 0x1f ;  /* 0x00001fff00e07589 */ /* 0x00006400000e0000 */
.L_x_5324:
        /* <DEDUP_REMOVED lines=25> */
.L_x_5089:
        /* <DEDUP_REMOVED lines=8> */
[----:B------:R0:W1:Y:S03]  /*10b20*/  SYNCS.PHASECHK.TRANS64.TRYWAIT P0, [R16+URZ+0x33400], R3 ;  /* 0x03340003100075a7 */ /* 0x000066000800017f */
[----:B-1----:R-:W-:Y:S05]  /*10b30*/  @!P0 NANOSLEEP.SYNCS 0x989680 ;  /* 0x009896800000895d */ /* 0x002fea0003900000 */
[----:B------:R-:W1:Y:S01]  /*10b40*/  @!P0 SYNCS.PHASECHK.TRANS64 P0, [R16+URZ+0x33400], R3 ;  /* 0x03340003100085a7 */ /* 0x000e62000800007f */
[----:B------:R-:W-:Y:S04]  /*10b50*/  BSSY B0, `(.L_x_5091) ;  /* 0x0000006000007945 */ /* 0x000fe80003800000 */
[----:B-1----:R-:W-:Y:S05]  /*10b60*/  @P0 BRA `(.L_x_5092) ;  /* 0x0000000000100947 */ /* 0x002fea0003800000 */
.L_x_5093:
[----:B-1----:R1:W2:Y:S02]  /*10b70*/  SYNCS.PHASECHK.TRANS64.TRYWAIT P0, [R16+URZ+0x33400], R3 ;  /* 0x03340003100075a7 */ /* 0x0022a4000800017f */
[----:B--2---:R-:W-:Y:S05]  /*10b80*/  @!P0 NANOSLEEP.SYNCS 0x989680 ;  /* 0x009896800000895d */ /* 0x004fea0003900000 */
[----:B------:R-:W2:Y:S02]  /*10b90*/  @!P0 SYNCS.PHASECHK.TRANS64 P0, [R16+URZ+0x33400], R3 ;  /* 0x03340003100085a7 */ /* 0x000ea4000800007f */
[----:B--2---:R-:W-:Y:S05]  /*10ba0*/  @!P0 BRA `(.L_x_5093) ;  /* 0xfffffffc00f08947 */ /* 0x004fea000383ffff */
.L_x_5092:
[----:B------:R-:W-:Y:S05]  /*10bb0*/  BSYNC B0 ;  /* 0x0000000000007941 */ /* 0x000fea0003800000 */
.L_x_5091:
[----:B------:R-:W-:Y:S05]  /*10bc0*/  BRA `(.L_x_5094) ;  /* 0x00000070001c7947 */ /* 0x000fea0003800000 */
.L_x_5090:
[----:B------:R-:W-:Y:S01]  /*10bd0*/  ULOP3.LUT UP0, URZ, UR52, 0x1bf, URZ, 0xc0, !UPT ;  /* 0x000001bf343f7892 */ /* 0x000fe2000f80c03f */
[----:B-----5:R-:W-:Y:S01]  /*10be0*/  SHF.R.S32.HI R0, RZ, 0x1f, R144 ;  /* 0x0000001fff007819 */ /* 0x020fe20000011490 */
[----:B------:R-:W-:Y:S01]  /*10bf0*/  ULDC.64 UR4, c[0x0][0x3d8] ;  /* 0x0000f60000047ab9 */ /* 0x000fe20000000a00 */
[----:B------:R-:W-:Y:S01]  /*10c00*/  ULDC.64 UR6, c[0x0][0x3e8] ;  /* 0x0000fa0000067ab9 */ /* 0x000fe20000000a00 */
[----:B------:R-:W-:Y:S01]  /*10c10*/  IMAD.WIDE.U32 R46, R144, UR4, RZ ;  /* 0x00000004902e7c25 */ /* 0x000fe2000f8e00ff */
[----:B------:R-:W-:Y:S02]  /*10c20*/  SHF.R.S32.HI R48, RZ, 0x1f, R19 ;  /* 0x0000001fff307819 */ /* 0x000fe40000011413 */
[----:B------:R-:W-:Y:S01]  /*10c30*/  PLOP3.LUT P0, PT, PT, PT, UP0, 0x80, 0x0 ;  /* 0x000000000000781c */ /* 0x000fe20003f0f008 */
[C---:B------:R-:W-:Y:S01]  /*10c40*/  IMAD R3, R0.reuse, UR4, RZ ;  /* 0x0000000400037c24 */ /* 0x040fe2000f8e02ff */
[----:B------:R-:W-:Y:S01]  /*10c50*/  SHF.R.S32.HI R57, RZ, 0x1f, R18 ;  /* 0x0000001fff397819 */ /* 0x000fe20000011412 */
[----:B------:R-:W-:-:S02]  /*10c60*/  IMAD R5, R0, UR6, RZ ;  /* 0x0000000600057c24 */ /* 0x000fc4000f8e02ff */
[C---:B------:R-:W-:Y:S02]  /*10c70*/  IMAD R3, R144.reuse, UR5, R3 ;  /* 0x0000000590037c24 */ /* 0x040fe4000f8e0203 */
[C---:B------:R-:W-:Y:S02]  /*10c80*/  IMAD R5, R144.reuse, UR7, R5 ;  /* 0x0000000790057c24 */ /* 0x040fe4000f8e0205 */
[----:B------:R-:W-:-:S04]  /*10c90*/  IMAD.WIDE.U32 R144, R144, UR6, RZ ;  /* 0x0000000690907c25 */ /* 0x000fc8000f8e00ff */
[----:B------:R-:W-:Y:S02]  /*10ca0*/  IMAD.IADD R51, R3, 0x1, R47 ;  /* 0x0000000103337824 */ /* 0x000fe400078e022f */
[----:B------:R-:W-:Y:S01]  /*10cb0*/  IMAD.IADD R49, R5, 0x1, R145 ;  /* 0x0000000105317824 */ /* 0x000fe200078e0291 */
        /* <DEDUP_REMOVED lines=16> */
[----:B-1----:R-:W-:Y:S05]  /*10dc0*/  CALL.ABS.NOINC R14 ;  /* 0x000000000e007343 */ /* 0x002fea0003c00000 */
.L_x_5095:
[----:B------:R-:W0:Y:S01]  /*10dd0*/  LDC.64 R12, c[0x0][0x3d8] ;  /* 0x0000f600ff0c7b82 */ /* 0x000e220000000a00 */
[----:B------:R-:W-:Y:S01]  /*10de0*/  SHF.R.S32.HI R3, RZ, 0x1f, R225 ;  /* 0x0000001fff037819 */ /* 0x000fe200000114e1 */
[----:B------:R-:W-:Y:S01]  /*10df0*/  ULDC.U8 UR4, c[0x0][0x3f0] ;  /* 0x0000fc0000047ab9 */ /* 0x000fe20000000000 */
[----:B------:R-:W-:Y:S01]  /*10e00*/  BSSY B0, `(.L_x_5096) ;  /* 0x00006db000007945 */ /* 0x000fe20003800000 */
[----:B------:R-:W-:-:S04]  /*10e10*/  ISETP.NE.AND P0, PT, RZ, UR4, PT ;  /* 0x00000004ff007c0c */ /* 0x000fc8000bf05270 */
        /* <DEDUP_REMOVED lines=18> */
[----:B------:R-:W-:Y:S01]  /*10f40*/  BSSY B1, `(.L_x_5098) ;  /* 0x0000052000017945 */ /* 0x000fe20003800000 */
[----:B------:R-:W-:Y:S02]  /*10f50*/  LEA R3, R225, R23, 0x7 ;  /* 0x00000017e1037211 */ /* 0x000fe400078e38ff */
        /* <DEDUP_REMOVED lines=23> */
[----:B------:R-:W-:Y:S01]  /*110d0*/  SHF.R.S32.HI R54, RZ, 0x1f, R23 ;  /* 0x0000001fff367819 */ /* 0x000fe20000011417 */
[----:B------:R-:W-:Y:S01]  /*110e0*/  IMAD.MOV.U32 R8, RZ, RZ, R19 ;  /* 0x000000ffff087224 */ /* 0x000fe200078e0013 */
[----:B------:R-:W-:Y:S01]  /*110f0*/  ULDC UR4, c[0x0][0x3d4] ;  /* 0x0000f50000047ab9 */ /* 0x000fe20000000800 */
[----:B------:R-:W-:Y:S01]  /*11100*/  IMAD.MOV.U32 R9, RZ, RZ, R48 ;  /* 0x000000ffff097224 */ /* 0x000fe200078e0030 */
[----:B------:R-:W-:Y:S01]  /*11110*/  ULDC.64 UR6, c[0x0][0x3c8] ;  /* 0x0000f20000067ab9 */ /* 0x000fe20000000a00 */
[CC--:B------:R-:W-:Y:S01]  /*11120*/  IMAD R0, R54.reuse, R12.reuse, RZ ;  /* 0x0000000c36007224 */ /* 0x0c0fe200078e02ff */
[----:B------:R-:W-:Y:S01]  /*11130*/  ULDC.64 UR8, c[0x0][0x3e0] ;  /* 0x0000f80000087ab9 */ /* 0x000fe20000000a00 */
[C---:B------:R-:W-:Y:S01]  /*11140*/  IMAD.WIDE.U32 R14, R23.reuse, R12, R8 ;  /* 0x0000000c170e7225 */ /* 0x040fe200078e0008 */
[----:B------:R-:W-:Y:S02]  /*11150*/  CS2R R42, SRZ ;  /* 0x00000000002a7805 */ /* 0x000fe4000001ff00 */
[----:B------:R-:W-:Y:S01]  /*11160*/  CS2R R40, SRZ ;  /* 0x0000000000287805 */ /* 0x000fe2000001ff00 */
[----:B------:R-:W-:Y:S01]  /*11170*/  IMAD R21, R23, R13, R0 ;  /* 0x0000000d17157224 */ /* 0x000fe200078e0200 */
[----:B------:R-:W-:Y:S01]  /*11180*/  IADD3 R14, P2, P5, R53, R46, R14 ;  /* 0x0000002e350e7210 */ /* 0x000fe20007d5e00e */
[----:B------:R-:W-:-:S02]  /*11190*/  IMAD R0, R54, R10, RZ ;  /* 0x0000000a36007224 */ /* 0x000fc400078e02ff */
[----:B------:R-:W-:Y:S02]  /*111a0*/  IMAD.IADD R21, R15, 0x1, R21 ;  /* 0x000000010f157824 */ /* 0x000fe400078e0215 */
[----:B------:R-:W-:-:S04]  /*111b0*/  IMAD.WIDE.U32 R8, R23, R10, R8 ;  /* 0x0000000a17087225 */ /* 0x000fc800078e0008 */
[----:B------:R-:W-:Y:S01]  /*111c0*/  IMAD R15, R23, R11, R0 ;  /* 0x0000000b170f7224 */ /* 0x000fe200078e0200 */
[----:B------:R-:W-:Y:S01]  /*111d0*/  IADD3 R46, P3, P4, R55, R144, R8 ;  /* 0x00000090372e7210 */ /* 0x000fe20007c7e008 */
[C---:B------:R-:W-:Y:S01]  /*111e0*/  VIADD R20, R19.reuse, 0x20 ;  /* 0x0000002013147836 */ /* 0x040fe20000000000 */
[----:B------:R-:W-:Y:S01]  /*111f0*/  IADD3 R8, R19, 0x10, RZ ;  /* 0x0000001013087810 */ /* 0x000fe20007ffe0ff */
[----:B------:R-:W-:Y:S02]  /*11200*/  IMAD.IADD R0, R9, 0x1, R15 ;  /* 0x0000000109007824 */ /* 0x000fe400078e020f */
[C---:B------:R-:W-:Y:S01]  /*11210*/  VIADD R9, R19.reuse, 0x30 ;  /* 0x0000003013097836 */ /* 0x040fe20000000000 */
[----:B------:R-:W-:Y:S02]  /*11220*/  ISETP.GE.AND P1, PT, R8, UR4, PT ;  /* 0x0000000408007c0c */ /* 0x000fe4000bf26270 */
[----:B------:R-:W-:Y:S02]  /*11230*/  IADD3.X R0, R52, R49, R0, P3, P4 ;  /* 0x0000003134007210 */ /* 0x000fe40001fe8400 */
[----:B------:R-:W-:-:S02]  /*11240*/  ISETP.GE.AND P4, PT, R19, UR4, PT ;  /* 0x0000000413007c0c */ /* 0x000fc4000bf86270 */
[----:B------:R-:W-:Y:S02]  /*11250*/  IADD3.X R8, R50, R51, R21, P2, P5 ;  /* 0x0000003332087210 */ /* 0x000fe400017ea415 */
[----:B------:R-:W-:Y:S02]  /*11260*/  IADD3 R14, P3, R14, UR6, RZ ;  /* 0x000000060e0e7c10 */ /* 0x000fe4000ff7e0ff */
[----:B------:R-:W-:Y:S02]  /*11270*/  IADD3 R46, P5, R46, UR8, RZ ;  /* 0x000000082e2e7c10 */ /* 0x000fe4000ffbe0ff */
[----:B------:R-:W-:Y:S01]  /*11280*/  ISETP.GE.AND P2, PT, R20, UR4, PT ;  /* 0x0000000414007c0c */ /* 0x000fe2000bf46270 */
[C---:B------:R-:W-:Y:S01]  /*11290*/  VIADD R20, R19.reuse, 0x40 ;  /* 0x0000004013147836 */ /* 0x040fe20000000000 */
        /* <DEDUP_REMOVED lines=28> */
.L_x_5099:
[----:B------:R-:W-:Y:S05]  /*11460*/  BSYNC B1 ;  /* 0x0000000000017941 */ /* 0x000fea0003800000 */
.L_x_5098:
[----:B------:R-:W-:Y:S01]  /*11470*/  IMAD R0, R45, R12, RZ ;  /* 0x0000000c2d007224 */ /* 0x000fe200078e02ff */
[----:B------:R-:W-:Y:S01]  /*11480*/  ULDC.64 UR4, c[0x0][0x3c8] ;  /* 0x0000f20000047ab9 */ /* 0x000fe20000000a00 */
[----:B------:R-:W-:Y:S01]  /*11490*/  IMAD.WIDE.U32 R6, R3, R10, R6 ;  /* 0x0000000a03067225 */ /* 0x000fe200078e0006 */
        /* <DEDUP_REMOVED lines=11> */
.L_x_5327:
[----:B------:R-:W-:-:S03]  /*11550*/  UMOV UR4, 0xffffffff ;  /* 0xffffffff00047882 */ /* 0x000fc60000000000 */
[----:B------:R-:W-:Y:S05]  /*11560*/  BRA.DIV UR4, `(.L_x_5101) ;  /* 0x000001d204607947 */ /* 0x000fea000b800000 */
.L_x_5330:
[----:B------:R-:W-:-:S03]  /*11570*/  UMOV UR4, 0xffffffff ;  /* 0xffffffff00047882 */ /* 0x000fc60000000000 */
[----:B------:R-:W-:Y:S05]  /*11580*/  BRA.DIV UR4, `(.L_x_5102) ;  /* 0x000001d204807947 */ /* 0x000fea000b800000 */
.L_x_5333:
[----:B------:R-:W-:-:S03]  /*11590*/  UMOV UR4, 0xffffffff ;  /* 0xffffffff00047882 */ /* 0x000fc60000000000 */
[----:B------:R-:W-:Y:S05]  /*115a0*/  BRA.DIV UR4, `(.L_x_5103) ;  /* 0x000001d204a07947 */ /* 0x000fea000b800000 */
.L_x_5336:
        /* <DEDUP_REMOVED lines=8> */
.L_x_5337:
[----:B------:R-:W-:Y:S05]  /*11630*/  BSYNC B1 ;  /* 0x0000000000017941 */ /* 0x000fea0003800000 */
.L_x_5104:
[----:B------:R-:W-:Y:S05]  /*11640*/  @P0 BRA `(.L_x_5106) ;  /* 0x0000006400580947 */ /* 0x000fea0003800000 */
[----:B------:R-:W2:Y:S01]  /*11650*/  LDC R0, c[0x0][0x3d4] ;  /* 0x0000f500ff007b82 */ /* 0x000ea20000000800 */
[----:B------:R-:W-:Y:S01]  /*11660*/  LOP3.LUT R4, R228, 0x10, R18, 0xf8, !PT ;  /* 0x00000010e4047812 */ /* 0x000fe200078ef812 */
[C---:B-1----:R-:W-:Y:S01]  /*11670*/  VIADD R3, R19.reuse, 0x10 ;  /* 0x0000001013037836 */ /* 0x042fe20000000000 */
[C---:B------:R-:W-:Y:S01]  /*11680*/  IADD3 R5, R19.reuse, 0x20, RZ ;  /* 0x0000002013057810 */ /* 0x040fe20007ffe0ff */
[C---:B------:R-:W-:Y:S01]  /*11690*/  VIADD R7, R19.reuse, 0x30 ;  /* 0x0000003013077836 */ /* 0x040fe20000000000 */
[----:B------:R-:W-:Y:S01]  /*116a0*/  LOP3.LUT R4, R4, R229, RZ, 0x3c, !PT ;  /* 0x000000e504047212 */ /* 0x000fe200078e3cff */
[----:B------:R-:W-:Y:S01]  /*116b0*/  VIADD R11, R19, 0x50 ;  /* 0x00000050130b7836 */ /* 0x000fe20000000000 */
[----:B------:R-:W-:Y:S01]  /*116c0*/  BSSY B1, `(.L_x_5107) ;  /* 0x0000083000017945 */ /* 0x000fe20003800000 */
[----:B------:R-:W-:Y:S02]  /*116d0*/  LOP3.LUT P5, RZ, R235, 0x2, RZ, 0xc0, !PT ;  /* 0x00000002ebff7812 */ /* 0x000fe400078ac0ff */
[----:B------:R-:W-:Y:S01]  /*116e0*/  IMAD.IADD R4, R230, 0x1, R4 ;  /* 0x00000001e6047824 */ /* 0x000fe200078e0204 */
[----:B--2---:R-:W-:-:S02]  /*116f0*/  ISETP.GE.AND P6, PT, R19, R0, PT ;  /* 0x000000001300720c */ /* 0x004fc40003fc6270 */
[-C--:B------:R-:W-:Y:S01]  /*11700*/  ISETP.GE.AND P1, PT, R5, R0.reuse, PT ;  /* 0x000000000500720c */ /* 0x080fe20003f26270 */
[----:B------:R-:W-:Y:S01]  /*11710*/  VIADD R5, R19, 0x40 ;  /* 0x0000004013057836 */ /* 0x000fe20000000000 */
[-C--:B------:R-:W-:Y:S01]  /*11720*/  ISETP.GE.AND P0, PT, R3, R0.reuse, PT ;  /* 0x000000000300720c */ /* 0x080fe20003f06270 */
[----:B------:R-:W-:Y:S01]  /*11730*/  IMAD.IADD R3, R16, 0x1, R4 ;  /* 0x0000000110037824 */ /* 0x000fe200078e0204 */
[-C--:B------:R-:W-:Y:S02]  /*11740*/  ISETP.GE.AND P2, PT, R7, R0.reuse, PT ;  /* 0x000000000700720c */ /* 0x080fe40003f46270 */
[-C--:B------:R-:W-:Y:S02]  /*11750*/  ISETP.GE.AND P3, PT, R5, R0.reuse, PT ;  /* 0x000000000500720c */ /* 0x080fe40003f66270 */
[----:B------:R-:W-:Y:S01]  /*11760*/  ISETP.GE.AND P4, PT, R11, R0, PT ;  /* 0x000000000b00720c */ /* 0x000fe20003f86270 */
[----:B------:R-:W-:Y:S02]  /*11770*/  VIADD R0, R3, 0x20 ;  /* 0x0000002003007836 */ /* 0x000fe40000000000 */
[----:B------:R-:W-:Y:S10]  /*11780*/  @P6 BRA `(.L_x_5108) ;  /* 0x0000000400d86947 */ /* 0x000ff40003800000 */
[----:B------:R-:W1:Y:S01]  /*11790*/  LDS.128 R4, [R3+0x1e200] ;  /* 0x01e2000003047984 */ /* 0x000e620000000c00 */
[----:B-----5:R-:W-:Y:S02]  /*117a0*/  SHF.R.U32.HI R10, RZ, 0x8, R42 ;  /* 0x00000008ff0a7819 */ /* 0x020fe4000001162a */
[----:B------:R-:W-:Y:S02]  /*117b0*/  SHF.R.U32.HI R12, RZ, 0x8, R43 ;  /* 0x00000008ff0c7819 */ /* 0x000fe4000001162b */
[----:B------:R-:W-:Y:S02]  /*117c0*/  LOP3.LUT R11, R42, 0xff, RZ, 0xc0, !PT ;  /* 0x000000ff2a0b7812 */ /* 0x000fe400078ec0ff */
[----:B------:R-:W-:Y:S02]  /*117d0*/  LOP3.LUT R13, R43, 0xff, RZ, 0xc0, !PT ;  /* 0x000000ff2b0d7812 */ /* 0x000fe400078ec0ff */
[----:B------:R-:W-:Y:S02]  /*117e0*/  LOP3.LUT R10, R10, 0xff, RZ, 0xc0, !PT ;  /* 0x000000ff0a0a7812 */ /* 0x000fe400078ec0ff */
[----:B------:R-:W-:-:S02]  /*117f0*/  LOP3.LUT R12, R12, 0xff, RZ, 0xc0, !PT ;  /* 0x000000ff0c0c7812 */ /* 0x000fc400078ec0ff */
[----:B0-----:R-:W-:Y:S02]  /*11800*/  SHF.R.U32.HI R14, RZ, 0x8, R41 ;  /* 0x00000008ff0e7819 */ /* 0x001fe40000011629 */
[----:B------:R-:W-:Y:S02]  /*11810*/  PRMT R11, R10, 0x7604, R11 ;  /* 0x000076040a0b7816 */ /* 0x000fe4000000000b */
[----:B------:R-:W-:Y:S02]  /*11820*/  PRMT R12, R12, 0x7604, R13 ;  /* 0x000076040c0c7816 */ /* 0x000fe4000000000d */
[----:B------:R-:W-:Y:S02]  /*11830*/  SHF.R.U32.HI R13, RZ, 0x10, R43 ;  /* 0x00000010ff0d7819 */ /* 0x000fe4000001162b */
[----:B------:R-:W-:Y:S02]  /*11840*/  SHF.R.U32.HI R10, RZ, 0x8, R40 ;  /* 0x00000008ff0a7819 */ /* 0x000fe40000011628 */
[----:B------:R-:W-:Y:S01]  /*11850*/  LOP3.LUT R45, R41, 0xff, RZ, 0xc0, !PT ;  /* 0x000000ff292d7812 */ /* 0x000fe200078ec0ff */
[----:B------:R-:W-:Y:S01]  /*11860*/  IMAD.U32 R13, R13, 0x10000, RZ ;  /* 0x000100000d0d7824 */ /* 0x000fe200078e00ff */
[----:B------:R-:W-:-:S02]  /*11870*/  LOP3.LUT R14, R14, 0xff, RZ, 0xc0, !PT ;  /* 0x000000ff0e0e7812 */ /* 0x000fc400078ec0ff */
[----:B------:R-:W-:Y:S02]  /*11880*/  SHF.R.U32.HI R46, RZ, 0x10, R41 ;  /* 0x00000010ff2e7819 */ /* 0x000fe40000011629 */
[----:B------:R-:W-:Y:S02]  /*11890*/  LOP3.LUT R15, R40, 0xff, RZ, 0xc0, !PT ;  /* 0x000000ff280f7812 */ /* 0x000fe400078ec0ff */
[----:B------:R-:W-:Y:S02]  /*118a0*/  LOP3.LUT R10, R10, 0xff, RZ, 0xc0, !PT ;  /* 0x000000ff0a0a7812 */ /* 0x000fe400078ec0ff */
[----:B------:R-:W-:Y:S02]  /*118b0*/  PRMT R14, R14, 0x7604, R45 ;  /* 0x000076040e0e7816 */ /* 0x000fe4000000002d */
[----:B------:R-:W-:Y:S02]  /*118c0*/  SHF.L.U32 R45, R46, 0x10, RZ ;  /* 0x000000102e2d7819 */ /* 0x000fe400000006ff */
        /* <DEDUP_REMOVED lines=9> */
[----:B------:R-:W-:Y:S02]  /*11960*/  LOP3.LUT R45, R45, 0xff000000, R40, 0xf8, !PT ;  /* 0xff0000002d2d7812 */ /* 0x000fe400078ef828 */
[----:B------:R-:W-:Y:S01]  /*11970*/  F2FP.F16.E4M3.UNPACK_B R43, R47 ;  /* 0x0000002fff2b723e */ /* 0x000fe200020006ff */
[--C-:B------:R-:W-:Y:S01]  /*11980*/  HADD2.F32 R13, -RZ, R10.reuse.H0_H0 ;  /* 0x2000000aff0d7230 */ /* 0x100fe20000004100 */
[----:B------:R-:W-:Y:S01]  /*11990*/  F2FP.F16.E4M3.UNPACK_B R40, R42 ;  /* 0x0000002aff28723e */ /* 0x000fe200020006ff */
[----:B------:R-:W-:Y:S01]  /*119a0*/  HADD2.F32 R10, -RZ, R10.H1_H1 ;  /* 0x3000000aff0a7230 */ /* 0x000fe20000004100 */
[----:B------:R-:W-:Y:S01]  /*119b0*/  F2FP.F16.E4M3.UNPACK_B R12, R6 ;  /* 0x00000006ff0c723e */ /* 0x000fe200020006ff */
[--C-:B------:R-:W-:Y:S01]  /*119c0*/  HADD2.F32 R46, -RZ, R43.reuse.H1_H1 ;  /* 0x3000002bff2e7230 */ /* 0x100fe20000004100 */
[----:B------:R-:W-:Y:S01]  /*119d0*/  F2FP.F16.E4M3.UNPACK_B R11, R5.H1 ;  /* 0x00000005ff0b723e */ /* 0x000fe200030006ff */
[----:B------:R-:W-:Y:S01]  /*119e0*/  HADD2.F32 R41, -RZ, R40.H1_H1 ;  /* 0x30000028ff297230 */ /* 0x000fe20000004100 */
[----:B------:R-:W-:Y:S01]  /*119f0*/  F2FP.F16.E4M3.UNPACK_B R14, R7 ;  /* 0x00000007ff0e723e */ /* 0x000fe200020006ff */
[----:B------:R-:W-:-:S02]  /*11a00*/  HADD2.F32 R43, -RZ, R43.H0_H0 ;  /* 0x2000002bff2b7230 */ /* 0x000fc40000004100 */
[CC--:B------:R-:W-:Y:S01]  /*11a10*/  FMUL.FTZ R48, R10.reuse, R46.reuse ;  /* 0x0000002e0a307220 */ /* 0x0c0fe20000410000 */
        /* <DEDUP_REMOVED lines=41> */
[----:B------:R-:W-:Y:S01]  /*11cb0*/  HADD2.F32 R41, -RZ, R13.H0_H0 ;  /* 0x2000000dff297230 */ /* 0x000fe20000004100 */
[----:B------:R-:W-:Y:S01]  /*11cc0*/  F2FP.SATFINITE.E4M3.F32.PACK_AB_MERGE_C R47, R47, R52, RZ ;  /* 0x000000342f2f723e */ /* 0x000fe200048070ff */
        /* <DEDUP_REMOVED lines=11> */
[----:B------:R-:W-:Y:S02]  /*11d80*/  HADD2.F32 R6, -RZ, R15.H1_H1 ;  /* 0x3000000fff067230 */ /* 0x000fe40000004100 */
        /* <DEDUP_REMOVED lines=22> */
.L_x_5108:
[----:B------:R-:W-:Y:S05]  /*11ef0*/  BSYNC B1 ;  /* 0x0000000000017941 */ /* 0x000fea0003800000 */
.L_x_5107:
[----:B------:R-:W-:Y:S01]  /*11f00*/  BSSY B1, `(.L_x_5109) ;  /* 0x000007d000017945 */ /* 0x000fe20003800000 */
[----:B------:R-:W-:-:S03]  /*11f10*/  @P5 VIADD R0, R3, 0xffffffe0 ;  /* 0xffffffe003005836 */ /* 0x000fc60000000000 */
[----:B------:R-:W-:Y:S05]  /*11f20*/  @P0 BRA `(.L_x_5110) ;  /* 0x0000000400e80947 */ /* 0x000fea0003800000 */
[----:B-1----:R-:W1:Y:S01]  /*11f30*/  LDS.128 R4, [R0+0x1e200] ;  /* 0x01e2000000047984 */ /* 0x002e620000000c00 */
[----:B-----5:R-:W-:Y:S02]  /*11f40*/  SHF.R.U32.HI R11, RZ, 0x8, R36 ;  /* 0x00000008ff0b7819 */ /* 0x020fe40000011624 */
[----:B------:R-:W-:Y:S02]  /*11f50*/  SHF.R.U32.HI R13, RZ, 0x8, R37 ;  /* 0x00000008ff0d7819 */ /* 0x000fe40000011625 */
[----:B------:R-:W-:Y:S02]  /*11f60*/  SHF.R.U32.HI R41, RZ, 0x8, R39 ;  /* 0x00000008ff297819 */ /* 0x000fe40000011627 */
[----:B0-----:R-:W-:Y:S02]  /*11f70*/  SHF.R.U32.HI R15, RZ, 0x8, R38 ;  /* 0x00000008ff0f7819 */ /* 0x001fe40000011626 */
        /* <DEDUP_REMOVED lines=41> */
[-C--:B------:R-:W-:Y:S01]  /*12210*/  FMUL.FTZ R45, R10, R38.reuse ;  /* 0x000000260a2d7220 */ /* 0x080fe20000410000 */
        /* <DEDUP_REMOVED lines=8> */
[----:B------:R-:W-:Y:S01]  /*122a0*/  FMUL.FTZ R42, R5, R37 ;  /* 0x00000025052a7220 */ /* 0x000fe20000410000 */
        /* <DEDUP_REMOVED lines=66> */
.L_x_5110:
[----:B------:R-:W-:Y:S05]  /*126d0*/  BSYNC B1 ;  /* 0x0000000000017941 */ /* 0x000fea0003800000 */
.L_x_5109:
[----:B------:R-:W-:Y:S04]  /*126e0*/  BSSY B1, `(.L_x_5111) ;  /* 0x0000078000017945 */ /* 0x000fe80003800000 */
[----:B------:R-:W-:Y:S05]  /*126f0*/  @P1 BRA `(.L_x_5112) ;  /* 0x0000000400d81947 */ /* 0x000fea0003800000 */
[----:B-12---:R-:W1:Y:S01]  /*12700*/  LDS.128 R4, [R3+0x20200] ;  /* 0x0202000003047984 */ /* 0x006e620000000c00 */
        /* <DEDUP_REMOVED lines=17> */
[----:B------:R-:W-:Y:S01]  /*12820*/  PRMT R14, R14, 0x7604, R37 ;  /* 0x000076040e0e7816 */ /* 0x000fe20000000025 */
[----:B------:R-:W-:Y:S01]  /*12830*/  IMAD.U32 R37, R36, 0x10000, RZ ;  /* 0x0001000024257824 */ /* 0x000fe200078e00ff */
[----:B------:R-:W-:Y:S02]  /*12840*/  PRMT R15, R10, 0x7604, R15 ;  /* 0x000076040a0f7816 */ /* 0x000fe4000000000f */
[----:B------:R-:W-:-:S02]  /*12850*/  LOP3.LUT R11, R11, 0xff0000, R32, 0xf8, !PT ;  /* 0x00ff00000b0b7812 */ /* 0x000fc400078ef820 */
[----:B------:R-:W-:Y:S02]  /*12860*/  LOP3.LUT R13, R12, 0xff0000, R13, 0xf8, !PT ;  /* 0x00ff00000c0d7812 */ /* 0x000fe400078ef80d */
[----:B------:R-:W-:Y:S02]  /*12870*/  LOP3.LUT R39, R14, 0xff0000, R37, 0xf8, !PT ;  /* 0x00ff00000e277812 */ /* 0x000fe400078ef825 */
[----:B------:R-:W-:Y:S02]  /*12880*/  LOP3.LUT R37, R15, 0xff0000, R34, 0xf8, !PT ;  /* 0x00ff00000f257812 */ /* 0x000fe400078ef822 */
[----:B------:R-:W-:Y:S02]  /*12890*/  LOP3.LUT R15, R11, 0xff000000, R32, 0xf8, !PT ;  /* 0xff0000000b0f7812 */ /* 0x000fe400078ef820 */
[----:B------:R-:W-:Y:S02]  /*128a0*/  LOP3.LUT R39, R39, 0xff000000, R35, 0xf8, !PT ;  /* 0xff00000027277812 */ /* 0x000fe400078ef823 */
[----:B------:R-:W-:-:S02]  /*128b0*/  LOP3.LUT R32, R13, 0xff000000, R33, 0xf8, !PT ;  /* 0xff0000000d207812 */ /* 0x000fc400078ef821 */
        /* <DEDUP_REMOVED lines=90> */
.L_x_5112:
[----:B------:R-:W-:Y:S05]  /*12e60*/  BSYNC B1 ;  /* 0x0000000000017941 */ /* 0x000fea0003800000 */
.L_x_5111:
[----:B------:R-:W-:Y:S04]  /*12e70*/  BSSY B1, `(.L_x_5113) ;  /* 0x000007c000017945 */ /* 0x000fe80003800000 */
[----:B------:R-:W-:Y:S05]  /*12e80*/  @P2 BRA `(.L_x_5114) ;  /* 0x0000000400e82947 */ /* 0x000fea0003800000 */
[----:B-123--:R-:W1:Y:S01]  /*12e90*/  LDS.128 R4, [R0+0x20200] ;  /* 0x0202000000047984 */ /* 0x00ee620000000c00 */
        /* <DEDUP_REMOVED lines=121> */
.L_x_5114:
[----:B------:R-:W-:Y:S05]  /*13630*/  BSYNC B1 ;  /* 0x0000000000017941 */ /* 0x000fea0003800000 */
.L_x_5113:
[----:B------:R-:W-:Y:S04]  /*13640*/  BSSY B1, `(.L_x_5115) ;  /* 0x0000078000017945 */ /* 0x000fe80003800000 */
[----:B------:R-:W-:Y:S05]  /*13650*/  @P3 BRA `(.L_x_5116) ;  /* 0x0000000400d83947 */ /* 0x000fea0003800000 */
[----:B-1234-:R-:W1:Y:S01]  /*13660*/  LDS.128 R4, [R3+0x22200] ;  /* 0x0222000003047984 */ /* 0x01ee620000000c00 */
        /* <DEDUP_REMOVED lines=117> */
.L_x_5116:
[----:B------:R-:W-:Y:S05]  /*13dc0*/  BSYNC B1 ;  /* 0x0000000000017941 */ /* 0x000fea0003800000 */
.L_x_5115:
[----:B------:R-:W-:Y:S05]  /*13dd0*/  @P4 BRA `(.L_x_5106) ;  /* 0x0000003c00744947 */ /* 0x000fea0003800000 */
[----:B01234-:R-:W0:Y:S01]  /*13de0*/  LDS.128 R4, [R0+0x22200] ;  /* 0x0222000000047984 */ /* 0x01fe220000000c00 */
        /* <DEDUP_REMOVED lines=122> */
.L_x_5097:
[----:B------:R-:W0:Y:S01]  /*14590*/  LDC R0, c[0x0][0x428] ;  /* 0x00010a00ff007b82 */ /* 0x000e220000000800 */
[----:B------:R-:W-:Y:S01]  /*145a0*/  ISETP.GE.AND P0, PT, R23, R4, PT ;  /* 0x000000041700720c */ /* 0x000fe20003f06270 */
[----:B------:R-:W-:Y:S01]  /*145b0*/  IMAD R3, R225, 0x80, R23 ;  /* 0x00000080e1037824 */ /* 0x000fe200078e0217 */
[----:B------:R-:W-:Y:S01]  /*145c0*/  BSSY B1, `(.L_x_5117) ;  /* 0x0000042000017945 */ /* 0x000fe20003800000 */
[----:B------:R-:W-:Y:S01]  /*145d0*/  IMAD.MOV.U32 R20, RZ, RZ, R46 ;  /* 0x000000ffff147224 */ /* 0x000fe200078e002e */
[----:B------:R-:W-:Y:S01]  /*145e0*/  MOV R21, R51 ;  /* 0x0000003300157202 */ /* 0x000fe20000000f00 */
        /* <DEDUP_REMOVED lines=16> */
[----:B-1----:R-:W-:Y:S02]  /*146f0*/  @P1 SHF.R.U32.HI R3, RZ, R5, R0 ;  /* 0x00000005ff031219 */ /* 0x002fe40000011600 */
[----:B------:R-:W-:Y:S02]  /*14700*/  CS2R R4, SRZ ;  /* 0x0000000000047805 */ /* 0x000fe4000001ff00 */
[----:B------:R-:W-:Y:S01]  /*14710*/  SHF.R.S32.HI R45, RZ, 0x1f, R3 ;  /* 0x0000001fff2d7819 */ /* 0x000fe20000011403 */
[----:B------:R-:W-:Y:S06]  /*14720*/  @P0 BRA `(.L_x_5118) ;  /* 0x0000000000ac0947 */ /* 0x000fec0003800000 */
[----:B------:R-:W-:Y:S01]  /*14730*/  SHF.R.S32.HI R8, RZ, 0x1f, R23 ;  /* 0x0000001fff087819 */ /* 0x000fe20000011417 */
[----:B------:R-:W-:Y:S01]  /*14740*/  IMAD.MOV.U32 R4, RZ, RZ, R18 ;  /* 0x000000ffff047224 */ /* 0x000fe200078e0012 */
[----:B------:R-:W-:Y:S01]  /*14750*/  ULDC.64 UR4, c[0x0][0x3c8] ;  /* 0x0000f20000047ab9 */ /* 0x000fe20000000a00 */
[----:B------:R-:W-:Y:S01]  /*14760*/  IMAD.MOV.U32 R5, RZ, RZ, R57 ;  /* 0x000000ffff057224 */ /* 0x000fe200078e0039 */
[----:B------:R-:W-:Y:S01]  /*14770*/  ULDC.64 UR6, c[0x0][0x3e0] ;  /* 0x0000f80000067ab9 */ /* 0x000fe20000000a00 */
[C---:B------:R-:W-:Y:S01]  /*14780*/  IMAD R0, R8.reuse, R12, RZ ;  /* 0x0000000c08007224 */ /* 0x040fe200078e02ff */
[----:B------:R-:W-:Y:S01]  /*14790*/  CS2R R28, SRZ ;  /* 0x00000000001c7805 */ /* 0x000fe2000001ff00 */
[----:B------:R-:W-:Y:S01]  /*147a0*/  IMAD R8, R8, R10, RZ ;  /* 0x0000000a08087224 */ /* 0x000fe200078e02ff */
[----:B------:R-:W-:Y:S01]  /*147b0*/  CS2R R30, SRZ ;  /* 0x00000000001e7805 */ /* 0x000fe2000001ff00 */
[----:B------:R-:W-:Y:S01]  /*147c0*/  IMAD.WIDE.U32 R6, R23, R12, R4 ;  /* 0x0000000c17067225 */ /* 0x000fe200078e0004 */
[----:B------:R-:W-:-:S02]  /*147d0*/  CS2R R24, SRZ ;  /* 0x0000000000187805 */ /* 0x000fc4000001ff00 */
[----:B------:R-:W-:Y:S02]  /*147e0*/  CS2R R26, SRZ ;  /* 0x00000000001a7805 */ /* 0x000fe4000001ff00 */
[----:B------:R-:W-:Y:S01]  /*147f0*/  CS2R R40, SRZ ;  /* 0x0000000000287805 */ /* 0x000fe2000001ff00 */
[C---:B------:R-:W-:Y:S01]  /*14800*/  IMAD R9, R23.reuse, R13, R0 ;  /* 0x0000000d17097224 */ /* 0x040fe200078e0200 */
[----:B------:R-:W-:Y:S01]  /*14810*/  CS2R R42, SRZ ;  /* 0x00000000002a7805 */ /* 0x000fe2000001ff00 */
[C---:B------:R-:W-:Y:S01]  /*14820*/  IMAD.WIDE.U32 R4, R23.reuse, R10, R4 ;  /* 0x0000000a17047225 */ /* 0x040fe200078e0004 */
[----:B------:R-:W-:Y:S02]  /*14830*/  CS2R R36, SRZ ;  /* 0x0000000000247805 */ /* 0x000fe4000001ff00 */
[----:B------:R-:W-:Y:S02]  /*14840*/  CS2R R38, SRZ ;  /* 0x0000000000267805 */ /* 0x000fe4000001ff00 */
[----:B------:R-:W-:Y:S01]  /*14850*/  CS2R R32, SRZ ;  /* 0x0000000000207805 */ /* 0x000fe2000001ff00 */
[----:B------:R-:W-:Y:S01]  /*14860*/  IMAD R15, R23, R11, R8 ;  /* 0x0000000b170f7224 */ /* 0x000fe200078e0208 */
[----:B------:R-:W-:Y:S01]  /*14870*/  IADD3 R8, P1, P2, R53, R46, R6 ;  /* 0x0000002e35087210 */ /* 0x000fe20007a3e006 */
[----:B------:R-:W-:Y:S01]  /*14880*/  IMAD.IADD R9, R9, 0x1, R7 ;  /* 0x0000000109097824 */ /* 0x000fe200078e0207 */
[----:B------:R-:W-:Y:S01]  /*14890*/  IADD3 R14, P3, P4, R55, R144, R4 ;  /* 0x00000090370e7210 */ /* 0x000fe20007c7e004 */
[----:B------:R-:W-:Y:S01]  /*148a0*/  IMAD.IADD R0, R15, 0x1, R5 ;  /* 0x000000010f007824 */ /* 0x000fe200078e0205 */
[----:B------:R-:W-:-:S02]  /*148b0*/  CS2R R6, SRZ ;  /* 0x0000000000067805 */ /* 0x000fc4000001ff00 */
[----:B------:R-:W-:Y:S02]  /*148c0*/  CS2R R34, SRZ ;  /* 0x0000000000227805 */ /* 0x000fe4000001ff00 */
[----:B------:R-:W-:Y:S02]  /*148d0*/  IADD3.X R4, R50, R51, R9, P1, P2 ;  /* 0x0000003332047210 */ /* 0x000fe40000fe4409 */
[----:B------:R-:W-:Y:S01]  /*148e0*/  IADD3 R8, P1, R8, UR4, RZ ;  /* 0x0000000408087c10 */ /* 0x000fe2000ff3e0ff */
[----:B------:R-:W-:Y:S01]  /*148f0*/  ULDC UR4, c[0x0][0x3d4] ;  /* 0x0000f50000047ab9 */ /* 0x000fe20000000800 */
[----:B------:R-:W-:Y:S02]  /*14900*/  IADD3.X R0, R52, R49, R0, P3, P4 ;  /* 0x0000003134007210 */ /* 0x000fe40001fe8400 */
[----:B------:R-:W-:Y:S02]  /*14910*/  IADD3 R14, P2, R14, UR6, RZ ;  /* 0x000000060e0e7c10 */ /* 0x000fe4000ff5e0ff */
[----:B------:R-:W-:-:S02]  /*14920*/  IADD3.X R9, R4, UR5, RZ, P1, !PT ;  /* 0x0000000504097c10 */ /* 0x000fc40008ffe4ff */
[----:B------:R-:W-:Y:S02]  /*14930*/  CS2R R4, SRZ ;  /* 0x0000000000047805 */ /* 0x000fe4000001ff00 */
        /* <DEDUP_REMOVED lines=10> */
.L_x_5118:
[----:B------:R-:W-:Y:S05]  /*149e0*/  BSYNC B1 ;  /* 0x0000000000017941 */ /* 0x000fea0003800000 */
.L_x_5117:
[----:B------:R-:W-:Y:S01]  /*149f0*/  IMAD R0, R45, R12, RZ ;  /* 0x0000000c2d007224 */ /* 0x000fe200078e02ff */
        /* <DEDUP_REMOVED lines=13> */
.L_x_5340:
[----:B------:R-:W-:-:S03]  /*14ad0*/  UMOV UR4, 0xffffffff ;  /* 0xffffffff00047882 */ /* 0x000fc60000000000 */
[----:B------:R-:W-:Y:S05]  /*14ae0*/  BRA.DIV UR4, `(.L_x_5120) ;  /* 0x0000019e04b07947 */ /* 0x000fea000b800000 */
.L_x_5343:
[----:B------:R-:W-:-:S03]  /*14af0*/  UMOV UR4, 0xffffffff ;  /* 0xffffffff00047882 */ /* 0x000fc60000000000 */
[----:B------:R-:W-:Y:S05]  /*14b00*/  BRA.DIV UR4, `(.L_x_5121) ;  /* 0x0000019e04d07947 */ /* 0x000fea000b800000 */
.L_x_5346:
[----:B------:R-:W-:-:S03]  /*14b10*/  UMOV UR4, 0xffffffff ;  /* 0xffffffff00047882 */ /* 0x000fc60000000000 */
[----:B------:R-:W-:Y:S05]  /*14b20*/  BRA.DIV UR4, `(.L_x_5122) ;  /* 0x0000019e04f07947 */ /* 0x000fea000b800000 */
.L_x_5349:
[----:B------:R-:W-:Y:S01]  /*14b30*/  ULEA.HI UR4, UR43, UR43, URZ, 0x1 ;  /* 0x0000002b2b047291 */ /* 0x000fe2000f8f083f */
[----:B------:R-:W-:Y:S03]  /*14b40*/  BSSY B1, `(.L_x_5123) ;  /* 0x0000007000017945 */ /* 0x000fe60003800000 */
[----:B------:R-:W-:-:S04]  /*14b50*/  ULOP3.LUT UR4, UR4, 0xfffffffe, URZ, 0xc0, !UPT ;  /* 0xfffffffe04047892 */ /* 0x000fc8000f8ec03f */
[----:B------:R-:W-:-:S06]  /*14b60*/  UIADD3 UR4, UR43, -UR4, URZ ;  /* 0x800000042b047290 */ /* 0x000fcc000fffe03f */
[----:B------:R-:W-:-:S05]  /*14b70*/  IMAD.U32 R3, RZ, RZ, UR4 ;  /* 0x00000004ff037e24 */ /* 0x000fca000f8e00ff */
[----:B------:R-:W-:-:S04]  /*14b80*/  SHF.L.U32 R3, R3, 0x1f, RZ ;  /* 0x0000001f03037819 */ /* 0x000fc800000006ff */
[----:B------:R-:W0:Y:S02]  /*14b90*/  SYNCS.PHASECHK.TRANS64.TRYWAIT P1, [R16+URZ+0x33400], R3 ;  /* 0x03340003100075a7 */ /* 0x000e24000802017f */
[----:B0-----:R-:W-:Y:S05]  /*14ba0*/  @!P1 BRA `(.L_x_5124) ;  /* 0x0000019c00f89947 */ /* 0x001fea0003800000 */
.L_x_5350:
[----:B------:R-:W-:Y:S05]  /*14bb0*/  BSYNC B1 ;  /* 0x0000000000017941 */ /* 0x000fea0003800000 */
.L_x_5123:
[----:B------:R-:W-:Y:S05]  /*14bc0*/  @P0 BRA `(.L_x_5106) ;  /* 0x0000002c00f80947 */ /* 0x000fea0003800000 */
[----:B0-----:R-:W0:Y:S01]  /*14bd0*/  LDC R3, c[0x0][0x3d4] ;  /* 0x0000f500ff037b82 */ /* 0x001e220000000800 */
[----:B------:R-:W-:Y:S01]  /*14be0*/  BSSY B1, `(.L_x_5125) ;  /* 0x00000fc000017945 */ /* 0x000fe20003800000 */
[-C--:B0-----:R-:W-:Y:S02]  /*14bf0*/  ISETP.GE.AND P0, PT, R18, R3.reuse, PT ;  /* 0x000000031200720c */ /* 0x081fe40003f06270 */
[-C--:B------:R-:W-:Y:S02]  /*14c00*/  ISETP.GE.AND P1, PT, R221, R3.reuse, PT ;  /* 0x00000003dd00720c */ /* 0x080fe40003f26270 */
[----:B------:R-:W-:-:S09]  /*14c10*/  ISETP.GE.AND P2, PT, R222, R3, PT ;  /* 0x00000003de00720c */ /* 0x000fd20003f46270 */
[----:B------:R-:W-:Y:S05]  /*14c20*/  @P0 BRA `(.L_x_5126) ;  /* 0x0000000c00dc0947 */ /* 0x000fea0003800000 */
[----:B------:R-:W2:Y:S01]  /*14c30*/  LDL R67, [R1+0x40] ;  /* 0x0000400001437983 */ /* 0x000ea20000100800 */
[----:B-----5:R-:W-:Y:S02]  /*14c40*/  SHF.R.U32.HI R0, RZ, 0x8, R28 ;  /* 0x00000008ff007819 */ /* 0x020fe4000001161c */
[----:B------:R-:W-:Y:S02]  /*14c50*/  LOP3.LUT R9, R28, 0xff, RZ, 0xc0, !PT ;  /* 0x000000ff1c097812 */ /* 0x000fe400078ec0ff */
[----:B------:R-:W-:Y:S02]  /*14c60*/  LOP3.LUT R8, R0, 0xff, RZ, 0xc0, !PT ;  /* 0x000000ff00087812 */ /* 0x000fe400078ec0ff */
[----:B------:R-:W-:Y:S02]  /*14c70*/  LEA.HI R0, R3, R22, RZ, 0x1c ;  /* 0x0000001603007211 */ /* 0x000fe400078fe0ff */
[----:B------:R-:W-:Y:S02]  /*14c80*/  PRMT R21, R8, 0x7604, R9 ;  /* 0x0000760408157816 */ /* 0x000fe40000000009 */
[----:B------:R-:W-:-:S02]  /*14c90*/  SHF.R.U32.HI R12, RZ, 0x8, R30 ;  /* 0x00000008ff0c7819 */ /* 0x000fc4000001161e */
[----:B------:R-:W-:Y:S02]  /*14ca0*/  SHF.R.S32.HI R9, RZ, 0x1f, R0 ;  /* 0x0000001fff097819 */ /* 0x000fe40000011400 */
[----:B------:R-:W-:Y:S02]  /*14cb0*/  LOP3.LUT R13, R30, 0xff, RZ, 0xc0, !PT ;  /* 0x000000ff1e0d7812 */ /* 0x000fe400078ec0ff */
[----:B------:R-:W-:Y:S02]  /*14cc0*/  LOP3.LUT R12, R12, 0xff, RZ, 0xc0, !PT ;  /* 0x000000ff0c0c7812 */ /* 0x000fe400078ec0ff */
[----:B------:R-:W-:Y:S01]  /*14cd0*/  LEA.HI R8, R9, R0, RZ, 0x2 ;  /* 0x0000000009087211 */ /* 0x000fe200078f10ff */
[----:B------:R-:W-:Y:S01]  /*14ce0*/  IMAD.SHL.U32 R9, R0, 0x10, RZ ;  /* 0x0000001000097824 */ /* 0x000fe200078e00ff */
[----:B------:R-:W-:Y:S02]  /*14cf0*/  PRMT R47, R12, 0x7604, R13 ;  /* 0x000076040c2f7816 */ /* 0x000fe4000000000d */
[----:B------:R-:W-:-:S02]  /*14d00*/  SHF.R.U32.HI R13, RZ, 0x8, R31 ;  /* 0x00000008ff0d7819 */ /* 0x000fc4000001161f */
[----:B------:R-:W-:Y:S02]  /*14d10*/  SHF.R.U32.HI R10, RZ, 0x8, R29 ;  /* 0x00000008ff0a7819 */ /* 0x000fe4000001161d */
[----:B------:R-:W-:Y:S02]  /*14d20*/  LOP3.LUT R0, R228, 0x30, R9, 0xf8, !PT ;  /* 0x00000030e4007812 */ /* 0x000fe400078ef809 */
[----:B------:R-:W-:Y:S02]  /*14d30*/  SHF.L.U32 R8, R8, 0xb, RZ ;  /* 0x0000000b08087819 */ /* 0x000fe400000006ff */
[----:B------:R-:W-:Y:S02]  /*14d40*/  LOP3.LUT R9, R13, 0xff, RZ, 0xc0, !PT ;  /* 0x000000ff0d097812 */ /* 0x000fe400078ec0ff */
[----:B------:R-:W-:Y:S02]  /*14d50*/  LOP3.LUT R11, R29, 0xff, RZ, 0xc0, !PT ;  /* 0x000000ff1d0b7812 */ /* 0x000fe400078ec0ff */
[----:B------:R-:W-:-:S02]  /*14d60*/  LOP3.LUT R10, R10, 0xff, RZ, 0xc0, !PT ;  /* 0x000000ff0a0a7812 */ /* 0x000fc400078ec0ff */
[----:B------:R-:W-:Y:S02]  /*14d70*/  LOP3.LUT R0, R0, R229, RZ, 0x3c, !PT ;  /* 0x000000e500007212 */ /* 0x000fe400078e3cff */
[----:B------:R-:W-:Y:S02]  /*14d80*/  LOP3.LUT R13, R8, 0xffffe000, RZ, 0xc0, !PT ;  /* 0xffffe000080d7812 */ /* 0x000fe400078ec0ff */
[----:B------:R-:W-:Y:S02]  /*14d90*/  PRMT R20, R10, 0x7604, R11 ;  /* 0x000076040a147816 */ /* 0x000fe4000000000b */
[----:B------:R-:W-:Y:S02]  /*14da0*/  IADD3 R13, R0, R230, R13 ;  /* 0x000000e6000d7210 */ /* 0x000fe40007ffe00d */
[----:B------:R-:W-:Y:S02]  /*14db0*/  SHF.R.U32.HI R11, RZ, 0x8, R40 ;  /* 0x00000008ff0b7819 */ /* 0x000fe40000011628 */
[----:B------:R-:W-:Y:S01]  /*14dc0*/  LOP3.LUT R12, R40, 0xff, RZ, 0xc0, !PT ;  /* 0x000000ff280c7812 */ /* 0x000fe200078ec0ff */
[----:B------:R-:W-:Y:S01]  /*14dd0*/  IMAD.IADD R0, R16, 0x1, R13 ;  /* 0x0000000110007824 */ /* 0x000fe200078e020d */
[----:B------:R-:W-:-:S02]  /*14de0*/  LOP3.LUT R11, R11, 0xff, RZ, 0xc0, !PT ;  /* 0x000000ff0b0b7812 */ /* 0x000fc400078ec0ff */
[----:B------:R-:W-:Y:S02]  /*14df0*/  LOP3.LUT R10, R31, 0xff, RZ, 0xc0, !PT ;  /* 0x000000ff1f0a7812 */ /* 0x000fe400078ec0ff */
[----:B------:R-:W-:Y:S02]  /*14e00*/  PRMT R53, R11, 0x7604, R12 ;  /* 0x000076040b357816 */ /* 0x000fe4000000000c */
[----:B------:R-:W0:Y:S01]  /*14e10*/  LDS.128 R12, [R0+0x1e200] ;  /* 0x01e20000000c7984 */ /* 0x000e220000000c00 */
[----:B------:R-:W-:Y:S02]  /*14e20*/  PRMT R46, R9, 0x7604, R10 ;  /* 0x00007604092e7816 */ /* 0x000fe4000000000a */
[----:B------:R-:W-:Y:S02]  /*14e30*/  SHF.R.U32.HI R49, RZ, 0x8, R42 ;  /* 0x00000008ff317819 */ /* 0x000fe4000001162a */
[----:B------:R-:W-:Y:S02]  /*14e40*/  SHF.R.U32.HI R45, RZ, 0x8, R41 ;  /* 0x00000008ff2d7819 */ /* 0x000fe40000011629 */
        /* <DEDUP_REMOVED lines=8> */
[----:B------:R-:W-:Y:S01]  /*14ed0*/  SHF.R.U32.HI R51, RZ, 0x8, R43 ;  /* 0x00000008ff337819 */ /* 0x000fe2000001162b */
[----:B------:R-:W-:Y:S01]  /*14ee0*/  IMAD.U32 R49, R49, 0x10000, RZ ;  /* 0x0001000031317824 */ /* 0x000fe200078e00ff */
[----:B------:R-:W-:Y:S01]  /*14ef0*/  SHF.R.U32.HI R45, RZ, 0x10, R29 ;  /* 0x00000010ff2d7819 */ /* 0x000fe2000001161d */
[----:B------:R-:W-:Y:S01]  /*14f00*/  IMAD.U32 R55, R55, 0x10000, RZ ;  /* 0x0001000037377824 */ /* 0x000fe200078e00ff */
[----:B------:R-:W-:Y:S02]  /*14f10*/  LOP3.LUT R52, R43, 0xff, RZ, 0xc0, !PT ;  /* 0x000000ff2b347812 */ /* 0x000fe400078ec0ff */
[----:B------:R-:W-:Y:S01]  /*14f20*/  LOP3.LUT R51, R51, 0xff, RZ, 0xc0, !PT ;  /* 0x000000ff33337812 */ /* 0x000fe200078ec0ff */
[----:B------:R-:W-:Y:S01]  /*14f30*/  IMAD.U32 R45, R45, 0x10000, RZ ;  /* 0x000100002d2d7824 */ /* 0x000fe200078e00ff */
[----:B------:R-:W-:-:S02]  /*14f40*/  SHF.R.U32.HI R59, RZ, 0x10, R43 ;  /* 0x00000010ff3b7819 */ /* 0x000fc4000001162b */
[----:B------:R-:W-:Y:S02]  /*14f50*/  LOP3.LUT R21, R21, 0xff0000, R28, 0xf8, !PT ;  /* 0x00ff000015157812 */ /* 0x000fe400078ef81c */
[----:B------:R-:W-:Y:S01]  /*14f60*/  PRMT R52, R51, 0x7604, R52 ;  /* 0x0000760433347816 */ /* 0x000fe20000000034 */
[----:B------:R-:W-:Y:S01]  /*14f70*/  IMAD.U32 R59, R59, 0x10000, RZ ;  /* 0x000100003b3b7824 */ /* 0x000fe200078e00ff */
        /* <DEDUP_REMOVED lines=12> */
[----:B------:R-:W-:Y:S02]  /*15040*/  F2FP.F16.E4M3.UNPACK_B R51, R55 ;  /* 0x00000037ff33723e */ /* 0x000fe400020006ff */
[----:B0-----:R-:W-:Y:S02]  /*15050*/  F2FP.F16.E4M3.UNPACK_B R40, R13 ;  /* 0x0000000dff28723e */ /* 0x001fe400020006ff */
[----:B------:R-:W-:Y:S01]  /*15060*/  F2FP.F16.E4M3.UNPACK_B R49, R48 ;  /* 0x00000030ff31723e */ /* 0x000fe200020006ff */
[----:B------:R-:W-:Y:S01]  /*15070*/  HADD2.F32 R56, -RZ, R51.H0_H0 ;  /* 0x20000033ff387230 */ /* 0x000fe20000004100 */
[----:B------:R-:W-:-:S02]  /*15080*/  LOP3.LUT R57, R57, 0xff0000, R42, 0xf8, !PT ;  /* 0x00ff000039397812 */ /* 0x000fc400078ef82a */
[----:B------:R-:W-:Y:S01]  /*15090*/  F2FP.F16.E4M3.UNPACK_B R41, R13.H1 ;  /* 0x0000000dff29723e */ /* 0x000fe200030006ff */
[--C-:B------:R-:W-:Y:S01]  /*150a0*/  HADD2.F32 R50, -RZ, R49.reuse.H0_H0 ;  /* 0x20000031ff327230 */ /* 0x100fe20000004100 */
[----:B------:R-:W-:Y:S01]  /*150b0*/  LOP3.LUT R58, R57, 0xff000000, R42, 0xf8, !PT ;  /* 0xff000000393a7812 */ /* 0x000fe200078ef82a */
[----:B------:R-:W-:Y:S01]  /*150c0*/  HADD2.F32 R49, -RZ, R49.H1_H1 ;  /* 0x30000031ff317230 */ /* 0x000fe20000004100 */
[----:B------:R-:W-:Y:S02]  /*150d0*/  F2FP.F16.E4M3.UNPACK_B R55, R55.H1 ;  /* 0x00000037ff37723e */ /* 0x000fe400030006ff */
[----:B------:R-:W-:Y:S02]  /*150e0*/  F2FP.F16.E4M3.UNPACK_B R48, R48.H1 ;  /* 0x00000030ff30723e */ /* 0x000fe400030006ff */
[----:B------:R-:W-:Y:S01]  /*150f0*/  LOP3.LUT R60, R59, 0xff000000, R43, 0xf8, !PT ;  /* 0xff0000003b3c7812 */ /* 0x000fe200078ef82b */
[----:B------:R-:W-:Y:S01]  /*15100*/  HADD2.F32 R59, -RZ, R55.H0_H0 ;  /* 0x20000037ff3b7230 */ /* 0x000fe20000004100 */
[----:B------:R-:W-:-:S02]  /*15110*/  F2FP.F16.E4M3.UNPACK_B R42, R14 ;  /* 0x0000000eff2a723e */ /* 0x000fc400020006ff */
[----:B------:R-:W-:Y:S01]  /*15120*/  F2FP.F16.E4M3.UNPACK_B R43, R14.H1 ;  /* 0x0000000eff2b723e */ /* 0x000fe200030006ff */
[--C-:B------:R-:W-:Y:S01]  /*15130*/  HADD2.F32 R14, -RZ, R41.reuse.H0_H0 ;  /* 0x20000029ff0e7230 */ /* 0x100fe20000004100 */
[-C--:B------:R-:W-:Y:S01]  /*15140*/  F2FP.F16.E4M3.UNPACK_B R45, R15.reuse ;  /* 0x0000000fff2d723e */ /* 0x080fe200020006ff */
[----:B------:R-:W-:Y:S01]  /*15150*/  HADD2.F32 R41, -RZ, R41.H1_H1 ;  /* 0x30000029ff297230 */ /* 0x000fe20000004100 */
[----:B------:R-:W-:Y:S02]  /*15160*/  F2FP.F16.E4M3.UNPACK_B R46, R15.H1 ;  /* 0x0000000fff2e723e */ /* 0x000fe400030006ff */
[----:B------:R-:W-:Y:S01]  /*15170*/  FMUL.FTZ R63, R14, R59 ;  /* 0x0000003b0e3f7220 */ /* 0x000fe20000410000 */
[-C--:B------:R-:W-:Y:S02]  /*15180*/  F2FP.F16.E4M3.UNPACK_B R15, R12.reuse ;  /* 0x0000000cff0f723e */ /* 0x080fe400020006ff */
[----:B------:R-:W-:Y:S01]  /*15190*/  F2FP.F16.E4M3.UNPACK_B R12, R12.H1 ;  /* 0x0000000cff0c723e */ /* 0x000fe200030006ff */
[----:B--2---:R-:W0:Y:S02]  /*151a0*/  LDS.128 R8, [R67+0x1e200] ;  /* 0x01e2000043087984 */ /* 0x004e240000000c00 */
[----:B0-----:R-:W-:-:S02]  /*151b0*/  F2FP.F16.E4M3.UNPACK_B R20, R9 ;  /* 0x00000009ff14723e */ /* 0x001fc400020006ff */
[----:B------:R-:W-:Y:S01]  /*151c0*/  F2FP.F16.E4M3.UNPACK_B R21, R9.H1 ;  /* 0x00000009ff15723e */ /* 0x000fe200030006ff */
[--C-:B------:R-:W-:Y:S01]  /*151d0*/  HADD2.F32 R9, -RZ, R40.reuse.H0_H0 ;  /* 0x20000028ff097230 */ /* 0x100fe20000004100 */
[-C--:B------:R-:W-:Y:S01]  /*151e0*/  F2FP.F16.E4M3.UNPACK_B R28, R10.reuse ;  /* 0x0000000aff1c723e */ /* 0x080fe200020006ff */
[----:B------:R-:W-:Y:S01]  /*151f0*/  HADD2.F32 R40, -RZ, R40.H1_H1 ;  /* 0x30000028ff287230 */ /* 0x000fe20000004100 */
[----:B------:R-:W-:Y:S01]  /*15200*/  F2FP.F16.E4M3.UNPACK_B R29, R10.H1 ;  /* 0x0000000aff1d723e */ /* 0x000fe200030006ff */
[--C-:B------:R-:W-:Y:S02]  /*15210*/  HADD2.F32 R10, -RZ, R20.reuse.H0_H0 ;  /* 0x20000014ff0a7230 */ /* 0x100fe40000004100 */
[C---:B------:R-:W-:Y:S01]  /*15220*/  FMUL.FTZ R13, R9.reuse, R56 ;  /* 0x00000038090d7220 */ /* 0x040fe20000410000 */
[-C--:B------:R-:W-:Y:S01]  /*15230*/  FMUL.FTZ R57, R9, R50.reuse ;  /* 0x0000003209397220 */ /* 0x080fe20000410000 */
[----:B------:R-:W-:Y:S01]  /*15240*/  HADD2.F32 R20, -RZ, R20.H1_H1 ;  /* 0x30000014ff147230 */ /* 0x000fe20000004100 */
[----:B------:R-:W-:Y:S01]  /*15250*/  F2FP.F16.E4M3.UNPACK_B R30, R11 ;  /* 0x0000000bff1e723e */ /* 0x000fe200020006ff */
[C---:B------:R-:W-:Y:S01]  /*15260*/  FFMA.FTZ R9, R10.reuse, R50, -R13 ;  /* 0x000000320a097223 */ /* 0x040fe2000001080d */
[----:B------:R-:W-:Y:S01]  /*15270*/  FFMA.FTZ R13, R10, R56, R57 ;  /* 0x000000380a0d7223 */ /* 0x000fe20000010039 */
[----:B------:R-:W-:Y:S01]  /*15280*/  HADD2.F32 R57, -RZ, R51.H1_H1 ;  /* 0x30000033ff397230 */ /* 0x000fe20000004100 */
[-C--:B------:R-:W-:Y:S01]  /*15290*/  F2FP.F16.E4M3.UNPACK_B R50, R60.reuse ;  /* 0x0000003cff32723e */ /* 0x080fe200020006ff */
[----:B------:R-:W-:Y:S01]  /*152a0*/  HADD2.F32 R51, -RZ, R48.H0_H0 ;  /* 0x20000030ff337230 */ /* 0x000fe20000004100 */
[----:B------:R-:W-:Y:S01]  /*152b0*/  F2FP.F16.E4M3.UNPACK_B R60, R60.H1 ;  /* 0x0000003cff3c723e */ /* 0x000fe200030006ff */
[----:B------:R-:W-:-:S02]  /*152c0*/  HADD2.F32 R10, -RZ, R21.H0_H0 ;  /* 0x20000015ff0a7230 */ /* 0x000fc40000004100 */
[C---:B------:R-:W-:Y:S01]  /*152d0*/  FMUL.FTZ R61, R40.reuse, R57 ;  /* 0x00000039283d7220 */ /* 0x040fe20000410000 */
[----:B------:R-:W-:Y:S01]  /*152e0*/  FMUL.FTZ R40, R40, R49 ;  /* 0x0000003128287220 */ /* 0x000fe20000410000 */
[----:B------:R-:W-:Y:S01]  /*152f0*/  FMUL.FTZ R14, R14, R51 ;  /* 0x000000330e0e7220 */ /* 0x000fe20000410000 */
[----:B------:R-:W-:Y:S02]  /*15300*/  HADD2.F32 R48, -RZ, R48.H1_H1 ;  /* 0x30000030ff307230 */ /* 0x000fe40000004100 */
        /* <DEDUP_REMOVED lines=19> */
[----:B------:R-:W-:Y:S02]  /*15440*/  HADD2.F32 R45, -RZ, R45.H1_H1 ;  /* 0x3000002dff2d7230 */ /* 0x000fe40000004100 */
[----:B------:R-:W-:Y:S01]  /*15450*/  FFMA.FTZ R48, R21, R40, R41 ;  /* 0x0000002815307223 */ /* 0x000fe20000010029 */
[----:B------:R-:W-:Y:S02]  /*15460*/  HADD2.F32 R20, -RZ, R20.H1_H1 ;  /* 0x30000014ff147230 */ /* 0x000fe40000004100 */
[C---:B------:R-:W-:Y:S01]  /*15470*/  FFMA.FTZ R55, R10.reuse, R49, -R55 ;  /* 0x000000310a377223 */ /* 0x040fe20000010837 */
[----:B------:R-:W-:Y:S01]  /*15480*/  FFMA.FTZ R57, R10, R51, R14 ;  /* 0x000000330a397223 */ /* 0x000fe2000001000e */
        /* <DEDUP_REMOVED lines=13> */
[C---:B------:R-:W-:Y:S01]  /*15560*/  FFMA.FTZ R61, R10.reuse, R21, -R51 ;  /* 0x000000150a3d7223 */ /* 0x040fe20000010833 */
[-C--:B------:R-:W-:Y:S01]  /*15570*/  F2FP.F16.E4M3.UNPACK_B R11, R8.reuse ;  /* 0x00000008ff0b723e */ /* 0x080fe200020006ff */
[----:B------:R-:W-:Y:S01]  /*15580*/  FFMA.FTZ R65, R10, R41, R14 ;  /* 0x000000290a417223 */ /* 0x000fe2000001000e */
[----:B------:R-:W-:Y:S01]  /*15590*/  F2FP.F16.E4M3.UNPACK_B R8, R8.H1 ;  /* 0x00000008ff08723e */ /* 0x000fe200030006ff */
[----:B------:R-:W-:Y:S01]  /*155a0*/  HADD2.F32 R41, -RZ, R30.H0_H0 ;  /* 0x2000001eff297230 */ /* 0x000fe20000004100 */
[----:B------:R-:W-:Y:S01]  /*155b0*/  F2FP.F16.E4M3.UNPACK_B R54, R54 ;  /* 0x00000036ff36723e */ /* 0x000fe200020006ff */
[----:B------:R-:W-:Y:S01]  /*155c0*/  HADD2.F32 R14, -RZ, R12.H0_H0 ;  /* 0x2000000cff0e7230 */ /* 0x000fe20000004100 */
[----:B------:R-:W-:Y:S01]  /*155d0*/  F2FP.F16.E4M3.UNPACK_B R47, R47 ;  /* 0x0000002fff2f723e */ /* 0x000fe200020006ff */
        /* <DEDUP_REMOVED lines=8> */
[----:B------:R-:W-:Y:S01]  /*15660*/  HADD2.F32 R10, -RZ, R8.H0_H0 ;  /* 0x20000008ff0a7230 */ /* 0x000fe20000004100 */
[----:B------:R-:W-:Y:S01]  /*15670*/  F2FP.SATFINITE.E4M3.F32.PACK_AB_MERGE_C R9, R56, R9, R63 ;  /* 0x000000093809723e */ /* 0x000fe2000480703f */
[----:B------:R-:W-:Y:S02]  /*15680*/  HADD2.F32 R31, -RZ, R31.H1_H1 ;  /* 0x3000001fff1f7230 */ /* 0x000fe40000004100 */
[C---:B------:R-:W-:Y:S01]  /*15690*/  FMUL.FTZ R40, R46.reuse, R60 ;  /* 0x0000003c2e287220 */ /* 0x040fe20000410000 */
[----:B------:R-:W-:Y:S01]  /*156a0*/  FMUL.FTZ R49, R46, R53 ;  /* 0x000000352e317220 */ /* 0x000fe20000410000 */
[----:B------:R-:W-:Y:S01]  /*156b0*/  FFMA.FTZ R46, R10, R41, R14 ;  /* 0x000000290a2e7223 */ /* 0x000fe2000001000e */
[----:B------:R-:W-:-:S02]  /*156c0*/  HADD2.F32 R41, -RZ, R30.H1_H1 ;  /* 0x3000001eff297230 */ /* 0x000fc40000004100 */
[C---:B------:R-:W-:Y:S01]  /*156d0*/  FFMA.FTZ R70, R31.reuse, R53, -R40 ;  /* 0x000000351f467223 */ /* 0x040fe20000010828 */
[----:B------:R-:W-:Y:S02]  /*156e0*/  HADD2.F32 R12, -RZ, R12.H1_H1 ;  /* 0x3000000cff0c7230 */ /* 0x000fe40000004100 */
[----:B------:R-:W-:Y:S01]  /*156f0*/  FFMA.FTZ R40, R10, R21, -R45 ;  /* 0x000000150a287223 */ /* 0x000fe2000001082d */
[----:B------:R-:W-:Y:S02]  /*15700*/  HADD2.F32 R21, -RZ, R20.H1_H1 ;  /* 0x30000014ff157230 */ /* 0x000fe40000004100 */
        /* <DEDUP_REMOVED lines=17> */
[----:B------:R-:W-:Y:S01]  /*15820*/  HADD2.F32 R11, -RZ, R11.H1_H1 ;  /* 0x3000000bff0b7230 */ /* 0x000fe20000004100 */
[----:B------:R-:W-:Y:S01]  /*15830*/  F2FP.F16.E4M3.UNPACK_B R14, R58.H1 ;  /* 0x0000003aff0e723e */ /* 0x000fe200030006ff */
[C---:B------:R-:W-:Y:S01]  /*15840*/  FMUL.FTZ R12, R15.reuse, R54 ;  /* 0x000000360f0c7220 */ /* 0x040fe20000410000 */
[----:B------:R-:W-:Y:S01]  /*15850*/  F2FP.F16.E4M3.UNPACK_B R8, R52.H1 ;  /* 0x00000034ff08723e */ /* 0x000fe200030006ff */
[----:B------:R-:W-:Y:S01]  /*15860*/  FMUL.FTZ R21, R15, R10 ;  /* 0x0000000a0f157220 */ /* 0x000fe20000410000 */
[----:B------:R-:W-:Y:S01]  /*15870*/  F2FP.F16.E4M3.UNPACK_B R52, R52 ;  /* 0x00000034ff34723e */ /* 0x000fe200020006ff */
[----:B------:R-:W-:Y:S01]  /*15880*/  FFMA.FTZ R20, R11, R10, -R12 ;  /* 0x0000000a0b147223 */ /* 0x000fe2000001080c */
[----:B------:R-:W-:-:S02]  /*15890*/  HADD2.F32 R15, -RZ, R14.H0_H0 ;  /* 0x2000000eff0f7230 */ /* 0x000fc40000004100 */
[----:B------:R-:W-:Y:S01]  /*158a0*/  FFMA.FTZ R54, R11, R54, R21 ;  /* 0x000000360b367223 */ /* 0x000fe20000010015 */
[--C-:B------:R-:W-:Y:S01]  /*158b0*/  HADD2.F32 R10, -RZ, R43.reuse.H0_H0 ;  /* 0x2000002bff0a7230 */ /* 0x100fe20000004100 */
[----:B------:R-:W-:Y:S01]  /*158c0*/  F2FP.F16.E4M3.UNPACK_B R58, R58 ;  /* 0x0000003aff3a723e */ /* 0x000fe200020006ff */
[----:B------:R-:W-:Y:S01]  /*158d0*/  HADD2.F32 R11, -RZ, R8.H0_H0 ;  /* 0x20000008ff0b7230 */ /* 0x000fe20000004100 */
[----:B------:R-:W-:Y:S01]  /*158e0*/  F2FP.SATFINITE.E4M3.F32.PACK_AB_MERGE_C R13, R62, R13, R48 ;  /* 0x0000000d3e0d723e */ /* 0x000fe20004807030 */
[----:B------:R-:W-:Y:S02]  /*158f0*/  HADD2.F32 R14, -RZ, R14.H1_H1 ;  /* 0x3000000eff0e7230 */ /* 0x000fe40000004100 */
[C---:B------:R-:W-:Y:S01]  /*15900*/  FMUL.FTZ R21, R10.reuse, R15 ;  /* 0x0000000f0a157220 */ /* 0x040fe20000410000 */
[----:B------:R-:W-:Y:S02]  /*15910*/  HADD2.F32 R43, -RZ, R43.H1_H1 ;  /* 0x3000002bff2b7230 */ /* 0x000fe40000004100 */
[----:B------:R-:W-:Y:S01]  /*15920*/  FMUL.FTZ R31, R10, R11 ;  /* 0x0000000b0a1f7220 */ /* 0x000fe20000410000 */
[----:B------:R-:W-:-:S02]  /*15930*/  HADD2.F32 R12, -RZ, R8.H1_H1 ;  /* 0x30000008ff0c7230 */ /* 0x000fc40000004100 */
[--C-:B------:R-:W-:Y:S02]  /*15940*/  HADD2.F32 R8, -RZ, R29.reuse.H0_H0 ;  /* 0x2000001dff087230 */ /* 0x100fe40000004100 */
[C---:B------:R-:W-:Y:S01]  /*15950*/  FMUL.FTZ R10, R43.reuse, R14 ;  /* 0x0000000e2b0a7220 */ /* 0x040fe20000410000 */
[----:B------:R-:W-:Y:S02]  /*15960*/  HADD2.F32 R29, -RZ, R29.H1_H1 ;  /* 0x3000001dff1d7230 */ /* 0x000fe40000004100 */
[-C--:B------:R-:W-:Y:S01]  /*15970*/  FMUL.FTZ R43, R43, R12.reuse ;  /* 0x0000000c2b2b7220 */ /* 0x080fe20000410000 */
[C---:B------:R-:W-:Y:S01]  /*15980*/  FFMA.FTZ R30, R8.reuse, R11, -R21 ;  /* 0x0000000b081e7223 */ /* 0x040fe20000010815 */
[----:B------:R-:W-:Y:S01]  /*15990*/  FFMA.FTZ R47, R8, R15, R31 ;  /* 0x0000000f082f7223 */ /* 0x000fe2000001001f */
[C---:B------:R-:W-:Y:S01]  /*159a0*/  FFMA.FTZ R53, R29.reuse, R12, -R10 ;  /* 0x0000000c1d357223 */ /* 0x040fe2000001080a */
[----:B------:R-:W-:Y:S01]  /*159b0*/  FFMA.FTZ R50, R29, R14, R43 ;  /* 0x0000000e1d327223 */ /* 0x000fe2000001002b */
[----:B------:R-:W-:-:S02]  /*159c0*/  HADD2.F32 R10, -RZ, R42.H0_H0 ;  /* 0x2000002aff0a7230 */ /* 0x000fc40000004100 */
[----:B------:R-:W-:Y:S01]  /*159d0*/  HADD2.F32 R11, -RZ, R52.H0_H0 ;  /* 0x20000034ff0b7230 */ /* 0x000fe20000004100 */
[----:B------:R-:W-:Y:S01]  /*159e0*/  F2FP.SATFINITE.E4M3.F32.PACK_AB_MERGE_C R30, R53, R30, RZ ;  /* 0x0000001e351e723e */ /* 0x000fe200048070ff */
[--C-:B------:R-:W-:Y:S01]  /*159f0*/  HADD2.F32 R21, -RZ, R58.reuse.H0_H0 ;  /* 0x2000003aff157230 */ /* 0x100fe20000004100 */
[----:B------:R-:W-:Y:S01]  /*15a00*/  F2FP.SATFINITE.E4M3.F32.PACK_AB_MERGE_C R47, R50, R47, RZ ;  /* 0x0000002f322f723e */ /* 0x000fe200048070ff */
        /* <DEDUP_REMOVED lines=25> */
.L_x_5126:
[----:B------:R-:W-:Y:S05]  /*15ba0*/  BSYNC B1 ;  /* 0x0000000000017941 */ /* 0x000fea0003800000 */
.L_x_5125:
[----:B------:R-:W-:Y:S04]  /*15bb0*/  BSSY B1, `(.L_x_5127) ;  /* 0x0000104000017945 */ /* 0x000fe80003800000 */
[----:B------:R-:W-:Y:S05]  /*15bc0*/  @P1 BRA `(.L_x_5128) ;  /* 0x0000001000081947 */ /* 0x000fea0003800000 */
[----:B------:R-:W2:Y:S01]  /*15bd0*/  LDL R60, [R1+0x3c] ;  /* 0x00003c00013c7983 */ /* 0x000ea20000100800 */
[----:B0-----:R-:W-:Y:S02]  /*15be0*/  SHF.R.S32.HI R12, RZ, 0x1f, R221 ;  /* 0x0000001fff0c7819 */ /* 0x001fe400000114dd */
[----:B-----5:R-:W-:Y:S02]  /*15bf0*/  SHF.R.U32.HI R0, RZ, 0x8, R24 ;  /* 0x00000008ff007819 */ /* 0x020fe40000011618 */
[----:B------:R-:W-:Y:S02]  /*15c00*/  LEA.HI R12, R12, R221, RZ, 0x4 ;  /* 0x000000dd0c0c7211 */ /* 0x000fe400078f20ff */
[----:B------:R-:W-:Y:S02]  /*15c10*/  LOP3.LUT R8, R24, 0xff, RZ, 0xc0, !PT ;  /* 0x000000ff18087812 */ /* 0x000fe400078ec0ff */
[----:B------:R-:W-:Y:S02]  /*15c20*/  SHF.R.S32.HI R12, RZ, 0x4, R12 ;  /* 0x00000004ff0c7819 */ /* 0x000fe4000001140c */
[----:B------:R-:W-:-:S02]  /*15c30*/  LOP3.LUT R9, R0, 0xff, RZ, 0xc0, !PT ;  /* 0x000000ff00097812 */ /* 0x000fc400078ec0ff */
[----:B------:R-:W-:Y:S02]  /*15c40*/  LEA.HI R0, R3, R12, RZ, 0x1c ;  /* 0x0000000c03007211 */ /* 0x000fe400078fe0ff */
[----:B------:R-:W-:Y:S02]  /*15c50*/  PRMT R21, R9, 0x7604, R8 ;  /* 0x0000760409157816 */ /* 0x000fe40000000008 */
[----:B------:R-:W-:Y:S02]  /*15c60*/  SHF.R.S32.HI R9, RZ, 0x1f, R0 ;  /* 0x0000001fff097819 */ /* 0x000fe40000011400 */
[----:B------:R-:W-:Y:S02]  /*15c70*/  SHF.R.U32.HI R15, RZ, 0x8, R36 ;  /* 0x00000008ff0f7819 */ /* 0x000fe40000011624 */
[----:B------:R-:W-:Y:S01]  /*15c80*/  LEA.HI R8, R9, R0, RZ, 0x2 ;  /* 0x0000000009087211 */ /* 0x000fe200078f10ff */
[----:B------:R-:W-:Y:S01]  /*15c90*/  IMAD.SHL.U32 R9, R0, 0x10, RZ ;  /* 0x0000001000097824 */ /* 0x000fe200078e00ff */
[----:B------:R-:W-:-:S02]  /*15ca0*/  SHF.R.U32.HI R13, RZ, 0x8, R27 ;  /* 0x00000008ff0d7819 */ /* 0x000fc4000001161b */
[----:B------:R-:W-:Y:S01]  /*15cb0*/  LOP3.LUT R14, R36, 0xff, RZ, 0xc0, !PT ;  /* 0x000000ff240e7812 */ /* 0x000fe200078ec0ff */
[----:B------:R-:W-:Y:S01]  /*15cc0*/  IMAD.SHL.U32 R8, R8, 0x800, RZ ;  /* 0x0000080008087824 */ /* 0x000fe200078e00ff */
[----:B------:R-:W-:Y:S02]  /*15cd0*/  LOP3.LUT R0, R228, 0x30, R9, 0xf8, !PT ;  /* 0x00000030e4007812 */ /* 0x000fe400078ef809 */
[----:B------:R-:W-:Y:S02]  /*15ce0*/  LOP3.LUT R15, R15, 0xff, RZ, 0xc0, !PT ;  /* 0x000000ff0f0f7812 */ /* 0x000fe400078ec0ff */
[----:B------:R-:W-:Y:S02]  /*15cf0*/  LOP3.LUT R12, R27, 0xff, RZ, 0xc0, !PT ;  /* 0x000000ff1b0c7812 */ /* 0x000fe400078ec0ff */
[----:B------:R-:W-:Y:S02]  /*15d00*/  LOP3.LUT R13, R13, 0xff, RZ, 0xc0, !PT ;  /* 0x000000ff0d0d7812 */ /* 0x000fe400078ec0ff */
[----:B------:R-:W-:-:S02]  /*15d10*/  SHF.R.U32.HI R11, RZ, 0x8, R25 ;  /* 0x00000008ff0b7819 */ /* 0x000fc40000011619 */
[----:B------:R-:W-:Y:S02]  /*15d20*/  LOP3.LUT R0, R0, R229, RZ, 0x3c, !PT ;  /* 0x000000e500007212 */ /* 0x000fe400078e3cff */
[----:B------:R-:W-:Y:S02]  /*15d30*/  LOP3.LUT R9, R8, 0xffffe000, RZ, 0xc0, !PT ;  /* 0xffffe00008097812 */ /* 0x000fe400078ec0ff */
[----:B------:R-:W-:Y:S02]  /*15d40*/  PRMT R45, R15, 0x7604, R14 ;  /* 0x000076040f2d7816 */ /* 0x000fe4000000000e */
[----:B------:R-:W-:Y:S02]  /*15d50*/  SHF.R.U32.HI R15, RZ, 0x8, R37 ;  /* 0x00000008ff0f7819 */ /* 0x000fe40000011625 */
[----:B------:R-:W-:Y:S02]  /*15d60*/  PRMT R41, R13, 0x7604, R12 ;  /* 0x000076040d297816 */ /* 0x000fe4000000000c */
[----:B------:R-:W-:-:S02]  /*15d70*/  LOP3.LUT R10, R25, 0xff, RZ, 0xc0, !PT ;  /* 0x000000ff190a7812 */ /* 0x000fc400078ec0ff */
[----:B------:R-:W-:Y:S02]  /*15d80*/  LOP3.LUT R11, R11, 0xff, RZ, 0xc0, !PT ;  /* 0x000000ff0b0b7812 */ /* 0x000fe400078ec0ff */
[----:B------:R-:W-:Y:S02]  /*15d90*/  IADD3 R13, R0, R230, R9 ;  /* 0x000000e6000d7210 */ /* 0x000fe40007ffe009 */
[----:B------:R-:W-:Y:S02]  /*15da0*/  SHF.R.U32.HI R14, RZ, 0x8, R38 ;  /* 0x00000008ff0e7819 */ /* 0x000fe40000011626 */
[----:B------:R-:W-:Y:S02]  /*15db0*/  LOP3.LUT R0, R37, 0xff, RZ, 0xc0, !PT ;  /* 0x000000ff25007812 */ /* 0x000fe400078ec0ff */
[----:B------:R-:W-:Y:S02]  /*15dc0*/  LOP3.LUT R15, R15, 0xff, RZ, 0xc0, !PT ;  /* 0x000000ff0f0f7812 */ /* 0x000fe400078ec0ff */
[----:B------:R-:W-:-:S02]  /*15dd0*/  SHF.R.U32.HI R51, RZ, 0x8, R39 ;  /* 0x00000008ff337819 */ /* 0x000fc40000011627 */
[----:B------:R-:W-:Y:S02]  /*15de0*/  PRMT R29, R11, 0x7604, R10 ;  /* 0x000076040b1d7816 */ /* 0x000fe4000000000a */
[----:B------:R-:W-:Y:S02]  /*15df0*/  LOP3.LUT R43, R14, 0xff, RZ, 0xc0, !PT ;  /* 0x000000ff0e2b7812 */ /* 0x000fe400078ec0ff */
[----:B------:R-:W-:Y:S02]  /*15e00*/  SHF.R.U32.HI R11, RZ, 0x8, R26 ;  /* 0x00000008ff0b7819 */ /* 0x000fe4000001161a */
[----:B------:R-:W-:Y:S02]  /*15e10*/  LOP3.LUT R12, R38, 0xff, RZ, 0xc0, !PT ;  /* 0x000000ff260c7812 */ /* 0x000fe400078ec0ff */
[----:B------:R-:W-:Y:S02]  /*15e20*/  LOP3.LUT R14, R39, 0xff, RZ, 0xc0, !PT ;  /* 0x000000ff270e7812 */ /* 0x000fe400078ec0ff */
[----:B------:R-:W-:-:S02]  /*15e30*/  PRMT R47, R15, 0x7604, R0 ;  /* 0x000076040f2f7816 */ /* 0x000fc40000000000 */
[----:B------:R-:W-:Y:S02]  /*15e40*/  LOP3.LUT R51, R51, 0xff, RZ, 0xc0, !PT ;  /* 0x000000ff33337812 */ /* 0x000fe400078ec0ff */
[----:B------:R-:W-:Y:S02]  /*15e50*/  IADD3 R0, R16, R13, RZ ;  /* 0x0000000d10007210 */ /* 0x000fe40007ffe0ff */
[----:B------:R-:W-:Y:S02]  /*15e60*/  LOP3.LUT R10, R26, 0xff, RZ, 0xc0, !PT ;  /* 0x000000ff1a0a7812 */ /* 0x000fe400078ec0ff */
[----:B------:R-:W-:Y:S02]  /*15e70*/  LOP3.LUT R11, R11, 0xff, RZ, 0xc0, !PT ;  /* 0x000000ff0b0b7812 */ /* 0x000fe400078ec0ff */
[----:B------:R-:W-:Y:S02]  /*15e80*/  PRMT R49, R43, 0x7604, R12 ;  /* 0x000076042b317816 */ /* 0x000fe4000000000c */
[----:B------:R-:W-:-:S02]  /*15e90*/  PRMT R51, R51, 0x7604, R14 ;  /* 0x0000760433337816 */ /* 0x000fc4000000000e */
[----:B------:R-:W0:Y:S01]  /*15ea0*/  LDS.128 R12, [R0+0x1e200] ;  /* 0x01e20000000c7984 */ /* 0x000e220000000c00 */
        /* <DEDUP_REMOVED lines=17> */
[----:B------:R-:W-:-:S02]  /*15fc0*/  PRMT R43, R40, 0x7054, R41 ;  /* 0x00007054282b7816 */ /* 0x000fc40000000029 */
[----:B------:R-:W-:Y:S02]  /*15fd0*/  LOP3.LUT R30, R30, 0xff, RZ, 0xc0, !PT ;  /* 0x000000ff1e1e7812 */ /* 0x000fe400078ec0ff */
[----:B------:R-:W-:Y:S02]  /*15fe0*/  SHF.R.U32.HI R40, RZ, 0x10, R39 ;  /* 0x00000010ff287819 */ /* 0x000fe40000011627 */
[----:B------:R-:W-:Y:S02]  /*15ff0*/  PRMT R47, R28, 0x7054, R47 ;  /* 0x000070541c2f7816 */ /* 0x000fe4000000002f */
[----:B------:R-:W-:Y:S02]  /*16000*/  PRMT R45, R20, 0x7054, R45 ;  /* 0x00007054142d7816 */ /* 0x000fe4000000002d */
[----:B------:R-:W-:Y:S02]  /*16010*/  PRMT R49, R30, 0x7054, R49 ;  /* 0x000070541e317816 */ /* 0x000fe40000000031 */
[----:B------:R-:W-:-:S02]  /*16020*/  LOP3.LUT R41, R29, 0xff000000, R25, 0xf8, !PT ;  /* 0xff0000001d297812 */ /* 0x000fc400078ef819 */
[----:B------:R-:W-:Y:S02]  /*16030*/  LOP3.LUT R40, R40, 0xff, RZ, 0xc0, !PT ;  /* 0x000000ff28287812 */ /* 0x000fe400078ec0ff */
[----:B------:R-:W-:Y:S02]  /*16040*/  LOP3.LUT R47, R47, 0xff000000, R37, 0xf8, !PT ;  /* 0xff0000002f2f7812 */ /* 0x000fe400078ef825 */
[----:B------:R-:W-:Y:S02]  /*16050*/  LOP3.LUT R43, R43, 0xff000000, R27, 0xf8, !PT ;  /* 0xff0000002b2b7812 */ /* 0x000fe400078ef81b */
[----:B------:R-:W-:Y:S02]  /*16060*/  LOP3.LUT R45, R45, 0xff000000, R36, 0xf8, !PT ;  /* 0xff0000002d2d7812 */ /* 0x000fe400078ef824 */
[----:B------:R-:W-:Y:S02]  /*16070*/  LOP3.LUT R49, R49, 0xff000000, R38, 0xf8, !PT ;  /* 0xff00000031317812 */ /* 0x000fe400078ef826 */
[----:B------:R-:W-:-:S02]  /*16080*/  F2FP.F16.E4M3.UNPACK_B R36, R41 ;  /* 0x00000029ff24723e */ /* 0x000fc400020006ff */
[----:B0-----:R-:W-:Y:S02]  /*16090*/  F2FP.F16.E4M3.UNPACK_B R27, R13 ;  /* 0x0000000dff1b723e */ /* 0x001fe400020006ff */
[----:B------:R-:W-:Y:S01]  /*160a0*/  PRMT R51, R40, 0x7054, R51 ;  /* 0x0000705428337816 */ /* 0x000fe20000000033 */
[----:B------:R-:W-:Y:S01]  /*160b0*/  HADD2.F32 R37, -RZ, R36.H0_H0 ;  /* 0x20000024ff257230 */ /* 0x000fe20000004100 */
[----:B------:R-:W-:Y:S01]  /*160c0*/  F2FP.F16.E4M3.UNPACK_B R38, R47 ;  /* 0x0000002fff26723e */ /* 0x000fe200020006ff */
[--C-:B------:R-:W-:Y:S01]  /*160d0*/  HADD2.F32 R29, -RZ, R27.reuse.H0_H0 ;  /* 0x2000001bff1d7230 */ /* 0x100fe20000004100 */
[----:B------:R-:W-:Y:S01]  /*160e0*/  LOP3.LUT R51, R51, 0xff000000, R39, 0xf8, !PT ;  /* 0xff00000033337812 */ /* 0x000fe200078ef827 */
[----:B------:R-:W-:Y:S01]  /*160f0*/  HADD2.F32 R27, -RZ, R27.H1_H1 ;  /* 0x3000001bff1b7230 */ /* 0x000fe20000004100 */
[----:B------:R-:W-:Y:S01]  /*16100*/  LOP3.LUT R42, R31, 0xff000000, R26, 0xf8, !PT ;  /* 0xff0000001f2a7812 */ /* 0x000fe200078ef81a */
[--C-:B------:R-:W-:Y:S01]  /*16110*/  HADD2.F32 R39, -RZ, R38.reuse.H0_H0 ;  /* 0x20000026ff277230 */ /* 0x100fe20000004100 */
[----:B------:R-:W-:Y:S01]  /*16120*/  LOP3.LUT R40, R21, 0xff000000, R24, 0xf8, !PT ;  /* 0xff00000015287812 */ /* 0x000fe200078ef818 */
[C---:B------:R-:W-:Y:S01]  /*16130*/  FMUL.FTZ R46, R29.reuse, R37 ;  /* 0x000000251d2e7220 */ /* 0x040fe20000410000 */
[----:B------:R-:W-:Y:S01]  /*16140*/  F2FP.F16.E4M3.UNPACK_B R28, R13.H1 ;  /* 0x0000000dff1c723e */ /* 0x000fe200030006ff */
[----:B------:R-:W-:Y:S01]  /*16150*/  HADD2.F32 R38, -RZ, R38.H1_H1 ;  /* 0x30000026ff267230 */ /* 0x000fe20000004100 */
[----:B------:R-:W-:Y:S01]  /*16160*/  F2FP.F16.E4M3.UNPACK_B R47, R47.H1 ;  /* 0x0000002fff2f723e */ /* 0x000fe200030006ff */
[----:B------:R-:W-:Y:S01]  /*16170*/  FMUL.FTZ R53, R29, R39 ;  /* 0x000000271d357220 */ /* 0x000fe20000410000 */
[----:B------:R-:W-:Y:S01]  /*16180*/  F2FP.F16.E4M3.UNPACK_B R41, R41.H1 ;  /* 0x00000029ff29723e */ /* 0x000fe200030006ff */
[----:B------:R-:W-:Y:S01]  /*16190*/  HADD2.F32 R36, -RZ, R36.H1_H1 ;  /* 0x30000024ff247230 */ /* 0x000fe20000004100 */
[-C--:B------:R-:W-:Y:S01]  /*161a0*/  F2FP.F16.E4M3.UNPACK_B R30, R15.reuse ;  /* 0x0000000fff1e723e */ /* 0x080fe200020006ff */
[----:B------:R-:W-:Y:S01]  /*161b0*/  FMUL.FTZ R55, R27, R38 ;  /* 0x000000261b377220 */ /* 0x000fe20000410000 */
[----:B------:R-:W-:-:S02]  /*161c0*/  F2FP.F16.E4M3.UNPACK_B R31, R15.H1 ;  /* 0x0000000fff1f723e */ /* 0x000fc400030006ff */
[----:B------:R-:W-:Y:S01]  /*161d0*/  F2FP.F16.E4M3.UNPACK_B R15, R14 ;  /* 0x0000000eff0f723e */ /* 0x000fe200020006ff */
[----:B------:R-:W-:Y:S01]  /*161e0*/  FMUL.FTZ R27, R27, R36 ;  /* 0x000000241b1b7220 */ /* 0x000fe20000410000 */
[----:B------:R-:W-:Y:S01]  /*161f0*/  F2FP.F16.E4M3.UNPACK_B R29, R14.H1 ;  /* 0x0000000eff1d723e */ /* 0x000fe200030006ff */
[--C-:B------:R-:W-:Y:S01]  /*16200*/  HADD2.F32 R14, -RZ, R28.reuse.H0_H0 ;  /* 0x2000001cff0e7230 */ /* 0x100fe20000004100 */
[-C--:B------:R-:W-:Y:S01]  /*16210*/  F2FP.F16.E4M3.UNPACK_B R13, R12.reuse ;  /* 0x0000000cff0d723e */ /* 0x080fe200020006ff */
[----:B------:R-:W-:Y:S01]  /*16220*/  HADD2.F32 R28, -RZ, R28.H1_H1 ;  /* 0x3000001cff1c7230 */ /* 0x000fe20000004100 */
[----:B------:R-:W-:Y:S01]  /*16230*/  F2FP.F16.E4M3.UNPACK_B R12, R12.H1 ;  /* 0x0000000cff0c723e */ /* 0x000fe200030006ff */
[----:B--2---:R-:W0:Y:S02]  /*16240*/  LDS.128 R8, [R60+0x1e200] ;  /* 0x01e200003c087984 */ /* 0x004e240000000c00 */
[----:B0-----:R-:W-:Y:S02]  /*16250*/  F2FP.F16.E4M3.UNPACK_B R20, R9 ;  /* 0x00000009ff14723e */ /* 0x001fe400020006ff */
        /* <DEDUP_REMOVED lines=8> */
[C---:B------:R-:W-:Y:S01]  /*162e0*/  FFMA.FTZ R46, R10.reuse, R39, R46 ;  /* 0x000000270a2e7223 */ /* 0x040fe2000001002e */
[----:B------:R-:W-:Y:S01]  /*162f0*/  FFMA.FTZ R53, R10, R37, -R53 ;  /* 0x000000250a357223 */ /* 0x000fe20000010835 */
[----:B------:R-:W-:-:S02]  /*16300*/  HADD2.F32 R39, -RZ, R47.H0_H0 ;  /* 0x2000002fff277230 */ /* 0x000fc40000004100 */
[C---:B------:R-:W-:Y:S01]  /*16310*/  FFMA.FTZ R48, R20.reuse, R36, -R55 ;  /* 0x0000002414307223 */ /* 0x040fe20000010837 */
[----:B------:R-:W-:Y:S02]  /*16320*/  HADD2.F32 R37, -RZ, R41.H0_H0 ;  /* 0x20000029ff257230 */ /* 0x000fe40000004100 */
[----:B------:R-:W-:Y:S01]  /*16330*/  FFMA.FTZ R55, R20, R38, R27 ;  /* 0x0000002614377223 */ /* 0x000fe2000001001b */
[----:B------:R-:W-:Y:S02]  /*16340*/  HADD2.F32 R10, -RZ, R21.H0_H0 ;  /* 0x20000015ff0a7230 */ /* 0x000fe40000004100 */
[C---:B------:R-:W-:Y:S01]  /*16350*/  FMUL.FTZ R57, R14.reuse, R39 ;  /* 0x000000270e397220 */ /* 0x040fe20000410000 */
[----:B------:R-:W-:Y:S01]  /*16360*/  F2FP.F16.E4M3.UNPACK_B R36, R51 ;  /* 0x00000033ff24723e */ /* 0x000fe200020006ff */
[----:B------:R-:W-:Y:S01]  /*16370*/  FMUL.FTZ R14, R14, R37 ;  /* 0x000000250e0e7220 */ /* 0x000fe20000410000 */
[----:B------:R-:W-:Y:S01]  /*16380*/  F2FP.F16.E4M3.UNPACK_B R20, R43 ;  /* 0x0000002bff14723e */ /* 0x000fe200020006ff */
[----:B------:R-:W-:Y:S01]  /*16390*/  FFMA.FTZ R57, R10, R37, -R57 ;  /* 0x000000250a397223 */ /* 0x000fe20000010839 */
[----:B------:R-:W-:-:S02]  /*163a0*/  HADD2.F32 R47, -RZ, R47.H1_H1 ;  /* 0x3000002fff2f7230 */ /* 0x000fc40000004100 */
[----:B------:R-:W-:Y:S01]  /*163b0*/  FFMA.FTZ R38, R10, R39, R14 ;  /* 0x000000270a267223 */ /* 0x000fe2000001000e */
[----:B------:R-:W-:Y:S01]  /*163c0*/  HADD2.F32 R37, -RZ, R36.H0_H0 ;  /* 0x20000024ff257230 */ /* 0x000fe20000004100 */
[----:B------:R-:W-:Y:S01]  /*163d0*/  F2FP.F16.E4M3.UNPACK_B R51, R51.H1 ;  /* 0x00000033ff33723e */ /* 0x000fe200030006ff */
        /* <DEDUP_REMOVED lines=17> */
[----:B------:R-:W-:Y:S01]  /*164f0*/  HADD2.F32 R25, -RZ, R25.H1_H1 ;  /* 0x30000019ff197230 */ /* 0x000fe20000004100 */
[----:B------:R-:W-:Y:S01]  /*16500*/  F2FP.F16.E4M3.UNPACK_B R8, R8.H1 ;  /* 0x00000008ff08723e */ /* 0x000fe200030006ff */
[----:B------:R-:W-:Y:S02]  /*16510*/  HADD2.F32 R27, -RZ, R51.H0_H0 ;  /* 0x20000033ff1b7230 */ /* 0x000fe40000004100 */
[C---:B------:R-:W-:Y:S01]  /*16520*/  FMUL.FTZ R28, R30.reuse, R36 ;  /* 0x000000241e1c7220 */ /* 0x040fe20000410000 */
[----:B------:R-:W-:Y:S02]  /*16530*/  HADD2.F32 R14, -RZ, R31.H0_H0 ;  /* 0x2000001fff0e7230 */ /* 0x000fe40000004100 */
[----:B------:R-:W-:Y:S01]  /*16540*/  FMUL.FTZ R37, R30, R20 ;  /* 0x000000141e257220 */ /* 0x000fe20000410000 */
[----:B------:R-:W-:-:S02]  /*16550*/  HADD2.F32 R21, -RZ, R43.H0_H0 ;  /* 0x2000002bff157230 */ /* 0x000fc40000004100 */
        /* <DEDUP_REMOVED lines=66> */
[--C-:B------:R-:W-:Y:S02]  /*16980*/  HADD2.F32 R10, -RZ, R42.reuse.H0_H0 ;  /* 0x2000002aff0a7230 */ /* 0x100fe40000004100 */
[C---:B------:R-:W-:Y:S01]  /*16990*/  FMUL.FTZ R9, R29.reuse, R14 ;  /* 0x0000000e1d097220 */ /* 0x040fe20000410000 */
[-C--:B------:R-:W-:Y:S01]  /*169a0*/  FMUL.FTZ R21, R29, R12.reuse ;  /* 0x0000000c1d157220 */ /* 0x080fe20000410000 */
[----:B------:R-:W-:Y:S02]  /*169b0*/  HADD2.F32 R42, -RZ, R42.H1_H1 ;  /* 0x3000002aff2a7230 */ /* 0x000fe40000004100 */
[----:B------:R-:W-:Y:S01]  /*169c0*/  FFMA.FTZ R29, R8, R13, R25 ;  /* 0x0000000d081d7223 */ /* 0x000fe20000010019 */
[C---:B------:R-:W-:Y:S01]  /*169d0*/  FFMA.FTZ R41, R24.reuse, R12, -R9 ;  /* 0x0000000c18297223 */ /* 0x040fe20000010809 */
[----:B------:R-:W-:Y:S01]  /*169e0*/  FFMA.FTZ R36, R24, R14, R21 ;  /* 0x0000000e18247223 */ /* 0x000fe20000010015 */
[----:B------:R-:W-:-:S02]  /*169f0*/  HADD2.F32 R9, -RZ, R15.H0_H0 ;  /* 0x2000000fff097230 */ /* 0x000fc40000004100 */
[--C-:B------:R-:W-:Y:S01]  /*16a00*/  HADD2.F32 R12, -RZ, R49.reuse.H0_H0 ;  /* 0x20000031ff0c7230 */ /* 0x100fe20000004100 */
[----:B------:R-:W-:Y:S01]  /*16a10*/  F2FP.SATFINITE.E4M3.F32.PACK_AB_MERGE_C R30, R41, R30, RZ ;  /* 0x0000001e291e723e */ /* 0x000fe200048070ff */
[----:B------:R-:W-:Y:S01]  /*16a20*/  HADD2.F32 R14, -RZ, R49.H1_H1 ;  /* 0x30000031ff0e7230 */ /* 0x000fe20000004100 */
[----:B------:R-:W-:Y:S01]  /*16a30*/  F2FP.SATFINITE.E4M3.F32.PACK_AB_MERGE_C R29, R36, R29, RZ ;  /* 0x0000001d241d723e */ /* 0x000fe200048070ff */
[----:B------:R-:W-:Y:S02]  /*16a40*/  HADD2.F32 R15, -RZ, R15.H1_H1 ;  /* 0x3000000fff0f7230 */ /* 0x000fe40000004100 */
[C---:B------:R-:W-:Y:S01]  /*16a50*/  FMUL.FTZ R13, R9.reuse, R12 ;  /* 0x0000000c090d7220 */ /* 0x040fe20000410000 */
[--C-:B------:R-:W-:Y:S02]  /*16a60*/  HADD2.F32 R8, -RZ, R11.reuse.H0_H0 ;  /* 0x2000000bff087230 */ /* 0x100fe40000004100 */
[----:B------:R-:W-:Y:S01]  /*16a70*/  FMUL.FTZ R9, R9, R10 ;  /* 0x0000000a09097220 */ /* 0x000fe20000410000 */
[----:B------:R-:W-:-:S02]  /*16a80*/  HADD2.F32 R11, -RZ, R11.H1_H1 ;  /* 0x3000000bff0b7230 */ /* 0x000fc40000004100 */
        /* <DEDUP_REMOVED lines=22> */
.L_x_5128:
[----:B------:R-:W-:Y:S05]  /*16bf0*/  BSYNC B1 ;  /* 0x0000000000017941 */ /* 0x000fea0003800000 */
.L_x_5127:
[----:B------:R-:W-:Y:S05]  /*16c00*/  @P2 BRA `(.L_x_5106) ;  /* 0x0000000c00e82947 */ /* 0x000fea0003800000 */
[----:B------:R-:W2:Y:S01]  /*16c10*/  LDL R51, [R1+0x38] ;  /* 0x0000380001337983 */ /* 0x000ea20000100800 */
[----:B01----:R-:W-:-:S04]  /*16c20*/  SHF.R.S32.HI R0, RZ, 0x1f, R222 ;  /* 0x0000001fff007819 */ /* 0x003fc800000114de */
[----:B------:R-:W-:-:S04]  /*16c30*/  LEA.HI R0, R0, R222, RZ, 0x4 ;  /* 0x000000de00007211 */ /* 0x000fc800078f20ff */
[----:B------:R-:W-:-:S04]  /*16c40*/  SHF.R.S32.HI R0, RZ, 0x4, R0 ;  /* 0x00000004ff007819 */ /* 0x000fc80000011400 */
[----:B------:R-:W-:Y:S02]  /*16c50*/  LEA.HI R3, R3, R0, RZ, 0x1c ;  /* 0x0000000003037211 */ /* 0x000fe400078fe0ff */
[----:B-----5:R-:W-:Y:S02]  /*16c60*/  SHF.R.U32.HI R0, RZ, 0x8, R4 ;  /* 0x00000008ff007819 */ /* 0x020fe40000011604 */
[----:B------:R-:W-:Y:S02]  /*16c70*/  LOP3.LUT R9, R4, 0xff, RZ, 0xc0, !PT ;  /* 0x000000ff04097812 */ /* 0x000fe400078ec0ff */
[----:B------:R-:W-:Y:S02]  /*16c80*/  SHF.R.U32.HI R8, RZ, 0x8, R5 ;  /* 0x00000008ff087819 */ /* 0x000fe40000011605 */
[----:B------:R-:W-:Y:S02]  /*16c90*/  LOP3.LUT R0, R0, 0xff, RZ, 0xc0, !PT ;  /* 0x000000ff00007812 */ /* 0x000fe400078ec0ff */
[----:B------:R-:W-:-:S02]  /*16ca0*/  LOP3.LUT R11, R5, 0xff, RZ, 0xc0, !PT ;  /* 0x000000ff050b7812 */ /* 0x000fc400078ec0ff */
[----:B------:R-:W-:Y:S02]  /*16cb0*/  LOP3.LUT R8, R8, 0xff, RZ, 0xc0, !PT ;  /* 0x000000ff08087812 */ /* 0x000fe400078ec0ff */
[----:B------:R-:W-:Y:S02]  /*16cc0*/  PRMT R21, R0, 0x7604, R9 ;  /* 0x0000760400157816 */ /* 0x000fe40000000009 */
[----:B------:R-:W-:Y:S02]  /*16cd0*/  SHF.R.S32.HI R0, RZ, 0x1f, R3 ;  /* 0x0000001fff007819 */ /* 0x000fe40000011403 */
[----:B------:R-:W-:Y:S02]  /*16ce0*/  PRMT R20, R8, 0x7604, R11 ;  /* 0x0000760408147816 */ /* 0x000fe4000000000b */
[----:B------:R-:W-:Y:S01]  /*16cf0*/  LEA.HI R8, R0, R3, RZ, 0x2 ;  /* 0x0000000300087211 */ /* 0x000fe200078f10ff */
[----:B------:R-:W-:-:S04]  /*16d00*/  IMAD.SHL.U32 R3, R3, 0x10, RZ ;  /* 0x0000001003037824 */ /* 0x000fc800078e00ff */
[----:B------:R-:W-:Y:S01]  /*16d10*/  IMAD.SHL.U32 R8, R8, 0x800, RZ ;  /* 0x0000080008087824 */ /* 0x000fe200078e00ff */
[----:B------:R-:W-:Y:S02]  /*16d20*/  LOP3.LUT R0, R228, 0x30, R3, 0xf8, !PT ;  /* 0x00000030e4007812 */ /* 0x000fe400078ef803 */
[----:B------:R-:W-:Y:S02]  /*16d30*/  SHF.R.U32.HI R11, RZ, 0x8, R32 ;  /* 0x00000008ff0b7819 */ /* 0x000fe40000011620 */
[----:B------:R-:W-:Y:S02]  /*16d40*/  LOP3.LUT R0, R0, R229, RZ, 0x3c, !PT ;  /* 0x000000e500007212 */ /* 0x000fe400078e3cff */
[----:B------:R-:W-:Y:S02]  /*16d50*/  LOP3.LUT R3, R8, 0xffffe000, RZ, 0xc0, !PT ;  /* 0xffffe00008037812 */ /* 0x000fe400078ec0ff */
[----:B------:R-:W-:Y:S02]  /*16d60*/  SHF.R.U32.HI R10, RZ, 0x8, R6 ;  /* 0x00000008ff0a7819 */ /* 0x000fe40000011606 */
[----:B------:R-:W-:-:S02]  /*16d70*/  LOP3.LUT R12, R32, 0xff, RZ, 0xc0, !PT ;  /* 0x000000ff200c7812 */ /* 0x000fc400078ec0ff */
[----:B------:R-:W-:Y:S02]  /*16d80*/  LOP3.LUT R11, R11, 0xff, RZ, 0xc0, !PT ;  /* 0x000000ff0b0b7812 */ /* 0x000fe400078ec0ff */
[----:B------:R-:W-:Y:S02]  /*16d90*/  IADD3 R3, R0, R230, R3 ;  /* 0x000000e600037210 */ /* 0x000fe40007ffe003 */
[----:B------:R-:W-:Y:S02]  /*16da0*/  LOP3.LUT R13, R6, 0xff, RZ, 0xc0, !PT ;  /* 0x000000ff060d7812 */ /* 0x000fe400078ec0ff */
[----:B------:R-:W-:Y:S02]  /*16db0*/  LOP3.LUT R10, R10, 0xff, RZ, 0xc0, !PT ;  /* 0x000000ff0a0a7812 */ /* 0x000fe400078ec0ff */
[----:B------:R-:W-:Y:S01]  /*16dc0*/  PRMT R31, R11, 0x7604, R12 ;  /* 0x000076040b1f7816 */ /* 0x000fe2000000000c */
[----:B------:R-:W-:Y:S01]  /*16dd0*/  IMAD.IADD R0, R16, 0x1, R3 ;  /* 0x0000000110007824 */ /* 0x000fe200078e0203 */
[----:B------:R-:W-:-:S02]  /*16de0*/  SHF.R.U32.HI R9, RZ, 0x8, R7 ;  /* 0x00000008ff097819 */ /* 0x000fc40000011607 */
[----:B------:R-:W-:Y:S02]  /*16df0*/  SHF.R.U32.HI R12, RZ, 0x8, R33 ;  /* 0x00000008ff0c7819 */ /* 0x000fe40000011621 */
[----:B------:R-:W-:Y:S02]  /*16e00*/  PRMT R25, R10, 0x7604, R13 ;  /* 0x000076040a197816 */ /* 0x000fe4000000000d */
[----:B------:R-:W-:Y:S02]  /*16e10*/  LOP3.LUT R10, R7, 0xff, RZ, 0xc0, !PT ;  /* 0x000000ff070a7812 */ /* 0x000fe400078ec0ff */
[----:B------:R-:W-:Y:S02]  /*16e20*/  LOP3.LUT R9, R9, 0xff, RZ, 0xc0, !PT ;  /* 0x000000ff09097812 */ /* 0x000fe400078ec0ff */
[----:B------:R-:W-:Y:S02]  /*16e30*/  LOP3.LUT R3, R12, 0xff, RZ, 0xc0, !PT ;  /* 0x000000ff0c037812 */ /* 0x000fe400078ec0ff */
[----:B------:R-:W0:Y:S01]  /*16e40*/  LDS.128 R12, [R0+0x1e200] ;  /* 0x01e20000000c7984 */ /* 0x000e220000000c00 */
[----:B------:R-:W-:-:S02]  /*16e50*/  PRMT R24, R9, 0x7604, R10 ;  /* 0x0000760409187816 */ /* 0x000fc4000000000a */
[----:B------:R-:W-:Y:S02]  /*16e60*/  SHF.R.U32.HI R27, RZ, 0x8, R34 ;  /* 0x00000008ff1b7819 */ /* 0x000fe40000011622 */
[----:B------:R-:W-:Y:S02]  /*16e70*/  LOP3.LUT R26, R33, 0xff, RZ, 0xc0, !PT ;  /* 0x000000ff211a7812 */ /* 0x000fe400078ec0ff */
[----:B------:R-:W-:Y:S02]  /*16e80*/  LOP3.LUT R28, R34, 0xff, RZ, 0xc0, !PT ;  /* 0x000000ff221c7812 */ /* 0x000fe400078ec0ff */
[----:B------:R-:W-:Y:S02]  /*16e90*/  LOP3.LUT R27, R27, 0xff, RZ, 0xc0, !PT ;  /* 0x000000ff1b1b7812 */ /* 0x000fe400078ec0ff */
[----:B------:R-:W-:Y:S02]  /*16ea0*/  PRMT R26, R3, 0x7604, R26 ;  /* 0x00007604031a7816 */ /* 0x000fe4000000001a */
[----:B------:R-:W-:-:S02]  /*16eb0*/  SHF.R.U32.HI R3, RZ, 0x10, R5 ;  /* 0x00000010ff037819 */ /* 0x000fc40000011605 */
[----:B------:R-:W-:Y:S02]  /*16ec0*/  SHF.R.U32.HI R37, RZ, 0x10, R33 ;  /* 0x00000010ff257819 */ /* 0x000fe40000011621 */
[----:B------:R-:W-:Y:S02]  /*16ed0*/  PRMT R39, R27, 0x7604, R28 ;  /* 0x000076041b277816 */ /* 0x000fe4000000001c */
[----:B------:R-:W-:Y:S01]  /*16ee0*/  SHF.R.U32.HI R27, RZ, 0x10, R7 ;  /* 0x00000010ff1b7819 */ /* 0x000fe20000011607 */
[----:B------:R-:W-:Y:S01]  /*16ef0*/  IMAD.U32 R3, R3, 0x10000, RZ ;  /* 0x0001000003037824 */ /* 0x000fe200078e00ff */
[----:B------:R-:W-:Y:S01]  /*16f00*/  SHF.R.U32.HI R29, RZ, 0x8, R35 ;  /* 0x00000008ff1d7819 */ /* 0x000fe20000011623 */
[----:B------:R-:W-:Y:S01]  /*16f10*/  IMAD.U32 R37, R37, 0x10000, RZ ;  /* 0x0001000025257824 */ /* 0x000fe200078e00ff */
[----:B------:R-:W-:Y:S01]  /*16f20*/  LOP3.LUT R30, R35, 0xff, RZ, 0xc0, !PT ;  /* 0x000000ff231e7812 */ /* 0x000fe200078ec0ff */
[----:B------:R-:W-:Y:S01]  /*16f30*/  IMAD.U32 R27, R27, 0x10000, RZ ;  /* 0x000100001b1b7824 */ /* 0x000fe200078e00ff */
[----:B------:R-:W-:-:S02]  /*16f40*/  LOP3.LUT R29, R29, 0xff, RZ, 0xc0, !PT ;  /* 0x000000ff1d1d7812 */ /* 0x000fc400078ec0ff */
[----:B------:R-:W-:Y:S02]  /*16f50*/  LOP3.LUT R3, R20, 0xff0000, R3, 0xf8, !PT ;  /* 0x00ff000014037812 */ /* 0x000fe400078ef803 */
[----:B------:R-:W-:Y:S02]  /*16f60*/  LOP3.LUT R37, R26, 0xff0000, R37, 0xf8, !PT ;  /* 0x00ff00001a257812 */ /* 0x000fe400078ef825 */
[----:B------:R-:W-:Y:S02]  /*16f70*/  PRMT R30, R29, 0x7604, R30 ;  /* 0x000076041d1e7816 */ /* 0x000fe4000000001e */
[----:B------:R-:W-:Y:S02]  /*16f80*/  SHF.R.U32.HI R41, RZ, 0x10, R35 ;  /* 0x00000010ff297819 */ /* 0x000fe40000011623 */
[----:B------:R-:W-:Y:S02]  /*16f90*/  LOP3.LUT R29, R24, 0xff0000, R27, 0xf8, !PT ;  /* 0x00ff0000181d7812 */ /* 0x000fe400078ef81b */
[----:B------:R-:W-:-:S02]  /*16fa0*/  LOP3.LUT R28, R3, 0xff000000, R5, 0xf8, !PT ;  /* 0xff000000031c7812 */ /* 0x000fc400078ef805 */
[----:B------:R-:W-:Y:S01]  /*16fb0*/  LOP3.LUT R37, R37, 0xff000000, R33, 0xf8, !PT ;  /* 0xff00000025257812 */ /* 0x000fe200078ef821 */
[----:B------:R-:W-:Y:S01]  /*16fc0*/  IMAD.U32 R41, R41, 0x10000, RZ ;  /* 0x0001000029297824 */ /* 0x000fe200078e00ff */
[----:B------:R-:W-:Y:S02]  /*16fd0*/  LOP3.LUT R21, R21, 0xff0000, R4, 0xf8, !PT ;  /* 0x00ff000015157812 */ /* 0x000fe400078ef804 */
[----:B------:R-:W-:Y:S02]  /*16fe0*/  LOP3.LUT R36, R29, 0xff000000, R7, 0xf8, !PT ;  /* 0xff0000001d247812 */ /* 0x000fe400078ef807 */
[----:B------:R-:W-:Y:S02]  /*16ff0*/  LOP3.LUT R39, R39, 0xff0000, R34, 0xf8, !PT ;  /* 0x00ff000027277812 */ /* 0x000fe400078ef822 */
[----:B------:R-:W-:Y:S02]  /*17000*/  F2FP.F16.E4M3.UNPACK_B R29, R28 ;  /* 0x0000001cff1d723e */ /* 0x000fe400020006ff */
[----:B------:R-:W-:-:S02]  /*17010*/  F2FP.F16.E4M3.UNPACK_B R33, R37 ;  /* 0x00000025ff21723e */ /* 0x000fc400020006ff */
[-C--:B0-----:R-:W-:Y:S02]  /*17020*/  F2FP.F16.E4M3.UNPACK_B R20, R13.reuse ;  /* 0x0000000dff14723e */ /* 0x081fe400020006ff */
[----:B------:R-:W-:Y:S02]  /*17030*/  LOP3.LUT R27, R21, 0xff000000, R4, 0xf8, !PT ;  /* 0xff000000151b7812 */ /* 0x000fe400078ef804 */
[----:B------:R-:W-:Y:S01]  /*17040*/  LOP3.LUT R41, R30, 0xff0000, R41, 0xf8, !PT ;  /* 0x00ff00001e297812 */ /* 0x000fe200078ef829 */
[----:B------:R-:W-:Y:S01]  /*17050*/  HADD2.F32 R30, -RZ, R29.H0_H0 ;  /* 0x2000001dff1e7230 */ /* 0x000fe20000004100 */
[----:B------:R-:W-:Y:S01]  /*17060*/  LOP3.LUT R39, R39, 0xff000000, R34, 0xf8, !PT ;  /* 0xff00000027277812 */ /* 0x000fe200078ef822 */
[--C-:B------:R-:W-:Y:S02]  /*17070*/  HADD2.F32 R34, -RZ, R33.reuse.H0_H0 ;  /* 0x20000021ff227230 */ /* 0x100fe40000004100 */
[--C-:B------:R-:W-:Y:S01]  /*17080*/  HADD2.F32 R24, -RZ, R20.reuse.H0_H0 ;  /* 0x20000014ff187230 */ /* 0x100fe20000004100 */
[----:B------:R-:W-:Y:S01]  /*17090*/  LOP3.LUT R25, R25, 0xff0000, R6, 0xf8, !PT ;  /* 0x00ff000019197812 */ /* 0x000fe200078ef806 */
[----:B------:R-:W-:Y:S01]  /*170a0*/  HADD2.F32 R33, -RZ, R33.H1_H1 ;  /* 0x30000021ff217230 */ /* 0x000fe20000004100 */
[----:B------:R-:W-:Y:S01]  /*170b0*/  LOP3.LUT R41, R41, 0xff000000, R35, 0xf8, !PT ;  /* 0xff00000029297812 */ /* 0x000fe200078ef823 */
[----:B------:R-:W-:Y:S01]  /*170c0*/  HADD2.F32 R20, -RZ, R20.H1_H1 ;  /* 0x30000014ff147230 */ /* 0x000fe20000004100 */
[----:B------:R-:W-:Y:S01]  /*170d0*/  F2FP.F16.E4M3.UNPACK_B R21, R13.H1 ;  /* 0x0000000dff15723e */ /* 0x000fe200030006ff */
[C---:B------:R-:W-:Y:S01]  /*170e0*/  FMUL.FTZ R38, R24.reuse, R34 ;  /* 0x0000002218267220 */ /* 0x040fe20000410000 */
[----:B------:R-:W-:Y:S01]  /*170f0*/  FMUL.FTZ R35, R24, R30 ;  /* 0x0000001e18237220 */ /* 0x000fe20000410000 */
[----:B------:R-:W-:-:S02]  /*17100*/  F2FP.F16.E4M3.UNPACK_B R37, R37.H1 ;  /* 0x00000025ff25723e */ /* 0x000fc400030006ff */
[----:B------:R-:W-:Y:S02]  /*17110*/  F2FP.F16.E4M3.UNPACK_B R28, R28.H1 ;  /* 0x0000001cff1c723e */ /* 0x000fe400030006ff */
[----:B------:R-:W-:Y:S02]  /*17120*/  LOP3.LUT R3, R31, 0xff0000, R32, 0xf8, !PT ;  /* 0x00ff00001f037812 */ /* 0x000fe400078ef820 */
[----:B------:R-:W-:Y:S01]  /*17130*/  LOP3.LUT R31, R25, 0xff000000, R6, 0xf8, !PT ;  /* 0xff000000191f7812 */ /* 0x000fe200078ef806 */
[----:B------:R-:W-:Y:S01]  /*17140*/  HADD2.F32 R29, -RZ, R29.H1_H1 ;  /* 0x3000001dff1d7230 */ /* 0x000fe20000004100 */
[-C--:B------:R-:W-:Y:S02]  /*17150*/  F2FP.F16.E4M3.UNPACK_B R25, R15.reuse ;  /* 0x0000000fff19723e */ /* 0x080fe400020006ff */
[----:B------:R-:W-:Y:S01]  /*17160*/  F2FP.F16.E4M3.UNPACK_B R26, R15.H1 ;  /* 0x0000000fff1a723e */ /* 0x000fe200030006ff */
[----:B------:R-:W-:Y:S01]  /*17170*/  FMUL.FTZ R43, R20, R33 ;  /* 0x00000021142b7220 */ /* 0x000fe20000410000 */
[----:B------:R-:W-:-:S02]  /*17180*/  F2FP.F16.E4M3.UNPACK_B R15, R14 ;  /* 0x0000000eff0f723e */ /* 0x000fc400020006ff */
[----:B------:R-:W-:Y:S01]  /*17190*/  F2FP.F16.E4M3.UNPACK_B R24, R14.H1 ;  /* 0x0000000eff18723e */ /* 0x000fe200030006ff */
[--C-:B------:R-:W-:Y:S02]  /*171a0*/  HADD2.F32 R14, -RZ, R21.reuse.H0_H0 ;  /* 0x20000015ff0e7230 */ /* 0x100fe40000004100 */
[----:B------:R-:W-:Y:S01]  /*171b0*/  FMUL.FTZ R20, R20, R29 ;  /* 0x0000001d14147220 */ /* 0x000fe20000410000 */
[----:B------:R-:W-:Y:S01]  /*171c0*/  HADD2.F32 R21, -RZ, R21.H1_H1 ;  /* 0x30000015ff157230 */ /* 0x000fe20000004100 */
[----:B------:R-:W-:Y:S02]  /*171d0*/  LOP3.LUT R32, R3, 0xff000000, R32, 0xf8, !PT ;  /* 0xff00000003207812 */ /* 0x000fe400078ef820 */
[-C--:B------:R-:W-:Y:S02]  /*171e0*/  F2FP.F16.E4M3.UNPACK_B R13, R12.reuse ;  /* 0x0000000cff0d723e */ /* 0x080fe400020006ff */
[----:B------:R-:W-:Y:S01]  /*171f0*/  F2FP.F16.E4M3.UNPACK_B R12, R12.H1 ;  /* 0x0000000cff0c723e */ /* 0x000fe200030006ff */
[----:B--2---:R-:W0:Y:S02]  /*17200*/  LDS.128 R8, [R51+0x1e200] ;  /* 0x01e2000033087984 */ /* 0x004e240000000c00 */
[----:B0-----:R-:W-:-:S05]  /*17210*/  F2FP.F16.E4M3.UNPACK_B R4, R9 ;  /* 0x00000009ff04723e */ /* 0x001fca00020006ff */
[--C-:B------:R-:W-:Y:S01]  /*17220*/  HADD2.F32 R5, -RZ, R4.reuse.H0_H0 ;  /* 0x20000004ff057230 */ /* 0x100fe20000004100 */
[----:B------:R-:W-:Y:S01]  /*17230*/  F2FP.F16.E4M3.UNPACK_B R9, R9.H1 ;  /* 0x00000009ff09723e */ /* 0x000fe200030006ff */
[----:B------:R-:W-:-:S03]  /*17240*/  HADD2.F32 R4, -RZ, R4.H1_H1 ;  /* 0x30000004ff047230 */ /* 0x000fc60000004100 */
[C---:B------:R-:W-:Y:S01]  /*17250*/  FFMA.FTZ R38, R5.reuse, R30, -R38 ;  /* 0x0000001e05267223 */ /* 0x040fe20000010826 */
[----:B------:R-:W-:Y:S01]  /*17260*/  FFMA.FTZ R35, R5, R34, R35 ;  /* 0x0000002205237223 */ /* 0x000fe20000010023 */
[----:B------:R-:W-:Y:S02]  /*17270*/  HADD2.F32 R34, -RZ, R37.H0_H0 ;  /* 0x20000025ff227230 */ /* 0x000fe40000004100 */
[----:B------:R-:W-:Y:S02]  /*17280*/  HADD2.F32 R30, -RZ, R28.H0_H0 ;  /* 0x2000001cff1e7230 */ /* 0x000fe40000004100 */
[----:B------:R-:W-:Y:S01]  /*17290*/  FFMA.FTZ R43, R4, R29, -R43 ;  /* 0x0000001d042b7223 */ /* 0x000fe2000001082b */
[----:B------:R-:W-:Y:S02]  /*172a0*/  HADD2.F32 R5, -RZ, R9.H0_H0 ;  /* 0x20000009ff057230 */ /* 0x000fe40000004100 */
[C---:B------:R-:W-:Y:S01]  /*172b0*/  FMUL.FTZ R42, R14.reuse, R34 ;  /* 0x000000220e2a7220 */ /* 0x040fe20000410000 */
[----:B------:R-:W-:Y:S01]  /*172c0*/  F2FP.F16.E4M3.UNPACK_B R29, R41 ;  /* 0x00000029ff1d723e */ /* 0x000fe200020006ff */
[-C--:B------:R-:W-:Y:S01]  /*172d0*/  FMUL.FTZ R45, R14, R30.reuse ;  /* 0x0000001e0e2d7220 */ /* 0x080fe20000410000 */
[----:B------:R-:W-:Y:S01]  /*172e0*/  F2FP.F16.E4M3.UNPACK_B R7, R11 ;  /* 0x0000000bff07723e */ /* 0x000fe200020006ff */
[----:B------:R-:W-:Y:S01]  /*172f0*/  FFMA.FTZ R40, R4, R33, R20 ;  /* 0x0000002104287223 */ /* 0x000fe20000010014 */
[C---:B------:R-:W-:Y:S01]  /*17300*/  FFMA.FTZ R42, R5.reuse, R30, -R42 ;  /* 0x0000001e052a7223 */ /* 0x040fe2000001082a */
[----:B------:R-:W-:Y:S01]  /*17310*/  FFMA.FTZ R45, R5, R34, R45 ;  /* 0x00000022052d7223 */ /* 0x000fe2000001002d */
[----:B------:R-:W-:Y:S01]  /*17320*/  F2FP.F16.E4M3.UNPACK_B R14, R36 ;  /* 0x00000024ff0e723e */ /* 0x000fe200020006ff */
[----:B------:R-:W-:-:S02]  /*17330*/  HADD2.F32 R33, -RZ, R29.H0_H0 ;  /* 0x2000001dff217230 */ /* 0x000fc40000004100 */
[----:B------:R-:W-:Y:S02]  /*17340*/  HADD2.F32 R5, -RZ, R25.H0_H0 ;  /* 0x20000019ff057230 */ /* 0x000fe40000004100 */
[----:B------:R-:W-:Y:S02]  /*17350*/  HADD2.F32 R20, -RZ, R14.H0_H0 ;  /* 0x2000000eff147230 */ /* 0x000fe40000004100 */
[----:B------:R-:W-:Y:S02]  /*17360*/  HADD2.F32 R4, -RZ, R7.H0_H0 ;  /* 0x20000007ff047230 */ /* 0x000fe40000004100 */
[C---:B------:R-:W-:Y:S01]  /*17370*/  FMUL.FTZ R47, R5.reuse, R33 ;  /* 0x00000021052f7220 */ /* 0x040fe20000410000 */
[----:B------:R-:W-:Y:S02]  /*17380*/  HADD2.F32 R30, -RZ, R37.H1_H1 ;  /* 0x30000025ff1e7230 */ /* 0x000fe40000004100 */
[----:B------:R-:W-:Y:S02]  /*17390*/  HADD2.F32 R28, -RZ, R28.H1_H1 ;  /* 0x3000001cff1c7230 */ /* 0x000fe40000004100 */
[----:B------:R-:W-:Y:S01]  /*173a0*/  FMUL.FTZ R46, R5, R20 ;  /* 0x00000014052e7220 */ /* 0x000fe20000410000 */
[----:B------:R-:W-:-:S02]  /*173b0*/  HADD2.F32 R9, -RZ, R9.H1_H1 ;  /* 0x30000009ff097230 */ /* 0x000fc40000004100 */
[----:B------:R-:W-:Y:S01]  /*173c0*/  FFMA.FTZ R47, R4, R20, -R47 ;  /* 0x00000014042f7223 */ /* 0x000fe2000001082f */
[C---:B------:R-:W-:Y:S01]  /*173d0*/  FMUL.FTZ R34, R21.reuse, R30 ;  /* 0x0000001e15227220 */ /* 0x040fe20000410000 */
[----:B------:R-:W-:Y:S02]  /*173e0*/  HADD2.F32 R20, -RZ, R29.H1_H1 ;  /* 0x3000001dff147230 */ /* 0x000fe40000004100 */
[-C--:B------:R-:W-:Y:S01]  /*173f0*/  FMUL.FTZ R21, R21, R28.reuse ;  /* 0x0000001c15157220 */ /* 0x080fe20000410000 */
[----:B------:R-:W-:Y:S01]  /*17400*/  HADD2.F32 R25, -RZ, R25.H1_H1 ;  /* 0x30000019ff197230 */ /* 0x000fe20000004100 */
[----:B------:R-:W-:Y:S01]  /*17410*/  F2FP.F16.E4M3.UNPACK_B R41, R41.H1 ;  /* 0x00000029ff29723e */ /* 0x000fe200030006ff */
[----:B------:R-:W-:Y:S02]  /*17420*/  HADD2.F32 R14, -RZ, R14.H1_H1 ;  /* 0x3000000eff0e7230 */ /* 0x000fe40000004100 */
[C---:B------:R-:W-:Y:S01]  /*17430*/  FFMA.FTZ R37, R9.reuse, R28, -R34 ;  /* 0x0000001c09257223 */ /* 0x040fe20000010822 */
[----:B------:R-:W-:Y:S01]  /*17440*/  F2FP.F16.E4M3.UNPACK_B R36, R36.H1 ;  /* 0x00000024ff24723e */ /* 0x000fe200030006ff */
[----:B------:R-:W-:Y:S01]  /*17450*/  HADD2.F32 R7, -RZ, R7.H1_H1 ;  /* 0x30000007ff077230 */ /* 0x000fe20000004100 */
[----:B------:R-:W-:Y:S01]  /*17460*/  F2FP.F16.E4M3.UNPACK_B R11, R11.H1 ;  /* 0x0000000bff0b723e */ /* 0x000fe200030006ff */
[----:B------:R-:W-:Y:S01]  /*17470*/  FFMA.FTZ R30, R9, R30, R21 ;  /* 0x0000001e091e7223 */ /* 0x000fe20000010015 */
[----:B------:R-:W-:Y:S01]  /*17480*/  FMUL.FTZ R28, R25, R20 ;  /* 0x00000014191c7220 */ /* 0x000fe20000410000 */
[----:B------:R-:W-:-:S02]  /*17490*/  HADD2.F32 R21, -RZ, R41.H0_H0 ;  /* 0x20000029ff157230 */ /* 0x000fc40000004100 */
[-C--:B------:R-:W-:Y:S01]  /*174a0*/  FMUL.FTZ R25, R25, R14.reuse ;  /* 0x0000000e19197220 */ /* 0x080fe20000410000 */
[----:B------:R-:W-:Y:S02]  /*174b0*/  HADD2.F32 R5, -RZ, R26.H0_H0 ;  /* 0x2000001aff057230 */ /* 0x000fe40000004100 */
[----:B------:R-:W-:Y:S01]  /*174c0*/  FFMA.FTZ R46, R4, R33, R46 ;  /* 0x00000021042e7223 */ /* 0x000fe2000001002e */
[----:B------:R-:W-:Y:S02]  /*174d0*/  HADD2.F32 R9, -RZ, R36.H0_H0 ;  /* 0x20000024ff097230 */ /* 0x000fe40000004100 */
[C---:B------:R-:W-:Y:S01]  /*174e0*/  FFMA.FTZ R34, R7.reuse, R14, -R28 ;  /* 0x0000000e07227223 */ /* 0x040fe2000001081c */
[----:B------:R-:W-:Y:S02]  /*174f0*/  HADD2.F32 R41, -RZ, R41.H1_H1 ;  /* 0x30000029ff297230 */ /* 0x000fe40000004100 */
[----:B------:R-:W-:Y:S01]  /*17500*/  FFMA.FTZ R33, R7, R20, R25 ;  /* 0x0000001407217223 */ /* 0x000fe20000010019 */
[----:B------:R-:W-:Y:S01]  /*17510*/  HADD2.F32 R26, -RZ, R26.H1_H1 ;  /* 0x3000001aff1a7230 */ /* 0x000fe20000004100 */
[----:B------:R-:W-:Y:S01]  /*17520*/  F2FP.F16.E4M3.UNPACK_B R14, R32.H1 ;  /* 0x00000020ff0e723e */ /* 0x000fe200030006ff */
[----:B------:R-:W-:-:S02]  /*17530*/  HADD2.F32 R4, -RZ, R11.H0_H0 ;  /* 0x2000000bff047230 */ /* 0x000fc40000004100 */
[C---:B------:R-:W-:Y:S01]  /*17540*/  FMUL.FTZ R29, R5.reuse, R21 ;  /* 0x00000015051d7220 */ /* 0x040fe20000410000 */
[----:B------:R-:W-:Y:S01]  /*17550*/  HADD2.F32 R36, -RZ, R36.H1_H1 ;  /* 0x30000024ff247230 */ /* 0x000fe20000004100 */
[----:B------:R-:W-:Y:S01]  /*17560*/  F2FP.F16.E4M3.UNPACK_B R7, R27.H1 ;  /* 0x0000001bff07723e */ /* 0x000fe200030006ff */
[----:B------:R-:W-:Y:S01]  /*17570*/  FMUL.FTZ R50, R5, R9 ;  /* 0x0000000905327220 */ /* 0x000fe20000410000 */
[-C--:B------:R-:W-:Y:S01]  /*17580*/  F2FP.F16.E4M3.UNPACK_B R3, R8.reuse ;  /* 0x00000008ff03723e */ /* 0x080fe200020006ff */
[----:B------:R-:W-:Y:S01]  /*17590*/  HADD2.F32 R11, -RZ, R11.H1_H1 ;  /* 0x3000000bff0b7230 */ /* 0x000fe20000004100 */
[----:B------:R-:W-:Y:S01]  /*175a0*/  F2FP.F16.E4M3.UNPACK_B R8, R8.H1 ;  /* 0x00000008ff08723e */ /* 0x000fe200030006ff */
[----:B------:R-:W-:Y:S01]  /*175b0*/  FMUL.FTZ R28, R26, R41 ;  /* 0x000000291a1c7220 */ /* 0x000fe20000410000 */
[----:B------:R-:W-:Y:S01]  /*175c0*/  FFMA.FTZ R48, R4, R9, -R29 ;  /* 0x0000000904307223 */ /* 0x000fe2000001081d */
[----:B------:R-:W-:Y:S02]  /*175d0*/  HADD2.F32 R20, -RZ, R14.H0_H0 ;  /* 0x2000000eff147230 */ /* 0x000fe40000004100 */
[----:B------:R-:W-:Y:S01]  /*175e0*/  FMUL.FTZ R26, R26, R36 ;  /* 0x000000241a1a7220 */ /* 0x000fe20000410000 */
[----:B------:R-:W-:-:S02]  /*175f0*/  HADD2.F32 R5, -RZ, R12.H0_H0 ;  /* 0x2000000cff057230 */ /* 0x000fc40000004100 */
[--C-:B------:R-:W-:Y:S02]  /*17600*/  HADD2.F32 R9, -RZ, R7.reuse.H0_H0 ;  /* 0x20000007ff097230 */ /* 0x100fe40000004100 */
[----:B------:R-:W-:Y:S01]  /*17610*/  FFMA.FTZ R50, R4, R21, R50 ;  /* 0x0000001504327223 */ /* 0x000fe20000010032 */
[----:B------:R-:W-:Y:S02]  /*17620*/  HADD2.F32 R4, -RZ, R8.H0_H0 ;  /* 0x20000008ff047230 */ /* 0x000fe40000004100 */
[C---:B------:R-:W-:Y:S01]  /*17630*/  FFMA.FTZ R49, R11.reuse, R36, -R28 ;  /* 0x000000240b317223 */ /* 0x040fe2000001081c */
[----:B------:R-:W-:Y:S01]  /*17640*/  FFMA.FTZ R41, R11, R41, R26 ;  /* 0x000000290b297223 */ /* 0x000fe2000001001a */
[C---:B------:R-:W-:Y:S01]  /*17650*/  FMUL.FTZ R21, R5.reuse, R20 ;  /* 0x0000001405157220 */ /* 0x040fe20000410000 */
[----:B------:R-:W-:Y:S02]  /*17660*/  HADD2.F32 R11, -RZ, R14.H1_H1 ;  /* 0x3000000eff0b7230 */ /* 0x000fe40000004100 */
[----:B------:R-:W-:Y:S01]  /*17670*/  FMUL.FTZ R5, R5, R9 ;  /* 0x0000000905057220 */ /* 0x000fe20000410000 */
[----:B------:R-:W-:Y:S01]  /*17680*/  HADD2.F32 R12, -RZ, R12.H1_H1 ;  /* 0x3000000cff0c7230 */ /* 0x000fe20000004100 */
[----:B------:R-:W-:Y:S01]  /*17690*/  F2FP.F16.E4M3.UNPACK_B R32, R32 ;  /* 0x00000020ff20723e */ /* 0x000fe200020006ff */
[----:B------:R-:W-:-:S02]  /*176a0*/  HADD2.F32 R7, -RZ, R7.H1_H1 ;  /* 0x30000007ff077230 */ /* 0x000fc40000004100 */
[C---:B------:R-:W-:Y:S01]  /*176b0*/  FFMA.FTZ R25, R4.reuse, R9, -R21 ;  /* 0x0000000904197223 */ /* 0x040fe20000010815 */
[----:B------:R-:W-:Y:S02]  /*176c0*/  HADD2.F32 R8, -RZ, R8.H1_H1 ;  /* 0x30000008ff087230 */ /* 0x000fe40000004100 */
[----:B------:R-:W-:Y:S01]  /*176d0*/  FFMA.FTZ R26, R4, R20, R5 ;  /* 0x00000014041a7223 */ /* 0x000fe20000010005 */
[----:B------:R-:W-:Y:S01]  /*176e0*/  F2FP.F16.E4M3.UNPACK_B R27, R27 ;  /* 0x0000001bff1b723e */ /* 0x000fe200020006ff */
[C---:B------:R-:W-:Y:S01]  /*176f0*/  FMUL.FTZ R21, R12.reuse, R11 ;  /* 0x0000000b0c157220 */ /* 0x040fe20000410000 */
[-C--:B------:R-:W-:Y:S01]  /*17700*/  FMUL.FTZ R12, R12, R7.reuse ;  /* 0x000000070c0c7220 */ /* 0x080fe20000410000 */
[----:B------:R-:W-:Y:S02]  /*17710*/  HADD2.F32 R9, -RZ, R32.H0_H0 ;  /* 0x20000020ff097230 */ /* 0x000fe40000004100 */
[----:B------:R-:W-:Y:S02]  /*17720*/  HADD2.F32 R5, -RZ, R13.H0_H0 ;  /* 0x2000000dff057230 */ /* 0x000fe40000004100 */
[C---:B------:R-:W-:Y:S01]  /*17730*/  FFMA.FTZ R28, R8.reuse, R7, -R21 ;  /* 0x00000007081c7223 */ /* 0x040fe20000010815 */
        /* <DEDUP_REMOVED lines=8> */
[C---:B------:R-:W-:Y:S01]  /*177c0*/  FFMA.FTZ R12, R4.reuse, R7, -R11 ;  /* 0x00000007040c7223 */ /* 0x040fe2000001080b */
[----:B------:R-:W-:Y:S01]  /*177d0*/  HADD2.F32 R3, -RZ, R3.H1_H1 ;  /* 0x30000003ff037230 */ /* 0x000fe20000004100 */
[----:B------:R-:W-:Y:S01]  /*177e0*/  F2FP.F16.E4M3.UNPACK_B R11, R39.H1 ;  /* 0x00000027ff0b723e */ /* 0x000fe200030006ff */
[C---:B------:R-:W-:Y:S01]  /*177f0*/  FMUL.FTZ R20, R13.reuse, R32 ;  /* 0x000000200d147220 */ /* 0x040fe20000410000 */
[----:B------:R-:W-:Y:S01]  /*17800*/  F2FP.F16.E4M3.UNPACK_B R6, R10 ;  /* 0x0000000aff06723e */ /* 0x000fe200020006ff */
[----:B------:R-:W-:Y:S01]  /*17810*/  FFMA.FTZ R14, R4, R9, R5 ;  /* 0x00000009040e7223 */ /* 0x000fe20000010005 */
[----:B------:R-:W-:Y:S01]  /*17820*/  FMUL.FTZ R7, R13, R8 ;  /* 0x000000080d077220 */ /* 0x000fe20000410000 */
[----:B------:R-:W-:Y:S01]  /*17830*/  F2FP.F16.E4M3.UNPACK_B R10, R10.H1 ;  /* 0x0000000aff0a723e */ /* 0x000fe200030006ff */
[----:B------:R-:W-:Y:S01]  /*17840*/  FFMA.FTZ R13, R3, R8, -R20 ;  /* 0x00000008030d7223 */ /* 0x000fe20000010814 */
[----:B------:R-:W-:Y:S01]  /*17850*/  F2FP.F16.E4M3.UNPACK_B R5, R31.H1 ;  /* 0x0000001fff05723e */ /* 0x000fe200030006ff */
[----:B------:R-:W-:-:S02]  /*17860*/  HADD2.F32 R8, -RZ, R11.H0_H0 ;  /* 0x2000000bff087230 */ /* 0x000fc40000004100 */
[----:B------:R-:W-:Y:S02]  /*17870*/  HADD2.F32 R4, -RZ, R24.H0_H0 ;  /* 0x20000018ff047230 */ /* 0x000fe40000004100 */
[----:B------:R-:W-:Y:S01]  /*17880*/  FFMA.FTZ R21, R3, R32, R7 ;  /* 0x0000002003157223 */ /* 0x000fe20000010007 */
[----:B------:R-:W-:Y:S02]  /*17890*/  HADD2.F32 R7, -RZ, R5.H0_H0 ;  /* 0x20000005ff077230 */ /* 0x000fe40000004100 */
[----:B------:R-:W-:Y:S02]  /*178a0*/  HADD2.F32 R3, -RZ, R10.H0_H0 ;  /* 0x2000000aff037230 */ /* 0x000fe40000004100 */
[----:B------:R-:W-:Y:S01]  /*178b0*/  FMUL.FTZ R20, R4, R8 ;  /* 0x0000000804147220 */ /* 0x000fe20000410000 */
[----:B------:R-:W-:Y:S02]  /*178c0*/  HADD2.F32 R11, -RZ, R11.H1_H1 ;  /* 0x3000000bff0b7230 */ /* 0x000fe40000004100 */
[----:B------:R-:W-:-:S02]  /*178d0*/  HADD2.F32 R24, -RZ, R24.H1_H1 ;  /* 0x30000018ff187230 */ /* 0x000fc40000004100 */
[-C--:B------:R-:W-:Y:S01]  /*178e0*/  FMUL.FTZ R4, R4, R7.reuse ;  /* 0x0000000704047220 */ /* 0x080fe20000410000 */
[----:B------:R-:W-:Y:S02]  /*178f0*/  HADD2.F32 R5, -RZ, R5.H1_H1 ;  /* 0x30000005ff057230 */ /* 0x000fe40000004100 */
[C---:B------:R-:W-:Y:S01]  /*17900*/  FFMA.FTZ R27, R3.reuse, R7, -R20 ;  /* 0x00000007031b7223 */ /* 0x040fe20000010814 */
[----:B------:R-:W-:Y:S01]  /*17910*/  HADD2.F32 R10, -RZ, R10.H1_H1 ;  /* 0x3000000aff0a7230 */ /* 0x000fe20000004100 */
[----:B------:R-:W-:Y:S01]  /*17920*/  F2FP.F16.E4M3.UNPACK_B R31, R31 ;  /* 0x0000001fff1f723e */ /* 0x000fe200020006ff */
[C---:B------:R-:W-:Y:S01]  /*17930*/  FMUL.FTZ R7, R24.reuse, R11 ;  /* 0x0000000b18077220 */ /* 0x040fe20000410000 */
[----:B------:R-:W-:Y:S01]  /*17940*/  F2FP.F16.E4M3.UNPACK_B R39, R39 ;  /* 0x00000027ff27723e */ /* 0x000fe200020006ff */
[-C--:B------:R-:W-:Y:S01]  /*17950*/  FMUL.FTZ R20, R24, R5.reuse ;  /* 0x0000000518147220 */ /* 0x080fe20000410000 */
[----:B------:R-:W-:Y:S01]  /*17960*/  FFMA.FTZ R24, R3, R8, R4 ;  /* 0x0000000803187223 */ /* 0x000fe20000010004 */
[----:B------:R-:W-:Y:S01]  /*17970*/  FFMA.FTZ R32, R10, R5, -R7 ;  /* 0x000000050a207223 */ /* 0x000fe20000010807 */
[----:B------:R-:W-:-:S02]  /*17980*/  HADD2.F32 R5, -RZ, R31.H0_H0 ;  /* 0x2000001fff057230 */ /* 0x000fc40000004100 */
[----:B------:R-:W-:Y:S02]  /*17990*/  HADD2.F32 R7, -RZ, R39.H0_H0 ;  /* 0x20000027ff077230 */ /* 0x000fe40000004100 */
[----:B------:R-:W-:Y:S02]  /*179a0*/  HADD2.F32 R4, -RZ, R15.H0_H0 ;  /* 0x2000000fff047230 */ /* 0x000fe40000004100 */
[----:B------:R-:W-:Y:S02]  /*179b0*/  HADD2.F32 R31, -RZ, R31.H1_H1 ;  /* 0x3000001fff1f7230 */ /* 0x000fe40000004100 */
[----:B------:R-:W-:Y:S02]  /*179c0*/  HADD2.F32 R39, -RZ, R39.H1_H1 ;  /* 0x30000027ff277230 */ /* 0x000fe40000004100 */
[----:B------:R-:W-:Y:S02]  /*179d0*/  HADD2.F32 R15, -RZ, R15.H1_H1 ;  /* 0x3000000fff0f7230 */ /* 0x000fe40000004100 */
[----:B------:R-:W-:Y:S01]  /*179e0*/  FFMA.FTZ R11, R10, R11, R20 ;  /* 0x0000000b0a0b7223 */ /* 0x000fe20000010014 */
[----:B------:R-:W-:-:S02]  /*179f0*/  HADD2.F32 R3, -RZ, R6.H0_H0 ;  /* 0x20000006ff037230 */ /* 0x000fc40000004100 */
[C---:B------:R-:W-:Y:S01]  /*17a00*/  FMUL.FTZ R8, R4.reuse, R7 ;  /* 0x0000000704087220 */ /* 0x040fe20000410000 */
[----:B------:R-:W-:Y:S02]  /*17a10*/  HADD2.F32 R6, -RZ, R6.H1_H1 ;  /* 0x30000006ff067230 */ /* 0x000fe40000004100 */
[----:B------:R-:W-:Y:S01]  /*17a20*/  FMUL.FTZ R4, R4, R5 ;  /* 0x0000000504047220 */ /* 0x000fe20000410000 */
        /* <DEDUP_REMOVED lines=22> */
[----:B------:R2:W-:Y:S04]  /*17b90*/  STS.128 [R51+0x1e200], R4 ;  /* 0x01e2000433007388 */ /* 0x0005e80000000c00 */
[----:B------:R2:W-:Y:S02]  /*17ba0*/  STS.128 [R0+0x1e200], R8 ;  /* 0x01e2000800007388 */ /* 0x0005e40000000c00 */
.L_x_5106:
[----:B------:R-:W-:Y:S05]  /*17bb0*/  BSYNC B0 ;  /* 0x0000000000007941 */ /* 0x000fea0003800000 */
.L_x_5096:
        /* <DEDUP_REMOVED lines=8> */
.L_x_5094:
[----:B0-2-4-:R-:W-:-:S04]  /*17c40*/  MOV R0, UR53 ;  /* 0x0000003500007c02 */ /* 0x015fc80008000f00 */
[----:B------:R-:W-:-:S13]  /*17c50*/  ISETP.NE.AND P1, PT, R0, 0x3, PT ;  /* 0x000000030000780c */ /* 0x000fda0003f25270 */
[----:B------:R-:W-:Y:S05]  /*17c60*/  @!P1 BRA `(.L_x_5129) ;  /* 0x0000000000049947 */ /* 0x000fea0003800000 */
[----:B------:R-:W-:Y:S01]  /*17c70*/  BPT.TRAP 0x1 ;  /* 0x000000040000795c */ /* 0x000fe20000300000 */
.L_x_5129:
[----:B-1-3--:R-:W-:Y:S01]  /*17c80*/  IMAD R3, R146, 0x8, R16 ;  /* 0x0000000892037824 */ /* 0x00afe200078e0210 */
[----:B------:R-:W-:-:S04]  /*17c90*/  SHF.L.U32 R0, R220, 0x1f, RZ ;  /* 0x0000001fdc007819 */ /* 0x000fc800000006ff */
[----:B------:R0:W1:Y:S01]  /*17ca0*/  SYNCS.PHASECHK.TRANS64.TRYWAIT P2, [R3+URZ+0x33430], R0 ;  /* 0x03343000030075a7 */ /* 0x000062000804017f */
[----:B------:R-:W-:Y:S05]  /*17cb0*/  @!P1 BRA `(.L_x_5130) ;  /* 0x0000000000049947 */ /* 0x000fea0003800000 */
[----:B------:R-:W-:Y:S01]  /*17cc0*/  BPT.TRAP 0x1 ;  /* 0x000000040000795c */ /* 0x000fe20000300000 */
.L_x_5130:
[----:B-----5:R-:W2:Y:S01]  /*17cd0*/  S2R R4, SR_TID.X ;  /* 0x0000000000047919 */ /* 0x020ea20000002100 */
[----:B------:R-:W-:Y:S01]  /*17ce0*/  IMAD.MOV.U32 R119, RZ, RZ, RZ ;  /* 0x000000ffff777224 */ /* 0x000fe200078e00ff */
[----:B--2---:R-:W-:-:S04]  /*17cf0*/  LOP3.LUT R4, R4, 0x7f, RZ, 0xc0, !PT ;  /* 0x0000007f04047812 */ /* 0x004fc800078ec0ff */
[----:B------:R-:W-:Y:S01]  /*17d00*/  ISETP.NE.AND P0, PT, R4, RZ, PT ;  /* 0x000000ff0400720c */ /* 0x000fe20003f05270 */
[----:B-1----:R-:W-:-:S12]  /*17d10*/  @P2 BRA `(.L_x_5131) ;  /* 0x0000000000082947 */ /* 0x002fd80003800000 */
[----:B------:R-:W1:Y:S02]  /*17d20*/  SYNCS.PHASECHK.TRANS64.TRYWAIT P2, [R3+URZ+0x33430], R0 ;  /* 0x03343000030075a7 */ /* 0x000e64000804017f */
[----:B-1----:R-:W-:Y:S05]  /*17d30*/  @!P2 BRA `(.L_x_5132) ;  /* 0x0000016c00a8a947 */ /* 0x002fea0003800000 */
.L_x_5131:
[----:B------:R-:W-:Y:S05]  /*17d40*/  WARPSYNC.ALL ;  /* 0x0000000000007948 */ /* 0x000fea0003800000 */
[----:B01----:R-:W-:Y:S01]  /*17d50*/  VIADD R0, R16, 0x24200 ;  /* 0x0002420010007836 */ /* 0x003fe20000000000 */
[----:B------:R-:W2:Y:S04]  /*17d60*/  LDL R14, [R1] ;  /* 0x00000000010e7983 */ /* 0x000ea80000100800 */
[----:B------:R-:W-:Y:S01]  /*17d70*/  SHF.R.U32.HI R0, RZ, 0x4, R0 ;  /* 0x00000004ff007819 */ /* 0x000fe20000011600 */
[----:B------:R-:W3:Y:S01]  /*17d80*/  LDL R10, [R1+0x4] ;  /* 0x00000400010a7983 */ /* 0x000ee20000100800 */
[----:B------:R-:W-:Y:S01]  /*17d90*/  R2UR UR24, R44 ;  /* 0x000000002c1872ca */ /* 0x000fe200000e0000 */
[----:B------:R-:W-:Y:S01]  /*17da0*/  IMAD.MOV.U32 R5, RZ, RZ, -0x7fffffe0 ;  /* 0x80000020ff057424 */ /* 0x000fe200078e00ff */
[----:B------:R-:W-:Y:S01]  /*17db0*/  LOP3.LUT R0, R0, 0x3fff, RZ, 0xc0, !PT ;  /* 0x00003fff00007812 */ /* 0x000fe200078ec0ff */
[----:B------:R-:W-:Y:S01]  /*17dc0*/  WARPGROUP.ARRIVE ;  /* 0x00000000000079c5 */ /* 0x000fe20000000000 */
[----:B------:R-:W-:Y:S01]  /*17dd0*/  UMOV UR25, 0x80000020 ;  /* 0x8000002000197882 */ /* 0x000fe20000000000 */
[----:B------:R-:W-:Y:S01]  /*17de0*/  IMAD.MOV.U32 R7, RZ, RZ, -0x7fffffe0 ;  /* 0x80000020ff077424 */ /* 0x000fe200078e00ff */
[----:B------:R-:W-:Y:S01]  /*17df0*/  LOP3.LUT R11, R0, 0x10000, RZ, 0xfc, !PT ;  /* 0x00010000000b7812 */ /* 0x000fe200078efcff */
[----:B------:R-:W-:Y:S01]  /*17e00*/  UMOV UR5, UR25 ;  /* 0x0000001900057c82 */ /* 0x000fe20008000000 */
[----:B------:R-:W-:Y:S01]  /*17e10*/  R2UR UR27, R5 ;  /* 0x00000000051b72ca */ /* 0x000fe200000e0000 */
[----:B------:R-:W-:Y:S01]  /*17e20*/  UMOV UR17, UR25 ;  /* 0x0000001900117c82 */ /* 0x000fe20008000000 */
[----:B------:R-:W-:Y:S01]  /*17e30*/  R2UR UR7, R7 ;  /* 0x00000000070772ca */ /* 0x000fe200000e0000 */
[----:B------:R-:W-:Y:S01]  /*17e40*/  IMAD R4, R146, 0x780, R11 ;  /* 0x0000078092047824 */ /* 0x000fe200078e020b */
[----:B------:R-:W-:Y:S01]  /*17e50*/  UMOV UR9, UR25 ;  /* 0x0000001900097c82 */ /* 0x000fe20008000000 */
[----:B------:R-:W-:Y:S01]  /*17e60*/  ULOP3.LUT UR24, UR24, 0x10000, URZ, 0xfc, !UPT ;  /* 0x0001000018187892 */ /* 0x000fe2000f8efc3f */
[----:B------:R-:W-:Y:S01]  /*17e70*/  IMAD.MOV.U32 R7, RZ, RZ, -0x7fffffe0 ;  /* 0x80000020ff077424 */ /* 0x000fe200078e00ff */
[----:B------:R-:W-:Y:S01]  /*17e80*/  UMOV UR13, UR25 ;  /* 0x00000019000d7c82 */ /* 0x000fe20008000000 */
[C---:B------:R-:W-:Y:S01]  /*17e90*/  R2UR UR26, R4.reuse ;  /* 0x00000000041a72ca */ /* 0x040fe200000e0000 */
[C---:B------:R-:W-:Y:S01]  /*17ea0*/  VIADD R6, R4.reuse, 0x80 ;  /* 0x0000008004067836 */ /* 0x040fe20000000000 */
[----:B------:R-:W-:Y:S01]  /*17eb0*/  IADD3 R8, R4, 0x180, RZ ;  /* 0x0000018004087810 */ /* 0x000fe20007ffe0ff */
[----:B------:R-:W-:Y:S01]  /*17ec0*/  IMAD.MOV.U32 R9, RZ, RZ, -0x7fffffe0 ;  /* 0x80000020ff097424 */ /* 0x000fe200078e00ff */
[----:B------:R-:W-:Y:S01]  /*17ed0*/  UMOV UR4, UR24 ;  /* 0x0000001800047c82 */ /* 0x000fe20008000000 */
[----:B------:R-:W-:Y:S01]  /*17ee0*/  R2UR UR19, R7 ;  /* 0x00000000071372ca */ /* 0x000fe200000e0000 */
[----:B------:R-:W-:Y:S01]  /*17ef0*/  UMOV UR16, UR24 ;  /* 0x0000001800107c82 */ /* 0x000fe20008000000 */
[----:B------:R-:W-:Y:S01]  /*17f00*/  R2UR UR6, R6 ;  /* 0x00000000060672ca */ /* 0x000fe200000e0000 */
[----:B------:R-:W-:Y:S01]  /*17f10*/  VIADD R6, R4, 0x100 ;  /* 0x0000010004067836 */ /* 0x000fe20000000000 */
[----:B------:R-:W-:Y:S01]  /*17f20*/  R2UR UR10, R8 ;  /* 0x00000000080a72ca */ /* 0x000fe200000e0000 */
[----:B------:R-:W-:Y:S01]  /*17f30*/  UMOV UR8, UR24 ;  /* 0x0000001800087c82 */ /* 0x000fe20008000000 */
[----:B------:R-:W-:Y:S01]  /*17f40*/  R2UR UR11, R9 ;  /* 0x00000000090b72ca */ /* 0x000fe200000e0000 */
[----:B------:R-:W-:Y:S01]  /*17f50*/  IMAD.MOV.U32 R7, RZ, RZ, -0x7fffffe0 ;  /* 0x80000020ff077424 */ /* 0x000fe200078e00ff */
[----:B------:R-:W-:Y:S01]  /*17f60*/  QGMMA.64x32x32.F32.E4M3.E4M3 R88, gdesc[UR24], RZ, !UPT, gsb0 ;  /* 0x00600000185879f3 */ /* 0x000fe2000c0008ff */
[----:B------:R-:W-:Y:S01]  /*17f70*/  R2UR UR18, R6 ;  /* 0x00000000061272ca */ /* 0x000fe200000e0000 */
[C---:B------:R-:W-:Y:S01]  /*17f80*/  VIADD R6, R4.reuse, 0x200 ;  /* 0x0000020004067836 */ /* 0x040fe20000000000 */
[----:B------:R-:W-:Y:S01]  /*17f90*/  UMOV UR12, UR24 ;  /* 0x00000018000c7c82 */ /* 0x000fe20008000000 */
[----:B------:R-:W-:Y:S01]  /*17fa0*/  R2UR UR15, R7 ;  /* 0x00000000070f72ca */ /* 0x000fe200000e0000 */
[----:B------:R-:W-:Y:S01]  /*17fb0*/  VIADD R12, R4, 0x2 ;  /* 0x00000002040c7836 */ /* 0x000fe20000000000 */
[----:B------:R-:W-:Y:S01]  /*17fc0*/  MOV R7, 0x80000020 ;  /* 0x8000002000077802 */ /* 0x000fe20000000f00 */
[----:B------:R-:W-:Y:S01]  /*17fd0*/  IMAD.MOV.U32 R13, RZ, RZ, -0x7fffffe0 ;  /* 0x80000020ff0d7424 */ /* 0x000fe200078e00ff */
[----:B------:R-:W-:Y:S01]  /*17fe0*/  R2UR UR14, R6 ;  /* 0x00000000060e72ca */ /* 0x000fe200000e0000 */
[----:B------:R-:W-:-:S02]  /*17ff0*/  VIADD R6, R4, 0x82 ;  /* 0x0000008204067836 */ /* 0x000fc40000000000 */
[C---:B------:R-:W-:Y:S02]  /*18000*/  VIADD R8, R4.reuse, 0x182 ;  /* 0x0000018204087836 */ /* 0x040fe40000000000 */
[----:B------:R-:W-:Y:S02]  /*18010*/  IMAD.MOV.U32 R9, RZ, RZ, -0x7fffffe0 ;  /* 0x80000020ff097424 */ /* 0x000fe400078e00ff */
[----:B------:R-:W-:Y:S02]  /*18020*/  IMAD R0, R105, -0xa0, R234 ;  /* 0xffffff6069007824 */ /* 0x000fe400078e02ea */
[----:B------:R-:W-:Y:S02]  /*18030*/  VIADD R20, R4, 0x682 ;  /* 0x0000068204147836 */ /* 0x000fe40000000000 */
[----:B------:R-:W-:Y:S02]  /*18040*/  IMAD.MOV.U32 R21, RZ, RZ, -0x7fffffe0 ;  /* 0x80000020ff157424 */ /* 0x000fe400078e00ff */
[----:B------:R-:W-:-:S02]  /*18050*/  @!P0 VIADD R3, R3, 0x33440 ;  /* 0x0003344003038836 */ /* 0x000fc40000000000 */
        /* <DEDUP_REMOVED lines=9> */
[----:B------:R-:W-:Y:S01]  /*180f0*/  UIADD3 UR4, UR24, 0x2, URZ ;  /* 0x0000000218047890 */ /* 0x000fe2000fffe03f */
[----:B------:R-:W-:Y:S01]  /*18100*/  R2UR UR7, R13 ;  /* 0x000000000d0772ca */ /* 0x000fe200000e0000 */
[----:B------:R-:W-:Y:S01]  /*18110*/  UMOV UR5, 0x80000020 ;  /* 0x8000002000057882 */ /* 0x000fe20000000000 */
[----:B------:R-:W-:Y:S01]  /*18120*/  VIADD R12, R4, 0x280 ;  /* 0x00000280040c7836 */ /* 0x000fe20000000000 */
[----:B------:R-:W-:Y:S01]  /*18130*/  MOV R13, 0x80000020 ;  /* 0x80000020000d7802 */ /* 0x000fe20000000f00 */
[----:B------:R-:W-:Y:S02]  /*18140*/  WARPGROUP.DEPBAR.LE gsb0, 0x0 ;  /* 0x00008000000079c5 */ /* 0x000fe40000010000 */
[----:B------:R-:W-:-:S06]  /*18150*/  WARPGROUP.ARRIVE ;  /* 0x00000000000079c5 */ /* 0x000fcc0000000000 */
[----:B------:R-:W-:Y:S01]  /*18160*/  QGMMA.64x32x32.F32.E4M3.E4M3 R56, gdesc[UR16], RZ, !UPT, gsb0 ;  /* 0x00600000103879f3 */ /* 0x000fe2000c0008ff */
[----:B------:R-:W-:Y:S01]  /*18170*/  UMOV UR16, UR4 ;  /* 0x0000000400107c82 */ /* 0x000fe20008000000 */
[----:B------:R-:W-:Y:S01]  /*18180*/  UMOV UR17, UR5 ;  /* 0x0000000500117c82 */ /* 0x000fe20008000000 */
        /* <DEDUP_REMOVED lines=12> */
[----:B------:R-:W-:Y:S01]  /*18250*/  WARPGROUP.ARRIVE ;  /* 0x00000000000079c5 */ /* 0x000fe20000000000 */
[----:B---3--:R-:W-:-:S05]  /*18260*/  IMAD R10, R225, 0x80, R10 ;  /* 0x00000080e10a7824 */ /* 0x008fca00078e020a */
        /* <DEDUP_REMOVED lines=11> */
[----:B------:R-:W-:Y:S01]  /*18320*/  VIADD R6, R4, 0x102 ;  /* 0x0000010204067836 */ /* 0x000fe20000000000 */
[----:B------:R-:W-:Y:S01]  /*18330*/  R2UR UR7, R7 ;  /* 0x00000000070772ca */ /* 0x000fe200000e0000 */
[----:B------:R-:W-:Y:S01]  /*18340*/  IMAD.MOV.U32 R7, RZ, RZ, -0x7fffffe0 ;  /* 0x80000020ff077424 */ /* 0x000fe200078e00ff */
[----:B------:R-:W-:Y:S02]  /*18350*/  WARPGROUP.DEPBAR.LE gsb0, 0x0 ;  /* 0x00008000000079c5 */ /* 0x000fe40000010000 */
[----:B------:R-:W-:-:S09]  /*18360*/  WARPGROUP.ARRIVE ;  /* 0x00000000000079c5 */ /* 0x000fd20000000000 */
        /* <DEDUP_REMOVED lines=101> */
[----:B------:R-:W-:-:S05]  /*189c0*/  IADD3 R13, -R227, 0xa1, R0 ;  /* 0x000000a1e30d7810 */ /* 0x000fca0007ffe100 */
[----:B--2---:R-:W-:Y:S01]  /*189d0*/  IMAD R13, R14, -0x2, R13 ;  /* 0xfffffffe0e0d7824 */ /* 0x004fe200078e020d */
[----:B------:R-:W-:Y:S02]  /*189e0*/  WARPGROUP.DEPBAR.LE gsb0, 0x0 ;  /* 0x00008000000079c5 */ /* 0x000fe40000010000 */
[----:B------:R-:W-:-:S06]  /*189f0*/  WARPGROUP.ARRIVE ;  /* 0x00000000000079c5 */ /* 0x000fcc0000000000 */
[----:B------:R-:W-:Y:S01]  /*18a00*/  QGMMA.64x32x32.F32.E4M3.E4M3 R24, gdesc[UR28], R24, gsb0 ;  /* 0x006000001c1879f3 */ /* 0x000fe20008000818 */
[----:B------:R-:W-:Y:S01]  /*18a10*/  R2UR UR30, R8 ;  /* 0x00000000081e72ca */ /* 0x000fe200000e0000 */
[----:B------:R-:W-:Y:S01]  /*18a20*/  UMOV UR28, UR16 ;  /* 0x00000010001c7c82 */ /* 0x000fe20008000000 */
[----:B------:R-:W-:Y:S01]  /*18a30*/  R2UR UR31, R9 ;  /* 0x00000000091f72ca */ /* 0x000fe200000e0000 */
[----:B------:R-:W-:Y:S01]  /*18a40*/  UMOV UR29, UR17 ;  /* 0x00000011001d7c82 */ /* 0x000fe20008000000 */
[----:B------:R-:W-:-:S04]  /*18a50*/  VIADD R8, R0, 0xa0 ;  /* 0x000000a000087836 */ /* 0x000fc80000000000 */
[----:B------:R-:W-:-:S05]  /*18a60*/  IMAD R8, R14, -0x2, R8 ;  /* 0xfffffffe0e087824 */ /* 0x000fca00078e0208 */
[----:B------:R-:W-:Y:S02]  /*18a70*/  VIADDMNMX R9, R10, R13, R8, PT ;  /* 0x0000000d0a097246 */ /* 0x000fe40003800108 */
[----:B------:R-:W-:Y:S02]  /*18a80*/  IADD3 R13, R13, 0x8, R10 ;  /* 0x000000080d0d7810 */ /* 0x000fe40007ffe00a */
[C---:B------:R-:W-:Y:S02]  /*18a90*/  ISETP.GT.AND P2, PT, R9.reuse, RZ, PT ;  /* 0x000000ff0900720c */ /* 0x040fe40003f44270 */
[C---:B------:R-:W-:Y:S02]  /*18aa0*/  ISETP.GT.AND P3, PT, R9.reuse, 0x1, PT ;  /* 0x000000010900780c */ /* 0x040fe40003f64270 */
[----:B------:R-:W-:Y:S01]  /*18ab0*/  ISETP.GT.AND P4, PT, R9, 0x8, PT ;  /* 0x000000080900780c */ /* 0x000fe20003f84270 */
        /* <DEDUP_REMOVED lines=30> */
[----:B------:R-:W-:Y:S01]  /*18ca0*/  R2UR UR22, R6 ;  /* 0x00000000061672ca */ /* 0x000fe200000e0000 */
[C---:B------:R-:W-:Y:S01]  /*18cb0*/  VIADD R6, R4.reuse, 0x602 ;  /* 0x0000060204067836 */ /* 0x040fe20000000000 */
[----:B------:R-:W-:Y:S01]  /*18cc0*/  R2UR UR23, R7 ;  /* 0x00000000071772ca */ /* 0x000fe200000e0000 */
[----:B------:R-:W-:Y:S02]  /*18cd0*/  IMAD.MOV.U32 R7, RZ, RZ, -0x7fffffe0 ;  /* 0x80000020ff077424 */ /* 0x000fe400078e00ff */
[----:B------:R-:W-:Y:S01]  /*18ce0*/  VIADD R4, R4, 0x702 ;  /* 0x0000070204047836 */ /* 0x000fe20000000000 */
[----:B------:R-:W-:Y:S02]  /*18cf0*/  WARPGROUP.DEPBAR.LE gsb0, 0x0 ;  /* 0x00008000000079c5 */ /* 0x000fe40000010000 */
[----:B------:R-:W-:Y:S01]  /*18d00*/  WARPGROUP.ARRIVE ;  /* 0x00000000000079c5 */ /* 0x000fe20000000000 */
[----:B------:R-:W-:-:S02]  /*18d10*/  FSEL R14, R89, -INF , P3 ;  /* 0xff800000590e7808 */ /* 0x000fc40001800000 */
[----:B------:R-:W-:Y:S02]  /*18d20*/  FSEL R104, R92, -INF , P4 ;  /* 0xff8000005c687808 */ /* 0x000fe40002000000 */
[----:B------:R-:W-:Y:S02]  /*18d30*/  ISETP.GT.AND P3, PT, R9, 0x10, PT ;  /* 0x000000100900780c */ /* 0x000fe40003f64270 */
[----:B------:R-:W-:Y:S01]  /*18d40*/  QGMMA.64x32x32.F32.E4M3.E4M3 R72, gdesc[UR20], R72, gsb0 ;  /* 0x00600000144879f3 */ /* 0x000fe20008000848 */
[----:B------:R-:W-:Y:S02]  /*18d50*/  R2UR UR22, R6 ;  /* 0x00000000061672ca */ /* 0x000fe400000e0000 */
[----:B------:R-:W-:Y:S02]  /*18d60*/  R2UR UR23, R7 ;  /* 0x00000000071772ca */ /* 0x000fe400000e0000 */
[----:B------:R-:W-:Y:S02]  /*18d70*/  FSEL R6, R88, -INF , P2 ;  /* 0xff80000058067808 */ /* 0x000fe40001000000 */
[----:B------:R-:W-:-:S02]  /*18d80*/  ISETP.GT.AND P2, PT, R9, 0x9, PT ;  /* 0x000000090900780c */ /* 0x000fc40003f44270 */
[----:B------:R-:W-:Y:S02]  /*18d90*/  FMNMX.FTZ R5, R6, R14, !PT ;  /* 0x0000000e06057209 */ /* 0x000fe40007810000 */
        /* <DEDUP_REMOVED lines=23> */
[----:B------:R-:W-:Y:S02]  /*18f10*/  R2UR UR22, R20 ;  /* 0x00000000141672ca */ /* 0x000fe400000e0000 */
[----:B------:R-:W-:Y:S02]  /*18f20*/  R2UR UR23, R21 ;  /* 0x00000000151772ca */ /* 0x000fe400000e0000 */
        /* <DEDUP_REMOVED lines=9> */
[----:B------:R-:W-:Y:S02]  /*18fc0*/  MOV R5, 0x80000020 ;  /* 0x8000002000057802 */ /* 0x000fe40000000f00 */
[----:B------:R-:W-:Y:S02]  /*18fd0*/  ISETP.GT.AND P3, PT, R9, 0x38, PT ;  /* 0x000000380900780c */ /* 0x000fe40003f64270 */
[----:B------:R-:W-:Y:S02]  /*18fe0*/  FSEL R81, R81, -INF , P2 ;  /* 0xff80000051517808 */ /* 0x000fe40001000000 */
[----:B------:R-:W-:-:S02]  /*18ff0*/  FMNMX.FTZ R0, R80, R7, !PT ;  /* 0x0000000750007209 */ /* 0x000fc40007810000 */
[C---:B------:R-:W-:Y:S02]  /*19000*/  ISETP.GT.AND P2, PT, R9.reuse, 0x39, PT ;  /* 0x000000390900780c */ /* 0x040fe40003f44270 */
[----:B------:R-:W-:Y:S02]  /*19010*/  FSEL R84, R84, -INF , P3 ;  /* 0xff80000054547808 */ /* 0x000fe40001800000 */
[----:B------:R-:W-:Y:S02]  /*19020*/  ISETP.GT.AND P3, PT, R9, 0x40, PT ;  /* 0x000000400900780c */ /* 0x000fe40003f64270 */
[----:B------:R-:W-:Y:S02]  /*19030*/  FSEL R85, R85, -INF , P2 ;  /* 0xff80000055557808 */ /* 0x000fe40001000000 */
[C---:B------:R-:W-:Y:S02]  /*19040*/  ISETP.GT.AND P2, PT, R9.reuse, 0x41, PT ;  /* 0x000000410900780c */ /* 0x040fe40003f44270 */
[----:B------:R-:W-:Y:S01]  /*19050*/  ISETP.GT.AND P4, PT, R9, 0x48, PT ;  /* 0x000000480900780c */ /* 0x000fe20003f84270 */
[----:B------:R-:W-:-:S02]  /*19060*/  WARPGROUP.DEPBAR.LE gsb0, 0x0 ;  /* 0x00008000000079c5 */ /* 0x000fc40000010000 */
[----:B------:R-:W-:Y:S01]  /*19070*/  WARPGROUP.ARRIVE ;  /* 0x00000000000079c5 */ /* 0x000fe20000000000 */
[----:B------:R-:W-:Y:S02]  /*19080*/  FSEL R77, R56, -INF , P3 ;  /* 0xff800000384d7808 */ /* 0x000fe40001800000 */
[----:B------:R-:W-:Y:S02]  /*19090*/  FSEL R76, R57, -INF , P2 ;  /* 0xff800000394c7808 */ /* 0x000fe40001000000 */
[----:B------:R-:W-:Y:S01]  /*190a0*/  ISETP.GT.AND P2, PT, R9, 0x49, PT ;  /* 0x000000490900780c */ /* 0x000fe20003f44270 */
[----:B------:R-:W-:Y:S01]  /*190b0*/  QGMMA.64x32x32.F32.E4M3.E4M3 R40, gdesc[UR20], R40, gsb0 ;  /* 0x00600000142879f3 */ /* 0x000fe20008000828 */
[----:B------:R-:W-:Y:S02]  /*190c0*/  R2UR UR22, R4 ;  /* 0x00000000041672ca */ /* 0x000fe400000e0000 */
[----:B------:R-:W-:Y:S02]  /*190d0*/  R2UR UR23, R5 ;  /* 0x00000000051772ca */ /* 0x000fe400000e0000 */
        /* <DEDUP_REMOVED lines=11> */
[----:B------:R-:W-:Y:S02]  /*19190*/  ISETP.GT.AND P3, PT, R9, 0x58, PT ;  /* 0x000000580900780c */ /* 0x000fe40003f64270 */
[----:B------:R-:W-:-:S02]  /*191a0*/  FMNMX.FTZ R0, R72, R5, !PT ;  /* 0x0000000548007209 */ /* 0x000fc40007810000 */
        /* <DEDUP_REMOVED lines=38> */
[----:B------:R-:W-:-:S02]  /*19410*/  FSEL R52, R24, -INF , P3 ;  /* 0xff80000018347808 */ /* 0x000fc40001800000 */
        /* <DEDUP_REMOVED lines=18> */
[----:B------:R-:W-:Y:S02]  /*19540*/  FSEL R20, R37, -INF , P2 ;  /* 0xff80000025147808 */ /* 0x000fe40001000000 */
[----:B------:R-:W-:-:S04]  /*19550*/  FMNMX.FTZ R5, R36, R5, !PT ;  /* 0x0000000524057209 */ /* 0x000fc80007810000 */
[----:B------:R-:W-:-:S05]  /*19560*/  FMNMX.FTZ R7, R20, R5, !PT ;  /* 0x0000000514077209 */ /* 0x000fca0007810000 */
[----:B------:R-:W0:Y:S02]  /*19570*/  SHFL.BFLY PT, R0, R7, 0x2, 0x1f ;  /* 0x0c401f0007007f89 */ /* 0x000e2400000e0000 */
[----:B0-----:R-:W-:-:S05]  /*19580*/  FMNMX.FTZ R9, R7, R0, !PT ;  /* 0x0000000007097209 */ /* 0x001fca0007810000 */
[----:B------:R-:W0:Y:S02]  /*19590*/  SHFL.BFLY PT, R0, R9, 0x1, 0x1f ;  /* 0x0c201f0009007f89 */ /* 0x000e2400000e0000 */
[----:B0-----:R-:W-:-:S04]  /*195a0*/  FMNMX.FTZ R0, R9, R0, !PT ;  /* 0x0000000009007209 */ /* 0x001fc80007810000 */
[----:B------:R-:W-:Y:S01]  /*195b0*/  FSETP.NEU.FTZ.AND P2, PT, R0, -INF , PT ;  /* 0xff8000000000780b */ /* 0x000fe20003f5d000 */
[----:B------:R-:W-:-:S05]  /*195c0*/  FFMA.FTZ R15, R2, R0, -8 ;  /* 0xc1000000020f7423 */ /* 0x000fca0000010000 */
[----:B------:R-:W-:-:S05]  /*195d0*/  FSEL R15, R15, RZ, P2 ;  /* 0x000000ff0f0f7208 */ /* 0x000fca0001000000 */
[--C-:B------:R-:W-:Y:S01]  /*195e0*/  FFMA.FTZ R7, R2, R96, -R15.reuse ;  /* 0x0000006002077223 */ /* 0x100fe2000001080f */
[----:B------:R-:W-:Y:S01]  /*195f0*/  VIMNMX R96, R8, R13, PT ;  /* 0x0000000d08607248 */ /* 0x000fe20003fe0100 */
[C-C-:B------:R-:W-:Y:S01]  /*19600*/  FFMA.FTZ R5, R2.reuse, R14, -R15.reuse ;  /* 0x0000000e02057223 */ /* 0x140fe2000001080f */
[----:B------:R-:W-:-:S01]  /*19610*/  FFMA.FTZ R25, R2, R89, -R15 ;  /* 0x0000005902197223 */ /* 0x000fc2000001080f */
[--C-:B------:R-:W-:Y:S01]  /*19620*/  FFMA.FTZ R93, R2, R93, -R15.reuse ;  /* 0x0000005d025d7223 */ /* 0x100fe2000001080f */
[----:B------:R-:W-:Y:S01]  /*19630*/  ISETP.GT.AND P2, PT, R96, RZ, PT ;  /* 0x000000ff6000720c */ /* 0x000fe20003f44270 */
[--C-:B------:R-:W-:Y:S01]  /*19640*/  FFMA.FTZ R13, R2, R101, -R15.reuse ;  /* 0x00000065020d7223 */ /* 0x100fe2000001080f */
[----:B------:R-:W-:Y:S01]  /*19650*/  ISETP.GT.AND P3, PT, R96, 0x1, PT ;  /* 0x000000016000780c */ /* 0x000fe20003f64270 */
[--C-:B------:R-:W-:Y:S01]  /*19660*/  FFMA.FTZ R133, R2, R24, -R15.reuse ;  /* 0x0000001802857223 */ /* 0x100fe2000001080f */
[----:B------:R-:W-:Y:S01]  /*19670*/  ISETP.GT.AND P4, PT, R96, 0x8, PT ;  /* 0x000000086000780c */ /* 0x000fe20003f84270 */
[--C-:B------:R-:W-:Y:S01]  /*19680*/  FFMA.FTZ R24, R2, R32, -R15.reuse ;  /* 0x0000002002187223 */ /* 0x100fe2000001080f */
[----:B------:R-:W-:Y:S01]  /*19690*/  FSEL R29, R90, -INF , P2 ;  /* 0xff8000005a1d7808 */ /* 0x000fe20001000000 */
[C-C-:B------:R-:W-:Y:S01]  /*196a0*/  FFMA.FTZ R4, R2.reuse, R6, -R15.reuse ;  /* 0x0000000602047223 */ /* 0x140fe2000001080f */
[----:B------:R-:W-:Y:S01]  /*196b0*/  FSEL R91, R91, -INF , P3 ;  /* 0xff8000005b5b7808 */ /* 0x000fe20001800000 */
[--C-:B------:R-:W-:Y:S01]  /*196c0*/  FFMA.FTZ R129, R2, R40, -R15.reuse ;  /* 0x0000002802817223 */ /* 0x100fe2000001080f */
[----:B------:R-:W-:Y:S01]  /*196d0*/  ISETP.GT.AND P2, PT, R96, 0x9, PT ;  /* 0x000000096000780c */ /* 0x000fe20003f44270 */
[--C-:B------:R-:W-:Y:S01]  /*196e0*/  FFMA.FTZ R32, R2, R28, -R15.reuse ;  /* 0x0000001c02207223 */ /* 0x100fe2000001080f */
[----:B------:R-:W-:Y:S01]  /*196f0*/  FSEL R33, R94, -INF , P4 ;  /* 0xff8000005e217808 */ /* 0x000fe20002000000 */
[C-C-:B------:R-:W-:Y:S01]  /*19700*/  FFMA.FTZ R6, R2.reuse, R104, -R15.reuse ;  /* 0x0000006802067223 */ /* 0x140fe2000001080f */
[----:B------:R-:W-:Y:S01]  /*19710*/  FMNMX.FTZ R14, R29, R91, !PT ;  /* 0x0000005b1d0e7209 */ /* 0x000fe20007810000 */
[--C-:B------:R-:W-:Y:S01]  /*19720*/  FFMA.FTZ R9, R2, R106, -R15.reuse ;  /* 0x0000006a02097223 */ /* 0x100fe2000001080f */
[----:B------:R-:W-:Y:S01]  /*19730*/  ISETP.GT.AND P3, PT, R96, 0x10, PT ;  /* 0x000000106000780c */ /* 0x000fe20003f64270 */
[C-C-:B------:R-:W-:Y:S01]  /*19740*/  FFMA.FTZ R108, R2.reuse, R108, -R15.reuse ;  /* 0x0000006c026c7223 */ /* 0x140fe2000001080f */
[----:B------:R-:W-:Y:S01]  /*19750*/  FSEL R95, R95, -INF , P2 ;  /* 0xff8000005f5f7808 */ /* 0x000fe20001000000 */
[C-C-:B------:R-:W-:Y:S01]  /*19760*/  FFMA.FTZ R10, R2.reuse, R100, -R15.reuse ;  /* 0x00000064020a7223 */ /* 0x140fe2000001080f */
[----:B------:R-:W-:Y:S01]  /*19770*/  FMNMX.FTZ R14, R33, R14, !PT ;  /* 0x0000000e210e7209 */ /* 0x000fe20007810000 */
        /* <DEDUP_REMOVED lines=8> */
[----:B------:R0:W-:Y:S01]  /*19800*/  MUFU.EX2 R14, R93 ;  /* 0x0000005d000e7308 */ /* 0x0001e20000000800 */
[----:B------:R-:W-:Y:S01]  /*19810*/  FSEL R99, R99, -INF , P2 ;  /* 0xff80000063637808 */ /* 0x000fe20001000000 */
[C-C-:B------:R-:W-:Y:S01]  /*19820*/  FFMA.FTZ R40, R2.reuse, R52, -R15.reuse ;  /* 0x0000003402287223 */ /* 0x140fe2000001080f */
[----:B------:R-:W-:Y:S01]  /*19830*/  FMNMX.FTZ R90, R45, R90, !PT ;  /* 0x0000005a2d5a7209 */ /* 0x000fe20007810000 */
[--C-:B------:R-:W-:Y:S01]  /*19840*/  FFMA.FTZ R48, R2, R48, -R15.reuse ;  /* 0x0000003002307223 */ /* 0x100fe2000001080f */
[----:B------:R-:W-:Y:S01]  /*19850*/  ISETP.GT.AND P2, PT, R96, 0x19, PT ;  /* 0x000000196000780c */ /* 0x000fe20003f44270 */
[----:B------:R-:W-:Y:S01]  /*19860*/  FFMA.FTZ R28, R2, R36, -R15 ;  /* 0x00000024021c7223 */ /* 0x000fe2000001080f */
[----:B------:R-:W-:Y:S01]  /*19870*/  FSEL R53, R102, -INF , P3 ;  /* 0xff80000066357808 */ /* 0x000fe20001800000 */
[----:B------:R-:W-:Y:S01]  /*19880*/  MUFU.EX2 R4, R4 ;  /* 0x0000000400047308 */ /* 0x000fe20000000800 */
[----:B------:R-:W-:Y:S01]  /*19890*/  FMNMX.FTZ R90, R99, R90, !PT ;  /* 0x0000005a635a7209 */ /* 0x000fe20007810000 */
[--C-:B------:R-:W-:Y:S01]  /*198a0*/  IMAD.MOV.U32 R106, RZ, RZ, R119.reuse ;  /* 0x000000ffff6a7224 */ /* 0x100fe200078e0077 */
[----:B------:R-:W-:Y:S01]  /*198b0*/  FSEL R103, R103, -INF , P2 ;  /* 0xff80000067677808 */ /* 0x000fe20001000000 */
[--C-:B------:R-:W-:Y:S01]  /*198c0*/  IMAD.MOV.U32 R104, RZ, RZ, R119.reuse ;  /* 0x000000ffff687224 */ /* 0x100fe200078e0077 */
[C---:B------:R-:W-:Y:S01]  /*198d0*/  ISETP.GT.AND P2, PT, R96.reuse, 0x20, PT ;  /* 0x000000206000780c */ /* 0x040fe20003f44270 */
[--C-:B------:R-:W-:Y:S01]  /*198e0*/  IMAD.MOV.U32 R102, RZ, RZ, R119.reuse ;  /* 0x000000ffff667224 */ /* 0x100fe200078e0077 */
[----:B------:R-:W-:Y:S01]  /*198f0*/  FMNMX.FTZ R90, R53, R90, !PT ;  /* 0x0000005a355a7209 */ /* 0x000fe20007810000 */
[----:B------:R-:W-:Y:S01]  /*19900*/  MUFU.EX2 R5, R5 ;  /* 0x0000000500057308 */ /* 0x000fe20000000800 */
[----:B------:R-:W-:Y:S01]  /*19910*/  ISETP.GT.AND P3, PT, R96, 0x21, PT ;  /* 0x000000216000780c */ /* 0x000fe20003f64270 */
[----:B------:R-:W-:Y:S01]  /*19920*/  IMAD.MOV.U32 R100, RZ, RZ, R119 ;  /* 0x000000ffff647224 */ /* 0x000fe200078e0077 */
[----:B------:R-:W-:Y:S01]  /*19930*/  FSEL R89, R74, -INF , P2 ;  /* 0xff8000004a597808 */ /* 0x000fe20001000000 */
[----:B------:R-:W-:Y:S01]  /*19940*/  FFMA.FTZ R74, R2, R88, -R15 ;  /* 0x00000058024a7223 */ /* 0x000fe2000001080f */
[----:B------:R-:W-:Y:S01]  /*19950*/  FMNMX.FTZ R90, R103, R90, !PT ;  /* 0x0000005a675a7209 */ /* 0x000fe20007810000 */
[--C-:B------:R-:W-:Y:S01]  /*19960*/  IMAD.MOV.U32 R98, RZ, RZ, R119.reuse ;  /* 0x000000ffff627224 */ /* 0x100fe200078e0077 */
[C---:B------:R-:W-:Y:S01]  /*19970*/  ISETP.GT.AND P2, PT, R96.reuse, 0x28, PT ;  /* 0x000000286000780c */ /* 0x040fe20003f44270 */
[----:B------:R-:W-:Y:S01]  /*19980*/  MUFU.EX2 R6, R6 ;  /* 0x0000000600067308 */ /* 0x000fe20000000800 */
[----:B------:R-:W-:Y:S01]  /*19990*/  FSEL R75, R75, -INF , P3 ;  /* 0xff8000004b4b7808 */ /* 0x000fe20001800000 */
[--C-:B------:R-:W-:Y:S01]  /*199a0*/  IMAD.MOV.U32 R94, RZ, RZ, R119.reuse ;  /* 0x000000ffff5e7224 */ /* 0x100fe200078e0077 */
[----:B------:R-:W-:Y:S01]  /*199b0*/  FMNMX.FTZ R90, R89, R90, !PT ;  /* 0x0000005a595a7209 */ /* 0x000fe20007810000 */
[----:B------:R-:W-:Y:S01]  /*199c0*/  IMAD.MOV.U32 R92, RZ, RZ, R119 ;  /* 0x000000ffff5c7224 */ /* 0x000fe200078e0077 */
[----:B------:R-:W-:-:S02]  /*199d0*/  ISETP.GT.AND P3, PT, R96, 0x29, PT ;  /* 0x000000296000780c */ /* 0x000fc40003f64270 */
[----:B0-----:R-:W-:Y:S01]  /*199e0*/  FSEL R93, R78, -INF , P2 ;  /* 0xff8000004e5d7808 */ /* 0x001fe20001000000 */
[----:B------:R-:W-:-:S01]  /*199f0*/  FFMA.FTZ R78, R2, R81, -R15 ;  /* 0x00000051024e7223 */ /* 0x000fc2000001080f */
[----:B------:R-:W-:Y:S01]  /*19a00*/  FMNMX.FTZ R90, R75, R90, !PT ;  /* 0x0000005a4b5a7209 */ /* 0x000fe20007810000 */
[----:B------:R-:W0:Y:S01]  /*19a10*/  MUFU.EX2 R9, R9 ;  /* 0x0000000900097308 */ /* 0x000e220000000800 */
[C---:B------:R-:W-:Y:S02]  /*19a20*/  ISETP.GT.AND P2, PT, R96.reuse, 0x30, PT ;  /* 0x000000306000780c */ /* 0x040fe40003f44270 */
[----:B------:R-:W-:Y:S02]  /*19a30*/  FSEL R79, R79, -INF , P3 ;  /* 0xff8000004f4f7808 */ /* 0x000fe40001800000 */
[----:B------:R-:W-:Y:S02]  /*19a40*/  FMNMX.FTZ R90, R93, R90, !PT ;  /* 0x0000005a5d5a7209 */ /* 0x000fe40007810000 */
[----:B------:R-:W-:Y:S01]  /*19a50*/  ISETP.GT.AND P3, PT, R96, 0x31, PT ;  /* 0x000000316000780c */ /* 0x000fe20003f64270 */
[----:B------:R-:W-:Y:S01]  /*19a60*/  MUFU.EX2 R7, R7 ;  /* 0x0000000700077308 */ /* 0x000fe20000000800 */
[----:B------:R-:W-:-:S02]  /*19a70*/  FSEL R97, R82, -INF , P2 ;  /* 0xff80000052617808 */ /* 0x000fc40001000000 */
[----:B------:R-:W-:Y:S02]  /*19a80*/  FMNMX.FTZ R90, R79, R90, !PT ;  /* 0x0000005a4f5a7209 */ /* 0x000fe40007810000 */
[C---:B------:R-:W-:Y:S02]  /*19a90*/  ISETP.GT.AND P2, PT, R96.reuse, 0x38, PT ;  /* 0x000000386000780c */ /* 0x040fe40003f44270 */
[----:B------:R-:W-:Y:S01]  /*19aa0*/  FSEL R83, R83, -INF , P3 ;  /* 0xff80000053537808 */ /* 0x000fe20001800000 */
[----:B------:R1:W-:Y:S01]  /*19ab0*/  MUFU.EX2 R8, R108 ;  /* 0x0000006c00087308 */ /* 0x0003e20000000800 */
[----:B------:R-:W-:Y:S02]  /*19ac0*/  FMNMX.FTZ R90, R97, R90, !PT ;  /* 0x0000005a615a7209 */ /* 0x000fe40007810000 */
[----:B------:R-:W-:Y:S02]  /*19ad0*/  ISETP.GT.AND P3, PT, R96, 0x39, PT ;  /* 0x000000396000780c */ /* 0x000fe40003f64270 */
[----:B------:R-:W-:-:S02]  /*19ae0*/  FSEL R101, R86, -INF , P2 ;  /* 0xff80000056657808 */ /* 0x000fc40001000000 */
[----:B------:R-:W-:Y:S01]  /*19af0*/  FMNMX.FTZ R90, R83, R90, !PT ;  /* 0x0000005a535a7209 */ /* 0x000fe20007810000 */
[----:B------:R-:W-:Y:S01]  /*19b00*/  MUFU.EX2 R10, R10 ;  /* 0x0000000a000a7308 */ /* 0x000fe20000000800 */
[----:B------:R-:W-:Y:S01]  /*19b10*/  FSEL R87, R87, -INF , P3 ;  /* 0xff80000057577808 */ /* 0x000fe20001800000 */
[----:B-1----:R-:W-:Y:S01]  /*19b20*/  IMAD.MOV.U32 R108, RZ, RZ, R119 ;  /* 0x000000ffff6c7224 */ /* 0x002fe200078e0077 */
[C---:B------:R-:W-:Y:S02]  /*19b30*/  ISETP.GT.AND P2, PT, R96.reuse, 0x40, PT ;  /* 0x000000406000780c */ /* 0x040fe40003f44270 */
[----:B------:R-:W-:Y:S02]  /*19b40*/  FMNMX.FTZ R90, R101, R90, !PT ;  /* 0x0000005a655a7209 */ /* 0x000fe40007810000 */
[----:B------:R-:W-:Y:S01]  /*19b50*/  ISETP.GT.AND P3, PT, R96, 0x41, PT ;  /* 0x000000416000780c */ /* 0x000fe20003f64270 */
[----:B------:R-:W1:Y:S01]  /*19b60*/  MUFU.EX2 R13, R13 ;  /* 0x0000000d000d7308 */ /* 0x000e620000000800 */
[----:B------:R-:W-:Y:S01]  /*19b70*/  FSEL R81, R58, -INF , P2 ;  /* 0xff8000003a517808 */ /* 0x000fe20001000000 */
[----:B------:R-:W-:Y:S01]  /*19b80*/  FFMA.FTZ R58, R2, R84, -R15 ;  /* 0x00000054023a7223 */ /* 0x000fe2000001080f */
        /* <DEDUP_REMOVED lines=10> */
[C---:B------:R-:W-:Y:S01]  /*19c30*/  ISETP.GT.AND P2, PT, R96.reuse, 0x50, PT ;  /* 0x000000506000780c */ /* 0x040fe20003f44270 */
[----:B------:R-:W-:Y:S01]  /*19c40*/  MUFU.EX2 R37, R37 ;  /* 0x0000002500257308 */ /* 0x000fe20000000800 */
[----:B------:R-:W-:Y:S02]  /*19c50*/  FSEL R85, R63, -INF , P3 ;  /* 0xff8000003f557808 */ /* 0x000fe40001800000 */
[----:B------:R-:W-:Y:S02]  /*19c60*/  FMNMX.FTZ R90, R109, R90, !PT ;  /* 0x0000005a6d5a7209 */ /* 0x000fe40007810000 */
[----:B------:R-:W-:Y:S02]  /*19c70*/  ISETP.GT.AND P3, PT, R96, 0x51, PT ;  /* 0x000000516000780c */ /* 0x000fe40003f64270 */
[----:B------:R-:W-:Y:S01]  /*19c80*/  FSEL R111, R66, -INF , P2 ;  /* 0xff800000426f7808 */ /* 0x000fe20001000000 */
[----:B------:R2:W-:Y:S01]  /*19c90*/  MUFU.EX2 R63, R62 ;  /* 0x0000003e003f7308 */ /* 0x0005e20000000800 */
[----:B------:R-:W-:-:S02]  /*19ca0*/  FMNMX.FTZ R90, R85, R90, !PT ;  /* 0x0000005a555a7209 */ /* 0x000fc40007810000 */
[C---:B------:R-:W-:Y:S02]  /*19cb0*/  ISETP.GT.AND P2, PT, R96.reuse, 0x58, PT ;  /* 0x000000586000780c */ /* 0x040fe40003f44270 */
[----:B------:R-:W-:Y:S02]  /*19cc0*/  FSEL R67, R67, -INF , P3 ;  /* 0xff80000043437808 */ /* 0x000fe40001800000 */
[----:B------:R-:W-:Y:S01]  /*19cd0*/  FMNMX.FTZ R90, R111, R90, !PT ;  /* 0x0000005a6f5a7209 */ /* 0x000fe20007810000 */
[----:B------:R-:W-:Y:S01]  /*19ce0*/  MUFU.EX2 R74, R74 ;  /* 0x0000004a004a7308 */ /* 0x000fe20000000800 */
[----:B------:R-:W-:Y:S01]  /*19cf0*/  ISETP.GT.AND P3, PT, R96, 0x59, PT ;  /* 0x000000596000780c */ /* 0x000fe20003f64270 */
[----:B--2---:R-:W-:Y:S01]  /*19d00*/  FFMA.FTZ R62, R2, R76, -R15 ;  /* 0x0000004c023e7223 */ /* 0x004fe2000001080f */
[----:B------:R-:W-:Y:S02]  /*19d10*/  FSEL R77, R70, -INF , P2 ;  /* 0xff800000464d7808 */ /* 0x000fe40001000000 */
[----:B------:R-:W-:-:S02]  /*19d20*/  FMNMX.FTZ R90, R67, R90, !PT ;  /* 0x0000005a435a7209 */ /* 0x000fc40007810000 */
[----:B------:R-:W-:Y:S01]  /*19d30*/  FSEL R71, R71, -INF , P3 ;  /* 0xff80000047477808 */ /* 0x000fe20001800000 */
[----:B------:R-:W-:Y:S01]  /*19d40*/  MUFU.EX2 R49, R49 ;  /* 0x0000003100317308 */ /* 0x000fe20000000800 */
[C---:B------:R-:W-:Y:S02]  /*19d50*/  ISETP.GT.AND P2, PT, R96.reuse, 0x60, PT ;  /* 0x000000606000780c */ /* 0x040fe40003f44270 */
[----:B------:R-:W-:Y:S02]  /*19d60*/  FMNMX.FTZ R90, R77, R90, !PT ;  /* 0x0000005a4d5a7209 */ /* 0x000fe40007810000 */
[----:B------:R-:W-:Y:S02]  /*19d70*/  ISETP.GT.AND P3, PT, R96, 0x61, PT ;  /* 0x000000616000780c */ /* 0x000fe40003f64270 */
[----:B------:R-:W-:Y:S01]  /*19d80*/  FSEL R113, R42, -INF , P2 ;  /* 0xff8000002a717808 */ /* 0x000fe20001000000 */
[----:B------:R-:W-:-:S01]  /*19d90*/  FFMA.FTZ R42, R2, R73, -R15 ;  /* 0x00000049022a7223 */ /* 0x000fc2000001080f */
[----:B------:R-:W-:Y:S01]  /*19da0*/  FMNMX.FTZ R90, R71, R90, !PT ;  /* 0x0000005a475a7209 */ /* 0x000fe20007810000 */
[----:B------:R-:W-:Y:S01]  /*19db0*/  MUFU.EX2 R78, R78 ;  /* 0x0000004e004e7308 */ /* 0x000fe20000000800 */
[----:B------:R-:W-:-:S02]  /*19dc0*/  ISETP.GT.AND P2, PT, R96, 0x68, PT ;  /* 0x000000686000780c */ /* 0x000fc40003f44270 */
[----:B------:R-:W-:Y:S02]  /*19dd0*/  FSEL R43, R43, -INF , P3 ;  /* 0xff8000002b2b7808 */ /* 0x000fe40001800000 */
[----:B------:R-:W-:Y:S02]  /*19de0*/  FMNMX.FTZ R90, R113, R90, !PT ;  /* 0x0000005a715a7209 */ /* 0x000fe40007810000 */
[----:B------:R-:W-:Y:S01]  /*19df0*/  ISETP.GT.AND P3, PT, R96, 0x69, PT ;  /* 0x000000696000780c */ /* 0x000fe20003f64270 */
[----:B------:R-:W-:Y:S01]  /*19e00*/  MUFU.EX2 R58, R58 ;  /* 0x0000003a003a7308 */ /* 0x000fe20000000800 */
[----:B------:R-:W-:Y:S01]  /*19e10*/  FSEL R73, R46, -INF , P2 ;  /* 0xff8000002e497808 */ /* 0x000fe20001000000 */
[----:B------:R-:W-:Y:S01]  /*19e20*/  FFMA.FTZ R46, R2, R61, -R15 ;  /* 0x0000003d022e7223 */ /* 0x000fe2000001080f */
[----:B------:R-:W-:Y:S02]  /*19e30*/  FMNMX.FTZ R90, R43, R90, !PT ;  /* 0x0000005a2b5a7209 */ /* 0x000fe40007810000 */
[----:B------:R-:W-:-:S02]  /*19e40*/  ISETP.GT.AND P2, PT, R96, 0x70, PT ;  /* 0x000000706000780c */ /* 0x000fc40003f44270 */
[----:B------:R-:W-:Y:S01]  /*19e50*/  FSEL R47, R47, -INF , P3 ;  /* 0xff8000002f2f7808 */ /* 0x000fe20001800000 */
[----:B------:R-:W-:Y:S01]  /*19e60*/  MUFU.EX2 R59, R59 ;  /* 0x0000003b003b7308 */ /* 0x000fe20000000800 */
[----:B------:R-:W-:Y:S02]  /*19e70*/  FMNMX.FTZ R90, R73, R90, !PT ;  /* 0x0000005a495a7209 */ /* 0x000fe40007810000 */
[----:B------:R-:W-:Y:S02]  /*19e80*/  ISETP.GT.AND P3, PT, R96, 0x71, PT ;  /* 0x000000716000780c */ /* 0x000fe40003f64270 */
        /* <DEDUP_REMOVED lines=14> */
[----:B------:R-:W2:Y:S01]  /*19f70*/  MUFU.EX2 R115, R115 ;  /* 0x0000007300737308 */ /* 0x000ea20000000800 */
[----:B------:R-:W-:Y:S02]  /*19f80*/  FMNMX.FTZ R90, R121, R90, !PT ;  /* 0x0000005a795a7209 */ /* 0x000fe40007810000 */
[----:B------:R-:W-:Y:S02]  /*19f90*/  ISETP.GT.AND P3, PT, R96, 0x81, PT ;  /* 0x000000816000780c */ /* 0x000fe40003f64270 */
[----:B------:R-:W-:Y:S01]  /*19fa0*/  FSEL R65, R26, -INF , P2 ;  /* 0xff8000001a417808 */ /* 0x000fe20001000000 */
[----:B------:R-:W-:Y:S01]  /*19fb0*/  FFMA.FTZ R26, R2, R68, -R15 ;  /* 0x00000044021a7223 */ /* 0x000fe2000001080f */
        /* <DEDUP_REMOVED lines=18> */
[----:B------:R3:W-:Y:S01]  /*1a0e0*/  MUFU.EX2 R31, R50 ;  /* 0x00000032001f7308 */ /* 0x0007e20000000800 */
[----:B------:R-:W-:-:S02]  /*1a0f0*/  ISETP.GT.AND P2, PT, R96, 0x98, PT ;  /* 0x000000986000780c */ /* 0x000fc40003f44270 */
[----:B------:R-:W-:Y:S01]  /*1a100*/  FSEL R57, R35, -INF , P3 ;  /* 0xff80000023397808 */ /* 0x000fe20001800000 */
[----:B------:R-:W-:-:S01]  /*1a110*/  FFMA.FTZ R35, R2, R41, -R15 ;  /* 0x0000002902237223 */ /* 0x000fc2000001080f */
[----:B------:R-:W-:Y:S02]  /*1a120*/  FMNMX.FTZ R90, R125, R90, !PT ;  /* 0x0000005a7d5a7209 */ /* 0x000fe40007810000 */
[----:B------:R-:W-:Y:S01]  /*1a130*/  ISETP.GT.AND P3, PT, R96, 0x99, PT ;  /* 0x000000996000780c */ /* 0x000fe20003f64270 */
[----:B------:R-:W-:Y:S01]  /*1a140*/  MUFU.EX2 R30, R30 ;  /* 0x0000001e001e7308 */ /* 0x000fe20000000800 */
[----:B------:R-:W-:Y:S01]  /*1a150*/  FSEL R127, R38, -INF , P2 ;  /* 0xff800000267f7808 */ /* 0x000fe20001000000 */
[C-C-:B------:R-:W-:Y:S01]  /*1a160*/  FFMA.FTZ R38, R2.reuse, R44, -R15.reuse ;  /* 0x0000002c02267223 */ /* 0x140fe2000001080f */
[----:B------:R-:W-:Y:S01]  /*1a170*/  FMNMX.FTZ R90, R57, R90, !PT ;  /* 0x0000005a395a7209 */ /* 0x000fe20007810000 */
[C-C-:B------:R-:W-:Y:S01]  /*1a180*/  FFMA.FTZ R44, R2.reuse, R56, -R15.reuse ;  /* 0x00000038022c7223 */ /* 0x140fe2000001080f */
[----:B------:R-:W-:Y:S01]  /*1a190*/  FSEL R41, R39, -INF , P3 ;  /* 0xff80000027297808 */ /* 0x000fe20001800000 */
[----:B------:R-:W-:Y:S01]  /*1a1a0*/  FFMA.FTZ R39, R2, R60, -R15 ;  /* 0x0000003c02277223 */ /* 0x000fe2000001080f */
[----:B------:R-:W-:Y:S01]  /*1a1b0*/  FMNMX.FTZ R90, R127, R90, !PT ;  /* 0x0000005a7f5a7209 */ /* 0x000fe20007810000 */
[----:B------:R-:W-:Y:S01]  /*1a1c0*/  MUFU.EX2 R35, R35 ;  /* 0x0000002300237308 */ /* 0x000fe20000000800 */
[----:B0-----:R-:W-:Y:S01]  /*1a1d0*/  F2FP.SATFINITE.E4M3.F32.PACK_AB_MERGE_C R216, R9, R6, RZ ;  /* 0x0000000609d8723e */ /* 0x001fe200048070ff */
[----:B------:R-:W-:Y:S01]  /*1a1e0*/  IMAD.MOV.U32 R96, RZ, RZ, R119 ;  /* 0x000000ffff607224 */ /* 0x000fe200078e0077 */
[----:B------:R-:W-:-:S02]  /*1a1f0*/  FMNMX.FTZ R90, R41, R90, !PT ;  /* 0x0000005a295a7209 */ /* 0x000fc40007810000 */
[----:B-1----:R-:W-:Y:S02]  /*1a200*/  F2FP.SATFINITE.E4M3.F32.PACK_AB_MERGE_C R218, R13, R10, RZ ;  /* 0x0000000a0dda723e */ /* 0x002fe400048070ff */
[----:B--2---:R-:W-:Y:S01]  /*1a210*/  F2FP.SATFINITE.E4M3.F32.PACK_AB_MERGE_C R208, R115, R42, RZ ;  /* 0x0000002a73d0723e */ /* 0x004fe200048070ff */
[----:B------:R-:W3:Y:S01]  /*1a220*/  SHFL.BFLY PT, R131, R90, 0x2, 0x1f ;  /* 0x0c401f005a837f89 */ /* 0x000ee200000e0000 */
[----:B------:R-:W-:Y:S01]  /*1a230*/  MUFU.EX2 R21, R21 ;  /* 0x0000001500157308 */ /* 0x000fe20000000800 */
[----:B------:R-:W-:Y:S02]  /*1a240*/  F2FP.SATFINITE.E4M3.F32.PACK_AB_MERGE_C R216, R5, R4, R216 ;  /* 0x0000000405d8723e */ /* 0x000fe400048070d8 */
[----:B------:R-:W-:Y:S02]  /*1a250*/  F2FP.SATFINITE.E4M3.F32.PACK_AB_MERGE_C R212, R74, R37, RZ ;  /* 0x000000254ad4723e */ /* 0x000fe400048070ff */
[----:B------:R-:W-:Y:S02]  /*1a260*/  F2FP.SATFINITE.E4M3.F32.PACK_AB_MERGE_C R218, R8, R7, R218 ;  /* 0x0000000708da723e */ /* 0x000fe400048070da */
[----:B------:R-:W-:Y:S01]  /*1a270*/  F2FP.SATFINITE.E4M3.F32.PACK_AB_MERGE_C R212, R25, R14, R212 ;  /* 0x0000000e19d4723e */ /* 0x000fe200048070d4 */
[----:B------:R-:W-:Y:S01]  /*1a280*/  MUFU.EX2 R38, R38 ;  /* 0x0000002600267308 */ /* 0x000fe20000000800 */
[----:B------:R-:W-:-:S02]  /*1a290*/  F2FP.SATFINITE.E4M3.F32.PACK_AB_MERGE_C R214, R63, R58, RZ ;  /* 0x0000003a3fd6723e */ /* 0x000fc400048070ff */
[----:B------:R-:W-:Y:S02]  /*1a2a0*/  F2FP.SATFINITE.E4M3.F32.PACK_AB_MERGE_C R208, R62, R59, R208 ;  /* 0x0000003b3ed0723e */ /* 0x000fe400048070d0 */
[----:B------:R-:W-:-:S03]  /*1a2b0*/  F2FP.SATFINITE.E4M3.F32.PACK_AB_MERGE_C R214, R78, R49, R214 ;  /* 0x000000314ed6723e */ /* 0x000fc600048070d6 */
[----:B------:R-:W-:Y:S01]  /*1a2c0*/  MUFU.EX2 R34, R34 ;  /* 0x0000002200227308 */ /* 0x000fe20000000800 */
[----:B---3--:R-:W-:Y:S01]  /*1a2d0*/  FMNMX.FTZ R50, R90, R131, !PT ;  /* 0x000000835a327209 */ /* 0x008fe20007810000 */
[C-C-:B------:R-:W-:Y:S01]  /*1a2e0*/  FFMA.FTZ R131, R2.reuse, R12, -R15.reuse ;  /* 0x0000000c02837223 */ /* 0x140fe2000001080f */
[----:B------:R-:W-:-:S05]  /*1a2f0*/  FFMA.FTZ R15, R2, R20, -R15 ;  /* 0x00000014020f7223 */ /* 0x000fca000001080f */
[----:B------:R-:W-:Y:S01]  /*1a300*/  MUFU.EX2 R39, R39 ;  /* 0x0000002700277308 */ /* 0x000fe20000000800 */
[----:B------:R-:W-:Y:S01]  /*1a310*/  IMAD.MOV.U32 R90, RZ, RZ, R119 ;  /* 0x000000ffff5a7224 */ /* 0x000fe200078e0077 */
[----:B------:R-:W0:Y:S06]  /*1a320*/  SHFL.BFLY PT, R135, R50, 0x1, 0x1f ;  /* 0x0c201f0032877f89 */ /* 0x000e2c00000e0000 */
[----:B------:R-:W-:Y:S08]  /*1a330*/  MUFU.EX2 R44, R44 ;  /* 0x0000002c002c7308 */ /* 0x000ff00000000800 */
[----:B------:R-:W-:Y:S08]  /*1a340*/  MUFU.EX2 R129, R129 ;  /* 0x0000008100817308 */ /* 0x000ff00000000800 */
[----:B------:R-:W-:Y:S01]  /*1a350*/  MUFU.EX2 R40, R40 ;  /* 0x0000002800287308 */ /* 0x000fe20000000800 */
[----:B0-----:R-:W-:-:S04]  /*1a360*/  FMNMX.FTZ R12, R50, R135, !PT ;  /* 0x00000087320c7209 */ /* 0x001fc80007810000 */
        /* <DEDUP_REMOVED lines=12> */
[----:B------:R0:W-:Y:S01]  /*1a430*/  MUFU.EX2 R66, R20 ;  /* 0x0000001400427308 */ /* 0x0001e20000000800 */
        /* <DEDUP_REMOVED lines=8> */
[----:B0-----:R-:W-:-:S02]  /*1a4c0*/  IMAD.IADD R20, R234, 0x1, -R227 ;  /* 0x00000001ea147824 */ /* 0x001fc400078e0ae3 */
[C-C-:B------:R-:W-:Y:S01]  /*1a4d0*/  FFMA.FTZ R52, R2.reuse, R97, -R64.reuse ;  /* 0x0000006102347223 */ /* 0x140fe20000010840 */
[----:B------:R-:W-:-:S01]  /*1a4e0*/  FFMA.FTZ R101, R2, R101, -R64 ;  /* 0x0000006502657223 */ /* 0x000fc20000010840 */
[C---:B------:R-:W-:Y:S01]  /*1a4f0*/  FFMA.FTZ R87, R2.reuse, R87, -R64 ;  /* 0x0000005702577223 */ /* 0x040fe20000010840 */
[----:B------:R-:W-:Y:S02]  /*1a500*/  IMAD R20, R225, 0x80, R20 ;  /* 0x00000080e1147824 */ /* 0x000fe400078e0214 */
[C-C-:B------:R-:W-:Y:S01]  /*1a510*/  FFMA.FTZ R75, R2.reuse, R107, -R64.reuse ;  /* 0x0000006b024b7223 */ /* 0x140fe20000010840 */
[----:B------:R-:W-:-:S01]  /*1a520*/  FFMA.FTZ R109, R2, R109, -R64 ;  /* 0x0000006d026d7223 */ /* 0x000fc20000010840 */
[----:B------:R-:W0:Y:S01]  /*1a530*/  MUFU.EX2 R32, R91 ;  /* 0x0000005b00207308 */ /* 0x000e220000000800 */
[----:B------:R-:W-:-:S04]  /*1a540*/  IMAD.HI R20, R20, 0x66666667, RZ ;  /* 0x6666666714147827 */ /* 0x000fc800078e02ff */
[C-C-:B------:R-:W-:Y:S01]  /*1a550*/  FFMA.FTZ R85, R2.reuse, R85, -R64.reuse ;  /* 0x0000005502557223 */ /* 0x140fe20000010840 */
[----:B------:R-:W-:-:S01]  /*1a560*/  FFMA.FTZ R56, R2, R111, -R64 ;  /* 0x0000006f02387223 */ /* 0x000fc20000010840 */
[C-C-:B------:R-:W-:Y:S01]  /*1a570*/  FFMA.FTZ R67, R2.reuse, R67, -R64.reuse ;  /* 0x0000004302437223 */ /* 0x140fe20000010840 */
[----:B------:R-:W-:-:S01]  /*1a580*/  FFMA.FTZ R77, R2, R77, -R64 ;  /* 0x0000004d024d7223 */ /* 0x000fc20000010840 */
[----:B------:R-:W-:Y:S01]  /*1a590*/  SHF.R.U32.HI R81, RZ, 0x1f, R20 ;  /* 0x0000001fff517819 */ /* 0x000fe20000011614 */
[----:B------:R-:W-:-:S01]  /*1a5a0*/  FFMA.FTZ R113, R2, R113, -R64 ;  /* 0x0000007102717223 */ /* 0x000fc20000010840 */
[----:B------:R-:W1:Y:S01]  /*1a5b0*/  MUFU.EX2 R95, R95 ;  /* 0x0000005f005f7308 */ /* 0x000e620000000800 */
[----:B------:R-:W-:-:S01]  /*1a5c0*/  FFMA.FTZ R73, R2, R73, -R64 ;  /* 0x0000004902497223 */ /* 0x000fc20000010840 */
[----:B------:R-:W-:Y:S01]  /*1a5d0*/  LEA.HI.SX32 R20, R20, R81, 0x1a ;  /* 0x0000005114147211 */ /* 0x000fe200078fd2ff */
[----:B------:R-:W-:-:S01]  /*1a5e0*/  FFMA.FTZ R47, R2, R47, -R64 ;  /* 0x0000002f022f7223 */ /* 0x000fc20000010840 */
[C-C-:B------:R-:W-:Y:S01]  /*1a5f0*/  FFMA.FTZ R117, R2.reuse, R117, -R64.reuse ;  /* 0x0000007502757223 */ /* 0x140fe20000010840 */
[----:B------:R-:W-:-:S01]  /*1a600*/  FFMA.FTZ R61, R2, R61, -R64 ;  /* 0x0000003d023d7223 */ /* 0x000fc20000010840 */
[C-C-:B------:R-:W-:Y:S01]  /*1a610*/  FFMA.FTZ R121, R2.reuse, R121, -R64.reuse ;  /* 0x0000007902797223 */ /* 0x140fe20000010840 */
[----:B------:R-:W-:-:S01]  /*1a620*/  FFMA.FTZ R55, R2, R55, -R64 ;  /* 0x0000003702377223 */ /* 0x000fc20000010840 */
[----:B------:R-:W-:Y:S01]  /*1a630*/  MUFU.EX2 R33, R33 ;  /* 0x0000002100217308 */ /* 0x000fe20000000800 */
[----:B0-----:R-:W-:-:S01]  /*1a640*/  FADD.FTZ R81, R29, R32 ;  /* 0x000000201d517221 */ /* 0x001fc20000010000 */
[C-C-:B------:R-:W-:Y:S01]  /*1a650*/  FFMA.FTZ R65, R2.reuse, R65, -R64.reuse ;  /* 0x0000004102417223 */ /* 0x140fe20000010840 */
[----:B------:R-:W-:-:S01]  /*1a660*/  FFMA.FTZ R27, R2, R27, -R64 ;  /* 0x0000001b021b7223 */ /* 0x000fc20000010840 */
[----:B------:R-:W-:Y:S01]  /*1a670*/  FFMA.FTZ R123, R2, R123, -R64 ;  /* 0x0000007b027b7223 */ /* 0x000fe20000010840 */
[----:B------:R-:W-:-:S01]  /*1a680*/  FADD.FTZ R82, R66, R81 ;  /* 0x0000005142527221 */ /* 0x000fc20000010000 */
[C-C-:B------:R-:W-:Y:S01]  /*1a690*/  FFMA.FTZ R69, R2.reuse, R69, -R64.reuse ;  /* 0x0000004502457223 */ /* 0x140fe20000010840 */
[----:B------:R-:W-:-:S01]  /*1a6a0*/  FFMA.FTZ R125, R2, R125, -R64 ;  /* 0x0000007d027d7223 */ /* 0x000fc20000010840 */
[----:B------:R0:W-:Y:S01]  /*1a6b0*/  MUFU.EX2 R70, R79 ;  /* 0x0000004f00467308 */ /* 0x0001e20000000800 */
[----:B-1----:R-:W-:-:S01]  /*1a6c0*/  FADD.FTZ R82, R95, R82 ;  /* 0x000000525f527221 */ /* 0x002fc20000010000 */
[C-C-:B------:R-:W-:Y:S01]  /*1a6d0*/  FFMA.FTZ R57, R2.reuse, R57, -R64.reuse ;  /* 0x0000003902397223 */ /* 0x140fe20000010840 */
[----:B------:R-:W-:-:S01]  /*1a6e0*/  FFMA.FTZ R127, R2, R127, -R64 ;  /* 0x0000007f027f7223 */ /* 0x000fc20000010840 */
[----:B------:R-:W-:Y:S01]  /*1a6f0*/  FFMA.FTZ R41, R2, R41, -R64 ;  /* 0x0000002902297223 */ /* 0x000fe20000010840 */
[----:B------:R-:W-:Y:S01]  /*1a700*/  VIMNMX R20, RZ, R20, !PT ;  /* 0x00000014ff147248 */ /* 0x000fe20007fe0100 */
[----:B------:R-:W-:Y:S01]  /*1a710*/  IMAD.MOV.U32 R111, RZ, RZ, R119 ;  /* 0x000000ffff6f7224 */ /* 0x000fe200078e0077 */
[----:B------:R-:W-:Y:S01]  /*1a720*/  F2FP.SATFINITE.E4M3.F32.PACK_AB_MERGE_C R217, R95, R66, RZ ;  /* 0x000000425fd9723e */ /* 0x000fe200048070ff */
[----:B------:R-:W-:Y:S01]  /*1a730*/  MUFU.EX2 R36, R36 ;  /* 0x0000002400247308 */ /* 0x000fe20000000800 */
[----:B0-----:R-:W-:-:S01]  /*1a740*/  FADD.FTZ R79, R4, R5 ;  /* 0x00000005044f7221 */ /* 0x001fc20000010000 */
[----:B------:R-:W-:Y:S01]  /*1a750*/  MOV R107, R119 ;  /* 0x00000077006b7202 */ /* 0x000fe20000000f00 */
[----:B------:R-:W-:Y:S01]  /*1a760*/  IMAD.MOV.U32 R97, RZ, RZ, R119 ;  /* 0x000000ffff617224 */ /* 0x000fe200078e0077 */
[----:B------:R-:W-:Y:S01]  /*1a770*/  F2FP.SATFINITE.E4M3.F32.PACK_AB_MERGE_C R217, R32, R29, R217 ;  /* 0x0000001d20d9723e */ /* 0x000fe200048070d9 */
[----:B------:R-:W-:-:S01]  /*1a780*/  FADD.FTZ R60, R6, R79 ;  /* 0x0000004f063c7221 */ /* 0x000fc20000010000 */
[----:B------:R-:W-:Y:S01]  /*1a790*/  MOV R99, R119 ;  /* 0x0000007700637202 */ /* 0x000fe20000000f00 */
[----:B------:R-:W-:Y:S01]  /*1a7a0*/  IMAD.MOV.U32 R95, RZ, RZ, R119 ;  /* 0x000000ffff5f7224 */ /* 0x000fe200078e0077 */
[----:B------:R0:W-:Y:S01]  /*1a7b0*/  MUFU.EX2 R68, R53 ;  /* 0x0000003500447308 */ /* 0x0001e20000000800 */
[----:B------:R-:W-:-:S01]  /*1a7c0*/  FADD.FTZ R84, R9, R60 ;  /* 0x0000003c09547221 */ /* 0x000fc20000010000 */
[----:B------:R-:W-:Y:S01]  /*1a7d0*/  @!P0 PRMT R60, RZ, 0x654, R3 ;  /* 0x00000654ff3c8816 */ /* 0x000fe20000000003 */
[----:B------:R-:W-:Y:S01]  /*1a7e0*/  IMAD.MOV.U32 R89, RZ, RZ, R119 ;  /* 0x000000ffff597224 */ /* 0x000fe200078e0077 */
[----:B------:R-:W-:Y:S01]  /*1a7f0*/  MOV R91, R119 ;  /* 0x00000077005b7202 */ /* 0x000fe20000000f00 */
[----:B------:R-:W-:-:S01]  /*1a800*/  FADD.FTZ R79, R7, R84 ;  /* 0x00000054074f7221 */ /* 0x000fc20000010000 */
[----:B------:R1:W-:Y:S01]  /*1a810*/  @!P0 SYNCS.ARRIVE.TRANS64.RED.A1T0 RZ, [R60+URZ], RZ ;  /* 0x000000ff3cff89a7 */ /* 0x0003e2000810043f */
[----:B------:R-:W-:Y:S01]  /*1a820*/  IMAD.MOV.U32 R81, RZ, RZ, R119 ;  /* 0x000000ffff517224 */ /* 0x000fe200078e0077 */
[----:B------:R-:W2:Y:S01]  /*1a830*/  MUFU.EX2 R103, R103 ;  /* 0x0000006700677308 */ /* 0x000ea20000000800 */
[----:B------:R-:W-:-:S01]  /*1a840*/  FADD.FTZ R79, R8, R79 ;  /* 0x0000004f084f7221 */ /* 0x000fc20000010000 */
[----:B0-----:R-:W-:Y:S01]  /*1a850*/  FFMA.FTZ R53, R2, R83, -R64 ;  /* 0x0000005302357223 */ /* 0x001fe20000010840 */
[----:B------:R-:W-:Y:S01]  /*1a860*/  MOV R83, R119 ;  /* 0x0000007700537202 */ /* 0x000fe20000000f00 */
[----:B------:R-:W-:-:S02]  /*1a870*/  IMAD.MOV.U32 R66, RZ, RZ, R119 ;  /* 0x000000ffff427224 */ /* 0x000fc400078e0077 */
[----:B-1----:R-:W-:-:S01]  /*1a880*/  FFMA.FTZ R60, R2, R43, -R64 ;  /* 0x0000002b023c7223 */ /* 0x002fc20000010840 */
[--C-:B------:R-:W-:Y:S01]  /*1a890*/  IMAD.MOV.U32 R32, RZ, RZ, R119.reuse ;  /* 0x000000ffff207224 */ /* 0x100fe200078e0077 */
[----:B------:R-:W0:Y:S01]  /*1a8a0*/  MUFU.EX2 R45, R45 ;  /* 0x0000002d002d7308 */ /* 0x000e220000000800 */
[----:B------:R-:W-:-:S07]  /*1a8b0*/  IMAD.MOV.U32 R29, RZ, RZ, R119 ;  /* 0x000000ffff1d7224 */ /* 0x000fce00078e0077 */
[----:B------:R1:W-:Y:S01]  /*1a8c0*/  MUFU.EX2 R80, R71 ;  /* 0x0000004700507308 */ /* 0x0003e20000000800 */
[----:B--2---:R-:W-:-:S04]  /*1a8d0*/  F2FP.SATFINITE.E4M3.F32.PACK_AB_MERGE_C R219, R103, R68, RZ ;  /* 0x0000004467db723e */ /* 0x004fc800048070ff */
[----:B------:R-:W-:-:S03]  /*1a8e0*/  F2FP.SATFINITE.E4M3.F32.PACK_AB_MERGE_C R219, R36, R33, R219 ;  /* 0x0000002124db723e */ /* 0x000fc600048070db */
[----:B------:R-:W2:Y:S01]  /*1a8f0*/  MUFU.EX2 R50, R50 ;  /* 0x0000003200327308 */ /* 0x000ea20000000800 */
[----:B-1----:R-:W-:-:S01]  /*1a900*/  FADD.FTZ R71, R33, R82 ;  /* 0x0000005221477221 */ /* 0x002fc20000010000 */
[----:B------:R-:W-:Y:S01]  /*1a910*/  FADD.FTZ R82, R10, R79 ;  /* 0x0000004f0a527221 */ /* 0x000fe20000010000 */
[----:B------:R-:W-:Y:S02]  /*1a920*/  IMAD.MOV.U32 R79, RZ, RZ, R119 ;  /* 0x000000ffff4f7224 */ /* 0x000fe400078e0077 */
[----:B------:R-:W-:Y:S01]  /*1a930*/  FADD.FTZ R71, R36, R71 ;  /* 0x0000004724477221 */ /* 0x000fe20000010000 */
[----:B------:R-:W-:-:S01]  /*1a940*/  FADD.FTZ R43, R13, R82 ;  /* 0x000000520d2b7221 */ /* 0x000fc20000010000 */
[----:B------:R-:W-:Y:S01]  /*1a950*/  IMAD.MOV.U32 R36, RZ, RZ, R119 ;  /* 0x000000ffff247224 */ /* 0x000fe200078e0077 */
[----:B------:R-:W1:Y:S01]  /*1a960*/  MUFU.EX2 R93, R93 ;  /* 0x0000005d005d7308 */ /* 0x000e620000000800 */
[----:B------:R-:W-:-:S01]  /*1a970*/  FADD.FTZ R84, R68, R71 ;  /* 0x0000004744547221 */ /* 0x000fc20000010000 */
[----:B------:R-:W-:Y:S01]  /*1a980*/  FADD.FTZ R82, R14, R43 ;  /* 0x0000002b0e527221 */ /* 0x000fe20000010000 */
[----:B------:R-:W-:-:S02]  /*1a990*/  IMAD.MOV.U32 R68, RZ, RZ, R119 ;  /* 0x000000ffff447224 */ /* 0x000fc400078e0077 */
[----:B------:R-:W-:Y:S01]  /*1a9a0*/  FADD.FTZ R84, R103, R84 ;  /* 0x0000005467547221 */ /* 0x000fe20000010000 */
[----:B------:R-:W-:Y:S02]  /*1a9b0*/  IMAD.MOV.U32 R103, RZ, RZ, R119 ;  /* 0x000000ffff677224 */ /* 0x000fe400078e0077 */
[----:B------:R-:W3:Y:S01]  /*1a9c0*/  MUFU.EX2 R52, R52 ;  /* 0x0000003400347308 */ /* 0x000ee20000000800 */
[----:B0-----:R-:W-:-:S01]  /*1a9d0*/  FADD.FTZ R43, R45, R84 ;  /* 0x000000542d2b7221 */ /* 0x001fc20000010000 */
[----:B------:R-:W-:Y:S01]  /*1a9e0*/  FADD.FTZ R84, R25, R82 ;  /* 0x0000005219547221 */ /* 0x000fe20000010000 */
[----:B------:R-:W-:Y:S02]  /*1a9f0*/  IMAD.MOV.U32 R33, RZ, RZ, R119 ;  /* 0x000000ffff217224 */ /* 0x000fe400078e0077 */
[----:B--2---:R-:W-:Y:S01]  /*1aa00*/  FADD.FTZ R86, R50, R43 ;  /* 0x0000002b32567221 */ /* 0x004fe20000010000 */
[----:B------:R-:W-:-:S01]  /*1aa10*/  FADD.FTZ R43, R37, R84 ;  /* 0x00000054252b7221 */ /* 0x000fc20000010000 */
[----:B------:R-:W-:Y:S01]  /*1aa20*/  IMAD.MOV.U32 R37, RZ, RZ, R119 ;  /* 0x000000ffff257224 */ /* 0x000fe200078e0077 */
[----:B------:R-:W0:Y:S01]  /*1aa30*/  MUFU.EX2 R53, R53 ;  /* 0x0000003500357308 */ /* 0x000e220000000800 */
[----:B-1----:R-:W-:-:S01]  /*1aa40*/  FADD.FTZ R71, R93, R86 ;  /* 0x000000565d477221 */ /* 0x002fc20000010000 */
[----:B------:R-:W-:Y:S01]  /*1aa50*/  FADD.FTZ R84, R74, R43 ;  /* 0x0000002b4a547221 */ /* 0x000fe20000010000 */
[----:B------:R-:W-:Y:S01]  /*1aa60*/  F2FP.SATFINITE.E4M3.F32.PACK_AB_MERGE_C R213, R70, R93, RZ ;  /* 0x0000005d46d5723e */ /* 0x000fe200048070ff */
[----:B------:R-:W-:-:S02]  /*1aa70*/  IMAD.MOV.U32 R93, RZ, RZ, R119 ;  /* 0x000000ffff5d7224 */ /* 0x000fc400078e0077 */
[----:B------:R-:W-:-:S01]  /*1aa80*/  FADD.FTZ R71, R70, R71 ;  /* 0x0000004746477221 */ /* 0x000fc20000010000 */
        /* <DEDUP_REMOVED lines=9> */
[----:B------:R2:W3:Y:S01]  /*1ab20*/  MUFU.EX2 R72, R87 ;  /* 0x0000005700487308 */ /* 0x0004e20000000800 */
[----:B0-----:R-:W-:-:S01]  /*1ab30*/  FADD.FTZ R86, R53, R84 ;  /* 0x0000005435567221 */ /* 0x001fc20000010000 */
[----:B------:R-:W-:Y:S01]  /*1ab40*/  FADD.FTZ R88, R63, R88 ;  /* 0x000000583f587221 */ /* 0x000fe20000010000 */
[----:B------:R-:W-:-:S02]  /*1ab50*/  IMAD.MOV.U32 R70, RZ, RZ, R119 ;  /* 0x000000ffff467224 */ /* 0x000fc400078e0077 */
[----:B------:R-:W-:Y:S02]  /*1ab60*/  IMAD.MOV.U32 R63, RZ, RZ, R119 ;  /* 0x000000ffff3f7224 */ /* 0x000fe400078e0077 */
[----:B------:R-:W-:-:S01]  /*1ab70*/  FADD.FTZ R9, R59, R88 ;  /* 0x000000583b097221 */ /* 0x000fc20000010000 */
[----:B------:R-:W-:Y:S01]  /*1ab80*/  IMAD.MOV.U32 R88, RZ, RZ, R119 ;  /* 0x000000ffff587224 */ /* 0x000fe200078e0077 */
[----:B------:R-:W0:Y:S01]  /*1ab90*/  MUFU.EX2 R54, R54 ;  /* 0x0000003600367308 */ /* 0x000e220000000800 */
[----:B-1----:R-:W-:-:S01]  /*1aba0*/  FADD.FTZ R43, R101, R86 ;  /* 0x00000056652b7221 */ /* 0x002fc20000010000 */
[----:B------:R-:W-:Y:S01]  /*1abb0*/  FADD.FTZ R9, R62, R9 ;  /* 0x000000093e097221 */ /* 0x000fe20000010000 */
[--C-:B--2---:R-:W-:Y:S01]  /*1abc0*/  IMAD.MOV.U32 R87, RZ, RZ, R119.reuse ;  /* 0x000000ffff577224 */ /* 0x104fe200078e0077 */
[----:B------:R-:W-:Y:S01]  /*1abd0*/  MOV R59, R119 ;  /* 0x00000077003b7202 */ /* 0x000fe20000000f00 */
[----:B------:R-:W-:Y:S02]  /*1abe0*/  IMAD.MOV.U32 R86, RZ, RZ, R119 ;  /* 0x000000ffff567224 */ /* 0x000fe400078e0077 */
[----:B------:R-:W-:Y:S01]  /*1abf0*/  FADD.FTZ R64, R42, R9 ;  /* 0x000000092a407221 */ /* 0x000fe20000010000 */
[----:B------:R-:W-:Y:S01]  /*1ac00*/  IMAD.MOV.U32 R62, RZ, RZ, R119 ;  /* 0x000000ffff3e7224 */ /* 0x000fe200078e0077 */
[----:B------:R-:W1:Y:S01]  /*1ac10*/  MUFU.EX2 R75, R75 ;  /* 0x0000004b004b7308 */ /* 0x000e620000000800 */
[----:B---3--:R-:W-:-:S01]  /*1ac20*/  FADD.FTZ R43, R72, R43 ;  /* 0x0000002b482b7221 */ /* 0x008fc20000010000 */
[----:B------:R-:W-:Y:S01]  /*1ac30*/  FADD.FTZ R13, R115, R64 ;  /* 0x00000040730d7221 */ /* 0x000fe20000010000 */
[----:B------:R-:W-:Y:S01]  /*1ac40*/  F2FP.SATFINITE.E4M3.F32.PACK_AB_MERGE_C R215, R72, R101, RZ ;  /* 0x0000006548d7723e */ /* 0x000fe200048070ff */
[--C-:B------:R-:W-:Y:S01]  /*1ac50*/  IMAD.MOV.U32 R101, RZ, RZ, R119.reuse ;  /* 0x000000ffff657224 */ /* 0x100fe200078e0077 */
[----:B------:R-:W-:Y:S01]  /*1ac60*/  MOV R115, R119 ;  /* 0x0000007700737202 */ /* 0x000fe20000000f00 */
[----:B------:R-:W-:Y:S01]  /*1ac70*/  IMAD.MOV.U32 R72, RZ, RZ, R119 ;  /* 0x000000ffff487224 */ /* 0x000fe200078e0077 */
[----:B------:R-:W-:Y:S01]  /*1ac80*/  F2FP.SATFINITE.E4M3.F32.PACK_AB_MERGE_C R215, R53, R52, R215 ;  /* 0x0000003435d7723e */ /* 0x000fe200048070d7 */
[----:B------:R-:W2:Y:S01]  /*1ac90*/  MUFU.EX2 R109, R109 ;  /* 0x0000006d006d7308 */ /* 0x000ea20000000800 */
[----:B0-----:R-:W-:-:S01]  /*1aca0*/  FADD.FTZ R6, R54, R43 ;  /* 0x0000002b36067221 */ /* 0x001fc20000010000 */
[--C-:B------:R-:W-:Y:S01]  /*1acb0*/  IMAD.MOV.U32 R64, RZ, RZ, R119.reuse ;  /* 0x000000ffff407224 */ /* 0x100fe200078e0077 */
[----:B------:R-:W-:Y:S01]  /*1acc0*/  MOV R43, R119 ;  /* 0x00000077002b7202 */ /* 0x000fe20000000f00 */
[----:B------:R-:W-:-:S02]  /*1acd0*/  IMAD.MOV.U32 R58, RZ, RZ, R119 ;  /* 0x000000ffff3a7224 */ /* 0x000fc400078e0077 */
[----:B------:R-:W-:Y:S02]  /*1ace0*/  IMAD.MOV.U32 R53, RZ, RZ, R119 ;  /* 0x000000ffff357224 */ /* 0x000fe400078e0077 */
[----:B------:R0:W3:Y:S01]  /*1acf0*/  MUFU.EX2 R76, R85 ;  /* 0x00000055004c7308 */ /* 0x0000e20000000800 */
[----:B-1----:R-:W-:-:S01]  /*1ad00*/  FADD.FTZ R10, R75, R6 ;  /* 0x000000064b0a7221 */ /* 0x002fc20000010000 */
[--C-:B------:R-:W-:Y:S02]  /*1ad10*/  IMAD.MOV.U32 R52, RZ, RZ, R119.reuse ;  /* 0x000000ffff347224 */ /* 0x100fe400078e0077 */
[--C-:B------:R-:W-:Y:S02]  /*1ad20*/  IMAD.MOV.U32 R50, RZ, RZ, R119.reuse ;  /* 0x000000ffff327224 */ /* 0x100fe400078e0077 */
[----:B------:R-:W-:Y:S02]  /*1ad30*/  IMAD.MOV.U32 R49, RZ, RZ, R119 ;  /* 0x000000ffff317224 */ /* 0x000fe400078e0077 */
[----:B------:R-:W1:Y:S01]  /*1ad40*/  MUFU.EX2 R56, R56 ;  /* 0x0000003800387308 */ /* 0x000e620000000800 */
[----:B--2---:R-:W-:-:S01]  /*1ad50*/  FADD.FTZ R9, R109, R10 ;  /* 0x0000000a6d097221 */ /* 0x004fc20000010000 */
[----:B------:R-:W-:Y:S01]  /*1ad60*/  FADD.FTZ R10, R46, R13 ;  /* 0x0000000d2e0a7221 */ /* 0x000fe20000010000 */
[----:B0-----:R-:W-:-:S02]  /*1ad70*/  IMAD.MOV.U32 R85, RZ, RZ, R119 ;  /* 0x000000ffff557224 */ /* 0x001fc400078e0077 */
[--C-:B------:R-:W-:Y:S02]  /*1ad80*/  IMAD.MOV.U32 R45, RZ, RZ, R119.reuse ;  /* 0x000000ffff2d7224 */ /* 0x100fe400078e0077 */
[----:B------:R-:W-:Y:S01]  /*1ad90*/  IMAD.MOV.U32 R25, RZ, RZ, R119 ;  /* 0x000000ffff197224 */ /* 0x000fe200078e0077 */
[----:B------:R-:W0:Y:S01]  /*1ada0*/  MUFU.EX2 R67, R67 ;  /* 0x0000004300437308 */ /* 0x000e220000000800 */
[----:B---3--:R-:W-:-:S01]  /*1adb0*/  FADD.FTZ R9, R76, R9 ;  /* 0x000000094c097221 */ /* 0x008fc20000010000 */
[----:B------:R-:W-:Y:S01]  /*1adc0*/  F2FP.SATFINITE.E4M3.F32.PACK_AB_MERGE_C R209, R76, R109, RZ ;  /* 0x0000006d4cd1723e */ /* 0x000fe200048070ff */
[--C-:B------:R-:W-:Y:S02]  /*1add0*/  IMAD.MOV.U32 R109, RZ, RZ, R119.reuse ;  /* 0x000000ffff6d7224 */ /* 0x100fe400078e0077 */
[----:B------:R-:W-:Y:S01]  /*1ade0*/  IMAD.MOV.U32 R76, RZ, RZ, R119 ;  /* 0x000000ffff4c7224 */ /* 0x000fe200078e0077 */
[----:B------:R-:W-:Y:S01]  /*1adf0*/  F2FP.SATFINITE.E4M3.F32.PACK_AB_MERGE_C R209, R75, R54, R209 ;  /* 0x000000364bd1723e */ /* 0x000fe200048070d1 */
[----:B------:R-:W-:Y:S01]  /*1ae00*/  IMAD.MOV.U32 R54, RZ, RZ, R119 ;  /* 0x000000ffff367224 */ /* 0x000fe200078e0077 */
[----:B------:R-:W2:Y:S01]  /*1ae10*/  MUFU.EX2 R77, R77 ;  /* 0x0000004d004d7308 */ /* 0x000ea20000000800 */
[----:B-1----:R-:W-:-:S01]  /*1ae20*/  FADD.FTZ R42, R56, R9 ;  /* 0x00000009382a7221 */ /* 0x002fc20000010000 */
[----:B------:R-:W-:Y:S01]  /*1ae30*/  FADD.FTZ R9, R51, R10 ;  /* 0x0000000a33097221 */ /* 0x000fe20000010000 */
[----:B------:R-:W-:-:S03]  /*1ae40*/  MOV R75, R119 ;  /* 0x00000077004b7202 */ /* 0x000fc60000000f00 */
[----:B------:R-:W-:Y:S01]  /*1ae50*/  FADD.FTZ R10, R26, R9 ;  /* 0x000000091a0a7221 */ /* 0x000fe20000010000 */
[----:B------:R-:W-:Y:S01]  /*1ae60*/  F2FP.SATFINITE.E4M3.F32.PACK_AB_MERGE_C R9, R31, R26, RZ ;  /* 0x0000001a1f09723e */ /* 0x000fe200048070ff */
[----:B------:R1:W3:Y:S01]  /*1ae70*/  MUFU.EX2 R3, R113 ;  /* 0x0000007100037308 */ /* 0x0002e20000000800 */
[----:B0-----:R-:W-:-:S01]  /*1ae80*/  FADD.FTZ R42, R67, R42 ;  /* 0x0000002a432a7221 */ /* 0x001fc20000010000 */
[----:B------:R-:W-:Y:S01]  /*1ae90*/  FADD.FTZ R31, R31, R10 ;  /* 0x0000000a1f1f7221 */ /* 0x000fe20000010000 */
[----:B------:R-:W-:Y:S01]  /*1aea0*/  F2FP.SATFINITE.E4M3.F32.PACK_AB_MERGE_C R210, R51, R46, R9 ;  /* 0x0000002e33d2723e */ /* 0x000fe20004807009 */
[----:B------:R-:W-:Y:S01]  /*1aeb0*/  IMAD.MOV.U32 R46, RZ, RZ, R119 ;  /* 0x000000ffff2e7224 */ /* 0x000fe200078e0077 */
[----:B------:R-:W-:Y:S01]  /*1aec0*/  MOV R51, R119 ;  /* 0x0000007700337202 */ /* 0x000fe20000000f00 */
[----:B------:R-:W-:Y:S01]  /*1aed0*/  FADD.FTZ R10, R30, R31 ;  /* 0x0000001f1e0a7221 */ /* 0x000fe20000010000 */
[----:B------:R-:W-:Y:S01]  /*1aee0*/  IMAD.MOV.U32 R31, RZ, RZ, R119 ;  /* 0x000000ffff1f7224 */ /* 0x000fe200078e0077 */
[----:B------:R-:W0:Y:S01]  /*1aef0*/  MUFU.EX2 R60, R60 ;  /* 0x0000003c003c7308 */ /* 0x000e220000000800 */
[----:B--2---:R-:W-:-:S01]  /*1af00*/  FADD.FTZ R5, R77, R42 ;  /* 0x0000002a4d057221 */ /* 0x004fc20000010000 */
[----:B------:R-:W-:Y:S01]  /*1af10*/  F2FP.SATFINITE.E4M3.F32.PACK_AB_MERGE_C R77, R80, R77, RZ ;  /* 0x0000004d504d723e */ /* 0x000fe200048070ff */
[----:B------:R-:W-:-:S01]  /*1af20*/  FADD.FTZ R10, R35, R10 ;  /* 0x0000000a230a7221 */ /* 0x000fc20000010000 */
[----:B-1----:R-:W-:-:S02]  /*1af30*/  IMAD.MOV.U32 R113, RZ, RZ, R119 ;  /* 0x000000ffff717224 */ /* 0x002fc400078e0077 */
[----:B------:R-:W-:-:S01]  /*1af40*/  FADD.FTZ R80, R80, R5 ;  /* 0x0000000550507221 */ /* 0x000fc20000010000 */
[----:B------:R-:W-:Y:S01]  /*1af50*/  F2FP.SATFINITE.E4M3.F32.PACK_AB_MERGE_C R211, R67, R56, R77 ;  /* 0x0000003843d3723e */ /* 0x000fe2000480704d */
[----:B------:R-:W-:Y:S01]  /*1af60*/  IMAD.MOV.U32 R77, RZ, RZ, R119 ;  /* 0x000000ffff4d7224 */ /* 0x000fe200078e0077 */
[----:B------:R-:W1:Y:S01]  /*1af70*/  MUFU.EX2 R73, R73 ;  /* 0x0000004900497308 */ /* 0x000e620000000800 */
[----:B---3--:R-:W-:-:S01]  /*1af80*/  FADD.FTZ R5, R3, R80 ;  /* 0x0000005003057221 */ /* 0x008fc20000010000 */
[--C-:B------:R-:W-:Y:S01]  /*1af90*/  IMAD.MOV.U32 R80, RZ, RZ, R119.reuse ;  /* 0x000000ffff507224 */ /* 0x100fe200078e0077 */
[----:B------:R-:W-:Y:S01]  /*1afa0*/  MOV R67, R119 ;  /* 0x0000007700437202 */ /* 0x000fe20000000f00 */
[--C-:B------:R-:W-:Y:S02]  /*1afb0*/  IMAD.MOV.U32 R56, RZ, RZ, R119.reuse ;  /* 0x000000ffff387224 */ /* 0x100fe400078e0077 */
[----:B------:R-:W-:Y:S02]  /*1afc0*/  IMAD.MOV.U32 R42, RZ, RZ, R119 ;  /* 0x000000ffff2a7224 */ /* 0x000fe400078e0077 */
[----:B------:R2:W3:Y:S01]  /*1afd0*/  MUFU.EX2 R82, R47 ;  /* 0x0000002f00527308 */ /* 0x0004e20000000800 */
[----:B0-----:R-:W-:-:S01]  /*1afe0*/  FADD.FTZ R14, R60, R5 ;  /* 0x000000053c0e7221 */ /* 0x001fc20000010000 */
[----:B------:R-:W-:Y:S01]  /*1aff0*/  FADD.FTZ R5, R21, R10 ;  /* 0x0000000a15057221 */ /* 0x000fe20000010000 */
[----:B------:R-:W-:-:S03]  /*1b000*/  F2FP.SATFINITE.E4M3.F32.PACK_AB_MERGE_C R21, R38, R21, RZ ;  /* 0x000000152615723e */ /* 0x000fc600048070ff */
[----:B------:R-:W-:Y:S01]  /*1b010*/  FADD.FTZ R5, R38, R5 ;  /* 0x0000000526057221 */ /* 0x000fe20000010000 */
[----:B------:R-:W-:Y:S01]  /*1b020*/  F2FP.SATFINITE.E4M3.F32.PACK_AB_MERGE_C R204, R35, R30, R21 ;  /* 0x0000001e23cc723e */ /* 0x000fe20004807015 */
[----:B------:R-:W0:Y:S01]  /*1b030*/  MUFU.EX2 R117, R117 ;  /* 0x0000007500757308 */ /* 0x000e220000000800 */
[----:B-1----:R-:W-:-:S01]  /*1b040*/  FADD.FTZ R7, R73, R14 ;  /* 0x0000000e49077221 */ /* 0x002fc20000010000 */
[----:B------:R-:W-:Y:S01]  /*1b050*/  FADD.FTZ R10, R34, R5 ;  /* 0x00000005220a7221 */ /* 0x000fe20000010000 */
[--C-:B--2---:R-:W-:Y:S01]  /*1b060*/  IMAD.MOV.U32 R47, RZ, RZ, R119.reuse ;  /* 0x000000ffff2f7224 */ /* 0x104fe200078e0077 */
[----:B------:R-:W-:Y:S01]  /*1b070*/  MOV R35, R119 ;  /* 0x0000007700237202 */ /* 0x000fe20000000f00 */
[--C-:B------:R-:W-:Y:S02]  /*1b080*/  IMAD.MOV.U32 R38, RZ, RZ, R119.reuse ;  /* 0x000000ffff267224 */ /* 0x100fe400078e0077 */
[----:B------:R-:W-:Y:S01]  /*1b090*/  IMAD.MOV.U32 R30, RZ, RZ, R119 ;  /* 0x000000ffff1e7224 */ /* 0x000fe200078e0077 */
[----:B------:R1:W2:Y:S01]  /*1b0a0*/  MUFU.EX2 R84, R61 ;  /* 0x0000003d00547308 */ /* 0x0002a20000000800 */
[C---:B---3--:R-:W-:Y:S01]  /*1b0b0*/  F2FP.SATFINITE.E4M3.F32.PACK_AB_MERGE_C R73, R82.reuse, R73, RZ ;  /* 0x000000495249723e */ /* 0x048fe200048070ff */
[----:B------:R-:W-:Y:S01]  /*1b0c0*/  FADD.FTZ R82, R82, R7 ;  /* 0x0000000752527221 */ /* 0x000fe20000010000 */
[----:B------:R-:W-:-:S02]  /*1b0d0*/  FADD.FTZ R7, R39, R10 ;  /* 0x0000000a27077221 */ /* 0x000fc40000010000 */
[----:B------:R-:W-:Y:S01]  /*1b0e0*/  F2FP.SATFINITE.E4M3.F32.PACK_AB_MERGE_C R205, R60, R3, R73 ;  /* 0x000000033ccd723e */ /* 0x000fe20004807049 */
[----:B------:R-:W-:Y:S02]  /*1b0f0*/  IMAD.MOV.U32 R73, RZ, RZ, R119 ;  /* 0x000000ffff497224 */ /* 0x000fe400078e0077 */
[----:B------:R-:W-:Y:S01]  /*1b100*/  FADD.FTZ R26, R44, R7 ;  /* 0x000000072c1a7221 */ /* 0x000fe20000010000 */
[----:B------:R-:W3:Y:S01]  /*1b110*/  MUFU.EX2 R121, R121 ;  /* 0x0000007900797308 */ /* 0x000ee20000000800 */
[----:B0-----:R-:W-:-:S01]  /*1b120*/  FADD.FTZ R5, R117, R82 ;  /* 0x0000005275057221 */ /* 0x001fc20000010000 */
[C---:B------:R-:W-:Y:S01]  /*1b130*/  F2FP.SATFINITE.E4M3.F32.PACK_AB_MERGE_C R44, R129.reuse, R44, RZ ;  /* 0x0000002c812c723e */ /* 0x040fe200048070ff */
[----:B------:R-:W-:-:S01]  /*1b140*/  FADD.FTZ R129, R129, R26 ;  /* 0x0000001a81817221 */ /* 0x000fc20000010000 */
[--C-:B------:R-:W-:Y:S02]  /*1b150*/  IMAD.MOV.U32 R82, RZ, RZ, R119.reuse ;  /* 0x000000ffff527224 */ /* 0x100fe400078e0077 */
[----:B------:R-:W-:Y:S01]  /*1b160*/  F2FP.SATFINITE.E4M3.F32.PACK_AB_MERGE_C R206, R39, R34, R44 ;  /* 0x0000002227ce723e */ /* 0x000fe2000480702c */
[----:B-1----:R-:W-:Y:S01]  /*1b170*/  IMAD.MOV.U32 R61, RZ, RZ, R119 ;  /* 0x000000ffff3d7224 */ /* 0x002fe200078e0077 */
[----:B------:R0:W1:Y:S01]  /*1b180*/  MUFU.EX2 R6, R55 ;  /* 0x0000003700067308 */ /* 0x0000620000000800 */
[----:B--2---:R-:W-:-:S01]  /*1b190*/  FADD.FTZ R14, R84, R5 ;  /* 0x00000005540e7221 */ /* 0x004fc20000010000 */
[----:B------:R-:W-:-:S02]  /*1b1a0*/  IMAD.MOV.U32 R60, RZ, RZ, R119 ;  /* 0x000000ffff3c7224 */ /* 0x000fc400078e0077 */
[--C-:B------:R-:W-:Y:S02]  /*1b1b0*/  IMAD.MOV.U32 R44, RZ, RZ, R119.reuse ;  /* 0x000000ffff2c7224 */ /* 0x100fe400078e0077 */
[----:B------:R-:W-:Y:S02]  /*1b1c0*/  IMAD.MOV.U32 R39, RZ, RZ, R119 ;  /* 0x000000ffff277224 */ /* 0x000fe400078e0077 */
[----:B------:R-:W2:Y:S01]  /*1b1d0*/  MUFU.EX2 R65, R65 ;  /* 0x0000004100417308 */ /* 0x000ea20000000800 */
[----:B---3--:R-:W-:-:S01]  /*1b1e0*/  FADD.FTZ R5, R121, R14 ;  /* 0x0000000e79057221 */ /* 0x008fc20000010000 */
[----:B------:R-:W-:Y:S01]  /*1b1f0*/  FADD.FTZ R14, R40, R129 ;  /* 0x00000081280e7221 */ /* 0x000fe20000010000 */
[--C-:B0-----:R-:W-:Y:S02]  /*1b200*/  IMAD.MOV.U32 R55, RZ, RZ, R119.reuse ;  /* 0x000000ffff377224 */ /* 0x101fe400078e0077 */
[----:B------:R-:W-:Y:S02]  /*1b210*/  IMAD.MOV.U32 R34, RZ, RZ, R119 ;  /* 0x000000ffff227224 */ /* 0x000fe400078e0077 */
[----:B------:R-:W-:-:S01]  /*1b220*/  FADD.FTZ R7, R131, R14 ;  /* 0x0000000e83077221 */ /* 0x000fc20000010000 */
[----:B------:R-:W0:Y:S01]  /*1b230*/  MUFU.EX2 R48, R48 ;  /* 0x0000003000307308 */ /* 0x000e220000000800 */
[C---:B-1----:R-:W-:Y:S01]  /*1b240*/  F2FP.SATFINITE.E4M3.F32.PACK_AB_MERGE_C R121, R6.reuse, R121, RZ ;  /* 0x000000790679723e */ /* 0x042fe200048070ff */
[----:B------:R-:W-:-:S03]  /*1b250*/  FADD.FTZ R6, R6, R5 ;  /* 0x0000000506067221 */ /* 0x000fc60000010000 */
[----:B------:R-:W-:Y:S01]  /*1b260*/  F2FP.SATFINITE.E4M3.F32.PACK_AB_MERGE_C R207, R84, R117, R121 ;  /* 0x0000007554cf723e */ /* 0x000fe20004807079 */
[----:B------:R-:W-:Y:S02]  /*1b270*/  IMAD.MOV.U32 R117, RZ, RZ, R119 ;  /* 0x000000ffff757224 */ /* 0x000fe400078e0077 */
[----:B------:R-:W-:Y:S01]  /*1b280*/  MUFU.EX2 R28, R28 ;  /* 0x0000001c001c7308 */ /* 0x000fe20000000800 */
[----:B--2---:R-:W-:-:S01]  /*1b290*/  FADD.FTZ R5, R65, R6 ;  /* 0x0000000641057221 */ /* 0x004fc20000010000 */
[----:B------:R-:W-:-:S06]  /*1b2a0*/  IMAD.MOV.U32 R84, RZ, RZ, R119 ;  /* 0x000000ffff547224 */ /* 0x000fcc00078e0077 */
[----:B------:R-:W1:Y:S01]  /*1b2b0*/  MUFU.EX2 R15, R15 ;  /* 0x0000000f000f7308 */ /* 0x000e620000000800 */
[----:B0-----:R-:W-:-:S07]  /*1b2c0*/  FADD.FTZ R26, R48, R7 ;  /* 0x00000007301a7221 */ /* 0x001fce0000010000 */
[----:B------:R0:W2:Y:S08]  /*1b2d0*/  MUFU.EX2 R4, R27 ;  /* 0x0000001b00047308 */ /* 0x0000b00000000800 */
[----:B------:R-:W3:Y:S01]  /*1b2e0*/  MUFU.EX2 R24, R24 ;  /* 0x0000001800187308 */ /* 0x000ee20000000800 */
[----:B-1----:R-:W-:Y:S02]  /*1b2f0*/  F2FP.SATFINITE.E4M3.F32.PACK_AB_MERGE_C R7, R15, R28, RZ ;  /* 0x0000001c0f07723e */ /* 0x002fe400048070ff */
[----:B0-----:R-:W-:-:S05]  /*1b300*/  MOV R27, R119 ;  /* 0x00000077001b7202 */ /* 0x001fca0000000f00 */
[----:B------:R-:W0:Y:S01]  /*1b310*/  MUFU.EX2 R123, R123 ;  /* 0x0000007b007b7308 */ /* 0x000e220000000800 */
[----:B--2---:R-:W-:-:S07]  /*1b320*/  FADD.FTZ R14, R4, R5 ;  /* 0x00000005040e7221 */ /* 0x004fce0000010000 */
[----:B------:R-:W1:Y:S01]  /*1b330*/  MUFU.EX2 R133, R133 ;  /* 0x0000008500857308 */ /* 0x000e620000000800 */
[----:B---3--:R-:W-:Y:S01]  /*1b340*/  F2FP.SATFINITE.E4M3.F32.PACK_AB_MERGE_C R202, R135, R24, R7 ;  /* 0x0000001887ca723e */ /* 0x008fe20004807007 */
[----:B------:R-:W-:Y:S02]  /*1b350*/  VIADD R7, R105, 0xfffffffe ;  /* 0xfffffffe69077836 */ /* 0x000fe40000000000 */
[----:B------:R-:W-:-:S03]  /*1b360*/  IMAD.MOV.U32 R105, RZ, RZ, R119 ;  /* 0x000000ffff697224 */ /* 0x000fc600078e0077 */
[----:B------:R-:W-:Y:S01]  /*1b370*/  ISETP.GE.AND P0, PT, R7, R20, PT ;  /* 0x000000140700720c */ /* 0x000fe20003f06270 */
[----:B------:R2:W3:Y:S01]  /*1b380*/  MUFU.EX2 R8, R69 ;  /* 0x0000004500087308 */ /* 0x0004e20000000800 */
[----:B0-----:R-:W-:-:S07]  /*1b390*/  FADD.FTZ R3, R123, R14 ;  /* 0x0000000e7b037221 */ /* 0x001fce0000010000 */
[----:B------:R-:W0:Y:S01]  /*1b3a0*/  MUFU.EX2 R125, R125 ;  /* 0x0000007d007d7308 */ /* 0x000e220000000800 */
[C---:B-1----:R-:W-:Y:S01]  /*1b3b0*/  F2FP.SATFINITE.E4M3.F32.PACK_AB_MERGE_C R48, R133.reuse, R48, RZ ;  /* 0x000000308530723e */ /* 0x042fe200048070ff */
[----:B------:R-:W-:Y:S01]  /*1b3c0*/  FADD.FTZ R133, R133, R26 ;  /* 0x0000001a85857221 */ /* 0x000fe20000010000 */
[----:B--2---:R-:W-:Y:S02]  /*1b3d0*/  IMAD.MOV.U32 R69, RZ, RZ, R119 ;  /* 0x000000ffff457224 */ /* 0x004fe400078e0077 */
[----:B------:R-:W-:Y:S01]  /*1b3e0*/  F2FP.SATFINITE.E4M3.F32.PACK_AB_MERGE_C R200, R131, R40, R48 ;  /* 0x0000002883c8723e */ /* 0x000fe20004807030 */
[----:B------:R-:W-:-:S01]  /*1b3f0*/  FADD.FTZ R14, R24, R133 ;  /* 0x00000085180e7221 */ /* 0x000fc20000010000 */
[----:B------:R-:W-:Y:S01]  /*1b400*/  IMAD.MOV.U32 R48, RZ, RZ, R119 ;  /* 0x000000ffff307224 */ /* 0x000fe200078e0077 */
[----:B------:R1:W2:Y:S01]  /*1b410*/  MUFU.EX2 R10, R57 ;  /* 0x00000039000a7308 */ /* 0x0002a20000000800 */
[C---:B---3--:R-:W-:Y:S01]  /*1b420*/  F2FP.SATFINITE.E4M3.F32.PACK_AB_MERGE_C R123, R8.reuse, R123, RZ ;  /* 0x0000007b087b723e */ /* 0x048fe200048070ff */
[----:B------:R-:W-:Y:S01]  /*1b430*/  FADD.FTZ R8, R8, R3 ;  /* 0x0000000308087221 */ /* 0x000fe20000010000 */
[----:B------:R-:W-:-:S01]  /*1b440*/  FADD.FTZ R5, R135, R14 ;  /* 0x0000000e87057221 */ /* 0x000fc20000010000 */
[----:B------:R-:W-:Y:S01]  /*1b450*/  IMAD.MOV.U32 R40, RZ, RZ, R119 ;  /* 0x000000ffff287224 */ /* 0x000fe200078e0077 */
[----:B------:R-:W-:Y:S01]  /*1b460*/  F2FP.SATFINITE.E4M3.F32.PACK_AB_MERGE_C R201, R4, R65, R123 ;  /* 0x0000004104c9723e */ /* 0x000fe2000480707b */
[----:B------:R-:W-:-:S02]  /*1b470*/  IMAD.MOV.U32 R65, RZ, RZ, R119 ;  /* 0x000000ffff417224 */ /* 0x000fc400078e0077 */
[----:B------:R-:W-:-:S01]  /*1b480*/  FADD.FTZ R28, R28, R5 ;  /* 0x000000051c1c7221 */ /* 0x000fc20000010000 */
[----:B------:R-:W3:Y:S01]  /*1b490*/  MUFU.EX2 R127, R127 ;  /* 0x0000007f007f7308 */ /* 0x000ee20000000800 */
[----:B0-----:R-:W-:-:S01]  /*1b4a0*/  FADD.FTZ R3, R125, R8 ;  /* 0x000000087d037221 */ /* 0x001fc20000010000 */
[--C-:B-1----:R-:W-:Y:S02]  /*1b4b0*/  IMAD.MOV.U32 R57, RZ, RZ, R119.reuse ;  /* 0x000000ffff397224 */ /* 0x102fe400078e0077 */
[--C-:B------:R-:W-:Y:S02]  /*1b4c0*/  IMAD.MOV.U32 R26, RZ, RZ, R119.reuse ;  /* 0x000000ffff1a7224 */ /* 0x100fe400078e0077 */
[----:B------:R-:W-:Y:S02]  /*1b4d0*/  IMAD.MOV.U32 R24, RZ, RZ, R119 ;  /* 0x000000ffff187224 */ /* 0x000fe400078e0077 */
[----:B------:R0:W1:Y:S01]  /*1b4e0*/  MUFU.EX2 R6, R41 ;  /* 0x0000002900067308 */ /* 0x0000620000000800 */
[----:B--2---:R-:W-:-:S04]  /*1b4f0*/  FADD.FTZ R4, R10, R3 ;  /* 0x000000030a047221 */ /* 0x004fc80000010000 */
[----:B---3--:R-:W-:Y:S01]  /*1b500*/  FADD.FTZ R3, R127, R4 ;  /* 0x000000047f037221 */ /* 0x008fe20000010000 */
[----:B------:R-:W-:-:S01]  /*1b510*/  FADD.FTZ R4, R15, R28 ;  /* 0x0000001c0f047221 */ /* 0x000fc20000010000 */
[--C-:B0-----:R-:W-:Y:S02]  /*1b520*/  IMAD.MOV.U32 R41, RZ, RZ, R119.reuse ;  /* 0x000000ffff297224 */ /* 0x101fe400078e0077 */
[----:B------:R-:W-:Y:S01]  /*1b530*/  IMAD.MOV.U32 R28, RZ, RZ, R119 ;  /* 0x000000ffff1c7224 */ /* 0x000fe200078e0077 */
[C---:B-1----:R-:W-:Y:S01]  /*1b540*/  F2FP.SATFINITE.E4M3.F32.PACK_AB_MERGE_C R8, R6.reuse, R127, RZ ;  /* 0x0000007f0608723e */ /* 0x042fe200048070ff */
        /* <DEDUP_REMOVED lines=54> */
[----:B------:R-:W-:-:S07]  /*1b8b0*/  CS2R R24, SRZ ;  /* 0x0000000000187805 */ /* 0x000fce000001ff00 */
.L_x_5144:
        /* <DEDUP_REMOVED lines=8> */
.L_x_5135:
[----:B------:R-:W-:-:S04]  /*1b940*/  IADD3 R0, R9, 0x1, RZ ;  /* 0x0000000109007810 */ /* 0x000fc80007ffe0ff */
[----:B------:R-:W-:-:S04]  /*1b950*/  ISETP.NE.AND P2, PT, R0, 0x2, PT ;  /* 0x000000020000780c */ /* 0x000fc80003f45270 */
[----:B------:R-:W-:Y:S02]  /*1b960*/  SEL R13, R0, RZ, P2 ;  /* 0x000000ff000d7207 */ /* 0x000fe40001000000 */
[----:B------:R-:W-:-:S03]  /*1b970*/  SHF.L.U32 R0, R220, 0x1f, RZ ;  /* 0x0000001fdc007819 */ /* 0x000fc600000006ff */
[----:B------:R-:W-:-:S04]  /*1b980*/  IMAD R13, R13, 0x8, R16 ;  /* 0x000000080d0d7824 */ /* 0x000fc800078e0210 */
[----:B------:R0:W1:Y:S01]  /*1b990*/  SYNCS.PHASECHK.TRANS64.TRYWAIT P2, [R13+URZ+0x33430], R0 ;  /* 0x033430000d0075a7 */ /* 0x000062000804017f */
[----:B------:R-:W-:Y:S05]  /*1b9a0*/  @!P1 BRA `(.L_x_5136) ;  /* 0x0000000000049947 */ /* 0x000fea0003800000 */
[----:B------:R-:W-:Y:S01]  /*1b9b0*/  BPT.TRAP 0x1 ;  /* 0x000000040000795c */ /* 0x000fe20000300000 */
.L_x_5136:
[----:B------:R-:W-:Y:S04]  /*1b9c0*/  BSSY B0, `(.L_x_5134) ;  /* 0x0000004000007945 */ /* 0x000fe80003800000 */
[----:B-1----:R-:W-:Y:S05]  /*1b9d0*/  @P2 BRA `(.L_x_5137) ;  /* 0x0000000000082947 */ /* 0x002fea0003800000 */
[----:B------:R-:W1:Y:S02]  /*1b9e0*/  SYNCS.PHASECHK.TRANS64.TRYWAIT P2, [R13+URZ+0x33430], R0 ;  /* 0x033430000d0075a7 */ /* 0x000e64000804017f */
[----:B-1----:R-:W-:Y:S05]  /*1b9f0*/  @!P2 BRA `(.L_x_5138) ;  /* 0x00000130008ca947 */ /* 0x002fea0003800000 */
.L_x_5137:
[----:B------:R-:W-:Y:S05]  /*1ba00*/  BSYNC B0 ;  /* 0x0000000000007941 */ /* 0x000fea0003800000 */
.L_x_5134:
[----:B01----:R-:W0:Y:S01]  /*1ba10*/  S2R R0, SR_TID.X ;  /* 0x0000000000007919 */ /* 0x003e220000002100 */
[----:B------:R-:W-:Y:S01]  /*1ba20*/  VIADD R10, R9, 0x1 ;  /* 0x00000001090a7836 */ /* 0x000fe20000000000 */
[----:B------:R-:W-:Y:S05]  /*1ba30*/  WARPSYNC.ALL ;  /* 0x0000000000007948 */ /* 0x000fea0003800000 */
[C---:B------:R-:W-:Y:S01]  /*1ba40*/  ISETP.NE.AND P2, PT, R10.reuse, 0x2, PT ;  /* 0x000000020a00780c */ /* 0x040fe20003f45270 */
[----:B------:R-:W-:Y:S01]  /*1ba50*/  IMAD.MOV.U32 R13, RZ, RZ, -0x7fffffe0 ;  /* 0x80000020ff0d7424 */ /* 0x000fe200078e00ff */
[----:B------:R-:W-:Y:S01]  /*1ba60*/  UMOV UR48, UR24 ;  /* 0x0000001800307c82 */ /* 0x000fe20008000000 */
[----:B------:R-:W-:Y:S01]  /*1ba70*/  UMOV UR49, UR25 ;  /* 0x0000001900317c82 */ /* 0x000fe20008000000 */
[----:B------:R-:W-:Y:S01]  /*1ba80*/  SEL R10, R10, RZ, P2 ;  /* 0x000000ff0a0a7207 */ /* 0x000fe20001000000 */
[----:B------:R-:W-:Y:S01]  /*1ba90*/  IMAD.MOV.U32 R15, RZ, RZ, -0x7fffffe0 ;  /* 0x80000020ff0f7424 */ /* 0x000fe200078e00ff */
[----:B------:R-:W-:Y:S01]  /*1baa0*/  R2UR UR51, R13 ;  /* 0x000000000d3372ca */ /* 0x000fe200000e0000 */
[----:B------:R-:W-:Y:S01]  /*1bab0*/  UMOV UR44, UR24 ;  /* 0x00000018002c7c82 */ /* 0x000fe20008000000 */
[----:B------:R-:W-:Y:S01]  /*1bac0*/  UMOV UR45, UR25 ;  /* 0x00000019002d7c82 */ /* 0x000fe20008000000 */
[----:B------:R-:W-:Y:S01]  /*1bad0*/  IMAD R12, R10, 0x780, R11 ;  /* 0x000007800a0c7824 */ /* 0x000fe200078e020b */
[----:B------:R-:W-:Y:S01]  /*1bae0*/  R2UR UR47, R15 ;  /* 0x000000000f2f72ca */ /* 0x000fe200000e0000 */
[----:B------:R-:W-:Y:S01]  /*1baf0*/  IMAD.MOV.U32 R123, RZ, RZ, -0x7fffffe0 ;  /* 0x80000020ff7b7424 */ /* 0x000fe200078e00ff */
[----:B------:R-:W-:Y:S01]  /*1bb00*/  UMOV UR28, UR24 ;  /* 0x00000018001c7c82 */ /* 0x000fe20008000000 */
[C---:B------:R-:W-:Y:S01]  /*1bb10*/  VIADD R14, R12.reuse, 0x80 ;  /* 0x000000800c0e7836 */ /* 0x040fe20000000000 */
[C---:B------:R-:W-:Y:S01]  /*1bb20*/  R2UR UR50, R12.reuse ;  /* 0x000000000c3272ca */ /* 0x040fe200000e0000 */
[----:B------:R-:W-:Y:S01]  /*1bb30*/  VIADD R122, R12, 0x100 ;  /* 0x000001000c7a7836 */ /* 0x000fe20000000000 */
[----:B------:R-:W-:Y:S01]  /*1bb40*/  R2UR UR27, R123 ;  /* 0x000000007b1b72ca */ /* 0x000fe200000e0000 */
[----:B------:R-:W-:Y:S01]  /*1bb50*/  IMAD.MOV.U32 R121, RZ, RZ, -0x7fffffe0 ;  /* 0x80000020ff797424 */ /* 0x000fe200078e00ff */
[----:B------:R-:W-:Y:S01]  /*1bb60*/  R2UR UR46, R14 ;  /* 0x000000000e2e72ca */ /* 0x000fe200000e0000 */
[----:B------:R-:W-:Y:S01]  /*1bb70*/  UMOV UR29, UR25 ;  /* 0x00000019001d7c82 */ /* 0x000fe20008000000 */
[----:B------:R-:W-:Y:S01]  /*1bb80*/  R2UR UR26, R122 ;  /* 0x000000007a1a72ca */ /* 0x000fe200000e0000 */
[C---:B------:R-:W-:Y:S01]  /*1bb90*/  VIADD R14, R12.reuse, 0x200 ;  /* 0x000002000c0e7836 */ /* 0x040fe20000000000 */
[C---:B------:R-:W-:Y:S01]  /*1bba0*/  IADD3 R120, R12.reuse, 0x180, RZ ;  /* 0x000001800c787810 */ /* 0x040fe20007ffe0ff */
[----:B------:R-:W-:Y:S01]  /*1bbb0*/  VIADD R122, R12, 0x2 ;  /* 0x000000020c7a7836 */ /* 0x000fe20000000000 */
[----:B------:R-:W-:Y:S01]  /*1bbc0*/  R2UR UR31, R121 ;  /* 0x00000000791f72ca */ /* 0x000fe200000e0000 */
[----:B------:R-:W-:Y:S01]  /*1bbd0*/  IMAD.MOV.U32 R121, RZ, RZ, -0x7fffffe0 ;  /* 0x80000020ff797424 */ /* 0x000fe200078e00ff */
[----:B0-----:R-:W-:Y:S01]  /*1bbe0*/  SHF.R.U32.HI R0, RZ, 0x7, R0 ;  /* 0x00000007ff007819 */ /* 0x001fe20000011600 */
[----:B------:R-:W-:Y:S01]  /*1bbf0*/  UMOV UR32, UR24 ;  /* 0x0000001800207c82 */ /* 0x000fe20008000000 */
[----:B------:R-:W-:Y:S01]  /*1bc00*/  R2UR UR30, R120 ;  /* 0x00000000781e72ca */ /* 0x000fe200000e0000 */
[----:B------:R-:W-:Y:S01]  /*1bc10*/  VIADD R120, R12, 0x82 ;  /* 0x000000820c787836 */ /* 0x000fe20000000000 */
[----:B------:R-:W-:Y:S01]  /*1bc20*/  R2UR UR34, R14 ;  /* 0x000000000e2272ca */ /* 0x000fe200000e0000 */
[----:B------:R-:W-:Y:S01]  /*1bc30*/  VIADD R0, R0, 0x8 ;  /* 0x0000000800007836 */ /* 0x000fe20000000000 */
[----:B------:R-:W-:Y:S01]  /*1bc40*/  R2UR UR35, R15 ;  /* 0x000000000f2372ca */ /* 0x000fe200000e0000 */
[----:B------:R-:W-:Y:S01]  /*1bc50*/  UMOV UR33, UR25 ;  /* 0x0000001900217c82 */ /* 0x000fe20008000000 */
[----:B------:R-:W-:Y:S01]  /*1bc60*/  R2UR UR6, R122 ;  /* 0x000000007a0672ca */ /* 0x000fe200000e0000 */
[----:B------:R-:W-:Y:S01]  /*1bc70*/  VIADD R14, R12, 0x102 ;  /* 0x000001020c0e7836 */ /* 0x000fe20000000000 */
[----:B------:R0:W-:Y:S01]  /*1bc80*/  BAR.SYNC.DEFER_BLOCKING R0, 0x100 ;  /* 0x000400000000751d */ /* 0x0001e20000010000 */
[----:B------:R-:W-:Y:S01]  /*1bc90*/  R2UR UR7, R123 ;  /* 0x000000007b0772ca */ /* 0x000fe200000e0000 */
[----:B------:R-:W-:Y:S01]  /*1bca0*/  IMAD.MOV.U32 R13, RZ, RZ, -0x7fffffe0 ;  /* 0x80000020ff0d7424 */ /* 0x000fe200078e00ff */
[----:B------:R-:W-:-:S03]  /*1bcb0*/  MOV R15, 0x80000020 ;  /* 0x80000020000f7802 */ /* 0x000fc60000000f00 */
        /* <DEDUP_REMOVED lines=74> */
[----:B------:R-:W-:-:S03]  /*1c160*/  IMAD.MOV.U32 R15, RZ, RZ, -0x7fffffe0 ;  /* 0x80000020ff0f7424 */ /* 0x000fc600078e00ff */
        /* <DEDUP_REMOVED lines=149> */
.L_x_5140:
[----:B------:R-:W-:Y:S01]  /*1cac0*/  SHF.L.U32 R0, R8, 0x1f, RZ ;  /* 0x0000001f08007819 */ /* 0x000fe200000006ff */
[----:B------:R-:W-:-:S04]  /*1cad0*/  IMAD R8, R9, 0x8, R16 ;  /* 0x0000000809087824 */ /* 0x000fc800078e0210 */
[----:B------:R0:W1:Y:S01]  /*1cae0*/  SYNCS.PHASECHK.TRANS64.TRYWAIT P0, [R8+URZ+0x33450], R0 ;  /* 0x03345000080075a7 */ /* 0x000062000800017f */
[----:B------:R-:W-:Y:S05]  /*1caf0*/  @!P1 BRA `(.L_x_5141) ;  /* 0x0000000000049947 */ /* 0x000fea0003800000 */
[----:B------:R-:W-:Y:S01]  /*1cb00*/  BPT.TRAP 0x1 ;  /* 0x000000040000795c */ /* 0x000fe20000300000 */
.L_x_5141:
[----:B-1----:R-:W-:Y:S05]  /*1cb10*/  @P0 BRA `(.L_x_5139) ;  /* 0x0000000000080947 */ /* 0x002fea0003800000 */
[----:B------:R-:W1:Y:S02]  /*1cb20*/  SYNCS.PHASECHK.TRANS64.TRYWAIT P0, [R8+URZ+0x33450], R0 ;  /* 0x03345000080075a7 */ /* 0x000e64000800017f */
[----:B-1----:R-:W-:Y:S05]  /*1cb30*/  @!P0 BRA `(.L_x_5142) ;  /* 0x0000012000508947 */ /* 0x002fea0003800000 */
.L_x_5139:
[----:B01----:R-:W2:Y:S04]  /*1cb40*/  LDL R8, [R1] ;  /* 0x0000000001087983 */ /* 0x003ea80000100800 */
[----:B------:R-:W3:Y:S01]  /*1cb50*/  LDL R21, [R1+0x4] ;  /* 0x0000040001157983 */ /* 0x000ee20000100800 */
[----:B------:R-:W-:Y:S01]  /*1cb60*/  VIADD R0, R16, 0x200 ;  /* 0x0000020010007836 */ /* 0x000fe20000000000 */
        /* <DEDUP_REMOVED lines=8> */
[----:B------:R-:W-:Y:S02]  /*1cbf0*/  IMAD R12, R9, 0x780, R0 ;  /* 0x00000780090c7824 */ /* 0x000fe400078e0200 */
[----:B------:R-:W-:-:S03]  /*1cc00*/  IMAD.SHL.U32 R0, R225, 0x80, RZ ;  /* 0x00000080e1007824 */ /* 0x000fc600078e00ff */
[C---:B------:R-:W-:Y:S01]  /*1cc10*/  R2UR UR6, R12.reuse ;  /* 0x000000000c0672ca */ /* 0x040fe200000e0000 */
[----:B------:R-:W-:Y:S01]  /*1cc20*/  IMAD R0, R7, -0xa0, R0 ;  /* 0xffffff6007007824 */ /* 0x000fe200078e0200 */
[----:B------:R-:W-:-:S04]  /*1cc30*/  IADD3 R14, R12, 0x180, RZ ;  /* 0x000001800c0e7810 */ /* 0x000fc80007ffe0ff */
[----:B------:R-:W-:-:S05]  /*1cc40*/  IADD3 R0, R0, 0x1, R234 ;  /* 0x0000000100007810 */ /* 0x000fca0007ffe0ea */
[----:B------:R-:W-:Y:S02]  /*1cc50*/  IMAD.IADD R0, R0, 0x1, -R227 ;  /* 0x0000000100007824 */ /* 0x000fe400078e0ae3 */
[----:B------:R-:W-:Y:S01]  /*1cc60*/  QGMMA.64x192x32.F32.E4M3.E4M3 R24, R216, gdesc[UR4], R24, gsb0 ;  /* 0x02e00004d8187df3 */ /* 0x000fe20008000818 */
[----:B------:R-:W-:Y:S01]  /*1cc70*/  R2UR UR6, R14 ;  /* 0x000000000e0672ca */ /* 0x000fe200000e0000 */
[----:B------:R-:W-:Y:S01]  /*1cc80*/  VIADD R14, R12, 0x300 ;  /* 0x000003000c0e7836 */ /* 0x000fe20000000000 */
[----:B------:R-:W-:Y:S01]  /*1cc90*/  R2UR UR7, R15 ;  /* 0x000000000f0772ca */ /* 0x000fe200000e0000 */
[----:B------:R-:W-:Y:S01]  /*1cca0*/  IMAD.MOV.U32 R15, RZ, RZ, -0x3ffffff0 ;  /* 0xc0000010ff0f7424 */ /* 0x000fe200078e00ff */
[----:B------:R-:W-:Y:S02]  /*1ccb0*/  WARPGROUP.DEPBAR.LE gsb0, 0x0 ;  /* 0x00008000000079c5 */ /* 0x000fe40000010000 */
[----:B------:R-:W-:-:S06]  /*1ccc0*/  WARPGROUP.ARRIVE ;  /* 0x00000000000079c5 */ /* 0x000fcc0000000000 */
[----:B------:R-:W0:Y:S07]  /*1ccd0*/  S2R R219, SR_TID.X ;  /* 0x0000000000db7919 */ /* 0x000e2e0000002100 */
[----:B------:R-:W-:Y:S01]  /*1cce0*/  QGMMA.64x192x32.F32.E4M3.E4M3 R24, R212, gdesc[UR4], R24, gsb0 ;  /* 0x02e00004d4187df3 */ /* 0x000fe20008000818 */
[----:B------:R-:W-:Y:S01]  /*1ccf0*/  R2UR UR6, R14 ;  /* 0x000000000e0672ca */ /* 0x000fe200000e0000 */
[----:B------:R-:W-:Y:S01]  /*1cd00*/  VIADD R14, R12, 0x480 ;  /* 0x000004800c0e7836 */ /* 0x000fe20000000000 */
[----:B------:R-:W-:Y:S01]  /*1cd10*/  R2UR UR7, R15 ;  /* 0x000000000f0772ca */ /* 0x000fe200000e0000 */
[----:B------:R-:W-:-:S02]  /*1cd20*/  IMAD.MOV.U32 R15, RZ, RZ, -0x3ffffff0 ;  /* 0xc0000010ff0f7424 */ /* 0x000fc400078e00ff */
[----:B------:R-:W-:Y:S02]  /*1cd30*/  VIADD R12, R12, 0x600 ;  /* 0x000006000c0c7836 */ /* 0x000fe40000000000 */
[----:B--2---:R-:W-:-:S05]  /*1cd40*/  IMAD R0, R8, -0x2, R0 ;  /* 0xfffffffe08007824 */ /* 0x004fca00078e0200 */
[----:B---3--:R-:W-:-:S04]  /*1cd50*/  IADD3 R8, R21, R0, RZ ;  /* 0x0000000015087210 */ /* 0x008fc80007ffe0ff */
        /* <DEDUP_REMOVED lines=122> */
[----:B------:R-:W-:-:S02]  /*1d500*/  R2UR UR6, R14 ;  /* 0x000000000e0672ca */ /* 0x000fc400000e0000 */
[----:B------:R-:W-:Y:S02]  /*1d510*/  FMNMX.FTZ R0, R133, R0, !PT ;  /* 0x0000000085007209 */ /* 0x000fe40007810000 */
[----:B------:R-:W-:-:S03]  /*1d520*/  R2UR UR7, R15 ;  /* 0x000000000f0772ca */ /* 0x000fc600000e0000 */
[----:B------:R-:W1:Y:S02]  /*1d530*/  SHFL.BFLY PT, R13, R0, 0x2, 0x1f ;  /* 0x0c401f00000d7f89 */ /* 0x000e6400000e0000 */
[----:B-1----:R-:W-:Y:S01]  /*1d540*/  FMNMX.FTZ R0, R0, R13, !PT ;  /* 0x0000000d00007209 */ /* 0x002fe20007810000 */
[----:B------:R-:W-:-:S04]  /*1d550*/  IMAD.MOV.U32 R13, RZ, RZ, -0x3ffffff0 ;  /* 0xc0000010ff0d7424 */ /* 0x000fc800078e00ff */
[----:B------:R-:W1:Y:S02]  /*1d560*/  SHFL.BFLY PT, R14, R0, 0x1, 0x1f ;  /* 0x0c201f00000e7f89 */ /* 0x000e6400000e0000 */
[----:B-1----:R-:W-:-:S04]  /*1d570*/  FMNMX.FTZ R0, R0, R14, !PT ;  /* 0x0000000e00007209 */ /* 0x002fc80007810000 */
[----:B------:R-:W-:Y:S01]  /*1d580*/  FSETP.NEU.FTZ.AND P0, PT, R0, -INF , PT ;  /* 0xff8000000000780b */ /* 0x000fe20003f1d000 */
[----:B------:R-:W-:Y:S02]  /*1d590*/  WARPGROUP.DEPBAR.LE gsb0, 0x0 ;  /* 0x00008000000079c5 */ /* 0x000fe40000010000 */
[----:B------:R-:W-:-:S06]  /*1d5a0*/  WARPGROUP.ARRIVE ;  /* 0x00000000000079c5 */ /* 0x000fcc0000000000 */
[----:B------:R-:W-:Y:S01]  /*1d5b0*/  QGMMA.64x192x32.F32.E4M3.E4M3 R24, R204, gdesc[UR4], R24, gsb0 ;  /* 0x02e00004cc187df3 */ /* 0x000fe20008000818 */
[----:B------:R-:W-:Y:S01]  /*1d5c0*/  R2UR UR6, R12 ;  /* 0x000000000c0672ca */ /* 0x000fe200000e0000 */
[----:B------:R-:W-:Y:S01]  /*1d5d0*/  VIADD R12, R8, 0x8 ;  /* 0x00000008080c7836 */ /* 0x000fe20000000000 */
[----:B------:R-:W-:Y:S01]  /*1d5e0*/  R2UR UR7, R13 ;  /* 0x000000000d0772ca */ /* 0x000fe200000e0000 */
[----:B------:R-:W-:-:S03]  /*1d5f0*/  FFMA.FTZ R13, R2, R0, -8 ;  /* 0xc1000000020d7423 */ /* 0x000fc60000010000 */
[C---:B------:R-:W-:Y:S02]  /*1d600*/  ISETP.GT.AND P2, PT, R12.reuse, RZ, PT ;  /* 0x000000ff0c00720c */ /* 0x040fe40003f44270 */
[----:B------:R-:W-:Y:S02]  /*1d610*/  FSEL R13, R13, RZ, P0 ;  /* 0x000000ff0d0d7208 */ /* 0x000fe40000000000 */
[----:B------:R-:W-:Y:S02]  /*1d620*/  ISETP.GT.AND P3, PT, R12, 0x1, PT ;  /* 0x000000010c00780c */ /* 0x000fe40003f64270 */
[----:B------:R-:W-:Y:S01]  /*1d630*/  FSEL R186, R186, -INF , P2 ;  /* 0xff800000baba7808 */ /* 0x000fe20001000000 */
[C-C-:B------:R-:W-:Y:S01]  /*1d640*/  FFMA.FTZ R14, R2.reuse, R184, -R13.reuse ;  /* 0x000000b8020e7223 */ /* 0x140fe2000001080d */
[----:B------:R-:W-:-:S01]  /*1d650*/  FFMA.FTZ R15, R2, R185, -R13 ;  /* 0x000000b9020f7223 */ /* 0x000fc2000001080d */
[C-C-:B------:R-:W-:Y:S01]  /*1d660*/  FFMA.FTZ R184, R2.reuse, R189, -R13.reuse ;  /* 0x000000bd02b87223 */ /* 0x140fe2000001080d */
[----:B------:R-:W-:-:S01]  /*1d670*/  FFMA.FTZ R185, R2, R192, -R13 ;  /* 0x000000c002b97223 */ /* 0x000fc2000001080d */
[----:B------:R-:W-:Y:S01]  /*1d680*/  ISETP.GT.AND P2, PT, R12, 0x8, PT ;  /* 0x000000080c00780c */ /* 0x000fe20003f44270 */
[----:B------:R-:W-:-:S01]  /*1d690*/  FFMA.FTZ R21, R2, R188, -R13 ;  /* 0x000000bc02157223 */ /* 0x000fc2000001080d */
[----:B------:R-:W-:Y:S01]  /*1d6a0*/  FSEL R189, R187, -INF , P3 ;  /* 0xff800000bbbd7808 */ /* 0x000fe20001800000 */
[----:B------:R-:W-:-:S01]  /*1d6b0*/  FFMA.FTZ R188, R2, R193, -R13 ;  /* 0x000000c102bc7223 */ /* 0x000fc2000001080d */
[----:B------:R-:W-:Y:S01]  /*1d6c0*/  FMNMX.FTZ R192, R186, R5, !PT ;  /* 0x00000005bac07209 */ /* 0x000fe20007810000 */
        /* <DEDUP_REMOVED lines=31> */
[----:B------:R-:W-:Y:S01]  /*1d8c0*/  FSEL R199, R199, -INF , P3 ;  /* 0xff800000c7c77808 */ /* 0x000fe20001800000 */
[----:B------:R-:W-:-:S01]  /*1d8d0*/  FFMA.FTZ R164, R2, R164, -R13 ;  /* 0x000000a402a47223 */ /* 0x000fc2000001080d */
[----:B------:R-:W-:Y:S01]  /*1d8e0*/  ISETP.GT.AND P2, PT, R12, 0x20, PT ;  /* 0x000000200c00780c */ /* 0x000fe20003f44270 */
        /* <DEDUP_REMOVED lines=39> */
[----:B------:R-:W-:Y:S01]  /*1db60*/  FSEL R183, R183, -INF , P3 ;  /* 0xff800000b7b77808 */ /* 0x000fe20001800000 */
[----:B------:R-:W-:Y:S01]  /*1db70*/  MUFU.EX2 R15, R15 ;  /* 0x0000000f000f7308 */ /* 0x000fe20000000800 */
[----:B------:R-:W-:Y:S02]  /*1db80*/  ISETP.GT.AND P2, PT, R12, 0x40, PT ;  /* 0x000000400c00780c */ /* 0x000fe40003f44270 */
        /* <DEDUP_REMOVED lines=63> */
[----:B------:R-:W-:Y:S02]  /*1df80*/  WARPGROUP.DEPBAR.LE gsb0, 0x0 ;  /* 0x00008000000079c5 */ /* 0x000fe40000010000 */
[----:B------:R-:W-:Y:S01]  /*1df90*/  FMNMX.FTZ R192, R151, R192, !PT ;  /* 0x000000c097c07209 */ /* 0x000fe20007810000 */
[----:B------:R-:W-:Y:S01]  /*1dfa0*/  WARPGROUP.ARRIVE ;  /* 0x00000000000079c5 */ /* 0x000fe20000000000 */
[----:B------:R-:W-:Y:S01]  /*1dfb0*/  ISETP.GT.AND P2, PT, R12, 0x88, PT ;  /* 0x000000880c00780c */ /* 0x000fe20003f44270 */
[----:B------:R-:W-:Y:S01]  /*1dfc0*/  MUFU.EX2 R181, R181 ;  /* 0x000000b500b57308 */ /* 0x000fe20000000800 */
[----:B------:R-:W-:-:S02]  /*1dfd0*/  FSEL R123, R123, -INF , P3 ;  /* 0xff8000007b7b7808 */ /* 0x000fc40001800000 */
[----:B------:R-:W-:Y:S01]  /*1dfe0*/  FMNMX.FTZ R192, R122, R192, !PT ;  /* 0x000000c07ac07209 */ /* 0x000fe20007810000 */
[----:B------:R-:W-:Y:S01]  /*1dff0*/  QGMMA.64x192x32.F32.E4M3.E4M3 R24, R200, gdesc[UR4], R24, gsb0 ;  /* 0x02e00004c8187df3 */ /* 0x000fe20008000818 */
[----:B------:R-:W-:Y:S02]  /*1e000*/  ISETP.GT.AND P3, PT, R12, 0x89, PT ;  /* 0x000000890c00780c */ /* 0x000fe40003f64270 */
[----:B------:R-:W-:Y:S01]  /*1e010*/  FSEL R126, R126, -INF , P2 ;  /* 0xff8000007e7e7808 */ /* 0x000fe20001000000 */
[----:B------:R-:W-:Y:S01]  /*1e020*/  MUFU.EX2 R152, R152 ;  /* 0x0000009800987308 */ /* 0x000fe20000000800 */
[----:B------:R-:W-:Y:S02]  /*1e030*/  FMNMX.FTZ R192, R123, R192, !PT ;  /* 0x000000c07bc07209 */ /* 0x000fe40007810000 */
        /* <DEDUP_REMOVED lines=8> */
[----:B------:R-:W-:Y:S01]  /*1e0c0*/  MUFU.EX2 R156, R156 ;  /* 0x0000009c009c7308 */ /* 0x000fe20000000800 */
[----:B------:R-:W-:-:S02]  /*1e0d0*/  FSEL R131, R131, -INF , P3 ;  /* 0xff80000083837808 */ /* 0x000fc40001800000 */
[----:B------:R-:W-:Y:S02]  /*1e0e0*/  FMNMX.FTZ R192, R130, R192, !PT ;  /* 0x000000c082c07209 */ /* 0x000fe40007810000 */
[----:B------:R-:W-:Y:S01]  /*1e0f0*/  ISETP.GT.AND P3, PT, R12, 0x99, PT ;  /* 0x000000990c00780c */ /* 0x000fe20003f64270 */
[--C-:B------:R-:W-:Y:S01]  /*1e100*/  FFMA.FTZ R12, R2, R140, -R13.reuse ;  /* 0x0000008c020c7223 */ /* 0x100fe2000001080d */
[----:B------:R-:W-:Y:S01]  /*1e110*/  FSEL R134, R134, -INF , P2 ;  /* 0xff80000086867808 */ /* 0x000fe20001000000 */
[----:B------:R-:W-:Y:S01]  /*1e120*/  FFMA.FTZ R13, R2, R133, -R13 ;  /* 0x00000085020d7223 */ /* 0x000fe2000001080d */
[----:B------:R-:W-:Y:S01]  /*1e130*/  FMNMX.FTZ R192, R131, R192, !PT ;  /* 0x000000c083c07209 */ /* 0x000fe20007810000 */
[----:B------:R-:W-:Y:S01]  /*1e140*/  MUFU.EX2 R157, R157 ;  /* 0x0000009d009d7308 */ /* 0x000fe20000000800 */
[----:B------:R-:W-:Y:S02]  /*1e150*/  FSEL R140, R135, -INF , P3 ;  /* 0xff800000878c7808 */ /* 0x000fe40001800000 */
[----:B------:R-:W-:-:S02]  /*1e160*/  FMNMX.FTZ R193, R134, R192, !PT ;  /* 0x000000c086c17209 */ /* 0x000fc40007810000 */
[----:B0-----:R-:W-:Y:S02]  /*1e170*/  LOP3.LUT R204, R219, 0x7f, RZ, 0xc0, !PT ;  /* 0x0000007fdbcc7812 */ /* 0x001fe400078ec0ff */
[----:B------:R-:W0:Y:S01]  /*1e180*/  S2R R219, SR_TID.X ;  /* 0x0000000000db7919 */ /* 0x000e220000002100 */
[----:B------:R1:W-:Y:S08]  /*1e190*/  MUFU.EX2 R135, R12 ;  /* 0x0000000c00877308 */ /* 0x0003f00000000800 */
        /* <DEDUP_REMOVED lines=8> */
[----:B------:R-:W1:Y:S07]  /*1e220*/  SHFL.BFLY PT, R192, R12, 0x1, 0x1f ;  /* 0x0c201f000cc07f89 */ /* 0x000e6e00000e0000 */
[----:B------:R-:W-:Y:S08]  /*1e230*/  MUFU.EX2 R137, R137 ;  /* 0x0000008900897308 */ /* 0x000ff00000000800 */
[----:B------:R-:W-:Y:S08]  /*1e240*/  MUFU.EX2 R141, R141 ;  /* 0x0000008d008d7308 */ /* 0x000ff00000000800 */
[----:B------:R-:W-:Y:S01]  /*1e250*/  MUFU.EX2 R144, R144 ;  /* 0x0000009000907308 */ /* 0x000fe20000000800 */
[----:B-1----:R-:W-:-:S02]  /*1e260*/  FMNMX.FTZ R12, R12, R192, !PT ;  /* 0x000000c00c0c7209 */ /* 0x002fc40007810000 */
[----:B------:R-:W-:Y:S02]  /*1e270*/  FSEL R192, R0, RZ, P0 ;  /* 0x000000ff00c07208 */ /* 0x000fe40000000000 */
[----:B------:R-:W-:Y:S01]  /*1e280*/  FSETP.NEU.FTZ.AND P0, PT, R12, -INF , PT ;  /* 0xff8000000c00780b */ /* 0x000fe20003f1d000 */
[----:B------:R-:W-:Y:S02]  /*1e290*/  FFMA.FTZ R133, R2, R12, -8 ;  /* 0xc100000002857423 */ /* 0x000fe4000001000c */
[----:B------:R-:W-:Y:S01]  /*1e2a0*/  MUFU.EX2 R145, R145 ;  /* 0x0000009100917308 */ /* 0x000fe20000000800 */
[----:B------:R-:W-:-:S01]  /*1e2b0*/  FADD.FTZ R192, -R192, R6 ;  /* 0x00000006c0c07221 */ /* 0x000fc20000010100 */
[----:B------:R-:W-:Y:S02]  /*1e2c0*/  FSEL R196, R12, RZ, P0 ;  /* 0x000000ff0cc47208 */ /* 0x000fe40000000000 */
[----:B------:R-:W-:Y:S01]  /*1e2d0*/  FSEL R133, R133, RZ, P0 ;  /* 0x000000ff85857208 */ /* 0x000fe20000000000 */
[----:B------:R-:W-:Y:S01]  /*1e2e0*/  FMUL.FTZ R6, R2, R192 ;  /* 0x000000c002067220 */ /* 0x000fe20000410000 */
[----:B------:R-:W-:Y:S01]  /*1e2f0*/  ISETP.NE.AND P0, PT, R204, RZ, PT ;  /* 0x000000ffcc00720c */ /* 0x000fe20003f05270 */
        /* <DEDUP_REMOVED lines=29> */
[----:B------:R-:W-:Y:S01]  /*1e4d0*/  FFMA.FTZ R166, R2, R166, -R133 ;  /* 0x000000a602a67223 */ /* 0x000fe20000010885 */
[----:B------:R-:W-:-:S01]  /*1e4e0*/  FADD.FTZ R4, R15, R4 ;  /* 0x000000040f047221 */ /* 0x000fc20000010000 */
[C-C-:B------:R-:W-:Y:S01]  /*1e4f0*/  FFMA.FTZ R167, R2.reuse, R167, -R133.reuse ;  /* 0x000000a702a77223 */ /* 0x140fe20000010885 */
[----:B------:R-:W-:-:S01]  /*1e500*/  FFMA.FTZ R138, R2, R138, -R133 ;  /* 0x0000008a028a7223 */ /* 0x000fc20000010885 */
[----:B------:R-:W1:Y:S01]  /*1e510*/  MUFU.EX2 R189, R189 ;  /* 0x000000bd00bd7308 */ /* 0x000e620000000800 */
[----:B------:R-:W-:-:S01]  /*1e520*/  FADD.FTZ R4, R21, R4 ;  /* 0x0000000415047221 */ /* 0x000fc20000010000 */
[C-C-:B------:R-:W-:Y:S01]  /*1e530*/  FFMA.FTZ R139, R2.reuse, R139, -R133.reuse ;  /* 0x0000008b028b7223 */ /* 0x140fe20000010885 */
[----:B------:R-:W-:-:S01]  /*1e540*/  FFMA.FTZ R142, R2, R142, -R133 ;  /* 0x0000008e028e7223 */ /* 0x000fc20000010885 */
[----:B------:R-:W-:Y:S01]  /*1e550*/  FFMA.FTZ R143, R2, R143, -R133 ;  /* 0x0000008f028f7223 */ /* 0x000fe20000010885 */
[----:B------:R-:W-:-:S01]  /*1e560*/  FADD.FTZ R4, R184, R4 ;  /* 0x00000004b8047221 */ /* 0x000fc20000010000 */
[C-C-:B------:R-:W-:Y:S01]  /*1e570*/  FFMA.FTZ R146, R2.reuse, R146, -R133.reuse ;  /* 0x0000009202927223 */ /* 0x140fe20000010885 */
[----:B------:R-:W-:-:S01]  /*1e580*/  FFMA.FTZ R147, R2, R147, -R133 ;  /* 0x0000009302937223 */ /* 0x000fc20000010885 */
[----:B------:R-:W3:Y:S01]  /*1e590*/  MUFU.EX2 R190, R190 ;  /* 0x000000be00be7308 */ /* 0x000ee20000000800 */
[----:B--2---:R-:W-:-:S01]  /*1e5a0*/  FFMA.FTZ R3, R5, R3, R186 ;  /* 0x0000000305037223 */ /* 0x004fc200000100ba */
[----:B------:R-:W-:Y:S01]  /*1e5b0*/  FADD.FTZ R4, R185, R4 ;  /* 0x00000004b9047221 */ /* 0x000fe20000010000 */
[----:B------:R-:W-:-:S01]  /*1e5c0*/  FFMA.FTZ R150, R2, R150, -R133 ;  /* 0x0000009602967223 */ /* 0x000fc20000010885 */
[C-C-:B------:R-:W-:Y:S01]  /*1e5d0*/  FFMA.FTZ R151, R2.reuse, R151, -R133.reuse ;  /* 0x0000009702977223 */ /* 0x140fe20000010885 */
[----:B------:R-:W-:-:S01]  /*1e5e0*/  FFMA.FTZ R122, R2, R122, -R133 ;  /* 0x0000007a027a7223 */ /* 0x000fc20000010885 */
[----:B------:R-:W-:Y:S01]  /*1e5f0*/  FADD.FTZ R4, R188, R4 ;  /* 0x00000004bc047221 */ /* 0x000fe20000010000 */
[----:B------:R-:W-:-:S01]  /*1e600*/  FFMA.FTZ R123, R2, R123, -R133 ;  /* 0x0000007b027b7223 */ /* 0x000fc20000010885 */
[----:B------:R-:W2:Y:S01]  /*1e610*/  MUFU.EX2 R191, R191 ;  /* 0x000000bf00bf7308 */ /* 0x000ea20000000800 */
[----:B-1----:R-:W-:-:S01]  /*1e620*/  FADD.FTZ R3, R189, R3 ;  /* 0x00000003bd037221 */ /* 0x002fc20000010000 */
[----:B------:R-:W-:Y:S01]  /*1e630*/  FADD.FTZ R4, R8, R4 ;  /* 0x0000000408047221 */ /* 0x000fe20000010000 */
[----:B------:R-:W-:-:S01]  /*1e640*/  FFMA.FTZ R126, R2, R126, -R133 ;  /* 0x0000007e027e7223 */ /* 0x000fc20000010885 */
[----:B0-----:R-:W-:Y:S01]  /*1e650*/  SHF.R.U32.HI R204, RZ, 0x7, R219 ;  /* 0x00000007ffcc7819 */ /* 0x001fe200000116db */
[----:B------:R-:W-:-:S01]  /*1e660*/  FFMA.FTZ R127, R2, R127, -R133 ;  /* 0x0000007f027f7223 */ /* 0x000fc20000010885 */
[----:B------:R-:W-:Y:S01]  /*1e670*/  FADD.FTZ R4, R187, R4 ;  /* 0x00000004bb047221 */ /* 0x000fe20000010000 */
[----:B------:R-:W-:-:S01]  /*1e680*/  FFMA.FTZ R130, R2, R130, -R133 ;  /* 0x0000008202827223 */ /* 0x000fc20000010885 */
[----:B------:R-:W0:Y:S01]  /*1e690*/  MUFU.EX2 R192, R192 ;  /* 0x000000c000c07308 */ /* 0x000e220000000800 */
[----:B---3--:R-:W-:-:S01]  /*1e6a0*/  FADD.FTZ R3, R190, R3 ;  /* 0x00000003be037221 */ /* 0x008fc20000010000 */
[----:B------:R-:W-:Y:S01]  /*1e6b0*/  FADD.FTZ R4, R168, R4 ;  /* 0x00000004a8047221 */ /* 0x000fe20000010000 */
[----:B------:R-:W-:-:S01]  /*1e6c0*/  FFMA.FTZ R131, R2, R131, -R133 ;  /* 0x0000008302837223 */ /* 0x000fc20000010885 */
[C-C-:B------:R-:W-:Y:S01]  /*1e6d0*/  FFMA.FTZ R134, R2.reuse, R134, -R133.reuse ;  /* 0x0000008602867223 */ /* 0x140fe20000010885 */
[----:B------:R-:W-:-:S01]  /*1e6e0*/  FFMA.FTZ R133, R2, R140, -R133 ;  /* 0x0000008c02857223 */ /* 0x000fc20000010885 */
[----:B------:R-:W-:-:S02]  /*1e6f0*/  FADD.FTZ R4, R169, R4 ;  /* 0x00000004a9047221 */ /* 0x000fc40000010000 */
        /* <DEDUP_REMOVED lines=11> */
[----:B------:R-:W-:Y:S01]  /*1e7b0*/  FADD.FTZ R4, R181, R4 ;  /* 0x00000004b5047221 */ /* 0x000fe20000010000 */
[----:B------:R-:W-:Y:S02]  /*1e7c0*/  WARPGROUP.DEPBAR.LE gsb0, 0x0 ;  /* 0x00008000000079c5 */ /* 0x000fe40000010000 */
        /* <DEDUP_REMOVED lines=61> */
[----:B------:R-:W-:-:S05]  /*1eba0*/  IADD3 R3, -R204, 0xb, RZ ;  /* 0x0000000bcc037810 */ /* 0x000fca0007ffe1ff */
[----:B------:R0:W-:Y:S06]  /*1ebb0*/  BAR.ARV R3, 0x100 ;  /* 0x000400030000751d */ /* 0x0001ec0000002000 */
[----:B------:R-:W3:Y:S01]  /*1ebc0*/  MUFU.EX2 R149, R149 ;  /* 0x0000009500957308 */ /* 0x000ee20000000800 */
[----:B-1----:R-:W-:-:S01]  /*1ebd0*/  FADD.FTZ R196, R147, R196 ;  /* 0x000000c493c47221 */ /* 0x002fc20000010000 */
[----:B0-----:R-:W-:-:S03]  /*1ebe0*/  @!P0 IMAD R3, R10, 0x8, R16 ;  /* 0x000000080a038824 */ /* 0x001fc600078e0210 */
[----:B--2---:R-:W-:Y:S01]  /*1ebf0*/  FADD.FTZ R196, R150, R196 ;  /* 0x000000c496c47221 */ /* 0x004fe20000010000 */
[----:B------:R-:W-:Y:S02]  /*1ec00*/  @!P0 VIADD R3, R3, 0x33440 ;  /* 0x0003344003038836 */ /* 0x000fe40000000000 */
[----:B------:R-:W0:Y:S03]  /*1ec10*/  MUFU.EX2 R151, R151 ;  /* 0x0000009700977308 */ /* 0x000e260000000800 */
[----:B------:R-:W-:-:S04]  /*1ec20*/  @!P0 PRMT R3, RZ, 0x654, R3 ;  /* 0x00000654ff038816 */ /* 0x000fc80000000003 */
[----:B------:R1:W-:Y:S01]  /*1ec30*/  @!P0 SYNCS.ARRIVE.TRANS64.RED.A1T0 RZ, [R3+URZ], RZ ;  /* 0x000000ff03ff89a7 */ /* 0x0003e2000810043f */
[----:B------:R-:W2:Y:S01]  /*1ec40*/  MUFU.EX2 R120, R120 ;  /* 0x0000007800787308 */ /* 0x000ea20000000800 */
[----:B---3--:R-:W-:-:S07]  /*1ec50*/  FADD.FTZ R4, R149, R4 ;  /* 0x0000000495047221 */ /* 0x008fce0000010000 */
[----:B------:R-:W3:Y:S01]  /*1ec60*/  MUFU.EX2 R122, R122 ;  /* 0x0000007a007a7308 */ /* 0x000ee20000000800 */
[----:B0-----:R-:W-:-:S07]  /*1ec70*/  FADD.FTZ R196, R151, R196 ;  /* 0x000000c497c47221 */ /* 0x001fce0000010000 */
[----:B------:R-:W0:Y:S01]  /*1ec80*/  MUFU.EX2 R121, R121 ;  /* 0x0000007900797308 */ /* 0x000e220000000800 */
[----:B--2---:R-:W-:-:S07]  /*1ec90*/  FADD.FTZ R4, R120, R4 ;  /* 0x0000000478047221 */ /* 0x004fce0000010000 */
[----:B------:R-:W2:Y:S01]  /*1eca0*/  MUFU.EX2 R123, R123 ;  /* 0x0000007b007b7308 */ /* 0x000ea20000000800 */
[----:B---3--:R-:W-:-:S07]  /*1ecb0*/  FADD.FTZ R196, R122, R196 ;  /* 0x000000c47ac47221 */ /* 0x008fce0000010000 */
[----:B------:R-:W3:Y:S01]  /*1ecc0*/  MUFU.EX2 R124, R124 ;  /* 0x0000007c007c7308 */ /* 0x000ee20000000800 */
[----:B0-----:R-:W-:-:S07]  /*1ecd0*/  FADD.FTZ R197, R121, R4 ;  /* 0x0000000479c57221 */ /* 0x001fce0000010000 */
[----:B------:R-:W0:Y:S01]  /*1ece0*/  MUFU.EX2 R126, R126 ;  /* 0x0000007e007e7308 */ /* 0x000e220000000800 */
[----:B--2---:R-:W-:-:S07]  /*1ecf0*/  FADD.FTZ R199, R123, R196 ;  /* 0x000000c47bc77221 */ /* 0x004fce0000010000 */
[----:B------:R-:W1:Y:S01]  /*1ed00*/  MUFU.EX2 R125, R125 ;  /* 0x0000007d007d7308 */ /* 0x000e620000000800 */
[----:B---3--:R-:W-:-:S07]  /*1ed10*/  FADD.FTZ R4, R124, R197 ;  /* 0x000000c57c047221 */ /* 0x008fce0000010000 */
        /* <DEDUP_REMOVED lines=22> */
.L_x_5143:
[----:B------:R-:W-:Y:S01]  /*1ee80*/  F2FP.SATFINITE.E4M3.F32.PACK_AB_MERGE_C R8, R187, R8, RZ ;  /* 0x00000008bb08723e */ /* 0x000fe200048070ff */
[----:B------:R-:W-:Y:S01]  /*1ee90*/  FMUL.FTZ R24, R24, R6 ;  /* 0x0000000618187220 */ /* 0x000fe20000410000 */
[----:B------:R-:W-:Y:S01]  /*1eea0*/  ISETP.GT.AND P0, PT, R7, R20, PT ;  /* 0x000000140700720c */ /* 0x000fe20003f04270 */
[----:B------:R-:W-:Y:S01]  /*1eeb0*/  FMUL.FTZ R25, R25, R6 ;  /* 0x0000000619197220 */ /* 0x000fe20000410000 */
[----:B------:R-:W-:Y:S01]  /*1eec0*/  F2FP.SATFINITE.E4M3.F32.PACK_AB_MERGE_C R218, R188, R185, R8 ;  /* 0x000000b9bcda723e */ /* 0x000fe20004807008 */
[----:B------:R-:W-:Y:S01]  /*1eed0*/  IMAD R8, R9, 0x8, R16 ;  /* 0x0000000809087824 */ /* 0x000fe200078e0210 */
[----:B------:R-:W-:Y:S01]  /*1eee0*/  F2FP.SATFINITE.E4M3.F32.PACK_AB_MERGE_C R21, R184, R21, RZ ;  /* 0x00000015b815723e */ /* 0x000fe200048070ff */
        /* <DEDUP_REMOVED lines=141> */
[----:B------:R-:W-:-:S07]  /*1f7c0*/  IMAD.MOV.U32 R146, RZ, RZ, R10 ;  /* 0x000000ffff927224 */ /* 0x000fce00078e000a */
.L_x_5133:
[----:B------:R-:W-:-:S13]  /*1f7d0*/  ISETP.GE.AND P0, PT, R7, RZ, PT ;  /* 0x000000ff0700720c */ /* 0x000fda0003f06270 */
[----:B------:R-:W-:Y:S05]  /*1f7e0*/  @!P0 BRA `(.L_x_5145) ;  /* 0x0000003400188947 */ /* 0x000fea0003800000 */
[----:B------:R-:W-:Y:S01]  /*1f7f0*/  IMAD.MOV.U32 R5, RZ, RZ, R12 ;  /* 0x000000ffff057224 */ /* 0x000fe200078e000c */
[----:B------:R-:W-:Y:S01]  /*1f800*/  MOV R6, R0 ;  /* 0x0000000000067202 */ /* 0x000fe20000000f00 */
[----:B------:R-:W-:Y:S02]  /*1f810*/  IMAD.MOV.U32 R8, RZ, RZ, R220 ;  /* 0x000000ffff087224 */ /* 0x000fe400078e00dc */
[----:B------:R-:W-:-:S07]  /*1f820*/  IMAD.MOV.U32 R9, RZ, RZ, R146 ;  /* 0x000000ffff097224 */ /* 0x000fce00078e0092 */
.L_x_5156:
        /* <DEDUP_REMOVED lines=8> */
.L_x_5147:
        /* <DEDUP_REMOVED lines=8> */
.L_x_5148:
[----:B------:R-:W-:Y:S04]  /*1f930*/  BSSY B0, `(.L_x_5146) ;  /* 0x0000004000007945 */ /* 0x000fe80003800000 */
[----:B-1----:R-:W-:Y:S05]  /*1f940*/  @P2 BRA `(.L_x_5149) ;  /* 0x0000000000082947 */ /* 0x002fea0003800000 */
[----:B------:R-:W1:Y:S02]  /*1f950*/  SYNCS.PHASECHK.TRANS64.TRYWAIT P2, [R13+URZ+0x33430], R0 ;  /* 0x033430000d0075a7 */ /* 0x000e64000804017f */
[----:B-1----:R-:W-:Y:S05]  /*1f960*/  @!P2 BRA `(.L_x_5150) ;  /* 0x000000f000d8a947 */ /* 0x002fea0003800000 */
.L_x_5149:
[----:B------:R-:W-:Y:S05]  /*1f970*/  BSYNC B0 ;  /* 0x0000000000007941 */ /* 0x000fea0003800000 */
.L_x_5146:
[----:B01----:R-:W0:Y:S01]  /*1f980*/  S2R R0, SR_TID.X ;  /* 0x0000000000007919 */ /* 0x003e220000002100 */
[----:B------:R-:W-:Y:S01]  /*1f990*/  VIADD R10, R9, 0x1 ;  /* 0x00000001090a7836 */ /* 0x000fe20000000000 */
[----:B------:R-:W-:Y:S05]  /*1f9a0*/  WARPSYNC.ALL ;  /* 0x0000000000007948 */ /* 0x000fea0003800000 */
[C---:B------:R-:W-:Y:S01]  /*1f9b0*/  ISETP.NE.AND P2, PT, R10.reuse, 0x2, PT ;  /* 0x000000020a00780c */ /* 0x040fe20003f45270 */
[----:B------:R-:W-:Y:S01]  /*1f9c0*/  UMOV UR48, UR24 ;  /* 0x0000001800307c82 */ /* 0x000fe20008000000 */
[----:B------:R-:W-:Y:S01]  /*1f9d0*/  MOV R13, 0x80000020 ;  /* 0x80000020000d7802 */ /* 0x000fe20000000f00 */
[----:B------:R-:W-:Y:S01]  /*1f9e0*/  UMOV UR49, UR25 ;  /* 0x0000001900317c82 */ /* 0x000fe20008000000 */
[----:B------:R-:W-:Y:S01]  /*1f9f0*/  SEL R10, R10, RZ, P2 ;  /* 0x000000ff0a0a7207 */ /* 0x000fe20001000000 */
[----:B------:R-:W-:Y:S01]  /*1fa00*/  IMAD.MOV.U32 R15, RZ, RZ, -0x7fffffe0 ;  /* 0x80000020ff0f7424 */ /* 0x000fe200078e00ff */
[----:B------:R-:W-:Y:S01]  /*1fa10*/  R2UR UR51, R13 ;  /* 0x000000000d3372ca */ /* 0x000fe200000e0000 */
[----:B------:R-:W-:Y:S01]  /*1fa20*/  UMOV UR44, UR24 ;  /* 0x00000018002c7c82 */ /* 0x000fe20008000000 */
[----:B------:R-:W-:Y:S01]  /*1fa30*/  UMOV UR45, UR25 ;  /* 0x00000019002d7c82 */ /* 0x000fe20008000000 */
[----:B------:R-:W-:Y:S01]  /*1fa40*/  IMAD R12, R10, 0x780, R11 ;  /* 0x000007800a0c7824 */ /* 0x000fe200078e020b */
[C---:B------:R-:W-:Y:S01]  /*1fa50*/  R2UR UR47, R15.reuse ;  /* 0x000000000f2f72ca */ /* 0x040fe200000e0000 */
[----:B------:R-:W-:Y:S01]  /*1fa60*/  IMAD.MOV.U32 R21, RZ, RZ, -0x7fffffe0 ;  /* 0x80000020ff157424 */ /* 0x000fe200078e00ff */
[----:B------:R-:W-:Y:S01]  /*1fa70*/  R2UR UR31, R15 ;  /* 0x000000000f1f72ca */ /* 0x000fe200000e0000 */
[C---:B------:R-:W-:Y:S01]  /*1fa80*/  VIADD R14, R12.reuse, 0x80 ;  /* 0x000000800c0e7836 */ /* 0x040fe20000000000 */
[C---:B------:R-:W-:Y:S01]  /*1fa90*/  R2UR UR50, R12.reuse ;  /* 0x000000000c3272ca */ /* 0x040fe200000e0000 */
[----:B------:R-:W-:Y:S01]  /*1faa0*/  VIADD R20, R12, 0x100 ;  /* 0x000001000c147836 */ /* 0x000fe20000000000 */
[----:B------:R-:W-:Y:S01]  /*1fab0*/  R2UR UR27, R21 ;  /* 0x00000000151b72ca */ /* 0x000fe200000e0000 */
[----:B------:R-:W-:Y:S01]  /*1fac0*/  UMOV UR28, UR24 ;  /* 0x00000018001c7c82 */ /* 0x000fe20008000000 */
[----:B------:R-:W-:Y:S01]  /*1fad0*/  R2UR UR46, R14 ;  /* 0x000000000e2e72ca */ /* 0x000fe200000e0000 */
[----:B------:R-:W-:Y:S01]  /*1fae0*/  VIADD R14, R12, 0x180 ;  /* 0x000001800c0e7836 */ /* 0x000fe20000000000 */
[----:B------:R-:W-:Y:S01]  /*1faf0*/  R2UR UR26, R20 ;  /* 0x00000000141a72ca */ /* 0x000fe200000e0000 */
[----:B------:R-:W-:Y:S01]  /*1fb00*/  UMOV UR29, UR25 ;  /* 0x00000019001d7c82 */ /* 0x000fe20008000000 */
[----:B------:R-:W-:Y:S01]  /*1fb10*/  VIADD R120, R12, 0x200 ;  /* 0x000002000c787836 */ /* 0x000fe20000000000 */
[----:B------:R-:W-:Y:S01]  /*1fb20*/  UMOV UR32, UR24 ;  /* 0x0000001800207c82 */ /* 0x000fe20008000000 */
        /* <DEDUP_REMOVED lines=9> */
[----:B------:R-:W-:Y:S01]  /*1fbc0*/  IMAD.MOV.U32 R21, RZ, RZ, -0x7fffffe0 ;  /* 0x80000020ff157424 */ /* 0x000fe200078e00ff */
[----:B------:R-:W-:Y:S01]  /*1fbd0*/  R2UR UR6, R20 ;  /* 0x00000000140672ca */ /* 0x000fe200000e0000 */
[C---:B------:R-:W-:Y:S01]  /*1fbe0*/  VIADD R14, R12.reuse, 0x102 ;  /* 0x000001020c0e7836 */ /* 0x040fe20000000000 */
[----:B------:R0:W-:Y:S01]  /*1fbf0*/  BAR.SYNC.DEFER_BLOCKING R0, 0x100 ;  /* 0x000400000000751d */ /* 0x0001e20000010000 */
[----:B------:R-:W-:Y:S01]  /*1fc00*/  IADD3 R20, R12, 0x82, RZ ;  /* 0x000000820c147810 */ /* 0x000fe20007ffe0ff */
[----:B------:R-:W-:-:S02]  /*1fc10*/  IMAD.MOV.U32 R15, RZ, RZ, -0x7fffffe0 ;  /* 0x80000020ff0f7424 */ /* 0x000fc400078e00ff */
[----:B------:R-:W-:Y:S02]  /*1fc20*/  IMAD.MOV.U32 R13, RZ, RZ, -0x7fffffe0 ;  /* 0x80000020ff0d7424 */ /* 0x000fe400078e00ff */
        /* <DEDUP_REMOVED lines=74> */
[----:B------:R-:W-:-:S04]  /*200d0*/  IADD3 R14, R12, 0x480, RZ ;  /* 0x000004800c0e7810 */ /* 0x000fc80007ffe0ff */
        /* <DEDUP_REMOVED lines=149> */
.L_x_5152:
[----:B------:R-:W-:Y:S02]  /*20a30*/  SHF.L.U32 R0, R8, 0x1f, RZ ;  /* 0x0000001f08007819 */ /* 0x000fe400000006ff */
[----:B------:R-:W-:-:S04]  /*20a40*/  LEA R8, R9, R16, 0x3 ;  /* 0x0000001009087211 */ /* 0x000fc800078e18ff */
[----:B------:R0:W1:Y:S01]  /*20a50*/  SYNCS.PHASECHK.TRANS64.TRYWAIT P0, [R8+URZ+0x33450], R0 ;  /* 0x03345000080075a7 */ /* 0x000062000800017f */
[----:B------:R-:W-:Y:S05]  /*20a60*/  @!P1 BRA `(.L_x_5153) ;  /* 0x0000000000049947 */ /* 0x000fea0003800000 */
[----:B------:R-:W-:Y:S01]  /*20a70*/  BPT.TRAP 0x1 ;  /* 0x000000040000795c */ /* 0x000fe20000300000 */
.L_x_5153:
[----:B-1----:R-:W-:Y:S05]  /*20a80*/  @P0 BRA `(.L_x_5151) ;  /* 0x0000000000080947 */ /* 0x002fea0003800000 */
[----:B------:R-:W1:Y:S02]  /*20a90*/  SYNCS.PHASECHK.TRANS64.TRYWAIT P0, [R8+URZ+0x33450], R0 ;  /* 0x03345000080075a7 */ /* 0x000e64000800017f */
[----:B-1----:R-:W-:Y:S05]  /*20aa0*/  @!P0 BRA `(.L_x_5154) ;  /* 0x000000e0009c8947 */ /* 0x002fea0003800000 */
.L_x_5151:
[----:B01----:R-:W-:Y:S01]  /*20ab0*/  VIADD R0, R16, 0x200 ;  /* 0x0000020010007836 */ /* 0x003fe20000000000 */
[----:B------:R-:W-:Y:S05]  /*20ac0*/  WARPSYNC.ALL ;  /* 0x0000000000007948 */ /* 0x000fea0003800000 */
[----:B------:R-:W-:Y:S01]  /*20ad0*/  SHF.R.U32.HI R0, RZ, 0x4, R0 ;  /* 0x00000004ff007819 */ /* 0x000fe20000011600 */
[----:B------:R-:W-:Y:S01]  /*20ae0*/  IMAD.MOV.U32 R13, RZ, RZ, -0x3ffffff0 ;  /* 0xc0000010ff0d7424 */ /* 0x000fe200078e00ff */
[----:B------:R-:W-:Y:S01]  /*20af0*/  WARPGROUP.ARRIVE ;  /* 0x00000000000079c5 */ /* 0x000fe20000000000 */
[----:B------:R-:W-:Y:S01]  /*20b00*/  IMAD.MOV.U32 R15, RZ, RZ, -0x3ffffff0 ;  /* 0xc0000010ff0f7424 */ /* 0x000fe200078e00ff */
[----:B------:R-:W-:-:S04]  /*20b10*/  LOP3.LUT R0, R0, 0x3fff, RZ, 0xc0, !PT ;  /* 0x00003fff00007812 */ /* 0x000fc800078ec0ff */
[----:B------:R-:W0:Y:S01]  /*20b20*/  S2R R225, SR_TID.X ;  /* 0x0000000000e17919 */ /* 0x000e220000002100 */
[----:B------:R-:W-:Y:S02]  /*20b30*/  R2UR UR7, R13 ;  /* 0x000000000d0772ca */ /* 0x000fe400000e0000 */
[----:B------:R-:W-:-:S05]  /*20b40*/  LOP3.LUT R0, R0, 0x10000, RZ, 0xfc, !PT ;  /* 0x0001000000007812 */ /* 0x000fca00078efcff */
[----:B------:R-:W-:Y:S01]  /*20b50*/  IMAD R12, R9, 0x780, R0 ;  /* 0x00000780090c7824 */ /* 0x000fe200078e0200 */
[----:B------:R-:W-:-:S03]  /*20b60*/  FMNMX.FTZ R0, R184, R6, !PT ;  /* 0x00000006b8007209 */ /* 0x000fc60007810000 */
[C---:B------:R-:W-:Y:S01]  /*20b70*/  VIADD R14, R12.reuse, 0x180 ;  /* 0x000001800c0e7836 */ /* 0x040fe20000000000 */
[----:B------:R-:W-:-:S13]  /*20b80*/  R2UR UR6, R12 ;  /* 0x000000000c0672ca */ /* 0x000fda00000e0000 */
[----:B------:R-:W-:Y:S01]  /*20b90*/  QGMMA.64x192x32.F32.E4M3.E4M3 R24, R216, gdesc[UR4], R24, gsb0 ;  /* 0x02e00004d8187df3 */ /* 0x000fe20008000818 */
[----:B------:R-:W-:Y:S01]  /*20ba0*/  R2UR UR6, R14 ;  /* 0x000000000e0672ca */ /* 0x000fe200000e0000 */
[----:B------:R-:W-:Y:S01]  /*20bb0*/  VIADD R14, R12, 0x300 ;  /* 0x000003000c0e7836 */ /* 0x000fe20000000000 */
[----:B------:R-:W-:Y:S01]  /*20bc0*/  R2UR UR7, R15 ;  /* 0x000000000f0772ca */ /* 0x000fe200000e0000 */
[----:B------:R-:W-:Y:S01]  /*20bd0*/  IMAD.MOV.U32 R15, RZ, RZ, -0x3ffffff0 ;  /* 0xc0000010ff0f7424 */ /* 0x000fe200078e00ff */
[----:B0-----:R-:W-:Y:S02]  /*20be0*/  LOP3.LUT R227, R225, 0x7f, RZ, 0xc0, !PT ;  /* 0x0000007fe1e37812 */ /* 0x001fe400078ec0ff */
[----:B------:R-:W0:Y:S02]  /*20bf0*/  S2R R225, SR_TID.X ;  /* 0x0000000000e17919 */ /* 0x000e240000002100 */
[----:B------:R-:W-:Y:S02]  /*20c00*/  ISETP.NE.AND P0, PT, R227, RZ, PT ;  /* 0x000000ffe300720c */ /* 0x000fe40003f05270 */
[----:B0-----:R-:W-:Y:S01]  /*20c10*/  SHF.R.U32.HI R225, RZ, 0x7, R225 ;  /* 0x00000007ffe17819 */ /* 0x001fe200000116e1 */
[----:B------:R-:W-:-:S02]  /*20c20*/  WARPGROUP.DEPBAR.LE gsb0, 0x0 ;  /* 0x00008000000079c5 */ /* 0x000fc40000010000 */
[----:B------:R-:W-:-:S06]  /*20c30*/  WARPGROUP.ARRIVE ;  /* 0x00000000000079c5 */ /* 0x000fcc0000000000 */
[----:B------:R-:W-:Y:S01]  /*20c40*/  QGMMA.64x192x32.F32.E4M3.E4M3 R24, R212, gdesc[UR4], R24, gsb0 ;  /* 0x02e00004d4187df3 */ /* 0x000fe20008000818 */
[----:B------:R-:W-:Y:S01]  /*20c50*/  R2UR UR6, R14 ;  /* 0x000000000e0672ca */ /* 0x000fe200000e0000 */
[C---:B------:R-:W-:Y:S01]  /*20c60*/  VIADD R14, R12.reuse, 0x480 ;  /* 0x000004800c0e7836 */ /* 0x040fe20000000000 */
[----:B------:R-:W-:Y:S01]  /*20c70*/  R2UR UR7, R15 ;  /* 0x000000000f0772ca */ /* 0x000fe200000e0000 */
[----:B------:R-:W-:Y:S01]  /*20c80*/  VIADD R12, R12, 0x600 ;  /* 0x000006000c0c7836 */ /* 0x000fe20000000000 */
[----:B------:R-:W-:Y:S01]  /*20c90*/  MOV R15, 0xc0000010 ;  /* 0xc0000010000f7802 */ /* 0x000fe20000000f00 */
[----:B------:R-:W-:Y:S02]  /*20ca0*/  WARPGROUP.DEPBAR.LE gsb0, 0x0 ;  /* 0x00008000000079c5 */ /* 0x000fe40000010000 */
[----:B------:R-:W-:-:S12]  /*20cb0*/  WARPGROUP.ARRIVE ;  /* 0x00000000000079c5 */ /* 0x000fd80000000000 */
[----:B------:R-:W-:Y:S01]  /*20cc0*/  QGMMA.64x192x32.F32.E4M3.E4M3 R24, R208, gdesc[UR4], R24, gsb0 ;  /* 0x02e00004d0187df3 */ /* 0x000fe20008000818 */
[----:B------:R-:W-:Y:S02]  /*20cd0*/  R2UR UR7, R15 ;  /* 0x000000000f0772ca */ /* 0x000fe400000e0000 */
        /* <DEDUP_REMOVED lines=56> */
[----:B------:R-:W-:Y:S02]  /*21060*/  R2UR UR6, R14 ;  /* 0x000000000e0672ca */ /* 0x000fe400000e0000 */
        /* <DEDUP_REMOVED lines=25> */
[----:B0-----:R-:W-:Y:S01]  /*21200*/  FMNMX.FTZ R0, R0, R13, !PT ;  /* 0x0000000d00007209 */ /* 0x001fe20007810000 */
[----:B------:R-:W-:Y:S01]  /*21210*/  IMAD.MOV.U32 R13, RZ, RZ, -0x3ffffff0 ;  /* 0xc0000010ff0d7424 */ /* 0x000fe200078e00ff */
[----:B-1----:R-:W-:-:S03]  /*21220*/  FMNMX.FTZ R14, R8, R14, !PT ;  /* 0x0000000e080e7209 */ /* 0x002fc60007810000 */
[----:B------:R-:W0:Y:S01]  /*21230*/  SHFL.BFLY PT, R15, R0, 0x1, 0x1f ;  /* 0x0c201f00000f7f89 */ /* 0x000e2200000e0000 */
[----:B------:R-:W-:Y:S02]  /*21240*/  WARPGROUP.DEPBAR.LE gsb0, 0x0 ;  /* 0x00008000000079c5 */ /* 0x000fe40000010000 */
[----:B------:R-:W-:-:S06]  /*21250*/  WARPGROUP.ARRIVE ;  /* 0x00000000000079c5 */ /* 0x000fcc0000000000 */
[----:B------:R-:W-:Y:S01]  /*21260*/  QGMMA.64x192x32.F32.E4M3.E4M3 R24, R204, gdesc[UR4], R24, gsb0 ;  /* 0x02e00004cc187df3 */ /* 0x000fe20008000818 */
[----:B------:R-:W-:Y:S02]  /*21270*/  R2UR UR7, R13 ;  /* 0x000000000d0772ca */ /* 0x000fe400000e0000 */
[----:B------:R-:W1:Y:S01]  /*21280*/  SHFL.BFLY PT, R13, R14, 0x1, 0x1f ;  /* 0x0c201f000e0d7f89 */ /* 0x000e6200000e0000 */
[----:B0-----:R-:W-:Y:S02]  /*21290*/  FMNMX.FTZ R0, R0, R15, !PT ;  /* 0x0000000f00007209 */ /* 0x001fe40007810000 */
[----:B------:R-:W-:Y:S02]  /*212a0*/  R2UR UR6, R12 ;  /* 0x000000000c0672ca */ /* 0x000fe400000e0000 */
[----:B-1----:R-:W-:Y:S01]  /*212b0*/  FMNMX.FTZ R12, R14, R13, !PT ;  /* 0x0000000d0e0c7209 */ /* 0x002fe20007810000 */
[----:B------:R-:W-:-:S04]  /*212c0*/  FADD.FTZ R13, -R0, R6 ;  /* 0x00000006000d7221 */ /* 0x000fc80000010100 */
[----:B------:R-:W-:Y:S01]  /*212d0*/  FMUL.FTZ R20, R2, R13 ;  /* 0x0000000d02147220 */ /* 0x000fe20000410000 */
[----:B------:R-:W-:-:S03]  /*212e0*/  FADD.FTZ R13, -R12, R5 ;  /* 0x000000050c0d7221 */ /* 0x000fc60000010100 */
[----:B------:R0:W-:Y:S01]  /*212f0*/  MUFU.EX2 R5, R20 ;  /* 0x0000001400057308 */ /* 0x0001e20000000800 */
[C---:B------:R-:W-:Y:S01]  /*21300*/  FMUL.FTZ R6, R2.reuse, R13 ;  /* 0x0000000d02067220 */ /* 0x040fe20000410000 */
[----:B------:R-:W-:-:S04]  /*21310*/  FFMA.FTZ R13, R2, R0, -8 ;  /* 0xc1000000020d7423 */ /* 0x000fc80000010000 */
[C-C-:B------:R-:W-:Y:S01]  /*21320*/  FFMA.FTZ R8, R2.reuse, R184, -R13.reuse ;  /* 0x000000b802087223 */ /* 0x140fe2000001080d */
[----:B------:R-:W-:-:S01]  /*21330*/  FFMA.FTZ R15, R2, R185, -R13 ;  /* 0x000000b9020f7223 */ /* 0x000fc2000001080d */
[C-C-:B------:R-:W-:Y:S01]  /*21340*/  FFMA.FTZ R21, R2.reuse, R189, -R13.reuse ;  /* 0x000000bd02157223 */ /* 0x140fe2000001080d */
[----:B------:R-:W-:-:S01]  /*21350*/  FFMA.FTZ R14, R2, R188, -R13 ;  /* 0x000000bc020e7223 */ /* 0x000fc2000001080d */
[C-C-:B0-----:R-:W-:Y:S01]  /*21360*/  FFMA.FTZ R20, R2.reuse, R192, -R13.reuse ;  /* 0x000000c002147223 */ /* 0x141fe2000001080d */
        /* <DEDUP_REMOVED lines=36> */
[----:B------:R-:W0:Y:S03]  /*215b0*/  MUFU.EX2 R8, R8 ;  /* 0x0000000800087308 */ /* 0x000e260000000800 */
        /* <DEDUP_REMOVED lines=47> */
[C-C-:B------:R-:W-:Y:S01]  /*218b0*/  FFMA.FTZ R131, R2.reuse, R131, -R133.reuse ;  /* 0x0000008302837223 */ /* 0x140fe20000010885 */
[----:B------:R-:W-:-:S01]  /*218c0*/  FFMA.FTZ R134, R2, R134, -R133 ;  /* 0x0000008602867223 */ /* 0x000fc20000010885 */
[----:B------:R-:W-:-:S04]  /*218d0*/  FFMA.FTZ R133, R2, R135, -R133 ;  /* 0x0000008702857223 */ /* 0x000fc80000010885 */
        /* <DEDUP_REMOVED lines=22> */
[----:B------:R-:W-:Y:S06]  /*21a40*/  QGMMA.64x192x32.F32.E4M3.E4M3 R24, R200, gdesc[UR4], R24, gsb0 ;  /* 0x02e00004c8187df3 */ /* 0x000fec0008000818 */
        /* <DEDUP_REMOVED lines=52> */
[----:B------:R-:W-:-:S06]  /*21d90*/  WARPGROUP.DEPBAR.LE gsb0, 0x0 ;  /* 0x00008000000079c5 */ /* 0x000fcc0000010000 */
        /* <DEDUP_REMOVED lines=57> */
[----:B------:R-:W2:Y:S08]  /*22130*/  MUFU.EX2 R123, R123 ;  /* 0x0000007b007b7308 */ /* 0x000eb00000000800 */
[----:B------:R-:W0:Y:S01]  /*22140*/  MUFU.EX2 R124, R124 ;  /* 0x0000007c007c7308 */ /* 0x000e220000000800 */
[----:B---3--:R-:W-:-:S07]  /*22150*/  FADD.FTZ R197, R121, R194 ;  /* 0x000000c279c57221 */ /* 0x008fce0000010000 */
[----:B------:R-:W3:Y:S01]  /*22160*/  MUFU.EX2 R126, R126 ;  /* 0x0000007e007e7308 */ /* 0x000ee20000000800 */
[----:B--2---:R-:W-:-:S07]  /*22170*/  FADD.FTZ R3, R123, R196 ;  /* 0x000000c47b037221 */ /* 0x004fce0000010000 */
[----:B------:R-:W2:Y:S01]  /*22180*/  MUFU.EX2 R125, R125 ;  /* 0x0000007d007d7308 */ /* 0x000ea20000000800 */
[----:B0-----:R-:W-:-:S07]  /*22190*/  FADD.FTZ R194, R124, R197 ;  /* 0x000000c57cc27221 */ /* 0x001fce0000010000 */
        /* <DEDUP_REMOVED lines=22> */
.L_x_5155:
[----:B------:R-:W-:Y:S01]  /*22300*/  F2FP.SATFINITE.E4M3.F32.PACK_AB_MERGE_C R14, R21, R14, RZ ;  /* 0x0000000e150e723e */ /* 0x000fe200048070ff */
[-C--:B------:R-:W-:Y:S01]  /*22310*/  FMUL.FTZ R24, R24, R5.reuse ;  /* 0x0000000518187220 */ /* 0x080fe20000410000 */
[----:B------:R-:W-:Y:S01]  /*22320*/  ISETP.GT.AND P0, PT, R7, RZ, PT ;  /* 0x000000ff0700720c */ /* 0x000fe20003f04270 */
[----:B------:R-:W-:Y:S01]  /*22330*/  FMUL.FTZ R25, R25, R5 ;  /* 0x0000000519197220 */ /* 0x000fe20000410000 */
[----:B------:R-:W-:Y:S01]  /*22340*/  F2FP.SATFINITE.E4M3.F32.PACK_AB_MERGE_C R216, R15, R8, R14 ;  /* 0x000000080fd8723e */ /* 0x000fe2000480700e */
[----:B------:R-:W-:Y:S01]  /*22350*/  IMAD R8, R9, 0x8, R16 ;  /* 0x0000000809087824 */ /* 0x000fe200078e0210 */
[----:B------:R-:W-:Y:S01]  /*22360*/  F2FP.SATFINITE.E4M3.F32.PACK_AB_MERGE_C R187, R188, R187, RZ ;  /* 0x000000bbbcbb723e */ /* 0x000fe200048070ff */
[----:B------:R-:W-:Y:S01]  /*22370*/  IMAD.U32 R9, RZ, RZ, UR42 ;  /* 0x0000002aff097e24 */ /* 0x000fe2000f8e00ff */
        /* <DEDUP_REMOVED lines=138> */
[----:B------:R-:W-:Y:S01]  /*22c20*/  IADD3 R7, R7, -0x1, RZ ;  /* 0xffffffff07077810 */ /* 0x000fe20007ffe0ff */
[----:B------:R-:W-:Y:S06]  /*22c30*/  @P0 BRA `(.L_x_5156) ;  /* 0xffffffc800fc0947 */ /* 0x000fec000383ffff */
[----:B------:R-:W-:-:S07]  /*22c40*/  IMAD.MOV.U32 R146, RZ, RZ, R10 ;  /* 0x000000ffff927224 */ /* 0x000fce00078e000a */
.L_x_5145:
[----:B------:R-:W-:Y:S05]  /*22c50*/  WARPSYNC.ALL ;  /* 0x0000000000007948 */ /* 0x000fea0003800000 */
[----:B------:R-:W-:Y:S06]  /*22c60*/  BAR.ARV 0x8, 0x120 ;  /* 0x0204800000007b1d */ /* 0x000fec0000002000 */
[----:B------:R-:W-:Y:S05]  /*22c70*/  @!P1 BRA `(.L_x_5157) ;  /* 0x0000000000049947 */ /* 0x000fea0003800000 */
[----:B------:R-:W-:Y:S01]  /*22c80*/  BPT.TRAP 0x1 ;  /* 0x000000040000795c */ /* 0x000fe20000300000 */
.L_x_5157:
[----:B------:R-:W-:Y:S01]  /*22c90*/  IMAD R20, R146, 0x8, R16 ;  /* 0x0000000892147824 */ /* 0x000fe200078e0210 */
[----:B------:R-:W-:-:S04]  /*22ca0*/  SHF.L.U32 R5, R220, 0x1f, RZ ;  /* 0x0000001fdc057819 */ /* 0x000fc800000006ff */
[----:B------:R0:W1:Y:S01]  /*22cb0*/  SYNCS.PHASECHK.TRANS64.TRYWAIT P0, [R20+URZ+0x33450], R5 ;  /* 0x03345005140075a7 */ /* 0x000062000800017f */
[----:B------:R-:W-:Y:S05]  /*22cc0*/  @!P1 BRA `(.L_x_5158) ;  /* 0x0000000000049947 */ /* 0x000fea0003800000 */
[----:B------:R-:W-:Y:S01]  /*22cd0*/  BPT.TRAP 0x1 ;  /* 0x000000040000795c */ /* 0x000fe20000300000 */
.L_x_5158:
[----:B------:R-:W-:-:S05]  /*22ce0*/  VIADD R16, R16, 0x200 ;  /* 0x0000020010107836 */ /* 0x000fca0000000000 */
[----:B------:R-:W-:-:S04]  /*22cf0*/  SHF.R.U32.HI R16, RZ, 0x4, R16 ;  /* 0x00000004ff107819 */ /* 0x000fc80000011610 */
[----:B------:R-:W-:-:S04]  /*22d00*/  LOP3.LUT R16, R16, 0x3fff, RZ, 0xc0, !PT ;  /* 0x00003fff10107812 */ /* 0x000fc800078ec0ff */
[----:B------:R-:W-:Y:S01]  /*22d10*/  LOP3.LUT R7, R16, 0x10000, RZ, 0xfc, !PT ;  /* 0x0001000010077812 */ /* 0x000fe200078efcff */
[----:B-1----:R-:W-:Y:S06]  /*22d20*/  @P0 BRA `(.L_x_5159) ;  /* 0x0000000000080947 */ /* 0x002fec0003800000 */
[----:B------:R-:W1:Y:S02]  /*22d30*/  SYNCS.PHASECHK.TRANS64.TRYWAIT P0, [R20+URZ+0x33450], R5 ;  /* 0x03345005140075a7 */ /* 0x000e64000800017f */
[----:B-1----:R-:W-:Y:S05]  /*22d40*/  @!P0 BRA `(.L_x_5160) ;  /* 0x000000c000088947 */ /* 0x002fea0003800000 */
.L_x_5159:
[----:B------:R-:W-:Y:S01]  /*22d50*/  IMAD R6, R146, 0x780, R7 ;  /* 0x0000078092067824 */ /* 0x000fe200078e0207 */
[----:B------:R-:W-:Y:S01]  /*22d60*/  MOV R7, 0xc0000010 ;  /* 0xc000001000077802 */ /* 0x000fe20000000f00 */
[----:B------:R-:W-:Y:S05]  /*22d70*/  WARPSYNC.ALL ;  /* 0x0000000000007948 */ /* 0x000fea0003800000 */
[----:B------:R-:W-:Y:S01]  /*22d80*/  R2UR UR6, R6 ;  /* 0x00000000060672ca */ /* 0x000fe200000e0000 */
[----:B------:R-:W2:Y:S01]  /*22d90*/  LDL R16, [R1+0x1c] ;  /* 0x00001c0001107983 */ /* 0x000ea20000100800 */
[----:B------:R-:W-:Y:S01]  /*22da0*/  R2UR UR7, R7 ;  /* 0x00000000070772ca */ /* 0x000fe200000e0000 */
[----:B------:R-:W-:-:S02]  /*22db0*/  WARPGROUP.ARRIVE ;  /* 0x00000000000079c5 */ /* 0x000fc40000000000 */
[----:B------:R-:W3:Y:S01]  /*22dc0*/  LDL R13, [R1+0xc] ;  /* 0x00000c00010d7983 */ /* 0x000ee20000100800 */
[----:B------:R-:W-:Y:S01]  /*22dd0*/  VIADD R8, R6, 0x180 ;  /* 0x0000018006087836 */ /* 0x000fe20000000000 */
[----:B------:R-:W-:Y:S01]  /*22de0*/  ULDC.64 UR4, c[0x0][0x9a0] ;  /* 0x0002680000047ab9 */ /* 0x000fe20000000a00 */
[----:B------:R-:W-:Y:S01]  /*22df0*/  IMAD.MOV.U32 R9, RZ, RZ, -0x3ffffff0 ;  /* 0xc0000010ff097424 */ /* 0x000fe200078e00ff */
[----:B------:R-:W-:-:S04]  /*22e00*/  ISETP.NE.U32.AND P0, PT, RZ, UR4, PT ;  /* 0x00000004ff007c0c */ /* 0x000fc8000bf05070 */
[----:B------:R-:W-:Y:S02]  /*22e10*/  ISETP.NE.AND.EX P0, PT, RZ, UR5, PT, P0 ;  /* 0x00000005ff007c0c */ /* 0x000fe4000bf05300 */
[----:B------:R-:W-:Y:S01]  /*22e20*/  QGMMA.64x192x32.F32.E4M3.E4M3 R24, R216, gdesc[UR4], R24, gsb0 ;  /* 0x02e00004d8187df3 */ /* 0x000fe20008000818 */
[----:B------:R-:W-:Y:S01]  /*22e30*/  R2UR UR6, R8 ;  /* 0x00000000080672ca */ /* 0x000fe200000e0000 */
[----:B------:R-:W-:Y:S01]  /*22e40*/  VIADD R8, R6, 0x300 ;  /* 0x0000030006087836 */ /* 0x000fe20000000000 */
[----:B------:R-:W-:Y:S01]  /*22e50*/  R2UR UR7, R9 ;  /* 0x00000000090772ca */ /* 0x000fe200000e0000 */
[----:B------:R-:W-:-:S07]  /*22e60*/  IMAD.MOV.U32 R9, RZ, RZ, -0x3ffffff0 ;  /* 0xc0000010ff097424 */ /* 0x000fce00078e00ff */
[----:B------:R-:W2:Y:S01]  /*22e70*/  @P0 LDC.64 R10, c[0x0][0x9c8] ;  /* 0x00027200ff0a0b82 */ /* 0x000ea20000000a00 */
[----:B01----:R-:W-:-:S07]  /*22e80*/  @P0 SHF.R.S32.HI R5, RZ, 0x1f, R226 ;  /* 0x0000001fff050819 */ /* 0x003fce00000114e2 */
[----:B------:R-:W0:Y:S02]  /*22e90*/  @P0 LDC.64 R14, c[0x0][0x9d0] ;  /* 0x00027400ff0e0b82 */ /* 0x000e240000000a00 */
[----:B0-----:R-:W-:-:S04]  /*22ea0*/  @P0 IMAD R5, R5, R14, RZ ;  /* 0x0000000e05050224 */ /* 0x001fc800078e02ff */
[----:B------:R-:W-:Y:S01]  /*22eb0*/  @P0 IMAD R5, R226, R15, R5 ;  /* 0x0000000fe2050224 */ /* 0x000fe200078e0205 */
[----:B------:R-:W-:Y:S02]  /*22ec0*/  WARPGROUP.DEPBAR.LE gsb0, 0x0 ;  /* 0x00008000000079c5 */ /* 0x000fe40000010000 */
[----:B------:R-:W-:-:S06]  /*22ed0*/  WARPGROUP.ARRIVE ;  /* 0x00000000000079c5 */ /* 0x000fcc0000000000 */
[----:B------:R-:W-:Y:S01]  /*22ee0*/  QGMMA.64x192x32.F32.E4M3.E4M3 R24, R212, gdesc[UR4], R24, gsb0 ;  /* 0x02e00004d4187df3 */ /* 0x000fe20008000818 */
[----:B------:R-:W-:Y:S02]  /*22ef0*/  R2UR UR6, R8 ;  /* 0x00000000080672ca */ /* 0x000fe400000e0000 */
[----:B------:R-:W-:Y:S01]  /*22f00*/  R2UR UR7, R9 ;  /* 0x00000000090772ca */ /* 0x000fe200000e0000 */
[----:B--2---:R-:W-:-:S04]  /*22f10*/  @P0 IMAD R8, R16, R10, RZ ;  /* 0x0000000a10080224 */ /* 0x004fc800078e02ff */
[C---:B---3--:R-:W-:Y:S02]  /*22f20*/  @P0 IMAD R7, R13.reuse, R11, R8 ;  /* 0x0000000b0d070224 */ /* 0x048fe400078e0208 */
[----:B------:R-:W-:-:S04]  /*22f30*/  @P0 IMAD.WIDE.U32 R8, R13, R10, RZ ;  /* 0x0000000a0d080225 */ /* 0x000fc800078e00ff */
[----:B------:R-:W-:Y:S02]  /*22f40*/  @P0 IMAD.IADD R9, R9, 0x1, R7 ;  /* 0x0000000109090824 */ /* 0x000fe400078e0207 */
[----:B------:R-:W-:-:S04]  /*22f50*/  @P0 IMAD.WIDE.U32 R226, R226, R14, R8 ;  /* 0x0000000ee2e20225 */ /* 0x000fc800078e0008 */
[----:B------:R-:W-:Y:S01]  /*22f60*/  @P0 IMAD.IADD R5, R227, 0x1, R5 ;  /* 0x00000001e3050824 */ /* 0x000fe200078e0205 */
[----:B------:R-:W-:-:S04]  /*22f70*/  @P0 LEA R10, P2, R226, UR4, 0x2 ;  /* 0x00000004e20a0c11 */ /* 0x000fc8000f8410ff */
[----:B------:R-:W-:Y:S01]  /*22f80*/  @P0 LEA.HI.X R11, R226, UR5, R5, 0x2, P2 ;  /* 0x00000005e20b0c11 */ /* 0x000fe200090f1405 */
[----:B------:R-:W-:-:S06]  /*22f90*/  IMAD.MOV.U32 R5, RZ, RZ, 0x3f800000 ;  /* 0x3f800000ff057424 */ /* 0x000fcc00078e00ff */
        /* <DEDUP_REMOVED lines=18> */
[----:B------:R-:W1:Y:S01]  /*230c0*/  SHFL.BFLY PT, R9, R8, 0x1, 0x1f ;  /* 0x0c201f0008097f89 */ /* 0x000e6200000e0000 */
[----:B---3--:R-:W-:-:S05]  /*230d0*/  FADD.FTZ R7, R7, R4 ;  /* 0x0000000407077221 */ /* 0x008fca0000010000 */
[----:B------:R-:W0:Y:S01]  /*230e0*/  SHFL.BFLY PT, R6, R7, 0x1, 0x1f ;  /* 0x0c201f0007067f89 */ /* 0x000e2200000e0000 */
[----:B-1----:R-:W-:-:S01]  /*230f0*/  FADD.FTZ R9, R8, R9 ;  /* 0x0000000908097221 */ /* 0x002fc20000010000 */
[----:B------:R-:W-:-:S03]  /*23100*/  IMAD.MOV.U32 R4, RZ, RZ, RZ ;  /* 0x000000ffff047224 */ /* 0x000fc600078e00ff */
[----:B------:R-:W-:Y:S01]  /*23110*/  FMUL.FTZ R13, R9, 0.00390625 ;  /* 0x3b800000090d7820 */ /* 0x000fe20000410000 */
[----:B0-----:R-:W-:-:S05]  /*23120*/  FADD.FTZ R10, R7, R6 ;  /* 0x00000006070a7221 */ /* 0x001fca0000010000 */
        /* <DEDUP_REMOVED lines=16> */
[----:B------:R-:W-:-:S02]  /*23230*/  IMAD.MOV.U32 R120, RZ, RZ, -0x800000 ;  /* 0xff800000ff787424 */ /* 0x000fc400078e00ff */
[----:B------:R-:W-:Y:S02]  /*23240*/  IMAD.MOV.U32 R121, RZ, RZ, -0x800000 ;  /* 0xff800000ff797424 */ /* 0x000fe400078e00ff */
[----:B-1----:R-:W-:Y:S01]  /*23250*/  @P3 FMUL.FTZ R7, R7, 0.69314718246459960938 ;  /* 0x3f31721807073820 */ /* 0x002fe20000410000 */
[----:B------:R-:W-:-:S01]  /*23260*/  @P2 FFMA.FTZ R120, R3, R0, R6 ;  /* 0x0000000003782223 */ /* 0x000fc20000010006 */
[----:B--2---:R-:W-:Y:S02]  /*23270*/  FMUL.FTZ R3, R4, R5 ;  /* 0x0000000504037220 */ /* 0x004fe40000410000 */
[----:B------:R-:W-:-:S01]  /*23280*/  @P3 FFMA.FTZ R121, R2, R12, R7 ;  /* 0x0000000c02793223 */ /* 0x000fc20000010007 */
[----:B---3--:R-:W-:Y:S01]  /*23290*/  FMUL.FTZ R0, R8, R5 ;  /* 0x0000000508007220 */ /* 0x008fe20000410000 */
[----:B------:R-:W-:Y:S02]  /*232a0*/  WARPGROUP.DEPBAR.LE gsb0, 0x0 ;  /* 0x00008000000079c5 */ /* 0x000fe40000010000 */
[----:B------:R-:W-:Y:S05]  /*232b0*/  @!P1 BRA `(.L_x_5161) ;  /* 0x0000000000049947 */ /* 0x000fea0003800000 */
[----:B------:R-:W-:Y:S01]  /*232c0*/  BPT.TRAP 0x1 ;  /* 0x000000040000795c */ /* 0x000fe20000300000 */
.L_x_5161:
[----:B------:R-:W-:Y:S01]  /*232d0*/  IMAD.U32 R7, RZ, RZ, UR42 ;  /* 0x0000002aff077e24 */ /* 0x000fe2000f8e00ff */
[----:B------:R-:W-:Y:S01]  /*232e0*/  IADD3 R2, R20, 0x33460, RZ ;  /* 0x0003346014027810 */ /* 0x000fe20007ffe0ff */
[----:B------:R-:W-:Y:S02]  /*232f0*/  VIADD R146, R146, 0x1 ;  /* 0x0000000192927836 */ /* 0x000fe40000000000 */
        /* <DEDUP_REMOVED lines=104> */
.L_x_5087:
        /* <DEDUP_REMOVED lines=12> */
[----:B------:R-:W3:Y:S01]  /*23a40*/  LDL R102, [R1+0x48] ;  /* 0x0000480001667983 */ /* 0x000ee20000100800 */
[----:B--2---:R-:W-:-:S05]  /*23a50*/  IMAD.SHL.U32 R0, R98, 0x4, RZ ;  /* 0x0000000462007824 */ /* 0x004fca00078e00ff */
        /* <DEDUP_REMOVED lines=10> */
[----:B--2---:R-:W2:Y:S01]  /*23b00*/  S2R R3, SR_SWINHI ;  /* 0x0000000000037919 */ /* 0x004ea20000002f00 */
        /* <DEDUP_REMOVED lines=16> */
[----:B------:R-:W-:Y:S02]  /*23c10*/  MOV R52, R16 ;  /* 0x0000001000347202 */ /* 0x000fe40000000f00 */
[----:B--2---:R-:W-:Y:S02]  /*23c20*/  MOV R53, R3 ;  /* 0x0000000300357202 */ /* 0x004fe40000000f00 */
        /* <DEDUP_REMOVED lines=8> */
[----:B------:R-:W-:Y:S02]  /*23cb0*/  LOP3.LUT P0, R2, R98, 0x3, RZ, 0xc0, !PT ;  /* 0x0000000362027812 */ /* 0x000fe4000780c0ff */
[----:B------:R-:W-:Y:S02]  /*23cc0*/  F2FP.BF16.F32.PACK_AB R11, R40, R11 ;  /* 0x0000000b280b723e */ /* 0x000fe400000010ff */
[----:B------:R-:W-:Y:S02]  /*23cd0*/  ISETP.EQ.OR P0, PT, R2, 0x3, !P0 ;  /* 0x000000030200780c */ /* 0x000fe40004702670 */
        /* <DEDUP_REMOVED lines=18> */
[----:B------:R-:W-:Y:S02]  /*23e00*/  SEL R13, R90, R95, P0 ;  /* 0x0000005f5a0d7207 */ /* 0x000fe40000000000 */
[----:B------:R-:W-:Y:S01]  /*23e10*/  SEL R2, R95, R90, P0 ;  /* 0x0000005a5f027207 */ /* 0x000fe20000000000 */
[----:B---3--:R-:W-:-:S03]  /*23e20*/  IMAD.WIDE R20, R102, 0x2, R52 ;  /* 0x0000000266147825 */ /* 0x008fc600078e0234 */
        /* <DEDUP_REMOVED lines=120> */
[----:B------:R-:W2:Y:S01]  /*245b0*/  SHFL.IDX PT, R5, R2, R3, 0x1c1f ;  /* 0x001c1f0302057589 */ /* 0x000ea200000e0000 */
        /* <DEDUP_REMOVED lines=8> */
[----:B------:R-:W-:Y:S01]  /*24640*/  SHFL.IDX PT, R9, R20, R3, 0x1c1f ;  /* 0x001c1f0314097589 */ /* 0x000fe200000e0000 */
[----:B------:R-:W-:Y:S02]  /*24650*/  SEL R61, R58, R65, P0 ;  /* 0x000000413a3d7207 */ /* 0x000fe40000000000 */
[----:B------:R-:W-:Y:S01]  /*24660*/  SEL R76, R65, R58, P0 ;  /* 0x0000003a414c7207 */ /* 0x000fe20000000000 */
[----:B------:R-:W4:Y:S01]  /*24670*/  SHFL.IDX PT, R40, R36, R3, 0x1c1f ;  /* 0x001c1f0324287589 */ /* 0x000f2200000e0000 */
[----:B------:R-:W-:-:S02]  /*24680*/  SEL R63, R78, R97, P0 ;  /* 0x000000614e3f7207 */ /* 0x000fc40000000000 */
[----:B------:R-:W-:Y:S01]  /*24690*/  SEL R70, R87, R70, P0 ;  /* 0x0000004657467207 */ /* 0x000fe20000000000 */
[----:B------:R0:W1:Y:S01]  /*246a0*/  SHFL.IDX PT, R58, R48, R3, 0x1c1f ;  /* 0x001c1f03303a7589 */ /* 0x00006200000e0000 */
[----:B------:R-:W-:Y:S02]  /*246b0*/  SEL R78, R97, R78, P0 ;  /* 0x0000004e614e7207 */ /* 0x000fe40000000000 */
[----:B------:R-:W-:Y:S01]  /*246c0*/  SEL R65, R62, R119, P0 ;  /* 0x000000773e417207 */ /* 0x000fe20000000000 */
[----:B------:R-:W-:Y:S01]  /*246d0*/  SHFL.IDX PT, R30, R21, R0, 0x1c1f ;  /* 0x001c1f00151e7589 */ /* 0x000fe200000e0000 */
[----:B------:R-:W-:Y:S02]  /*246e0*/  SEL R80, R119, R62, P0 ;  /* 0x0000003e77507207 */ /* 0x000fe40000000000 */
[----:B--2---:R-:W-:Y:S01]  /*246f0*/  SEL R4, R6, R5, P0 ;  /* 0x0000000506047207 */ /* 0x004fe20000000000 */
[----:B------:R-:W-:Y:S01]  /*24700*/  SHFL.IDX PT, R62, R39, R0, 0x1c1f ;  /* 0x001c1f00273e7589 */ /* 0x000fe200000e0000 */
[----:B------:R-:W-:-:S02]  /*24710*/  SEL R6, R5, R6, P0 ;  /* 0x0000000605067207 */ /* 0x000fc40000000000 */
[----:B0-----:R-:W-:Y:S01]  /*24720*/  SEL R48, R33, R44, P0 ;  /* 0x0000002c21307207 */ /* 0x001fe20000000000 */
[----:B------:R0:W-:Y:S01]  /*24730*/  SHFL.IDX PT, R39, R50, R3, 0x1c1f ;  /* 0x001c1f0332277589 */ /* 0x0001e200000e0000 */
[----:B---3--:R-:W-:Y:S02]  /*24740*/  SEL R8, R10, R7, P0 ;  /* 0x000000070a087207 */ /* 0x008fe40000000000 */
[----:B------:R-:W-:Y:S01]  /*24750*/  SEL R10, R7, R10, P0 ;  /* 0x0000000a070a7207 */ /* 0x000fe20000000000 */
[----:B------:R-:W-:Y:S01]  /*24760*/  SHFL.IDX PT, R43, R43, R0, 0x1c1f ;  /* 0x001c1f002b2b7589 */ /* 0x000fe200000e0000 */
[----:B------:R-:W-:Y:S02]  /*24770*/  SEL R32, R34, R25, P0 ;  /* 0x0000001922207207 */ /* 0x000fe40000000000 */
[----:B------:R-:W-:Y:S01]  /*24780*/  SEL R36, R38, R27, P0 ;  /* 0x0000001b26247207 */ /* 0x000fe20000000000 */
[----:B------:R-:W-:Y:S01]  /*24790*/  SHFL.IDX PT, R49, R49, R0, 0x1c1f ;  /* 0x001c1f0031317589 */ /* 0x000fe200000e0000 */
[----:B----4-:R-:W-:-:S02]  /*247a0*/  SEL R12, R29, R40, P0 ;  /* 0x000000281d0c7207 */ /* 0x010fc40000000000 */
[----:B0-----:R-:W-:Y:S01]  /*247b0*/  SEL R50, R44, R33, P0 ;  /* 0x000000212c327207 */ /* 0x001fe20000000000 */
[----:B------:R-:W-:Y:S01]  /*247c0*/  SHFL.IDX PT, R51, R51, R0, 0x1c1f ;  /* 0x001c1f0033337589 */ /* 0x000fe200000e0000 */
[----:B------:R-:W-:Y:S02]  /*247d0*/  SEL R14, R40, R29, P0 ;  /* 0x0000001d280e7207 */ /* 0x000fe40000000000 */
[----:B------:R-:W-:Y:S01]  /*247e0*/  SEL R44, R35, R46, P0 ;  /* 0x0000002e232c7207 */ /* 0x000fe20000000000 */
[----:B------:R-:W0:Y:S01]  /*247f0*/  SHFL.IDX PT, R54, R54, R3, 0x1c1f ;  /* 0x001c1f0336367589 */ /* 0x000e2200000e0000 */
[----:B------:R-:W-:Y:S02]  /*24800*/  SEL R40, R31, R42, P0 ;  /* 0x0000002a1f287207 */ /* 0x000fe40000000000 */
[----:B------:R-:W-:Y:S01]  /*24810*/  SEL R46, R46, R35, P0 ;  /* 0x000000232e2e7207 */ /* 0x000fe20000000000 */
[----:B------:R1:W2:Y:S01]  /*24820*/  SHFL.IDX PT, R2, R56, R3, 0x1c1f ;  /* 0x001c1f0338027589 */ /* 0x0002a200000e0000 */
[----:B------:R-:W-:-:S02]  /*24830*/  SEL R34, R25, R34, P0 ;  /* 0x0000002219227207 */ /* 0x000fc40000000000 */
[----:B------:R-:W-:Y:S01]  /*24840*/  SEL R38, R27, R38, P0 ;  /* 0x000000261b267207 */ /* 0x000fe20000000000 */
[----:B------:R-:W3:Y:S01]  /*24850*/  SHFL.IDX PT, R66, R66, R3, 0x1c1f ;  /* 0x001c1f0342427589 */ /* 0x000ee200000e0000 */
[----:B------:R-:W-:-:S03]  /*24860*/  SEL R42, R42, R31, P0 ;  /* 0x0000001f2a2a7207 */ /* 0x000fc60000000000 */
        /* <DEDUP_REMOVED lines=49> */
.L_x_5399:
        /* <DEDUP_REMOVED lines=41> */
.L_x_5165:
[----:B------:R-:W3:Y:S01]  /*24e10*/  LDL.LU R11, [R1+0x1c] ;  /* 0x00001c00010b7983 */ /* 0x000ee20000300800 */
[----:B------:R-:W-:-:S03]  /*24e20*/  ULDC.64 UR4, c[0x0][0xb70] ;  /* 0x0002dc0000047ab9 */ /* 0x000fc60000000a00 */
[----:B------:R-:W4:Y:S04]  /*24e30*/  LDL.LU R10, [R1+0xc] ;  /* 0x00000c00010a7983 */ /* 0x000f280000300800 */
[----:B------:R-:W4:Y:S04]  /*24e40*/  LDL R6, [R1+0x4] ;  /* 0x0000040001067983 */ /* 0x000f280000100800 */
[----:B------:R-:W4:Y:S04]  /*24e50*/  LDL.LU R66, [R1+0x10] ;  /* 0x0000100001427983 */ /* 0x000f280000300800 */
[----:B------:R-:W4:Y:S01]  /*24e60*/  LDL.LU R64, [R1+0x2c] ;  /* 0x00002c0001407983 */ /* 0x000f220000300800 */
[--C-:B--2--5:R-:W-:Y:S01]  /*24e70*/  SHF.R.S32.HI R3, RZ, 0x1f, R0.reuse ;  /* 0x0000001fff037819 */ /* 0x124fe20000011400 */
[----:B------:R-:W-:Y:S01]  /*24e80*/  IMAD.MOV.U32 R2, RZ, RZ, R0 ;  /* 0x000000ffff027224 */ /* 0x000fe200078e0000 */
[----:B------:R-:W-:-:S02]  /*24e90*/  LOP3.LUT R8, R9, 0x380, RZ, 0xc0, !PT ;  /* 0x0000038009087812 */ /* 0x000fc400078ec0ff */
[----:B------:R-:W-:Y:S02]  /*24ea0*/  IADD3 R13, P3, R52, 0x2000, RZ ;  /* 0x00002000340d7810 */ /* 0x000fe40007f7e0ff */
[----:B------:R-:W-:Y:S02]  /*24eb0*/  SHF.R.U64 R8, R8, 0x3, RZ ;  /* 0x0000000308087819 */ /* 0x000fe400000012ff */
[----:B------:R-:W-:Y:S02]  /*24ec0*/  IADD3 R33, P0, R52, 0x5000, RZ ;  /* 0x0000500034217810 */ /* 0x000fe40007f1e0ff */
[----:B------:R-:W-:Y:S02]  /*24ed0*/  LOP3.LUT R8, R8, R9, RZ, 0x3c, !PT ;  /* 0x0000000908087212 */ /* 0x000fe400078e3cff */
[C---:B------:R-:W-:Y:S02]  /*24ee0*/  IADD3 R25, P4, R52.reuse, 0x3000, RZ ;  /* 0x0000300034197810 */ /* 0x040fe40007f9e0ff */
[----:B------:R-:W-:-:S02]  /*24ef0*/  IADD3 R29, P5, R52, 0x4000, RZ ;  /* 0x00004000341d7810 */ /* 0x000fc40007fbe0ff */
[----:B------:R-:W-:Y:S01]  /*24f00*/  SHF.R.S32.HI R237, RZ, 0x1f, R236 ;  /* 0x0000001fffed7819 */ /* 0x000fe200000114ec */
[----:B------:R-:W-:Y:S01]  /*24f10*/  BSSY B1, `(.L_x_5166) ;  /* 0x0000090000017945 */ /* 0x000fe20003800000 */
[----:B---3--:R-:W-:Y:S02]  /*24f20*/  SEL R63, R11, RZ, !P1 ;  /* 0x000000ff0b3f7207 */ /* 0x008fe40004800000 */
[----:B----4-:R-:W-:Y:S02]  /*24f30*/  SEL R65, R10, RZ, !P1 ;  /* 0x000000ff0a417207 */ /* 0x010fe40004800000 */
[----:B------:R-:W2:Y:S01]  /*24f40*/  LDL R10, [R1+0x34] ;  /* 0x00003400010a7983 */ /* 0x000ea20000100800 */
[----:B------:R-:W-:Y:S02]  /*24f50*/  LOP3.LUT R12, R13, 0x380, RZ, 0xc0, !PT ;  /* 0x000003800d0c7812 */ /* 0x000fe400078ec0ff */
[----:B------:R-:W-:Y:S02]  /*24f60*/  SHF.R.S32.HI R62, RZ, 0x1f, R66 ;  /* 0x0000001fff3e7819 */ /* 0x000fe40000011442 */
[----:B------:R-:W-:Y:S01]  /*24f70*/  IADD3.X R9, RZ, R53, RZ, P2, !PT ;  /* 0x00000035ff097210 */ /* 0x000fe200017fe4ff */
[----:B------:R-:W-:Y:S01]  /*24f80*/  IMAD R11, R64, 0x80, R6 ;  /* 0x00000080400b7824 */ /* 0x000fe200078e0206 */
[----:B------:R-:W-:Y:S01]  /*24f90*/  LOP3.LUT R32, R33, 0x380, RZ, 0xc0, !PT ;  /* 0x0000038021207812 */ /* 0x000fe200078ec0ff */
[----:B------:R-:W-:Y:S01]  /*24fa0*/  IMAD R4, R62, UR4, RZ ;  /* 0x000000043e047c24 */ /* 0x000fe2000f8e02ff */
[----:B------:R-:W-:-:S02]  /*24fb0*/  LOP3.LUT R24, R25, 0x380, RZ, 0xc0, !PT ;  /* 0x0000038019187812 */ /* 0x000fc400078ec0ff */
[----:B------:R-:W-:Y:S01]  /*24fc0*/  LOP3.LUT R28, R29, 0x380, RZ, 0xc0, !PT ;  /* 0x000003801d1c7812 */ /* 0x000fe200078ec0ff */
[----:B------:R-:W-:Y:S01]  /*24fd0*/  IMAD R7, R66, UR5, R4 ;  /* 0x0000000542077c24 */ /* 0x000fe2000f8e0204 */
[----:B------:R-:W-:Y:S01]  /*24fe0*/  SHF.R.U64 R12, R12, 0x3, RZ ;  /* 0x000000030c0c7819 */ /* 0x000fe200000012ff */
[----:B------:R-:W-:Y:S01]  /*24ff0*/  IMAD.WIDE.U32 R4, R66, UR4, R2 ;  /* 0x0000000442047c25 */ /* 0x000fe2000f8e0002 */
[----:B------:R-:W-:Y:S01]  /*25000*/  ULDC.64 UR4, c[0x0][0xb78] ;  /* 0x0002de0000047ab9 */ /* 0x000fe20000000a00 */
[----:B------:R-:W-:Y:S02]  /*25010*/  IADD3 R41, P2, R52, 0x7000, RZ ;  /* 0x0000700034297810 */ /* 0x000fe40007f5e0ff */
[----:B------:R-:W-:Y:S01]  /*25020*/  IMAD.IADD R5, R5, 0x1, R7 ;  /* 0x0000000105057824 */ /* 0x000fe200078e0207 */
[----:B------:R-:W-:Y:S01]  /*25030*/  SHF.R.U64 R32, R32, 0x3, RZ ;  /* 0x0000000320207819 */ /* 0x000fe200000012ff */
[----:B------:R-:W-:Y:S01]  /*25040*/  IMAD R2, R63, UR4, RZ ;  /* 0x000000043f027c24 */ /* 0x000fe2000f8e02ff */
[----:B------:R-:W-:Y:S01]  /*25050*/  SHF.R.U64 R24, R24, 0x3, RZ ;  /* 0x0000000318187819 */ /* 0x000fe200000012ff */
[----:B------:R-:W-:Y:S01]  /*25060*/  IMAD.WIDE.U32 R4, R65, UR4, R4 ;  /* 0x0000000441047c25 */ /* 0x000fe2000f8e0004 */
[----:B------:R-:W-:-:S02]  /*25070*/  SHF.R.S32.HI R7, RZ, 0x1f, R11 ;  /* 0x0000001fff077819 */ /* 0x000fc4000001140b */
[----:B------:R-:W-:Y:S01]  /*25080*/  SHF.R.U64 R28, R28, 0x3, RZ ;  /* 0x000000031c1c7819 */ /* 0x000fe200000012ff */
[----:B------:R-:W-:Y:S01]  /*25090*/  IMAD R6, R65, UR5, R2 ;  /* 0x0000000541067c24 */ /* 0x000fe2000f8e0202 */
[----:B------:R-:W-:Y:S01]  /*250a0*/  IADD3 R2, P1, R11, R4, RZ ;  /* 0x000000040b027210 */ /* 0x000fe20007f3e0ff */
[----:B------:R-:W-:Y:S01]  /*250b0*/  ULDC.64 UR4, c[0x0][0xb40] ;  /* 0x0002d00000047ab9 */ /* 0x000fe20000000a00 */
[----:B------:R-:W-:Y:S02]  /*250c0*/  LOP3.LUT R12, R12, R13, RZ, 0x3c, !PT ;  /* 0x0000000d0c0c7212 */ /* 0x000fe400078e3cff */
[----:B------:R-:W-:Y:S02]  /*250d0*/  IADD3.X R7, R7, R5, R6, P1, !PT ;  /* 0x0000000507077210 */ /* 0x000fe40000ffe406 */
[----:B------:R-:W-:-:S04]  /*250e0*/  LEA R20, P1, R2, UR4, 0x2 ;  /* 0x0000000402147c11 */ /* 0x000fc8000f8210ff */
[----:B------:R-:W-:Y:S02]  /*250f0*/  LEA.HI.X R21, R2, UR5, R7, 0x2, P1 ;  /* 0x0000000502157c11 */ /* 0x000fe400088f1407 */
[----:B------:R-:W-:Y:S02]  /*25100*/  LOP3.LUT R40, R41, 0x380, RZ, 0xc0, !PT ;  /* 0x0000038029287812 */ /* 0x000fe400078ec0ff */
[----:B------:R-:W-:Y:S01]  /*25110*/  LOP3.LUT R32, R32, R33, RZ, 0x3c, !PT ;  /* 0x0000002120207212 */ /* 0x000fe200078e3cff */
[----:B------:R-:W-:Y:S01]  /*25120*/  VIADD R5, R11, 0x8 ;  /* 0x000000080b057836 */ /* 0x000fe20000000000 */
[----:B------:R-:W-:Y:S01]  /*25130*/  IADD3 R37, P1, R52, 0x6000, RZ ;  /* 0x0000600034257810 */ /* 0x000fe20007f3e0ff */
[----:B------:R-:W-:Y:S01]  /*25140*/  IMAD.X R13, RZ, RZ, R53, P3 ;  /* 0x000000ffff0d7224 */ /* 0x000fe200018e0635 */
[----:B------:R-:W-:Y:S01]  /*25150*/  LOP3.LUT R24, R24, R25, RZ, 0x3c, !PT ;  /* 0x0000001918187212 */ /* 0x000fe200078e3cff */
[----:B------:R-:W-:Y:S01]  /*25160*/  ULDC.64 UR4, c[0x0][0xaa0] ;  /* 0x0002a80000047ab9 */ /* 0x000fe20000000a00 */
[----:B------:R-:W-:-:S02]  /*25170*/  LOP3.LUT R36, R37, 0x380, RZ, 0xc0, !PT ;  /* 0x0000038025247812 */ /* 0x000fc400078ec0ff */
[----:B------:R-:W-:Y:S01]  /*25180*/  SHF.R.U64 R40, R40, 0x3, RZ ;  /* 0x0000000328287819 */ /* 0x000fe200000012ff */
[--C-:B------:R-:W-:Y:S01]  /*25190*/  IMAD.X R33, RZ, RZ, R53.reuse, P0 ;  /* 0x000000ffff217224 */ /* 0x100fe200000e0635 */
[----:B------:R-:W-:Y:S01]  /*251a0*/  SHF.R.U64 R36, R36, 0x3, RZ ;  /* 0x0000000324247819 */ /* 0x000fe200000012ff */
[--C-:B------:R-:W-:Y:S01]  /*251b0*/  IMAD.X R25, RZ, RZ, R53.reuse, P4 ;  /* 0x000000ffff197224 */ /* 0x100fe200020e0635 */
[----:B------:R-:W-:Y:S01]  /*251c0*/  LOP3.LUT R28, R28, R29, RZ, 0x3c, !PT ;  /* 0x0000001d1c1c7212 */ /* 0x000fe200078e3cff */
[--C-:B------:R-:W-:Y:S01]  /*251d0*/  IMAD.X R29, RZ, RZ, R53.reuse, P5 ;  /* 0x000000ffff1d7224 */ /* 0x100fe200028e0635 */
[----:B------:R-:W-:Y:S01]  /*251e0*/  LOP3.LUT R40, R40, R41, RZ, 0x3c, !PT ;  /* 0x0000002928287212 */ /* 0x000fe200078e3cff */
[----:B------:R-:W-:Y:S01]  /*251f0*/  IMAD.X R41, RZ, RZ, R53, P2 ;  /* 0x000000ffff297224 */ /* 0x000fe200010e0635 */
[C---:B------:R-:W-:Y:S02]  /*25200*/  IADD3 R45, P3, R52.reuse, 0x8000, RZ ;  /* 0x00008000342d7810 */ /* 0x040fe40007f7e0ff */
[----:B------:R-:W-:-:S02]  /*25210*/  IADD3 R49, P4, R52, 0x9000, RZ ;  /* 0x0000900034317810 */ /* 0x000fc40007f9e0ff */
[----:B------:R-:W-:Y:S01]  /*25220*/  LOP3.LUT R36, R36, R37, RZ, 0x3c, !PT ;  /* 0x0000002524247212 */ /* 0x000fe200078e3cff */
[----:B------:R-:W-:Y:S01]  /*25230*/  IMAD.X R37, RZ, RZ, R53, P1 ;  /* 0x000000ffff257224 */ /* 0x000fe200008e0635 */
[C---:B------:R-:W-:Y:S02]  /*25240*/  IADD3 R55, P5, R52.reuse, 0xa000, RZ ;  /* 0x0000a00034377810 */ /* 0x040fe40007fbe0ff */
[C---:B------:R-:W-:Y:S02]  /*25250*/  LOP3.LUT R2, R52.reuse, 0x380, RZ, 0xc0, !PT ;  /* 0x0000038034027812 */ /* 0x040fe400078ec0ff */
[----:B------:R-:W-:Y:S02]  /*25260*/  IADD3 R7, P2, R52, 0xb000, RZ ;  /* 0x0000b00034077810 */ /* 0x000fe40007f5e0ff */
[----:B------:R-:W-:Y:S02]  /*25270*/  LOP3.LUT R44, R45, 0x380, RZ, 0xc0, !PT ;  /* 0x000003802d2c7812 */ /* 0x000fe400078ec0ff */
[----:B------:R-:W-:-:S02]  /*25280*/  LOP3.LUT R48, R49, 0x380, RZ, 0xc0, !PT ;  /* 0x0000038031307812 */ /* 0x000fc400078ec0ff */
[----:B------:R-:W-:Y:S02]  /*25290*/  LOP3.LUT R54, R55, 0x380, RZ, 0xc0, !PT ;  /* 0x0000038037367812 */ /* 0x000fe400078ec0ff */
[----:B------:R-:W-:Y:S02]  /*252a0*/  SHF.R.U64 R44, R44, 0x3, RZ ;  /* 0x000000032c2c7819 */ /* 0x000fe400000012ff */
[----:B------:R-:W-:Y:S02]  /*252b0*/  SHF.R.U64 R48, R48, 0x3, RZ ;  /* 0x0000000330307819 */ /* 0x000fe400000012ff */
[----:B------:R-:W-:Y:S01]  /*252c0*/  SHF.R.U64 R54, R54, 0x3, RZ ;  /* 0x0000000336367819 */ /* 0x000fe200000012ff */
[--C-:B------:R-:W-:Y:S01]  /*252d0*/  IMAD.X R57, RZ, RZ, R53.reuse, P2 ;  /* 0x000000ffff397224 */ /* 0x100fe200010e0635 */
[----:B------:R-:W-:Y:S02]  /*252e0*/  LOP3.LUT R44, R44, R45, RZ, 0x3c, !PT ;  /* 0x0000002d2c2c7212 */ /* 0x000fe400078e3cff */
[----:B------:R-:W-:Y:S01]  /*252f0*/  LOP3.LUT R48, R48, R49, RZ, 0x3c, !PT ;  /* 0x0000003130307212 */ /* 0x000fe200078e3cff */
[--C-:B------:R-:W-:Y:S01]  /*25300*/  IMAD.X R49, RZ, RZ, R53.reuse, P4 ;  /* 0x000000ffff317224 */ /* 0x100fe200020e0635 */
[----:B------:R-:W-:Y:S01]  /*25310*/  LOP3.LUT R54, R54, R55, RZ, 0x3c, !PT ;  /* 0x0000003736367212 */ /* 0x000fe200078e3cff */
[----:B------:R-:W-:Y:S01]  /*25320*/  IMAD.X R55, RZ, RZ, R53, P5 ;  /* 0x000000ffff377224 */ /* 0x000fe200028e0635 */
[----:B------:R-:W-:Y:S01]  /*25330*/  IADD3.X R45, RZ, R53, RZ, P3, !PT ;  /* 0x00000035ff2d7210 */ /* 0x000fe20001ffe4ff */
[----:B------:R-:W-:-:S02]  /*25340*/  IMAD R61, R3, UR4, RZ ;  /* 0x00000004033d7c24 */ /* 0x000fc4000f8e02ff */
[----:B------:R-:W-:Y:S02]  /*25350*/  IMAD R67, R64, -0x80, R60 ;  /* 0xffffff8040437824 */ /* 0x000fe400078e023c */
[----:B------:R-:W-:-:S03]  /*25360*/  IMAD R61, R0, UR5, R61 ;  /* 0x00000005003d7c24 */ /* 0x000fc6000f8e023d */
[----:B------:R-:W-:Y:S02]  /*25370*/  ISETP.GE.AND P3, PT, R236, R67, PT ;  /* 0x00000043ec00720c */ /* 0x000fe40003f66270 */
[----:B--2---:R-:W-:-:S04]  /*25380*/  LOP3.LUT P0, RZ, R10, 0x3, RZ, 0xc0, !PT ;  /* 0x000000030aff7812 */ /* 0x004fc8000780c0ff */
[-C--:B------:R-:W-:Y:S02]  /*25390*/  ISETP.GE.OR P1, PT, R11, R60.reuse, P0 ;  /* 0x0000003c0b00720c */ /* 0x080fe40000726670 */
[----:B------:R-:W-:Y:S02]  /*253a0*/  ISETP.GE.OR P0, PT, R5, R60, P0 ;  /* 0x0000003c0500720c */ /* 0x000fe40000706670 */
[----:B------:R-:W-:Y:S02]  /*253b0*/  SHF.R.U64 R5, R2, 0x3, RZ ;  /* 0x0000000302057819 */ /* 0x000fe400000012ff */
[----:B------:R-:W-:-:S04]  /*253c0*/  LOP3.LUT R2, R7, 0x380, RZ, 0xc0, !PT ;  /* 0x0000038007027812 */ /* 0x000fc800078ec0ff */
[----:B------:R-:W-:Y:S02]  /*253d0*/  SHF.R.U64 R2, R2, 0x3, RZ ;  /* 0x0000000302027819 */ /* 0x000fe400000012ff */
[----:B------:R-:W-:Y:S01]  /*253e0*/  LOP3.LUT R4, R5, R52, RZ, 0x3c, !PT ;  /* 0x0000003405047212 */ /* 0x000fe200078e3cff */
[----:B------:R-:W-:Y:S01]  /*253f0*/  IMAD.MOV.U32 R5, RZ, RZ, R53 ;  /* 0x000000ffff057224 */ /* 0x000fe200078e0035 */
[----:B------:R-:W-:Y:S01]  /*25400*/  LOP3.LUT R56, R2, R7, RZ, 0x3c, !PT ;  /* 0x0000000702387212 */ /* 0x000fe200078e3cff */
[----:B------:R-:W-:Y:S04]  /*25410*/  @!P1 STG.E desc[UR54][R20.64], R120 ;  /* 0x0000007814009986 */ /* 0x000fe8000c101936 */
[----:B------:R0:W-:Y:S04]  /*25420*/  @!P0 STG.E desc[UR54][R20.64+0x20], R121 ;  /* 0x0000207914008986 */ /* 0x0001e8000c101936 */
[----:B------:R-:W5:Y:S04]  /*25430*/  LD.E.128 R4, desc[UR54][R4.64] ;  /* 0x0000003604047980 */ /* 0x000f68000c101d00 */
        /* <DEDUP_REMOVED lines=19> */
[----:B------:R-:W-:Y:S01]  /*25570*/  IMAD.WIDE.U32 R2, R0, UR4, R20 ;  /* 0x0000000400027c25 */ /* 0x000fe2000f8e0014 */
[----:B------:R-:W-:-:S03]  /*25580*/  ULDC.64 UR4, c[0x0][0xae0] ;  /* 0x0002b80000047ab9 */ /* 0x000fc60000000a00 */
[----:B------:R-:W-:Y:S02]  /*25590*/  VIADD R0, R236, 0x20 ;  /* 0x00000020ec007836 */ /* 0x000fe40000000000 */
[----:B------:R-:W-:Y:S02]  /*255a0*/  IMAD.IADD R3, R3, 0x1, R61 ;  /* 0x0000000103037824 */ /* 0x000fe400078e023d */
[----:B------:R-:W-:Y:S01]  /*255b0*/  IMAD R61, R62, UR4, RZ ;  /* 0x000000043e3d7c24 */ /* 0x000fe2000f8e02ff */
[----:B------:R-:W-:Y:S01]  /*255c0*/  IADD3 R20, R236, 0x40, RZ ;  /* 0x00000040ec147810 */ /* 0x000fe20007ffe0ff */
[----:B------:R-:W-:Y:S01]  /*255d0*/  IMAD.WIDE.U32 R2, R66, UR4, R2 ;  /* 0x0000000442027c25 */ /* 0x000fe2000f8e0002 */
[----:B------:R-:W-:-:S03]  /*255e0*/  ISETP.GE.AND P0, PT, R0, R67, PT ;  /* 0x000000430000720c */ /* 0x000fc60003f06270 */
[----:B------:R-:W-:Y:S01]  /*255f0*/  IMAD R61, R66, UR5, R61 ;  /* 0x00000005423d7c24 */ /* 0x000fe2000f8e023d */
[----:B------:R-:W-:Y:S01]  /*25600*/  ULDC.64 UR4, c[0x0][0xae8] ;  /* 0x0002ba0000047ab9 */ /* 0x000fe20000000a00 */
[----:B------:R-:W-:Y:S01]  /*25610*/  VIADD R0, R16, 0x33420 ;  /* 0x0003342010007836 */ /* 0x000fe20000000000 */
[-C--:B------:R-:W-:Y:S01]  /*25620*/  ISETP.GE.AND P1, PT, R20, R67.reuse, PT ;  /* 0x000000431400720c */ /* 0x080fe20003f26270 */
        /* <DEDUP_REMOVED lines=19> */
[C---:B------:R-:W-:Y:S01]  /*25760*/  ISETP.GE.AND P4, PT, R233.reuse, UR4, PT ;  /* 0x00000004e9007c0c */ /* 0x040fe2000bf86270 */
[C---:B------:R-:W-:Y:S01]  /*25770*/  VIADD R0, R233.reuse, 0x40 ;  /* 0x00000040e9007836 */ /* 0x040fe20000000000 */
[----:B------:R-:W-:Y:S01]  /*25780*/  LEA R62, P5, R2, UR6, 0x1 ;  /* 0x00000006023e7c11 */ /* 0x000fe2000f8a08ff */
[----:B------:R-:W-:Y:S01]  /*25790*/  VIADD R64, R233, 0x80 ;  /* 0x00000080e9407836 */ /* 0x000fe20000000000 */
[----:B------:R-:W-:Y:S02]  /*257a0*/  IADD3 R3, R3, R63, RZ ;  /* 0x0000003f03037210 */ /* 0x000fe40007ffe0ff */
[----:B------:R-:W-:Y:S02]  /*257b0*/  ISETP.GE.AND P3, PT, R0, UR4, PT ;  /* 0x0000000400007c0c */ /* 0x000fe4000bf66270 */
[----:B------:R-:W-:Y:S02]  /*257c0*/  LEA.HI.X R63, R2, UR7, R3, 0x1, P5 ;  /* 0x00000007023f7c11 */ /* 0x000fe4000a8f0c03 */
[----:B------:R-:W-:-:S03]  /*257d0*/  ISETP.GE.AND P5, PT, R64, UR4, PT ;  /* 0x0000000440007c0c */ /* 0x000fc6000bfa6270 */
[----:B-----5:R0:W-:Y:S06]  /*257e0*/  @!P4 STG.E.128 desc[UR54][R62.64], R4 ;  /* 0x000000043e00c986 */ /* 0x0201ec000c101d36 */
[----:B------:R0:W-:Y:S04]  /*257f0*/  @!P3 STG.E.128 desc[UR54][R62.64+0x80], R28 ;  /* 0x0000801c3e00b986 */ /* 0x0001e8000c101d36 */
[----:B------:R0:W-:Y:S02]  /*25800*/  @!P5 STG.E.128 desc[UR54][R62.64+0x100], R44 ;  /* 0x0001002c3e00d986 */ /* 0x0001e4000c101d36 */
.L_x_5167:
[----:B------:R-:W-:Y:S05]  /*25810*/  BSYNC B1 ;  /* 0x0000000000017941 */ /* 0x000fea0003800000 */
.L_x_5166:
[----:B------:R-:W-:Y:S04]  /*25820*/  BSSY B1, `(.L_x_5168) ;  /* 0x0000017000017945 */ /* 0x000fe80003800000 */
[----:B------:R-:W-:Y:S05]  /*25830*/  @P0 BRA `(.L_x_5169) ;  /* 0x0000000000540947 */ /* 0x000fea0003800000 */
[----:B0----5:R-:W-:Y:S01]  /*25840*/  IADD3 R5, P0, R20, 0x20, RZ ;  /* 0x0000002014057810 */ /* 0x021fe20007f1e0ff */
[C---:B------:R-:W-:Y:S01]  /*25850*/  VIADD R2, R233.reuse, 0x40 ;  /* 0x00000040e9027836 */ /* 0x040fe20000000000 */
[----:B------:R-:W-:Y:S01]  /*25860*/  ULDC UR4, c[0x0][0xa8c] ;  /* 0x0002a30000047ab9 */ /* 0x000fe20000000800 */
[----:B------:R-:W-:Y:S01]  /*25870*/  ULDC.64 UR6, c[0x0][0xad8] ;  /* 0x0002b60000067ab9 */ /* 0x000fe20000000a00 */
[----:B------:R-:W-:Y:S01]  /*25880*/  IMAD.MOV.U32 R3, RZ, RZ, R65 ;  /* 0x000000ffff037224 */ /* 0x000fe200078e0041 */
[C---:B------:R-:W-:Y:S01]  /*25890*/  ISETP.GE.AND P3, PT, R233.reuse, UR4, PT ;  /* 0x00000004e9007c0c */ /* 0x040fe2000bf66270 */
        /* <DEDUP_REMOVED lines=15> */
.L_x_5169:
[----:B------:R-:W-:Y:S05]  /*25990*/  BSYNC B1 ;  /* 0x0000000000017941 */ /* 0x000fea0003800000 */
.L_x_5168:
[----:B------:R-:W-:Y:S04]  /*259a0*/  BSSY B1, `(.L_x_5170) ;  /* 0x0000017000017945 */ /* 0x000fe80003800000 */
[----:B------:R-:W-:Y:S05]  /*259b0*/  @P1 BRA `(.L_x_5171) ;  /* 0x0000000000541947 */ /* 0x000fea0003800000 */
[----:B01---5:R-:W-:Y:S01]  /*259c0*/  IADD3 R5, P0, R20, 0x40, RZ ;  /* 0x0000004014057810 */ /* 0x023fe20007f1e0ff */
[C---:B------:R-:W-:Y:S01]  /*259d0*/  VIADD R2, R233.reuse, 0x40 ;  /* 0x00000040e9027836 */ /* 0x040fe20000000000 */
[----:B------:R-:W-:Y:S01]  /*259e0*/  ULDC UR4, c[0x0][0xa8c] ;  /* 0x0002a30000047ab9 */ /* 0x000fe20000000800 */
[----:B------:R-:W-:Y:S01]  /*259f0*/  ULDC.64 UR6, c[0x0][0xad8] ;  /* 0x0002b60000067ab9 */ /* 0x000fe20000000a00 */
[----:B------:R-:W-:Y:S01]  /*25a00*/  IADD3.X R0, RZ, R21, RZ, P0, !PT ;  /* 0x00000015ff007210 */ /* 0x000fe200007fe4ff */
[----:B------:R-:W-:Y:S01]  /*25a10*/  IMAD.MOV.U32 R3, RZ, RZ, R65 ;  /* 0x000000ffff037224 */ /* 0x000fe200078e0041 */
        /* <DEDUP_REMOVED lines=15> */
.L_x_5171:
[----:B------:R-:W-:Y:S05]  /*25b10*/  BSYNC B1 ;  /* 0x0000000000017941 */ /* 0x000fea0003800000 */
.L_x_5170:
        /* <DEDUP_REMOVED lines=24> */
.L_x_5163:
        /* <DEDUP_REMOVED lines=18> */
[----:B---3--:R-:W-:-:S05]  /*25dc0*/  VIADD R6, R13, 0xffffff80 ;  /* 0xffffff800d067836 */ /* 0x008fca0000000000 */
[----:B------:R-:W-:Y:S01]  /*25dd0*/  ISETP.GT.AND P2, PT, R6, 0x7f, PT ;  /* 0x0000007f0600780c */ /* 0x000fe20003f44270 */
[----:B--2---:R-:W-:-:S12]  /*25de0*/  @P1 BRA `(.L_x_5173) ;  /* 0x0000000000101947 */ /* 0x004fd80003800000 */
[----:B------:R-:W-:Y:S05]  /*25df0*/  @!P0 BRA `(.L_x_5173) ;  /* 0x00000000000c8947 */ /* 0x000fea0003800000 */
[----:B------:R-:W2:Y:S04]  /*25e00*/  LDG.E R5, desc[UR54][R2.64] ;  /* 0x0000003602057981 */ /* 0x000ea8000c1e1900 */
[----:B-----5:R-:W2:Y:S02]  /*25e10*/  LDG.E R0, desc[UR54][R2.64+0x4] ;  /* 0x0000043602007981 */ /* 0x020ea4000c1e1900 */
[----:B--2---:R-:W-:-:S07]  /*25e20*/  IMAD.IADD R0, R0, 0x1, -R5 ;  /* 0x0000000100007824 */ /* 0x004fce00078e0a05 */
.L_x_5173:
[----:B------:R-:W2:Y:S04]  /*25e30*/  LDL.LU R3, [R1+0xc] ;  /* 0x00000c0001037983 */ /* 0x000ea80000300800 */
[----:B------:R-:W3:Y:S04]  /*25e40*/  LDL.LU R2, [R1+0x1c] ;  /* 0x00001c0001027983 */ /* 0x000ee80000300800 */
[----:B------:R-:W4:Y:S04]  /*25e50*/  LDL R14, [R1+0x10] ;  /* 0x00001000010e7983 */ /* 0x000f280000100800 */
[----:B------:R0:W5:Y:S01]  /*25e60*/  LDL R12, [R1+0x2c] ;  /* 0x00002c00010c7983 */ /* 0x0001620000100800 */
[----:B------:R-:W-:Y:S01]  /*25e70*/  BSSY B1, `(.L_x_5174) ;  /* 0x000001c000017945 */ /* 0x000fe20003800000 */
[----:B------:R-:W-:-:S02]  /*25e80*/  SHF.R.S32.HI R10, RZ, 0x1f, R233 ;  /* 0x0000001fff0a7819 */ /* 0x000fc400000114e9 */
[----:B-----5:R-:W-:Y:S02]  /*25e90*/  SHF.R.S32.HI R6, RZ, 0x1f, R7 ;  /* 0x0000001fff067819 */ /* 0x020fe40000011407 */
[----:B--2---:R-:W-:Y:S02]  /*25ea0*/  SEL R11, R3, RZ, !P0 ;  /* 0x000000ff030b7207 */ /* 0x004fe40004000000 */
[----:B---3--:R-:W-:Y:S02]  /*25eb0*/  SEL R9, R2, RZ, !P0 ;  /* 0x000000ff02097207 */ /* 0x008fe40004000000 */
[----:B----4-:R-:W-:Y:S01]  /*25ec0*/  SHF.R.S32.HI R8, RZ, 0x1f, R14 ;  /* 0x0000001fff087819 */ /* 0x010fe2000001140e */
[----:B0-----:R-:W-:Y:S06]  /*25ed0*/  @P2 BRA `(.L_x_5175) ;  /* 0x0000000000542947 */ /* 0x001fec0003800000 */
[----:B------:R-:W-:-:S05]  /*25ee0*/  LEA R2, R12, R13, 0x7 ;  /* 0x0000000d0c027211 */ /* 0x000fca00078e38ff */
        /* <DEDUP_REMOVED lines=20> */
.L_x_5175:
[----:B------:R-:W-:Y:S05]  /*26030*/  BSYNC B1 ;  /* 0x0000000000017941 */ /* 0x000fea0003800000 */
.L_x_5174:
[----:B------:R-:W-:Y:S01]  /*26040*/  ULDC.64 UR4, c[0x0][0xaa0] ;  /* 0x0002a80000047ab9 */ /* 0x000fe20000000a00 */
[----:B------:R-:W-:Y:S01]  /*26050*/  IMAD.MOV.U32 R2, RZ, RZ, R233 ;  /* 0x000000ffff027224 */ /* 0x000fe200078e00e9 */
[----:B------:R-:W-:Y:S01]  /*26060*/  BSSY B1, `(.L_x_5176) ;  /* 0x000002e000017945 */ /* 0x000fe20003800000 */
[----:B0-----:R-:W-:Y:S02]  /*26070*/  IMAD.MOV.U32 R3, RZ, RZ, R10 ;  /* 0x000000ffff037224 */ /* 0x001fe400078e000a */
[----:B------:R-:W-:Y:S01]  /*26080*/  IMAD R4, R6, UR4, RZ ;  /* 0x0000000406047c24 */ /* 0x000fe2000f8e02ff */
[----:B------:R-:W-:Y:S01]  /*26090*/  IADD3 R6, R236, 0x20, RZ ;  /* 0x00000020ec067810 */ /* 0x000fe20007ffe0ff */
[----:B------:R-:W-:-:S04]  /*260a0*/  IMAD.WIDE.U32 R2, R7, UR4, R2 ;  /* 0x0000000407027c25 */ /* 0x000fc8000f8e0002 */
[----:B------:R-:W-:Y:S01]  /*260b0*/  IMAD R7, R7, UR5, R4 ;  /* 0x0000000507077c24 */ /* 0x000fe2000f8e0204 */
[----:B------:R-:W-:Y:S01]  /*260c0*/  ULDC.64 UR4, c[0x0][0xae0] ;  /* 0x0002b80000047ab9 */ /* 0x000fe20000000a00 */
[----:B------:R-:W-:Y:S02]  /*260d0*/  IMAD R13, R12, -0x80, R0 ;  /* 0xffffff800c0d7824 */ /* 0x000fe400078e0200 */
[----:B------:R-:W-:Y:S01]  /*260e0*/  IMAD.IADD R3, R3, 0x1, R7 ;  /* 0x0000000103037824 */ /* 0x000fe200078e0207 */
[----:B------:R-:W-:Y:S01]  /*260f0*/  SHF.R.S32.HI R7, RZ, 0x1f, R236 ;  /* 0x0000001fff077819 */ /* 0x000fe200000114ec */
[----:B------:R-:W-:Y:S01]  /*26100*/  IMAD R4, R8, UR4, RZ ;  /* 0x0000000408047c24 */ /* 0x000fe2000f8e02ff */
[CC--:B------:R-:W-:Y:S01]  /*26110*/  ISETP.GE.AND P1, PT, R236.reuse, R13.reuse, PT ;  /* 0x0000000dec00720c */ /* 0x0c0fe20003f26270 */
[----:B------:R-:W-:Y:S01]  /*26120*/  VIADD R0, R236, 0x40 ;  /* 0x00000040ec007836 */ /* 0x000fe20000000000 */
[----:B------:R-:W-:Y:S01]  /*26130*/  ISETP.GE.AND P2, PT, R6, R13, PT ;  /* 0x0000000d0600720c */ /* 0x000fe20003f46270 */
[----:B------:R-:W-:-:S02]  /*26140*/  IMAD R5, R14, UR5, R4 ;  /* 0x000000050e057c24 */ /* 0x000fc4000f8e0204 */
[----:B------:R-:W-:Y:S01]  /*26150*/  IMAD.WIDE.U32 R2, R14, UR4, R2 ;  /* 0x000000040e027c25 */ /* 0x000fe2000f8e0002 */
[----:B------:R-:W-:Y:S01]  /*26160*/  ULDC.64 UR4, c[0x0][0xae8] ;  /* 0x0002ba0000047ab9 */ /* 0x000fe20000000a00 */
[----:B------:R-:W-:Y:S02]  /*26170*/  ISETP.GE.AND P0, PT, R0, R13, PT ;  /* 0x0000000d0000720c */ /* 0x000fe40003f06270 */
[----:B------:R-:W-:Y:S02]  /*26180*/  IMAD.IADD R3, R3, 0x1, R5 ;  /* 0x0000000103037824 */ /* 0x000fe400078e0205 */
[----:B------:R-:W-:Y:S02]  /*26190*/  IMAD R0, R9, UR4, RZ ;  /* 0x0000000409007c24 */ /* 0x000fe4000f8e02ff */
[----:B------:R-:W-:-:S04]  /*261a0*/  IMAD.WIDE.U32 R4, R11, UR4, R2 ;  /* 0x000000040b047c25 */ /* 0x000fc8000f8e0002 */
[----:B------:R-:W-:Y:S02]  /*261b0*/  IMAD R9, R11, UR5, R0 ;  /* 0x000000050b097c24 */ /* 0x000fe4000f8e0200 */
[----:B------:R-:W-:Y:S02]  /*261c0*/  IMAD.MOV.U32 R6, RZ, RZ, R236 ;  /* 0x000000ffff067224 */ /* 0x000fe400078e00ec */
[----:B------:R-:W-:Y:S02]  /*261d0*/  VIADD R0, R236, 0x60 ;  /* 0x00000060ec007836 */ /* 0x000fe40000000000 */
[----:B------:R-:W-:-:S04]  /*261e0*/  IMAD.WIDE R6, R12, 0x80, R6 ;  /* 0x000000800c067825 */ /* 0x000fc800078e0206 */
[----:B------:R-:W-:Y:S01]  /*261f0*/  IMAD.IADD R11, R5, 0x1, R9 ;  /* 0x00000001050b7824 */ /* 0x000fe200078e0209 */
        /* <DEDUP_REMOVED lines=9> */
[----:B------:R-:W-:Y:S01]  /*26290*/  MOV R2, R4 ;  /* 0x0000000400027202 */ /* 0x000fe20000000f00 */
[----:B------:R-:W-:Y:S01]  /*262a0*/  IMAD R9, R6, UR7, R9 ;  /* 0x0000000706097c24 */ /* 0x000fe2000f8e0209 */
[----:B------:R-:W-:-:S03]  /*262b0*/  ISETP.GE.AND P5, PT, R8, UR4, PT ;  /* 0x0000000408007c0c */ /* 0x000fc6000bfa6270 */
        /* <DEDUP_REMOVED lines=8> */
.L_x_5177:
[----:B------:R-:W-:Y:S05]  /*26340*/  BSYNC B1 ;  /* 0x0000000000017941 */ /* 0x000fea0003800000 */
.L_x_5176:
[----:B------:R-:W-:Y:S01]  /*26350*/  BSSY B1, `(.L_x_5178) ;  /* 0x0000018000017945 */ /* 0x000fe20003800000 */
[----:B------:R-:W-:-:S03]  /*26360*/  ISETP.GE.AND P1, PT, R0, R13, PT ;  /* 0x0000000d0000720c */ /* 0x000fc60003f26270 */
[----:B------:R-:W-:Y:S10]  /*26370*/  @P2 BRA `(.L_x_5179) ;  /* 0x0000000000542947 */ /* 0x000ff40003800000 */
[----:B0-----:R-:W-:Y:S01]  /*26380*/  IADD3 R9, P2, R6, 0x20, RZ ;  /* 0x0000002006097810 */ /* 0x001fe20007f5e0ff */
        /* <DEDUP_REMOVED lines=14> */
[----:B------:R-:W-:Y:S02]  /*26470*/  LEA R8, P2, R2, UR6, 0x1 ;  /* 0x0000000602087c11 */ /* 0x000fe4000f8408ff */
[----:B------:R-:W-:-:S04]  /*26480*/  IADD3 R3, R3, R9, RZ ;  /* 0x0000000903037210 */ /* 0x000fc80007ffe0ff */
[----:B------:R-:W-:-:S05]  /*26490*/  LEA.HI.X R9, R2, UR7, R3, 0x1, P2 ;  /* 0x0000000702097c11 */ /* 0x000fca00090f0c03 */
[----:B------:R2:W-:Y:S04]  /*264a0*/  @!P3 STG.E.128 desc[UR54][R8.64], RZ ;  /* 0x000000ff0800b986 */ /* 0x0005e8000c101d36 */
[----:B------:R2:W-:Y:S04]  /*264b0*/  @!P4 STG.E.128 desc[UR54][R8.64+0x80], RZ ;  /* 0x000080ff0800c986 */ /* 0x0005e8000c101d36 */
[----:B------:R2:W-:Y:S02]  /*264c0*/  @!P5 STG.E.128 desc[UR54][R8.64+0x100], RZ ;  /* 0x000100ff0800d986 */ /* 0x0005e4000c101d36 */
.L_x_5179:
[----:B------:R-:W-:Y:S05]  /*264d0*/  BSYNC B1 ;  /* 0x0000000000017941 */ /* 0x000fea0003800000 */
.L_x_5178:
[----:B------:R-:W-:Y:S04]  /*264e0*/  BSSY B1, `(.L_x_5180) ;  /* 0x0000017000017945 */ /* 0x000fe80003800000 */
[----:B------:R-:W-:Y:S05]  /*264f0*/  @P0 BRA `(.L_x_5181) ;  /* 0x0000000000540947 */ /* 0x000fea0003800000 */
[----:B0-2---:R-:W-:Y:S01]  /*26500*/  IADD3 R9, P0, R6, 0x40, RZ ;  /* 0x0000004006097810 */ /* 0x005fe20007f1e0ff */
        /* <DEDUP_REMOVED lines=20> */
.L_x_5181:
[----:B------:R-:W-:Y:S05]  /*26650*/  BSYNC B1 ;  /* 0x0000000000017941 */ /* 0x000fea0003800000 */
.L_x_5180:
[----:B------:R-:W-:Y:S05]  /*26660*/  @P1 BRA `(.L_x_5172) ;  /* 0x0000000000541947 */ /* 0x000fea0003800000 */
[----:B------:R-:W-:Y:S01]  /*26670*/  IADD3 R5, P0, R6, 0x60, RZ ;  /* 0x0000006006057810 */ /* 0x000fe20007f1e0ff */
[C---:B------:R-:W-:Y:S01]  /*26680*/  VIADD R0, R233.reuse, 0x40 ;  /* 0x00000040e9007836 */ /* 0x040fe20000000000 */
[----:B------:R-:W-:Y:S01]  /*26690*/  ULDC UR4, c[0x0][0xa8c] ;  /* 0x0002a30000047ab9 */ /* 0x000fe20000000800 */
[----:B------:R-:W-:Y:S01]  /*266a0*/  MOV R2, R4 ;  /* 0x0000000400027202 */ /* 0x000fe20000000f00 */
[----:B------:R-:W-:Y:S01]  /*266b0*/  ULDC.64 UR6, c[0x0][0xad8] ;  /* 0x0002b60000067ab9 */ /* 0x000fe20000000a00 */
[----:B------:R-:W-:Y:S01]  /*266c0*/  IMAD.X R6, RZ, RZ, R7, P0 ;  /* 0x000000ffff067224 */ /* 0x000fe200000e0607 */
[----:B------:R-:W-:Y:S01]  /*266d0*/  ISETP.GE.AND P2, PT, R0, UR4, PT ;  /* 0x0000000400007c0c */ /* 0x000fe2000bf46270 */
[----:B------:R-:W-:Y:S01]  /*266e0*/  IMAD.MOV.U32 R3, RZ, RZ, R11 ;  /* 0x000000ffff037224 */ /* 0x000fe200078e000b */
[C---:B------:R-:W-:Y:S01]  /*266f0*/  ISETP.GE.AND P1, PT, R233.reuse, UR4, PT ;  /* 0x00000004e9007c0c */ /* 0x040fe2000bf26270 */
[----:B------:R-:W-:Y:S02]  /*26700*/  IMAD R6, R6, UR6, RZ ;  /* 0x0000000606067c24 */ /* 0x000fe4000f8e02ff */
[----:B------:R-:W-:-:S02]  /*26710*/  VIADD R0, R233, 0x80 ;  /* 0x00000080e9007836 */ /* 0x000fc40000000000 */
        /* <DEDUP_REMOVED lines=10> */
.L_x_5172:
[----:B------:R-:W-:Y:S05]  /*267c0*/  BSYNC B0 ;  /* 0x0000000000007941 */ /* 0x000fea0003800000 */
.L_x_5162:
[----:B------:R-:W-:Y:S02]  /*267d0*/  ULDC UR4, c[0x0][0xc14] ;  /* 0x0003050000047ab9 */ /* 0x000fe40000000800 */
[----:B-1----:R-:W-:-:S13]  /*267e0*/  ISETP.GE.AND P0, PT, R227, UR4, PT ;  /* 0x00000004e3007c0c */ /* 0x002fda000bf06270 */
[----:B------:R-:W-:Y:S05]  /*267f0*/  @!P0 BRA `(.L_x_5182) ;  /* 0xfffffda800b08947 */ /* 0x000fea000383ffff */
[----:B------:R-:W-:Y:S05]  /*26800*/  BRA `(.L_x_4977) ;  /* 0x0000007800f87947 */ /* 0x000fea0003800000 */
.L_x_4975:
        /* <DEDUP_REMOVED lines=15> */
[----:B------:R-:W1:Y:S01]  /*26900*/  LDS.128 R16, [UR4+0x334d0] ;  /* 0x0334d004ff107984 */ /* 0x000e620008000c00 */
[----:B------:R-:W-:Y:S06]  /*26910*/  BAR.ARV 0x4, 0x180 ;  /* 0x0106000000007b1d */ /* 0x000fec0000002000 */
[----:B------:R-:W-:Y:S05]  /*26920*/  BRA `(.L_x_5184) ;  /* 0x0000000800847947 */ /* 0x000fea0003800000 */
.L_x_5183:
        /* <DEDUP_REMOVED lines=12> */
[C---:B------:R-:W-:Y:S01]  /*269f0*/  ISETP.GE.U32.AND P2, PT, R0.reuse, 0x2, PT ;  /* 0x000000020000780c */ /* 0x040fe20003f46070 */
[----:B------:R-:W-:Y:S01]  /*26a00*/  IMAD.MOV.U32 R16, RZ, RZ, RZ ;  /* 0x000000ffff107224 */ /* 0x000fe200078e00ff */
        /* <DEDUP_REMOVED lines=21> */
[----:B--2---:R-:W-:-:S13]  /*26b60*/  ISETP.GT.AND P6, PT, R6, UR6, PT ;  /* 0x0000000606007c0c */ /* 0x004fda000bfc4270 */
[----:B------:R-:W-:Y:S05]  /*26b70*/  @P6 BRA `(.L_x_5185) ;  /* 0x00000000009c6947 */ /* 0x000fea0003800000 */
[----:B------:R-:W0:Y:S01]  /*26b80*/  LDC R5, c[0x0][0xc14] ;  /* 0x00030500ff057b82 */ /* 0x000e220000000800 */
[----:B------:R-:W-:Y:S01]  /*26b90*/  IMAD.MOV.U32 R6, RZ, RZ, R3 ;  /* 0x000000ffff067224 */ /* 0x000fe200078e0003 */
[----:B------:R-:W-:Y:S01]  /*26ba0*/  UMOV UR4, URZ ;  /* 0x0000003f00047c82 */ /* 0x000fe20008000000 */
[----:B------:R-:W-:Y:S01]  /*26bb0*/  ULDC UR7, c[0x0][0xc14] ;  /* 0x0003050000077ab9 */ /* 0x000fe20000000800 */
[----:B------:R-:W-:-:S05]  /*26bc0*/  ULDC UR5, c[0x0][0xc10] ;  /* 0x0003040000057ab9 */ /* 0x000fca0000000800 */
.L_x_5189:
[----:B------:R-:W-:Y:S01]  /*26bd0*/  UIADD3 UR4, UR4, 0x1f, URZ ;  /* 0x0000001f04047890 */ /* 0x000fe2000fffe03f */
[----:B------:R-:W-:-:S05]  /*26be0*/  IMAD.U32 R19, RZ, RZ, UR7 ;  /* 0x00000007ff137e24 */ /* 0x000fca000f8e00ff */
[----:B0-----:R-:W-:-:S13]  /*26bf0*/  ISETP.LE.AND P6, PT, R5, UR4, PT ;  /* 0x0000000405007c0c */ /* 0x001fda000bfc3270 */
[----:B------:R-:W-:Y:S05]  /*26c00*/  @P6 BRA `(.L_x_5186) ;  /* 0x0000000400a86947 */ /* 0x000fea0003800000 */
[----:B------:R-:W-:Y:S01]  /*26c10*/  VIADD R7, R0, UR4 ;  /* 0x0000000400077c36 */ /* 0x000fe20008000000 */
[----:B------:R-:W-:Y:S01]  /*26c20*/  BSSY B0, `(.L_x_5187) ;  /* 0x0000007000007945 */ /* 0x000fe20003800000 */
[----:B------:R-:W-:-:S03]  /*26c30*/  MOV R4, RZ ;  /* 0x000000ff00047202 */ /* 0x000fc60000000f00 */
[----:B------:R-:W-:-:S13]  /*26c40*/  ISETP.GE.OR P6, PT, R7, R5, !P0 ;  /* 0x000000050700720c */ /* 0x000fda00047c6670 */
[----:B------:R-:W-:Y:S05]  /*26c50*/  @P6 BRA `(.L_x_5188) ;  /* 0x00000000000c6947 */ /* 0x000fea0003800000 */
[----:B------:R-:W0:Y:S02]  /*26c60*/  LDC.64 R2, c[0x0][0xc58] ;  /* 0x00031600ff027b82 */ /* 0x000e240000000a00 */
[----:B0-----:R-:W-:-:S05]  /*26c70*/  IMAD.WIDE R2, R7, 0x4, R2 ;  /* 0x0000000407027825 */ /* 0x001fca00078e0202 */
[----:B------:R0:W5:Y:S02]  /*26c80*/  LDG.E R4, desc[UR54][R2.64] ;  /* 0x0000003602047981 */ /* 0x000164000c1e1900 */
.L_x_5188:
[----:B------:R-:W-:Y:S05]  /*26c90*/  BSYNC B0 ;  /* 0x0000000000007941 */ /* 0x000fea0003800000 */
.L_x_5187:
        /* <DEDUP_REMOVED lines=21> */
.L_x_5185:
[----:B------:R-:W-:-:S05]  /*26df0*/  IADD3 R6, -R3, R6, RZ ;  /* 0x0000000603067210 */ /* 0x000fca0007ffe1ff */
[----:B------:R-:W-:-:S05]  /*26e00*/  IMAD R2, R5, UR5, R6 ;  /* 0x0000000505027c24 */ /* 0x000fca000f8e0206 */
[----:B------:R-:W-:Y:S02]  /*26e10*/  ISETP.GT.AND P0, PT, R2, UR6, PT ;  /* 0x0000000602007c0c */ /* 0x000fe4000bf04270 */
[----:B------:R-:W0:Y:S11]  /*26e20*/  LDC.64 R2, c[0x0][0xc68] ;  /* 0x00031a00ff027b82 */ /* 0x000e360000000a00 */
[----:B------:R-:W-:-:S04]  /*26e30*/  VOTE.ANY R11, PT, !P0 ;  /* 0x00000000000b7806 */ /* 0x000fc800040e0100 */
[----:B------:R-:W1:Y:S02]  /*26e40*/  POPC R7, R11 ;  /* 0x0000000b00077309 */ /* 0x000e640000000000 */
[----:B-1----:R-:W-:-:S04]  /*26e50*/  VIADD R19, R7, UR4 ;  /* 0x0000000407137c36 */ /* 0x002fc80008000000 */
[----:B0-----:R-:W-:-:S05]  /*26e60*/  IMAD.WIDE R2, R19, 0x4, R2 ;  /* 0x0000000413027825 */ /* 0x001fca00078e0202 */
[----:B------:R-:W2:Y:S01]  /*26e70*/  LDG.E R9, desc[UR54][R2.64] ;  /* 0x0000003602097981 */ /* 0x000ea2000c1e1900 */
[----:B------:R-:W-:-:S03]  /*26e80*/  ISETP.NE.AND P0, PT, R11, RZ, PT ;  /* 0x000000ff0b00720c */ /* 0x000fc60003f05270 */
[----:B------:R-:W2:Y:S02]  /*26e90*/  SHFL.IDX PT, R4, R4, R7, 0x1f ;  /* 0x00001f0704047589 */ /* 0x000ea400000e0000 */
[----:B--2---:R-:W-:-:S05]  /*26ea0*/  IMAD R8, R4, R9, RZ ;  /* 0x0000000904087224 */ /* 0x004fca00078e02ff */
[----:B------:R-:W-:-:S04]  /*26eb0*/  IABS R10, R8 ;  /* 0x00000008000a7213 */ /* 0x000fc80000000000 */
[----:B------:R-:W0:Y:S08]  /*26ec0*/  I2F.RP R12, R10 ;  /* 0x0000000a000c7306 */ /* 0x000e300000209400 */
[----:B0-----:R-:W0:Y:S02]  /*26ed0*/  MUFU.RCP R12, R12 ;  /* 0x0000000c000c7308 */ /* 0x001e240000001000 */
[----:B0-----:R-:W-:-:S06]  /*26ee0*/  VIADD R13, R12, 0xffffffe ;  /* 0x0ffffffe0c0d7836 */ /* 0x001fcc0000000000 */
[----:B------:R0:W1:Y:S01]  /*26ef0*/  F2I.FTZ.U32.TRUNC.NTZ R3, R13 ;  /* 0x0000000d00037305 */ /* 0x000062000021f000 */
[----:B------:R-:W-:Y:S05]  /*26f00*/  @!P0 BRA `(.L_x_5190) ;  /* 0x0000000000088947 */ /* 0x000fea0003800000 */
[----:B------:R-:W-:-:S06]  /*26f10*/  VIADD R16, R7, 0xffffffff ;  /* 0xffffffff07107836 */ /* 0x000fcc0000000000 */
[----:B------:R2:W3:Y:S02]  /*26f20*/  SHFL.IDX PT, R16, R5, R16, 0x1f ;  /* 0x00001f1005107589 */ /* 0x0004e400000e0000 */
.L_x_5190:
[--C-:B-12---:R-:W-:Y:S02]  /*26f30*/  IMAD.MOV R5, RZ, RZ, -R3.reuse ;  /* 0x000000ffff057224 */ /* 0x106fe400078e0a03 */
[----:B---3--:R-:W-:Y:S01]  /*26f40*/  IMAD R16, R16, UR5, R6 ;  /* 0x0000000510107c24 */ /* 0x008fe2000f8e0206 */
[----:B------:R-:W-:Y:S01]  /*26f50*/  IABS R6, R8 ;  /* 0x0000000800067213 */ /* 0x000fe20000000000 */
[----:B------:R-:W-:Y:S02]  /*26f60*/  IMAD R5, R5, R10, RZ ;  /* 0x0000000a05057224 */ /* 0x000fe400078e02ff */
[----:B------:R-:W-:Y:S02]  /*26f70*/  IMAD.MOV.U32 R2, RZ, RZ, RZ ;  /* 0x000000ffff027224 */ /* 0x000fe400078e00ff */
[----:B------:R-:W-:Y:S02]  /*26f80*/  IMAD.MOV R6, RZ, RZ, -R6 ;  /* 0x000000ffff067224 */ /* 0x000fe400078e0a06 */
[----:B------:R-:W-:Y:S01]  /*26f90*/  IMAD.HI.U32 R2, R3, R5, R2 ;  /* 0x0000000503027227 */ /* 0x000fe200078e0002 */
[----:B------:R-:W-:-:S04]  /*26fa0*/  IADD3 R5, -R16, UR6, RZ ;  /* 0x0000000610057c10 */ /* 0x000fc8000fffe1ff */
[----:B------:R-:W-:-:S05]  /*26fb0*/  IABS R3, R5 ;  /* 0x0000000500037213 */ /* 0x000fca0000000000 */
[----:B------:R-:W-:-:S04]  /*26fc0*/  IMAD.HI.U32 R2, R2, R3, RZ ;  /* 0x0000000302027227 */ /* 0x000fc800078e00ff */
[----:B------:R-:W-:-:S05]  /*26fd0*/  IMAD R3, R2, R6, R3 ;  /* 0x0000000602037224 */ /* 0x000fca00078e0203 */
[----:B------:R-:W-:-:S13]  /*26fe0*/  ISETP.GT.U32.AND P1, PT, R10, R3, PT ;  /* 0x000000030a00720c */ /* 0x000fda0003f24070 */
[----:B------:R-:W-:Y:S01]  /*26ff0*/  @!P1 IMAD.IADD R3, R3, 0x1, -R10 ;  /* 0x0000000103039824 */ /* 0x000fe200078e0a0a */
[----:B------:R-:W-:Y:S02]  /*27000*/  @!P1 IADD3 R2, R2, 0x1, RZ ;  /* 0x0000000102029810 */ /* 0x000fe40007ffe0ff */
        /* <DEDUP_REMOVED lines=11> */
[----:B------:R-:W-:-:S04]  /*270c0*/  VIADDMNMX R9, R10, UR5, R9, PT ;  /* 0x000000050a097c46 */ /* 0x000fc8000b800109 */
[-C--:B------:R-:W-:Y:S02]  /*270d0*/  IABS R7, R9.reuse ;  /* 0x0000000900077213 */ /* 0x080fe40000000000 */
[----:B------:R-:W-:Y:S02]  /*270e0*/  IABS R8, R9 ;  /* 0x0000000900087213 */ /* 0x000fe40000000000 */
[----:B------:R-:W1:Y:S02]  /*270f0*/  I2F.RP R10, R7 ;  /* 0x00000007000a7306 */ /* 0x000e640000209400 */
[----:B------:R-:W-:-:S06]  /*27100*/  IADD3 R8, RZ, -R8, RZ ;  /* 0x80000008ff087210 */ /* 0x000fcc0007ffe0ff */
        /* <DEDUP_REMOVED lines=8> */
[C---:B------:R-:W-:Y:S01]  /*27190*/  LOP3.LUT R3, R5.reuse, R9, RZ, 0x3c, !PT ;  /* 0x0000000905037212 */ /* 0x040fe200078e3cff */
[----:B------:R-:W-:Y:S02]  /*271a0*/  IMAD.IADD R5, R5, 0x1, R6 ;  /* 0x0000000105057824 */ /* 0x000fe400078e0206 */
[----:B------:R-:W-:Y:S01]  /*271b0*/  IMAD.HI.U32 R2, R2, R11, RZ ;  /* 0x0000000b02027227 */ /* 0x000fe200078e00ff */
[----:B------:R-:W-:-:S03]  /*271c0*/  ISETP.GE.AND P2, PT, R3, RZ, PT ;  /* 0x000000ff0300720c */ /* 0x000fc60003f46270 */
[----:B------:R-:W-:-:S05]  /*271d0*/  IMAD R8, R2, R8, R11 ;  /* 0x0000000802087224 */ /* 0x000fca00078e020b */
        /* <DEDUP_REMOVED lines=8> */
[----:B------:R-:W-:-:S03]  /*27260*/  IMAD.MOV R9, RZ, RZ, -R9 ;  /* 0x000000ffff097224 */ /* 0x000fc600078e0a09 */
[----:B------:R-:W-:Y:S01]  /*27270*/  LOP3.LUT R17, RZ, R2, RZ, 0x33, !PT ;  /* 0x00000002ff117212 */ /* 0x000fe200078e33ff */
[----:B------:R-:W-:-:S04]  /*27280*/  IMAD R18, R2, R9, R5 ;  /* 0x0000000902127224 */ /* 0x000fc800078e0205 */
[----:B------:R-:W-:Y:S01]  /*27290*/  IMAD.IADD R17, R4, 0x1, R17 ;  /* 0x0000000104117824 */ /* 0x000fe200078e0211 */
[----:B------:R-:W-:Y:S06]  /*272a0*/  BRA `(.L_x_5191) ;  /* 0x00000000000c7947 */ /* 0x000fec0003800000 */
.L_x_5186:
[----:B------:R-:W-:Y:S01]  /*272b0*/  MOV R17, RZ ;  /* 0x000000ff00117202 */ /* 0x000fe20000000f00 */
[----:B------:R-:W-:Y:S02]  /*272c0*/  IMAD.U32 R16, RZ, RZ, UR6 ;  /* 0x00000006ff107e24 */ /* 0x000fe4000f8e00ff */
[----:B------:R-:W-:-:S07]  /*272d0*/  IMAD.MOV.U32 R18, RZ, RZ, RZ ;  /* 0x000000ffff127224 */ /* 0x000fce00078e00ff */
.L_x_5191:
[----:B------:R-:W-:-:S13]  /*272e0*/  ISETP.NE.AND P0, PT, R0, RZ, PT ;  /* 0x000000ff0000720c */ /* 0x000fda0003f05270 */
[----:B------:R-:W1:Y:S01]  /*272f0*/  @!P0 S2R R3, SR_CgaCtaId ;  /* 0x0000000000038919 */ /* 0x000e620000008800 */
[----:B------:R-:W-:-:S04]  /*27300*/  @!P0 MOV R0, 0x400 ;  /* 0x0000040000008802 */ /* 0x000fc80000000f00 */
[----:B-1----:R-:W-:-:S05]  /*27310*/  @!P0 LEA R0, R3, R0, 0x18 ;  /* 0x0000000003008211 */ /* 0x002fca00078ec0ff */
[----:B------:R2:W-:Y:S01]  /*27320*/  @!P0 STS.128 [R0+0x334d0], R16 ;  /* 0x0334d01000008388 */ /* 0x0005e20000000c00 */
[----:B------:R-:W-:Y:S06]  /*27330*/  BAR.ARV 0x5, 0x180 ;  /* 0x0146000000007b1d */ /* 0x000fec0000002000 */
.L_x_5184:
[----:B--2---:R-:W-:Y:S01]  /*27340*/  IMAD.MOV.U32 R0, RZ, RZ, 0x1 ;  /* 0x00000001ff007424 */ /* 0x004fe200078e00ff */
[----:B------:R2:W-:Y:S01]  /*27350*/  STL [R1+0x8], RZ ;  /* 0x000008ff01007387 */ /* 0x0005e20000100800 */
[----:B------:R-:W-:Y:S02]  /*27360*/  ULDC UR4, c[0x0][0xc14] ;  /* 0x0003050000047ab9 */ /* 0x000fe40000000800 */
[----:B-1----:R-:W-:Y:S01]  /*27370*/  ISETP.GE.AND P0, PT, R19, UR4, PT ;  /* 0x0000000413007c0c */ /* 0x002fe2000bf06270 */
[----:B------:R2:W-:Y:S04]  /*27380*/  STL [R1+0x18], R0 ;  /* 0x0000180001007387 */ /* 0x0005e80000100800 */
[----:B------:R2:W-:Y:S08]  /*27390*/  STL [R1+0x40], RZ ;  /* 0x000040ff01007387 */ /* 0x0005f00000100800 */
[----:B--2---:R-:W-:Y:S05]  /*273a0*/  @P0 BRA `(.L_x_5192) ;  /* 0x0000006c000c0947 */ /* 0x004fea0003800000 */
[----:B------:R-:W1:Y:S01]  /*273b0*/  S2R R0, SR_TID.X ;  /* 0x0000000000007919 */ /* 0x000e620000002100 */
[----:B------:R-:W-:Y:S01]  /*273c0*/  BSSY B7, `(.L_x_5192) ;  /* 0x00006c1000077945 */ /* 0x000fe20003800000 */
[----:B------:R-:W-:Y:S01]  /*273d0*/  ULDC UR38, c[0x0][0xc] ;  /* 0x0000030000267ab9 */ /* 0x000fe20000000800 */
[----:B------:R-:W-:Y:S01]  /*273e0*/  ULOP3.LUT UR37, UR36, 0x1, URZ, 0xfc, !UPT ;  /* 0x0000000124257892 */ /* 0x000fe2000f8efc3f */
[----:B------:R-:W2:Y:S01]  /*273f0*/  S2R R6, SR_TID.X ;  /* 0x0000000000067919 */ /* 0x000ea20000002100 */
[----:B------:R-:W-:Y:S01]  /*27400*/  ULOP3.LUT UR39, UR36, 0x2, URZ, 0xfc, !UPT ;  /* 0x0000000224277892 */ /* 0x000fe2000f8efc3f */
[----:B------:R-:W-:Y:S01]  /*27410*/  ULDC.64 UR40, c[0x0][0x198] ;  /* 0x0000660000287ab9 */ /* 0x000fe20000000a00 */
[----:B-1----:R-:W-:Y:S01]  /*27420*/  LOP3.LUT R0, R0, 0x7f, RZ, 0xc0, !PT ;  /* 0x0000007f00007812 */ /* 0x002fe200078ec0ff */
[----:B--2---:R-:W-:Y:S01]  /*27430*/  IMAD.SHL.U32 R4, R6, 0x20, RZ ;  /* 0x0000002006047824 */ /* 0x004fe200078e00ff */
[----:B0-----:R-:W-:-:S03]  /*27440*/  SHF.R.U32.HI R2, RZ, 0x1, R6 ;  /* 0x00000001ff027819 */ /* 0x001fc60000011606 */
[----:B------:R-:W-:Y:S01]  /*27450*/  IMAD.SHL.U32 R0, R0, 0x10, RZ ;  /* 0x0000001000007824 */ /* 0x000fe200078e00ff */
[----:B------:R-:W-:-:S04]  /*27460*/  SHF.L.U32 R7, R6, 0x2, RZ ;  /* 0x0000000206077819 */ /* 0x000fc800000006ff */
[----:B------:R-:W-:Y:S01]  /*27470*/  LOP3.LUT R3, R0, 0x600, RZ, 0xc0, !PT ;  /* 0x0000060000037812 */ /* 0x000fe200078ec0ff */
[----:B------:R-:W-:-:S03]  /*27480*/  IMAD.SHL.U32 R0, R6, 0x40, RZ ;  /* 0x0000004006007824 */ /* 0x000fc600078e00ff */
[--C-:B------:R-:W-:Y:S02]  /*27490*/  LOP3.LUT R5, R3, 0x60, R4.reuse, 0xf8, !PT ;  /* 0x0000006003057812 */ /* 0x100fe400078ef804 */
[----:B------:R-:W-:Y:S02]  /*274a0*/  LOP3.LUT R3, R0, 0x180, RZ, 0xc0, !PT ;  /* 0x0000018000037812 */ /* 0x000fe400078ec0ff */
[----:B------:R-:W-:Y:S02]  /*274b0*/  LOP3.LUT R5, R5, 0x100, R4, 0xf8, !PT ;  /* 0x0000010005057812 */ /* 0x000fe400078ef804 */
[----:B------:R-:W-:Y:S02]  /*274c0*/  LOP3.LUT R4, R4, 0x80, RZ, 0xc0, !PT ;  /* 0x0000008004047812 */ /* 0x000fe400078ec0ff */
[----:B------:R-:W-:Y:S01]  /*274d0*/  LOP3.LUT R2, R3, 0x30, R2, 0xf8, !PT ;  /* 0x0000003003027812 */ /* 0x000fe200078ef802 */
[----:B------:R-:W-:Y:S01]  /*274e0*/  IMAD.SHL.U32 R3, R6, 0x8, RZ ;  /* 0x0000000806037824 */ /* 0x000fe200078e00ff */
[----:B------:R-:W-:-:S04]  /*274f0*/  LOP3.LUT R4, R4, 0x10, R6, 0xf8, !PT ;  /* 0x0000001004047812 */ /* 0x000fc800078ef806 */
[----:B------:R-:W-:Y:S02]  /*27500*/  LOP3.LUT R3, R2, 0x30, R3, 0x78, !PT ;  /* 0x0000003002037812 */ /* 0x000fe400078e7803 */
[----:B------:R-:W-:Y:S02]  /*27510*/  LOP3.LUT R4, R4, 0x10, R7, 0x78, !PT ;  /* 0x0000001004047812 */ /* 0x000fe400078e7807 */
[----:B------:R-:W-:Y:S02]  /*27520*/  LOP3.LUT R2, R3, 0x640, R0, 0xf8, !PT ;  /* 0x0000064003027812 */ /* 0x000fe400078ef800 */
[----:B------:R-:W-:-:S03]  /*27530*/  LOP3.LUT R0, R5, R4, RZ, 0xfc, !PT ;  /* 0x0000000405007212 */ /* 0x000fc600078efcff */
[----:B------:R-:W-:Y:S04]  /*27540*/  STL [R1+0x4], R2 ;  /* 0x0000040201007387 */ /* 0x000fe80000100800 */
[----:B------:R0:W-:Y:S04]  /*27550*/  STL [R1], R0 ;  /* 0x0000000001007387 */ /* 0x0001e80000100800 */
[----:B------:R1:W-:Y:S01]  /*27560*/  STL [R1+0x40], RZ ;  /* 0x000040ff01007387 */ /* 0x0003e20000100800 */
[----:B0-----:R-:W-:-:S05]  /*27570*/  IMAD.MOV.U32 R0, RZ, RZ, 0x1 ;  /* 0x00000001ff007424 */ /* 0x001fca00078e00ff */
[----:B------:R1:W-:Y:S04]  /*27580*/  STL [R1+0x1c], R0 ;  /* 0x00001c0001007387 */ /* 0x0003e80000100800 */
[----:B------:R1:W-:Y:S04]  /*27590*/  STL [R1+0xc], RZ ;  /* 0x00000cff01007387 */ /* 0x0003e80000100800 */
[----:B------:R1:W-:Y:S04]  /*275a0*/  STL [R1+0x8], RZ ;  /* 0x000008ff01007387 */ /* 0x0003e80000100800 */
[----:B------:R1:W-:Y:S02]  /*275b0*/  STL [R1+0x18], R0 ;  /* 0x0000180001007387 */ /* 0x0003e40000100800 */
.L_x_5303:
[----:B------:R-:W0:Y:S02]  /*275c0*/  LDC.64 R2, c[0x0][0xc60] ;  /* 0x00031800ff027b82 */ /* 0x000e240000000a00 */
[----:B0-----:R-:W-:-:S05]  /*275d0*/  IMAD.WIDE R2, R19, 0x4, R2 ;  /* 0x0000000413027825 */ /* 0x001fca00078e0202 */
[----:B-1----:R-:W1:Y:S01]  /*275e0*/  LDG.E R14, desc[UR54][R2.64] ;  /* 0x00000036020e7981 */ /* 0x002e62000c1e1900 */
[----:B------:R-:W-:Y:S05]  /*275f0*/  YIELD ;  /* 0x0000000000007946 */ /* 0x000fea0003800000 */
[----:B------:R-:W-:Y:S01]  /*27600*/  ULDC.64 UR4, c[0x0][0xa28] ;  /* 0x00028a0000047ab9 */ /* 0x000fe20000000a00 */
[----:B------:R-:W-:Y:S01]  /*27610*/  IMAD.MOV.U32 R8, RZ, RZ, RZ ;  /* 0x000000ffff087224 */ /* 0x000fe200078e00ff */
[----:B------:R-:W-:Y:S02]  /*27620*/  ISETP.NE.U32.AND P0, PT, RZ, UR4, PT ;  /* 0x00000004ff007c0c */ /* 0x000fe4000bf05070 */
[----:B------:R-:W-:Y:S01]  /*27630*/  CS2R R10, SRZ ;  /* 0x00000000000a7805 */ /* 0x000fe2000001ff00 */
[----:B------:R-:W-:Y:S01]  /*27640*/  ULDC.64 UR10, c[0x0][0xa18] ;  /* 0x00028600000a7ab9 */ /* 0x000fe20000000a00 */
[----:B------:R-:W-:Y:S01]  /*27650*/  ULDC.64 UR6, c[0x0][0xa08] ;  /* 0x0002820000067ab9 */ /* 0x000fe20000000a00 */
[----:B------:R-:W-:Y:S01]  /*27660*/  ISETP.NE.AND.EX P0, PT, RZ, UR5, PT, P0 ;  /* 0x00000005ff007c0c */ /* 0x000fe2000bf05300 */
[----:B------:R-:W-:Y:S01]  /*27670*/  ULDC.64 UR8, c[0x0][0xa10] ;  /* 0x0002840000087ab9 */ /* 0x000fe20000000a00 */
[----:B-12---:R-:W-:Y:S01]  /*27680*/  SHF.R.S32.HI R0, RZ, 0x1f, R14 ;  /* 0x0000001fff007819 */ /* 0x006fe2000001140e */
[----:B------:R-:W-:-:S10]  /*27690*/  IMAD.SHL.U32 R9, R14, 0x4, RZ ;  /* 0x000000040e097824 */ /* 0x000fd400078e00ff */
[C---:B------:R-:W-:Y:S01]  /*276a0*/  @P0 LEA R2, P1, R14.reuse, UR4, 0x2 ;  /* 0x000000040e020c11 */ /* 0x040fe2000f8210ff */
[----:B------:R-:W-:Y:S03]  /*276b0*/  STL [R1+0x14], R14 ;  /* 0x0000140e01007387 */ /* 0x000fe60000100800 */
[C-C-:B------:R-:W-:Y:S01]  /*276c0*/  @P0 LEA.HI.X R3, R14.reuse, UR5, R0.reuse, 0x2, P1 ;  /* 0x000000050e030c11 */ /* 0x140fe200088f1400 */
[----:B------:R-:W-:Y:S02]  /*276d0*/  ULDC.64 UR4, c[0x0][0xa00] ;  /* 0x0002800000047ab9 */ /* 0x000fe40000000a00 */
[----:B------:R-:W-:Y:S02]  /*276e0*/  ISETP.NE.U32.AND P2, PT, RZ, UR4, PT ;  /* 0x00000004ff007c0c */ /* 0x000fe4000bf45070 */
[----:B------:R0:W5:Y:S01]  /*276f0*/  @P0 LDG.E R8, desc[UR54][R2.64] ;  /* 0x0000003602080981 */ /* 0x000162000c1e1900 */
[----:B------:R-:W-:Y:S01]  /*27700*/  SHF.L.U64.HI R15, R14, 0x2, R0 ;  /* 0x000000020e0f7819 */ /* 0x000fe20000010200 */
[----:B------:R-:W-:Y:S01]  /*27710*/  IMAD.MOV.U32 R20, RZ, RZ, RZ ;  /* 0x000000ffff147224 */ /* 0x000fe200078e00ff */
[----:B------:R-:W-:Y:S01]  /*27720*/  ISETP.NE.AND.EX P2, PT, RZ, UR5, PT, P2 ;  /* 0x00000005ff007c0c */ /* 0x000fe2000bf45320 */
[----:B------:R-:W-:Y:S01]  /*27730*/  STL [R1+0x20], R9 ;  /* 0x0000200901007387 */ /* 0x000fe20000100800 */
[----:B------:R-:W-:-:S02]  /*27740*/  ISETP.NE.U32.AND P3, PT, RZ, UR10, PT ;  /* 0x0000000aff007c0c */ /* 0x000fc4000bf65070 */
[----:B------:R-:W-:Y:S01]  /*27750*/  ISETP.NE.U32.AND P0, PT, RZ, UR6, PT ;  /* 0x00000006ff007c0c */ /* 0x000fe2000bf05070 */
[----:B------:R-:W-:Y:S01]  /*27760*/  STL [R1+0x28], R15 ;  /* 0x0000280f01007387 */ /* 0x000fe20000100800 */
[----:B------:R-:W-:Y:S02]  /*27770*/  ISETP.NE.AND.EX P3, PT, RZ, UR11, PT, P3 ;  /* 0x0000000bff007c0c */ /* 0x000fe4000bf65330 */
[----:B0-----:R-:W-:Y:S02]  /*27780*/  IADD3 R2, P4, R9, UR4, RZ ;  /* 0x0000000409027c10 */ /* 0x001fe4000ff9e0ff */
[----:B------:R-:W-:Y:S02]  /*27790*/  ISETP.NE.U32.AND P1, PT, RZ, UR8, PT ;  /* 0x00000008ff007c0c */ /* 0x000fe4000bf25070 */
[----:B------:R-:W-:Y:S02]  /*277a0*/  IADD3.X R3, R15, UR5, RZ, P4, !PT ;  /* 0x000000050f037c10 */ /* 0x000fe4000a7fe4ff */
[----:B------:R-:W-:-:S02]  /*277b0*/  IADD3 R4, P4, R9, UR8, RZ ;  /* 0x0000000809047c10 */ /* 0x000fc4000ff9e0ff */
[----:B------:R-:W-:Y:S01]  /*277c0*/  ISETP.NE.AND.EX P0, PT, RZ, UR7, PT, P0 ;  /* 0x00000007ff007c0c */ /* 0x000fe2000bf05300 */
[----:B------:R-:W2:Y:S01]  /*277d0*/  @P2 LDG.E R10, desc[UR54][R2.64] ;  /* 0x00000036020a2981 */ /* 0x000ea2000c1e1900 */
[----:B------:R-:W-:Y:S02]  /*277e0*/  ISETP.NE.AND.EX P1, PT, RZ, UR9, PT, P1 ;  /* 0x00000009ff007c0c */ /* 0x000fe4000bf25310 */
[----:B------:R-:W-:Y:S01]  /*277f0*/  IADD3.X R5, R15, UR9, RZ, P4, !PT ;  /* 0x000000090f057c10 */ /* 0x000fe2000a7fe4ff */
[----:B------:R-:W-:Y:S01]  /*27800*/  ULDC UR4, c[0x0][0x288] ;  /* 0x0000a20000047ab9 */ /* 0x000fe20000000800 */
[C---:B------:R-:W-:Y:S02]  /*27810*/  IADD3 R6, P5, R9.reuse, UR6, RZ ;  /* 0x0000000609067c10 */ /* 0x040fe4000ffbe0ff */
[----:B------:R-:W-:Y:S02]  /*27820*/  @P3 IADD3 R12, P4, R9, UR10, RZ ;  /* 0x0000000a090c3c10 */ /* 0x000fe4000ff9e0ff */
[----:B------:R-:W-:-:S02]  /*27830*/  IADD3.X R7, R15, UR7, RZ, P5, !PT ;  /* 0x000000070f077c10 */ /* 0x000fc4000affe4ff */
[----:B------:R-:W-:-:S03]  /*27840*/  @P3 IADD3.X R13, R15, UR11, RZ, P4, !PT ;  /* 0x0000000b0f0d3c10 */ /* 0x000fc6000a7fe4ff */
[----:B------:R0:W5:Y:S04]  /*27850*/  @P0 LDG.E R11, desc[UR54][R6.64] ;  /* 0x00000036060b0981 */ /* 0x000168000c1e1900 */
[----:B------:R0:W5:Y:S04]  /*27860*/  @P1 LDG.E R20, desc[UR54][R4.64] ;  /* 0x0000003604141981 */ /* 0x000168000c1e1900 */
[----:B--2---:R1:W-:Y:S02]  /*27870*/  STL [R1+0x38], R10 ;  /* 0x0000380a01007387 */ /* 0x0043e40000100800 */
[----:B-1----:R-:W-:Y:S01]  /*27880*/  IMAD.U32 R10, RZ, RZ, UR4 ;  /* 0x00000004ff0a7e24 */ /* 0x002fe2000f8e00ff */
        /* <DEDUP_REMOVED lines=11> */
[----:B0-----:R-:W-:Y:S06]  /*27940*/  @P3 BRA `(.L_x_5193) ;  /* 0x0000000000103947 */ /* 0x001fec0003800000 */
[----:B------:R-:W-:Y:S05]  /*27950*/  @!P2 BRA `(.L_x_5193) ;  /* 0x00000000000ca947 */ /* 0x000fea0003800000 */
[----:B-----5:R-:W2:Y:S04]  /*27960*/  LDG.E R10, desc[UR54][R2.64] ;  /* 0x00000036020a7981 */ /* 0x020ea8000c1e1900 */
[----:B------:R-:W2:Y:S02]  /*27970*/  LDG.E R2, desc[UR54][R2.64+0x4] ;  /* 0x0000043602027981 */ /* 0x000ea4000c1e1900 */
[----:B--2---:R-:W-:-:S07]  /*27980*/  IADD3 R10, -R10, R2, RZ ;  /* 0x000000020a0a7210 */ /* 0x004fce0007ffe1ff */
.L_x_5193:
[----:B-----5:R-:W-:Y:S01]  /*27990*/  IMAD.IADD R2, R11, 0x1, R8 ;  /* 0x000000010b027824 */ /* 0x020fe200078e0208 */
[----:B------:R-:W-:Y:S02]  /*279a0*/  ULDC.64 UR4, c[0x0][0xa20] ;  /* 0x0002880000047ab9 */ /* 0x000fe40000000a00 */
[----:B------:R-:W-:Y:S02]  /*279b0*/  ISETP.NE.U32.AND P2, PT, RZ, UR4, PT ;  /* 0x00000004ff007c0c */ /* 0x000fe4000bf45070 */
[----:B------:R0:W-:Y:S02]  /*279c0*/  STL [R1+0x2c], R2 ;  /* 0x00002c0201007387 */ /* 0x0001e40000100800 */
[----:B------:R-:W-:-:S13]  /*279d0*/  ISETP.NE.AND.EX P2, PT, RZ, UR5, PT, P2 ;  /* 0x00000005ff007c0c */ /* 0x000fda000bf45320 */
[----:B0-----:R-:W-:Y:S05]  /*279e0*/  @!P2 BRA `(.L_x_5194) ;  /* 0x000000000014a947 */ /* 0x001fea0003800000 */
[----:B------:R-:W2:Y:S02]  /*279f0*/  LDL R2, [R1+0x20] ;  /* 0x0000200001027983 */ /* 0x000ea40000100800 */
[----:B--2---:R-:W-:-:S04]  /*27a00*/  IADD3 R2, P0, R2, UR4, RZ ;  /* 0x0000000402027c10 */ /* 0x004fc8000ff1e0ff */
[----:B------:R-:W-:-:S05]  /*27a10*/  IADD3.X R3, R15, UR5, RZ, P0, !PT ;  /* 0x000000050f037c10 */ /* 0x000fca00087fe4ff */
[----:B------:R0:W5:Y:S01]  /*27a20*/  LDG.E R9, desc[UR54][R2.64] ;  /* 0x0000003602097981 */ /* 0x000162000c1e1900 */
[----:B------:R-:W-:Y:S05]  /*27a30*/  BRA `(.L_x_5195) ;  /* 0x0000000000107947 */ /* 0x000fea0003800000 */
.L_x_5194:
[----:B------:R-:W-:Y:S05]  /*27a40*/  @!P0 BRA `(.L_x_5195) ;  /* 0x00000000000c8947 */ /* 0x000fea0003800000 */
[----:B------:R-:W2:Y:S04]  /*27a50*/  LDG.E R9, desc[UR54][R6.64] ;  /* 0x0000003606097981 */ /* 0x000ea8000c1e1900 */
[----:B------:R-:W2:Y:S02]  /*27a60*/  LDG.E R6, desc[UR54][R6.64+0x4] ;  /* 0x0000043606067981 */ /* 0x000ea4000c1e1900 */
[----:B--2---:R-:W-:-:S07]  /*27a70*/  IMAD.IADD R9, R6, 0x1, -R9 ;  /* 0x0000000106097824 */ /* 0x004fce00078e0a09 */
.L_x_5195:
[----:B0-----:R-:W2:Y:S01]  /*27a80*/  @P1 LDG.E R2, desc[UR54][R4.64] ;  /* 0x0000003604021981 */ /* 0x001ea2000c1e1900 */
[----:B-----5:R-:W-:-:S03]  /*27a90*/  IMAD.IADD R9, R9, 0x1, -R8 ;  /* 0x0000000109097824 */ /* 0x020fc600078e0a08 */
[----:B------:R-:W2:Y:S01]  /*27aa0*/  @P1 LDG.E R4, desc[UR54][R4.64+0x4] ;  /* 0x0000043604041981 */ /* 0x000ea2000c1e1900 */
[----:B------:R-:W-:Y:S01]  /*27ab0*/  LEA R3, R17, 0x11f, 0x7 ;  /* 0x0000011f11037811 */ /* 0x000fe200078e38ff */
[----:B------:R-:W-:Y:S01]  /*27ac0*/  BSSY B0, `(.L_x_5196) ;  /* 0x0000177000007945 */ /* 0x000fe20003800000 */
[----:B--2---:R-:W-:-:S04]  /*27ad0*/  @P1 IMAD.IADD R0, R4, 0x1, -R2 ;  /* 0x0000000104001824 */ /* 0x004fc800078e0a02 */
[----:B------:R-:W-:-:S05]  /*27ae0*/  IMAD.IADD R2, R9, 0x1, R0 ;  /* 0x0000000109027824 */ /* 0x000fca00078e0200 */
        /* <DEDUP_REMOVED lines=8> */
[----:B------:R-:W-:-:S05]  /*27b70*/  VIMNMX R6, R4, R2, PT ;  /* 0x0000000204067248 */ /* 0x000fca0003fe0100 */
[--C-:B------:R-:W-:Y:S02]  /*27b80*/  IMAD R2, R6, 0xa0, -R9.reuse ;  /* 0x000000a006027824 */ /* 0x100fe400078e0a09 */
[----:B------:R-:W-:-:S03]  /*27b90*/  IMAD.MOV R9, RZ, RZ, -R9 ;  /* 0x000000ffff097224 */ /* 0x000fc600078e0a09 */
[----:B------:R-:W-:Y:S02]  /*27ba0*/  VIMNMX R0, R2, R0, PT ;  /* 0x0000000002007248 */ /* 0x000fe40003fe0100 */
[----:B------:R-:W-:-:S04]  /*27bb0*/  VIMNMX R2, RZ, R9, !PT ;  /* 0x00000009ff027248 */ /* 0x000fc80007fe0100 */
[----:B------:R-:W-:Y:S01]  /*27bc0*/  ISETP.GT.AND P0, PT, R0, R2, PT ;  /* 0x000000020000720c */ /* 0x000fe20003f04270 */
[----:B------:R-:W-:-:S12]  /*27bd0*/  IMAD.WIDE.U32 R2, R2, -0x33333333, RZ ;  /* 0xcccccccd02027825 */ /* 0x000fd800078e00ff */
[----:B------:R-:W-:Y:S02]  /*27be0*/  @P0 IADD3 R0, R0, 0x9f, RZ ;  /* 0x0000009f00000810 */ /* 0x000fe40007ffe0ff */
[----:B------:R-:W-:-:S03]  /*27bf0*/  SHF.R.U32.HI R3, RZ, 0x7, R3 ;  /* 0x00000007ff037819 */ /* 0x000fc60000011603 */
[----:B------:R-:W-:Y:S01]  /*27c00*/  @P0 IMAD.HI R0, R0, 0x66666667, RZ ;  /* 0x6666666700000827 */ /* 0x000fe200078e02ff */
[----:B------:R0:W-:Y:S04]  /*27c10*/  STL [R1+0x30], R6 ;  /* 0x0000300601007387 */ /* 0x0001e80000100800 */
[----:B------:R-:W-:Y:S01]  /*27c20*/  @P0 SHF.R.U32.HI R2, RZ, 0x1f, R0 ;  /* 0x0000001fff020819 */ /* 0x000fe20000011600 */
[----:B------:R-:W-:-:S03]  /*27c30*/  IMAD.MOV.U32 R4, RZ, RZ, R3 ;  /* 0x000000ffff047224 */ /* 0x000fc600078e0003 */
[----:B------:R-:W-:-:S04]  /*27c40*/  @P0 LEA.HI.SX32 R4, R0, R2, 0x1a ;  /* 0x0000000200040211 */ /* 0x000fc800078fd2ff */
[----:B------:R-:W-:Y:S02]  /*27c50*/  ISETP.GT.AND P2, PT, R4, R3, PT ;  /* 0x000000030400720c */ /* 0x000fe40003f44270 */
[----:B------:R-:W-:-:S11]  /*27c60*/  PLOP3.LUT P0, PT, PT, PT, PT, 0x80, 0x0 ;  /* 0x000000000000781c */ /* 0x000fd60003f0f070 */
[----:B0-----:R-:W-:Y:S05]  /*27c70*/  @!P2 BRA `(.L_x_5197) ;  /* 0x00000014006ca947 */ /* 0x001fea0003800000 */
[----:B------:R-:W0:Y:S01]  /*27c80*/  LDC R0, c[0x0][0x428] ;  /* 0x00010a00ff007b82 */ /* 0x000e220000000800 */
[----:B------:R-:W-:Y:S01]  /*27c90*/  UMOV UR4, 0xffffffff ;  /* 0xffffffff00047882 */ /* 0x000fe20000000000 */
[----:B------:R-:W-:Y:S01]  /*27ca0*/  IMAD.MOV.U32 R2, RZ, RZ, R18 ;  /* 0x000000ffff027224 */ /* 0x000fe200078e0012 */
[----:B0-----:R-:W-:-:S13]  /*27cb0*/  ISETP.NE.AND P0, PT, R0, 0x1, PT ;  /* 0x000000010000780c */ /* 0x001fda0003f05270 */
[----:B------:R-:W0:Y:S08]  /*27cc0*/  @P0 LDC R0, c[0x0][0x42c] ;  /* 0x00010b00ff000b82 */ /* 0x000e300000000800 */
[----:B------:R-:W1:Y:S01]  /*27cd0*/  @P0 LDC R5, c[0x0][0x430] ;  /* 0x00010c00ff050b82 */ /* 0x000e620000000800 */
[----:B0-----:R-:W-:-:S05]  /*27ce0*/  @P0 IMAD.HI.U32 R0, R18, R0, RZ ;  /* 0x0000000012000227 */ /* 0x001fca00078e00ff */
[----:B-1----:R-:W-:Y:S02]  /*27cf0*/  @P0 SHF.R.U32.HI R2, RZ, R5, R0 ;  /* 0x00000005ff020219 */ /* 0x002fe40000011600 */
[----:B------:R-:W-:Y:S01]  /*27d00*/  SEL R0, R14, RZ, !P1 ;  /* 0x000000ff0e007207 */ /* 0x000fe20004800000 */
[----:B------:R-:W-:Y:S06]  /*27d10*/  BRA.DIV UR4, `(.L_x_5198) ;  /* 0x0000008a04247947 */ /* 0x000fec000b800000 */
[----:B------:R-:W0:Y:S02]  /*27d20*/  S2R R5, SR_TID.X ;  /* 0x0000000000057919 */ /* 0x000e240000002100 */
[----:B0-----:R-:W-:-:S04]  /*27d30*/  SHF.R.U32.HI R5, RZ, 0x5, R5 ;  /* 0x00000005ff057819 */ /* 0x001fc80000011605 */
[----:B------:R-:W-:-:S05]  /*27d40*/  LOP3.LUT R5, R5, 0x3, RZ, 0xc0, !PT ;  /* 0x0000000305057812 */ /* 0x000fca00078ec0ff */
[----:B------:R0:W1:Y:S02]  /*27d50*/  SHFL.IDX PT, R14, R5, RZ, 0x1f ;  /* 0x00001fff050e7589 */ /* 0x00006400000e0000 */
.L_x_5402:
[----:B-1----:R-:W-:Y:S02]  /*27d60*/  ISETP.NE.AND P0, PT, R14, RZ, PT ;  /* 0x000000ff0e00720c */ /* 0x002fe40003f05270 */
[----:B------:R-:W-:-:S11]  /*27d70*/  PLOP3.LUT P6, PT, PT, PT, PT, 0x8, 0x0 ;  /* 0x000000000000781c */ /* 0x000fd60003fce170 */
[----:B------:R-:W-:Y:S05]  /*27d80*/  @P0 BRA `(.L_x_5199) ;  /* 0x00000000000c0947 */ /* 0x000fea0003800000 */
[----:B------:R-:W-:-:S03]  /*27d90*/  UMOV UR4, 0xffffffff ;  /* 0xffffffff00047882 */ /* 0x000fc60000000000 */
[----:B------:R-:W-:Y:S05]  /*27da0*/  BRA.DIV UR4, `(.L_x_5200) ;  /* 0x0000008a04347947 */ /* 0x000fea000b800000 */
[----:B------:R-:W-:-:S13]  /*27db0*/  ELECT P6, URZ, PT ;  /* 0x00000000003f782f */ /* 0x000fda00038c0000 */
.L_x_5199:
        /* <DEDUP_REMOVED lines=12> */
.L_x_5405:
[----:B------:R-:W-:Y:S05]  /*27e80*/  BSYNC B1 ;  /* 0x0000000000017941 */ /* 0x000fea0003800000 */
.L_x_5201:
        /* <DEDUP_REMOVED lines=12> */
.L_x_5406:
[----:B------:R-:W-:Y:S05]  /*27f50*/  BSYNC B2 ;  /* 0x0000000000027941 */ /* 0x000fea0003800000 */
.L_x_5205:
        /* <DEDUP_REMOVED lines=9> */
.L_x_5208:
[----:B------:R-:W-:Y:S05]  /*27ff0*/  BSYNC B2 ;  /* 0x0000000000027941 */ /* 0x000fea0003800000 */
.L_x_5207:
        /* <DEDUP_REMOVED lines=13> */
.L_x_5209:
        /* <DEDUP_REMOVED lines=16> */
.L_x_5210:
        /* <DEDUP_REMOVED lines=16> */
.L_x_5211:
        /* <DEDUP_REMOVED lines=13> */
.L_x_5407:
[----:B------:R-:W-:Y:S05]  /*283a0*/  BSYNC B2 ;  /* 0x0000000000027941 */ /* 0x000fea0003800000 */
.L_x_5212:
[----:B------:R-:W-:Y:S01]  /*283b0*/  BSSY B2, `(.L_x_5214) ;  /* 0x000000b000027945 */ /* 0x000fe20003800000 */
[----:B------:R-:W-:Y:S01]  /*283c0*/  IMAD.MOV.U32 R12, RZ, RZ, 0x0 ;  /* 0x00000000ff0c7424 */ /* 0x000fe200078e00ff */
[----:B------:R-:W-:Y:S02]  /*283d0*/  MOV R13, 0x12f00000 ;  /* 0x12f00000000d7802 */ /* 0x000fe40000000f00 */
        /* <DEDUP_REMOVED lines=8> */
.L_x_5215:
[----:B------:R-:W-:Y:S05]  /*28460*/  BSYNC B2 ;  /* 0x0000000000027941 */ /* 0x000fea0003800000 */
.L_x_5214:
        /* <DEDUP_REMOVED lines=8> */
.L_x_5216:
        /* <DEDUP_REMOVED lines=15> */
.L_x_5217:
        /* <DEDUP_REMOVED lines=15> */
.L_x_5218:
        /* <DEDUP_REMOVED lines=10> */
.L_x_5204:
[----:B------:R-:W-:Y:S05]  /*28770*/  BSYNC B1 ;  /* 0x0000000000017941 */ /* 0x000fea0003800000 */
.L_x_5203:
        /* <DEDUP_REMOVED lines=13> */
[C---:B------:R-:W-:Y:S01]  /*28850*/  IMAD R8, R4.reuse, 0xa0, R20 ;  /* 0x000000a004087824 */ /* 0x040fe200078e0214 */
[----:B------:R-:W-:-:S03]  /*28860*/  IADD3 R9, R4, -0x1, RZ ;  /* 0xffffffff04097810 */ /* 0x000fc60007ffe0ff */
[----:B------:R-:W-:-:S07]  /*28870*/  VIADD R8, R8, 0xfffffec0 ;  /* 0xfffffec008087836 */ /* 0x000fce0000000000 */
.L_x_5235:
        /* <DEDUP_REMOVED lines=13> */
.L_x_5408:
[----:B------:R-:W-:Y:S05]  /*28950*/  BSYNC B2 ;  /* 0x0000000000027941 */ /* 0x000fea0003800000 */
.L_x_5221:
        /* <DEDUP_REMOVED lines=9> */
.L_x_5224:
[----:B------:R-:W-:Y:S05]  /*289f0*/  BSYNC B2 ;  /* 0x0000000000027941 */ /* 0x000fea0003800000 */
.L_x_5223:
        /* <DEDUP_REMOVED lines=11> */
.L_x_5225:
        /* <DEDUP_REMOVED lines=16> */
.L_x_5226:
        /* <DEDUP_REMOVED lines=16> */
.L_x_5227:
        /* <DEDUP_REMOVED lines=13> */
.L_x_5409:
[----:B------:R-:W-:Y:S05]  /*28d80*/  BSYNC B2 ;  /* 0x0000000000027941 */ /* 0x000fea0003800000 */
.L_x_5228:
        /* <DEDUP_REMOVED lines=11> */
.L_x_5231:
[----:B------:R-:W-:Y:S05]  /*28e40*/  BSYNC B2 ;  /* 0x0000000000027941 */ /* 0x000fea0003800000 */
.L_x_5230:
        /* <DEDUP_REMOVED lines=8> */
.L_x_5232:
        /* <DEDUP_REMOVED lines=15> */
.L_x_5233:
        /* <DEDUP_REMOVED lines=15> */
.L_x_5234:
        /* <DEDUP_REMOVED lines=10> */
.L_x_5220:
[----:B------:R-:W-:Y:S05]  /*29150*/  BSYNC B1 ;  /* 0x0000000000017941 */ /* 0x000fea0003800000 */
.L_x_5219:
        /* <DEDUP_REMOVED lines=13> */
.L_x_5197:
[----:B------:R-:W-:Y:S05]  /*29230*/  BSYNC B0 ;  /* 0x0000000000007941 */ /* 0x000fea0003800000 */
.L_x_5196:
        /* <DEDUP_REMOVED lines=21> */
[----:B0-----:R-:W-:Y:S01]  /*29390*/  IADD3 R16, R0, UR38, R7 ;  /* 0x0000002600107c10 */ /* 0x001fe2000fffe007 */
[----:B------:R-:W-:Y:S06]  /*293a0*/  BRA `(.L_x_5238) ;  /* 0x0000004000007947 */ /* 0x000fec0003800000 */
.L_x_5237:
        /* <DEDUP_REMOVED lines=23> */
.L_x_5239:
        /* <DEDUP_REMOVED lines=27> */
.L_x_5240:
        /* <DEDUP_REMOVED lines=21> */
.L_x_5241:
        /* <DEDUP_REMOVED lines=19> */
.L_x_5242:
[----:B------:R-:W2:Y:S01]  /*29950*/  LDL.LU R2, [R1+0x20] ;  /* 0x0000200001027983 */ /* 0x000ea20000300800 */
[----:B------:R-:W-:-:S03]  /*29960*/  ULDC.64 UR4, c[0x0][0x9f8] ;  /* 0x00027e0000047ab9 */ /* 0x000fc60000000a00 */
[----:B------:R-:W3:Y:S04]  /*29970*/  LDL.LU R5, [R1+0x28] ;  /* 0x0000280001057983 */ /* 0x000ee80000300800 */
[----:B------:R-:W4:Y:S04]  /*29980*/  LDL.LU R0, [R1+0x38] ;  /* 0x0000380001007983 */ /* 0x000f280000300800 */
[----:B------:R-:W5:Y:S01]  /*29990*/  LDL.LU R4, [R1+0x14] ;  /* 0x0000140001047983 */ /* 0x000f620000300800 */
[----:B------:R-:W-:-:S04]  /*299a0*/  ISETP.NE.U32.AND P0, PT, RZ, UR4, PT ;  /* 0x00000004ff007c0c */ /* 0x000fc8000bf05070 */
[----:B------:R-:W-:-:S13]  /*299b0*/  ISETP.NE.AND.EX P0, PT, RZ, UR5, PT, P0 ;  /* 0x00000005ff007c0c */ /* 0x000fda000bf05300 */
[----:B--2---:R-:W-:-:S04]  /*299c0*/  @P0 IADD3 R2, P1, R2, UR4, RZ ;  /* 0x0000000402020c10 */ /* 0x004fc8000ff3e0ff */
[----:B---3--:R-:W-:Y:S01]  /*299d0*/  @P0 IADD3.X R3, R5, UR5, RZ, P1, !PT ;  /* 0x0000000505030c10 */ /* 0x008fe20008ffe4ff */
[----:B------:R-:W-:Y:S01]  /*299e0*/  ULDC.64 UR4, c[0x0][0xa00] ;  /* 0x0002800000047ab9 */ /* 0x000fe20000000a00 */
[----:B-----5:R-:W-:-:S06]  /*299f0*/  IMAD.MOV.U32 R5, RZ, RZ, R4 ;  /* 0x000000ffff057224 */ /* 0x020fcc00078e0004 */
[----:B------:R0:W2:Y:S01]  /*29a00*/  @P0 LDG.E R5, desc[UR54][R2.64] ;  /* 0x0000003602050981 */ /* 0x0000a2000c1e1900 */
[----:B----4-:R-:W-:Y:S02]  /*29a10*/  IMAD R17, R17, 0x80, R0 ;  /* 0x0000008011117824 */ /* 0x010fe400078e0200 */
[----:B------:R-:W1:Y:S02]  /*29a20*/  LDC R0, c[0x0][0x428] ;  /* 0x00010a00ff007b82 */ /* 0x000e640000000800 */
[----:B-1----:R-:W-:Y:S01]  /*29a30*/  ISETP.NE.AND P0, PT, R0, 0x1, PT ;  /* 0x000000010000780c */ /* 0x002fe20003f05270 */
[----:B------:R-:W-:-:S12]  /*29a40*/  IMAD.MOV.U32 R0, RZ, RZ, R18 ;  /* 0x000000ffff007224 */ /* 0x000fd800078e0012 */
        /* <DEDUP_REMOVED lines=16> */
.L_x_5243:
[----:B------:R-:W-:Y:S02]  /*29b50*/  PLOP3.LUT P0, PT, P0, P3, PT, 0xa2, 0x0 ;  /* 0x000000000000781c */ /* 0x000fe40000707472 */
[----:B------:R-:W-:Y:S01]  /*29b60*/  @P3 R2UR P0, UR7, R3 ;  /* 0x00000000030732ca */ /* 0x000fe20000000000 */
[----:B------:R-:W-:-:S07]  /*29b70*/  UMOV UR4, URZ ;  /* 0x0000003f00047c82 */ /* 0x000fce0008000000 */
[----:B------:R-:W-:Y:S02]  /*29b80*/  PLOP3.LUT P0, PT, P0, P3, PT, 0xa2, 0x0 ;  /* 0x000000000000781c */ /* 0x000fe40000707472 */
[----:B------:R-:W-:-:S08]  /*29b90*/  @P3 R2UR.OR P0, UR6, R18 ;  /* 0x00000000120632ca */ /* 0x000fd00000100000 */
        /* <DEDUP_REMOVED lines=8> */
.L_x_5244:
[----:B------:R-:W-:Y:S02]  /*29c20*/  PLOP3.LUT P0, PT, P0, P2, PT, 0xa2, 0x0 ;  /* 0x000000000000781c */ /* 0x000fe40000705472 */
[----:B------:R-:W-:-:S08]  /*29c30*/  @P2 R2UR P0, UR7, R3 ;  /* 0x00000000030722ca */ /* 0x000fd00000000000 */
        /* <DEDUP_REMOVED lines=10> */
.L_x_5245:
        /* <DEDUP_REMOVED lines=23> */
.L_x_5412:
[----:B--2---:R-:W-:Y:S02]  /*29e50*/  ISETP.NE.AND P0, PT, R14, RZ, PT ;  /* 0x000000ff0e00720c */ /* 0x004fe40003f05270 */
[----:B------:R-:W-:-:S11]  /*29e60*/  PLOP3.LUT P6, PT, PT, PT, PT, 0x8, 0x0 ;  /* 0x000000000000781c */ /* 0x000fd60003fce170 */
[----:B------:R-:W-:Y:S05]  /*29e70*/  @P0 BRA `(.L_x_5247) ;  /* 0x00000008005c0947 */ /* 0x000fea0003800000 */
[----:B------:R-:W-:-:S03]  /*29e80*/  UMOV UR4, 0xffffffff ;  /* 0xffffffff00047882 */ /* 0x000fc60000000000 */
[----:B------:R-:W-:Y:S05]  /*29e90*/  BRA.DIV UR4, `(.L_x_5248) ;  /* 0x0000006a04b07947 */ /* 0x000fea000b800000 */
[----:B------:R-:W-:-:S13]  /*29ea0*/  ELECT P6, URZ, PT ;  /* 0x00000000003f782f */ /* 0x000fda00038c0000 */
.L_x_5415:
[----:B------:R-:W-:Y:S05]  /*29eb0*/  @!P6 BRA `(.L_x_5249) ;  /* 0x0000000400b4e947 */ /* 0x000fea0003800000 */
[----:B-1----:R-:W2:Y:S01]  /*29ec0*/  LDL R6, [R1+0x30] ;  /* 0x0000300001067983 */ /* 0x002ea20000100800 */
[----:B------:R-:W-:-:S04]  /*29ed0*/  ISETP.NE.U32.AND P0, PT, R4, RZ, PT ;  /* 0x000000ff0400720c */ /* 0x000fc80003f05070 */
[----:B------:R-:W-:Y:S01]  /*29ee0*/  ISETP.NE.AND.EX P0, PT, R5, RZ, PT, P0 ;  /* 0x000000ff0500720c */ /* 0x000fe20003f05300 */
[----:B--2---:R-:W-:-:S12]  /*29ef0*/  VIADD R6, R6, 0xffffffff ;  /* 0xffffffff06067836 */ /* 0x004fd80000000000 */
[----:B------:R-:W-:Y:S05]  /*29f00*/  @!P0 BRA `(.L_x_5250) ;  /* 0x0000000000508947 */ /* 0x000fea0003800000 */
[----:B------:R-:W2:Y:S01]  /*29f10*/  LDL R11, [R1+0x20] ;  /* 0x00002000010b7983 */ /* 0x000ea20000100800 */
[----:B------:R-:W1:Y:S01]  /*29f20*/  LDC R10, c[0x0][0x41c] ;  /* 0x00010700ff0a7b82 */ /* 0x000e620000000800 */
[----:B------:R-:W-:Y:S01]  /*29f30*/  IMAD.MOV.U32 R2, RZ, RZ, R6 ;  /* 0x000000ffff027224 */ /* 0x000fe200078e0006 */
[----:B------:R-:W-:Y:S01]  /*29f40*/  MOV R12, R7 ;  /* 0x00000007000c7202 */ /* 0x000fe20000000f00 */
[----:B------:R-:W-:Y:S01]  /*29f50*/  ULDC.64 UR4, c[0x0][0x408] ;  /* 0x0001020000047ab9 */ /* 0x000fe20000000a00 */
[----:B-1----:R-:W-:-:S13]  /*29f60*/  ISETP.NE.AND P0, PT, R10, 0x1, PT ;  /* 0x000000010a00780c */ /* 0x002fda0003f05270 */
[----:B------:R-:W1:Y:S02]  /*29f70*/  @P0 LDC.64 R8, c[0x0][0x420] ;  /* 0x00010800ff080b82 */ /* 0x000e640000000a00 */
[----:B-1----:R-:W-:-:S05]  /*29f80*/  @P0 IMAD.HI.U32 R8, R6, R8, RZ ;  /* 0x0000000806080227 */ /* 0x002fca00078e00ff */
[----:B------:R-:W-:-:S05]  /*29f90*/  @P0 SHF.R.U32.HI R2, RZ, R9, R8 ;  /* 0x00000009ff020219 */ /* 0x000fca0000011608 */
[--C-:B0-----:R-:W-:Y:S01]  /*29fa0*/  IMAD.MOV R7, RZ, RZ, -R2.reuse ;  /* 0x000000ffff077224 */ /* 0x101fe200078e0a02 */
[--C-:B------:R-:W-:Y:S01]  /*29fb0*/  SHF.R.S32.HI R9, RZ, 0x1f, R2.reuse ;  /* 0x0000001fff097819 */ /* 0x100fe20000011402 */
[----:B------:R-:W-:Y:S02]  /*29fc0*/  IMAD.MOV.U32 R8, RZ, RZ, R2 ;  /* 0x000000ffff087224 */ /* 0x000fe400078e0002 */
[----:B------:R-:W-:Y:S02]  /*29fd0*/  IMAD R6, R10, R7, R6 ;  /* 0x000000070a067224 */ /* 0x000fe400078e0206 */
[----:B------:R-:W-:Y:S02]  /*29fe0*/  IMAD R7, R12, UR4, RZ ;  /* 0x000000040c077c24 */ /* 0x000fe4000f8e02ff */
[----:B--2---:R-:W-:-:S04]  /*29ff0*/  IMAD.WIDE.U32 R8, R11, UR4, R8 ;  /* 0x000000040b087c25 */ /* 0x004fc8000f8e0008 */
[----:B------:R-:W-:Y:S01]  /*2a000*/  IMAD R2, R11, UR5, R7 ;  /* 0x000000050b027c24 */ /* 0x000fe2000f8e0207 */
[----:B------:R-:W-:-:S03]  /*2a010*/  LEA R4, P0, R8, R4, 0x2 ;  /* 0x0000000408047211 */ /* 0x000fc600078010ff */
[----:B------:R-:W-:-:S05]  /*2a020*/  IMAD.IADD R2, R9, 0x1, R2 ;  /* 0x0000000109027824 */ /* 0x000fca00078e0202 */
[----:B------:R-:W-:-:S05]  /*2a030*/  LEA.HI.X R5, R8, R5, R2, 0x2, P0 ;  /* 0x0000000508057211 */ /* 0x000fca00000f1402 */
[----:B------:R1:W5:Y:S02]  /*2a040*/  LDG.E R2, desc[UR54][R4.64] ;  /* 0x0000003604027981 */ /* 0x000364000c1e1900 */
.L_x_5250:
[----:B-1----:R-:W2:Y:S01]  /*2a050*/  LDL R4, [R1+0x8] ;  /* 0x0000080001047983 */ /* 0x002ea20000100800 */
[----:B------:R-:W-:-:S03]  /*2a060*/  MOV R8, 0x400 ;  /* 0x0000040000087802 */ /* 0x000fc60000000f00 */
[----:B0-----:R-:W3:Y:S01]  /*2a070*/  LDL R7, [R1+0x18] ;  /* 0x0000180001077983 */ /* 0x001ee20000100800 */
[----:B------:R-:W0:Y:S01]  /*2a080*/  S2R R9, SR_CgaCtaId ;  /* 0x0000000000097919 */ /* 0x000e220000008800 */
[----:B------:R-:W1:Y:S01]  /*2a090*/  S2R R5, SR_TID.X ;  /* 0x0000000000057919 */ /* 0x000e620000002100 */
[----:B0-----:R-:W-:Y:S02]  /*2a0a0*/  LEA R8, R9, R8, 0x18 ;  /* 0x0000000809087211 */ /* 0x001fe400078ec0ff */
[----:B-1----:R-:W-:-:S04]  /*2a0b0*/  LOP3.LUT R5, R5, 0x7f, RZ, 0xc0, !PT ;  /* 0x0000007f05057812 */ /* 0x002fc800078ec0ff */
[----:B------:R-:W-:Y:S01]  /*2a0c0*/  ISETP.NE.AND P0, PT, R5, RZ, PT ;  /* 0x000000ff0500720c */ /* 0x000fe20003f05270 */
[----:B--2---:R-:W-:Y:S01]  /*2a0d0*/  IMAD R4, R4, 0x8, R8 ;  /* 0x0000000804047824 */ /* 0x004fe200078e0208 */
[----:B---3--:R-:W-:-:S04]  /*2a0e0*/  SHF.L.U32 R7, R7, 0x1f, RZ ;  /* 0x0000001f07077819 */ /* 0x008fc800000006ff */
[----:B------:R-:W0:Y:S02]  /*2a0f0*/  SYNCS.PHASECHK.TRANS64.TRYWAIT P2, [R4+URZ+0x33480], R7 ;  /* 0x03348007040075a7 */ /* 0x000e24000804017f */
[----:B0-----:R-:W-:Y:S05]  /*2a100*/  @!P2 BRA `(.L_x_5251) ;  /* 0x000000680034a947 */ /* 0x001fea0003800000 */
.L_x_5416:
        /* <DEDUP_REMOVED lines=8> */
.L_x_5252:
[----:B------:R-:W2:Y:S01]  /*2a190*/  LDL R5, [R1+0x8] ;  /* 0x0000080001057983 */ /* 0x000ea20000100800 */
[----:B------:R-:W-:-:S03]  /*2a1a0*/  MOV R9, 0x400 ;  /* 0x0000040000097802 */ /* 0x000fc60000000f00 */
[----:B------:R-:W3:Y:S01]  /*2a1b0*/  LDL R8, [R1+0x2c] ;  /* 0x00002c0001087983 */ /* 0x000ee20000100800 */
[----:B------:R-:W1:Y:S01]  /*2a1c0*/  S2R R10, SR_CgaCtaId ;  /* 0x00000000000a7919 */ /* 0x000e620000008800 */
[----:B------:R-:W-:Y:S01]  /*2a1d0*/  R2UR UR9, R4 ;  /* 0x00000000040972ca */ /* 0x000fe200000e0000 */
[----:B------:R-:W-:Y:S01]  /*2a1e0*/  UIADD3 UR4, UP0, UR40, 0x470, URZ ;  /* 0x0000047028047890 */ /* 0x000fe2000ff1e03f */
[----:B------:R-:W-:Y:S02]  /*2a1f0*/  R2UR UR12, R0 ;  /* 0x00000000000c72ca */ /* 0x000fe400000e0000 */
[----:B-----5:R-:W-:Y:S01]  /*2a200*/  R2UR UR13, R2 ;  /* 0x00000000020d72ca */ /* 0x020fe200000e0000 */
[----:B------:R-:W-:Y:S01]  /*2a210*/  UIADD3.X UR5, URZ, UR41, URZ, UP0, !UPT ;  /* 0x000000293f057290 */ /* 0x000fe200087fe43f */
[----:B-1----:R-:W-:-:S07]  /*2a220*/  LEA R9, R10, R9, 0x18 ;  /* 0x000000090a097211 */ /* 0x002fce00078ec0ff */
        /* <DEDUP_REMOVED lines=22> */
.L_x_5417:
        /* <DEDUP_REMOVED lines=8> */
.L_x_5254:
        /* <DEDUP_REMOVED lines=24> */
.L_x_5249:
[----:B-1----:R-:W1:Y:S01]  /*2a590*/  S2R R6, SR_CgaCtaId ;  /* 0x0000000000067919 */ /* 0x002e620000008800 */
[----:B------:R-:W-:Y:S01]  /*2a5a0*/  MOV R5, 0x400 ;  /* 0x0000040000057802 */ /* 0x000fe20000000f00 */
[----:B------:R-:W-:Y:S05]  /*2a5b0*/  WARPSYNC.ALL ;  /* 0x0000000000007948 */ /* 0x000fea0003800000 */
[----:B------:R-:W-:Y:S01]  /*2a5c0*/  BAR.SYNC.DEFER_BLOCKING 0x8, 0x120 ;  /* 0x0204800000007b1d */ /* 0x000fe20000010000 */
[----:B------:R-:W-:-:S13]  /*2a5d0*/  ELECT P0, URZ, PT ;  /* 0x00000000003f782f */ /* 0x000fda0003800000 */
[----:B------:R-:W-:Y:S01]  /*2a5e0*/  @P0 R2UR UR13, R3 ;  /* 0x00000000030d02ca */ /* 0x000fe200000e0000 */
[----:B------:R-:W-:Y:S01]  /*2a5f0*/  UIADD3 UR4, UP0, UR40, 0x270, URZ ;  /* 0x0000027028047890 */ /* 0x000fe2000ff1e03f */
[C---:B------:R-:W-:Y:S02]  /*2a600*/  @P0 R2UR UR12, R18.reuse ;  /* 0x00000000120c02ca */ /* 0x040fe400000e0000 */
[----:B------:R-:W-:Y:S01]  /*2a610*/  @P0 R2UR UR11, R17 ;  /* 0x00000000110b02ca */ /* 0x000fe200000e0000 */
[----:B------:R-:W-:Y:S01]  /*2a620*/  UIADD3.X UR5, URZ, UR41, URZ, UP0, !UPT ;  /* 0x000000293f057290 */ /* 0x000fe200087fe43f */
[----:B------:R-:W-:Y:S01]  /*2a630*/  @P0 R2UR UR21, R3 ;  /* 0x00000000031502ca */ /* 0x000fe200000e0000 */
[----:B------:R-:W-:Y:S01]  /*2a640*/  UMOV UR6, 0x0 ;  /* 0x0000000000067882 */ /* 0x000fe20000000000 */
[----:B------:R-:W-:Y:S01]  /*2a650*/  UMOV UR7, 0x12f00000 ;  /* 0x12f0000000077882 */ /* 0x000fe20000000000 */
[----:B------:R-:W-:Y:S01]  /*2a660*/  UMOV UR10, URZ ;  /* 0x0000003f000a7c82 */ /* 0x000fe20008000000 */
[----:B------:R-:W-:Y:S01]  /*2a670*/  @P0 R2UR UR20, R18 ;  /* 0x00000000121402ca */ /* 0x000fe200000e0000 */
[----:B------:R-:W-:Y:S01]  /*2a680*/  UMOV UR14, 0x0 ;  /* 0x00000000000e7882 */ /* 0x000fe20000000000 */
[----:B0-----:R-:W-:Y:S01]  /*2a690*/  @P0 MOV R4, 0x6000 ;  /* 0x0000600000040802 */ /* 0x001fe20000000f00 */
[----:B------:R-:W-:Y:S01]  /*2a6a0*/  UMOV UR15, 0x12f00000 ;  /* 0x12f00000000f7882 */ /* 0x000fe20000000000 */
[----:B------:R-:W-:Y:S01]  /*2a6b0*/  @P0 R2UR UR19, R17 ;  /* 0x00000000111302ca */ /* 0x000fe200000e0000 */
[----:B------:R-:W-:Y:S01]  /*2a6c0*/  UMOV UR18, 0x40 ;  /* 0x0000004000127882 */ /* 0x000fe20000000000 */
[----:B------:R-:W-:Y:S01]  /*2a6d0*/  UMOV UR22, 0x0 ;  /* 0x0000000000167882 */ /* 0x000fe20000000000 */
[----:B------:R-:W-:Y:S01]  /*2a6e0*/  UMOV UR23, 0x12f00000 ;  /* 0x12f0000000177882 */ /* 0x000fe20000000000 */
[----:B-1----:R-:W-:-:S04]  /*2a6f0*/  LEA R5, R6, R5, 0x18 ;  /* 0x0000000506057211 */ /* 0x002fc800078ec0ff */
[----:B------:R-:W-:Y:S01]  /*2a700*/  R2UR UR24, R5 ;  /* 0x00000000051872ca */ /* 0x000fe200000e0000 */
[----:B------:R2:W-:-:S12]  /*2a710*/  @P0 SYNCS.ARRIVE.TRANS64 RZ, [R5+URZ+0x33400], R4 ;  /* 0x0334000405ff09a7 */ /* 0x0005d8000800003f */
[----:B------:R-:W-:Y:S02]  /*2a720*/  UIADD3 UR8, UR24, 0x1e200, URZ ;  /* 0x0001e20018087890 */ /* 0x000fe4000fffe03f */
[----:B------:R-:W-:Y:S02]  /*2a730*/  UIADD3 UR9, UR24, 0x33400, URZ ;  /* 0x0003340018097890 */ /* 0x000fe4000fffe03f */
[----:B------:R-:W-:-:S05]  /*2a740*/  UIADD3 UR16, UR24, 0x20200, URZ ;  /* 0x0002020018107890 */ /* 0x000fca000fffe03f */
[----:B------:R-:W-:Y:S02]  /*2a750*/  UMOV UR17, UR9 ;  /* 0x0000000900117c82 */ /* 0x000fe40008000000 */
[----:B------:R0:W-:Y:S02]  /*2a760*/  UTMALDG.4D [UR8], [UR4], desc[UR6] ;  /* 0x00000608040075b4 */ /* 0x0001e40008019000 */
[----:B------:R2:W-:Y:S01]  /*2a770*/  UTMALDG.4D [UR16], [UR4], desc[UR14] ;  /* 0x00000e10040075b4 */ /* 0x0005e20008019000 */
[----:B0-----:R-:W-:Y:S01]  /*2a780*/  @P0 R2UR UR13, R3 ;  /* 0x00000000030d02ca */ /* 0x001fe200000e0000 */
[----:B------:R-:W-:Y:S01]  /*2a790*/  UIADD3 UR8, UR24, 0x22200, URZ ;  /* 0x0002220018087890 */ /* 0x000fe2000fffe03f */
[----:B------:R-:W-:Y:S01]  /*2a7a0*/  @P0 R2UR UR12, R18 ;  /* 0x00000000120c02ca */ /* 0x000fe200000e0000 */
[----:B------:R-:W-:Y:S01]  /*2a7b0*/  UMOV UR10, 0x80 ;  /* 0x00000080000a7882 */ /* 0x000fe20000000000 */
[----:B------:R-:W-:-:S13]  /*2a7c0*/  @P0 R2UR UR11, R17 ;  /* 0x00000000110b02ca */ /* 0x000fda00000e0000 */
[----:B------:R2:W-:Y:S02]  /*2a7d0*/  UTMALDG.4D [UR8], [UR4], desc[UR22] ;  /* 0x00001608040075b4 */ /* 0x0005e40008019000 */
[----:B--2---:R-:W-:Y:S01]  /*2a7e0*/  NOP ;  /* 0x0000000000007918 */ /* 0x004fe20000000000 */
.L_x_5247:
[----:B-1----:R-:W2:Y:S01]  /*2a7f0*/  LDL.LU R6, [R1+0x40] ;  /* 0x0000400001067983 */ /* 0x002ea20000300800 */
[----:B------:R-:W-:Y:S01]  /*2a800*/  MOV R4, 0x400 ;  /* 0x0000040000047802 */ /* 0x000fe20000000f00 */
[----:B------:R-:W-:Y:S01]  /*2a810*/  BSSY B0, `(.L_x_5255) ;  /* 0x000000b000007945 */ /* 0x000fe20003800000 */
[----:B------:R-:W1:Y:S02]  /*2a820*/  S2R R5, SR_CgaCtaId ;  /* 0x0000000000057919 */ /* 0x000e640000008800 */
        /* <DEDUP_REMOVED lines=9> */
.L_x_5418:
[----:B------:R-:W-:Y:S05]  /*2a8c0*/  BSYNC B0 ;  /* 0x0000000000007941 */ /* 0x000fea0003800000 */
.L_x_5255:
[----:B-1----:R-:W2:Y:S02]  /*2a8d0*/  LDL R4, [R1+0x30] ;  /* 0x0000300001047983 */ /* 0x002ea40000100800 */
[----:B--2---:R-:W-:-:S13]  /*2a8e0*/  ISETP.GE.AND P0, PT, R4, 0x2, PT ;  /* 0x000000020400780c */ /* 0x004fda0003f06270 */
[----:B------:R-:W-:Y:S05]  /*2a8f0*/  @!P0 BRA `(.L_x_5257) ;  /* 0x0000001800b08947 */ /* 0x000fea0003800000 */
[----:B------:R1:W5:Y:S01]  /*2a900*/  LDL.LU R6, [R1+0x8] ;  /* 0x0000080001067983 */ /* 0x0003620000300800 */
[----:B------:R-:W-:-:S03]  /*2a910*/  VIADD R12, R4, 0xfffffffe ;  /* 0xfffffffe040c7836 */ /* 0x000fc60000000000 */
[----:B0-----:R1:W5:Y:S04]  /*2a920*/  LDL.LU R7, [R1+0x18] ;  /* 0x0000180001077983 */ /* 0x0013680000300800 */
.L_x_5281:
[----:B-----5:R-:W-:Y:S01]  /*2a930*/  VIADD R4, R6, 0x1 ;  /* 0x0000000106047836 */ /* 0x020fe20000000000 */
[----:B------:R-:W-:Y:S05]  /*2a940*/  YIELD ;  /* 0x0000000000007946 */ /* 0x000fea0003800000 */
[----:B------:R-:W-:Y:S01]  /*2a950*/  ISETP.NE.AND P0, PT, R4, 0x2, PT ;  /* 0x000000020400780c */ /* 0x000fe20003f05270 */
[----:B------:R-:W-:Y:S03]  /*2a960*/  BSSY B0, `(.L_x_5258) ;  /* 0x00000af000007945 */ /* 0x000fe60003800000 */
[----:B0-----:R-:W-:-:S02]  /*2a970*/  SEL R3, RZ, 0x1, P0 ;  /* 0x00000001ff037807 */ /* 0x001fc40000000000 */
[----:B------:R-:W-:Y:S02]  /*2a980*/  SEL R10, R4, RZ, P0 ;  /* 0x000000ff040a7207 */ /* 0x000fe40000000000 */
[----:B------:R-:W-:-:S05]  /*2a990*/  LOP3.LUT R9, R7, R3, RZ, 0x3c, !PT ;  /* 0x0000000307097212 */ /* 0x000fca00078e3cff */
[----:B------:R0:W-:Y:S04]  /*2a9a0*/  STL [R1+0x18], R9 ;  /* 0x0000180901007387 */ /* 0x0001e80000100800 */
[----:B------:R0:W-:Y:S01]  /*2a9b0*/  STL [R1+0x8], R10 ;  /* 0x0000080a01007387 */ /* 0x0001e20000100800 */
[----:B---3--:R-:W-:Y:S05]  /*2a9c0*/  @!P6 BRA `(.L_x_5259) ;  /* 0x0000000800a0e947 */ /* 0x008fea0003800000 */
        /* <DEDUP_REMOVED lines=19> */
[----:B------:R-:W-:-:S05]  /*2ab00*/  IMAD.WIDE.U32 R2, R11, UR6, R2 ;  /* 0x000000060b027c25 */ /* 0x000fca000f8e0002 */
[----:B------:R-:W-:Y:S02]  /*2ab10*/  IADD3 R3, R4, R3, RZ ;  /* 0x0000000304037210 */ /* 0x000fe40007ffe0ff */
[----:B------:R-:W-:-:S04]  /*2ab20*/  LEA R4, P0, R2, UR4, 0x2 ;  /* 0x0000000402047c11 */ /* 0x000fc8000f8010ff */
[----:B------:R-:W-:-:S05]  /*2ab30*/  LEA.HI.X R5, R2, UR5, R3, 0x2, P0 ;  /* 0x0000000502057c11 */ /* 0x000fca00080f1403 */
[----:B------:R2:W5:Y:S04]  /*2ab40*/  LDG.E R2, desc[UR54][R4.64] ;  /* 0x0000003604027981 */ /* 0x000568000c1e1900 */
.L_x_5260:
        /* <DEDUP_REMOVED lines=11> */
.L_x_5419:
[----:B------:R-:W-:Y:S05]  /*2ac00*/  BSYNC B1 ;  /* 0x0000000000017941 */ /* 0x000fea0003800000 */
.L_x_5261:
[----:B------:R-:W-:Y:S04]  /*2ac10*/  BSSY B1, `(.L_x_5263) ;  /* 0x0000009000017945 */ /* 0x000fe80003800000 */
[----:B------:R-:W-:Y:S05]  /*2ac20*/  @P2 BRA `(.L_x_5264) ;  /* 0x00000000001c2947 */ /* 0x000fea0003800000 */
[----:B------:R-:W0:Y:S02]  /*2ac30*/  S2R R3, SR_TID.X ;  /* 0x0000000000037919 */ /* 0x000e240000002100 */
[----:B0-----:R-:W-:Y:S01]  /*2ac40*/  LOP3.LUT R9, R3, 0x1f, RZ, 0xc0, !PT ;  /* 0x0000001f03097812 */ /* 0x001fe200078ec0ff */
[----:B------:R-:W-:-:S03]  /*2ac50*/  IMAD.MOV.U32 R3, RZ, RZ, 0x7800 ;  /* 0x00007800ff037424 */ /* 0x000fc600078e00ff */
[----:B------:R-:W-:Y:S01]  /*2ac60*/  ISETP.NE.AND P0, PT, R9, RZ, PT ;  /* 0x000000ff0900720c */ /* 0x000fe20003f05270 */
[----:B------:R3:W-:-:S12]  /*2ac70*/  SYNCS.ARRIVE.TRANS64 RZ, [R5+URZ+0x33470], R3 ;  /* 0x0334700305ff79a7 */ /* 0x0007d8000800003f */
[----:B---3--:R-:W-:Y:S05]  /*2ac80*/  @!P0 BRA `(.L_x_5264) ;  /* 0x0000000000048947 */ /* 0x008fea0003800000 */
[----:B------:R-:W-:Y:S01]  /*2ac90*/  BPT.TRAP 0x1 ;  /* 0x000000040000795c */ /* 0x000fe20000300000 */
.L_x_5264:
[----:B------:R-:W-:Y:S05]  /*2aca0*/  BSYNC B1 ;  /* 0x0000000000017941 */ /* 0x000fea0003800000 */
.L_x_5263:
[----:B------:R-:W3:Y:S04]  /*2acb0*/  LDL R3, [R1+0x8] ;  /* 0x0000080001037983 */ /* 0x000ee80000100800 */
[----:B0-----:R-:W4:Y:S01]  /*2acc0*/  LDL R9, [R1+0x2c] ;  /* 0x00002c0001097983 */ /* 0x001f220000100800 */
        /* <DEDUP_REMOVED lines=10> */
[----:B---3--:R-:W-:Y:S02]  /*2ad70*/  IMAD R3, R3, 0x7800, R10 ;  /* 0x0000780003037824 */ /* 0x008fe400078e020a */
[----:B----4-:R-:W-:Y:S02]  /*2ad80*/  IMAD R9, R8, 0xa0, R9 ;  /* 0x000000a008097824 */ /* 0x010fe400078e0209 */
[----:B------:R-:W-:Y:S02]  /*2ad90*/  VIADD R8, R5, 0x33470 ;  /* 0x0003347005087836 */ /* 0x000fe40000000000 */
[----:B------:R-:W-:-:S07]  /*2ada0*/  VIADD R10, R3, 0xf200 ;  /* 0x0000f200030a7836 */ /* 0x000fce0000000000 */
.L_x_5265:
        /* <DEDUP_REMOVED lines=16> */
.L_x_5266:
        /* <DEDUP_REMOVED lines=16> */
.L_x_5267:
        /* <DEDUP_REMOVED lines=13> */
.L_x_5420:
[----:B------:R-:W-:Y:S05]  /*2b080*/  BSYNC B1 ;  /* 0x0000000000017941 */ /* 0x000fea0003800000 */
.L_x_5268:
[----:B------:R-:W-:Y:S01]  /*2b090*/  BSSY B1, `(.L_x_5270) ;  /* 0x000000b000017945 */ /* 0x000fe20003800000 */
[----:B------:R-:W-:Y:S02]  /*2b0a0*/  IMAD.MOV.U32 R10, RZ, RZ, 0x0 ;  /* 0x00000000ff0a7424 */ /* 0x000fe400078e00ff */
[----:B------:R-:W-:Y:S01]  /*2b0b0*/  IMAD.MOV.U32 R11, RZ, RZ, 0x14f00000 ;  /* 0x14f00000ff0b7424 */ /* 0x000fe200078e00ff */
[----:B------:R-:W-:Y:S06]  /*2b0c0*/  @P2 BRA `(.L_x_5271) ;  /* 0x00000000001c2947 */ /* 0x000fec0003800000 */
[----:B------:R-:W3:Y:S01]  /*2b0d0*/  S2R R8, SR_TID.X ;  /* 0x0000000000087919 */ /* 0x000ee20000002100 */
[----:B0-2---:R-:W-:-:S04]  /*2b0e0*/  IMAD.MOV.U32 R4, RZ, RZ, 0x7800 ;  /* 0x00007800ff047424 */ /* 0x005fc800078e00ff */
[----:B------:R4:W-:Y:S01]  /*2b0f0*/  SYNCS.ARRIVE.TRANS64 RZ, [R5+URZ+0x33430], R4 ;  /* 0x0334300405ff79a7 */ /* 0x0009e2000800003f */
[----:B---3--:R-:W-:-:S04]  /*2b100*/  LOP3.LUT R8, R8, 0x1f, RZ, 0xc0, !PT ;  /* 0x0000001f08087812 */ /* 0x008fc800078ec0ff */
[----:B------:R-:W-:-:S13]  /*2b110*/  ISETP.NE.AND P0, PT, R8, RZ, PT ;  /* 0x000000ff0800720c */ /* 0x000fda0003f05270 */
[----:B----4-:R-:W-:Y:S05]  /*2b120*/  @!P0 BRA `(.L_x_5271) ;  /* 0x0000000000048947 */ /* 0x010fea0003800000 */
[----:B------:R-:W-:Y:S01]  /*2b130*/  BPT.TRAP 0x1 ;  /* 0x000000040000795c */ /* 0x000fe20000300000 */
.L_x_5271:
[----:B------:R-:W-:Y:S05]  /*2b140*/  BSYNC B1 ;  /* 0x0000000000017941 */ /* 0x000fea0003800000 */
.L_x_5270:
[----:B------:R-:W-:Y:S01]  /*2b150*/  R2UR UR10, R15 ;  /* 0x000000000f0a72ca */ /* 0x000fe200000e0000 */
[----:B------:R-:W-:Y:S01]  /*2b160*/  UIADD3 UR4, UP0, UR40, 0x370, URZ ;  /* 0x0000037028047890 */ /* 0x000fe2000ff1e03f */
[----:B------:R-:W-:Y:S01]  /*2b170*/  R2UR UR6, R10 ;  /* 0x000000000a0672ca */ /* 0x000fe200000e0000 */
[----:B0-2---:R-:W-:Y:S01]  /*2b180*/  VIADD R5, R5, 0x33430 ;  /* 0x0003343005057836 */ /* 0x005fe20000000000 */
[----:B------:R-:W-:Y:S01]  /*2b190*/  R2UR UR7, R11 ;  /* 0x000000000b0772ca */ /* 0x000fe200000e0000 */
[----:B------:R-:W-:Y:S01]  /*2b1a0*/  VIADD R4, R3, 0x24200 ;  /* 0x0002420003047836 */ /* 0x000fe20000000000 */
[----:B------:R-:W-:Y:S01]  /*2b1b0*/  PLOP3.LUT P0, PT, PT, PT, PT, 0x80, 0x0 ;  /* 0x000000000000781c */ /* 0x000fe20003f0f070 */
[----:B------:R-:W-:-:S12]  /*2b1c0*/  UIADD3.X UR5, URZ, UR41, URZ, UP0, !UPT ;  /* 0x000000293f057290 */ /* 0x000fd800087fe43f */
.L_x_5272:
        /* <DEDUP_REMOVED lines=15> */
.L_x_5273:
        /* <DEDUP_REMOVED lines=15> */
.L_x_5274:
        /* <DEDUP_REMOVED lines=10> */
.L_x_5259:
[----:B------:R-:W-:Y:S05]  /*2b450*/  BSYNC B0 ;  /* 0x0000000000007941 */ /* 0x000fea0003800000 */
.L_x_5258:
[----:B------:R-:W-:-:S06]  /*2b460*/  UISETP.NE.AND UP0, UPT, UR37, 0x3, UPT ;  /* 0x000000032500788c */ /* 0x000fcc000bf05270 */
[----:B------:R-:W-:-:S13]  /*2b470*/  PLOP3.LUT P0, PT, PT, PT, UP0, 0x80, 0x0 ;  /* 0x000000000000781c */ /* 0x000fda0003f0f008 */
[----:B------:R-:W-:Y:S05]  /*2b480*/  @!P0 BRA `(.L_x_5275) ;  /* 0x0000000000048947 */ /* 0x000fea0003800000 */
[----:B------:R-:W-:Y:S01]  /*2b490*/  BPT.TRAP 0x1 ;  /* 0x000000040000795c */ /* 0x000fe20000300000 */
.L_x_5275:
        /* <DEDUP_REMOVED lines=11> */
.L_x_5421:
[----:B------:R-:W-:Y:S05]  /*2b550*/  BSYNC B0 ;  /* 0x0000000000007941 */ /* 0x000fea0003800000 */
.L_x_5276:
[----:B------:R-:W-:Y:S05]  /*2b560*/  @!P0 BRA `(.L_x_5278) ;  /* 0x0000000000048947 */ /* 0x000fea0003800000 */
[----:B------:R-:W-:Y:S01]  /*2b570*/  BPT.TRAP 0x1 ;  /* 0x000000040000795c */ /* 0x000fe20000300000 */
.L_x_5278:
[----:B------:R-:W-:Y:S01]  /*2b580*/  SHF.L.U32 R4, R7, 0x1f, RZ ;  /* 0x0000001f07047819 */ /* 0x000fe200000006ff */
[----:B--2---:R-:W-:-:S03]  /*2b590*/  IMAD R3, R6, 0x7800, RZ ;  /* 0x0000780006037824 */ /* 0x004fc600078e02ff */
[----:B------:R-:W2:Y:S02]  /*2b5a0*/  SYNCS.PHASECHK.TRANS64.TRYWAIT P2, [R13+URZ+0x33460], R4 ;  /* 0x033460040d0075a7 */ /* 0x000ea4000804017f */
[----:B--2---:R-:W-:Y:S05]  /*2b5b0*/  @!P2 BRA `(.L_x_5279) ;  /* 0x00000054008ca947 */ /* 0x004fea0003800000 */
.L_x_5422:
[----:B------:R-:W2:Y:S04]  /*2b5c0*/  LDL R18, [R1+0x4] ;  /* 0x0000040001127983 */ /* 0x000ea80000100800 */
[----:B------:R-:W3:Y:S04]  /*2b5d0*/  LDL R15, [R1+0x10] ;  /* 0x00001000010f7983 */ /* 0x000ee80000100800 */
[----:B------:R-:W4:Y:S04]  /*2b5e0*/  LDL R14, [R1+0x34] ;  /* 0x00003400010e7983 */ /* 0x000f280000100800 */
[----:B------:R0:W-:Y:S04]  /*2b5f0*/  STL [R1+0x4c], R0 ;  /* 0x00004c0001007387 */ /* 0x0001e80000100800 */
[----:B0-----:R-:W4:Y:S01]  /*2b600*/  LDL R0, [R1] ;  /* 0x0000000001007983 */ /* 0x001f220000100800 */
[----:B------:R-:W-:Y:S05]  /*2b610*/  WARPSYNC.ALL ;  /* 0x0000000000007948 */ /* 0x000fea0003800000 */
[C---:B------:R-:W-:Y:S01]  /*2b620*/  VIADD R17, R3.reuse, 0x2800 ;  /* 0x0000280003117836 */ /* 0x040fe20000000000 */
[----:B--2---:R-:W-:-:S05]  /*2b630*/  LOP3.LUT R4, R3, R18, RZ, 0xfc, !PT ;  /* 0x0000001203047212 */ /* 0x004fca00078efcff */
[----:B---3--:R-:W-:-:S06]  /*2b640*/  IMAD.IADD R4, R15, 0x1, R4 ;  /* 0x000000010f047824 */ /* 0x008fcc00078e0204 */
[----:B------:R-:W0:Y:S02]  /*2b650*/  LDSM.16.MT88.4 R4, [R4+0xf200] ;  /* 0x00f200000404783b */ /* 0x000e240000004200 */
[C-C-:B0-----:R-:W-:Y:S02]  /*2b660*/  PRMT R8, R4.reuse, 0x6420, R5.reuse ;  /* 0x0000642004087816 */ /* 0x141fe40000000005 */
[----:B------:R-:W-:Y:S02]  /*2b670*/  PRMT R9, R4, 0x7531, R5 ;  /* 0x0000753104097816 */ /* 0x000fe40000000005 */
[----:B----4-:R-:W-:Y:S02]  /*2b680*/  LOP3.LUT R4, R3, R0, RZ, 0xfc, !PT ;  /* 0x0000000003047212 */ /* 0x010fe400078efcff */
        /* <DEDUP_REMOVED lines=10> */
[----:B------:R-:W-:-:S04]  /*2b730*/  IADD3 R14, R3, 0x800, RZ ;  /* 0x00000800030e7810 */ /* 0x000fc80007ffe0ff */
[----:B------:R-:W-:Y:S02]  /*2b740*/  LOP3.LUT R4, R14, R0, RZ, 0xfc, !PT ;  /* 0x000000000e047212 */ /* 0x000fe400078efcff */
[C-C-:B------:R-:W-:Y:S02]  /*2b750*/  PRMT R10, R6.reuse, 0x6420, R7.reuse ;  /* 0x00006420060a7816 */ /* 0x140fe40000000007 */
[----:B------:R-:W-:Y:S01]  /*2b760*/  PRMT R11, R6, 0x7531, R7 ;  /* 0x00007531060b7816 */ /* 0x000fe20000000007 */
[----:B------:R-:W-:Y:S02]  /*2b770*/  IMAD.IADD R4, R5, 0x1, R4 ;  /* 0x0000000105047824 */ /* 0x000fe400078e0204 */
[----:B------:R-:W-:-:S03]  /*2b780*/  VIADD R5, R3, 0x5000 ;  /* 0x0000500003057836 */ /* 0x000fc60000000000 */
[----:B------:R0:W-:Y:S02]  /*2b790*/  STSM.16.M88.4 [R4], R8 ;  /* 0x0000000804007844 */ /* 0x0001e40000000200 */
[----:B0-----:R-:W-:-:S05]  /*2b7a0*/  LOP3.LUT R4, R5, R18, RZ, 0xfc, !PT ;  /* 0x0000001205047212 */ /* 0x001fca00078efcff */
[----:B------:R-:W-:-:S06]  /*2b7b0*/  IMAD.IADD R4, R15, 0x1, R4 ;  /* 0x000000010f047824 */ /* 0x000fcc00078e0204 */
[----:B------:R-:W0:Y:S02]  /*2b7c0*/  LDSM.16.MT88.4 R4, [R4+0xf200] ;  /* 0x00f200000404783b */ /* 0x000e240000004200 */
[C-C-:B0-----:R-:W-:Y:S02]  /*2b7d0*/  PRMT R10, R6.reuse, 0x6420, R7.reuse ;  /* 0x00006420060a7816 */ /* 0x141fe40000000007 */
[----:B------:R-:W-:Y:S02]  /*2b7e0*/  PRMT R11, R6, 0x7531, R7 ;  /* 0x00007531060b7816 */ /* 0x000fe40000000007 */
[----:B------:R-:W2:Y:S01]  /*2b7f0*/  LDL R7, [R1+0x34] ;  /* 0x0000340001077983 */ /* 0x000ea20000100800 */
[C-C-:B------:R-:W-:Y:S02]  /*2b800*/  PRMT R8, R4.reuse, 0x6420, R5.reuse ;  /* 0x0000642004087816 */ /* 0x140fe40000000005 */
[----:B------:R-:W-:Y:S02]  /*2b810*/  PRMT R9, R4, 0x7531, R5 ;  /* 0x0000753104097816 */ /* 0x000fe40000000005 */
[----:B------:R-:W3:Y:S01]  /*2b820*/  LDL R5, [R1+0x10] ;  /* 0x0000100001057983 */ /* 0x000ee20000100800 */
[----:B------:R-:W-:-:S05]  /*2b830*/  VIADD R15, R3, 0x1000 ;  /* 0x00001000030f7836 */ /* 0x000fca0000000000 */
[----:B------:R-:W-:Y:S02]  /*2b840*/  LOP3.LUT R4, R15, R0, RZ, 0xfc, !PT ;  /* 0x000000000f047212 */ /* 0x000fe400078efcff */
[----:B------:R-:W-:-:S03]  /*2b850*/  LOP3.LUT R14, R14, R18, RZ, 0xfc, !PT ;  /* 0x000000120e0e7212 */ /* 0x000fc600078efcff */
[----:B--2---:R-:W-:-:S05]  /*2b860*/  IMAD.IADD R4, R7, 0x1, R4 ;  /* 0x0000000107047824 */ /* 0x004fca00078e0204 */
[----:B------:R3:W-:Y:S02]  /*2b870*/  STSM.16.M88.4 [R4], R8 ;  /* 0x0000000804007844 */ /* 0x0007e40000000200 */
[----:B---3--:R-:W-:-:S06]  /*2b880*/  IMAD.IADD R4, R5, 0x1, R14 ;  /* 0x0000000105047824 */ /* 0x008fcc00078e020e */
[----:B------:R-:W0:Y:S02]  /*2b890*/  LDSM.16.MT88.4 R4, [R4+0xf200] ;  /* 0x00f200000404783b */ /* 0x000e240000004200 */
[C-C-:B0-----:R-:W-:Y:S02]  /*2b8a0*/  PRMT R10, R6.reuse, 0x6420, R7.reuse ;  /* 0x00006420060a7816 */ /* 0x141fe40000000007 */
[----:B------:R-:W-:Y:S02]  /*2b8b0*/  PRMT R11, R6, 0x7531, R7 ;  /* 0x00007531060b7816 */ /* 0x000fe40000000007 */
[----:B------:R-:W2:Y:S01]  /*2b8c0*/  LDL R7, [R1+0x34] ;  /* 0x0000340001077983 */ /* 0x000ea20000100800 */
[C-C-:B------:R-:W-:Y:S02]  /*2b8d0*/  PRMT R8, R4.reuse, 0x6420, R5.reuse ;  /* 0x0000642004087816 */ /* 0x140fe40000000005 */
[----:B------:R-:W-:Y:S02]  /*2b8e0*/  PRMT R9, R4, 0x7531, R5 ;  /* 0x0000753104097816 */ /* 0x000fe40000000005 */
[----:B------:R-:W3:Y:S01]  /*2b8f0*/  LDL R5, [R1+0x10] ;  /* 0x0000100001057983 */ /* 0x000ee20000100800 */
[----:B------:R-:W-:Y:S01]  /*2b900*/  IMAD.MOV.U32 R14, RZ, RZ, R18 ;  /* 0x000000ffff0e7224 */ /* 0x000fe200078e0012 */
[----:B------:R-:W-:-:S04]  /*2b910*/  IADD3 R18, R3, 0x1800, RZ ;  /* 0x0000180003127810 */ /* 0x000fc80007ffe0ff */
[----:B------:R-:W-:-:S05]  /*2b920*/  LOP3.LUT R4, R18, R0, RZ, 0xfc, !PT ;  /* 0x0000000012047212 */ /* 0x000fca00078efcff */
[----:B--2---:R-:W-:-:S05]  /*2b930*/  IMAD.IADD R4, R7, 0x1, R4 ;  /* 0x0000000107047824 */ /* 0x004fca00078e0204 */
[----:B------:R0:W-:Y:S02]  /*2b940*/  STSM.16.M88.4 [R4], R8 ;  /* 0x0000000804007844 */ /* 0x0001e40000000200 */
[----:B0-----:R-:W-:Y:S02]  /*2b950*/  IMAD.MOV.U32 R11, RZ, RZ, R14 ;  /* 0x000000ffff0b7224 */ /* 0x001fe400078e000e */
[----:B------:R-:W-:-:S05]  /*2b960*/  VIADD R14, R3, 0x3000 ;  /* 0x00003000030e7836 */ /* 0x000fca0000000000 */
[----:B------:R-:W-:-:S05]  /*2b970*/  LOP3.LUT R4, R14, R11, RZ, 0xfc, !PT ;  /* 0x0000000b0e047212 */ /* 0x000fca00078efcff */
[----:B---3--:R-:W-:-:S06]  /*2b980*/  IMAD.IADD R4, R5, 0x1, R4 ;  /* 0x0000000105047824 */ /* 0x008fcc00078e0204 */
[----:B------:R-:W0:Y:S02]  /*2b990*/  LDSM.16.MT88.4 R4, [R4+0xf200] ;  /* 0x00f200000404783b */ /* 0x000e240000004200 */
[C-C-:B0-----:R-:W-:Y:S02]  /*2b9a0*/  PRMT R8, R4.reuse, 0x6420, R5.reuse ;  /* 0x0000642004087816 */ /* 0x141fe40000000005 */
[----:B------:R-:W-:Y:S01]  /*2b9b0*/  PRMT R9, R4, 0x7531, R5 ;  /* 0x0000753104097816 */ /* 0x000fe20000000005 */
[----:B------:R-:W-:Y:S01]  /*2b9c0*/  IMAD.MOV.U32 R4, RZ, RZ, R11 ;  /* 0x000000ffff047224 */ /* 0x000fe200078e000b */
[C-C-:B------:R-:W-:Y:S01]  /*2b9d0*/  PRMT R10, R6.reuse, 0x6420, R7.reuse ;  /* 0x00006420060a7816 */ /* 0x140fe20000000007 */
[----:B------:R-:W2:Y:S01]  /*2b9e0*/  LDL R5, [R1+0x10] ;  /* 0x0000100001057983 */ /* 0x000ea20000100800 */
[----:B------:R-:W-:-:S03]  /*2b9f0*/  PRMT R11, R6, 0x7531, R7 ;  /* 0x00007531060b7816 */ /* 0x000fc60000000007 */
[----:B------:R-:W3:Y:S01]  /*2ba00*/  LDL R6, [R1+0x34] ;  /* 0x0000340001067983 */ /* 0x000ee20000100800 */
[----:B------:R-:W-:Y:S02]  /*2ba10*/  VIADD R21, R3, 0x2000 ;  /* 0x0000200003157836 */ /* 0x000fe40000000000 */
[----:B------:R-:W-:-:S03]  /*2ba20*/  IMAD.MOV.U32 R7, RZ, RZ, R4 ;  /* 0x000000ffff077224 */ /* 0x000fc600078e0004 */
[----:B------:R-:W-:Y:S01]  /*2ba30*/  LOP3.LUT R4, R21, R0, RZ, 0xfc, !PT ;  /* 0x0000000015047212 */ /* 0x000fe200078efcff */
[----:B------:R-:W-:-:S03]  /*2ba40*/  VIADD R20, R3, 0x5800 ;  /* 0x0000580003147836 */ /* 0x000fc60000000000 */
[----:B---3--:R-:W-:-:S05]  /*2ba50*/  IADD3 R4, R6, R4, RZ ;  /* 0x0000000406047210 */ /* 0x008fca0007ffe0ff */
[----:B------:R0:W-:Y:S02]  /*2ba60*/  STSM.16.M88.4 [R4], R8 ;  /* 0x0000000804007844 */ /* 0x0001e40000000200 */
[----:B0-----:R-:W-:-:S05]  /*2ba70*/  IMAD.MOV.U32 R11, RZ, RZ, R7 ;  /* 0x000000ffff0b7224 */ /* 0x001fca00078e0007 */
[----:B------:R-:W-:-:S05]  /*2ba80*/  LOP3.LUT R4, R20, R11, RZ, 0xfc, !PT ;  /* 0x0000000b14047212 */ /* 0x000fca00078efcff */
[----:B--2---:R-:W-:-:S06]  /*2ba90*/  IMAD.IADD R4, R5, 0x1, R4 ;  /* 0x0000000105047824 */ /* 0x004fcc00078e0204 */
[----:B------:R-:W0:Y:S02]  /*2baa0*/  LDSM.16.MT88.4 R4, [R4+0xf200] ;  /* 0x00f200000404783b */ /* 0x000e240000004200 */
[C-C-:B0-----:R-:W-:Y:S02]  /*2bab0*/  PRMT R8, R4.reuse, 0x6420, R5.reuse ;  /* 0x0000642004087816 */ /* 0x141fe40000000005 */
[----:B------:R-:W-:Y:S01]  /*2bac0*/  PRMT R9, R4, 0x7531, R5 ;  /* 0x0000753104097816 */ /* 0x000fe20000000005 */
[----:B------:R-:W-:Y:S01]  /*2bad0*/  IMAD.MOV.U32 R5, RZ, RZ, R11 ;  /* 0x000000ffff057224 */ /* 0x000fe200078e000b */
[C-C-:B------:R-:W-:Y:S02]  /*2bae0*/  PRMT R10, R6.reuse, 0x6420, R7.reuse ;  /* 0x00006420060a7816 */ /* 0x140fe40000000007 */
[----:B------:R-:W-:Y:S02]  /*2baf0*/  PRMT R11, R6, 0x7531, R7 ;  /* 0x00007531060b7816 */ /* 0x000fe40000000007 */
[----:B------:R-:W2:Y:S01]  /*2bb00*/  LDL R7, [R1+0x34] ;  /* 0x0000340001077983 */ /* 0x000ea20000100800 */
[----:B------:R-:W-:-:S03]  /*2bb10*/  LOP3.LUT R4, R17, R0, RZ, 0xfc, !PT ;  /* 0x0000000011047212 */ /* 0x000fc600078efcff */
[----:B------:R-:W3:Y:S01]  /*2bb20*/  LDL R17, [R1+0x10] ;  /* 0x0000100001117983 */ /* 0x000ee20000100800 */
[----:B------:R-:W-:Y:S02]  /*2bb30*/  LOP3.LUT R15, R15, R5, RZ, 0xfc, !PT ;  /* 0x000000050f0f7212 */ /* 0x000fe400078efcff */
[----:B------:R-:W-:Y:S01]  /*2bb40*/  LOP3.LUT R14, R14, R0, RZ, 0xfc, !PT ;  /* 0x000000000e0e7212 */ /* 0x000fe200078efcff */
[----:B--2---:R-:W-:-:S05]  /*2bb50*/  IMAD.IADD R4, R7, 0x1, R4 ;  /* 0x0000000107047824 */ /* 0x004fca00078e0204 */
[----:B------:R3:W-:Y:S02]  /*2bb60*/  STSM.16.M88.4 [R4], R8 ;  /* 0x0000000804007844 */ /* 0x0007e40000000200 */
[----:B---3--:R-:W-:Y:S01]  /*2bb70*/  IMAD.IADD R4, R17, 0x1, R15 ;  /* 0x0000000111047824 */ /* 0x008fe200078e020f */
[----:B------:R-:W-:Y:S01]  /*2bb80*/  MOV R15, R5 ;  /* 0x00000005000f7202 */ /* 0x000fe20000000f00 */
[----:B------:R-:W-:-:S04]  /*2bb90*/  IMAD.MOV.U32 R11, RZ, RZ, R7 ;  /* 0x000000ffff0b7224 */ /* 0x000fc800078e0007 */
[----:B------:R-:W0:Y:S02]  /*2bba0*/  LDSM.16.MT88.4 R4, [R4+0xf200] ;  /* 0x00f200000404783b */ /* 0x000e240000004200 */
[C-C-:B0-----:R-:W-:Y:S02]  /*2bbb0*/  PRMT R8, R4.reuse, 0x6420, R5.reuse ;  /* 0x0000642004087816 */ /* 0x141fe40000000005 */
[----:B------:R-:W-:Y:S01]  /*2bbc0*/  PRMT R9, R4, 0x7531, R5 ;  /* 0x0000753104097816 */ /* 0x000fe20000000005 */
[----:B------:R-:W-:Y:S01]  /*2bbd0*/  IMAD.MOV.U32 R5, RZ, RZ, R11 ;  /* 0x000000ffff057224 */ /* 0x000fe200078e000b */
[C-C-:B------:R-:W-:Y:S02]  /*2bbe0*/  PRMT R10, R6.reuse, 0x6420, R7.reuse ;  /* 0x00006420060a7816 */ /* 0x140fe40000000007 */
[----:B------:R-:W-:Y:S01]  /*2bbf0*/  PRMT R11, R6, 0x7531, R7 ;  /* 0x00007531060b7816 */ /* 0x000fe20000000007 */
[----:B------:R-:W-:-:S05]  /*2bc00*/  IMAD.IADD R14, R5, 0x1, R14 ;  /* 0x00000001050e7824 */ /* 0x000fca00078e020e */
[----:B------:R0:W-:Y:S02]  /*2bc10*/  STSM.16.M88.4 [R14], R8 ;  /* 0x000000080e007844 */ /* 0x0001e40000000200 */
[----:B0-----:R-:W-:-:S05]  /*2bc20*/  VIADD R10, R3, 0x3800 ;  /* 0x00003800030a7836 */ /* 0x001fca0000000000 */
[----:B------:R-:W-:-:S05]  /*2bc30*/  LOP3.LUT R4, R10, R15, RZ, 0xfc, !PT ;  /* 0x0000000f0a047212 */ /* 0x000fca00078efcff */
[----:B------:R-:W-:Y:S02]  /*2bc40*/  IMAD.IADD R4, R17, 0x1, R4 ;  /* 0x0000000111047824 */ /* 0x000fe400078e0204 */
[----:B------:R-:W-:-:S04]  /*2bc50*/  IMAD.MOV.U32 R14, RZ, RZ, R5 ;  /* 0x000000ffff0e7224 */ /* 0x000fc800078e0005 */
[----:B------:R-:W0:Y:S02]  /*2bc60*/  LDSM.16.MT88.4 R4, [R4+0xf200] ;  /* 0x00f200000404783b */ /* 0x000e240000004200 */
[C-C-:B0-----:R-:W-:Y:S02]  /*2bc70*/  PRMT R8, R4.reuse, 0x6420, R5.reuse ;  /* 0x0000642004087816 */ /* 0x141fe40000000005 */
[----:B------:R-:W-:Y:S02]  /*2bc80*/  PRMT R9, R4, 0x7531, R5 ;  /* 0x0000753104097816 */ /* 0x000fe40000000005 */
[----:B------:R-:W2:Y:S01]  /*2bc90*/  LDL R5, [R1+0x10] ;  /* 0x0000100001057983 */ /* 0x000ea20000100800 */
[----:B------:R-:W-:Y:S01]  /*2bca0*/  LOP3.LUT R4, R10, R0, RZ, 0xfc, !PT ;  /* 0x000000000a047212 */ /* 0x000fe200078efcff */
[----:B------:R-:W-:Y:S01]  /*2bcb0*/  VIADD R17, R3, 0x6000 ;  /* 0x0000600003117836 */ /* 0x000fe20000000000 */
[C-C-:B------:R-:W-:Y:S02]  /*2bcc0*/  PRMT R10, R6.reuse, 0x6420, R7.reuse ;  /* 0x00006420060a7816 */ /* 0x140fe40000000007 */
[----:B------:R-:W-:Y:S01]  /*2bcd0*/  PRMT R11, R6, 0x7531, R7 ;  /* 0x00007531060b7816 */ /* 0x000fe20000000007 */
[----:B------:R-:W-:-:S05]  /*2bce0*/  IMAD.IADD R4, R14, 0x1, R4 ;  /* 0x000000010e047824 */ /* 0x000fca00078e0204 */
[----:B------:R0:W-:Y:S02]  /*2bcf0*/  STSM.16.M88.4 [R4], R8 ;  /* 0x0000000804007844 */ /* 0x0001e40000000200 */
[----:B0-----:R-:W-:-:S04]  /*2bd00*/  LOP3.LUT R4, R17, R15, RZ, 0xfc, !PT ;  /* 0x0000000f11047212 */ /* 0x001fc800078efcff */
[----:B--2---:R-:W-:-:S06]  /*2bd10*/  IADD3 R4, R5, R4, RZ ;  /* 0x0000000405047210 */ /* 0x004fcc0007ffe0ff */
[----:B------:R-:W0:Y:S02]  /*2bd20*/  LDSM.16.MT88.4 R4, [R4+0xf200] ;  /* 0x00f200000404783b */ /* 0x000e240000004200 */
[C-C-:B0-----:R-:W-:Y:S02]  /*2bd30*/  PRMT R8, R4.reuse, 0x6420, R5.reuse ;  /* 0x0000642004087816 */ /* 0x141fe40000000005 */
[----:B------:R-:W-:Y:S02]  /*2bd40*/  PRMT R9, R4, 0x7531, R5 ;  /* 0x0000753104097816 */ /* 0x000fe40000000005 */
[----:B------:R-:W2:Y:S01]  /*2bd50*/  LDL R5, [R1+0x10] ;  /* 0x0000100001057983 */ /* 0x000ea20000100800 */
[C-C-:B------:R-:W-:Y:S02]  /*2bd60*/  PRMT R10, R6.reuse, 0x6420, R7.reuse ;  /* 0x00006420060a7816 */ /* 0x140fe40000000007 */
[----:B------:R-:W-:Y:S01]  /*2bd70*/  PRMT R11, R6, 0x7531, R7 ;  /* 0x00007531060b7816 */ /* 0x000fe20000000007 */
[----:B------:R-:W-:-:S02]  /*2bd80*/  IMAD.MOV.U32 R7, RZ, RZ, R14 ;  /* 0x000000ffff077224 */ /* 0x000fc400078e000e */
[----:B------:R-:W-:-:S05]  /*2bd90*/  VIADD R14, R3, 0x4000 ;  /* 0x00004000030e7836 */ /* 0x000fca0000000000 */
[----:B------:R-:W-:Y:S02]  /*2bda0*/  LOP3.LUT R4, R14, R0, RZ, 0xfc, !PT ;  /* 0x000000000e047212 */ /* 0x000fe400078efcff */
[----:B------:R-:W-:-:S03]  /*2bdb0*/  LOP3.LUT R18, R18, R15, RZ, 0xfc, !PT ;  /* 0x0000000f12127212 */ /* 0x000fc600078efcff */
[----:B------:R-:W-:-:S05]  /*2bdc0*/  IMAD.IADD R4, R7, 0x1, R4 ;  /* 0x0000000107047824 */ /* 0x000fca00078e0204 */
[----:B------:R2:W-:Y:S02]  /*2bdd0*/  STSM.16.M88.4 [R4], R8 ;  /* 0x0000000804007844 */ /* 0x0005e40000000200 */
[----:B--2---:R-:W-:Y:S02]  /*2bde0*/  IMAD.IADD R4, R5, 0x1, R18 ;  /* 0x0000000105047824 */ /* 0x004fe400078e0212 */
[----:B------:R-:W2:Y:S04]  /*2bdf0*/  LDL R18, [R1+0x34] ;  /* 0x0000340001127983 */ /* 0x000ea80000100800 */
[----:B------:R-:W0:Y:S02]  /*2be00*/  LDSM.16.MT88.4 R4, [R4+0xf200] ;  /* 0x00f200000404783b */ /* 0x000e240000004200 */
[----:B0-----:R-:W-:-:S02]  /*2be10*/  PRMT R10, R6, 0x6420, R7 ;  /* 0x00006420060a7816 */ /* 0x001fc40000000007 */
[----:B------:R-:W-:Y:S02]  /*2be20*/  PRMT R11, R6, 0x7531, R7 ;  /* 0x00007531060b7816 */ /* 0x000fe40000000007 */
[----:B------:R-:W3:Y:S01]  /*2be30*/  LDL R7, [R1+0x10] ;  /* 0x0000100001077983 */ /* 0x000ee20000100800 */
[C-C-:B------:R-:W-:Y:S02]  /*2be40*/  PRMT R8, R4.reuse, 0x6420, R5.reuse ;  /* 0x0000642004087816 */ /* 0x140fe40000000005 */
[----:B------:R-:W-:Y:S01]  /*2be50*/  PRMT R9, R4, 0x7531, R5 ;  /* 0x0000753104097816 */ /* 0x000fe20000000005 */
[----:B------:R-:W-:Y:S02]  /*2be60*/  IMAD.MOV.U32 R5, RZ, RZ, R15 ;  /* 0x000000ffff057224 */ /* 0x000fe400078e000f */
[----:B------:R-:W-:-:S05]  /*2be70*/  VIADD R15, R3, 0x4800 ;  /* 0x00004800030f7836 */ /* 0x000fca0000000000 */
[----:B------:R-:W-:Y:S02]  /*2be80*/  LOP3.LUT R4, R15, R0, RZ, 0xfc, !PT ;  /* 0x000000000f047212 */ /* 0x000fe400078efcff */
[----:B------:R-:W-:-:S03]  /*2be90*/  LOP3.LUT R14, R14, R5, RZ, 0xfc, !PT ;  /* 0x000000050e0e7212 */ /* 0x000fc600078efcff */
[----:B--2---:R-:W-:-:S05]  /*2bea0*/  IMAD.IADD R4, R18, 0x1, R4 ;  /* 0x0000000112047824 */ /* 0x004fca00078e0204 */
[----:B------:R3:W-:Y:S02]  /*2beb0*/  STSM.16.M88.4 [R4], R8 ;  /* 0x0000000804007844 */ /* 0x0007e40000000200 */
[----:B---3--:R-:W-:Y:S01]  /*2bec0*/  IADD3 R4, R7, R14, RZ ;  /* 0x0000000e07047210 */ /* 0x008fe20007ffe0ff */
[----:B------:R-:W-:-:S05]  /*2bed0*/  IMAD.MOV.U32 R14, RZ, RZ, R5 ;  /* 0x000000ffff0e7224 */ /* 0x000fca00078e0005 */
[----:B------:R-:W0:Y:S02]  /*2bee0*/  LDSM.16.MT88.4 R4, [R4+0xf200] ;  /* 0x00f200000404783b */ /* 0x000e240000004200 */
[C-C-:B0-----:R-:W-:Y:S02]  /*2bef0*/  PRMT R8, R4.reuse, 0x6420, R5.reuse ;  /* 0x0000642004087816 */ /* 0x141fe40000000005 */
[----:B------:R-:W-:Y:S02]  /*2bf00*/  PRMT R9, R4, 0x7531, R5 ;  /* 0x0000753104097816 */ /* 0x000fe40000000005 */
[----:B------:R-:W2:Y:S01]  /*2bf10*/  LDL R5, [R1+0x10] ;  /* 0x0000100001057983 */ /* 0x000ea20000100800 */
[----:B------:R-:W-:-:S05]  /*2bf20*/  VIADD R11, R3, 0x5000 ;  /* 0x00005000030b7836 */ /* 0x000fca0000000000 */
[----:B------:R-:W-:Y:S02]  /*2bf30*/  LOP3.LUT R4, R11, R0, RZ, 0xfc, !PT ;  /* 0x000000000b047212 */ /* 0x000fe400078efcff */
[C-C-:B------:R-:W-:Y:S02]  /*2bf40*/  PRMT R10, R6.reuse, 0x6420, R7.reuse ;  /* 0x00006420060a7816 */ /* 0x140fe40000000007 */
[----:B------:R-:W-:Y:S01]  /*2bf50*/  PRMT R11, R6, 0x7531, R7 ;  /* 0x00007531060b7816 */ /* 0x000fe20000000007 */
[----:B------:R-:W-:-:S05]  /*2bf60*/  IMAD.IADD R4, R18, 0x1, R4 ;  /* 0x0000000112047824 */ /* 0x000fca00078e0204 */
[----:B------:R0:W-:Y:S02]  /*2bf70*/  STSM.16.M88.4 [R4], R8 ;  /* 0x0000000804007844 */ /* 0x0001e40000000200 */
[----:B0-----:R-:W-:Y:S02]  /*2bf80*/  IMAD.MOV.U32 R11, RZ, RZ, R14 ;  /* 0x000000ffff0b7224 */ /* 0x001fe400078e000e */
[----:B------:R-:W-:-:S05]  /*2bf90*/  VIADD R14, R3, 0x6800 ;  /* 0x00006800030e7836 */ /* 0x000fca0000000000 */
[----:B------:R-:W-:-:S05]  /*2bfa0*/  LOP3.LUT R4, R14, R11, RZ, 0xfc, !PT ;  /* 0x0000000b0e047212 */ /* 0x000fca00078efcff */
[----:B--2---:R-:W-:-:S06]  /*2bfb0*/  IMAD.IADD R4, R5, 0x1, R4 ;  /* 0x0000000105047824 */ /* 0x004fcc00078e0204 */
[----:B------:R-:W0:Y:S02]  /*2bfc0*/  LDSM.16.MT88.4 R4, [R4+0xf200] ;  /* 0x00f200000404783b */ /* 0x000e240000004200 */
[C-C-:B0-----:R-:W-:Y:S02]  /*2bfd0*/  PRMT R8, R4.reuse, 0x6420, R5.reuse ;  /* 0x0000642004087816 */ /* 0x141fe40000000005 */
[----:B------:R-:W-:Y:S02]  /*2bfe0*/  PRMT R9, R4, 0x7531, R5 ;  /* 0x0000753104097816 */ /* 0x000fe40000000005 */
[----:B------:R-:W2:Y:S01]  /*2bff0*/  LDL R5, [R1+0x10] ;  /* 0x0000100001057983 */ /* 0x000ea20000100800 */
[----:B------:R-:W-:Y:S01]  /*2c000*/  LOP3.LUT R20, R20, R0, RZ, 0xfc, !PT ;  /* 0x0000000014147212 */ /* 0x000fe200078efcff */
[----:B------:R-:W-:Y:S01]  /*2c010*/  IMAD.MOV.U32 R4, RZ, RZ, R11 ;  /* 0x000000ffff047224 */ /* 0x000fe200078e000b */
[C-C-:B------:R-:W-:Y:S02]  /*2c020*/  PRMT R10, R6.reuse, 0x6420, R7.reuse ;  /* 0x00006420060a7816 */ /* 0x140fe40000000007 */
[----:B------:R-:W-:-:S02]  /*2c030*/  PRMT R11, R6, 0x7531, R7 ;  /* 0x00007531060b7816 */ /* 0x000fc40000000007 */
[----:B------:R-:W-:-:S05]  /*2c040*/  IADD3 R20, R18, R20, RZ ;  /* 0x0000001412147210 */ /* 0x000fca0007ffe0ff */
[----:B------:R0:W-:Y:S02]  /*2c050*/  STSM.16.M88.4 [R20], R8 ;  /* 0x0000000814007844 */ /* 0x0001e40000000200 */
[----:B0-----:R-:W-:-:S05]  /*2c060*/  IMAD.MOV.U32 R11, RZ, RZ, R4 ;  /* 0x000000ffff0b7224 */ /* 0x001fca00078e0004 */
[----:B------:R-:W-:Y:S02]  /*2c070*/  LOP3.LUT R21, R21, R11, RZ, 0xfc, !PT ;  /* 0x0000000b15157212 */ /* 0x000fe400078efcff */
[----:B------:R-:W-:-:S05]  /*2c080*/  LOP3.LUT R17, R17, R0, RZ, 0xfc, !PT ;  /* 0x0000000011117212 */ /* 0x000fca00078efcff */
[----:B------:R-:W-:Y:S02]  /*2c090*/  IMAD.IADD R17, R18, 0x1, R17 ;  /* 0x0000000112117824 */ /* 0x000fe400078e0211 */
[----:B--2---:R-:W-:-:S06]  /*2c0a0*/  IMAD.IADD R4, R5, 0x1, R21 ;  /* 0x0000000105047824 */ /* 0x004fcc00078e0215 */
[----:B------:R-:W0:Y:S02]  /*2c0b0*/  LDSM.16.MT88.4 R4, [R4+0xf200] ;  /* 0x00f200000404783b */ /* 0x000e240000004200 */
[C-C-:B0-----:R-:W-:Y:S02]  /*2c0c0*/  PRMT R8, R4.reuse, 0x6420, R5.reuse ;  /* 0x0000642004087816 */ /* 0x141fe40000000005 */
[----:B------:R-:W-:Y:S01]  /*2c0d0*/  PRMT R9, R4, 0x7531, R5 ;  /* 0x0000753104097816 */ /* 0x000fe20000000005 */
[----:B------:R-:W-:Y:S01]  /*2c0e0*/  IMAD.MOV.U32 R5, RZ, RZ, R11 ;  /* 0x000000ffff057224 */ /* 0x000fe200078e000b */
[C-C-:B------:R-:W-:Y:S02]  /*2c0f0*/  PRMT R10, R6.reuse, 0x6420, R7.reuse ;  /* 0x00006420060a7816 */ /* 0x140fe40000000007 */
[----:B------:R-:W-:-:S05]  /*2c100*/  PRMT R11, R6, 0x7531, R7 ;  /* 0x00007531060b7816 */ /* 0x000fca0000000007 */
[----:B------:R0:W-:Y:S04]  /*2c110*/  STSM.16.M88.4 [R17], R8 ;  /* 0x0000000811007844 */ /* 0x0001e80000000200 */
[----:B0-----:R-:W2:Y:S01]  /*2c120*/  LDL R17, [R1+0x10] ;  /* 0x0000100001117983 */ /* 0x001ea20000100800 */
[----:B------:R-:W-:Y:S02]  /*2c130*/  LOP3.LUT R15, R15, R5, RZ, 0xfc, !PT ;  /* 0x000000050f0f7212 */ /* 0x000fe400078efcff */
[----:B------:R-:W-:Y:S02]  /*2c140*/  IADD3 R3, R3, 0x7000, RZ ;  /* 0x0000700003037810 */ /* 0x000fe40007ffe0ff */
[----:B------:R-:W-:-:S05]  /*2c150*/  LOP3.LUT R14, R14, R0, RZ, 0xfc, !PT ;  /* 0x000000000e0e7212 */ /* 0x000fca00078efcff */
[----:B------:R-:W-:Y:S02]  /*2c160*/  IMAD.IADD R14, R18, 0x1, R14 ;  /* 0x00000001120e7824 */ /* 0x000fe400078e020e */
[----:B--2---:R-:W-:Y:S02]  /*2c170*/  IMAD.IADD R4, R17, 0x1, R15 ;  /* 0x0000000111047824 */ /* 0x004fe400078e020f */
[----:B------:R-:W-:-:S04]  /*2c180*/  IMAD.MOV.U32 R15, RZ, RZ, R5 ;  /* 0x000000ffff0f7224 */ /* 0x000fc800078e0005 */
[----:B------:R-:W0:Y:S02]  /*2c190*/  LDSM.16.MT88.4 R4, [R4+0xf200] ;  /* 0x00f200000404783b */ /* 0x000e240000004200 */
[C-C-:B0-----:R-:W-:Y:S02]  /*2c1a0*/  PRMT R8, R4.reuse, 0x6420, R5.reuse ;  /* 0x0000642004087816 */ /* 0x141fe40000000005 */
[----:B------:R-:W-:Y:S02]  /*2c1b0*/  PRMT R9, R4, 0x7531, R5 ;  /* 0x0000753104097816 */ /* 0x000fe40000000005 */
[C---:B------:R-:W-:Y:S02]  /*2c1c0*/  LOP3.LUT R4, R3.reuse, R15, RZ, 0xfc, !PT ;  /* 0x0000000f03047212 */ /* 0x040fe400078efcff */
[----:B------:R-:W-:Y:S02]  /*2c1d0*/  LOP3.LUT R3, R3, R0, RZ, 0xfc, !PT ;  /* 0x0000000003037212 */ /* 0x000fe400078efcff */
[----:B------:R0:W5:Y:S01]  /*2c1e0*/  LDL.LU R0, [R1+0x4c] ;  /* 0x00004c0001007983 */ /* 0x0001620000300800 */
[C-C-:B------:R-:W-:Y:S01]  /*2c1f0*/  PRMT R10, R6.reuse, 0x6420, R7.reuse ;  /* 0x00006420060a7816 */ /* 0x140fe20000000007 */
[----:B------:R-:W-:Y:S01]  /*2c200*/  IMAD.IADD R4, R17, 0x1, R4 ;  /* 0x0000000111047824 */ /* 0x000fe200078e0204 */
[----:B------:R-:W-:-:S05]  /*2c210*/  PRMT R11, R6, 0x7531, R7 ;  /* 0x00007531060b7816 */ /* 0x000fca0000000007 */
[----:B------:R-:W-:Y:S04]  /*2c220*/  STSM.16.M88.4 [R14], R8 ;  /* 0x000000080e007844 */ /* 0x000fe80000000200 */
[----:B------:R-:W2:Y:S01]  /*2c230*/  LDSM.16.MT88.4 R4, [R4+0xf200] ;  /* 0x00f200000404783b */ /* 0x000ea20000004200 */
[----:B------:R-:W-:Y:S01]  /*2c240*/  IMAD.IADD R3, R18, 0x1, R3 ;  /* 0x0000000112037824 */ /* 0x000fe200078e0203 */
[C-C-:B--2---:R-:W-:Y:S02]  /*2c250*/  PRMT R8, R4.reuse, 0x6420, R5.reuse ;  /* 0x0000642004087816 */ /* 0x144fe40000000005 */
        /* <DEDUP_REMOVED lines=12> */
.L_x_5280:
[----:B------:R3:W5:Y:S01]  /*2c320*/  LDL R6, [R1+0x8] ;  /* 0x0000080001067983 */ /* 0x0007620000100800 */
[----:B--2---:R2:W-:Y:S01]  /*2c330*/  SYNCS.ARRIVE.TRANS64.A1T0 RZ, [R13+URZ+0x33450], RZ ;  /* 0x033450ff0dff79a7 */ /* 0x0045e2000810003f */
[----:B------:R-:W-:Y:S01]  /*2c340*/  BAR.SYNC.DEFER_BLOCKING 0x2, 0x80 ;  /* 0x0082000000007b1d */ /* 0x000fe20000010000 */
[C---:B------:R-:W-:Y:S01]  /*2c350*/  ISETP.GT.AND P0, PT, R12.reuse, RZ, PT ;  /* 0x000000ff0c00720c */ /* 0x040fe20003f04270 */
[----:B------:R-:W-:Y:S02]  /*2c360*/  VIADD R12, R12, 0xffffffff ;  /* 0xffffffff0c0c7836 */ /* 0x000fe40000000000 */
[----:B--2---:R-:W-:Y:S02]  /*2c370*/  @!P1 VIADD R13, R13, 0x33480 ;  /* 0x000334800d0d9836 */ /* 0x004fe40000000000 */
[----:B------:R3:W5:Y:S03]  /*2c380*/  LDL R7, [R1+0x18] ;  /* 0x0000180001077983 */ /* 0x0007660000100800 */
[----:B------:R-:W-:-:S04]  /*2c390*/  @!P1 PRMT R13, RZ, 0x654, R13 ;  /* 0x00000654ff0d9816 */ /* 0x000fc8000000000d */
[----:B------:R3:W-:Y:S01]  /*2c3a0*/  @!P1 SYNCS.ARRIVE.TRANS64.RED.A1T0 RZ, [R13+URZ], RZ ;  /* 0x000000ff0dff99a7 */ /* 0x0007e2000810043f */
[----:B------:R-:W-:Y:S05]  /*2c3b0*/  @P0 BRA `(.L_x_5281) ;  /* 0xffffffe4005c0947 */ /* 0x000fea000383ffff */
.L_x_5257:
[----:B------:R-:W-:Y:S04]  /*2c3c0*/  BSSY B0, `(.L_x_5282) ;  /* 0x000000e000007945 */ /* 0x000fe80003800000 */
[----:B------:R-:W-:Y:S05]  /*2c3d0*/  @P1 BRA `(.L_x_5283) ;  /* 0x0000000000301947 */ /* 0x000fea0003800000 */
[----:B------:R-:W2:Y:S01]  /*2c3e0*/  S2R R5, SR_LANEID ;  /* 0x0000000000057919 */ /* 0x000ea20000000000 */
[----:B------:R-:W-:Y:S01]  /*2c3f0*/  VOTEU.ANY UR4, UPT, PT ;  /* 0x0000000000047886 */ /* 0x000fe200038e0100 */
[----:B0-----:R-:W0:Y:S01]  /*2c400*/  LDC.64 R2, c[0x0][0xc38] ;  /* 0x00030e00ff027b82 */ /* 0x001e220000000a00 */
[----:B-----5:R-:W2:Y:S02]  /*2c410*/  FLO.U32 R0, UR4 ;  /* 0x0000000400007d00 */ /* 0x020ea400080e0000 */
[----:B--2---:R-:W-:-:S06]  /*2c420*/  ISETP.EQ.U32.AND P0, PT, R0, R5, PT ;  /* 0x000000050000720c */ /* 0x004fcc0003f02070 */
[----:B------:R-:W0:Y:S07]  /*2c430*/  POPC R5, UR4 ;  /* 0x0000000400057d09 */ /* 0x000e2e0008000000 */
[----:B0-----:R-:W2:Y:S01]  /*2c440*/  @P0 ATOMG.E.ADD.STRONG.GPU PT, R3, desc[UR54][R2.64], R5 ;  /* 0x00000005020309a8 */ /* 0x001ea200081ee1f6 */
[----:B------:R-:W0:Y:S02]  /*2c450*/  S2R R4, SR_LTMASK ;  /* 0x0000000000047919 */ /* 0x000e240000003900 */
[----:B0-----:R-:W-:-:S04]  /*2c460*/  LOP3.LUT R4, R4, UR4, RZ, 0xc0, !PT ;  /* 0x0000000404047c12 */ /* 0x001fc8000f8ec0ff */
[----:B------:R-:W0:Y:S01]  /*2c470*/  POPC R7, R4 ;  /* 0x0000000400077309 */ /* 0x000e220000000000 */
[----:B--2---:R-:W0:Y:S02]  /*2c480*/  SHFL.IDX PT, R0, R3, R0, 0x1f ;  /* 0x00001f0003007589 */ /* 0x004e2400000e0000 */
[----:B0-----:R-:W-:-:S07]  /*2c490*/  IADD3 R16, R0, UR38, R7 ;  /* 0x0000002600107c10 */ /* 0x001fce000fffe007 */
.L_x_5283:
[----:B------:R-:W-:Y:S05]  /*2c4a0*/  BSYNC B0 ;  /* 0x0000000000007941 */ /* 0x000fea0003800000 */
.L_x_5282:
[----:B------:R-:W-:-:S06]  /*2c4b0*/  UISETP.NE.AND UP0, UPT, UR37, 0x3, UPT ;  /* 0x000000032500788c */ /* 0x000fcc000bf05270 */
[----:B------:R-:W-:-:S13]  /*2c4c0*/  PLOP3.LUT P0, PT, PT, PT, UP0, 0x80, 0x0 ;  /* 0x000000000000781c */ /* 0x000fda0003f0f008 */
[----:B------:R-:W-:Y:S05]  /*2c4d0*/  @!P0 BRA `(.L_x_5284) ;  /* 0x0000000000048947 */ /* 0x000fea0003800000 */
[----:B------:R-:W-:Y:S01]  /*2c4e0*/  BPT.TRAP 0x1 ;  /* 0x000000040000795c */ /* 0x000fe20000300000 */
.L_x_5284:
[----:B0-----:R-:W2:Y:S04]  /*2c4f0*/  LDL R3, [R1+0x18] ;  /* 0x0000180001037983 */ /* 0x001ea80000100800 */
[----:B-----5:R-:W4:Y:S01]  /*2c500*/  LDL R0, [R1+0x8] ;  /* 0x0000080001007983 */ /* 0x020f220000100800 */
[----:B------:R-:W0:Y:S01]  /*2c510*/  S2R R4, SR_CgaCtaId ;  /* 0x0000000000047919 */ /* 0x000e220000008800 */
[----:B------:R-:W-:-:S04]  /*2c520*/  MOV R2, 0x400 ;  /* 0x0000040000027802 */ /* 0x000fc80000000f00 */
[----:B0-----:R-:W-:Y:S01]  /*2c530*/  LEA R2, R4, R2, 0x18 ;  /* 0x0000000204027211 */ /* 0x001fe200078ec0ff */
[----:B------:R-:W-:Y:S01]  /*2c540*/  BSSY B0, `(.L_x_5285) ;  /* 0x0000008000007945 */ /* 0x000fe20003800000 */
[----:B--2---:R-:W-:-:S04]  /*2c550*/  LOP3.LUT R3, R3, 0x1, RZ, 0x3c, !PT ;  /* 0x0000000103037812 */ /* 0x004fc800078e3cff */
[----:B------:R-:W-:Y:S01]  /*2c560*/  SHF.L.U32 R3, R3, 0x1f, RZ ;  /* 0x0000001f03037819 */ /* 0x000fe200000006ff */
[----:B----4-:R-:W-:-:S04]  /*2c570*/  IMAD R0, R0, 0x8, R2 ;  /* 0x0000000800007824 */ /* 0x010fc800078e0202 */
[----:B------:R-:W0:Y:S01]  /*2c580*/  SYNCS.PHASECHK.TRANS64.TRYWAIT P0, [R0+URZ+0x33470], R3 ;  /* 0x03347003000075a7 */ /* 0x000e22000800017f */
[----:B------:R-:W-:-:S05]  /*2c590*/  IMAD.U32 R2, RZ, RZ, UR39 ;  /* 0x00000027ff027e24 */ /* 0x000fca000f8e00ff */
[----:B------:R-:W-:Y:S01]  /*2c5a0*/  ISETP.NE.AND P2, PT, R2, 0x3, PT ;  /* 0x000000030200780c */ /* 0x000fe20003f45270 */
[----:B0-----:R-:W-:-:S12]  /*2c5b0*/  @!P0 BRA `(.L_x_5286) ;  /* 0x0000004400a08947 */ /* 0x001fd80003800000 */
.L_x_5423:
[----:B------:R-:W-:Y:S05]  /*2c5c0*/  BSYNC B0 ;  /* 0x0000000000007941 */ /* 0x000fea0003800000 */
.L_x_5285:
[----:B------:R-:W-:Y:S05]  /*2c5d0*/  @!P2 BRA `(.L_x_5287) ;  /* 0x000000000004a947 */ /* 0x000fea0003800000 */
[----:B------:R-:W-:Y:S01]  /*2c5e0*/  BPT.TRAP 0x1 ;  /* 0x000000040000795c */ /* 0x000fe20000300000 */
.L_x_5287:
[----:B------:R-:W0:Y:S02]  /*2c5f0*/  LDL R2, [R1+0x18] ;  /* 0x0000180001027983 */ /* 0x000e240000100800 */
[----:B0-----:R-:W-:-:S04]  /*2c600*/  SHF.L.U32 R3, R2, 0x1f, RZ ;  /* 0x0000001f02037819 */ /* 0x001fc800000006ff */
[----:B------:R-:W0:Y:S02]  /*2c610*/  SYNCS.PHASECHK.TRANS64.TRYWAIT P0, [R0+URZ+0x33460], R3 ;  /* 0x03346003000075a7 */ /* 0x000e24000800017f */
[----:B0-----:R-:W-:Y:S05]  /*2c620*/  @!P0 BRA `(.L_x_5288) ;  /* 0x0000004400988947 */ /* 0x001fea0003800000 */
.L_x_5424:
[----:B------:R-:W2:Y:S04]  /*2c630*/  LDL R2, [R1+0x8] ;  /* 0x0000080001027983 */ /* 0x000ea80000100800 */
[----:B------:R-:W4:Y:S04]  /*2c640*/  LDL R12, [R1+0x4] ;  /* 0x00000400010c7983 */ /* 0x000f280000100800 */
[----:B------:R-:W3:Y:S04]  /*2c650*/  LDL R18, [R1+0x10] ;  /* 0x0000100001127983 */ /* 0x000ee80000100800 */
[----:B------:R-:W3:Y:S04]  /*2c660*/  LDL R17, [R1+0x34] ;  /* 0x0000340001117983 */ /* 0x000ee80000100800 */
[----:B------:R0:W-:Y:S04]  /*2c670*/  STL [R1+0x4c], R0 ;  /* 0x00004c0001007387 */ /* 0x0001e80000100800 */
[----:B0-----:R-:W3:Y:S01]  /*2c680*/  LDL R0, [R1] ;  /* 0x0000000001007983 */ /* 0x001ee20000100800 */
[----:B------:R-:W-:Y:S05]  /*2c690*/  WARPSYNC.ALL ;  /* 0x0000000000007948 */ /* 0x000fea0003800000 */
[----:B--2---:R-:W-:-:S04]  /*2c6a0*/  IMAD R2, R2, 0x7800, RZ ;  /* 0x0000780002027824 */ /* 0x004fc800078e02ff */
[C---:B------:R-:W-:Y:S01]  /*2c6b0*/  VIADD R14, R2.reuse, 0x2800 ;  /* 0x00002800020e7836 */ /* 0x040fe20000000000 */
[C---:B----4-:R-:W-:Y:S01]  /*2c6c0*/  LOP3.LUT R3, R2.reuse, R12, RZ, 0xfc, !PT ;  /* 0x0000000c02037212 */ /* 0x050fe200078efcff */
[C---:B------:R-:W-:Y:S02]  /*2c6d0*/  VIADD R20, R2.reuse, 0x5000 ;  /* 0x0000500002147836 */ /* 0x040fe40000000000 */
[----:B---3--:R-:W-:Y:S02]  /*2c6e0*/  VIADD R13, R2, 0x1000 ;  /* 0x00001000020d7836 */ /* 0x008fe40000000000 */
[----:B------:R-:W-:Y:S02]  /*2c6f0*/  IMAD.IADD R5, R18, 0x1, R3 ;  /* 0x0000000112057824 */ /* 0x000fe400078e0203 */
[----:B------:R-:W-:-:S04]  /*2c700*/  VIADD R15, R2, 0x1800 ;  /* 0x00001800020f7836 */ /* 0x000fc80000000000 */
[----:B------:R-:W0:Y:S01]  /*2c710*/  LDSM.16.MT88.4 R4, [R5+0xf200] ;  /* 0x00f200000504783b */ /* 0x000e220000004200 */
[----:B------:R-:W-:-:S04]  /*2c720*/  LOP3.LUT R3, R2, R0, RZ, 0xfc, !PT ;  /* 0x0000000002037212 */ /* 0x000fc800078efcff */
[----:B------:R-:W-:Y:S02]  /*2c730*/  IADD3 R3, R17, R3, RZ ;  /* 0x0000000311037210 */ /* 0x000fe40007ffe0ff */
[C-C-:B0-----:R-:W-:Y:S02]  /*2c740*/  PRMT R8, R4.reuse, 0x6420, R5.reuse ;  /* 0x0000642004087816 */ /* 0x141fe40000000005 */
[----:B------:R-:W-:Y:S02]  /*2c750*/  PRMT R9, R4, 0x7531, R5 ;  /* 0x0000753104097816 */ /* 0x000fe40000000005 */
[----:B------:R-:W-:Y:S02]  /*2c760*/  LOP3.LUT R4, R14, R12, RZ, 0xfc, !PT ;  /* 0x0000000c0e047212 */ /* 0x000fe400078efcff */
[C-C-:B------:R-:W-:Y:S02]  /*2c770*/  PRMT R10, R6.reuse, 0x6420, R7.reuse ;  /* 0x00006420060a7816 */ /* 0x140fe40000000007 */
[----:B------:R-:W-:Y:S01]  /*2c780*/  PRMT R11, R6, 0x7531, R7 ;  /* 0x00007531060b7816 */ /* 0x000fe20000000007 */
[----:B------:R-:W-:-:S04]  /*2c790*/  IMAD.IADD R6, R18, 0x1, R4 ;  /* 0x0000000112067824 */ /* 0x000fc800078e0204 */
[----:B------:R0:W-:Y:S04]  /*2c7a0*/  STSM.16.M88.4 [R3], R8 ;  /* 0x0000000803007844 */ /* 0x0001e80000000200 */
[----:B------:R-:W2:Y:S01]  /*2c7b0*/  LDSM.16.MT88.4 R4, [R6+0xf200] ;  /* 0x00f200000604783b */ /* 0x000ea20000004200 */
[----:B0-----:R-:W-:Y:S01]  /*2c7c0*/  VIADD R3, R2, 0x800 ;  /* 0x0000080002037836 */ /* 0x001fe20000000000 */
[C-C-:B--2---:R-:W-:Y:S02]  /*2c7d0*/  PRMT R8, R4.reuse, 0x6420, R5.reuse ;  /* 0x0000642004087816 */ /* 0x144fe40000000005 */
[----:B------:R-:W-:Y:S02]  /*2c7e0*/  PRMT R9, R4, 0x7531, R5 ;  /* 0x0000753104097816 */ /* 0x000fe40000000005 */
[----:B------:R-:W-:-:S02]  /*2c7f0*/  LOP3.LUT R4, R3, R0, RZ, 0xfc, !PT ;  /* 0x0000000003047212 */ /* 0x000fc400078efcff */
[-C--:B------:R-:W-:Y:S02]  /*2c800*/  LOP3.LUT R5, R20, R12.reuse, RZ, 0xfc, !PT ;  /* 0x0000000c14057212 */ /* 0x080fe400078efcff */
[C-C-:B------:R-:W-:Y:S01]  /*2c810*/  PRMT R10, R6.reuse, 0x6420, R7.reuse ;  /* 0x00006420060a7816 */ /* 0x140fe20000000007 */
[----:B------:R-:W-:Y:S01]  /*2c820*/  IMAD.IADD R4, R17, 0x1, R4 ;  /* 0x0000000111047824 */ /* 0x000fe200078e0204 */
[----:B------:R-:W-:Y:S01]  /*2c830*/  PRMT R11, R6, 0x7531, R7 ;  /* 0x00007531060b7816 */ /* 0x000fe20000000007 */
[----:B------:R-:W-:Y:S01]  /*2c840*/  IMAD.IADD R5, R18, 0x1, R5 ;  /* 0x0000000112057824 */ /* 0x000fe200078e0205 */
[----:B------:R-:W-:-:S03]  /*2c850*/  LOP3.LUT R3, R3, R12, RZ, 0xfc, !PT ;  /* 0x0000000c03037212 */ /* 0x000fc600078efcff */
[----:B------:R-:W-:Y:S04]  /*2c860*/  STSM.16.M88.4 [R4], R8 ;  /* 0x0000000804007844 */ /* 0x000fe80000000200 */
[----:B------:R-:W0:Y:S02]  /*2c870*/  LDSM.16.MT88.4 R4, [R5+0xf200] ;  /* 0x00f200000504783b */ /* 0x000e240000004200 */
[C-C-:B0-----:R-:W-:Y:S02]  /*2c880*/  PRMT R8, R4.reuse, 0x6420, R5.reuse ;  /* 0x0000642004087816 */ /* 0x141fe40000000005 */
[----:B------:R-:W-:Y:S02]  /*2c890*/  PRMT R9, R4, 0x7531, R5 ;  /* 0x0000753104097816 */ /* 0x000fe40000000005 */
[----:B------:R-:W-:-:S02]  /*2c8a0*/  LOP3.LUT R4, R13, R0, RZ, 0xfc, !PT ;  /* 0x000000000d047212 */ /* 0x000fc400078efcff */
[C-C-:B------:R-:W-:Y:S02]  /*2c8b0*/  PRMT R10, R6.reuse, 0x6420, R7.reuse ;  /* 0x00006420060a7816 */ /* 0x140fe40000000007 */
[----:B------:R-:W-:Y:S01]  /*2c8c0*/  PRMT R11, R6, 0x7531, R7 ;  /* 0x00007531060b7816 */ /* 0x000fe20000000007 */
[----:B------:R-:W-:Y:S01]  /*2c8d0*/  IMAD.IADD R6, R18, 0x1, R3 ;  /* 0x0000000112067824 */ /* 0x000fe200078e0203 */
[----:B------:R-:W-:Y:S02]  /*2c8e0*/  IADD3 R4, R17, R4, RZ ;  /* 0x0000000411047210 */ /* 0x000fe40007ffe0ff */
[----:B------:R-:W-:-:S03]  /*2c8f0*/  LOP3.LUT R3, R15, R0, RZ, 0xfc, !PT ;  /* 0x000000000f037212 */ /* 0x000fc600078efcff */
[----:B------:R-:W-:Y:S02]  /*2c900*/  STSM.16.M88.4 [R4], R8 ;  /* 0x0000000804007844 */ /* 0x000fe40000000200 */
[----:B------:R-:W-:Y:S02]  /*2c910*/  IMAD.IADD R3, R17, 0x1, R3 ;  /* 0x0000000111037824 */ /* 0x000fe400078e0203 */
[----:B------:R-:W0:Y:S02]  /*2c920*/  LDSM.16.MT88.4 R4, [R6+0xf200] ;  /* 0x00f200000604783b */ /* 0x000e240000004200 */
[C-C-:B0-----:R-:W-:Y:S02]  /*2c930*/  PRMT R8, R4.reuse, 0x6420, R5.reuse ;  /* 0x0000642004087816 */ /* 0x141fe40000000005 */
[----:B------:R-:W-:Y:S02]  /*2c940*/  PRMT R9, R4, 0x7531, R5 ;  /* 0x0000753104097816 */ /* 0x000fe40000000005 */
[----:B------:R-:W-:-:S02]  /*2c950*/  PRMT R10, R6, 0x6420, R7 ;  /* 0x00006420060a7816 */ /* 0x000fc40000000007 */
[----:B------:R-:W-:-:S05]  /*2c960*/  PRMT R11, R6, 0x7531, R7 ;  /* 0x00007531060b7816 */ /* 0x000fca0000000007 */
[----:B------:R0:W-:Y:S02]  /*2c970*/  STSM.16.M88.4 [R3], R8 ;  /* 0x0000000803007844 */ /* 0x0001e40000000200 */
[----:B0-----:R-:W-:Y:S02]  /*2c980*/  IMAD.MOV.U32 R11, RZ, RZ, R12 ;  /* 0x000000ffff0b7224 */ /* 0x001fe400078e000c */
[----:B------:R-:W-:-:S05]  /*2c990*/  VIADD R12, R2, 0x3000 ;  /* 0x00003000020c7836 */ /* 0x000fca0000000000 */
[----:B------:R-:W-:-:S05]  /*2c9a0*/  LOP3.LUT R3, R12, R11, RZ, 0xfc, !PT ;  /* 0x0000000b0c037212 */ /* 0x000fca00078efcff */
[----:B------:R-:W-:-:S05]  /*2c9b0*/  IMAD.IADD R3, R18, 0x1, R3 ;  /* 0x0000000112037824 */ /* 0x000fca00078e0203 */
[----:B------:R-:W0:Y:S02]  /*2c9c0*/  LDSM.16.MT88.4 R4, [R3+0xf200] ;  /* 0x00f200000304783b */ /* 0x000e240000004200 */
[C-C-:B0-----:R-:W-:Y:S02]  /*2c9d0*/  PRMT R8, R4.reuse, 0x6420, R5.reuse ;  /* 0x0000642004087816 */ /* 0x141fe40000000005 */
[----:B------:R-:W-:Y:S01]  /*2c9e0*/  PRMT R9, R4, 0x7531, R5 ;  /* 0x0000753104097816 */ /* 0x000fe20000000005 */
[----:B------:R-:W-:Y:S01]  /*2c9f0*/  IMAD.MOV.U32 R4, RZ, RZ, R11 ;  /* 0x000000ffff047224 */ /* 0x000fe200078e000b */
[----:B------:R-:W-:Y:S01]  /*2ca00*/  MOV R5, R18 ;  /* 0x0000001200057202 */ /* 0x000fe20000000f00 */
[----:B------:R-:W-:Y:S01]  /*2ca10*/  VIADD R18, R2, 0x2000 ;  /* 0x0000200002127836 */ /* 0x000fe20000000000 */
[C-C-:B------:R-:W-:Y:S02]  /*2ca20*/  PRMT R10, R6.reuse, 0x6420, R7.reuse ;  /* 0x00006420060a7816 */ /* 0x140fe40000000007 */
[----:B------:R-:W-:-:S02]  /*2ca30*/  PRMT R11, R6, 0x7531, R7 ;  /* 0x00007531060b7816 */ /* 0x000fc40000000007 */
[----:B------:R-:W-:-:S05]  /*2ca40*/  LOP3.LUT R3, R18, R0, RZ, 0xfc, !PT ;  /* 0x0000000012037212 */ /* 0x000fca00078efcff */
[----:B------:R-:W-:-:S05]  /*2ca50*/  IMAD.IADD R3, R17, 0x1, R3 ;  /* 0x0000000111037824 */ /* 0x000fca00078e0203 */
[----:B------:R0:W-:Y:S02]  /*2ca60*/  STSM.16.M88.4 [R3], R8 ;  /* 0x0000000803007844 */ /* 0x0001e40000000200 */
[----:B0-----:R-:W-:Y:S02]  /*2ca70*/  IMAD.MOV.U32 R11, RZ, RZ, R17 ;  /* 0x000000ffff0b7224 */ /* 0x001fe400078e0011 */
[----:B------:R-:W-:Y:S02]  /*2ca80*/  IMAD.MOV.U32 R10, RZ, RZ, R4 ;  /* 0x000000ffff0a7224 */ /* 0x000fe400078e0004 */
[----:B------:R-:W-:-:S05]  /*2ca90*/  VIADD R17, R2, 0x5800 ;  /* 0x0000580002117836 */ /* 0x000fca0000000000 */
[----:B------:R-:W-:-:S05]  /*2caa0*/  LOP3.LUT R3, R17, R10, RZ, 0xfc, !PT ;  /* 0x0000000a11037212 */ /* 0x000fca00078efcff */
[----:B------:R-:W-:-:S05]  /*2cab0*/  IMAD.IADD R3, R5, 0x1, R3 ;  /* 0x0000000105037824 */ /* 0x000fca00078e0203 */
[----:B------:R-:W0:Y:S02]  /*2cac0*/  LDSM.16.MT88.4 R4, [R3+0xf200] ;  /* 0x00f200000304783b */ /* 0x000e240000004200 */
[C-C-:B0-----:R-:W-:Y:S02]  /*2cad0*/  PRMT R8, R4.reuse, 0x6420, R5.reuse ;  /* 0x0000642004087816 */ /* 0x141fe40000000005 */
[----:B------:R-:W-:Y:S01]  /*2cae0*/  PRMT R9, R4, 0x7531, R5 ;  /* 0x0000753104097816 */ /* 0x000fe20000000005 */
[----:B------:R-:W-:Y:S01]  /*2caf0*/  IMAD.MOV.U32 R4, RZ, RZ, R10 ;  /* 0x000000ffff047224 */ /* 0x000fe200078e000a */
[----:B------:R-:W2:Y:S01]  /*2cb00*/  LDL R5, [R1+0x10] ;  /* 0x0000100001057983 */ /* 0x000ea20000100800 */
[----:B------:R-:W-:Y:S02]  /*2cb10*/  LOP3.LUT R3, R14, R0, RZ, 0xfc, !PT ;  /* 0x000000000e037212 */ /* 0x000fe400078efcff */
[----:B------:R-:W-:Y:S02]  /*2cb20*/  MOV R14, R11 ;  /* 0x0000000b000e7202 */ /* 0x000fe40000000f00 */
[----:B------:R-:W-:-:S02]  /*2cb30*/  PRMT R10, R6, 0x6420, R7 ;  /* 0x00006420060a7816 */ /* 0x000fc40000000007 */
[----:B------:R-:W-:Y:S01]  /*2cb40*/  PRMT R11, R6, 0x7531, R7 ;  /* 0x00007531060b7816 */ /* 0x000fe20000000007 */
[----:B------:R-:W-:-:S05]  /*2cb50*/  IMAD.IADD R3, R14, 0x1, R3 ;  /* 0x000000010e037824 */ /* 0x000fca00078e0203 */
[----:B------:R0:W-:Y:S02]  /*2cb60*/  STSM.16.M88.4 [R3], R8 ;  /* 0x0000000803007844 */ /* 0x0001e40000000200 */
[----:B0-----:R-:W-:-:S05]  /*2cb70*/  IMAD.MOV.U32 R11, RZ, RZ, R4 ;  /* 0x000000ffff0b7224 */ /* 0x001fca00078e0004 */
[----:B------:R-:W-:-:S05]  /*2cb80*/  LOP3.LUT R13, R13, R11, RZ, 0xfc, !PT ;  /* 0x0000000b0d0d7212 */ /* 0x000fca00078efcff */
[----:B--2---:R-:W-:Y:S02]  /*2cb90*/  IMAD.IADD R4, R5, 0x1, R13 ;  /* 0x0000000105047824 */ /* 0x004fe400078e020d */
[----:B------:R-:W2:Y:S01]  /*2cba0*/  LDL R13, [R1+0x10] ;  /* 0x00001000010d7983 */ /* 0x000ea20000100800 */
[----:B------:R-:W-:Y:S01]  /*2cbb0*/  LOP3.LUT R3, R12, R0, RZ, 0xfc, !PT ;  /* 0x000000000c037212 */ /* 0x000fe200078efcff */
[----:B------:R-:W-:Y:S02]  /*2cbc0*/  IMAD.MOV.U32 R12, RZ, RZ, R11 ;  /* 0x000000ffff0c7224 */ /* 0x000fe400078e000b */
[----:B------:R-:W0:Y:S02]  /*2cbd0*/  LDSM.16.MT88.4 R4, [R4+0xf200] ;  /* 0x00f200000404783b */ /* 0x000e240000004200 */
[----:B------:R-:W-:Y:S01]  /*2cbe0*/  IMAD.IADD R3, R14, 0x1, R3 ;  /* 0x000000010e037824 */ /* 0x000fe200078e0203 */
[----:B------:R-:W-:Y:S02]  /*2cbf0*/  LOP3.LUT R15, R15, R12, RZ, 0xfc, !PT ;  /* 0x0000000c0f0f7212 */ /* 0x000fe400078efcff */
[----:B0-----:R-:W-:-:S02]  /*2cc00*/  PRMT R8, R4, 0x6420, R5 ;  /* 0x0000642004087816 */ /* 0x001fc40000000005 */
[----:B------:R-:W-:Y:S02]  /*2cc10*/  PRMT R9, R4, 0x7531, R5 ;  /* 0x0000753104097816 */ /* 0x000fe40000000005 */
[C-C-:B------:R-:W-:Y:S02]  /*2cc20*/  PRMT R10, R6.reuse, 0x6420, R7.reuse ;  /* 0x00006420060a7816 */ /* 0x140fe40000000007 */
[----:B------:R-:W-:-:S05]  /*2cc30*/  PRMT R11, R6, 0x7531, R7 ;  /* 0x00007531060b7816 */ /* 0x000fca0000000007 */
[----:B------:R0:W-:Y:S02]  /*2cc40*/  STSM.16.M88.4 [R3], R8 ;  /* 0x0000000803007844 */ /* 0x0001e40000000200 */
[----:B0-----:R-:W-:-:S05]  /*2cc50*/  VIADD R3, R2, 0x3800 ;  /* 0x0000380002037836 */ /* 0x001fca0000000000 */
[C---:B------:R-:W-:Y:S02]  /*2cc60*/  LOP3.LUT R4, R3.reuse, R12, RZ, 0xfc, !PT ;  /* 0x0000000c03047212 */ /* 0x040fe400078efcff */
[----:B------:R-:W-:-:S04]  /*2cc70*/  LOP3.LUT R3, R3, R0, RZ, 0xfc, !PT ;  /* 0x0000000003037212 */ /* 0x000fc800078efcff */
[----:B------:R-:W-:Y:S01]  /*2cc80*/  IADD3 R3, R14, R3, RZ ;  /* 0x000000030e037210 */ /* 0x000fe20007ffe0ff */
[----:B--2---:R-:W-:-:S06]  /*2cc90*/  IMAD.IADD R4, R13, 0x1, R4 ;  /* 0x000000010d047824 */ /* 0x004fcc00078e0204 */
[----:B------:R-:W0:Y:S02]  /*2cca0*/  LDSM.16.MT88.4 R4, [R4+0xf200] ;  /* 0x00f200000404783b */ /* 0x000e240000004200 */
        /* <DEDUP_REMOVED lines=9> */
[----:B------:R0:W2:Y:S02]  /*2cd40*/  LDSM.16.MT88.4 R4, [R3+0xf200] ;  /* 0x00f200000304783b */ /* 0x0000a40000004200 */
[----:B0-----:R-:W-:Y:S01]  /*2cd50*/  VIADD R3, R2, 0x4000 ;  /* 0x0000400002037836 */ /* 0x001fe20000000000 */
[C-C-:B--2---:R-:W-:Y:S02]  /*2cd60*/  PRMT R8, R4.reuse, 0x6420, R5.reuse ;  /* 0x0000642004087816 */ /* 0x144fe40000000005 */
[----:B------:R-:W-:Y:S01]  /*2cd70*/  PRMT R9, R4, 0x7531, R5 ;  /* 0x0000753104097816 */ /* 0x000fe20000000005 */
[----:B------:R-:W-:Y:S01]  /*2cd80*/  IMAD.MOV.U32 R5, RZ, RZ, R11 ;  /* 0x000000ffff057224 */ /* 0x000fe200078e000b */
[----:B------:R-:W-:Y:S02]  /*2cd90*/  LOP3.LUT R4, R3, R0, RZ, 0xfc, !PT ;  /* 0x0000000003047212 */ /* 0x000fe400078efcff */
[C-C-:B------:R-:W-:Y:S02]  /*2cda0*/  PRMT R10, R6.reuse, 0x6420, R7.reuse ;  /* 0x00006420060a7816 */ /* 0x140fe40000000007 */
[----:B------:R-:W-:Y:S01]  /*2cdb0*/  PRMT R11, R6, 0x7531, R7 ;  /* 0x00007531060b7816 */ /* 0x000fe20000000007 */
[----:B------:R-:W-:-:S05]  /*2cdc0*/  IMAD.IADD R4, R5, 0x1, R4 ;  /* 0x0000000105047824 */ /* 0x000fca00078e0204 */
[----:B------:R0:W-:Y:S02]  /*2cdd0*/  STSM.16.M88.4 [R4], R8 ;  /* 0x0000000804007844 */ /* 0x0001e40000000200 */
[----:B0-----:R-:W-:Y:S02]  /*2cde0*/  IMAD.IADD R4, R13, 0x1, R15 ;  /* 0x000000010d047824 */ /* 0x001fe400078e020f */
[----:B------:R-:W2:Y:S04]  /*2cdf0*/  LDL.LU R15, [R1+0x34] ;  /* 0x00003400010f7983 */ /* 0x000ea80000300800 */
[----:B------:R-:W0:Y:S02]  /*2ce00*/  LDSM.16.MT88.4 R4, [R4+0xf200] ;  /* 0x00f200000404783b */ /* 0x000e240000004200 */
[----:B0-----:R-:W-:-:S02]  /*2ce10*/  PRMT R8, R4, 0x6420, R5 ;  /* 0x0000642004087816 */ /* 0x001fc40000000005 */
[----:B------:R-:W-:Y:S02]  /*2ce20*/  PRMT R9, R4, 0x7531, R5 ;  /* 0x0000753104097816 */ /* 0x000fe40000000005 */
[----:B------:R-:W3:Y:S01]  /*2ce30*/  LDL R5, [R1+0x10] ;  /* 0x0000100001057983 */ /* 0x000ee20000100800 */
[----:B------:R-:W-:Y:S02]  /*2ce40*/  IADD3 R13, R2, 0x4800, RZ ;  /* 0x00004800020d7810 */ /* 0x000fe40007ffe0ff */
[----:B------:R-:W-:Y:S02]  /*2ce50*/  LOP3.LUT R3, R3, R12, RZ, 0xfc, !PT ;  /* 0x0000000c03037212 */ /* 0x000fe400078efcff */
[----:B------:R-:W-:Y:S02]  /*2ce60*/  LOP3.LUT R4, R13, R0, RZ, 0xfc, !PT ;  /* 0x000000000d047212 */ /* 0x000fe400078efcff */
[C-C-:B------:R-:W-:Y:S02]  /*2ce70*/  PRMT R10, R6.reuse, 0x6420, R7.reuse ;  /* 0x00006420060a7816 */ /* 0x140fe40000000007 */
[----:B------:R-:W-:Y:S01]  /*2ce80*/  PRMT R11, R6, 0x7531, R7 ;  /* 0x00007531060b7816 */ /* 0x000fe20000000007 */
[----:B--2---:R-:W-:-:S05]  /*2ce90*/  IMAD.IADD R4, R15, 0x1, R4 ;  /* 0x000000010f047824 */ /* 0x004fca00078e0204 */
[----:B------:R-:W-:Y:S01]  /*2cea0*/  STSM.16.M88.4 [R4], R8 ;  /* 0x0000000804007844 */ /* 0x000fe20000000200 */
[----:B---3--:R-:W-:-:S05]  /*2ceb0*/  IMAD.IADD R3, R5, 0x1, R3 ;  /* 0x0000000105037824 */ /* 0x008fca00078e0203 */
[----:B------:R-:W0:Y:S02]  /*2cec0*/  LDSM.16.MT88.4 R4, [R3+0xf200] ;  /* 0x00f200000304783b */ /* 0x000e240000004200 */
[C-C-:B0-----:R-:W-:Y:S02]  /*2ced0*/  PRMT R8, R4.reuse, 0x6420, R5.reuse ;  /* 0x0000642004087816 */ /* 0x141fe40000000005 */
[----:B------:R-:W-:Y:S02]  /*2cee0*/  PRMT R9, R4, 0x7531, R5 ;  /* 0x0000753104097816 */ /* 0x000fe40000000005 */
[----:B------:R-:W2:Y:S01]  /*2cef0*/  LDL R5, [R1+0x10] ;  /* 0x0000100001057983 */ /* 0x000ea20000100800 */
        /* <DEDUP_REMOVED lines=8> */
[----:B--2---:R-:W-:-:S05]  /*2cf80*/  IMAD.IADD R3, R5, 0x1, R3 ;  /* 0x0000000105037824 */ /* 0x004fca00078e0203 */
[----:B------:R0:W2:Y:S02]  /*2cf90*/  LDSM.16.MT88.4 R4, [R3+0xf200] ;  /* 0x00f200000304783b */ /* 0x0000a40000004200 */
[----:B0-----:R-:W-:Y:S02]  /*2cfa0*/  LOP3.LUT R3, R17, R0, RZ, 0xfc, !PT ;  /* 0x0000000011037212 */ /* 0x001fe400078efcff */
[----:B------:R-:W3:Y:S02]  /*2cfb0*/  LDL.LU R17, [R1+0x10] ;  /* 0x0000100001117983 */ /* 0x000ee40000300800 */
[----:B------:R-:W-:Y:S02]  /*2cfc0*/  IADD3 R3, R15, R3, RZ ;  /* 0x000000030f037210 */ /* 0x000fe40007ffe0ff */
[C-C-:B--2---:R-:W-:Y:S02]  /*2cfd0*/  PRMT R8, R4.reuse, 0x6420, R5.reuse ;  /* 0x0000642004087816 */ /* 0x144fe40000000005 */
[----:B------:R-:W-:Y:S01]  /*2cfe0*/  PRMT R9, R4, 0x7531, R5 ;  /* 0x0000753104097816 */ /* 0x000fe20000000005 */
[----:B------:R-:W-:Y:S01]  /*2cff0*/  IMAD.MOV.U32 R5, RZ, RZ, R11 ;  /* 0x000000ffff057224 */ /* 0x000fe200078e000b */
[----:B------:R-:W-:-:S02]  /*2d000*/  PRMT R10, R6, 0x6420, R7 ;  /* 0x00006420060a7816 */ /* 0x000fc40000000007 */
[----:B------:R-:W-:-:S05]  /*2d010*/  PRMT R11, R6, 0x7531, R7 ;  /* 0x00007531060b7816 */ /* 0x000fca0000000007 */
[----:B------:R0:W-:Y:S02]  /*2d020*/  STSM.16.M88.4 [R3], R8 ;  /* 0x0000000803007844 */ /* 0x0001e40000000200 */
[----:B0-----:R-:W-:-:S05]  /*2d030*/  IMAD.MOV.U32 R3, RZ, RZ, R5 ;  /* 0x000000ffff037224 */ /* 0x001fca00078e0005 */
[----:B------:R-:W-:Y:S01]  /*2d040*/  LOP3.LUT R18, R18, R3, RZ, 0xfc, !PT ;  /* 0x0000000312127212 */ /* 0x000fe200078efcff */
[----:B------:R-:W-:-:S04]  /*2d050*/  VIADD R2, R2, 0x7000 ;  /* 0x0000700002027836 */ /* 0x000fc80000000000 */
[----:B---3--:R-:W-:-:S05]  /*2d060*/  IMAD.IADD R18, R17, 0x1, R18 ;  /* 0x0000000111127824 */ /* 0x008fca00078e0212 */
[----:B------:R0:W2:Y:S02]  /*2d070*/  LDSM.16.MT88.4 R4, [R18+0xf200] ;  /* 0x00f200001204783b */ /* 0x0000a40000004200 */
[----:B0-----:R-:W-:Y:S01]  /*2d080*/  IMAD.MOV.U32 R18, RZ, RZ, R3 ;  /* 0x000000ffff127224 */ /* 0x001fe200078e0003 */
[----:B------:R-:W-:-:S04]  /*2d090*/  LOP3.LUT R3, R14, R0, RZ, 0xfc, !PT ;  /* 0x000000000e037212 */ /* 0x000fc800078efcff */
[----:B------:R-:W-:Y:S01]  /*2d0a0*/  LOP3.LUT R13, R13, R18, RZ, 0xfc, !PT ;  /* 0x000000120d0d7212 */ /* 0x000fe200078efcff */
[----:B------:R-:W-:Y:S01]  /*2d0b0*/  IMAD.IADD R3, R15, 0x1, R3 ;  /* 0x000000010f037824 */ /* 0x000fe200078e0203 */
[C-C-:B--2---:R-:W-:Y:S02]  /*2d0c0*/  PRMT R8, R4.reuse, 0x6420, R5.reuse ;  /* 0x0000642004087816 */ /* 0x144fe40000000005 */
[----:B------:R-:W-:Y:S01]  /*2d0d0*/  PRMT R9, R4, 0x7531, R5 ;  /* 0x0000753104097816 */ /* 0x000fe20000000005 */
[----:B------:R-:W-:Y:S01]  /*2d0e0*/  IMAD.IADD R5, R17, 0x1, R13 ;  /* 0x0000000111057824 */ /* 0x000fe200078e020d */
[C-C-:B------:R-:W-:Y:S02]  /*2d0f0*/  PRMT R10, R6.reuse, 0x6420, R7.reuse ;  /* 0x00006420060a7816 */ /* 0x140fe40000000007 */
[----:B------:R-:W-:-:S05]  /*2d100*/  PRMT R11, R6, 0x7531, R7 ;  /* 0x00007531060b7816 */ /* 0x000fca0000000007 */
[----:B------:R0:W-:Y:S04]  /*2d110*/  STSM.16.M88.4 [R3], R8 ;  /* 0x0000000803007844 */ /* 0x0001e80000000200 */
[----:B------:R-:W2:Y:S01]  /*2d120*/  LDSM.16.MT88.4 R4, [R5+0xf200] ;  /* 0x00f200000504783b */ /* 0x000ea20000004200 */
[----:B0-----:R-:W-:Y:S02]  /*2d130*/  LOP3.LUT R3, R12, R0, RZ, 0xfc, !PT ;  /* 0x000000000c037212 */ /* 0x001fe400078efcff */
[C-C-:B--2---:R-:W-:Y:S02]  /*2d140*/  PRMT R8, R4.reuse, 0x6420, R5.reuse ;  /* 0x0000642004087816 */ /* 0x144fe40000000005 */
[----:B------:R-:W-:Y:S02]  /*2d150*/  PRMT R9, R4, 0x7531, R5 ;  /* 0x0000753104097816 */ /* 0x000fe40000000005 */
[----:B------:R-:W-:-:S02]  /*2d160*/  LOP3.LUT R4, R2, R18, RZ, 0xfc, !PT ;  /* 0x0000001202047212 */ /* 0x000fc400078efcff */
[----:B------:R-:W-:Y:S02]  /*2d170*/  LOP3.LUT R2, R2, R0, RZ, 0xfc, !PT ;  /* 0x0000000002027212 */ /* 0x000fe400078efcff */
[----:B------:R0:W5:Y:S01]  /*2d180*/  LDL.LU R0, [R1+0x4c] ;  /* 0x00004c0001007983 */ /* 0x0001620000300800 */
[C---:B------:R-:W-:Y:S01]  /*2d190*/  PRMT R10, R6.reuse, 0x6420, R7 ;  /* 0x00006420060a7816 */ /* 0x040fe20000000007 */
[----:B------:R-:W-:Y:S01]  /*2d1a0*/  IMAD.IADD R3, R15, 0x1, R3 ;  /* 0x000000010f037824 */ /* 0x000fe200078e0203 */
[----:B------:R-:W-:Y:S02]  /*2d1b0*/  PRMT R11, R6, 0x7531, R7 ;  /* 0x00007531060b7816 */ /* 0x000fe40000000007 */
[----:B------:R-:W-:-:S03]  /*2d1c0*/  IADD3 R4, R17, R4, RZ ;  /* 0x0000000411047210 */ /* 0x000fc60007ffe0ff */
        /* <DEDUP_REMOVED lines=16> */
.L_x_5289:
[----:B------:R-:W3:Y:S01]  /*2d2d0*/  LDL.LU R4, [R1+0x8] ;  /* 0x0000080001047983 */ /* 0x000ee20000300800 */
[----:B--2--5:R3:W-:Y:S03]  /*2d2e0*/  SYNCS.ARRIVE.TRANS64.A1T0 RZ, [R0+URZ+0x33450], RZ ;  /* 0x033450ff00ff79a7 */ /* 0x0247e6000810003f */
[----:B------:R-:W2:Y:S01]  /*2d2f0*/  LDL.LU R3, [R1+0x18] ;  /* 0x0000180001037983 */ /* 0x000ea20000300800 */
[----:B0-----:R-:W-:-:S05]  /*2d300*/  @!P1 VIADD R2, R0, 0x33480 ;  /* 0x0003348000029836 */ /* 0x001fca0000000000 */
[----:B------:R-:W-:Y:S01]  /*2d310*/  @!P1 PRMT R2, RZ, 0x654, R2 ;  /* 0x00000654ff029816 */ /* 0x000fe20000000002 */
[----:B------:R-:W-:Y:S06]  /*2d320*/  BAR.SYNC.DEFER_BLOCKING 0x2, 0x80 ;  /* 0x0082000000007b1d */ /* 0x000fec0000010000 */
[----:B------:R0:W-:Y:S01]  /*2d330*/  @!P1 SYNCS.ARRIVE.TRANS64.RED.A1T0 RZ, [R2+URZ], RZ ;  /* 0x000000ff02ff99a7 */ /* 0x0001e2000810043f */
[----:B---3--:R-:W-:-:S05]  /*2d340*/  VIADD R0, R4, 0x1 ;  /* 0x0000000104007836 */ /* 0x008fca0000000000 */
[----:B------:R-:W-:-:S04]  /*2d350*/  ISETP.NE.AND P0, PT, R0, 0x2, PT ;  /* 0x000000020000780c */ /* 0x000fc80003f05270 */
[----:B0-----:R-:W-:Y:S02]  /*2d360*/  SEL R2, RZ, 0x1, P0 ;  /* 0x00000001ff027807 */ /* 0x001fe40000000000 */
[----:B------:R-:W-:Y:S02]  /*2d370*/  SEL R0, R0, RZ, P0 ;  /* 0x000000ff00007207 */ /* 0x000fe40000000000 */
[----:B--2---:R-:W-:-:S03]  /*2d380*/  LOP3.LUT R3, R3, R2, RZ, 0x3c, !PT ;  /* 0x0000000203037212 */ /* 0x004fc600078e3cff */
[----:B------:R0:W-:Y:S04]  /*2d390*/  STL [R1+0x8], R0 ;  /* 0x0000080001007387 */ /* 0x0001e80000100800 */
[----:B------:R0:W-:Y:S02]  /*2d3a0*/  STL [R1+0x18], R3 ;  /* 0x0000180301007387 */ /* 0x0001e40000100800 */
.L_x_5238:
[----:B------:R-:W-:Y:S05]  /*2d3b0*/  BSYNC B6 ;  /* 0x0000000000067941 */ /* 0x000fea0003800000 */
.L_x_5236:
        /* <DEDUP_REMOVED lines=8> */
[----:B------:R-:W0:Y:S01]  /*2d440*/  LDS.128 R16, [UR4+0x334d0] ;  /* 0x0334d004ff107984 */ /* 0x000e220008000c00 */
[----:B------:R-:W-:Y:S06]  /*2d450*/  BAR.ARV 0x4, 0x180 ;  /* 0x0106000000007b1d */ /* 0x000fec0000002000 */
[----:B------:R-:W-:Y:S05]  /*2d460*/  BRA `(.L_x_5291) ;  /* 0x0000000800cc7947 */ /* 0x000fea0003800000 */
.L_x_5290:
[----:B------:R-:W0:Y:S01]  /*2d470*/  S2R R0, SR_TID.X ;  /* 0x0000000000007919 */ /* 0x000e220000002100 */
[----:B------:R-:W-:Y:S01]  /*2d480*/  UMOV UR4, 0xffffffff ;  /* 0xffffffff00047882 */ /* 0x000fe20000000000 */
[----:B0-----:R-:W-:-:S04]  /*2d490*/  LOP3.LUT R8, R0, 0x1f, RZ, 0xc0, !PT ;  /* 0x0000001f00087812 */ /* 0x001fc800078ec0ff */
[----:B------:R-:W-:Y:S01]  /*2d4a0*/  ISETP.NE.AND P0, PT, R8, 0x1f, PT ;  /* 0x0000001f0800780c */ /* 0x000fe20003f05270 */
[----:B------:R-:W-:-:S12]  /*2d4b0*/  BRA.DIV UR4, `(.L_x_5292) ;  /* 0x0000003a04087947 */ /* 0x000fd8000b800000 */
[----:B------:R-:W-:Y:S01]  /*2d4c0*/  IMAD.IADD R5, R19, 0x1, R8 ;  /* 0x0000000113057824 */ /* 0x000fe200078e0208 */
[----:B------:R-:W-:-:S04]  /*2d4d0*/  ULDC UR4, c[0x0][0xc14] ;  /* 0x0003050000047ab9 */ /* 0x000fc80000000800 */
[----:B------:R-:W-:-:S13]  /*2d4e0*/  ISETP.GE.OR P1, PT, R5, UR4, !P0 ;  /* 0x0000000405007c0c */ /* 0x000fda000c726670 */
[----:B------:R-:W0:Y:S02]  /*2d4f0*/  @!P1 LDC.64 R2, c[0x0][0xc58] ;  /* 0x00031600ff029b82 */ /* 0x000e240000000a00 */
[----:B0-----:R-:W-:-:S06]  /*2d500*/  @!P1 IMAD.WIDE R2, R5, 0x4, R2 ;  /* 0x0000000405029825 */ /* 0x001fcc00078e0202 */
[----:B------:R0:W2:Y:S01]  /*2d510*/  @!P1 LDG.E R3, desc[UR54][R2.64] ;  /* 0x0000003602039981 */ /* 0x0000a2000c1e1900 */
[C---:B------:R-:W-:Y:S02]  /*2d520*/  ISETP.GE.U32.AND P2, PT, R8.reuse, 0x2, PT ;  /* 0x000000020800780c */ /* 0x040fe40003f46070 */
[C---:B------:R-:W-:Y:S01]  /*2d530*/  ISETP.GE.U32.AND P3, PT, R8.reuse, 0x4, PT ;  /* 0x000000040800780c */ /* 0x040fe20003f66070 */
[----:B------:R-:W-:Y:S01]  /*2d540*/  SHFL.IDX PT, R0, R16, RZ, 0x1f ;  /* 0x00001fff10007589 */ /* 0x000fe200000e0000 */
[C---:B------:R-:W-:Y:S02]  /*2d550*/  ISETP.GE.U32.AND P4, PT, R8.reuse, 0x8, PT ;  /* 0x000000080800780c */ /* 0x040fe40003f86070 */
[C---:B------:R-:W-:Y:S01]  /*2d560*/  ISETP.GE.U32.AND P5, PT, R8.reuse, 0x10, PT ;  /* 0x000000100800780c */ /* 0x040fe20003fa6070 */
        /* <DEDUP_REMOVED lines=19> */
[----:B------:R0:W2:Y:S02]  /*2d6a0*/  SHFL.IDX PT, R14, R3, 0x1f, 0x1f ;  /* 0x03e01f00030e7f89 */ /* 0x0000a400000e0000 */
.L_x_5434:
[----:B------:R-:W-:Y:S02]  /*2d6b0*/  ULDC UR4, c[0x0][0xc10] ;  /* 0x0003040000047ab9 */ /* 0x000fe40000000800 */
[----:B------:R-:W-:-:S04]  /*2d6c0*/  IMAD.U32 R5, RZ, RZ, UR4 ;  /* 0x00000004ff057e24 */ /* 0x000fc8000f8e00ff */
[----:B--2---:R-:W-:-:S04]  /*2d6d0*/  IMAD R7, R14, R5, RZ ;  /* 0x000000050e077224 */ /* 0x004fc800078e02ff */
[----:B------:R-:W-:-:S05]  /*2d6e0*/  IMAD.IADD R4, R4, 0x1, R7 ;  /* 0x0000000104047824 */ /* 0x000fca00078e0207 */
[----:B------:R-:W-:-:S13]  /*2d6f0*/  ISETP.GT.AND P6, PT, R4, R0, PT ;  /* 0x000000000400720c */ /* 0x000fda0003fc4270 */
[----:B------:R-:W-:Y:S05]  /*2d700*/  @P6 BRA `(.L_x_5293) ;  /* 0x00000000009c6947 */ /* 0x000fea0003800000 */
.L_x_5298:
[----:B------:R-:W2:Y:S01]  /*2d710*/  LDC R6, c[0x0][0xc14] ;  /* 0x00030500ff067b82 */ /* 0x000ea20000000800 */
[----:B------:R-:W-:-:S05]  /*2d720*/  VIADD R19, R19, 0x1f ;  /* 0x0000001f13137836 */ /* 0x000fca0000000000 */
[----:B--2---:R-:W-:-:S13]  /*2d730*/  ISETP.GE.AND P6, PT, R19, R6, PT ;  /* 0x000000061300720c */ /* 0x004fda0003fc6270 */
[----:B------:R-:W-:Y:S05]  /*2d740*/  @P6 BRA `(.L_x_5294) ;  /* 0x0000000400d06947 */ /* 0x000fea0003800000 */
[----:B------:R-:W2:Y:S01]  /*2d750*/  S2R R2, SR_TID.X ;  /* 0x0000000000027919 */ /* 0x000ea20000002100 */
[----:B------:R-:W-:Y:S01]  /*2d760*/  BSSY B0, `(.L_x_5295) ;  /* 0x0000009000007945 */ /* 0x000fe20003800000 */
[----:B--2---:R-:W-:-:S05]  /*2d770*/  LOP3.LUT R2, R2, 0x1f, RZ, 0xc0, !PT ;  /* 0x0000001f02027812 */ /* 0x004fca00078ec0ff */
[----:B------:R-:W-:Y:S01]  /*2d780*/  IMAD.IADD R5, R19, 0x1, R2 ;  /* 0x0000000113057824 */ /* 0x000fe200078e0202 */
[----:B------:R-:W-:-:S04]  /*2d790*/  MOV R2, RZ ;  /* 0x000000ff00027202 */ /* 0x000fc80000000f00 */
[----:B------:R-:W-:-:S13]  /*2d7a0*/  ISETP.GE.OR P6, PT, R5, R6, !P0 ;  /* 0x000000060500720c */ /* 0x000fda00047c6670 */
[----:B------:R-:W-:Y:S05]  /*2d7b0*/  @P6 BRA `(.L_x_5296) ;  /* 0x00000000000c6947 */ /* 0x000fea0003800000 */
[----:B0-----:R-:W0:Y:S02]  /*2d7c0*/  LDC.64 R2, c[0x0][0xc58] ;  /* 0x00031600ff027b82 */ /* 0x001e240000000a00 */
[----:B0-----:R-:W-:-:S06]  /*2d7d0*/  IMAD.WIDE R2, R5, 0x4, R2 ;  /* 0x0000000405027825 */ /* 0x001fcc00078e0202 */
[----:B------:R2:W5:Y:S02]  /*2d7e0*/  LDG.E R2, desc[UR54][R2.64] ;  /* 0x0000003602027981 */ /* 0x000564000c1e1900 */
.L_x_5296:
[----:B------:R-:W-:Y:S05]  /*2d7f0*/  BSYNC B0 ;  /* 0x0000000000007941 */ /* 0x000fea0003800000 */
.L_x_5295:
[----:B------:R-:W-:-:S03]  /*2d800*/  UMOV UR4, 0xffffffff ;  /* 0xffffffff00047882 */ /* 0x000fc60000000000 */
[----:B------:R-:W-:Y:S05]  /*2d810*/  BRA.DIV UR4, `(.L_x_5297) ;  /* 0x0000003a04547947 */ /* 0x000fea000b800000 */
[----:B-----5:R-:W3:Y:S02]  /*2d820*/  SHFL.UP PT, R14, R2, 0x1, RZ ;  /* 0x04200000020e7989 */ /* 0x020ee400000e00ff */
[----:B---3--:R-:W-:-:S05]  /*2d830*/  SEL R13, R14, RZ, P1 ;  /* 0x000000ff0e0d7207 */ /* 0x008fca0000800000 */
[----:B------:R-:W-:-:S05]  /*2d840*/  IMAD.IADD R13, R2, 0x1, R13 ;  /* 0x00000001020d7824 */ /* 0x000fca00078e020d */
[----:B------:R-:W3:Y:S02]  /*2d850*/  SHFL.UP PT, R14, R13, 0x2, RZ ;  /* 0x044000000d0e7989 */ /* 0x000ee400000e00ff */
        /* <DEDUP_REMOVED lines=10> */
[----:B0-2---:R-:W-:-:S05]  /*2d900*/  IMAD.IADD R3, R7, 0x1, R14 ;  /* 0x0000000107037824 */ /* 0x005fca00078e020e */
[----:B------:R0:W2:Y:S02]  /*2d910*/  SHFL.IDX PT, R14, R3, 0x1f, 0x1f ;  /* 0x03e01f00030e7f89 */ /* 0x0000a400000e0000 */
.L_x_5442:
[----:B------:R-:W-:Y:S02]  /*2d920*/  ULDC UR4, c[0x0][0xc10] ;  /* 0x0003040000047ab9 */ /* 0x000fe40000000800 */
[----:B------:R-:W-:-:S04]  /*2d930*/  IMAD.U32 R5, RZ, RZ, UR4 ;  /* 0x00000004ff057e24 */ /* 0x000fc8000f8e00ff */
[----:B--2---:R-:W-:-:S04]  /*2d940*/  IMAD R7, R14, R5, RZ ;  /* 0x000000050e077224 */ /* 0x004fc800078e02ff */
[----:B------:R-:W-:-:S05]  /*2d950*/  IMAD.IADD R4, R7, 0x1, R4 ;  /* 0x0000000107047824 */ /* 0x000fca00078e0204 */
[----:B------:R-:W-:-:S13]  /*2d960*/  ISETP.GT.AND P6, PT, R4, R0, PT ;  /* 0x000000000400720c */ /* 0x000fda0003fc4270 */
[----:B------:R-:W-:Y:S05]  /*2d970*/  @!P6 BRA `(.L_x_5298) ;  /* 0xfffffffc0064e947 */ /* 0x000fea000383ffff */
.L_x_5293:
[----:B------:R-:W-:Y:S01]  /*2d980*/  IADD3 R16, -R7, R4, RZ ;  /* 0x0000000407107210 */ /* 0x000fe20007ffe1ff */
[----:B------:R-:W-:-:S04]  /*2d990*/  UMOV UR4, 0xffffffff ;  /* 0xffffffff00047882 */ /* 0x000fc80000000000 */
[----:B------:R-:W-:-:S05]  /*2d9a0*/  IMAD R7, R3, R5, R16 ;  /* 0x0000000503077224 */ /* 0x000fca00078e0210 */
[----:B------:R-:W-:Y:S01]  /*2d9b0*/  ISETP.GT.AND P6, PT, R7, R0, PT ;  /* 0x000000000700720c */ /* 0x000fe20003fc4270 */
[----:B------:R-:W-:-:S12]  /*2d9c0*/  BRA.DIV UR4, `(.L_x_5299) ;  /* 0x0000003a04a47947 */ /* 0x000fd8000b800000 */
[----:B------:R-:W-:-:S04]  /*2d9d0*/  VOTE.ANY R4, PT, !P6 ;  /* 0x0000000000047806 */ /* 0x000fc800070e0100 */
[----:B------:R-:W2:Y:S02]  /*2d9e0*/  POPC R6, R4 ;  /* 0x0000000400067309 */ /* 0x000ea40000000000 */
[----:B--2---:R2:W3:Y:S02]  /*2d9f0*/  SHFL.IDX PT, R17, R2, R6, 0x1f ;  /* 0x00001f0602117589 */ /* 0x0044e400000e0000 */
.L_x_5446:
[----:B------:R-:W-:Y:S01]  /*2da00*/  ISETP.NE.AND P0, PT, R4, RZ, PT ;  /* 0x000000ff0400720c */ /* 0x000fe20003f05270 */
[----:B------:R-:W-:-:S12]  /*2da10*/  IMAD.MOV.U32 R4, RZ, RZ, RZ ;  /* 0x000000ffff047224 */ /* 0x000fd800078e00ff */
[----:B------:R-:W-:Y:S05]  /*2da20*/  @!P0 BRA `(.L_x_5300) ;  /* 0x0000000000108947 */ /* 0x000fea0003800000 */
[----:B------:R-:W-:Y:S01]  /*2da30*/  UMOV UR4, 0xffffffff ;  /* 0xffffffff00047882 */ /* 0x000fe20000000000 */
[----:B------:R-:W-:Y:S02]  /*2da40*/  VIADD R12, R6, 0xffffffff ;  /* 0xffffffff060c7836 */ /* 0x000fe40000000000 */
[----:B------:R-:W-:Y:S05]  /*2da50*/  BRA.DIV UR4, `(.L_x_5301) ;  /* 0x0000003a04c87947 */ /* 0x000fea000b800000 */
[----:B------:R4:W0:Y:S02]  /*2da60*/  SHFL.IDX PT, R4, R3, R12, 0x1f ;  /* 0x00001f0c03047589 */ /* 0x00082400000e0000 */
.L_x_5300:
[----:B0-2-4-:R-:W0:Y:S01]  /*2da70*/  LDC.64 R2, c[0x0][0xc68] ;  /* 0x00031a00ff027b82 */ /* 0x015e220000000a00 */
[----:B------:R-:W-:-:S04]  /*2da80*/  IMAD.IADD R19, R6, 0x1, R19 ;  /* 0x0000000106137824 */ /* 0x000fc800078e0213 */
[----:B0-----:R-:W-:-:S05]  /*2da90*/  IMAD.WIDE R2, R19, 0x4, R2 ;  /* 0x0000000413027825 */ /* 0x001fca00078e0202 */
[----:B------:R-:W3:Y:S01]  /*2daa0*/  LDG.E R7, desc[UR54][R2.64] ;  /* 0x0000003602077981 */ /* 0x000ee2000c1e1900 */
[----:B------:R-:W-:-:S05]  /*2dab0*/  IMAD R16, R4, R5, R16 ;  /* 0x0000000504107224 */ /* 0x000fca00078e0210 */
[----:B------:R-:W-:Y:S01]  /*2dac0*/  IADD3 R0, R0, -R16, RZ ;  /* 0x8000001000007210 */ /* 0x000fe20007ffe0ff */
[----:B---3--:R-:W-:-:S05]  /*2dad0*/  IMAD R6, R17, R7, RZ ;  /* 0x0000000711067224 */ /* 0x008fca00078e02ff */
[----:B------:R-:W-:-:S04]  /*2dae0*/  IABS R8, R6 ;  /* 0x0000000600087213 */ /* 0x000fc80000000000 */
        /* <DEDUP_REMOVED lines=31> */
[----:B0-----:R-:W-:-:S06]  /*2dce0*/  IADD3 R10, R8, 0xffffffe, RZ ;  /* 0x0ffffffe080a7810 */ /* 0x001fcc0007ffe0ff */
        /* <DEDUP_REMOVED lines=18> */
[----:B------:R-:W-:-:S06]  /*2de10*/  @P0 IADD3 R9, R9, 0x1, RZ ;  /* 0x0000000109090810 */ /* 0x000fcc0007ffe0ff */
[----:B------:R-:W-:Y:S01]  /*2de20*/  @!P2 IMAD.MOV R9, RZ, RZ, -R9 ;  /* 0x000000ffff09a224 */ /* 0x000fe200078e0a09 */
[----:B------:R-:W-:Y:S01]  /*2de30*/  @!P1 LOP3.LUT R9, RZ, R5, RZ, 0x33, !PT ;  /* 0x00000005ff099212 */ /* 0x000fe200078e33ff */
[----:B------:R-:W-:-:S04]  /*2de40*/  IMAD.MOV R5, RZ, RZ, -R5 ;  /* 0x000000ffff057224 */ /* 0x000fc800078e0a05 */
[----:B------:R-:W-:Y:S01]  /*2de50*/  IMAD R18, R9, R5, R0 ;  /* 0x0000000509127224 */ /* 0x000fe200078e0200 */
[----:B------:R-:W-:-:S05]  /*2de60*/  LOP3.LUT R0, RZ, R9, RZ, 0x33, !PT ;  /* 0x00000009ff007212 */ /* 0x000fca00078e33ff */
[----:B------:R-:W-:Y:S01]  /*2de70*/  IMAD.IADD R17, R17, 0x1, R0 ;  /* 0x0000000111117824 */ /* 0x000fe200078e0200 */
[----:B------:R-:W-:Y:S06]  /*2de80*/  BRA `(.L_x_5302) ;  /* 0x00000000001c7947 */ /* 0x000fec0003800000 */
.L_x_5294:
[----:B------:R-:W-:Y:S01]  /*2de90*/  UMOV UR4, URZ ;  /* 0x0000003f00047c82 */ /* 0x000fe20008000000 */
[----:B------:R-:W-:Y:S01]  /*2dea0*/  UMOV UR5, URZ ;  /* 0x0000003f00057c82 */ /* 0x000fe20008000000 */
[----:B------:R-:W-:Y:S01]  /*2deb0*/  ULDC UR6, c[0x0][0xc14] ;  /* 0x0003050000067ab9 */ /* 0x000fe20000000800 */
[----:B------:R-:W-:Y:S01]  /*2dec0*/  IMAD.MOV.U32 R16, RZ, RZ, R0 ;  /* 0x000000ffff107224 */ /* 0x000fe200078e0000 */
[----:B------:R-:W-:Y:S01]  /*2ded0*/  MOV R18, UR5 ;  /* 0x0000000500127c02 */ /* 0x000fe20008000f00 */
[----:B------:R-:W-:Y:S02]  /*2dee0*/  IMAD.U32 R17, RZ, RZ, UR4 ;  /* 0x00000004ff117e24 */ /* 0x000fe4000f8e00ff */
[----:B------:R-:W-:-:S07]  /*2def0*/  IMAD.U32 R19, RZ, RZ, UR6 ;  /* 0x00000006ff137e24 */ /* 0x000fce000f8e00ff */
.L_x_5302:
[----:B------:R-:W2:Y:S01]  /*2df00*/  S2R R0, SR_TID.X ;  /* 0x0000000000007919 */ /* 0x000ea20000002100 */
[----:B------:R-:W-:Y:S05]  /*2df10*/  WARPSYNC.ALL ;  /* 0x0000000000007948 */ /* 0x000fea0003800000 */
[----:B------:R-:W-:Y:S01]  /*2df20*/  BAR.SYNC.DEFER_BLOCKING 0x4, 0x180 ;  /* 0x0106000000007b1d */ /* 0x000fe20000010000 */
[----:B--2---:R-:W-:-:S04]  /*2df30*/  LOP3.LUT R0, R0, 0x1f, RZ, 0xc0, !PT ;  /* 0x0000001f00007812 */ /* 0x004fc800078ec0ff */
[----:B------:R-:W-:-:S13]  /*2df40*/  ISETP.NE.AND P0, PT, R0, RZ, PT ;  /* 0x000000ff0000720c */ /* 0x000fda0003f05270 */
[----:B0-----:R-:W0:Y:S01]  /*2df50*/  @!P0 S2R R3, SR_CgaCtaId ;  /* 0x0000000000038919 */ /* 0x001e220000008800 */
[----:B------:R-:W-:-:S04]  /*2df60*/  @!P0 MOV R0, 0x400 ;  /* 0x0000040000008802 */ /* 0x000fc80000000f00 */
[----:B0-----:R-:W-:-:S05]  /*2df70*/  @!P0 LEA R0, R3, R0, 0x18 ;  /* 0x0000000003008211 */ /* 0x001fca00078ec0ff */
[----:B------:R2:W-:Y:S01]  /*2df80*/  @!P0 STS.128 [R0+0x334d0], R16 ;  /* 0x0334d01000008388 */ /* 0x0005e20000000c00 */
[----:B------:R-:W-:Y:S06]  /*2df90*/  BAR.ARV 0x5, 0x180 ;  /* 0x0146000000007b1d */ /* 0x000fec0000002000 */
.L_x_5291:
[----:B------:R-:W-:Y:S02]  /*2dfa0*/  ULDC UR4, c[0x0][0xc14] ;  /* 0x0003050000047ab9 */ /* 0x000fe40000000800 */
[----:B0-----:R-:W-:-:S13]  /*2dfb0*/  ISETP.GE.AND P0, PT, R19, UR4, PT ;  /* 0x0000000413007c0c */ /* 0x001fda000bf06270 */
[----:B------:R-:W-:Y:S05]  /*2dfc0*/  @!P0 BRA `(.L_x_5303) ;  /* 0xffffff94007c8947 */ /* 0x000fea000383ffff */
[----:B------:R-:W-:Y:S05]  /*2dfd0*/  BSYNC B7 ;  /* 0x0000000000077941 */ /* 0x000fea0003800000 */
.L_x_5192:
[----:B--2---:R-:W2:Y:S01]  /*2dfe0*/  LDL.LU R0, [R1+0x40] ;  /* 0x0000400001007983 */ /* 0x004ea20000300800 */
[----:B------:R-:W-:Y:S01]  /*2dff0*/  BSSY B0, `(.L_x_5304) ;  /* 0x000000b000007945 */ /* 0x000fe20003800000 */
[----:B------:R-:W3:Y:S01]  /*2e000*/  S2R R5, SR_CgaCtaId ;  /* 0x0000000000057919 */ /* 0x000ee20000008800 */
[----:B--2---:R-:W-:-:S05]  /*2e010*/  VIADD R0, R0, 0x1 ;  /* 0x0000000100007836 */ /* 0x004fca0000000000 */
[----:B0-----:R-:W-:-:S04]  /*2e020*/  LEA.HI R2, R0, R0, RZ, 0x1 ;  /* 0x0000000000027211 */ /* 0x001fc800078f08ff */
[----:B------:R-:W-:-:S05]  /*2e030*/  LOP3.LUT R3, R2, 0xfffffffe, RZ, 0xc0, !PT ;  /* 0xfffffffe02037812 */ /* 0x000fca00078ec0ff */
[----:B------:R-:W-:Y:S01]  /*2e040*/  IMAD.IADD R3, R0, 0x1, -R3 ;  /* 0x0000000100037824 */ /* 0x000fe200078e0a03 */
[----:B------:R-:W-:-:S04]  /*2e050*/  MOV R0, 0x400 ;  /* 0x0000040000007802 */ /* 0x000fc80000000f00 */
[----:B---3--:R-:W-:Y:S02]  /*2e060*/  LEA R0, R5, R0, 0x18 ;  /* 0x0000000005007211 */ /* 0x008fe400078ec0ff */
[----:B------:R-:W-:-:S04]  /*2e070*/  SHF.L.U32 R3, R3, 0x1f, RZ ;  /* 0x0000001f03037819 */ /* 0x000fc800000006ff */
[----:B------:R-:W0:Y:S02]  /*2e080*/  SYNCS.PHASECHK.TRANS64.TRYWAIT P0, [R0+URZ+0x33420], R3 ;  /* 0x03342003000075a7 */ /* 0x000e24000800017f */
[----:B0-----:R-:W-:Y:S05]  /*2e090*/  @!P0 BRA `(.L_x_5305) ;  /* 0x0000003400608947 */ /* 0x001fea0003800000 */
.L_x_5449:
[----:B------:R-:W-:Y:S05]  /*2e0a0*/  BSYNC B0 ;  /* 0x0000000000007941 */ /* 0x000fea0003800000 */
.L_x_5304:
[----:B------:R-:W-:-:S03]  /*2e0b0*/  UMOV UR4, 0xffffffff ;  /* 0xffffffff00047882 */ /* 0x000fc60000000000 */
[----:B------:R-:W-:Y:S05]  /*2e0c0*/  BRA.DIV UR4, `(.L_x_5306) ;  /* 0x0000003604687947 */ /* 0x000fea000b800000 */
[----:B------:R-:W2:Y:S02]  /*2e0d0*/  S2R R2, SR_TID.X ;  /* 0x0000000000027919 */ /* 0x000ea40000002100 */
[----:B--2---:R-:W-:-:S04]  /*2e0e0*/  SHF.R.U32.HI R2, RZ, 0x5, R2 ;  /* 0x00000005ff027819 */ /* 0x004fc80000011602 */
[----:B------:R-:W-:-:S05]  /*2e0f0*/  LOP3.LUT R2, R2, 0x3, RZ, 0xc0, !PT ;  /* 0x0000000302027812 */ /* 0x000fca00078ec0ff */
[----:B------:R2:W3:Y:S02]  /*2e100*/  SHFL.IDX PT, R14, R2, RZ, 0x1f ;  /* 0x00001fff020e7589 */ /* 0x0004e400000e0000 */
.L_x_5452:
[----:B---3--:R-:W-:-:S13]  /*2e110*/  ISETP.NE.AND P0, PT, R14, RZ, PT ;  /* 0x000000ff0e00720c */ /* 0x008fda0003f05270 */
[----:B------:R-:W-:Y:S05]  /*2e120*/  @P0 BRA `(.L_x_4977) ;  /* 0x0000000000b00947 */ /* 0x000fea0003800000 */
[----:B------:R-:W-:-:S03]  /*2e130*/  UMOV UR4, 0xffffffff ;  /* 0xffffffff00047882 */ /* 0x000fc60000000000 */
[----:B------:R-:W-:Y:S05]  /*2e140*/  BRA.DIV UR4, `(.L_x_5307) ;  /* 0x00000036047c7947 */ /* 0x000fea000b800000 */
[----:B------:R-:W-:-:S13]  /*2e150*/  ELECT P6, URZ, PT ;  /* 0x00000000003f782f */ /* 0x000fda00038c0000 */
.L_x_5455:
[----:B------:R-:W-:Y:S05]  /*2e160*/  @!P6 BRA `(.L_x_4977) ;  /* 0x0000000000a0e947 */ /* 0x000fea0003800000 */
[----:B------:R-:W-:-:S06]  /*2e170*/  ULOP3.LUT UR4, UR36, 0x2, URZ, 0xfc, !UPT ;  /* 0x0000000224047892 */ /* 0x000fcc000f8efc3f */
[----:B--2---:R-:W-:-:S05]  /*2e180*/  IMAD.U32 R2, RZ, RZ, UR4 ;  /* 0x00000004ff027e24 */ /* 0x004fca000f8e00ff */
[----:B------:R-:W-:-:S13]  /*2e190*/  ISETP.NE.AND P0, PT, R2, 0x3, PT ;  /* 0x000000030200780c */ /* 0x000fda0003f05270 */
[----:B------:R-:W-:Y:S05]  /*2e1a0*/  @!P0 BRA `(.L_x_5308) ;  /* 0x0000000000048947 */ /* 0x000fea0003800000 */
[----:B------:R-:W-:Y:S01]  /*2e1b0*/  BPT.TRAP 0x1 ;  /* 0x000000040000795c */ /* 0x000fe20000300000 */
.L_x_5308:
[----:B0-----:R-:W2:Y:S04]  /*2e1c0*/  LDL R3, [R1+0x8] ;  /* 0x0000080001037983 */ /* 0x001ea80000100800 */
[----:B------:R-:W3:Y:S01]  /*2e1d0*/  LDL.LU R7, [R1+0x18] ;  /* 0x0000180001077983 */ /* 0x000ee20000300800 */
[----:B------:R-:W-:-:S04]  /*2e1e0*/  VIADD R2, R0, 0x33440 ;  /* 0x0003344000027836 */ /* 0x000fc80000000000 */
[C---:B--2---:R-:W-:Y:S01]  /*2e1f0*/  IMAD R6, R3.reuse, 0x8, R2 ;  /* 0x0000000803067824 */ /* 0x044fe200078e0202 */
[----:B------:R-:W-:Y:S02]  /*2e200*/  IADD3 R3, R3, 0x1, RZ ;  /* 0x0000000103037810 */ /* 0x000fe40007ffe0ff */
[----:B---3--:R-:W-:Y:S02]  /*2e210*/  SHF.L.U32 R5, R7, 0x1f, RZ ;  /* 0x0000001f07057819 */ /* 0x008fe400000006ff */
[C---:B------:R-:W-:Y:S02]  /*2e220*/  ISETP.NE.AND P2, PT, R3.reuse, 0x2, PT ;  /* 0x000000020300780c */ /* 0x040fe40003f45270 */
[----:B------:R-:W0:Y:S02]  /*2e230*/  SYNCS.PHASECHK.TRANS64.TRYWAIT P1, [R6+URZ], R5 ;  /* 0x00000005060075a7 */ /* 0x000e24000802017f */
[----:B------:R-:W-:Y:S02]  /*2e240*/  SEL R4, RZ, 0x1, P2 ;  /* 0x00000001ff047807 */ /* 0x000fe40001000000 */
[----:B------:R-:W-:-:S02]  /*2e250*/  SEL R3, R3, RZ, P2 ;  /* 0x000000ff03037207 */ /* 0x000fc40001000000 */
[----:B------:R-:W-:-:S03]  /*2e260*/  LOP3.LUT R4, R7, R4, RZ, 0x3c, !PT ;  /* 0x0000000407047212 */ /* 0x000fc600078e3cff */
[----:B------:R-:W-:Y:S01]  /*2e270*/  IMAD R7, R3, 0x8, R2 ;  /* 0x0000000803077824 */ /* 0x000fe200078e0202 */
[----:B------:R-:W-:Y:S01]  /*2e280*/  SHF.L.U32 R2, R4, 0x1f, RZ ;  /* 0x0000001f04027819 */ /* 0x000fe200000006ff */
[----:B0-----:R-:W-:Y:S06]  /*2e290*/  @!P1 BRA `(.L_x_5309) ;  /* 0x0000003400489947 */ /* 0x001fec0003800000 */
.L_x_5456:
[----:B------:R-:W2:Y:S02]  /*2e2a0*/  SYNCS.PHASECHK.TRANS64.TRYWAIT P1, [R7+URZ], R2 ;  /* 0x00000002070075a7 */ /* 0x000ea4000802017f */
[----:B--2---:R-:W-:Y:S05]  /*2e2b0*/  @!P1 BRA `(.L_x_5310) ;  /* 0x0000003400549947 */ /* 0x004fea0003800000 */
.L_x_5457:
[----:B------:R-:W-:Y:S05]  /*2e2c0*/  @!P0 BRA `(.L_x_5311) ;  /* 0x0000000000048947 */ /* 0x000fea0003800000 */
[----:B------:R-:W-:Y:S01]  /*2e2d0*/  BPT.TRAP 0x1 ;  /* 0x000000040000795c */ /* 0x000fe20000300000 */
.L_x_5311:
[----:B------:R-:W3:Y:S02]  /*2e2e0*/  LDL.LU R4, [R1+0x8] ;  /* 0x0000080001047983 */ /* 0x000ee40000300800 */
[----:B---3--:R-:W-:-:S04]  /*2e2f0*/  IMAD R4, R4, 0x8, R0 ;  /* 0x0000000804047824 */ /* 0x008fc800078e0200 */
[----:B------:R-:W3:Y:S02]  /*2e300*/  SYNCS.PHASECHK.TRANS64.TRYWAIT P1, [R4+URZ+0x33460], R5 ;  /* 0x03346005040075a7 */ /* 0x000ee4000802017f */
[----:B---3--:R-:W-:Y:S05]  /*2e310*/  @!P1 BRA `(.L_x_5312) ;  /* 0x0000003400509947 */ /* 0x008fea0003800000 */
.L_x_5458:
[----:B------:R-:W-:Y:S05]  /*2e320*/  @!P0 BRA `(.L_x_5313) ;  /* 0x0000000000048947 */ /* 0x000fea0003800000 */
[----:B------:R-:W-:Y:S01]  /*2e330*/  BPT.TRAP 0x1 ;  /* 0x000000040000795c */ /* 0x000fe20000300000 */
.L_x_5313:
[----:B------:R-:W-:-:S04]  /*2e340*/  IMAD R3, R3, 0x8, R0 ;  /* 0x0000000803037824 */ /* 0x000fc800078e0200 */
[----:B------:R-:W4:Y:S02]  /*2e350*/  SYNCS.PHASECHK.TRANS64.TRYWAIT P1, [R3+URZ+0x33460], R2 ;  /* 0x03346002030075a7 */ /* 0x000f24000802017f */
[----:B----4-:R-:W-:Y:S05]  /*2e360*/  @!P1 BRA `(.L_x_5314) ;  /* 0x0000003400509947 */ /* 0x010fea0003800000 */
.L_x_5459:
[----:B------:R-:W-:Y:S05]  /*2e370*/  @!P0 BRA `(.L_x_5315) ;  /* 0x0000000000048947 */ /* 0x000fea0003800000 */
[----:B------:R-:W-:Y:S01]  /*2e380*/  BPT.TRAP 0x1 ;  /* 0x000000040000795c */ /* 0x000fe20000300000 */
.L_x_5315:
[----:B------:R-:W5:Y:S02]  /*2e390*/  SYNCS.PHASECHK.TRANS64.TRYWAIT P0, [R4+URZ+0x33480], R5 ;  /* 0x03348005040075a7 */ /* 0x000f64000800017f */
[----:B-----5:R-:W-:Y:S05]  /*2e3a0*/  @!P0 BRA `(.L_x_5316) ;  /* 0x0000003400548947 */ /* 0x020fea0003800000 */
.L_x_5317:
[----:B------:R0:W0:Y:S02]  /*2e3b0*/  SYNCS.PHASECHK.TRANS64.TRYWAIT P0, [R3+URZ+0x33480], R2 ;  /* 0x03348002030075a7 */ /* 0x000024000800017f */
[----:B0-----:R-:W-:Y:S05]  /*2e3c0*/  @!P0 NANOSLEEP.SYNCS 0x989680 ;  /* 0x009896800000895d */ /* 0x001fea0003900000 */
[----:B------:R-:W0:Y:S02]  /*2e3d0*/  @!P0 SYNCS.PHASECHK.TRANS64 P0, [R3+URZ+0x33480], R2 ;  /* 0x03348002030085a7 */ /* 0x000e24000800007f */
[----:B0-----:R-:W-:Y:S05]  /*2e3e0*/  @!P0 BRA `(.L_x_5317) ;  /* 0xfffffffc00f08947 */ /* 0x001fea000383ffff */
.L_x_4977:
[----:B------:R-:W-:Y:S05]  /*2e3f0*/  BSYNC B8 ;  /* 0x0000000000087941 */ /* 0x000fea0003800000 */
.L_x_4974:
[----:B------:R-:W-:Y:S05]  /*2e400*/  EXIT ;  /* 0x000000000000794d */ /* 0x000fea0003800000 */
.L_x_4995:
[----:B0-----:R0:W1:Y:S02]  /*2e410*/  SYNCS.PHASECHK.TRANS64.TRYWAIT P5, [R42+URZ+0x33490], R43 ;  /* 0x0334902b2a0075a7 */ /* 0x00106400080a017f */
[----:B-1----:R-:W-:Y:S05]  /*2e420*/  @!P5 NANOSLEEP.SYNCS 0x989680 ;  /* 0x009896800000d95d */ /* 0x002fea0003900000 */
[----:B------:R-:W1:Y:S02]  /*2e430*/  @!P5 SYNCS.PHASECHK.TRANS64 P5, [R42+URZ+0x33490], R43 ;  /* 0x0334902b2a00d5a7 */ /* 0x000e6400080a007f */
[----:B-1----:R-:W-:Y:S05]  /*2e440*/  @!P5 BRA `(.L_x_4995) ;  /* 0xfffffffc00f0d947 */ /* 0x002fea000383ffff */
[----:B------:R-:W-:Y:S05]  /*2e450*/  BRA `(.L_x_5318) ;  /* 0xfffffd5000347947 */ /* 0x000fea000383ffff */
.L_x_5049:
[----:B-1----:R1:W3:Y:S02]  /*2e460*/  SYNCS.PHASECHK.TRANS64.TRYWAIT P5, [R42+URZ+0x33490], R43 ;  /* 0x0334902b2a0075a7 */ /* 0x0022e400080a017f */
[----:B---3--:R-:W-:Y:S05]  /*2e470*/  @!P5 NANOSLEEP.SYNCS 0x989680 ;  /* 0x009896800000d95d */ /* 0x008fea0003900000 */
[----:B------:R-:W3:Y:S02]  /*2e480*/  @!P5 SYNCS.PHASECHK.TRANS64 P5, [R42+URZ+0x33490], R43 ;  /* 0x0334902b2a00d5a7 */ /* 0x000ee400080a007f */
[----:B---3--:R-:W-:Y:S05]  /*2e490*/  @!P5 BRA `(.L_x_5049) ;  /* 0xfffffffc00f0d947 */ /* 0x008fea000383ffff */
[----:B------:R-:W-:Y:S05]  /*2e4a0*/  BRA `(.L_x_5319) ;  /* 0xfffffdb000507947 */ /* 0x000fea000383ffff */
.L_x_5074:
[----:B0-----:R0:W1:Y:S02]  /*2e4b0*/  SYNCS.PHASECHK.TRANS64.TRYWAIT P3, [R42+URZ+0x33490], R43 ;  /* 0x0334902b2a0075a7 */ /* 0x001064000806017f */
[----:B-1----:R-:W-:Y:S05]  /*2e4c0*/  @!P3 NANOSLEEP.SYNCS 0x989680 ;  /* 0x009896800000b95d */ /* 0x002fea0003900000 */
[----:B------:R-:W1:Y:S02]  /*2e4d0*/  @!P3 SYNCS.PHASECHK.TRANS64 P3, [R42+URZ+0x33490], R43 ;  /* 0x0334902b2a00b5a7 */ /* 0x000e64000806007f */
[----:B-1----:R-:W-:Y:S05]  /*2e4e0*/  @!P3 BRA `(.L_x_5074) ;  /* 0xfffffffc00f0b947 */ /* 0x002fea000383ffff */
[----:B------:R-:W-:Y:S05]  /*2e4f0*/  BRA `(.L_x_5320) ;  /* 0xfffffe10009c7947 */ /* 0x000fea000383ffff */
.L_x_5080:
[----:B-1----:R1:W2:Y:S02]  /*2e500*/  SYNCS.PHASECHK.TRANS64.TRYWAIT P2, [R42+URZ+0x334b0], R43 ;  /* 0x0334b02b2a0075a7 */ /* 0x0022a4000804017f */
[----:B--2---:R-:W-:Y:S05]  /*2e510*/  @!P2 NANOSLEEP.SYNCS 0x989680 ;  /* 0x009896800000a95d */ /* 0x004fea0003900000 */
[----:B------:R-:W2:Y:S02]  /*2e520*/  @!P2 SYNCS.PHASECHK.TRANS64 P2, [R42+URZ+0x334b0], R43 ;  /* 0x0334b02b2a00a5a7 */ /* 0x000ea4000804007f */
[----:B--2---:R-:W-:Y:S05]  /*2e530*/  @!P2 BRA `(.L_x_5080) ;  /* 0xfffffffc00f0a947 */ /* 0x004fea000383ffff */
[----:B------:R-:W-:Y:S05]  /*2e540*/  BRA `(.L_x_5321) ;  /* 0xfffffe1400a07947 */ /* 0x000fea000383ffff */
.L_x_5088:
[----:B------:R-:W0:Y:S01]  /*2e550*/  S2R R47, SR_TID.X ;  /* 0x00000000002f7919 */ /* 0x000e220000002100 */
[----:B------:R-:W-:Y:S01]  /*2e560*/  BSSY B0, `(.L_x_5322) ;  /* 0x000000d000007945 */ /* 0x000fe20003800000 */
[----:B------:R-:W-:Y:S01]  /*2e570*/  MOV R12, RZ ;  /* 0x000000ff000c7202 */ /* 0x000fe20000000f00 */
[----:B------:R-:W-:Y:S02]  /*2e580*/  IMAD.MOV.U32 R11, RZ, RZ, 0x1f ;  /* 0x0000001fff0b7424 */ /* 0x000fe400078e00ff */
[----:B------:R-:W-:Y:S02]  /*2e590*/  IMAD.MOV.U32 R15, RZ, RZ, -0x1 ;  /* 0xffffffffff0f7424 */ /* 0x000fe400078e00ff */
[C---:B0-----:R-:W-:Y:S02]  /*2e5a0*/  VIADD R51, R47.reuse, 0xffffff80 ;  /* 0xffffff802f337836 */ /* 0x041fe40000000000 */
[----:B------:R-:W-:-:S05]  /*2e5b0*/  VIADD R47, R47, 0xffffff80 ;  /* 0xffffff802f2f7836 */ /* 0x000fca0000000000 */
[----:B------:R-:W-:-:S04]  /*2e5c0*/  SHF.R.S32.HI R47, RZ, 0x1f, R47 ;  /* 0x0000001fff2f7819 */ /* 0x000fc8000001142f */
[----:B------:R-:W-:-:S04]  /*2e5d0*/  LEA.HI R47, R47, R51, RZ, 0x7 ;  /* 0x000000332f2f7211 */ /* 0x000fc800078f38ff */
[----:B------:R-:W-:-:S05]  /*2e5e0*/  SHF.R.S32.HI R47, RZ, 0x7, R47 ;  /* 0x00000007ff2f7819 */ /* 0x000fca000001142f */
[----:B------:R-:W-:-:S07]  /*2e5f0*/  IMAD.MOV.U32 R13, RZ, RZ, R47 ;  /* 0x000000ffff0d7224 */ /* 0x000fce00078e002f */
[----:B-----5:R-:W-:Y:S05]  /*2e600*/  WARPSYNC.COLLECTIVE R15, `(.L_x_5323) ;  /* 0x000000000f087348 */ /* 0x020fea0003c00000 */
[----:B------:R0:W1:Y:S02]  /*2e610*/  SHFL.IDX P6, R14, R13, R12, R11 ;  /* 0x0000000c0d0e7389 */ /* 0x00006400000c000b */
[----:B01---5:R-:W-:Y:S01]  /*2e620*/  ENDCOLLECTIVE ;  /* 0x000000000000791b */ /* 0x023fe20003800000 */
.L_x_5323:
[----:B------:R-:W-:Y:S05]  /*2e630*/  BSYNC B0 ;  /* 0x0000000000007941 */ /* 0x000fea0003800000 */
.L_x_5322:
[----:B------:R-:W-:Y:S01]  /*2e640*/  IMAD.MOV.U32 R224, RZ, RZ, R14 ;  /* 0x000000ffffe07224 */ /* 0x000fe200078e000e */
[----:B------:R-:W-:Y:S06]  /*2e650*/  BRA `(.L_x_5324) ;  /* 0xfffffe2000ac7947 */ /* 0x000fec000383ffff */
.L_x_5100:
[----:B------:R-:W-:Y:S01]  /*2e660*/  BSSY B1, `(.L_x_5325) ;  /* 0x0000007000017945 */ /* 0x000fe20003800000 */
[----:B------:R-:W-:Y:S02]  /*2e670*/  IMAD.MOV.U32 R12, RZ, RZ, RZ ;  /* 0x000000ffff0c7224 */ /* 0x000fe400078e00ff */
[----:B------:R-:W-:Y:S02]  /*2e680*/  IMAD.MOV.U32 R11, RZ, RZ, 0x1e1f ;  /* 0x00001e1fff0b7424 */ /* 0x000fe400078e00ff */
[----:B0-----:R-:W-:-:S07]  /*2e690*/  IMAD.MOV.U32 R15, RZ, RZ, -0x1 ;  /* 0xffffffffff0f7424 */ /* 0x001fce00078e00ff */
[----:B-----5:R-:W-:Y:S05]  /*2e6a0*/  WARPSYNC.COLLECTIVE R15, `(.L_x_5326) ;  /* 0x000000000f087348 */ /* 0x020fea0003c00000 */
[----:B------:R0:W1:Y:S02]  /*2e6b0*/  SHFL.IDX P6, R14, R13, R12, R11 ;  /* 0x0000000c0d0e7389 */ /* 0x00006400000c000b */
[----:B01---5:R-:W-:Y:S01]  /*2e6c0*/  ENDCOLLECTIVE ;  /* 0x000000000000791b */ /* 0x023fe20003800000 */
.L_x_5326:
[----:B------:R-:W-:Y:S05]  /*2e6d0*/  BSYNC B1 ;  /* 0x0000000000017941 */ /* 0x000fea0003800000 */
.L_x_5325:
[----:B------:R-:W-:Y:S05]  /*2e6e0*/  BRA `(.L_x_5327) ;  /* 0xfffffe2c00987947 */ /* 0x000fea000383ffff */
.L_x_5101:
[----:B------:R-:W-:Y:S01]  /*2e6f0*/  BSSY B1, `(.L_x_5328) ;  /* 0x0000008000017945 */ /* 0x000fe20003800000 */
[----:B------:R-:W-:Y:S01]  /*2e700*/  MOV R13, R4 ;  /* 0x00000004000d7202 */ /* 0x000fe20000000f00 */
[----:B------:R-:W-:Y:S02]  /*2e710*/  IMAD.MOV.U32 R12, RZ, RZ, RZ ;  /* 0x000000ffff0c7224 */ /* 0x000fe400078e00ff */
[----:B------:R-:W-:Y:S02]  /*2e720*/  IMAD.MOV.U32 R11, RZ, RZ, 0x1e1f ;  /* 0x00001e1fff0b7424 */ /* 0x000fe400078e00ff */
[----:B0-----:R-:W-:-:S07]  /*2e730*/  IMAD.MOV.U32 R15, RZ, RZ, -0x1 ;  /* 0xffffffffff0f7424 */ /* 0x001fce00078e00ff */
[----:B-----5:R-:W-:Y:S05]  /*2e740*/  WARPSYNC.COLLECTIVE R15, `(.L_x_5329) ;  /* 0x000000000f087348 */ /* 0x020fea0003c00000 */
[----:B------:R0:W1:Y:S02]  /*2e750*/  SHFL.IDX P6, R14, R13, R12, R11 ;  /* 0x0000000c0d0e7389 */ /* 0x00006400000c000b */
[----:B01---5:R-:W-:Y:S01]  /*2e760*/  ENDCOLLECTIVE ;  /* 0x000000000000791b */ /* 0x023fe20003800000 */
.L_x_5329:
[----:B------:R-:W-:Y:S05]  /*2e770*/  BSYNC B1 ;  /* 0x0000000000017941 */ /* 0x000fea0003800000 */
.L_x_5328:
[----:B------:R-:W-:Y:S05]  /*2e780*/  BRA `(.L_x_5330) ;  /* 0xfffffe2c00787947 */ /* 0x000fea000383ffff */
.L_x_5102:
[----:B------:R-:W-:Y:S01]  /*2e790*/  BSSY B1, `(.L_x_5331) ;  /* 0x0000008000017945 */ /* 0x000fe20003800000 */
[----:B------:R-:W-:Y:S01]  /*2e7a0*/  IMAD.MOV.U32 R13, RZ, RZ, R3 ;  /* 0x000000ffff0d7224 */ /* 0x000fe200078e0003 */
[----:B0-----:R-:W-:Y:S01]  /*2e7b0*/  MOV R15, 0xffffffff ;  /* 0xffffffff000f7802 */ /* 0x001fe20000000f00 */
[----:B------:R-:W-:Y:S02]  /*2e7c0*/  IMAD.MOV.U32 R12, RZ, RZ, RZ ;  /* 0x000000ffff0c7224 */ /* 0x000fe400078e00ff */
[----:B------:R-:W-:-:S07]  /*2e7d0*/  IMAD.MOV.U32 R11, RZ, RZ, 0x1e1f ;  /* 0x00001e1fff0b7424 */ /* 0x000fce00078e00ff */
[----:B-----5:R-:W-:Y:S05]  /*2e7e0*/  WARPSYNC.COLLECTIVE R15, `(.L_x_5332) ;  /* 0x000000000f087348 */ /* 0x020fea0003c00000 */
[----:B------:R0:W1:Y:S02]  /*2e7f0*/  SHFL.IDX P6, R14, R13, R12, R11 ;  /* 0x0000000c0d0e7389 */ /* 0x00006400000c000b */
[----:B01---5:R-:W-:Y:S01]  /*2e800*/  ENDCOLLECTIVE ;  /* 0x000000000000791b */ /* 0x023fe20003800000 */
.L_x_5332:
[----:B------:R-:W-:Y:S05]  /*2e810*/  BSYNC B1 ;  /* 0x0000000000017941 */ /* 0x000fea0003800000 */
.L_x_5331:
[----:B------:R-:W-:Y:S05]  /*2e820*/  BRA `(.L_x_5333) ;  /* 0xfffffe2c00587947 */ /* 0x000fea000383ffff */
.L_x_5103:
        /* <DEDUP_REMOVED lines=8> */
.L_x_5335:
[----:B------:R-:W-:Y:S05]  /*2e8b0*/  BSYNC B1 ;  /* 0x0000000000017941 */ /* 0x000fea0003800000 */
.L_x_5334:
[----:B------:R-:W-:Y:S05]  /*2e8c0*/  BRA `(.L_x_5336) ;  /* 0xfffffe2c00387947 */ /* 0x000fea000383ffff */
.L_x_5105:
[----:B-1----:R1:W2:Y:S02]  /*2e8d0*/  SYNCS.PHASECHK.TRANS64.TRYWAIT P1, [R16+URZ+0x33400], R3 ;  /* 0x03340003100075a7 */ /* 0x0022a4000802017f */
[----:B--2---:R-:W-:Y:S05]  /*2e8e0*/  @!P1 NANOSLEEP.SYNCS 0x989680 ;  /* 0x009896800000995d */ /* 0x004fea0003900000 */
[----:B------:R-:W2:Y:S02]  /*2e8f0*/  @!P1 SYNCS.PHASECHK.TRANS64 P1, [R16+URZ+0x33400], R3 ;  /* 0x03340003100095a7 */ /* 0x000ea4000802007f */
[----:B--2---:R-:W-:Y:S05]  /*2e900*/  @!P1 BRA `(.L_x_5105) ;  /* 0xfffffffc00f09947 */ /* 0x004fea000383ffff */
[----:B------:R-:W-:Y:S05]  /*2e910*/  BRA `(.L_x_5337) ;  /* 0xfffffe2c00447947 */ /* 0x000fea000383ffff */
.L_x_5119:
[----:B------:R-:W-:Y:S01]  /*2e920*/  BSSY B1, `(.L_x_5338) ;  /* 0x0000007000017945 */ /* 0x000fe20003800000 */
[----:B------:R-:W-:Y:S01]  /*2e930*/  IMAD.MOV.U32 R12, RZ, RZ, RZ ;  /* 0x000000ffff0c7224 */ /* 0x000fe200078e00ff */
[----:B------:R-:W-:Y:S01]  /*2e940*/  MOV R15, 0xffffffff ;  /* 0xffffffff000f7802 */ /* 0x000fe20000000f00 */
[----:B------:R-:W-:-:S07]  /*2e950*/  IMAD.MOV.U32 R11, RZ, RZ, 0x1e1f ;  /* 0x00001e1fff0b7424 */ /* 0x000fce00078e00ff */
[----:B-----5:R-:W-:Y:S05]  /*2e960*/  WARPSYNC.COLLECTIVE R15, `(.L_x_5339) ;  /* 0x000000000f087348 */ /* 0x020fea0003c00000 */
[----:B------:R0:W1:Y:S02]  /*2e970*/  SHFL.IDX P6, R14, R13, R12, R11 ;  /* 0x0000000c0d0e7389 */ /* 0x00006400000c000b */
[----:B01---5:R-:W-:Y:S01]  /*2e980*/  ENDCOLLECTIVE ;  /* 0x000000000000791b */ /* 0x023fe20003800000 */
.L_x_5339:
[----:B------:R-:W-:Y:S05]  /*2e990*/  BSYNC B1 ;  /* 0x0000000000017941 */ /* 0x000fea0003800000 */
.L_x_5338:
[----:B------:R-:W-:Y:S05]  /*2e9a0*/  BRA `(.L_x_5340) ;  /* 0xfffffe6000487947 */ /* 0x000fea000383ffff */
.L_x_5120:
        /* <DEDUP_REMOVED lines=8> */
.L_x_5342:
[----:B------:R-:W-:Y:S05]  /*2ea30*/  BSYNC B1 ;  /* 0x0000000000017941 */ /* 0x000fea0003800000 */
.L_x_5341:
[----:B------:R-:W-:Y:S05]  /*2ea40*/  BRA `(.L_x_5343) ;  /* 0xfffffe6000287947 */ /* 0x000fea000383ffff */
.L_x_5121:
[----:B------:R-:W-:Y:S01]  /*2ea50*/  BSSY B1, `(.L_x_5344) ;  /* 0x0000008000017945 */ /* 0x000fe20003800000 */
[----:B------:R-:W-:Y:S01]  /*2ea60*/  IMAD.MOV.U32 R13, RZ, RZ, R3 ;  /* 0x000000ffff0d7224 */ /* 0x000fe200078e0003 */
[----:B------:R-:W-:Y:S01]  /*2ea70*/  MOV R11, 0x1e1f ;  /* 0x00001e1f000b7802 */ /* 0x000fe20000000f00 */
[----:B------:R-:W-:Y:S02]  /*2ea80*/  IMAD.MOV.U32 R12, RZ, RZ, RZ ;  /* 0x000000ffff0c7224 */ /* 0x000fe400078e00ff */
[----:B------:R-:W-:-:S07]  /*2ea90*/  IMAD.MOV.U32 R15, RZ, RZ, -0x1 ;  /* 0xffffffffff0f7424 */ /* 0x000fce00078e00ff */
[----:B-----5:R-:W-:Y:S05]  /*2eaa0*/  WARPSYNC.COLLECTIVE R15, `(.L_x_5345) ;  /* 0x000000000f087348 */ /* 0x020fea0003c00000 */
[----:B------:R0:W1:Y:S02]  /*2eab0*/  SHFL.IDX P6, R14, R13, R12, R11 ;  /* 0x0000000c0d0e7389 */ /* 0x00006400000c000b */
[----:B01---5:R-:W-:Y:S01]  /*2eac0*/  ENDCOLLECTIVE ;  /* 0x000000000000791b */ /* 0x023fe20003800000 */
.L_x_5345:
[----:B------:R-:W-:Y:S05]  /*2ead0*/  BSYNC B1 ;  /* 0x0000000000017941 */ /* 0x000fea0003800000 */
.L_x_5344:
[----:B------:R-:W-:Y:S05]  /*2eae0*/  BRA `(.L_x_5346) ;  /* 0xfffffe6000087947 */ /* 0x000fea000383ffff */
.L_x_5122:
        /* <DEDUP_REMOVED lines=8> */
.L_x_5348:
[----:B------:R-:W-:Y:S05]  /*2eb70*/  BSYNC B1 ;  /* 0x0000000000017941 */ /* 0x000fea0003800000 */
.L_x_5347:
[----:B------:R-:W-:Y:S05]  /*2eb80*/  BRA `(.L_x_5349) ;  /* 0xfffffe5c00e87947 */ /* 0x000fea000383ffff */
.L_x_5124:
[----:B0-----:R0:W1:Y:S02]  /*2eb90*/  SYNCS.PHASECHK.TRANS64.TRYWAIT P1, [R16+URZ+0x33400], R3 ;  /* 0x03340003100075a7 */ /* 0x001064000802017f */
[----:B-1----:R-:W-:Y:S05]  /*2eba0*/  @!P1 NANOSLEEP.SYNCS 0x989680 ;  /* 0x009896800000995d */ /* 0x002fea0003900000 */
[----:B------:R-:W1:Y:S02]  /*2ebb0*/  @!P1 SYNCS.PHASECHK.TRANS64 P1, [R16+URZ+0x33400], R3 ;  /* 0x03340003100095a7 */ /* 0x000e64000802007f */
[----:B-1----:R-:W-:Y:S05]  /*2ebc0*/  @!P1 BRA `(.L_x_5124) ;  /* 0xfffffffc00f09947 */ /* 0x002fea000383ffff */
[----:B------:R-:W-:Y:S05]  /*2ebd0*/  BRA `(.L_x_5350) ;  /* 0xfffffe5c00f47947 */ /* 0x000fea000383ffff */
.L_x_5132:
[----:B-1----:R1:W2:Y:S02]  /*2ebe0*/  SYNCS.PHASECHK.TRANS64.TRYWAIT P2, [R3+URZ+0x33430], R0 ;  /* 0x03343000030075a7 */ /* 0x0022a4000804017f */
[----:B--2---:R-:W-:Y:S05]  /*2ebf0*/  @!P2 NANOSLEEP.SYNCS 0x989680 ;  /* 0x009896800000a95d */ /* 0x004fea0003900000 */
[----:B------:R-:W2:Y:S02]  /*2ec00*/  @!P2 SYNCS.PHASECHK.TRANS64 P2, [R3+URZ+0x33430], R0 ;  /* 0x033430000300a5a7 */ /* 0x000ea4000804007f */
[----:B--2---:R-:W-:Y:S05]  /*2ec10*/  @!P2 BRA `(.L_x_5132) ;  /* 0xfffffffc00f0a947 */ /* 0x004fea000383ffff */
[----:B------:R-:W-:Y:S05]  /*2ec20*/  BRA `(.L_x_5131) ;  /* 0xfffffe9000447947 */ /* 0x000fea000383ffff */
.L_x_5138:
[----:B-1----:R1:W2:Y:S02]  /*2ec30*/  SYNCS.PHASECHK.TRANS64.TRYWAIT P2, [R13+URZ+0x33430], R0 ;  /* 0x033430000d0075a7 */ /* 0x0022a4000804017f */
[----:B--2---:R-:W-:Y:S05]  /*2ec40*/  @!P2 NANOSLEEP.SYNCS 0x989680 ;  /* 0x009896800000a95d */ /* 0x004fea0003900000 */
[----:B------:R-:W2:Y:S02]  /*2ec50*/  @!P2 SYNCS.PHASECHK.TRANS64 P2, [R13+URZ+0x33430], R0 ;  /* 0x033430000d00a5a7 */ /* 0x000ea4000804007f */
[----:B--2---:R-:W-:Y:S05]  /*2ec60*/  @!P2 BRA `(.L_x_5138) ;  /* 0xfffffffc00f0a947 */ /* 0x004fea000383ffff */
[----:B------:R-:W-:Y:S05]  /*2ec70*/  BRA `(.L_x_5137) ;  /* 0xfffffecc00607947 */ /* 0x000fea000383ffff */
.L_x_5142:
[----:B-1----:R1:W2:Y:S02]  /*2ec80*/  SYNCS.PHASECHK.TRANS64.TRYWAIT P0, [R8+URZ+0x33450], R0 ;  /* 0x03345000080075a7 */ /* 0x0022a4000800017f */
[----:B--2---:R-:W-:Y:S05]  /*2ec90*/  @!P0 NANOSLEEP.SYNCS 0x989680 ;  /* 0x009896800000895d */ /* 0x004fea0003900000 */
[----:B------:R-:W2:Y:S02]  /*2eca0*/  @!P0 SYNCS.PHASECHK.TRANS64 P0, [R8+URZ+0x33450], R0 ;  /* 0x03345000080085a7 */ /* 0x000ea4000800007f */
[----:B--2---:R-:W-:Y:S05]  /*2ecb0*/  @!P0 BRA `(.L_x_5142) ;  /* 0xfffffffc00f08947 */ /* 0x004fea000383ffff */
[----:B------:R-:W-:Y:S05]  /*2ecc0*/  BRA `(.L_x_5139) ;  /* 0xfffffedc009c7947 */ /* 0x000fea000383ffff */
.L_x_5150:
[----:B-1----:R1:W2:Y:S02]  /*2ecd0*/  SYNCS.PHASECHK.TRANS64.TRYWAIT P2, [R13+URZ+0x33430], R0 ;  /* 0x033430000d0075a7 */ /* 0x0022a4000804017f */
[----:B--2---:R-:W-:Y:S05]  /*2ece0*/  @!P2 NANOSLEEP.SYNCS 0x989680 ;  /* 0x009896800000a95d */ /* 0x004fea0003900000 */
[----:B------:R-:W2:Y:S02]  /*2ecf0*/  @!P2 SYNCS.PHASECHK.TRANS64 P2, [R13+URZ+0x33430], R0 ;  /* 0x033430000d00a5a7 */ /* 0x000ea4000804007f */
[----:B--2---:R-:W-:Y:S05]  /*2ed00*/  @!P2 BRA `(.L_x_5150) ;  /* 0xfffffffc00f0a947 */ /* 0x004fea000383ffff */
[----:B------:R-:W-:Y:S05]  /*2ed10*/  BRA `(.L_x_5149) ;  /* 0xffffff0c00147947 */ /* 0x000fea000383ffff */
.L_x_5154:
[----:B-1----:R1:W2:Y:S02]  /*2ed20*/  SYNCS.PHASECHK.TRANS64.TRYWAIT P0, [R8+URZ+0x33450], R0 ;  /* 0x03345000080075a7 */ /* 0x0022a4000800017f */
[----:B--2---:R-:W-:Y:S05]  /*2ed30*/  @!P0 NANOSLEEP.SYNCS 0x989680 ;  /* 0x009896800000895d */ /* 0x004fea0003900000 */
[----:B------:R-:W2:Y:S02]  /*2ed40*/  @!P0 SYNCS.PHASECHK.TRANS64 P0, [R8+URZ+0x33450], R0 ;  /* 0x03345000080085a7 */ /* 0x000ea4000800007f */
[----:B--2---:R-:W-:Y:S05]  /*2ed50*/  @!P0 BRA `(.L_x_5154) ;  /* 0xfffffffc00f08947 */ /* 0x004fea000383ffff */
[----:B------:R-:W-:Y:S05]  /*2ed60*/  BRA `(.L_x_5151) ;  /* 0xffffff1c00507947 */ /* 0x000fea000383ffff */
.L_x_5160:
[----:B-1----:R1:W2:Y:S02]  /*2ed70*/  SYNCS.PHASECHK.TRANS64.TRYWAIT P0, [R20+URZ+0x33450], R5 ;  /* 0x03345005140075a7 */ /* 0x0022a4000800017f */
[----:B--2---:R-:W-:Y:S05]  /*2ed80*/  @!P0 NANOSLEEP.SYNCS 0x989680 ;  /* 0x009896800000895d */ /* 0x004fea0003900000 */
[----:B------:R-:W2:Y:S02]  /*2ed90*/  @!P0 SYNCS.PHASECHK.TRANS64 P0, [R20+URZ+0x33450], R5 ;  /* 0x03345005140085a7 */ /* 0x000ea4000800007f */
[----:B--2---:R-:W-:Y:S05]  /*2eda0*/  @!P0 BRA `(.L_x_5160) ;  /* 0xfffffffc00f08947 */ /* 0x004fea000383ffff */
[----:B------:R-:W-:Y:S05]  /*2edb0*/  BRA `(.L_x_5159) ;  /* 0xffffff3c00e47947 */ /* 0x000fea000383ffff */
.L_x_5164:
[----:B------:R-:W-:Y:S01]  /*2edc0*/  SEL R21, R11, R46, P0 ;  /* 0x0000002e0b157207 */ /* 0x000fe20000000000 */
[----:B------:R-:W-:Y:S01]  /*2edd0*/  IMAD.MOV.U32 R15, RZ, RZ, -0x1 ;  /* 0xffffffffff0f7424 */ /* 0x000fe200078e00ff */
[----:B------:R-:W-:Y:S02]  /*2ede0*/  SEL R24, R46, R11, P0 ;  /* 0x0000000b2e187207 */ /* 0x000fe40000000000 */
[----:B------:R-:W-:Y:S02]  /*2edf0*/  SEL R25, R12, R31, P0 ;  /* 0x0000001f0c197207 */ /* 0x000fe40000000000 */
[----:B------:R-:W-:Y:S01]  /*2ee00*/  SEL R28, R31, R12, P0 ;  /* 0x0000000c1f1c7207 */ /* 0x000fe20000000000 */
[----:B------:R-:W-:Y:S01]  /*2ee10*/  IMAD.MOV.U32 R12, RZ, RZ, R0 ;  /* 0x000000ffff0c7224 */ /* 0x000fe200078e0000 */
[----:B------:R-:W-:Y:S02]  /*2ee20*/  MOV R11, 0x1c1f ;  /* 0x00001c1f000b7802 */ /* 0x000fe40000000f00 */
[----:B------:R-:W-:-:S02]  /*2ee30*/  SEL R7, R122, R27, P0 ;  /* 0x0000001b7a077207 */ /* 0x000fc40000000000 */
[----:B------:R-:W-:-:S07]  /*2ee40*/  SEL R9, R41, R42, P0 ;  /* 0x0000002a29097207 */ /* 0x000fce0000000000 */
[----:B01---5:R-:W-:Y:S05]  /*2ee50*/  WARPSYNC.COLLECTIVE R15, `(.L_x_5351) ;  /* 0x000000000f087348 */ /* 0x023fea0003c00000 */
[----:B------:R2:W3:Y:S02]  /*2ee60*/  SHFL.IDX P6, R14, R13, R12, R11 ;  /* 0x0000000c0d0e7389 */ /* 0x0004e400000c000b */
[----:B0123-5:R-:W-:Y:S01]  /*2ee70*/  ENDCOLLECTIVE ;  /* 0x000000000000791b */ /* 0x02ffe20003800000 */
.L_x_5351:
        /* <DEDUP_REMOVED lines=19> */
.L_x_5352:
        /* <DEDUP_REMOVED lines=18> */
.L_x_5353:
        /* <DEDUP_REMOVED lines=19> */
.L_x_5354:
[----:B------:R-:W-:Y:S02]  /*2f200*/  SEL R63, R78, R97, P0 ;  /* 0x000000614e3f7207 */ /* 0x000fe40000000000 */
        /* <DEDUP_REMOVED lines=9> */
.L_x_5355:
        /* <DEDUP_REMOVED lines=8> */
.L_x_5356:
[----:B------:R-:W-:Y:S02]  /*2f320*/  IMAD.MOV.U32 R13, RZ, RZ, R21 ;  /* 0x000000ffff0d7224 */ /* 0x000fe400078e0015 */
[----:B------:R-:W-:Y:S02]  /*2f330*/  IMAD.MOV.U32 R12, RZ, RZ, R0 ;  /* 0x000000ffff0c7224 */ /* 0x000fe400078e0000 */
[----:B------:R-:W-:-:S07]  /*2f340*/  IMAD.MOV.U32 R9, RZ, RZ, R14 ;  /* 0x000000ffff097224 */ /* 0x000fce00078e000e */
[----:B------:R-:W-:Y:S05]  /*2f350*/  WARPSYNC.COLLECTIVE R15, `(.L_x_5357) ;  /* 0x000000000f087348 */ /* 0x000fea0003c00000 */
[----:B------:R0:W1:Y:S02]  /*2f360*/  SHFL.IDX P6, R14, R13, R12, R11 ;  /* 0x0000000c0d0e7389 */ /* 0x00006400000c000b */
[----:B01----:R-:W-:Y:S01]  /*2f370*/  ENDCOLLECTIVE ;  /* 0x000000000000791b */ /* 0x003fe20003800000 */
.L_x_5357:
        /* <DEDUP_REMOVED lines=8> */
.L_x_5358:
[----:B------:R-:W-:Y:S02]  /*2f400*/  IMAD.MOV.U32 R13, RZ, RZ, R25 ;  /* 0x000000ffff0d7224 */ /* 0x000fe400078e0019 */
[----:B------:R-:W-:Y:S02]  /*2f410*/  IMAD.MOV.U32 R12, RZ, RZ, R0 ;  /* 0x000000ffff0c7224 */ /* 0x000fe400078e0000 */
[----:B------:R-:W-:-:S07]  /*2f420*/  IMAD.MOV.U32 R21, RZ, RZ, R14 ;  /* 0x000000ffff157224 */ /* 0x000fce00078e000e */
[----:B------:R-:W-:Y:S05]  /*2f430*/  WARPSYNC.COLLECTIVE R15, `(.L_x_5359) ;  /* 0x000000000f087348 */ /* 0x000fea0003c00000 */
[----:B------:R0:W1:Y:S02]  /*2f440*/  SHFL.IDX P6, R14, R13, R12, R11 ;  /* 0x0000000c0d0e7389 */ /* 0x00006400000c000b */
[----:B01----:R-:W-:Y:S01]  /*2f450*/  ENDCOLLECTIVE ;  /* 0x000000000000791b */ /* 0x003fe20003800000 */
.L_x_5359:
        /* <DEDUP_REMOVED lines=8> */
.L_x_5360:
[----:B------:R-:W-:Y:S02]  /*2f4e0*/  IMAD.MOV.U32 R13, RZ, RZ, R27 ;  /* 0x000000ffff0d7224 */ /* 0x000fe400078e001b */
[----:B------:R-:W-:Y:S02]  /*2f4f0*/  IMAD.MOV.U32 R12, RZ, RZ, R0 ;  /* 0x000000ffff0c7224 */ /* 0x000fe400078e0000 */
[----:B------:R-:W-:-:S07]  /*2f500*/  IMAD.MOV.U32 R25, RZ, RZ, R14 ;  /* 0x000000ffff197224 */ /* 0x000fce00078e000e */
[----:B------:R-:W-:Y:S05]  /*2f510*/  WARPSYNC.COLLECTIVE R15, `(.L_x_5361) ;  /* 0x000000000f087348 */ /* 0x000fea0003c00000 */
[----:B------:R0:W1:Y:S02]  /*2f520*/  SHFL.IDX P6, R14, R13, R12, R11 ;  /* 0x0000000c0d0e7389 */ /* 0x00006400000c000b */
[----:B01----:R-:W-:Y:S01]  /*2f530*/  ENDCOLLECTIVE ;  /* 0x000000000000791b */ /* 0x003fe20003800000 */
.L_x_5361:
        /* <DEDUP_REMOVED lines=8> */
.L_x_5362:
[----:B------:R-:W-:Y:S02]  /*2f5c0*/  IMAD.MOV.U32 R13, RZ, RZ, R29 ;  /* 0x000000ffff0d7224 */ /* 0x000fe400078e001d */
[----:B------:R-:W-:Y:S01]  /*2f5d0*/  IMAD.MOV.U32 R12, RZ, RZ, R0 ;  /* 0x000000ffff0c7224 */ /* 0x000fe200078e0000 */
[----:B------:R-:W-:-:S07]  /*2f5e0*/  MOV R27, R14 ;  /* 0x0000000e001b7202 */ /* 0x000fce0000000f00 */
[----:B------:R-:W-:Y:S05]  /*2f5f0*/  WARPSYNC.COLLECTIVE R15, `(.L_x_5363) ;  /* 0x000000000f087348 */ /* 0x000fea0003c00000 */
[----:B------:R0:W1:Y:S02]  /*2f600*/  SHFL.IDX P6, R14, R13, R12, R11 ;  /* 0x0000000c0d0e7389 */ /* 0x00006400000c000b */
[----:B01----:R-:W-:Y:S01]  /*2f610*/  ENDCOLLECTIVE ;  /* 0x000000000000791b */ /* 0x003fe20003800000 */
.L_x_5363:
        /* <DEDUP_REMOVED lines=8> */
.L_x_5364:
[----:B------:R-:W-:Y:S01]  /*2f6a0*/  MOV R13, R31 ;  /* 0x0000001f000d7202 */ /* 0x000fe20000000f00 */
[----:B------:R-:W-:Y:S02]  /*2f6b0*/  IMAD.MOV.U32 R12, RZ, RZ, R0 ;  /* 0x000000ffff0c7224 */ /* 0x000fe400078e0000 */
[----:B------:R-:W-:-:S07]  /*2f6c0*/  IMAD.MOV.U32 R40, RZ, RZ, R14 ;  /* 0x000000ffff287224 */ /* 0x000fce00078e000e */
[----:B------:R-:W-:Y:S05]  /*2f6d0*/  WARPSYNC.COLLECTIVE R15, `(.L_x_5365) ;  /* 0x000000000f087348 */ /* 0x000fea0003c00000 */
[----:B------:R0:W1:Y:S02]  /*2f6e0*/  SHFL.IDX P6, R14, R13, R12, R11 ;  /* 0x0000000c0d0e7389 */ /* 0x00006400000c000b */
[----:B01----:R-:W-:Y:S01]  /*2f6f0*/  ENDCOLLECTIVE ;  /* 0x000000000000791b */ /* 0x003fe20003800000 */
.L_x_5365:
[----:B------:R-:W-:Y:S02]  /*2f700*/  IMAD.MOV.U32 R13, RZ, RZ, R42 ;  /* 0x000000ffff0d7224 */ /* 0x000fe400078e002a */
[----:B------:R-:W-:Y:S02]  /*2f710*/  IMAD.MOV.U32 R12, RZ, RZ, R3 ;  /* 0x000000ffff0c7224 */ /* 0x000fe400078e0003 */
[----:B------:R-:W-:-:S07]  /*2f720*/  IMAD.MOV.U32 R31, RZ, RZ, R14 ;  /* 0x000000ffff1f7224 */ /* 0x000fce00078e000e */
[----:B------:R-:W-:Y:S05]  /*2f730*/  WARPSYNC.COLLECTIVE R15, `(.L_x_5366) ;  /* 0x000000000f087348 */ /* 0x000fea0003c00000 */
[----:B------:R0:W1:Y:S02]  /*2f740*/  SHFL.IDX P6, R14, R13, R12, R11 ;  /* 0x0000000c0d0e7389 */ /* 0x00006400000c000b */
[----:B01----:R-:W-:Y:S01]  /*2f750*/  ENDCOLLECTIVE ;  /* 0x000000000000791b */ /* 0x003fe20003800000 */
.L_x_5366:
[----:B------:R-:W-:Y:S01]  /*2f760*/  IMAD.MOV.U32 R13, RZ, RZ, R33 ;  /* 0x000000ffff0d7224 */ /* 0x000fe200078e0021 */
[----:B------:R-:W-:Y:S01]  /*2f770*/  MOV R12, R0 ;  /* 0x00000000000c7202 */ /* 0x000fe20000000f00 */
[----:B------:R-:W-:-:S07]  /*2f780*/  IMAD.MOV.U32 R42, RZ, RZ, R14 ;  /* 0x000000ffff2a7224 */ /* 0x000fce00078e000e */
[----:B------:R-:W-:Y:S05]  /*2f790*/  WARPSYNC.COLLECTIVE R15, `(.L_x_5367) ;  /* 0x000000000f087348 */ /* 0x000fea0003c00000 */
[----:B------:R0:W1:Y:S02]  /*2f7a0*/  SHFL.IDX P6, R14, R13, R12, R11 ;  /* 0x0000000c0d0e7389 */ /* 0x00006400000c000b */
[----:B01----:R-:W-:Y:S01]  /*2f7b0*/  ENDCOLLECTIVE ;  /* 0x000000000000791b */ /* 0x003fe20003800000 */
.L_x_5367:
[----:B------:R-:W-:Y:S02]  /*2f7c0*/  IMAD.MOV.U32 R13, RZ, RZ, R44 ;  /* 0x000000ffff0d7224 */ /* 0x000fe400078e002c */
[----:B------:R-:W-:Y:S02]  /*2f7d0*/  IMAD.MOV.U32 R12, RZ, RZ, R3 ;  /* 0x000000ffff0c7224 */ /* 0x000fe400078e0003 */
[----:B------:R-:W-:-:S07]  /*2f7e0*/  IMAD.MOV.U32 R33, RZ, RZ, R14 ;  /* 0x000000ffff217224 */ /* 0x000fce00078e000e */
[----:B------:R-:W-:Y:S05]  /*2f7f0*/  WARPSYNC.COLLECTIVE R15, `(.L_x_5368) ;  /* 0x000000000f087348 */ /* 0x000fea0003c00000 */
[----:B------:R0:W1:Y:S02]  /*2f800*/  SHFL.IDX P6, R14, R13, R12, R11 ;  /* 0x0000000c0d0e7389 */ /* 0x00006400000c000b */
[----:B01----:R-:W-:Y:S01]  /*2f810*/  ENDCOLLECTIVE ;  /* 0x000000000000791b */ /* 0x003fe20003800000 */
.L_x_5368:
[----:B------:R-:W-:Y:S02]  /*2f820*/  IMAD.MOV.U32 R13, RZ, RZ, R35 ;  /* 0x000000ffff0d7224 */ /* 0x000fe400078e0023 */
[----:B------:R-:W-:Y:S02]  /*2f830*/  IMAD.MOV.U32 R12, RZ, RZ, R0 ;  /* 0x000000ffff0c7224 */ /* 0x000fe400078e0000 */
[----:B------:R-:W-:-:S07]  /*2f840*/  IMAD.MOV.U32 R44, RZ, RZ, R14 ;  /* 0x000000ffff2c7224 */ /* 0x000fce00078e000e */
[----:B------:R-:W-:Y:S05]  /*2f850*/  WARPSYNC.COLLECTIVE R15, `(.L_x_5369) ;  /* 0x000000000f087348 */ /* 0x000fea0003c00000 */
[----:B------:R0:W1:Y:S02]  /*2f860*/  SHFL.IDX P6, R14, R13, R12, R11 ;  /* 0x0000000c0d0e7389 */ /* 0x00006400000c000b */
[----:B01----:R-:W-:Y:S01]  /*2f870*/  ENDCOLLECTIVE ;  /* 0x000000000000791b */ /* 0x003fe20003800000 */
.L_x_5369:
[----:B------:R-:W-:Y:S02]  /*2f880*/  IMAD.MOV.U32 R13, RZ, RZ, R46 ;  /* 0x000000ffff0d7224 */ /* 0x000fe400078e002e */
[----:B------:R-:W-:Y:S01]  /*2f890*/  IMAD.MOV.U32 R12, RZ, RZ, R3 ;  /* 0x000000ffff0c7224 */ /* 0x000fe200078e0003 */
[----:B------:R-:W-:-:S07]  /*2f8a0*/  MOV R35, R14 ;  /* 0x0000000e00237202 */ /* 0x000fce0000000f00 */
[----:B------:R-:W-:Y:S05]  /*2f8b0*/  WARPSYNC.COLLECTIVE R15, `(.L_x_5370) ;  /* 0x000000000f087348 */ /* 0x000fea0003c00000 */
[----:B------:R0:W1:Y:S02]  /*2f8c0*/  SHFL.IDX P6, R14, R13, R12, R11 ;  /* 0x0000000c0d0e7389 */ /* 0x00006400000c000b */
[----:B01----:R-:W-:Y:S01]  /*2f8d0*/  ENDCOLLECTIVE ;  /* 0x000000000000791b */ /* 0x003fe20003800000 */
.L_x_5370:
[----:B------:R-:W-:Y:S02]  /*2f8e0*/  IMAD.MOV.U32 R13, RZ, RZ, R37 ;  /* 0x000000ffff0d7224 */ /* 0x000fe400078e0025 */
[----:B------:R-:W-:Y:S02]  /*2f8f0*/  IMAD.MOV.U32 R12, RZ, RZ, R0 ;  /* 0x000000ffff0c7224 */ /* 0x000fe400078e0000 */
[----:B------:R-:W-:-:S07]  /*2f900*/  IMAD.MOV.U32 R46, RZ, RZ, R14 ;  /* 0x000000ffff2e7224 */ /* 0x000fce00078e000e */
[----:B------:R-:W-:Y:S05]  /*2f910*/  WARPSYNC.COLLECTIVE R15, `(.L_x_5371) ;  /* 0x000000000f087348 */ /* 0x000fea0003c00000 */
[----:B------:R0:W1:Y:S02]  /*2f920*/  SHFL.IDX P6, R14, R13, R12, R11 ;  /* 0x0000000c0d0e7389 */ /* 0x00006400000c000b */
[----:B01----:R-:W-:Y:S01]  /*2f930*/  ENDCOLLECTIVE ;  /* 0x000000000000791b */ /* 0x003fe20003800000 */
.L_x_5371:
[----:B------:R-:W-:Y:S01]  /*2f940*/  MOV R13, R48 ;  /* 0x00000030000d7202 */ /* 0x000fe20000000f00 */
[----:B------:R-:W-:Y:S01]  /*2f950*/  IMAD.MOV.U32 R12, RZ, RZ, R3 ;  /* 0x000000ffff0c7224 */ /* 0x000fe200078e0003 */
[----:B------:R-:W-:Y:S01]  /*2f960*/  SEL R48, R33, R44, P0 ;  /* 0x0000002c21307207 */ /* 0x000fe20000000000 */
[----:B------:R-:W-:-:S07]  /*2f970*/  IMAD.MOV.U32 R37, RZ, RZ, R14 ;  /* 0x000000ffff257224 */ /* 0x000fce00078e000e */
[----:B------:R-:W-:Y:S05]  /*2f980*/  WARPSYNC.COLLECTIVE R15, `(.L_x_5372) ;  /* 0x000000000f087348 */ /* 0x000fea0003c00000 */
[----:B------:R0:W1:Y:S02]  /*2f990*/  SHFL.IDX P6, R14, R13, R12, R11 ;  /* 0x0000000c0d0e7389 */ /* 0x00006400000c000b */
[----:B01----:R-:W-:Y:S01]  /*2f9a0*/  ENDCOLLECTIVE ;  /* 0x000000000000791b */ /* 0x003fe20003800000 */
.L_x_5372:
[----:B------:R-:W-:Y:S02]  /*2f9b0*/  IMAD.MOV.U32 R13, RZ, RZ, R39 ;  /* 0x000000ffff0d7224 */ /* 0x000fe400078e0027 */
[----:B------:R-:W-:Y:S02]  /*2f9c0*/  IMAD.MOV.U32 R12, RZ, RZ, R0 ;  /* 0x000000ffff0c7224 */ /* 0x000fe400078e0000 */
[----:B------:R-:W-:-:S07]  /*2f9d0*/  IMAD.MOV.U32 R58, RZ, RZ, R14 ;  /* 0x000000ffff3a7224 */ /* 0x000fce00078e000e */
[----:B------:R-:W-:Y:S05]  /*2f9e0*/  WARPSYNC.COLLECTIVE R15, `(.L_x_5373) ;  /* 0x000000000f087348 */ /* 0x000fea0003c00000 */
[----:B------:R0:W1:Y:S02]  /*2f9f0*/  SHFL.IDX P6, R14, R13, R12, R11 ;  /* 0x0000000c0d0e7389 */ /* 0x00006400000c000b */
[----:B01----:R-:W-:Y:S01]  /*2fa00*/  ENDCOLLECTIVE ;  /* 0x000000000000791b */ /* 0x003fe20003800000 */
.L_x_5373:
        /* <DEDUP_REMOVED lines=9> */
.L_x_5374:
[----:B------:R-:W-:Y:S02]  /*2faa0*/  IMAD.MOV.U32 R13, RZ, RZ, R41 ;  /* 0x000000ffff0d7224 */ /* 0x000fe400078e0029 */
[----:B------:R-:W-:Y:S02]  /*2fab0*/  IMAD.MOV.U32 R12, RZ, RZ, R0 ;  /* 0x000000ffff0c7224 */ /* 0x000fe400078e0000 */
[----:B------:R-:W-:-:S07]  /*2fac0*/  IMAD.MOV.U32 R39, RZ, RZ, R14 ;  /* 0x000000ffff277224 */ /* 0x000fce00078e000e */
[----:B------:R-:W-:Y:S05]  /*2fad0*/  WARPSYNC.COLLECTIVE R15, `(.L_x_5375) ;  /* 0x000000000f087348 */ /* 0x000fea0003c00000 */
[----:B------:R0:W1:Y:S02]  /*2fae0*/  SHFL.IDX P6, R14, R13, R12, R11 ;  /* 0x0000000c0d0e7389 */ /* 0x00006400000c000b */
[----:B01----:R-:W-:Y:S01]  /*2faf0*/  ENDCOLLECTIVE ;  /* 0x000000000000791b */ /* 0x003fe20003800000 */
.L_x_5375:
[----:B------:R-:W-:Y:S02]  /*2fb00*/  IMAD.MOV.U32 R13, RZ, RZ, R54 ;  /* 0x000000ffff0d7224 */ /* 0x000fe400078e0036 */
[----:B------:R-:W-:Y:S02]  /*2fb10*/  IMAD.MOV.U32 R12, RZ, RZ, R3 ;  /* 0x000000ffff0c7224 */ /* 0x000fe400078e0003 */
[----:B------:R-:W-:-:S07]  /*2fb20*/  IMAD.MOV.U32 R41, RZ, RZ, R14 ;  /* 0x000000ffff297224 */ /* 0x000fce00078e000e */
[----:B------:R-:W-:Y:S05]  /*2fb30*/  WARPSYNC.COLLECTIVE R15, `(.L_x_5376) ;  /* 0x000000000f087348 */ /* 0x000fea0003c00000 */
[----:B------:R0:W1:Y:S02]  /*2fb40*/  SHFL.IDX P6, R14, R13, R12, R11 ;  /* 0x0000000c0d0e7389 */ /* 0x00006400000c000b */
[----:B01----:R-:W-:Y:S01]  /*2fb50*/  ENDCOLLECTIVE ;  /* 0x000000000000791b */ /* 0x003fe20003800000 */
.L_x_5376:
[----:B------:R-:W-:Y:S02]  /*2fb60*/  IMAD.MOV.U32 R13, RZ, RZ, R43 ;  /* 0x000000ffff0d7224 */ /* 0x000fe400078e002b */
[----:B------:R-:W-:Y:S01]  /*2fb70*/  IMAD.MOV.U32 R12, RZ, RZ, R0 ;  /* 0x000000ffff0c7224 */ /* 0x000fe200078e0000 */
[----:B------:R-:W-:-:S07]  /*2fb80*/  MOV R54, R14 ;  /* 0x0000000e00367202 */ /* 0x000fce0000000f00 */
[----:B------:R-:W-:Y:S05]  /*2fb90*/  WARPSYNC.COLLECTIVE R15, `(.L_x_5377) ;  /* 0x000000000f087348 */ /* 0x000fea0003c00000 */
[----:B------:R0:W1:Y:S02]  /*2fba0*/  SHFL.IDX P6, R14, R13, R12, R11 ;  /* 0x0000000c0d0e7389 */ /* 0x00006400000c000b */
[----:B01----:R-:W-:Y:S01]  /*2fbb0*/  ENDCOLLECTIVE ;  /* 0x000000000000791b */ /* 0x003fe20003800000 */
.L_x_5377:
        /* <DEDUP_REMOVED lines=10> */
.L_x_5378:
[----:B------:R-:W-:Y:S01]  /*2fc60*/  MOV R13, R45 ;  /* 0x0000002d000d7202 */ /* 0x000fe20000000f00 */
[----:B------:R-:W-:Y:S02]  /*2fc70*/  IMAD.MOV.U32 R12, RZ, RZ, R0 ;  /* 0x000000ffff0c7224 */ /* 0x000fe400078e0000 */
[----:B------:R-:W-:-:S07]  /*2fc80*/  IMAD.MOV.U32 R2, RZ, RZ, R14 ;  /* 0x000000ffff027224 */ /* 0x000fce00078e000e */
[----:B------:R-:W-:Y:S05]  /*2fc90*/  WARPSYNC.COLLECTIVE R15, `(.L_x_5379) ;  /* 0x000000000f087348 */ /* 0x000fea0003c00000 */
[----:B------:R0:W1:Y:S02]  /*2fca0*/  SHFL.IDX P6, R14, R13, R12, R11 ;  /* 0x0000000c0d0e7389 */ /* 0x00006400000c000b */
[----:B01----:R-:W-:Y:S01]  /*2fcb0*/  ENDCOLLECTIVE ;  /* 0x000000000000791b */ /* 0x003fe20003800000 */
.L_x_5379:
        /* <DEDUP_REMOVED lines=9> */
.L_x_5380:
[----:B------:R-:W-:Y:S01]  /*2fd50*/  IMAD.MOV.U32 R13, RZ, RZ, R47 ;  /* 0x000000ffff0d7224 */ /* 0x000fe200078e002f */
[----:B------:R-:W-:Y:S01]  /*2fd60*/  MOV R12, R0 ;  /* 0x00000000000c7202 */ /* 0x000fe20000000f00 */
[----:B------:R-:W-:-:S07]  /*2fd70*/  IMAD.MOV.U32 R20, RZ, RZ, R14 ;  /* 0x000000ffff147224 */ /* 0x000fce00078e000e */
[----:B------:R-:W-:Y:S05]  /*2fd80*/  WARPSYNC.COLLECTIVE R15, `(.L_x_5381) ;  /* 0x000000000f087348 */ /* 0x000fea0003c00000 */
[----:B------:R0:W1:Y:S02]  /*2fd90*/  SHFL.IDX P6, R14, R13, R12, R11 ;  /* 0x0000000c0d0e7389 */ /* 0x00006400000c000b */
[----:B01----:R-:W-:Y:S01]  /*2fda0*/  ENDCOLLECTIVE ;  /* 0x000000000000791b */ /* 0x003fe20003800000 */
.L_x_5381:
        /* <DEDUP_REMOVED lines=8> */
.L_x_5382:
[----:B------:R-:W-:Y:S02]  /*2fe30*/  IMAD.MOV.U32 R13, RZ, RZ, R49 ;  /* 0x000000ffff0d7224 */ /* 0x000fe400078e0031 */
[----:B------:R-:W-:Y:S02]  /*2fe40*/  IMAD.MOV.U32 R12, RZ, RZ, R0 ;  /* 0x000000ffff0c7224 */ /* 0x000fe400078e0000 */
[----:B------:R-:W-:-:S07]  /*2fe50*/  IMAD.MOV.U32 R64, RZ, RZ, R14 ;  /* 0x000000ffff407224 */ /* 0x000fce00078e000e */
[----:B------:R-:W-:Y:S05]  /*2fe60*/  WARPSYNC.COLLECTIVE R15, `(.L_x_5383) ;  /* 0x000000000f087348 */ /* 0x000fea0003c00000 */
[----:B------:R0:W1:Y:S02]  /*2fe70*/  SHFL.IDX P6, R14, R13, R12, R11 ;  /* 0x0000000c0d0e7389 */ /* 0x00006400000c000b */
[----:B01----:R-:W-:Y:S01]  /*2fe80*/  ENDCOLLECTIVE ;  /* 0x000000000000791b */ /* 0x003fe20003800000 */
.L_x_5383:
[----:B------:R-:W-:Y:S02]  /*2fe90*/  IMAD.MOV.U32 R13, RZ, RZ, R66 ;  /* 0x000000ffff0d7224 */ /* 0x000fe400078e0042 */
[----:B------:R-:W-:Y:S01]  /*2fea0*/  IMAD.MOV.U32 R12, RZ, RZ, R3 ;  /* 0x000000ffff0c7224 */ /* 0x000fe200078e0003 */
[----:B------:R-:W-:-:S07]  /*2feb0*/  MOV R49, R14 ;  /* 0x0000000e00317202 */ /* 0x000fce0000000f00 */
[----:B------:R-:W-:Y:S05]  /*2fec0*/  WARPSYNC.COLLECTIVE R15, `(.L_x_5384) ;  /* 0x000000000f087348 */ /* 0x000fea0003c00000 */
[----:B------:R0:W1:Y:S02]  /*2fed0*/  SHFL.IDX P6, R14, R13, R12, R11 ;  /* 0x0000000c0d0e7389 */ /* 0x00006400000c000b */
[----:B01----:R-:W-:Y:S01]  /*2fee0*/  ENDCOLLECTIVE ;  /* 0x000000000000791b */ /* 0x003fe20003800000 */
.L_x_5384:
[----:B------:R-:W-:Y:S02]  /*2fef0*/  IMAD.MOV.U32 R13, RZ, RZ, R51 ;  /* 0x000000ffff0d7224 */ /* 0x000fe400078e0033 */
[----:B------:R-:W-:Y:S02]  /*2ff00*/  IMAD.MOV.U32 R12, RZ, RZ, R0 ;  /* 0x000000ffff0c7224 */ /* 0x000fe400078e0000 */
[----:B------:R-:W-:-:S07]  /*2ff10*/  IMAD.MOV.U32 R66, RZ, RZ, R14 ;  /* 0x000000ffff427224 */ /* 0x000fce00078e000e */
[----:B------:R-:W-:Y:S05]  /*2ff20*/  WARPSYNC.COLLECTIVE R15, `(.L_x_5385) ;  /* 0x000000000f087348 */ /* 0x000fea0003c00000 */
[----:B------:R0:W1:Y:S02]  /*2ff30*/  SHFL.IDX P6, R14, R13, R12, R11 ;  /* 0x0000000c0d0e7389 */ /* 0x00006400000c000b */
[----:B01----:R-:W-:Y:S01]  /*2ff40*/  ENDCOLLECTIVE ;  /* 0x000000000000791b */ /* 0x003fe20003800000 */
.L_x_5385:
        /* <DEDUP_REMOVED lines=8> */
.L_x_5386:
[----:B------:R-:W-:Y:S02]  /*2ffd0*/  IMAD.MOV.U32 R13, RZ, RZ, R55 ;  /* 0x000000ffff0d7224 */ /* 0x000fe400078e0037 */
[----:B------:R-:W-:Y:S02]  /*2ffe0*/  IMAD.MOV.U32 R12, RZ, RZ, R0 ;  /* 0x000000ffff0c7224 */ /* 0x000fe400078e0000 */
[----:B------:R-:W-:-:S07]  /*2fff0*/  IMAD.MOV.U32 R68, RZ, RZ, R14 ;  /* 0x000000ffff447224 */ /* 0x000fce00078e000e */
[----:B------:R-:W-:Y:S05]  /*30000*/  WARPSYNC.COLLECTIVE R15, `(.L_x_5387) ;  /* 0x000000000f087348 */ /* 0x000fea0003c00000 */
[----:B------:R0:W1:Y:S02]  /*30010*/  SHFL.IDX P6, R14, R13, R12, R11 ;  /* 0x0000000c0d0e7389 */ /* 0x00006400000c000b */
[----:B01----:R-:W-:Y:S01]  /*30020*/  ENDCOLLECTIVE ;  /* 0x000000000000791b */ /* 0x003fe20003800000 */
.L_x_5387:
        /* <DEDUP_REMOVED lines=8> */
.L_x_5388:
[----:B------:R-:W-:Y:S02]  /*300b0*/  IMAD.MOV.U32 R13, RZ, RZ, R57 ;  /* 0x000000ffff0d7224 */ /* 0x000fe400078e0039 */
[----:B------:R-:W-:Y:S02]  /*300c0*/  IMAD.MOV.U32 R12, RZ, RZ, R0 ;  /* 0x000000ffff0c7224 */ /* 0x000fe400078e0000 */
[----:B------:R-:W-:-:S07]  /*300d0*/  IMAD.MOV.U32 R70, RZ, RZ, R14 ;  /* 0x000000ffff467224 */ /* 0x000fce00078e000e */
[----:B------:R-:W-:Y:S05]  /*300e0*/  WARPSYNC.COLLECTIVE R15, `(.L_x_5389) ;  /* 0x000000000f087348 */ /* 0x000fea0003c00000 */
[----:B------:R0:W1:Y:S02]  /*300f0*/  SHFL.IDX P6, R14, R13, R12, R11 ;  /* 0x0000000c0d0e7389 */ /* 0x00006400000c000b */
[----:B01----:R-:W-:Y:S01]  /*30100*/  ENDCOLLECTIVE ;  /* 0x000000000000791b */ /* 0x003fe20003800000 */
.L_x_5389:
[----:B------:R-:W-:Y:S02]  /*30110*/  IMAD.MOV.U32 R13, RZ, RZ, R72 ;  /* 0x000000ffff0d7224 */ /* 0x000fe400078e0048 */
[----:B------:R-:W-:Y:S02]  /*30120*/  IMAD.MOV.U32 R12, RZ, RZ, R3 ;  /* 0x000000ffff0c7224 */ /* 0x000fe400078e0003 */
[----:B------:R-:W-:-:S07]  /*30130*/  IMAD.MOV.U32 R57, RZ, RZ, R14 ;  /* 0x000000ffff397224 */ /* 0x000fce00078e000e */
[----:B------:R-:W-:Y:S05]  /*30140*/  WARPSYNC.COLLECTIVE R15, `(.L_x_5390) ;  /* 0x000000000f087348 */ /* 0x000fea0003c00000 */
[----:B------:R0:W1:Y:S02]  /*30150*/  SHFL.IDX P6, R14, R13, R12, R11 ;  /* 0x0000000c0d0e7389 */ /* 0x00006400000c000b */
[----:B01----:R-:W-:Y:S01]  /*30160*/  ENDCOLLECTIVE ;  /* 0x000000000000791b */ /* 0x003fe20003800000 */
.L_x_5390:
[----:B------:R-:W-:Y:S02]  /*30170*/  IMAD.MOV.U32 R13, RZ, RZ, R59 ;  /* 0x000000ffff0d7224 */ /* 0x000fe400078e003b */
[----:B------:R-:W-:Y:S01]  /*30180*/  IMAD.MOV.U32 R12, RZ, RZ, R0 ;  /* 0x000000ffff0c7224 */ /* 0x000fe200078e0000 */
[----:B------:R-:W-:-:S07]  /*30190*/  MOV R72, R14 ;  /* 0x0000000e00487202 */ /* 0x000fce0000000f00 */
[----:B------:R-:W-:Y:S05]  /*301a0*/  WARPSYNC.COLLECTIVE R15, `(.L_x_5391) ;  /* 0x000000000f087348 */ /* 0x000fea0003c00000 */
[----:B------:R0:W1:Y:S02]  /*301b0*/  SHFL.IDX P6, R14, R13, R12, R11 ;  /* 0x0000000c0d0e7389 */ /* 0x00006400000c000b */
[----:B01----:R-:W-:Y:S01]  /*301c0*/  ENDCOLLECTIVE ;  /* 0x000000000000791b */ /* 0x003fe20003800000 */
.L_x_5391:
[----:B------:R-:W-:Y:S01]  /*301d0*/  SEL R41, R57, R72, P0 ;  /* 0x0000004839297207 */ /* 0x000fe20000000000 */
[----:B------:R-:W-:Y:S02]  /*301e0*/  IMAD.MOV.U32 R13, RZ, RZ, R74 ;  /* 0x000000ffff0d7224 */ /* 0x000fe400078e004a */
[----:B------:R-:W-:Y:S02]  /*301f0*/  IMAD.MOV.U32 R12, RZ, RZ, R3 ;  /* 0x000000ffff0c7224 */ /* 0x000fe400078e0003 */
[----:B------:R-:W-:-:S07]  /*30200*/  IMAD.MOV.U32 R59, RZ, RZ, R14 ;  /* 0x000000ffff3b7224 */ /* 0x000fce00078e000e */
[----:B------:R-:W-:Y:S05]  /*30210*/  WARPSYNC.COLLECTIVE R15, `(.L_x_5392) ;  /* 0x000000000f087348 */ /* 0x000fea0003c00000 */
[----:B------:R0:W1:Y:S02]  /*30220*/  SHFL.IDX P6, R14, R13, R12, R11 ;  /* 0x0000000c0d0e7389 */ /* 0x00006400000c000b */
[----:B01----:R-:W-:Y:S01]  /*30230*/  ENDCOLLECTIVE ;  /* 0x000000000000791b */ /* 0x003fe20003800000 */
.L_x_5392:
[----:B------:R-:W-:Y:S01]  /*30240*/  MOV R13, R61 ;  /* 0x0000003d000d7202 */ /* 0x000fe20000000f00 */
[----:B------:R-:W-:Y:S02]  /*30250*/  IMAD.MOV.U32 R12, RZ, RZ, R0 ;  /* 0x000000ffff0c7224 */ /* 0x000fe400078e0000 */
[----:B------:R-:W-:-:S07]  /*30260*/  IMAD.MOV.U32 R74, RZ, RZ, R14 ;  /* 0x000000ffff4a7224 */ /* 0x000fce00078e000e */
[----:B------:R-:W-:Y:S05]  /*30270*/  WARPSYNC.COLLECTIVE R15, `(.L_x_5393) ;  /* 0x000000000f087348 */ /* 0x000fea0003c00000 */
[----:B------:R0:W1:Y:S02]  /*30280*/  SHFL.IDX P6, R14, R13, R12, R11 ;  /* 0x0000000c0d0e7389 */ /* 0x00006400000c000b */
[----:B01----:R-:W-:Y:S01]  /*30290*/  ENDCOLLECTIVE ;  /* 0x000000000000791b */ /* 0x003fe20003800000 */
.L_x_5393:
        /* <DEDUP_REMOVED lines=8> */
.L_x_5394:
[----:B------:R-:W-:Y:S01]  /*30320*/  IMAD.MOV.U32 R13, RZ, RZ, R63 ;  /* 0x000000ffff0d7224 */ /* 0x000fe200078e003f */
[----:B------:R-:W-:Y:S01]  /*30330*/  MOV R12, R0 ;  /* 0x00000000000c7202 */ /* 0x000fe20000000f00 */
[----:B------:R-:W-:-:S07]  /*30340*/  IMAD.MOV.U32 R76, RZ, RZ, R14 ;  /* 0x000000ffff4c7224 */ /* 0x000fce00078e000e */
[----:B------:R-:W-:Y:S05]  /*30350*/  WARPSYNC.COLLECTIVE R15, `(.L_x_5395) ;  /* 0x000000000f087348 */ /* 0x000fea0003c00000 */
[----:B------:R0:W1:Y:S02]  /*30360*/  SHFL.IDX P6, R14, R13, R12, R11 ;  /* 0x0000000c0d0e7389 */ /* 0x00006400000c000b */
[----:B01----:R-:W-:Y:S01]  /*30370*/  ENDCOLLECTIVE ;  /* 0x000000000000791b */ /* 0x003fe20003800000 */
.L_x_5395:
[----:B------:R-:W-:Y:S01]  /*30380*/  SEL R45, R61, R76, P0 ;  /* 0x0000004c3d2d7207 */ /* 0x000fe20000000000 */
[----:B------:R-:W-:Y:S02]  /*30390*/  IMAD.MOV.U32 R13, RZ, RZ, R78 ;  /* 0x000000ffff0d7224 */ /* 0x000fe400078e004e */
[----:B------:R-:W-:Y:S02]  /*303a0*/  IMAD.MOV.U32 R12, RZ, RZ, R3 ;  /* 0x000000ffff0c7224 */ /* 0x000fe400078e0003 */
[----:B------:R-:W-:-:S07]  /*303b0*/  IMAD.MOV.U32 R63, RZ, RZ, R14 ;  /* 0x000000ffff3f7224 */ /* 0x000fce00078e000e */
[----:B------:R-:W-:Y:S05]  /*303c0*/  WARPSYNC.COLLECTIVE R15, `(.L_x_5396) ;  /* 0x000000000f087348 */ /* 0x000fea0003c00000 */
[----:B------:R0:W1:Y:S02]  /*303d0*/  SHFL.IDX P6, R14, R13, R12, R11 ;  /* 0x0000000c0d0e7389 */ /* 0x00006400000c000b */
[----:B01----:R-:W-:Y:S01]  /*303e0*/  ENDCOLLECTIVE ;  /* 0x000000000000791b */ /* 0x003fe20003800000 */
.L_x_5396:
[----:B------:R-:W-:Y:S02]  /*303f0*/  IMAD.MOV.U32 R13, RZ, RZ, R65 ;  /* 0x000000ffff0d7224 */ /* 0x000fe400078e0041 */
[----:B------:R-:W-:Y:S02]  /*30400*/  IMAD.MOV.U32 R12, RZ, RZ, R0 ;  /* 0x000000ffff0c7224 */ /* 0x000fe400078e0000 */
[----:B------:R-:W-:Y:S02]  /*30410*/  IMAD.MOV.U32 R0, RZ, RZ, RZ ;  /* 0x000000ffff007224 */ /* 0x000fe400078e00ff */
[----:B------:R-:W-:-:S07]  /*30420*/  IMAD.MOV.U32 R78, RZ, RZ, R14 ;  /* 0x000000ffff4e7224 */ /* 0x000fce00078e000e */
[----:B------:R-:W-:Y:S05]  /*30430*/  WARPSYNC.COLLECTIVE R15, `(.L_x_5397) ;  /* 0x000000000f087348 */ /* 0x000fea0003c00000 */
[----:B------:R0:W1:Y:S02]  /*30440*/  SHFL.IDX P6, R14, R13, R12, R11 ;  /* 0x0000000c0d0e7389 */ /* 0x00006400000c000b */
[----:B01----:R-:W-:Y:S01]  /*30450*/  ENDCOLLECTIVE ;  /* 0x000000000000791b */ /* 0x003fe20003800000 */
.L_x_5397:
[----:B------:R-:W-:Y:S01]  /*30460*/  SEL R59, R78, R63, P0 ;  /* 0x0000003f4e3b7207 */ /* 0x000fe20000000000 */
[----:B------:R-:W-:Y:S02]  /*30470*/  IMAD.MOV.U32 R13, RZ, RZ, R80 ;  /* 0x000000ffff0d7224 */ /* 0x000fe400078e0050 */
[----:B------:R-:W-:Y:S01]  /*30480*/  IMAD.MOV.U32 R12, RZ, RZ, R3 ;  /* 0x000000ffff0c7224 */ /* 0x000fe200078e0003 */
[----:B------:R-:W-:-:S07]  /*30490*/  MOV R65, R14 ;  /* 0x0000000e00417202 */ /* 0x000fce0000000f00 */
[----:B------:R-:W-:Y:S05]  /*304a0*/  WARPSYNC.COLLECTIVE R15, `(.L_x_5398) ;  /* 0x000000000f087348 */ /* 0x000fea0003c00000 */
[----:B------:R0:W1:Y:S02]  /*304b0*/  SHFL.IDX P6, R14, R13, R12, R11 ;  /* 0x0000000c0d0e7389 */ /* 0x00006400000c000b */
[----:B01----:R-:W-:Y:S01]  /*304c0*/  ENDCOLLECTIVE ;  /* 0x000000000000791b */ /* 0x003fe20003800000 */
.L_x_5398:
        /* <DEDUP_REMOVED lines=14> */
.L_x_5198:
        /* <DEDUP_REMOVED lines=11> */
.L_x_5401:
[----:B------:R-:W-:Y:S05]  /*30660*/  BSYNC B1 ;  /* 0x0000000000017941 */ /* 0x000fea0003800000 */
.L_x_5400:
[----:B------:R-:W-:Y:S05]  /*30670*/  BRA `(.L_x_5402) ;  /* 0xffffff7400b87947 */ /* 0x000fea000383ffff */
.L_x_5200:
[----:B------:R-:W-:Y:S01]  /*30680*/  BSSY B1, `(.L_x_5403) ;  /* 0x0000006000017945 */ /* 0x000fe20003800000 */
[----:B------:R-:W-:-:S07]  /*30690*/  IMAD.MOV.U32 R15, RZ, RZ, -0x1 ;  /* 0xffffffffff0f7424 */ /* 0x000fce00078e00ff */
[----:B0-----:R-:W-:Y:S05]  /*306a0*/  WARPSYNC.COLLECTIVE R15, `(.L_x_5404) ;  /* 0x000000000f0c7348 */ /* 0x001fea0003c00000 */
[----:B------:R-:W-:Y:S02]  /*306b0*/  ELECT P6, UR62, PT ;  /* 0x00000000003e782f */ /* 0x000fe400038c0000 */
[----:B------:R-:W-:Y:S01]  /*306c0*/  MOV R14, UR62 ;  /* 0x0000003e000e7c02 */ /* 0x000fe20008000f00 */
[----:B0-----:R-:W-:Y:S10]  /*306d0*/  ENDCOLLECTIVE ;  /* 0x000000000000791b */ /* 0x001ff40003800000 */
.L_x_5404:
[----:B------:R-:W-:Y:S05]  /*306e0*/  BSYNC B1 ;  /* 0x0000000000017941 */ /* 0x000fea0003800000 */
.L_x_5403:
[----:B------:R-:W-:Y:S05]  /*306f0*/  BRA `(.L_x_5199) ;  /* 0xffffff7400b07947 */ /* 0x000fea000383ffff */
.L_x_5202:
[----:B0-----:R0:W1:Y:S02]  /*30700*/  SYNCS.PHASECHK.TRANS64.TRYWAIT P0, [R11+URZ+0x33420], R5 ;  /* 0x033420050b0075a7 */ /* 0x001064000800017f */
[----:B-1----:R-:W-:Y:S05]  /*30710*/  @!P0 NANOSLEEP.SYNCS 0x989680 ;  /* 0x009896800000895d */ /* 0x002fea0003900000 */
[----:B------:R-:W1:Y:S02]  /*30720*/  @!P0 SYNCS.PHASECHK.TRANS64 P0, [R11+URZ+0x33420], R5 ;  /* 0x033420050b0085a7 */ /* 0x000e64000800007f */
[----:B-1----:R-:W-:Y:S05]  /*30730*/  @!P0 BRA `(.L_x_5202) ;  /* 0xfffffffc00f08947 */ /* 0x002fea000383ffff */
[----:B------:R-:W-:Y:S05]  /*30740*/  BRA `(.L_x_5405) ;  /* 0xffffff7400cc7947 */ /* 0x000fea000383ffff */
.L_x_5206:
[----:B-1----:R1:W2:Y:S02]  /*30750*/  SYNCS.PHASECHK.TRANS64.TRYWAIT P0, [R7+URZ+0x334a0], R10 ;  /* 0x0334a00a070075a7 */ /* 0x0022a4000800017f */
[----:B--2---:R-:W-:Y:S05]  /*30760*/  @!P0 NANOSLEEP.SYNCS 0x989680 ;  /* 0x009896800000895d */ /* 0x004fea0003900000 */
[----:B------:R-:W2:Y:S02]  /*30770*/  @!P0 SYNCS.PHASECHK.TRANS64 P0, [R7+URZ+0x334a0], R10 ;  /* 0x0334a00a070085a7 */ /* 0x000ea4000800007f */
[----:B--2---:R-:W-:Y:S05]  /*30780*/  @!P0 BRA `(.L_x_5206) ;  /* 0xfffffffc00f08947 */ /* 0x004fea000383ffff */
[----:B------:R-:W-:Y:S05]  /*30790*/  BRA `(.L_x_5406) ;  /* 0xffffff7400ec7947 */ /* 0x000fea000383ffff */
.L_x_5213:
[----:B0-----:R0:W2:Y:S02]  /*307a0*/  SYNCS.PHASECHK.TRANS64.TRYWAIT P0, [R7+URZ+0x334c0], R10 ;  /* 0x0334c00a070075a7 */ /* 0x0010a4000800017f */
[----:B--2---:R-:W-:Y:S05]  /*307b0*/  @!P0 NANOSLEEP.SYNCS 0x989680 ;  /* 0x009896800000895d */ /* 0x004fea0003900000 */
[----:B------:R-:W2:Y:S02]  /*307c0*/  @!P0 SYNCS.PHASECHK.TRANS64 P0, [R7+URZ+0x334c0], R10 ;  /* 0x0334c00a070085a7 */ /* 0x000ea4000800007f */
[----:B--2---:R-:W-:Y:S05]  /*307d0*/  @!P0 BRA `(.L_x_5213) ;  /* 0xfffffffc00f08947 */ /* 0x004fea000383ffff */
[----:B------:R-:W-:Y:S05]  /*307e0*/  BRA `(.L_x_5407) ;  /* 0xffffff7800ec7947 */ /* 0x000fea000383ffff */
.L_x_5222:
[----:B0-----:R0:W1:Y:S02]  /*307f0*/  SYNCS.PHASECHK.TRANS64.TRYWAIT P1, [R7+URZ+0x334a0], R6 ;  /* 0x0334a006070075a7 */ /* 0x001064000802017f */
[----:B-1----:R-:W-:Y:S05]  /*30800*/  @!P1 NANOSLEEP.SYNCS 0x989680 ;  /* 0x009896800000995d */ /* 0x002fea0003900000 */
[----:B------:R-:W1:Y:S02]  /*30810*/  @!P1 SYNCS.PHASECHK.TRANS64 P1, [R7+URZ+0x334a0], R6 ;  /* 0x0334a006070095a7 */ /* 0x000e64000802007f */
[----:B-1----:R-:W-:Y:S05]  /*30820*/  @!P1 BRA `(.L_x_5222) ;  /* 0xfffffffc00f09947 */ /* 0x002fea000383ffff */
[----:B------:R-:W-:Y:S05]  /*30830*/  BRA `(.L_x_5408) ;  /* 0xffffff8000447947 */ /* 0x000fea000383ffff */
.L_x_5229:
[----:B-1----:R1:W2:Y:S02]  /*30840*/  SYNCS.PHASECHK.TRANS64.TRYWAIT P1, [R7+URZ+0x334c0], R6 ;  /* 0x0334c006070075a7 */ /* 0x0022a4000802017f */
[----:B--2---:R-:W-:Y:S05]  /*30850*/  @!P1 NANOSLEEP.SYNCS 0x989680 ;  /* 0x009896800000995d */ /* 0x004fea0003900000 */
[----:B------:R-:W2:Y:S02]  /*30860*/  @!P1 SYNCS.PHASECHK.TRANS64 P1, [R7+URZ+0x334c0], R6 ;  /* 0x0334c006070095a7 */ /* 0x000ea4000802007f */
[----:B--2---:R-:W-:Y:S05]  /*30870*/  @!P1 BRA `(.L_x_5229) ;  /* 0xfffffffc00f09947 */ /* 0x004fea000383ffff */
[----:B------:R-:W-:Y:S05]  /*30880*/  BRA `(.L_x_5409) ;  /* 0xffffff84003c7947 */ /* 0x000fea000383ffff */
.L_x_5246:
        /* <DEDUP_REMOVED lines=11> */
.L_x_5411:
[----:B------:R-:W-:Y:S05]  /*30940*/  BSYNC B0 ;  /* 0x0000000000007941 */ /* 0x000fea0003800000 */
.L_x_5410:
[----:B------:R-:W-:Y:S05]  /*30950*/  BRA `(.L_x_5412) ;  /* 0xffffff94003c7947 */ /* 0x000fea000383ffff */
.L_x_5248:
[----:B------:R-:W-:Y:S01]  /*30960*/  BSSY B0, `(.L_x_5413) ;  /* 0x0000006000007945 */ /* 0x000fe20003800000 */
[----:B------:R-:W-:-:S07]  /*30970*/  MOV R15, 0xffffffff ;  /* 0xffffffff000f7802 */ /* 0x000fce0000000f00 */
[----:B01----:R-:W-:Y:S05]  /*30980*/  WARPSYNC.COLLECTIVE R15, `(.L_x_5414) ;  /* 0x000000000f0c7348 */ /* 0x003fea0003c00000 */
[----:B------:R-:W-:Y:S02]  /*30990*/  ELECT P6, UR62, PT ;  /* 0x00000000003e782f */ /* 0x000fe400038c0000 */
[----:B------:R-:W-:Y:S01]  /*309a0*/  MOV R14, UR62 ;  /* 0x0000003e000e7c02 */ /* 0x000fe20008000f00 */
[----:B01----:R-:W-:Y:S10]  /*309b0*/  ENDCOLLECTIVE ;  /* 0x000000000000791b */ /* 0x003ff40003800000 */
.L_x_5414:
[----:B------:R-:W-:Y:S05]  /*309c0*/  BSYNC B0 ;  /* 0x0000000000007941 */ /* 0x000fea0003800000 */
.L_x_5413:
[----:B------:R-:W-:Y:S05]  /*309d0*/  BRA `(.L_x_5415) ;  /* 0xffffff9400347947 */ /* 0x000fea000383ffff */
.L_x_5251:
[----:B0-----:R0:W1:Y:S02]  /*309e0*/  SYNCS.PHASECHK.TRANS64.TRYWAIT P2, [R4+URZ+0x33480], R7 ;  /* 0x03348007040075a7 */ /* 0x001064000804017f */
[----:B-1----:R-:W-:Y:S05]  /*309f0*/  @!P2 NANOSLEEP.SYNCS 0x989680 ;  /* 0x009896800000a95d */ /* 0x002fea0003900000 */
[----:B------:R-:W1:Y:S02]  /*30a00*/  @!P2 SYNCS.PHASECHK.TRANS64 P2, [R4+URZ+0x33480], R7 ;  /* 0x033480070400a5a7 */ /* 0x000e64000804007f */
[----:B-1----:R-:W-:Y:S05]  /*30a10*/  @!P2 BRA `(.L_x_5251) ;  /* 0xfffffffc00f0a947 */ /* 0x002fea000383ffff */
[----:B------:R-:W-:Y:S05]  /*30a20*/  BRA `(.L_x_5416) ;  /* 0xffffff9400b87947 */ /* 0x000fea000383ffff */
.L_x_5253:
[----:B-1----:R1:W2:Y:S02]  /*30a30*/  SYNCS.PHASECHK.TRANS64.TRYWAIT P2, [R4+URZ+0x33440], R7 ;  /* 0x03344007040075a7 */ /* 0x0022a4000804017f */
[----:B--2---:R-:W-:Y:S05]  /*30a40*/  @!P2 NANOSLEEP.SYNCS 0x989680 ;  /* 0x009896800000a95d */ /* 0x004fea0003900000 */
[----:B------:R-:W2:Y:S02]  /*30a50*/  @!P2 SYNCS.PHASECHK.TRANS64 P2, [R4+URZ+0x33440], R7 ;  /* 0x033440070400a5a7 */ /* 0x000ea4000804007f */
[----:B--2---:R-:W-:Y:S05]  /*30a60*/  @!P2 BRA `(.L_x_5253) ;  /* 0xfffffffc00f0a947 */ /* 0x004fea000383ffff */
[----:B------:R-:W-:Y:S05]  /*30a70*/  BRA `(.L_x_5417) ;  /* 0xffffff9800447947 */ /* 0x000fea000383ffff */
.L_x_5256:
        /* <DEDUP_REMOVED lines=8> */
.L_x_5262:
[----:B--2---:R2:W3:Y:S02]  /*30b00*/  SYNCS.PHASECHK.TRANS64.TRYWAIT P0, [R5+URZ+0x33480], R4 ;  /* 0x03348004050075a7 */ /* 0x0044e4000800017f */
[----:B---3--:R-:W-:Y:S05]  /*30b10*/  @!P0 NANOSLEEP.SYNCS 0x989680 ;  /* 0x009896800000895d */ /* 0x008fea0003900000 */
[----:B------:R-:W3:Y:S02]  /*30b20*/  @!P0 SYNCS.PHASECHK.TRANS64 P0, [R5+URZ+0x33480], R4 ;  /* 0x03348004050085a7 */ /* 0x000ee4000800007f */
[----:B---3--:R-:W-:Y:S05]  /*30b30*/  @!P0 BRA `(.L_x_5262) ;  /* 0xfffffffc00f08947 */ /* 0x008fea000383ffff */
[----:B------:R-:W-:Y:S05]  /*30b40*/  BRA `(.L_x_5419) ;  /* 0xffffffa0002c7947 */ /* 0x000fea000383ffff */
.L_x_5269:
[----:B0-----:R0:W3:Y:S02]  /*30b50*/  SYNCS.PHASECHK.TRANS64.TRYWAIT P0, [R5+URZ+0x33440], R4 ;  /* 0x03344004050075a7 */ /* 0x0010e4000800017f */
[----:B---3--:R-:W-:Y:S05]  /*30b60*/  @!P0 NANOSLEEP.SYNCS 0x989680 ;  /* 0x009896800000895d */ /* 0x008fea0003900000 */
[----:B------:R-:W3:Y:S02]  /*30b70*/  @!P0 SYNCS.PHASECHK.TRANS64 P0, [R5+URZ+0x33440], R4 ;  /* 0x03344004050085a7 */ /* 0x000ee4000800007f */
[----:B---3--:R-:W-:Y:S05]  /*30b80*/  @!P0 BRA `(.L_x_5269) ;  /* 0xfffffffc00f08947 */ /* 0x008fea000383ffff */
[----:B------:R-:W-:Y:S05]  /*30b90*/  BRA `(.L_x_5420) ;  /* 0xffffffa400387947 */ /* 0x000fea000383ffff */
.L_x_5277:
[----:B--2---:R2:W3:Y:S02]  /*30ba0*/  SYNCS.PHASECHK.TRANS64.TRYWAIT P2, [R13+URZ+0x33470], R3 ;  /* 0x033470030d0075a7 */ /* 0x0044e4000804017f */
[----:B---3--:R-:W-:Y:S05]  /*30bb0*/  @!P2 NANOSLEEP.SYNCS 0x989680 ;  /* 0x009896800000a95d */ /* 0x008fea0003900000 */
[----:B------:R-:W3:Y:S02]  /*30bc0*/  @!P2 SYNCS.PHASECHK.TRANS64 P2, [R13+URZ+0x33470], R3 ;  /* 0x033470030d00a5a7 */ /* 0x000ee4000804007f */
[----:B---3--:R-:W-:Y:S05]  /*30bd0*/  @!P2 BRA `(.L_x_5277) ;  /* 0xfffffffc00f0a947 */ /* 0x008fea000383ffff */
[----:B------:R-:W-:Y:S05]  /*30be0*/  BRA `(.L_x_5421) ;  /* 0xffffffa800587947 */ /* 0x000fea000383ffff */
.L_x_5279:
[----:B--2---:R2:W3:Y:S02]  /*30bf0*/  SYNCS.PHASECHK.TRANS64.TRYWAIT P2, [R13+URZ+0x33460], R4 ;  /* 0x033460040d0075a7 */ /* 0x0044e4000804017f */
[----:B---3--:R-:W-:Y:S05]  /*30c00*/  @!P2 NANOSLEEP.SYNCS 0x989680 ;  /* 0x009896800000a95d */ /* 0x008fea0003900000 */
[----:B------:R-:W3:Y:S02]  /*30c10*/  @!P2 SYNCS.PHASECHK.TRANS64 P2, [R13+URZ+0x33460], R4 ;  /* 0x033460040d00a5a7 */ /* 0x000ee4000804007f */
[----:B---3--:R-:W-:Y:S05]  /*30c20*/  @!P2 BRA `(.L_x_5279) ;  /* 0xfffffffc00f0a947 */ /* 0x008fea000383ffff */
[----:B------:R-:W-:Y:S05]  /*30c30*/  BRA `(.L_x_5422) ;  /* 0xffffffa800607947 */ /* 0x000fea000383ffff */
.L_x_5286:
[----:B0-----:R0:W2:Y:S02]  /*30c40*/  SYNCS.PHASECHK.TRANS64.TRYWAIT P0, [R0+URZ+0x33470], R3 ;  /* 0x03347003000075a7 */ /* 0x0010a4000800017f */
[----:B--2---:R-:W-:Y:S05]  /*30c50*/  @!P0 NANOSLEEP.SYNCS 0x989680 ;  /* 0x009896800000895d */ /* 0x004fea0003900000 */
[----:B------:R-:W2:Y:S02]  /*30c60*/  @!P0 SYNCS.PHASECHK.TRANS64 P0, [R0+URZ+0x33470], R3 ;  /* 0x03347003000085a7 */ /* 0x000ea4000800007f */
[----:B--2---:R-:W-:Y:S05]  /*30c70*/  @!P0 BRA `(.L_x_5286) ;  /* 0xfffffffc00f08947 */ /* 0x004fea000383ffff */
[----:B------:R-:W-:Y:S05]  /*30c80*/  BRA `(.L_x_5423) ;  /* 0xffffffb8004c7947 */ /* 0x000fea000383ffff */
.L_x_5288:
[----:B0-----:R0:W2:Y:S02]  /*30c90*/  SYNCS.PHASECHK.TRANS64.TRYWAIT P0, [R0+URZ+0x33460], R3 ;  /* 0x03346003000075a7 */ /* 0x0010a4000800017f */
[----:B--2---:R-:W-:Y:S05]  /*30ca0*/  @!P0 NANOSLEEP.SYNCS 0x989680 ;  /* 0x009896800000895d */ /* 0x004fea0003900000 */
[----:B------:R-:W2:Y:S02]  /*30cb0*/  @!P0 SYNCS.PHASECHK.TRANS64 P0, [R0+URZ+0x33460], R3 ;  /* 0x03346003000085a7 */ /* 0x000ea4000800007f */
[----:B--2---:R-:W-:Y:S05]  /*30cc0*/  @!P0 BRA `(.L_x_5288) ;  /* 0xfffffffc00f08947 */ /* 0x004fea000383ffff */
[----:B------:R-:W-:Y:S05]  /*30cd0*/  BRA `(.L_x_5424) ;  /* 0xffffffb800547947 */ /* 0x000fea000383ffff */
.L_x_5292:
[----:B------:R-:W-:Y:S01]  /*30ce0*/  BSSY B0, `(.L_x_5425) ;  /* 0x0000008000007945 */ /* 0x000fe20003800000 */
[----:B------:R-:W-:Y:S02]  /*30cf0*/  IMAD.MOV.U32 R13, RZ, RZ, R16 ;  /* 0x000000ffff0d7224 */ /* 0x000fe400078e0010 */
[----:B------:R-:W-:Y:S02]  /*30d00*/  IMAD.MOV.U32 R12, RZ, RZ, RZ ;  /* 0x000000ffff0c7224 */ /* 0x000fe400078e00ff */
[----:B------:R-:W-:Y:S02]  /*30d10*/  IMAD.MOV.U32 R11, RZ, RZ, 0x1f ;  /* 0x0000001fff0b7424 */ /* 0x000fe400078e00ff */
[----:B------:R-:W-:-:S07]  /*30d20*/  IMAD.MOV.U32 R15, RZ, RZ, -0x1 ;  /* 0xffffffffff0f7424 */ /* 0x000fce00078e00ff */
[----:B-1----:R-:W-:Y:S05]  /*30d30*/  WARPSYNC.COLLECTIVE R15, `(.L_x_5426) ;  /* 0x000000000f087348 */ /* 0x002fea0003c00000 */
[----:B------:R0:W2:Y:S02]  /*30d40*/  SHFL.IDX P6, R14, R13, R12, R11 ;  /* 0x0000000c0d0e7389 */ /* 0x0000a400000c000b */
[----:B012---:R-:W-:Y:S01]  /*30d50*/  ENDCOLLECTIVE ;  /* 0x000000000000791b */ /* 0x007fe20003800000 */
.L_x_5426:
[----:B------:R-:W-:Y:S05]  /*30d60*/  BSYNC B0 ;  /* 0x0000000000007941 */ /* 0x000fea0003800000 */
.L_x_5425:
[----:B------:R-:W-:Y:S01]  /*30d70*/  IMAD.MOV.U32 R13, RZ, RZ, R16 ;  /* 0x000000ffff0d7224 */ /* 0x000fe200078e0010 */
[----:B------:R-:W-:Y:S01]  /*30d80*/  MOV R12, 0x1 ;  /* 0x00000001000c7802 */ /* 0x000fe20000000f00 */
[----:B------:R-:W-:Y:S02]  /*30d90*/  IMAD.MOV.U32 R11, RZ, RZ, 0x1f ;  /* 0x0000001fff0b7424 */ /* 0x000fe400078e00ff */
[----:B------:R-:W-:Y:S02]  /*30da0*/  IMAD.MOV.U32 R15, RZ, RZ, -0x1 ;  /* 0xffffffffff0f7424 */ /* 0x000fe400078e00ff */
[----:B------:R-:W-:Y:S02]  /*30db0*/  IMAD.IADD R5, R19, 0x1, R8 ;  /* 0x0000000113057824 */ /* 0x000fe400078e0208 */
[----:B------:R-:W-:-:S07]  /*30dc0*/  IMAD.MOV.U32 R0, RZ, RZ, R14 ;  /* 0x000000ffff007224 */ /* 0x000fce00078e000e */
[----:B------:R-:W-:Y:S05]  /*30dd0*/  WARPSYNC.COLLECTIVE R15, `(.L_x_5427) ;  /* 0x000000000f087348 */ /* 0x000fea0003c00000 */
[----:B------:R0:W1:Y:S02]  /*30de0*/  SHFL.IDX P6, R14, R13, R12, R11 ;  /* 0x0000000c0d0e7389 */ /* 0x00006400000c000b */
[----:B01----:R-:W-:Y:S01]  /*30df0*/  ENDCOLLECTIVE ;  /* 0x000000000000791b */ /* 0x003fe20003800000 */
.L_x_5427:
[----:B------:R-:W-:Y:S02]  /*30e00*/  ULDC UR4, c[0x0][0xc14] ;  /* 0x0003050000047ab9 */ /* 0x000fe40000000800 */
[----:B------:R-:W-:-:S13]  /*30e10*/  ISETP.GE.OR P1, PT, R5, UR4, !P0 ;  /* 0x0000000405007c0c */ /* 0x000fda000c726670 */
[----:B------:R-:W0:Y:S01]  /*30e20*/  @!P1 LDC.64 R2, c[0x0][0xc58] ;  /* 0x00031600ff029b82 */ /* 0x000e220000000a00 */
[----:B------:R-:W-:Y:S02]  /*30e30*/  IMAD.MOV.U32 R11, RZ, RZ, RZ ;  /* 0x000000ffff0b7224 */ /* 0x000fe400078e00ff */
[----:B------:R-:W-:Y:S02]  /*30e40*/  IMAD.MOV.U32 R4, RZ, RZ, R14 ;  /* 0x000000ffff047224 */ /* 0x000fe400078e000e */
        /* <DEDUP_REMOVED lines=8> */
[----:B------:R-:W-:-:S04]  /*30ed0*/  ISETP.NE.AND P1, PT, R8, RZ, PT ;  /* 0x000000ff0800720c */ /* 0x000fc80003f25270 */
[----:B------:R-:W-:-:S09]  /*30ee0*/  MOV R13, R2 ;  /* 0x00000002000d7202 */ /* 0x000fd20000000f00 */
[----:B------:R-:W-:Y:S05]  /*30ef0*/  WARPSYNC.COLLECTIVE R15, `(.L_x_5428) ;  /* 0x000000000f087348 */ /* 0x000fea0003c00000 */
[----:B------:R0:W1:Y:S02]  /*30f00*/  SHFL.UP P6, R14, R13, R12, R11 ;  /* 0x0400000c0d0e7389 */ /* 0x00006400000c000b */
[----:B01----:R-:W-:Y:S01]  /*30f10*/  ENDCOLLECTIVE ;  /* 0x000000000000791b */ /* 0x003fe20003800000 */
.L_x_5428:
[----:B------:R-:W-:Y:S01]  /*30f20*/  IMAD.MOV.U32 R12, RZ, RZ, 0x2 ;  /* 0x00000002ff0c7424 */ /* 0x000fe200078e00ff */
[----:B------:R-:W-:-:S05]  /*30f30*/  SEL R5, R14, RZ, P1 ;  /* 0x000000ff0e057207 */ /* 0x000fca0000800000 */
[----:B------:R-:W-:-:S04]  /*30f40*/  IMAD.IADD R5, R2, 0x1, R5 ;  /* 0x0000000102057824 */ /* 0x000fc800078e0205 */
[----:B------:R-:W-:-:S07]  /*30f50*/  IMAD.MOV.U32 R13, RZ, RZ, R5 ;  /* 0x000000ffff0d7224 */ /* 0x000fce00078e0005 */
[----:B------:R-:W-:Y:S05]  /*30f60*/  WARPSYNC.COLLECTIVE R15, `(.L_x_5429) ;  /* 0x000000000f087348 */ /* 0x000fea0003c00000 */
[----:B------:R0:W1:Y:S02]  /*30f70*/  SHFL.UP P6, R14, R13, R12, R11 ;  /* 0x0400000c0d0e7389 */ /* 0x00006400000c000b */
[----:B01----:R-:W-:Y:S01]  /*30f80*/  ENDCOLLECTIVE ;  /* 0x000000000000791b */ /* 0x003fe20003800000 */
.L_x_5429:
[----:B------:R-:W-:Y:S02]  /*30f90*/  MOV R12, 0x4 ;  /* 0x00000004000c7802 */ /* 0x000fe40000000f00 */
[----:B------:R-:W-:-:S05]  /*30fa0*/  SEL R6, R14, RZ, P2 ;  /* 0x000000ff0e067207 */ /* 0x000fca0001000000 */
[----:B------:R-:W-:-:S04]  /*30fb0*/  IMAD.IADD R6, R5, 0x1, R6 ;  /* 0x0000000105067824 */ /* 0x000fc800078e0206 */
[----:B------:R-:W-:-:S07]  /*30fc0*/  IMAD.MOV.U32 R13, RZ, RZ, R6 ;  /* 0x000000ffff0d7224 */ /* 0x000fce00078e0006 */
[----:B------:R-:W-:Y:S05]  /*30fd0*/  WARPSYNC.COLLECTIVE R15, `(.L_x_5430) ;  /* 0x000000000f087348 */ /* 0x000fea0003c00000 */
[----:B------:R0:W1:Y:S02]  /*30fe0*/  SHFL.UP P6, R14, R13, R12, R11 ;  /* 0x0400000c0d0e7389 */ /* 0x00006400000c000b */
[----:B01----:R-:W-:Y:S01]  /*30ff0*/  ENDCOLLECTIVE ;  /* 0x000000000000791b */ /* 0x003fe20003800000 */
.L_x_5430:
[----:B------:R-:W-:Y:S01]  /*31000*/  IMAD.MOV.U32 R12, RZ, RZ, 0x8 ;  /* 0x00000008ff0c7424 */ /* 0x000fe200078e00ff */
[----:B------:R-:W-:-:S05]  /*31010*/  SEL R7, R14, RZ, P3 ;  /* 0x000000ff0e077207 */ /* 0x000fca0001800000 */
[----:B------:R-:W-:-:S04]  /*31020*/  IMAD.IADD R7, R6, 0x1, R7 ;  /* 0x0000000106077824 */ /* 0x000fc800078e0207 */
[----:B------:R-:W-:-:S07]  /*31030*/  IMAD.MOV.U32 R13, RZ, RZ, R7 ;  /* 0x000000ffff0d7224 */ /* 0x000fce00078e0007 */
[----:B------:R-:W-:Y:S05]  /*31040*/  WARPSYNC.COLLECTIVE R15, `(.L_x_5431) ;  /* 0x000000000f087348 */ /* 0x000fea0003c00000 */
[----:B------:R0:W1:Y:S02]  /*31050*/  SHFL.UP P6, R14, R13, R12, R11 ;  /* 0x0400000c0d0e7389 */ /* 0x00006400000c000b */
[----:B01----:R-:W-:Y:S01]  /*31060*/  ENDCOLLECTIVE ;  /* 0x000000000000791b */ /* 0x003fe20003800000 */
.L_x_5431:
[----:B------:R-:W-:Y:S01]  /*31070*/  IMAD.MOV.U32 R12, RZ, RZ, 0x10 ;  /* 0x00000010ff0c7424 */ /* 0x000fe200078e00ff */
[----:B------:R-:W-:-:S05]  /*31080*/  SEL R14, R14, RZ, P4 ;  /* 0x000000ff0e0e7207 */ /* 0x000fca0002000000 */
[----:B------:R-:W-:-:S04]  /*31090*/  IMAD.IADD R5, R7, 0x1, R14 ;  /* 0x0000000107057824 */ /* 0x000fc800078e020e */
[----:B------:R-:W-:-:S07]  /*310a0*/  IMAD.MOV.U32 R13, RZ, RZ, R5 ;  /* 0x000000ffff0d7224 */ /* 0x000fce00078e0005 */
[----:B------:R-:W-:Y:S05]  /*310b0*/  WARPSYNC.COLLECTIVE R15, `(.L_x_5432) ;  /* 0x000000000f087348 */ /* 0x000fea0003c00000 */
[----:B------:R0:W1:Y:S02]  /*310c0*/  SHFL.UP P6, R14, R13, R12, R11 ;  /* 0x0400000c0d0e7389 */ /* 0x00006400000c000b */
[----:B01----:R-:W-:Y:S01]  /*310d0*/  ENDCOLLECTIVE ;  /* 0x000000000000791b */ /* 0x003fe20003800000 */
.L_x_5432:
[----:B------:R-:W-:Y:S02]  /*310e0*/  IMAD.MOV.U32 R12, RZ, RZ, 0x1f ;  /* 0x0000001fff0c7424 */ /* 0x000fe400078e00ff */
[----:B------:R-:W-:Y:S01]  /*310f0*/  IMAD.MOV.U32 R11, RZ, RZ, 0x1f ;  /* 0x0000001fff0b7424 */ /* 0x000fe200078e00ff */
[----:B------:R-:W-:-:S04]  /*31100*/  SEL R14, R14, RZ, P5 ;  /* 0x000000ff0e0e7207 */ /* 0x000fc80002800000 */
[----:B------:R-:W-:-:S05]  /*31110*/  IADD3 R3, R5, R14, RZ ;  /* 0x0000000e05037210 */ /* 0x000fca0007ffe0ff */
[----:B------:R-:W-:-:S07]  /*31120*/  IMAD.MOV.U32 R13, RZ, RZ, R3 ;  /* 0x000000ffff0d7224 */ /* 0x000fce00078e0003 */
[----:B------:R-:W-:Y:S05]  /*31130*/  WARPSYNC.COLLECTIVE R15, `(.L_x_5433) ;  /* 0x000000000f087348 */ /* 0x000fea0003c00000 */
[----:B------:R0:W1:Y:S02]  /*31140*/  SHFL.IDX P6, R14, R13, R12, R11 ;  /* 0x0000000c0d0e7389 */ /* 0x00006400000c000b */
[----:B01----:R-:W-:Y:S01]  /*31150*/  ENDCOLLECTIVE ;  /* 0x000000000000791b */ /* 0x003fe20003800000 */
.L_x_5433:
[----:B------:R-:W-:Y:S05]  /*31160*/  BRA `(.L_x_5434) ;  /* 0xffffffc400507947 */ /* 0x000fea000383ffff */
.L_x_5297:
[----:B------:R-:W-:Y:S01]  /*31170*/  BSSY B0, `(.L_x_5435) ;  /* 0x0000008000007945 */ /* 0x000fe20003800000 */
[----:B-----5:R-:W-:Y:S01]  /*31180*/  IMAD.MOV.U32 R13, RZ, RZ, R2 ;  /* 0x000000ffff0d7224 */ /* 0x020fe200078e0002 */
[----:B------:R-:W-:Y:S01]  /*31190*/  MOV R15, 0xffffffff ;  /* 0xffffffff000f7802 */ /* 0x000fe20000000f00 */
[----:B------:R-:W-:Y:S02]  /*311a0*/  IMAD.MOV.U32 R12, RZ, RZ, 0x1 ;  /* 0x00000001ff0c7424 */ /* 0x000fe400078e00ff */
[----:B------:R-:W-:-:S07]  /*311b0*/  IMAD.MOV.U32 R11, RZ, RZ, RZ ;  /* 0x000000ffff0b7224 */ /* 0x000fce00078e00ff */
[----:B012---:R-:W-:Y:S05]  /*311c0*/  WARPSYNC.COLLECTIVE R15, `(.L_x_5436) ;  /* 0x000000000f087348 */ /* 0x007fea0003c00000 */
[----:B------:R3:W4:Y:S02]  /*311d0*/  SHFL.UP P6, R14, R13, R12, R11 ;  /* 0x0400000c0d0e7389 */ /* 0x00072400000c000b */
[----:B01234-:R-:W-:Y:S01]  /*311e0*/  ENDCOLLECTIVE ;  /* 0x000000000000791b */ /* 0x01ffe20003800000 */
.L_x_5436:
[----:B------:R-:W-:Y:S05]  /*311f0*/  BSYNC B0 ;  /* 0x0000000000007941 */ /* 0x000fea0003800000 */
.L_x_5435:
        /* <DEDUP_REMOVED lines=8> */
.L_x_5437:
[----:B------:R-:W-:Y:S02]  /*31280*/  MOV R12, 0x4 ;  /* 0x00000004000c7802 */ /* 0x000fe40000000f00 */
[----:B------:R-:W-:-:S05]  /*31290*/  SEL R14, R14, RZ, P2 ;  /* 0x000000ff0e0e7207 */ /* 0x000fca0001000000 */
[----:B------:R-:W-:-:S04]  /*312a0*/  IMAD.IADD R5, R13, 0x1, R14 ;  /* 0x000000010d057824 */ /* 0x000fc800078e020e */
[----:B------:R-:W-:-:S07]  /*312b0*/  IMAD.MOV.U32 R13, RZ, RZ, R5 ;  /* 0x000000ffff0d7224 */ /* 0x000fce00078e0005 */
[----:B------:R-:W-:Y:S05]  /*312c0*/  WARPSYNC.COLLECTIVE R15, `(.L_x_5438) ;  /* 0x000000000f087348 */ /* 0x000fea0003c00000 */
[----:B------:R0:W1:Y:S02]  /*312d0*/  SHFL.UP P6, R14, R13, R12, R11 ;  /* 0x0400000c0d0e7389 */ /* 0x00006400000c000b */
[----:B01----:R-:W-:Y:S01]  /*312e0*/  ENDCOLLECTIVE ;  /* 0x000000000000791b */ /* 0x003fe20003800000 */
.L_x_5438:
[----:B------:R-:W-:Y:S01]  /*312f0*/  IMAD.MOV.U32 R12, RZ, RZ, 0x8 ;  /* 0x00000008ff0c7424 */ /* 0x000fe200078e00ff */
[----:B------:R-:W-:-:S05]  /*31300*/  SEL R6, R14, RZ, P3 ;  /* 0x000000ff0e067207 */ /* 0x000fca0001800000 */
[----:B------:R-:W-:-:S04]  /*31310*/  IMAD.IADD R6, R5, 0x1, R6 ;  /* 0x0000000105067824 */ /* 0x000fc800078e0206 */
[----:B------:R-:W-:-:S07]  /*31320*/  IMAD.MOV.U32 R13, RZ, RZ, R6 ;  /* 0x000000ffff0d7224 */ /* 0x000fce00078e0006 */
[----:B------:R-:W-:Y:S05]  /*31330*/  WARPSYNC.COLLECTIVE R15, `(.L_x_5439) ;  /* 0x000000000f087348 */ /* 0x000fea0003c00000 */
[----:B------:R0:W1:Y:S02]  /*31340*/  SHFL.UP P6, R14, R13, R12, R11 ;  /* 0x0400000c0d0e7389 */ /* 0x00006400000c000b */
[----:B01----:R-:W-:Y:S01]  /*31350*/  ENDCOLLECTIVE ;  /* 0x000000000000791b */ /* 0x003fe20003800000 */
.L_x_5439:
[----:B------:R-:W-:Y:S01]  /*31360*/  IMAD.MOV.U32 R12, RZ, RZ, 0x10 ;  /* 0x00000010ff0c7424 */ /* 0x000fe200078e00ff */
[----:B------:R-:W-:-:S05]  /*31370*/  SEL R7, R14, RZ, P4 ;  /* 0x000000ff0e077207 */ /* 0x000fca0002000000 */
[----:B------:R-:W-:-:S04]  /*31380*/  IMAD.IADD R7, R6, 0x1, R7 ;  /* 0x0000000106077824 */ /* 0x000fc800078e0207 */
[----:B------:R-:W-:-:S07]  /*31390*/  IMAD.MOV.U32 R13, RZ, RZ, R7 ;  /* 0x000000ffff0d7224 */ /* 0x000fce00078e0007 */
[----:B------:R-:W-:Y:S05]  /*313a0*/  WARPSYNC.COLLECTIVE R15, `(.L_x_5440) ;  /* 0x000000000f087348 */ /* 0x000fea0003c00000 */
[----:B------:R0:W1:Y:S02]  /*313b0*/  SHFL.UP P6, R14, R13, R12, R11 ;  /* 0x0400000c0d0e7389 */ /* 0x00006400000c000b */
[----:B01----:R-:W-:Y:S01]  /*313c0*/  ENDCOLLECTIVE ;  /* 0x000000000000791b */ /* 0x003fe20003800000 */
.L_x_5440:
        /* <DEDUP_REMOVED lines=8> */
.L_x_5441:
[----:B------:R-:W-:Y:S05]  /*31450*/  BRA `(.L_x_5442) ;  /* 0xffffffc400307947 */ /* 0x000fea000383ffff */
.L_x_5299:
[----:B------:R-:W-:Y:S01]  /*31460*/  BSSY B0, `(.L_x_5443) ;  /* 0x0000006000007945 */ /* 0x000fe20003800000 */
[----:B------:R-:W-:Y:S01]  /*31470*/  PLOP3.LUT P6, PT, P6, PT, PT, 0x8, 0x0 ;  /* 0x000000000000781c */ /* 0x000fe200037ce170 */
[----:B------:R-:W-:-:S12]  /*31480*/  IMAD.MOV.U32 R15, RZ, RZ, -0x1 ;  /* 0xffffffffff0f7424 */ /* 0x000fd800078e00ff */
[----:B01----:R-:W-:Y:S05]  /*31490*/  WARPSYNC.COLLECTIVE R15, `(.L_x_5444) ;  /* 0x000000000f087348 */ /* 0x003fea0003c00000 */
[----:B------:R-:W-:Y:S01]  /*314a0*/  VOTE.ANY R14, PT, P6 ;  /* 0x00000000000e7806 */ /* 0x000fe200030e0100 */
[----:B01----:R-:W-:Y:S06]  /*314b0*/  ENDCOLLECTIVE ;  /* 0x000000000000791b */ /* 0x003fec0003800000 */
.L_x_5444:
[----:B------:R-:W-:Y:S05]  /*314c0*/  BSYNC B0 ;  /* 0x0000000000007941 */ /* 0x000fea0003800000 */
.L_x_5443:
[----:B------:R-:W-:Y:S02]  /*314d0*/  IMAD.MOV.U32 R4, RZ, RZ, R14 ;  /* 0x000000ffff047224 */ /* 0x000fe400078e000e */
[----:B------:R-:W-:Y:S02]  /*314e0*/  IMAD.MOV.U32 R13, RZ, RZ, R2 ;  /* 0x000000ffff0d7224 */ /* 0x000fe400078e0002 */
[----:B------:R-:W0:Y:S01]  /*314f0*/  POPC R6, R4 ;  /* 0x0000000400067309 */ /* 0x000e220000000000 */
[----:B------:R-:W-:Y:S02]  /*31500*/  IMAD.MOV.U32 R11, RZ, RZ, 0x1f ;  /* 0x0000001fff0b7424 */ /* 0x000fe400078e00ff */
[----:B------:R-:W-:Y:S01]  /*31510*/  IMAD.MOV.U32 R15, RZ, RZ, -0x1 ;  /* 0xffffffffff0f7424 */ /* 0x000fe200078e00ff */
[----:B0-----:R-:W-:-:S07]  /*31520*/  MOV R12, R6 ;  /* 0x00000006000c7202 */ /* 0x001fce0000000f00 */
[----:B------:R-:W-:Y:S05]  /*31530*/  WARPSYNC.COLLECTIVE R15, `(.L_x_5445) ;  /* 0x000000000f087348 */ /* 0x000fea0003c00000 */
[----:B------:R0:W1:Y:S02]  /*31540*/  SHFL.IDX P6, R14, R13, R12, R11 ;  /* 0x0000000c0d0e7389 */ /* 0x00006400000c000b */
[----:B01----:R-:W-:Y:S01]  /*31550*/  ENDCOLLECTIVE ;  /* 0x000000000000791b */ /* 0x003fe20003800000 */
.L_x_5445:
[----:B------:R-:W-:Y:S01]  /*31560*/  IMAD.MOV.U32 R17, RZ, RZ, R14 ;  /* 0x000000ffff117224 */ /* 0x000fe200078e000e */
[----:B------:R-:W-:Y:S06]  /*31570*/  BRA `(.L_x_5446) ;  /* 0xffffffc400207947 */ /* 0x000fec000383ffff */
.L_x_5301:
[----:B------:R-:W-:Y:S01]  /*31580*/  BSSY B0, `(.L_x_5447) ;  /* 0x0000007000007945 */ /* 0x000fe20003800000 */
[----:B------:R-:W-:Y:S02]  /*31590*/  IMAD.MOV.U32 R13, RZ, RZ, R3 ;  /* 0x000000ffff0d7224 */ /* 0x000fe400078e0003 */
[----:B------:R-:W-:Y:S02]  /*315a0*/  IMAD.MOV.U32 R11, RZ, RZ, 0x1f ;  /* 0x0000001fff0b7424 */ /* 0x000fe400078e00ff */
[----:B------:R-:W-:-:S07]  /*315b0*/  IMAD.MOV.U32 R15, RZ, RZ, -0x1 ;  /* 0xffffffffff0f7424 */ /* 0x000fce00078e00ff */
[----:B0123--:R-:W-:Y:S05]  /*315c0*/  WARPSYNC.COLLECTIVE R15, `(.L_x_5448) ;  /* 0x000000000f087348 */ /* 0x00ffea0003c00000 */
[----:B------:R4:W0:Y:S02]  /*315d0*/  SHFL.IDX P6, R14, R13, R12, R11 ;  /* 0x0000000c0d0e7389 */ /* 0x00082400000c000b */
[----:B01234-:R-:W-:Y:S01]  /*315e0*/  ENDCOLLECTIVE ;  /* 0x000000000000791b */ /* 0x01ffe20003800000 */
.L_x_5448:
[----:B------:R-:W-:Y:S05]  /*315f0*/  BSYNC B0 ;  /* 0x0000000000007941 */ /* 0x000fea0003800000 */
.L_x_5447:
[----:B------:R-:W-:Y:S01]  /*31600*/  MOV R4, R14 ;  /* 0x0000000e00047202 */ /* 0x000fe20000000f00 */
[----:B------:R-:W-:Y:S06]  /*31610*/  BRA `(.L_x_5300) ;  /* 0xffffffc400147947 */ /* 0x000fec000383ffff */
.L_x_5305:
[----:B0-----:R0:W2:Y:S02]  /*31620*/  SYNCS.PHASECHK.TRANS64.TRYWAIT P0, [R0+URZ+0x33420], R3 ;  /* 0x03342003000075a7 */ /* 0x0010a4000800017f */
[----:B--2---:R-:W-:Y:S05]  /*31630*/  @!P0 NANOSLEEP.SYNCS 0x989680 ;  /* 0x009896800000895d */ /* 0x004fea0003900000 */
[----:B------:R-:W2:Y:S02]  /*31640*/  @!P0 SYNCS.PHASECHK.TRANS64 P0, [R0+URZ+0x33420], R3 ;  /* 0x03342003000085a7 */ /* 0x000ea4000800007f */
[----:B--2---:R-:W-:Y:S05]  /*31650*/  @!P0 BRA `(.L_x_5305) ;  /* 0xfffffffc00f08947 */ /* 0x004fea000383ffff */
[----:B------:R-:W-:Y:S05]  /*31660*/  BRA `(.L_x_5449) ;  /* 0xffffffc8008c7947 */ /* 0x000fea000383ffff */
.L_x_5306:
        /* <DEDUP_REMOVED lines=11> */
.L_x_5451:
[----:B------:R-:W-:Y:S05]  /*31720*/  BSYNC B0 ;  /* 0x0000000000007941 */ /* 0x000fea0003800000 */
.L_x_5450:
[----:B------:R-:W-:Y:S05]  /*31730*/  BRA `(.L_x_5452) ;  /* 0xffffffc800747947 */ /* 0x000fea000383ffff */
.L_x_5307:
[----:B------:R-:W-:Y:S01]  /*31740*/  BSSY B0, `(.L_x_5453) ;  /* 0x0000006000007945 */ /* 0x000fe20003800000 */
[----:B------:R-:W-:-:S07]  /*31750*/  IMAD.MOV.U32 R15, RZ, RZ, -0x1 ;  /* 0xffffffffff0f7424 */ /* 0x000fce00078e00ff */
[----:B012---:R-:W-:Y:S05]  /*31760*/  WARPSYNC.COLLECTIVE R15, `(.L_x_5454) ;  /* 0x000000000f0c7348 */ /* 0x007fea0003c00000 */
[----:B------:R-:W-:Y:S02]  /*31770*/  ELECT P6, UR62, PT ;  /* 0x00000000003e782f */ /* 0x000fe400038c0000 */
[----:B------:R-:W-:Y:S01]  /*31780*/  MOV R14, UR62 ;  /* 0x0000003e000e7c02 */ /* 0x000fe20008000f00 */
[----:B012---:R-:W-:Y:S10]  /*31790*/  ENDCOLLECTIVE ;  /* 0x000000000000791b */ /* 0x007ff40003800000 */
.L_x_5454:
[----:B------:R-:W-:Y:S05]  /*317a0*/  BSYNC B0 ;  /* 0x0000000000007941 */ /* 0x000fea0003800000 */
.L_x_5453:
[----:B------:R-:W-:Y:S05]  /*317b0*/  BRA `(.L_x_5455) ;  /* 0xffffffc800687947 */ /* 0x000fea000383ffff */
.L_x_5309:
[----:B0-----:R0:W2:Y:S02]  /*317c0*/  SYNCS.PHASECHK.TRANS64.TRYWAIT P1, [R6+URZ], R5 ;  /* 0x00000005060075a7 */ /* 0x0010a4000802017f */
[----:B--2---:R-:W-:Y:S05]  /*317d0*/  @!P1 NANOSLEEP.SYNCS 0x989680 ;  /* 0x009896800000995d */ /* 0x004fea0003900000 */
[----:B------:R-:W2:Y:S02]  /*317e0*/  @!P1 SYNCS.PHASECHK.TRANS64 P1, [R6+URZ], R5 ;  /* 0x00000005060095a7 */ /* 0x000ea4000802007f */
[----:B--2---:R-:W-:Y:S05]  /*317f0*/  @!P1 BRA `(.L_x_5309) ;  /* 0xfffffffc00f09947 */ /* 0x004fea000383ffff */
[----:B------:R-:W-:Y:S05]  /*31800*/  BRA `(.L_x_5456) ;  /* 0xffffffc800a47947 */ /* 0x000fea000383ffff */
.L_x_5310:
[----:B--2---:R2:W3:Y:S02]  /*31810*/  SYNCS.PHASECHK.TRANS64.TRYWAIT P1, [R7+URZ], R2 ;  /* 0x00000002070075a7 */ /* 0x0044e4000802017f */
[----:B---3--:R-:W-:Y:S05]  /*31820*/  @!P1 NANOSLEEP.SYNCS 0x989680 ;  /* 0x009896800000995d */ /* 0x008fea0003900000 */
[----:B------:R-:W3:Y:S02]  /*31830*/  @!P1 SYNCS.PHASECHK.TRANS64 P1, [R7+URZ], R2 ;  /* 0x00000002070095a7 */ /* 0x000ee4000802007f */
[----:B---3--:R-:W-:Y:S05]  /*31840*/  @!P1 BRA `(.L_x_5310) ;  /* 0xfffffffc00f09947 */ /* 0x008fea000383ffff */
[----:B------:R-:W-:Y:S05]  /*31850*/  BRA `(.L_x_5457) ;  /* 0xffffffc800987947 */ /* 0x000fea000383ffff */
.L_x_5312:
[----:B---3--:R3:W4:Y:S02]  /*31860*/  SYNCS.PHASECHK.TRANS64.TRYWAIT P1, [R4+URZ+0x33460], R5 ;  /* 0x03346005040075a7 */ /* 0x008724000802017f */
[----:B----4-:R-:W-:Y:S05]  /*31870*/  @!P1 NANOSLEEP.SYNCS 0x989680 ;  /* 0x009896800000995d */ /* 0x010fea0003900000 */
[----:B------:R-:W4:Y:S02]  /*31880*/  @!P1 SYNCS.PHASECHK.TRANS64 P1, [R4+URZ+0x33460], R5 ;  /* 0x03346005040095a7 */ /* 0x000f24000802007f */
[----:B----4-:R-:W-:Y:S05]  /*31890*/  @!P1 BRA `(.L_x_5312) ;  /* 0xfffffffc00f09947 */ /* 0x010fea000383ffff */
[----:B------:R-:W-:Y:S05]  /*318a0*/  BRA `(.L_x_5458) ;  /* 0xffffffc8009c7947 */ /* 0x000fea000383ffff */
.L_x_5314:
[----:B----4-:R4:W0:Y:S02]  /*318b0*/  SYNCS.PHASECHK.TRANS64.TRYWAIT P1, [R3+URZ+0x33460], R2 ;  /* 0x03346002030075a7 */ /* 0x010824000802017f */
[----:B0-----:R-:W-:Y:S05]  /*318c0*/  @!P1 NANOSLEEP.SYNCS 0x989680 ;  /* 0x009896800000995d */ /* 0x001fea0003900000 */
[----:B------:R-:W0:Y:S02]  /*318d0*/  @!P1 SYNCS.PHASECHK.TRANS64 P1, [R3+URZ+0x33460], R2 ;  /* 0x03346002030095a7 */ /* 0x000e24000802007f */
[----:B0-----:R-:W-:Y:S05]  /*318e0*/  @!P1 BRA `(.L_x_5314) ;  /* 0xfffffffc00f09947 */ /* 0x001fea000383ffff */
[----:B------:R-:W-:Y:S05]  /*318f0*/  BRA `(.L_x_5459) ;  /* 0xffffffc8009c7947 */ /* 0x000fea000383ffff */
.L_x_5316:
[----:B------:R0:W0:Y:S02]  /*31900*/  SYNCS.PHASECHK.TRANS64.TRYWAIT P0, [R4+URZ+0x33480], R5 ;  /* 0x03348005040075a7 */ /* 0x000024000800017f */
[----:B0-----:R-:W-:Y:S05]  /*31910*/  @!P0 NANOSLEEP.SYNCS 0x989680 ;  /* 0x009896800000895d */ /* 0x001fea0003900000 */
[----:B------:R-:W0:Y:S02]  /*31920*/  @!P0 SYNCS.PHASECHK.TRANS64 P0, [R4+URZ+0x33480], R5 ;  /* 0x03348005040085a7 */ /* 0x000e24000800007f */
[----:B0-----:R-:W-:Y:S05]  /*31930*/  @!P0 BRA `(.L_x_5316) ;  /* 0xfffffffc00f08947 */ /* 0x001fea000383ffff */
[----:B------:R-:W-:Y:S05]  /*31940*/  BRA `(.L_x_5317) ;  /* 0xffffffc800987947 */ /* 0x000fea000383ffff */
.L_x_5460:
        /* <DEDUP_REMOVED lines=11> */
.L_x_12369:


//--------------------- .text._ZN7cutlass13device_kernelIN5flash11enable_sm90INS1_16FlashAttnFwdSm90INS1_25CollectiveMainloopFwdSm90ILi2EN4cute5tupleIJNS5_1CILi1EEES8_S8_EEENS6_IJNS7_ILi128EEENS7_ILi224EEESA_EEELi128ENS_12float_e4m3_tEfNS_4arch4Sm90ELb0ELb0ELb0ELb0ELb0ELb0ELb0ELb1ELb1ELb0ELb0ELb0EEENS1_21CollectiveEpilogueFwdINS6_IJSA_SA_SB_EEES9_NS_10bfloat16_tESF_Li256ELb0ELb0ELb0ELb1EEENS1_29StaticPersistentTileSchedulerILb0EEEEEEEEEvNT_6ParamsE --------------------------
	.section	.text._ZN7cutlass13device_kernelIN5flash11enable_sm90INS1_16FlashAttnFwdSm90INS1_25CollectiveMainloopFwdSm90ILi2EN4cute5tupleIJNS5_1CILi1EEES8_S8_EEENS6_IJNS7_ILi128EEENS7_ILi224EEESA_EEELi128ENS_12float_e4m3_tEfNS_4arch4Sm90ELb0ELb0ELb0ELb0ELb0ELb0ELb0ELb1ELb1ELb0ELb0ELb0EEENS1_21CollectiveEpilogueFwdINS6_IJSA_SA_SB_EEES9_NS_10bfloat16_tESF_Li256ELb0ELb0ELb0ELb1EEENS1_29StaticPersistentTileSchedulerILb0EEEEEEEEEvNT_6ParamsE,"ax",@progbits
	.align	128
.text._ZN7cutlass13device_kernelIN5flash11enable_sm90INS1_16FlashAttnFwdSm90INS1_25CollectiveMainloopFwdSm90ILi2EN4cute5tupleIJNS5_1CILi1EEES8_S8_EEENS6_IJNS7_ILi128EEENS7_ILi224EEESA_EEELi128ENS_12float_e4m3_tEfNS_4arch4Sm90ELb0ELb0ELb0ELb0ELb0ELb0ELb0ELb1ELb1ELb0ELb0ELb0EEENS1_21CollectiveEpilogueFwdINS6_IJSA_SA_SB_EEES9_NS_10bfloat16_tESF_Li256ELb0ELb0ELb0ELb1EEENS1_29StaticPersistentTileSchedulerILb0EEEEEEEEEvNT_6ParamsE:
        .type           _ZN7cutlass13device_kernelIN5flash11enable_sm90INS1_16FlashAttnFwdSm90INS1_25CollectiveMainloopFwdSm90ILi2EN4cute5tupleIJNS5_1CILi1EEES8_S8_EEENS6_IJNS7_ILi128EEENS7_ILi224EEESA_EEELi128ENS_12float_e4m3_tEfNS_4arch4Sm90ELb0ELb0ELb0ELb0ELb0ELb0ELb0ELb1ELb1ELb0ELb0ELb0EEENS1_21CollectiveEpilogueFwdINS6_IJSA_SA_SB_EEES9_NS_10bfloat16_tESF_Li256ELb0ELb0ELb0ELb1EEENS1_29StaticPersistentTileSchedulerILb0EEEEEEEEEvNT_6ParamsE,@function
        .size           _ZN7cutlass13device_kernelIN5flash11enable_sm90INS1_16FlashAttnFwdSm90INS1_25CollectiveMainloopFwdSm90ILi2EN4cute5tupleIJNS5_1CILi1EEES8_S8_EEENS6_IJNS7_ILi128EEENS7_ILi224EEESA_EEELi128ENS_12float_e4m3_tEfNS_4arch4Sm90ELb0ELb0ELb0ELb0ELb0ELb0ELb0ELb1ELb1ELb0ELb0ELb0EEENS1_21CollectiveEpilogueFwdINS6_IJSA_SA_SB_EEES9_NS_10bfloat16_tESF_Li256ELb0ELb0ELb0ELb1EEENS1_29StaticPersistentTileSchedulerILb0EEEEEEEEEvNT_6ParamsE,(.L_x_12370 - _ZN7cutlass13device_kernelIN5flash11enable_sm90INS1_16FlashAttnFwdSm90INS1_25CollectiveMainloopFwdSm90ILi2EN4cute5tupleIJNS5_1CILi1EEES8_S8_EEENS6_IJNS7_ILi128EEENS7_ILi224EEESA_EEELi128ENS_12float_e4m3_tEfNS_4arch4Sm90ELb0ELb0ELb0ELb0ELb0ELb0ELb0ELb1ELb1ELb0ELb0ELb0EEENS1_21CollectiveEpilogueFwdINS6_IJSA_SA_SB_EEES9_NS_10bfloat16_tESF_Li256ELb0ELb0ELb0ELb1EEENS1_29StaticPersistentTileSchedulerILb0EEEEEEEEEvNT_6ParamsE)
        .other          _ZN7cutlass13device_kernelIN5flash11enable_sm90INS1_16FlashAttnFwdSm90INS1_25CollectiveMainloopFwdSm90ILi2EN4cute5tupleIJNS5_1CILi1EEES8_S8_EEENS6_IJNS7_ILi128EEENS7_ILi224EEESA_EEELi128ENS_12float_e4m3_tEfNS_4arch4Sm90ELb0ELb0ELb0ELb0ELb0ELb0ELb0ELb1ELb1ELb0ELb0ELb0EEENS1_21CollectiveEpilogueFwdINS6_IJSA_SA_SB_EEES9_NS_10bfloat16_tESF_Li256ELb0ELb0ELb0ELb1EEENS1_29StaticPersistentTileSchedulerILb0EEEEEEEEEvNT_6ParamsE,@"STO_CUDA_ENTRY STV_DEFAULT"
_ZN7cutlass13device_kernelIN5flash11enable_sm90INS1_16FlashAttnFwdSm90INS1_25CollectiveMainloopFwdSm90ILi2EN4cute5tupleIJNS5_1CILi1EEES8_S8_EEENS6_IJNS7_ILi128EEENS7_ILi224EEESA_EEELi128ENS_12float_e4m3_tEfNS_4arch4Sm90ELb0ELb0ELb0ELb0ELb0ELb0ELb0ELb1ELb1ELb0ELb0ELb0EEENS1_21CollectiveEpilogueFwdINS6_IJSA_SA_SB_EEES9_NS_10bfloat16_tESF_Li256ELb0ELb0ELb0ELb1EEENS1_29StaticPersistentTileSchedulerILb0EEEEEEEEEvNT_6ParamsE:
        /* <DEDUP_REMOVED lines=24> */
.L_x_5462:
[----:B------:R-:W-:Y:S05]  /*0180*/  BSYNC B0 ;  /* 0x0000000000007941 */ /* 0x000fea0003800000 */
.L_x_5461:
        /* <DEDUP_REMOVED lines=37> */
.L_x_5463:
        /* <DEDUP_REMOVED lines=22> */
.L_x_5464:
        /* <DEDUP_REMOVED lines=18> */
.L_x_5465:
        /* <DEDUP_REMOVED lines=22> */
.L_x_5466:
        /* <DEDUP_REMOVED lines=22> */
.L_x_5467:
[----:B------:R-:W-:Y:S01]  /*0920*/  PLOP3.LUT P0, PT, PT, PT, UP0, 0x80, 0x0 ;  /* 0x000000000000781c */ /* 0x000fe20003f0f008 */
[----:B------:R-:W-:Y:S01]  /*0930*/  UMOV UR46, 0x1 ;  /* 0x00000001002e7882 */ /* 0x000fe20000000000 */
[----:B------:R-:W-:Y:S01]  /*0940*/  NOP ;  /* 0x0000000000007918 */ /* 0x000fe20000000000 */
[----:B------:R-:W-:Y:S01]  /*0950*/  USEL UR46, UR46, 0x2, !UP0 ;  /* 0x000000022e2e7887 */ /* 0x000fe2000c000000 */
[----:B------:R-:W-:Y:S01]  /*0960*/  ULDC.64 UR50, c[0x0][0x208] ;  /* 0x0000820000327ab9 */ /* 0x000fe20000000a00 */
[----:B-123--:R-:W-:Y:S08]  /*0970*/  BAR.SYNC.DEFER_BLOCKING 0x0 ;  /* 0x0000000000007b1d */ /* 0x00eff00000010000 */
[----:B------:R-:W-:Y:S05]  /*0980*/  @!P0 BRA `(.L_x_5468) ;  /* 0x0000009800d88947 */ /* 0x000fea0003800000 */
.L_x_5469:
        /* <DEDUP_REMOVED lines=63> */
.L_x_5494:
        /* <DEDUP_REMOVED lines=75> */
[----:B------:R-:W-:Y:S01]  /*1230*/  UISETP.NE.AND.EX UP0, UPT, UR5, URZ, UPT, UP0 ;  /* 0x0000003f0500728c */ /* 0x000fe2000bf05300 */
[----:B------:R-:W-:Y:S01]  /*1240*/  ULDC UR4, c[0x0][0x2e0] ;  /* 0x0000b80000047ab9 */ /* 0x000fe20000000800 */
[----:B------:R-:W-:Y:S02]  /*1250*/  UMOV UR42, UR43 ;  /* 0x0000002b002a7c82 */ /* 0x000fe40008000000 */
[----:B------:R-:W-:Y:S02]  /*1260*/  USEL UR55, UR55, 0x1, UP0 ;  /* 0x0000000137377887 */ /* 0x000fe40008000000 */
[----:B------:R-:W-:Y:S02]  /*1270*/  ULOP3.LUT UP0, URZ, UR7, 0x9f, URZ, 0xc0, !UPT ;  /* 0x0000009f073f7892 */ /* 0x000fe4000f80c03f */
[----:B------:R-:W-:-:S02]  /*1280*/  UIMAD UR55, UR55, UR4, URZ ;  /* 0x00000004373772a4 */ /* 0x000fc4000f8e023f */
[----:B------:R-:W-:Y:S02]  /*1290*/  ULEA.HI UR4, UR41, UR41, URZ, 0x1 ;  /* 0x0000002929047291 */ /* 0x000fe4000f8f083f */
[----:B------:R-:W-:Y:S01]  /*12a0*/  UIADD3 UR5, UR55, 0xdf, URZ ;  /* 0x000000df37057890 */ /* 0x000fe2000fffe03f */
[----:B------:R-:W-:Y:S01]  /*12b0*/  PLOP3.LUT P0, PT, PT, PT, UP0, 0x80, 0x0 ;  /* 0x000000000000781c */ /* 0x000fe20003f0f008 */
[----:B------:R-:W-:-:S04]  /*12c0*/  ULOP3.LUT UR4, UR4, 0x1e, URZ, 0xc0, !UPT ;  /* 0x0000001e04047892 */ /* 0x000fc8000f8ec03f */
[----:B------:R-:W-:-:S03]  /*12d0*/  UIADD3 UR6, UR41, -UR4, URZ ;  /* 0x8000000429067290 */ /* 0x000fc6000fffe03f */
[----:B------:R-:W-:Y:S01]  /*12e0*/  UMOV UR4, URZ ;  /* 0x0000003f00047c82 */ /* 0x000fe20008000000 */
[----:B------:R-:W-:Y:S02]  /*12f0*/  ULEA UR6, UR6, UR7, 0xd ;  /* 0x0000000706067291 */ /* 0x000fe4000f8e683f */
[----:B------:R-:W-:Y:S02]  /*1300*/  UIMAD.WIDE UR4, UR5, -0x6db6db6d, UR4 ;  /* 0x92492493050478a5 */ /* 0x000fe4000f8e0204 */
[----:B------:R-:W-:-:S04]  /*1310*/  USHF.R.U32.HI UR6, URZ, 0x4, UR6 ;  /* 0x000000043f067899 */ /* 0x000fc80008011606 */
[----:B------:R-:W-:Y:S01]  /*1320*/  ULOP3.LUT UR56, UR6, 0x3fff, URZ, 0xc0, !UPT ;  /* 0x00003fff06387892 */ /* 0x000fe2000f8ec03f */
[----:B------:R-:W-:Y:S01]  /*1330*/  UMOV UR54, UR5 ;  /* 0x0000000500367c82 */ /* 0x000fe20008000000 */
[----:B------:R-:W-:Y:S02]  /*1340*/  UIMAD.WIDE.U32 UR4, UR43, UR8, URZ ;  /* 0x000000082b0472a5 */ /* 0x000fe4000f8e003f */
[----:B------:R-:W-:Y:S02]  /*1350*/  USHF.R.U32.HI UR7, URZ, 0x1f, UR54 ;  /* 0x0000001f3f077899 */ /* 0x000fe40008011636 */
[----:B------:R-:W-:Y:S02]  /*1360*/  @UP2 USHF.R.U32.HI UR42, URZ, UR10, UR5 ;  /* 0x0000000a3f2a2299 */ /* 0x000fe40008011605 */
[----:B------:R-:W-:Y:S01]  /*1370*/  ULEA.HI.SX32 UR54, UR54, UR7, 0x19 ;  /* 0x0000000736367291 */ /* 0x000fe2000f8fca3f */
        /* <DEDUP_REMOVED lines=20> */
.L_x_5470:
[----:B------:R-:W-:Y:S01]  /*14c0*/  ULOP3.LUT UR4, UR39, 0x1, URZ, 0xc0, !UPT ;  /* 0x0000000127047892 */ /* 0x000fe2000f8ec03f */
[----:B------:R-:W-:-:S05]  /*14d0*/  IMAD.U32 R3, RZ, RZ, UR47 ;  /* 0x0000002fff037e24 */ /* 0x000fca000f8e00ff */
[----:B------:R-:W-:Y:S01]  /*14e0*/  IMAD.U32 R0, RZ, RZ, UR4 ;  /* 0x00000004ff007e24 */ /* 0x000fe2000f8e00ff */
[----:B------:R-:W-:-:S04]  /*14f0*/  ISETP.NE.AND P0, PT, R3, 0x3, PT ;  /* 0x000000030300780c */ /* 0x000fc80003f05270 */
[----:B------:R-:W-:-:S04]  /*1500*/  SHF.L.U32 R0, R0, 0x1f, RZ ;  /* 0x0000001f00007819 */ /* 0x000fc800000006ff */
[----:B------:R-:W1:Y:S02]  /*1510*/  SYNCS.PHASECHK.TRANS64.TRYWAIT P1, [UR38+0x2e800], R0 ;  /* 0x02e80000ff0075a7 */ /* 0x000e640008020166 */
[----:B-1----:R-:W-:Y:S05]  /*1520*/  @!P1 BRA `(.L_x_5471) ;  /* 0x000000bc00f49947 */ /* 0x002fea0003800000 */
.L_x_5551:
[----:B------:R-:W-:Y:S05]  /*1530*/  @!P0 BRA `(.L_x_5472) ;  /* 0x0000000000048947 */ /* 0x000fea0003800000 */
[----:B------:R-:W-:Y:S01]  /*1540*/  BPT.TRAP 0x1 ;  /* 0x000000040000795c */ /* 0x000fe20000300000 */
.L_x_5472:
[----:B------:R-:W-:Y:S02]  /*1550*/  IMAD.U32 R4, RZ, RZ, UR49 ;  /* 0x00000031ff047e24 */ /* 0x000fe4000f8e00ff */
[----:B-1----:R-:W-:-:S03]  /*1560*/  IMAD.U32 R3, RZ, RZ, UR36 ;  /* 0x00000024ff037e24 */ /* 0x002fc6000f8e00ff */
[----:B------:R-:W-:Y:S02]  /*1570*/  LEA R4, R4, UR38, 0x3 ;  /* 0x0000002604047c11 */ /* 0x000fe4000f8e18ff */
[----:B------:R-:W-:-:S04]  /*1580*/  SHF.L.U32 R3, R3, 0x1f, RZ ;  /* 0x0000001f03037819 */ /* 0x000fc800000006ff */
[----:B------:R1:W2:Y:S01]  /*1590*/  SYNCS.PHASECHK.TRANS64.TRYWAIT P1, [R4+URZ+0x2e830], R3 ;  /* 0x02e83003040075a7 */ /* 0x0002a2000802017f */
[----:B------:R-:W-:Y:S05]  /*15a0*/  @!P0 BRA `(.L_x_5473) ;  /* 0x0000000000048947 */ /* 0x000fea0003800000 */
[----:B------:R-:W-:Y:S01]  /*15b0*/  BPT.TRAP 0x1 ;  /* 0x000000040000795c */ /* 0x000fe20000300000 */
.L_x_5473:
[----:B--2---:R-:W-:Y:S05]  /*15c0*/  @P1 BRA `(.L_x_5474) ;  /* 0x0000000000081947 */ /* 0x004fea0003800000 */
[----:B------:R-:W2:Y:S02]  /*15d0*/  SYNCS.PHASECHK.TRANS64.TRYWAIT P1, [R4+URZ+0x2e830], R3 ;  /* 0x02e83003040075a7 */ /* 0x000ea4000802017f */
[----:B--2---:R-:W-:Y:S05]  /*15e0*/  @!P1 BRA `(.L_x_5475) ;  /* 0x000000bc00dc9947 */ /* 0x004fea0003800000 */
.L_x_5474:
[----:B------:R-:W3:Y:S01]  /*15f0*/  S2R R152, SR_TID.X ;  /* 0x0000000000987919 */ /* 0x000ee20000002100 */
[----:B------:R-:W-:Y:S01]  /*1600*/  UIADD3 UR4, UR38, 0x20400, URZ ;  /* 0x0002040026047890 */ /* 0x000fe2000fffe03f */
[----:B------:R-:W-:-:S03]  /*1610*/  IMAD.MOV.U32 R87, RZ, RZ, RZ ;  /* 0x000000ffff577224 */ /* 0x000fc600078e00ff */
[----:B------:R-:W-:-:S04]  /*1620*/  USHF.R.U32.HI UR4, URZ, 0x4, UR4 ;  /* 0x000000043f047899 */ /* 0x000fc80008011604 */
[----:B------:R-:W-:-:S06]  /*1630*/  ULOP3.LUT UR4, UR4, 0x3fff, URZ, 0xc0, !UPT ;  /* 0x00003fff04047892 */ /* 0x000fcc000f8ec03f */
[----:B------:R-:W-:Y:S01]  /*1640*/  IMAD.U32 R0, RZ, RZ, UR4 ;  /* 0x00000004ff007e24 */ /* 0x000fe2000f8e00ff */
[----:B------:R-:W-:Y:S05]  /*1650*/  WARPSYNC.ALL ;  /* 0x0000000000007948 */ /* 0x000fea0003800000 */
[----:B------:R-:W-:Y:S02]  /*1660*/  LOP3.LUT R0, R0, 0x10000, RZ, 0xfc, !PT ;  /* 0x0001000000007812 */ /* 0x000fe400078efcff */
[----:B---3--:R-:W-:Y:S02]  /*1670*/  LOP3.LUT P1, RZ, R152, 0x7f, RZ, 0xc0, !PT ;  /* 0x0000007f98ff7812 */ /* 0x008fe4000782c0ff */
[----:B------:R-:W-:Y:S01]  /*1680*/  R2UR UR20, R0 ;  /* 0x00000000001472ca */ /* 0x000fe200000e0000 */
[----:B------:R-:W-:Y:S01]  /*1690*/  ULOP3.LUT UR12, UR56, 0x10000, URZ, 0xfc, !UPT ;  /* 0x00010000380c7892 */ /* 0x000fe2000f8efc3f */
[----:B------:R-:W-:Y:S01]  /*16a0*/  WARPGROUP.ARRIVE ;  /* 0x00000000000079c5 */ /* 0x000fe20000000000 */
[----:B------:R-:W-:Y:S01]  /*16b0*/  UMOV UR17, 0x40000040 ;  /* 0x4000004000117882 */ /* 0x000fe20000000000 */
[----:B------:R-:W-:Y:S01]  /*16c0*/  UMOV UR19, 0x40000040 ;  /* 0x4000004000137882 */ /* 0x000fe20000000000 */
[----:B------:R-:W-:Y:S01]  /*16d0*/  UIADD3 UR7, UR12, 0x2, URZ ;  /* 0x000000020c077890 */ /* 0x000fe2000fffe03f */
[----:B------:R-:W-:Y:S01]  /*16e0*/  VIADD R5, R228, UR55 ;  /* 0x00000037e4057c36 */ /* 0x000fe20008000000 */
[----:B------:R-:W-:Y:S01]  /*16f0*/  UIADD3 UR11, UR12, 0x4, URZ ;  /* 0x000000040c0b7890 */ /* 0x000fe2000fffe03f */
[----:B------:R-:W-:Y:S01]  /*1700*/  IMAD.U32 R6, RZ, RZ, UR54 ;  /* 0x00000036ff067e24 */ /* 0x000fe2000f8e00ff */
[----:B------:R-:W-:Y:S01]  /*1710*/  UMOV UR16, UR12 ;  /* 0x0000000c00107c82 */ /* 0x000fe20008000000 */
[----:B------:R-:W-:Y:S01]  /*1720*/  UIADD3 UR14, UR12, 0x6, URZ ;  /* 0x000000060c0e7890 */ /* 0x000fe2000fffe03f */
[----:B------:R-:W-:Y:S01]  /*1730*/  P2R R7, PR, RZ, 0x1 ;  /* 0x00000001ff077803 */ /* 0x000fe20000000000 */
[----:B------:R-:W-:Y:S01]  /*1740*/  UMOV UR15, 0x40000040 ;  /* 0x40000040000f7882 */ /* 0x000fe20000000000 */
[----:B------:R-:W-:Y:S01]  /*1750*/  UIMAD UR20, UR49, 0x700, UR20 ;  /* 0x00000700311478a4 */ /* 0x000fe2000f8e0214 */
[----:B------:R-:W-:Y:S01]  /*1760*/  IMAD R5, R6, -0xe0, R5 ;  /* 0xffffff2006057824 */ /* 0x000fe200078e0205 */
[----:B------:R-:W-:-:S02]  /*1770*/  UISETP.GE.AND UP0, UPT, UR55, 0xe1, UPT ;  /* 0x000000e13700788c */ /* 0x000fc4000bf06270 */
[----:B------:R-:W-:Y:S02]  /*1780*/  UIADD3 UR4, UR20, 0x300, URZ ;  /* 0x0000030014047890 */ /* 0x000fe4000fffe03f */
[----:B------:R-:W-:Y:S01]  /*1790*/  UIADD3 UR5, UR20, 0x400, URZ ;  /* 0x0000040014057890 */ /* 0x000fe2000fffe03f */
[C---:B------:R-:W-:Y:S01]  /*17a0*/  ISETP.GT.AND P2, PT, R5.reuse, RZ, PT ;  /* 0x000000ff0500720c */ /* 0x040fe20003f44270 */
[----:B------:R-:W-:Y:S01]  /*17b0*/  UMOV UR18, UR20 ;  /* 0x0000001400127c82 */ /* 0x000fe20008000000 */
[----:B------:R-:W-:Y:S01]  /*17c0*/  UIADD3 UR6, UR20, 0x500, URZ ;  /* 0x0000050014067890 */ /* 0x000fe2000fffe03f */
[----:B------:R-:W-:Y:S01]  /*17d0*/  QGMMA.64x32x32.F32.E4M3.E4M3 R136, gdesc[UR16], RZ, !UPT, gsb0 ;  /* 0x00600000108879f3 */ /* 0x000fe2000c0008ff */
[----:B------:R-:W-:Y:S01]  /*17e0*/  UIADD3 UR18, UR20, 0x100, URZ ;  /* 0x0000010014127890 */ /* 0x000fe2000fffe03f */
[C---:B------:R-:W-:Y:S01]  /*17f0*/  ISETP.GT.AND P5, PT, R5.reuse, 0x1, PT ;  /* 0x000000010500780c */ /* 0x040fe20003fa4270 */
[----:B------:R-:W-:Y:S01]  /*1800*/  UMOV UR19, 0x40000040 ;  /* 0x4000004000137882 */ /* 0x000fe20000000000 */
[----:B------:R-:W-:Y:S01]  /*1810*/  UIADD3 UR8, UR20, 0x2, URZ ;  /* 0x0000000214087890 */ /* 0x000fe2000fffe03f */
[C---:B------:R-:W-:Y:S01]  /*1820*/  ISETP.GT.AND P4, PT, R5.reuse, 0x8, PT ;  /* 0x000000080500780c */ /* 0x040fe20003f84270 */
[----:B------:R-:W-:Y:S01]  /*1830*/  UIADD3 UR9, UR20, 0x402, URZ ;  /* 0x0000040214097890 */ /* 0x000fe2000fffe03f */
[C---:B------:R-:W-:Y:S01]  /*1840*/  ISETP.GT.AND P1, PT, R5.reuse, 0x9, PT ;  /* 0x000000090500780c */ /* 0x040fe20003f24270 */
[----:B------:R-:W-:Y:S01]  /*1850*/  UIADD3 UR10, UR20, 0x502, URZ ;  /* 0x00000502140a7890 */ /* 0x000fe2000fffe03f */
[C---:B------:R-:W-:Y:S01]  /*1860*/  ISETP.GT.AND P3, PT, R5.reuse, 0x10, PT ;  /* 0x000000100500780c */ /* 0x040fe20003f64270 */
[----:B------:R-:W-:Y:S01]  /*1870*/  UIADD3 UR13, UR20, 0x4, URZ ;  /* 0x00000004140d7890 */ /* 0x000fe2000fffe03f */
[C---:B------:R-:W-:Y:S01]  /*1880*/  ISETP.GT.AND P0, PT, R5.reuse, 0xb9, PT ;  /* 0x000000b90500780c */ /* 0x040fe20003f04270 */
[----:B------:R-:W-:Y:S01]  /*1890*/  UIADD3 UR12, UR20, 0x504, URZ ;  /* 0x00000504140c7890 */ /* 0x000fe2000fffe03f */
[----:B------:R-:W-:Y:S01]  /*18a0*/  ISETP.GT.AND P6, PT, R5, 0xc0, PT ;  /* 0x000000c00500780c */ /* 0x000fe20003fc4270 */
        /* <DEDUP_REMOVED lines=13> */
[----:B------:R-:W-:Y:S01]  /*1980*/  QGMMA.64x32x32.F32.E4M3.E4M3 R88, gdesc[UR16], RZ, !UPT, gsb0 ;  /* 0x00600000105879f3 */ /* 0x000fe2000c0008ff */
[----:B------:R-:W-:Y:S01]  /*1990*/  UMOV UR18, UR5 ;  /* 0x0000000500127c82 */ /* 0x000fe20008000000 */
[----:B------:R-:W-:Y:S01]  /*19a0*/  UMOV UR19, 0x40000040 ;  /* 0x4000004000137882 */ /* 0x000fe20000000000 */
[----:B------:R-:W-:Y:S01]  /*19b0*/  UMOV UR5, 0x40000040 ;  /* 0x4000004000057882 */ /* 0x000fe20000000000 */
[----:B------:R-:W-:Y:S02]  /*19c0*/  WARPGROUP.DEPBAR.LE gsb0, 0x0 ;  /* 0x00008000000079c5 */ /* 0x000fe40000010000 */
[----:B------:R-:W-:-:S06]  /*19d0*/  WARPGROUP.ARRIVE ;  /* 0x00000000000079c5 */ /* 0x000fcc0000000000 */
[----:B------:R-:W-:Y:S01]  /*19e0*/  QGMMA.64x32x32.F32.E4M3.E4M3 R56, gdesc[UR16], RZ, !UPT, gsb0 ;  /* 0x00600000103879f3 */ /* 0x000fe2000c0008ff */
[----:B------:R-:W-:Y:S01]  /*19f0*/  UMOV UR18, UR6 ;  /* 0x0000000600127c82 */ /* 0x000fe20008000000 */
[----:B------:R-:W-:Y:S01]  /*1a00*/  UMOV UR19, 0x40000040 ;  /* 0x4000004000137882 */ /* 0x000fe20000000000 */
[----:B------:R-:W-:Y:S01]  /*1a10*/  UMOV UR6, UR8 ;  /* 0x0000000800067c82 */ /* 0x000fe20008000000 */
[----:B------:R-:W-:Y:S01]  /*1a20*/  UIADD3 UR8, UR20, 0x302, URZ ;  /* 0x0000030214087890 */ /* 0x000fe2000fffe03f */
[----:B------:R-:W-:Y:S02]  /*1a30*/  WARPGROUP.DEPBAR.LE gsb0, 0x0 ;  /* 0x00008000000079c5 */ /* 0x000fe40000010000 */
[----:B------:R-:W-:-:S06]  /*1a40*/  WARPGROUP.ARRIVE ;  /* 0x00000000000079c5 */ /* 0x000fcc0000000000 */
[----:B------:R-:W-:Y:S01]  /*1a50*/  QGMMA.64x32x32.F32.E4M3.E4M3 R40, gdesc[UR16], RZ, !UPT, gsb0 ;  /* 0x00600000102879f3 */ /* 0x000fe2000c0008ff */
[----:B------:R-:W-:Y:S01]  /*1a60*/  UMOV UR18, UR4 ;  /* 0x0000000400127c82 */ /* 0x000fe20008000000 */
[----:B------:R-:W-:Y:S01]  /*1a70*/  UMOV UR19, 0x40000040 ;  /* 0x4000004000137882 */ /* 0x000fe20000000000 */
[----:B------:R-:W-:Y:S01]  /*1a80*/  UMOV UR4, UR7 ;  /* 0x0000000700047c82 */ /* 0x000fe20008000000 */
[----:B------:R-:W-:Y:S01]  /*1a90*/  UMOV UR7, 0x40000040 ;  /* 0x4000004000077882 */ /* 0x000fe20000000000 */
        /* <DEDUP_REMOVED lines=95> */
[----:B-12---:R-:W-:Y:S01]  /*2090*/  FMNMX.FTZ R3, R136, R137, !PT ;  /* 0x0000008988037209 */ /* 0x006fe20007810000 */
        /* <DEDUP_REMOVED lines=37> */
[----:B------:R-:W-:Y:S01]  /*22f0*/  FMNMX.FTZ R3, R121, R6, !PT ;  /* 0x0000000679037209 */ /* 0x000fe20007810000 */
[----:B------:R-:W-:Y:S01]  /*2300*/  UIADD3 UR20, UR20, 0x606, URZ ;  /* 0x0000060614147890 */ /* 0x000fe2000fffe03f */
        /* <DEDUP_REMOVED lines=33> */
[----:B------:R-:W-:Y:S01]  /*2520*/  UMOV UR14, UR6 ;  /* 0x00000006000e7c82 */ /* 0x000fe20008000000 */
[----:B------:R-:W-:Y:S01]  /*2530*/  UMOV UR15, 0x40000040 ;  /* 0x40000040000f7882 */ /* 0x000fe20000000000 */
[----:B------:R-:W-:-:S02]  /*2540*/  FSEL R108, R108, -INF , P4 ;  /* 0xff8000006c6c7808 */ /* 0x000fc40002000000 */
[----:B------:R-:W-:Y:S02]  /*2550*/  FMNMX.FTZ R3, R105, R6, !PT ;  /* 0x0000000669037209 */ /* 0x000fe40007810000 */
        /* <DEDUP_REMOVED lines=15> */
[----:B------:R-:W-:Y:S02]  /*2650*/  FSEL R117, R117, -INF , P4 ;  /* 0xff80000075757808 */ /* 0x000fe40002000000 */
[----:B------:R-:W-:-:S02]  /*2660*/  ISETP.GT.AND P3, PT, R5, 0x60, PT ;  /* 0x000000600500780c */ /* 0x000fc40003f64270 */
[----:B------:R-:W-:Y:S02]  /*2670*/  FMNMX.FTZ R6, R116, R3, !PT ;  /* 0x0000000374067209 */ /* 0x000fe40007810000 */
[----:B------:R-:W-:Y:S02]  /*2680*/  FSEL R111, R111, -INF , P1 ;  /* 0xff8000006f6f7808 */ /* 0x000fe40000800000 */
[----:B------:R-:W-:Y:S02]  /*2690*/  ISETP.GT.AND P1, PT, R5, 0x61, PT ;  /* 0x000000610500780c */ /* 0x000fe40003f24270 */
[----:B------:R-:W-:Y:S02]  /*26a0*/  FMNMX.FTZ R3, R117, R6, !PT ;  /* 0x0000000675037209 */ /* 0x000fe40007810000 */
[----:B------:R-:W-:Y:S02]  /*26b0*/  FSEL R115, R115, -INF , P2 ;  /* 0xff80000073737808 */ /* 0x000fe40001000000 */
[----:B------:R-:W-:-:S02]  /*26c0*/  ISETP.GT.AND P2, PT, R5, 0x68, PT ;  /* 0x000000680500780c */ /* 0x000fc40003f44270 */
[----:B------:R-:W-:Y:S02]  /*26d0*/  FSEL R118, R118, -INF , P5 ;  /* 0xff80000076767808 */ /* 0x000fe40002800000 */
[----:B------:R-:W-:Y:S02]  /*26e0*/  ISETP.GT.AND P5, PT, R5, 0x69, PT ;  /* 0x000000690500780c */ /* 0x000fe40003fa4270 */
        /* <DEDUP_REMOVED lines=8> */
[----:B------:R-:W-:Y:S01]  /*2770*/  UMOV UR14, UR7 ;  /* 0x00000007000e7c82 */ /* 0x000fe20008000000 */
[----:B------:R-:W-:Y:S01]  /*2780*/  UMOV UR15, 0x40000040 ;  /* 0x40000040000f7882 */ /* 0x000fe20000000000 */
        /* <DEDUP_REMOVED lines=89> */
[----:B------:R-:W-:Y:S02]  /*2d20*/  FMNMX.FTZ R8, R53, R8, !PT ;  /* 0x0000000835087209 */ /* 0x000fe40007810000 */
[----:B------:R-:W-:Y:S02]  /*2d30*/  FSEL R51, R51, -INF , P1 ;  /* 0xff80000033337808 */ /* 0x000fe40000800000 */
[C---:B------:R-:W-:Y:S02]  /*2d40*/  ISETP.GT.AND P1, PT, R5.reuse, 0xc8, PT ;  /* 0x000000c80500780c */ /* 0x040fe40003f24270 */
[----:B------:R-:W-:Y:S02]  /*2d50*/  FSEL R54, R54, -INF , P2 ;  /* 0xff80000036367808 */ /* 0x000fe40001000000 */
[----:B------:R-:W-:-:S02]  /*2d60*/  ISETP.GT.AND P2, PT, R5, 0xc9, PT ;  /* 0x000000c90500780c */ /* 0x000fc40003f44270 */
[----:B------:R-:W-:Y:S02]  /*2d70*/  FSEL R50, R50, -INF , P3 ;  /* 0xff80000032327808 */ /* 0x000fe40001800000 */
[----:B------:R-:W-:Y:S02]  /*2d80*/  ISETP.GT.AND P3, PT, R5, 0xd0, PT ;  /* 0x000000d00500780c */ /* 0x000fe40003f64270 */
[----:B------:R-:W-:Y:S02]  /*2d90*/  FSEL R47, R47, -INF , P4 ;  /* 0xff8000002f2f7808 */ /* 0x000fe40002000000 */
[C---:B------:R-:W-:Y:S02]  /*2da0*/  ISETP.GT.AND P4, PT, R5.reuse, 0xd1, PT ;  /* 0x000000d10500780c */ /* 0x040fe40003f84270 */
[----:B------:R-:W-:Y:S02]  /*2db0*/  FSEL R46, R46, -INF , P5 ;  /* 0xff8000002e2e7808 */ /* 0x000fe40002800000 */
[----:B------:R-:W-:-:S02]  /*2dc0*/  ISETP.GT.AND P5, PT, R5, 0xd8, PT ;  /* 0x000000d80500780c */ /* 0x000fc40003fa4270 */
[----:B------:R-:W-:Y:S02]  /*2dd0*/  P2R R11, PR, RZ, 0x4 ;  /* 0x00000004ff0b7803 */ /* 0x000fe40000000000 */
[----:B------:R-:W-:Y:S01]  /*2de0*/  P2R R12, PR, RZ, 0x2 ;  /* 0x00000002ff0c7803 */ /* 0x000fe20000000000 */
        /* <DEDUP_REMOVED lines=12> */
[----:B------:R-:W-:Y:S02]  /*2eb0*/  FMNMX.FTZ R29, R138, R139, !PT ;  /* 0x0000008b8a1d7209 */ /* 0x000fe40007810000 */
[----:B------:R-:W-:Y:S02]  /*2ec0*/  FSEL R77, R36, -INF , P5 ;  /* 0xff800000244d7808 */ /* 0x000fe40002800000 */
[----:B------:R-:W-:Y:S02]  /*2ed0*/  FMNMX.FTZ R8, R74, R3, !PT ;  /* 0x000000034a087209 */ /* 0x000fe40007810000 */
[----:B------:R-:W-:Y:S02]  /*2ee0*/  ISETP.GT.AND P6, PT, R5, 0xd9, PT ;  /* 0x000000d90500780c */ /* 0x000fe40003fc4270 */
[----:B------:R-:W-:-:S02]  /*2ef0*/  FMNMX.FTZ R36, R142, R29, !PT ;  /* 0x0000001d8e247209 */ /* 0x000fc40007810000 */
[----:B------:R-:W-:Y:S02]  /*2f00*/  FSEL R76, R37, -INF , P6 ;  /* 0xff800000254c7808 */ /* 0x000fe40003000000 */
[----:B------:R-:W-:Y:S02]  /*2f10*/  FMNMX.FTZ R3, R77, R8, !PT ;  /* 0x000000084d037209 */ /* 0x000fe40007810000 */
[----:B------:R-:W-:Y:S02]  /*2f20*/  FMNMX.FTZ R29, R143, R36, !PT ;  /* 0x000000248f1d7209 */ /* 0x000fe40007810000 */
[----:B------:R-:W-:Y:S02]  /*2f30*/  FMNMX.FTZ R8, R76, R3, !PT ;  /* 0x000000034c087209 */ /* 0x000fe40007810000 */
[----:B------:R-:W-:Y:S02]  /*2f40*/  FMNMX.FTZ R36, R146, R29, !PT ;  /* 0x0000001d92247209 */ /* 0x000fe40007810000 */
[----:B------:R-:W-:Y:S01]  /*2f50*/  ISETP.GT.AND P1, PT, R5, 0xb9, PT ;  /* 0x000000b90500780c */ /* 0x000fe20003f24270 */
[----:B------:R-:W1:Y:S01]  /*2f60*/  SHFL.BFLY PT, R3, R8, 0x2, 0x1f ;  /* 0x0c401f0008037f89 */ /* 0x000e6200000e0000 */
[----:B------:R-:W-:-:S02]  /*2f70*/  FMNMX.FTZ R33, R147, R36, !PT ;  /* 0x0000002493217209 */ /* 0x000fc40007810000 */
[----:B------:R-:W-:Y:S02]  /*2f80*/  P2R R13, PR, RZ, 0x1 ;  /* 0x00000001ff0d7803 */ /* 0x000fe40000000000 */
[----:B------:R-:W-:Y:S02]  /*2f90*/  FMNMX.FTZ R40, R150, R33, !PT ;  /* 0x0000002196287209 */ /* 0x000fe40007810000 */
[----:B------:R-:W-:Y:S02]  /*2fa0*/  ISETP.GT.AND P0, PT, R5, 0xc0, PT ;  /* 0x000000c00500780c */ /* 0x000fe40003f04270 */
[----:B------:R-:W-:Y:S02]  /*2fb0*/  FMNMX.FTZ R33, R151, R40, !PT ;  /* 0x0000002897217209 */ /* 0x000fe40007810000 */
[----:B------:R-:W-:Y:S02]  /*2fc0*/  FSEL R55, R55, -INF , P1 ;  /* 0xff80000037377808 */ /* 0x000fe40000800000 */
[----:B------:R-:W-:-:S02]  /*2fd0*/  FMNMX.FTZ R40, R122, R33, !PT ;  /* 0x000000217a287209 */ /* 0x000fc40007810000 */
[----:B------:R-:W-:Y:S02]  /*2fe0*/  FSEL R26, R26, -INF , P0 ;  /* 0xff8000001a1a7808 */ /* 0x000fe40000000000 */
[----:B------:R-:W-:Y:S02]  /*2ff0*/  FMNMX.FTZ R37, R123, R40, !PT ;  /* 0x000000287b257209 */ /* 0x000fe40007810000 */
[----:B------:R-:W-:Y:S02]  /*3000*/  ISETP.NE.AND P0, PT, R13, RZ, PT ;  /* 0x000000ff0d00720c */ /* 0x000fe40003f05270 */
[----:B------:R-:W-:Y:S02]  /*3010*/  FMNMX.FTZ R44, R126, R37, !PT ;  /* 0x000000257e2c7209 */ /* 0x000fe40007810000 */
[----:B------:R-:W-:Y:S02]  /*3020*/  ISETP.NE.AND P1, PT, R12, RZ, PT ;  /* 0x000000ff0c00720c */ /* 0x000fe40003f25270 */
[----:B-1----:R-:W-:-:S02]  /*3030*/  FMNMX.FTZ R9, R8, R3, !PT ;  /* 0x0000000308097209 */ /* 0x002fc40007810000 */
[----:B------:R-:W-:Y:S02]  /*3040*/  FMNMX.FTZ R37, R127, R44, !PT ;  /* 0x0000002c7f257209 */ /* 0x000fe40007810000 */
[----:B------:R-:W-:Y:S01]  /*3050*/  FSEL R27, R27, -INF , P0 ;  /* 0xff8000001b1b7808 */ /* 0x000fe20000000000 */
[----:B------:R-:W1:Y:S01]  /*3060*/  SHFL.BFLY PT, R10, R9, 0x1, 0x1f ;  /* 0x0c201f00090a7f89 */ /* 0x000e6200000e0000 */
[----:B------:R-:W-:Y:S02]  /*3070*/  FMNMX.FTZ R44, R130, R37, !PT ;  /* 0x00000025822c7209 */ /* 0x000fe40007810000 */
[----:B------:R-:W-:Y:S02]  /*3080*/  FSEL R30, R30, -INF , P1 ;  /* 0xff8000001e1e7808 */ /* 0x000fe40000800000 */
[----:B------:R-:W-:Y:S02]  /*3090*/  FMNMX.FTZ R75, R131, R44, !PT ;  /* 0x0000002c834b7209 */ /* 0x000fe40007810000 */
[----:B------:R-:W-:-:S02]  /*30a0*/  ISETP.NE.AND P0, PT, R7, RZ, PT ;  /* 0x000000ff0700720c */ /* 0x000fc40003f05270 */
        /* <DEDUP_REMOVED lines=15> */
[----:B------:R-:W-:-:S01]  /*31a0*/  FFMA.FTZ R105, R88, UR40, -R81 ;  /* 0x0000002858697c23 */ /* 0x000fc20008010851 */
[----:B------:R-:W-:Y:S01]  /*31b0*/  FMNMX.FTZ R88, R118, R83, !PT ;  /* 0x0000005376587209 */ /* 0x000fe20007810000 */
[----:B------:R-:W-:-:S01]  /*31c0*/  FFMA.FTZ R85, R92, UR40, -R81 ;  /* 0x000000285c557c23 */ /* 0x000fc20008010851 */
[--C-:B------:R-:W-:Y:S01]  /*31d0*/  FFMA.FTZ R86, R89, UR40, -R81.reuse ;  /* 0x0000002859567c23 */ /* 0x100fe20008010851 */
        /* <DEDUP_REMOVED lines=10> */
[--C-:B-1----:R-:W-:Y:S01]  /*3280*/  FFMA.FTZ R105, R96, UR40, -R81.reuse ;  /* 0x0000002860697c23 */ /* 0x102fe20008010851 */
[----:B------:R-:W-:-:S01]  /*3290*/  FFMA.FTZ R88, R93, UR40, -R81 ;  /* 0x000000285d587c23 */ /* 0x000fc20008010851 */
[--C-:B------:R-:W-:Y:S01]  /*32a0*/  FFMA.FTZ R12, R141, UR40, -R81.reuse ;  /* 0x000000288d0c7c23 */ /* 0x100fe20008010851 */
[----:B------:R-:W-:Y:S01]  /*32b0*/  FMNMX.FTZ R92, R94, R83, !PT ;  /* 0x000000535e5c7209 */ /* 0x000fe20007810000 */
[--C-:B------:R-:W-:Y:S01]  /*32c0*/  FFMA.FTZ R9, R144, UR40, -R81.reuse ;  /* 0x0000002890097c23 */ /* 0x100fe20008010851 */
[----:B------:R-:W-:-:S01]  /*32d0*/  FFMA.FTZ R10, R145, UR40, -R81 ;  /* 0x00000028910a7c23 */ /* 0x000fc20008010851 */
[----:B------:R1:W-:Y:S01]  /*32e0*/  MUFU.EX2 R29, R104 ;  /* 0x00000068001d7308 */ /* 0x0003e20000000800 */
[----:B------:R-:W-:Y:S01]  /*32f0*/  FMNMX.FTZ R83, R95, R92, !PT ;  /* 0x0000005c5f537209 */ /* 0x000fe20007810000 */
[--C-:B--2---:R-:W-:Y:S01]  /*3300*/  FFMA.FTZ R108, R41, UR40, -R81.reuse ;  /* 0x00000028296c7c23 */ /* 0x104fe20008010851 */
        /* <DEDUP_REMOVED lines=35> */
[----:B-1----:R-:W-:-:S01]  /*3540*/  FFMA.FTZ R104, R117, UR40, -R81 ;  /* 0x0000002875687c23 */ /* 0x002fc20008010851 */
        /* <DEDUP_REMOVED lines=28> */
[----:B------:R-:W-:Y:S01]  /*3710*/  FSEL R93, R31, -INF , P2 ;  /* 0xff8000001f5d7808 */ /* 0x000fe20001000000 */
[--C-:B------:R-:W-:Y:S01]  /*3720*/  FFMA.FTZ R31, R69, UR40, -R81.reuse ;  /* 0x00000028451f7c23 */ /* 0x100fe20008010851 */
[----:B--2---:R-:W-:Y:S01]  /*3730*/  FMNMX.FTZ R97, R27, R100, !PT ;  /* 0x000000641b617209 */ /* 0x004fe20007810000 */
[----:B------:R-:W1:Y:S01]  /*3740*/  MUFU.EX2 R12, R12 ;  /* 0x0000000c000c7308 */ /* 0x000e620000000800 */
[----:B------:R-:W-:Y:S01]  /*3750*/  FSEL R69, R34, -INF , P3 ;  /* 0xff80000022457808 */ /* 0x000fe20001800000 */
[----:B------:R-:W-:Y:S01]  /*3760*/  FFMA.FTZ R34, R6, UR40, -R81 ;  /* 0x0000002806227c23 */ /* 0x000fe20008010851 */
[----:B------:R-:W-:Y:S02]  /*3770*/  FMNMX.FTZ R100, R30, R97, !PT ;  /* 0x000000611e647209 */ /* 0x000fe40007810000 */
[----:B------:R-:W-:-:S02]  /*3780*/  FSEL R97, R35, -INF , P4 ;  /* 0xff80000023617808 */ /* 0x000fc40002000000 */
[----:B------:R-:W-:Y:S01]  /*3790*/  FMNMX.FTZ R100, R93, R100, !PT ;  /* 0x000000645d647209 */ /* 0x000fe20007810000 */
[----:B------:R-:W-:Y:S01]  /*37a0*/  MUFU.EX2 R9, R9 ;  /* 0x0000000900097308 */ /* 0x000fe20000000800 */
[----:B------:R-:W-:Y:S02]  /*37b0*/  LOP3.LUT P2, RZ, R152, 0x7f, RZ, 0xc0, !PT ;  /* 0x0000007f98ff7812 */ /* 0x000fe4000784c0ff */
[----:B------:R-:W-:Y:S02]  /*37c0*/  FMNMX.FTZ R6, R69, R100, !PT ;  /* 0x0000006445067209 */ /* 0x000fe40007810000 */
[----:B------:R-:W-:Y:S01]  /*37d0*/  FSEL R100, R38, -INF , P5 ;  /* 0xff80000026647808 */ /* 0x000fe20002800000 */
[--C-:B------:R-:W-:Y:S01]  /*37e0*/  FFMA.FTZ R38, R72, UR40, -R81.reuse ;  /* 0x0000002848267c23 */ /* 0x100fe20008010851 */
[----:B------:R-:W-:Y:S01]  /*37f0*/  FMNMX.FTZ R35, R97, R6, !PT ;  /* 0x0000000661237209 */ /* 0x000fe20007810000 */
[--C-:B------:R-:W-:Y:S01]  /*3800*/  FFMA.FTZ R72, R78, UR40, -R81.reuse ;  /* 0x000000284e487c23 */ /* 0x100fe20008010851 */
[----:B------:R-:W-:-:S01]  /*3810*/  FFMA.FTZ R78, R82, UR40, -R81 ;  /* 0x00000028524e7c23 */ /* 0x000fc20008010851 */
[----:B------:R-:W-:Y:S01]  /*3820*/  MUFU.EX2 R10, R10 ;  /* 0x0000000a000a7308 */ /* 0x000fe20000000800 */
[----:B------:R-:W-:-:S02]  /*3830*/  FMNMX.FTZ R6, R100, R35, !PT ;  /* 0x0000002364067209 */ /* 0x000fc40007810000 */
[----:B-1----:R-:W-:Y:S01]  /*3840*/  F2FP.SATFINITE.E4M3.F32.PACK_AB_MERGE_C R200, R12, R7, RZ ;  /* 0x000000070cc8723e */ /* 0x002fe200048070ff */
[----:B------:R-:W-:Y:S01]  /*3850*/  @!P2 VIADD R4, R4, 0x2e840 ;  /* 0x0002e8400404a836 */ /* 0x000fe20000000000 */
[----:B------:R-:W-:Y:S02]  /*3860*/  FMNMX.FTZ R6, R101, R6, !PT ;  /* 0x0000000665067209 */ /* 0x000fe40007810000 */
[----:B------:R-:W-:Y:S01]  /*3870*/  F2FP.SATFINITE.E4M3.F32.PACK_AB_MERGE_C R200, R8, R5, R200 ;  /* 0x0000000508c8723e */ /* 0x000fe200048070c8 */
[----:B------:R-:W-:Y:S01]  /*3880*/  MUFU.EX2 R35, R108 ;  /* 0x0000006c00237308 */ /* 0x000fe20000000800 */
[----:B------:R-:W-:Y:S01]  /*3890*/  @!P2 PRMT R4, RZ, 0x654, R4 ;  /* 0x00000654ff04a816 */ /* 0x000fe20000000004 */
[----:B------:R-:W1:Y:S03]  /*38a0*/  SHFL.BFLY PT, R105, R6, 0x2, 0x1f ;  /* 0x0c401f0006697f89 */ /* 0x000e6600000e0000 */
[----:B------:R2:W-:Y:S03]  /*38b0*/  @!P2 SYNCS.ARRIVE.TRANS64.RED.A1T0 RZ, [R4+URZ], RZ ;  /* 0x000000ff04ffa9a7 */ /* 0x0005e6000810043f */
[----:B------:R-:W-:Y:S08]  /*38c0*/  MUFU.EX2 R11, R11 ;  /* 0x0000000b000b7308 */ /* 0x000ff00000000800 */
[----:B------:R-:W3:Y:S08]  /*38d0*/  MUFU.EX2 R20, R20 ;  /* 0x0000001400147308 */ /* 0x000ef00000000800 */
[----:B------:R-:W-:Y:S01]  /*38e0*/  MUFU.EX2 R13, R13 ;  /* 0x0000000d000d7308 */ /* 0x000fe20000000800 */
[----:B-1----:R-:W-:-:S05]  /*38f0*/  FMNMX.FTZ R105, R6, R105, !PT ;  /* 0x0000006906697209 */ /* 0x002fca0007810000 */
[----:B------:R-:W1:Y:S02]  /*3900*/  SHFL.BFLY PT, R6, R105, 0x1, 0x1f ;  /* 0x0c201f0069067f89 */ /* 0x000e6400000e0000 */
[----:B------:R-:W-:Y:S01]  /*3910*/  MUFU.EX2 R14, R14 ;  /* 0x0000000e000e7308 */ /* 0x000fe20000000800 */
[----:B---3--:R-:W-:-:S04]  /*3920*/  F2FP.SATFINITE.E4M3.F32.PACK_AB_MERGE_C R202, R20, R11, RZ ;  /* 0x0000000b14ca723e */ /* 0x008fc800048070ff */
[----:B------:R-:W-:-:S03]  /*3930*/  F2FP.SATFINITE.E4M3.F32.PACK_AB_MERGE_C R202, R10, R9, R202 ;  /* 0x000000090aca723e */ /* 0x000fc600048070ca */
[----:B------:R-:W-:Y:S08]  /*3940*/  MUFU.EX2 R21, R21 ;  /* 0x0000001500157308 */ /* 0x000ff00000000800 */
[----:B------:R-:W3:Y:S01]  /*3950*/  MUFU.EX2 R28, R28 ;  /* 0x0000001c001c7308 */ /* 0x000ee20000000800 */
[----:B-1----:R-:W-:Y:S01]  /*3960*/  FMNMX.FTZ R6, R105, R6, !PT ;  /* 0x0000000669067209 */ /* 0x002fe20007810000 */
[----:B------:R-:W-:-:S06]  /*3970*/  IMAD.U32 R105, RZ, RZ, UR40 ;  /* 0x00000028ff697e24 */ /* 0x000fcc000f8e00ff */
[----:B------:R-:W-:Y:S01]  /*3980*/  MUFU.EX2 R75, R116 ;  /* 0x00000074004b7308 */ /* 0x000fe20000000800 */
[C---:B------:R-:W-:Y:S01]  /*3990*/  FSETP.NEU.FTZ.AND P1, PT, R6.reuse, -INF , PT ;  /* 0xff8000000600780b */ /* 0x040fe20003f3d000 */
[----:B------:R-:W-:-:S05]  /*39a0*/  FFMA.FTZ R108, R6, R105, -8 ;  /* 0xc1000000066c7423 */ /* 0x000fca0000010069 */
[----:B------:R-:W-:Y:S01]  /*39b0*/  FSEL R108, R108, RZ, P1 ;  /* 0x000000ff6c6c7208 */ /* 0x000fe20000800000 */
[----:B------:R-:W-:Y:S01]  /*39c0*/  MUFU.EX2 R15, R15 ;  /* 0x0000000f000f7308 */ /* 0x000fe20000000800 */
[----:B---3--:R-:W-:Y:S02]  /*39d0*/  F2FP.SATFINITE.E4M3.F32.PACK_AB_MERGE_C R204, R28, R21, RZ ;  /* 0x000000151ccc723e */ /* 0x008fe400048070ff */
[----:B------:R-:W-:Y:S01]  /*39e0*/  PLOP3.LUT P1, PT, PT, PT, UP0, 0x80, 0x0 ;  /* 0x000000000000781c */ /* 0x000fe20003f2f008 */
[----:B------:R-:W-:-:S01]  /*39f0*/  FFMA.FTZ R80, R138, UR40, -R108 ;  /* 0x000000288a507c23 */ /* 0x000fc2000801086c */
[--C-:B------:R-:W-:Y:S01]  /*3a00*/  FFMA.FTZ R81, R139, UR40, -R108.reuse ;  /* 0x000000288b517c23 */ /* 0x100fe2000801086c */
[----:B------:R-:W-:-:S01]  /*3a10*/  FFMA.FTZ R112, R142, UR40, -R108 ;  /* 0x000000288e707c23 */ /* 0x000fc2000801086c */
[--C-:B------:R-:W-:Y:S01]  /*3a20*/  FFMA.FTZ R117, R143, UR40, -R108.reuse ;  /* 0x000000288f757c23 */ /* 0x100fe2000801086c */
[----:B------:R-:W-:-:S01]  /*3a30*/  FFMA.FTZ R82, R146, UR40, -R108 ;  /* 0x0000002892527c23 */ /* 0x000fc2000801086c */
[--C-:B------:R-:W-:Y:S01]  /*3a40*/  FFMA.FTZ R84, R122, UR40, -R108.reuse ;  /* 0x000000287a547c23 */ /* 0x100fe2000801086c */
        /* <DEDUP_REMOVED lines=18> */
[----:B------:R-:W-:Y:S01]  /*3b70*/  FFMA.FTZ R95, R99, UR40, -R108 ;  /* 0x00000028635f7c23 */ /* 0x000fe2000801086c */
[----:B------:R-:W-:-:S01]  /*3b80*/  FADD.FTZ R102, R5, R8 ;  /* 0x0000000805667221 */ /* 0x000fc20000010000 */
[--C-:B------:R-:W-:Y:S01]  /*3b90*/  FFMA.FTZ R99, R103, UR40, -R108.reuse ;  /* 0x0000002867637c23 */ /* 0x100fe2000801086c */
[----:B------:R-:W-:-:S01]  /*3ba0*/  FFMA.FTZ R121, R151, UR40, -R108 ;  /* 0x0000002897797c23 */ /* 0x000fc2000801086c */
[----:B------:R-:W-:Y:S01]  /*3bb0*/  FFMA.FTZ R113, R130, UR40, -R108 ;  /* 0x0000002882717c23 */ /* 0x000fe2000801086c */
[----:B------:R-:W-:-:S01]  /*3bc0*/  FADD.FTZ R129, R7, R102 ;  /* 0x0000006607817221 */ /* 0x000fc20000010000 */
[----:B------:R-:W4:Y:S01]  /*3bd0*/  MUFU.EX2 R117, R117 ;  /* 0x0000007500757308 */ /* 0x000f220000000800 */
        /* <DEDUP_REMOVED lines=8> */
[----:B---3--:R-:W-:-:S01]  /*3c60*/  FADD.FTZ R102, R112, R103 ;  /* 0x0000006770667221 */ /* 0x008fc20000010000 */
[----:B------:R-:W-:Y:S01]  /*3c70*/  FFMA.FTZ R107, R107, UR40, -R108 ;  /* 0x000000286b6b7c23 */ /* 0x000fe2000801086c */
[----:B------:R-:W-:-:S01]  /*3c80*/  FADD.FTZ R128, R10, R129 ;  /* 0x000000810a807221 */ /* 0x000fc20000010000 */
[--C-:B------:R-:W-:Y:S01]  /*3c90*/  FFMA.FTZ R67, R67, UR40, -R108.reuse ;  /* 0x0000002843437c23 */ /* 0x100fe2000801086c */
[----:B------:R-:W-:-:S01]  /*3ca0*/  FFMA.FTZ R90, R90, UR40, -R108 ;  /* 0x000000285a5a7c23 */ /* 0x000fc2000801086c */
[----:B------:R-:W-:Y:S01]  /*3cb0*/  FFMA.FTZ R91, R91, UR40, -R108 ;  /* 0x000000285b5b7c23 */ /* 0x000fe2000801086c */
[----:B------:R-:W-:-:S01]  /*3cc0*/  FADD.FTZ R129, R11, R128 ;  /* 0x000000800b817221 */ /* 0x000fc20000010000 */
[----:B------:R-:W3:Y:S01]  /*3cd0*/  MUFU.EX2 R105, R105 ;  /* 0x0000006900697308 */ /* 0x000ee20000000800 */
[----:B----4-:R-:W-:-:S01]  /*3ce0*/  FADD.FTZ R103, R117, R102 ;  /* 0x0000006675677221 */ /* 0x010fc20000010000 */
        /* <DEDUP_REMOVED lines=16> */
[----:B------:R-:W-:Y:S01]  /*3df0*/  FADD.FTZ R102, R20, R129 ;  /* 0x0000008114667221 */ /* 0x000fe20000010000 */
[----:B------:R-:W-:-:S01]  /*3e00*/  FFMA.FTZ R55, R55, UR40, -R108 ;  /* 0x0000002837377c23 */ /* 0x000fc2000801086c */
[--C-:B------:R-:W-:Y:S01]  /*3e10*/  FFMA.FTZ R27, R27, UR40, -R108.reuse ;  /* 0x000000281b1b7c23 */ /* 0x100fe2000801086c */
[----:B------:R-:W-:-:S01]  /*3e20*/  FFMA.FTZ R30, R30, UR40, -R108 ;  /* 0x000000281e1e7c23 */ /* 0x000fc2000801086c */
[----:B------:R-:W-:Y:S01]  /*3e30*/  FADD.FTZ R129, R13, R102 ;  /* 0x000000660d817221 */ /* 0x000fe20000010000 */
[----:B------:R-:W-:-:S01]  /*3e40*/  FFMA.FTZ R93, R93, UR40, -R108 ;  /* 0x000000285d5d7c23 */ /* 0x000fc2000801086c */
[----:B------:R-:W3:Y:S01]  /*3e50*/  MUFU.EX2 R84, R84 ;  /* 0x0000005400547308 */ /* 0x000ee20000000800 */
        /* <DEDUP_REMOVED lines=8> */
[----:B-1----:R-:W-:-:S01]  /*3ee0*/  FADD.FTZ R103, R121, R4 ;  /* 0x0000000479677221 */ /* 0x002fc20000010000 */
[----:B------:R-:W-:Y:S01]  /*3ef0*/  FFMA.FTZ R4, R66, UR40, -R108 ;  /* 0x0000002842047c23 */ /* 0x000fe2000801086c */
[----:B------:R-:W-:-:S01]  /*3f00*/  FADD.FTZ R128, R28, R129 ;  /* 0x000000811c807221 */ /* 0x000fc20000010000 */
[----:B------:R-:W-:Y:S01]  /*3f10*/  F2FP.SATFINITE.E4M3.F32.PACK_AB_MERGE_C R112, R117, R112, RZ ;  /* 0x000000707570723e */ /* 0x000fe200048070ff */
[----:B------:R-:W-:Y:S01]  /*3f20*/  IMAD.MOV.U32 R28, RZ, RZ, R87 ;  /* 0x000000ffff1c7224 */ /* 0x000fe200078e0057 */
[----:B------:R-:W-:-:S02]  /*3f30*/  F2FP.SATFINITE.E4M3.F32.PACK_AB_MERGE_C R120, R121, R120, RZ ;  /* 0x000000787978723e */ /* 0x000fc400048070ff */
[----:B------:R-:W1:Y:S01]  /*3f40*/  MUFU.EX2 R122, R122 ;  /* 0x0000007a007a7308 */ /* 0x000e620000000800 */
[----:B---3--:R-:W-:-:S01]  /*3f50*/  FADD.FTZ R66, R84, R103 ;  /* 0x0000006754427221 */ /* 0x008fc20000010000 */
[----:B------:R-:W-:Y:S01]  /*3f60*/  F2FP.SATFINITE.E4M3.F32.PACK_AB_MERGE_C R201, R81, R80, R112 ;  /* 0x0000005051c9723e */ /* 0x000fe20004807070 */
[--C-:B------:R-:W-:Y:S01]  /*3f70*/  IMAD.MOV.U32 R81, RZ, RZ, R87.reuse ;  /* 0x000000ffff517224 */ /* 0x100fe200078e0057 */
[----:B------:R-:W-:Y:S01]  /*3f80*/  F2FP.SATFINITE.E4M3.F32.PACK_AB_MERGE_C R203, R105, R82, R120 ;  /* 0x0000005269cb723e */ /* 0x000fe20004807078 */
[--C-:B------:R-:W-:Y:S01]  /*3f90*/  IMAD.MOV.U32 R82, RZ, RZ, R87.reuse ;  /* 0x000000ffff527224 */ /* 0x100fe200078e0057 */
[----:B------:R-:W-:Y:S01]  /*3fa0*/  F2FP.SATFINITE.E4M3.F32.PACK_AB_MERGE_C R204, R14, R13, R204 ;  /* 0x0000000d0ecc723e */ /* 0x000fe200048070cc */
[----:B------:R-:W-:Y:S01]  /*3fb0*/  IMAD.MOV.U32 R80, RZ, RZ, R87 ;  /* 0x000000ffff507224 */ /* 0x000fe200078e0057 */
[----:B------:R-:W3:Y:S01]  /*3fc0*/  MUFU.EX2 R123, R123 ;  /* 0x0000007b007b7308 */ /* 0x000ee20000000800 */
[----:B--2---:R-:W-:-:S01]  /*3fd0*/  FADD.FTZ R103, R109, R66 ;  /* 0x000000426d677221 */ /* 0x004fc20000010000 */
[----:B------:R-:W-:Y:S01]  /*3fe0*/  FFMA.FTZ R66, R43, UR40, -R108 ;  /* 0x000000282b427c23 */ /* 0x000fe2000801086c */
[----:B------:R-:W-:-:S05]  /*3ff0*/  FADD.FTZ R43, R15, R128 ;  /* 0x000000800f2b7221 */ /* 0x000fca0000010000 */
[----:B------:R-:W2:Y:S01]  /*4000*/  MUFU.EX2 R113, R113 ;  /* 0x0000007100717308 */ /* 0x000ea20000000800 */
[----:B-1----:R-:W-:-:S07]  /*4010*/  FADD.FTZ R102, R122, R103 ;  /* 0x000000677a667221 */ /* 0x002fce0000010000 */
[----:B------:R-:W1:Y:S01]  /*4020*/  MUFU.EX2 R24, R24 ;  /* 0x0000001800187308 */ /* 0x000e620000000800 */
[----:B---3--:R-:W-:-:S01]  /*4030*/  FADD.FTZ R102, R123, R102 ;  /* 0x000000667b667221 */ /* 0x008fc20000010000 */
[----:B------:R-:W-:-:S04]  /*4040*/  F2FP.SATFINITE.E4M3.F32.PACK_AB_MERGE_C R122, R123, R122, RZ ;  /* 0x0000007a7b7a723e */ /* 0x000fc800048070ff */
[----:B------:R-:W-:Y:S01]  /*4050*/  F2FP.SATFINITE.E4M3.F32.PACK_AB_MERGE_C R205, R109, R84, R122 ;  /* 0x000000546dcd723e */ /* 0x000fe2000480707a */
[----:B------:R-:W-:Y:S01]  /*4060*/  IMAD.MOV.U32 R84, RZ, RZ, R87 ;  /* 0x000000ffff547224 */ /* 0x000fe200078e0057 */
        /* <DEDUP_REMOVED lines=12> */
[----:B------:R-:W-:Y:S01]  /*4130*/  F2FP.SATFINITE.E4M3.F32.PACK_AB_MERGE_C R206, R32, R25, RZ ;  /* 0x0000001920ce723e */ /* 0x000fe200048070ff */
[--C-:B------:R-:W-:Y:S02]  /*4140*/  IMAD.MOV.U32 R32, RZ, RZ, R87.reuse ;  /* 0x000000ffff207224 */ /* 0x100fe400078e0057 */
[----:B------:R-:W-:Y:S01]  /*4150*/  FADD.FTZ R129, R29, R128 ;  /* 0x000000801d817221 */ /* 0x000fe20000010000 */
[----:B------:R-:W-:Y:S01]  /*4160*/  F2FP.SATFINITE.E4M3.F32.PACK_AB_MERGE_C R206, R24, R15, R206 ;  /* 0x0000000f18ce723e */ /* 0x000fe200048070ce */
[----:B------:R-:W-:Y:S01]  /*4170*/  IMAD.MOV.U32 R25, RZ, RZ, R87 ;  /* 0x000000ffff197224 */ /* 0x000fe200078e0057 */
[----:B------:R-:W3:Y:S01]  /*4180*/  MUFU.EX2 R36, R36 ;  /* 0x0000002400247308 */ /* 0x000ee20000000800 */
[----:B--2---:R-:W-:-:S01]  /*4190*/  FADD.FTZ R103, R125, R102 ;  /* 0x000000667d677221 */ /* 0x004fc20000010000 */
[----:B------:R-:W-:Y:S01]  /*41a0*/  FFMA.FTZ R102, R26, UR40, -R108 ;  /* 0x000000281a667c23 */ /* 0x000fe2000801086c */
[----:B------:R-:W-:Y:S01]  /*41b0*/  F2FP.SATFINITE.E4M3.F32.PACK_AB_MERGE_C R124, R125, R124, RZ ;  /* 0x0000007c7d7c723e */ /* 0x000fe200048070ff */
[----:B------:R-:W-:-:S03]  /*41c0*/  IMAD.MOV.U32 R24, RZ, RZ, R87 ;  /* 0x000000ffff187224 */ /* 0x000fc600078e0057 */
[----:B------:R-:W-:Y:S01]  /*41d0*/  F2FP.SATFINITE.E4M3.F32.PACK_AB_MERGE_C R207, R116, R113, R124 ;  /* 0x0000007174cf723e */ /* 0x000fe2000480707c */
[----:B------:R-:W-:Y:S01]  /*41e0*/  MUFU.EX2 R107, R107 ;  /* 0x0000006b006b7308 */ /* 0x000fe20000000800 */
[----:B-1----:R-:W-:-:S07]  /*41f0*/  FADD.FTZ R26, R106, R103 ;  /* 0x000000676a1a7221 */ /* 0x002fce0000010000 */
[----:B------:R-:W-:Y:S01]  /*4200*/  MUFU.EX2 R126, R126 ;  /* 0x0000007e007e7308 */ /* 0x000fe20000000800 */
[----:B---3--:R-:W-:-:S04]  /*4210*/  FADD.FTZ R128, R36, R129 ;  /* 0x0000008124807221 */ /* 0x008fc80000010000 */
[----:B------:R-:W-:-:S03]  /*4220*/  FADD.FTZ R103, R33, R128 ;  /* 0x0000008021677221 */ /* 0x000fc60000010000 */
[----:B------:R-:W1:Y:S08]  /*4230*/  MUFU.EX2 R40, R40 ;  /* 0x0000002800287308 */ /* 0x000e700000000800 */
[----:B------:R-:W-:Y:S08]  /*4240*/  MUFU.EX2 R127, R127 ;  /* 0x0000007f007f7308 */ /* 0x000ff00000000800 */
[----:B------:R-:W-:Y:S01]  /*4250*/  MUFU.EX2 R110, R110 ;  /* 0x0000006e006e7308 */ /* 0x000fe20000000800 */
[----:B-1----:R-:W-:-:S01]  /*4260*/  FADD.FTZ R128, R40, R103 ;  /* 0x0000006728807221 */ /* 0x002fc20000010000 */
[----:B------:R-:W-:Y:S01]  /*4270*/  F2FP.SATFINITE.E4M3.F32.PACK_AB_MERGE_C R208, R40, R33, RZ ;  /* 0x0000002128d0723e */ /* 0x000fe200048070ff */
[----:B------:R-:W-:-:S02]  /*4280*/  IMAD.MOV.U32 R40, RZ, RZ, R87 ;  /* 0x000000ffff287224 */ /* 0x000fc400078e0057 */
[----:B------:R-:W-:Y:S01]  /*4290*/  FADD.FTZ R103, R37, R128 ;  /* 0x0000008025677221 */ /* 0x000fe20000010000 */
[----:B------:R-:W-:Y:S01]  /*42a0*/  F2FP.SATFINITE.E4M3.F32.PACK_AB_MERGE_C R208, R36, R29, R208 ;  /* 0x0000001d24d0723e */ /* 0x000fe200048070d0 */
[--C-:B------:R-:W-:Y:S01]  /*42b0*/  IMAD.MOV.U32 R36, RZ, RZ, R87.reuse ;  /* 0x000000ffff247224 */ /* 0x100fe200078e0057 */
[----:B------:R-:W1:Y:S01]  /*42c0*/  MUFU.EX2 R44, R44 ;  /* 0x0000002c002c7308 */ /* 0x000e620000000800 */
[--C-:B------:R-:W-:Y:S02]  /*42d0*/  IMAD.MOV.U32 R33, RZ, RZ, R87.reuse ;  /* 0x000000ffff217224 */ /* 0x100fe400078e0057 */
[----:B------:R-:W-:-:S05]  /*42e0*/  IMAD.MOV.U32 R29, RZ, RZ, R87 ;  /* 0x000000ffff1d7224 */ /* 0x000fca00078e0057 */
[----:B------:R-:W2:Y:S08]  /*42f0*/  MUFU.EX2 R111, R111 ;  /* 0x0000006f006f7308 */ /* 0x000eb00000000800 */
[----:B------:R3:W-:Y:S01]  /*4300*/  MUFU.EX2 R43, R67 ;  /* 0x00000043002b7308 */ /* 0x0007e20000000800 */
[----:B-1----:R-:W-:-:S04]  /*4310*/  FADD.FTZ R108, R44, R103 ;  /* 0x000000672c6c7221 */ /* 0x002fc80000010000 */
[----:B------:R-:W-:-:S03]  /*4320*/  FADD.FTZ R103, R75, R108 ;  /* 0x0000006c4b677221 */ /* 0x000fc60000010000 */
[----:B------:R-:W1:Y:S01]  /*4330*/  MUFU.EX2 R114, R114 ;  /* 0x0000007200727308 */ /* 0x000e620000000800 */
[----:B---3--:R-:W-:-:S04]  /*4340*/  FADD.FTZ R67, R107, R26 ;  /* 0x0000001a6b437221 */ /* 0x008fc80000010000 */
[----:B------:R-:W-:Y:S01]  /*4350*/  FADD.FTZ R26, R126, R67 ;  /* 0x000000437e1a7221 */ /* 0x000fe20000010000 */
[C---:B------:R-:W-:Y:S02]  /*4360*/  F2FP.SATFINITE.E4M3.F32.PACK_AB_MERGE_C R126, R127.reuse, R126, RZ ;  /* 0x0000007e7f7e723e */ /* 0x040fe400048070ff */
[----:B------:R-:W3:Y:S01]  /*4370*/  MUFU.EX2 R104, R104 ;  /* 0x0000006800687308 */ /* 0x000ee20000000800 */
[----:B------:R-:W-:-:S01]  /*4380*/  FADD.FTZ R67, R127, R26 ;  /* 0x0000001a7f437221 */ /* 0x000fc20000010000 */
[----:B------:R-:W-:-:S03]  /*4390*/  F2FP.SATFINITE.E4M3.F32.PACK_AB_MERGE_C R209, R107, R106, R126 ;  /* 0x0000006a6bd1723e */ /* 0x000fc6000480707e */
[----:B------:R-:W-:-:S03]  /*43a0*/  FADD.FTZ R128, R110, R67 ;  /* 0x000000436e807221 */ /* 0x000fc60000010000 */
[----:B------:R-:W4:Y:S01]  /*43b0*/  MUFU.EX2 R115, R115 ;  /* 0x0000007300737308 */ /* 0x000f220000000800 */
[----:B--2---:R-:W-:-:S04]  /*43c0*/  FADD.FTZ R67, R111, R128 ;  /* 0x000000806f437221 */ /* 0x004fc80000010000 */
[----:B-1----:R-:W-:Y:S01]  /*43d0*/  FADD.FTZ R12, R114, R67 ;  /* 0x00000043720c7221 */ /* 0x002fe20000010000 */
[----:B------:R-:W-:Y:S02]  /*43e0*/  IMAD.MOV.U32 R67, RZ, RZ, R87 ;  /* 0x000000ffff437224 */ /* 0x000fe400078e0057 */
[----:B------:R-:W1:Y:S01]  /*43f0*/  MUFU.EX2 R90, R90 ;  /* 0x0000005a005a7308 */ /* 0x000e620000000800 */
[----:B---3--:R-:W-:-:S01]  /*4400*/  FADD.FTZ R20, R104, R103 ;  /* 0x0000006768147221 */ /* 0x008fc20000010000 */
[----:B------:R-:W-:Y:S01]  /*4410*/  F2FP.SATFINITE.E4M3.F32.PACK_AB_MERGE_C R210, R104, R75, RZ ;  /* 0x0000004b68d2723e */ /* 0x000fe200048070ff */
[--C-:B------:R-:W-:Y:S02]  /*4420*/  IMAD.MOV.U32 R75, RZ, RZ, R87.reuse ;  /* 0x000000ffff4b7224 */ /* 0x100fe400078e0057 */
[----:B------:R-:W-:Y:S01]  /*4430*/  FADD.FTZ R21, R79, R20 ;  /* 0x000000144f157221 */ /* 0x000fe20000010000 */
[----:B------:R-:W-:Y:S01]  /*4440*/  F2FP.SATFINITE.E4M3.F32.PACK_AB_MERGE_C R210, R44, R37, R210 ;  /* 0x000000252cd2723e */ /* 0x000fe200048070d2 */
[----:B------:R-:W-:Y:S01]  /*4450*/  IMAD.MOV.U32 R44, RZ, RZ, R87 ;  /* 0x000000ffff2c7224 */ /* 0x000fe200078e0057 */
[----:B------:R-:W2:Y:S01]  /*4460*/  MUFU.EX2 R86, R86 ;  /* 0x0000005600567308 */ /* 0x000ea20000000800 */
[----:B----4-:R-:W-:-:S01]  /*4470*/  FADD.FTZ R11, R115, R12 ;  /* 0x0000000c730b7221 */ /* 0x010fc20000010000 */
[----:B------:R-:W-:Y:S01]  /*4480*/  F2FP.SATFINITE.E4M3.F32.PACK_AB_MERGE_C R114, R115, R114, RZ ;  /* 0x000000727372723e */ /* 0x000fe200048070ff */
[----:B------:R-:W-:-:S03]  /*4490*/  IMAD.MOV.U32 R37, RZ, RZ, R87 ;  /* 0x000000ffff257224 */ /* 0x000fc600078e0057 */
        /* <DEDUP_REMOVED lines=12> */
[C---:B---3--:R-:W-:Y:S01]  /*4560*/  F2FP.SATFINITE.E4M3.F32.PACK_AB_MERGE_C R212, R88.reuse, R85, RZ ;  /* 0x0000005558d4723e */ /* 0x048fe200048070ff */
[----:B------:R-:W-:Y:S01]  /*4570*/  FADD.FTZ R88, R88, R21 ;  /* 0x0000001558587221 */ /* 0x000fe20000010000 */
[----:B------:R-:W-:Y:S02]  /*4580*/  IMAD.MOV.U32 R85, RZ, RZ, R87 ;  /* 0x000000ffff557224 */ /* 0x000fe400078e0057 */
[----:B------:R-:W-:Y:S01]  /*4590*/  F2FP.SATFINITE.E4M3.F32.PACK_AB_MERGE_C R212, R86, R79, R212 ;  /* 0x0000004f56d4723e */ /* 0x000fe200048070d4 */
[----:B------:R-:W-:-:S01]  /*45a0*/  FADD.FTZ R21, R83, R88 ;  /* 0x0000005853157221 */ /* 0x000fc20000010000 */
[----:B------:R-:W-:Y:S01]  /*45b0*/  IMAD.MOV.U32 R86, RZ, RZ, R87 ;  /* 0x000000ffff567224 */ /* 0x000fe200078e0057 */
[----:B------:R-:W3:Y:S01]  /*45c0*/  MUFU.EX2 R92, R92 ;  /* 0x0000005c005c7308 */ /* 0x000ee20000000800 */
[----:B-1----:R-:W-:-:S01]  /*45d0*/  FADD.FTZ R11, R119, R12 ;  /* 0x0000000c770b7221 */ /* 0x002fc20000010000 */
[----:B------:R-:W-:Y:S01]  /*45e0*/  F2FP.SATFINITE.E4M3.F32.PACK_AB_MERGE_C R118, R119, R118, RZ ;  /* 0x000000767776723e */ /* 0x000fe200048070ff */
[----:B------:R-:W-:-:S03]  /*45f0*/  IMAD.MOV.U32 R79, RZ, RZ, R87 ;  /* 0x000000ffff4f7224 */ /* 0x000fc600078e0057 */
[----:B------:R-:W-:Y:S02]  /*4600*/  F2FP.SATFINITE.E4M3.F32.PACK_AB_MERGE_C R213, R91, R90, R118 ;  /* 0x0000005a5bd5723e */ /* 0x000fe40004807076 */
        /* <DEDUP_REMOVED lines=10> */
[----:B---3--:R-:W-:-:S01]  /*46b0*/  FADD.FTZ R21, R96, R21 ;  /* 0x0000001560157221 */ /* 0x008fc20000010000 */
[----:B------:R-:W-:-:S04]  /*46c0*/  F2FP.SATFINITE.E4M3.F32.PACK_AB_MERGE_C R89, R96, R89, RZ ;  /* 0x000000596059723e */ /* 0x000fc800048070ff */
[----:B------:R-:W-:Y:S01]  /*46d0*/  F2FP.SATFINITE.E4M3.F32.PACK_AB_MERGE_C R214, R92, R83, R89 ;  /* 0x000000535cd6723e */ /* 0x000fe20004807059 */
[----:B------:R-:W-:Y:S01]  /*46e0*/  IMAD.MOV.U32 R83, RZ, RZ, R87 ;  /* 0x000000ffff537224 */ /* 0x000fe200078e0057 */
[----:B------:R-:W3:Y:S01]  /*46f0*/  MUFU.EX2 R58, R58 ;  /* 0x0000003a003a7308 */ /* 0x000ee20000000800 */
[C---:B-1----:R-:W-:Y:S01]  /*4700*/  F2FP.SATFINITE.E4M3.F32.PACK_AB_MERGE_C R98, R99.reuse, R98, RZ ;  /* 0x000000626362723e */ /* 0x042fe200048070ff */
[----:B------:R-:W-:-:S03]  /*4710*/  FADD.FTZ R99, R99, R12 ;  /* 0x0000000c63637221 */ /* 0x000fc60000010000 */
[----:B------:R-:W-:-:S03]  /*4720*/  F2FP.SATFINITE.E4M3.F32.PACK_AB_MERGE_C R215, R95, R94, R98 ;  /* 0x0000005e5fd7723e */ /* 0x000fc60004807062 */
        /* <DEDUP_REMOVED lines=13> */
[C---:B--2---:R-:W-:Y:S01]  /*4800*/  F2FP.SATFINITE.E4M3.F32.PACK_AB_MERGE_C R60, R61.reuse, R60, RZ ;  /* 0x0000003c3d3c723e */ /* 0x044fe200048070ff */
[----:B------:R-:W-:-:S03]  /*4810*/  FADD.FTZ R61, R61, R8 ;  /* 0x000000083d3d7221 */ /* 0x000fc60000010000 */
[----:B------:R-:W-:Y:S01]  /*4820*/  F2FP.SATFINITE.E4M3.F32.PACK_AB_MERGE_C R216, R57, R56, R60 ;  /* 0x0000003839d8723e */ /* 0x000fe2000480703c */
[--C-:B------:R-:W-:Y:S02]  /*4830*/  IMAD.MOV.U32 R60, RZ, RZ, R87.reuse ;  /* 0x000000ffff3c7224 */ /* 0x100fe400078e0057 */
[----:B------:R-:W2:Y:S01]  /*4840*/  MUFU.EX2 R4, R4 ;  /* 0x0000000400047308 */ /* 0x000ea20000000800 */
[C---:B---3--:R-:W-:Y:S01]  /*4850*/  F2FP.SATFINITE.E4M3.F32.PACK_AB_MERGE_C R62, R63.reuse, R62, RZ ;  /* 0x0000003e3f3e723e */ /* 0x048fe200048070ff */
[----:B------:R-:W-:Y:S01]  /*4860*/  FADD.FTZ R63, R63, R10 ;  /* 0x0000000a3f3f7221 */ /* 0x000fe20000010000 */
[--C-:B------:R-:W-:Y:S02]  /*4870*/  IMAD.MOV.U32 R57, RZ, RZ, R87.reuse ;  /* 0x000000ffff397224 */ /* 0x100fe400078e0057 */
[----:B------:R-:W-:Y:S01]  /*4880*/  F2FP.SATFINITE.E4M3.F32.PACK_AB_MERGE_C R217, R59, R58, R62 ;  /* 0x0000003a3bd9723e */ /* 0x000fe2000480703e */
[----:B------:R-:W-:Y:S02]  /*4890*/  IMAD.MOV.U32 R62, RZ, RZ, R87 ;  /* 0x000000ffff3e7224 */ /* 0x000fe400078e0057 */
[----:B------:R-:W3:Y:S01]  /*48a0*/  MUFU.EX2 R65, R65 ;  /* 0x0000004100417308 */ /* 0x000ee20000000800 */
[----:B-1----:R-:W-:-:S01]  /*48b0*/  FADD.FTZ R8, R64, R61 ;  /* 0x0000003d40087221 */ /* 0x002fc20000010000 */
[----:B------:R-:W-:-:S02]  /*48c0*/  IMAD.MOV.U32 R61, RZ, RZ, R87 ;  /* 0x000000ffff3d7224 */ /* 0x000fc400078e0057 */
[--C-:B------:R-:W-:Y:S02]  /*48d0*/  IMAD.MOV.U32 R59, RZ, RZ, R87.reuse ;  /* 0x000000ffff3b7224 */ /* 0x100fe400078e0057 */
[----:B------:R-:W-:Y:S02]  /*48e0*/  IMAD.MOV.U32 R58, RZ, RZ, R87 ;  /* 0x000000ffff3a7224 */ /* 0x000fe400078e0057 */
[----:B------:R-:W1:Y:S01]  /*48f0*/  MUFU.EX2 R68, R68 ;  /* 0x0000004400447308 */ /* 0x000e620000000800 */
[----:B--2---:R-:W-:-:S01]  /*4900*/  FADD.FTZ R10, R4, R63 ;  /* 0x0000003f040a7221 */ /* 0x004fc20000010000 */
[--C-:B------:R-:W-:Y:S02]  /*4910*/  IMAD.MOV.U32 R63, RZ, RZ, R87.reuse ;  /* 0x000000ffff3f7224 */ /* 0x100fe400078e0057 */
[----:B------:R-:W-:Y:S02]  /*4920*/  IMAD.MOV.U32 R56, RZ, RZ, R87 ;  /* 0x000000ffff387224 */ /* 0x000fe400078e0057 */
[----:B------:R-:W-:-:S02]  /*4930*/  FADD.FTZ R9, R43, R10 ;  /* 0x0000000a2b097221 */ /* 0x000fc40000010000 */
        /* <DEDUP_REMOVED lines=8> */
[----:B------:R-:W-:-:S03]  /*49c0*/  FADD.FTZ R31, R31, R8 ;  /* 0x000000081f1f7221 */ /* 0x000fc60000010000 */
[----:B------:R-:W-:Y:S01]  /*49d0*/  F2FP.SATFINITE.E4M3.F32.PACK_AB_MERGE_C R218, R65, R64, R68 ;  /* 0x0000004041da723e */ /* 0x000fe20004807044 */
[--C-:B------:R-:W-:Y:S02]  /*49e0*/  IMAD.MOV.U32 R68, RZ, RZ, R87.reuse ;  /* 0x000000ffff447224 */ /* 0x100fe400078e0057 */
[----:B------:R3:W4:Y:S01]  /*49f0*/  MUFU.EX2 R26, R42 ;  /* 0x0000002a001a7308 */ /* 0x0007220000000800 */
[C---:B-1----:R-:W-:Y:S01]  /*4a00*/  F2FP.SATFINITE.E4M3.F32.PACK_AB_MERGE_C R70, R71.reuse, R70, RZ ;  /* 0x000000464746723e */ /* 0x042fe200048070ff */
[----:B------:R-:W-:Y:S01]  /*4a10*/  FADD.FTZ R71, R71, R10 ;  /* 0x0000000a47477221 */ /* 0x000fe20000010000 */
[--C-:B------:R-:W-:Y:S02]  /*4a20*/  IMAD.MOV.U32 R65, RZ, RZ, R87.reuse ;  /* 0x000000ffff417224 */ /* 0x100fe400078e0057 */
[----:B------:R-:W-:Y:S01]  /*4a30*/  F2FP.SATFINITE.E4M3.F32.PACK_AB_MERGE_C R219, R43, R4, R70 ;  /* 0x000000042bdb723e */ /* 0x000fe20004807046 */
[----:B------:R-:W-:Y:S02]  /*4a40*/  IMAD.MOV.U32 R70, RZ, RZ, R87 ;  /* 0x000000ffff467224 */ /* 0x000fe400078e0057 */
[----:B------:R-:W-:Y:S01]  /*4a50*/  MUFU.EX2 R38, R38 ;  /* 0x0000002600267308 */ /* 0x000fe20000000800 */
[----:B--2---:R-:W-:-:S01]  /*4a60*/  FADD.FTZ R8, R34, R31 ;  /* 0x0000001f22087221 */ /* 0x004fc20000010000 */
[----:B------:R-:W-:-:S02]  /*4a70*/  IMAD.MOV.U32 R64, RZ, RZ, R87 ;  /* 0x000000ffff407224 */ /* 0x000fc400078e0057 */
[--C-:B------:R-:W-:Y:S02]  /*4a80*/  IMAD.MOV.U32 R43, RZ, RZ, R87.reuse ;  /* 0x000000ffff2b7224 */ /* 0x100fe400078e0057 */
[----:B------:R-:W-:Y:S01]  /*4a90*/  FADD.FTZ R5, R35, R8 ;  /* 0x0000000823057221 */ /* 0x000fe20000010000 */
[----:B---3--:R-:W-:Y:S01]  /*4aa0*/  IMAD.MOV.U32 R42, RZ, RZ, R87 ;  /* 0x000000ffff2a7224 */ /* 0x008fe200078e0057 */
[----:B------:R-:W1:Y:S01]  /*4ab0*/  MUFU.EX2 R39, R39 ;  /* 0x0000002700277308 */ /* 0x000e620000000800 */
[----:B----4-:R-:W-:-:S01]  /*4ac0*/  FADD.FTZ R10, R26, R71 ;  /* 0x000000471a0a7221 */ /* 0x010fc20000010000 */
[--C-:B------:R-:W-:Y:S02]  /*4ad0*/  IMAD.MOV.U32 R71, RZ, RZ, R87.reuse ;  /* 0x000000ffff477224 */ /* 0x100fe400078e0057 */
[----:B------:R-:W-:-:S04]  /*4ae0*/  IMAD.MOV.U32 R31, RZ, RZ, R87 ;  /* 0x000000ffff1f7224 */ /* 0x000fc800078e0057 */
[----:B------:R2:W3:Y:S08]  /*4af0*/  MUFU.EX2 R7, R66 ;  /* 0x0000004200077308 */ /* 0x0004f00000000800 */
[----:B------:R-:W4:Y:S01]  /*4b00*/  MUFU.EX2 R46, R46 ;  /* 0x0000002e002e7308 */ /* 0x000f220000000800 */
[----:B-1----:R-:W-:Y:S01]  /*4b10*/  F2FP.SATFINITE.E4M3.F32.PACK_AB_MERGE_C R8, R39, R38, RZ ;  /* 0x000000262708723e */ /* 0x002fe200048070ff */
[----:B------:R-:W-:Y:S01]  /*4b20*/  FADD.FTZ R38, R38, R5 ;  /* 0x0000000526267221 */ /* 0x000fe20000010000 */
[----:B--2---:R-:W-:-:S02]  /*4b30*/  IMAD.MOV.U32 R66, RZ, RZ, R87 ;  /* 0x000000ffff427224 */ /* 0x004fc400078e0057 */
[----:B------:R-:W-:Y:S01]  /*4b40*/  F2FP.SATFINITE.E4M3.F32.PACK_AB_MERGE_C R220, R35, R34, R8 ;  /* 0x0000002223dc723e */ /* 0x000fe20004807008 */
[----:B------:R-:W-:-:S01]  /*4b50*/  FADD.FTZ R38, R39, R38 ;  /* 0x0000002627267221 */ /* 0x000fc20000010000 */
[----:B------:R-:W-:Y:S01]  /*4b60*/  IMAD.MOV.U32 R39, RZ, RZ, R87 ;  /* 0x000000ffff277224 */ /* 0x000fe200078e0057 */
[----:B------:R-:W1:Y:S01]  /*4b70*/  MUFU.EX2 R47, R47 ;  /* 0x0000002f002f7308 */ /* 0x000e620000000800 */
[----:B---3--:R-:W-:-:S01]  /*4b80*/  FADD.FTZ R9, R7, R10 ;  /* 0x0000000a07097221 */ /* 0x008fc20000010000 */
[--C-:B------:R-:W-:Y:S02]  /*4b90*/  IMAD.MOV.U32 R35, RZ, RZ, R87.reuse ;  /* 0x000000ffff237224 */ /* 0x100fe400078e0057 */
[----:B------:R-:W-:-:S04]  /*4ba0*/  IMAD.MOV.U32 R34, RZ, RZ, R87 ;  /* 0x000000ffff227224 */ /* 0x000fc800078e0057 */
[----:B------:R-:W-:Y:S01]  /*4bb0*/  MUFU.EX2 R45, R45 ;  /* 0x0000002d002d7308 */ /* 0x000fe20000000800 */
[----:B----4-:R-:W-:-:S07]  /*4bc0*/  FADD.FTZ R8, R46, R9 ;  /* 0x000000092e087221 */ /* 0x010fce0000010000 */
[----:B------:R-:W2:Y:S01]  /*4bd0*/  MUFU.EX2 R52, R52 ;  /* 0x0000003400347308 */ /* 0x000ea20000000800 */
[C---:B-1----:R-:W-:Y:S01]  /*4be0*/  F2FP.SATFINITE.E4M3.F32.PACK_AB_MERGE_C R46, R47.reuse, R46, RZ ;  /* 0x0000002e2f2e723e */ /* 0x042fe200048070ff */
[----:B------:R-:W-:-:S03]  /*4bf0*/  FADD.FTZ R47, R47, R8 ;  /* 0x000000082f2f7221 */ /* 0x000fc60000010000 */
[----:B------:R-:W-:Y:S01]  /*4c00*/  F2FP.SATFINITE.E4M3.F32.PACK_AB_MERGE_C R221, R7, R26, R46 ;  /* 0x0000001a07dd723e */ /* 0x000fe2000480702e */
[--C-:B------:R-:W-:Y:S02]  /*4c10*/  IMAD.MOV.U32 R46, RZ, RZ, R87.reuse ;  /* 0x000000ffff2e7224 */ /* 0x100fe400078e0057 */
[----:B------:R-:W1:Y:S01]  /*4c20*/  MUFU.EX2 R41, R41 ;  /* 0x0000002900297308 */ /* 0x000e620000000800 */
[----:B------:R-:W-:-:S07]  /*4c30*/  IMAD.MOV.U32 R26, RZ, RZ, R87 ;  /* 0x000000ffff1a7224 */ /* 0x000fce00078e0057 */
        /* <DEDUP_REMOVED lines=8> */
[----:B------:R-:W3:Y:S01]  /*4cc0*/  MUFU.EX2 R54, R54 ;  /* 0x0000003600367308 */ /* 0x000ee20000000800 */
        /* <DEDUP_REMOVED lines=8> */
[----:B------:R-:W-:-:S05]  /*4d50*/  IMAD.MOV.U32 R45, RZ, RZ, R87 ;  /* 0x000000ffff2d7224 */ /* 0x000fca00078e0057 */
[----:B------:R-:W-:Y:S01]  /*4d60*/  MUFU.EX2 R53, R53 ;  /* 0x0000003500357308 */ /* 0x000fe20000000800 */
[----:B---3--:R-:W-:-:S07]  /*4d70*/  FADD.FTZ R10, R54, R5 ;  /* 0x00000005360a7221 */ /* 0x008fce0000010000 */
[----:B------:R-:W1:Y:S01]  /*4d80*/  MUFU.EX2 R78, R78 ;  /* 0x0000004e004e7308 */ /* 0x000e620000000800 */
[C---:B--2---:R-:W-:Y:S01]  /*4d90*/  F2FP.SATFINITE.E4M3.F32.PACK_AB_MERGE_C R54, R55.reuse, R54, RZ ;  /* 0x000000363736723e */ /* 0x044fe200048070ff */
        /* <DEDUP_REMOVED lines=27> */
[----:B-1----:R-:W-:-:S01]  /*4f50*/  FADD.FTZ R10, R93, R10 ;  /* 0x0000000a5d0a7221 */ /* 0x002fc20000010000 */
[----:B------:R-:W-:-:S04]  /*4f60*/  F2FP.SATFINITE.E4M3.F32.PACK_AB_MERGE_C R30, R93, R30, RZ ;  /* 0x0000001e5d1e723e */ /* 0x000fc800048070ff */
[----:B------:R-:W-:Y:S01]  /*4f70*/  F2FP.SATFINITE.E4M3.F32.PACK_AB_MERGE_C R225, R27, R102, R30 ;  /* 0x000000661be1723e */ /* 0x000fe2000480701e */
[--C-:B------:R-:W-:Y:S01]  /*4f80*/  IMAD.MOV.U32 R30, RZ, RZ, R87.reuse ;  /* 0x000000ffff1e7224 */ /* 0x100fe200078e0057 */
        /* <DEDUP_REMOVED lines=8> */
[----:B---3--:R-:W-:-:S07]  /*5010*/  FADD.FTZ R9, R69, R10 ;  /* 0x0000000a45097221 */ /* 0x008fce0000010000 */
        /* <DEDUP_REMOVED lines=10> */
[----:B------:R-:W-:Y:S02]  /*50c0*/  IMAD.MOV.U32 R74, RZ, RZ, R87 ;  /* 0x000000ffff4a7224 */ /* 0x000fe400078e0057 */
[----:B---3--:R-:W-:-:S01]  /*50d0*/  FADD.FTZ R4, R100, R9 ;  /* 0x0000000964047221 */ /* 0x008fc20000010000 */
[----:B--2---:R-:W-:-:S03]  /*50e0*/  F2FP.SATFINITE.E4M3.F32.PACK_AB_MERGE_C R7, R101, R100, RZ ;  /* 0x000000646507723e */ /* 0x004fc600048070ff */
[----:B------:R-:W-:Y:S01]  /*50f0*/  FADD.FTZ R4, R101, R4 ;  /* 0x0000000465047221 */ /* 0x000fe20000010000 */
[----:B------:R-:W-:Y:S01]  /*5100*/  F2FP.SATFINITE.E4M3.F32.PACK_AB_MERGE_C R227, R8, R69, R7 ;  /* 0x0000004508e3723e */ /* 0x000fe20004807007 */
        /* <DEDUP_REMOVED lines=36> */
[----:B------:R-:W-:Y:S01]  /*5350*/  UIADD3 UR54, UR54, -0x2, URZ ;  /* 0xfffffffe36367890 */ /* 0x000fe2000fffe03f */
[----:B------:R-:W-:Y:S01]  /*5360*/  UMOV UR56, UR36 ;  /* 0x0000002400387c82 */ /* 0x000fe20008000000 */
[----:B------:R-:W-:-:S10]  /*5370*/  UMOV UR55, UR49 ;  /* 0x0000003100377c82 */ /* 0x000fd40008000000 */
.L_x_5486:
[----:B------:R-:W-:Y:S01]  /*5380*/  ISETP.NE.AND P2, PT, RZ, UR41, PT ;  /* 0x00000029ff007c0c */ /* 0x000fe2000bf45270 */
[----:B------:R-:W-:-:S04]  /*5390*/  UISETP.NE.AND UP0, UPT, UR55, 0x1, UPT ;  /* 0x000000013700788c */ /* 0x000fc8000bf05270 */
[----:B------:R-:W-:-:S04]  /*53a0*/  USEL UR36, URZ, 0x1, UP0 ;  /* 0x000000013f247887 */ /* 0x000fc80008000000 */
[----:B------:R-:W-:-:S04]  /*53b0*/  ULOP3.LUT UR36, UR56, UR36, URZ, 0x3c, !UPT ;  /* 0x0000002438247292 */ /* 0x000fc8000f8e3c3f */
[----:B------:R-:W-:Y:S08]  /*53c0*/  @P2 BRA `(.L_x_5477) ;  /* 0x0000000000382947 */ /* 0x000ff00003800000 */
[----:B------:R-:W-:Y:S05]  /*53d0*/  @!P0 BRA `(.L_x_5478) ;  /* 0x0000000000048947 */ /* 0x000fea0003800000 */
[----:B------:R-:W-:Y:S01]  /*53e0*/  BPT.TRAP 0x1 ;  /* 0x000000040000795c */ /* 0x000fe20000300000 */
.L_x_5478:
        /* <DEDUP_REMOVED lines=9> */
.L_x_5479:
[----:B--2---:R-:W-:Y:S05]  /*5480*/  @P1 BRA `(.L_x_5477) ;  /* 0x0000000000081947 */ /* 0x004fea0003800000 */
[----:B------:R-:W2:Y:S02]  /*5490*/  SYNCS.PHASECHK.TRANS64.TRYWAIT P1, [UR6+0x2e830], R3 ;  /* 0x02e83003ff0075a7 */ /* 0x000ea40008020146 */
[----:B--2---:R-:W-:Y:S05]  /*54a0*/  @!P1 BRA `(.L_x_5480) ;  /* 0x0000008000409947 */ /* 0x004fea0003800000 */
.L_x_5477:
[----:B-12---:R-:W-:Y:S01]  /*54b0*/  VIADD R3, R18, 0x8 ;  /* 0x0000000812037836 */ /* 0x006fe20000000000 */
[----:B------:R-:W-:Y:S01]  /*54c0*/  R2UR UR57, R0 ;  /* 0x00000000003972ca */ /* 0x000fe200000e0000 */
[----:B------:R-:W-:Y:S01]  /*54d0*/  UIADD3 UR49, UR55, 0x1, URZ ;  /* 0x0000000137317890 */ /* 0x000fe2000fffe03f */
[----:B------:R-:W-:Y:S02]  /*54e0*/  UMOV UR19, 0x40000040 ;  /* 0x4000004000137882 */ /* 0x000fe40000000000 */
[----:B------:R1:W-:Y:S01]  /*54f0*/  BAR.SYNC.DEFER_BLOCKING R3, 0x100 ;  /* 0x000400030000751d */ /* 0x0003e20000010000 */
[----:B------:R-:W-:-:S04]  /*5500*/  UISETP.NE.AND UP0, UPT, UR49, 0x2, UPT ;  /* 0x000000023100788c */ /* 0x000fc8000bf05270 */
[----:B------:R-:W-:Y:S01]  /*5510*/  USEL UR49, UR49, URZ, UP0 ;  /* 0x0000003f31317287 */ /* 0x000fe20008000000 */
[----:B------:R-:W-:Y:S01]  /*5520*/  UMOV UR20, UR16 ;  /* 0x0000001000147c82 */ /* 0x000fe20008000000 */
[----:B------:R-:W-:Y:S02]  /*5530*/  UMOV UR21, UR17 ;  /* 0x0000001100157c82 */ /* 0x000fe40008000000 */
[----:B------:R-:W-:Y:S01]  /*5540*/  UIMAD UR57, UR49, 0x700, UR57 ;  /* 0x00000700313978a4 */ /* 0x000fe2000f8e0239 */
[----:B------:R-:W-:Y:S01]  /*5550*/  UMOV UR23, 0x40000040 ;  /* 0x4000004000177882 */ /* 0x000fe20000000000 */
[----:B------:R-:W-:Y:S02]  /*5560*/  UMOV UR24, UR16 ;  /* 0x0000001000187c82 */ /* 0x000fe40008000000 */
[----:B------:R-:W-:Y:S02]  /*5570*/  UIADD3 UR22, UR57, 0x100, URZ ;  /* 0x0000010039167890 */ /* 0x000fe4000fffe03f */
[----:B------:R-:W-:-:S02]  /*5580*/  UIADD3 UR26, UR57, 0x200, URZ ;  /* 0x00000200391a7890 */ /* 0x000fc4000fffe03f */
[----:B------:R-:W-:Y:S01]  /*5590*/  UMOV UR18, UR57 ;  /* 0x0000003900127c82 */ /* 0x000fe20008000000 */
[----:B------:R-:W-:Y:S01]  /*55a0*/  UMOV UR25, UR17 ;  /* 0x0000001100197c82 */ /* 0x000fe20008000000 */
[----:B------:R-:W-:Y:S01]  /*55b0*/  UMOV UR27, 0x40000040 ;  /* 0x40000040001b7882 */ /* 0x000fe20000000000 */
[----:B------:R-:W-:Y:S01]  /*55c0*/  UIADD3 UR30, UR57, 0x300, URZ ;  /* 0x00000300391e7890 */ /* 0x000fe2000fffe03f */
[----:B------:R-:W-:Y:S01]  /*55d0*/  UMOV UR28, UR16 ;  /* 0x00000010001c7c82 */ /* 0x000fe20008000000 */
[----:B------:R-:W-:Y:S01]  /*55e0*/  UMOV UR29, UR17 ;  /* 0x00000011001d7c82 */ /* 0x000fe20008000000 */
[----:B------:R-:W-:Y:S01]  /*55f0*/  WARPGROUP.ARRIVE ;  /* 0x00000000000079c5 */ /* 0x000fe20000000000 */
[----:B------:R-:W-:Y:S01]  /*5600*/  UMOV UR31, 0x40000040 ;  /* 0x40000040001f7882 */ /* 0x000fe20000000000 */
[----:B------:R-:W-:Y:S01]  /*5610*/  UIADD3 UR34, UR57, 0x400, URZ ;  /* 0x0000040039227890 */ /* 0x000fe2000fffe03f */
[----:B------:R-:W-:Y:S01]  /*5620*/  UMOV UR32, UR16 ;  /* 0x0000001000207c82 */ /* 0x000fe20008000000 */
[----:B------:R-:W-:-:S02]  /*5630*/  UMOV UR33, UR17 ;  /* 0x0000001100217c82 */ /* 0x000fc40008000000 */
[----:B------:R-:W-:Y:S01]  /*5640*/  QGMMA.64x32x32.F32.E4M3.E4M3 R184, gdesc[UR16], RZ, !UPT, gsb0 ;  /* 0x0060000010b879f3 */ /* 0x000fe2000c0008ff */
        /* <DEDUP_REMOVED lines=160> */
.L_x_5482:
[----:B------:R-:W-:Y:S01]  /*6050*/  ULEA UR6, UR55, UR38, 0x3 ;  /* 0x0000002637067291 */ /* 0x000fe2000f8e183f */
[----:B------:R-:W-:-:S05]  /*6060*/  IMAD.U32 R3, RZ, RZ, UR56 ;  /* 0x00000038ff037e24 */ /* 0x000fca000f8e00ff */
[----:B------:R-:W-:-:S04]  /*6070*/  SHF.L.U32 R3, R3, 0x1f, RZ ;  /* 0x0000001f03037819 */ /* 0x000fc800000006ff */
[----:B------:R1:W2:Y:S01]  /*6080*/  SYNCS.PHASECHK.TRANS64.TRYWAIT P1, [UR6+0x2e850], R3 ;  /* 0x02e85003ff0075a7 */ /* 0x0002a20008020146 */
[----:B------:R-:W-:Y:S05]  /*6090*/  @!P0 BRA `(.L_x_5483) ;  /* 0x0000000000048947 */ /* 0x000fea0003800000 */
[----:B------:R-:W-:Y:S01]  /*60a0*/  BPT.TRAP 0x1 ;  /* 0x000000040000795c */ /* 0x000fe20000300000 */
.L_x_5483:
[----:B--2---:R-:W-:Y:S05]  /*60b0*/  @P1 BRA `(.L_x_5481) ;  /* 0x0000000000081947 */ /* 0x004fea0003800000 */
[----:B------:R-:W2:Y:S02]  /*60c0*/  SYNCS.PHASECHK.TRANS64.TRYWAIT P1, [UR6+0x2e850], R3 ;  /* 0x02e85003ff0075a7 */ /* 0x000ea40008020146 */
[----:B--2---:R-:W-:Y:S05]  /*60d0*/  @!P1 BRA `(.L_x_5484) ;  /* 0x00000074004c9947 */ /* 0x004fea0003800000 */
.L_x_5481:
        /* <DEDUP_REMOVED lines=20> */
[----:B------:R-:W-:Y:S01]  /*6220*/  QGMMA.64x128x32.F32.E4M3.E4M3 R24, R200, gdesc[UR4], R24, gsb0 ;  /* 0x01e00004c8187df3 */ /* 0x000fe20008000818 */
        /* <DEDUP_REMOVED lines=71> */
[----:B------:R-:W-:Y:S01]  /*66a0*/  FMNMX.FTZ R6, R104, R3, !PT ;  /* 0x0000000368067209 */ /* 0x000fe20007810000 */
[----:B------:R-:W-:-:S02]  /*66b0*/  WARPGROUP.DEPBAR.LE gsb0, 0x0 ;  /* 0x00008000000079c5 */ /* 0x000fc40000010000 */
[----:B------:R-:W-:Y:S01]  /*66c0*/  WARPGROUP.ARRIVE ;  /* 0x00000000000079c5 */ /* 0x000fe20000000000 */
[----:B------:R-:W-:Y:S02]  /*66d0*/  FMNMX.FTZ R3, R105, R6, !PT ;  /* 0x0000000669037209 */ /* 0x000fe40007810000 */
[----:B------:R-:W-:Y:S02]  /*66e0*/  FMNMX.FTZ R8, R106, R11, !PT ;  /* 0x0000000b6a087209 */ /* 0x000fe40007810000 */
[----:B------:R-:W-:Y:S01]  /*66f0*/  FMNMX.FTZ R6, R108, R3, !PT ;  /* 0x000000036c067209 */ /* 0x000fe20007810000 */
[----:B------:R-:W-:Y:S01]  /*6700*/  QGMMA.64x128x32.F32.E4M3.E4M3 R24, R204, gdesc[UR4], R24, gsb0 ;  /* 0x01e00004cc187df3 */ /* 0x000fe20008000818 */
        /* <DEDUP_REMOVED lines=29> */
[----:B--2---:R-:W-:Y:S01]  /*68e0*/  LOP3.LUT P1, RZ, R229, 0x7f, RZ, 0xc0, !PT ;  /* 0x0000007fe5ff7812 */ /* 0x004fe2000782c0ff */
[----:B------:R-:W1:Y:S01]  /*68f0*/  SHFL.BFLY PT, R3, R6, 0x2, 0x1f ;  /* 0x0c401f0006037f89 */ /* 0x000e6200000e0000 */
[----:B------:R-:W-:-:S05]  /*6900*/  FMNMX.FTZ R8, R103, R8, !PT ;  /* 0x0000000867087209 */ /* 0x000fca0007810000 */
[----:B------:R-:W2:Y:S01]  /*6910*/  SHFL.BFLY PT, R11, R8, 0x2, 0x1f ;  /* 0x0c401f00080b7f89 */ /* 0x000ea200000e0000 */
[----:B-1----:R-:W-:-:S05]  /*6920*/  FMNMX.FTZ R10, R6, R3, !PT ;  /* 0x00000003060a7209 */ /* 0x002fca0007810000 */
[----:B------:R-:W1:Y:S01]  /*6930*/  SHFL.BFLY PT, R3, R10, 0x1, 0x1f ;  /* 0x0c201f000a037f89 */ /* 0x000e6200000e0000 */
[----:B--2---:R-:W-:-:S05]  /*6940*/  FMNMX.FTZ R11, R8, R11, !PT ;  /* 0x0000000b080b7209 */ /* 0x004fca0007810000 */
[----:B------:R-:W2:Y:S01]  /*6950*/  SHFL.BFLY PT, R12, R11, 0x1, 0x1f ;  /* 0x0c201f000b0c7f89 */ /* 0x000ea200000e0000 */
[----:B-1----:R-:W-:Y:S01]  /*6960*/  FMNMX.FTZ R3, R10, R3, !PT ;  /* 0x000000030a037209 */ /* 0x002fe20007810000 */
[----:B------:R-:W-:-:S04]  /*6970*/  IMAD.U32 R10, RZ, RZ, UR40 ;  /* 0x00000028ff0a7e24 */ /* 0x000fc8000f8e00ff */
[----:B------:R-:W-:Y:S01]  /*6980*/  FADD.FTZ R7, -R3, R7 ;  /* 0x0000000703077221 */ /* 0x000fe20000010100 */
[----:B--2---:R-:W-:-:S03]  /*6990*/  FMNMX.FTZ R6, R11, R12, !PT ;  /* 0x0000000c0b067209 */ /* 0x004fc60007810000 */
[----:B------:R-:W-:Y:S02]  /*69a0*/  FMUL.FTZ R8, R7, UR40 ;  /* 0x0000002807087c20 */ /* 0x000fe40008410000 */
        /* <DEDUP_REMOVED lines=19> */
[----:B------:R-:W-:-:S02]  /*6ae0*/  WARPGROUP.DEPBAR.LE gsb0, 0x0 ;  /* 0x00008000000079c5 */ /* 0x000fc40000010000 */
[----:B------:R-:W-:Y:S01]  /*6af0*/  WARPGROUP.ARRIVE ;  /* 0x00000000000079c5 */ /* 0x000fe20000000000 */
[----:B------:R-:W-:-:S01]  /*6b00*/  FFMA.FTZ R181, R181, UR40, -R9 ;  /* 0x00000028b5b57c23 */ /* 0x000fc20008010809 */
[--C-:B------:R-:W-:Y:S01]  /*6b10*/  FFMA.FTZ R152, R152, UR40, -R9.reuse ;  /* 0x0000002898987c23 */ /* 0x100fe20008010809 */
[----:B------:R-:W-:-:S01]  /*6b20*/  FFMA.FTZ R153, R153, UR40, -R9 ;  /* 0x0000002899997c23 */ /* 0x000fc20008010809 */
[--C-:B------:R-:W-:Y:S01]  /*6b30*/  FFMA.FTZ R156, R156, UR40, -R9.reuse ;  /* 0x000000289c9c7c23 */ /* 0x100fe20008010809 */
[----:B------:R-:W-:-:S01]  /*6b40*/  FFMA.FTZ R157, R157, UR40, -R9 ;  /* 0x000000289d9d7c23 */ /* 0x000fc20008010809 */
[----:B------:R-:W-:Y:S01]  /*6b50*/  QGMMA.64x128x32.F32.E4M3.E4M3 R24, R208, gdesc[UR4], R24, gsb0 ;  /* 0x01e00004d0187df3 */ /* 0x000fe20008000818 */
        /* <DEDUP_REMOVED lines=39> */
[----:B------:R-:W-:Y:S03]  /*6dd0*/  MUFU.EX2 R8, R8 ;  /* 0x0000000800087308 */ /* 0x000fe60000000800 */
        /* <DEDUP_REMOVED lines=72> */
[----:B------:R-:W-:Y:S02]  /*7260*/  WARPGROUP.DEPBAR.LE gsb0, 0x0 ;  /* 0x00008000000079c5 */ /* 0x000fe40000010000 */
[----:B------:R-:W-:-:S04]  /*7270*/  WARPGROUP.ARRIVE ;  /* 0x00000000000079c5 */ /* 0x000fc80000000000 */
[----:B------:R-:W1:Y:S01]  /*7280*/  MUFU.EX2 R189, R189 ;  /* 0x000000bd00bd7308 */ /* 0x000e620000000800 */
[----:B---3--:R-:W-:-:S01]  /*7290*/  FADD.FTZ R192, R188, R193 ;  /* 0x000000c1bcc07221 */ /* 0x008fc20000010000 */
[----:B------:R-:W-:Y:S01]  /*72a0*/  QGMMA.64x128x32.F32.E4M3.E4M3 R24, R212, gdesc[UR4], R24, gsb0 ;  /* 0x01e00004d4187df3 */ /* 0x000fe20008000818 */
[----:B------:R-:W-:Y:S01]  /*72b0*/  UIADD3 UR6, UR10, 0x400, URZ ;  /* 0x000004000a067890 */ /* 0x000fe2000fffe03f */
        /* <DEDUP_REMOVED lines=41> */
[----:B------:R-:W-:Y:S01]  /*7550*/  QGMMA.64x128x32.F32.E4M3.E4M3 R24, R216, gdesc[UR4], R24, gsb0 ;  /* 0x01e00004d8187df3 */ /* 0x000fe20008000818 */
[----:B------:R-:W-:Y:S01]  /*7560*/  UIADD3 UR6, UR10, 0x500, URZ ;  /* 0x000005000a067890 */ /* 0x000fe2000fffe03f */
[----:B------:R-:W-:-:S04]  /*7570*/  UMOV UR7, 0xc0000010 ;  /* 0xc000001000077882 */ /* 0x000fc80000000000 */
        /* <DEDUP_REMOVED lines=40> */
[----:B-1----:R-:W-:-:S04]  /*7800*/  FADD.FTZ R193, R167, R192 ;  /* 0x000000c0a7c17221 */ /* 0x002fc80000010000 */
[----:B------:R-:W1:Y:S01]  /*7810*/  MUFU.EX2 R138, R138 ;  /* 0x0000008a008a7308 */ /* 0x000e620000000800 */
[----:B------:R-:W-:-:S07]  /*7820*/  UMOV UR7, 0xc0000010 ;  /* 0xc000001000077882 */ /* 0x000fce0000000000 */
        /* <DEDUP_REMOVED lines=38> */
[----:B------:R-:W-:Y:S06]  /*7a90*/  QGMMA.64x128x32.F32.E4M3.E4M3 R24, R224, gdesc[UR4], R24, gsb0 ;  /* 0x01e00004e0187df3 */ /* 0x000fec0008000818 */
        /* <DEDUP_REMOVED lines=38> */
[----:B------:R-:W-:-:S06]  /*7d00*/  WARPGROUP.DEPBAR.LE gsb0, 0x0 ;  /* 0x00008000000079c5 */ /* 0x000fcc0000010000 */
[----:B------:R-:W2:Y:S01]  /*7d10*/  MUFU.EX2 R109, R109 ;  /* 0x0000006d006d7308 */ /* 0x000ea20000000800 */
[----:B---3--:R-:W-:-:S07]  /*7d20*/  FADD.FTZ R4, R108, R5 ;  /* 0x000000056c047221 */ /* 0x008fce0000010000 */
[----:B------:R-:W3:Y:S01]  /*7d30*/  MUFU.EX2 R111, R111 ;  /* 0x0000006f006f7308 */ /* 0x000ee20000000800 */
[----:B-1----:R-:W-:-:S07]  /*7d40*/  FADD.FTZ R192, R110, R195 ;  /* 0x000000c36ec07221 */ /* 0x002fce0000010000 */
[----:B------:R-:W1:Y:S01]  /*7d50*/  MUFU.EX2 R112, R112 ;  /* 0x0000007000707308 */ /* 0x000e620000000800 */
[----:B--2---:R-:W-:-:S01]  /*7d60*/  FADD.FTZ R5, R109, R4 ;  /* 0x000000046d057221 */ /* 0x004fc20000010000 */
[----:B------:R-:W-:-:S06]  /*7d70*/  IADD3 R4, -R18, 0xb, RZ ;  /* 0x0000000b12047810 */ /* 0x000fcc0007ffe1ff */
        /* <DEDUP_REMOVED lines=8> */
[----:B------:R-:W-:Y:S01]  /*7e00*/  FFMA.FTZ R98, R99, UR40, -R101 ;  /* 0x0000002863627c23 */ /* 0x000fe20008010865 */
[----:B------:R-:W-:-:S05]  /*7e10*/  IMAD.U32 R99, RZ, RZ, UR49 ;  /* 0x00000031ff637e24 */ /* 0x000fca000f8e00ff */
        /* <DEDUP_REMOVED lines=10> */
[----:B------:R-:W-:Y:S01]  /*7ec0*/  @!P1 LEA R194, R99, UR38, 0x3 ;  /* 0x0000002663c29c11 */ /* 0x000fe2000f8e18ff */
[----:B------:R-:W-:-:S01]  /*7ed0*/  FFMA.FTZ R99, R102, UR40, -R101 ;  /* 0x0000002866637c23 */ /* 0x000fc20008010865 */
[----:B------:R2:W-:Y:S06]  /*7ee0*/  BAR.ARV R4, 0x100 ;  /* 0x000400040000751d */ /* 0x0005ec0000002000 */
[----:B------:R-:W4:Y:S01]  /*7ef0*/  MUFU.EX2 R89, R89 ;  /* 0x0000005900597308 */ /* 0x000f220000000800 */
[----:B---3--:R-:W-:-:S01]  /*7f00*/  FADD.FTZ R102, R88, R5 ;  /* 0x0000000558667221 */ /* 0x008fc20000010000 */
[----:B--2---:R-:W-:-:S02]  /*7f10*/  @!P1 VIADD R4, R194, 0x2e840 ;  /* 0x0002e840c2049836 */ /* 0x004fc40000000000 */
[----:B------:R-:W-:-:S01]  /*7f20*/  FFMA.FTZ R101, R103, UR40, -R101 ;  /* 0x0000002867657c23 */ /* 0x000fc20008010865 */
[----:B-1----:R-:W-:-:S03]  /*7f30*/  FADD.FTZ R192, R90, R195 ;  /* 0x000000c35ac07221 */ /* 0x002fc60000010000 */
[----:B------:R-:W1:Y:S01]  /*7f40*/  MUFU.EX2 R91, R91 ;  /* 0x0000005b005b7308 */ /* 0x000e620000000800 */
[----:B------:R-:W-:-:S04]  /*7f50*/  @!P1 PRMT R4, RZ, 0x654, R4 ;  /* 0x00000654ff049816 */ /* 0x000fc80000000004 */
[----:B------:R2:W-:Y:S03]  /*7f60*/  @!P1 SYNCS.ARRIVE.TRANS64.RED.A1T0 RZ, [R4+URZ], RZ ;  /* 0x000000ff04ff99a7 */ /* 0x0005e6000810043f */
[----:B------:R-:W3:Y:S01]  /*7f70*/  MUFU.EX2 R92, R92 ;  /* 0x0000005c005c7308 */ /* 0x000ee20000000800 */
[----:B----4-:R-:W-:-:S07]  /*7f80*/  FADD.FTZ R5, R89, R102 ;  /* 0x0000006659057221 */ /* 0x010fce0000010000 */
[----:B------:R-:W4:Y:S01]  /*7f90*/  MUFU.EX2 R94, R94 ;  /* 0x0000005e005e7308 */ /* 0x000f220000000800 */
[----:B-1----:R-:W-:-:S07]  /*7fa0*/  FADD.FTZ R195, R91, R192 ;  /* 0x000000c05bc37221 */ /* 0x002fce0000010000 */
[----:B------:R-:W1:Y:S01]  /*7fb0*/  MUFU.EX2 R93, R93 ;  /* 0x0000005d005d7308 */ /* 0x000e620000000800 */
[----:B---3--:R-:W-:-:S07]  /*7fc0*/  FADD.FTZ R102, R92, R5 ;  /* 0x000000055c667221 */ /* 0x008fce0000010000 */
[----:B------:R-:W3:Y:S01]  /*7fd0*/  MUFU.EX2 R193, R193 ;  /* 0x000000c100c17308 */ /* 0x000ee20000000800 */
[----:B----4-:R-:W-:-:S07]  /*7fe0*/  FADD.FTZ R192, R94, R195 ;  /* 0x000000c35ec07221 */ /* 0x010fce0000010000 */
        /* <DEDUP_REMOVED lines=16> */
[----:B--2---:R-:W-:-:S03]  /*80f0*/  FADD.FTZ R5, R9, R102 ;  /* 0x0000006609057221 */ /* 0x004fc60000010000 */
[----:B-1----:R-:W-:Y:S01]  /*8100*/  FADD.FTZ R4, R101, R4 ;  /* 0x0000000465047221 */ /* 0x002fe20000010000 */
[----:B------:R-:W-:Y:S06]  /*8110*/  @!P0 BRA `(.L_x_5485) ;  /* 0x0000000000048947 */ /* 0x000fec0003800000 */
[----:B------:R-:W-:Y:S01]  /*8120*/  BPT.TRAP 0x1 ;  /* 0x000000040000795c */ /* 0x000fe20000300000 */
.L_x_5485:
        /* <DEDUP_REMOVED lines=132> */
.L_x_5476:
[----:B------:R-:W-:Y:S06]  /*8970*/  BAR.ARV 0x8, 0x120 ;  /* 0x0204800000007b1d */ /* 0x000fec0000002000 */
[----:B------:R-:W-:Y:S05]  /*8980*/  @!P0 BRA `(.L_x_5487) ;  /* 0x0000000000048947 */ /* 0x000fea0003800000 */
[----:B------:R-:W-:Y:S01]  /*8990*/  BPT.TRAP 0x1 ;  /* 0x000000040000795c */ /* 0x000fe20000300000 */
.L_x_5487:
[----:B------:R-:W-:Y:S01]  /*89a0*/  ULEA UR4, UR49, UR38, 0x3 ;  /* 0x0000002631047291 */ /* 0x000fe2000f8e183f */
[----:B------:R-:W-:-:S05]  /*89b0*/  IMAD.U32 R0, RZ, RZ, UR36 ;  /* 0x00000024ff007e24 */ /* 0x000fca000f8e00ff */
[----:B------:R-:W-:-:S04]  /*89c0*/  SHF.L.U32 R0, R0, 0x1f, RZ ;  /* 0x0000001f00007819 */ /* 0x000fc800000006ff */
[----:B------:R1:W2:Y:S01]  /*89d0*/  SYNCS.PHASECHK.TRANS64.TRYWAIT P1, [UR4+0x2e850], R0 ;  /* 0x02e85000ff0075a7 */ /* 0x0002a20008020144 */
[----:B------:R-:W-:Y:S05]  /*89e0*/  @!P0 BRA `(.L_x_5488) ;  /* 0x0000000000048947 */ /* 0x000fea0003800000 */
[----:B------:R-:W-:Y:S01]  /*89f0*/  BPT.TRAP 0x1 ;  /* 0x000000040000795c */ /* 0x000fe20000300000 */
.L_x_5488:
[----:B--2---:R-:W-:Y:S05]  /*8a00*/  @P1 BRA `(.L_x_5489) ;  /* 0x0000000000081947 */ /* 0x004fea0003800000 */
[----:B------:R-:W2:Y:S02]  /*8a10*/  SYNCS.PHASECHK.TRANS64.TRYWAIT P1, [UR4+0x2e850], R0 ;  /* 0x02e85000ff0075a7 */ /* 0x000ea40008020144 */
[----:B--2---:R-:W-:Y:S05]  /*8a20*/  @!P1 BRA `(.L_x_5490) ;  /* 0x0000004c00109947 */ /* 0x004fea0003800000 */
.L_x_5489:
[----:B------:R-:W-:Y:S01]  /*8a30*/  UIADD3 UR5, UR38, 0x400, URZ ;  /* 0x0000040026057890 */ /* 0x000fe2000fffe03f */
[----:B------:R-:W-:Y:S01]  /*8a40*/  WARPGROUP.ARRIVE ;  /* 0x00000000000079c5 */ /* 0x000fe20000000000 */
[----:B------:R-:W-:Y:S01]  /*8a50*/  UMOV UR7, 0xc0000010 ;  /* 0xc000001000077882 */ /* 0x000fe20000000000 */
[----:B--2---:R-:W-:Y:S01]  /*8a60*/  IMAD.MOV.U32 R7, RZ, RZ, 0x3f800000 ;  /* 0x3f800000ff077424 */ /* 0x004fe200078e00ff */
[----:B------:R-:W-:-:S04]  /*8a70*/  USHF.R.U32.HI UR5, URZ, 0x4, UR5 ;  /* 0x000000043f057899 */ /* 0x000fc80008011605 */
[----:B------:R-:W-:-:S04]  /*8a80*/  ULOP3.LUT UR5, UR5, 0x3fff, URZ, 0xc0, !UPT ;  /* 0x00003fff05057892 */ /* 0x000fc8000f8ec03f */
[----:B------:R-:W-:-:S04]  /*8a90*/  ULOP3.LUT UR5, UR5, 0x10000, URZ, 0xfc, !UPT ;  /* 0x0001000005057892 */ /* 0x000fc8000f8efc3f */
[----:B------:R-:W-:-:S07]  /*8aa0*/  UIMAD UR5, UR49, 0x700, UR5 ;  /* 0x00000700310578a4 */ /* 0x000fce000f8e0205 */
[----:B------:R-:W-:Y:S02]  /*8ab0*/  UMOV UR6, UR5 ;  /* 0x0000000500067c82 */ /* 0x000fe40008000000 */
[----:B------:R-:W-:Y:S01]  /*8ac0*/  QGMMA.64x128x32.F32.E4M3.E4M3 R24, R200, gdesc[UR4], R24, gsb0 ;  /* 0x01e00004c8187df3 */ /* 0x000fe20008000818 */
[----:B------:R-:W-:Y:S01]  /*8ad0*/  UIADD3 UR6, UR5, 0x100, URZ ;  /* 0x0000010005067890 */ /* 0x000fe2000fffe03f */
[----:B------:R-:W-:Y:S01]  /*8ae0*/  UMOV UR7, 0xc0000010 ;  /* 0xc000001000077882 */ /* 0x000fe20000000000 */
[----:B------:R-:W-:Y:S02]  /*8af0*/  WARPGROUP.DEPBAR.LE gsb0, 0x0 ;  /* 0x00008000000079c5 */ /* 0x000fe40000010000 */
[----:B------:R-:W-:-:S07]  /*8b00*/  WARPGROUP.ARRIVE ;  /* 0x00000000000079c5 */ /* 0x000fce0000000000 */
        /* <DEDUP_REMOVED lines=11> */
[----:B------:R-:W-:Y:S02]  /*8bc0*/  ULDC.64 UR6, c[0x0][0x9a0] ;  /* 0x0002680000067ab9 */ /* 0x000fe40000000a00 */
[----:B------:R-:W-:-:S04]  /*8bd0*/  UISETP.NE.U32.AND UP0, UPT, UR6, URZ, UPT ;  /* 0x0000003f0600728c */ /* 0x000fc8000bf05070 */
[----:B------:R-:W-:-:S06]  /*8be0*/  UISETP.NE.AND.EX UP0, UPT, UR7, URZ, UPT, UP0 ;  /* 0x0000003f0700728c */ /* 0x000fcc000bf05300 */
[----:B------:R-:W-:-:S05]  /*8bf0*/  PLOP3.LUT P1, PT, PT, PT, UP0, 0x80, 0x0 ;  /* 0x000000000000781c */ /* 0x000fca0003f2f008 */
[----:B------:R-:W-:Y:S01]  /*8c00*/  @UP0 USHF.R.S32.HI UR10, URZ, 0x1f, UR44 ;  /* 0x0000001f3f0a0899 */ /* 0x000fe2000801142c */
[----:B------:R-:W-:-:S03]  /*8c10*/  @UP0 ULDC.64 UR12, c[0x0][0x9c8] ;  /* 0x00027200000c0ab9 */ /* 0x000fc60000000a00 */
[----:B------:R-:W-:Y:S02]  /*8c20*/  @UP0 UIMAD UR10, UR10, UR12, URZ ;  /* 0x0000000c0a0a02a4 */ /* 0x000fe4000f8e023f */
[----:B------:R-:W-:Y:S02]  /*8c30*/  @UP0 UIMAD.WIDE.U32 UR8, UR44, UR12, URZ ;  /* 0x0000000c2c0802a5 */ /* 0x000fe4000f8e003f */
[----:B------:R-:W-:Y:S02]  /*8c40*/  @UP0 UIMAD UR11, UR44, UR13, UR10 ;  /* 0x0000000d2c0b02a4 */ /* 0x000fe4000f8e020a */
[----:B------:R-:W-:Y:S02]  /*8c50*/  @UP0 USHF.R.S32.HI UR10, URZ, 0x1f, UR42 ;  /* 0x0000001f3f0a0899 */ /* 0x000fe4000801142a */
[----:B------:R-:W-:Y:S01]  /*8c60*/  @UP0 UIADD3 UR9, UR9, UR11, URZ ;  /* 0x0000000b09090290 */ /* 0x000fe2000fffe03f */
[----:B------:R-:W-:Y:S02]  /*8c70*/  @UP0 ULDC.64 UR12, c[0x0][0x9d0] ;  /* 0x00027400000c0ab9 */ /* 0x000fe40000000a00 */
[----:B------:R-:W-:-:S02]  /*8c80*/  @UP0 UIMAD UR10, UR10, UR12, URZ ;  /* 0x0000000c0a0a02a4 */ /* 0x000fc4000f8e023f */
[----:B------:R-:W-:Y:S02]  /*8c90*/  @UP0 UIMAD.WIDE.U32 UR8, UR42, UR12, UR8 ;  /* 0x0000000c2a0802a5 */ /* 0x000fe4000f8e0008 */
[----:B------:R-:W-:Y:S02]  /*8ca0*/  @UP0 UIMAD UR10, UR42, UR13, UR10 ;  /* 0x0000000d2a0a02a4 */ /* 0x000fe4000f8e020a */
[----:B------:R-:W-:Y:S02]  /*8cb0*/  @UP0 ULEA UR6, UP1, UR8, UR6, 0x2 ;  /* 0x0000000608060291 */ /* 0x000fe4000f82103f */
[----:B------:R-:W-:-:S04]  /*8cc0*/  @UP0 UIADD3 UR9, UR9, UR10, URZ ;  /* 0x0000000a09090290 */ /* 0x000fc8000fffe03f */
[----:B------:R-:W-:Y:S01]  /*8cd0*/  IMAD.U32 R8, RZ, RZ, UR6 ;  /* 0x00000006ff087e24 */ /* 0x000fe2000f8e00ff */
[----:B------:R-:W-:Y:S02]  /*8ce0*/  @UP0 ULEA.HI.X UR7, UR8, UR7, UR9, 0x2, UP1 ;  /* 0x0000000708070291 */ /* 0x000fe400088f1409 */
[----:B------:R-:W-:-:S04]  /*8cf0*/  UIADD3 UR6, UR5, 0x400, URZ ;  /* 0x0000040005067890 */ /* 0x000fc8000fffe03f */
[----:B------:R-:W-:Y:S01]  /*8d00*/  IMAD.U32 R9, RZ, RZ, UR7 ;  /* 0x00000007ff097e24 */ /* 0x000fe2000f8e00ff */
[----:B------:R-:W-:-:S04]  /*8d10*/  UMOV UR7, 0xc0000010 ;  /* 0xc000001000077882 */ /* 0x000fc80000000000 */
[----:B------:R2:W3:Y:S01]  /*8d20*/  @P1 LDG.E R7, desc[UR50][R8.64] ;  /* 0x0000003208071981 */ /* 0x0004e2000c1e1900 */
[----:B------:R-:W-:Y:S02]  /*8d30*/  WARPGROUP.DEPBAR.LE gsb0, 0x0 ;  /* 0x00008000000079c5 */ /* 0x000fe40000010000 */
[----:B------:R-:W-:-:S06]  /*8d40*/  WARPGROUP.ARRIVE ;  /* 0x00000000000079c5 */ /* 0x000fcc0000000000 */
[----:B------:R-:W-:Y:S01]  /*8d50*/  QGMMA.64x128x32.F32.E4M3.E4M3 R24, R216, gdesc[UR4], R24, gsb0 ;  /* 0x01e00004d8187df3 */ /* 0x000fe20008000818 */
[----:B------:R-:W-:Y:S01]  /*8d60*/  UIADD3 UR6, UR5, 0x500, URZ ;  /* 0x0000050005067890 */ /* 0x000fe2000fffe03f */
[----:B------:R-:W-:Y:S01]  /*8d70*/  UMOV UR7, 0xc0000010 ;  /* 0xc000001000077882 */ /* 0x000fe20000000000 */
[----:B-1----:R-:W1:Y:S04]  /*8d80*/  SHFL.BFLY PT, R0, R5, 0x2, 0x1f ;  /* 0x0c401f0005007f89 */ /* 0x002e6800000e0000 */
[----:B------:R-:W4:Y:S01]  /*8d90*/  SHFL.BFLY PT, R11, R4, 0x2, 0x1f ;  /* 0x0c401f00040b7f89 */ /* 0x000f2200000e0000 */
[----:B------:R-:W-:Y:S02]  /*8da0*/  WARPGROUP.DEPBAR.LE gsb0, 0x0 ;  /* 0x00008000000079c5 */ /* 0x000fe40000010000 */
[----:B------:R-:W-:-:S06]  /*8db0*/  WARPGROUP.ARRIVE ;  /* 0x00000000000079c5 */ /* 0x000fcc0000000000 */
[----:B------:R-:W-:Y:S01]  /*8dc0*/  QGMMA.64x128x32.F32.E4M3.E4M3 R24, R220, gdesc[UR4], R24, gsb0 ;  /* 0x01e00004dc187df3 */ /* 0x000fe20008000818 */
[----:B------:R-:W-:Y:S01]  /*8dd0*/  UIADD3 UR6, UR5, 0x600, URZ ;  /* 0x0000060005067890 */ /* 0x000fe2000fffe03f */
[----:B------:R-:W-:Y:S01]  /*8de0*/  UMOV UR7, 0xc0000010 ;  /* 0xc000001000077882 */ /* 0x000fe20000000000 */
[----:B-1----:R-:W-:-:S01]  /*8df0*/  FADD.FTZ R0, R0, R5 ;  /* 0x0000000500007221 */ /* 0x002fc20000010000 */
[----:B----4-:R-:W-:-:S04]  /*8e00*/  FADD.FTZ R11, R11, R4 ;  /* 0x000000040b0b7221 */ /* 0x010fc80000010000 */
[----:B--2---:R-:W1:Y:S04]  /*8e10*/  SHFL.BFLY PT, R9, R0, 0x1, 0x1f ;  /* 0x0c201f0000097f89 */ /* 0x004e6800000e0000 */
[----:B------:R-:W2:Y:S01]  /*8e20*/  SHFL.BFLY PT, R8, R11, 0x1, 0x1f ;  /* 0x0c201f000b087f89 */ /* 0x000ea200000e0000 */
[----:B-1----:R-:W-:-:S01]  /*8e30*/  FADD.FTZ R10, R0, R9 ;  /* 0x00000009000a7221 */ /* 0x002fc20000010000 */
[----:B--2---:R-:W-:-:S04]  /*8e40*/  FADD.FTZ R13, R11, R8 ;  /* 0x000000080b0d7221 */ /* 0x004fc80000010000 */
        /* <DEDUP_REMOVED lines=8> */
[----:B------:R-:W-:Y:S01]  /*8ed0*/  IMAD.MOV.U32 R12, RZ, RZ, RZ ;  /* 0x000000ffff0c7224 */ /* 0x000fe200078e00ff */
[----:B------:R-:W-:Y:S02]  /*8ee0*/  WARPGROUP.DEPBAR.LE gsb0, 0x0 ;  /* 0x00008000000079c5 */ /* 0x000fe40000010000 */
[----:B------:R-:W-:-:S06]  /*8ef0*/  WARPGROUP.ARRIVE ;  /* 0x00000000000079c5 */ /* 0x000fcc0000000000 */
[----:B------:R-:W-:Y:S01]  /*8f00*/  QGMMA.64x128x32.F32.E4M3.E4M3 R24, R224, gdesc[UR4], R24, gsb0 ;  /* 0x01e00004e0187df3 */ /* 0x000fe20008000818 */
[----:B------:R-:W1:Y:S08]  /*8f10*/  @P2 MUFU.LG2 R5, R5 ;  /* 0x0000000500052308 */ /* 0x000e700000000c00 */
        /* <DEDUP_REMOVED lines=9> */
[----:B------:R-:W-:Y:S01]  /*8fb0*/  @P2 FFMA.FTZ R4, R10, R3, R5 ;  /* 0x000000030a042223 */ /* 0x000fe20000010005 */
[----:B------:R-:W-:Y:S02]  /*8fc0*/  IMAD.MOV.U32 R0, RZ, RZ, -0x800000 ;  /* 0xff800000ff007424 */ /* 0x000fe400078e00ff */
[----:B------:R-:W-:Y:S01]  /*8fd0*/  @P3 FFMA.FTZ R0, R20, R6, R9 ;  /* 0x0000000614003223 */ /* 0x000fe20000010009 */
[-C--:B---3--:R-:W-:Y:S01]  /*8fe0*/  FMUL.FTZ R11, R8, R7.reuse ;  /* 0x00000007080b7220 */ /* 0x088fe20000410000 */
[----:B----4-:R-:W-:Y:S01]  /*8ff0*/  FMUL.FTZ R88, R12, R7 ;  /* 0x000000070c587220 */ /* 0x010fe20000410000 */
[----:B------:R-:W-:-:S02]  /*9000*/  WARPGROUP.DEPBAR.LE gsb0, 0x0 ;  /* 0x00008000000079c5 */ /* 0x000fc40000010000 */
[----:B------:R-:W-:Y:S05]  /*9010*/  @!P0 BRA `(.L_x_5491) ;  /* 0x0000000000048947 */ /* 0x000fea0003800000 */
[----:B------:R-:W-:Y:S01]  /*9020*/  BPT.TRAP 0x1 ;  /* 0x000000040000795c */ /* 0x000fe20000300000 */
.L_x_5491:
        /* <DEDUP_REMOVED lines=11> */
[----:B------:R-:W-:Y:S01]  /*90e0*/  UIADD3 UR42, -UR45, URZ, URZ ;  /* 0x0000003f2d2a7290 */ /* 0x000fe2000fffe13f */
[----:B------:R-:W-:Y:S01]  /*90f0*/  FMUL.FTZ R12, R27, R88 ;  /* 0x000000581b0c7220 */ /* 0x000fe20000410000 */
[----:B------:R-:W-:Y:S01]  /*9100*/  USHF.R.S32.HI UR5, URZ, 0x1f, UR43 ;  /* 0x0000001f3f057899 */ /* 0x000fe2000801142b */
[----:B------:R-:W2:Y:S01]  /*9110*/  LDC.64 R92, c[0x0][0xb78] ;  /* 0x0002de00ff5c7b82 */ /* 0x000ea20000000a00 */
[----:B------:R-:W-:Y:S01]  /*9120*/  ULDC UR8, c[0x0][0xda8] ;  /* 0x00036a0000087ab9 */ /* 0x000fe20000000800 */
[----:B-1----:R-:W-:-:S05]  /*9130*/  IMAD.SHL.U32 R3, R89, 0x4, RZ ;  /* 0x0000000459037824 */ /* 0x002fca00078e00ff */
[----:B------:R-:W-:-:S04]  /*9140*/  LOP3.LUT R3, R3, 0xc, RZ, 0xc0, !PT ;  /* 0x0000000c03037812 */ /* 0x000fc800078ec0ff */
[----:B------:R-:W-:-:S05]  /*9150*/  IADD3 R6, P0, R3, UR6, RZ ;  /* 0x0000000603067c10 */ /* 0x000fca000ff1e0ff */
[----:B------:R-:W-:Y:S02]  /*9160*/  IMAD.X R7, RZ, RZ, UR7, P0 ;  /* 0x00000007ff077e24 */ /* 0x000fe400080e06ff */
[-C--:B------:R-:W-:Y:S01]  /*9170*/  FMUL.FTZ R24, R33, R11.reuse ;  /* 0x0000000b21187220 */ /* 0x080fe20000410000 */
[-C--:B------:R-:W-:Y:S01]  /*9180*/  FMUL.FTZ R25, R39, R88.reuse ;  /* 0x0000005827197220 */ /* 0x080fe20000410000 */
[-C--:B------:R-:W-:Y:S01]  /*9190*/  FMUL.FTZ R29, R40, R11.reuse ;  /* 0x0000000b281d7220 */ /* 0x080fe20000410000 */
[----:B------:R-:W-:Y:S01]  /*91a0*/  FMUL.FTZ R38, R50, R88 ;  /* 0x0000005832267220 */ /* 0x000fe20000410000 */
[----:B------:R1:W3:Y:S01]  /*91b0*/  LDG.E.CONSTANT R3, desc[UR50][R6.64] ;  /* 0x0000003206037981 */ /* 0x0002e2000c1e9900 */
[-C--:B------:R-:W-:Y:S01]  /*91c0*/  FMUL.FTZ R33, R41, R11.reuse ;  /* 0x0000000b29217220 */ /* 0x080fe20000410000 */
[-C--:B------:R-:W-:Y:S01]  /*91d0*/  FMUL.FTZ R40, R53, R11.reuse ;  /* 0x0000000b35287220 */ /* 0x080fe20000410000 */
[-C--:B------:R-:W-:Y:S01]  /*91e0*/  FMUL.FTZ R41, R49, R11.reuse ;  /* 0x0000000b31297220 */ /* 0x080fe20000410000 */
[----:B------:R-:W-:Y:S01]  /*91f0*/  F2FP.BF16.F32.PACK_AB R13, R13, R14 ;  /* 0x0000000e0d0d723e */ /* 0x000fe200000010ff */
[-C--:B------:R-:W-:Y:S01]  /*9200*/  FMUL.FTZ R32, R45, R11.reuse ;  /* 0x0000000b2d207220 */ /* 0x080fe20000410000 */
[----:B------:R-:W-:Y:S01]  /*9210*/  F2FP.BF16.F32.PACK_AB R24, R21, R24 ;  /* 0x000000181518723e */ /* 0x000fe200000010ff */
[----:B------:R-:W-:Y:S01]  /*9220*/  FMUL.FTZ R37, R48, R11 ;  /* 0x0000000b30257220 */ /* 0x000fe20000410000 */
[----:B------:R-:W-:Y:S01]  /*9230*/  F2FP.BF16.F32.PACK_AB R41, R40, R41 ;  /* 0x000000292829723e */ /* 0x000fe200000010ff */
[-C--:B------:R-:W-:Y:S01]  /*9240*/  FMUL.FTZ R49, R57, R11.reuse ;  /* 0x0000000b39317220 */ /* 0x080fe20000410000 */
[-C--:B-1----:R-:W-:Y:S01]  /*9250*/  FMUL.FTZ R6, R30, R88.reuse ;  /* 0x000000581e067220 */ /* 0x082fe20000410000 */
[-C--:B------:R-:W-:Y:S01]  /*9260*/  FMUL.FTZ R7, R26, R88.reuse ;  /* 0x000000581a077220 */ /* 0x080fe20000410000 */
[-C--:B------:R-:W-:Y:S01]  /*9270*/  FMUL.FTZ R26, R35, R88.reuse ;  /* 0x00000058231a7220 */ /* 0x080fe20000410000 */
[----:B------:R-:W-:Y:S01]  /*9280*/  FMUL.FTZ R35, R54, R88 ;  /* 0x0000005836237220 */ /* 0x000fe20000410000 */
[----:B------:R-:W-:Y:S01]  /*9290*/  F2FP.BF16.F32.PACK_AB R10, R9, R10 ;  /* 0x0000000a090a723e */ /* 0x000fe200000010ff */
[----:B------:R-:W-:Y:S01]  /*92a0*/  FMUL.FTZ R28, R44, R11 ;  /* 0x0000000b2c1c7220 */ /* 0x000fe20000410000 */
[----:B------:R-:W-:Y:S01]  /*92b0*/  F2FP.BF16.F32.PACK_AB R6, R6, R7 ;  /* 0x000000070606723e */ /* 0x000fe200000010ff */
[-C--:B------:R-:W-:Y:S01]  /*92c0*/  FMUL.FTZ R36, R52, R11.reuse ;  /* 0x0000000b34247220 */ /* 0x080fe20000410000 */
[----:B------:R-:W-:Y:S01]  /*92d0*/  LOP3.LUT P0, R7, R89, 0x3, RZ, 0xc0, !PT ;  /* 0x0000000359077812 */ /* 0x000fe2000780c0ff */
[-C--:B------:R-:W-:Y:S01]  /*92e0*/  FMUL.FTZ R45, R56, R11.reuse ;  /* 0x0000000b382d7220 */ /* 0x080fe20000410000 */
[----:B------:R-:W-:Y:S01]  /*92f0*/  F2FP.BF16.F32.PACK_AB R26, R25, R26 ;  /* 0x0000001a191a723e */ /* 0x000fe200000010ff */
[-C--:B------:R-:W-:Y:S01]  /*9300*/  FMUL.FTZ R48, R61, R11.reuse ;  /* 0x0000000b3d307220 */ /* 0x080fe20000410000 */
[----:B------:R-:W-:Y:S01]  /*9310*/  ISETP.EQ.OR P0, PT, R7, 0x3, !P0 ;  /* 0x000000030700780c */ /* 0x000fe20004702670 */
        /* <DEDUP_REMOVED lines=11> */
[----:B------:R-:W-:Y:S01]  /*93d0*/  IADD3 R9, P5, R16, 0x4040, RZ ;  /* 0x0000404010097810 */ /* 0x000fe20007fbe0ff */
[-C--:B------:R-:W-:Y:S01]  /*93e0*/  FMUL.FTZ R65, R73, R11.reuse ;  /* 0x0000000b49417220 */ /* 0x080fe20000410000 */
[-C--:B------:R-:W-:Y:S01]  /*93f0*/  FMUL.FTZ R60, R76, R11.reuse ;  /* 0x0000000b4c3c7220 */ /* 0x080fe20000410000 */
[-C--:B------:R-:W-:Y:S01]  /*9400*/  FMUL.FTZ R64, R77, R11.reuse ;  /* 0x0000000b4d407220 */ /* 0x080fe20000410000 */
[-C--:B------:R-:W-:Y:S01]  /*9410*/  FMUL.FTZ R68, R84, R11.reuse ;  /* 0x0000000b54447220 */ /* 0x080fe20000410000 */
[-C--:B------:R-:W-:Y:S01]  /*9420*/  FMUL.FTZ R69, R80, R11.reuse ;  /* 0x0000000b50457220 */ /* 0x080fe20000410000 */
[-C--:B------:R-:W-:Y:S01]  /*9430*/  FMUL.FTZ R72, R85, R11.reuse ;  /* 0x0000000b55487220 */ /* 0x080fe20000410000 */
[----:B------:R-:W-:Y:S01]  /*9440*/  FMUL.FTZ R73, R81, R11 ;  /* 0x0000000b51497220 */ /* 0x000fe20000410000 */
[----:B------:R-:W-:Y:S01]  /*9450*/  F2FP.BF16.F32.PACK_AB R5, R5, R8 ;  /* 0x000000080505723e */ /* 0x000fe200000010ff */
[-C--:B------:R-:W-:Y:S01]  /*9460*/  FMUL.FTZ R11, R31, R88.reuse ;  /* 0x000000581f0b7220 */ /* 0x080fe20000410000 */
[-C--:B------:R-:W-:Y:S01]  /*9470*/  FMUL.FTZ R27, R46, R88.reuse ;  /* 0x000000582e1b7220 */ /* 0x080fe20000410000 */
[----:B------:R-:W-:Y:S01]  /*9480*/  FMUL.FTZ R30, R42, R88 ;  /* 0x000000582a1e7220 */ /* 0x000fe20000410000 */
[----:B------:R-:W-:Y:S01]  /*9490*/  F2FP.BF16.F32.PACK_AB R15, R15, R20 ;  /* 0x000000140f0f723e */ /* 0x000fe200000010ff */
[----:B------:R-:W-:Y:S01]  /*94a0*/  ULDC.64 UR6, c[0x0][0xb70] ;  /* 0x0002dc0000067ab9 */ /* 0x000fe20000000a00 */
[----:B------:R-:W-:Y:S01]  /*94b0*/  SHF.R.U64 R24, R24, 0x3, RZ ;  /* 0x0000000318187819 */ /* 0x000fe200000012ff */
[----:B------:R-:W-:Y:S01]  /*94c0*/  UIMAD UR42, UR8, UR42, UR48 ;  /* 0x0000002a082a72a4 */ /* 0x000fe2000f8e0230 */
[----:B------:R-:W-:Y:S01]  /*94d0*/  LOP3.LUT R8, R9, 0x380, RZ, 0xc0, !PT ;  /* 0x0000038009087812 */ /* 0x000fe200078ec0ff */
[-C--:B------:R-:W-:Y:S01]  /*94e0*/  FMUL.FTZ R42, R51, R88.reuse ;  /* 0x00000058332a7220 */ /* 0x080fe20000410000 */
[-C--:B------:R-:W-:Y:S01]  /*94f0*/  FMUL.FTZ R46, R58, R88.reuse ;  /* 0x000000583a2e7220 */ /* 0x080fe20000410000 */
[----:B------:R-:W-:Y:S01]  /*9500*/  IADD3 R21, P1, R16, 0x40, RZ ;  /* 0x0000004010157810 */ /* 0x000fe20007f3e0ff */
[-C--:B------:R-:W-:Y:S01]  /*9510*/  FMUL.FTZ R31, R47, R88.reuse ;  /* 0x000000582f1f7220 */ /* 0x080fe20000410000 */
[-C--:B------:R-:W-:Y:S01]  /*9520*/  FMUL.FTZ R34, R43, R88.reuse ;  /* 0x000000582b227220 */ /* 0x080fe20000410000 */
[-C--:B------:R-:W-:Y:S01]  /*9530*/  FMUL.FTZ R50, R59, R88.reuse ;  /* 0x000000583b327220 */ /* 0x080fe20000410000 */
[-C--:B------:R-:W-:Y:S01]  /*9540*/  FMUL.FTZ R51, R70, R88.reuse ;  /* 0x0000005846337220 */ /* 0x080fe20000410000 */
[-C--:B------:R-:W-:Y:S01]  /*9550*/  FMUL.FTZ R58, R67, R88.reuse ;  /* 0x00000058433a7220 */ /* 0x080fe20000410000 */
[----:B------:R-:W-:Y:S01]  /*9560*/  UIMAD UR5, UR5, UR6, URZ ;  /* 0x00000006050572a4 */ /* 0x000fe2000f8e023f */
[-C--:B------:R-:W-:Y:S01]  /*9570*/  FMUL.FTZ R43, R62, R88.reuse ;  /* 0x000000583e2b7220 */ /* 0x080fe20000410000 */
[-C--:B------:R-:W-:Y:S01]  /*9580*/  FMUL.FTZ R47, R63, R88.reuse ;  /* 0x000000583f2f7220 */ /* 0x080fe20000410000 */
[-C--:B------:R-:W-:Y:S01]  /*9590*/  FMUL.FTZ R59, R78, R88.reuse ;  /* 0x000000584e3b7220 */ /* 0x080fe20000410000 */
[-C--:B------:R-:W-:Y:S01]  /*95a0*/  FMUL.FTZ R67, R86, R88.reuse ;  /* 0x0000005856437220 */ /* 0x080fe20000410000 */
[----:B------:R-:W-:Y:S01]  /*95b0*/  FMUL.FTZ R70, R82, R88 ;  /* 0x0000005852467220 */ /* 0x000fe20000410000 */
[----:B------:R-:W-:Y:S01]  /*95c0*/  SEL R76, R15, R26, P0 ;  /* 0x0000001a0f4c7207 */ /* 0x000fe20000000000 */
[----:B------:R-:W-:Y:S01]  /*95d0*/  USHF.L.U32 UR42, UR42, 0x7, URZ ;  /* 0x000000072a2a7899 */ /* 0x000fe2000800063f */
[----:B------:R-:W-:Y:S01]  /*95e0*/  SEL R78, R26, R15, P0 ;  /* 0x0000000f1a4e7207 */ /* 0x000fe20000000000 */
[----:B------:R-:W-:Y:S01]  /*95f0*/  UIMAD.WIDE.U32 UR10, UR43, UR6, URZ ;  /* 0x000000062b0a72a5 */ /* 0x000fe2000f8e003f */
[----:B------:R-:W-:Y:S01]  /*9600*/  LOP3.LUT R24, R24, R25, RZ, 0x3c, !PT ;  /* 0x0000001918187212 */ /* 0x000fe200078e3cff */
[--C-:B------:R-:W-:Y:S01]  /*9610*/  IMAD.X R25, RZ, RZ, R17.reuse, P6 ;  /* 0x000000ffff197224 */ /* 0x100fe200030e0611 */
[----:B------:R-:W-:Y:S01]  /*9620*/  SHF.R.U64 R8, R8, 0x3, RZ ;  /* 0x0000000308087819 */ /* 0x000fe200000012ff */
[----:B------:R-:W-:Y:S01]  /*9630*/  UIMAD UR5, UR43, UR7, UR5 ;  /* 0x000000072b0572a4 */ /* 0x000fe2000f8e0205 */
[----:B------:R-:W-:Y:S01]  /*9640*/  F2FP.BF16.F32.PACK_AB R11, R11, R12 ;  /* 0x0000000c0b0b723e */ /* 0x000fe200000010ff */
[-C--:B------:R-:W-:Y:S01]  /*9650*/  FMUL.FTZ R54, R66, R88.reuse ;  /* 0x0000005842367220 */ /* 0x080fe20000410000 */
[----:B------:R-:W-:Y:S01]  /*9660*/  IADD3 R15, P2, R16, 0x60, RZ ;  /* 0x00000060100f7810 */ /* 0x000fe20007f5e0ff */
[----:B------:R-:W-:Y:S01]  /*9670*/  UIADD3 UR5, UR11, UR5, URZ ;  /* 0x000000050b057290 */ /* 0x000fe2000fffe03f */
[----:B------:R-:W-:Y:S01]  /*9680*/  LOP3.LUT R20, R21, 0x380, RZ, 0xc0, !PT ;  /* 0x0000038015147812 */ /* 0x000fe200078ec0ff */
[-C--:B------:R-:W-:Y:S01]  /*9690*/  FMUL.FTZ R62, R74, R88.reuse ;  /* 0x000000584a3e7220 */ /* 0x080fe20000410000 */
[----:B------:R-:W-:Y:S01]  /*96a0*/  IADD3 R7, P6, R16, 0x4060, RZ ;  /* 0x0000406010077810 */ /* 0x000fe20007fde0ff */
[----:B------:R-:W-:Y:S01]  /*96b0*/  FMUL.FTZ R63, R79, R88 ;  /* 0x000000584f3f7220 */ /* 0x000fe20000410000 */
[----:B------:R-:W-:Y:S01]  /*96c0*/  F2FP.BF16.F32.PACK_AB R43, R43, R46 ;  /* 0x0000002e2b2b723e */ /* 0x000fe200000010ff */
[----:B------:R-:W-:Y:S01]  /*96d0*/  FMUL.FTZ R66, R75, R88 ;  /* 0x000000584b427220 */ /* 0x000fe20000410000 */
[----:B------:R-:W-:Y:S01]  /*96e0*/  F2FP.BF16.F32.PACK_AB R50, R47, R50 ;  /* 0x000000322f32723e */ /* 0x000fe200000010ff */
[----:B------:R-:W-:Y:S01]  /*96f0*/  FMUL.FTZ R39, R55, R88 ;  /* 0x0000005837277220 */ /* 0x000fe20000410000 */
[----:B------:R-:W-:Y:S01]  /*9700*/  F2FP.BF16.F32.PACK_AB R67, R67, R70 ;  /* 0x000000464343723e */ /* 0x000fe200000010ff */
[-C--:B------:R-:W-:Y:S01]  /*9710*/  FMUL.FTZ R55, R71, R88.reuse ;  /* 0x0000005847377220 */ /* 0x080fe20000410000 */
[----:B------:R-:W-:Y:S01]  /*9720*/  F2FP.BF16.F32.PACK_AB R73, R72, R73 ;  /* 0x000000494849723e */ /* 0x000fe200000010ff */
[-C--:B------:R-:W-:Y:S01]  /*9730*/  FMUL.FTZ R71, R87, R88.reuse ;  /* 0x0000005857477220 */ /* 0x080fe20000410000 */
[----:B------:R-:W-:Y:S01]  /*9740*/  LOP3.LUT R8, R8, R9, RZ, 0x3c, !PT ;  /* 0x0000000908087212 */ /* 0x000fe200078e3cff */
[----:B------:R-:W-:Y:S01]  /*9750*/  IMAD.X R9, RZ, RZ, R17, P5 ;  /* 0x000000ffff097224 */ /* 0x000fe200028e0611 */
[----:B------:R-:W-:Y:S01]  /*9760*/  F2FP.BF16.F32.PACK_AB R60, R60, R61 ;  /* 0x0000003d3c3c723e */ /* 0x000fe200000010ff */
[----:B------:R-:W-:Y:S01]  /*9770*/  VIADD R61, R23, UR42 ;  /* 0x0000002a173d7c36 */ /* 0x000fe20008000000 */
[----:B------:R-:W-:Y:S01]  /*9780*/  SEL R70, R6, R11, P0 ;  /* 0x0000000b06467207 */ /* 0x000fe20000000000 */
[----:B------:R-:W-:Y:S01]  /*9790*/  FMUL.FTZ R74, R83, R88 ;  /* 0x00000058534a7220 */ /* 0x000fe20000410000 */
[----:B------:R-:W-:Y:S01]  /*97a0*/  SEL R72, R11, R6, P0 ;  /* 0x000000060b487207 */ /* 0x000fe20000000000 */
[----:B------:R-:W-:Y:S01]  /*97b0*/  UIADD3 UR4, UR4, 0x2e860, URZ ;  /* 0x0002e86004047890 */ /* 0x000fe2000fffe03f */
[----:B------:R-:W-:Y:S01]  /*97c0*/  LOP3.LUT R14, R15, 0x380, RZ, 0xc0, !PT ;  /* 0x000003800f0e7812 */ /* 0x000fe200078ec0ff */
[----:B------:R-:W-:Y:S01]  /*97d0*/  USHF.R.S32.HI UR6, URZ, 0x1f, UR44 ;  /* 0x0000001f3f067899 */ /* 0x000fe2000801142c */
[----:B------:R-:W-:Y:S01]  /*97e0*/  SHF.R.U64 R20, R20, 0x3, RZ ;  /* 0x0000000314147819 */ /* 0x000fe200000012ff */
[----:B------:R-:W-:Y:S01]  /*97f0*/  UPRMT UR4, UR37, 0x654, UR4 ;  /* 0x0000065425047896 */ /* 0x000fe20008000004 */
[----:B------:R-:W-:-:S02]  /*9800*/  LOP3.LUT R6, R7, 0x380, RZ, 0xc0, !PT ;  /* 0x0000038007067812 */ /* 0x000fc400078ec0ff */
[----:B------:R-:W-:Y:S02]  /*9810*/  F2FP.BF16.F32.PACK_AB R27, R27, R30 ;  /* 0x0000001e1b1b723e */ /* 0x000fe400000010ff */
[----:B------:R-:W-:Y:S02]  /*9820*/  F2FP.BF16.F32.PACK_AB R33, R32, R33 ;  /* 0x000000212021723e */ /* 0x000fe400000010ff */
[----:B------:R-:W-:Y:S02]  /*9830*/  SEL R84, R43, R50, P0 ;  /* 0x000000322b547207 */ /* 0x000fe40000000000 */
[----:B------:R-:W-:Y:S01]  /*9840*/  SEL R30, R5, R10, P0 ;  /* 0x0000000a051e7207 */ /* 0x000fe20000000000 */
[----:B------:R-:W-:Y:S01]  /*9850*/  SYNCS.ARRIVE.TRANS64.RED.A1T0 RZ, [UR4], RZ ;  /* 0x000000ffffff79a7 */ /* 0x000fe20008100404 */
[----:B------:R-:W-:Y:S01]  /*9860*/  SEL R32, R10, R5, P0 ;  /* 0x000000050a207207 */ /* 0x000fe20000000000 */
[----:B------:R-:W-:Y:S01]  /*9870*/  VIADD R5, R61, 0x8 ;  /* 0x000000083d057836 */ /* 0x000fe20000000000 */
[----:B------:R-:W-:-:S02]  /*9880*/  SEL R50, R50, R43, P0 ;  /* 0x0000002b32327207 */ /* 0x000fc40000000000 */
[----:B------:R-:W-:Y:S02]  /*9890*/  SHF.R.U64 R14, R14, 0x3, RZ ;  /* 0x000000030e0e7819 */ /* 0x000fe400000012ff */
[----:B------:R-:W-:Y:S01]  /*98a0*/  LOP3.LUT R20, R20, R21, RZ, 0x3c, !PT ;  /* 0x0000001514147212 */ /* 0x000fe200078e3cff */
[----:B------:R-:W-:Y:S01]  /*98b0*/  IMAD.X R21, RZ, RZ, R17, P1 ;  /* 0x000000ffff157224 */ /* 0x000fe200008e0611 */
[C---:B------:R-:W-:Y:S02]  /*98c0*/  IADD3 R11, P4, R16.reuse, 0x4020, RZ ;  /* 0x00004020100b7810 */ /* 0x040fe40007f9e0ff */
[----:B------:R-:W-:Y:S02]  /*98d0*/  IADD3 R13, P3, R16, 0x4000, RZ ;  /* 0x00004000100d7810 */ /* 0x000fe40007f7e0ff */
[----:B------:R-:W-:Y:S02]  /*98e0*/  SHF.R.U64 R6, R6, 0x3, RZ ;  /* 0x0000000306067819 */ /* 0x000fe400000012ff */
[----:B------:R-:W-:Y:S01]  /*98f0*/  MOV R43, R8 ;  /* 0x00000008002b7202 */ /* 0x000fe20000000f00 */
[----:B------:R-:W-:Y:S01]  /*9900*/  IMAD.U32 R9, RZ, RZ, UR11 ;  /* 0x0000000bff097e24 */ /* 0x000fe2000f8e00ff */
[----:B------:R-:W-:Y:S01]  /*9910*/  LOP3.LUT P1, RZ, R2, 0x3, RZ, 0xc0, !PT ;  /* 0x0000000302ff7812 */ /* 0x000fe2000782c0ff */
[----:B------:R-:W-:Y:S01]  /*9920*/  IMAD.U32 R9, RZ, RZ, UR5 ;  /* 0x00000005ff097e24 */ /* 0x000fe2000f8e00ff */
[----:B------:R-:W-:Y:S01]  /*9930*/  F2FP.BF16.F32.PACK_AB R34, R31, R34 ;  /* 0x000000221f22723e */ /* 0x000fe200000010ff */
[----:B------:R-:W-:Y:S01]  /*9940*/  ULDC UR5, c[0x0][0xa88] ;  /* 0x0002a20000057ab9 */ /* 0x000fe20000000800 */
[----:B------:R-:W-:Y:S01]  /*9950*/  F2FP.BF16.F32.PACK_AB R59, R59, R62 ;  /* 0x0000003e3b3b723e */ /* 0x000fe200000010ff */
[----:B------:R-:W-:Y:S01]  /*9960*/  IMAD.U32 R8, RZ, RZ, UR10 ;  /* 0x0000000aff087e24 */ /* 0x000fe2000f8e00ff */
[----:B------:R-:W-:-:S02]  /*9970*/  F2FP.BF16.F32.PACK_AB R66, R63, R66 ;  /* 0x000000423f42723e */ /* 0x000fc400000010ff */
[----:B------:R-:W-:Y:S01]  /*9980*/  LOP3.LUT R14, R14, R15, RZ, 0x3c, !PT ;  /* 0x0000000f0e0e7212 */ /* 0x000fe200078e3cff */
[--C-:B------:R-:W-:Y:S01]  /*9990*/  IMAD.X R15, RZ, RZ, R17.reuse, P2 ;  /* 0x000000ffff0f7224 */ /* 0x100fe200010e0611 */
[----:B------:R-:W-:Y:S02]  /*99a0*/  LOP3.LUT R10, R11, 0x380, RZ, 0xc0, !PT ;  /* 0x000003800b0a7812 */ /* 0x000fe400078ec0ff */
[----:B------:R-:W-:Y:S02]  /*99b0*/  LOP3.LUT R12, R13, 0x380, RZ, 0xc0, !PT ;  /* 0x000003800d0c7812 */ /* 0x000fe400078ec0ff */
[----:B------:R-:W-:Y:S01]  /*99c0*/  LOP3.LUT R6, R6, R7, RZ, 0x3c, !PT ;  /* 0x0000000706067212 */ /* 0x000fe200078e3cff */
[----:B------:R-:W-:Y:S01]  /*99d0*/  IMAD.X R7, RZ, RZ, R17, P6 ;  /* 0x000000ffff077224 */ /* 0x000fe200030e0611 */
[----:B------:R-:W-:Y:S02]  /*99e0*/  ISETP.GE.OR P2, PT, R5, UR5, P1 ;  /* 0x0000000505007c0c */ /* 0x000fe40008f46670 */
[----:B------:R-:W-:-:S02]  /*99f0*/  F2FP.BF16.F32.PACK_AB R44, R44, R45 ;  /* 0x0000002d2c2c723e */ /* 0x000fc400000010ff */
[----:B------:R-:W-:Y:S02]  /*9a00*/  F2FP.BF16.F32.PACK_AB R49, R48, R49 ;  /* 0x000000313031723e */ /* 0x000fe400000010ff */
[----:B------:R-:W-:Y:S02]  /*9a10*/  SEL R80, R27, R34, P0 ;  /* 0x000000221b507207 */ /* 0x000fe40000000000 */
[----:B------:R-:W-:Y:S02]  /*9a20*/  SEL R34, R34, R27, P0 ;  /* 0x0000001b22227207 */ /* 0x000fe40000000000 */
[----:B------:R-:W-:Y:S02]  /*9a30*/  SEL R88, R59, R66, P0 ;  /* 0x000000423b587207 */ /* 0x000fe40000000000 */
[----:B------:R-:W-:Y:S02]  /*9a40*/  SHF.R.U64 R10, R10, 0x3, RZ ;  /* 0x000000030a0a7819 */ /* 0x000fe400000012ff */
[----:B------:R-:W-:-:S02]  /*9a50*/  SEL R66, R66, R59, P0 ;  /* 0x0000003b42427207 */ /* 0x000fc40000000000 */
[----:B------:R-:W-:Y:S02]  /*9a60*/  SHF.R.U64 R12, R12, 0x3, RZ ;  /* 0x000000030c0c7819 */ /* 0x000fe400000012ff */
[----:B------:R-:W-:Y:S02]  /*9a70*/  LOP3.LUT R27, R16, 0x380, RZ, 0xc0, !PT ;  /* 0x00000380101b7812 */ /* 0x000fe400078ec0ff */
[----:B------:R-:W-:Y:S02]  /*9a80*/  F2FP.BF16.F32.PACK_AB R28, R28, R29 ;  /* 0x0000001d1c1c723e */ /* 0x000fe400000010ff */
[----:B------:R-:W-:Y:S02]  /*9a90*/  F2FP.BF16.F32.PACK_AB R51, R51, R54 ;  /* 0x000000363333723e */ /* 0x000fe400000010ff */
[----:B------:R-:W-:Y:S02]  /*9aa0*/  MOV R59, R20 ;  /* 0x00000014003b7202 */ /* 0x000fe40000000f00 */
[----:B------:R-:W-:-:S02]  /*9ab0*/  SEL R54, R44, R49, P0 ;  /* 0x000000312c367207 */ /* 0x000fc40000000000 */
[----:B------:R-:W-:Y:S01]  /*9ac0*/  MOV R20, R6 ;  /* 0x0000000600147202 */ /* 0x000fe20000000f00 */
[----:B--2---:R-:W-:Y:S01]  /*9ad0*/  IMAD R6, R92, UR6, RZ ;  /* 0x000000065c067c24 */ /* 0x004fe2000f8e02ff */
[----:B------:R-:W-:Y:S02]  /*9ae0*/  F2FP.BF16.F32.PACK_AB R36, R36, R37 ;  /* 0x000000252424723e */ /* 0x000fe400000010ff */
[----:B------:R-:W-:Y:S02]  /*9af0*/  F2FP.BF16.F32.PACK_AB R42, R39, R42 ;  /* 0x0000002a272a723e */ /* 0x000fe400000010ff */
[----:B------:R-:W-:Y:S02]  /*9b00*/  SEL R44, R49, R44, P0 ;  /* 0x0000002c312c7207 */ /* 0x000fe40000000000 */
[----:B------:R-:W-:Y:S01]  /*9b10*/  LOP3.LUT R10, R10, R11, RZ, 0x3c, !PT ;  /* 0x0000000b0a0a7212 */ /* 0x000fe200078e3cff */
[----:B------:R-:W-:Y:S01]  /*9b20*/  IMAD.X R11, RZ, RZ, R17, P4 ;  /* 0x000000ffff0b7224 */ /* 0x000fe200020e0611 */
[----:B------:R-:W-:-:S02]  /*9b30*/  F2FP.BF16.F32.PACK_AB R52, R52, R53 ;  /* 0x000000353434723e */ /* 0x000fc400000010ff */
[----:B------:R-:W-:Y:S02]  /*9b40*/  F2FP.BF16.F32.PACK_AB R57, R56, R57 ;  /* 0x000000393839723e */ /* 0x000fe400000010ff */
[----:B------:R-:W-:Y:S02]  /*9b50*/  F2FP.BF16.F32.PACK_AB R58, R55, R58 ;  /* 0x0000003a373a723e */ /* 0x000fe400000010ff */
[----:B------:R-:W-:Y:S02]  /*9b60*/  F2FP.BF16.F32.PACK_AB R65, R64, R65 ;  /* 0x000000414041723e */ /* 0x000fe400000010ff */
[----:B------:R-:W-:Y:S02]  /*9b70*/  F2FP.BF16.F32.PACK_AB R68, R68, R69 ;  /* 0x000000454444723e */ /* 0x000fe400000010ff */
[----:B------:R-:W-:Y:S02]  /*9b80*/  F2FP.BF16.F32.PACK_AB R74, R71, R74 ;  /* 0x0000004a474a723e */ /* 0x000fe400000010ff */
[----:B------:R-:W-:Y:S01]  /*9b90*/  LOP3.LUT R12, R12, R13, RZ, 0x3c, !PT ;  /* 0x0000000d0c0c7212 */ /* 0x000fe200078e3cff */
[----:B------:R-:W-:Y:S01]  /*9ba0*/  IMAD.X R13, RZ, RZ, R17, P3 ;  /* 0x000000ffff0d7224 */ /* 0x000fe200018e0611 */
[----:B------:R-:W-:-:S02]  /*9bb0*/  SHF.R.U64 R27, R27, 0x3, RZ ;  /* 0x000000031b1b7819 */ /* 0x000fc400000012ff */
        /* <DEDUP_REMOVED lines=11> */
[----:B------:R-:W-:Y:S01]  /*9c70*/  LOP3.LUT R26, R27, R16, RZ, 0x3c, !PT ;  /* 0x000000101b1a7212 */ /* 0x000fe200078e3cff */
[----:B------:R-:W-:Y:S01]  /*9c80*/  IMAD.MOV.U32 R27, RZ, RZ, R17 ;  /* 0x000000ffff1b7224 */ /* 0x000fe200078e0011 */
[----:B------:R-:W-:-:S02]  /*9c90*/  SEL R58, R58, R51, P0 ;  /* 0x000000333a3a7207 */ /* 0x000fc40000000000 */
[----:B------:R-:W-:Y:S02]  /*9ca0*/  MOV R49, R10 ;  /* 0x0000000a00317202 */ /* 0x000fe40000000f00 */
[----:B------:R-:W-:Y:S02]  /*9cb0*/  SEL R52, R57, R52, P0 ;  /* 0x0000003439347207 */ /* 0x000fe40000000000 */
[----:B------:R-:W-:Y:S02]  /*9cc0*/  SEL R60, R65, R60, P0 ;  /* 0x0000003c413c7207 */ /* 0x000fe40000000000 */
[----:B------:R-:W-:Y:S01]  /*9cd0*/  MOV R51, R12 ;  /* 0x0000000c00337202 */ /* 0x000fe20000000f00 */
[----:B------:R-:W-:Y:S01]  /*9ce0*/  IMAD R12, R93, UR44, R6 ;  /* 0x0000002c5d0c7c24 */ /* 0x000fe2000f8e0206 */
[----:B------:R-:W-:Y:S02]  /*9cf0*/  SEL R68, R73, R68, P0 ;  /* 0x0000004449447207 */ /* 0x000fe40000000000 */
[----:B------:R-:W-:-:S02]  /*9d00*/  SEL R74, R74, R67, P0 ;  /* 0x000000434a4a7207 */ /* 0x000fc40000000000 */
[----:B------:R-:W-:Y:S02]  /*9d10*/  MOV R57, R14 ;  /* 0x0000000e00397202 */ /* 0x000fe40000000f00 */
[----:B------:R-:W-:Y:S02]  /*9d20*/  MOV R26, R26 ;  /* 0x0000001a001a7202 */ /* 0x000fe40000000f00 */
[----:B------:R-:W-:Y:S02]  /*9d30*/  MOV R24, R24 ;  /* 0x0000001800187202 */ /* 0x000fe40000000f00 */
[----:B------:R-:W-:Y:S01]  /*9d40*/  ISETP.GE.OR P1, PT, R61, UR5, P1 ;  /* 0x000000053d007c0c */ /* 0x000fe20008f26670 */
[----:B------:R-:W-:Y:S01]  /*9d50*/  ULDC.64 UR4, c[0x0][0xb40] ;  /* 0x0002d00000047ab9 */ /* 0x000fe20000000a00 */
[----:B---3--:R-:W-:Y:S01]  /*9d60*/  LOP3.LUT R5, R3, 0x2, RZ, 0x3c, !PT ;  /* 0x0000000203057812 */ /* 0x008fe200078e3cff */
[----:B------:R-:W-:Y:S04]  /*9d70*/  SHFL.IDX PT, R30, R30, R3, 0x1c1f ;  /* 0x001c1f031e1e7589 */ /* 0x000fe800000e0000 */
[----:B------:R-:W-:Y:S04]  /*9d80*/  SHFL.IDX PT, R7, R32, R5, 0x1c1f ;  /* 0x001c1f0520077589 */ /* 0x000fe800000e0000 */
[----:B------:R-:W-:Y:S04]  /*9d90*/  SHFL.IDX PT, R70, R70, R3, 0x1c1f ;  /* 0x001c1f0346467589 */ /* 0x000fe800000e0000 */
[----:B------:R-:W1:Y:S04]  /*9da0*/  SHFL.IDX PT, R31, R72, R5, 0x1c1f ;  /* 0x001c1f05481f7589 */ /* 0x000e6800000e0000 */
[----:B------:R-:W-:Y:S04]  /*9db0*/  SHFL.IDX PT, R54, R54, R3, 0x1c1f ;  /* 0x001c1f0336367589 */ /* 0x000fe800000e0000 */
[----:B------:R-:W-:Y:S04]  /*9dc0*/  SHFL.IDX PT, R21, R44, R5, 0x1c1f ;  /* 0x001c1f052c157589 */ /* 0x000fe800000e0000 */
[----:B------:R-:W-:Y:S04]  /*9dd0*/  SHFL.IDX PT, R38, R38, R3, 0x1c1f ;  /* 0x001c1f0326267589 */ /* 0x000fe800000e0000 */
[----:B------:R-:W-:Y:S04]  /*9de0*/  SHFL.IDX PT, R76, R76, R3, 0x1c1f ;  /* 0x001c1f034c4c7589 */ /* 0x000fe800000e0000 */
[----:B------:R-:W-:Y:S04]  /*9df0*/  SHFL.IDX PT, R11, R40, R5, 0x1c1f ;  /* 0x001c1f05280b7589 */ /* 0x000fe800000e0000 */
[----:B------:R-:W2:Y:S01]  /*9e00*/  SHFL.IDX PT, R39, R78, R5, 0x1c1f ;  /* 0x001c1f054e277589 */ /* 0x000ea200000e0000 */
[----:B-1----:R-:W-:-:S02]  /*9e10*/  SEL R29, R70, R31, P0 ;  /* 0x0000001f461d7207 */ /* 0x002fc40000000000 */
[----:B------:R-:W-:Y:S01]  /*9e20*/  SEL R31, R31, R70, P0 ;  /* 0x000000461f1f7207 */ /* 0x000fe20000000000 */
[----:B------:R-:W-:Y:S04]  /*9e30*/  SHFL.IDX PT, R46, R46, R3, 0x1c1f ;  /* 0x001c1f032e2e7589 */ /* 0x000fe800000e0000 */
[----:B------:R-:W-:Y:S04]  /*9e40*/  SHFL.IDX PT, R80, R80, R3, 0x1c1f ;  /* 0x001c1f0350507589 */ /* 0x000fe800000e0000 */
[----:B------:R1:W3:Y:S04]  /*9e50*/  SHFL.IDX PT, R13, R28, R5, 0x1c1f ;  /* 0x001c1f051c0d7589 */ /* 0x0002e800000e0000 */
[----:B------:R-:W4:Y:S04]  /*9e60*/  SHFL.IDX PT, R47, R34, R5, 0x1c1f ;  /* 0x001c1f05222f7589 */ /* 0x000f2800000e0000 */
[----:B------:R-:W-:Y:S01]  /*9e70*/  SHFL.IDX PT, R48, R48, R3, 0x1c1f ;  /* 0x001c1f0330307589 */ /* 0x000fe200000e0000 */
[----:B-1----:R-:W-:-:S03]  /*9e80*/  SEL R28, R30, R7, P0 ;  /* 0x000000071e1c7207 */ /* 0x002fc60000000000 */
[----:B------:R-:W-:Y:S01]  /*9e90*/  SHFL.IDX PT, R82, R82, R3, 0x1c1f ;  /* 0x001c1f0352527589 */ /* 0x000fe200000e0000 */
[----:B------:R-:W-:Y:S01]  /*9ea0*/  SEL R30, R7, R30, P0 ;  /* 0x0000001e071e7207 */ /* 0x000fe20000000000 */
[----:B------:R-:W-:Y:S01]  /*9eb0*/  IMAD.WIDE.U32 R6, R92, UR44, R8 ;  /* 0x0000002c5c067c25 */ /* 0x000fe2000f8e0008 */
[----:B--2---:R-:W-:Y:S01]  /*9ec0*/  SEL R37, R76, R39, P0 ;  /* 0x000000274c257207 */ /* 0x004fe20000000000 */
[----:B------:R-:W-:Y:S01]  /*9ed0*/  SHFL.IDX PT, R84, R84, R3, 0x1c1f ;  /* 0x001c1f0354547589 */ /* 0x000fe200000e0000 */
[----:B------:R-:W-:-:S03]  /*9ee0*/  SEL R39, R39, R76, P0 ;  /* 0x0000004c27277207 */ /* 0x000fc60000000000 */
[----:B------:R1:W2:Y:S04]  /*9ef0*/  SHFL.IDX PT, R15, R36, R5, 0x1c1f ;  /* 0x001c1f05240f7589 */ /* 0x0002a800000e0000 */
[----:B------:R-:W5:Y:S01]  /*9f00*/  SHFL.IDX PT, R35, R42, R5, 0x1c1f ;  /* 0x001c1f052a237589 */ /* 0x000f6200000e0000 */
[----:B---3--:R-:W-:Y:S02]  /*9f10*/  SEL R44, R46, R13, P0 ;  /* 0x0000000d2e2c7207 */ /* 0x008fe40000000000 */
[----:B------:R-:W-:Y:S01]  /*9f20*/  SEL R46, R13, R46, P0 ;  /* 0x0000002e0d2e7207 */ /* 0x000fe20000000000 */
[----:B------:R-:W3:Y:S01]  /*9f30*/  SHFL.IDX PT, R55, R50, R5, 0x1c1f ;  /* 0x001c1f0532377589 */ /* 0x000ee200000e0000 */
[----:B----4-:R-:W-:Y:S02]  /*9f40*/  SEL R45, R80, R47, P0 ;  /* 0x0000002f502d7207 */ /* 0x010fe40000000000 */
[----:B-1----:R-:W-:Y:S01]  /*9f50*/  SEL R36, R38, R11, P0 ;  /* 0x0000000b26247207 */ /* 0x002fe20000000000 */
[----:B------:R-:W-:Y:S01]  /*9f60*/  BAR.SYNC.DEFER_BLOCKING 0x1, 0x100 ;  /* 0x0044000000007b1d */ /* 0x000fe20000010000 */
[----:B------:R-:W-:-:S02]  /*9f70*/  SEL R38, R11, R38, P0 ;  /* 0x000000260b267207 */ /* 0x000fc40000000000 */
[----:B------:R-:W-:-:S03]  /*9f80*/  SEL R47, R47, R80, P0 ;  /* 0x000000502f2f7207 */ /* 0x000fc60000000000 */
[----:B------:R-:W-:Y:S04]  /*9f90*/  SHFL.IDX PT, R56, R56, R3, 0x1c1f ;  /* 0x001c1f0338387589 */ /* 0x000fe800000e0000 */
[----:B------:R-:W-:Y:S01]  /*9fa0*/  SHFL.IDX PT, R62, R62, R3, 0x1c1f ;  /* 0x001c1f033e3e7589 */ /* 0x000fe200000e0000 */
[----:B--2---:R-:W-:Y:S02]  /*9fb0*/  SEL R8, R48, R15, P0 ;  /* 0x0000000f30087207 */ /* 0x004fe40000000000 */
[----:B------:R-:W-:Y:S01]  /*9fc0*/  SEL R10, R15, R48, P0 ;  /* 0x000000300f0a7207 */ /* 0x000fe20000000000 */
[----:B------:R-:W-:Y:S01]  /*9fd0*/  SHFL.IDX PT, R64, R64, R3, 0x1c1f ;  /* 0x001c1f0340407589 */ /* 0x000fe200000e0000 */
[----:B-----5:R-:W-:Y:S02]  /*9fe0*/  SEL R9, R82, R35, P0 ;  /* 0x0000002352097207 */ /* 0x020fe40000000000 */
[----:B------:R-:W-:Y:S01]  /*9ff0*/  SEL R11, R35, R82, P0 ;  /* 0x00000052230b7207 */ /* 0x000fe20000000000 */
[----:B------:R-:W-:Y:S01]  /*a000*/  SHFL.IDX PT, R86, R86, R3, 0x1c1f ;  /* 0x001c1f0356567589 */ /* 0x000fe200000e0000 */
[----:B---3--:R-:W-:-:S02]  /*a010*/  SEL R53, R84, R55, P0 ;  /* 0x0000003754357207 */ /* 0x008fc40000000000 */
[----:B------:R-:W-:Y:S01]  /*a020*/  SEL R55, R55, R84, P0 ;  /* 0x0000005437377207 */ /* 0x000fe20000000000 */
[----:B------:R-:W-:Y:S04]  /*a030*/  SHFL.IDX PT, R88, R88, R3, 0x1c1f ;  /* 0x001c1f0358587589 */ /* 0x000fe800000e0000 */
[----:B------:R-:W-:Y:S04]  /*a040*/  SHFL.IDX PT, R90, R90, R3, 0x1c1f ;  /* 0x001c1f035a5a7589 */ /* 0x000fe800000e0000 */
[----:B------:R1:W2:Y:S04]  /*a050*/  SHFL.IDX PT, R25, R52, R5, 0x1c1f ;  /* 0x001c1f0534197589 */ /* 0x0002a800000e0000 */
[----:B------:R-:W3:Y:S04]  /*a060*/  SHFL.IDX PT, R27, R60, R5, 0x1c1f ;  /* 0x001c1f053c1b7589 */ /* 0x000ee800000e0000 */
[----:B------:R-:W4:Y:S01]  /*a070*/  SHFL.IDX PT, R3, R58, R5, 0x1c1f ;  /* 0x001c1f053a037589 */ /* 0x000f2200000e0000 */
[----:B-1----:R-:W-:-:S03]  /*a080*/  SEL R52, R54, R21, P0 ;  /* 0x0000001536347207 */ /* 0x002fc60000000000 */
[----:B------:R-:W1:Y:S01]  /*a090*/  SHFL.IDX PT, R63, R66, R5, 0x1c1f ;  /* 0x001c1f05423f7589 */ /* 0x000e6200000e0000 */
[----:B------:R-:W-:Y:S02]  /*a0a0*/  SEL R54, R21, R54, P0 ;  /* 0x0000003615367207 */ /* 0x000fe40000000000 */
[----:B------:R-:W-:Y:S01]  /*a0b0*/  IADD3 R21, P3, R61, R6, RZ ;  /* 0x000000063d157210 */ /* 0x000fe20007f7e0ff */
[----:B------:R-:W5:Y:S04]  /*a0c0*/  SHFL.IDX PT, R33, R68, R5, 0x1c1f ;  /* 0x001c1f0544217589 */ /* 0x000f6800000e0000 */
[----:B------:R4:W5:Y:S04]  /*a0d0*/  SHFL.IDX PT, R41, R74, R5, 0x1c1f ;  /* 0x001c1f054a297589 */ /* 0x00096800000e0000 */
[----:B------:R1:W-:Y:S01]  /*a0e0*/  STSM.16.M88.4 [R26], R28 ;  /* 0x0000001c1a007844 */ /* 0x0003e20000000200 */
[----:B--2---:R-:W-:-:S02]  /*a0f0*/  SEL R14, R25, R56, P0 ;  /* 0x00000038190e7207 */ /* 0x004fc40000000000 */
[----:B---3--:R-:W-:Y:S01]  /*a100*/  SEL R60, R62, R27, P0 ;  /* 0x0000001b3e3c7207 */ /* 0x008fe20000000000 */
[----:B------:R5:W-:Y:S01]  /*a110*/  STSM.16.M88.4 [R24], R36 ;  /* 0x0000002418007844 */ /* 0x000be20000000200 */
[----:B----4-:R-:W-:Y:S02]  /*a120*/  SHF.R.S32.HI R5, RZ, 0x1f, R61 ;  /* 0x0000001fff057819 */ /* 0x010fe4000001143d */
[----:B------:R-:W-:Y:S01]  /*a130*/  SEL R13, R86, R3, P0 ;  /* 0x00000003560d7207 */ /* 0x000fe20000000000 */
[----:B------:R-:W-:Y:S01]  /*a140*/  STSM.16.M88.4 [R59], R44 ;  /* 0x0000002c3b007844 */ /* 0x000fe20000000200 */
[----:B------:R-:W-:Y:S02]  /*a150*/  SEL R15, R3, R86, P0 ;  /* 0x00000056030f7207 */ /* 0x000fe40000000000 */
[----:B-1----:R-:W-:Y:S01]  /*a160*/  SEL R61, R88, R63, P0 ;  /* 0x0000003f583d7207 */ /* 0x002fe20000000000 */
[----:B------:R-:W-:Y:S01]  /*a170*/  STSM.16.M88.4 [R57], R8 ;  /* 0x0000000839007844 */ /* 0x000fe20000000200 */
[----:B------:R-:W-:-:S02]  /*a180*/  SEL R62, R27, R62, P0 ;  /* 0x0000003e1b3e7207 */ /* 0x000fc40000000000 */
[----:B------:R-:W-:Y:S01]  /*a190*/  IADD3.X R28, R5, R7, R12, P3, !PT ;  /* 0x00000007051c7210 */ /* 0x000fe20001ffe40c */
[----:B------:R-:W-:Y:S01]  /*a1a0*/  STSM.16.M88.4 [R51], R52 ;  /* 0x0000003433007844 */ /* 0x000fe20000000200 */
[----:B------:R-:W-:Y:S02]  /*a1b0*/  SEL R12, R56, R25, P0 ;  /* 0x00000019380c7207 */ /* 0x000fe40000000000 */
[----:B------:R-:W-:Y:S01]  /*a1c0*/  SEL R63, R63, R88, P0 ;  /* 0x000000583f3f7207 */ /* 0x000fe20000000000 */
[----:B------:R-:W1:Y:S01]  /*a1d0*/  SHFL.IDX PT, R3, R22, RZ, 0x1f ;  /* 0x00001fff16037589 */ /* 0x000e6200000e0000 */
[----:B-----5:R-:W-:Y:S02]  /*a1e0*/  SEL R24, R64, R33, P0 ;  /* 0x0000002140187207 */ /* 0x020fe40000000000 */
[----:B------:R-:W-:Y:S01]  /*a1f0*/  SEL R26, R33, R64, P0 ;  /* 0x00000040211a7207 */ /* 0x000fe20000000000 */
[----:B------:R2:W-:Y:S01]  /*a200*/  STSM.16.M88.4 [R49], R12 ;  /* 0x0000000c31007844 */ /* 0x0005e20000000200 */
[----:B------:R-:W-:-:S02]  /*a210*/  SEL R25, R90, R41, P0 ;  /* 0x000000295a197207 */ /* 0x000fc40000000000 */
[----:B------:R-:W-:Y:S01]  /*a220*/  SEL R27, R41, R90, P0 ;  /* 0x0000005a291b7207 */ /* 0x000fe20000000000 */
[----:B------:R2:W-:Y:S01]  /*a230*/  STSM.16.M88.4 [R43], R60 ;  /* 0x0000003c2b007844 */ /* 0x0005e20000000200 */
[C---:B------:R-:W-:Y:S01]  /*a240*/  LEA R6, P3, R21.reuse, UR4, 0x2 ;  /* 0x0000000415067c11 */ /* 0x040fe2000f8610ff */
[----:B------:R-:W-:Y:S02]  /*a250*/  ULDC UR4, c[0x0][0xc] ;  /* 0x0000030000047ab9 */ /* 0x000fe40000000800 */
[----:B------:R2:W-:Y:S01]  /*a260*/  STSM.16.M88.4 [R20], R24 ;  /* 0x0000001814007844 */ /* 0x0005e20000000200 */
[----:B------:R-:W-:Y:S01]  /*a270*/  LEA.HI.X R7, R21, UR5, R28, 0x2, P3 ;  /* 0x0000000515077c11 */ /* 0x000fe200098f141c */
[----:B------:R-:W-:Y:S01]  /*a280*/  UIADD3 UR48, UR4, UR48, URZ ;  /* 0x0000003004307290 */ /* 0x000fe2000fffe03f */
        /* <DEDUP_REMOVED lines=27> */
.L_x_5493:
[----:B------:R-:W-:Y:S05]  /*a440*/  BSYNC B0 ;  /* 0x0000000000007941 */ /* 0x000fea0003800000 */
.L_x_5492:
[----:B--2---:R-:W1:Y:S01]  /*a450*/  LDC R0, c[0x0][0xda4] ;  /* 0x00036900ff007b82 */ /* 0x004e620000000800 */
        /* <DEDUP_REMOVED lines=9> */
.L_x_5468:
        /* <DEDUP_REMOVED lines=18> */
[C---:B------:R-:W-:Y:S01]  /*a610*/  LOP3.LUT P0, RZ, R7.reuse, 0x4, RZ, 0xc0, !PT ;  /* 0x0000000407ff7812 */ /* 0x040fe2000780c0ff */
[----:B------:R-:W-:Y:S01]  /*a620*/  IMAD.SHL.U32 R4, R7, 0x20, RZ ;  /* 0x0000002007047824 */ /* 0x000fe200078e00ff */
[----:B--2---:R-:W-:Y:S01]  /*a630*/  LOP3.LUT R3, R3, 0x7f, RZ, 0xc0, !PT ;  /* 0x0000007f03037812 */ /* 0x004fe200078ec0ff */
[----:B------:R-:W-:Y:S01]  /*a640*/  IMAD.SHL.U32 R5, R7, 0x4, RZ ;  /* 0x0000000407057824 */ /* 0x000fe200078e00ff */
[----:B------:R-:W-:-:S02]  /*a650*/  LOP3.LUT R2, R0, 0x380, RZ, 0xc0, !PT ;  /* 0x0000038000027812 */ /* 0x000fc400078ec0ff */
[----:B------:R-:W-:Y:S02]  /*a660*/  SHF.R.U32.HI R3, RZ, 0x5, R3 ;  /* 0x00000005ff037819 */ /* 0x000fe40000011603 */
[----:B------:R-:W-:-:S03]  /*a670*/  LOP3.LUT R6, R4, 0x60, RZ, 0xc0, !PT ;  /* 0x0000006004067812 */ /* 0x000fc600078ec0ff */
[C---:B------:R-:W-:Y:S02]  /*a680*/  IMAD R2, R3.reuse, 0x10, R2 ;  /* 0x0000001003027824 */ /* 0x040fe400078e0202 */
[----:B------:R-:W-:Y:S02]  /*a690*/  IMAD R6, R3, 0x200, R6 ;  /* 0x0000020003067824 */ /* 0x000fe400078e0206 */
[----:B------:R-:W-:-:S05]  /*a6a0*/  IMAD.SHL.U32 R3, R7, 0x10, RZ ;  /* 0x0000001007037824 */ /* 0x000fca00078e00ff */
[----:B------:R-:W-:Y:S02]  /*a6b0*/  LOP3.LUT R3, R2, 0x70, R3, 0x78, !PT ;  /* 0x0000007002037812 */ /* 0x000fe400078e7803 */
[C---:B------:R-:W-:Y:S02]  /*a6c0*/  LOP3.LUT R2, R4.reuse, 0x80, RZ, 0xc0, !PT ;  /* 0x0000008004027812 */ /* 0x040fe400078ec0ff */
[----:B------:R-:W-:Y:S02]  /*a6d0*/  LOP3.LUT R4, R4, 0x100, RZ, 0xc0, !PT ;  /* 0x0000010004047812 */ /* 0x000fe400078ec0ff */
[----:B------:R-:W-:-:S04]  /*a6e0*/  LOP3.LUT R2, R2, 0x10, R7, 0xf8, !PT ;  /* 0x0000001002027812 */ /* 0x000fc800078ef807 */
[----:B------:R-:W-:Y:S02]  /*a6f0*/  LOP3.LUT R5, R2, 0x10, R5, 0x78, !PT ;  /* 0x0000001002057812 */ /* 0x000fe400078e7805 */
[----:B------:R-:W-:Y:S01]  /*a700*/  LOP3.LUT R2, R3, 0xc00, R0, 0xf8, !PT ;  /* 0x00000c0003027812 */ /* 0x000fe200078ef800 */
[----:B------:R-:W-:Y:S01]  /*a710*/  IMAD.MOV.U32 R0, RZ, RZ, 0x40 ;  /* 0x00000040ff007424 */ /* 0x000fe200078e00ff */
[----:B------:R-:W-:Y:S01]  /*a720*/  IADD3 R4, R5, R6, R4 ;  /* 0x0000000605047210 */ /* 0x000fe20007ffe004 */
[----:B------:R-:W-:-:S03]  /*a730*/  IMAD.MOV.U32 R3, RZ, RZ, 0x1 ;  /* 0x00000001ff037424 */ /* 0x000fc600078e00ff */
[----:B------:R-:W-:Y:S01]  /*a740*/  SEL R0, R0, 0xffffffc0, !P0 ;  /* 0xffffffc000007807 */ /* 0x000fe20004000000 */
[----:B------:R-:W-:Y:S04]  /*a750*/  STL [R1+0x1c], R4 ;  /* 0x00001c0401007387 */ /* 0x000fe80000100800 */
[----:B------:R-:W-:Y:S04]  /*a760*/  STL [R1], R2 ;  /* 0x0000000201007387 */ /* 0x000fe80000100800 */
[----:B------:R-:W-:Y:S04]  /*a770*/  STL [R1+0x8], RZ ;  /* 0x000008ff01007387 */ /* 0x000fe80000100800 */
[----:B------:R1:W-:Y:S04]  /*a780*/  STL [R1+0x24], R0 ;  /* 0x0000240001007387 */ /* 0x0003e80000100800 */
[----:B------:R2:W-:Y:S01]  /*a790*/  STL [R1+0xc], R3 ;  /* 0x00000c0301007387 */ /* 0x0005e20000100800 */
[----:B-1----:R-:W-:-:S05]  /*a7a0*/  IMAD.IADD R0, R0, 0x1, R2 ;  /* 0x0000000100007824 */ /* 0x002fca00078e0202 */
[----:B------:R2:W-:Y:S02]  /*a7b0*/  STL [R1+0x20], R0 ;  /* 0x0000200001007387 */ /* 0x0005e40000100800 */
.L_x_5537:
[----:B-1----:R-:W1:Y:S01]  /*a7c0*/  S2UR UR7, SR_CgaCtaId ;  /* 0x00000000000779c3 */ /* 0x002e620000008800 */
[----:B------:R-:W-:Y:S01]  /*a7d0*/  ULDC UR4, c[0x0][0xda8] ;  /* 0x00036a0000047ab9 */ /* 0x000fe20000000800 */
[----:B------:R-:W-:Y:S01]  /*a7e0*/  ULDC.64 UR8, c[0x0][0x3f8] ;  /* 0x0000fe0000087ab9 */ /* 0x000fe20000000a00 */
[----:B------:R-:W-:Y:S02]  /*a7f0*/  UISETP.NE.AND UP1, UPT, UR4, 0x1, UPT ;  /* 0x000000010400788c */ /* 0x000fe4000bf25270 */
[----:B------:R-:W-:Y:S01]  /*a800*/  UISETP.NE.U32.AND UP0, UPT, UR8, URZ, UPT ;  /* 0x0000003f0800728c */ /* 0x000fe2000bf05070 */
[----:B------:R-:W-:Y:S02]  /*a810*/  UMOV UR40, 0x400 ;  /* 0x0000040000287882 */ /* 0x000fe40000000000 */
[----:B------:R-:W-:Y:S01]  /*a820*/  ULDC UR8, c[0x0][0xdb4] ;  /* 0x00036d0000087ab9 */ /* 0x000fe20000000800 */
[----:B------:R-:W-:Y:S01]  /*a830*/  UISETP.NE.AND.EX UP0, UPT, UR9, URZ, UPT, UP0 ;  /* 0x0000003f0900728c */ /* 0x000fe2000bf05300 */
[----:B------:R-:W-:Y:S01]  /*a840*/  ULDC UR6, c[0x0][0x404] ;  /* 0x0001010000067ab9 */ /* 0x000fe20000000800 */
[----:B------:R-:W-:-:S02]  /*a850*/  UISETP.NE.AND UP2, UPT, UR8, 0x1, UPT ;  /* 0x000000010800788c */ /* 0x000fc4000bf45270 */
[----:B------:R-:W-:Y:S01]  /*a860*/  USEL UR6, UR6, 0x1, UP0 ;  /* 0x0000000106067887 */ /* 0x000fe20008000000 */
[----:B------:R-:W-:Y:S01]  /*a870*/  @UP1 ULDC UR4, c[0x0][0xdac] ;  /* 0x00036b0000041ab9 */ /* 0x000fe20000000800 */
[----:B------:R-:W-:Y:S01]  /*a880*/  ULDC UR42, c[0x0][0x2e0] ;  /* 0x0000b800002a7ab9 */ /* 0x000fe20000000800 */
[----:B------:R-:W-:Y:S02]  /*a890*/  UIMAD.WIDE.U32 UR4, UR49, UR4, URZ ;  /* 0x00000004310472a5 */ /* 0x000fe4000f8e003f */
[----:B------:R-:W-:Y:S01]  /*a8a0*/  UIMAD UR42, UR6, UR42, URZ ;  /* 0x0000002a062a72a4 */ /* 0x000fe2000f8e023f */
[----:B------:R-:W-:Y:S02]  /*a8b0*/  UMOV UR45, UR49 ;  /* 0x00000031002d7c82 */ /* 0x000fe40008000000 */
[----:B------:R-:W-:Y:S01]  /*a8c0*/  @UP1 ULDC UR6, c[0x0][0xdb0] ;  /* 0x00036c0000061ab9 */ /* 0x000fe20000000800 */
[----:B-1----:R-:W-:Y:S02]  /*a8d0*/  ULEA UR40, UR7, UR40, 0x18 ;  /* 0x0000002807287291 */ /* 0x002fe4000f8ec03f */
[----:B------:R-:W-:-:S02]  /*a8e0*/  @UP1 USHF.R.U32.HI UR45, URZ, UR6, UR5 ;  /* 0x000000063f2d1299 */ /* 0x000fc40008011605 */
[----:B------:R-:W-:Y:S01]  /*a8f0*/  UIADD3 UR9, UR40, 0x20400, URZ ;  /* 0x0002040028097890 */ /* 0x000fe2000fffe03f */
[----:B------:R-:W-:Y:S01]  /*a900*/  @UP2 ULDC.64 UR10, c[0x0][0xdb8] ;  /* 0x00036e00000a2ab9 */ /* 0x000fe20000000a00 */
[----:B------:R-:W-:Y:S02]  /*a910*/  UIADD3 UR5, UR42, 0xdf, URZ ;  /* 0x000000df2a057890 */ /* 0x000fe4000fffe03f */
[----:B------:R-:W-:Y:S02]  /*a920*/  ULOP3.LUT UP0, URZ, UR9, 0x3ff, URZ, 0xc0, !UPT ;  /* 0x000003ff093f7892 */ /* 0x000fe4000f80c03f */
[----:B------:R-:W-:Y:S01]  /*a930*/  UIMAD.WIDE.U32 UR6, UR45, UR10, URZ ;  /* 0x0000000a2d0672a5 */ /* 0x000fe2000f8e003f */
[----:B------:R-:W-:Y:S01]  /*a940*/  UMOV UR4, URZ ;  /* 0x0000003f00047c82 */ /* 0x000fe20008000000 */
[----:B------:R-:W-:Y:S02]  /*a950*/  UMOV UR39, UR45 ;  /* 0x0000002d00277c82 */ /* 0x000fe40008000000 */
[----:B------:R-:W-:Y:S01]  /*a960*/  PLOP3.LUT P0, PT, PT, PT, UP0, 0x80, 0x0 ;  /* 0x000000000000781c */ /* 0x000fe20003f0f008 */
[----:B------:R-:W-:-:S02]  /*a970*/  UIMAD.WIDE UR4, UR5, -0x6db6db6d, UR4 ;  /* 0x92492493050478a5 */ /* 0x000fc4000f8e0204 */
[----:B------:R-:W-:Y:S02]  /*a980*/  @UP2 USHF.R.U32.HI UR39, URZ, UR11, UR7 ;  /* 0x0000000b3f272299 */ /* 0x000fe40008011607 */
[----:B------:R-:W-:Y:S02]  /*a990*/  USHF.R.U32.HI UR41, URZ, 0x1f, UR5 ;  /* 0x0000001f3f297899 */ /* 0x000fe40008011605 */
[----:B------:R-:W-:Y:S02]  /*a9a0*/  UIADD3 UR38, -UR39, URZ, URZ ;  /* 0x0000003f27267290 */ /* 0x000fe4000fffe13f */
[----:B------:R-:W-:Y:S02]  /*a9b0*/  ULEA.HI.SX32 UR41, UR5, UR41, 0x19 ;  /* 0x0000002905297291 */ /* 0x000fe4000f8fca3f */
[----:B------:R-:W-:Y:S02]  /*a9c0*/  UIMAD UR38, UR8, UR38, UR45 ;  /* 0x00000026082672a4 */ /* 0x000fe4000f8e022d */
[----:B------:R-:W-:Y:S10]  /*a9d0*/  @!P0 BRA `(.L_x_5496) ;  /* 0x0000000000408947 */ /* 0x000ff40003800000 */
[----:B------:R-:W-:Y:S01]  /*a9e0*/  MOV R2, 0x0 ;  /* 0x0000000000027802 */ /* 0x000fe20000000f00 */
[----:B------:R-:W-:Y:S01]  /*a9f0*/  ULDC.64 UR6, c[0x4][0x198] ;  /* 0x0100660000067ab9 */ /* 0x000fe20000000a00 */
[----:B------:R-:W-:Y:S01]  /*aa00*/  ULDC.64 UR8, c[0x4][0x1a0] ;  /* 0x0100680000087ab9 */ /* 0x000fe20000000a00 */
[----:B------:R-:W-:Y:S01]  /*aa10*/  ULDC.64 UR4, c[0x4][0x78] ;  /* 0x01001e0000047ab9 */ /* 0x000fe20000000a00 */
[----:B------:R-:W-:Y:S02]  /*aa20*/  IMAD.U32 R4, RZ, RZ, UR6 ;  /* 0x00000006ff047e24 */ /* 0x000fe4000f8e00ff */
[----:B--2---:R-:W1:Y:S01]  /*aa30*/  LDC.64 R2, c[0x4][R2] ;  /* 0x0100000002027b82 */ /* 0x004e620000000a00 */
        /* <DEDUP_REMOVED lines=10> */
.L_x_5496:
        /* <DEDUP_REMOVED lines=20> */
.L_x_5497:
[----:B--2---:R-:W-:-:S04]  /*ac20*/  IMAD.U32 R0, RZ, RZ, UR40 ;  /* 0x00000028ff007e24 */ /* 0x004fc8000f8e00ff */
        /* <DEDUP_REMOVED lines=19> */
.L_x_5498:
        /* <DEDUP_REMOVED lines=18> */
.L_x_5499:
[----:B------:R-:W-:Y:S01]  /*ae80*/  ULDC.64 UR4, c[0x0][0x9f8] ;  /* 0x00027e0000047ab9 */ /* 0x000fe20000000a00 */
[----:B------:R-:W-:Y:S01]  /*ae90*/  IMAD.U32 R5, RZ, RZ, UR39 ;  /* 0x00000027ff057e24 */ /* 0x000fe2000f8e00ff */
[----:B------:R-:W-:Y:S01]  /*aea0*/  ISETP.NE.U32.AND P0, PT, RZ, UR4, PT ;  /* 0x00000004ff007c0c */ /* 0x000fe2000bf05070 */
[----:B------:R-:W-:Y:S01]  /*aeb0*/  IMAD.U32 R9, RZ, RZ, UR39 ;  /* 0x00000027ff097e24 */ /* 0x000fe2000f8e00ff */
[----:B------:R-:W1:Y:S01]  /*aec0*/  LDC R0, c[0x0][0x428] ;  /* 0x00010a00ff007b82 */ /* 0x000e620000000800 */
[----:B------:R-:W2:Y:S01]  /*aed0*/  S2R R17, SR_TID.X ;  /* 0x0000000000117919 */ /* 0x000ea20000002100 */
[----:B------:R-:W-:-:S06]  /*aee0*/  ISETP.NE.AND.EX P0, PT, RZ, UR5, PT, P0 ;  /* 0x00000005ff007c0c */ /* 0x000fcc000bf05300 */
[----:B------:R-:W3:Y:S08]  /*aef0*/  LDC R4, c[0x0][0xda8] ;  /* 0x00036a00ff047b82 */ /* 0x000ef00000000800 */
[----:B------:R-:W4:Y:S02]  /*af00*/  @P0 LDC.64 R2, c[0x0][0x9f8] ;  /* 0x00027e00ff020b82 */ /* 0x000f240000000a00 */
[----:B----4-:R-:W-:-:S05]  /*af10*/  @P0 IMAD.WIDE R2, R5, 0x4, R2 ;  /* 0x0000000405020825 */ /* 0x010fca00078e0202 */
[----:B------:R4:W5:Y:S01]  /*af20*/  @P0 LDG.E R9, desc[UR50][R2.64] ;  /* 0x0000003202090981 */ /* 0x000962000c1e1900 */
[----:B-1----:R-:W-:Y:S01]  /*af30*/  ISETP.NE.AND P0, PT, R0, 0x1, PT ;  /* 0x000000010000780c */ /* 0x002fe20003f05270 */
[----:B------:R-:W-:Y:S01]  /*af40*/  IMAD R7, RZ, RZ, -UR45 ;  /* 0x8000002dff077e24 */ /* 0x000fe2000f8e02ff */
[----:B--2---:R-:W-:Y:S01]  /*af50*/  LOP3.LUT R16, R17, 0x7f, RZ, 0xc0, !PT ;  /* 0x0000007f11107812 */ /* 0x004fe200078ec0ff */
[----:B------:R-:W-:Y:S01]  /*af60*/  IMAD.U32 R6, RZ, RZ, UR38 ;  /* 0x00000026ff067e24 */ /* 0x000fe2000f8e00ff */
[----:B------:R-:W-:Y:S01]  /*af70*/  UMOV UR36, URZ ;  /* 0x0000003f00247c82 */ /* 0x000fe20008000000 */
[----:B---3--:R-:W-:Y:S01]  /*af80*/  IMAD R7, R4, R7, UR49 ;  /* 0x0000003104077e24 */ /* 0x008fe2000f8e0207 */
[----:B------:R-:W-:Y:S01]  /*af90*/  ISETP.NE.AND P2, PT, R16, RZ, PT ;  /* 0x000000ff1000720c */ /* 0x000fe20003f45270 */
[----:B------:R-:W-:Y:S01]  /*afa0*/  UMOV UR6, 0xffffffff ;  /* 0xffffffff00067882 */ /* 0x000fe20000000000 */
[----:B------:R-:W-:Y:S01]  /*afb0*/  SHF.R.U32.HI R17, RZ, 0x5, R17 ;  /* 0x00000005ff117819 */ /* 0x000fe20000011611 */
[----:B----4-:R-:W1:Y:S01]  /*afc0*/  LDC.64 R2, c[0x0][0x3f8] ;  /* 0x0000fe00ff027b82 */ /* 0x010e620000000a00 */
[----:B------:R-:W-:-:S02]  /*afd0*/  IMAD.SHL.U32 R7, R7, 0x80, RZ ;  /* 0x0000008007077824 */ /* 0x000fc400078e00ff */
[----:B------:R-:W-:-:S03]  /*afe0*/  LOP3.LUT R17, R17, 0x3, RZ, 0xc0, !PT ;  /* 0x0000000311117812 */ /* 0x000fc600078ec0ff */
[----:B------:R-:W-:Y:S02]  /*aff0*/  R2UR UR37, R7 ;  /* 0x00000000072572ca */ /* 0x000fe400000e0000 */
[----:B------:R-:W2:Y:S02]  /*b000*/  @P0 LDC R0, c[0x0][0x42c] ;  /* 0x00010b00ff000b82 */ /* 0x000ea40000000800 */
[----:B------:R-:W-:-:S05]  /*b010*/  VOTEU.ALL UP1, P2 ;  /* 0x00000000003f7886 */ /* 0x000fca0001020000 */
[----:B------:R-:W-:Y:S01]  /*b020*/  @!UP1 UIADD3 UR4, UP0, UR52, 0x270, URZ ;  /* 0x0000027034049890 */ /* 0x000fe2000ff1e03f */
[----:B------:R-:W3:Y:S03]  /*b030*/  @P0 LDC R5, c[0x0][0x430] ;  /* 0x00010c00ff050b82 */ /* 0x000ee60000000800 */
[----:B------:R-:W-:Y:S01]  /*b040*/  @!UP1 UIADD3.X UR5, URZ, UR53, URZ, UP0, !UPT ;  /* 0x000000353f059290 */ /* 0x000fe200087fe43f */
[----:B-1----:R-:W-:-:S04]  /*b050*/  ISETP.NE.U32.AND P1, PT, R2, RZ, PT ;  /* 0x000000ff0200720c */ /* 0x002fc80003f25070 */
[----:B------:R-:W-:-:S04]  /*b060*/  ISETP.NE.AND.EX P1, PT, R3, RZ, PT, P1 ;  /* 0x000000ff0300720c */ /* 0x000fc80003f25310 */
[----:B------:R1:W-:Y:S01]  /*b070*/  @!UP1 UTMAPF.L2.4D [UR36], [UR4] ;  /* 0x00000024040095b8 */ /* 0x0003e20008018000 */
[----:B--2---:R-:W-:-:S05]  /*b080*/  @P0 IMAD.HI.U32 R0, R0, UR38, RZ ;  /* 0x0000002600000c27 */ /* 0x004fca000f8e00ff */
[----:B---3--:R-:W-:-:S05]  /*b090*/  @P0 SHF.R.U32.HI R6, RZ, R5, R0 ;  /* 0x00000005ff060219 */ /* 0x008fca0000011600 */
[----:B------:R1:W-:Y:S01]  /*b0a0*/  STL [R1+0x14], R6 ;  /* 0x0000140601007387 */ /* 0x0003e20000100800 */
[----:B-----5:R-:W-:-:S03]  /*b0b0*/  SHF.R.S32.HI R10, RZ, 0x1f, R9 ;  /* 0x0000001fff0a7819 */ /* 0x020fc60000011409 */
[----:B------:R1:W-:Y:S01]  /*b0c0*/  STL [R1+0x10], R9 ;  /* 0x0000100901007387 */ /* 0x0003e20000100800 */
[----:B------:R-:W-:-:S03]  /*b0d0*/  SEL R0, R9, RZ, !P1 ;  /* 0x000000ff09007207 */ /* 0x000fc60004800000 */
[----:B------:R1:W-:Y:S01]  /*b0e0*/  STL [R1+0x18], R10 ;  /* 0x0000180a01007387 */ /* 0x0003e20000100800 */
[----:B------:R-:W-:Y:S05]  /*b0f0*/  BRA.DIV UR6, `(.L_x_5500) ;  /* 0x0000002606747947 */ /* 0x000fea000b800000 */
[----:B------:R2:W3:Y:S02]  /*b100*/  SHFL.IDX PT, R14, R17, RZ, 0x1f ;  /* 0x00001fff110e7589 */ /* 0x0004e400000e0000 */
.L_x_5553:
        /* <DEDUP_REMOVED lines=8> */
.L_x_5556:
        /* <DEDUP_REMOVED lines=20> */
.L_x_5504:
[----:B-1----:R-:W3:Y:S04]  /*b2d0*/  LDL R3, [R1+0x8] ;  /* 0x0000080001037983 */ /* 0x002ee80000100800 */
[----:B------:R-:W4:Y:S01]  /*b2e0*/  LDL R2, [R1+0xc] ;  /* 0x00000c0001027983 */ /* 0x000f220000100800 */
[----:B------:R-:W-:Y:S02]  /*b2f0*/  ISETP.NE.AND P0, PT, R16, RZ, PT ;  /* 0x000000ff1000720c */ /* 0x000fe40003f05270 */
[----:B---3--:R-:W-:Y:S02]  /*b300*/  LEA R3, R3, UR40, 0x3 ;  /* 0x0000002803037c11 */ /* 0x008fe4000f8e18ff */
[----:B----4-:R-:W-:-:S04]  /*b310*/  SHF.L.U32 R2, R2, 0x1f, RZ ;  /* 0x0000001f02027819 */ /* 0x010fc800000006ff */
[----:B------:R-:W1:Y:S02]  /*b320*/  SYNCS.PHASECHK.TRANS64.TRYWAIT P3, [R3+URZ+0x2e880], R2 ;  /* 0x02e88002030075a7 */ /* 0x000e64000806017f */
[----:B-1----:R-:W-:Y:S05]  /*b330*/  @!P3 BRA `(.L_x_5505) ;  /* 0x000000240024b947 */ /* 0x002fea0003800000 */
.L_x_5557:
        /* <DEDUP_REMOVED lines=8> */
.L_x_5506:
[----:B------:R-:W3:Y:S01]  /*b3c0*/  LDL R4, [R1+0x8] ;  /* 0x0000080001047983 */ /* 0x000ee20000100800 */
[----:B------:R-:W-:-:S03]  /*b3d0*/  IMAD.U32 R8, RZ, RZ, UR40 ;  /* 0x00000028ff087e24 */ /* 0x000fc6000f8e00ff */
[----:B------:R-:W4:Y:S01]  /*b3e0*/  LDL R5, [R1+0x14] ;  /* 0x0000140001057983 */ /* 0x000f220000100800 */
[----:B------:R-:W-:Y:S01]  /*b3f0*/  R2UR UR9, R3 ;  /* 0x00000000030972ca */ /* 0x000fe200000e0000 */
[----:B------:R-:W-:Y:S01]  /*b400*/  IMAD R6, R6, 0xe0, RZ ;  /* 0x000000e006067824 */ /* 0x000fe200078e02ff */
[----:B-----5:R-:W-:Y:S01]  /*b410*/  R2UR UR13, R0 ;  /* 0x00000000000d72ca */ /* 0x020fe200000e0000 */
[----:B------:R-:W-:-:S03]  /*b420*/  UIADD3 UR4, UP0, UR52, 0x470, URZ ;  /* 0x0000047034047890 */ /* 0x000fc6000ff1e03f */
[----:B------:R-:W-:Y:S01]  /*b430*/  R2UR UR11, R6 ;  /* 0x00000000060b72ca */ /* 0x000fe200000e0000 */
[----:B------:R-:W-:-:S06]  /*b440*/  UIADD3.X UR5, URZ, UR53, URZ, UP0, !UPT ;  /* 0x000000353f057290 */ /* 0x000fcc00087fe43f */
[----:B------:R-:W-:Y:S01]  /*b450*/  UIADD3 UR9, UR9, 0x2e870, URZ ;  /* 0x0002e87009097890 */ /* 0x000fe2000fffe03f */
[----:B------:R-:W-:Y:S01]  /*b460*/  UMOV UR6, 0x0 ;  /* 0x0000000000067882 */ /* 0x000fe20000000000 */
[----:B------:R-:W-:Y:S01]  /*b470*/  UMOV UR7, 0x14f00000 ;  /* 0x14f0000000077882 */ /* 0x000fe20000000000 */
[----:B------:R-:W-:Y:S01]  /*b480*/  UMOV UR10, URZ ;  /* 0x0000003f000a7c82 */ /* 0x000fe20008000000 */
[----:B---3--:R-:W-:-:S05]  /*b490*/  IMAD R4, R4, 0x7000, R8 ;  /* 0x0000700004047824 */ /* 0x008fca00078e0208 */
[----:B------:R-:W-:Y:S02]  /*b4a0*/  R2UR UR8, R4 ;  /* 0x00000000040872ca */ /* 0x000fe400000e0000 */
[----:B----4-:R-:W-:-:S11]  /*b4b0*/  R2UR UR12, R5 ;  /* 0x00000000050c72ca */ /* 0x010fd600000e0000 */
[----:B------:R-:W-:-:S09]  /*b4c0*/  UIADD3 UR8, UR8, 0xe400, URZ ;  /* 0x0000e40008087890 */ /* 0x000fd2000fffe03f */
[----:B------:R3:W-:Y:S01]  /*b4d0*/  UTMALDG.4D [UR8], [UR4], desc[UR6] ;  /* 0x00000608040075b4 */ /* 0x0007e20008019000 */
[----:B------:R-:W4:Y:S02]  /*b4e0*/  SYNCS.PHASECHK.TRANS64.TRYWAIT P3, [R3+URZ+0x2e840], R2 ;  /* 0x02e84002030075a7 */ /* 0x000f24000806017f */
[----:B---34-:R-:W-:Y:S05]  /*b4f0*/  @!P3 BRA `(.L_x_5507) ;  /* 0x0000002000c8b947 */ /* 0x018fea0003800000 */
.L_x_5558:
        /* <DEDUP_REMOVED lines=8> */
.L_x_5508:
[----:B-1-3--:R-:W3:Y:S01]  /*b580*/  LDL R2, [R1+0x14] ;  /* 0x0000140001027983 */ /* 0x00aee20000100800 */
[----:B------:R-:W-:Y:S01]  /*b590*/  R2UR UR8, R4 ;  /* 0x00000000040872ca */ /* 0x000fe200000e0000 */
[----:B------:R-:W-:Y:S01]  /*b5a0*/  UIADD3 UR4, UP0, UR52, 0x370, URZ ;  /* 0x0000037034047890 */ /* 0x000fe2000ff1e03f */
[----:B------:R-:W-:Y:S01]  /*b5b0*/  R2UR UR9, R3 ;  /* 0x00000000030972ca */ /* 0x000fe200000e0000 */
[----:B------:R-:W-:Y:S01]  /*b5c0*/  UMOV UR6, 0x0 ;  /* 0x0000000000067882 */ /* 0x000fe20000000000 */
[----:B------:R-:W-:Y:S01]  /*b5d0*/  R2UR UR11, R6 ;  /* 0x00000000060b72ca */ /* 0x000fe200000e0000 */
[----:B------:R-:W-:Y:S01]  /*b5e0*/  UIADD3.X UR5, URZ, UR53, URZ, UP0, !UPT ;  /* 0x000000353f057290 */ /* 0x000fe200087fe43f */
[----:B------:R-:W-:Y:S01]  /*b5f0*/  R2UR UR13, R0 ;  /* 0x00000000000d72ca */ /* 0x000fe200000e0000 */
[----:B------:R-:W-:Y:S01]  /*b600*/  UMOV UR7, 0x14f00000 ;  /* 0x14f0000000077882 */ /* 0x000fe20000000000 */
[----:B------:R-:W-:-:S05]  /*b610*/  UMOV UR10, URZ ;  /* 0x0000003f000a7c82 */ /* 0x000fca0008000000 */
[----:B------:R-:W-:Y:S02]  /*b620*/  UIADD3 UR8, UR8, 0x20400, URZ ;  /* 0x0002040008087890 */ /* 0x000fe4000fffe03f */
[----:B------:R-:W-:Y:S01]  /*b630*/  UIADD3 UR9, UR9, 0x2e830, URZ ;  /* 0x0002e83009097890 */ /* 0x000fe2000fffe03f */
[----:B---3--:R-:W-:-:S13]  /*b640*/  R2UR UR12, R2 ;  /* 0x00000000020c72ca */ /* 0x008fda00000e0000 */
[----:B------:R1:W-:Y:S02]  /*b650*/  UTMALDG.4D [UR8], [UR4], desc[UR6] ;  /* 0x00000608040075b4 */ /* 0x0003e40008019000 */
[----:B-1----:R-:W-:Y:S01]  /*b660*/  NOP ;  /* 0x0000000000007918 */ /* 0x002fe20000000000 */
.L_x_5503:
[----:B------:R-:W-:Y:S05]  /*b670*/  WARPSYNC.ALL ;  /* 0x0000000000007948 */ /* 0x000fea0003800000 */
[----:B------:R-:W-:Y:S01]  /*b680*/  ELECT P0, URZ, PT ;  /* 0x00000000003f782f */ /* 0x000fe20003800000 */
[----:B------:R-:W-:Y:S01]  /*b690*/  BAR.SYNC.DEFER_BLOCKING 0x8, 0x120 ;  /* 0x0204800000007b1d */ /* 0x000fe20000010000 */
[----:B------:R-:W-:Y:S02]  /*b6a0*/  UIADD3 UR4, UP0, UR52, 0x270, URZ ;  /* 0x0000027034047890 */ /* 0x000fe4000ff1e03f */
[----:B------:R-:W-:Y:S02]  /*b6b0*/  UIADD3 UR8, UR40, 0x1c400, URZ ;  /* 0x0001c40028087890 */ /* 0x000fe4000fffe03f */
[----:B------:R-:W-:-:S02]  /*b6c0*/  UIADD3 UR9, UR40, 0x2e800, URZ ;  /* 0x0002e80028097890 */ /* 0x000fc4000fffe03f */
[----:B------:R-:W-:Y:S01]  /*b6d0*/  UIADD3.X UR5, URZ, UR53, URZ, UP0, !UPT ;  /* 0x000000353f057290 */ /* 0x000fe200087fe43f */
[----:B------:R-:W-:Y:S01]  /*b6e0*/  UMOV UR6, 0x0 ;  /* 0x0000000000067882 */ /* 0x000fe20000000000 */
[----:B------:R-:W-:Y:S01]  /*b6f0*/  UMOV UR7, 0x12f00000 ;  /* 0x12f0000000077882 */ /* 0x000fe20000000000 */
[----:B------:R-:W-:Y:S02]  /*b700*/  UMOV UR10, URZ ;  /* 0x0000003f000a7c82 */ /* 0x000fe40008000000 */
[----:B------:R-:W-:Y:S01]  /*b710*/  @P0 R2UR UR11, R7 ;  /* 0x00000000070b02ca */ /* 0x000fe200000e0000 */
[----:B------:R-:W-:Y:S01]  /*b720*/  @P0 IMAD.MOV.U32 R2, RZ, RZ, 0x4000 ;  /* 0x00004000ff020424 */ /* 0x000fe200078e00ff */
[----:B------:R-:W-:Y:S01]  /*b730*/  UMOV UR12, UR38 ;  /* 0x00000026000c7c82 */ /* 0x000fe20008000000 */
[----:B------:R-:W-:Y:S02]  /*b740*/  UMOV UR13, UR39 ;  /* 0x00000027000d7c82 */ /* 0x000fe40008000000 */
[----:B------:R3:W-:Y:S08]  /*b750*/  @P0 SYNCS.ARRIVE.TRANS64 RZ, [UR40+0x2e800], R2 ;  /* 0x02e80002ffff09a7 */ /* 0x0007f00008000028 */
[----:B------:R3:W-:Y:S02]  /*b760*/  UTMALDG.4D [UR8], [UR4], desc[UR6] ;  /* 0x00000608040075b4 */ /* 0x0007e40008019000 */
[----:B---3--:R-:W-:Y:S01]  /*b770*/  NOP ;  /* 0x0000000000007918 */ /* 0x008fe20000000000 */
.L_x_5501:
[----:B-1----:R-:W-:-:S06]  /*b780*/  ULOP3.LUT UR4, UR47, 0x1, URZ, 0xc, !UPT ;  /* 0x000000012f047892 */ /* 0x002fcc000f8e0c3f */
[----:B------:R-:W-:-:S05]  /*b790*/  IMAD.U32 R2, RZ, RZ, UR4 ;  /* 0x00000004ff027e24 */ /* 0x000fca000f8e00ff */
[----:B------:R-:W-:-:S04]  /*b7a0*/  SHF.L.U32 R2, R2, 0x1f, RZ ;  /* 0x0000001f02027819 */ /* 0x000fc800000006ff */
[----:B------:R-:W1:Y:S02]  /*b7b0*/  SYNCS.PHASECHK.TRANS64.TRYWAIT P0, [UR40+0x2e820], R2 ;  /* 0x02e82002ff0075a7 */ /* 0x000e640008000168 */
[----:B-1----:R-:W-:Y:S05]  /*b7c0*/  @!P0 BRA `(.L_x_5509) ;  /* 0x0000002000288947 */ /* 0x002fea0003800000 */
.L_x_5559:
[----:B------:R-:W-:-:S06]  /*b7d0*/  UISETP.GE.AND UP0, UPT, UR42, 0xe1, UPT ;  /* 0x000000e12a00788c */ /* 0x000fcc000bf06270 */
[----:B------:R-:W-:-:S13]  /*b7e0*/  PLOP3.LUT P0, PT, PT, PT, UP0, 0x80, 0x0 ;  /* 0x000000000000781c */ /* 0x000fda0003f0f008 */
[----:B------:R-:W-:Y:S05]  /*b7f0*/  @!P0 BRA `(.L_x_5510) ;  /* 0x00000010001c8947 */ /* 0x000fea0003800000 */
[----:B------:R3:W5:Y:S01]  /*b800*/  LDL.LU R6, [R1+0xc] ;  /* 0x00000c0001067983 */ /* 0x0007620000300800 */
[----:B------:R-:W-:-:S03]  /*b810*/  UIADD3 UR4, UR41, -0x2, URZ ;  /* 0xfffffffe29047890 */ /* 0x000fc6000fffe03f */
[----:B------:R3:W5:Y:S03]  /*b820*/  LDL.LU R7, [R1+0x8] ;  /* 0x0000080001077983 */ /* 0x0007660000300800 */
[----:B------:R-:W-:-:S07]  /*b830*/  IMAD.U32 R21, RZ, RZ, UR4 ;  /* 0x00000004ff157e24 */ /* 0x000fce000f8e00ff */
.L_x_5530:
        /* <DEDUP_REMOVED lines=31> */
.L_x_5513:
        /* <DEDUP_REMOVED lines=8> */
.L_x_5560:
[----:B------:R-:W-:Y:S05]  /*bab0*/  BSYNC B1 ;  /* 0x0000000000017941 */ /* 0x000fea0003800000 */
.L_x_5514:
        /* <DEDUP_REMOVED lines=9> */
.L_x_5517:
[----:B------:R-:W-:Y:S05]  /*bb50*/  BSYNC B1 ;  /* 0x0000000000017941 */ /* 0x000fea0003800000 */
.L_x_5516:
[----:B------:R-:W4:Y:S04]  /*bb60*/  LDL R9, [R1+0x14] ;  /* 0x0000140001097983 */ /* 0x000f280000100800 */
[----:B------:R-:W2:Y:S01]  /*bb70*/  LDL R2, [R1+0x8] ;  /* 0x0000080001027983 */ /* 0x000ea20000100800 */
[----:B------:R-:W-:Y:S01]  /*bb80*/  IMAD.MOV.U32 R3, RZ, RZ, RZ ;  /* 0x000000ffff037224 */ /* 0x000fe200078e00ff */
[----:B------:R-:W-:Y:S01]  /*bb90*/  UIADD3 UR4, UP0, UR52, 0x470, URZ ;  /* 0x0000047034047890 */ /* 0x000fe2000ff1e03f */
[----:B------:R-:W-:Y:S01]  /*bba0*/  PLOP3.LUT P0, PT, PT, PT, PT, 0x80, 0x0 ;  /* 0x000000000000781c */ /* 0x000fe20003f0f070 */
[----:B------:R-:W-:Y:S01]  /*bbb0*/  IMAD R8, R8, 0xe0, RZ ;  /* 0x000000e008087824 */ /* 0x000fe200078e02ff */
[----:B------:R-:W-:Y:S01]  /*bbc0*/  UMOV UR6, 0x0 ;  /* 0x0000000000067882 */ /* 0x000fe20000000000 */
[----:B------:R-:W-:Y:S01]  /*bbd0*/  R2UR UR10, R3 ;  /* 0x00000000030a72ca */ /* 0x000fe200000e0000 */
[----:B------:R-:W-:Y:S01]  /*bbe0*/  UIADD3.X UR5, URZ, UR53, URZ, UP0, !UPT ;  /* 0x000000353f057290 */ /* 0x000fe200087fe43f */
[----:B------:R-:W-:Y:S01]  /*bbf0*/  UMOV UR7, 0x14f00000 ;  /* 0x14f0000000077882 */ /* 0x000fe20000000000 */
[----:B----4-:R-:W-:Y:S01]  /*bc00*/  R2UR UR12, R9 ;  /* 0x00000000090c72ca */ /* 0x010fe200000e0000 */
[----:B------:R-:W-:-:S04]  /*bc10*/  IMAD.U32 R9, RZ, RZ, UR40 ;  /* 0x00000028ff097e24 */ /* 0x000fc8000f8e00ff */
[----:B--2---:R-:W-:Y:S02]  /*bc20*/  IMAD R2, R2, 0x7000, R9 ;  /* 0x0000700002027824 */ /* 0x004fe400078e0209 */
[----:B------:R-:W-:Y:S02]  /*bc30*/  VIADD R9, R5, 0x2e870 ;  /* 0x0002e87005097836 */ /* 0x000fe40000000000 */
[----:B------:R-:W-:-:S07]  /*bc40*/  VIADD R10, R2, 0xe400 ;  /* 0x0000e400020a7836 */ /* 0x000fce0000000000 */
.L_x_5518:
        /* <DEDUP_REMOVED lines=12> */
.L_x_5561:
[----:B------:R-:W-:Y:S05]  /*bd10*/  BSYNC B1 ;  /* 0x0000000000017941 */ /* 0x000fea0003800000 */
.L_x_5519:
        /* <DEDUP_REMOVED lines=11> */
.L_x_5522:
[----:B------:R-:W-:Y:S05]  /*bdd0*/  BSYNC B1 ;  /* 0x0000000000017941 */ /* 0x000fea0003800000 */
.L_x_5521:
[----:B-12---:R-:W2:Y:S01]  /*bde0*/  LDL R4, [R1+0x14] ;  /* 0x0000140001047983 */ /* 0x006ea20000100800 */
[----:B------:R-:W-:Y:S01]  /*bdf0*/  R2UR UR10, R3 ;  /* 0x00000000030a72ca */ /* 0x000fe200000e0000 */
[----:B------:R-:W-:Y:S01]  /*be00*/  UIADD3 UR4, UP0, UR52, 0x370, URZ ;  /* 0x0000037034047890 */ /* 0x000fe2000ff1e03f */
[----:B------:R-:W-:Y:S01]  /*be10*/  R2UR UR6, R10 ;  /* 0x000000000a0672ca */ /* 0x000fe200000e0000 */
[----:B------:R-:W-:Y:S01]  /*be20*/  VIADD R2, R2, 0x20400 ;  /* 0x0002040002027836 */ /* 0x000fe20000000000 */
[----:B------:R-:W-:Y:S01]  /*be30*/  R2UR UR7, R11 ;  /* 0x000000000b0772ca */ /* 0x000fe200000e0000 */
[----:B------:R-:W-:Y:S01]  /*be40*/  VIADD R5, R5, 0x2e830 ;  /* 0x0002e83005057836 */ /* 0x000fe20000000000 */
[----:B------:R-:W-:Y:S01]  /*be50*/  PLOP3.LUT P0, PT, PT, PT, PT, 0x80, 0x0 ;  /* 0x000000000000781c */ /* 0x000fe20003f0f070 */
[----:B------:R-:W-:Y:S01]  /*be60*/  UIADD3.X UR5, URZ, UR53, URZ, UP0, !UPT ;  /* 0x000000353f057290 */ /* 0x000fe200087fe43f */
[----:B--2---:R-:W-:-:S15]  /*be70*/  R2UR UR12, R4 ;  /* 0x00000000040c72ca */ /* 0x004fde00000e0000 */
.L_x_5523:
        /* <DEDUP_REMOVED lines=9> */
.L_x_5512:
[----:B------:R-:W-:Y:S05]  /*bf10*/  BSYNC B0 ;  /* 0x0000000000007941 */ /* 0x000fea0003800000 */
.L_x_5511:
[----:B------:R-:W-:-:S06]  /*bf20*/  UISETP.NE.AND UP0, UPT, UR43, 0x3, UPT ;  /* 0x000000032b00788c */ /* 0x000fcc000bf05270 */
[----:B------:R-:W-:-:S13]  /*bf30*/  PLOP3.LUT P0, PT, PT, PT, UP0, 0x80, 0x0 ;  /* 0x000000000000781c */ /* 0x000fda0003f0f008 */
[----:B------:R-:W-:Y:S05]  /*bf40*/  @!P0 BRA `(.L_x_5524) ;  /* 0x0000000000048947 */ /* 0x000fea0003800000 */
[----:B------:R-:W-:Y:S01]  /*bf50*/  BPT.TRAP 0x1 ;  /* 0x000000040000795c */ /* 0x000fe20000300000 */
.L_x_5524:
        /* <DEDUP_REMOVED lines=9> */
.L_x_5562:
[----:B------:R-:W-:Y:S05]  /*bff0*/  BSYNC B0 ;  /* 0x0000000000007941 */ /* 0x000fea0003800000 */
.L_x_5525:
[----:B------:R-:W-:Y:S05]  /*c000*/  @!P0 BRA `(.L_x_5527) ;  /* 0x0000000000048947 */ /* 0x000fea0003800000 */
[----:B------:R-:W-:Y:S01]  /*c010*/  BPT.TRAP 0x1 ;  /* 0x000000040000795c */ /* 0x000fe20000300000 */
.L_x_5527:
[----:B----4-:R-:W4:Y:S01]  /*c020*/  LDL R3, [R1+0x4] ;  /* 0x0000040001037983 */ /* 0x010f220000100800 */
[----:B------:R-:W-:-:S04]  /*c030*/  SHF.L.U32 R2, R6, 0x1f, RZ ;  /* 0x0000001f06027819 */ /* 0x000fc800000006ff */
[----:B----4-:R4:W5:Y:S02]  /*c040*/  SYNCS.PHASECHK.TRANS64.TRYWAIT P3, [R3+URZ+0x2e860], R2 ;  /* 0x02e86002030075a7 */ /* 0x010964000806017f */
[----:B----4-:R-:W-:Y:S01]  /*c050*/  IMAD R3, R7, 0x7000, RZ ;  /* 0x0000700007037824 */ /* 0x010fe200078e02ff */
[----:B-----5:R-:W-:Y:S06]  /*c060*/  @!P3 BRA `(.L_x_5528) ;  /* 0x000000180058b947 */ /* 0x020fec0003800000 */
.L_x_5563:
[----:B------:R-:W5:Y:S04]  /*c070*/  LDL R13, [R1] ;  /* 0x00000000010d7983 */ /* 0x000f680000100800 */
[----:B------:R-:W2:Y:S04]  /*c080*/  LDL R16, [R1+0x20] ;  /* 0x0000200001107983 */ /* 0x000ea80000100800 */
[----:B------:R-:W3:Y:S01]  /*c090*/  LDL R15, [R1+0x1c] ;  /* 0x00001c00010f7983 */ /* 0x000ee20000100800 */
[----:B------:R-:W-:Y:S05]  /*c0a0*/  WARPSYNC.ALL ;  /* 0x0000000000007948 */ /* 0x000fea0003800000 */
[----:B------:R-:W-:-:S04]  /*c0b0*/  IMAD.U32 R14, RZ, RZ, UR40 ;  /* 0x00000028ff0e7e24 */ /* 0x000fc8000f8e00ff */
[----:B------:R-:W-:Y:S01]  /*c0c0*/  VIADD R14, R14, 0x400 ;  /* 0x000004000e0e7836 */ /* 0x000fe20000000000 */
[----:B-----5:R-:W-:-:S05]  /*c0d0*/  LOP3.LUT R12, R3, R13, RZ, 0xfc, !PT ;  /* 0x0000000d030c7212 */ /* 0x020fca00078efcff */
[----:B----4-:R-:W4:Y:S01]  /*c0e0*/  LDSM.16.MT88.4 R4, [R12+UR40+0xe400] ;  /* 0x00e400280c04783b */ /* 0x010f220008004200 */
[----:B--2---:R-:W-:Y:S02]  /*c0f0*/  IADD3 R20, R16, UR40, R3 ;  /* 0x0000002810147c10 */ /* 0x004fe4000fffe003 */
[----:B---3--:R-:W-:Y:S02]  /*c100*/  IADD3 R2, R14, R3, R15 ;  /* 0x000000030e027210 */ /* 0x008fe40007ffe00f */
[C-C-:B----4-:R-:W-:Y:S02]  /*c110*/  PRMT R8, R4.reuse, 0x6420, R5.reuse ;  /* 0x0000642004087816 */ /* 0x150fe40000000005 */
        /* <DEDUP_REMOVED lines=19> */
[----:B--2---:R-:W-:Y:S01]  /*c250*/  IMAD.MOV.U32 R19, RZ, RZ, R13 ;  /* 0x000000ffff137224 */ /* 0x004fe200078e000d */
        /* <DEDUP_REMOVED lines=52> */
[----:B------:R-:W1:Y:S01]  /*c5a0*/  LDSM.16.MT88.4 R4, [R4+UR40+0xe400] ;  /* 0x00e400280404783b */ /* 0x000e620008004200 */
[----:B------:R-:W-:Y:S01]  /*c5b0*/  VIADD R3, R3, 0x6000 ;  /* 0x0000600003037836 */ /* 0x000fe20000000000 */
[C-C-:B-1----:R-:W-:Y:S02]  /*c5c0*/  PRMT R16, R4.reuse, 0x6420, R5.reuse ;  /* 0x0000642004107816 */ /* 0x142fe40000000005 */
[----:B------:R-:W-:Y:S02]  /*c5d0*/  PRMT R17, R4, 0x7531, R5 ;  /* 0x0000753104117816 */ /* 0x000fe40000000005 */
[----:B------:R-:W-:-:S02]  /*c5e0*/  PRMT R18, R6, 0x6420, R7 ;  /* 0x0000642006127816 */ /* 0x000fc40000000007 */
[----:B------:R-:W-:Y:S02]  /*c5f0*/  PRMT R19, R6, 0x7531, R7 ;  /* 0x0000753106137816 */ /* 0x000fe40000000007 */
[----:B------:R-:W1:Y:S01]  /*c600*/  LDSM.16.MT88.4 R4, [R20+0x13400] ;  /* 0x013400001404783b */ /* 0x000e620000004200 */
[----:B------:R-:W-:-:S03]  /*c610*/  LOP3.LUT R3, R3, R15, RZ, 0xfc, !PT ;  /* 0x0000000f03037212 */ /* 0x000fc600078efcff */
[----:B------:R-:W-:Y:S01]  /*c620*/  STSM.16.M88.4 [R2+0x5000], R16 ;  /* 0x0050001002007844 */ /* 0x000fe20000000200 */
        /* <DEDUP_REMOVED lines=25> */
.L_x_5529:
[----:B------:R-:W1:Y:S01]  /*c7c0*/  LDL.LU R3, [R1+0x4] ;  /* 0x0000040001037983 */ /* 0x000e620000300800 */
[C---:B------:R-:W-:Y:S01]  /*c7d0*/  ISETP.GT.AND P0, PT, R21.reuse, RZ, PT ;  /* 0x000000ff1500720c */ /* 0x040fe20003f04270 */
[----:B------:R-:W-:Y:S02]  /*c7e0*/  VIADD R21, R21, 0xffffffff ;  /* 0xffffffff15157836 */ /* 0x000fe40000000000 */
[----:B------:R4:W5:Y:S04]  /*c7f0*/  LDL R6, [R1+0xc] ;  /* 0x00000c0001067983 */ /* 0x0009680000100800 */
[----:B------:R4:W5:Y:S01]  /*c800*/  LDL R7, [R1+0x8] ;  /* 0x0000080001077983 */ /* 0x0009620000100800 */
[----:B-1----:R4:W-:Y:S01]  /*c810*/  SYNCS.ARRIVE.TRANS64.A1T0 RZ, [R3+URZ+0x2e850], RZ ;  /* 0x02e850ff03ff79a7 */ /* 0x0029e2000810003f */
[----:B--2---:R-:W-:-:S05]  /*c820*/  @!P2 VIADD R2, R3, 0x2e880 ;  /* 0x0002e8800302a836 */ /* 0x004fca0000000000 */
[----:B------:R-:W-:Y:S01]  /*c830*/  @!P2 PRMT R2, RZ, 0x654, R2 ;  /* 0x00000654ff02a816 */ /* 0x000fe20000000002 */
[----:B------:R-:W-:Y:S06]  /*c840*/  BAR.SYNC.DEFER_BLOCKING 0x2, 0x80 ;  /* 0x0082000000007b1d */ /* 0x000fec0000010000 */
[----:B------:R4:W-:Y:S01]  /*c850*/  @!P2 SYNCS.ARRIVE.TRANS64.RED.A1T0 RZ, [R2+URZ], RZ ;  /* 0x000000ff02ffa9a7 */ /* 0x0009e2000810043f */
[----:B------:R-:W-:Y:S05]  /*c860*/  @P0 BRA `(.L_x_5530) ;  /* 0xffffffec00f40947 */ /* 0x000fea000383ffff */
.L_x_5510:
[----:B------:R-:W-:-:S06]  /*c870*/  UISETP.NE.AND UP0, UPT, UR43, 0x3, UPT ;  /* 0x000000032b00788c */ /* 0x000fcc000bf05270 */
[----:B------:R-:W-:-:S13]  /*c880*/  PLOP3.LUT P0, PT, PT, PT, UP0, 0x80, 0x0 ;  /* 0x000000000000781c */ /* 0x000fda0003f0f008 */
[----:B------:R-:W-:Y:S05]  /*c890*/  @!P0 BRA `(.L_x_5531) ;  /* 0x0000000000048947 */ /* 0x000fea0003800000 */
[----:B------:R-:W-:Y:S01]  /*c8a0*/  BPT.TRAP 0x1 ;  /* 0x000000040000795c */ /* 0x000fe20000300000 */
.L_x_5531:
[----:B-1--4-:R-:W3:Y:S04]  /*c8b0*/  LDL R2, [R1+0xc] ;  /* 0x00000c0001027983 */ /* 0x012ee80000100800 */
[----:B------:R-:W4:Y:S01]  /*c8c0*/  LDL R0, [R1+0x8] ;  /* 0x0000080001007983 */ /* 0x000f220000100800 */
        /* <DEDUP_REMOVED lines=8> */
.L_x_5564:
[----:B------:R-:W-:Y:S05]  /*c950*/  BSYNC B0 ;  /* 0x0000000000007941 */ /* 0x000fea0003800000 */
.L_x_5532:
[----:B------:R-:W-:Y:S05]  /*c960*/  @!P1 BRA `(.L_x_5534) ;  /* 0x0000000000049947 */ /* 0x000fea0003800000 */
[----:B------:R-:W-:Y:S01]  /*c970*/  BPT.TRAP 0x1 ;  /* 0x000000040000795c */ /* 0x000fe20000300000 */
.L_x_5534:
[----:B------:R-:W1:Y:S02]  /*c980*/  LDL R0, [R1+0xc] ;  /* 0x00000c0001007983 */ /* 0x000e640000100800 */
[----:B-1----:R-:W-:-:S04]  /*c990*/  SHF.L.U32 R3, R0, 0x1f, RZ ;  /* 0x0000001f00037819 */ /* 0x002fc800000006ff */
[----:B------:R-:W1:Y:S02]  /*c9a0*/  SYNCS.PHASECHK.TRANS64.TRYWAIT P0, [R20+URZ+0x2e860], R3 ;  /* 0x02e86003140075a7 */ /* 0x000e64000800017f */
[----:B-1----:R-:W-:Y:S05]  /*c9b0*/  @!P0 BRA `(.L_x_5535) ;  /* 0x0000001000308947 */ /* 0x002fea0003800000 */
.L_x_5565:
[----:B------:R-:W3:Y:S04]  /*c9c0*/  LDL R0, [R1+0x8] ;  /* 0x0000080001007983 */ /* 0x000ee80000100800 */
[----:B------:R-:W4:Y:S04]  /*c9d0*/  LDL R2, [R1] ;  /* 0x0000000001027983 */ /* 0x000f280000100800 */
[----:B------:R-:W2:Y:S04]  /*c9e0*/  LDL R10, [R1+0x24] ;  /* 0x00002400010a7983 */ /* 0x000ea80000100800 */
[----:B------:R-:W2:Y:S01]  /*c9f0*/  LDL R12, [R1+0x1c] ;  /* 0x00001c00010c7983 */ /* 0x000ea20000100800 */
[----:B------:R-:W-:Y:S05]  /*ca00*/  WARPSYNC.ALL ;  /* 0x0000000000007948 */ /* 0x000fea0003800000 */
[----:B---3--:R-:W-:-:S05]  /*ca10*/  IMAD R0, R0, 0x7000, RZ ;  /* 0x0000700000007824 */ /* 0x008fca00078e02ff */
[----:B----4-:R-:W-:-:S05]  /*ca20*/  LOP3.LUT R2, R0, R2, RZ, 0xfc, !PT ;  /* 0x0000000200027212 */ /* 0x010fca00078efcff */
[----:B-----5:R-:W3:Y:S01]  /*ca30*/  LDSM.16.MT88.4 R4, [R2+UR40+0xe400] ;  /* 0x00e400280204783b */ /* 0x020ee20008004200 */
[----:B-1----:R-:W-:Y:S01]  /*ca40*/  VIADD R3, R2, UR40 ;  /* 0x0000002802037c36 */ /* 0x002fe20008000000 */
[----:B--2---:R-:W-:-:S03]  /*ca50*/  IADD3 R0, R0, UR40, R12 ;  /* 0x0000002800007c10 */ /* 0x004fc6000fffe00c */
[----:B------:R-:W-:Y:S01]  /*ca60*/  IMAD.IADD R3, R10, 0x1, R3 ;  /* 0x000000010a037824 */ /* 0x000fe200078e0203 */
[C-C-:B---3--:R-:W-:Y:S02]  /*ca70*/  PRMT R8, R4.reuse, 0x6420, R5.reuse ;  /* 0x0000642004087816 */ /* 0x148fe40000000005 */
        /* <DEDUP_REMOVED lines=16> */
[----:B------:R-:W-:Y:S01]  /*cb80*/  STSM.16.M88.4 [R0+0x1400], R16 ;  /* 0x0014001000007844 */ /* 0x000fe20000000200 */
[C-C-:B-1----:R-:W-:Y:S02]  /*cb90*/  PRMT R8, R4.reuse, 0x6420, R5.reuse ;  /* 0x0000642004087816 */ /* 0x142fe40000000005 */
[----:B------:R-:W-:Y:S02]  /*cba0*/  PRMT R9, R4, 0x7531, R5 ;  /* 0x0000753104097816 */ /* 0x000fe40000000005 */
[----:B------:R-:W-:-:S02]  /*cbb0*/  PRMT R10, R6, 0x6420, R7 ;  /* 0x00006420060a7816 */ /* 0x000fc40000000007 */
        /* <DEDUP_REMOVED lines=70> */
.L_x_5536:
        /* <DEDUP_REMOVED lines=20> */
.L_x_5495:
[----:B-1----:R-:W1:Y:S01]  /*d160*/  S2R R3, SR_CgaCtaId ;  /* 0x0000000000037919 */ /* 0x002e620000008800 */
[----:B------:R-:W-:-:S04]  /*d170*/  MOV R0, 0x400 ;  /* 0x0000040000007802 */ /* 0x000fc80000000f00 */
[----:B-1----:R-:W-:Y:S01]  /*d180*/  LEA R9, R3, R0, 0x18 ;  /* 0x0000000003097211 */ /* 0x002fe200078ec0ff */
[----:B------:R-:W-:-:S05]  /*d190*/  IMAD.U32 R0, RZ, RZ, UR47 ;  /* 0x0000002fff007e24 */ /* 0x000fca000f8e00ff */
[----:B------:R-:W-:-:S04]  /*d1a0*/  SHF.L.U32 R0, R0, 0x1f, RZ ;  /* 0x0000001f00007819 */ /* 0x000fc800000006ff */
[----:B------:R-:W1:Y:S02]  /*d1b0*/  SYNCS.PHASECHK.TRANS64.TRYWAIT P0, [R9+URZ+0x2e820], R0 ;  /* 0x02e82000090075a7 */ /* 0x000e64000800017f */
[----:B-1----:R-:W-:Y:S05]  /*d1c0*/  @!P0 BRA `(.L_x_5538) ;  /* 0x0000000800408947 */ /* 0x002fea0003800000 */
.L_x_5566:
        /* <DEDUP_REMOVED lines=14> */
.L_x_5541:
        /* <DEDUP_REMOVED lines=14> */
.L_x_5567:
[----:B------:R-:W2:Y:S02]  /*d390*/  SYNCS.PHASECHK.TRANS64.TRYWAIT P1, [R7+URZ], R0 ;  /* 0x00000000070075a7 */ /* 0x000ea4000802017f */
[----:B--2---:R-:W-:Y:S05]  /*d3a0*/  @!P1 BRA `(.L_x_5543) ;  /* 0x0000000400f09947 */ /* 0x004fea0003800000 */
.L_x_5568:
[----:B------:R-:W-:Y:S05]  /*d3b0*/  @!P0 BRA `(.L_x_5544) ;  /* 0x0000000000048947 */ /* 0x000fea0003800000 */
[----:B------:R-:W-:Y:S01]  /*d3c0*/  BPT.TRAP 0x1 ;  /* 0x000000040000795c */ /* 0x000fe20000300000 */
.L_x_5544:
[----:B------:R-:W1:Y:S02]  /*d3d0*/  LDL.LU R2, [R1+0x8] ;  /* 0x0000080001027983 */ /* 0x000e640000300800 */
[----:B-1----:R-:W-:-:S04]  /*d3e0*/  IMAD R5, R2, 0x8, R9 ;  /* 0x0000000802057824 */ /* 0x002fc800078e0209 */
[----:B------:R-:W1:Y:S02]  /*d3f0*/  SYNCS.PHASECHK.TRANS64.TRYWAIT P1, [R5+URZ+0x2e860], R4 ;  /* 0x02e86004050075a7 */ /* 0x000e64000802017f */
[----:B-1----:R-:W-:Y:S05]  /*d400*/  @!P1 BRA `(.L_x_5545) ;  /* 0x0000000400ec9947 */ /* 0x002fea0003800000 */
.L_x_5569:
[----:B------:R-:W-:Y:S05]  /*d410*/  @!P0 BRA `(.L_x_5546) ;  /* 0x0000000000048947 */ /* 0x000fea0003800000 */
[----:B------:R-:W-:Y:S01]  /*d420*/  BPT.TRAP 0x1 ;  /* 0x000000040000795c */ /* 0x000fe20000300000 */
.L_x_5546:
[----:B------:R-:W-:-:S04]  /*d430*/  IMAD R3, R3, 0x8, R9 ;  /* 0x0000000803037824 */ /* 0x000fc800078e0209 */
[----:B------:R-:W3:Y:S02]  /*d440*/  SYNCS.PHASECHK.TRANS64.TRYWAIT P1, [R3+URZ+0x2e860], R0 ;  /* 0x02e86000030075a7 */ /* 0x000ee4000802017f */
[----:B---3--:R-:W-:Y:S05]  /*d450*/  @!P1 BRA `(.L_x_5547) ;  /* 0x0000000400ec9947 */ /* 0x008fea0003800000 */
.L_x_5570:
[----:B------:R-:W-:Y:S05]  /*d460*/  @!P0 BRA `(.L_x_5548) ;  /* 0x0000000000048947 */ /* 0x000fea0003800000 */
[----:B------:R-:W-:Y:S01]  /*d470*/  BPT.TRAP 0x1 ;  /* 0x000000040000795c */ /* 0x000fe20000300000 */
.L_x_5548:
[----:B------:R-:W4:Y:S02]  /*d480*/  SYNCS.PHASECHK.TRANS64.TRYWAIT P0, [R5+URZ+0x2e880], R4 ;  /* 0x02e88004050075a7 */ /* 0x000f24000800017f */
[----:B----4-:R-:W-:Y:S05]  /*d490*/  @!P0 BRA `(.L_x_5549) ;  /* 0x0000000400f08947 */ /* 0x010fea0003800000 */
.L_x_5550:
[----:B------:R1:W1:Y:S02]  /*d4a0*/  SYNCS.PHASECHK.TRANS64.TRYWAIT P0, [R3+URZ+0x2e880], R0 ;  /* 0x02e88000030075a7 */ /* 0x000264000800017f */
[----:B-1----:R-:W-:Y:S05]  /*d4b0*/  @!P0 NANOSLEEP.SYNCS 0x989680 ;  /* 0x009896800000895d */ /* 0x002fea0003900000 */
[----:B------:R-:W1:Y:S02]  /*d4c0*/  @!P0 SYNCS.PHASECHK.TRANS64 P0, [R3+URZ+0x2e880], R0 ;  /* 0x02e88000030085a7 */ /* 0x000e64000800007f */
[----:B-1----:R-:W-:Y:S05]  /*d4d0*/  @!P0 BRA `(.L_x_5550) ;  /* 0xfffffffc00f08947 */ /* 0x002fea000383ffff */
.L_x_5540:
[----:B------:R-:W-:Y:S05]  /*d4e0*/  BSYNC B0 ;  /* 0x0000000000007941 */ /* 0x000fea0003800000 */
.L_x_5539:
[----:B------:R-:W-:Y:S05]  /*d4f0*/  EXIT ;  /* 0x000000000000794d */ /* 0x000fea0003800000 */
.L_x_5471:
[----:B-1----:R-:W-:-:S04]  /*d500*/  IMAD.U32 R3, RZ, RZ, UR38 ;  /* 0x00000026ff037e24 */ /* 0x002fc8000f8e00ff */
[----:B------:R1:W2:Y:S03]  /*d510*/  SYNCS.PHASECHK.TRANS64.TRYWAIT P1, [R3+URZ+0x2e800], R0 ;  /* 0x02e80000030075a7 */ /* 0x0002a6000802017f */
[----:B--2---:R-:W-:Y:S05]  /*d520*/  @!P1 NANOSLEEP.SYNCS 0x989680 ;  /* 0x009896800000995d */ /* 0x004fea0003900000 */
[----:B------:R-:W2:Y:S02]  /*d530*/  @!P1 SYNCS.PHASECHK.TRANS64 P1, [R3+URZ+0x2e800], R0 ;  /* 0x02e80000030095a7 */ /* 0x000ea4000802007f */
[----:B--2---:R-:W-:Y:S05]  /*d540*/  @!P1 BRA `(.L_x_5471) ;  /* 0xfffffffc00ec9947 */ /* 0x004fea000383ffff */
[----:B------:R-:W-:Y:S05]  /*d550*/  BRA `(.L_x_5551) ;  /* 0xffffff3c00f47947 */ /* 0x000fea000383ffff */
.L_x_5475:
[----:B--2---:R2:W3:Y:S02]  /*d560*/  SYNCS.PHASECHK.TRANS64.TRYWAIT P1, [R4+URZ+0x2e830], R3 ;  /* 0x02e83003040075a7 */ /* 0x0044e4000802017f */
[----:B---3--:R-:W-:Y:S05]  /*d570*/  @!P1 NANOSLEEP.SYNCS 0x989680 ;  /* 0x009896800000995d */ /* 0x008fea0003900000 */
[----:B------:R-:W3:Y:S02]  /*d580*/  @!P1 SYNCS.PHASECHK.TRANS64 P1, [R4+URZ+0x2e830], R3 ;  /* 0x02e83003040095a7 */ /* 0x000ee4000802007f */
[----:B---3--:R-:W-:Y:S05]  /*d590*/  @!P1 BRA `(.L_x_5475) ;  /* 0xfffffffc00f09947 */ /* 0x008fea000383ffff */
[----:B------:R-:W-:Y:S05]  /*d5a0*/  BRA `(.L_x_5474) ;  /* 0xffffff4000107947 */ /* 0x000fea000383ffff */
.L_x_5480:
[----:B--2---:R-:W-:-:S04]  /*d5b0*/  IMAD.U32 R6, RZ, RZ, UR6 ;  /* 0x00000006ff067e24 */ /* 0x004fc8000f8e00ff */
[----:B------:R2:W3:Y:S03]  /*d5c0*/  SYNCS.PHASECHK.TRANS64.TRYWAIT P1, [R6+URZ+0x2e830], R3 ;  /* 0x02e83003060075a7 */ /* 0x0004e6000802017f */
[----:B---3--:R-:W-:Y:S05]  /*d5d0*/  @!P1 NANOSLEEP.SYNCS 0x989680 ;  /* 0x009896800000995d */ /* 0x008fea0003900000 */
[----:B------:R-:W3:Y:S02]  /*d5e0*/  @!P1 SYNCS.PHASECHK.TRANS64 P1, [R6+URZ+0x2e830], R3 ;  /* 0x02e83003060095a7 */ /* 0x000ee4000802007f */
[----:B---3--:R-:W-:Y:S05]  /*d5f0*/  @!P1 BRA `(.L_x_5480) ;  /* 0xfffffffc00ec9947 */ /* 0x008fea000383ffff */
[----:B------:R-:W-:Y:S05]  /*d600*/  BRA `(.L_x_5477) ;  /* 0xffffff7c00a87947 */ /* 0x000fea000383ffff */
.L_x_5484:
[----:B--2---:R-:W-:-:S04]  /*d610*/  IMAD.U32 R6, RZ, RZ, UR6 ;  /* 0x00000006ff067e24 */ /* 0x004fc8000f8e00ff */
[----:B------:R2:W3:Y:S03]  /*d620*/  SYNCS.PHASECHK.TRANS64.TRYWAIT P1, [R6+URZ+0x2e850], R3 ;  /* 0x02e85003060075a7 */ /* 0x0004e6000802017f */
[----:B---3--:R-:W-:Y:S05]  /*d630*/  @!P1 NANOSLEEP.SYNCS 0x989680 ;  /* 0x009896800000995d */ /* 0x008fea0003900000 */
[----:B------:R-:W3:Y:S02]  /*d640*/  @!P1 SYNCS.PHASECHK.TRANS64 P1, [R6+URZ+0x2e850], R3 ;  /* 0x02e85003060095a7 */ /* 0x000ee4000802007f */
[----:B---3--:R-:W-:Y:S05]  /*d650*/  @!P1 BRA `(.L_x_5484) ;  /* 0xfffffffc00ec9947 */ /* 0x008fea000383ffff */
[----:B------:R-:W-:Y:S05]  /*d660*/  BRA `(.L_x_5481) ;  /* 0xffffff88009c7947 */ /* 0x000fea000383ffff */
.L_x_5490:
[----:B--2---:R-:W-:-:S04]  /*d670*/  IMAD.U32 R7, RZ, RZ, UR4 ;  /* 0x00000004ff077e24 */ /* 0x004fc8000f8e00ff */
[----:B------:R2:W3:Y:S03]  /*d680*/  SYNCS.PHASECHK.TRANS64.TRYWAIT P1, [R7+URZ+0x2e850], R0 ;  /* 0x02e85000070075a7 */ /* 0x0004e6000802017f */
[----:B---3--:R-:W-:Y:S05]  /*d690*/  @!P1 NANOSLEEP.SYNCS 0x989680 ;  /* 0x009896800000995d */ /* 0x008fea0003900000 */
[----:B------:R-:W3:Y:S02]  /*d6a0*/  @!P1 SYNCS.PHASECHK.TRANS64 P1, [R7+URZ+0x2e850], R0 ;  /* 0x02e85000070095a7 */ /* 0x000ee4000802007f */
[----:B---3--:R-:W-:Y:S05]  /*d6b0*/  @!P1 BRA `(.L_x_5490) ;  /* 0xfffffffc00ec9947 */ /* 0x008fea000383ffff */
[----:B------:R-:W-:Y:S05]  /*d6c0*/  BRA `(.L_x_5489) ;  /* 0xffffffb000d87947 */ /* 0x000fea000383ffff */
.L_x_5500:
[----:B------:R-:W-:Y:S02]  /*d6d0*/  IMAD.MOV.U32 R13, RZ, RZ, R17 ;  /* 0x000000ffff0d7224 */ /* 0x000fe400078e0011 */
[----:B------:R-:W-:Y:S02]  /*d6e0*/  IMAD.MOV.U32 R12, RZ, RZ, RZ ;  /* 0x000000ffff0c7224 */ /* 0x000fe400078e00ff */
[----:B------:R-:W-:Y:S02]  /*d6f0*/  IMAD.MOV.U32 R11, RZ, RZ, 0x1f ;  /* 0x0000001fff0b7424 */ /* 0x000fe400078e00ff */
[----:B------:R-:W-:-:S07]  /*d700*/  IMAD.MOV.U32 R15, RZ, RZ, -0x1 ;  /* 0xffffffffff0f7424 */ /* 0x000fce00078e00ff */
[----:B-1----:R-:W-:Y:S05]  /*d710*/  WARPSYNC.COLLECTIVE R15, `(.L_x_5552) ;  /* 0x000000000f087348 */ /* 0x002fea0003c00000 */
[----:B------:R2:W3:Y:S02]  /*d720*/  SHFL.IDX P6, R14, R13, R12, R11 ;  /* 0x0000000c0d0e7389 */ /* 0x0004e400000c000b */
[----:B-123--:R-:W-:Y:S01]  /*d730*/  ENDCOLLECTIVE ;  /* 0x000000000000791b */ /* 0x00efe20003800000 */
.L_x_5552:
[----:B------:R-:W-:Y:S05]  /*d740*/  BRA `(.L_x_5553) ;  /* 0xffffffd800707947 */ /* 0x000fea000383ffff */
.L_x_5502:
[----:B------:R-:W-:Y:S01]  /*d750*/  BSSY B0, `(.L_x_5554) ;  /* 0x0000006000007945 */ /* 0x000fe20003800000 */
[----:B------:R-:W-:-:S07]  /*d760*/  IMAD.MOV.U32 R15, RZ, RZ, -0x1 ;  /* 0xffffffffff0f7424 */ /* 0x000fce00078e00ff */
[----:B--2---:R-:W-:Y:S05]  /*d770*/  WARPSYNC.COLLECTIVE R15, `(.L_x_5555) ;  /* 0x000000000f0c7348 */ /* 0x004fea0003c00000 */
[----:B------:R-:W-:Y:S02]  /*d780*/  ELECT P6, UR62, PT ;  /* 0x00000000003e782f */ /* 0x000fe400038c0000 */
[----:B------:R-:W-:Y:S01]  /*d790*/  MOV R14, UR62 ;  /* 0x0000003e000e7c02 */ /* 0x000fe20008000f00 */
[----:B--2---:R-:W-:Y:S10]  /*d7a0*/  ENDCOLLECTIVE ;  /* 0x000000000000791b */ /* 0x004ff40003800000 */
.L_x_5555:
[----:B------:R-:W-:Y:S05]  /*d7b0*/  BSYNC B0 ;  /* 0x0000000000007941 */ /* 0x000fea0003800000 */
.L_x_5554:
[----:B------:R-:W-:Y:S05]  /*d7c0*/  BRA `(.L_x_5556) ;  /* 0xffffffd800707947 */ /* 0x000fea000383ffff */
.L_x_5505:
[----:B-1----:R1:W3:Y:S02]  /*d7d0*/  SYNCS.PHASECHK.TRANS64.TRYWAIT P3, [R3+URZ+0x2e880], R2 ;  /* 0x02e88002030075a7 */ /* 0x0022e4000806017f */
[----:B---3--:R-:W-:Y:S05]  /*d7e0*/  @!P3 NANOSLEEP.SYNCS 0x989680 ;  /* 0x009896800000b95d */ /* 0x008fea0003900000 */
[----:B------:R-:W3:Y:S02]  /*d7f0*/  @!P3 SYNCS.PHASECHK.TRANS64 P3, [R3+URZ+0x2e880], R2 ;  /* 0x02e880020300b5a7 */ /* 0x000ee4000806007f */
[----:B---3--:R-:W-:Y:S05]  /*d800*/  @!P3 BRA `(.L_x_5505) ;  /* 0xfffffffc00f0b947 */ /* 0x008fea000383ffff */
[----:B------:R-:W-:Y:S05]  /*d810*/  BRA `(.L_x_5557) ;  /* 0xffffffd800c87947 */ /* 0x000fea000383ffff */
.L_x_5507:
[----:B---3--:R3:W4:Y:S02]  /*d820*/  SYNCS.PHASECHK.TRANS64.TRYWAIT P3, [R3+URZ+0x2e840], R2 ;  /* 0x02e84002030075a7 */ /* 0x008724000806017f */
[----:B----4-:R-:W-:Y:S05]  /*d830*/  @!P3 NANOSLEEP.SYNCS 0x989680 ;  /* 0x009896800000b95d */ /* 0x010fea0003900000 */
[----:B------:R-:W4:Y:S02]  /*d840*/  @!P3 SYNCS.PHASECHK.TRANS64 P3, [R3+URZ+0x2e840], R2 ;  /* 0x02e840020300b5a7 */ /* 0x000f24000806007f */
[----:B----4-:R-:W-:Y:S05]  /*d850*/  @!P3 BRA `(.L_x_5507) ;  /* 0xfffffffc00f0b947 */ /* 0x010fea000383ffff */
[----:B------:R-:W-:Y:S05]  /*d860*/  BRA `(.L_x_5558) ;  /* 0xffffffdc00247947 */ /* 0x000fea000383ffff */
.L_x_5509:
[----:B-1----:R-:W-:-:S04]  /*d870*/  IMAD.U32 R3, RZ, RZ, UR40 ;  /* 0x00000028ff037e24 */ /* 0x002fc8000f8e00ff */
[----:B------:R1:W3:Y:S03]  /*d880*/  SYNCS.PHASECHK.TRANS64.TRYWAIT P0, [R3+URZ+0x2e820], R2 ;  /* 0x02e82002030075a7 */ /* 0x0002e6000800017f */
[----:B---3--:R-:W-:Y:S05]  /*d890*/  @!P0 NANOSLEEP.SYNCS 0x989680 ;  /* 0x009896800000895d */ /* 0x008fea0003900000 */
[----:B------:R-:W3:Y:S02]  /*d8a0*/  @!P0 SYNCS.PHASECHK.TRANS64 P0, [R3+URZ+0x2e820], R2 ;  /* 0x02e82002030085a7 */ /* 0x000ee4000800007f */
[----:B---3--:R-:W-:Y:S05]  /*d8b0*/  @!P0 BRA `(.L_x_5509) ;  /* 0xfffffffc00ec8947 */ /* 0x008fea000383ffff */
[----:B------:R-:W-:Y:S05]  /*d8c0*/  BRA `(.L_x_5559) ;  /* 0xffffffdc00c07947 */ /* 0x000fea000383ffff */
.L_x_5515:
[----:B-1----:R1:W4:Y:S02]  /*d8d0*/  SYNCS.PHASECHK.TRANS64.TRYWAIT P0, [R5+URZ+0x2e880], R4 ;  /* 0x02e88004050075a7 */ /* 0x002324000800017f */
[----:B----4-:R-:W-:Y:S05]  /*d8e0*/  @!P0 NANOSLEEP.SYNCS 0x989680 ;  /* 0x009896800000895d */ /* 0x010fea0003900000 */
[----:B------:R-:W4:Y:S02]  /*d8f0*/  @!P0 SYNCS.PHASECHK.TRANS64 P0, [R5+URZ+0x2e880], R4 ;  /* 0x02e88004050085a7 */ /* 0x000f24000800007f */
[----:B----4-:R-:W-:Y:S05]  /*d900*/  @!P0 BRA `(.L_x_5515) ;  /* 0xfffffffc00f08947 */ /* 0x010fea000383ffff */
[----:B------:R-:W-:Y:S05]  /*d910*/  BRA `(.L_x_5560) ;  /* 0xffffffe000647947 */ /* 0x000fea000383ffff */
.L_x_5520:
[----:B--2---:R2:W4:Y:S02]  /*d920*/  SYNCS.PHASECHK.TRANS64.TRYWAIT P0, [R5+URZ+0x2e840], R4 ;  /* 0x02e84004050075a7 */ /* 0x004524000800017f */
[----:B----4-:R-:W-:Y:S05]  /*d930*/  @!P0 NANOSLEEP.SYNCS 0x989680 ;  /* 0x009896800000895d */ /* 0x010fea0003900000 */
[----:B------:R-:W4:Y:S02]  /*d940*/  @!P0 SYNCS.PHASECHK.TRANS64 P0, [R5+URZ+0x2e840], R4 ;  /* 0x02e84004050085a7 */ /* 0x000f24000800007f */
[----:B----4-:R-:W-:Y:S05]  /*d950*/  @!P0 BRA `(.L_x_5520) ;  /* 0xfffffffc00f08947 */ /* 0x010fea000383ffff */
[----:B------:R-:W-:Y:S05]  /*d960*/  BRA `(.L_x_5561) ;  /* 0xffffffe000e87947 */ /* 0x000fea000383ffff */
.L_x_5526:
[----:B----4-:R-:W4:Y:S02]  /*d970*/  LDL R3, [R1+0x4] ;  /* 0x0000040001037983 */ /* 0x010f240000100800 */
[----:B----4-:R4:W1:Y:S02]  /*d980*/  SYNCS.PHASECHK.TRANS64.TRYWAIT P3, [R3+URZ+0x2e870], R2 ;  /* 0x02e87002030075a7 */ /* 0x010864000806017f */
[----:B-1----:R-:W-:Y:S05]  /*d990*/  @!P3 NANOSLEEP.SYNCS 0x989680 ;  /* 0x009896800000b95d */ /* 0x002fea0003900000 */
[----:B------:R-:W1:Y:S02]  /*d9a0*/  @!P3 SYNCS.PHASECHK.TRANS64 P3, [R3+URZ+0x2e870], R2 ;  /* 0x02e870020300b5a7 */ /* 0x000e64000806007f */
[----:B-1----:R-:W-:Y:S05]  /*d9b0*/  @!P3 BRA `(.L_x_5526) ;  /* 0xfffffffc00ecb947 */ /* 0x002fea000383ffff */
[----:B------:R-:W-:Y:S05]  /*d9c0*/  BRA `(.L_x_5562) ;  /* 0xffffffe400887947 */ /* 0x000fea000383ffff */
.L_x_5528:
[----:B----4-:R-:W4:Y:S02]  /*d9d0*/  LDL R4, [R1+0x4] ;  /* 0x0000040001047983 */ /* 0x010f240000100800 */
[----:B----4-:R4:W1:Y:S02]  /*d9e0*/  SYNCS.PHASECHK.TRANS64.TRYWAIT P3, [R4+URZ+0x2e860], R2 ;  /* 0x02e86002040075a7 */ /* 0x010864000806017f */
[----:B-1----:R-:W-:Y:S05]  /*d9f0*/  @!P3 NANOSLEEP.SYNCS 0x989680 ;  /* 0x009896800000b95d */ /* 0x002fea0003900000 */
[----:B------:R-:W1:Y:S02]  /*da00*/  @!P3 SYNCS.PHASECHK.TRANS64 P3, [R4+URZ+0x2e860], R2 ;  /* 0x02e860020400b5a7 */ /* 0x000e64000806007f */
[----:B-1----:R-:W-:Y:S05]  /*da10*/  @!P3 BRA `(.L_x_5528) ;  /* 0xfffffffc00ecb947 */ /* 0x002fea000383ffff */
[----:B------:R-:W-:Y:S05]  /*da20*/  BRA `(.L_x_5563) ;  /* 0xffffffe400907947 */ /* 0x000fea000383ffff */
.L_x_5533:
[----:B-1----:R1:W3:Y:S02]  /*da30*/  SYNCS.PHASECHK.TRANS64.TRYWAIT P0, [R20+URZ+0x2e870], R3 ;  /* 0x02e87003140075a7 */ /* 0x0022e4000800017f */
[----:B---3--:R-:W-:Y:S05]  /*da40*/  @!P0 NANOSLEEP.SYNCS 0x989680 ;  /* 0x009896800000895d */ /* 0x008fea0003900000 */
[----:B------:R-:W3:Y:S02]  /*da50*/  @!P0 SYNCS.PHASECHK.TRANS64 P0, [R20+URZ+0x2e870], R3 ;  /* 0x02e87003140085a7 */ /* 0x000ee4000800007f */
[----:B---3--:R-:W-:Y:S05]  /*da60*/  @!P0 BRA `(.L_x_5533) ;  /* 0xfffffffc00f08947 */ /* 0x008fea000383ffff */
[----:B------:R-:W-:Y:S05]  /*da70*/  BRA `(.L_x_5564) ;  /* 0xffffffec00b47947 */ /* 0x000fea000383ffff */
.L_x_5535:
[----:B-1----:R1:W3:Y:S02]  /*da80*/  SYNCS.PHASECHK.TRANS64.TRYWAIT P0, [R20+URZ+0x2e860], R3 ;  /* 0x02e86003140075a7 */ /* 0x0022e4000800017f */
[----:B---3--:R-:W-:Y:S05]  /*da90*/  @!P0 NANOSLEEP.SYNCS 0x989680 ;  /* 0x009896800000895d */ /* 0x008fea0003900000 */
[----:B------:R-:W3:Y:S02]  /*daa0*/  @!P0 SYNCS.PHASECHK.TRANS64 P0, [R20+URZ+0x2e860], R3 ;  /* 0x02e86003140085a7 */ /* 0x000ee4000800007f */
[----:B---3--:R-:W-:Y:S05]  /*dab0*/  @!P0 BRA `(.L_x_5535) ;  /* 0xfffffffc00f08947 */ /* 0x008fea000383ffff */
[----:B------:R-:W-:Y:S05]  /*dac0*/  BRA `(.L_x_5565) ;  /* 0xffffffec00bc7947 */ /* 0x000fea000383ffff */
.L_x_5538:
[----:B-1----:R1:W2:Y:S02]  /*dad0*/  SYNCS.PHASECHK.TRANS64.TRYWAIT P0, [R9+URZ+0x2e820], R0 ;  /* 0x02e82000090075a7 */ /* 0x0022a4000800017f */
[----:B--2---:R-:W-:Y:S05]  /*dae0*/  @!P0 NANOSLEEP.SYNCS 0x989680 ;  /* 0x009896800000895d */ /* 0x004fea0003900000 */
[----:B------:R-:W2:Y:S02]  /*daf0*/  @!P0 SYNCS.PHASECHK.TRANS64 P0, [R9+URZ+0x2e820], R0 ;  /* 0x02e82000090085a7 */ /* 0x000ea4000800007f */
[----:B--2---:R-:W-:Y:S05]  /*db00*/  @!P0 BRA `(.L_x_5538) ;  /* 0xfffffffc00f08947 */ /* 0x004fea000383ffff */
[----:B------:R-:W-:Y:S05]  /*db10*/  BRA `(.L_x_5566) ;  /* 0xfffffff400ac7947 */ /* 0x000fea000383ffff */
.L_x_5542:
[----:B-1----:R1:W2:Y:S02]  /*db20*/  SYNCS.PHASECHK.TRANS64.TRYWAIT P1, [R5+URZ], R4 ;  /* 0x00000004050075a7 */ /* 0x0022a4000802017f */
[----:B--2---:R-:W-:Y:S05]  /*db30*/  @!P1 NANOSLEEP.SYNCS 0x989680 ;  /* 0x009896800000995d */ /* 0x004fea0003900000 */
[----:B------:R-:W2:Y:S02]  /*db40*/  @!P1 SYNCS.PHASECHK.TRANS64 P1, [R5+URZ], R4 ;  /* 0x00000004050095a7 */ /* 0x000ea4000802007f */
[----:B--2---:R-:W-:Y:S05]  /*db50*/  @!P1 BRA `(.L_x_5542) ;  /* 0xfffffffc00f09947 */ /* 0x004fea000383ffff */
[----:B------:R-:W-:Y:S05]  /*db60*/  BRA `(.L_x_5567) ;  /* 0xfffffff800087947 */ /* 0x000fea000383ffff */
.L_x_5543:
[----:B--2---:R2:W3:Y:S02]  /*db70*/  SYNCS.PHASECHK.TRANS64.TRYWAIT P1, [R7+URZ], R0 ;  /* 0x00000000070075a7 */ /* 0x0044e4000802017f */
[----:B---3--:R-:W-:Y:S05]  /*db80*/  @!P1 NANOSLEEP.SYNCS 0x989680 ;  /* 0x009896800000995d */ /* 0x008fea0003900000 */
[----:B------:R-:W3:Y:S02]  /*db90*/  @!P1 SYNCS.PHASECHK.TRANS64 P1, [R7+URZ], R0 ;  /* 0x00000000070095a7 */ /* 0x000ee4000802007f */
[----:B---3--:R-:W-:Y:S05]  /*dba0*/  @!P1 BRA `(.L_x_5543) ;  /* 0xfffffffc00f09947 */ /* 0x008fea000383ffff */
[----:B------:R-:W-:Y:S05]  /*dbb0*/  BRA `(.L_x_5568) ;  /* 0xfffffff400fc7947 */ /* 0x000fea000383ffff */
.L_x_5545:
[----:B-1----:R1:W3:Y:S02]  /*dbc0*/  SYNCS.PHASECHK.TRANS64.TRYWAIT P1, [R5+URZ+0x2e860], R4 ;  /* 0x02e86004050075a7 */ /* 0x0022e4000802017f */
[----:B---3--:R-:W-:Y:S05]  /*dbd0*/  @!P1 NANOSLEEP.SYNCS 0x989680 ;  /* 0x009896800000995d */ /* 0x008fea0003900000 */
[----:B------:R-:W3:Y:S02]  /*dbe0*/  @!P1 SYNCS.PHASECHK.TRANS64 P1, [R5+URZ+0x2e860], R4 ;  /* 0x02e86004050095a7 */ /* 0x000ee4000802007f */
[----:B---3--:R-:W-:Y:S05]  /*dbf0*/  @!P1 BRA `(.L_x_5545) ;  /* 0xfffffffc00f09947 */ /* 0x008fea000383ffff */
[----:B------:R-:W-:Y:S05]  /*dc00*/  BRA `(.L_x_5569) ;  /* 0xfffffff800007947 */ /* 0x000fea000383ffff */
.L_x_5547:
[----:B---3--:R3:W4:Y:S02]  /*dc10*/  SYNCS.PHASECHK.TRANS64.TRYWAIT P1, [R3+URZ+0x2e860], R0 ;  /* 0x02e86000030075a7 */ /* 0x008724000802017f */
[----:B----4-:R-:W-:Y:S05]  /*dc20*/  @!P1 NANOSLEEP.SYNCS 0x989680 ;  /* 0x009896800000995d */ /* 0x010fea0003900000 */
[----:B------:R-:W4:Y:S02]  /*dc30*/  @!P1 SYNCS.PHASECHK.TRANS64 P1, [R3+URZ+0x2e860], R0 ;  /* 0x02e86000030095a7 */ /* 0x000f24000802007f */
[----:B----4-:R-:W-:Y:S05]  /*dc40*/  @!P1 BRA `(.L_x_5547) ;  /* 0xfffffffc00f09947 */ /* 0x010fea000383ffff */
[----:B------:R-:W-:Y:S05]  /*dc50*/  BRA `(.L_x_5570) ;  /* 0xfffffff800007947 */ /* 0x000fea000383ffff */
.L_x_5549:
[----:B----4-:R4:W1:Y:S02]  /*dc60*/  SYNCS.PHASECHK.TRANS64.TRYWAIT P0, [R5+URZ+0x2e880], R4 ;  /* 0x02e88004050075a7 */ /* 0x010864000800017f */
[----:B-1----:R-:W-:Y:S05]  /*dc70*/  @!P0 NANOSLEEP.SYNCS 0x989680 ;  /* 0x009896800000895d */ /* 0x002fea0003900000 */
[----:B------:R-:W1:Y:S02]  /*dc80*/  @!P0 SYNCS.PHASECHK.TRANS64 P0, [R5+URZ+0x2e880], R4 ;  /* 0x02e88004050085a7 */ /* 0x000e64000800007f */
[----:B-1----:R-:W-:Y:S05]  /*dc90*/  @!P0 BRA `(.L_x_5549) ;  /* 0xfffffffc00f08947 */ /* 0x002fea000383ffff */
[----:B------:R-:W-:Y:S05]  /*dca0*/  BRA `(.L_x_5550) ;  /* 0xfffffff400fc7947 */ /* 0x000fea000383ffff */
.L_x_5571:
        /* <DEDUP_REMOVED lines=13> */
.L_x_12370:


//--------------------- .text._ZN7cutlass13device_kernelIN5flash11enable_sm90INS1_16FlashAttnFwdSm90INS1_25CollectiveMainloopFwdSm90ILi2EN4cute5tupleIJNS5_1CILi1EEES8_S8_EEENS6_IJNS7_ILi128EEENS7_ILi224EEESA_EEELi128ENS_12float_e4m3_tEfNS_4arch4Sm90ELb0ELb0ELb0ELb1ELb0ELb0ELb0ELb1ELb1ELb0ELb0ELb0EEENS1_21CollectiveEpilogueFwdINS6_IJSA_SA_SB_EEES9_NS_10bfloat16_tESF_Li256ELb1ELb0ELb0ELb1EEENS1_36VarlenDynamicPersistentTileSchedulerILi128ELi224ELi256ELi128ELb0ELb0ELb1ELb0ELb1ELb1EEEEEEEEEvNT_6ParamsE --------------------------
	.section	.text._ZN7cutlass13device_kernelIN5flash11enable_sm90INS1_16FlashAttnFwdSm90INS1_25CollectiveMainloopFwdSm90ILi2EN4cute5tupleIJNS5_1CILi1EEES8_S8_EEENS6_IJNS7_ILi128EEENS7_ILi224EEESA_EEELi128ENS_12float_e4m3_tEfNS_4arch4Sm90ELb0ELb0ELb0ELb1ELb0ELb0ELb0ELb1ELb1ELb0ELb0ELb0EEENS1_21CollectiveEpilogueFwdINS6_IJSA_SA_SB_EEES9_NS_10bfloat16_tESF_Li256ELb1ELb0ELb0ELb1EEENS1_36VarlenDynamicPersistentTileSchedulerILi128ELi224ELi256ELi128ELb0ELb0ELb1ELb0ELb1ELb1EEEEEEEEEvNT_6ParamsE,"ax",@progbits
	.align	128
.text._ZN7cutlass13device_kernelIN5flash11enable_sm90INS1_16FlashAttnFwdSm90INS1_25CollectiveMainloopFwdSm90ILi2EN4cute5tupleIJNS5_1CILi1EEES8_S8_EEENS6_IJNS7_ILi128EEENS7_ILi224EEESA_EEELi128ENS_12float_e4m3_tEfNS_4arch4Sm90ELb0ELb0ELb0ELb1ELb0ELb0ELb0ELb1ELb1ELb0ELb0ELb0EEENS1_21CollectiveEpilogueFwdINS6_IJSA_SA_SB_EEES9_NS_10bfloat16_tESF_Li256ELb1ELb0ELb0ELb1EEENS1_36VarlenDynamicPersistentTileSchedulerILi128ELi224ELi256ELi128ELb0ELb0ELb1ELb0ELb1ELb1EEEEEEEEEvNT_6ParamsE:
        .type           _ZN7cutlass13device_kernelIN5flash11enable_sm90INS1_16FlashAttnFwdSm90INS1_25CollectiveMainloopFwdSm90ILi2EN4cute5tupleIJNS5_1CILi1EEES8_S8_EEENS6_IJNS7_ILi128EEENS7_ILi224EEESA_EEELi128ENS_12float_e4m3_tEfNS_4arch4Sm90ELb0ELb0ELb0ELb1ELb0ELb0ELb0ELb1ELb1ELb0ELb0ELb0EEENS1_21CollectiveEpilogueFwdINS6_IJSA_SA_SB_EEES9_NS_10bfloat16_tESF_Li256ELb1ELb0ELb0ELb1EEENS1_36VarlenDynamicPersistentTileSchedulerILi128ELi224ELi256ELi128ELb0ELb0ELb1ELb0ELb1ELb1EEEEEEEEEvNT_6ParamsE,@function
        .size           _ZN7cutlass13device_kernelIN5flash11enable_sm90INS1_16FlashAttnFwdSm90INS1_25CollectiveMainloopFwdSm90ILi2EN4cute5tupleIJNS5_1CILi1EEES8_S8_EEENS6_IJNS7_ILi128EEENS7_ILi224EEESA_EEELi128ENS_12float_e4m3_tEfNS_4arch4Sm90ELb0ELb0ELb0ELb1ELb0ELb0ELb0ELb1ELb1ELb0ELb0ELb0EEENS1_21CollectiveEpilogueFwdINS6_IJSA_SA_SB_EEES9_NS_10bfloat16_tESF_Li256ELb1ELb0ELb0ELb1EEENS1_36VarlenDynamicPersistentTileSchedulerILi128ELi224ELi256ELi128ELb0ELb0ELb1ELb0ELb1ELb1EEEEEEEEEvNT_6ParamsE,(.L_x_12371 - _ZN7cutlass13device_kernelIN5flash11enable_sm90INS1_16FlashAttnFwdSm90INS1_25CollectiveMainloopFwdSm90ILi2EN4cute5tupleIJNS5_1CILi1EEES8_S8_EEENS6_IJNS7_ILi128EEENS7_ILi224EEESA_EEELi128ENS_12float_e4m3_tEfNS_4arch4Sm90ELb0ELb0ELb0ELb1ELb0ELb0ELb0ELb1ELb1ELb0ELb0ELb0EEENS1_21CollectiveEpilogueFwdINS6_IJSA_SA_SB_EEES9_NS_10bfloat16_tESF_Li256ELb1ELb0ELb0ELb1EEENS1_36VarlenDynamicPersistentTileSchedulerILi128ELi224ELi256ELi128ELb0ELb0ELb1ELb0ELb1ELb1EEEEEEEEEvNT_6ParamsE)
        .other          _ZN7cutlass13device_kernelIN5flash11enable_sm90INS1_16FlashAttnFwdSm90INS1_25CollectiveMainloopFwdSm90ILi2EN4cute5tupleIJNS5_1CILi1EEES8_S8_EEENS6_IJNS7_ILi128EEENS7_ILi224EEESA_EEELi128ENS_12float_e4m3_tEfNS_4arch4Sm90ELb0ELb0ELb0ELb1ELb0ELb0ELb0ELb1ELb1ELb0ELb0ELb0EEENS1_21CollectiveEpilogueFwdINS6_IJSA_SA_SB_EEES9_NS_10bfloat16_tESF_Li256ELb1ELb0ELb0ELb1EEENS1_36VarlenDynamicPersistentTileSchedulerILi128ELi224ELi256ELi128ELb0ELb0ELb1ELb0ELb1ELb1EEEEEEEEEvNT_6ParamsE,@"STO_CUDA_ENTRY STV_DEFAULT"
_ZN7cutlass13device_kernelIN5flash11enable_sm90INS1_16FlashAttnFwdSm90INS1_25CollectiveMainloopFwdSm90ILi2EN4cute5tupleIJNS5_1CILi1EEES8_S8_EEENS6_IJNS7_ILi128EEENS7_ILi224EEESA_EEELi128ENS_12float_e4m3_tEfNS_4arch4Sm90ELb0ELb0ELb0ELb1ELb0ELb0ELb0ELb1ELb1ELb0ELb0ELb0EEENS1_21CollectiveEpilogueFwdINS6_IJSA_SA_SB_EEES9_NS_10bfloat16_tESF_Li256ELb1ELb0ELb0ELb1EEENS1_36VarlenDynamicPersistentTileSchedulerILi128ELi224ELi256ELi128ELb0ELb0ELb1ELb0ELb1ELb1EEEEEEEEEvNT_6ParamsE:
        /* <DEDUP_REMOVED lines=21> */
.L_x_5573:
[----:B------:R-:W-:Y:S05]  /*0150*/  BSYNC B0 ;  /* 0x0000000000007941 */ /* 0x000fea0003800000 */
.L_x_5572:
        /* <DEDUP_REMOVED lines=41> */
.L_x_5574:
        /* <DEDUP_REMOVED lines=22> */
.L_x_5575:
        /* <DEDUP_REMOVED lines=18> */
.L_x_5576:
        /* <DEDUP_REMOVED lines=22> */
.L_x_5577:
        /* <DEDUP_REMOVED lines=22> */
.L_x_5578:
[----:B------:R-:W-:Y:S01]  /*0930*/  PLOP3.LUT P0, PT, PT, PT, UP0, 0x80, 0x0 ;  /* 0x000000000000781c */ /* 0x000fe20003f0f008 */
[----:B------:R-:W-:Y:S01]  /*0940*/  UMOV UR40, 0x1 ;  /* 0x0000000100287882 */ /* 0x000fe20000000000 */
[----:B------:R-:W-:Y:S01]  /*0950*/  NOP ;  /* 0x0000000000007918 */ /* 0x000fe20000000000 */
[----:B------:R-:W-:Y:S01]  /*0960*/  USEL UR40, UR40, 0x2, !UP0 ;  /* 0x0000000228287887 */ /* 0x000fe2000c000000 */
[----:B------:R-:W-:Y:S01]  /*0970*/  ULDC.64 UR46, c[0x0][0x208] ;  /* 0x00008200002e7ab9 */ /* 0x000fe20000000a00 */
[----:B012-4-:R-:W-:Y:S08]  /*0980*/  BAR.SYNC.DEFER_BLOCKING 0x0 ;  /* 0x0000000000007b1d */ /* 0x017ff00000010000 */
[----:B------:R-:W-:Y:S05]  /*0990*/  @!P0 BRA `(.L_x_5579) ;  /* 0x000000b400dc8947 */ /* 0x000fea0003800000 */
.L_x_5580:
        /* <DEDUP_REMOVED lines=64> */
.L_x_5624:
[----:B0-----:R-:W0:Y:S01]  /*0da0*/  LDC.64 R2, c[0x0][0xc60] ;  /* 0x00031800ff027b82 */ /* 0x001e220000000a00 */
[----:B------:R-:W-:Y:S01]  /*0db0*/  ULDC.64 UR8, c[0x0][0x990] ;  /* 0x0002640000087ab9 */ /* 0x000fe20000000a00 */
[----:B------:R-:W-:Y:S01]  /*0dc0*/  ULDC UR4, c[0x0][0x428] ;  /* 0x00010a0000047ab9 */ /* 0x000fe20000000800 */
[----:B0-----:R-:W-:-:S06]  /*0dd0*/  IMAD.WIDE R2, R47, 0x4, R2 ;  /* 0x000000042f027825 */ /* 0x001fcc00078e0202 */
[----:B--2---:R-:W2:Y:S01]  /*0de0*/  LDG.E R2, desc[UR46][R2.64] ;  /* 0x0000002e02027981 */ /* 0x004ea2000c1e1900 */
[----:B------:R-:W-:Y:S01]  /*0df0*/  UISETP.NE.U32.AND UP2, UPT, UR8, URZ, UPT ;  /* 0x0000003f0800728c */ /* 0x000fe2000bf45070 */
[----:B-1---5:R-:W-:Y:S01]  /*0e00*/  IMAD.MOV.U32 R9, RZ, RZ, 0x3f800000 ;  /* 0x3f800000ff097424 */ /* 0x022fe200078e00ff */
[----:B------:R-:W-:Y:S02]  /*0e10*/  UISETP.NE.AND UP3, UPT, UR4, 0x1, UPT ;  /* 0x000000010400788c */ /* 0x000fe4000bf65270 */
[----:B------:R-:W-:Y:S01]  /*0e20*/  UISETP.NE.AND.EX UP2, UPT, UR9, URZ, UPT, UP2 ;  /* 0x0000003f0900728c */ /* 0x000fe2000bf45320 */
[----:B------:R-:W-:Y:S02]  /*0e30*/  ULDC.64 UR4, c[0x0][0x998] ;  /* 0x0002660000047ab9 */ /* 0x000fe40000000a00 */
[----:B------:R-:W-:-:S03]  /*0e40*/  UISETP.NE.U32.AND UP0, UPT, UR4, URZ, UPT ;  /* 0x0000003f0400728c */ /* 0x000fc6000bf05070 */
[----:B------:R-:W-:Y:S01]  /*0e50*/  PLOP3.LUT P0, PT, PT, PT, UP2, 0x80, 0x0 ;  /* 0x000000000000781c */ /* 0x000fe20003f0f028 */
[----:B------:R-:W-:Y:S02]  /*0e60*/  UISETP.NE.AND.EX UP0, UPT, UR5, URZ, UPT, UP0 ;  /* 0x0000003f0500728c */ /* 0x000fe4000bf05300 */
[----:B------:R-:W-:Y:S02]  /*0e70*/  @UP3 ULDC UR10, c[0x0][0x42c] ;  /* 0x00010b00000a3ab9 */ /* 0x000fe40000000800 */
[----:B------:R-:W-:Y:S01]  /*0e80*/  @UP2 ULDC.64 UR14, c[0x0][0x9a8] ;  /* 0x00026a00000e2ab9 */ /* 0x000fe20000000a00 */
[----:B------:R-:W-:Y:S01]  /*0e90*/  UIMAD.WIDE.U32 UR10, UR6, UR10, URZ ;  /* 0x0000000a060a72a5 */ /* 0x000fe2000f8e003f */
[----:B------:R-:W-:Y:S01]  /*0ea0*/  @UP2 ULDC.64 UR18, c[0x0][0x9b0] ;  /* 0x00026c0000122ab9 */ /* 0x000fe20000000a00 */
[----:B------:R-:W-:-:S04]  /*0eb0*/  PLOP3.LUT P2, PT, PT, PT, UP0, 0x80, 0x0 ;  /* 0x000000000000781c */ /* 0x000fc80003f4f008 */
        /* <DEDUP_REMOVED lines=29> */
[----:B---34-:R-:W-:Y:S01]  /*1090*/  IMAD.U32 R4, RZ, RZ, UR8 ;  /* 0x00000008ff047e24 */ /* 0x018fe2000f8e00ff */
        /* <DEDUP_REMOVED lines=20> */
[----:B0-----:R-:W-:-:S02]  /*11e0*/  IMAD.U32 R4, RZ, RZ, UR8 ;  /* 0x00000008ff047e24 */ /* 0x001fc4000f8e00ff */
[----:B------:R-:W-:Y:S01]  /*11f0*/  IMAD.U32 R3, RZ, RZ, UR5 ;  /* 0x00000005ff037e24 */ /* 0x000fe2000f8e00ff */
[----:B------:R-:W-:Y:S01]  /*1200*/  ULDC.64 UR4, c[0x0][0x3f8] ;  /* 0x0000fe0000047ab9 */ /* 0x000fe20000000a00 */
[----:B------:R-:W-:-:S03]  /*1210*/  IMAD.U32 R5, RZ, RZ, UR9 ;  /* 0x00000009ff057e24 */ /* 0x000fc6000f8e00ff */
[----:B------:R0:W3:Y:S04]  /*1220*/  @P0 LDG.E R2, desc[UR46][R2.64] ;  /* 0x0000002e02020981 */ /* 0x0000e8000c1e1900 */
        /* <DEDUP_REMOVED lines=10> */
[----:B-1----:R-:W-:Y:S01]  /*12d0*/  CS2R R6, SRZ ;  /* 0x0000000000067805 */ /* 0x002fe2000001ff00 */
[----:B0-----:R-:W-:Y:S01]  /*12e0*/  IMAD.MOV.U32 R3, RZ, RZ, RZ ;  /* 0x000000ffff037224 */ /* 0x001fe200078e00ff */
        /* <DEDUP_REMOVED lines=23> */
[----:B------:R-:W-:Y:S01]  /*1460*/  CS2R R64, SRZ ;  /* 0x0000000000407805 */ /* 0x000fe2000001ff00 */
[----:B--2---:R-:W-:-:S04]  /*1470*/  FMUL.FTZ R0, R9, R0 ;  /* 0x0000000009007220 */ /* 0x004fc80000410000 */
[----:B------:R-:W-:Y:S01]  /*1480*/  FMUL.FTZ R0, R0, UR7 ;  /* 0x0000000700007c20 */ /* 0x000fe20008410000 */
[----:B------:R-:W-:-:S04]  /*1490*/  CS2R R8, SRZ ;  /* 0x0000000000087805 */ /* 0x000fc8000001ff00 */
[----:B------:R-:W-:Y:S02]  /*14a0*/  R2UR UR38, R0 ;  /* 0x00000000002672ca */ /* 0x000fe400000e0000 */
[----:B---3--:R-:W-:Y:S02]  /*14b0*/  @P0 R2UR UR49, R2 ;  /* 0x00000000023102ca */ /* 0x008fe400000e0000 */
[----:B----4-:R-:W-:Y:S01]  /*14c0*/  @P1 R2UR UR4, R4 ;  /* 0x00000000040412ca */ /* 0x010fe200000e0000 */
[----:B------:R-:W-:Y:S01]  /*14d0*/  IMAD.MOV.U32 R0, RZ, RZ, RZ ;  /* 0x000000ffff007224 */ /* 0x000fe200078e00ff */
[----:B------:R-:W-:Y:S01]  /*14e0*/  PLOP3.LUT P0, PT, PT, PT, PT, 0x80, 0x0 ;  /* 0x000000000000781c */ /* 0x000fe20003f0f070 */
[----:B------:R-:W-:-:S12]  /*14f0*/  @P1 BRA `(.L_x_5581) ;  /* 0x0000000000341947 */ /* 0x000fd80003800000 */
        /* <DEDUP_REMOVED lines=13> */
.L_x_5581:
[----:B------:R-:W-:Y:S01]  /*15d0*/  UIADD3 UR49, -UR49, UR4, URZ ;  /* 0x0000000431317290 */ /* 0x000fe2000fffe13f */
[----:B------:R-:W-:Y:S01]  /*15e0*/  CS2R R94, SRZ ;  /* 0x00000000005e7805 */ /* 0x000fe2000001ff00 */
[----:B------:R-:W-:Y:S01]  /*15f0*/  @UP3 ULDC UR7, c[0x0][0x42c] ;  /* 0x00010b0000073ab9 */ /* 0x000fe20000000800 */
[----:B------:R-:W-:Y:S01]  /*1600*/  UMOV UR4, URZ ;  /* 0x0000003f00047c82 */ /* 0x000fe20008000000 */
[----:B------:R-:W-:Y:S01]  /*1610*/  UISETP.GE.AND UP0, UPT, UR49, 0x1, UPT ;  /* 0x000000013100788c */ /* 0x000fe2000bf06270 */
[----:B------:R-:W-:Y:S01]  /*1620*/  CS2R R68, SRZ ;  /* 0x0000000000447805 */ /* 0x000fe2000001ff00 */
[----:B------:R-:W-:Y:S01]  /*1630*/  UIADD3 UR5, UR49, 0xdf, URZ ;  /* 0x000000df31057890 */ /* 0x000fe2000fffe03f */
[----:B------:R-:W-:Y:S01]  /*1640*/  CS2R R96, SRZ ;  /* 0x0000000000607805 */ /* 0x000fe2000001ff00 */
[----:B------:R-:W-:Y:S01]  /*1650*/  UMOV UR39, UR6 ;  /* 0x0000000600277c82 */ /* 0x000fe20008000000 */
[----:B------:R-:W-:Y:S02]  /*1660*/  CS2R R72, SRZ ;  /* 0x0000000000487805 */ /* 0x000fe4000001ff00 */
[----:B------:R-:W-:Y:S01]  /*1670*/  PLOP3.LUT P1, PT, PT, PT, UP0, 0x80, 0x0 ;  /* 0x000000000000781c */ /* 0x000fe20003f2f008 */
[----:B------:R-:W-:Y:S01]  /*1680*/  UIMAD.WIDE UR8, UR5, -0x6db6db6d, UR4 ;  /* 0x92492493050878a5 */ /* 0x000fe2000f8e0204 */
[----:B------:R-:W-:Y:S01]  /*1690*/  CS2R R98, SRZ ;  /* 0x0000000000627805 */ /* 0x000fe2000001ff00 */
[----:B------:R-:W-:Y:S01]  /*16a0*/  UIMAD.WIDE.U32 UR4, UR6, UR7, URZ ;  /* 0x00000007060472a5 */ /* 0x000fe2000f8e003f */
[----:B------:R-:W-:Y:S01]  /*16b0*/  CS2R R76, SRZ ;  /* 0x00000000004c7805 */ /* 0x000fe2000001ff00 */
[----:B------:R-:W-:Y:S01]  /*16c0*/  USHF.R.U32.HI UR48, URZ, 0x1f, UR9 ;  /* 0x0000001f3f307899 */ /* 0x000fe20008011609 */
[----:B------:R-:W-:Y:S01]  /*16d0*/  CS2R R100, SRZ ;  /* 0x0000000000647805 */ /* 0x000fe2000001ff00 */
[----:B------:R-:W-:-:S02]  /*16e0*/  @UP3 ULDC UR7, c[0x0][0x430] ;  /* 0x00010c0000073ab9 */ /* 0x000fc40000000800 */
[----:B------:R-:W-:Y:S02]  /*16f0*/  @UP3 USHF.R.U32.HI UR42, URZ, UR7, UR5 ;  /* 0x000000073f2a3299 */ /* 0x000fe40008011605 */
[----:B------:R-:W-:Y:S02]  /*1700*/  ULEA.HI.SX32 UR48, UR9, UR48, 0x19 ;  /* 0x0000003009307291 */ /* 0x000fe4000f8fca3f */
[----:B------:R-:W-:Y:S10]  /*1710*/  @!P1 BRA `(.L_x_5582) ;  /* 0x0000008400089947 */ /* 0x000ff40003800000 */
        /* <DEDUP_REMOVED lines=31> */
.L_x_5583:
        /* <DEDUP_REMOVED lines=13> */
.L_x_5709:
[----:B------:R-:W-:Y:S05]  /*19e0*/  @!P0 BRA `(.L_x_5585) ;  /* 0x0000000000048947 */ /* 0x000fea0003800000 */
[----:B------:R-:W-:Y:S01]  /*19f0*/  BPT.TRAP 0x1 ;  /* 0x000000040000795c */ /* 0x000fe20000300000 */
.L_x_5585:
[----:B------:R-:W-:Y:S02]  /*1a00*/  IMAD.U32 R4, RZ, RZ, UR43 ;  /* 0x0000002bff047e24 */ /* 0x000fe4000f8e00ff */
[----:B------:R-:W-:-:S03]  /*1a10*/  IMAD.U32 R5, RZ, RZ, UR50 ;  /* 0x00000032ff057e24 */ /* 0x000fc6000f8e00ff */
[----:B------:R-:W-:Y:S01]  /*1a20*/  SHF.L.U32 R4, R4, 0x1f, RZ ;  /* 0x0000001f04047819 */ /* 0x000fe200000006ff */
[----:B------:R-:W-:-:S04]  /*1a30*/  IMAD R5, R5, 0x8, R0 ;  /* 0x0000000805057824 */ /* 0x000fc800078e0200 */
[----:B------:R1:W2:Y:S01]  /*1a40*/  SYNCS.PHASECHK.TRANS64.TRYWAIT P1, [R5+URZ+0x2e830], R4 ;  /* 0x02e83004050075a7 */ /* 0x0002a2000802017f */
[----:B------:R-:W-:Y:S05]  /*1a50*/  @!P0 BRA `(.L_x_5586) ;  /* 0x0000000000048947 */ /* 0x000fea0003800000 */
[----:B------:R-:W-:Y:S01]  /*1a60*/  BPT.TRAP 0x1 ;  /* 0x000000040000795c */ /* 0x000fe20000300000 */
.L_x_5586:
[----:B------:R-:W3:Y:S01]  /*1a70*/  S2R R6, SR_TID.X ;  /* 0x0000000000067919 */ /* 0x000ee20000002100 */
[----:B0-----:R-:W-:-:S05]  /*1a80*/  VIADD R3, R0, 0x20400 ;  /* 0x0002040000037836 */ /* 0x001fca0000000000 */
[----:B------:R-:W-:-:S04]  /*1a90*/  SHF.R.U32.HI R3, RZ, 0x4, R3 ;  /* 0x00000004ff037819 */ /* 0x000fc80000011603 */
[----:B------:R-:W-:Y:S02]  /*1aa0*/  LOP3.LUT R3, R3, 0x3fff, RZ, 0xc0, !PT ;  /* 0x00003fff03037812 */ /* 0x000fe400078ec0ff */
[----:B---3--:R-:W-:Y:S01]  /*1ab0*/  LOP3.LUT P2, RZ, R6, 0x7f, RZ, 0xc0, !PT ;  /* 0x0000007f06ff7812 */ /* 0x008fe2000784c0ff */
[----:B--2---:R-:W-:-:S12]  /*1ac0*/  @P1 BRA `(.L_x_5587) ;  /* 0x0000000000081947 */ /* 0x004fd80003800000 */
[----:B------:R-:W0:Y:S02]  /*1ad0*/  SYNCS.PHASECHK.TRANS64.TRYWAIT P1, [R5+URZ+0x2e830], R4 ;  /* 0x02e83004050075a7 */ /* 0x000e24000802017f */
[----:B0-----:R-:W-:Y:S05]  /*1ae0*/  @!P1 BRA `(.L_x_5588) ;  /* 0x000000f0005c9947 */ /* 0x001fea0003800000 */
.L_x_5587:
[----:B------:R-:W-:Y:S05]  /*1af0*/  WARPSYNC.ALL ;  /* 0x0000000000007948 */ /* 0x000fea0003800000 */
[----:B------:R-:W-:Y:S01]  /*1b00*/  IMAD.MOV.U32 R87, RZ, RZ, RZ ;  /* 0x000000ffff577224 */ /* 0x000fe200078e00ff */
[----:B------:R-:W-:-:S04]  /*1b10*/  LOP3.LUT R3, R3, 0x10000, RZ, 0xfc, !PT ;  /* 0x0001000003037812 */ /* 0x000fc800078efcff */
        /* <DEDUP_REMOVED lines=15> */
[----:B------:R-:W2:Y:S01]  /*1c10*/  S2R R152, SR_TID.X ;  /* 0x0000000000987919 */ /* 0x000ea20000002100 */
[----:B------:R-:W-:Y:S01]  /*1c20*/  IMAD.U32 R81, RZ, RZ, UR38 ;  /* 0x00000026ff517e24 */ /* 0x000fe2000f8e00ff */
[----:B------:R-:W-:-:S02]  /*1c30*/  UIADD3 UR4, UR20, 0x300, URZ ;  /* 0x0000030014047890 */ /* 0x000fc4000fffe03f */
        /* <DEDUP_REMOVED lines=18> */
[----:B------:R-:W-:Y:S01]  /*1d60*/  UISETP.GE.AND UP0, UPT, UR49, 0xe1, UPT ;  /* 0x000000e13100788c */ /* 0x000fe2000bf06270 */
        /* <DEDUP_REMOVED lines=129> */
[----:B01----:R-:W-:Y:S02]  /*2580*/  FMNMX.FTZ R4, R140, R7, !PT ;  /* 0x000000078c047209 */ /* 0x003fe40007810000 */
        /* <DEDUP_REMOVED lines=92> */
[C---:B------:R-:W-:Y:S02]  /*2b50*/  ISETP.GT.AND P1, PT, R6.reuse, 0x61, PT ;  /* 0x000000610600780c */ /* 0x040fe40003f24270 */
[----:B------:R-:W-:Y:S02]  /*2b60*/  FMNMX.FTZ R7, R117, R4, !PT ;  /* 0x0000000475077209 */ /* 0x000fe40007810000 */
[----:B------:R-:W-:Y:S02]  /*2b70*/  FSEL R115, R115, -INF , P2 ;  /* 0xff80000073737808 */ /* 0x000fe40001000000 */
[----:B------:R-:W-:-:S02]  /*2b80*/  ISETP.GT.AND P2, PT, R6, 0x68, PT ;  /* 0x000000680600780c */ /* 0x000fc40003f44270 */
        /* <DEDUP_REMOVED lines=103> */
[----:B------:R-:W-:Y:S02]  /*3200*/  ISETP.GT.AND P1, PT, R6, 0xc8, PT ;  /* 0x000000c80600780c */ /* 0x000fe40003f24270 */
[----:B------:R-:W-:Y:S02]  /*3210*/  FSEL R54, R54, -INF , P2 ;  /* 0xff80000036367808 */ /* 0x000fe40001000000 */
[----:B------:R-:W-:-:S02]  /*3220*/  ISETP.GT.AND P2, PT, R6, 0xc9, PT ;  /* 0x000000c90600780c */ /* 0x000fc40003f44270 */
[----:B------:R-:W-:Y:S02]  /*3230*/  FSEL R50, R50, -INF , P3 ;  /* 0xff80000032327808 */ /* 0x000fe40001800000 */
[C---:B------:R-:W-:Y:S02]  /*3240*/  ISETP.GT.AND P3, PT, R6.reuse, 0xd0, PT ;  /* 0x000000d00600780c */ /* 0x040fe40003f64270 */
[----:B------:R-:W-:Y:S02]  /*3250*/  FSEL R47, R47, -INF , P4 ;  /* 0xff8000002f2f7808 */ /* 0x000fe40002000000 */
[----:B------:R-:W-:Y:S02]  /*3260*/  ISETP.GT.AND P4, PT, R6, 0xd1, PT ;  /* 0x000000d10600780c */ /* 0x000fe40003f84270 */
        /* <DEDUP_REMOVED lines=21> */
[----:B------:R-:W-:Y:S02]  /*33c0*/  FMNMX.FTZ R33, R138, R139, !PT ;  /* 0x0000008b8a217209 */ /* 0x000fe40007810000 */
[----:B------:R-:W-:Y:S02]  /*33d0*/  FMNMX.FTZ R9, R78, R9, !PT ;  /* 0x000000094e097209 */ /* 0x000fe40007810000 */
[----:B------:R-:W-:Y:S02]  /*33e0*/  FMNMX.FTZ R32, R142, R33, !PT ;  /* 0x000000218e207209 */ /* 0x000fe40007810000 */
[----:B------:R-:W-:Y:S01]  /*33f0*/  ISETP.GT.AND P1, PT, R6, 0xb9, PT ;  /* 0x000000b90600780c */ /* 0x000fe20003f24270 */
[----:B------:R-:W0:Y:S01]  /*3400*/  SHFL.BFLY PT, R4, R9, 0x2, 0x1f ;  /* 0x0c401f0009047f89 */ /* 0x000e2200000e0000 */
[----:B------:R-:W-:Y:S02]  /*3410*/  FMNMX.FTZ R37, R143, R32, !PT ;  /* 0x000000208f257209 */ /* 0x000fe40007810000 */
[----:B------:R-:W-:-:S02]  /*3420*/  P2R R14, PR, RZ, 0x1 ;  /* 0x00000001ff0e7803 */ /* 0x000fc40000000000 */
[----:B------:R-:W-:Y:S02]  /*3430*/  FMNMX.FTZ R36, R146, R37, !PT ;  /* 0x0000002592247209 */ /* 0x000fe40007810000 */
[----:B------:R-:W-:Y:S02]  /*3440*/  ISETP.GT.AND P0, PT, R6, 0xc0, PT ;  /* 0x000000c00600780c */ /* 0x000fe40003f04270 */
[----:B------:R-:W-:Y:S02]  /*3450*/  FMNMX.FTZ R37, R147, R36, !PT ;  /* 0x0000002493257209 */ /* 0x000fe40007810000 */
[----:B------:R-:W-:Y:S02]  /*3460*/  FSEL R55, R55, -INF , P1 ;  /* 0xff80000037377808 */ /* 0x000fe40000800000 */
[----:B------:R-:W-:Y:S02]  /*3470*/  FMNMX.FTZ R36, R150, R37, !PT ;  /* 0x0000002596247209 */ /* 0x000fe40007810000 */
[----:B------:R-:W-:-:S02]  /*3480*/  FSEL R26, R26, -INF , P0 ;  /* 0xff8000001a1a7808 */ /* 0x000fc40000000000 */
[----:B------:R-:W-:Y:S02]  /*3490*/  FMNMX.FTZ R41, R151, R36, !PT ;  /* 0x0000002497297209 */ /* 0x000fe40007810000 */
[----:B------:R-:W-:Y:S02]  /*34a0*/  ISETP.NE.AND P0, PT, R14, RZ, PT ;  /* 0x000000ff0e00720c */ /* 0x000fe40003f05270 */
[----:B------:R-:W-:Y:S02]  /*34b0*/  FMNMX.FTZ R40, R122, R41, !PT ;  /* 0x000000297a287209 */ /* 0x000fe40007810000 */
[----:B------:R-:W-:Y:S02]  /*34c0*/  ISETP.NE.AND P1, PT, R13, RZ, PT ;  /* 0x000000ff0d00720c */ /* 0x000fe40003f25270 */
[----:B0-----:R-:W-:Y:S02]  /*34d0*/  FMNMX.FTZ R10, R9, R4, !PT ;  /* 0x00000004090a7209 */ /* 0x001fe40007810000 */
[----:B------:R-:W-:-:S02]  /*34e0*/  FMNMX.FTZ R41, R123, R40, !PT ;  /* 0x000000287b297209 */ /* 0x000fc40007810000 */
[----:B------:R-:W-:Y:S01]  /*34f0*/  FSEL R27, R27, -INF , P0 ;  /* 0xff8000001b1b7808 */ /* 0x000fe20000000000 */
[----:B------:R-:W0:Y:S01]  /*3500*/  SHFL.BFLY PT, R11, R10, 0x1, 0x1f ;  /* 0x0c201f000a0b7f89 */ /* 0x000e2200000e0000 */
[----:B------:R-:W-:Y:S02]  /*3510*/  FMNMX.FTZ R40, R126, R41, !PT ;  /* 0x000000297e287209 */ /* 0x000fe40007810000 */
[----:B------:R-:W-:Y:S02]  /*3520*/  FSEL R30, R30, -INF , P1 ;  /* 0xff8000001e1e7808 */ /* 0x000fe40000800000 */
[----:B------:R-:W-:Y:S02]  /*3530*/  FMNMX.FTZ R45, R127, R40, !PT ;  /* 0x000000287f2d7209 */ /* 0x000fe40007810000 */
[----:B------:R-:W-:Y:S02]  /*3540*/  ISETP.NE.AND P0, PT, R8, RZ, PT ;  /* 0x000000ff0800720c */ /* 0x000fe40003f05270 */
[----:B0-----:R-:W-:-:S04]  /*3550*/  FMNMX.FTZ R4, R10, R11, !PT ;  /* 0x0000000b0a047209 */ /* 0x001fc80007810000 */
        /* <DEDUP_REMOVED lines=20> */
[----:B0-----:R-:W-:-:S01]  /*36a0*/  FFMA.FTZ R105, R88, UR38, -R81 ;  /* 0x0000002658697c23 */ /* 0x001fc20008010851 */
        /* <DEDUP_REMOVED lines=34> */
[----:B------:R-:W-:Y:S01]  /*38d0*/  FFMA.FTZ R78, R78, UR38, -R81 ;  /* 0x000000264e4e7c23 */ /* 0x000fe20008010851 */
[----:B------:R-:W-:Y:S01]  /*38e0*/  MUFU.EX2 R6, R6 ;  /* 0x0000000600067308 */ /* 0x000fe20000000800 */
[----:B------:R-:W-:-:S04]  /*38f0*/  FMNMX.FTZ R83, R91, R92, !PT ;  /* 0x0000005c5b537209 */ /* 0x000fc80007810000 */
[----:B------:R-:W-:-:S03]  /*3900*/  FMNMX.FTZ R92, R94, R83, !PT ;  /* 0x000000535e5c7209 */ /* 0x000fc60007810000 */
[----:B------:R-:W-:Y:S01]  /*3910*/  MUFU.EX2 R9, R9 ;  /* 0x0000000900097308 */ /* 0x000fe20000000800 */
[----:B------:R-:W-:-:S04]  /*3920*/  FMNMX.FTZ R83, R95, R92, !PT ;  /* 0x0000005c5f537209 */ /* 0x000fc80007810000 */
[----:B------:R-:W-:-:S03]  /*3930*/  FMNMX.FTZ R92, R98, R83, !PT ;  /* 0x00000053625c7209 */ /* 0x000fc60007810000 */
[----:B------:R0:W-:Y:S01]  /*3940*/  MUFU.EX2 R83, R105 ;  /* 0x0000006900537308 */ /* 0x0001e20000000800 */
[----:B------:R-:W-:Y:S01]  /*3950*/  FMNMX.FTZ R89, R99, R92, !PT ;  /* 0x0000005c63597209 */ /* 0x000fe20007810000 */
[--C-:B------:R-:W-:Y:S01]  /*3960*/  FFMA.FTZ R92, R97, UR38, -R81.reuse ;  /* 0x00000026615c7c23 */ /* 0x100fe20008010851 */
[----:B------:R-:W-:-:S02]  /*3970*/  FFMA.FTZ R97, R100, UR38, -R81 ;  /* 0x0000002664617c23 */ /* 0x000fc40008010851 */
[----:B------:R-:W-:-:S03]  /*3980*/  FMNMX.FTZ R96, R102, R89, !PT ;  /* 0x0000005966607209 */ /* 0x000fc60007810000 */
[----:B------:R-:W-:Y:S01]  /*3990*/  MUFU.EX2 R8, R8 ;  /* 0x0000000800087308 */ /* 0x000fe20000000800 */
[----:B------:R-:W-:Y:S01]  /*39a0*/  FMNMX.FTZ R89, R103, R96, !PT ;  /* 0x0000006067597209 */ /* 0x000fe20007810000 */
[----:B0-----:R-:W-:-:S03]  /*39b0*/  FFMA.FTZ R105, R84, UR38, -R81 ;  /* 0x0000002654697c23 */ /* 0x001fc60008010851 */
[----:B------:R-:W-:-:S03]  /*39c0*/  FMNMX.FTZ R96, R58, R89, !PT ;  /* 0x000000593a607209 */ /* 0x000fc60007810000 */
[----:B------:R-:W-:Y:S01]  /*39d0*/  MUFU.EX2 R89, R97 ;  /* 0x0000006100597308 */ /* 0x000fe20000000800 */
[----:B------:R-:W-:Y:S01]  /*39e0*/  FMNMX.FTZ R93, R59, R96, !PT ;  /* 0x000000603b5d7209 */ /* 0x000fe20007810000 */
[--C-:B------:R-:W-:Y:S01]  /*39f0*/  FFMA.FTZ R96, R101, UR38, -R81.reuse ;  /* 0x0000002665607c23 */ /* 0x100fe20008010851 */
[----:B------:R-:W-:-:S02]  /*3a00*/  FFMA.FTZ R101, R61, UR38, -R81 ;  /* 0x000000263d657c23 */ /* 0x000fc40008010851 */
[----:B------:R-:W-:-:S03]  /*3a10*/  FMNMX.FTZ R100, R62, R93, !PT ;  /* 0x0000005d3e647209 */ /* 0x000fc60007810000 */
[----:B------:R-:W0:Y:S01]  /*3a20*/  MUFU.EX2 R13, R13 ;  /* 0x0000000d000d7308 */ /* 0x000e220000000800 */
[----:B------:R-:W-:-:S04]  /*3a30*/  FMNMX.FTZ R93, R63, R100, !PT ;  /* 0x000000643f5d7209 */ /* 0x000fc80007810000 */
[----:B------:R-:W-:-:S03]  /*3a40*/  FMNMX.FTZ R100, R66, R93, !PT ;  /* 0x0000005d42647209 */ /* 0x000fc60007810000 */
[----:B------:R-:W-:Y:S01]  /*3a50*/  MUFU.EX2 R41, R109 ;  /* 0x0000006d00297308 */ /* 0x000fe20000000800 */
[----:B------:R-:W-:-:S04]  /*3a60*/  FMNMX.FTZ R93, R67, R100, !PT ;  /* 0x00000064435d7209 */ /* 0x000fc80007810000 */
[----:B------:R-:W-:-:S03]  /*3a70*/  FMNMX.FTZ R100, R70, R93, !PT ;  /* 0x0000005d46647209 */ /* 0x000fc60007810000 */
[----:B------:R-:W-:Y:S01]  /*3a80*/  MUFU.EX2 R10, R10 ;  /* 0x0000000a000a7308 */ /* 0x000fe20000000800 */
[----:B------:R-:W-:Y:S02]  /*3a90*/  FMNMX.FTZ R93, R71, R100, !PT ;  /* 0x00000064475d7209 */ /* 0x000fe40007810000 */
[----:B0-----:R-:W-:Y:S02]  /*3aa0*/  F2FP.SATFINITE.E4M3.F32.PACK_AB_MERGE_C R200, R13, R8, RZ ;  /* 0x000000080dc8723e */ /* 0x001fe400048070ff */
[----:B------:R-:W-:Y:S02]  /*3ab0*/  FMNMX.FTZ R100, R42, R93, !PT ;  /* 0x0000005d2a647209 */ /* 0x000fe40007810000 */
[----:B------:R-:W-:Y:S01]  /*3ac0*/  F2FP.SATFINITE.E4M3.F32.PACK_AB_MERGE_C R200, R9, R6, R200 ;  /* 0x0000000609c8723e */ /* 0x000fe200048070c8 */
[----:B------:R-:W-:Y:S01]  /*3ad0*/  MUFU.EX2 R11, R11 ;  /* 0x0000000b000b7308 */ /* 0x000fe20000000800 */
[----:B------:R-:W-:-:S04]  /*3ae0*/  FMNMX.FTZ R93, R43, R100, !PT ;  /* 0x000000642b5d7209 */ /* 0x000fc80007810000 */
[----:B------:R-:W-:-:S03]  /*3af0*/  FMNMX.FTZ R100, R46, R93, !PT ;  /* 0x0000005d2e647209 */ /* 0x000fc60007810000 */
[----:B------:R0:W-:Y:S01]  /*3b00*/  MUFU.EX2 R93, R101 ;  /* 0x00000065005d7308 */ /* 0x0001e20000000800 */
[----:B------:R-:W-:Y:S01]  /*3b10*/  FMNMX.FTZ R61, R47, R100, !PT ;  /* 0x000000642f3d7209 */ /* 0x000fe20007810000 */
[----:B------:R-:W-:-:S03]  /*3b20*/  FFMA.FTZ R100, R64, UR38, -R81 ;  /* 0x0000002640647c23 */ /* 0x000fc60008010851 */
[----:B------:R-:W-:-:S03]  /*3b30*/  FMNMX.FTZ R64, R50, R61, !PT ;  /* 0x0000003d32407209 */ /* 0x000fc60007810000 */
[----:B------:R1:W-:Y:S01]  /*3b40*/  MUFU.EX2 R61, R100 ;  /* 0x00000064003d7308 */ /* 0x0003e20000000800 */
[----:B------:R-:W-:Y:S01]  /*3b50*/  FMNMX.FTZ R97, R51, R64, !PT ;  /* 0x0000004033617209 */ /* 0x000fe20007810000 */
[--C-:B------:R-:W-:Y:S01]  /*3b60*/  FFMA.FTZ R64, R72, UR38, -R81.reuse ;  /* 0x0000002648407c23 */ /* 0x100fe20008010851 */
[----:B0-----:R-:W-:-:S01]  /*3b70*/  FFMA.FTZ R101, R65, UR38, -R81 ;  /* 0x0000002641657c23 */ /* 0x001fc20008010851 */
[----:B------:R-:W-:Y:S02]  /*3b80*/  FSEL R65, R38, -INF , P5 ;  /* 0xff80000026417808 */ /* 0x000fe40002800000 */
[----:B------:R-:W-:Y:S02]  /*3b90*/  FMNMX.FTZ R72, R54, R97, !PT ;  /* 0x0000006136487209 */ /* 0x000fe40007810000 */
[----:B------:R-:W-:Y:S02]  /*3ba0*/  MUFU.EX2 R12, R12 ;  /* 0x0000000c000c7308 */ /* 0x000fe40000000800 */
[----:B------:R-:W-:-:S04]  /*3bb0*/  FMNMX.FTZ R97, R55, R72, !PT ;  /* 0x0000004837617209 */ /* 0x000fc80007810000 */
[----:B------:R-:W-:Y:S02]  /*3bc0*/  FMNMX.FTZ R72, R26, R97, !PT ;  /* 0x000000611a487209 */ /* 0x000fe40007810000 */
[----:B------:R-:W0:Y:S02]  /*3bd0*/  MUFU.EX2 R21, R21 ;  /* 0x0000001500157308 */ /* 0x000e240000000800 */
[----:B------:R-:W-:Y:S02]  /*3be0*/  FMNMX.FTZ R97, R27, R72, !PT ;  /* 0x000000481b617209 */ /* 0x000fe40007810000 */
[----:B------:R-:W-:Y:S01]  /*3bf0*/  FSEL R72, R31, -INF , P2 ;  /* 0xff8000001f487808 */ /* 0x000fe20001000000 */
[----:B------:R-:W-:-:S01]  /*3c00*/  FFMA.FTZ R31, R69, UR38, -R81 ;  /* 0x00000026451f7c23 */ /* 0x000fc20008010851 */
[----:B------:R-:W-:Y:S02]  /*3c10*/  FMNMX.FTZ R97, R30, R97, !PT ;  /* 0x000000611e617209 */ /* 0x000fe40007810000 */
[----:B------:R-:W-:Y:S01]  /*3c20*/  FSEL R69, R34, -INF , P3 ;  /* 0xff80000022457808 */ /* 0x000fe20001800000 */
[----:B------:R-:W-:Y:S01]  /*3c30*/  MUFU.EX2 R45, R113 ;  /* 0x00000071002d7308 */ /* 0x000fe20000000800 */
[----:B------:R-:W-:-:S02]  /*3c40*/  FMNMX.FTZ R34, R72, R97, !PT ;  /* 0x0000006148227209 */ /* 0x000fc40007810000 */
[----:B------:R-:W-:Y:S01]  /*3c50*/  FSEL R97, R35, -INF , P4 ;  /* 0xff80000023617808 */ /* 0x000fe20002000000 */
[----:B------:R-:W-:-:S01]  /*3c60*/  FFMA.FTZ R35, R7, UR38, -R81 ;  /* 0x0000002607237c23 */ /* 0x000fc20008010851 */
[----:B-1----:R-:W-:Y:S02]  /*3c70*/  FMNMX.FTZ R100, R69, R34, !PT ;  /* 0x0000002245647209 */ /* 0x002fe40007810000 */
[----:B--2---:R-:W-:Y:S01]  /*3c80*/  LOP3.LUT P2, RZ, R152, 0x7f, RZ, 0xc0, !PT ;  /* 0x0000007f98ff7812 */ /* 0x004fe2000784c0ff */
[----:B------:R1:W-:Y:S01]  /*3c90*/  MUFU.EX2 R34, R101 ;  /* 0x0000006500227308 */ /* 0x0003e20000000800 */
[----:B------:R-:W-:Y:S02]  /*3ca0*/  FMNMX.FTZ R38, R97, R100, !PT ;  /* 0x0000006461267209 */ /* 0x000fe40007810000 */
        /* <DEDUP_REMOVED lines=9> */
[----:B------:R-:W-:-:S01]  /*3d40*/  FFMA.FTZ R48, R52, UR38, -R81 ;  /* 0x0000002634307c23 */ /* 0x000fc20008010851 */
[--C-:B------:R-:W-:Y:S01]  /*3d50*/  FFMA.FTZ R52, R76, UR38, -R81.reuse ;  /* 0x000000264c347c23 */ /* 0x100fe20008010851 */
[----:B------:R-:W2:Y:S01]  /*3d60*/  SHFL.BFLY PT, R112, R7, 0x2, 0x1f ;  /* 0x0c401f0007707f89 */ /* 0x000ea200000e0000 */
[----:B-1----:R-:W-:-:S01]  /*3d70*/  FFMA.FTZ R101, R80, UR38, -R81 ;  /* 0x0000002650657c23 */ /* 0x002fc20008010851 */
[----:B------:R-:W-:Y:S01]  /*3d80*/  FFMA.FTZ R76, R82, UR38, -R81 ;  /* 0x00000026524c7c23 */ /* 0x000fe20008010851 */
[----:B------:R-:W-:Y:S01]  /*3d90*/  MUFU.EX2 R14, R14 ;  /* 0x0000000e000e7308 */ /* 0x000fe20000000800 */
[----:B------:R-:W-:Y:S01]  /*3da0*/  @!P2 VIADD R5, R5, 0x2e840 ;  /* 0x0002e8400505a836 */ /* 0x000fe20000000000 */
[----:B0-----:R-:W-:-:S04]  /*3db0*/  F2FP.SATFINITE.E4M3.F32.PACK_AB_MERGE_C R202, R21, R12, RZ ;  /* 0x0000000c15ca723e */ /* 0x001fc800048070ff */
[----:B------:R-:W-:Y:S02]  /*3dc0*/  F2FP.SATFINITE.E4M3.F32.PACK_AB_MERGE_C R202, R11, R10, R202 ;  /* 0x0000000a0bca723e */ /* 0x000fe400048070ca */
[----:B------:R-:W-:Y:S08]  /*3dd0*/  MUFU.EX2 R53, R116 ;  /* 0x0000007400357308 */ /* 0x000ff00000000800 */
[----:B------:R-:W-:Y:S01]  /*3de0*/  MUFU.EX2 R15, R15 ;  /* 0x0000000f000f7308 */ /* 0x000fe20000000800 */
[----:B--2---:R-:W-:-:S07]  /*3df0*/  FMNMX.FTZ R112, R7, R112, !PT ;  /* 0x0000007007707209 */ /* 0x004fce0007810000 */
[----:B------:R-:W-:Y:S01]  /*3e00*/  MUFU.EX2 R24, R24 ;  /* 0x0000001800187308 */ /* 0x000fe20000000800 */
[----:B------:R-:W0:Y:S07]  /*3e10*/  SHFL.BFLY PT, R7, R112, 0x1, 0x1f ;  /* 0x0c201f0070077f89 */ /* 0x000e2e00000e0000 */
[----:B------:R-:W1:Y:S08]  /*3e20*/  MUFU.EX2 R29, R29 ;  /* 0x0000001d001d7308 */ /* 0x000e700000000800 */
[----:B------:R-:W-:Y:S08]  /*3e30*/  MUFU.EX2 R20, R20 ;  /* 0x0000001400147308 */ /* 0x000ff00000000800 */
[----:B------:R-:W-:Y:S01]  /*3e40*/  MUFU.EX2 R25, R25 ;  /* 0x0000001900197308 */ /* 0x000fe20000000800 */
[----:B-1----:R-:W-:-:S02]  /*3e50*/  F2FP.SATFINITE.E4M3.F32.PACK_AB_MERGE_C R204, R29, R24, RZ ;  /* 0x000000181dcc723e */ /* 0x002fc400048070ff */
[----:B0-----:R-:W-:Y:S02]  /*3e60*/  FMNMX.FTZ R7, R112, R7, !PT ;  /* 0x0000000770077209 */ /* 0x001fe40007810000 */
[----:B------:R-:W-:Y:S02]  /*3e70*/  F2FP.SATFINITE.E4M3.F32.PACK_AB_MERGE_C R204, R15, R14, R204 ;  /* 0x0000000e0fcc723e */ /* 0x000fe400048070cc */
[C---:B------:R-:W-:Y:S01]  /*3e80*/  FSETP.NEU.FTZ.AND P1, PT, R7.reuse, -INF , PT ;  /* 0xff8000000700780b */ /* 0x040fe20003f3d000 */
[----:B------:R-:W-:-:S01]  /*3e90*/  FFMA.FTZ R86, R7, R86, -8 ;  /* 0xc100000007567423 */ /* 0x000fc20000010056 */
[----:B------:R-:W-:Y:S04]  /*3ea0*/  MUFU.EX2 R28, R28 ;  /* 0x0000001c001c7308 */ /* 0x000fe80000000800 */
[----:B------:R-:W-:-:S02]  /*3eb0*/  FSEL R86, R86, RZ, P1 ;  /* 0x000000ff56567208 */ /* 0x000fc40000800000 */
        /* <DEDUP_REMOVED lines=21> */
[----:B------:R-:W-:Y:S01]  /*4010*/  FFMA.FTZ R114, R118, UR38, -R86 ;  /* 0x0000002676727c23 */ /* 0x000fe20008010856 */
[----:B------:R-:W-:-:S01]  /*4020*/  FADD.FTZ R103, R6, R9 ;  /* 0x0000000906677221 */ /* 0x000fc20000010000 */
[--C-:B------:R-:W-:Y:S01]  /*4030*/  FFMA.FTZ R121, R131, UR38, -R86.reuse ;  /* 0x0000002683797c23 */ /* 0x100fe20008010856 */
[----:B------:R-:W-:-:S01]  /*4040*/  FFMA.FTZ R118, R94, UR38, -R86 ;  /* 0x000000265e767c23 */ /* 0x000fc20008010856 */
[----:B------:R-:W1:Y:S01]  /*4050*/  MUFU.EX2 R112, R112 ;  /* 0x0000007000707308 */ /* 0x000e620000000800 */
[----:B------:R-:W-:-:S01]  /*4060*/  FFMA.FTZ R94, R98, UR38, -R86 ;  /* 0x00000026625e7c23 */ /* 0x000fc20008010856 */
[--C-:B------:R-:W-:Y:S01]  /*4070*/  FFMA.FTZ R125, R151, UR38, -R86.reuse ;  /* 0x00000026977d7c23 */ /* 0x100fe20008010856 */
[----:B------:R-:W-:-:S01]  /*4080*/  FFMA.FTZ R98, R102, UR38, -R86 ;  /* 0x0000002666627c23 */ /* 0x000fc20008010856 */
[----:B------:R-:W-:Y:S01]  /*4090*/  FADD.FTZ R102, R8, R103 ;  /* 0x0000006708667221 */ /* 0x000fe20000010000 */
[----:B------:R-:W-:-:S01]  /*40a0*/  FFMA.FTZ R113, R123, UR38, -R86 ;  /* 0x000000267b717c23 */ /* 0x000fc20008010856 */
[--C-:B------:R-:W-:Y:S01]  /*40b0*/  FFMA.FTZ R116, R130, UR38, -R86.reuse ;  /* 0x0000002682747c23 */ /* 0x100fe20008010856 */
[----:B------:R-:W-:-:S01]  /*40c0*/  FFMA.FTZ R123, R127, UR38, -R86 ;  /* 0x000000267f7b7c23 */ /* 0x000fc20008010856 */
[----:B------:R-:W2:Y:S01]  /*40d0*/  MUFU.EX2 R117, R117 ;  /* 0x0000007500757308 */ /* 0x000ea20000000800 */
[----:B0-----:R-:W-:-:S01]  /*40e0*/  FADD.FTZ R131, R80, R81 ;  /* 0x0000005150837221 */ /* 0x001fc20000010000 */
[----:B------:R-:W-:Y:S01]  /*40f0*/  FADD.FTZ R103, R13, R102 ;  /* 0x000000660d677221 */ /* 0x000fe20000010000 */
[----:B------:R-:W-:-:S01]  /*4100*/  FFMA.FTZ R102, R59, UR38, -R86 ;  /* 0x000000263b667c23 */ /* 0x000fc20008010856 */
[----:B------:R-:W-:Y:S01]  /*4110*/  @!P2 PRMT R59, RZ, 0x654, R5 ;  /* 0x00000654ff3ba816 */ /* 0x000fe20000000005 */
[----:B------:R-:W-:-:S01]  /*4120*/  FFMA.FTZ R124, R134, UR38, -R86 ;  /* 0x00000026867c7c23 */ /* 0x000fc20008010856 */
[--C-:B------:R-:W-:Y:S01]  /*4130*/  FFMA.FTZ R127, R135, UR38, -R86.reuse ;  /* 0x00000026877f7c23 */ /* 0x100fe20008010856 */
[----:B------:R-:W-:-:S01]  /*4140*/  FFMA.FTZ R106, R106, UR38, -R86 ;  /* 0x000000266a6a7c23 */ /* 0x000fc20008010856 */
[----:B------:R-:W0:Y:S01]  /*4150*/  MUFU.EX2 R82, R82 ;  /* 0x0000005200527308 */ /* 0x000e220000000800 */
[----:B-1----:R-:W-:-:S01]  /*4160*/  FADD.FTZ R128, R112, R131 ;  /* 0x0000008370807221 */ /* 0x002fc20000010000 */
[----:B------:R1:W-:Y:S01]  /*4170*/  @!P2 SYNCS.ARRIVE.TRANS64.RED.A1T0 RZ, [R59+URZ], RZ ;  /* 0x000000ff3bffa9a7 */ /* 0x0003e2000810043f */
[----:B------:R-:W-:-:S01]  /*4180*/  FFMA.FTZ R107, R107, UR38, -R86 ;  /* 0x000000266b6b7c23 */ /* 0x000fc20008010856 */
[--C-:B------:R-:W-:Y:S01]  /*4190*/  FFMA.FTZ R63, R63, UR38, -R86.reuse ;  /* 0x000000263f3f7c23 */ /* 0x100fe20008010856 */
[----:B------:R-:W-:-:S01]  /*41a0*/  FFMA.FTZ R66, R66, UR38, -R86 ;  /* 0x0000002642427c23 */ /* 0x000fc20008010856 */
[--C-:B------:R-:W-:Y:S01]  /*41b0*/  FFMA.FTZ R67, R67, UR38, -R86.reuse ;  /* 0x0000002643437c23 */ /* 0x100fe20008010856 */
[----:B------:R-:W-:-:S01]  /*41c0*/  FFMA.FTZ R90, R90, UR38, -R86 ;  /* 0x000000265a5a7c23 */ /* 0x000fc20008010856 */
[----:B------:R-:W3:Y:S01]  /*41d0*/  MUFU.EX2 R109, R109 ;  /* 0x0000006d006d7308 */ /* 0x000ee20000000800 */
[----:B--2---:R-:W-:-:S01]  /*41e0*/  FADD.FTZ R131, R117, R128 ;  /* 0x0000008075837221 */ /* 0x004fc20000010000 */
[----:B------:R-:W-:Y:S01]  /*41f0*/  FADD.FTZ R128, R10, R103 ;  /* 0x000000670a807221 */ /* 0x000fe20000010000 */
[----:B-1----:R-:W-:-:S01]  /*4200*/  FFMA.FTZ R59, R62, UR38, -R86 ;  /* 0x000000263e3b7c23 */ /* 0x002fc20008010856 */
[--C-:B------:R-:W-:Y:S01]  /*4210*/  FFMA.FTZ R91, R91, UR38, -R86.reuse ;  /* 0x000000265b5b7c23 */ /* 0x100fe20008010856 */
[----:B------:R-:W-:-:S01]  /*4220*/  FFMA.FTZ R58, R58, UR38, -R86 ;  /* 0x000000263a3a7c23 */ /* 0x000fc20008010856 */
[----:B------:R-:W-:Y:S01]  /*4230*/  FADD.FTZ R103, R11, R128 ;  /* 0x000000800b677221 */ /* 0x000fe20000010000 */
[----:B------:R-:W-:-:S01]  /*4240*/  FFMA.FTZ R70, R70, UR38, -R86 ;  /* 0x0000002646467c23 */ /* 0x000fc20008010856 */
[----:B------:R-:W1:Y:S01]  /*4250*/  MUFU.EX2 R120, R120 ;  /* 0x0000007800787308 */ /* 0x000e620000000800 */
[----:B0-----:R-:W-:-:S01]  /*4260*/  FADD.FTZ R130, R82, R131 ;  /* 0x0000008352827221 */ /* 0x001fc20000010000 */
[----:B------:R-:W-:Y:S01]  /*4270*/  FADD.FTZ R128, R12, R103 ;  /* 0x000000670c807221 */ /* 0x000fe20000010000 */
[----:B------:R-:W-:-:S01]  /*4280*/  FFMA.FTZ R71, R71, UR38, -R86 ;  /* 0x0000002647477c23 */ /* 0x000fc20008010856 */
[--C-:B------:R-:W-:Y:S01]  /*4290*/  FFMA.FTZ R46, R46, UR38, -R86.reuse ;  /* 0x000000262e2e7c23 */ /* 0x100fe20008010856 */
[----:B------:R-:W-:-:S01]  /*42a0*/  FFMA.FTZ R47, R47, UR38, -R86 ;  /* 0x000000262f2f7c23 */ /* 0x000fc20008010856 */
[----:B------:R-:W-:Y:S01]  /*42b0*/  FADD.FTZ R103, R21, R128 ;  /* 0x0000008015677221 */ /* 0x000fe20000010000 */
[----:B------:R-:W-:-:S01]  /*42c0*/  FFMA.FTZ R50, R50, UR38, -R86 ;  /* 0x0000002632327c23 */ /* 0x000fc20008010856 */
[----:B------:R-:W0:Y:S01]  /*42d0*/  MUFU.EX2 R125, R125 ;  /* 0x0000007d007d7308 */ /* 0x000e220000000800 */
[----:B---3--:R-:W-:-:S01]  /*42e0*/  FADD.FTZ R131, R109, R130 ;  /* 0x000000826d837221 */ /* 0x008fc20000010000 */
        /* <DEDUP_REMOVED lines=15> */
[----:B0-----:R-:W-:-:S01]  /*43e0*/  FADD.FTZ R131, R125, R130 ;  /* 0x000000827d837221 */ /* 0x001fc20000010000 */
[----:B------:R-:W-:Y:S01]  /*43f0*/  FFMA.FTZ R65, R65, UR38, -R86 ;  /* 0x0000002641417c23 */ /* 0x000fe20008010856 */
[----:B------:R-:W-:Y:S01]  /*4400*/  F2FP.SATFINITE.E4M3.F32.PACK_AB_MERGE_C R206, R33, R28, RZ ;  /* 0x0000001c21ce723e */ /* 0x000fe200048070ff */
[----:B------:R-:W-:Y:S01]  /*4410*/  IMAD.MOV.U32 R24, RZ, RZ, R87 ;  /* 0x000000ffff187224 */ /* 0x000fe200078e0057 */
[----:B------:R-:W-:-:S02]  /*4420*/  F2FP.SATFINITE.E4M3.F32.PACK_AB_MERGE_C R112, R117, R112, RZ ;  /* 0x000000707570723e */ /* 0x000fc400048070ff */
[----:B------:R-:W-:Y:S01]  /*4430*/  F2FP.SATFINITE.E4M3.F32.PACK_AB_MERGE_C R120, R125, R120, RZ ;  /* 0x000000787d78723e */ /* 0x000fe200048070ff */
[----:B------:R-:W0:Y:S01]  /*4440*/  MUFU.EX2 R122, R122 ;  /* 0x0000007a007a7308 */ /* 0x000e220000000800 */
[----:B------:R-:W-:Y:S02]  /*4450*/  F2FP.SATFINITE.E4M3.F32.PACK_AB_MERGE_C R206, R25, R20, R206 ;  /* 0x0000001419ce723e */ /* 0x000fe400048070ce */
[----:B------:R-:W-:Y:S01]  /*4460*/  F2FP.SATFINITE.E4M3.F32.PACK_AB_MERGE_C R201, R81, R80, R112 ;  /* 0x0000005051c9723e */ /* 0x000fe20004807070 */
[--C-:B------:R-:W-:Y:S01]  /*4470*/  IMAD.MOV.U32 R81, RZ, RZ, R87.reuse ;  /* 0x000000ffff517224 */ /* 0x100fe200078e0057 */
[----:B------:R-:W-:Y:S01]  /*4480*/  F2FP.SATFINITE.E4M3.F32.PACK_AB_MERGE_C R203, R109, R82, R120 ;  /* 0x000000526dcb723e */ /* 0x000fe20004807078 */
[--C-:B------:R-:W-:Y:S02]  /*4490*/  IMAD.MOV.U32 R82, RZ, RZ, R87.reuse ;  /* 0x000000ffff527224 */ /* 0x100fe400078e0057 */
[----:B------:R-:W3:Y:S01]  /*44a0*/  MUFU.EX2 R123, R123 ;  /* 0x0000007b007b7308 */ /* 0x000ee20000000800 */
[----:B------:R-:W-:-:S07]  /*44b0*/  IMAD.MOV.U32 R80, RZ, RZ, R87 ;  /* 0x000000ffff507224 */ /* 0x000fce00078e0057 */
[----:B------:R-:W4:Y:S08]  /*44c0*/  MUFU.EX2 R116, R116 ;  /* 0x0000007400747308 */ /* 0x000f300000000800 */
[----:B------:R2:W-:Y:S08]  /*44d0*/  MUFU.EX2 R5, R102 ;  /* 0x0000006600057308 */ /* 0x0005f00000000800 */
[----:B------:R-:W5:Y:S01]  /*44e0*/  MUFU.EX2 R121, R121 ;  /* 0x0000007900797308 */ /* 0x000f620000000800 */
[----:B--2---:R-:W-:-:S04]  /*44f0*/  FADD.FTZ R102, R84, R131 ;  /* 0x0000008354667221 */ /* 0x004fc80000010000 */
[----:B-1----:R-:W-:Y:S01]  /*4500*/  FADD.FTZ R131, R113, R102 ;  /* 0x0000006671837221 */ /* 0x002fe20000010000 */
[----:B------:R-:W-:-:S02]  /*4510*/  FFMA.FTZ R102, R42, UR38, -R86 ;  /* 0x000000262a667c23 */ /* 0x000fc40008010856 */
[----:B------:R-:W-:Y:S01]  /*4520*/  MUFU.EX2 R124, R124 ;  /* 0x0000007c007c7308 */ /* 0x000fe20000000800 */
[----:B0-----:R-:W-:-:S01]  /*4530*/  FADD.FTZ R130, R122, R131 ;  /* 0x000000837a827221 */ /* 0x001fc20000010000 */
[----:B------:R-:W-:Y:S01]  /*4540*/  FADD.FTZ R131, R29, R128 ;  /* 0x000000801d837221 */ /* 0x000fe20000010000 */
[C---:B---3--:R-:W-:Y:S02]  /*4550*/  F2FP.SATFINITE.E4M3.F32.PACK_AB_MERGE_C R122, R123.reuse, R122, RZ ;  /* 0x0000007a7b7a723e */ /* 0x048fe400048070ff */
[----:B------:R-:W-:Y:S01]  /*4560*/  FADD.FTZ R43, R123, R130 ;  /* 0x000000827b2b7221 */ /* 0x000fe20000010000 */
[----:B------:R-:W-:-:S01]  /*4570*/  FADD.FTZ R128, R20, R131 ;  /* 0x0000008314807221 */ /* 0x000fc20000010000 */
[----:B------:R-:W-:Y:S01]  /*4580*/  F2FP.SATFINITE.E4M3.F32.PACK_AB_MERGE_C R205, R113, R84, R122 ;  /* 0x0000005471cd723e */ /* 0x000fe2000480707a */
[----:B------:R-:W-:Y:S01]  /*4590*/  MUFU.EX2 R127, R127 ;  /* 0x0000007f007f7308 */ /* 0x000fe20000000800 */
[----:B----4-:R-:W-:-:S01]  /*45a0*/  FADD.FTZ R130, R116, R43 ;  /* 0x0000002b74827221 */ /* 0x010fc20000010000 */
[----:B------:R-:W-:-:S03]  /*45b0*/  IMAD.MOV.U32 R84, RZ, RZ, R87 ;  /* 0x000000ffff547224 */ /* 0x000fc600078e0057 */
[----:B-----5:R-:W-:-:S03]  /*45c0*/  FADD.FTZ R131, R121, R130 ;  /* 0x0000008279837221 */ /* 0x020fc60000010000 */
[----:B------:R-:W-:Y:S08]  /*45d0*/  MUFU.EX2 R32, R32 ;  /* 0x0000002000207308 */ /* 0x000ff00000000800 */
[----:B------:R-:W-:Y:S08]  /*45e0*/  MUFU.EX2 R106, R106 ;  /* 0x0000006a006a7308 */ /* 0x000ff00000000800 */
[----:B------:R0:W-:Y:S08]  /*45f0*/  MUFU.EX2 R62, R63 ;  /* 0x0000003f003e7308 */ /* 0x0001f00000000800 */
[----:B------:R-:W-:Y:S01]  /*4600*/  MUFU.EX2 R107, R107 ;  /* 0x0000006b006b7308 */ /* 0x000fe20000000800 */
[----:B0-----:R-:W-:-:S01]  /*4610*/  FADD.FTZ R63, R25, R128 ;  /* 0x00000080193f7221 */ /* 0x001fc20000010000 */
[----:B------:R-:W-:-:S03]  /*4620*/  IMAD.MOV.U32 R25, RZ, RZ, R87 ;  /* 0x000000ffff197224 */ /* 0x000fc600078e0057 */
[----:B------:R-:W-:Y:S01]  /*4630*/  FADD.FTZ R128, R28, R63 ;  /* 0x0000003f1c807221 */ /* 0x000fe20000010000 */
[----:B------:R-:W-:Y:S02]  /*4640*/  IMAD.MOV.U32 R28, RZ, RZ, R87 ;  /* 0x000000ffff1c7224 */ /* 0x000fe400078e0057 */
[----:B------:R-:W0:Y:S01]  /*4650*/  MUFU.EX2 R36, R36 ;  /* 0x0000002400247308 */ /* 0x000e220000000800 */
[----:B------:R-:W-:-:S01]  /*4660*/  FADD.FTZ R63, R33, R128 ;  /* 0x00000080213f7221 */ /* 0x000fc20000010000 */
[----:B------:R-:W-:-:S06]  /*4670*/  IMAD.MOV.U32 R33, RZ, RZ, R87 ;  /* 0x000000ffff217224 */ /* 0x000fcc00078e0057 */
[----:B------:R-:W1:Y:S08]  /*4680*/  MUFU.EX2 R126, R126 ;  /* 0x0000007e007e7308 */ /* 0x000e700000000800 */
[----:B------:R2:W-:Y:S01]  /*4690*/  MUFU.EX2 R42, R66 ;  /* 0x00000042002a7308 */ /* 0x0005e20000000800 */
[----:B0-----:R-:W-:-:S04]  /*46a0*/  F2FP.SATFINITE.E4M3.F32.PACK_AB_MERGE_C R208, R41, R36, RZ ;  /* 0x0000002429d0723e */ /* 0x001fc800048070ff */
[----:B------:R-:W-:-:S03]  /*46b0*/  F2FP.SATFINITE.E4M3.F32.PACK_AB_MERGE_C R208, R37, R32, R208 ;  /* 0x0000002025d0723e */ /* 0x000fc600048070d0 */
[----:B------:R-:W0:Y:S01]  /*46c0*/  MUFU.EX2 R129, R129 ;  /* 0x0000008100817308 */ /* 0x000e220000000800 */
[----:B--2---:R-:W-:-:S01]  /*46d0*/  FADD.FTZ R66, R124, R131 ;  /* 0x000000837c427221 */ /* 0x004fc20000010000 */
[----:B------:R-:W-:-:S03]  /*46e0*/  F2FP.SATFINITE.E4M3.F32.PACK_AB_MERGE_C R124, R127, R124, RZ ;  /* 0x0000007c7f7c723e */ /* 0x000fc600048070ff */
[----:B------:R-:W-:Y:S01]  /*46f0*/  FADD.FTZ R131, R127, R66 ;  /* 0x000000427f837221 */ /* 0x000fe20000010000 */
[----:B------:R-:W-:-:S01]  /*4700*/  FADD.FTZ R66, R32, R63 ;  /* 0x0000003f20427221 */ /* 0x000fc20000010000 */
[----:B------:R-:W-:Y:S01]  /*4710*/  FFMA.FTZ R63, R26, UR38, -R86 ;  /* 0x000000261a3f7c23 */ /* 0x000fe20008010856 */
[----:B------:R-:W-:Y:S01]  /*4720*/  MUFU.EX2 R40, R40 ;  /* 0x0000002800287308 */ /* 0x000fe20000000800 */
[----:B------:R-:W-:-:S01]  /*4730*/  FADD.FTZ R26, R106, R131 ;  /* 0x000000836a1a7221 */ /* 0x000fc20000010000 */
[----:B------:R-:W-:Y:S01]  /*4740*/  FFMA.FTZ R86, R100, UR38, -R86 ;  /* 0x0000002664567c23 */ /* 0x000fe20008010856 */
[----:B------:R-:W-:Y:S01]  /*4750*/  F2FP.SATFINITE.E4M3.F32.PACK_AB_MERGE_C R207, R121, R116, R124 ;  /* 0x0000007479cf723e */ /* 0x000fe2000480707c */
[----:B------:R-:W-:Y:S02]  /*4760*/  IMAD.MOV.U32 R32, RZ, RZ, R87 ;  /* 0x000000ffff207224 */ /* 0x000fe400078e0057 */
[----:B------:R-:W-:-:S02]  /*4770*/  FADD.FTZ R131, R107, R26 ;  /* 0x0000001a6b837221 */ /* 0x000fc40000010000 */
[----:B------:R-:W2:Y:S08]  /*4780*/  MUFU.EX2 R110, R110 ;  /* 0x0000006e006e7308 */ /* 0x000eb00000000800 */
[----:B------:R3:W-:Y:S08]  /*4790*/  MUFU.EX2 R43, R67 ;  /* 0x00000043002b7308 */ /* 0x0007f00000000800 */
[----:B------:R-:W4:Y:S01]  /*47a0*/  MUFU.EX2 R111, R111 ;  /* 0x0000006f006f7308 */ /* 0x000f220000000800 */
[----:B---3--:R-:W-:-:S01]  /*47b0*/  FADD.FTZ R67, R37, R66 ;  /* 0x0000004225437221 */ /* 0x008fc20000010000 */
[----:B-1----:R-:W-:Y:S01]  /*47c0*/  FADD.FTZ R66, R126, R131 ;  /* 0x000000837e427221 */ /* 0x002fe20000010000 */
[----:B0-----:R-:W-:Y:S01]  /*47d0*/  F2FP.SATFINITE.E4M3.F32.PACK_AB_MERGE_C R126, R129, R126, RZ ;  /* 0x0000007e817e723e */ /* 0x001fe200048070ff */
[----:B------:R-:W-:-:S02]  /*47e0*/  IMAD.MOV.U32 R37, RZ, RZ, R87 ;  /* 0x000000ffff257224 */ /* 0x000fc400078e0057 */
[----:B------:R-:W-:-:S01]  /*47f0*/  FADD.FTZ R26, R36, R67 ;  /* 0x00000043241a7221 */ /* 0x000fc20000010000 */
[----:B------:R-:W-:Y:S01]  /*4800*/  FADD.FTZ R131, R129, R66 ;  /* 0x0000004281837221 */ /* 0x000fe20000010000 */
[----:B------:R-:W-:Y:S01]  /*4810*/  F2FP.SATFINITE.E4M3.F32.PACK_AB_MERGE_C R209, R107, R106, R126 ;  /* 0x0000006a6bd1723e */ /* 0x000fe2000480707e */
[----:B------:R-:W0:Y:S01]  /*4820*/  MUFU.EX2 R114, R114 ;  /* 0x0000007200727308 */ /* 0x000e220000000800 */
[----:B------:R-:W-:-:S01]  /*4830*/  FADD.FTZ R67, R41, R26 ;  /* 0x0000001a29437221 */ /* 0x000fc20000010000 */
[----:B--2---:R-:W-:Y:S01]  /*4840*/  FADD.FTZ R128, R110, R131 ;  /* 0x000000836e807221 */ /* 0x004fe20000010000 */
[----:B------:R-:W-:Y:S02]  /*4850*/  IMAD.MOV.U32 R41, RZ, RZ, R87 ;  /* 0x000000ffff297224 */ /* 0x000fe400078e0057 */
[----:B------:R-:W-:Y:S01]  /*4860*/  FADD.FTZ R66, R40, R67 ;  /* 0x0000004328427221 */ /* 0x000fe20000010000 */
[----:B------:R-:W-:Y:S02]  /*4870*/  IMAD.MOV.U32 R36, RZ, RZ, R87 ;  /* 0x000000ffff247224 */ /* 0x000fe400078e0057 */
[----:B------:R-:W1:Y:S01]  /*4880*/  MUFU.EX2 R104, R104 ;  /* 0x0000006800687308 */ /* 0x000e620000000800 */
[----:B------:R-:W-:-:S01]  /*4890*/  FADD.FTZ R66, R45, R66 ;  /* 0x000000422d427221 */ /* 0x000fc20000010000 */
[----:B----4-:R-:W-:-:S03]  /*48a0*/  FADD.FTZ R67, R111, R128 ;  /* 0x000000806f437221 */ /* 0x010fc60000010000 */
[----:B------:R-:W-:Y:S01]  /*48b0*/  FADD.FTZ R131, R53, R66 ;  /* 0x0000004235837221 */ /* 0x000fe20000010000 */
[----:B------:R-:W-:Y:S02]  /*48c0*/  IMAD.MOV.U32 R66, RZ, RZ, R87 ;  /* 0x000000ffff427224 */ /* 0x000fe400078e0057 */
[----:B------:R-:W2:Y:S01]  /*48d0*/  MUFU.EX2 R115, R115 ;  /* 0x0000007300737308 */ /* 0x000ea20000000800 */
[----:B0-----:R-:W-:-:S01]  /*48e0*/  FADD.FTZ R8, R114, R67 ;  /* 0x0000004372087221 */ /* 0x001fc20000010000 */
[----:B------:R-:W-:-:S06]  /*48f0*/  IMAD.MOV.U32 R67, RZ, RZ, R87 ;  /* 0x000000ffff437224 */ /* 0x000fcc00078e0057 */
[----:B------:R-:W0:Y:S01]  /*4900*/  MUFU.EX2 R90, R90 ;  /* 0x0000005a005a7308 */ /* 0x000e220000000800 */
[----:B-1----:R-:W-:-:S01]  /*4910*/  FADD.FTZ R12, R104, R131 ;  /* 0x00000083680c7221 */ /* 0x002fc20000010000 */
[----:B------:R-:W-:Y:S01]  /*4920*/  F2FP.SATFINITE.E4M3.F32.PACK_AB_MERGE_C R210, R104, R53, RZ ;  /* 0x0000003568d2723e */ /* 0x000fe200048070ff */
[--C-:B------:R-:W-:Y:S02]  /*4930*/  IMAD.MOV.U32 R53, RZ, RZ, R87.reuse ;  /* 0x000000ffff357224 */ /* 0x100fe400078e0057 */
[----:B------:R-:W-:Y:S01]  /*4940*/  FADD.FTZ R29, R75, R12 ;  /* 0x0000000c4b1d7221 */ /* 0x000fe20000010000 */
[----:B------:R-:W-:Y:S01]  /*4950*/  F2FP.SATFINITE.E4M3.F32.PACK_AB_MERGE_C R210, R45, R40, R210 ;  /* 0x000000282dd2723e */ /* 0x000fe200048070d2 */
[----:B------:R-:W-:Y:S01]  /*4960*/  IMAD.MOV.U32 R45, RZ, RZ, R87 ;  /* 0x000000ffff2d7224 */ /* 0x000fe200078e0057 */
[----:B------:R-:W1:Y:S01]  /*4970*/  MUFU.EX2 R88, R88 ;  /* 0x0000005800587308 */ /* 0x000e620000000800 */
[----:B--2---:R-:W-:-:S01]  /*4980*/  FADD.FTZ R21, R115, R8 ;  /* 0x0000000873157221 */ /* 0x004fc20000010000 */
[----:B------:R-:W-:Y:S01]  /*4990*/  F2FP.SATFINITE.E4M3.F32.PACK_AB_MERGE_C R114, R115, R114, RZ ;  /* 0x000000727372723e */ /* 0x000fe200048070ff */
[----:B------:R-:W-:-:S03]  /*49a0*/  IMAD.MOV.U32 R40, RZ, RZ, R87 ;  /* 0x000000ffff287224 */ /* 0x000fc600078e0057 */
        /* <DEDUP_REMOVED lines=12> */
[C---:B--2---:R-:W-:Y:S01]  /*4a70*/  F2FP.SATFINITE.E4M3.F32.PACK_AB_MERGE_C R212, R108.reuse, R85, RZ ;  /* 0x000000556cd4723e */ /* 0x044fe200048070ff */
[----:B------:R-:W-:Y:S01]  /*4a80*/  FADD.FTZ R108, R108, R29 ;  /* 0x0000001d6c6c7221 */ /* 0x000fe20000010000 */
[----:B------:R-:W-:Y:S02]  /*4a90*/  IMAD.MOV.U32 R85, RZ, RZ, R87 ;  /* 0x000000ffff557224 */ /* 0x000fe400078e0057 */
[----:B------:R-:W-:Y:S01]  /*4aa0*/  F2FP.SATFINITE.E4M3.F32.PACK_AB_MERGE_C R212, R88, R75, R212 ;  /* 0x0000004b58d4723e */ /* 0x000fe200048070d4 */
[----:B------:R-:W-:-:S01]  /*4ab0*/  FADD.FTZ R29, R83, R108 ;  /* 0x0000006c531d7221 */ /* 0x000fc20000010000 */
[----:B------:R-:W-:Y:S01]  /*4ac0*/  IMAD.MOV.U32 R75, RZ, RZ, R87 ;  /* 0x000000ffff4b7224 */ /* 0x000fe200078e0057 */
[----:B------:R-:W2:Y:S01]  /*4ad0*/  MUFU.EX2 R92, R92 ;  /* 0x0000005c005c7308 */ /* 0x000ea20000000800 */
[----:B0-----:R-:W-:-:S01]  /*4ae0*/  FADD.FTZ R21, R119, R8 ;  /* 0x0000000877157221 */ /* 0x001fc20000010000 */
[----:B------:R-:W-:-:S04]  /*4af0*/  F2FP.SATFINITE.E4M3.F32.PACK_AB_MERGE_C R118, R119, R118, RZ ;  /* 0x000000767776723e */ /* 0x000fc800048070ff */
[----:B------:R-:W-:Y:S02]  /*4b00*/  F2FP.SATFINITE.E4M3.F32.PACK_AB_MERGE_C R213, R91, R90, R118 ;  /* 0x0000005a5bd5723e */ /* 0x000fe40004807076 */
        /* <DEDUP_REMOVED lines=10> */
[----:B--2---:R-:W-:-:S01]  /*4bb0*/  FADD.FTZ R29, R96, R29 ;  /* 0x0000001d601d7221 */ /* 0x004fc20000010000 */
[----:B------:R-:W-:-:S04]  /*4bc0*/  F2FP.SATFINITE.E4M3.F32.PACK_AB_MERGE_C R214, R96, R89, RZ ;  /* 0x0000005960d6723e */ /* 0x000fc800048070ff */
[----:B------:R-:W-:Y:S01]  /*4bd0*/  F2FP.SATFINITE.E4M3.F32.PACK_AB_MERGE_C R214, R92, R83, R214 ;  /* 0x000000535cd6723e */ /* 0x000fe200048070d6 */
[----:B------:R-:W-:Y:S01]  /*4be0*/  IMAD.MOV.U32 R83, RZ, RZ, R87 ;  /* 0x000000ffff537224 */ /* 0x000fe200078e0057 */
[----:B------:R-:W2:Y:S01]  /*4bf0*/  MUFU.EX2 R58, R58 ;  /* 0x0000003a003a7308 */ /* 0x000ea20000000800 */
[C---:B0-----:R-:W-:Y:S01]  /*4c00*/  F2FP.SATFINITE.E4M3.F32.PACK_AB_MERGE_C R98, R99.reuse, R98, RZ ;  /* 0x000000626362723e */ /* 0x041fe200048070ff */
[----:B------:R-:W-:-:S03]  /*4c10*/  FADD.FTZ R99, R99, R8 ;  /* 0x0000000863637221 */ /* 0x000fc60000010000 */
[----:B------:R-:W-:-:S03]  /*4c20*/  F2FP.SATFINITE.E4M3.F32.PACK_AB_MERGE_C R215, R95, R94, R98 ;  /* 0x0000005e5fd7723e */ /* 0x000fc60004807062 */
[----:B------:R-:W0:Y:S01]  /*4c30*/  MUFU.EX2 R57, R57 ;  /* 0x0000003900397308 */ /* 0x000e220000000800 */
[----:B-1----:R-:W-:-:S01]  /*4c40*/  FADD.FTZ R8, R56, R29 ;  /* 0x0000001d38087221 */ /* 0x002fc20000010000 */
[----:B------:R-:W-:-:S06]  /*4c50*/  IMAD.MOV.U32 R29, RZ, RZ, R87 ;  /* 0x000000ffff1d7224 */ /* 0x000fcc00078e0057 */
[----:B------:R-:W1:Y:S01]  /*4c60*/  MUFU.EX2 R60, R60 ;  /* 0x0000003c003c7308 */ /* 0x000e620000000800 */
[----:B--2---:R-:W-:-:S04]  /*4c70*/  FADD.FTZ R6, R58, R99 ;  /* 0x000000633a067221 */ /* 0x004fc80000010000 */
[----:B------:R-:W-:-:S03]  /*4c80*/  FADD.FTZ R6, R5, R6 ;  /* 0x0000000605067221 */ /* 0x000fc60000010000 */
[----:B------:R-:W2:Y:S01]  /*4c90*/  MUFU.EX2 R59, R59 ;  /* 0x0000003b003b7308 */ /* 0x000ea20000000800 */
[----:B0-----:R-:W-:-:S07]  /*4ca0*/  FADD.FTZ R9, R57, R8 ;  /* 0x0000000839097221 */ /* 0x001fce0000010000 */
[----:B------:R-:W0:Y:S01]  /*4cb0*/  MUFU.EX2 R64, R64 ;  /* 0x0000004000407308 */ /* 0x000e220000000800 */
[----:B-1----:R-:W-:-:S01]  /*4cc0*/  FADD.FTZ R8, R60, R9 ;  /* 0x000000093c087221 */ /* 0x002fc20000010000 */
[----:B------:R-:W-:-:S03]  /*4cd0*/  F2FP.SATFINITE.E4M3.F32.PACK_AB_MERGE_C R60, R93, R60, RZ ;  /* 0x0000003c5d3c723e */ /* 0x000fc600048070ff */
[----:B------:R-:W-:Y:S01]  /*4ce0*/  FADD.FTZ R8, R93, R8 ;  /* 0x000000085d087221 */ /* 0x000fe20000010000 */
[----:B------:R-:W-:Y:S01]  /*4cf0*/  F2FP.SATFINITE.E4M3.F32.PACK_AB_MERGE_C R216, R57, R56, R60 ;  /* 0x0000003839d8723e */ /* 0x000fe2000480703c */
[----:B------:R-:W-:Y:S01]  /*4d00*/  IMAD.MOV.U32 R60, RZ, RZ, R87 ;  /* 0x000000ffff3c7224 */ /* 0x000fe200078e0057 */
[----:B------:R-:W1:Y:S01]  /*4d10*/  MUFU.EX2 R68, R68 ;  /* 0x0000004400447308 */ /* 0x000e620000000800 */
[----:B--2---:R-:W-:-:S01]  /*4d20*/  FADD.FTZ R9, R59, R6 ;  /* 0x000000063b097221 */ /* 0x004fc20000010000 */
[----:B------:R-:W-:Y:S01]  /*4d30*/  FADD.FTZ R11, R61, R8 ;  /* 0x000000083d0b7221 */ /* 0x000fe20000010000 */
[C---:B------:R-:W-:Y:S01]  /*4d40*/  F2FP.SATFINITE.E4M3.F32.PACK_AB_MERGE_C R59, R62.reuse, R59, RZ ;  /* 0x0000003b3e3b723e */ /* 0x040fe200048070ff */
[----:B------:R-:W-:Y:S02]  /*4d50*/  IMAD.MOV.U32 R57, RZ, RZ, R87 ;  /* 0x000000ffff397224 */ /* 0x000fe400078e0057 */
[----:B------:R-:W-:-:S01]  /*4d60*/  FADD.FTZ R9, R62, R9 ;  /* 0x000000093e097221 */ /* 0x000fc20000010000 */
[----:B------:R-:W-:Y:S01]  /*4d70*/  IMAD.MOV.U32 R62, RZ, RZ, R87 ;  /* 0x000000ffff3e7224 */ /* 0x000fe200078e0057 */
[----:B------:R-:W-:Y:S01]  /*4d80*/  F2FP.SATFINITE.E4M3.F32.PACK_AB_MERGE_C R217, R5, R58, R59 ;  /* 0x0000003a05d9723e */ /* 0x000fe2000480703b */
[----:B------:R-:W2:Y:S01]  /*4d90*/  MUFU.EX2 R70, R70 ;  /* 0x0000004600467308 */ /* 0x000ea20000000800 */
[----:B------:R-:W-:-:S01]  /*4da0*/  FADD.FTZ R6, R42, R9 ;  /* 0x000000092a067221 */ /* 0x000fc20000010000 */
[----:B0-----:R-:W-:Y:S01]  /*4db0*/  FADD.FTZ R11, R64, R11 ;  /* 0x0000000b400b7221 */ /* 0x001fe20000010000 */
[----:B------:R-:W-:-:S02]  /*4dc0*/  IMAD.MOV.U32 R59, RZ, RZ, R87 ;  /* 0x000000ffff3b7224 */ /* 0x000fc400078e0057 */
[----:B------:R-:W-:Y:S01]  /*4dd0*/  FADD.FTZ R9, R43, R6 ;  /* 0x000000062b097221 */ /* 0x000fe20000010000 */
[----:B------:R-:W-:Y:S02]  /*4de0*/  IMAD.MOV.U32 R58, RZ, RZ, R87 ;  /* 0x000000ffff3a7224 */ /* 0x000fe400078e0057 */
[----:B------:R-:W0:Y:S01]  /*4df0*/  MUFU.EX2 R31, R31 ;  /* 0x0000001f001f7308 */ /* 0x000e220000000800 */
[----:B-1----:R-:W-:-:S01]  /*4e00*/  FADD.FTZ R8, R68, R11 ;  /* 0x0000000b44087221 */ /* 0x002fc20000010000 */
[----:B------:R-:W-:-:S06]  /*4e10*/  IMAD.MOV.U32 R56, RZ, RZ, R87 ;  /* 0x000000ffff387224 */ /* 0x000fcc00078e0057 */
[----:B------:R-:W1:Y:S01]  /*4e20*/  MUFU.EX2 R71, R71 ;  /* 0x0000004700477308 */ /* 0x000e620000000800 */
[----:B--2---:R-:W-:-:S07]  /*4e30*/  FADD.FTZ R10, R70, R9 ;  /* 0x00000009460a7221 */ /* 0x004fce0000010000 */
[----:B------:R-:W2:Y:S01]  /*4e40*/  MUFU.EX2 R26, R102 ;  /* 0x00000066001a7308 */ /* 0x000ea20000000800 */
[C---:B0-----:R-:W-:Y:S01]  /*4e50*/  F2FP.SATFINITE.E4M3.F32.PACK_AB_MERGE_C R68, R31.reuse, R68, RZ ;  /* 0x000000441f44723e */ /* 0x041fe200048070ff */
[----:B------:R-:W-:-:S03]  /*4e60*/  FADD.FTZ R31, R31, R8 ;  /* 0x000000081f1f7221 */ /* 0x000fc60000010000 */
[----:B------:R-:W-:Y:S01]  /*4e70*/  F2FP.SATFINITE.E4M3.F32.PACK_AB_MERGE_C R218, R64, R61, R68 ;  /* 0x0000003d40da723e */ /* 0x000fe20004807044 */
[----:B------:R-:W-:-:S01]  /*4e80*/  FADD.FTZ R8, R34, R31 ;  /* 0x0000001f22087221 */ /* 0x000fc20000010000 */
[--C-:B------:R-:W-:Y:S01]  /*4e90*/  IMAD.MOV.U32 R68, RZ, RZ, R87.reuse ;  /* 0x000000ffff447224 */ /* 0x100fe200078e0057 */
[----:B------:R-:W0:Y:S01]  /*4ea0*/  MUFU.EX2 R35, R35 ;  /* 0x0000002300237308 */ /* 0x000e220000000800 */
        /* <DEDUP_REMOVED lines=9> */
[----:B------:R-:W-:Y:S02]  /*4f40*/  IMAD.MOV.U32 R43, RZ, RZ, R87 ;  /* 0x000000ffff2b7224 */ /* 0x000fe400078e0057 */
[----:B------:R-:W1:Y:S01]  /*4f50*/  MUFU.EX2 R39, R39 ;  /* 0x0000002700277308 */ /* 0x000e620000000800 */
[----:B0-----:R-:W-:-:S01]  /*4f60*/  FADD.FTZ R11, R35, R8 ;  /* 0x00000008230b7221 */ /* 0x001fc20000010000 */
[--C-:B------:R-:W-:Y:S02]  /*4f70*/  IMAD.MOV.U32 R42, RZ, RZ, R87.reuse ;  /* 0x000000ffff2a7224 */ /* 0x100fe400078e0057 */
[----:B------:R-:W-:-:S04]  /*4f80*/  IMAD.MOV.U32 R31, RZ, RZ, R87 ;  /* 0x000000ffff1f7224 */ /* 0x000fc800078e0057 */
[----:B------:R-:W0:Y:S08]  /*4f90*/  MUFU.EX2 R13, R103 ;  /* 0x00000067000d7308 */ /* 0x000e300000000800 */
[----:B------:R-:W2:Y:S01]  /*4fa0*/  MUFU.EX2 R46, R46 ;  /* 0x0000002e002e7308 */ /* 0x000ea20000000800 */
[----:B-1----:R-:W-:Y:S01]  /*4fb0*/  F2FP.SATFINITE.E4M3.F32.PACK_AB_MERGE_C R8, R39, R38, RZ ;  /* 0x000000262708723e */ /* 0x002fe200048070ff */
[----:B------:R-:W-:-:S03]  /*4fc0*/  FADD.FTZ R38, R38, R11 ;  /* 0x0000000b26267221 */ /* 0x000fc60000010000 */
[----:B------:R-:W-:Y:S01]  /*4fd0*/  F2FP.SATFINITE.E4M3.F32.PACK_AB_MERGE_C R220, R35, R34, R8 ;  /* 0x0000002223dc723e */ /* 0x000fe20004807008 */
[----:B------:R-:W-:-:S01]  /*4fe0*/  FADD.FTZ R39, R39, R38 ;  /* 0x0000002627277221 */ /* 0x000fc20000010000 */
[----:B------:R-:W-:Y:S01]  /*4ff0*/  IMAD.MOV.U32 R38, RZ, RZ, R87 ;  /* 0x000000ffff267224 */ /* 0x000fe200078e0057 */
[----:B------:R-:W1:Y:S01]  /*5000*/  MUFU.EX2 R47, R47 ;  /* 0x0000002f002f7308 */ /* 0x000e620000000800 */
[----:B0-----:R-:W-:-:S01]  /*5010*/  FADD.FTZ R15, R13, R10 ;  /* 0x0000000a0d0f7221 */ /* 0x001fc20000010000 */
[--C-:B------:R-:W-:Y:S02]  /*5020*/  IMAD.MOV.U32 R35, RZ, RZ, R87.reuse ;  /* 0x000000ffff237224 */ /* 0x100fe400078e0057 */
[----:B------:R-:W-:-:S04]  /*5030*/  IMAD.MOV.U32 R34, RZ, RZ, R87 ;  /* 0x000000ffff227224 */ /* 0x000fc800078e0057 */
[----:B------:R-:W-:Y:S01]  /*5040*/  MUFU.EX2 R48, R48 ;  /* 0x0000003000307308 */ /* 0x000fe20000000800 */
[----:B--2---:R-:W-:-:S07]  /*5050*/  FADD.FTZ R8, R46, R15 ;  /* 0x0000000f2e087221 */ /* 0x004fce0000010000 */
        /* <DEDUP_REMOVED lines=25> */
[----:B------:R-:W-:Y:S01]  /*51f0*/  MUFU.EX2 R74, R74 ;  /* 0x0000004a004a7308 */ /* 0x000fe20000000800 */
[----:B--2---:R-:W-:-:S07]  /*5200*/  FADD.FTZ R10, R54, R11 ;  /* 0x0000000b360a7221 */ /* 0x004fce0000010000 */
[----:B------:R-:W1:Y:S01]  /*5210*/  MUFU.EX2 R105, R105 ;  /* 0x0000006900697308 */ /* 0x000e620000000800 */
[----:B0-----:R-:W-:-:S01]  /*5220*/  FADD.FTZ R10, R55, R10 ;  /* 0x0000000a370a7221 */ /* 0x001fc20000010000 */
[----:B------:R-:W-:Y:S01]  /*5230*/  F2FP.SATFINITE.E4M3.F32.PACK_AB_MERGE_C R54, R55, R54, RZ ;  /* 0x000000363736723e */ /* 0x000fe200048070ff */
[----:B------:R-:W-:-:S03]  /*5240*/  IMAD.MOV.U32 R55, RZ, RZ, R87 ;  /* 0x000000ffff377224 */ /* 0x000fc600078e0057 */
[----:B------:R-:W-:Y:S01]  /*5250*/  F2FP.SATFINITE.E4M3.F32.PACK_AB_MERGE_C R223, R51, R50, R54 ;  /* 0x0000003233df723e */ /* 0x000fe20004807036 */
[--C-:B------:R-:W-:Y:S01]  /*5260*/  IMAD.MOV.U32 R54, RZ, RZ, R87.reuse ;  /* 0x000000ffff367224 */ /* 0x100fe200078e0057 */
[----:B------:R-:W0:Y:S01]  /*5270*/  MUFU.EX2 R52, R52 ;  /* 0x0000003400347308 */ /* 0x000e220000000800 */
[--C-:B------:R-:W-:Y:S02]  /*5280*/  IMAD.MOV.U32 R51, RZ, RZ, R87.reuse ;  /* 0x000000ffff337224 */ /* 0x100fe400078e0057 */
[----:B------:R-:W-:-:S05]  /*5290*/  IMAD.MOV.U32 R50, RZ, RZ, R87 ;  /* 0x000000ffff327224 */ /* 0x000fca00078e0057 */
[----:B------:R-:W2:Y:S01]  /*52a0*/  MUFU.EX2 R63, R63 ;  /* 0x0000003f003f7308 */ /* 0x000ea20000000800 */
[----:B-1----:R-:W-:-:S07]  /*52b0*/  F2FP.SATFINITE.E4M3.F32.PACK_AB_MERGE_C R14, R105, R74, RZ ;  /* 0x0000004a690e723e */ /* 0x002fce00048070ff */
[----:B------:R-:W1:Y:S01]  /*52c0*/  MUFU.EX2 R101, R101 ;  /* 0x0000006500657308 */ /* 0x000e620000000800 */
[----:B0-----:R-:W-:-:S01]  /*52d0*/  FADD.FTZ R12, R52, R73 ;  /* 0x00000049340c7221 */ /* 0x001fc20000010000 */
[----:B------:R-:W-:-:S06]  /*52e0*/  IMAD.MOV.U32 R73, RZ, RZ, R87 ;  /* 0x000000ffff497224 */ /* 0x000fcc00078e0057 */
[----:B------:R0:W3:Y:S01]  /*52f0*/  MUFU.EX2 R6, R27 ;  /* 0x0000001b00067308 */ /* 0x0000e20000000800 */
[----:B--2---:R-:W-:-:S07]  /*5300*/  FADD.FTZ R11, R63, R10 ;  /* 0x0000000a3f0b7221 */ /* 0x004fce0000010000 */
[----:B------:R-:W2:Y:S01]  /*5310*/  MUFU.EX2 R30, R30 ;  /* 0x0000001e001e7308 */ /* 0x000ea20000000800 */
[C---:B-1----:R-:W-:Y:S01]  /*5320*/  F2FP.SATFINITE.E4M3.F32.PACK_AB_MERGE_C R224, R101.reuse, R52, R14 ;  /* 0x0000003465e0723e */ /* 0x042fe2000480700e */
[----:B------:R-:W-:Y:S01]  /*5330*/  FADD.FTZ R101, R101, R12 ;  /* 0x0000000c65657221 */ /* 0x000fe20000010000 */
[--C-:B------:R-:W-:Y:S02]  /*5340*/  IMAD.MOV.U32 R52, RZ, RZ, R87.reuse ;  /* 0x000000ffff347224 */ /* 0x100fe400078e0057 */
[----:B0-----:R-:W-:Y:S02]  /*5350*/  IMAD.MOV.U32 R27, RZ, RZ, R87 ;  /* 0x000000ffff1b7224 */ /* 0x001fe400078e0057 */
[----:B------:R-:W-:-:S01]  /*5360*/  FADD.FTZ R74, R74, R101 ;  /* 0x000000654a4a7221 */ /* 0x000fc20000010000 */
[----:B------:R0:W1:Y:S01]  /*5370*/  MUFU.EX2 R9, R72 ;  /* 0x0000004800097308 */ /* 0x0000620000000800 */
[----:B---3--:R-:W-:-:S02]  /*5380*/  FADD.FTZ R11, R6, R11 ;  /* 0x0000000b060b7221 */ /* 0x008fc40000010000 */
[----:B------:R-:W-:Y:S01]  /*5390*/  FADD.FTZ R105, R105, R74 ;  /* 0x0000004a69697221 */ /* 0x000fe20000010000 */
[----:B------:R-:W-:-:S04]  /*53a0*/  IMAD.MOV.U32 R74, RZ, RZ, R87 ;  /* 0x000000ffff4a7224 */ /* 0x000fc800078e0057 */
[----:B------:R-:W3:Y:S01]  /*53b0*/  MUFU.EX2 R76, R76 ;  /* 0x0000004c004c7308 */ /* 0x000ee20000000800 */
[----:B--2---:R-:W-:-:S01]  /*53c0*/  FADD.FTZ R10, R30, R11 ;  /* 0x0000000b1e0a7221 */ /* 0x004fc20000010000 */
[----:B0-----:R-:W-:-:S06]  /*53d0*/  IMAD.MOV.U32 R72, RZ, RZ, R87 ;  /* 0x000000ffff487224 */ /* 0x001fcc00078e0057 */
[----:B------:R-:W0:Y:S01]  /*53e0*/  MUFU.EX2 R69, R69 ;  /* 0x0000004500457308 */ /* 0x000e220000000800 */
[----:B-1----:R-:W-:-:S01]  /*53f0*/  FADD.FTZ R10, R9, R10 ;  /* 0x0000000a090a7221 */ /* 0x002fc20000010000 */
[----:B------:R-:W-:-:S04]  /*5400*/  F2FP.SATFINITE.E4M3.F32.PACK_AB_MERGE_C R30, R9, R30, RZ ;  /* 0x0000001e091e723e */ /* 0x000fc800048070ff */
[----:B------:R-:W-:Y:S01]  /*5410*/  F2FP.SATFINITE.E4M3.F32.PACK_AB_MERGE_C R225, R6, R63, R30 ;  /* 0x0000003f06e1723e */ /* 0x000fe2000480701e */
[----:B------:R-:W-:Y:S01]  /*5420*/  IMAD.MOV.U32 R63, RZ, RZ, R87 ;  /* 0x000000ffff3f7224 */ /* 0x000fe200078e0057 */
[----:B------:R-:W-:Y:S01]  /*5430*/  MUFU.EX2 R79, R79 ;  /* 0x0000004f004f7308 */ /* 0x000fe20000000800 */
[----:B---3--:R-:W-:-:S01]  /*5440*/  FADD.FTZ R12, R76, R105 ;  /* 0x000000694c0c7221 */ /* 0x008fc20000010000 */
[----:B------:R-:W-:-:S06]  /*5450*/  IMAD.MOV.U32 R30, RZ, RZ, R87 ;  /* 0x000000ffff1e7224 */ /* 0x000fcc00078e0057 */
[----:B------:R-:W1:Y:S01]  /*5460*/  MUFU.EX2 R78, R78 ;  /* 0x0000004e004e7308 */ /* 0x000e620000000800 */
[----:B0-----:R-:W-:-:S07]  /*5470*/  FADD.FTZ R5, R69, R10 ;  /* 0x0000000a45057221 */ /* 0x001fce0000010000 */
[----:B------:R-:W0:Y:S08]  /*5480*/  MUFU.EX2 R77, R77 ;  /* 0x0000004d004d7308 */ /* 0x000e300000000800 */
[----:B------:R-:W2:Y:S01]  /*5490*/  MUFU.EX2 R8, R97 ;  /* 0x0000006100087308 */ /* 0x000ea20000000800 */
[----:B-1----:R-:W-:-:S07]  /*54a0*/  F2FP.SATFINITE.E4M3.F32.PACK_AB_MERGE_C R9, R78, R79, RZ ;  /* 0x0000004f4e09723e */ /* 0x002fce00048070ff */
[----:B------:R-:W1:Y:S01]  /*54b0*/  MUFU.EX2 R65, R65 ;  /* 0x0000004100417308 */ /* 0x000e620000000800 */
[----:B0-----:R-:W-:-:S01]  /*54c0*/  FADD.FTZ R12, R77, R12 ;  /* 0x0000000c4d0c7221 */ /* 0x001fc20000010000 */
[----:B------:R-:W-:Y:S01]  /*54d0*/  F2FP.SATFINITE.E4M3.F32.PACK_AB_MERGE_C R226, R77, R76, R9 ;  /* 0x0000004c4de2723e */ /* 0x000fe20004807009 */
[--C-:B------:R-:W-:Y:S02]  /*54e0*/  IMAD.MOV.U32 R77, RZ, RZ, R87.reuse ;  /* 0x000000ffff4d7224 */ /* 0x100fe400078e0057 */
[----:B------:R-:W-:Y:S01]  /*54f0*/  FADD.FTZ R79, R79, R12 ;  /* 0x0000000c4f4f7221 */ /* 0x000fe20000010000 */
[----:B------:R-:W-:Y:S02]  /*5500*/  IMAD.MOV.U32 R76, RZ, RZ, R87 ;  /* 0x000000ffff4c7224 */ /* 0x000fe400078e0057 */
[----:B------:R-:W0:Y:S01]  /*5510*/  MUFU.EX2 R86, R86 ;  /* 0x0000005600567308 */ /* 0x000e220000000800 */
[----:B--2---:R-:W-:-:S01]  /*5520*/  FADD.FTZ R10, R8, R5 ;  /* 0x00000005080a7221 */ /* 0x004fc20000010000 */
[----:B------:R-:W-:Y:S01]  /*5530*/  FADD.FTZ R6, R78, R79 ;  /* 0x0000004f4e067221 */ /* 0x000fe20000010000 */
[----:B------:R-:W-:-:S02]  /*5540*/  IMAD.MOV.U32 R79, RZ, RZ, R87 ;  /* 0x000000ffff4f7224 */ /* 0x000fc400078e0057 */
[----:B------:R-:W-:Y:S02]  /*5550*/  IMAD.MOV.U32 R78, RZ, RZ, R87 ;  /* 0x000000ffff4e7224 */ /* 0x000fe400078e0057 */
[----:B-1----:R-:W-:-:S01]  /*5560*/  FADD.FTZ R5, R65, R10 ;  /* 0x0000000a41057221 */ /* 0x002fc20000010000 */
[----:B0-----:R-:W-:-:S03]  /*5570*/  F2FP.SATFINITE.E4M3.F32.PACK_AB_MERGE_C R9, R86, R65, RZ ;  /* 0x000000415609723e */ /* 0x001fc600048070ff */
[----:B------:R-:W-:Y:S01]  /*5580*/  FADD.FTZ R5, R86, R5 ;  /* 0x0000000556057221 */ /* 0x000fe20000010000 */
[----:B------:R-:W-:Y:S01]  /*5590*/  IMAD.MOV.U32 R86, RZ, RZ, R87 ;  /* 0x000000ffff567224 */ /* 0x000fe200078e0057 */
[----:B------:R-:W-:Y:S01]  /*55a0*/  F2FP.SATFINITE.E4M3.F32.PACK_AB_MERGE_C R227, R8, R69, R9 ;  /* 0x0000004508e3723e */ /* 0x000fe20004807009 */
        /* <DEDUP_REMOVED lines=40> */
.L_x_5599:
[----:B------:R-:W-:Y:S01]  /*5830*/  ISETP.NE.AND P2, PT, RZ, UR41, PT ;  /* 0x00000029ff007c0c */ /* 0x000fe2000bf45270 */
[----:B------:R-:W-:-:S04]  /*5840*/  UISETP.NE.AND UP0, UPT, UR49, 0x1, UPT ;  /* 0x000000013100788c */ /* 0x000fc8000bf05270 */
[----:B------:R-:W-:-:S04]  /*5850*/  USEL UR43, URZ, 0x1, UP0 ;  /* 0x000000013f2b7887 */ /* 0x000fc80008000000 */
[----:B------:R-:W-:-:S04]  /*5860*/  ULOP3.LUT UR43, UR51, UR43, URZ, 0x3c, !UPT ;  /* 0x0000002b332b7292 */ /* 0x000fc8000f8e3c3f */
[----:B------:R-:W-:Y:S08]  /*5870*/  @P2 BRA `(.L_x_5590) ;  /* 0x0000000000442947 */ /* 0x000ff00003800000 */
[----:B------:R-:W-:Y:S05]  /*5880*/  @!P0 BRA `(.L_x_5591) ;  /* 0x0000000000048947 */ /* 0x000fea0003800000 */
[----:B------:R-:W-:Y:S01]  /*5890*/  BPT.TRAP 0x1 ;  /* 0x000000040000795c */ /* 0x000fe20000300000 */
.L_x_5591:
        /* <DEDUP_REMOVED lines=12> */
.L_x_5592:
[----:B-1----:R-:W-:Y:S05]  /*5960*/  @P1 BRA `(.L_x_5590) ;  /* 0x0000000000081947 */ /* 0x002fea0003800000 */
[----:B------:R-:W1:Y:S02]  /*5970*/  SYNCS.PHASECHK.TRANS64.TRYWAIT P1, [UR6+0x2e830], R0 ;  /* 0x02e83000ff0075a7 */ /* 0x000e640008020146 */
[----:B-1----:R-:W-:Y:S05]  /*5980*/  @!P1 BRA `(.L_x_5593) ;  /* 0x000000b000c89947 */ /* 0x002fea0003800000 */
.L_x_5590:
[----:B01----:R-:W-:Y:S01]  /*5990*/  VIADD R0, R23, 0x8 ;  /* 0x0000000817007836 */ /* 0x003fe20000000000 */
        /* <DEDUP_REMOVED lines=185> */
.L_x_5595:
        /* <DEDUP_REMOVED lines=9> */
.L_x_5596:
[----:B-1----:R-:W-:Y:S05]  /*65c0*/  @P1 BRA `(.L_x_5594) ;  /* 0x0000000000081947 */ /* 0x002fea0003800000 */
[----:B------:R-:W1:Y:S02]  /*65d0*/  SYNCS.PHASECHK.TRANS64.TRYWAIT P1, [UR6+0x2e850], R0 ;  /* 0x02e85000ff0075a7 */ /* 0x000e640008020146 */
[----:B-1----:R-:W-:Y:S05]  /*65e0*/  @!P1 BRA `(.L_x_5597) ;  /* 0x000000a400c89947 */ /* 0x002fea0003800000 */
.L_x_5594:
[----:B------:R-:W2:Y:S01]  /*65f0*/  S2UR UR6, SR_CgaCtaId ;  /* 0x00000000000679c3 */ /* 0x000ea20000008800 */
[----:B-1----:R-:W-:Y:S01]  /*6600*/  MOV R7, 0x400 ;  /* 0x0000040000077802 */ /* 0x002fe20000000f00 */
[----:B------:R-:W-:Y:S01]  /*6610*/  WARPGROUP.ARRIVE ;  /* 0x00000000000079c5 */ /* 0x000fe20000000000 */
[----:B------:R-:W-:Y:S01]  /*6620*/  UMOV UR7, 0xc0000010 ;  /* 0xc000001000077882 */ /* 0x000fe20000000000 */
[----:B------:R-:W-:-:S04]  /*6630*/  FMNMX.FTZ R4, R184, R9, !PT ;  /* 0x00000009b8047209 */ /* 0x000fc80007810000 */
[----:B------:R-:W1:Y:S01]  /*6640*/  S2R R233, SR_TID.X ;  /* 0x0000000000e97919 */ /* 0x000e620000002100 */
        /* <DEDUP_REMOVED lines=28> */
[----:B------:R-:W-:Y:S01]  /*6810*/  UIMAD UR10, UR49, 0x700, UR6 ;  /* 0x00000700310a78a4 */ /* 0x000fe2000f8e0206 */
[----:B------:R-:W-:-:S02]  /*6820*/  FMNMX.FTZ R7, R169, R4, !PT ;  /* 0x00000004a9077209 */ /* 0x000fc40007810000 */
[----:B------:R-:W-:Y:S02]  /*6830*/  FMNMX.FTZ R11, R179, R10, !PT ;  /* 0x0000000ab30b7209 */ /* 0x000fe40007810000 */
[----:B------:R-:W-:Y:S02]  /*6840*/  FMNMX.FTZ R4, R172, R7, !PT ;  /* 0x00000007ac047209 */ /* 0x000fe40007810000 */
[----:B------:R-:W-:Y:S01]  /*6850*/  UMOV UR6, UR10 ;  /* 0x0000000a00067c82 */ /* 0x000fe20008000000 */
        /* <DEDUP_REMOVED lines=73> */
[----:B------:R-:W-:Y:S01]  /*6cf0*/  FMNMX.FTZ R11, R91, R10, !PT ;  /* 0x0000000a5b0b7209 */ /* 0x000fe20007810000 */
[----:B------:R-:W-:Y:S02]  /*6d00*/  WARPGROUP.DEPBAR.LE gsb0, 0x0 ;  /* 0x00008000000079c5 */ /* 0x000fe40000010000 */
        /* <DEDUP_REMOVED lines=17> */
[----:B-1----:R-:W-:Y:S02]  /*6e20*/  LOP3.LUT P1, RZ, R233, 0x7f, RZ, 0xc0, !PT ;  /* 0x0000007fe9ff7812 */ /* 0x002fe4000782c0ff */
[----:B------:R-:W-:-:S04]  /*6e30*/  FMNMX.FTZ R7, R97, R4, !PT ;  /* 0x0000000461077209 */ /* 0x000fc80007810000 */
[----:B------:R-:W-:Y:S02]  /*6e40*/  FMNMX.FTZ R4, R100, R7, !PT ;  /* 0x0000000764047209 */ /* 0x000fe40007810000 */
[----:B------:R-:W0:Y:S02]  /*6e50*/  SHFL.BFLY PT, R7, R10, 0x2, 0x1f ;  /* 0x0c401f000a077f89 */ /* 0x000e2400000e0000 */
[----:B------:R-:W-:-:S05]  /*6e60*/  FMNMX.FTZ R11, R101, R4, !PT ;  /* 0x00000004650b7209 */ /* 0x000fca0007810000 */
[----:B------:R-:W1:Y:S01]  /*6e70*/  SHFL.BFLY PT, R4, R11, 0x2, 0x1f ;  /* 0x0c401f000b047f89 */ /* 0x000e6200000e0000 */
[----:B0-----:R-:W-:-:S05]  /*6e80*/  FMNMX.FTZ R13, R10, R7, !PT ;  /* 0x000000070a0d7209 */ /* 0x001fca0007810000 */
[----:B------:R-:W-:Y:S01]  /*6e90*/  SHFL.BFLY PT, R14, R13, 0x1, 0x1f ;  /* 0x0c201f000d0e7f89 */ /* 0x000fe200000e0000 */
[----:B-1----:R-:W-:Y:S01]  /*6ea0*/  FMNMX.FTZ R12, R11, R4, !PT ;  /* 0x000000040b0c7209 */ /* 0x002fe20007810000 */
[----:B------:R-:W-:-:S04]  /*6eb0*/  IMAD.U32 R11, RZ, RZ, UR38 ;  /* 0x00000026ff0b7e24 */ /* 0x000fc8000f8e00ff */
[----:B------:R-:W0:Y:S02]  /*6ec0*/  SHFL.BFLY PT, R7, R12, 0x1, 0x1f ;  /* 0x0c201f000c077f89 */ /* 0x000e2400000e0000 */
[----:B0-----:R-:W-:Y:S02]  /*6ed0*/  FMNMX.FTZ R4, R12, R7, !PT ;  /* 0x000000070c047209 */ /* 0x001fe40007810000 */
[----:B------:R-:W-:-:S03]  /*6ee0*/  FMNMX.FTZ R7, R13, R14, !PT ;  /* 0x0000000e0d077209 */ /* 0x000fc60007810000 */
[C---:B------:R-:W-:Y:S01]  /*6ef0*/  FFMA.FTZ R10, R4.reuse, R11, -8 ;  /* 0xc1000000040a7423 */ /* 0x040fe2000001000b */
[----:B------:R-:W-:-:S01]  /*6f00*/  FADD.FTZ R9, -R4, R9 ;  /* 0x0000000904097221 */ /* 0x000fc20000010100 */
[----:B------:R-:W-:Y:S02]  /*6f10*/  FADD.FTZ R8, -R7, R8 ;  /* 0x0000000807087221 */ /* 0x000fe40000010100 */
        /* <DEDUP_REMOVED lines=45> */
[--C-:B------:R-:W-:Y:S01]  /*71f0*/  FFMA.FTZ R108, R108, UR38, -R10.reuse ;  /* 0x000000266c6c7c23 */ /* 0x100fe2000801080a */
[----:B------:R-:W-:-:S01]  /*7200*/  FFMA.FTZ R109, R109, UR38, -R10 ;  /* 0x000000266d6d7c23 */ /* 0x000fc2000801080a */
[--C-:B------:R-:W-:Y:S01]  /*7210*/  FFMA.FTZ R112, R112, UR38, -R10.reuse ;  /* 0x0000002670707c23 */ /* 0x100fe2000801080a */
[----:B------:R-:W-:-:S01]  /*7220*/  FFMA.FTZ R113, R113, UR38, -R10 ;  /* 0x0000002671717c23 */ /* 0x000fc2000801080a */
[--C-:B------:R-:W-:Y:S01]  /*7230*/  FFMA.FTZ R116, R116, UR38, -R10.reuse ;  /* 0x0000002674747c23 */ /* 0x100fe2000801080a */
        /* <DEDUP_REMOVED lines=14> */
[----:B------:R-:W-:Y:S01]  /*7320*/  FMUL.FTZ R8, R8, UR38 ;  /* 0x0000002608087c20 */ /* 0x000fe20008410000 */
        /* <DEDUP_REMOVED lines=71> */
[----:B------:R-:W-:Y:S01]  /*77a0*/  @!P1 IMAD R196, R197, 0x8, R0 ;  /* 0x00000008c5c49824 */ /* 0x000fe200078e0200 */
        /* <DEDUP_REMOVED lines=18> */
[----:B------:R-:W-:Y:S01]  /*78d0*/  QGMMA.64x128x32.F32.E4M3.E4M3 R24, R212, gdesc[UR4], R24, gsb0 ;  /* 0x01e00004d4187df3 */ /* 0x000fe20008000818 */
[----:B------:R-:W-:Y:S01]  /*78e0*/  UIADD3 UR6, UR10, 0x400, URZ ;  /* 0x000004000a067890 */ /* 0x000fe2000fffe03f */
[----:B-1----:R-:W-:Y:S01]  /*78f0*/  FADD.FTZ R193, R191, R194 ;  /* 0x000000c2bfc17221 */ /* 0x002fe20000010000 */
[----:B------:R-:W-:-:S03]  /*7900*/  UMOV UR7, 0xc0000010 ;  /* 0xc000001000077882 */ /* 0x000fc60000000000 */
[----:B------:R-:W1:Y:S08]  /*7910*/  MUFU.EX2 R192, R192 ;  /* 0x000000c000c07308 */ /* 0x000e700000000800 */
        /* <DEDUP_REMOVED lines=38> */
[----:B------:R-:W-:Y:S01]  /*7b80*/  QGMMA.64x128x32.F32.E4M3.E4M3 R24, R216, gdesc[UR4], R24, gsb0 ;  /* 0x01e00004d8187df3 */ /* 0x000fe20008000818 */
[----:B------:R-:W-:Y:S01]  /*7b90*/  UIADD3 UR6, UR10, 0x500, URZ ;  /* 0x000005000a067890 */ /* 0x000fe2000fffe03f */
[----:B------:R-:W-:-:S04]  /*7ba0*/  UMOV UR7, 0xc0000010 ;  /* 0xc000001000077882 */ /* 0x000fc80000000000 */
        /* <DEDUP_REMOVED lines=40> */
[----:B0-----:R-:W-:-:S04]  /*7e30*/  FADD.FTZ R5, R137, R6 ;  /* 0x0000000689057221 */ /* 0x001fc80000010000 */
[----:B------:R-:W0:Y:S01]  /*7e40*/  MUFU.EX2 R140, R140 ;  /* 0x0000008c008c7308 */ /* 0x000e220000000800 */
[----:B------:R-:W-:-:S07]  /*7e50*/  UMOV UR7, 0xc0000010 ;  /* 0xc000001000077882 */ /* 0x000fce0000000000 */
        /* <DEDUP_REMOVED lines=38> */
[----:B------:R-:W-:Y:S06]  /*80c0*/  QGMMA.64x128x32.F32.E4M3.E4M3 R24, R224, gdesc[UR4], R24, gsb0 ;  /* 0x01e00004e0187df3 */ /* 0x000fec0008000818 */
        /* <DEDUP_REMOVED lines=40> */
[----:B0-----:R-:W-:-:S01]  /*8350*/  FADD.FTZ R6, R112, R5 ;  /* 0x0000000570067221 */ /* 0x001fc20000010000 */
[----:B------:R-:W-:-:S05]  /*8360*/  IADD3 R5, -R23, 0xb, RZ ;  /* 0x0000000b17057810 */ /* 0x000fca0007ffe1ff */
[----:B------:R0:W-:Y:S06]  /*8370*/  BAR.ARV R5, 0x100 ;  /* 0x000400050000751d */ /* 0x0001ec0000002000 */
[----:B------:R-:W3:Y:S01]  /*8380*/  MUFU.EX2 R115, R115 ;  /* 0x0000007300737308 */ /* 0x000ee20000000800 */
[----:B--2---:R-:W-:-:S01]  /*8390*/  FADD.FTZ R194, R114, R193 ;  /* 0x000000c172c27221 */ /* 0x004fc20000010000 */
[----:B0-----:R-:W-:Y:S02]  /*83a0*/  @!P1 VIADD R5, R196, 0x2e840 ;  /* 0x0002e840c4059836 */ /* 0x001fe40000000000 */
[----:B-1----:R-:W-:-:S03]  /*83b0*/  FADD.FTZ R193, R113, R6 ;  /* 0x0000000671c17221 */ /* 0x002fc60000010000 */
[----:B------:R-:W-:Y:S01]  /*83c0*/  @!P1 PRMT R5, RZ, 0x654, R5 ;  /* 0x00000654ff059816 */ /* 0x000fe20000000005 */
[----:B------:R-:W0:Y:S03]  /*83d0*/  MUFU.EX2 R116, R116 ;  /* 0x0000007400747308 */ /* 0x000e260000000800 */
[----:B------:R1:W-:Y:S05]  /*83e0*/  @!P1 SYNCS.ARRIVE.TRANS64.RED.A1T0 RZ, [R5+URZ], RZ ;  /* 0x000000ff05ff99a7 */ /* 0x0003ea000810043f */
        /* <DEDUP_REMOVED lines=42> */
.L_x_5598:
[----:B------:R-:W-:Y:S01]  /*8690*/  F2FP.SATFINITE.E4M3.F32.PACK_AB_MERGE_C R13, R14, R13, RZ ;  /* 0x0000000d0e0d723e */ /* 0x000fe200048070ff */
[----:B------:R-:W-:Y:S02]  /*86a0*/  UIADD3 UR6, UR48, -0x1, URZ ;  /* 0xffffffff30067890 */ /* 0x000fe4000fffe03f */
[----:B------:R-:W-:Y:S01]  /*86b0*/  ISETP.LT.AND P1, PT, RZ, UR48, PT ;  /* 0x00000030ff007c0c */ /* 0x000fe2000bf21270 */
[----:B------:R-:W-:Y:S01]  /*86c0*/  UMOV UR51, UR43 ;  /* 0x0000002b00337c82 */ /* 0x000fe20008000000 */
[----:B------:R-:W-:Y:S01]  /*86d0*/  F2FP.SATFINITE.E4M3.F32.PACK_AB_MERGE_C R200, R11, R12, R13 ;  /* 0x0000000c0bc8723e */ /* 0x000fe2000480700d */
[----:B------:R-:W-:Y:S01]  /*86e0*/  IMAD.U32 R11, RZ, RZ, UR49 ;  /* 0x00000031ff0b7e24 */ /* 0x000fe2000f8e00ff */
[----:B------:R-:W-:Y:S01]  /*86f0*/  F2FP.SATFINITE.E4M3.F32.PACK_AB_MERGE_C R187, R188, R187, RZ ;  /* 0x000000bbbcbb723e */ /* 0x000fe200048070ff */
[----:B------:R-:W-:Y:S01]  /*8700*/  UMOV UR49, UR50 ;  /* 0x0000003200317c82 */ /* 0x000fe20008000000 */
[----:B------:R-:W-:Y:S01]  /*8710*/  F2FP.SATFINITE.E4M3.F32.PACK_AB_MERGE_C R21, R184, R21, RZ ;  /* 0x00000015b815723e */ /* 0x000fe200048070ff */
[----:B------:R-:W-:Y:S01]  /*8720*/  IMAD R11, R11, 0x8, R0 ;  /* 0x000000080b0b7824 */ /* 0x000fe200078e0200 */
[----:B------:R-:W-:Y:S01]  /*8730*/  F2FP.SATFINITE.E4M3.F32.PACK_AB_MERGE_C R191, R192, R191, RZ ;  /* 0x000000bfc0bf723e */ /* 0x000fe200048070ff */
[----:B------:R-:W-:Y:S01]  /*8740*/  UMOV UR48, UR6 ;  /* 0x0000000600307c82 */ /* 0x000fe20008000000 */
        /* <DEDUP_REMOVED lines=119> */
[----:B------:R-:W-:Y:S01]  /*8ec0*/  F2FP.SATFINITE.E4M3.F32.PACK_AB_MERGE_C R227, R99, R98, R102 ;  /* 0x0000006263e3723e */ /* 0x000fe20004807066 */
[----:B0-----:R-:W-:Y:S06]  /*8ed0*/  @P1 BRA `(.L_x_5599) ;  /* 0xffffffc800541947 */ /* 0x001fec000383ffff */
.L_x_5589:
[----:B------:R-:W-:Y:S06]  /*8ee0*/  BAR.ARV 0x8, 0x120 ;  /* 0x0204800000007b1d */ /* 0x000fec0000002000 */
[----:B------:R-:W-:Y:S05]  /*8ef0*/  @!P0 BRA `(.L_x_5600) ;  /* 0x0000000000048947 */ /* 0x000fea0003800000 */
[----:B------:R-:W-:Y:S01]  /*8f00*/  BPT.TRAP 0x1 ;  /* 0x000000040000795c */ /* 0x000fe20000300000 */
.L_x_5600:
[----:B------:R-:W-:Y:S02]  /*8f10*/  IMAD.U32 R3, RZ, RZ, UR50 ;  /* 0x00000032ff037e24 */ /* 0x000fe4000f8e00ff */
[----:B------:R-:W-:Y:S02]  /*8f20*/  IMAD.U32 R8, RZ, RZ, UR43 ;  /* 0x0000002bff087e24 */ /* 0x000fe4000f8e00ff */
[----:B------:R-:W-:-:S03]  /*8f30*/  IMAD R20, R3, 0x8, R0 ;  /* 0x0000000803147824 */ /* 0x000fc600078e0200 */
[----:B------:R-:W-:-:S04]  /*8f40*/  SHF.L.U32 R3, R8, 0x1f, RZ ;  /* 0x0000001f08037819 */ /* 0x000fc800000006ff */
[----:B------:R0:W1:Y:S01]  /*8f50*/  SYNCS.PHASECHK.TRANS64.TRYWAIT P1, [R20+URZ+0x2e850], R3 ;  /* 0x02e85003140075a7 */ /* 0x000062000802017f */
[----:B------:R-:W-:Y:S05]  /*8f60*/  @!P0 BRA `(.L_x_5601) ;  /* 0x0000000000048947 */ /* 0x000fea0003800000 */
[----:B------:R-:W-:Y:S01]  /*8f70*/  BPT.TRAP 0x1 ;  /* 0x000000040000795c */ /* 0x000fe20000300000 */
.L_x_5601:
        /* <DEDUP_REMOVED lines=8> */
.L_x_5602:
        /* <DEDUP_REMOVED lines=10> */
[----:B------:R-:W-:-:S03]  /*90a0*/  IMAD.MOV.U32 R14, RZ, RZ, 0x3f800000 ;  /* 0x3f800000ff0e7424 */ /* 0x000fc600078e00ff */
[----:B------:R-:W-:-:S06]  /*90b0*/  UISETP.NE.AND.EX UP0, UPT, UR9, URZ, UPT, UP0 ;  /* 0x0000003f0900728c */ /* 0x000fcc000bf05300 */
[----:B------:R-:W-:Y:S01]  /*90c0*/  PLOP3.LUT P1, PT, PT, PT, UP0, 0x80, 0x0 ;  /* 0x000000000000781c */ /* 0x000fe20003f2f008 */
[----:B------:R-:W-:Y:S01]  /*90d0*/  QGMMA.64x128x32.F32.E4M3.E4M3 R24, R200, gdesc[UR4], R24, gsb0 ;  /* 0x01e00004c8187df3 */ /* 0x000fe20008000818 */
[----:B------:R-:W-:Y:S01]  /*90e0*/  R2UR UR6, R10 ;  /* 0x000000000a0672ca */ /* 0x000fe200000e0000 */
[----:B------:R-:W-:Y:S01]  /*90f0*/  VIADD R10, R8, 0x200 ;  /* 0x00000200080a7836 */ /* 0x000fe20000000000 */
[----:B------:R-:W-:Y:S01]  /*9100*/  R2UR UR7, R11 ;  /* 0x000000000b0772ca */ /* 0x000fe200000e0000 */
[----:B------:R-:W-:Y:S01]  /*9110*/  IMAD.MOV.U32 R11, RZ, RZ, -0x3ffffff0 ;  /* 0xc0000010ff0b7424 */ /* 0x000fe200078e00ff */
[----:B------:R-:W-:Y:S02]  /*9120*/  @UP0 ULDC.64 UR10, c[0x0][0x9c8] ;  /* 0x00027200000a0ab9 */ /* 0x000fe40000000a00 */
[----:B------:R-:W-:Y:S01]  /*9130*/  @UP0 UIMAD.WIDE.U32 UR4, UR36, UR10, URZ ;  /* 0x0000000a240402a5 */ /* 0x000fe2000f8e003f */
[----:B------:R-:W-:Y:S02]  /*9140*/  WARPGROUP.DEPBAR.LE gsb0, 0x0 ;  /* 0x00008000000079c5 */ /* 0x000fe40000010000 */
[----:B------:R-:W-:-:S06]  /*9150*/  WARPGROUP.ARRIVE ;  /* 0x00000000000079c5 */ /* 0x000fcc0000000000 */
[----:B------:R-:W-:Y:S01]  /*9160*/  QGMMA.64x128x32.F32.E4M3.E4M3 R24, R204, gdesc[UR4], R24, gsb0 ;  /* 0x01e00004cc187df3 */ /* 0x000fe20008000818 */
[----:B------:R-:W-:Y:S01]  /*9170*/  R2UR UR6, R10 ;  /* 0x000000000a0672ca */ /* 0x000fe200000e0000 */
[----:B------:R-:W-:Y:S01]  /*9180*/  VIADD R10, R8, 0x300 ;  /* 0x00000300080a7836 */ /* 0x000fe20000000000 */
[----:B------:R-:W-:Y:S01]  /*9190*/  R2UR UR7, R11 ;  /* 0x000000000b0772ca */ /* 0x000fe200000e0000 */
[----:B------:R-:W-:Y:S01]  /*91a0*/  IMAD.MOV.U32 R11, RZ, RZ, -0x3ffffff0 ;  /* 0xc0000010ff0b7424 */ /* 0x000fe200078e00ff */
[----:B------:R-:W-:Y:S02]  /*91b0*/  WARPGROUP.DEPBAR.LE gsb0, 0x0 ;  /* 0x00008000000079c5 */ /* 0x000fe40000010000 */
[----:B------:R-:W-:-:S09]  /*91c0*/  WARPGROUP.ARRIVE ;  /* 0x00000000000079c5 */ /* 0x000fd20000000000 */
        /* <DEDUP_REMOVED lines=17> */
[----:B------:R-:W-:Y:S01]  /*92e0*/  @UP0 ULEA UR6, UP1, UR4, UR8, 0x2 ;  /* 0x0000000804060291 */ /* 0x000fe2000f82103f */
[----:B------:R-:W-:-:S03]  /*92f0*/  R2UR UR7, R11 ;  /* 0x000000000b0772ca */ /* 0x000fc600000e0000 */
[----:B------:R-:W-:-:S03]  /*9300*/  @UP0 ULEA.HI.X UR5, UR4, UR9, UR5, 0x2, UP1 ;  /* 0x0000000904050291 */ /* 0x000fc600088f1405 */
[----:B------:R-:W-:Y:S01]  /*9310*/  @UP0 UMOV UR4, UR6 ;  /* 0x0000000600040c82 */ /* 0x000fe20008000000 */
[----:B------:R-:W-:Y:S01]  /*9320*/  R2UR UR6, R10 ;  /* 0x000000000a0672ca */ /* 0x000fe200000e0000 */
[----:B------:R-:W-:Y:S02]  /*9330*/  IMAD.U32 R12, RZ, RZ, UR4 ;  /* 0x00000004ff0c7e24 */ /* 0x000fe4000f8e00ff */
[----:B------:R-:W-:-:S05]  /*9340*/  IMAD.U32 R13, RZ, RZ, UR5 ;  /* 0x00000005ff0d7e24 */ /* 0x000fca000f8e00ff */
[----:B------:R2:W3:Y:S01]  /*9350*/  @P1 LDG.E R14, desc[UR46][R12.64] ;  /* 0x0000002e0c0e1981 */ /* 0x0004e2000c1e1900 */
[----:B------:R-:W-:Y:S02]  /*9360*/  VIADD R10, R8, 0x500 ;  /* 0x00000500080a7836 */ /* 0x000fe40000000000 */
[----:B------:R-:W-:Y:S01]  /*9370*/  IMAD.MOV.U32 R11, RZ, RZ, -0x3ffffff0 ;  /* 0xc0000010ff0b7424 */ /* 0x000fe200078e00ff */
[----:B------:R-:W-:Y:S02]  /*9380*/  WARPGROUP.DEPBAR.LE gsb0, 0x0 ;  /* 0x00008000000079c5 */ /* 0x000fe40000010000 */
[----:B------:R-:W-:-:S06]  /*9390*/  WARPGROUP.ARRIVE ;  /* 0x00000000000079c5 */ /* 0x000fcc0000000000 */
[----:B------:R-:W-:Y:S01]  /*93a0*/  QGMMA.64x128x32.F32.E4M3.E4M3 R24, R216, gdesc[UR4], R24, gsb0 ;  /* 0x01e00004d8187df3 */ /* 0x000fe20008000818 */
[----:B------:R-:W-:Y:S02]  /*93b0*/  R2UR UR6, R10 ;  /* 0x000000000a0672ca */ /* 0x000fe400000e0000 */
[----:B------:R-:W-:Y:S01]  /*93c0*/  R2UR UR7, R11 ;  /* 0x000000000b0772ca */ /* 0x000fe200000e0000 */
[----:B------:R-:W-:Y:S02]  /*93d0*/  VIADD R8, R8, 0x600 ;  /* 0x0000060008087836 */ /* 0x000fe40000000000 */
[----:B------:R-:W-:Y:S01]  /*93e0*/  IMAD.MOV.U32 R9, RZ, RZ, -0x3ffffff0 ;  /* 0xc0000010ff097424 */ /* 0x000fe200078e00ff */
[----:B01----:R-:W0:Y:S01]  /*93f0*/  SHFL.BFLY PT, R3, R6, 0x2, 0x1f ;  /* 0x0c401f0006037f89 */ /* 0x003e2200000e0000 */
[----:B------:R-:W-:Y:S02]  /*9400*/  WARPGROUP.DEPBAR.LE gsb0, 0x0 ;  /* 0x00008000000079c5 */ /* 0x000fe40000010000 */
[----:B------:R-:W-:-:S06]  /*9410*/  WARPGROUP.ARRIVE ;  /* 0x00000000000079c5 */ /* 0x000fcc0000000000 */
[----:B------:R-:W-:Y:S01]  /*9420*/  QGMMA.64x128x32.F32.E4M3.E4M3 R24, R220, gdesc[UR4], R24, gsb0 ;  /* 0x01e00004dc187df3 */ /* 0x000fe20008000818 */
[----:B------:R-:W-:Y:S02]  /*9430*/  R2UR UR6, R8 ;  /* 0x00000000080672ca */ /* 0x000fe400000e0000 */
[----:B------:R-:W-:Y:S01]  /*9440*/  R2UR UR7, R9 ;  /* 0x00000000090772ca */ /* 0x000fe200000e0000 */
[----:B------:R-:W1:Y:S01]  /*9450*/  SHFL.BFLY PT, R8, R5, 0x2, 0x1f ;  /* 0x0c401f0005087f89 */ /* 0x000e6200000e0000 */
[----:B0-----:R-:W-:-:S05]  /*9460*/  FADD.FTZ R3, R3, R6 ;  /* 0x0000000603037221 */ /* 0x001fca0000010000 */
[----:B------:R-:W0:Y:S01]  /*9470*/  SHFL.BFLY PT, R0, R3, 0x1, 0x1f ;  /* 0x0c201f0003007f89 */ /* 0x000e2200000e0000 */
[----:B-1----:R-:W-:-:S05]  /*9480*/  FADD.FTZ R8, R8, R5 ;  /* 0x0000000508087221 */ /* 0x002fca0000010000 */
[----:B------:R-:W2:Y:S01]  /*9490*/  SHFL.BFLY PT, R9, R8, 0x1, 0x1f ;  /* 0x0c201f0008097f89 */ /* 0x000ea200000e0000 */
[----:B0-----:R-:W-:-:S05]  /*94a0*/  FADD.FTZ R10, R3, R0 ;  /* 0x00000000030a7221 */ /* 0x001fca0000010000 */
[C---:B------:R-:W-:Y:S01]  /*94b0*/  FSETP.NE.FTZ.AND P1, PT, R10.reuse, RZ, PT ;  /* 0x000000ff0a00720b */ /* 0x040fe20003f35000 */
[----:B------:R-:W-:Y:S01]  /*94c0*/  FMUL.FTZ R6, R10, 0.00390625 ;  /* 0x3b8000000a067820 */ /* 0x000fe20000410000 */
[----:B------:R-:W-:-:S04]  /*94d0*/  IMAD.MOV.U32 R5, RZ, RZ, RZ ;  /* 0x000000ffff057224 */ /* 0x000fc800078e00ff */
[----:B------:R-:W-:Y:S01]  /*94e0*/  FSETP.NE.FTZ.AND P2, PT, R6, RZ, PT ;  /* 0x000000ff0600720b */ /* 0x000fe20003f55000 */
[----:B--2---:R-:W-:-:S04]  /*94f0*/  FADD.FTZ R12, R8, R9 ;  /* 0x00000009080c7221 */ /* 0x004fc80000010000 */
[----:B------:R-:W-:Y:S02]  /*9500*/  FMUL.FTZ R13, R12, 0.00390625 ;  /* 0x3b8000000c0d7820 */ /* 0x000fe40000410000 */
[----:B------:R-:W-:Y:S03]  /*9510*/  @P1 MUFU.RCP R5, R10 ;  /* 0x0000000a00051308 */ /* 0x000fe60000001000 */
[----:B------:R-:W-:Y:S01]  /*9520*/  FSETP.NE.FTZ.AND P3, PT, R13, RZ, PT ;  /* 0x000000ff0d00720b */ /* 0x000fe20003f75000 */
[----:B------:R-:W-:Y:S02]  /*9530*/  WARPGROUP.DEPBAR.LE gsb0, 0x0 ;  /* 0x00008000000079c5 */ /* 0x000fe40000010000 */
[----:B------:R-:W-:-:S06]  /*9540*/  WARPGROUP.ARRIVE ;  /* 0x00000000000079c5 */ /* 0x000fcc0000000000 */
[----:B------:R-:W-:Y:S01]  /*9550*/  QGMMA.64x128x32.F32.E4M3.E4M3 R24, R224, gdesc[UR4], R24, gsb0 ;  /* 0x01e00004e0187df3 */ /* 0x000fe20008000818 */
[----:B------:R-:W-:Y:S01]  /*9560*/  FSETP.NE.FTZ.AND P1, PT, R12, RZ, PT ;  /* 0x000000ff0c00720b */ /* 0x000fe20003f35000 */
[----:B------:R-:W-:Y:S01]  /*9570*/  IMAD.MOV.U32 R11, RZ, RZ, RZ ;  /* 0x000000ffff0b7224 */ /* 0x000fe200078e00ff */
[----:B------:R-:W0:Y:S08]  /*9580*/  @P2 MUFU.LG2 R6, R6 ;  /* 0x0000000600062308 */ /* 0x000e300000000c00 */
[----:B------:R-:W1:Y:S08]  /*9590*/  @P3 MUFU.LG2 R8, R13 ;  /* 0x0000000d00083308 */ /* 0x000e700000000c00 */
[----:B------:R-:W2:Y:S01]  /*95a0*/  @P1 MUFU.RCP R11, R12 ;  /* 0x0000000c000b1308 */ /* 0x000ea20000001000 */
        /* <DEDUP_REMOVED lines=10> */
[-C--:B---3--:R-:W-:Y:S01]  /*9650*/  FMUL.FTZ R7, R5, R14.reuse ;  /* 0x0000000e05077220 */ /* 0x088fe20000410000 */
[----:B--2---:R-:W-:Y:S01]  /*9660*/  FMUL.FTZ R4, R11, R14 ;  /* 0x0000000e0b047220 */ /* 0x004fe20000410000 */
[----:B------:R-:W-:-:S02]  /*9670*/  WARPGROUP.DEPBAR.LE gsb0, 0x0 ;  /* 0x00008000000079c5 */ /* 0x000fc40000010000 */
[----:B------:R-:W-:Y:S05]  /*9680*/  @!P0 BRA `(.L_x_5604) ;  /* 0x0000000000048947 */ /* 0x000fea0003800000 */
[----:B------:R-:W-:Y:S01]  /*9690*/  BPT.TRAP 0x1 ;  /* 0x000000040000795c */ /* 0x000fe20000300000 */
.L_x_5604:
        /* <DEDUP_REMOVED lines=74> */
.L_x_5582:
        /* <DEDUP_REMOVED lines=27> */
[----:B0-----:R-:W-:Y:S01]  /*9cf0*/  IMAD.SHL.U32 R4, R51, 0x4, RZ ;  /* 0x0000000433047824 */ /* 0x001fe200078e00ff */
        /* <DEDUP_REMOVED lines=15> */
[----:B------:R-:W-:Y:S01]  /*9df0*/  F2FP.BF16.F32.PACK_AB R33, R33, R36 ;  /* 0x000000242121723e */ /* 0x000fe200000010ff */
[----:B------:R-:W-:Y:S01]  /*9e00*/  USHF.L.U32 UR7, UR36, 0x2, URZ ;  /* 0x0000000224077899 */ /* 0x000fe2000800063f */
[----:B------:R-:W-:Y:S01]  /*9e10*/  LOP3.LUT R4, R4, 0xc, RZ, 0xc0, !PT ;  /* 0x0000000c04047812 */ /* 0x000fe200078ec0ff */
[----:B------:R-:W-:Y:S01]  /*9e20*/  USHF.L.U64.HI UR10, UR36, 0x2, UR37 ;  /* 0x00000002240a7899 */ /* 0x000fe20008010225 */
[----:B------:R-:W-:Y:S01]  /*9e30*/  ULDC.64 UR8, c[0x0][0xbe0] ;  /* 0x0002f80000087ab9 */ /* 0x000fe20000000a00 */
[----:B------:R-:W-:Y:S01]  /*9e40*/  BAR.SYNC.DEFER_BLOCKING 0x1, 0x100 ;  /* 0x0044000000007b1d */ /* 0x000fe20000010000 */
[----:B------:R-:W-:-:S05]  /*9e50*/  IADD3 R4, P0, R4, UR4, RZ ;  /* 0x0000000404047c10 */ /* 0x000fca000ff1e0ff */
[----:B------:R-:W-:Y:S01]  /*9e60*/  IMAD.X R5, RZ, RZ, UR5, P0 ;  /* 0x00000005ff057e24 */ /* 0x000fe200080e06ff */
[----:B------:R-:W-:-:S04]  /*9e70*/  ULDC.64 UR4, c[0x0][0xbd8] ;  /* 0x0002f60000047ab9 */ /* 0x000fc80000000a00 */
[----:B------:R0:W2:Y:S01]  /*9e80*/  LDG.E.CONSTANT R44, desc[UR46][R4.64] ;  /* 0x0000002e042c7981 */ /* 0x0000a2000c1e9900 */
[----:B------:R-:W-:Y:S02]  /*9e90*/  UISETP.NE.U32.AND UP0, UPT, UR4, URZ, UPT ;  /* 0x0000003f0400728c */ /* 0x000fe4000bf05070 */
[----:B------:R-:W-:Y:S02]  /*9ea0*/  UIADD3 UR4, UP1, UR7, UR4, URZ ;  /* 0x0000000407047290 */ /* 0x000fe4000ff3e03f */
[----:B------:R-:W-:Y:S02]  /*9eb0*/  UISETP.NE.AND.EX UP0, UPT, UR5, URZ, UPT, UP0 ;  /* 0x0000003f0500728c */ /* 0x000fe4000bf05300 */
[----:B------:R-:W-:Y:S01]  /*9ec0*/  UIADD3.X UR5, UR10, UR5, URZ, UP1, !UPT ;  /* 0x000000050a057290 */ /* 0x000fe20008ffe43f */
[----:B0-----:R-:W0:Y:S01]  /*9ed0*/  S2R R5, SR_SWINHI ;  /* 0x0000000000057919 */ /* 0x001e220000002f00 */
[----:B------:R-:W-:-:S04]  /*9ee0*/  LOP3.LUT P0, R4, R51, 0x3, RZ, 0xc0, !PT ;  /* 0x0000000333047812 */ /* 0x000fc8000780c0ff */
[----:B------:R-:W-:-:S04]  /*9ef0*/  ISETP.EQ.OR P0, PT, R4, 0x3, !P0 ;  /* 0x000000030400780c */ /* 0x000fc80004702670 */
        /* <DEDUP_REMOVED lines=12> */
[----:B------:R-:W-:Y:S02]  /*9fc0*/  MOV R8, R2 ;  /* 0x0000000200087202 */ /* 0x000fe40000000f00 */
[----:B0-----:R-:W-:Y:S02]  /*9fd0*/  MOV R9, R5 ;  /* 0x0000000500097202 */ /* 0x001fe40000000f00 */
[----:B------:R-:W-:Y:S02]  /*9fe0*/  SEL R79, R30, R27, P0 ;  /* 0x0000001b1e4f7207 */ /* 0x000fe40000000000 */
[----:B------:R-:W-:Y:S01]  /*9ff0*/  SEL R81, R27, R30, P0 ;  /* 0x0000001e1b517207 */ /* 0x000fe20000000000 */
[----:B------:R-:W-:Y:S01]  /*a000*/  IMAD.WIDE R4, R231, 0x2, R8 ;  /* 0x00000002e7047825 */ /* 0x000fe200078e0208 */
[----:B------:R-:W-:Y:S02]  /*a010*/  SEL R67, R76, R73, P0 ;  /* 0x000000494c437207 */ /* 0x000fe40000000000 */
[----:B------:R-:W-:-:S02]  /*a020*/  SEL R31, R96, R95, P0 ;  /* 0x0000005f601f7207 */ /* 0x000fc40000000000 */
[C---:B------:R-:W-:Y:S02]  /*a030*/  IADD3 R93, P6, R4.reuse, 0x20, RZ ;  /* 0x00000020045d7810 */ /* 0x040fe40007fde0ff */
[----:B------:R-:W-:Y:S02]  /*a040*/  IADD3 R97, P1, R4, 0x40, RZ ;  /* 0x0000004004617810 */ /* 0x000fe40007f3e0ff */
[----:B------:R-:W-:Y:S01]  /*a050*/  LOP3.LUT R6, R93, 0x380, RZ, 0xc0, !PT ;  /* 0x000003805d067812 */ /* 0x000fe200078ec0ff */
[--C-:B------:R-:W-:Y:S01]  /*a060*/  IMAD.X R27, RZ, RZ, R5.reuse, P6 ;  /* 0x000000ffff1b7224 */ /* 0x100fe200030e0605 */
[----:B------:R-:W-:Y:S01]  /*a070*/  LOP3.LUT R10, R97, 0x380, RZ, 0xc0, !PT ;  /* 0x00000380610a7812 */ /* 0x000fe200078ec0ff */
[----:B------:R-:W-:Y:S01]  /*a080*/  IMAD.X R25, RZ, RZ, R5, P1 ;  /* 0x000000ffff197224 */ /* 0x000fe200008e0605 */
[----:B------:R-:W-:Y:S02]  /*a090*/  SHF.R.U64 R6, R6, 0x3, RZ ;  /* 0x0000000306067819 */ /* 0x000fe400000012ff */
[----:B------:R-:W-:-:S02]  /*a0a0*/  IADD3 R103, P3, R4, 0x4000, RZ ;  /* 0x0000400004677810 */ /* 0x000fc40007f7e0ff */
[----:B------:R-:W-:Y:S02]  /*a0b0*/  IADD3 R101, P2, R4, 0x60, RZ ;  /* 0x0000006004657810 */ /* 0x000fe40007f5e0ff */
[----:B------:R-:W-:Y:S01]  /*a0c0*/  SHF.R.U64 R10, R10, 0x3, RZ ;  /* 0x000000030a0a7819 */ /* 0x000fe200000012ff */
[--C-:B------:R-:W-:Y:S01]  /*a0d0*/  IMAD.X R15, RZ, RZ, R5.reuse, P3 ;  /* 0x000000ffff0f7224 */ /* 0x100fe200018e0605 */
[----:B------:R-:W-:Y:S01]  /*a0e0*/  IADD3 R105, P4, R4, 0x4020, RZ ;  /* 0x0000402004697810 */ /* 0x000fe20007f9e0ff */
[--C-:B------:R-:W-:Y:S01]  /*a0f0*/  IMAD.X R21, RZ, RZ, R5.reuse, P2 ;  /* 0x000000ffff157224 */ /* 0x100fe200010e0605 */
[----:B------:R-:W-:Y:S02]  /*a100*/  LOP3.LUT R26, R6, R93, RZ, 0x3c, !PT ;  /* 0x0000005d061a7212 */ /* 0x000fe400078e3cff */
[----:B------:R-:W-:Y:S01]  /*a110*/  IADD3 R107, P5, R4, 0x4040, RZ ;  /* 0x00004040046b7810 */ /* 0x000fe20007fbe0ff */
[----:B------:R-:W-:Y:S01]  /*a120*/  IMAD.X R13, RZ, RZ, R5, P4 ;  /* 0x000000ffff0d7224 */ /* 0x000fe200020e0605 */
[----:B------:R-:W-:-:S02]  /*a130*/  LOP3.LUT R6, R103, 0x380, RZ, 0xc0, !PT ;  /* 0x0000038067067812 */ /* 0x000fc400078ec0ff */
[----:B------:R-:W-:Y:S01]  /*a140*/  LOP3.LUT R12, R101, 0x380, RZ, 0xc0, !PT ;  /* 0x00000380650c7812 */ /* 0x000fe200078ec0ff */
[----:B------:R-:W-:Y:S01]  /*a150*/  IMAD.X R11, RZ, RZ, R5, P5 ;  /* 0x000000ffff0b7224 */ /* 0x000fe200028e0605 */
[----:B------:R-:W-:Y:S02]  /*a160*/  LOP3.LUT R24, R10, R97, RZ, 0x3c, !PT ;  /* 0x000000610a187212 */ /* 0x000fe400078e3cff */
[----:B------:R-:W-:Y:S02]  /*a170*/  LOP3.LUT R10, R105, 0x380, RZ, 0xc0, !PT ;  /* 0x00000380690a7812 */ /* 0x000fe400078ec0ff */
[----:B------:R-:W-:Y:S02]  /*a180*/  LOP3.LUT R28, R107, 0x380, RZ, 0xc0, !PT ;  /* 0x000003806b1c7812 */ /* 0x000fe400078ec0ff */
[----:B------:R-:W-:Y:S02]  /*a190*/  SHF.R.U64 R6, R6, 0x3, RZ ;  /* 0x0000000306067819 */ /* 0x000fe400000012ff */
[----:B------:R-:W-:-:S02]  /*a1a0*/  SHF.R.U64 R12, R12, 0x3, RZ ;  /* 0x000000030c0c7819 */ /* 0x000fc400000012ff */
[----:B------:R-:W-:Y:S02]  /*a1b0*/  SHF.R.U64 R10, R10, 0x3, RZ ;  /* 0x000000030a0a7819 */ /* 0x000fe400000012ff */
[----:B------:R-:W-:Y:S02]  /*a1c0*/  SHF.R.U64 R28, R28, 0x3, RZ ;  /* 0x000000031c1c7819 */ /* 0x000fe400000012ff */
[----:B------:R-:W-:Y:S02]  /*a1d0*/  LOP3.LUT R14, R6, R103, RZ, 0x3c, !PT ;  /* 0x00000067060e7212 */ /* 0x000fe400078e3cff */
[----:B------:R-:W-:Y:S02]  /*a1e0*/  LOP3.LUT R20, R12, R101, RZ, 0x3c, !PT ;  /* 0x000000650c147212 */ /* 0x000fe400078e3cff */
[----:B------:R-:W-:Y:S02]  /*a1f0*/  LOP3.LUT R12, R10, R105, RZ, 0x3c, !PT ;  /* 0x000000690a0c7212 */ /* 0x000fe400078e3cff */
[----:B------:R-:W-:-:S02]  /*a200*/  LOP3.LUT R10, R28, R107, RZ, 0x3c, !PT ;  /* 0x0000006b1c0a7212 */ /* 0x000fc400078e3cff */
[----:B------:R-:W-:Y:S02]  /*a210*/  MOV R60, R14 ;  /* 0x0000000e003c7202 */ /* 0x000fe40000000f00 */
[----:B------:R-:W-:Y:S02]  /*a220*/  MOV R62, R20 ;  /* 0x00000014003e7202 */ /* 0x000fe40000000f00 */
[----:B------:R-:W-:Y:S02]  /*a230*/  MOV R21, R10 ;  /* 0x0000000a00157202 */ /* 0x000fe40000000f00 */
[C---:B------:R-:W-:Y:S02]  /*a240*/  IADD3 R109, P6, R4.reuse, 0x4060, RZ ;  /* 0x00004060046d7810 */ /* 0x040fe40007fde0ff */
[----:B------:R-:W-:Y:S02]  /*a250*/  LOP3.LUT R7, R4, 0x380, RZ, 0xc0, !PT ;  /* 0x0000038004077812 */ /* 0x000fe400078ec0ff */
[----:B------:R-:W-:-:S02]  /*a260*/  LOP3.LUT R30, R109, 0x380, RZ, 0xc0, !PT ;  /* 0x000003806d1e7812 */ /* 0x000fc400078ec0ff */
[----:B------:R-:W-:Y:S02]  /*a270*/  SHF.R.U64 R7, R7, 0x3, RZ ;  /* 0x0000000307077819 */ /* 0x000fe400000012ff */
[----:B------:R-:W-:Y:S02]  /*a280*/  SHF.R.U64 R30, R30, 0x3, RZ ;  /* 0x000000031e1e7819 */ /* 0x000fe400000012ff */
[----:B------:R-:W-:Y:S02]  /*a290*/  SEL R73, R73, R76, P0 ;  /* 0x0000004c49497207 */ /* 0x000fe40000000000 */
[----:B------:R-:W-:Y:S02]  /*a2a0*/  SEL R69, R68, R65, P0 ;  /* 0x0000004144457207 */ /* 0x000fe40000000000 */
        /* <DEDUP_REMOVED lines=9> */
[----:B------:R-:W-:Y:S02]  /*a340*/  SEL R53, R33, R32, P0 ;  /* 0x0000002021357207 */ /* 0x000fe40000000000 */
[----:B------:R-:W-:Y:S02]  /*a350*/  SEL R75, R50, R43, P0 ;  /* 0x0000002b324b7207 */ /* 0x000fe40000000000 */
[----:B------:R-:W-:Y:S02]  /*a360*/  SEL R77, R38, R35, P0 ;  /* 0x00000023264d7207 */ /* 0x000fe40000000000 */
[----:B------:R-:W-:Y:S02]  /*a370*/  SEL R43, R43, R50, P0 ;  /* 0x000000322b2b7207 */ /* 0x000fe40000000000 */
[----:B------:R-:W-:Y:S02]  /*a380*/  LOP3.LUT R6, R30, R109, RZ, 0x3c, !PT ;  /* 0x0000006d1e067212 */ /* 0x000fe400078e3cff */
[----:B------:R-:W-:-:S02]  /*a390*/  SEL R41, R40, R41, P0 ;  /* 0x0000002928297207 */ /* 0x000fc40000000000 */
[----:B------:R-:W-:Y:S02]  /*a3a0*/  SEL R33, R32, R33, P0 ;  /* 0x0000002120217207 */ /* 0x000fe40000000000 */
[----:B------:R-:W-:Y:S02]  /*a3b0*/  SEL R35, R35, R38, P0 ;  /* 0x0000002623237207 */ /* 0x000fe40000000000 */
[----:B------:R-:W-:Y:S02]  /*a3c0*/  MOV R64, R24 ;  /* 0x0000001800407202 */ /* 0x000fe40000000f00 */
[----:B------:R-:W-:Y:S02]  /*a3d0*/  MOV R58, R12 ;  /* 0x0000000c003a7202 */ /* 0x000fe40000000f00 */
[----:B------:R-:W-:Y:S02]  /*a3e0*/  MOV R68, R4 ;  /* 0x0000000400447202 */ /* 0x000fe40000000f00 */
[----:B------:R-:W-:-:S02]  /*a3f0*/  MOV R11, R6 ;  /* 0x00000006000b7202 */ /* 0x000fc40000000f00 */
[----:B------:R-:W-:Y:S02]  /*a400*/  MOV R66, R26 ;  /* 0x0000001a00427202 */ /* 0x000fe40000000f00 */
[----:B------:R-:W-:Y:S02]  /*a410*/  PLOP3.LUT P2, PT, PT, PT, UP0, 0x80, 0x0 ;  /* 0x000000000000781c */ /* 0x000fe40003f4f008 */
[----:B--2---:R-:W-:Y:S01]  /*a420*/  LOP3.LUT R14, R44, 0x2, RZ, 0x3c, !PT ;  /* 0x000000022c0e7812 */ /* 0x004fe200078e3cff */
[----:B------:R-:W-:Y:S04]  /*a430*/  SHFL.IDX PT, R29, R29, R44, 0x1c1f ;  /* 0x001c1f2c1d1d7589 */ /* 0x000fe800000e0000 */
[----:B------:R-:W0:Y:S04]  /*a440*/  SHFL.IDX PT, R10, R99, R14, 0x1c1f ;  /* 0x001c1f0e630a7589 */ /* 0x000e2800000e0000 */
[----:B------:R-:W-:Y:S04]  /*a450*/  SHFL.IDX PT, R67, R67, R44, 0x1c1f ;  /* 0x001c1f2c43437589 */ /* 0x000fe800000e0000 */
        /* <DEDUP_REMOVED lines=16> */
[----:B------:R-:W2:Y:S01]  /*a560*/  SHFL.IDX PT, R48, R57, R14, 0x1c1f ;  /* 0x001c1f0e39307589 */ /* 0x000ea200000e0000 */
[----:B---3--:R-:W-:Y:S02]  /*a570*/  SEL R25, R69, R46, P0 ;  /* 0x0000002e45197207 */ /* 0x008fe40000000000 */
[----:B------:R-:W-:Y:S01]  /*a580*/  SEL R27, R46, R69, P0 ;  /* 0x000000452e1b7207 */ /* 0x000fe20000000000 */
[----:B------:R-:W-:Y:S04]  /*a590*/  SHFL.IDX PT, R51, R51, R44, 0x1c1f ;  /* 0x001c1f2c33337589 */ /* 0x000fe800000e0000 */
[----:B------:R-:W-:Y:S04]  /*a5a0*/  SHFL.IDX PT, R53, R53, R44, 0x1c1f ;  /* 0x001c1f2c35357589 */ /* 0x000fe800000e0000 */
[----:B------:R-:W-:Y:S04]  /*a5b0*/  SHFL.IDX PT, R55, R55, R44, 0x1c1f ;  /* 0x001c1f2c37377589 */ /* 0x000fe800000e0000 */
[----:B------:R-:W-:Y:S01]  /*a5c0*/  SHFL.IDX PT, R61, R61, R44, 0x1c1f ;  /* 0x001c1f2c3d3d7589 */ /* 0x000fe200000e0000 */
[----:B0-----:R-:W-:-:S02]  /*a5d0*/  SEL R28, R37, R20, P0 ;  /* 0x00000014251c7207 */ /* 0x001fc40000000000 */
[----:B------:R-:W-:Y:S01]  /*a5e0*/  SEL R30, R20, R37, P0 ;  /* 0x00000025141e7207 */ /* 0x000fe20000000000 */
[----:B------:R-:W-:Y:S01]  /*a5f0*/  SHFL.IDX PT, R75, R75, R44, 0x1c1f ;  /* 0x001c1f2c4b4b7589 */ /* 0x000fe200000e0000 */
[----:B-1----:R-:W-:Y:S02]  /*a600*/  SEL R36, R39, R32, P0 ;  /* 0x0000002027247207 */ /* 0x002fe40000000000 */
[----:B------:R-:W-:Y:S01]  /*a610*/  SEL R38, R32, R39, P0 ;  /* 0x0000002720267207 */ /* 0x000fe20000000000 */
[----:B------:R-:W-:Y:S01]  /*a620*/  SHFL.IDX PT, R77, R77, R44, 0x1c1f ;  /* 0x001c1f2c4d4d7589 */ /* 0x000fe200000e0000 */
[----:B--2---:R-:W-:Y:S02]  /*a630*/  SEL R29, R71, R48, P0 ;  /* 0x00000030471d7207 */ /* 0x004fe40000000000 */
[----:B------:R-:W-:Y:S01]  /*a640*/  SEL R31, R48, R71, P0 ;  /* 0x00000047301f7207 */ /* 0x000fe20000000000 */
[----:B------:R-:W-:Y:S04]  /*a650*/  SHFL.IDX PT, R79, R79, R44, 0x1c1f ;  /* 0x001c1f2c4f4f7589 */ /* 0x000fe800000e0000 */
[----:B------:R-:W-:Y:S04]  /*a660*/  SHFL.IDX PT, R83, R83, R44, 0x1c1f ;  /* 0x001c1f2c53537589 */ /* 0x000fe800000e0000 */
[----:B------:R-:W-:Y:S04]  /*a670*/  SHFL.IDX PT, R89, R89, R44, 0x1c1f ;  /* 0x001c1f2c59597589 */ /* 0x000fe800000e0000 */
[----:B------:R-:W0:Y:S04]  /*a680*/  SHFL.IDX PT, R50, R43, R14, 0x1c1f ;  /* 0x001c1f0e2b327589 */ /* 0x000e2800000e0000 */
[----:B------:R-:W1:Y:S04]  /*a690*/  SHFL.IDX PT, R10, R41, R14, 0x1c1f ;  /* 0x001c1f0e290a7589 */ /* 0x000e6800000e0000 */
[----:B------:R-:W2:Y:S04]  /*a6a0*/  SHFL.IDX PT, R34, R33, R14, 0x1c1f ;  /* 0x001c1f0e21227589 */ /* 0x000ea800000e0000 */
[----:B------:R-:W3:Y:S04]  /*a6b0*/  SHFL.IDX PT, R44, R35, R14, 0x1c1f ;  /* 0x001c1f0e232c7589 */ /* 0x000ee800000e0000 */
[----:B------:R-:W4:Y:S04]  /*a6c0*/  SHFL.IDX PT, R40, R59, R14, 0x1c1f ;  /* 0x001c1f0e3b287589 */ /* 0x000f2800000e0000 */
[----:B------:R-:W4:Y:S04]  /*a6d0*/  SHFL.IDX PT, R52, R81, R14, 0x1c1f ;  /* 0x001c1f0e51347589 */ /* 0x000f2800000e0000 */
[----:B------:R-:W4:Y:S01]  /*a6e0*/  SHFL.IDX PT, R42, R63, R14, 0x1c1f ;  /* 0x001c1f0e3f2a7589 */ /* 0x000f2200000e0000 */
[----:B0-----:R-:W-:-:S02]  /*a6f0*/  SEL R37, R75, R50, P0 ;  /* 0x000000324b257207 */ /* 0x001fc40000000000 */
[----:B------:R-:W-:Y:S01]  /*a700*/  SEL R39, R50, R75, P0 ;  /* 0x0000004b32277207 */ /* 0x000fe20000000000 */
[----:B------:R-:W0:Y:S01]  /*a710*/  SHFL.IDX PT, R54, R85, R14, 0x1c1f ;  /* 0x001c1f0e55367589 */ /* 0x000e2200000e0000 */
[----:B-1----:R-:W-:-:S03]  /*a720*/  SEL R12, R51, R10, P0 ;  /* 0x0000000a330c7207 */ /* 0x002fc60000000000 */
[----:B------:R1:W0:Y:S01]  /*a730*/  SHFL.IDX PT, R56, R87, R14, 0x1c1f ;  /* 0x001c1f0e57387589 */ /* 0x00022200000e0000 */
[----:B--2---:R-:W-:Y:S02]  /*a740*/  SEL R32, R53, R34, P0 ;  /* 0x0000002235207207 */ /* 0x004fe40000000000 */
[----:B------:R-:W-:Y:S01]  /*a750*/  SEL R34, R34, R53, P0 ;  /* 0x0000003522227207 */ /* 0x000fe20000000000 */
[----:B------:R2:W-:Y:S01]  /*a760*/  STSM.16.M88.4 [R68], R4 ;  /* 0x0000000444007844 */ /* 0x0005e20000000200 */
[----:B---3--:R-:W-:Y:S02]  /*a770*/  SEL R13, R77, R44, P0 ;  /* 0x0000002c4d0d7207 */ /* 0x008fe40000000000 */
[----:B------:R-:W-:Y:S01]  /*a780*/  SEL R15, R44, R77, P0 ;  /* 0x0000004d2c0f7207 */ /* 0x000fe20000000000 */
[----:B------:R-:W-:Y:S01]  /*a790*/  STSM.16.M88.4 [R66], R24 ;  /* 0x0000001842007844 */ /* 0x000fe20000000200 */
[----:B----4-:R-:W-:Y:S02]  /*a7a0*/  SEL R48, R55, R40, P0 ;  /* 0x0000002837307207 */ /* 0x010fe40000000000 */
[----:B-1----:R-:W-:Y:S01]  /*a7b0*/  SEL R14, R10, R51, P0 ;  /* 0x000000330a0e7207 */ /* 0x002fe20000000000 */
[----:B------:R1:W-:Y:S01]  /*a7c0*/  STSM.16.M88.4 [R64], R28 ;  /* 0x0000001c40007844 */ /* 0x0003e20000000200 */
[----:B------:R-:W-:-:S02]  /*a7d0*/  SEL R50, R40, R55, P0 ;  /* 0x0000003728327207 */ /* 0x000fc40000000000 */
[----:B------:R-:W-:Y:S01]  /*a7e0*/  SEL R33, R79, R52, P0 ;  /* 0x000000344f217207 */ /* 0x000fe20000000000 */
[----:B------:R3:W-:Y:S01]  /*a7f0*/  STSM.16.M88.4 [R62], R36 ;  /* 0x000000243e007844 */ /* 0x0007e20000000200 */
[----:B------:R-:W-:Y:S02]  /*a800*/  SEL R35, R52, R79, P0 ;  /* 0x0000004f34237207 */ /* 0x000fe40000000000 */
[----:B------:R-:W-:Y:S01]  /*a810*/  SEL R40, R61, R42, P0 ;  /* 0x0000002a3d287207 */ /* 0x000fe20000000000 */
[----:B------:R3:W-:Y:S01]  /*a820*/  STSM.16.M88.4 [R60], R12 ;  /* 0x0000000c3c007844 */ /* 0x0007e20000000200 */
[----:B0-----:R-:W-:Y:S01]  /*a830*/  SEL R49, R83, R54, P0 ;  /* 0x0000003653317207 */ /* 0x001fe20000000000 */
[----:B--2---:R-:W-:Y:S01]  /*a840*/  IMAD.U32 R4, RZ, RZ, UR4 ;  /* 0x00000004ff047e24 */ /* 0x004fe2000f8e00ff */
[----:B------:R-:W-:Y:S01]  /*a850*/  SEL R51, R54, R83, P0 ;  /* 0x0000005336337207 */ /* 0x000fe20000000000 */
[----:B------:R3:W-:Y:S01]  /*a860*/  STSM.16.M88.4 [R58], R32 ;  /* 0x000000203a007844 */ /* 0x0007e20000000200 */
[----:B------:R-:W-:Y:S01]  /*a870*/  SEL R42, R42, R61, P0 ;  /* 0x0000003d2a2a7207 */ /* 0x000fe20000000000 */
[----:B------:R-:W-:Y:S01]  /*a880*/  IMAD.U32 R5, RZ, RZ, UR5 ;  /* 0x00000005ff057e24 */ /* 0x000fe2000f8e00ff */
[----:B------:R-:W-:Y:S01]  /*a890*/  SEL R41, R89, R56, P0 ;  /* 0x0000003859297207 */ /* 0x000fe20000000000 */
[----:B------:R3:W-:Y:S01]  /*a8a0*/  STSM.16.M88.4 [R21], R48 ;  /* 0x0000003015007844 */ /* 0x0007e20000000200 */
[----:B------:R-:W-:-:S05]  /*a8b0*/  SEL R43, R56, R89, P0 ;  /* 0x00000059382b7207 */ /* 0x000fca0000000000 */
[----:B------:R3:W-:Y:S01]  /*a8c0*/  STSM.16.M88.4 [R11], R40 ;  /* 0x000000280b007844 */ /* 0x0007e20000000200 */
[----:B------:R-:W-:Y:S06]  /*a8d0*/  BAR.SYNC.DEFER_BLOCKING 0x1, 0x100 ;  /* 0x0044000000007b1d */ /* 0x000fec0000010000 */
[----:B------:R-:W2:Y:S01]  /*a8e0*/  @P2 LDG.E R6, desc[UR46][R4.64] ;  /* 0x0000002e04062981 */ /* 0x000ea2000c1e1900 */
[----:B------:R-:W-:Y:S01]  /*a8f0*/  UISETP.NE.U32.AND UP1, UPT, UR8, URZ, UPT ;  /* 0x0000003f0800728c */ /* 0x000fe2000bf25070 */
[----:B------:R-:W0:Y:S01]  /*a900*/  LDC R44, c[0x0][0xa88] ;  /* 0x0002a200ff2c7b82 */ /* 0x000e220000000800 */
[----:B------:R-:W-:Y:S01]  /*a910*/  IMAD R7, R18, 0x40, R16 ;  /* 0x0000004012077824 */ /* 0x000fe200078e0210 */
[----:B------:R-:W-:Y:S01]  /*a920*/  UMOV UR4, URZ ;  /* 0x0000003f00047c82 */ /* 0x000fe20008000000 */
[----:B------:R-:W-:-:S02]  /*a930*/  UISETP.NE.AND.EX UP1, UPT, UR9, URZ, UPT, UP1 ;  /* 0x0000003f0900728c */ /* 0x000fc4000bf25310 */
[----:B------:R-:W-:-:S04]  /*a940*/  IMAD.WIDE R8, R7, 0x2, R8 ;  /* 0x0000000207087825 */ /* 0x000fc800078e0208 */
[----:B------:R-:W-:Y:S02]  /*a950*/  PLOP3.LUT P0, PT, PT, PT, UP1, 0x80, 0x0 ;  /* 0x000000000000781c */ /* 0x000fe40003f0f018 */
[----:B-1----:R-:W-:-:S03]  /*a960*/  IADD3 R29, P1, R8, 0x1000, RZ ;  /* 0x00001000081d7810 */ /* 0x002fc60007f3e0ff */
[----:B------:R-:W-:-:S04]  /*a970*/  @UP1 UIADD3 UR8, UP2, UR7, UR8, URZ ;  /* 0x0000000807081290 */ /* 0x000fc8000ff5e03f */
[----:B------:R-:W-:-:S06]  /*a980*/  @UP1 UIADD3.X UR9, UR10, UR9, URZ, UP2, !UPT ;  /* 0x000000090a091290 */ /* 0x000fcc00097fe43f */
[----:B------:R-:W-:Y:S01]  /*a990*/  IMAD.U32 R7, RZ, RZ, UR9 ;  /* 0x00000009ff077e24 */ /* 0x000fe2000f8e00ff */
[----:B--2---:R-:W-:Y:S01]  /*a9a0*/  @P2 R2UR UR4, R6 ;  /* 0x00000000060422ca */ /* 0x004fe200000e0000 */
[----:B------:R-:W-:-:S05]  /*a9b0*/  IMAD.U32 R6, RZ, RZ, UR8 ;  /* 0x00000008ff067e24 */ /* 0x000fca000f8e00ff */
[----:B0-----:R3:W5:Y:S01]  /*a9c0*/  @P0 LDG.E R44, desc[UR46][R6.64] ;  /* 0x0000002e062c0981 */ /* 0x001762000c1e1900 */
[----:B------:R-:W-:Y:S08]  /*a9d0*/  @P0 BRA `(.L_x_5607) ;  /* 0x0000000000100947 */ /* 0x000ff00003800000 */
[----:B------:R-:W-:Y:S05]  /*a9e0*/  @!P2 BRA `(.L_x_5607) ;  /* 0x00000000000ca947 */ /* 0x000fea0003800000 */
[----:B---3--:R-:W2:Y:S04]  /*a9f0*/  LDG.E R7, desc[UR46][R4.64] ;  /* 0x0000002e04077981 */ /* 0x008ea8000c1e1900 */
[----:B-----5:R-:W2:Y:S02]  /*aa00*/  LDG.E R44, desc[UR46][R4.64+0x4] ;  /* 0x0000042e042c7981 */ /* 0x020ea4000c1e1900 */
[----:B--2---:R-:W-:-:S07]  /*aa10*/  IMAD.IADD R44, R44, 0x1, -R7 ;  /* 0x000000012c2c7824 */ /* 0x004fce00078e0a07 */
.L_x_5607:
[----:B------:R-:W-:Y:S01]  /*aa20*/  USHF.R.S32.HI UR12, URZ, 0x1f, UR39 ;  /* 0x0000001f3f0c7899 */ /* 0x000fe20008011427 */
[----:B---3--:R-:W-:Y:S01]  /*aa30*/  IMAD R11, R17, 0x80, R230 ;  /* 0x00000080110b7824 */ /* 0x008fe200078e02e6 */
[----:B------:R-:W-:Y:S01]  /*aa40*/  ULDC.64 UR10, c[0x0][0xb70] ;  /* 0x0002dc00000a7ab9 */ /* 0x000fe20000000a00 */
[----:B------:R-:W-:Y:S01]  /*aa50*/  USHF.R.S32.HI UR5, URZ, 0x1f, UR4 ;  /* 0x0000001f3f057899 */ /* 0x000fe20008011404 */
[C---:B------:R-:W-:Y:S01]  /*aa60*/  IADD3 R13, P2, R8.reuse, 0x2000, RZ ;  /* 0x00002000080d7810 */ /* 0x040fe20007f5e0ff */
[----:B------:R-:W-:Y:S01]  /*aa70*/  UIMAD UR7, UR12, UR10, URZ ;  /* 0x0000000a0c0772a4 */ /* 0x000fe2000f8e023f */
[----:B------:R-:W-:Y:S01]  /*aa80*/  SHF.R.S32.HI R5, RZ, 0x1f, R11 ;  /* 0x0000001fff057819 */ /* 0x000fe2000001140b */
[----:B------:R-:W-:Y:S01]  /*aa90*/  UIMAD.WIDE.U32 UR8, UR39, UR10, UR4 ;  /* 0x0000000a270872a5 */ /* 0x000fe2000f8e0004 */
[----:B------:R-:W-:Y:S01]  /*aaa0*/  IADD3 R7, P6, R8, 0x3000, RZ ;  /* 0x0000300008077810 */ /* 0x000fe20007fde0ff */
[----:B------:R-:W-:Y:S01]  /*aab0*/  UIMAD UR7, UR39, UR11, UR7 ;  /* 0x0000000b270772a4 */ /* 0x000fe2000f8e0207 */
[----:B------:R-:W-:Y:S01]  /*aac0*/  LOP3.LUT R12, R13, 0x380, RZ, 0xc0, !PT ;  /* 0x000003800d0c7812 */ /* 0x000fe200078ec0ff */
[----:B------:R-:W-:Y:S01]  /*aad0*/  USEL UR37, UR37, URZ, !UP0 ;  /* 0x0000003f25257287 */ /* 0x000fe2000c000000 */
[----:B------:R-:W-:Y:S01]  /*aae0*/  LOP3.LUT R4, R7, 0x380, RZ, 0xc0, !PT ;  /* 0x0000038007047812 */ /* 0x000fe200078ec0ff */
[----:B------:R-:W-:Y:S01]  /*aaf0*/  ULDC.64 UR10, c[0x0][0xb78] ;  /* 0x0002de00000a7ab9 */ /* 0x000fe20000000a00 */
[----:B------:R-:W-:Y:S01]  /*ab00*/  UIADD3 UR9, UR9, UR7, URZ ;  /* 0x0000000709097290 */ /* 0x000fe2000fffe03f */
[----:B------:R-:W-:Y:S01]  /*ab10*/  LOP3.LUT R28, R29, 0x380, RZ, 0xc0, !PT ;  /* 0x000003801d1c7812 */ /* 0x000fe200078ec0ff */
[----:B------:R-:W-:Y:S01]  /*ab20*/  USEL UR36, UR36, URZ, !UP0 ;  /* 0x0000003f24247287 */ /* 0x000fe2000c000000 */
[----:B------:R-:W-:Y:S01]  /*ab30*/  SHF.R.U64 R12, R12, 0x3, RZ ;  /* 0x000000030c0c7819 */ /* 0x000fe200000012ff */
[----:B------:R-:W-:Y:S01]  /*ab40*/  UIMAD UR7, UR37, UR10, URZ ;  /* 0x0000000a250772a4 */ /* 0x000fe2000f8e023f */
[----:B------:R-:W-:Y:S01]  /*ab50*/  SHF.R.U64 R4, R4, 0x3, RZ ;  /* 0x0000000304047819 */ /* 0x000fe200000012ff */
[----:B------:R-:W-:Y:S01]  /*ab60*/  UIMAD.WIDE.U32 UR8, UR36, UR10, UR8 ;  /* 0x0000000a240872a5 */ /* 0x000fe2000f8e0008 */
[----:B------:R-:W-:Y:S01]  /*ab70*/  SHF.R.U64 R28, R28, 0x3, RZ ;  /* 0x000000031c1c7819 */ /* 0x000fe200000012ff */
[----:B------:R-:W-:Y:S01]  /*ab80*/  UIMAD UR7, UR36, UR11, UR7 ;  /* 0x0000000b240772a4 */ /* 0x000fe2000f8e0207 */
[----:B------:R-:W-:Y:S01]  /*ab90*/  LOP3.LUT R12, R12, R13, RZ, 0x3c, !PT ;  /* 0x0000000d0c0c7212 */ /* 0x000fe200078e3cff */
[----:B------:R-:W-:Y:S01]  /*aba0*/  IMAD.X R13, RZ, RZ, R9, P2 ;  /* 0x000000ffff0d7224 */ /* 0x000fe200010e0609 */
[----:B------:R-:W-:-:S02]  /*abb0*/  IADD3 R37, P5, R8, 0x4000, RZ ;  /* 0x0000400008257810 */ /* 0x000fc40007fbe0ff */
[----:B------:R-:W-:Y:S01]  /*abc0*/  IADD3 R6, P0, R11, UR8, RZ ;  /* 0x000000080b067c10 */ /* 0x000fe2000ff1e0ff */
[----:B------:R-:W-:Y:S01]  /*abd0*/  IMAD.U32 R10, RZ, RZ, UR7 ;  /* 0x00000007ff0a7e24 */ /* 0x000fe2000f8e00ff */
[----:B------:R-:W-:Y:S02]  /*abe0*/  LOP3.LUT R4, R4, R7, RZ, 0x3c, !PT ;  /* 0x0000000704047212 */ /* 0x000fe400078e3cff */
[C---:B------:R-:W-:Y:S02]  /*abf0*/  IADD3 R41, P4, R8.reuse, 0x5000, RZ ;  /* 0x0000500008297810 */ /* 0x040fe40007f9e0ff */
[----:B------:R-:W-:Y:S01]  /*ac00*/  IADD3.X R5, R5, UR9, R10, P0, !PT ;  /* 0x0000000905057c10 */ /* 0x000fe200087fe40a */
[----:B------:R-:W-:Y:S01]  /*ac10*/  ULDC.64 UR8, c[0x0][0xb40] ;  /* 0x0002d00000087ab9 */ /* 0x000fe20000000a00 */
[----:B------:R-:W-:Y:S02]  /*ac20*/  IADD3 R25, P3, R8, 0x6000, RZ ;  /* 0x0000600008197810 */ /* 0x000fe40007f7e0ff */
[----:B------:R-:W-:-:S02]  /*ac30*/  LEA R48, P0, R6, UR8, 0x2 ;  /* 0x0000000806307c11 */ /* 0x000fc4000f8010ff */
[----:B------:R-:W-:Y:S01]  /*ac40*/  LOP3.LUT R28, R28, R29, RZ, 0x3c, !PT ;  /* 0x0000001d1c1c7212 */ /* 0x000fe200078e3cff */
[----:B------:R-:W-:Y:S01]  /*ac50*/  IMAD.X R29, RZ, RZ, R9, P1 ;  /* 0x000000ffff1d7224 */ /* 0x000fe200008e0609 */
[----:B------:R-:W-:Y:S01]  /*ac60*/  LEA.HI.X R49, R6, UR9, R5, 0x2, P0 ;  /* 0x0000000906317c11 */ /* 0x000fe200080f1405 */
[C---:B------:R-:W-:Y:S01]  /*ac70*/  VIADD R5, R11.reuse, 0x8 ;  /* 0x000000080b057836 */ /* 0x040fe20000000000 */
[----:B------:R-:W-:Y:S01]  /*ac80*/  LOP3.LUT P0, RZ, R22, 0x3, RZ, 0xc0, !PT ;  /* 0x0000000316ff7812 */ /* 0x000fe2000780c0ff */
[----:B------:R-:W-:Y:S01]  /*ac90*/  ULDC.64 UR8, c[0x0][0xaa0] ;  /* 0x0002a80000087ab9 */ /* 0x000fe20000000a00 */
[----:B------:R-:W-:Y:S02]  /*aca0*/  IADD3 R7, P2, R8, 0x7000, RZ ;  /* 0x0000700008077810 */ /* 0x000fe40007f5e0ff */
[----:B-----5:R-:W-:Y:S02]  /*acb0*/  ISETP.GE.OR P1, PT, R11, R44, P0 ;  /* 0x0000002c0b00720c */ /* 0x020fe40000726670 */
[----:B------:R-:W-:Y:S01]  /*acc0*/  LOP3.LUT R36, R37, 0x380, RZ, 0xc0, !PT ;  /* 0x0000038025247812 */ /* 0x000fe200078ec0ff */
[----:B------:R-:W-:Y:S01]  /*acd0*/  IMAD.X R11, RZ, RZ, R9, P2 ;  /* 0x000000ffff0b7224 */ /* 0x000fe200010e0609 */
[----:B------:R-:W-:-:S02]  /*ace0*/  LOP3.LUT R40, R41, 0x380, RZ, 0xc0, !PT ;  /* 0x0000038029287812 */ /* 0x000fc400078ec0ff */
[----:B------:R-:W-:Y:S02]  /*acf0*/  LOP3.LUT R24, R25, 0x380, RZ, 0xc0, !PT ;  /* 0x0000038019187812 */ /* 0x000fe400078ec0ff */
[----:B------:R-:W-:Y:S02]  /*ad00*/  LOP3.LUT R33, R8, 0x380, RZ, 0xc0, !PT ;  /* 0x0000038008217812 */ /* 0x000fe400078ec0ff */
[----:B------:R-:W-:Y:S01]  /*ad10*/  ISETP.GE.OR P0, PT, R5, R44, P0 ;  /* 0x0000002c0500720c */ /* 0x000fe20000706670 */
[----:B------:R-:W-:Y:S01]  /*ad20*/  IMAD.X R5, RZ, RZ, R9, P6 ;  /* 0x000000ffff057224 */ /* 0x000fe200030e0609 */
[----:B------:R-:W-:Y:S01]  /*ad30*/  LOP3.LUT R6, R7, 0x380, RZ, 0xc0, !PT ;  /* 0x0000038007067812 */ /* 0x000fe200078ec0ff */
[----:B------:R-:W-:Y:S01]  /*ad40*/  UIMAD UR5, UR5, UR8, URZ ;  /* 0x00000008050572a4 */ /* 0x000fe2000f8e023f */
[----:B------:R-:W-:Y:S01]  /*ad50*/  SHF.R.U64 R36, R36, 0x3, RZ ;  /* 0x0000000324247819 */ /* 0x000fe200000012ff */
[----:B------:R0:W-:Y:S01]  /*ad60*/  @!P1 STG.E desc[UR46][R48.64], R3 ;  /* 0x0000000330009986 */ /* 0x0001e2000c10192e */
[----:B------:R-:W-:-:S02]  /*ad70*/  SHF.R.U64 R40, R40, 0x3, RZ ;  /* 0x0000000328287819 */ /* 0x000fc400000012ff */
[----:B------:R-:W-:Y:S02]  /*ad80*/  SHF.R.U64 R24, R24, 0x3, RZ ;  /* 0x0000000318187819 */ /* 0x000fe400000012ff */
[----:B------:R-:W-:Y:S02]  /*ad90*/  SHF.R.U64 R33, R33, 0x3, RZ ;  /* 0x0000000321217819 */ /* 0x000fe400000012ff */
[----:B------:R-:W-:Y:S01]  /*ada0*/  SHF.R.U64 R6, R6, 0x3, RZ ;  /* 0x0000000306067819 */ /* 0x000fe200000012ff */
[--C-:B------:R-:W-:Y:S01]  /*adb0*/  IMAD.MOV.U32 R20, RZ, RZ, R16.reuse ;  /* 0x000000ffff147224 */ /* 0x100fe200078e0010 */
        /* <DEDUP_REMOVED lines=9> */
[----:B0-----:R-:W-:Y:S01]  /*ae50*/  IMAD.U32 R3, RZ, RZ, UR8 ;  /* 0x00000008ff037e24 */ /* 0x001fe2000f8e00ff */
[----:B------:R-:W-:Y:S01]  /*ae60*/  SHF.R.S32.HI R21, RZ, 0x1f, R16 ;  /* 0x0000001fff157819 */ /* 0x000fe20000011410 */
[----:B------:R0:W-:Y:S01]  /*ae70*/  @!P0 STG.E desc[UR46][R48.64+0x20], R0 ;  /* 0x0000200030008986 */ /* 0x0001e2000c10192e */
        /* <DEDUP_REMOVED lines=12> */
[----:B------:R-:W-:Y:S01]  /*af40*/  VIADD R21, R21, UR5 ;  /* 0x0000000515157c36 */ /* 0x000fe20008000000 */
[----:B------:R-:W-:Y:S01]  /*af50*/  BSSY B1, `(.L_x_5608) ;  /* 0x000002f000017945 */ /* 0x000fe20003800000 */
[----:B------:R-:W-:Y:S01]  /*af60*/  @!PT LDS RZ, [RZ] ;  /* 0x00000000fffff984 */ /* 0x000fe20000000800 */
[----:B------:R-:W-:Y:S01]  /*af70*/  @!PT LDS RZ, [RZ] ;  /* 0x00000000fffff984 */ /* 0x000fe20000000800 */
[----:B------:R-:W-:Y:S01]  /*af80*/  @!PT LDS RZ, [RZ] ;  /* 0x00000000fffff984 */ /* 0x000fe20000000800 */
[----:B------:R-:W-:Y:S01]  /*af90*/  @!PT LDS RZ, [RZ] ;  /* 0x00000000fffff984 */ /* 0x000fe20000000800 */
[----:B------:R1:W-:Y:S06]  /*afa0*/  MEMBAR.ALL.CTA ;  /* 0x0000000000007992 */ /* 0x0003ec0000008000 */
[----:B-1----:R-:W1:Y:S01]  /*afb0*/  FENCE.VIEW.ASYNC.S ;  /* 0x00000000000073c6 */ /* 0x002e620000000000 */
[----:B0-----:R-:W-:Y:S01]  /*afc0*/  IMAD.U32 R49, RZ, RZ, UR8 ;  /* 0x00000008ff317e24 */ /* 0x001fe2000f8e00ff */
[----:B------:R-:W-:Y:S01]  /*afd0*/  UIMAD UR4, UR39, UR9, UR4 ;  /* 0x00000009270472a4 */ /* 0x000fe2000f8e0204 */
[----:B------:R-:W-:-:S02]  /*afe0*/  IMAD R19, R17, -0x80, R44 ;  /* 0xffffff8011137824 */ /* 0x000fc400078e022c */
[----:B------:R-:W-:Y:S01]  /*aff0*/  IMAD.WIDE.U32 R20, R49, UR39, R20 ;  /* 0x0000002731147c25 */ /* 0x000fe2000f8e0014 */
[----:B------:R-:W-:Y:S02]  /*b000*/  ULDC.64 UR8, c[0x0][0xae8] ;  /* 0x0002ba0000087ab9 */ /* 0x000fe40000000a00 */
[CC--:B------:R-:W-:Y:S01]  /*b010*/  ISETP.GE.AND P2, PT, R18.reuse, R19.reuse, PT ;  /* 0x000000131200720c */ /* 0x0c0fe20003f46270 */
[----:B------:R-:W-:Y:S02]  /*b020*/  VIADD R0, R18, 0x20 ;  /* 0x0000002012007836 */ /* 0x000fe40000000000 */
[----:B------:R-:W-:Y:S01]  /*b030*/  VIADD R21, R21, UR4 ;  /* 0x0000000415157c36 */ /* 0x000fe20008000000 */
[----:B------:R-:W-:Y:S01]  /*b040*/  UIMAD UR4, UR37, UR8, URZ ;  /* 0x00000008250472a4 */ /* 0x000fe2000f8e023f */
[----:B------:R-:W-:Y:S01]  /*b050*/  VIADD R2, R2, 0x2e820 ;  /* 0x0002e82002027836 */ /* 0x000fe20000000000 */
[-C--:B------:R-:W-:Y:S01]  /*b060*/  ISETP.GE.AND P4, PT, R0, R19.reuse, PT ;  /* 0x000000130000720c */ /* 0x080fe20003f86270 */
[C---:B------:R-:W-:Y:S01]  /*b070*/  VIADD R0, R18.reuse, 0x40 ;  /* 0x0000004012007836 */ /* 0x040fe20000000000 */
[----:B------:R-:W-:Y:S01]  /*b080*/  UIMAD UR4, UR36, UR9, UR4 ;  /* 0x00000009240472a4 */ /* 0x000fe2000f8e0204 */
[----:B------:R-:W-:Y:S01]  /*b090*/  VIADD R3, R18, 0x60 ;  /* 0x0000006012037836 */ /* 0x000fe20000000000 */
[----:B------:R-:W-:Y:S01]  /*b0a0*/  PRMT R2, RZ, 0x654, R2 ;  /* 0x00000654ff027816 */ /* 0x000fe20000000002 */
[----:B------:R-:W-:Y:S01]  /*b0b0*/  IMAD.U32 R49, RZ, RZ, UR8 ;  /* 0x00000008ff317e24 */ /* 0x000fe2000f8e00ff */
[----:B------:R-:W-:-:S02]  /*b0c0*/  ISETP.GE.AND P0, PT, R0, R19, PT ;  /* 0x000000130000720c */ /* 0x000fc40003f06270 */
[----:B------:R-:W-:Y:S01]  /*b0d0*/  ISETP.GE.AND P1, PT, R3, R19, PT ;  /* 0x000000130300720c */ /* 0x000fe20003f26270 */
[----:B------:R-:W-:Y:S01]  /*b0e0*/  IMAD.WIDE.U32 R48, R49, UR36, R20 ;  /* 0x0000002431307c25 */ /* 0x000fe2000f8e0014 */
[--C-:B------:R-:W-:Y:S01]  /*b0f0*/  SHF.R.S32.HI R19, RZ, 0x1f, R18.reuse ;  /* 0x0000001fff137819 */ /* 0x100fe20000011412 */
[----:B-1----:R0:W-:Y:S02]  /*b100*/  SYNCS.ARRIVE.TRANS64.RED.A1T0 RZ, [R2+URZ], RZ ;  /* 0x000000ff02ff79a7 */ /* 0x0021e4000810043f */
[----:B------:R-:W-:Y:S02]  /*b110*/  VIADD R53, R49, UR4 ;  /* 0x0000000431357c36 */ /* 0x000fe40008000000 */
[----:B------:R-:W-:Y:S01]  /*b120*/  IMAD.WIDE R20, R17, 0x80, R18 ;  /* 0x0000008011147825 */ /* 0x000fe200078e0212 */
[----:B------:R-:W-:Y:S06]  /*b130*/  @P2 BRA `(.L_x_5609) ;  /* 0x0000000000402947 */ /* 0x000fec0003800000 */
[----:B------:R-:W-:Y:S01]  /*b140*/  ULDC.64 UR4, c[0x0][0xad8] ;  /* 0x0002b60000047ab9 */ /* 0x000fe20000000a00 */
[----:B0-----:R-:W-:Y:S01]  /*b150*/  IMAD.MOV.U32 R2, RZ, RZ, R48 ;  /* 0x000000ffff027224 */ /* 0x001fe200078e0030 */
[----:B------:R-:W-:Y:S01]  /*b160*/  ULDC.64 UR8, c[0x0][0xa80] ;  /* 0x0002a00000087ab9 */ /* 0x000fe20000000a00 */
[----:B------:R-:W-:Y:S02]  /*b170*/  IMAD.MOV.U32 R3, RZ, RZ, R53 ;  /* 0x000000ffff037224 */ /* 0x000fe400078e0035 */
[----:B------:R-:W-:Y:S02]  /*b180*/  IMAD R17, R21, UR4, RZ ;  /* 0x0000000415117c24 */ /* 0x000fe4000f8e02ff */
[----:B------:R-:W-:Y:S02]  /*b190*/  VIADD R0, R16, 0x40 ;  /* 0x0000004010007836 */ /* 0x000fe40000000000 */
[----:B------:R-:W-:Y:S01]  /*b1a0*/  IMAD.WIDE.U32 R2, R20, UR4, R2 ;  /* 0x0000000414027c25 */ /* 0x000fe2000f8e0002 */
[----:B------:R-:W-:-:S02]  /*b1b0*/  ULDC UR4, c[0x0][0xa8c] ;  /* 0x0002a30000047ab9 */ /* 0x000fc40000000800 */
[----:B------:R-:W-:Y:S01]  /*b1c0*/  ISETP.GE.AND P2, PT, R16, UR4, PT ;  /* 0x0000000410007c0c */ /* 0x000fe2000bf46270 */
[----:B------:R-:W-:Y:S01]  /*b1d0*/  IMAD R17, R20, UR5, R17 ;  /* 0x0000000514117c24 */ /* 0x000fe2000f8e0211 */
[----:B------:R-:W-:Y:S02]  /*b1e0*/  ISETP.GE.AND P3, PT, R0, UR4, PT ;  /* 0x0000000400007c0c */ /* 0x000fe4000bf66270 */
[----:B------:R-:W-:Y:S01]  /*b1f0*/  LEA R50, P5, R2, UR8, 0x1 ;  /* 0x0000000802327c11 */ /* 0x000fe2000f8a08ff */
[----:B------:R-:W-:-:S05]  /*b200*/  IMAD.IADD R3, R3, 0x1, R17 ;  /* 0x0000000103037824 */ /* 0x000fca00078e0211 */
[----:B------:R-:W-:-:S05]  /*b210*/  LEA.HI.X R51, R2, UR9, R3, 0x1, P5 ;  /* 0x0000000902337c11 */ /* 0x000fca000a8f0c03 */
[----:B-----5:R1:W-:Y:S04]  /*b220*/  @!P2 STG.E.128 desc[UR46][R50.64], R32 ;  /* 0x000000203200a986 */ /* 0x0203e8000c101d2e */
[----:B------:R1:W-:Y:S02]  /*b230*/  @!P3 STG.E.128 desc[UR46][R50.64+0x80], R36 ;  /* 0x000080243200b986 */ /* 0x0003e4000c101d2e */
.L_x_5609:
[----:B------:R-:W-:Y:S05]  /*b240*/  BSYNC B1 ;  /* 0x0000000000017941 */ /* 0x000fea0003800000 */
.L_x_5608:
[----:B------:R-:W-:Y:S04]  /*b250*/  BSSY B1, `(.L_x_5610) ;  /* 0x0000014000017945 */ /* 0x000fe80003800000 */
[----:B------:R-:W-:Y:S05]  /*b260*/  @P4 BRA `(.L_x_5611) ;  /* 0x0000000000484947 */ /* 0x000fea0003800000 */
[----:B------:R-:W-:Y:S01]  /*b270*/  IADD3 R17, P2, R20, 0x20, RZ ;  /* 0x0000002014117810 */ /* 0x000fe20007f5e0ff */
[----:B------:R-:W-:Y:S01]  /*b280*/  ULDC.64 UR4, c[0x0][0xad8] ;  /* 0x0002b60000047ab9 */ /* 0x000fe20000000a00 */
[----:B0-----:R-:W-:Y:S01]  /*b290*/  IMAD.MOV.U32 R2, RZ, RZ, R48 ;  /* 0x000000ffff027224 */ /* 0x001fe200078e0030 */
[----:B------:R-:W-:Y:S01]  /*b2a0*/  ULDC.64 UR8, c[0x0][0xa80] ;  /* 0x0002a00000087ab9 */ /* 0x000fe20000000a00 */
[----:B------:R-:W-:Y:S02]  /*b2b0*/  IMAD.MOV.U32 R3, RZ, RZ, R53 ;  /* 0x000000ffff037224 */ /* 0x000fe400078e0035 */
[----:B------:R-:W-:Y:S02]  /*b2c0*/  IMAD.X R0, RZ, RZ, R21, P2 ;  /* 0x000000ffff007224 */ /* 0x000fe400010e0615 */
[----:B-1---5:R-:W-:Y:S02]  /*b2d0*/  VIADD R32, R16, 0x40 ;  /* 0x0000004010207836 */ /* 0x022fe40000000000 */
[----:B------:R-:W-:-:S02]  /*b2e0*/  IMAD R0, R0, UR4, RZ ;  /* 0x0000000400007c24 */ /* 0x000fc4000f8e02ff */
[C---:B------:R-:W-:Y:S01]  /*b2f0*/  IMAD.WIDE.U32 R2, R17.reuse, UR4, R2 ;  /* 0x0000000411027c25 */ /* 0x040fe2000f8e0002 */
[----:B------:R-:W-:Y:S02]  /*b300*/  ULDC UR4, c[0x0][0xa8c] ;  /* 0x0002a30000047ab9 */ /* 0x000fe40000000800 */
[----:B------:R-:W-:Y:S01]  /*b310*/  ISETP.GE.AND P3, PT, R16, UR4, PT ;  /* 0x0000000410007c0c */ /* 0x000fe2000bf66270 */
[----:B------:R-:W-:Y:S01]  /*b320*/  IMAD R17, R17, UR5, R0 ;  /* 0x0000000511117c24 */ /* 0x000fe2000f8e0200 */
[----:B------:R-:W-:Y:S02]  /*b330*/  ISETP.GE.AND P4, PT, R32, UR4, PT ;  /* 0x0000000420007c0c */ /* 0x000fe4000bf86270 */
[----:B------:R-:W-:Y:S01]  /*b340*/  LEA R32, P2, R2, UR8, 0x1 ;  /* 0x0000000802207c11 */ /* 0x000fe2000f8408ff */
[----:B------:R-:W-:-:S05]  /*b350*/  IMAD.IADD R3, R3, 0x1, R17 ;  /* 0x0000000103037824 */ /* 0x000fca00078e0211 */
[----:B------:R-:W-:-:S05]  /*b360*/  LEA.HI.X R33, R2, UR9, R3, 0x1, P2 ;  /* 0x0000000902217c11 */ /* 0x000fca00090f0c03 */
[----:B------:R2:W-:Y:S04]  /*b370*/  @!P3 STG.E.128 desc[UR46][R32.64], R28 ;  /* 0x0000001c2000b986 */ /* 0x0005e8000c101d2e */
[----:B------:R2:W-:Y:S02]  /*b380*/  @!P4 STG.E.128 desc[UR46][R32.64+0x80], R40 ;  /* 0x000080282000c986 */ /* 0x0005e4000c101d2e */
.L_x_5611:
[----:B------:R-:W-:Y:S05]  /*b390*/  BSYNC B1 ;  /* 0x0000000000017941 */ /* 0x000fea0003800000 */
.L_x_5610:
        /* <DEDUP_REMOVED lines=8> */
[----:B--2--5:R-:W-:Y:S02]  /*b420*/  VIADD R28, R16, 0x40 ;  /* 0x00000040101c7836 */ /* 0x024fe40000000000 */
        /* <DEDUP_REMOVED lines=11> */
.L_x_5613:
[----:B------:R-:W-:Y:S05]  /*b4e0*/  BSYNC B1 ;  /* 0x0000000000017941 */ /* 0x000fea0003800000 */
.L_x_5612:
[----:B------:R-:W-:Y:S05]  /*b4f0*/  @P1 BRA `(.L_x_5614) ;  /* 0x0000000800f01947 */ /* 0x000fea0003800000 */
[----:B---3-5:R-:W-:Y:S01]  /*b500*/  IADD3 R13, P0, R20, 0x60, RZ ;  /* 0x00000060140d7810 */ /* 0x028fe20007f1e0ff */
[----:B------:R-:W-:Y:S01]  /*b510*/  ULDC.64 UR8, c[0x0][0xad8] ;  /* 0x0002b60000087ab9 */ /* 0x000fe20000000a00 */
[----:B0-----:R-:W-:Y:S01]  /*b520*/  IMAD.MOV.U32 R2, RZ, RZ, R48 ;  /* 0x000000ffff027224 */ /* 0x001fe200078e0030 */
[----:B------:R-:W-:Y:S01]  /*b530*/  ULDC UR4, c[0x0][0xa8c] ;  /* 0x0002a30000047ab9 */ /* 0x000fe20000000800 */
[----:B------:R-:W-:Y:S01]  /*b540*/  IMAD.MOV.U32 R3, RZ, RZ, R53 ;  /* 0x000000ffff037224 */ /* 0x000fe200078e0035 */
[----:B------:R-:W-:Y:S01]  /*b550*/  ISETP.GE.AND P1, PT, R16, UR4, PT ;  /* 0x0000000410007c0c */ /* 0x000fe2000bf26270 */
[----:B------:R-:W-:Y:S02]  /*b560*/  IMAD.X R20, RZ, RZ, R21, P0 ;  /* 0x000000ffff147224 */ /* 0x000fe400000e0615 */
[----:B------:R-:W-:-:S04]  /*b570*/  IMAD.WIDE.U32 R2, R13, UR8, R2 ;  /* 0x000000080d027c25 */ /* 0x000fc8000f8e0002 */
[----:B------:R-:W-:Y:S02]  /*b580*/  IMAD R20, R20, UR8, RZ ;  /* 0x0000000814147c24 */ /* 0x000fe4000f8e02ff */
[----:B------:R-:W-:Y:S02]  /*b590*/  VIADD R0, R16, 0x40 ;  /* 0x0000004010007836 */ /* 0x000fe40000000000 */
[----:B------:R-:W-:Y:S01]  /*b5a0*/  IMAD R13, R13, UR9, R20 ;  /* 0x000000090d0d7c24 */ /* 0x000fe2000f8e0214 */
[----:B------:R-:W-:Y:S02]  /*b5b0*/  ULDC.64 UR8, c[0x0][0xa80] ;  /* 0x0002a00000087ab9 */ /* 0x000fe40000000a00 */
[----:B------:R-:W-:Y:S01]  /*b5c0*/  LEA R12, P0, R2, UR8, 0x1 ;  /* 0x00000008020c7c11 */ /* 0x000fe2000f8008ff */
[----:B------:R-:W-:-:S05]  /*b5d0*/  IMAD.IADD R3, R3, 0x1, R13 ;  /* 0x0000000103037824 */ /* 0x000fca00078e020d */
[----:B------:R-:W-:Y:S02]  /*b5e0*/  LEA.HI.X R13, R2, UR9, R3, 0x1, P0 ;  /* 0x00000009020d7c11 */ /* 0x000fe400080f0c03 */
[----:B------:R-:W-:-:S03]  /*b5f0*/  ISETP.GE.AND P0, PT, R0, UR4, PT ;  /* 0x0000000400007c0c */ /* 0x000fc6000bf06270 */
[----:B------:R4:W-:Y:S10]  /*b600*/  @!P1 STG.E.128 desc[UR46][R12.64], R4 ;  /* 0x000000040c009986 */ /* 0x0009f4000c101d2e */
[----:B------:R-:W-:Y:S05]  /*b610*/  @P0 BRA `(.L_x_5614) ;  /* 0x0000000800a80947 */ /* 0x000fea0003800000 */
[----:B------:R0:W-:Y:S01]  /*b620*/  STG.E.128 desc[UR46][R12.64+0x80], R8 ;  /* 0x000080080c007986 */ /* 0x0001e2000c101d2e */
[----:B------:R-:W-:Y:S05]  /*b630*/  BRA `(.L_x_5614) ;  /* 0x0000000800a07947 */ /* 0x000fea0003800000 */
.L_x_5606:
        /* <DEDUP_REMOVED lines=26> */
.L_x_5615:
        /* <DEDUP_REMOVED lines=31> */
.L_x_5617:
[----:B------:R-:W-:Y:S05]  /*b9d0*/  BSYNC B1 ;  /* 0x0000000000017941 */ /* 0x000fea0003800000 */
.L_x_5616:
        /* <DEDUP_REMOVED lines=14> */
[C---:B------:R-:W-:Y:S01]  /*bac0*/  VIADD R0, R18.reuse, 0x20 ;  /* 0x0000002012007836 */ /* 0x040fe20000000000 */
[----:B------:R-:W-:Y:S01]  /*bad0*/  ISETP.GE.AND P2, PT, R18, R5, PT ;  /* 0x000000051200720c */ /* 0x000fe20003f46270 */
[----:B------:R-:W-:Y:S01]  /*bae0*/  IMAD.WIDE.U32 R2, R7, UR39, R2 ;  /* 0x0000002707027c25 */ /* 0x000fe2000f8e0002 */
[----:B------:R-:W-:-:S02]  /*baf0*/  SHF.R.S32.HI R7, RZ, 0x1f, R18 ;  /* 0x0000001fff077819 */ /* 0x000fc40000011412 */
[-C--:B------:R-:W-:Y:S01]  /*bb00*/  ISETP.GE.AND P3, PT, R0, R5.reuse, PT ;  /* 0x000000050000720c */ /* 0x080fe20003f66270 */
[----:B------:R-:W-:Y:S01]  /*bb10*/  VIADD R3, R3, UR4 ;  /* 0x0000000403037c36 */ /* 0x000fe20008000000 */
[----:B------:R-:W-:Y:S01]  /*bb20*/  UIMAD UR4, UR37, UR8, URZ ;  /* 0x00000008250472a4 */ /* 0x000fe2000f8e023f */
[C---:B------:R-:W-:Y:S02]  /*bb30*/  VIADD R4, R18.reuse, 0x40 ;  /* 0x0000004012047836 */ /* 0x040fe40000000000 */
        /* <DEDUP_REMOVED lines=11> */
[----:B------:R-:W-:Y:S01]  /*bbf0*/  IMAD.MOV.U32 R2, RZ, RZ, R4 ;  /* 0x000000ffff027224 */ /* 0x000fe200078e0004 */
        /* <DEDUP_REMOVED lines=12> */
[----:B------:R0:W-:Y:S04]  /*bcc0*/  @!P4 STG.E.128 desc[UR46][R8.64], RZ ;  /* 0x000000ff0800c986 */ /* 0x0001e8000c101d2e */
[----:B------:R0:W-:Y:S02]  /*bcd0*/  @!P5 STG.E.128 desc[UR46][R8.64+0x80], RZ ;  /* 0x000080ff0800d986 */ /* 0x0001e4000c101d2e */
.L_x_5619:
[----:B------:R-:W-:Y:S05]  /*bce0*/  BSYNC B1 ;  /* 0x0000000000017941 */ /* 0x000fea0003800000 */
.L_x_5618:
[----:B------:R-:W-:Y:S04]  /*bcf0*/  BSSY B1, `(.L_x_5620) ;  /* 0x0000014000017945 */ /* 0x000fe80003800000 */
        /* <DEDUP_REMOVED lines=19> */
.L_x_5621:
[----:B------:R-:W-:Y:S05]  /*be30*/  BSYNC B1 ;  /* 0x0000000000017941 */ /* 0x000fea0003800000 */
.L_x_5620:
[----:B------:R-:W-:Y:S04]  /*be40*/  BSSY B1, `(.L_x_5622) ;  /* 0x0000014000017945 */ /* 0x000fe80003800000 */
[----:B------:R-:W-:Y:S05]  /*be50*/  @P1 BRA `(.L_x_5623) ;  /* 0x0000000000481947 */ /* 0x000fea0003800000 */
[----:B01----:R-:W-:Y:S01]  /*be60*/  IADD3 R9, P1, R6, 0x40, RZ ;  /* 0x0000004006097810 */ /* 0x003fe20007f3e0ff */
        /* <DEDUP_REMOVED lines=17> */
.L_x_5623:
[----:B------:R-:W-:Y:S05]  /*bf80*/  BSYNC B1 ;  /* 0x0000000000017941 */ /* 0x000fea0003800000 */
.L_x_5622:
[----:B------:R-:W-:Y:S05]  /*bf90*/  @P0 BRA `(.L_x_5614) ;  /* 0x0000000000480947 */ /* 0x000fea0003800000 */
[----:B------:R-:W-:Y:S01]  /*bfa0*/  IADD3 R5, P0, R6, 0x60, RZ ;  /* 0x0000006006057810 */ /* 0x000fe20007f1e0ff */
        /* <DEDUP_REMOVED lines=17> */
.L_x_5614:
[----:B------:R-:W-:Y:S05]  /*c0c0*/  BSYNC B0 ;  /* 0x0000000000007941 */ /* 0x000fea0003800000 */
.L_x_5605:
[----:B------:R-:W-:Y:S02]  /*c0d0*/  ULDC UR4, c[0x0][0xc14] ;  /* 0x0003050000047ab9 */ /* 0x000fe40000000800 */
[----:B------:R-:W-:-:S13]  /*c0e0*/  ISETP.GE.AND P0, PT, R47, UR4, PT ;  /* 0x000000042f007c0c */ /* 0x000fda000bf06270 */
[----:B------:R-:W-:Y:S05]  /*c0f0*/  @!P0 BRA `(.L_x_5624) ;  /* 0xffffff4c00288947 */ /* 0x000fea000383ffff */
[----:B------:R-:W-:Y:S05]  /*c100*/  EXIT ;  /* 0x000000000000794d */ /* 0x000fea0003800000 */
.L_x_5579:
        /* <DEDUP_REMOVED lines=22> */
.L_x_5625:
        /* <DEDUP_REMOVED lines=41> */
.L_x_5631:
        /* <DEDUP_REMOVED lines=14> */
.L_x_5630:
[----:B------:R-:W-:Y:S05]  /*c5e0*/  BSYNC B0 ;  /* 0x0000000000007941 */ /* 0x000fea0003800000 */
.L_x_5629:
        /* <DEDUP_REMOVED lines=22> */
.L_x_5627:
        /* <DEDUP_REMOVED lines=17> */
.L_x_5632:
        /* <DEDUP_REMOVED lines=28> */
.L_x_5628:
[----:B------:R0:W-:Y:S01]  /*ca20*/  STL [R1+0x20], R4 ;  /* 0x0000200401007387 */ /* 0x0001e20000100800 */
[----:B------:R-:W-:-:S03]  /*ca30*/  UMOV UR38, URZ ;  /* 0x0000003f00267c82 */ /* 0x000fc60008000000 */
[----:B------:R0:W-:Y:S02]  /*ca40*/  STL [R1+0x24], RZ ;  /* 0x000024ff01007387 */ /* 0x0001e40000100800 */
.L_x_5633:
        /* <DEDUP_REMOVED lines=11> */
.L_x_5626:
        /* <DEDUP_REMOVED lines=18> */
[C---:B------:R-:W-:Y:S01]  /*cc20*/  LOP3.LUT P0, RZ, R7.reuse, 0x4, RZ, 0xc0, !PT ;  /* 0x0000000407ff7812 */ /* 0x040fe2000780c0ff */
[----:B------:R-:W-:Y:S01]  /*cc30*/  IMAD.SHL.U32 R5, R7, 0x4, RZ ;  /* 0x0000000407057824 */ /* 0x000fe200078e00ff */
[----:B------:R-:W-:Y:S02]  /*cc40*/  LOP3.LUT R2, R0, 0x380, RZ, 0xc0, !PT ;  /* 0x0000038000027812 */ /* 0x000fe400078ec0ff */
        /* <DEDUP_REMOVED lines=17> */
[----:B------:R-:W-:Y:S04]  /*cd60*/  STL [R1+0xc], R3 ;  /* 0x00000c0301007387 */ /* 0x000fe80000100800 */
[----:B------:R-:W-:Y:S04]  /*cd70*/  STL [R1+0x34], RZ ;  /* 0x000034ff01007387 */ /* 0x000fe80000100800 */
[----:B------:R0:W-:Y:S02]  /*cd80*/  STL [R1+0x38], R0 ;  /* 0x0000380001007387 */ /* 0x0001e40000100800 */
[----:B0-----:R-:W-:-:S05]  /*cd90*/  IMAD.IADD R0, R0, 0x1, R2 ;  /* 0x0000000100007824 */ /* 0x001fca00078e0202 */
[----:B------:R0:W-:Y:S02]  /*cda0*/  STL [R1+0x2c], R0 ;  /* 0x00002c0001007387 */ /* 0x0001e40000100800 */
.L_x_5692:
[----:B------:R-:W-:Y:S01]  /*cdb0*/  ULDC.64 UR4, c[0x0][0xc60] ;  /* 0x0003180000047ab9 */ /* 0x000fe20000000a00 */
[----:B------:R-:W-:Y:S01]  /*cdc0*/  ULDC.64 UR6, c[0x0][0xa28] ;  /* 0x00028a0000067ab9 */ /* 0x000fe20000000a00 */
[----:B------:R-:W-:Y:S01]  /*cdd0*/  UIMAD.WIDE UR4, UR52, 0x4, UR4 ;  /* 0x00000004340478a5 */ /* 0x000fe2000f8e0204 */
[----:B------:R-:W-:Y:S01]  /*cde0*/  ULDC.64 UR10, c[0x0][0xa20] ;  /* 0x00028800000a7ab9 */ /* 0x000fe20000000a00 */
[----:B------:R-:W-:Y:S01]  /*cdf0*/  IMAD.MOV.U32 R17, RZ, RZ, RZ ;  /* 0x000000ffff117224 */ /* 0x000fe200078e00ff */
[----:B------:R-:W-:-:S03]  /*ce00*/  ULDC UR44, c[0x0][0x2e0] ;  /* 0x0000b800002c7ab9 */ /* 0x000fc60000000800 */
[----:B------:R-:W-:Y:S02]  /*ce10*/  IMAD.U32 R2, RZ, RZ, UR4 ;  /* 0x00000004ff027e24 */ /* 0x000fe4000f8e00ff */
        /* <DEDUP_REMOVED lines=9> */
[----:B-1----:R-:W-:Y:S01]  /*ceb0*/  IMAD.MOV.U32 R4, RZ, RZ, RZ ;  /* 0x000000ffff047224 */ /* 0x002fe200078e00ff */
        /* <DEDUP_REMOVED lines=13> */
[----:B------:R1:W5:Y:S01]  /*cf90*/  @P0 LDG.E R17, desc[UR46][R2.64] ;  /* 0x0000002e02110981 */ /* 0x000362000c1e1900 */
[----:B------:R-:W-:Y:S01]  /*cfa0*/  @UP0 UIADD3 UR6, UP3, UR45, UR10, URZ ;  /* 0x0000000a2d060290 */ /* 0x000fe2000ff7e03f */
[----:B------:R-:W-:-:S03]  /*cfb0*/  ULDC.64 UR8, c[0x0][0xa08] ;  /* 0x0002820000087ab9 */ /* 0x000fc60000000a00 */
[----:B------:R-:W-:Y:S01]  /*cfc0*/  @UP0 UIADD3.X UR7, UR48, UR11, URZ, UP3, !UPT ;  /* 0x0000000b30070290 */ /* 0x000fe20009ffe43f */
[----:B------:R-:W-:Y:S01]  /*cfd0*/  ISETP.NE.U32.AND P0, PT, RZ, UR8, PT ;  /* 0x00000008ff007c0c */ /* 0x000fe2000bf05070 */
[----:B------:R-:W-:Y:S01]  /*cfe0*/  UIADD3 UR8, UP0, UR45, UR8, URZ ;  /* 0x000000082d087290 */ /* 0x000fe2000ff1e03f */
[----:B-1----:R-:W-:Y:S02]  /*cff0*/  IMAD.U32 R2, RZ, RZ, UR4 ;  /* 0x00000004ff027e24 */ /* 0x002fe4000f8e00ff */
[----:B------:R-:W-:Y:S01]  /*d000*/  IMAD.U32 R3, RZ, RZ, UR5 ;  /* 0x00000005ff037e24 */ /* 0x000fe2000f8e00ff */
[----:B------:R-:W-:Y:S01]  /*d010*/  ISETP.NE.AND.EX P0, PT, RZ, UR9, PT, P0 ;  /* 0x00000009ff007c0c */ /* 0x000fe2000bf05300 */
[----:B------:R-:W-:-:S03]  /*d020*/  UIADD3.X UR4, UR48, UR9, URZ, UP0, !UPT ;  /* 0x0000000930047290 */ /* 0x000fc600087fe43f */
        /* <DEDUP_REMOVED lines=23> */
.L_x_5635:
[----:B-----5:R-:W-:Y:S01]  /*d1a0*/  VIADD R0, R4, UR4 ;  /* 0x0000000404007c36 */ /* 0x020fe20008000000 */
[----:B------:R-:W-:Y:S01]  /*d1b0*/  UIADD3 UR44, -UR4, UR44, URZ ;  /* 0x0000002c042c7290 */ /* 0x000fe2000fffe13f */
[----:B------:R-:W-:Y:S01]  /*d1c0*/  BSSY B6, `(.L_x_5636) ;  /* 0x00002bc000067945 */ /* 0x000fe20003800000 */
[----:B------:R-:W-:Y:S02]  /*d1d0*/  UMOV UR6, URZ ;  /* 0x0000003f00067c82 */ /* 0x000fe40008000000 */
[----:B------:R0:W-:Y:S01]  /*d1e0*/  STL [R1+0x1c], R0 ;  /* 0x00001c0001007387 */ /* 0x0001e20000100800 */
[----:B------:R-:W-:Y:S02]  /*d1f0*/  UIADD3 UR7, UR44, 0xdf, URZ ;  /* 0x000000df2c077890 */ /* 0x000fe4000fffe03f */
[----:B------:R-:W-:Y:S02]  /*d200*/  ISETP.LT.AND P0, PT, RZ, UR44, PT ;  /* 0x0000002cff007c0c */ /* 0x000fe4000bf01270 */
[----:B------:R-:W-:-:S04]  /*d210*/  UIMAD.WIDE UR6, UR7, -0x6db6db6d, UR6 ;  /* 0x92492493070678a5 */ /* 0x000fc8000f8e0206 */
        /* <DEDUP_REMOVED lines=21> */
.L_x_5637:
        /* <DEDUP_REMOVED lines=23> */
.L_x_5639:
        /* <DEDUP_REMOVED lines=24> */
.L_x_5640:
        /* <DEDUP_REMOVED lines=20> */
.L_x_5641:
        /* <DEDUP_REMOVED lines=18> */
.L_x_5642:
[----:B------:R-:W1:Y:S01]  /*d8c0*/  LDC R0, c[0x0][0x428] ;  /* 0x00010a00ff007b82 */ /* 0x000e620000000800 */
[----:B------:R-:W-:Y:S01]  /*d8d0*/  ULDC.64 UR4, c[0x0][0x9f8] ;  /* 0x00027e0000047ab9 */ /* 0x000fe20000000a00 */
[----:B0-----:R-:W-:Y:S01]  /*d8e0*/  IMAD.U32 R2, RZ, RZ, UR38 ;  /* 0x00000026ff027e24 */ /* 0x001fe2000f8e00ff */
[----:B------:R-:W2:Y:S01]  /*d8f0*/  LDL.LU R18, [R1+0x24] ;  /* 0x0000240001127983 */ /* 0x000ea20000300800 */
[----:B------:R-:W-:Y:S01]  /*d900*/  UISETP.NE.U32.AND UP0, UPT, UR4, URZ, UPT ;  /* 0x0000003f0400728c */ /* 0x000fe2000bf05070 */
[----:B------:R-:W-:Y:S01]  /*d910*/  IMAD.U32 R10, RZ, RZ, UR49 ;  /* 0x00000031ff0a7e24 */ /* 0x000fe2000f8e00ff */
[----:B------:R-:W-:Y:S01]  /*d920*/  ULDC.64 UR6, c[0x0][0xa08] ;  /* 0x0002820000067ab9 */ /* 0x000fe20000000a00 */
[----:B------:R-:W0:Y:S01]  /*d930*/  S2R R19, SR_TID.X ;  /* 0x0000000000137919 */ /* 0x000e220000002100 */
[----:B------:R-:W-:-:S06]  /*d940*/  UISETP.NE.AND.EX UP0, UPT, UR5, URZ, UPT, UP0 ;  /* 0x0000003f0500728c */ /* 0x000fcc000bf05300 */
[----:B------:R-:W-:-:S05]  /*d950*/  PLOP3.LUT P1, PT, PT, PT, UP0, 0x80, 0x0 ;  /* 0x000000000000781c */ /* 0x000fca0003f2f008 */
[----:B------:R-:W-:-:S04]  /*d960*/  @UP0 UIADD3 UR4, UP1, UR45, UR4, URZ ;  /* 0x000000042d040290 */ /* 0x000fc8000ff3e03f */
[----:B------:R-:W-:Y:S01]  /*d970*/  @UP0 UIADD3.X UR5, UR48, UR5, URZ, UP1, !UPT ;  /* 0x0000000530050290 */ /* 0x000fe20008ffe43f */
[----:B-1----:R-:W-:-:S13]  /*d980*/  ISETP.NE.AND P0, PT, R0, 0x1, PT ;  /* 0x000000010000780c */ /* 0x002fda0003f05270 */
[----:B------:R-:W1:Y:S01]  /*d990*/  @P0 LDC R0, c[0x0][0x42c] ;  /* 0x00010b00ff000b82 */ /* 0x000e620000000800 */
[----:B0-----:R-:W-:-:S07]  /*d9a0*/  LOP3.LUT R16, R19, 0x7f, RZ, 0xc0, !PT ;  /* 0x0000007f13107812 */ /* 0x001fce00078ec0ff */
[----:B------:R-:W0:Y:S01]  /*d9b0*/  @P0 LDC R3, c[0x0][0x430] ;  /* 0x00010c00ff030b82 */ /* 0x000e220000000800 */
[----:B-1----:R-:W-:-:S05]  /*d9c0*/  @P0 IMAD.HI.U32 R0, R0, UR38, RZ ;  /* 0x0000002600000c27 */ /* 0x002fca000f8e00ff */
[----:B0-----:R-:W-:Y:S01]  /*d9d0*/  @P0 SHF.R.U32.HI R2, RZ, R3, R0 ;  /* 0x00000003ff020219 */ /* 0x001fe20000011600 */
[----:B------:R-:W-:-:S04]  /*d9e0*/  IMAD.U32 R3, RZ, RZ, UR5 ;  /* 0x00000005ff037e24 */ /* 0x000fc8000f8e00ff */
[----:B------:R0:W-:Y:S02]  /*d9f0*/  STL [R1+0x14], R2 ;  /* 0x0000140201007387 */ /* 0x0001e40000100800 */
[----:B0-----:R-:W-:Y:S01]  /*da00*/  IMAD.U32 R2, RZ, RZ, UR4 ;  /* 0x00000004ff027e24 */ /* 0x001fe2000f8e00ff */
[----:B------:R-:W-:-:S04]  /*da10*/  ULDC.64 UR4, c[0x0][0xa00] ;  /* 0x0002800000047ab9 */ /* 0x000fc80000000a00 */
[----:B------:R0:W3:Y:S01]  /*da20*/  @P1 LDG.E R10, desc[UR46][R2.64] ;  /* 0x0000002e020a1981 */ /* 0x0000e2000c1e1900 */
[----:B------:R-:W-:Y:S01]  /*da30*/  ISETP.NE.AND P1, PT, R16, RZ, PT ;  /* 0x000000ff1000720c */ /* 0x000fe20003f25270 */
[----:B------:R-:W-:Y:S01]  /*da40*/  UMOV UR36, URZ ;  /* 0x0000003f00247c82 */ /* 0x000fe20008000000 */
[----:B------:R-:W-:Y:S02]  /*da50*/  ISETP.NE.U32.AND P0, PT, RZ, UR4, PT ;  /* 0x00000004ff007c0c */ /* 0x000fe4000bf05070 */
[----:B------:R-:W-:Y:S02]  /*da60*/  SHF.R.U32.HI R4, RZ, 0x5, R19 ;  /* 0x00000005ff047819 */ /* 0x000fe40000011613 */
[----:B------:R-:W-:Y:S02]  /*da70*/  ISETP.NE.AND.EX P0, PT, RZ, UR5, PT, P0 ;  /* 0x00000005ff007c0c */ /* 0x000fe4000bf05300 */
[----:B------:R-:W-:Y:S01]  /*da80*/  LOP3.LUT R4, R4, 0x3, RZ, 0xc0, !PT ;  /* 0x0000000304047812 */ /* 0x000fe200078ec0ff */
[----:B0-----:R-:W0:Y:S01]  /*da90*/  LDC.64 R2, c[0x0][0x3f8] ;  /* 0x0000fe00ff027b82 */ /* 0x001e220000000a00 */
[----:B------:R-:W-:-:S03]  /*daa0*/  SEL R8, RZ, UR49, P0 ;  /* 0x00000031ff087c07 */ /* 0x000fc60008000000 */
[----:B------:R-:W-:Y:S01]  /*dab0*/  VOTEU.ALL UP1, P1 ;  /* 0x00000000003f7886 */ /* 0x000fe20000820000 */
[----:B------:R-:W-:-:S04]  /*dac0*/  R2UR UR39, R8 ;  /* 0x00000000082772ca */ /* 0x000fc800000e0000 */
[----:B------:R-:W-:-:S04]  /*dad0*/  @!UP1 UIADD3 UR4, UP0, UR54, 0x270, URZ ;  /* 0x0000027036049890 */ /* 0x000fc8000ff1e03f */
[----:B------:R-:W-:Y:S01]  /*dae0*/  @!UP1 UIADD3.X UR5, URZ, UR55, URZ, UP0, !UPT ;  /* 0x000000373f059290 */ /* 0x000fe200087fe43f */
[----:B0-----:R-:W-:Y:S01]  /*daf0*/  LOP3.LUT P0, RZ, R2, UR6, RZ, 0xfc, !PT ;  /* 0x0000000602ff7c12 */ /* 0x001fe2000f80fcff */
[----:B------:R-:W-:-:S03]  /*db00*/  UMOV UR6, 0xffffffff ;  /* 0xffffffff00067882 */ /* 0x000fc60000000000 */
[----:B------:R-:W-:Y:S01]  /*db10*/  LOP3.LUT P0, RZ, R3, UR7, RZ, 0xfc, P0 ;  /* 0x0000000703ff7c12 */ /* 0x000fe2000800fcff */
[----:B--2---:R-:W-:-:S05]  /*db20*/  IMAD R7, R18, 0x80, R17 ;  /* 0x0000008012077824 */ /* 0x004fca00078e0211 */
[----:B------:R-:W-:-:S13]  /*db30*/  R2UR UR37, R7 ;  /* 0x00000000072572ca */ /* 0x000fda00000e0000 */
[----:B------:R0:W-:Y:S01]  /*db40*/  @!UP1 UTMAPF.L2.4D [UR36], [UR4] ;  /* 0x00000024040095b8 */ /* 0x0001e20008018000 */
[----:B---3--:R-:W-:Y:S01]  /*db50*/  SHF.R.S32.HI R18, RZ, 0x1f, R10 ;  /* 0x0000001fff127819 */ /* 0x008fe2000001140a */
[----:B------:R0:W-:Y:S01]  /*db60*/  STL [R1+0x10], R10 ;  /* 0x0000100a01007387 */ /* 0x0001e20000100800 */
[----:B------:R-:W-:-:S03]  /*db70*/  SEL R0, R10, RZ, !P0 ;  /* 0x000000ff0a007207 */ /* 0x000fc60004000000 */
[----:B------:R0:W-:Y:S01]  /*db80*/  STL [R1+0x18], R18 ;  /* 0x0000181201007387 */ /* 0x0001e20000100800 */
[----:B------:R-:W-:Y:S05]  /*db90*/  BRA.DIV UR6, `(.L_x_5643) ;  /* 0x0000003206887947 */ /* 0x000fea000b800000 */
[----:B------:R1:W2:Y:S02]  /*dba0*/  SHFL.IDX PT, R14, R4, RZ, 0x1f ;  /* 0x00001fff040e7589 */ /* 0x0002a400000e0000 */
.L_x_5711:
        /* <DEDUP_REMOVED lines=8> */
.L_x_5714:
        /* <DEDUP_REMOVED lines=22> */
.L_x_5647:
[----:B0-----:R-:W1:Y:S04]  /*dd90*/  LDL R3, [R1+0x8] ;  /* 0x0000080001037983 */ /* 0x001e680000100800 */
[----:B------:R-:W2:Y:S01]  /*dda0*/  LDL R2, [R1+0xc] ;  /* 0x00000c0001027983 */ /* 0x000ea20000100800 */
[----:B------:R-:W-:Y:S02]  /*ddb0*/  ISETP.NE.AND P0, PT, R16, RZ, PT ;  /* 0x000000ff1000720c */ /* 0x000fe40003f05270 */
[----:B-1----:R-:W-:Y:S02]  /*ddc0*/  LEA R4, R3, UR41, 0x3 ;  /* 0x0000002903047c11 */ /* 0x002fe4000f8e18ff */
[----:B--2---:R-:W-:-:S04]  /*ddd0*/  SHF.L.U32 R3, R2, 0x1f, RZ ;  /* 0x0000001f02037819 */ /* 0x004fc800000006ff */
[----:B------:R-:W0:Y:S02]  /*dde0*/  SYNCS.PHASECHK.TRANS64.TRYWAIT P2, [R4+URZ+0x2e880], R3 ;  /* 0x02e88003040075a7 */ /* 0x000e24000804017f */
[----:B0-----:R-:W-:Y:S05]  /*ddf0*/  @!P2 BRA `(.L_x_5648) ;  /* 0x000000300030a947 */ /* 0x001fea0003800000 */
.L_x_5715:
        /* <DEDUP_REMOVED lines=8> */
.L_x_5649:
[----:B------:R-:W2:Y:S01]  /*de80*/  LDL R2, [R1+0x8] ;  /* 0x0000080001027983 */ /* 0x000ea20000100800 */
[----:B------:R-:W-:-:S03]  /*de90*/  IMAD.U32 R10, RZ, RZ, UR41 ;  /* 0x00000029ff0a7e24 */ /* 0x000fc6000f8e00ff */
[----:B------:R-:W3:Y:S04]  /*dea0*/  LDL R9, [R1+0x1c] ;  /* 0x00001c0001097983 */ /* 0x000ee80000100800 */
[----:B------:R-:W4:Y:S01]  /*deb0*/  LDL R5, [R1+0x14] ;  /* 0x0000140001057983 */ /* 0x000f220000100800 */
[----:B------:R-:W-:Y:S01]  /*dec0*/  R2UR UR9, R4 ;  /* 0x00000000040972ca */ /* 0x000fe200000e0000 */
[----:B------:R-:W-:Y:S01]  /*ded0*/  UIADD3 UR4, UP0, UR54, 0x470, URZ ;  /* 0x0000047036047890 */ /* 0x000fe2000ff1e03f */
[----:B-----5:R-:W-:-:S03]  /*dee0*/  R2UR UR13, R0 ;  /* 0x00000000000d72ca */ /* 0x020fc600000e0000 */
[----:B------:R-:W-:-:S08]  /*def0*/  UIADD3.X UR5, URZ, UR55, URZ, UP0, !UPT ;  /* 0x000000373f057290 */ /* 0x000fd000087fe43f */
[----:B------:R-:W-:Y:S01]  /*df00*/  UIADD3 UR9, UR9, 0x2e870, URZ ;  /* 0x0002e87009097890 */ /* 0x000fe2000fffe03f */
[----:B------:R-:W-:Y:S01]  /*df10*/  UMOV UR6, 0x0 ;  /* 0x0000000000067882 */ /* 0x000fe20000000000 */
[----:B------:R-:W-:Y:S01]  /*df20*/  UMOV UR7, 0x14f00000 ;  /* 0x14f0000000077882 */ /* 0x000fe20000000000 */
[----:B------:R-:W-:Y:S01]  /*df30*/  UMOV UR10, URZ ;  /* 0x0000003f000a7c82 */ /* 0x000fe20008000000 */
[----:B--2---:R-:W-:-:S05]  /*df40*/  IMAD R2, R2, 0x7000, R10 ;  /* 0x0000700002027824 */ /* 0x004fca00078e020a */
[----:B------:R-:W-:Y:S01]  /*df50*/  R2UR UR8, R2 ;  /* 0x00000000020872ca */ /* 0x000fe200000e0000 */
[----:B---3--:R-:W-:Y:S01]  /*df60*/  IMAD R6, R6, 0xe0, R9 ;  /* 0x000000e006067824 */ /* 0x008fe200078e0209 */
[----:B----4-:R-:W-:-:S04]  /*df70*/  R2UR UR12, R5 ;  /* 0x00000000050c72ca */ /* 0x010fc800000e0000 */
[----:B------:R-:W-:-:S07]  /*df80*/  R2UR UR11, R6 ;  /* 0x00000000060b72ca */ /* 0x000fce00000e0000 */
[----:B------:R-:W-:-:S09]  /*df90*/  UIADD3 UR8, UR8, 0xe400, URZ ;  /* 0x0000e40008087890 */ /* 0x000fd2000fffe03f */
[----:B------:R1:W-:Y:S01]  /*dfa0*/  UTMALDG.4D [UR8], [UR4], desc[UR6] ;  /* 0x00000608040075b4 */ /* 0x0003e20008019000 */
[----:B------:R-:W2:Y:S02]  /*dfb0*/  SYNCS.PHASECHK.TRANS64.TRYWAIT P2, [R4+URZ+0x2e840], R3 ;  /* 0x02e84003040075a7 */ /* 0x000ea4000804017f */
[----:B-12---:R-:W-:Y:S05]  /*dfc0*/  @!P2 BRA `(.L_x_5650) ;  /* 0x0000002c00d0a947 */ /* 0x006fea0003800000 */
.L_x_5716:
        /* <DEDUP_REMOVED lines=8> */
.L_x_5651:
[----:B01----:R-:W2:Y:S01]  /*e050*/  LDL R3, [R1+0x14] ;  /* 0x0000140001037983 */ /* 0x003ea20000100800 */
        /* <DEDUP_REMOVED lines=11> */
[----:B--2---:R-:W-:-:S13]  /*e110*/  R2UR UR12, R3 ;  /* 0x00000000030c72ca */ /* 0x004fda00000e0000 */
[----:B------:R0:W-:Y:S02]  /*e120*/  UTMALDG.4D [UR8], [UR4], desc[UR6] ;  /* 0x00000608040075b4 */ /* 0x0001e40008019000 */
[----:B0-----:R-:W-:Y:S01]  /*e130*/  NOP ;  /* 0x0000000000007918 */ /* 0x001fe20000000000 */
.L_x_5646:
        /* <DEDUP_REMOVED lines=12> */
[----:B------:R-:W-:Y:S01]  /*e200*/  @P0 R2UR UR13, R8 ;  /* 0x00000000080d02ca */ /* 0x000fe200000e0000 */
[----:B------:R-:W-:Y:S02]  /*e210*/  UMOV UR12, UR38 ;  /* 0x00000026000c7c82 */ /* 0x000fe40008000000 */
[----:B------:R2:W-:Y:S10]  /*e220*/  @P0 SYNCS.ARRIVE.TRANS64 RZ, [UR41+0x2e800], R2 ;  /* 0x02e80002ffff09a7 */ /* 0x0005f40008000029 */
[----:B------:R2:W-:Y:S02]  /*e230*/  UTMALDG.4D [UR8], [UR4], desc[UR6] ;  /* 0x00000608040075b4 */ /* 0x0005e40008019000 */
[----:B--2---:R-:W-:Y:S01]  /*e240*/  NOP ;  /* 0x0000000000007918 */ /* 0x004fe20000000000 */
.L_x_5644:
        /* <DEDUP_REMOVED lines=10> */
.L_x_5717:
[----:B0-----:R-:W-:Y:S05]  /*e2f0*/  BSYNC B0 ;  /* 0x0000000000007941 */ /* 0x001fea0003800000 */
.L_x_5652:
[----:B------:R-:W-:-:S06]  /*e300*/  UISETP.GE.AND UP0, UPT, UR44, 0xe1, UPT ;  /* 0x000000e12c00788c */ /* 0x000fcc000bf06270 */
[----:B------:R-:W-:-:S13]  /*e310*/  PLOP3.LUT P0, PT, PT, PT, UP0, 0x80, 0x0 ;  /* 0x000000000000781c */ /* 0x000fda0003f0f008 */
[----:B------:R-:W-:Y:S05]  /*e320*/  @!P0 BRA `(.L_x_5654) ;  /* 0x0000001000308947 */ /* 0x000fea0003800000 */
[----:B------:R0:W5:Y:S01]  /*e330*/  LDL.LU R6, [R1+0xc] ;  /* 0x00000c0001067983 */ /* 0x0001620000300800 */
[----:B------:R-:W-:-:S03]  /*e340*/  UIADD3 UR4, UR43, -0x2, URZ ;  /* 0xfffffffe2b047890 */ /* 0x000fc6000fffe03f */
[----:B------:R0:W5:Y:S03]  /*e350*/  LDL.LU R7, [R1+0x8] ;  /* 0x0000080001077983 */ /* 0x0001660000300800 */
[----:B------:R-:W-:-:S07]  /*e360*/  IMAD.U32 R21, RZ, RZ, UR4 ;  /* 0x00000004ff157e24 */ /* 0x000fce000f8e00ff */
.L_x_5674:
[----:B--2--5:R-:W-:Y:S01]  /*e370*/  VIADD R3, R7, 0x1 ;  /* 0x0000000107037836 */ /* 0x024fe20000000000 */
        /* <DEDUP_REMOVED lines=17> */
[----:B-1----:R-:W2:Y:S01]  /*e490*/  LDL R4, [R1+0x10] ;  /* 0x0000100001047983 */ /* 0x002ea20000100800 */
[----:B----4-:R-:W-:-:S13]  /*e4a0*/  ISETP.NE.AND P0, PT, R8, 0x1, PT ;  /* 0x000000010800780c */ /* 0x010fda0003f05270 */
        /* <DEDUP_REMOVED lines=14> */
.L_x_5657:
        /* <DEDUP_REMOVED lines=8> */
.L_x_5718:
[----:B------:R-:W-:Y:S05]  /*e610*/  BSYNC B1 ;  /* 0x0000000000017941 */ /* 0x000fea0003800000 */
.L_x_5658:
        /* <DEDUP_REMOVED lines=9> */
.L_x_5661:
[----:B------:R-:W-:Y:S05]  /*e6b0*/  BSYNC B1 ;  /* 0x0000000000017941 */ /* 0x000fea0003800000 */
.L_x_5660:
[----:B--2---:R-:W2:Y:S04]  /*e6c0*/  LDL R9, [R1+0x14] ;  /* 0x0000140001097983 */ /* 0x004ea80000100800 */
[----:B------:R-:W3:Y:S04]  /*e6d0*/  LDL R2, [R1+0x8] ;  /* 0x0000080001027983 */ /* 0x000ee80000100800 */
[----:B------:R-:W4:Y:S01]  /*e6e0*/  LDL R5, [R1+0x1c] ;  /* 0x00001c0001057983 */ /* 0x000f220000100800 */
[----:B------:R-:W-:Y:S01]  /*e6f0*/  IMAD.MOV.U32 R10, RZ, RZ, RZ ;  /* 0x000000ffff0a7224 */ /* 0x000fe200078e00ff */
[----:B------:R-:W-:Y:S01]  /*e700*/  UIADD3 UR4, UP0, UR54, 0x470, URZ ;  /* 0x0000047036047890 */ /* 0x000fe2000ff1e03f */
[----:B------:R-:W-:Y:S01]  /*e710*/  PLOP3.LUT P0, PT, PT, PT, PT, 0x80, 0x0 ;  /* 0x000000000000781c */ /* 0x000fe20003f0f070 */
[----:B------:R-:W-:Y:S01]  /*e720*/  UMOV UR6, 0x0 ;  /* 0x0000000000067882 */ /* 0x000fe20000000000 */
[----:B------:R-:W-:Y:S01]  /*e730*/  UMOV UR7, 0x14f00000 ;  /* 0x14f0000000077882 */ /* 0x000fe20000000000 */
[----:B------:R-:W-:Y:S01]  /*e740*/  R2UR UR10, R10 ;  /* 0x000000000a0a72ca */ /* 0x000fe200000e0000 */
[----:B------:R-:W-:Y:S01]  /*e750*/  UIADD3.X UR5, URZ, UR55, URZ, UP0, !UPT ;  /* 0x000000373f057290 */ /* 0x000fe200087fe43f */
[----:B--2---:R-:W-:Y:S01]  /*e760*/  R2UR UR12, R9 ;  /* 0x00000000090c72ca */ /* 0x004fe200000e0000 */
[----:B------:R-:W-:-:S04]  /*e770*/  IMAD.U32 R9, RZ, RZ, UR41 ;  /* 0x00000029ff097e24 */ /* 0x000fc8000f8e00ff */
[----:B---3--:R-:W-:Y:S02]  /*e780*/  IMAD R2, R2, 0x7000, R9 ;  /* 0x0000700002027824 */ /* 0x008fe400078e0209 */
[----:B----4-:R-:W-:Y:S02]  /*e790*/  IMAD R5, R8, 0xe0, R5 ;  /* 0x000000e008057824 */ /* 0x010fe400078e0205 */
[----:B------:R-:W-:Y:S02]  /*e7a0*/  VIADD R8, R4, 0x2e870 ;  /* 0x0002e87004087836 */ /* 0x000fe40000000000 */
[----:B------:R-:W-:-:S07]  /*e7b0*/  VIADD R9, R2, 0xe400 ;  /* 0x0000e40002097836 */ /* 0x000fce0000000000 */
.L_x_5662:
        /* <DEDUP_REMOVED lines=12> */
.L_x_5719:
[----:B------:R-:W-:Y:S05]  /*e880*/  BSYNC B1 ;  /* 0x0000000000017941 */ /* 0x000fea0003800000 */
.L_x_5663:
        /* <DEDUP_REMOVED lines=11> */
.L_x_5666:
[----:B------:R-:W-:Y:S05]  /*e940*/  BSYNC B1 ;  /* 0x0000000000017941 */ /* 0x000fea0003800000 */
.L_x_5665:
        /* <DEDUP_REMOVED lines=10> */
.L_x_5667:
        /* <DEDUP_REMOVED lines=9> */
.L_x_5656:
[----:B------:R-:W-:Y:S05]  /*ea80*/  BSYNC B0 ;  /* 0x0000000000007941 */ /* 0x000fea0003800000 */
.L_x_5655:
[----:B------:R-:W-:-:S06]  /*ea90*/  UISETP.NE.AND UP0, UPT, UR42, 0x3, UPT ;  /* 0x000000032a00788c */ /* 0x000fcc000bf05270 */
[----:B------:R-:W-:-:S13]  /*eaa0*/  PLOP3.LUT P0, PT, PT, PT, UP0, 0x80, 0x0 ;  /* 0x000000000000781c */ /* 0x000fda0003f0f008 */
[----:B------:R-:W-:Y:S05]  /*eab0*/  @!P0 BRA `(.L_x_5668) ;  /* 0x0000000000048947 */ /* 0x000fea0003800000 */
[----:B------:R-:W-:Y:S01]  /*eac0*/  BPT.TRAP 0x1 ;  /* 0x000000040000795c */ /* 0x000fe20000300000 */
.L_x_5668:
        /* <DEDUP_REMOVED lines=9> */
.L_x_5720:
[----:B------:R-:W-:Y:S05]  /*eb60*/  BSYNC B0 ;  /* 0x0000000000007941 */ /* 0x000fea0003800000 */
.L_x_5669:
[----:B------:R-:W-:Y:S05]  /*eb70*/  @!P0 BRA `(.L_x_5671) ;  /* 0x0000000000048947 */ /* 0x000fea0003800000 */
[----:B------:R-:W-:Y:S01]  /*eb80*/  BPT.TRAP 0x1 ;  /* 0x000000040000795c */ /* 0x000fe20000300000 */
.L_x_5671:
[----:B---3--:R-:W3:Y:S01]  /*eb90*/  LDL R3, [R1+0x4] ;  /* 0x0000040001037983 */ /* 0x008ee20000100800 */
[----:B------:R-:W-:-:S04]  /*eba0*/  SHF.L.U32 R2, R6, 0x1f, RZ ;  /* 0x0000001f06027819 */ /* 0x000fc800000006ff */
[----:B---3--:R3:W4:Y:S02]  /*ebb0*/  SYNCS.PHASECHK.TRANS64.TRYWAIT P2, [R3+URZ+0x2e860], R2 ;  /* 0x02e86002030075a7 */ /* 0x008724000804017f */
[----:B---3--:R-:W-:Y:S01]  /*ebc0*/  IMAD R3, R7, 0x7000, RZ ;  /* 0x0000700007037824 */ /* 0x008fe200078e02ff */
[----:B----4-:R-:W-:Y:S06]  /*ebd0*/  @!P2 BRA `(.L_x_5672) ;  /* 0x000000240038a947 */ /* 0x010fec0003800000 */
.L_x_5721:
[----:B------:R-:W1:Y:S04]  /*ebe0*/  LDL R16, [R1] ;  /* 0x0000000001107983 */ /* 0x000e680000100800 */
[----:B------:R-:W3:Y:S04]  /*ebf0*/  LDL R14, [R1+0x2c] ;  /* 0x00002c00010e7983 */ /* 0x000ee80000100800 */
[----:B------:R-:W4:Y:S01]  /*ec00*/  LDL R13, [R1+0x28] ;  /* 0x00002800010d7983 */ /* 0x000f220000100800 */
[----:B------:R-:W-:Y:S05]  /*ec10*/  WARPSYNC.ALL ;  /* 0x0000000000007948 */ /* 0x000fea0003800000 */
[----:B------:R-:W-:-:S04]  /*ec20*/  IMAD.U32 R12, RZ, RZ, UR41 ;  /* 0x00000029ff0c7e24 */ /* 0x000fc8000f8e00ff */
[----:B------:R-:W-:Y:S01]  /*ec30*/  VIADD R12, R12, 0x400 ;  /* 0x000004000c0c7836 */ /* 0x000fe20000000000 */
[----:B-1----:R-:W-:-:S06]  /*ec40*/  LOP3.LUT R4, R3, R16, RZ, 0xfc, !PT ;  /* 0x0000001003047212 */ /* 0x002fcc00078efcff */
[----:B------:R-:W1:Y:S01]  /*ec50*/  LDSM.16.MT88.4 R4, [R4+UR41+0xe400] ;  /* 0x00e400290404783b */ /* 0x000e620008004200 */
[----:B---3--:R-:W-:Y:S02]  /*ec60*/  IADD3 R20, R14, UR41, R3 ;  /* 0x000000290e147c10 */ /* 0x008fe4000fffe003 */
[C-C-:B-1----:R-:W-:Y:S02]  /*ec70*/  PRMT R8, R4.reuse, 0x6420, R5.reuse ;  /* 0x0000642004087816 */ /* 0x142fe40000000005 */
[----:B--2---:R-:W-:Y:S02]  /*ec80*/  PRMT R9, R4, 0x7531, R5 ;  /* 0x0000753104097816 */ /* 0x004fe40000000005 */
[C-C-:B------:R-:W-:Y:S02]  /*ec90*/  PRMT R10, R6.reuse, 0x6420, R7.reuse ;  /* 0x00006420060a7816 */ /* 0x140fe40000000007 */
[----:B------:R-:W-:Y:S02]  /*eca0*/  PRMT R11, R6, 0x7531, R7 ;  /* 0x00007531060b7816 */ /* 0x000fe40000000007 */
[----:B------:R-:W1:Y:S01]  /*ecb0*/  LDSM.16.MT88.4 R4, [R20+0xe400] ;  /* 0x00e400001404783b */ /* 0x000e620000004200 */
[----:B----4-:R-:W-:-:S05]  /*ecc0*/  IADD3 R2, R12, R3, R13 ;  /* 0x000000030c027210 */ /* 0x010fca0007ffe00d */
[----:B------:R-:W-:Y:S01]  /*ecd0*/  STSM.16.M88.4 [R2], R8 ;  /* 0x0000000802007844 */ /* 0x000fe20000000200 */
[C-C-:B-1----:R-:W-:Y:S02]  /*ece0*/  PRMT R12, R4.reuse, 0x6420, R5.reuse ;  /* 0x00006420040c7816 */ /* 0x142fe40000000005 */
[----:B------:R-:W-:Y:S02]  /*ecf0*/  PRMT R13, R4, 0x7531, R5 ;  /* 0x00007531040d7816 */ /* 0x000fe40000000005 */
[C-C-:B------:R-:W-:Y:S02]  /*ed00*/  PRMT R14, R6.reuse, 0x6420, R7.reuse ;  /* 0x00006420060e7816 */ /* 0x140fe40000000007 */
[----:B------:R-:W-:Y:S01]  /*ed10*/  PRMT R15, R6, 0x7531, R7 ;  /* 0x00007531060f7816 */ /* 0x000fe20000000007 */
[----:B------:R-:W-:-:S04]  /*ed20*/  VIADD R4, R3, 0x1000 ;  /* 0x0000100003047836 */ /* 0x000fc80000000000 */
[----:B------:R1:W-:Y:S02]  /*ed30*/  STSM.16.M88.4 [R2+0x800], R12 ;  /* 0x0008000c02007844 */ /* 0x0003e40000000200 */
[----:B-1----:R-:W-:-:S05]  /*ed40*/  IMAD.MOV.U32 R15, RZ, RZ, R16 ;  /* 0x000000ffff0f7224 */ /* 0x002fca00078e0010 */
[----:B------:R-:W-:-:S05]  /*ed50*/  LOP3.LUT R4, R4, R15, RZ, 0xfc, !PT ;  /* 0x0000000f04047212 */ /* 0x000fca00078efcff */
[----:B------:R-:W1:Y:S02]  /*ed60*/  LDSM.16.MT88.4 R8, [R4+UR41+0xe400] ;  /* 0x00e400290408783b */ /* 0x000e640008004200 */
[C-C-:B-1----:R-:W-:Y:S02]  /*ed70*/  PRMT R4, R8.reuse, 0x6420, R9.reuse ;  /* 0x0000642008047816 */ /* 0x142fe40000000009 */
[----:B------:R-:W-:Y:S02]  /*ed80*/  PRMT R5, R8, 0x7531, R9 ;  /* 0x0000753108057816 */ /* 0x000fe40000000009 */
[C-C-:B------:R-:W-:Y:S02]  /*ed90*/  PRMT R6, R10.reuse, 0x6420, R11.reuse ;  /* 0x000064200a067816 */ /* 0x140fe4000000000b */
[----:B------:R-:W-:Y:S02]  /*eda0*/  PRMT R7, R10, 0x7531, R11 ;  /* 0x000075310a077816 */ /* 0x000fe4000000000b */
[----:B------:R-:W1:Y:S04]  /*edb0*/  LDSM.16.MT88.4 R8, [R20+0xf400] ;  /* 0x00f400001408783b */ /* 0x000e680000004200 */
[----:B------:R2:W-:Y:S02]  /*edc0*/  STSM.16.M88.4 [R2+0x1000], R4 ;  /* 0x0010000402007844 */ /* 0x0005e40000000200 */
[----:B--2---:R-:W-:Y:S01]  /*edd0*/  VIADD R4, R3, 0x2000 ;  /* 0x0000200003047836 */ /* 0x004fe20000000000 */
[----:B-1----:R-:W-:-:S02]  /*ede0*/  PRMT R16, R8, 0x6420, R9 ;  /* 0x0000642008107816 */ /* 0x002fc40000000009 */
[----:B------:R-:W-:Y:S02]  /*edf0*/  PRMT R17, R8, 0x7531, R9 ;  /* 0x0000753108117816 */ /* 0x000fe40000000009 */
[C-C-:B------:R-:W-:Y:S02]  /*ee00*/  PRMT R18, R10.reuse, 0x6420, R11.reuse ;  /* 0x000064200a127816 */ /* 0x140fe4000000000b */
[----:B------:R-:W-:-:S05]  /*ee10*/  PRMT R19, R10, 0x7531, R11 ;  /* 0x000075310a137816 */ /* 0x000fca000000000b */
        /* <DEDUP_REMOVED lines=48> */
[----:B------:R-:W1:Y:S01]  /*f120*/  LDSM.16.MT88.4 R8, [R4+UR41+0xe400] ;  /* 0x00e400290408783b */ /* 0x000e620008004200 */
[----:B------:R-:W-:Y:S01]  /*f130*/  VIADD R3, R3, 0x6000 ;  /* 0x0000600003037836 */ /* 0x000fe20000000000 */
[C-C-:B-1----:R-:W-:Y:S02]  /*f140*/  PRMT R4, R8.reuse, 0x6420, R9.reuse ;  /* 0x0000642008047816 */ /* 0x142fe40000000009 */
[----:B------:R-:W-:Y:S02]  /*f150*/  PRMT R5, R8, 0x7531, R9 ;  /* 0x0000753108057816 */ /* 0x000fe40000000009 */
[C-C-:B------:R-:W-:Y:S02]  /*f160*/  PRMT R6, R10.reuse, 0x6420, R11.reuse ;  /* 0x000064200a067816 */ /* 0x140fe4000000000b */
        /* <DEDUP_REMOVED lines=29> */
.L_x_5673:
[----:B-1----:R-:W2:Y:S01]  /*f340*/  LDL.LU R2, [R1+0x4] ;  /* 0x0000040001027983 */ /* 0x002ea20000300800 */
[C---:B------:R-:W-:Y:S01]  /*f350*/  ISETP.GT.AND P0, PT, R21.reuse, RZ, PT ;  /* 0x000000ff1500720c */ /* 0x040fe20003f04270 */
[----:B------:R-:W-:Y:S02]  /*f360*/  VIADD R21, R21, 0xffffffff ;  /* 0xffffffff15157836 */ /* 0x000fe40000000000 */
[----:B------:R3:W5:Y:S04]  /*f370*/  LDL R6, [R1+0xc] ;  /* 0x00000c0001067983 */ /* 0x0007680000100800 */
[----:B------:R3:W5:Y:S01]  /*f380*/  LDL R7, [R1+0x8] ;  /* 0x0000080001077983 */ /* 0x0007620000100800 */
[----:B--2---:R1:W-:Y:S02]  /*f390*/  SYNCS.ARRIVE.TRANS64.A1T0 RZ, [R2+URZ+0x2e850], RZ ;  /* 0x02e850ff02ff79a7 */ /* 0x0043e4000810003f */
[----:B-1----:R-:W-:-:S05]  /*f3a0*/  @!P1 VIADD R2, R2, 0x2e880 ;  /* 0x0002e88002029836 */ /* 0x002fca0000000000 */
[----:B------:R-:W-:Y:S01]  /*f3b0*/  @!P1 PRMT R2, RZ, 0x654, R2 ;  /* 0x00000654ff029816 */ /* 0x000fe20000000002 */
[----:B------:R-:W-:Y:S06]  /*f3c0*/  BAR.SYNC.DEFER_BLOCKING 0x2, 0x80 ;  /* 0x0082000000007b1d */ /* 0x000fec0000010000 */
[----:B------:R3:W-:Y:S01]  /*f3d0*/  @!P1 SYNCS.ARRIVE.TRANS64.RED.A1T0 RZ, [R2+URZ], RZ ;  /* 0x000000ff02ff99a7 */ /* 0x0007e2000810043f */
[----:B------:R-:W-:Y:S05]  /*f3e0*/  @P0 BRA `(.L_x_5674) ;  /* 0xffffffec00e00947 */ /* 0x000fea000383ffff */
.L_x_5654:
        /* <DEDUP_REMOVED lines=15> */
.L_x_5676:
[----:B------:R-:W-:Y:S05]  /*f4e0*/  BSYNC B0 ;  /* 0x0000000000007941 */ /* 0x000fea0003800000 */
.L_x_5675:
[----:B------:R-:W-:-:S06]  /*f4f0*/  UISETP.NE.AND UP0, UPT, UR42, 0x3, UPT ;  /* 0x000000032a00788c */ /* 0x000fcc000bf05270 */
[----:B------:R-:W-:-:S13]  /*f500*/  PLOP3.LUT P0, PT, PT, PT, UP0, 0x80, 0x0 ;  /* 0x000000000000781c */ /* 0x000fda0003f0f008 */
[----:B------:R-:W-:Y:S05]  /*f510*/  @!P0 BRA `(.L_x_5677) ;  /* 0x0000000000048947 */ /* 0x000fea0003800000 */
[----:B------:R-:W-:Y:S01]  /*f520*/  BPT.TRAP 0x1 ;  /* 0x000000040000795c */ /* 0x000fe20000300000 */
.L_x_5677:
[----:B--23--:R-:W2:Y:S04]  /*f530*/  LDL R2, [R1+0xc] ;  /* 0x00000c0001027983 */ /* 0x00cea80000100800 */
[----:B----4-:R-:W3:Y:S01]  /*f540*/  LDL R0, [R1+0x8] ;  /* 0x0000080001007983 */ /* 0x010ee20000100800 */
        /* <DEDUP_REMOVED lines=8> */
.L_x_5722:
[----:B------:R-:W-:Y:S05]  /*f5d0*/  BSYNC B0 ;  /* 0x0000000000007941 */ /* 0x000fea0003800000 */
.L_x_5678:
[----:B------:R-:W-:Y:S05]  /*f5e0*/  @!P2 BRA `(.L_x_5680) ;  /* 0x000000000004a947 */ /* 0x000fea0003800000 */
[----:B------:R-:W-:Y:S01]  /*f5f0*/  BPT.TRAP 0x1 ;  /* 0x000000040000795c */ /* 0x000fe20000300000 */
.L_x_5680:
[----:B------:R-:W2:Y:S02]  /*f600*/  LDL R0, [R1+0xc] ;  /* 0x00000c0001007983 */ /* 0x000ea40000100800 */
[----:B--2---:R-:W-:-:S04]  /*f610*/  SHF.L.U32 R3, R0, 0x1f, RZ ;  /* 0x0000001f00037819 */ /* 0x004fc800000006ff */
[----:B------:R-:W2:Y:S02]  /*f620*/  SYNCS.PHASECHK.TRANS64.TRYWAIT P0, [R20+URZ+0x2e860], R3 ;  /* 0x02e86003140075a7 */ /* 0x000ea4000800017f */
[----:B--2---:R-:W-:Y:S05]  /*f630*/  @!P0 BRA `(.L_x_5681) ;  /* 0x0000001800cc8947 */ /* 0x004fea0003800000 */
.L_x_5723:
[----:B------:R-:W3:Y:S04]  /*f640*/  LDL R0, [R1+0x8] ;  /* 0x0000080001007983 */ /* 0x000ee80000100800 */
[----:B------:R-:W4:Y:S04]  /*f650*/  LDL R2, [R1] ;  /* 0x0000000001027983 */ /* 0x000f280000100800 */
[----:B------:R-:W2:Y:S04]  /*f660*/  LDL R10, [R1+0x38] ;  /* 0x00003800010a7983 */ /* 0x000ea80000100800 */
[----:B------:R-:W2:Y:S01]  /*f670*/  LDL R12, [R1+0x28] ;  /* 0x00002800010c7983 */ /* 0x000ea20000100800 */
[----:B------:R-:W-:Y:S05]  /*f680*/  WARPSYNC.ALL ;  /* 0x0000000000007948 */ /* 0x000fea0003800000 */
[----:B---3--:R-:W-:-:S05]  /*f690*/  IMAD R0, R0, 0x7000, RZ ;  /* 0x0000700000007824 */ /* 0x008fca00078e02ff */
[----:B----4-:R-:W-:-:S05]  /*f6a0*/  LOP3.LUT R2, R0, R2, RZ, 0xfc, !PT ;  /* 0x0000000200027212 */ /* 0x010fca00078efcff */
[----:B-1---5:R-:W1:Y:S01]  /*f6b0*/  LDSM.16.MT88.4 R4, [R2+UR41+0xe400] ;  /* 0x00e400290204783b */ /* 0x022e620008004200 */
[----:B--2---:R-:W-:Y:S01]  /*f6c0*/  VIADD R3, R2, UR41 ;  /* 0x0000002902037c36 */ /* 0x004fe20008000000 */
[----:B------:R-:W-:-:S03]  /*f6d0*/  IADD3 R0, R0, UR41, R12 ;  /* 0x0000002900007c10 */ /* 0x000fc6000fffe00c */
[----:B------:R-:W-:Y:S01]  /*f6e0*/  IMAD.IADD R3, R10, 0x1, R3 ;  /* 0x000000010a037824 */ /* 0x000fe200078e0203 */
[C-C-:B-1----:R-:W-:Y:S02]  /*f6f0*/  PRMT R8, R4.reuse, 0x6420, R5.reuse ;  /* 0x0000642004087816 */ /* 0x142fe40000000005 */
        /* <DEDUP_REMOVED lines=90> */
.L_x_5682:
        /* <DEDUP_REMOVED lines=14> */
.L_x_5638:
[----:B------:R-:W-:Y:S05]  /*fd80*/  BSYNC B6 ;  /* 0x0000000000067941 */ /* 0x000fea0003800000 */
.L_x_5636:
        /* <DEDUP_REMOVED lines=15> */
.L_x_5683:
        /* <DEDUP_REMOVED lines=41> */
.L_x_5689:
        /* <DEDUP_REMOVED lines=14> */
.L_x_5688:
[----:B------:R-:W-:Y:S05]  /*101f0*/  BSYNC B0 ;  /* 0x0000000000007941 */ /* 0x000fea0003800000 */
.L_x_5687:
        /* <DEDUP_REMOVED lines=23> */
.L_x_5685:
        /* <DEDUP_REMOVED lines=8> */
[----:B------:R-:W1:Y:S02]  /*103f0*/  SHFL.IDX PT, R4, R4, R11, 0x1f ;  /* 0x00001f0b04047589 */ /* 0x000e6400000e0000 */
[----:B-1----:R-:W-:-:S04]  /*10400*/  IABS R5, R4 ;  /* 0x0000000400057213 */ /* 0x002fc80000000000 */
[----:B------:R-:W1:Y:S08]  /*10410*/  I2F.RP R9, R5 ;  /* 0x0000000500097306 */ /* 0x000e700000209400 */
[----:B-1----:R-:W1:Y:S02]  /*10420*/  MUFU.RCP R9, R9 ;  /* 0x0000000900097308 */ /* 0x002e640000001000 */
[----:B-1----:R-:W-:-:S06]  /*10430*/  VIADD R7, R9, 0xffffffe ;  /* 0x0ffffffe09077836 */ /* 0x002fcc0000000000 */
[----:B------:R-:W1:Y:S01]  /*10440*/  F2I.FTZ.U32.TRUNC.NTZ R7, R7 ;  /* 0x0000000700077305 */ /* 0x000e62000021f000 */
[----:B------:R-:W-:Y:S05]  /*10450*/  @!P0 BRA `(.L_x_5690) ;  /* 0x00000000000c8947 */ /* 0x000fea0003800000 */
[----:B------:R-:W-:-:S06]  /*10460*/  UIADD3 UR5, UR4, -0x1, URZ ;  /* 0xffffffff04057890 */ /* 0x000fcc000fffe03f */
[----:B------:R-:W-:-:S05]  /*10470*/  IMAD.U32 R9, RZ, RZ, UR5 ;  /* 0x00000005ff097e24 */ /* 0x000fca000f8e00ff */
[----:B------:R2:W3:Y:S02]  /*10480*/  SHFL.IDX PT, R8, R2, R9, 0x1f ;  /* 0x00001f0902087589 */ /* 0x0004e400000e0000 */
.L_x_5690:
[----:B---3--:R-:W-:Y:S01]  /*10490*/  IMAD R8, R8, R3, R6 ;  /* 0x0000000308087224 */ /* 0x008fe200078e0206 */
[----:B------:R-:W-:Y:S01]  /*104a0*/  UIADD3 UR52, UR4, UR52, URZ ;  /* 0x0000003404347290 */ /* 0x000fe2000fffe03f */
[--C-:B-1----:R-:W-:Y:S02]  /*104b0*/  IMAD.MOV R6, RZ, RZ, -R7.reuse ;  /* 0x000000ffff067224 */ /* 0x102fe400078e0a07 */
[----:B--2---:R-:W-:Y:S01]  /*104c0*/  IMAD.MOV.U32 R2, RZ, RZ, RZ ;  /* 0x000000ffff027224 */ /* 0x004fe200078e00ff */
[----:B------:R2:W-:Y:S01]  /*104d0*/  STL [R1+0x20], R8 ;  /* 0x0000200801007387 */ /* 0x0005e20000100800 */
[----:B------:R-:W-:Y:S02]  /*104e0*/  IMAD R6, R6, R5, RZ ;  /* 0x0000000506067224 */ /* 0x000fe400078e02ff */
[----:B------:R-:W-:Y:S02]  /*104f0*/  IMAD.MOV.U32 R3, RZ, RZ, R7 ;  /* 0x000000ffff037224 */ /* 0x000fe400078e0007 */
        /* <DEDUP_REMOVED lines=22> */
.L_x_5686:
[----:B------:R1:W-:Y:S01]  /*10660*/  STL [R1+0x20], R0 ;  /* 0x0000200001007387 */ /* 0x0003e20000100800 */
[----:B------:R-:W-:Y:S01]  /*10670*/  ULDC UR52, c[0x0][0xc14] ;  /* 0x0003050000347ab9 */ /* 0x000fe20000000800 */
[----:B------:R-:W-:Y:S02]  /*10680*/  UMOV UR38, URZ ;  /* 0x0000003f00267c82 */ /* 0x000fe40008000000 */
[----:B------:R1:W-:Y:S03]  /*10690*/  STL [R1+0x24], RZ ;  /* 0x000024ff01007387 */ /* 0x0003e60000100800 */
.L_x_5691:
        /* <DEDUP_REMOVED lines=15> */
.L_x_5684:
[----:B------:R-:W-:Y:S02]  /*10790*/  ULDC UR4, c[0x0][0xc14] ;  /* 0x0003050000047ab9 */ /* 0x000fe40000000800 */
[----:B------:R-:W-:-:S06]  /*107a0*/  UISETP.GE.AND UP0, UPT, UR52, UR4, UPT ;  /* 0x000000043400728c */ /* 0x000fcc000bf06270 */
[----:B------:R-:W-:-:S13]  /*107b0*/  PLOP3.LUT P0, PT, PT, PT, UP0, 0x80, 0x0 ;  /* 0x000000000000781c */ /* 0x000fda0003f0f008 */
[----:B------:R-:W-:Y:S05]  /*107c0*/  @!P0 BRA `(.L_x_5692) ;  /* 0xffffffc400788947 */ /* 0x000fea000383ffff */
.L_x_5634:
        /* <DEDUP_REMOVED lines=12> */
.L_x_5724:
[----:B------:R-:W-:Y:S05]  /*10890*/  BSYNC B0 ;  /* 0x0000000000007941 */ /* 0x000fea0003800000 */
.L_x_5693:
[----:B------:R-:W-:-:S03]  /*108a0*/  UMOV UR4, 0xffffffff ;  /* 0xffffffff00047882 */ /* 0x000fc60000000000 */
[----:B------:R-:W-:Y:S05]  /*108b0*/  BRA.DIV UR4, `(.L_x_5695) ;  /* 0x0000000a04547947 */ /* 0x000fea000b800000 */
[----:B------:R-:W1:Y:S02]  /*108c0*/  S2R R2, SR_TID.X ;  /* 0x0000000000027919 */ /* 0x000e640000002100 */
[----:B-1----:R-:W-:-:S04]  /*108d0*/  SHF.R.U32.HI R2, RZ, 0x5, R2 ;  /* 0x00000005ff027819 */ /* 0x002fc80000011602 */
[----:B------:R-:W-:-:S05]  /*108e0*/  LOP3.LUT R2, R2, 0x3, RZ, 0xc0, !PT ;  /* 0x0000000302027812 */ /* 0x000fca00078ec0ff */
[----:B------:R1:W2:Y:S02]  /*108f0*/  SHFL.IDX PT, R14, R2, RZ, 0x1f ;  /* 0x00001fff020e7589 */ /* 0x0002a400000e0000 */
.L_x_5727:
[----:B--2---:R-:W-:Y:S01]  /*10900*/  ISETP.NE.AND P0, PT, R14, RZ, PT ;  /* 0x000000ff0e00720c */ /* 0x004fe20003f05270 */
[----:B------:R-:W-:-:S12]  /*10910*/  BSSY B0, `(.L_x_5696) ;  /* 0x000002e000007945 */ /* 0x000fd80003800000 */
[----:B------:R-:W-:Y:S05]  /*10920*/  @P0 BRA `(.L_x_5697) ;  /* 0x0000000000b00947 */ /* 0x000fea0003800000 */
[----:B------:R-:W-:-:S03]  /*10930*/  UMOV UR4, 0xffffffff ;  /* 0xffffffff00047882 */ /* 0x000fc60000000000 */
[----:B------:R-:W-:Y:S05]  /*10940*/  BRA.DIV UR4, `(.L_x_5698) ;  /* 0x0000000a04647947 */ /* 0x000fea000b800000 */
[----:B------:R-:W-:-:S13]  /*10950*/  ELECT P6, URZ, PT ;  /* 0x00000000003f782f */ /* 0x000fda00038c0000 */
.L_x_5730:
[----:B------:R-:W-:Y:S05]  /*10960*/  @!P6 BRA `(.L_x_5697) ;  /* 0x0000000000a0e947 */ /* 0x000fea0003800000 */
[----:B------:R-:W-:-:S06]  /*10970*/  ULOP3.LUT UR4, UR40, 0x2, URZ, 0xfc, !UPT ;  /* 0x0000000228047892 */ /* 0x000fcc000f8efc3f */
[----:B-1----:R-:W-:-:S05]  /*10980*/  IMAD.U32 R2, RZ, RZ, UR4 ;  /* 0x00000004ff027e24 */ /* 0x002fca000f8e00ff */
[----:B------:R-:W-:-:S13]  /*10990*/  ISETP.NE.AND P0, PT, R2, 0x3, PT ;  /* 0x000000030200780c */ /* 0x000fda0003f05270 */
[----:B------:R-:W-:Y:S05]  /*109a0*/  @!P0 BRA `(.L_x_5699) ;  /* 0x0000000000048947 */ /* 0x000fea0003800000 */
[----:B------:R-:W-:Y:S01]  /*109b0*/  BPT.TRAP 0x1 ;  /* 0x000000040000795c */ /* 0x000fe20000300000 */
.L_x_5699:
        /* <DEDUP_REMOVED lines=14> */
.L_x_5731:
[----:B------:R-:W1:Y:S02]  /*10aa0*/  SYNCS.PHASECHK.TRANS64.TRYWAIT P1, [R7+URZ], R2 ;  /* 0x00000002070075a7 */ /* 0x000e64000802017f */
[----:B-1----:R-:W-:Y:S05]  /*10ab0*/  @!P1 BRA `(.L_x_5701) ;  /* 0x00000008003c9947 */ /* 0x002fea0003800000 */
.L_x_5732:
[----:B------:R-:W-:Y:S05]  /*10ac0*/  @!P0 BRA `(.L_x_5702) ;  /* 0x0000000000048947 */ /* 0x000fea0003800000 */
[----:B------:R-:W-:Y:S01]  /*10ad0*/  BPT.TRAP 0x1 ;  /* 0x000000040000795c */ /* 0x000fe20000300000 */
.L_x_5702:
[----:B------:R-:W2:Y:S02]  /*10ae0*/  LDL.LU R4, [R1+0x8] ;  /* 0x0000080001047983 */ /* 0x000ea40000300800 */
[----:B--2---:R-:W-:-:S04]  /*10af0*/  IMAD R4, R4, 0x8, R0 ;  /* 0x0000000804047824 */ /* 0x004fc800078e0200 */
[----:B------:R-:W2:Y:S02]  /*10b00*/  SYNCS.PHASECHK.TRANS64.TRYWAIT P1, [R4+URZ+0x2e860], R5 ;  /* 0x02e86005040075a7 */ /* 0x000ea4000802017f */
[----:B--2---:R-:W-:Y:S05]  /*10b10*/  @!P1 BRA `(.L_x_5703) ;  /* 0x0000000800389947 */ /* 0x004fea0003800000 */
.L_x_5733:
[----:B------:R-:W-:Y:S05]  /*10b20*/  @!P0 BRA `(.L_x_5704) ;  /* 0x0000000000048947 */ /* 0x000fea0003800000 */
[----:B------:R-:W-:Y:S01]  /*10b30*/  BPT.TRAP 0x1 ;  /* 0x000000040000795c */ /* 0x000fe20000300000 */
.L_x_5704:
[----:B------:R-:W-:-:S04]  /*10b40*/  IMAD R3, R3, 0x8, R0 ;  /* 0x0000000803037824 */ /* 0x000fc800078e0200 */
[----:B------:R-:W3:Y:S02]  /*10b50*/  SYNCS.PHASECHK.TRANS64.TRYWAIT P1, [R3+URZ+0x2e860], R2 ;  /* 0x02e86002030075a7 */ /* 0x000ee4000802017f */
[----:B---3--:R-:W-:Y:S05]  /*10b60*/  @!P1 BRA `(.L_x_5705) ;  /* 0x0000000800389947 */ /* 0x008fea0003800000 */
.L_x_5734:
[----:B------:R-:W-:Y:S05]  /*10b70*/  @!P0 BRA `(.L_x_5706) ;  /* 0x0000000000048947 */ /* 0x000fea0003800000 */
[----:B------:R-:W-:Y:S01]  /*10b80*/  BPT.TRAP 0x1 ;  /* 0x000000040000795c */ /* 0x000fe20000300000 */
.L_x_5706:
[----:B------:R-:W4:Y:S02]  /*10b90*/  SYNCS.PHASECHK.TRANS64.TRYWAIT P0, [R4+URZ+0x2e880], R5 ;  /* 0x02e88005040075a7 */ /* 0x000f24000800017f */
[----:B----4-:R-:W-:Y:S05]  /*10ba0*/  @!P0 BRA `(.L_x_5707) ;  /* 0x00000008003c8947 */ /* 0x010fea0003800000 */
.L_x_5708:
[----:B------:R0:W0:Y:S02]  /*10bb0*/  SYNCS.PHASECHK.TRANS64.TRYWAIT P0, [R3+URZ+0x2e880], R2 ;  /* 0x02e88002030075a7 */ /* 0x000024000800017f */
[----:B0-----:R-:W-:Y:S05]  /*10bc0*/  @!P0 NANOSLEEP.SYNCS 0x989680 ;  /* 0x009896800000895d */ /* 0x001fea0003900000 */
[----:B------:R-:W0:Y:S02]  /*10bd0*/  @!P0 SYNCS.PHASECHK.TRANS64 P0, [R3+URZ+0x2e880], R2 ;  /* 0x02e88002030085a7 */ /* 0x000e24000800007f */
[----:B0-----:R-:W-:Y:S05]  /*10be0*/  @!P0 BRA `(.L_x_5708) ;  /* 0xfffffffc00f08947 */ /* 0x001fea000383ffff */
.L_x_5697:
[----:B------:R-:W-:Y:S05]  /*10bf0*/  BSYNC B0 ;  /* 0x0000000000007941 */ /* 0x000fea0003800000 */
.L_x_5696:
[----:B------:R-:W-:Y:S05]  /*10c00*/  EXIT ;  /* 0x000000000000794d */ /* 0x000fea0003800000 */
.L_x_5584:
[----:B0-----:R0:W1:Y:S02]  /*10c10*/  SYNCS.PHASECHK.TRANS64.TRYWAIT P1, [R0+URZ+0x2e800], R3 ;  /* 0x02e80003000075a7 */ /* 0x001064000802017f */
[----:B-1----:R-:W-:Y:S05]  /*10c20*/  @!P1 NANOSLEEP.SYNCS 0x989680 ;  /* 0x009896800000995d */ /* 0x002fea0003900000 */
[----:B------:R-:W1:Y:S02]  /*10c30*/  @!P1 SYNCS.PHASECHK.TRANS64 P1, [R0+URZ+0x2e800], R3 ;  /* 0x02e80003000095a7 */ /* 0x000e64000802007f */
[----:B-1----:R-:W-:Y:S05]  /*10c40*/  @!P1 BRA `(.L_x_5584) ;  /* 0xfffffffc00f09947 */ /* 0x002fea000383ffff */
[----:B------:R-:W-:Y:S05]  /*10c50*/  BRA `(.L_x_5709) ;  /* 0xffffff0c00607947 */ /* 0x000fea000383ffff */
.L_x_5588:
[----:B0-----:R0:W2:Y:S02]  /*10c60*/  SYNCS.PHASECHK.TRANS64.TRYWAIT P1, [R5+URZ+0x2e830], R4 ;  /* 0x02e83004050075a7 */ /* 0x0010a4000802017f */
[----:B--2---:R-:W-:Y:S05]  /*10c70*/  @!P1 NANOSLEEP.SYNCS 0x989680 ;  /* 0x009896800000995d */ /* 0x004fea0003900000 */
[----:B------:R-:W2:Y:S02]  /*10c80*/  @!P1 SYNCS.PHASECHK.TRANS64 P1, [R5+URZ+0x2e830], R4 ;  /* 0x02e83004050095a7 */ /* 0x000ea4000802007f */
[----:B--2---:R-:W-:Y:S05]  /*10c90*/  @!P1 BRA `(.L_x_5588) ;  /* 0xfffffffc00f09947 */ /* 0x004fea000383ffff */
[----:B------:R-:W-:Y:S05]  /*10ca0*/  BRA `(.L_x_5587) ;  /* 0xffffff0c00907947 */ /* 0x000fea000383ffff */
.L_x_5593:
[----:B-1----:R-:W-:-:S04]  /*10cb0*/  IMAD.U32 R7, RZ, RZ, UR6 ;  /* 0x00000006ff077e24 */ /* 0x002fc8000f8e00ff */
[----:B------:R1:W2:Y:S03]  /*10cc0*/  SYNCS.PHASECHK.TRANS64.TRYWAIT P1, [R7+URZ+0x2e830], R0 ;  /* 0x02e83000070075a7 */ /* 0x0002a6000802017f */
[----:B--2---:R-:W-:Y:S05]  /*10cd0*/  @!P1 NANOSLEEP.SYNCS 0x989680 ;  /* 0x009896800000995d */ /* 0x004fea0003900000 */
[----:B------:R-:W2:Y:S02]  /*10ce0*/  @!P1 SYNCS.PHASECHK.TRANS64 P1, [R7+URZ+0x2e830], R0 ;  /* 0x02e83000070095a7 */ /* 0x000ea4000802007f */
[----:B--2---:R-:W-:Y:S05]  /*10cf0*/  @!P1 BRA `(.L_x_5593) ;  /* 0xfffffffc00ec9947 */ /* 0x004fea000383ffff */
[----:B------:R-:W-:Y:S05]  /*10d00*/  BRA `(.L_x_5590) ;  /* 0xffffff4c00207947 */ /* 0x000fea000383ffff */
.L_x_5597:
[----:B-1----:R-:W-:-:S04]  /*10d10*/  IMAD.U32 R7, RZ, RZ, UR6 ;  /* 0x00000006ff077e24 */ /* 0x002fc8000f8e00ff */
[----:B------:R1:W2:Y:S03]  /*10d20*/  SYNCS.PHASECHK.TRANS64.TRYWAIT P1, [R7+URZ+0x2e850], R0 ;  /* 0x02e85000070075a7 */ /* 0x0002a6000802017f */
[----:B--2---:R-:W-:Y:S05]  /*10d30*/  @!P1 NANOSLEEP.SYNCS 0x989680 ;  /* 0x009896800000995d */ /* 0x004fea0003900000 */
[----:B------:R-:W2:Y:S02]  /*10d40*/  @!P1 SYNCS.PHASECHK.TRANS64 P1, [R7+URZ+0x2e850], R0 ;  /* 0x02e85000070095a7 */ /* 0x000ea4000802007f */
[----:B--2---:R-:W-:Y:S05]  /*10d50*/  @!P1 BRA `(.L_x_5597) ;  /* 0xfffffffc00ec9947 */ /* 0x004fea000383ffff */
[----:B------:R-:W-:Y:S05]  /*10d60*/  BRA `(.L_x_5594) ;  /* 0xffffff5800207947 */ /* 0x000fea000383ffff */
.L_x_5603:
[----:B-1----:R1:W2:Y:S02]  /*10d70*/  SYNCS.PHASECHK.TRANS64.TRYWAIT P1, [R20+URZ+0x2e850], R3 ;  /* 0x02e85003140075a7 */ /* 0x0022a4000802017f */
[----:B--2---:R-:W-:Y:S05]  /*10d80*/  @!P1 NANOSLEEP.SYNCS 0x989680 ;  /* 0x009896800000995d */ /* 0x004fea0003900000 */
[----:B------:R-:W2:Y:S02]  /*10d90*/  @!P1 SYNCS.PHASECHK.TRANS64 P1, [R20+URZ+0x2e850], R3 ;  /* 0x02e85003140095a7 */ /* 0x000ea4000802007f */
[----:B--2---:R-:W-:Y:S05]  /*10da0*/  @!P1 BRA `(.L_x_5603) ;  /* 0xfffffffc00f09947 */ /* 0x004fea000383ffff */
[----:B------:R-:W-:Y:S05]  /*10db0*/  BRA `(.L_x_5602) ;  /* 0xffffff8000907947 */ /* 0x000fea000383ffff */
.L_x_5643:
[----:B------:R-:W-:Y:S02]  /*10dc0*/  IMAD.MOV.U32 R13, RZ, RZ, R4 ;  /* 0x000000ffff0d7224 */ /* 0x000fe400078e0004 */
[----:B------:R-:W-:Y:S02]  /*10dd0*/  IMAD.MOV.U32 R12, RZ, RZ, RZ ;  /* 0x000000ffff0c7224 */ /* 0x000fe400078e00ff */
[----:B------:R-:W-:Y:S02]  /*10de0*/  IMAD.MOV.U32 R11, RZ, RZ, 0x1f ;  /* 0x0000001fff0b7424 */ /* 0x000fe400078e00ff */
[----:B------:R-:W-:-:S07]  /*10df0*/  IMAD.MOV.U32 R15, RZ, RZ, -0x1 ;  /* 0xffffffffff0f7424 */ /* 0x000fce00078e00ff */
[----:B0-----:R-:W-:Y:S05]  /*10e00*/  WARPSYNC.COLLECTIVE R15, `(.L_x_5710) ;  /* 0x000000000f087348 */ /* 0x001fea0003c00000 */
[----:B------:R1:W2:Y:S02]  /*10e10*/  SHFL.IDX P6, R14, R13, R12, R11 ;  /* 0x0000000c0d0e7389 */ /* 0x0002a400000c000b */
[----:B012---:R-:W-:Y:S01]  /*10e20*/  ENDCOLLECTIVE ;  /* 0x000000000000791b */ /* 0x007fe20003800000 */
.L_x_5710:
[----:B------:R-:W-:Y:S05]  /*10e30*/  BRA `(.L_x_5711) ;  /* 0xffffffcc005c7947 */ /* 0x000fea000383ffff */
.L_x_5645:
[----:B------:R-:W-:Y:S01]  /*10e40*/  BSSY B0, `(.L_x_5712) ;  /* 0x0000006000007945 */ /* 0x000fe20003800000 */
[----:B------:R-:W-:-:S07]  /*10e50*/  IMAD.MOV.U32 R15, RZ, RZ, -0x1 ;  /* 0xffffffffff0f7424 */ /* 0x000fce00078e00ff */
[----:B-1----:R-:W-:Y:S05]  /*10e60*/  WARPSYNC.COLLECTIVE R15, `(.L_x_5713) ;  /* 0x000000000f0c7348 */ /* 0x002fea0003c00000 */
[----:B------:R-:W-:Y:S02]  /*10e70*/  ELECT P6, UR62, PT ;  /* 0x00000000003e782f */ /* 0x000fe400038c0000 */
[----:B------:R-:W-:Y:S01]  /*10e80*/  MOV R14, UR62 ;  /* 0x0000003e000e7c02 */ /* 0x000fe20008000f00 */
[----:B-1----:R-:W-:Y:S10]  /*10e90*/  ENDCOLLECTIVE ;  /* 0x000000000000791b */ /* 0x002ff40003800000 */
.L_x_5713:
[----:B------:R-:W-:Y:S05]  /*10ea0*/  BSYNC B0 ;  /* 0x0000000000007941 */ /* 0x000fea0003800000 */
.L_x_5712:
[----:B------:R-:W-:Y:S05]  /*10eb0*/  BRA `(.L_x_5714) ;  /* 0xffffffcc005c7947 */ /* 0x000fea000383ffff */
.L_x_5648:
[----:B0-----:R0:W1:Y:S02]  /*10ec0*/  SYNCS.PHASECHK.TRANS64.TRYWAIT P2, [R4+URZ+0x2e880], R3 ;  /* 0x02e88003040075a7 */ /* 0x001064000804017f */
[----:B-1----:R-:W-:Y:S05]  /*10ed0*/  @!P2 NANOSLEEP.SYNCS 0x989680 ;  /* 0x009896800000a95d */ /* 0x002fea0003900000 */
[----:B------:R-:W1:Y:S02]  /*10ee0*/  @!P2 SYNCS.PHASECHK.TRANS64 P2, [R4+URZ+0x2e880], R3 ;  /* 0x02e880030400a5a7 */ /* 0x000e64000804007f */
[----:B-1----:R-:W-:Y:S05]  /*10ef0*/  @!P2 BRA `(.L_x_5648) ;  /* 0xfffffffc00f0a947 */ /* 0x002fea000383ffff */
[----:B------:R-:W-:Y:S05]  /*10f00*/  BRA `(.L_x_5715) ;  /* 0xffffffcc00bc7947 */ /* 0x000fea000383ffff */
.L_x_5650:
[----:B-1----:R1:W2:Y:S02]  /*10f10*/  SYNCS.PHASECHK.TRANS64.TRYWAIT P2, [R4+URZ+0x2e840], R3 ;  /* 0x02e84003040075a7 */ /* 0x0022a4000804017f */
[----:B--2---:R-:W-:Y:S05]  /*10f20*/  @!P2 NANOSLEEP.SYNCS 0x989680 ;  /* 0x009896800000a95d */ /* 0x004fea0003900000 */
[----:B------:R-:W2:Y:S02]  /*10f30*/  @!P2 SYNCS.PHASECHK.TRANS64 P2, [R4+URZ+0x2e840], R3 ;  /* 0x02e840030400a5a7 */ /* 0x000ea4000804007f */
[----:B--2---:R-:W-:Y:S05]  /*10f40*/  @!P2 BRA `(.L_x_5650) ;  /* 0xfffffffc00f0a947 */ /* 0x004fea000383ffff */
[----:B------:R-:W-:Y:S05]  /*10f50*/  BRA `(.L_x_5716) ;  /* 0xffffffd0001c7947 */ /* 0x000fea000383ffff */
.L_x_5653:
[----:B--2---:R-:W-:-:S04]  /*10f60*/  IMAD.U32 R3, RZ, RZ, UR41 ;  /* 0x00000029ff037e24 */ /* 0x004fc8000f8e00ff */
[----:B------:R2:W3:Y:S03]  /*10f70*/  SYNCS.PHASECHK.TRANS64.TRYWAIT P0, [R3+URZ+0x2e820], R2 ;  /* 0x02e82002030075a7 */ /* 0x0004e6000800017f */
[----:B---3--:R-:W-:Y:S05]  /*10f80*/  @!P0 NANOSLEEP.SYNCS 0x989680 ;  /* 0x009896800000895d */ /* 0x008fea0003900000 */
[----:B------:R-:W3:Y:S02]  /*10f90*/  @!P0 SYNCS.PHASECHK.TRANS64 P0, [R3+URZ+0x2e820], R2 ;  /* 0x02e82002030085a7 */ /* 0x000ee4000800007f */
[----:B---3--:R-:W-:Y:S05]  /*10fa0*/  @!P0 BRA `(.L_x_5653) ;  /* 0xfffffffc00ec8947 */ /* 0x008fea000383ffff */
[----:B------:R-:W-:Y:S05]  /*10fb0*/  BRA `(.L_x_5717) ;  /* 0xffffffd000cc7947 */ /* 0x000fea000383ffff */
.L_x_5659:
[----:B-1----:R1:W3:Y:S02]  /*10fc0*/  SYNCS.PHASECHK.TRANS64.TRYWAIT P0, [R4+URZ+0x2e880], R3 ;  /* 0x02e88003040075a7 */ /* 0x0022e4000800017f */
[----:B---3--:R-:W-:Y:S05]  /*10fd0*/  @!P0 NANOSLEEP.SYNCS 0x989680 ;  /* 0x009896800000895d */ /* 0x008fea0003900000 */
[----:B------:R-:W3:Y:S02]  /*10fe0*/  @!P0 SYNCS.PHASECHK.TRANS64 P0, [R4+URZ+0x2e880], R3 ;  /* 0x02e88003040085a7 */ /* 0x000ee4000800007f */
[----:B---3--:R-:W-:Y:S05]  /*10ff0*/  @!P0 BRA `(.L_x_5659) ;  /* 0xfffffffc00f08947 */ /* 0x008fea000383ffff */
[----:B------:R-:W-:Y:S05]  /*11000*/  BRA `(.L_x_5718) ;  /* 0xffffffd400807947 */ /* 0x000fea000383ffff */
.L_x_5664:
[----:B--2---:R2:W3:Y:S02]  /*11010*/  SYNCS.PHASECHK.TRANS64.TRYWAIT P0, [R4+URZ+0x2e840], R3 ;  /* 0x02e84003040075a7 */ /* 0x0044e4000800017f */
[----:B---3--:R-:W-:Y:S05]  /*11020*/  @!P0 NANOSLEEP.SYNCS 0x989680 ;  /* 0x009896800000895d */ /* 0x008fea0003900000 */
[----:B------:R-:W3:Y:S02]  /*11030*/  @!P0 SYNCS.PHASECHK.TRANS64 P0, [R4+URZ+0x2e840], R3 ;  /* 0x02e84003040085a7 */ /* 0x000ee4000800007f */
[----:B---3--:R-:W-:Y:S05]  /*11040*/  @!P0 BRA `(.L_x_5664) ;  /* 0xfffffffc00f08947 */ /* 0x008fea000383ffff */
[----:B------:R-:W-:Y:S05]  /*11050*/  BRA `(.L_x_5719) ;  /* 0xffffffd800087947 */ /* 0x000fea000383ffff */
.L_x_5670:
[----:B---3--:R-:W3:Y:S02]  /*11060*/  LDL R3, [R1+0x4] ;  /* 0x0000040001037983 */ /* 0x008ee40000100800 */
[----:B---3--:R3:W4:Y:S02]  /*11070*/  SYNCS.PHASECHK.TRANS64.TRYWAIT P2, [R3+URZ+0x2e870], R2 ;  /* 0x02e87002030075a7 */ /* 0x008724000804017f */
[----:B----4-:R-:W-:Y:S05]  /*11080*/  @!P2 NANOSLEEP.SYNCS 0x989680 ;  /* 0x009896800000a95d */ /* 0x010fea0003900000 */
[----:B------:R-:W4:Y:S02]  /*11090*/  @!P2 SYNCS.PHASECHK.TRANS64 P2, [R3+URZ+0x2e870], R2 ;  /* 0x02e870020300a5a7 */ /* 0x000f24000804007f */
[----:B----4-:R-:W-:Y:S05]  /*110a0*/  @!P2 BRA `(.L_x_5670) ;  /* 0xfffffffc00eca947 */ /* 0x010fea000383ffff */
[----:B------:R-:W-:Y:S05]  /*110b0*/  BRA `(.L_x_5720) ;  /* 0xffffffd800a87947 */ /* 0x000fea000383ffff */
.L_x_5672:
[----:B-1----:R-:W3:Y:S02]  /*110c0*/  LDL R4, [R1+0x4] ;  /* 0x0000040001047983 */ /* 0x002ee40000100800 */
[----:B---3--:R1:W3:Y:S02]  /*110d0*/  SYNCS.PHASECHK.TRANS64.TRYWAIT P2, [R4+URZ+0x2e860], R2 ;  /* 0x02e86002040075a7 */ /* 0x0082e4000804017f */
[----:B---3--:R-:W-:Y:S05]  /*110e0*/  @!P2 NANOSLEEP.SYNCS 0x989680 ;  /* 0x009896800000a95d */ /* 0x008fea0003900000 */
[----:B------:R-:W3:Y:S02]  /*110f0*/  @!P2 SYNCS.PHASECHK.TRANS64 P2, [R4+URZ+0x2e860], R2 ;  /* 0x02e860020400a5a7 */ /* 0x000ee4000804007f */
[----:B---3--:R-:W-:Y:S05]  /*11100*/  @!P2 BRA `(.L_x_5672) ;  /* 0xfffffffc00eca947 */ /* 0x008fea000383ffff */
[----:B------:R-:W-:Y:S05]  /*11110*/  BRA `(.L_x_5721) ;  /* 0xffffffd800b07947 */ /* 0x000fea000383ffff */
.L_x_5679:
[----:B--2---:R2:W3:Y:S02]  /*11120*/  SYNCS.PHASECHK.TRANS64.TRYWAIT P0, [R20+URZ+0x2e870], R3 ;  /* 0x02e87003140075a7 */ /* 0x0044e4000800017f */
[----:B---3--:R-:W-:Y:S05]  /*11130*/  @!P0 NANOSLEEP.SYNCS 0x989680 ;  /* 0x009896800000895d */ /* 0x008fea0003900000 */
[----:B------:R-:W3:Y:S02]  /*11140*/  @!P0 SYNCS.PHASECHK.TRANS64 P0, [R20+URZ+0x2e870], R3 ;  /* 0x02e87003140085a7 */ /* 0x000ee4000800007f */
[----:B---3--:R-:W-:Y:S05]  /*11150*/  @!P0 BRA `(.L_x_5679) ;  /* 0xfffffffc00f08947 */ /* 0x008fea000383ffff */
[----:B------:R-:W-:Y:S05]  /*11160*/  BRA `(.L_x_5722) ;  /* 0xffffffe400187947 */ /* 0x000fea000383ffff */
.L_x_5681:
[----:B--2---:R2:W3:Y:S02]  /*11170*/  SYNCS.PHASECHK.TRANS64.TRYWAIT P0, [R20+URZ+0x2e860], R3 ;  /* 0x02e86003140075a7 */ /* 0x0044e4000800017f */
[----:B---3--:R-:W-:Y:S05]  /*11180*/  @!P0 NANOSLEEP.SYNCS 0x989680 ;  /* 0x009896800000895d */ /* 0x008fea0003900000 */
[----:B------:R-:W3:Y:S02]  /*11190*/  @!P0 SYNCS.PHASECHK.TRANS64 P0, [R20+URZ+0x2e860], R3 ;  /* 0x02e86003140085a7 */ /* 0x000ee4000800007f */
[----:B---3--:R-:W-:Y:S05]  /*111a0*/  @!P0 BRA `(.L_x_5681) ;  /* 0xfffffffc00f08947 */ /* 0x008fea000383ffff */
[----:B------:R-:W-:Y:S05]  /*111b0*/  BRA `(.L_x_5723) ;  /* 0xffffffe400207947 */ /* 0x000fea000383ffff */
.L_x_5694:
[----:B0-----:R0:W1:Y:S02]  /*111c0*/  SYNCS.PHASECHK.TRANS64.TRYWAIT P0, [R0+URZ+0x2e820], R3 ;  /* 0x02e82003000075a7 */ /* 0x001064000800017f */
[----:B-1----:R-:W-:Y:S05]  /*111d0*/  @!P0 NANOSLEEP.SYNCS 0x989680 ;  /* 0x009896800000895d */ /* 0x002fea0003900000 */
[----:B------:R-:W1:Y:S02]  /*111e0*/  @!P0 SYNCS.PHASECHK.TRANS64 P0, [R0+URZ+0x2e820], R3 ;  /* 0x02e82003000085a7 */ /* 0x000e64000800007f */
[----:B-1----:R-:W-:Y:S05]  /*111f0*/  @!P0 BRA `(.L_x_5694) ;  /* 0xfffffffc00f08947 */ /* 0x002fea000383ffff */
[----:B------:R-:W-:Y:S05]  /*11200*/  BRA `(.L_x_5724) ;  /* 0xfffffff400a07947 */ /* 0x000fea000383ffff */
.L_x_5695:
        /* <DEDUP_REMOVED lines=11> */
.L_x_5726:
[----:B------:R-:W-:Y:S05]  /*112c0*/  BSYNC B0 ;  /* 0x0000000000007941 */ /* 0x000fea0003800000 */
.L_x_5725:
[----:B------:R-:W-:Y:S05]  /*112d0*/  BRA `(.L_x_5727) ;  /* 0xfffffff400887947 */ /* 0x000fea000383ffff */
.L_x_5698:
[----:B------:R-:W-:Y:S01]  /*112e0*/  BSSY B1, `(.L_x_5728) ;  /* 0x0000006000017945 */ /* 0x000fe20003800000 */
[----:B------:R-:W-:-:S07]  /*112f0*/  IMAD.MOV.U32 R15, RZ, RZ, -0x1 ;  /* 0xffffffffff0f7424 */ /* 0x000fce00078e00ff */
[----:B01----:R-:W-:Y:S05]  /*11300*/  WARPSYNC.COLLECTIVE R15, `(.L_x_5729) ;  /* 0x000000000f0c7348 */ /* 0x003fea0003c00000 */
[----:B------:R-:W-:Y:S02]  /*11310*/  ELECT P6, UR62, PT ;  /* 0x00000000003e782f */ /* 0x000fe400038c0000 */
[----:B------:R-:W-:Y:S01]  /*11320*/  MOV R14, UR62 ;  /* 0x0000003e000e7c02 */ /* 0x000fe20008000f00 */
[----:B01----:R-:W-:Y:S10]  /*11330*/  ENDCOLLECTIVE ;  /* 0x000000000000791b */ /* 0x003ff40003800000 */
.L_x_5729:
[----:B------:R-:W-:Y:S05]  /*11340*/  BSYNC B1 ;  /* 0x0000000000017941 */ /* 0x000fea0003800000 */
.L_x_5728:
[----:B------:R-:W-:Y:S05]  /*11350*/  BRA `(.L_x_5730) ;  /* 0xfffffff400807947 */ /* 0x000fea000383ffff */
.L_x_5700:
[----:B0-----:R0:W1:Y:S02]  /*11360*/  SYNCS.PHASECHK.TRANS64.TRYWAIT P1, [R6+URZ], R5 ;  /* 0x00000005060075a7 */ /* 0x001064000802017f */
[----:B-1----:R-:W-:Y:S05]  /*11370*/  @!P1 NANOSLEEP.SYNCS 0x989680 ;  /* 0x009896800000995d */ /* 0x002fea0003900000 */
[----:B------:R-:W1:Y:S02]  /*11380*/  @!P1 SYNCS.PHASECHK.TRANS64 P1, [R6+URZ], R5 ;  /* 0x00000005060095a7 */ /* 0x000e64000802007f */
[----:B-1----:R-:W-:Y:S05]  /*11390*/  @!P1 BRA `(.L_x_5700) ;  /* 0xfffffffc00f09947 */ /* 0x002fea000383ffff */
[----:B------:R-:W-:Y:S05]  /*113a0*/  BRA `(.L_x_5731) ;  /* 0xfffffff400bc7947 */ /* 0x000fea000383ffff */
.L_x_5701:
[----:B-1----:R1:W2:Y:S02]  /*113b0*/  SYNCS.PHASECHK.TRANS64.TRYWAIT P1, [R7+URZ], R2 ;  /* 0x00000002070075a7 */ /* 0x0022a4000802017f */
[----:B--2---:R-:W-:Y:S05]  /*113c0*/  @!P1 NANOSLEEP.SYNCS 0x989680 ;  /* 0x009896800000995d */ /* 0x004fea0003900000 */
[----:B------:R-:W2:Y:S02]  /*113d0*/  @!P1 SYNCS.PHASECHK.TRANS64 P1, [R7+URZ], R2 ;  /* 0x00000002070095a7 */ /* 0x000ea4000802007f */
[----:B--2---:R-:W-:Y:S05]  /*113e0*/  @!P1 BRA `(.L_x_5701) ;  /* 0xfffffffc00f09947 */ /* 0x004fea000383ffff */
[----:B------:R-:W-:Y:S05]  /*113f0*/  BRA `(.L_x_5732) ;  /* 0xfffffff400b07947 */ /* 0x000fea000383ffff */
.L_x_5703:
[----:B--2---:R2:W3:Y:S02]  /*11400*/  SYNCS.PHASECHK.TRANS64.TRYWAIT P1, [R4+URZ+0x2e860], R5 ;  /* 0x02e86005040075a7 */ /* 0x0044e4000802017f */
[----:B---3--:R-:W-:Y:S05]  /*11410*/  @!P1 NANOSLEEP.SYNCS 0x989680 ;  /* 0x009896800000995d */ /* 0x008fea0003900000 */
[----:B------:R-:W3:Y:S02]  /*11420*/  @!P1 SYNCS.PHASECHK.TRANS64 P1, [R4+URZ+0x2e860], R5 ;  /* 0x02e86005040095a7 */ /* 0x000ee4000802007f */
[----:B---3--:R-:W-:Y:S05]  /*11430*/  @!P1 BRA `(.L_x_5703) ;  /* 0xfffffffc00f09947 */ /* 0x008fea000383ffff */
[----:B------:R-:W-:Y:S05]  /*11440*/  BRA `(.L_x_5733) ;  /* 0xfffffff400b47947 */ /* 0x000fea000383ffff */
.L_x_5705:
[----:B---3--:R3:W4:Y:S02]  /*11450*/  SYNCS.PHASECHK.TRANS64.TRYWAIT P1, [R3+URZ+0x2e860], R2 ;  /* 0x02e86002030075a7 */ /* 0x008724000802017f */
[----:B----4-:R-:W-:Y:S05]  /*11460*/  @!P1 NANOSLEEP.SYNCS 0x989680 ;  /* 0x009896800000995d */ /* 0x010fea0003900000 */
[----:B------:R-:W4:Y:S02]  /*11470*/  @!P1 SYNCS.PHASECHK.TRANS64 P1, [R3+URZ+0x2e860], R2 ;  /* 0x02e86002030095a7 */ /* 0x000f24000802007f */
[----:B----4-:R-:W-:Y:S05]  /*11480*/  @!P1 BRA `(.L_x_5705) ;  /* 0xfffffffc00f09947 */ /* 0x010fea000383ffff */
[----:B------:R-:W-:Y:S05]  /*11490*/  BRA `(.L_x_5734) ;  /* 0xfffffff400b47947 */ /* 0x000fea000383ffff */
.L_x_5707:
[----:B----4-:R4:W0:Y:S02]  /*114a0*/  SYNCS.PHASECHK.TRANS64.TRYWAIT P0, [R4+URZ+0x2e880], R5 ;  /* 0x02e88005040075a7 */ /* 0x010824000800017f */
[----:B0-----:R-:W-:Y:S05]  /*114b0*/  @!P0 NANOSLEEP.SYNCS 0x989680 ;  /* 0x009896800000895d */ /* 0x001fea0003900000 */
[----:B------:R-:W0:Y:S02]  /*114c0*/  @!P0 SYNCS.PHASECHK.TRANS64 P0, [R4+URZ+0x2e880], R5 ;  /* 0x02e88005040085a7 */ /* 0x000e24000800007f */
[----:B0-----:R-:W-:Y:S05]  /*114d0*/  @!P0 BRA `(.L_x_5707) ;  /* 0xfffffffc00f08947 */ /* 0x001fea000383ffff */
[----:B------:R-:W-:Y:S05]  /*114e0*/  BRA `(.L_x_5708) ;  /* 0xfffffff400b07947 */ /* 0x000fea000383ffff */
.L_x_5735:
        /* <DEDUP_REMOVED lines=9> */
.L_x_12371:


//--------------------- .text._ZN7cutlass13device_kernelIN5flash11enable_sm90INS1_16FlashAttnFwdSm90INS1_25CollectiveMainloopFwdSm90ILi2EN4cute5tupleIJNS5_1CILi1EEES8_S8_EEENS6_IJNS7_ILi128EEENS7_ILi224EEESA_EEELi128ENS_12float_e4m3_tEfNS_4arch4Sm90ELb0ELb0ELb0ELb1ELb0ELb1ELb0ELb1ELb1ELb0ELb0ELb0EEENS1_21CollectiveEpilogueFwdINS6_IJSA_SA_SB_EEES9_NS_10bfloat16_tESF_Li256ELb1ELb0ELb0ELb1EEENS1_36VarlenDynamicPersistentTileSchedulerILi128ELi224ELi256ELi128ELb0ELb0ELb1ELb0ELb1ELb1EEEEEEEEEvNT_6ParamsE --------------------------
	.section	.text._ZN7cutlass13device_kernelIN5flash11enable_sm90INS1_16FlashAttnFwdSm90INS1_25CollectiveMainloopFwdSm90ILi2EN4cute5tupleIJNS5_1CILi1EEES8_S8_EEENS6_IJNS7_ILi128EEENS7_ILi224EEESA_EEELi128ENS_12float_e4m3_tEfNS_4arch4Sm90ELb0ELb0ELb0ELb1ELb0ELb1ELb0ELb1ELb1ELb0ELb0ELb0EEENS1_21CollectiveEpilogueFwdINS6_IJSA_SA_SB_EEES9_NS_10bfloat16_tESF_Li256ELb1ELb0ELb0ELb1EEENS1_36VarlenDynamicPersistentTileSchedulerILi128ELi224ELi256ELi128ELb0ELb0ELb1ELb0ELb1ELb1EEEEEEEEEvNT_6ParamsE,"ax",@progbits
	.align	128
.text._ZN7cutlass13device_kernelIN5flash11enable_sm90INS1_16FlashAttnFwdSm90INS1_25CollectiveMainloopFwdSm90ILi2EN4cute5tupleIJNS5_1CILi1EEES8_S8_EEENS6_IJNS7_ILi128EEENS7_ILi224EEESA_EEELi128ENS_12float_e4m3_tEfNS_4arch4Sm90ELb0ELb0ELb0ELb1ELb0ELb1ELb0ELb1ELb1ELb0ELb0ELb0EEENS1_21CollectiveEpilogueFwdINS6_IJSA_SA_SB_EEES9_NS_10bfloat16_tESF_Li256ELb1ELb0ELb0ELb1EEENS1_36VarlenDynamicPersistentTileSchedulerILi128ELi224ELi256ELi128ELb0ELb0ELb1ELb0ELb1ELb1EEEEEEEEEvNT_6ParamsE:
        .type           _ZN7cutlass13device_kernelIN5flash11enable_sm90INS1_16FlashAttnFwdSm90INS1_25CollectiveMainloopFwdSm90ILi2EN4cute5tupleIJNS5_1CILi1EEES8_S8_EEENS6_IJNS7_ILi128EEENS7_ILi224EEESA_EEELi128ENS_12float_e4m3_tEfNS_4arch4Sm90ELb0ELb0ELb0ELb1ELb0ELb1ELb0ELb1ELb1ELb0ELb0ELb0EEENS1_21CollectiveEpilogueFwdINS6_IJSA_SA_SB_EEES9_NS_10bfloat16_tESF_Li256ELb1ELb0ELb0ELb1EEENS1_36VarlenDynamicPersistentTileSchedulerILi128ELi224ELi256ELi128ELb0ELb0ELb1ELb0ELb1ELb1EEEEEEEEEvNT_6ParamsE,@function
        .size           _ZN7cutlass13device_kernelIN5flash11enable_sm90INS1_16FlashAttnFwdSm90INS1_25CollectiveMainloopFwdSm90ILi2EN4cute5tupleIJNS5_1CILi1EEES8_S8_EEENS6_IJNS7_ILi128EEENS7_ILi224EEESA_EEELi128ENS_12float_e4m3_tEfNS_4arch4Sm90ELb0ELb0ELb0ELb1ELb0ELb1ELb0ELb1ELb1ELb0ELb0ELb0EEENS1_21CollectiveEpilogueFwdINS6_IJSA_SA_SB_EEES9_NS_10bfloat16_tESF_Li256ELb1ELb0ELb0ELb1EEENS1_36VarlenDynamicPersistentTileSchedulerILi128ELi224ELi256ELi128ELb0ELb0ELb1ELb0ELb1ELb1EEEEEEEEEvNT_6ParamsE,(.L_x_12372 - _ZN7cutlass13device_kernelIN5flash11enable_sm90INS1_16FlashAttnFwdSm90INS1_25CollectiveMainloopFwdSm90ILi2EN4cute5tupleIJNS5_1CILi1EEES8_S8_EEENS6_IJNS7_ILi128EEENS7_ILi224EEESA_EEELi128ENS_12float_e4m3_tEfNS_4arch4Sm90ELb0ELb0ELb0ELb1ELb0ELb1ELb0ELb1ELb1ELb0ELb0ELb0EEENS1_21CollectiveEpilogueFwdINS6_IJSA_SA_SB_EEES9_NS_10bfloat16_tESF_Li256ELb1ELb0ELb0ELb1EEENS1_36VarlenDynamicPersistentTileSchedulerILi128ELi224ELi256ELi128ELb0ELb0ELb1ELb0ELb1ELb1EEEEEEEEEvNT_6ParamsE)
        .other          _ZN7cutlass13device_kernelIN5flash11enable_sm90INS1_16FlashAttnFwdSm90INS1_25CollectiveMainloopFwdSm90ILi2EN4cute5tupleIJNS5_1CILi1EEES8_S8_EEENS6_IJNS7_ILi128EEENS7_ILi224EEESA_EEELi128ENS_12float_e4m3_tEfNS_4arch4Sm90ELb0ELb0ELb0ELb1ELb0ELb1ELb0ELb1ELb1ELb0ELb0ELb0EEENS1_21CollectiveEpilogueFwdINS6_IJSA_SA_SB_EEES9_NS_10bfloat16_tESF_Li256ELb1ELb0ELb0ELb1EEENS1_36VarlenDynamicPersistentTileSchedulerILi128ELi224ELi256ELi128ELb0ELb0ELb1ELb0ELb1ELb1EEEEEEEEEvNT_6ParamsE,@"STO_CUDA_ENTRY STV_DEFAULT"
_ZN7cutlass13device_kernelIN5flash11enable_sm90INS1_16FlashAttnFwdSm90INS1_25CollectiveMainloopFwdSm90ILi2EN4cute5tupleIJNS5_1CILi1EEES8_S8_EEENS6_IJNS7_ILi128EEENS7_ILi224EEESA_EEELi128ENS_12float_e4m3_tEfNS_4arch4Sm90ELb0ELb0ELb0ELb1ELb0ELb1ELb0ELb1ELb1ELb0ELb0ELb0EEENS1_21CollectiveEpilogueFwdINS6_IJSA_SA_SB_EEES9_NS_10bfloat16_tESF_Li256ELb1ELb0ELb0ELb1EEENS1_36VarlenDynamicPersistentTileSchedulerILi128ELi224ELi256ELi128ELb0ELb0ELb1ELb0ELb1ELb1EEEEEEEEEvNT_6ParamsE:
        /* <DEDUP_REMOVED lines=27> */
.L_x_5737:
[----:B------:R-:W-:Y:S05]  /*01b0*/  BSYNC B0 ;  /* 0x0000000000007941 */ /* 0x000fea0003800000 */
.L_x_5736:
        /* <DEDUP_REMOVED lines=41> */
.L_x_5738:
        /* <DEDUP_REMOVED lines=22> */
.L_x_5739:
        /* <DEDUP_REMOVED lines=18> */
.L_x_5740:
        /* <DEDUP_REMOVED lines=22> */
.L_x_5741:
        /* <DEDUP_REMOVED lines=22> */
.L_x_5742:
[----:B0-----:R-:W-:Y:S01]  /*0990*/  UMOV UR4, 0x1 ;  /* 0x0000000100047882 */ /* 0x001fe20000000000 */
[----:B------:R-:W-:Y:S01]  /*09a0*/  PLOP3.LUT P0, PT, PT, PT, UP0, 0x80, 0x0 ;  /* 0x000000000000781c */ /* 0x000fe20003f0f008 */
[----:B------:R-:W-:Y:S01]  /*09b0*/  USEL UR4, UR4, 0x2, !UP0 ;  /* 0x0000000204047887 */ /* 0x000fe2000c000000 */
[----:B------:R-:W-:Y:S01]  /*09c0*/  NOP ;  /* 0x0000000000007918 */ /* 0x000fe20000000000 */
[----:B------:R-:W-:Y:S01]  /*09d0*/  ULDC.64 UR60, c[0x0][0x208] ;  /* 0x00008200003c7ab9 */ /* 0x000fe20000000a00 */
[----:B------:R-:W-:Y:S03]  /*09e0*/  BSSY B8, `(.L_x_5743) ;  /* 0x0002231000087945 */ /* 0x000fe60003800000 */
[----:B------:R-:W-:-:S05]  /*09f0*/  IMAD.U32 R2, RZ, RZ, UR4 ;  /* 0x00000004ff027e24 */ /* 0x000fca000f8e00ff */
[----:B------:R0:W-:Y:S01]  /*0a00*/  STL [R1+0xa8], R2 ;  /* 0x0000a80201007387 */ /* 0x0001e20000100800 */
[----:B-12-4-:R-:W-:Y:S06]  /*0a10*/  BAR.SYNC.DEFER_BLOCKING 0x0 ;  /* 0x0000000000007b1d */ /* 0x016fec0000010000 */
[----:B------:R-:W-:Y:S05]  /*0a20*/  @!P0 BRA `(.L_x_5744) ;  /* 0x000001bc00fc8947 */ /* 0x000fea0003800000 */
.L_x_5745:
[----:B------:R-:W-:-:S08]  /*0a30*/  NOP ;  /* 0x0000000000007918 */ /* 0x000fd00000000000 */
[----:B------:R-:W1:Y:S02]  /*0a40*/  USETMAXREG.TRY_ALLOC.CTAPOOL UP0, 0xf0 ;  /* 0x000000f0000079c8 */ /* 0x000e640008000600 */
[----:B-1----:R-:W-:-:S13]  /*0a50*/  PLOP3.LUT P0, PT, PT, PT, UP0, 0x80, 0x0 ;  /* 0x000000000000781c */ /* 0x002fda0003f0f008 */
[----:B------:R-:W-:Y:S05]  /*0a60*/  @!P0 BRA `(.L_x_5745) ;  /* 0xfffffffc00f08947 */ /* 0x000fea000383ffff */
[----:B------:R-:W1:Y:S01]  /*0a70*/  S2R R0, SR_TID.X ;  /* 0x0000000000007919 */ /* 0x000e620000002100 */
[----:B------:R-:W2:Y:S01]  /*0a80*/  S2UR UR5, SR_CgaCtaId ;  /* 0x00000000000579c3 */ /* 0x000ea20000008800 */
[----:B------:R-:W-:-:S07]  /*0a90*/  UMOV UR4, 0x400 ;  /* 0x0000040000047882 */ /* 0x000fce0000000000 */
[----:B------:R-:W-:Y:S06]  /*0aa0*/  BAR.ARV 0x8, 0x120 ;  /* 0x0204800000007b1d */ /* 0x000fec0000002000 */
[----:B--2---:R-:W-:-:S06]  /*0ab0*/  ULEA UR4, UR5, UR4, 0x18 ;  /* 0x0000000405047291 */ /* 0x004fcc000f8ec03f */
[----:B------:R-:W-:Y:S01]  /*0ac0*/  IMAD.U32 R16, RZ, RZ, UR4 ;  /* 0x00000004ff107e24 */ /* 0x000fe2000f8e00ff */
[----:B-1----:R-:W-:Y:S01]  /*0ad0*/  SHF.R.U32.HI R0, RZ, 0x7, R0 ;  /* 0x00000007ff007819 */ /* 0x002fe20000011600 */
[----:B------:R-:W-:-:S03]  /*0ae0*/  ULDC UR4, c[0x0][0xc14] ;  /* 0x0003050000047ab9 */ /* 0x000fc60000000800 */
[----:B------:R-:W-:Y:S01]  /*0af0*/  ISETP.NE.AND P0, PT, R0, 0x1, PT ;  /* 0x000000010000780c */ /* 0x000fe20003f05270 */
[----:B------:R-:W-:-:S05]  /*0b00*/  IMAD.U32 R0, RZ, RZ, UR5 ;  /* 0x00000005ff007e24 */ /* 0x000fca000f8e00ff */
[----:B------:R-:W-:Y:S07]  /*0b10*/  STL [R1+0x74], R0 ;  /* 0x0000740001007387 */ /* 0x000fee0000100800 */
[----:B------:R-:W-:Y:S08]  /*0b20*/  @!P0 BAR.ARV 0x9, 0x100 ;  /* 0x0244000000008b1d */ /* 0x000ff00000002000 */
[----:B------:R-:W-:Y:S06]  /*0b30*/  BAR.SYNC.DEFER_BLOCKING 0x5, 0x180 ;  /* 0x0146000000007b1d */ /* 0x000fec0000010000 */
[----:B------:R-:W1:Y:S02]  /*0b40*/  LDS.128 R120, [R16+0x2e8d0] ;  /* 0x02e8d00010787984 */ /* 0x000e640000000c00 */
[----:B------:R-:W-:Y:S06]  /*0b50*/  BAR.ARV 0x4, 0x180 ;  /* 0x0106000000007b1d */ /* 0x000fec0000002000 */
[----:B-1----:R-:W-:-:S13]  /*0b60*/  ISETP.GE.AND P0, PT, R123, UR4, PT ;  /* 0x000000047b007c0c */ /* 0x002fda000bf06270 */
[----:B------:R-:W-:Y:S05]  /*0b70*/  @P0 BRA `(.L_x_5746) ;  /* 0x00000220005c0947 */ /* 0x000fea0003800000 */
[----:B0-----:R-:W2:Y:S01]  /*0b80*/  LDL R2, [R1+0xa8] ;  /* 0x0000a80001027983 */ /* 0x001ea20000100800 */
[----:B------:R-:W-:Y:S02]  /*0b90*/  IMAD.MOV.U32 R231, RZ, RZ, RZ ;  /* 0x000000ffffe77224 */ /* 0x000fe400078e00ff */
[----:B------:R-:W-:Y:S01]  /*0ba0*/  IMAD.MOV.U32 R17, RZ, RZ, RZ ;  /* 0x000000ffff117224 */ /* 0x000fe200078e00ff */
[----:B------:R-:W0:Y:S01]  /*0bb0*/  S2R R0, SR_TID.X ;  /* 0x0000000000007919 */ /* 0x000e220000002100 */
[----:B------:R-:W-:Y:S02]  /*0bc0*/  IMAD.MOV.U32 R236, RZ, RZ, RZ ;  /* 0x000000ffffec7224 */ /* 0x000fe400078e00ff */
[----:B------:R-:W-:Y:S02]  /*0bd0*/  IMAD.MOV.U32 R233, RZ, RZ, RZ ;  /* 0x000000ffffe97224 */ /* 0x000fe400078e00ff */
[----:B0-----:R-:W-:-:S05]  /*0be0*/  VIADD R11, R0, 0xffffff80 ;  /* 0xffffff80000b7836 */ /* 0x001fca0000000000 */
[----:B------:R-:W-:-:S04]  /*0bf0*/  SHF.R.S32.HI R0, RZ, 0x1f, R11 ;  /* 0x0000001fff007819 */ /* 0x000fc8000001140b */
[----:B------:R-:W-:-:S04]  /*0c00*/  LEA.HI R4, R0, R11, RZ, 0x4 ;  /* 0x0000000b00047211 */ /* 0x000fc800078f20ff */
[----:B------:R-:W-:Y:S02]  /*0c10*/  SHF.R.S32.HI R5, RZ, 0x4, R4 ;  /* 0x00000004ff057819 */ /* 0x000fe40000011404 */
[----:B--2---:R-:W-:Y:S02]  /*0c20*/  R2UR UR4, R2 ;  /* 0x00000000020472ca */ /* 0x004fe400000e0000 */
[----:B------:R-:W-:-:S04]  /*0c30*/  LEA.HI R2, R0, R11, RZ, 0x7 ;  /* 0x0000000b00027211 */ /* 0x000fc800078f38ff */
[----:B------:R-:W-:Y:S02]  /*0c40*/  LOP3.LUT R3, R2, 0xffffff80, RZ, 0xc0, !PT ;  /* 0xffffff8002037812 */ /* 0x000fe400078ec0ff */
[----:B------:R-:W-:-:S03]  /*0c50*/  SHF.R.S32.HI R12, RZ, 0x7, R2 ;  /* 0x00000007ff0c7819 */ /* 0x000fc60000011402 */
[C---:B------:R-:W-:Y:S01]  /*0c60*/  IMAD.IADD R13, R11.reuse, 0x1, -R3 ;  /* 0x000000010b0d7824 */ /* 0x040fe200078e0a03 */
[C---:B------:R-:W-:Y:S01]  /*0c70*/  LEA.HI R3, R4.reuse, R5, RZ, 0x1 ;  /* 0x0000000504037211 */ /* 0x040fe200078f08ff */
[----:B------:R-:W-:Y:S01]  /*0c80*/  ULOP3.LUT UR4, UR4, 0x1, URZ, 0xfc, !UPT ;  /* 0x0000000104047892 */ /* 0x000fe2000f8efc3f */
[----:B------:R-:W-:Y:S02]  /*0c90*/  LOP3.LUT R4, R4, 0x3fffff0, RZ, 0xc0, !PT ;  /* 0x03fffff004047812 */ /* 0x000fe400078ec0ff */
[----:B------:R-:W-:Y:S02]  /*0ca0*/  SHF.R.S32.HI R7, RZ, 0x1f, R13 ;  /* 0x0000001fff077819 */ /* 0x000fe4000001140d */
[----:B------:R-:W-:Y:S01]  /*0cb0*/  LEA.HI R2, R2, R12, RZ, 0x1 ;  /* 0x0000000c02027211 */ /* 0x000fe200078f08ff */
[----:B------:R-:W-:Y:S01]  /*0cc0*/  IMAD.IADD R4, R11, 0x1, -R4 ;  /* 0x000000010b047824 */ /* 0x000fe200078e0a04 */
[CC--:B------:R-:W-:Y:S02]  /*0cd0*/  LEA.HI R8, R7.reuse, R13.reuse, RZ, 0x2 ;  /* 0x0000000d07087211 */ /* 0x0c0fe400078f10ff */
[----:B------:R-:W-:-:S02]  /*0ce0*/  LEA.HI R7, R7, R13, RZ, 0x5 ;  /* 0x0000000d07077211 */ /* 0x000fc400078f28ff */
[--C-:B------:R-:W-:Y:S02]  /*0cf0*/  SHF.R.S32.HI R9, RZ, 0x2, R8.reuse ;  /* 0x00000002ff097819 */ /* 0x100fe40000011408 */
[----:B------:R-:W-:Y:S02]  /*0d00*/  SHF.R.S32.HI R6, RZ, 0x1f, R8 ;  /* 0x0000001fff067819 */ /* 0x000fe40000011408 */
[----:B------:R-:W-:Y:S02]  /*0d10*/  LOP3.LUT R8, R8, 0x7ffffffc, RZ, 0xc0, !PT ;  /* 0x7ffffffc08087812 */ /* 0x000fe400078ec0ff */
[----:B------:R-:W-:Y:S02]  /*0d20*/  LEA.HI R10, R6, R9, RZ, 0x3 ;  /* 0x00000009060a7211 */ /* 0x000fe400078f18ff */
[----:B------:R-:W-:Y:S01]  /*0d30*/  LOP3.LUT R6, R3, 0x1ffffffe, RZ, 0xc0, !PT ;  /* 0x1ffffffe03067812 */ /* 0x000fe200078ec0ff */
[----:B------:R-:W-:Y:S01]  /*0d40*/  IMAD.IADD R8, R13, 0x1, -R8 ;  /* 0x000000010d087824 */ /* 0x000fe200078e0a08 */
[----:B------:R-:W-:-:S02]  /*0d50*/  LEA.HI R3, R0, R11, RZ, 0x5 ;  /* 0x0000000b00037211 */ /* 0x000fc400078f28ff */
[----:B------:R-:W-:Y:S01]  /*0d60*/  LOP3.LUT R10, R10, 0xfffffff8, RZ, 0xc0, !PT ;  /* 0xfffffff80a0a7812 */ /* 0x000fe200078ec0ff */
[----:B------:R-:W-:Y:S01]  /*0d70*/  IMAD.IADD R6, R5, 0x1, -R6 ;  /* 0x0000000105067824 */ /* 0x000fe200078e0a06 */
[----:B------:R-:W-:Y:S01]  /*0d80*/  SHF.R.S32.HI R7, RZ, 0x5, R7 ;  /* 0x00000005ff077819 */ /* 0x000fe20000011407 */
[----:B------:R-:W-:Y:S01]  /*0d90*/  IMAD.SHL.U32 R3, R3, 0x20, RZ ;  /* 0x0000002003037824 */ /* 0x000fe200078e00ff */
[----:B------:R-:W-:Y:S01]  /*0da0*/  IADD3 R10, R9, -R10, RZ ;  /* 0x8000000a090a7210 */ /* 0x000fe20007ffe0ff */
[----:B------:R-:W-:Y:S01]  /*0db0*/  IMAD.MOV.U32 R5, RZ, RZ, -0x2 ;  /* 0xfffffffeff057424 */ /* 0x000fe200078e00ff */
[----:B------:R-:W-:Y:S02]  /*0dc0*/  LOP3.LUT R2, R2, 0x3fffffe, RZ, 0xc0, !PT ;  /* 0x03fffffe02027812 */ /* 0x000fe400078ec0ff */
[----:B------:R-:W-:Y:S01]  /*0dd0*/  LOP3.LUT R14, R3, 0xfffffc00, RZ, 0xc0, !PT ;  /* 0xfffffc00030e7812 */ /* 0x000fe200078ec0ff */
[----:B------:R-:W-:Y:S02]  /*0de0*/  IMAD R7, R7, 0x10, R10 ;  /* 0x0000001007077824 */ /* 0x000fe400078e020a */
[----:B------:R-:W-:-:S02]  /*0df0*/  IMAD.IADD R2, R12, 0x1, -R2 ;  /* 0x000000010c027824 */ /* 0x000fc400078e0a02 */
[----:B------:R-:W-:Y:S02]  /*0e00*/  IMAD R3, R4, 0x40, R14 ;  /* 0x0000004004037824 */ /* 0x000fe400078e020e */
[----:B------:R-:W-:-:S03]  /*0e10*/  IMAD R2, R2, 0x40, R7 ;  /* 0x0000004002027824 */ /* 0x000fc600078e0207 */
[----:B------:R-:W-:Y:S01]  /*0e20*/  LEA R4, R6, R3, 0x3 ;  /* 0x0000000306047211 */ /* 0x000fe200078e18ff */
[----:B------:R-:W-:-:S04]  /*0e30*/  IMAD R3, R8, R5, 0xe0 ;  /* 0x000000e008037424 */ /* 0x000fc800078e0205 */
[----:B------:R0:W-:Y:S04]  /*0e40*/  STL [R1+0xa4], R4 ;  /* 0x0000a40401007387 */ /* 0x0001e80000100800 */
[----:B------:R1:W-:Y:S04]  /*0e50*/  STL [R1+0x9c], R3 ;  /* 0x00009c0301007387 */ /* 0x0003e80000100800 */
[----:B------:R2:W-:Y:S01]  /*0e60*/  STL [R1+0xa0], R2 ;  /* 0x0000a00201007387 */ /* 0x0005e20000100800 */
[----:B0-----:R-:W-:Y:S01]  /*0e70*/  IMAD.U32 R4, RZ, RZ, UR4 ;  /* 0x00000004ff047e24 */ /* 0x001fe2000f8e00ff */
[----:B------:R-:W-:Y:S01]  /*0e80*/  UMOV UR4, URZ ;  /* 0x0000003f00047c82 */ /* 0x000fe20008000000 */
[----:B-1----:R-:W-:-:S03]  /*0e90*/  LEA.HI R3, R0, R11, RZ, 0x2 ;  /* 0x0000000b00037211 */ /* 0x002fc600078f10ff */
[----:B------:R0:W-:Y:S01]  /*0ea0*/  STL [R1+0x44], R4 ;  /* 0x0000440401007387 */ /* 0x0001e20000100800 */
[----:B--2---:R-:W-:Y:S02]  /*0eb0*/  LEA.HI R2, R0, R11, RZ, 0x3 ;  /* 0x0000000b00027211 */ /* 0x004fe400078f18ff */
[--C-:B------:R-:W-:Y:S02]  /*0ec0*/  SHF.R.S32.HI R228, RZ, 0x2, R3.reuse ;  /* 0x00000002ffe47819 */ /* 0x100fe40000011403 */
[----:B------:R-:W-:Y:S02]  /*0ed0*/  LOP3.LUT R0, R2, 0x1ffffff8, RZ, 0xc0, !PT ;  /* 0x1ffffff802007812 */ /* 0x000fe400078ec0ff */
[----:B------:R-:W-:Y:S01]  /*0ee0*/  SHF.R.S32.HI R6, RZ, 0x3, R2 ;  /* 0x00000003ff067819 */ /* 0x000fe20000011402 */
[C---:B------:R-:W-:Y:S01]  /*0ef0*/  VIADD R10, R228.reuse, 0x40 ;  /* 0x00000040e40a7836 */ /* 0x040fe20000000000 */
[----:B0-----:R-:W-:Y:S01]  /*0f00*/  LOP3.LUT R4, R3, 0xfffffffc, RZ, 0xc0, !PT ;  /* 0xfffffffc03047812 */ /* 0x001fe200078ec0ff */
[C---:B------:R-:W-:Y:S01]  /*0f10*/  IMAD.IADD R0, R11.reuse, 0x1, -R0 ;  /* 0x000000010b007824 */ /* 0x040fe200078e0a00 */
[----:B------:R-:W-:Y:S01]  /*0f20*/  SHF.R.S32.HI R3, RZ, 0x1f, R3 ;  /* 0x0000001fff037819 */ /* 0x000fe20000011403 */
[----:B------:R-:W-:Y:S01]  /*0f30*/  VIADD R9, R228, 0x80 ;  /* 0x00000080e4097836 */ /* 0x000fe20000000000 */
[----:B------:R-:W-:Y:S01]  /*0f40*/  SHF.R.S32.HI R2, RZ, 0x1f, R228 ;  /* 0x0000001fff027819 */ /* 0x000fe200000114e4 */
[----:B------:R-:W-:Y:S01]  /*0f50*/  IMAD.SHL.U32 R0, R0, 0x8, RZ ;  /* 0x0000000800007824 */ /* 0x000fe200078e00ff */
[----:B------:R-:W-:Y:S01]  /*0f60*/  SHF.R.S32.HI R2, RZ, 0x1f, R10 ;  /* 0x0000001fff027819 */ /* 0x000fe2000001140a */
[----:B------:R-:W-:Y:S01]  /*0f70*/  VIADD R8, R228, 0xc0 ;  /* 0x000000c0e4087836 */ /* 0x000fe20000000000 */
[----:B------:R-:W-:Y:S01]  /*0f80*/  IADD3 R4, R11, -R4, RZ ;  /* 0x800000040b047210 */ /* 0x000fe20007ffe0ff */
[----:B------:R0:W-:Y:S01]  /*0f90*/  STL [R1+0x58], R6 ;  /* 0x0000580601007387 */ /* 0x0001e20000100800 */
[----:B------:R-:W-:-:S02]  /*0fa0*/  LEA.HI R3, R3, R228, RZ, 0x3 ;  /* 0x000000e403037211 */ /* 0x000fc400078f18ff */
[----:B------:R-:W-:Y:S01]  /*0fb0*/  SHF.R.S32.HI R5, RZ, 0x1f, R9 ;  /* 0x0000001fff057819 */ /* 0x000fe20000011409 */
[----:B------:R1:W-:Y:S01]  /*0fc0*/  STL [R1+0x50], R0 ;  /* 0x0000500001007387 */ /* 0x0003e20000100800 */
[----:B------:R-:W-:Y:S01]  /*0fd0*/  LEA.HI R2, R2, R10, RZ, 0x3 ;  /* 0x0000000a02027211 */ /* 0x000fe200078f18ff */
[C---:B------:R-:W-:Y:S01]  /*0fe0*/  IMAD.SHL.U32 R18, R4.reuse, 0x10, RZ ;  /* 0x0000001004127824 */ /* 0x040fe200078e00ff */
[----:B------:R-:W-:Y:S01]  /*0ff0*/  SHF.R.S32.HI R7, RZ, 0x1f, R8 ;  /* 0x0000001fff077819 */ /* 0x000fe20000011408 */
[----:B------:R-:W-:Y:S01]  /*1000*/  IMAD.SHL.U32 R22, R4, 0x8, RZ ;  /* 0x0000000804167824 */ /* 0x000fe200078e00ff */
[----:B------:R-:W-:Y:S01]  /*1010*/  LOP3.LUT R3, R3, 0xfffffff8, RZ, 0xc0, !PT ;  /* 0xfffffff803037812 */ /* 0x000fe200078ec0ff */
[----:B------:R-:W-:Y:S01]  /*1020*/  IMAD.SHL.U32 R2, R2, 0x80, RZ ;  /* 0x0000008002027824 */ /* 0x000fe200078e00ff */
[----:B------:R-:W-:Y:S01]  /*1030*/  SHF.L.U32 R4, R9, 0x7, RZ ;  /* 0x0000000709047819 */ /* 0x000fe200000006ff */
[----:B0-----:R-:W-:Y:S01]  /*1040*/  IMAD.SHL.U32 R6, R8, 0x80, RZ ;  /* 0x0000008008067824 */ /* 0x001fe200078e00ff */
[----:B------:R-:W-:Y:S01]  /*1050*/  LEA.HI R5, R5, R9, RZ, 0x3 ;  /* 0x0000000905057211 */ /* 0x000fe200078f18ff */
[----:B-1----:R-:W-:Y:S01]  /*1060*/  IMAD.SHL.U32 R0, R10, 0x80, RZ ;  /* 0x000000800a007824 */ /* 0x002fe200078e00ff */
[----:B------:R-:W-:Y:S01]  /*1070*/  LEA.HI R7, R7, R8, RZ, 0x3 ;  /* 0x0000000807077211 */ /* 0x000fe200078f18ff */
[----:B------:R-:W-:Y:S01]  /*1080*/  IMAD.IADD R229, R228, 0x1, -R3 ;  /* 0x00000001e4e57824 */ /* 0x000fe200078e0a03 */
[----:B------:R-:W-:Y:S01]  /*1090*/  LOP3.LUT R3, R4, 0x380, RZ, 0xc0, !PT ;  /* 0x0000038004037812 */ /* 0x000fe200078ec0ff */
[----:B------:R-:W-:Y:S01]  /*10a0*/  IMAD.SHL.U32 R5, R5, 0x80, RZ ;  /* 0x0000008005057824 */ /* 0x000fe200078e00ff */
[----:B------:R-:W-:Y:S01]  /*10b0*/  LOP3.LUT R0, R0, 0x380, RZ, 0xc0, !PT ;  /* 0x0000038000007812 */ /* 0x000fe200078ec0ff */
[----:B------:R-:W-:Y:S01]  /*10c0*/  IMAD.SHL.U32 R7, R7, 0x80, RZ ;  /* 0x0000008007077824 */ /* 0x000fe200078e00ff */
[----:B------:R-:W-:Y:S01]  /*10d0*/  LOP3.LUT R2, R2, 0xfffffc00, RZ, 0xc0, !PT ;  /* 0xfffffc0002027812 */ /* 0x000fe200078ec0ff */
[----:B------:R-:W-:Y:S01]  /*10e0*/  VIADD R230, R22, 0x20 ;  /* 0x0000002016e67836 */ /* 0x000fe20000000000 */
[----:B------:R-:W-:-:S02]  /*10f0*/  SHF.R.U32.HI R3, RZ, 0x3, R0 ;  /* 0x00000003ff037819 */ /* 0x000fc40000011600 */
[--C-:B------:R-:W-:Y:S01]  /*1100*/  LOP3.LUT R0, R0, 0x70, R18.reuse, 0xf8, !PT ;  /* 0x0000007000007812 */ /* 0x100fe200078ef812 */
[----:B------:R0:W-:Y:S01]  /*1110*/  STL [R1+0x68], R2 ;  /* 0x0000680201007387 */ /* 0x0001e20000100800 */
[----:B------:R-:W-:Y:S02]  /*1120*/  LOP3.LUT R4, R6, 0x380, RZ, 0xc0, !PT ;  /* 0x0000038006047812 */ /* 0x000fe400078ec0ff */
[----:B------:R-:W-:Y:S02]  /*1130*/  LOP3.LUT R3, R2, R0, R3, 0xf6, !PT ;  /* 0x0000000002037212 */ /* 0x000fe400078ef603 */
[----:B------:R-:W-:Y:S02]  /*1140*/  LOP3.LUT R4, R5, 0xfffffc00, RZ, 0xc0, !PT ;  /* 0xfffffc0005047812 */ /* 0x000fe400078ec0ff */
[----:B------:R-:W-:Y:S02]  /*1150*/  LOP3.LUT R0, R7, 0xfffffc00, RZ, 0xc0, !PT ;  /* 0xfffffc0007007812 */ /* 0x000fe400078ec0ff */
[----:B------:R-:W-:Y:S01]  /*1160*/  SHF.R.S32.HI R19, RZ, 0x1f, R18 ;  /* 0x0000001fff137819 */ /* 0x000fe20000011412 */
[----:B------:R-:W-:Y:S01]  /*1170*/  STL [R1+0x70], R4 ;  /* 0x0000700401007387 */ /* 0x000fe20000100800 */
[----:B0-----:R-:W-:-:S03]  /*1180*/  IMAD.IADD R2, R16, 0x1, R3 ;  /* 0x0000000110027824 */ /* 0x001fc600078e0203 */
[----:B------:R0:W-:Y:S04]  /*1190*/  STL [R1+0x6c], R0 ;  /* 0x00006c0001007387 */ /* 0x0001e80000100800 */
[----:B------:R1:W-:Y:S01]  /*11a0*/  STL [R1+0x98], R2 ;  /* 0x0000980201007387 */ /* 0x0003e20000100800 */
[----:B0-----:R-:W-:-:S05]  /*11b0*/  MOV R0, UR4 ;  /* 0x0000000400007c02 */ /* 0x001fca0008000f00 */
[----:B------:R1:W-:Y:S02]  /*11c0*/  STL [R1+0x94], R0 ;  /* 0x0000940001007387 */ /* 0x0003e40000100800 */
.L_x_5917:
[----:B01----:R-:W0:Y:S02]  /*11d0*/  LDC.64 R2, c[0x0][0xc60] ;  /* 0x00031800ff027b82 */ /* 0x003e240000000a00 */
[----:B0-----:R-:W-:-:S05]  /*11e0*/  IMAD.WIDE R2, R123, 0x4, R2 ;  /* 0x000000047b027825 */ /* 0x001fca00078e0202 */
[----:B--2---:R0:W2:Y:S01]  /*11f0*/  LDG.E R0, desc[UR60][R2.64] ;  /* 0x0000003c02007981 */ /* 0x0040a2000c1e1900 */
[----:B------:R-:W-:Y:S05]  /*1200*/  YIELD ;  /* 0x0000000000007946 */ /* 0x000fea0003800000 */
[----:B------:R-:W-:Y:S01]  /*1210*/  ULDC.64 UR4, c[0x0][0xa28] ;  /* 0x00028a0000047ab9 */ /* 0x000fe20000000a00 */
[----:B------:R-:W-:Y:S01]  /*1220*/  ULDC.64 UR8, c[0x0][0xa18] ;  /* 0x0002860000087ab9 */ /* 0x000fe20000000a00 */
[----:B------:R-:W-:Y:S01]  /*1230*/  ISETP.NE.U32.AND P1, PT, RZ, UR4, PT ;  /* 0x00000004ff007c0c */ /* 0x000fe2000bf25070 */
[----:B------:R-:W-:Y:S01]  /*1240*/  ULDC.64 UR6, c[0x0][0xa08] ;  /* 0x0002820000067ab9 */ /* 0x000fe20000000a00 */
[----:B0-----:R-:W-:Y:S01]  /*1250*/  IMAD.MOV.U32 R3, RZ, RZ, RZ ;  /* 0x000000ffff037224 */ /* 0x001fe200078e00ff */
[----:B------:R-:W-:Y:S01]  /*1260*/  ISETP.NE.U32.AND P0, PT, RZ, UR6, PT ;  /* 0x00000006ff007c0c */ /* 0x000fe2000bf05070 */
[----:B-----5:R-:W-:Y:S01]  /*1270*/  IMAD.MOV.U32 R29, RZ, RZ, RZ ;  /* 0x000000ffff1d7224 */ /* 0x020fe200078e00ff */
[----:B------:R-:W-:-:S02]  /*1280*/  ISETP.NE.AND.EX P1, PT, RZ, UR5, PT, P1 ;  /* 0x00000005ff007c0c */ /* 0x000fc4000bf25310 */
[----:B------:R-:W-:Y:S02]  /*1290*/  ISETP.NE.AND.EX P0, PT, RZ, UR7, PT, P0 ;  /* 0x00000007ff007c0c */ /* 0x000fe4000bf05300 */
[----:B--2---:R-:W-:Y:S01]  /*12a0*/  SHF.R.S32.HI R6, RZ, 0x1f, R0 ;  /* 0x0000001fff067819 */ /* 0x004fe20000011400 */
[----:B------:R-:W-:-:S08]  /*12b0*/  IMAD.SHL.U32 R30, R0, 0x4, RZ ;  /* 0x00000004001e7824 */ /* 0x000fd000078e00ff */
[C---:B---34-:R-:W-:Y:S01]  /*12c0*/  @P1 LEA R4, P2, R0.reuse, UR4, 0x2 ;  /* 0x0000000400041c11 */ /* 0x058fe2000f8410ff */
        /* <DEDUP_REMOVED lines=11> */
[----:B------:R-:W-:Y:S01]  /*1380*/  ULDC.64 UR4, c[0x0][0x3f8] ;  /* 0x0000fe0000047ab9 */ /* 0x000fe20000000a00 */
[----:B------:R1:W-:Y:S04]  /*1390*/  STL [R1+0x80], R30 ;  /* 0x0000801e01007387 */ /* 0x0003e80000100800 */
[----:B------:R1:W5:Y:S05]  /*13a0*/  @P0 LDG.E R29, desc[UR60][R8.64] ;  /* 0x0000003c081d0981 */ /* 0x00036a000c1e1900 */
[----:B0-----:R-:W-:Y:S01]  /*13b0*/  @P2 IADD3 R6, P1, R30, UR8, RZ ;  /* 0x000000081e062c10 */ /* 0x001fe2000ff3e0ff */
[----:B------:R-:W-:Y:S01]  /*13c0*/  UISETP.NE.U32.AND UP0, UPT, UR4, URZ, UPT ;  /* 0x0000003f0400728c */ /* 0x000fe2000bf05070 */
[----:B------:R1:W-:Y:S02]  /*13d0*/  STL [R1+0x84], R28 ;  /* 0x0000841c01007387 */ /* 0x0003e40000100800 */
[----:B------:R-:W-:Y:S01]  /*13e0*/  @P2 IADD3.X R7, R28, UR9, RZ, P1, !PT ;  /* 0x000000091c072c10 */ /* 0x000fe20008ffe4ff */
[----:B------:R-:W-:-:S04]  /*13f0*/  ULDC UR4, c[0x0][0x404] ;  /* 0x0001010000047ab9 */ /* 0x000fc80000000800 */
[----:B------:R1:W5:Y:S01]  /*1400*/  @P2 LDG.E R138, desc[UR60][R6.64] ;  /* 0x0000003c068a2981 */ /* 0x000362000c1e1900 */
[----:B------:R-:W-:-:S03]  /*1410*/  UISETP.NE.AND.EX UP0, UPT, UR5, URZ, UPT, UP0 ;  /* 0x0000003f0500728c */ /* 0x000fc6000bf05300 */
[----:B------:R-:W-:Y:S01]  /*1420*/  ULDC UR5, c[0x0][0x2e0] ;  /* 0x0000b80000057ab9 */ /* 0x000fe20000000800 */
[----:B------:R-:W-:-:S04]  /*1430*/  USEL UR4, UR4, 0x1, UP0 ;  /* 0x0000000104047887 */ /* 0x000fc80008000000 */
[----:B------:R-:W-:-:S03]  /*1440*/  UIMAD UR4, UR4, UR5, URZ ;  /* 0x00000005040472a4 */ /* 0x000fc6000f8e023f */
[----:B------:R-:W-:Y:S02]  /*1450*/  ULDC UR5, c[0x0][0x338] ;  /* 0x0000ce0000057ab9 */ /* 0x000fe40000000800 */
[----:B------:R-:W-:Y:S02]  /*1460*/  IMAD.U32 R2, RZ, RZ, UR5 ;  /* 0x00000005ff027e24 */ /* 0x000fe4000f8e00ff */
[----:B------:R-:W-:Y:S02]  /*1470*/  IMAD.U32 R26, RZ, RZ, UR4 ;  /* 0x00000004ff1a7e24 */ /* 0x000fe4000f8e00ff */
[----:B------:R-:W-:Y:S01]  /*1480*/  IMAD.MOV.U32 R27, RZ, RZ, R0 ;  /* 0x000000ffff1b7224 */ /* 0x000fe200078e0000 */
        /* <DEDUP_REMOVED lines=10> */
.L_x_5747:
        /* <DEDUP_REMOVED lines=10> */
.L_x_5748:
[----:B------:R-:W-:Y:S05]  /*15d0*/  @!P0 BRA `(.L_x_5749) ;  /* 0x00000000000c8947 */ /* 0x000fea0003800000 */
[----:B------:R-:W2:Y:S04]  /*15e0*/  LDG.E R5, desc[UR60][R8.64] ;  /* 0x0000003c08057981 */ /* 0x000ea8000c1e1900 */
[----:B------:R-:W2:Y:S02]  /*15f0*/  LDG.E R26, desc[UR60][R8.64+0x4] ;  /* 0x0000043c081a7981 */ /* 0x000ea4000c1e1900 */
[----:B--2---:R-:W-:-:S07]  /*1600*/  IMAD.IADD R26, R26, 0x1, -R5 ;  /* 0x000000011a1a7824 */ /* 0x004fce00078e0a05 */
.L_x_5749:
        /* <DEDUP_REMOVED lines=12> */
[----:B0-----:R-:W-:-:S12]  /*16d0*/  IMAD.MOV.U32 R4, RZ, RZ, RZ ;  /* 0x000000ffff047224 */ /* 0x001fd800078e00ff */
[----:B------:R-:W-:-:S04]  /*16e0*/  @P1 IADD3 R6, P2, R30, UR4, RZ ;  /* 0x000000041e061c10 */ /* 0x000fc8000ff5e0ff */
[----:B------:R-:W-:-:S05]  /*16f0*/  @P1 IADD3.X R7, R28, UR5, RZ, P2, !PT ;  /* 0x000000051c071c10 */ /* 0x000fca00097fe4ff */
[----:B------:R0:W5:Y:S01]  /*1700*/  @P1 LDG.E R117, desc[UR60][R6.64] ;  /* 0x0000003c06751981 */ /* 0x000162000c1e1900 */
[----:B--2---:R-:W-:Y:S01]  /*1710*/  @P0 IMAD.IADD R2, R9, 0x1, -R0 ;  /* 0x0000000109020824 */ /* 0x004fe200078e0a00 */
[----:B------:R-:W-:-:S03]  /*1720*/  IADD3 R0, -R11, RZ, RZ ;  /* 0x000000ff0b007210 */ /* 0x000fc60007ffe1ff */
[----:B------:R-:W-:Y:S01]  /*1730*/  IMAD.IADD R139, R11, 0x1, R2 ;  /* 0x000000010b8b7824 */ /* 0x000fe200078e0202 */
[----:B------:R-:W-:-:S03]  /*1740*/  VIMNMX R0, RZ, R0, !PT ;  /* 0x00000000ff007248 */ /* 0x000fc60007fe0100 */
[----:B------:R-:W-:Y:S01]  /*1750*/  VIADD R5, R139, 0xdf ;  /* 0x000000df8b057836 */ /* 0x000fe20000000000 */
[----:B------:R-:W-:-:S03]  /*1760*/  SHF.R.U32.HI R24, RZ, 0x5, R0 ;  /* 0x00000005ff187819 */ /* 0x000fc60000011600 */
[----:B------:R-:W-:-:S04]  /*1770*/  IMAD.HI R4, R5, -0x6db6db6d, R4 ;  /* 0x9249249305047827 */ /* 0x000fc800078e0204 */
[----:B------:R-:W-:Y:S01]  /*1780*/  IMAD.WIDE.U32 R24, R24, 0x24924925, RZ ;  /* 0x2492492518187825 */ /* 0x000fe200078e00ff */
[----:B------:R-:W-:-:S03]  /*1790*/  SHF.R.U32.HI R3, RZ, 0x1f, R4 ;  /* 0x0000001fff037819 */ /* 0x000fc60000011604 */
[----:B------:R-:W-:Y:S01]  /*17a0*/  IMAD.MOV.U32 R24, RZ, RZ, R25 ;  /* 0x000000ffff187224 */ /* 0x000fe200078e0019 */
[----:B------:R-:W-:-:S03]  /*17b0*/  LEA.HI.SX32 R232, R4, R3, 0x19 ;  /* 0x0000000304e87211 */ /* 0x000fc600078fcaff */
[----:B------:R-:W-:Y:S02]  /*17c0*/  IMAD.MOV.U32 R25, RZ, RZ, R24 ;  /* 0x000000ffff197224 */ /* 0x000fe400078e0018 */
[----:B------:R-:W-:-:S05]  /*17d0*/  IMAD R3, R232, 0xe0, -R11 ;  /* 0x000000e0e8037824 */ /* 0x000fca00078e0a0b */
[----:B------:R-:W-:-:S04]  /*17e0*/  VIMNMX R3, R3, R2, PT ;  /* 0x0000000203037248 */ /* 0x000fc80003fe0100 */
[----:B------:R-:W-:-:S13]  /*17f0*/  ISETP.GT.AND P0, PT, R3, R0, PT ;  /* 0x000000000300720c */ /* 0x000fda0003f04270 */
[----:B------:R-:W-:Y:S02]  /*1800*/  @P0 VIADD R5, R3, 0xdf ;  /* 0x000000df03050836 */ /* 0x000fe40000000000 */
[----:B------:R-:W-:-:S04]  /*1810*/  @P0 IMAD.MOV.U32 R4, RZ, RZ, RZ ;  /* 0x000000ffff040224 */ /* 0x000fc800078e00ff */
[----:B------:R-:W-:-:S05]  /*1820*/  @P0 IMAD.HI R4, R5, -0x6db6db6d, R4 ;  /* 0x9249249305040827 */ /* 0x000fca00078e0204 */
        /* <DEDUP_REMOVED lines=25> */
.L_x_5752:
[----:B------:R-:W-:Y:S05]  /*19c0*/  BSYNC B6 ;  /* 0x0000000000067941 */ /* 0x000fea0003800000 */
.L_x_5751:
[----:B------:R-:W-:Y:S01]  /*19d0*/  VIADD R0, R16, 0xe400 ;  /* 0x0000e40010007836 */ /* 0x000fe20000000000 */
[----:B------:R-:W-:Y:S04]  /*19e0*/  BSSY B6, `(.L_x_5753) ;  /* 0x0000013000067945 */ /* 0x000fe80003800000 */
[----:B------:R-:W-:-:S13]  /*19f0*/  LOP3.LUT P0, RZ, R0, 0x3ff, RZ, 0xc0, !PT ;  /* 0x000003ff00ff7812 */ /* 0x000fda000780c0ff */
[----:B------:R-:W-:Y:S05]  /*1a00*/  @!P0 BRA `(.L_x_5754) ;  /* 0x0000000000408947 */ /* 0x000fea0003800000 */
[----:B------:R-:W-:Y:S01]  /*1a10*/  MOV R0, 0x0 ;  /* 0x0000000000007802 */ /* 0x000fe20000000f00 */
[----:B------:R-:W-:Y:S01]  /*1a20*/  ULDC.64 UR4, c[0x4][0x198] ;  /* 0x0100660000047ab9 */ /* 0x000fe20000000a00 */
[----:B------:R-:W-:Y:S01]  /*1a30*/  ULDC.64 UR6, c[0x4][0x90] ;  /* 0x0100240000067ab9 */ /* 0x000fe20000000a00 */
[----:B------:R-:W-:Y:S01]  /*1a40*/  MOV R4, UR4 ;  /* 0x0000000400047c02 */ /* 0x000fe20008000f00 */
[----:B------:R0:W1:Y:S01]  /*1a50*/  LDC.64 R14, c[0x4][R0] ;  /* 0x01000000000e7b82 */ /* 0x0000620000000a00 */
[----:B------:R-:W-:Y:S01]  /*1a60*/  IMAD.U32 R5, RZ, RZ, UR5 ;  /* 0x00000005ff057e24 */ /* 0x000fe2000f8e00ff */
        /* <DEDUP_REMOVED lines=10> */
.L_x_5754:
[----:B------:R-:W-:Y:S05]  /*1b10*/  BSYNC B6 ;  /* 0x0000000000067941 */ /* 0x000fea0003800000 */
.L_x_5753:
[----:B------:R-:W-:Y:S01]  /*1b20*/  ULDC.64 UR4, c[0x0][0x9f8] ;  /* 0x00027e0000047ab9 */ /* 0x000fe20000000a00 */
[----:B------:R-:W2:Y:S01]  /*1b30*/  LDL R55, [R1+0x68] ;  /* 0x0000680001377983 */ /* 0x000ea20000100800 */
[----:B------:R-:W-:Y:S01]  /*1b40*/  ISETP.NE.U32.AND P0, PT, RZ, UR4, PT ;  /* 0x00000004ff007c0c */ /* 0x000fe2000bf05070 */
[----:B------:R-:W0:Y:S08]  /*1b50*/  LDC R0, c[0x0][0x428] ;  /* 0x00010a00ff007b82 */ /* 0x000e300000000800 */
[----:B------:R-:W1:Y:S01]  /*1b60*/  LDC.64 R44, c[0x0][0x2f0] ;  /* 0x0000bc00ff2c7b82 */ /* 0x000e620000000a00 */
[----:B------:R-:W-:Y:S01]  /*1b70*/  ISETP.NE.AND.EX P0, PT, RZ, UR5, PT, P0 ;  /* 0x00000005ff007c0c */ /* 0x000fe2000bf05300 */
[----:B------:R-:W3:Y:S01]  /*1b80*/  LDL R54, [R1+0x70] ;  /* 0x0000700001367983 */ /* 0x000ee20000100800 */
[----:B------:R-:W-:Y:S01]  /*1b90*/  IMAD.IADD R103, R29, 0x1, R26 ;  /* 0x000000011d677824 */ /* 0x000fe200078e021a */
[----:B------:R-:W-:-:S02]  /*1ba0*/  ULDC.64 UR6, c[0x0][0xa08] ;  /* 0x0002820000067ab9 */ /* 0x000fc40000000a00 */
[----:B------:R-:W4:Y:S02]  /*1bb0*/  LDL R52, [R1+0x6c] ;  /* 0x00006c0001347983 */ /* 0x000f240000100800 */
[----:B------:R-:W1:Y:S06]  /*1bc0*/  LDC.64 R38, c[0x0][0x3d8] ;  /* 0x0000f600ff267b82 */ /* 0x000e6c0000000a00 */
[----:B------:R-:W-:Y:S01]  /*1bd0*/  @P0 IADD3 R4, P1, R30, UR4, RZ ;  /* 0x000000041e040c10 */ /* 0x000fe2000ff3e0ff */
[----:B------:R-:W1:Y:S01]  /*1be0*/  S2R R20, SR_TID.X ;  /* 0x0000000000147919 */ /* 0x000e620000002100 */
[----:B------:R-:W1:Y:S02]  /*1bf0*/  LDC R123, c[0x0][0x3d4] ;  /* 0x0000f500ff7b7b82 */ /* 0x000e640000000800 */
[----:B------:R-:W-:Y:S01]  /*1c00*/  @P0 IADD3.X R5, R28, UR5, RZ, P1, !PT ;  /* 0x000000051c050c10 */ /* 0x000fe20008ffe4ff */
[----:B------:R-:W-:-:S04]  /*1c10*/  ULDC.64 UR4, c[0x0][0x2f8] ;  /* 0x0000be0000047ab9 */ /* 0x000fc80000000a00 */
[----:B------:R1:W2:Y:S01]  /*1c20*/  @P0 LDG.E R27, desc[UR60][R4.64] ;  /* 0x0000003c041b0981 */ /* 0x0002a2000c1e1900 */
[----:B0-----:R-:W-:Y:S01]  /*1c30*/  ISETP.NE.AND P0, PT, R0, 0x1, PT ;  /* 0x000000010000780c */ /* 0x001fe20003f05270 */
[C---:B------:R-:W-:Y:S01]  /*1c40*/  VIADD R30, R228.reuse, 0x80 ;  /* 0x00000080e41e7836 */ /* 0x040fe20000000000 */
[----:B------:R-:W-:Y:S01]  /*1c50*/  SHF.R.S32.HI R33, RZ, 0x1f, R103 ;  /* 0x0000001fff217819 */ /* 0x000fe20000011467 */
[----:B------:R-:W-:Y:S01]  /*1c60*/  VIADD R15, R228, 0xc0 ;  /* 0x000000c0e40f7836 */ /* 0x000fe20000000000 */
[----:B------:R-:W-:Y:S01]  /*1c70*/  SHF.R.S32.HI R23, RZ, 0x1f, R22 ;  /* 0x0000001fff177819 */ /* 0x000fe20000011416 */
[C---:B-1----:R-:W-:Y:S01]  /*1c80*/  IMAD.SHL.U32 R106, R44.reuse, 0x40, RZ ;  /* 0x000000402c6a7824 */ /* 0x042fe200078e00ff */
[----:B------:R-:W-:Y:S01]  /*1c90*/  SHF.R.S32.HI R125, RZ, 0x1f, R30 ;  /* 0x0000001fff7d7819 */ /* 0x000fe2000001141e */
[-C--:B------:R-:W-:Y:S01]  /*1ca0*/  IMAD R6, R33, R44.reuse, RZ ;  /* 0x0000002c21067224 */ /* 0x080fe200078e02ff */
[----:B------:R-:W-:Y:S01]  /*1cb0*/  SHF.L.U64.HI R107, R44, 0x6, R45 ;  /* 0x000000062c6b7819 */ /* 0x000fe2000001022d */
[----:B------:R-:W-:Y:S01]  /*1cc0*/  IMAD.WIDE.U32 R4, R103, R44, RZ ;  /* 0x0000002c67047225 */ /* 0x000fe200078e00ff */
[----:B------:R-:W-:-:S02]  /*1cd0*/  SHF.L.U64.HI R12, R38, 0x6, R39 ;  /* 0x00000006260c7819 */ /* 0x000fc40000010227 */
[----:B------:R-:W-:Y:S01]  /*1ce0*/  IADD3 R32, R228, 0x40, RZ ;  /* 0x00000040e4207810 */ /* 0x000fe20007ffe0ff */
[----:B------:R-:W0:Y:S01]  /*1cf0*/  @P0 LDC R3, c[0x0][0x42c] ;  /* 0x00010b00ff030b82 */ /* 0x000e220000000800 */
[----:B------:R-:W-:Y:S01]  /*1d00*/  IMAD.WIDE.U32 R132, R44, 0xe0, RZ ;  /* 0x000000e02c847825 */ /* 0x000fe200078e00ff */
[----:B------:R-:W-:-:S03]  /*1d10*/  ISETP.GE.AND P2, PT, R18, R123, PT ;  /* 0x0000007b1200720c */ /* 0x000fc60003f46270 */
[C---:B------:R-:W-:Y:S02]  /*1d20*/  VIADD R28, R228.reuse, 0x80 ;  /* 0x00000080e41c7836 */ /* 0x040fe40000000000 */
[----:B------:R-:W-:Y:S01]  /*1d30*/  VIADD R57, R228, 0xc0 ;  /* 0x000000c0e4397836 */ /* 0x000fe20000000000 */
[----:B------:R-:W1:Y:S01]  /*1d40*/  @P0 LDC R7, c[0x0][0x430] ;  /* 0x00010c00ff070b82 */ /* 0x000e620000000800 */
[----:B------:R-:W-:Y:S01]  /*1d50*/  IMAD.WIDE.U32 R94, R38, 0xe0, RZ ;  /* 0x000000e0265e7825 */ /* 0x000fe200078e00ff */
[----:B------:R-:W-:Y:S02]  /*1d60*/  SHF.R.U32.HI R13, RZ, 0x7, R20 ;  /* 0x00000007ff0d7819 */ /* 0x000fe40000011614 */
[----:B------:R-:W-:Y:S01]  /*1d70*/  SHF.R.S32.HI R20, RZ, 0x1f, R228 ;  /* 0x0000001fff147819 */ /* 0x000fe200000114e4 */
[----:B------:R-:W1:Y:S01]  /*1d80*/  S2R R30, SR_TID.X ;  /* 0x00000000001e7919 */ /* 0x000e620000002100 */
[C---:B------:R-:W-:Y:S01]  /*1d90*/  ISETP.NE.AND P6, PT, R13.reuse, 0x1, PT ;  /* 0x000000010d00780c */ /* 0x040fe20003fc5270 */
[----:B------:R-:W-:Y:S01]  /*1da0*/  VIADD R140, R13, 0x8 ;  /* 0x000000080d8c7836 */ /* 0x000fe20000000000 */
[----:B------:R-:W-:Y:S01]  /*1db0*/  SHF.R.S32.HI R124, RZ, 0x1f, R15 ;  /* 0x0000001fff7c7819 */ /* 0x000fe2000001140f */
[----:B------:R-:W-:Y:S01]  /*1dc0*/  IMAD R15, R20, R44, RZ ;  /* 0x0000002c140f7224 */ /* 0x000fe200078e02ff */
[----:B------:R-:W-:Y:S01]  /*1dd0*/  SHF.R.S32.HI R126, RZ, 0x1f, R32 ;  /* 0x0000001fff7e7819 */ /* 0x000fe20000011420 */
[----:B------:R-:W-:-:S02]  /*1de0*/  IMAD R13, R45, 0xe0, RZ ;  /* 0x000000e02d0d7824 */ /* 0x000fc400078e02ff */
[C---:B------:R-:W-:Y:S02]  /*1df0*/  IMAD R15, R228.reuse, R45, R15 ;  /* 0x0000002de40f7224 */ /* 0x040fe400078e020f */
[----:B------:R-:W-:-:S04]  /*1e00*/  IMAD.WIDE.U32 R134, R228, R44, R106 ;  /* 0x0000002ce4867225 */ /* 0x000fc800078e006a */
[----:B0-----:R-:W-:-:S04]  /*1e10*/  @P0 IMAD.HI.U32 R0, R122, R3, RZ ;  /* 0x000000037a000227 */ /* 0x001fc800078e00ff */
[----:B------:R-:W-:Y:S01]  /*1e20*/  IMAD.MOV.U32 R3, RZ, RZ, R122 ;  /* 0x000000ffff037224 */ /* 0x000fe200078e007a */
[----:B-1----:R-:W-:Y:S01]  /*1e30*/  @P0 SHF.R.U32.HI R3, RZ, R7, R0 ;  /* 0x00000007ff030219 */ /* 0x002fe20000011600 */
[----:B------:R-:W-:Y:S01]  /*1e40*/  IMAD R7, R103, R45, R6 ;  /* 0x0000002d67077224 */ /* 0x000fe200078e0206 */
[----:B------:R-:W-:Y:S01]  /*1e50*/  ISETP.NE.U32.AND P0, PT, RZ, UR6, PT ;  /* 0x00000006ff007c0c */ /* 0x000fe2000bf05070 */
[----:B------:R-:W-:Y:S01]  /*1e60*/  IMAD.SHL.U32 R28, R28, 0x80, RZ ;  /* 0x000000801c1c7824 */ /* 0x000fe200078e00ff */
[----:B------:R-:W-:Y:S01]  /*1e70*/  SHF.R.S32.HI R6, RZ, 0x1f, R3 ;  /* 0x0000001fff067819 */ /* 0x000fe20000011403 */
[----:B------:R-:W-:Y:S01]  /*1e80*/  IMAD.IADD R5, R5, 0x1, R7 ;  /* 0x0000000105057824 */ /* 0x000fe200078e0207 */
[----:B------:R-:W-:Y:S01]  /*1e90*/  ISETP.NE.AND.EX P0, PT, RZ, UR7, PT, P0 ;  /* 0x00000007ff007c0c */ /* 0x000fe2000bf05300 */
[----:B------:R-:W-:Y:S02]  /*1ea0*/  IMAD.SHL.U32 R57, R57, 0x80, RZ ;  /* 0x0000008039397824 */ /* 0x000fe400078e00ff */
[----:B------:R-:W-:-:S04]  /*1eb0*/  IMAD.WIDE.U32 R104, R228, R44, R18 ;  /* 0x0000002ce4687225 */ /* 0x000fc800078e0012 */
[----:B------:R-:W-:Y:S02]  /*1ec0*/  VIADD R30, R30, 0xffffff80 ;  /* 0xffffff801e1e7836 */ /* 0x000fe40000000000 */
[----:B------:R-:W-:Y:S01]  /*1ed0*/  IMAD.IADD R40, R133, 0x1, R13 ;  /* 0x0000000185287824 */ /* 0x000fe200078e020d */
[----:B------:R-:W-:Y:S01]  /*1ee0*/  IADD3 R42, R15, R135, RZ ;  /* 0x000000870f2a7210 */ /* 0x000fe20007ffe0ff */
[----:B------:R-:W-:Y:S01]  /*1ef0*/  IMAD R0, R6, UR4, RZ ;  /* 0x0000000406007c24 */ /* 0x000fe2000f8e02ff */
[----:B------:R-:W-:Y:S01]  /*1f00*/  LOP3.LUT R28, R28, 0x380, RZ, 0xc0, !PT ;  /* 0x000003801c1c7812 */ /* 0x000fe200078ec0ff */
[----:B------:R-:W-:Y:S01]  /*1f10*/  IMAD.WIDE.U32 R4, R3, UR4, R4 ;  /* 0x0000000403047c25 */ /* 0x000fe2000f8e0004 */
[----:B------:R-:W-:Y:S02]  /*1f20*/  SHF.R.S32.HI R56, RZ, 0x1f, R30 ;  /* 0x0000001fff387819 */ /* 0x000fe4000001141e */
[----:B------:R-:W-:Y:S01]  /*1f30*/  LOP3.LUT R57, R57, 0x380, RZ, 0xc0, !PT ;  /* 0x0000038039397812 */ /* 0x000fe200078ec0ff */
[----:B------:R-:W-:Y:S01]  /*1f40*/  IMAD R7, R3, UR5, R0 ;  /* 0x0000000503077c24 */ /* 0x000fe2000f8e0200 */
[----:B------:R-:W-:Y:S01]  /*1f50*/  ULDC.64 UR4, c[0x0][0x300] ;  /* 0x0000c00000047ab9 */ /* 0x000fe20000000a00 */
[----:B------:R-:W-:-:S02]  /*1f60*/  LEA.HI R56, R56, R30, RZ, 0x5 ;  /* 0x0000001e38387211 */ /* 0x000fc400078f28ff */
[----:B------:R-:W-:Y:S01]  /*1f70*/  IMAD.IADD R5, R5, 0x1, R7 ;  /* 0x0000000105057824 */ /* 0x000fe200078e0207 */
[----:B------:R-:W-:Y:S02]  /*1f80*/  SHF.R.U32.HI R142, RZ, 0x3, R28 ;  /* 0x00000003ff8e7819 */ /* 0x000fe4000001161c */
[----:B------:R-:W-:Y:S01]  /*1f90*/  IMAD.SHL.U32 R56, R56, 0x20, RZ ;  /* 0x0000002038387824 */ /* 0x000fe200078e00ff */
[----:B------:R-:W-:Y:S02]  /*1fa0*/  SHF.R.U32.HI R141, RZ, 0x3, R57 ;  /* 0x00000003ff8d7819 */ /* 0x000fe40000011639 */
[----:B------:R-:W-:Y:S02]  /*1fb0*/  SHF.L.U64.HI R45, R44, 0x7, R45 ;  /* 0x000000072c2d7819 */ /* 0x000fe4000001022d */
[----:B------:R-:W-:Y:S01]  /*1fc0*/  LOP3.LUT R56, R56, 0xfffffc00, RZ, 0xc0, !PT ;  /* 0xfffffc0038387812 */ /* 0x000fe200078ec0ff */
[----:B------:R-:W-:Y:S01]  /*1fd0*/  IMAD.IADD R35, R105, 0x1, R15 ;  /* 0x0000000169237824 */ /* 0x000fe200078e020f */
[----:B--2---:R-:W-:-:S02]  /*1fe0*/  SHF.R.S32.HI R0, RZ, 0x1f, R27 ;  /* 0x0000001fff007819 */ /* 0x004fc4000001141b */
[----:B------:R-:W-:Y:S02]  /*1ff0*/  SEL R7, R27, RZ, !P0 ;  /* 0x000000ff1b077207 */ /* 0x000fe40004000000 */
[----:B------:R-:W0:Y:S01]  /*2000*/  LDC.64 R26, c[0x0][0x3e8] ;  /* 0x0000fa00ff1a7b82 */ /* 0x000e220000000a00 */
[----:B------:R-:W-:Y:S02]  /*2010*/  SEL R8, R0, RZ, !P0 ;  /* 0x000000ff00087207 */ /* 0x000fe40004000000 */
[----:B------:R-:W-:Y:S01]  /*2020*/  IMAD.WIDE.U32 R46, R7, UR4, R4 ;  /* 0x00000004072e7c25 */ /* 0x000fe2000f8e0004 */
[----:B------:R-:W-:-:S03]  /*2030*/  IADD3 R102, P0, R228, R103, RZ ;  /* 0x00000067e4667210 */ /* 0x000fc60007f1e0ff */
[----:B------:R-:W-:Y:S02]  /*2040*/  IMAD R0, R8, UR4, RZ ;  /* 0x0000000408007c24 */ /* 0x000fe4000f8e02ff */
[----:B------:R-:W-:Y:S02]  /*2050*/  IMAD.X R103, R20, 0x1, R33, P0 ;  /* 0x0000000114677824 */ /* 0x000fe400000e0621 */
[----:B------:R-:W-:Y:S01]  /*2060*/  IMAD R21, R7, UR5, R0 ;  /* 0x0000000507157c24 */ /* 0x000fe2000f8e0200 */
[----:B------:R-:W-:Y:S05]  /*2070*/  @!P6 WARPSYNC.ALL ;  /* 0x000000000000e948 */ /* 0x000fea0003800000 */
[----:B------:R-:W-:-:S02]  /*2080*/  ULDC.64 UR4, c[0x0][0x320] ;  /* 0x0000c80000047ab9 */ /* 0x000fc40000000a00 */
[----:B------:R-:W-:Y:S02]  /*2090*/  IMAD R0, R6, UR4, RZ ;  /* 0x0000000406007c24 */ /* 0x000fe4000f8e02ff */
[----:B------:R-:W-:-:S04]  /*20a0*/  IMAD.WIDE.U32 R4, R3, UR4, R18 ;  /* 0x0000000403047c25 */ /* 0x000fc8000f8e0012 */
[----:B------:R-:W-:Y:S01]  /*20b0*/  IMAD R49, R3, UR5, R0 ;  /* 0x0000000503317c24 */ /* 0x000fe2000f8e0200 */
[----:B------:R-:W-:Y:S01]  /*20c0*/  ULDC.64 UR4, c[0x0][0x328] ;  /* 0x0000ca0000047ab9 */ /* 0x000fe20000000a00 */
[----:B------:R-:W-:Y:S02]  /*20d0*/  IMAD R0, R20, R38, RZ ;  /* 0x0000002614007224 */ /* 0x000fe400078e02ff */
[----:B------:R-:W-:Y:S02]  /*20e0*/  IMAD.IADD R49, R5, 0x1, R49 ;  /* 0x0000000105317824 */ /* 0x000fe400078e0231 */
[----:B------:R-:W-:Y:S02]  /*20f0*/  IMAD.MOV.U32 R48, RZ, RZ, R4 ;  /* 0x000000ffff307224 */ /* 0x000fe400078e0004 */
[----:B------:R-:W-:Y:S02]  /*2100*/  IMAD R3, R8, UR4, RZ ;  /* 0x0000000408037c24 */ /* 0x000fe4000f8e02ff */
[----:B------:R-:W-:-:S02]  /*2110*/  IMAD R93, R228, R39, R0 ;  /* 0x00000027e45d7224 */ /* 0x000fc400078e0200 */
[----:B0-----:R-:W-:Y:S02]  /*2120*/  IMAD R0, R20, R26, RZ ;  /* 0x0000001a14007224 */ /* 0x001fe400078e02ff */
[----:B------:R-:W-:Y:S01]  /*2130*/  IMAD R53, R7, UR5, R3 ;  /* 0x0000000507357c24 */ /* 0x000fe2000f8e0203 */
[----:B------:R-:W-:Y:S01]  /*2140*/  SEL R3, R123, RZ, P2 ;  /* 0x000000ff7b037207 */ /* 0x000fe20001000000 */
[----:B------:R-:W-:-:S04]  /*2150*/  IMAD.WIDE.U32 R48, R7, UR4, R48 ;  /* 0x0000000407307c25 */ /* 0x000fc8000f8e0030 */
[----:B------:R-:W-:-:S04]  /*2160*/  IMAD.WIDE.U32 R10, R228, R26, R18 ;  /* 0x0000001ae40a7225 */ /* 0x000fc800078e0012 */
[----:B------:R-:W-:Y:S01]  /*2170*/  IMAD.WIDE.U32 R100, R26, 0xe0, RZ ;  /* 0x000000e01a647825 */ /* 0x000fe200078e00ff */
[----:B------:R-:W-:Y:S01]  /*2180*/  IADD3 R41, P0, R106, R134, RZ ;  /* 0x000000866a297210 */ /* 0x000fe20007f1e0ff */
[----:B------:R-:W-:Y:S02]  /*2190*/  ULDC UR4, c[0x0][0x2e4] ;  /* 0x0000b90000047ab9 */ /* 0x000fe40000000800 */
[----:B------:R-:W-:-:S04]  /*21a0*/  IMAD.WIDE.U32 R6, R228, R26, R22 ;  /* 0x0000001ae4067225 */ /* 0x000fc800078e0016 */
[C---:B------:R-:W-:Y:S01]  /*21b0*/  IMAD R99, R228.reuse, R27, R0 ;  /* 0x0000001be4637224 */ /* 0x040fe200078e0200 */
[----:B------:R-:W-:Y:S01]  /*21c0*/  P2R R0, PR, RZ, 0x4 ;  /* 0x00000004ff007803 */ /* 0x000fe20000000000 */
[----:B------:R-:W-:Y:S02]  /*21d0*/  IMAD.MOV.U32 R96, RZ, RZ, R6 ;  /* 0x000000ffff607224 */ /* 0x000fe400078e0006 */
[----:B------:R-:W-:Y:S01]  /*21e0*/  IMAD.IADD R97, R7, 0x1, R99 ;  /* 0x0000000107617824 */ /* 0x000fe200078e0263 */
[----:B-----5:R-:W-:Y:S01]  /*21f0*/  SHF.R.S32.HI R7, RZ, 0x1f, R117 ;  /* 0x0000001fff077819 */ /* 0x020fe20000011475 */
[----:B------:R-:W-:-:S04]  /*2200*/  IMAD.WIDE.U32 R8, R228, R38, R18 ;  /* 0x00000026e4087225 */ /* 0x000fc800078e0012 */
[----:B------:R-:W-:Y:S02]  /*2210*/  IMAD.IADD R3, R18, 0x1, R3 ;  /* 0x0000000112037824 */ /* 0x000fe400078e0203 */
[-C--:B------:R-:W-:Y:S02]  /*2220*/  IMAD R6, R7, R38.reuse, RZ ;  /* 0x0000002607067224 */ /* 0x080fe400078e02ff */
[----:B------:R-:W-:-:S04]  /*2230*/  IMAD.WIDE.U32 R4, R228, R38, R22 ;  /* 0x00000026e4047225 */ /* 0x000fc800078e0016 */
[----:B------:R-:W-:Y:S01]  /*2240*/  IMAD.MOV.U32 R92, RZ, RZ, R8 ;  /* 0x000000ffff5c7224 */ /* 0x000fe200078e0008 */
[----:B------:R-:W-:Y:S01]  /*2250*/  SHF.R.S32.HI R8, RZ, 0x1f, R3 ;  /* 0x0000001fff087819 */ /* 0x000fe20000011403 */
[----:B------:R-:W-:Y:S02]  /*2260*/  IMAD R31, R117, R39, R6 ;  /* 0x00000027751f7224 */ /* 0x000fe400078e0206 */
[----:B------:R-:W-:Y:S01]  /*2270*/  IMAD.IADD R5, R5, 0x1, R93 ;  /* 0x0000000105057824 */ /* 0x000fe200078e025d */
[----:B------:R-:W-:Y:S01]  /*2280*/  LEA.HI R14, R8, R3, RZ, 0x4 ;  /* 0x00000003080e7211 */ /* 0x000fe200078f20ff */
[----:B------:R-:W-:Y:S01]  /*2290*/  IMAD R6, R7, R26, RZ ;  /* 0x0000001a07067224 */ /* 0x000fe200078e02ff */
[C---:B------:R-:W-:Y:S01]  /*22a0*/  SHF.L.U64.HI R8, R26.reuse, 0x6, R27 ;  /* 0x000000061a087819 */ /* 0x040fe2000001021b */
[----:B------:R-:W-:Y:S01]  /*22b0*/  IMAD.IADD R99, R99, 0x1, R11 ;  /* 0x0000000163637824 */ /* 0x000fe200078e020b */
[----:B------:R-:W-:Y:S01]  /*22c0*/  SHF.L.U64.HI R7, R26, 0x7, R27 ;  /* 0x000000071a077819 */ /* 0x000fe2000001021b */
[----:B------:R-:W-:Y:S01]  /*22d0*/  IMAD.MOV.U32 R98, RZ, RZ, R10 ;  /* 0x000000ffff627224 */ /* 0x000fe200078e000a */
[----:B------:R-:W-:Y:S01]  /*22e0*/  IADD3 R93, R93, R9, RZ ;  /* 0x000000095d5d7210 */ /* 0x000fe20007ffe0ff */
[----:B------:R-:W-:Y:S01]  /*22f0*/  IMAD.WIDE.U32 R50, R117, R38, R4 ;  /* 0x0000002675327225 */ /* 0x000fe200078e0004 */
[----:B------:R-:W-:-:S02]  /*2300*/  SHF.L.U64.HI R11, R38, 0x7, R39 ;  /* 0x00000007260b7819 */ /* 0x000fc40000010227 */
[----:B------:R-:W-:Y:S01]  /*2310*/  SHF.L.U32 R9, R38, 0x7, RZ ;  /* 0x0000000726097819 */ /* 0x000fe200000006ff */
[C---:B------:R-:W-:Y:S02]  /*2320*/  IMAD R29, R117.reuse, R27, R6 ;  /* 0x0000001b751d7224 */ /* 0x040fe400078e0206 */
[C---:B------:R-:W-:Y:S02]  /*2330*/  IMAD.SHL.U32 R6, R26.reuse, 0x40, RZ ;  /* 0x000000401a067824 */ /* 0x040fe400078e00ff */
[----:B------:R-:W-:Y:S02]  /*2340*/  IMAD.SHL.U32 R5, R26, 0x80, RZ ;  /* 0x000000801a057824 */ /* 0x000fe400078e00ff */
[----:B------:R-:W-:-:S04]  /*2350*/  IMAD.WIDE.U32 R96, R117, R26, R96 ;  /* 0x0000001a75607225 */ /* 0x000fc800078e0060 */
[----:B------:R-:W-:-:S04]  /*2360*/  IMAD.WIDE.U32 R98, R117, R26, R98 ;  /* 0x0000001a75627225 */ /* 0x000fc800078e0062 */
[----:B------:R-:W-:Y:S02]  /*2370*/  VIADD R26, R228, 0x40 ;  /* 0x00000040e41a7836 */ /* 0x000fe40000000000 */
[----:B------:R-:W-:Y:S02]  /*2380*/  IMAD.SHL.U32 R3, R229, 0x80, RZ ;  /* 0x00000080e5037824 */ /* 0x000fe400078e00ff */
[----:B------:R-:W-:Y:S02]  /*2390*/  IMAD.SHL.U32 R26, R26, 0x80, RZ ;  /* 0x000000801a1a7824 */ /* 0x000fe400078e00ff */
[----:B------:R-:W-:Y:S01]  /*23a0*/  IMAD.SHL.U32 R10, R38, 0x40, RZ ;  /* 0x00000040260a7824 */ /* 0x000fe200078e00ff */
[----:B------:R-:W-:Y:S01]  /*23b0*/  LOP3.LUT R3, R3, 0x380, RZ, 0xc0, !PT ;  /* 0x0000038003037812 */ /* 0x000fe200078ec0ff */
[----:B------:R-:W-:Y:S01]  /*23c0*/  IMAD.WIDE.U32 R92, R117, R38, R92 ;  /* 0x00000026755c7225 */ /* 0x000fe200078e005c */
[----:B------:R-:W-:Y:S02]  /*23d0*/  LOP3.LUT R26, R26, 0x380, RZ, 0xc0, !PT ;  /* 0x000003801a1a7812 */ /* 0x000fe400078ec0ff */
[----:B------:R-:W-:Y:S01]  /*23e0*/  SHF.R.U32.HI R43, RZ, 0x3, R3 ;  /* 0x00000003ff2b7819 */ /* 0x000fe20000011603 */
[----:B------:R-:W-:Y:S01]  /*23f0*/  IMAD R27, R27, 0xe0, RZ ;  /* 0x000000e01b1b7824 */ /* 0x000fe200078e02ff */
[----:B------:R-:W-:Y:S01]  /*2400*/  LOP3.LUT R13, R26, 0x70, R14, 0xf8, !PT ;  /* 0x000000701a0d7812 */ /* 0x000fe200078ef80e */
[----:B------:R-:W-:Y:S01]  /*2410*/  IMAD.IADD R21, R47, 0x1, R21 ;  /* 0x000000012f157824 */ /* 0x000fe200078e0215 */
[----:B------:R-:W-:Y:S01]  /*2420*/  IADD3 R26, R228, 0x40, RZ ;  /* 0x00000040e41a7810 */ /* 0x000fe20007ffe0ff */
[----:B------:R-:W-:Y:S01]  /*2430*/  VIADD R4, R18, 0x40 ;  /* 0x0000004012047836 */ /* 0x000fe20000000000 */
[----:B------:R-:W-:Y:S01]  /*2440*/  LOP3.LUT R20, R3, 0x30, R18, 0xf8, !PT ;  /* 0x0000003003147812 */ /* 0x000fe200078ef812 */
[----:B------:R-:W-:-:S02]  /*2450*/  IMAD R39, R39, 0xe0, RZ ;  /* 0x000000e027277824 */ /* 0x000fc400078e02ff */
[----:B------:R-:W-:Y:S01]  /*2460*/  IMAD.SHL.U32 R26, R26, 0x80, RZ ;  /* 0x000000801a1a7824 */ /* 0x000fe200078e00ff */
[----:B------:R-:W-:Y:S01]  /*2470*/  LOP3.LUT R20, R20, R43, RZ, 0x3c, !PT ;  /* 0x0000002b14147212 */ /* 0x000fe200078e3cff */
[----:B------:R-:W-:Y:S01]  /*2480*/  IMAD.X R38, R42, 0x1, R107, P0 ;  /* 0x000000012a267824 */ /* 0x000fe200000e066b */
[----:B------:R-:W-:Y:S01]  /*2490*/  IADD3 R37, P0, R41, R106, RZ ;  /* 0x0000006a29257210 */ /* 0x000fe20007f1e0ff */
[----:B------:R-:W-:Y:S01]  /*24a0*/  IMAD.SHL.U32 R123, R123, 0x2, RZ ;  /* 0x000000027b7b7824 */ /* 0x000fe200078e00ff */
[----:B------:R-:W-:Y:S02]  /*24b0*/  IADD3 R34, R56, R20, RZ ;  /* 0x0000001438227210 */ /* 0x000fe40007ffe0ff */
[--C-:B------:R-:W-:Y:S02]  /*24c0*/  LOP3.LUT R20, R3, 0x70, R14.reuse, 0xf8, !PT ;  /* 0x0000007003147812 */ /* 0x100fe400078ef80e */
[----:B------:R-:W-:Y:S01]  /*24d0*/  LOP3.LUT R26, R26, 0x380, RZ, 0xc0, !PT ;  /* 0x000003801a1a7812 */ /* 0x000fe200078ec0ff */
[----:B------:R-:W-:Y:S01]  /*24e0*/  IMAD.IADD R36, R101, 0x1, R27 ;  /* 0x0000000165247824 */ /* 0x000fe200078e021b */
[--C-:B------:R-:W-:Y:S01]  /*24f0*/  LOP3.LUT R15, R28, 0x70, R14.reuse, 0xf8, !PT ;  /* 0x000000701c0f7812 */ /* 0x100fe200078ef80e */
[----:B------:R-:W-:Y:S01]  /*2500*/  IMAD.X R33, R38, 0x1, R107, P0 ;  /* 0x0000000126217824 */ /* 0x000fe200000e066b */
[----:B------:R-:W-:-:S02]  /*2510*/  SHF.R.S32.HI R28, RZ, 0x4, R14 ;  /* 0x00000004ff1c7819 */ /* 0x000fc4000001140e */
[----:B------:R-:W-:Y:S02]  /*2520*/  SHF.R.U32.HI R26, RZ, 0x3, R26 ;  /* 0x00000003ff1a7819 */ /* 0x000fe4000001161a */
[----:B------:R-:W-:Y:S02]  /*2530*/  LOP3.LUT R27, R14, 0xfffffff0, RZ, 0xc0, !PT ;  /* 0xfffffff00e1b7812 */ /* 0x000fe400078ec0ff */
[----:B------:R-:W-:Y:S02]  /*2540*/  LOP3.LUT R116, R20, R43, RZ, 0x3c, !PT ;  /* 0x0000002b14747212 */ /* 0x000fe400078e3cff */
[----:B------:R-:W-:Y:S02]  /*2550*/  LOP3.LUT R14, R57, 0x70, R14, 0xf8, !PT ;  /* 0x00000070390e7812 */ /* 0x000fe400078ef80e */
[----:B------:R-:W-:Y:S02]  /*2560*/  IADD3 R20, P0, R46, R104, RZ ;  /* 0x000000682e147210 */ /* 0x000fe40007f1e0ff */
[----:B------:R-:W-:-:S02]  /*2570*/  LOP3.LUT R115, R13, R26, RZ, 0x3c, !PT ;  /* 0x0000001a0d737212 */ /* 0x000fc400078e3cff */
[----:B------:R-:W-:Y:S02]  /*2580*/  LOP3.LUT R114, R15, R142, RZ, 0x3c, !PT ;  /* 0x0000008e0f727212 */ /* 0x000fe400078e3cff */
[----:B------:R-:W-:Y:S01]  /*2590*/  LOP3.LUT R113, R14, R141, RZ, 0x3c, !PT ;  /* 0x0000008d0e717212 */ /* 0x000fe200078e3cff */
[----:B------:R-:W-:Y:S01]  /*25a0*/  IMAD.X R14, R35, 0x1, R21, P0 ;  /* 0x00000001230e7824 */ /* 0x000fe200000e0615 */
[----:B------:R-:W-:Y:S02]  /*25b0*/  IADD3 R13, P2, R20, 0x40, RZ ;  /* 0x00000040140d7810 */ /* 0x000fe40007f5e0ff */
[----:B------:R-:W-:Y:S01]  /*25c0*/  IADD3 R15, P3, R46, 0x40, RZ ;  /* 0x000000402e0f7810 */ /* 0x000fe20007f7e0ff */
[----:B------:R-:W-:Y:S01]  /*25d0*/  IMAD.IADD R32, R51, 0x1, R31 ;  /* 0x0000000133207824 */ /* 0x000fe200078e021f */
[----:B------:R-:W-:Y:S01]  /*25e0*/  SHF.R.S32.HI R26, RZ, 0x1f, R27 ;  /* 0x0000001fff1a7819 */ /* 0x000fe2000001141b */
[----:B------:R-:W-:Y:S01]  /*25f0*/  IMAD.IADD R30, R97, 0x1, R29 ;  /* 0x00000001611e7824 */ /* 0x000fe200078e021d */
[----:B------:R-:W-:Y:S01]  /*2600*/  ISETP.GE.AND P0, PT, R18, UR4, PT ;  /* 0x0000000412007c0c */ /* 0x000fe2000bf06270 */
[----:B------:R-:W-:Y:S01]  /*2610*/  IMAD.IADD R39, R95, 0x1, R39 ;  /* 0x000000015f277824 */ /* 0x000fe200078e0227 */
[----:B------:R-:W-:Y:S01]  /*2620*/  ISETP.GE.AND P1, PT, R4, UR4, PT ;  /* 0x0000000404007c0c */ /* 0x000fe2000bf26270 */
[----:B------:R-:W-:Y:S01]  /*2630*/  IMAD.IADD R31, R31, 0x1, R93 ;  /* 0x000000011f1f7824 */ /* 0x000fe200078e025d */
[----:B------:R-:W-:Y:S01]  /*2640*/  IADD3.X R108, RZ, R21, RZ, P3, !PT ;  /* 0x00000015ff6c7210 */ /* 0x000fe20001ffe4ff */
[----:B------:R-:W-:-:S02]  /*2650*/  IMAD.IADD R29, R29, 0x1, R99 ;  /* 0x000000011d1d7824 */ /* 0x000fc400078e0263 */
[----:B------:R-:W-:Y:S02]  /*2660*/  IMAD.IADD R116, R56, 0x1, R116 ;  /* 0x0000000138747824 */ /* 0x000fe400078e0274 */
[----:B------:R-:W-:Y:S02]  /*2670*/  IMAD.IADD R115, R55, 0x1, R115 ;  /* 0x0000000137737824 */ /* 0x000fe400078e0273 */
[----:B---3--:R-:W-:Y:S02]  /*2680*/  IMAD.IADD R114, R54, 0x1, R114 ;  /* 0x0000000136727824 */ /* 0x008fe400078e0272 */
[----:B----4-:R-:W-:Y:S02]  /*2690*/  IMAD.IADD R113, R52, 0x1, R113 ;  /* 0x0000000134717824 */ /* 0x010fe400078e0271 */
[----:B------:R-:W-:Y:S02]  /*26a0*/  IMAD.X R109, RZ, RZ, R14, P2 ;  /* 0x000000ffff6d7224 */ /* 0x000fe400010e060e */
[----:B------:R-:W-:Y:S01]  /*26b0*/  IMAD.IADD R110, R49, 0x1, R53 ;  /* 0x00000001316e7824 */ /* 0x000fe200078e0235 */
[----:B------:R-:W-:Y:S06]  /*26c0*/  @!P6 BAR.SYNC.DEFER_BLOCKING 0x9, 0x100 ;  /* 0x024400000000eb1d */ /* 0x000fec0000010000 */
.L_x_5838:
[----:B------:R-:W0:Y:S01]  /*26d0*/  LDC R130, c[0x0][0x3d4] ;  /* 0x0000f500ff827b82 */ /* 0x000e220000000800 */
[----:B------:R-:W-:Y:S01]  /*26e0*/  VIADD R25, R25, 0xffffffff ;  /* 0xffffffff19197836 */ /* 0x000fe20000000000 */
[----:B------:R-:W-:Y:S05]  /*26f0*/  YIELD ;  /* 0x0000000000007946 */ /* 0x000fea0003800000 */
[----:B------:R-:W-:Y:S01]  /*2700*/  IMAD R118, R17, 0x7000, R34 ;  /* 0x0000700011767824 */ /* 0x000fe200078e0222 */
[----:B------:R-:W-:Y:S01]  /*2710*/  ISETP.GT.AND P3, PT, R25, R24, PT ;  /* 0x000000181900720c */ /* 0x000fe20003f64270 */
[----:B------:R-:W-:Y:S02]  /*2720*/  BSSY B0, `(.L_x_5755) ;  /* 0x0000978000007945 */ /* 0x000fe40003800000 */
[----:B------:R-:W-:Y:S01]  /*2730*/  IMAD.IADD R119, R16, 0x1, R118 ;  /* 0x0000000110777824 */ /* 0x000fe200078e0276 */
[----:B------:R-:W-:-:S02]  /*2740*/  P2R R112, PR, RZ, 0x8 ;  /* 0x00000008ff707803 */ /* 0x000fc40000000000 */
[----:B0-----:R-:W-:-:S13]  /*2750*/  ISETP.GE.AND P2, PT, R130, 0x1, PT ;  /* 0x000000018200780c */ /* 0x001fda0003f46270 */
[----:B------:R-:W-:Y:S05]  /*2760*/  @!P2 BRA `(.L_x_5756) ;  /* 0x000000900014a947 */ /* 0x000fea0003800000 */
        /* <DEDUP_REMOVED lines=42> */
.L_x_5759:
[----:B------:R-:W-:Y:S05]  /*2a10*/  BSYNC B1 ;  /* 0x0000000000017941 */ /* 0x000fea0003800000 */
.L_x_5758:
[----:B0-----:R-:W-:Y:S01]  /*2a20*/  IADD3 R56, R228, 0x40, RZ ;  /* 0x00000040e4387810 */ /* 0x001fe20007ffe0ff */
[----:B------:R-:W-:Y:S01]  /*2a30*/  BSSY B1, `(.L_x_5760) ;  /* 0x0000024000017945 */ /* 0x000fe20003800000 */
[----:B------:R-:W-:Y:S02]  /*2a40*/  CS2R R76, SRZ ;  /* 0x00000000004c7805 */ /* 0x000fe4000001ff00 */
[----:B------:R-:W-:Y:S02]  /*2a50*/  CS2R R74, SRZ ;  /* 0x00000000004a7805 */ /* 0x000fe4000001ff00 */
[----:B------:R-:W-:Y:S02]  /*2a60*/  ISETP.GE.AND P3, PT, R56, R120, PT ;  /* 0x000000783800720c */ /* 0x000fe40003f66270 */
        /* <DEDUP_REMOVED lines=32> */
.L_x_5761:
[----:B------:R-:W-:Y:S05]  /*2c70*/  BSYNC B1 ;  /* 0x0000000000017941 */ /* 0x000fea0003800000 */
.L_x_5760:
[----:B0-----:R-:W-:Y:S01]  /*2c80*/  VIADD R88, R228, 0x80 ;  /* 0x00000080e4587836 */ /* 0x001fe20000000000 */
[----:B------:R-:W-:Y:S04]  /*2c90*/  BSSY B1, `(.L_x_5762) ;  /* 0x0000018000017945 */ /* 0x000fe80003800000 */
[----:B------:R-:W-:-:S04]  /*2ca0*/  ISETP.GE.AND P4, PT, R88, R120, PT ;  /* 0x000000785800720c */ /* 0x000fc80003f86270 */
[----:B------:R-:W-:-:S09]  /*2cb0*/  P2R R151, PR, RZ, 0x10 ;  /* 0x00000010ff977803 */ /* 0x000fd20000000000 */
        /* <DEDUP_REMOVED lines=21> */
.L_x_5763:
[----:B------:R-:W-:Y:S05]  /*2e10*/  BSYNC B1 ;  /* 0x0000000000017941 */ /* 0x000fea0003800000 */
.L_x_5762:
[----:B0-----:R-:W-:Y:S01]  /*2e20*/  VIADD R88, R228, 0xc0 ;  /* 0x000000c0e4587836 */ /* 0x001fe20000000000 */
[----:B------:R-:W-:Y:S04]  /*2e30*/  BSSY B1, `(.L_x_5764) ;  /* 0x000001d000017945 */ /* 0x000fe80003800000 */
[----:B------:R-:W-:-:S13]  /*2e40*/  ISETP.GE.AND P4, PT, R88, R120, PT ;  /* 0x000000785800720c */ /* 0x000fda0003f86270 */
[----:B------:R-:W-:Y:S05]  /*2e50*/  @P4 BRA `(.L_x_5765) ;  /* 0x0000000000684947 */ /* 0x000fea0003800000 */
[----:B------:R-:W0:Y:S01]  /*2e60*/  LDC.64 R56, c[0x0][0x3d8] ;  /* 0x0000f600ff387b82 */ /* 0x000e220000000a00 */
[----:B------:R-:W-:Y:S01]  /*2e70*/  IMAD.MOV.U32 R53, RZ, RZ, R127 ;  /* 0x000000ffff357224 */ /* 0x000fe200078e007f */
[----:B------:R-:W-:Y:S01]  /*2e80*/  ULDC.64 UR4, c[0x0][0x3c8] ;  /* 0x0000f20000047ab9 */ /* 0x000fe20000000a00 */
[----:B------:R-:W-:Y:S01]  /*2e90*/  IMAD.MOV.U32 R55, RZ, RZ, R111 ;  /* 0x000000ffff377224 */ /* 0x000fe200078e006f */
[----:B------:R-:W-:Y:S02]  /*2ea0*/  CS2R R60, SRZ ;  /* 0x00000000003c7805 */ /* 0x000fe4000001ff00 */
[----:B------:R-:W-:Y:S01]  /*2eb0*/  CS2R R62, SRZ ;  /* 0x00000000003e7805 */ /* 0x000fe2000001ff00 */
[----:B0-----:R-:W-:Y:S02]  /*2ec0*/  IMAD R57, R57, 0xc0, RZ ;  /* 0x000000c039397824 */ /* 0x001fe400078e02ff */
[----:B------:R-:W-:-:S04]  /*2ed0*/  IMAD.WIDE.U32 R52, R56, 0xc0, R52 ;  /* 0x000000c038347825 */ /* 0x000fc800078e0034 */
[----:B------:R-:W-:Y:S01]  /*2ee0*/  IMAD.IADD R53, R53, 0x1, R57 ;  /* 0x0000000135357824 */ /* 0x000fe200078e0239 */
[----:B------:R-:W-:Y:S01]  /*2ef0*/  IADD3 R52, P5, P6, R50, UR4, R52 ;  /* 0x0000000432347c10 */ /* 0x000fe2000febe034 */
[----:B------:R-:W0:Y:S03]  /*2f00*/  LDC.64 R56, c[0x0][0x3e8] ;  /* 0x0000fa00ff387b82 */ /* 0x000e260000000a00 */
[----:B------:R-:W-:Y:S01]  /*2f10*/  IADD3.X R53, R32, UR5, R53, P5, P6 ;  /* 0x0000000520357c10 */ /* 0x000fe2000afec435 */
[----:B------:R-:W-:Y:S01]  /*2f20*/  ULDC.64 UR4, c[0x0][0x3e0] ;  /* 0x0000f80000047ab9 */ /* 0x000fe20000000a00 */
[----:B0-----:R-:W-:-:S04]  /*2f30*/  IMAD.WIDE.U32 R54, R56, 0xc0, R54 ;  /* 0x000000c038367825 */ /* 0x001fc800078e0036 */
[----:B------:R-:W-:Y:S01]  /*2f40*/  IMAD R57, R57, 0xc0, RZ ;  /* 0x000000c039397824 */ /* 0x000fe200078e02ff */
[----:B------:R-:W-:-:S04]  /*2f50*/  IADD3 R54, P5, P6, R96, UR4, R54 ;  /* 0x0000000460367c10 */ /* 0x000fc8000febe036 */
[----:B------:R-:W-:-:S04]  /*2f60*/  IADD3 R55, R55, R57, RZ ;  /* 0x0000003937377210 */ /* 0x000fc80007ffe0ff */
        /* <DEDUP_REMOVED lines=9> */
.L_x_5765:
[----:B------:R-:W-:Y:S05]  /*3000*/  BSYNC B1 ;  /* 0x0000000000017941 */ /* 0x000fea0003800000 */
.L_x_5764:
[----:B0-----:R-:W2:Y:S01]  /*3010*/  LDL R52, [R1+0x44] ;  /* 0x0000440001347983 */ /* 0x001ea20000100800 */
[----:B------:R-:W-:Y:S01]  /*3020*/  IMAD.MOV.U32 R154, RZ, RZ, R82 ;  /* 0x000000ffff9a7224 */ /* 0x000fe200078e0052 */
[----:B-----5:R-:W-:Y:S01]  /*3030*/  MOV R144, R68 ;  /* 0x0000004400907202 */ /* 0x020fe20000000f00 */
        /* <DEDUP_REMOVED lines=12> */
[----:B--2---:R-:W-:-:S13]  /*3100*/  R2UR UR4, R52 ;  /* 0x00000000340472ca */ /* 0x004fda00000e0000 */
[----:B------:R-:W-:-:S06]  /*3110*/  UISETP.NE.AND UP0, UPT, UR4, 0x3, UPT ;  /* 0x000000030400788c */ /* 0x000fcc000bf05270 */
[----:B------:R-:W-:-:S13]  /*3120*/  PLOP3.LUT P5, PT, PT, PT, UP0, 0x80, 0x0 ;  /* 0x000000000000781c */ /* 0x000fda0003faf008 */
[----:B------:R-:W-:Y:S05]  /*3130*/  @!P5 BRA `(.L_x_5766) ;  /* 0x000000000004d947 */ /* 0x000fea0003800000 */
[----:B------:R-:W-:Y:S01]  /*3140*/  BPT.TRAP 0x1 ;  /* 0x000000040000795c */ /* 0x000fe20000300000 */
.L_x_5766:
[----:B------:R-:W-:Y:S01]  /*3150*/  IMAD R111, R17, 0x8, R16 ;  /* 0x00000008116f7824 */ /* 0x000fe200078e0210 */
[----:B------:R-:W-:Y:S01]  /*3160*/  SHF.L.U32 R127, R231, 0x1f, RZ ;  /* 0x0000001fe77f7819 */ /* 0x000fe200000006ff */
[----:B------:R-:W-:Y:S03]  /*3170*/  BSSY B1, `(.L_x_5767) ;  /* 0x0000003000017945 */ /* 0x000fe60003800000 */
[----:B------:R-:W0:Y:S02]  /*3180*/  SYNCS.PHASECHK.TRANS64.TRYWAIT P6, [R111+URZ+0x2e890], R127 ;  /* 0x02e8907f6f0075a7 */ /* 0x000e2400080c017f */
[----:B0-----:R-:W-:Y:S05]  /*3190*/  @!P6 BRA `(.L_x_5768) ;  /* 0x000001f800dce947 */ /* 0x001fea0003800000 */
.L_x_6037:
[----:B------:R-:W-:Y:S05]  /*31a0*/  BSYNC B1 ;  /* 0x0000000000017941 */ /* 0x000fea0003800000 */
.L_x_5767:
[----:B------:R-:W-:Y:S01]  /*31b0*/  BSSY B1, `(.L_x_5769) ;  /* 0x00000f6000017945 */ /* 0x000fe20003800000 */
[----:B------:R-:W-:-:S03]  /*31c0*/  IMAD R155, R17, 0x7000, R34 ;  /* 0x00007000119b7824 */ /* 0x000fc600078e0222 */
[----:B------:R-:W-:Y:S05]  /*31d0*/  @P2 BRA `(.L_x_5770) ;  /* 0x0000000c00cc2947 */ /* 0x000fea0003800000 */
[----:B------:R-:W-:Y:S01]  /*31e0*/  IADD3 R153, P2, R104, R128, RZ ;  /* 0x0000008068997210 */ /* 0x000fe20007f5e0ff */
[----:B------:R-:W-:Y:S03]  /*31f0*/  BSSY B2, `(.L_x_5771) ;  /* 0x0000077000027945 */ /* 0x000fe60003800000 */
[----:B------:R-:W-:Y:S01]  /*3200*/  IADD3.X R152, R131, R35, RZ, P2, !PT ;  /* 0x0000002383987210 */ /* 0x000fe200017fe4ff */
[----:B------:R-:W-:Y:S08]  /*3210*/  @P0 BRA `(.L_x_5772) ;  /* 0x0000000400d00947 */ /* 0x000ff00003800000 */
        /* <DEDUP_REMOVED lines=37> */
[----:B------:R-:W-:Y:S01]  /*3470*/  FFMA.FTZ R52, R52, R159, -R163 ;  /* 0x0000009f34347223 */ /* 0x000fe200000108a3 */
[----:B------:R-:W-:Y:S02]  /*3480*/  HADD2.F32 R158, -RZ, R158.H1_H1 ;  /* 0x3000009eff9e7230 */ /* 0x000fe40000004100 */
[----:B------:R-:W-:Y:S01]  /*3490*/  FMUL.FTZ R163, R157, R161 ;  /* 0x000000a19da37220 */ /* 0x000fe20000410000 */
[----:B------:R-:W-:Y:S01]  /*34a0*/  FFMA.FTZ R53, R87, R159, R162 ;  /* 0x0000009f57357223 */ /* 0x000fe200000100a2 */
[C---:B------:R-:W-:Y:S01]  /*34b0*/  FMUL.FTZ R164, R156.reuse, R161 ;  /* 0x000000a19ca47220 */ /* 0x040fe20000410000 */
[----:B------:R-:W-:Y:S01]  /*34c0*/  F2FP.F16.E4M3.UNPACK_B R87, R86.H1 ;  /* 0x00000056ff57723e */ /* 0x000fe200030006ff */
        /* <DEDUP_REMOVED lines=23> */
[----:B------:R-:W-:Y:S01]  /*3640*/  F2FP.F16.E4M3.UNPACK_B R161, R84.H1 ;  /* 0x00000054ffa1723e */ /* 0x000fe200030006ff */
[--C-:B------:R-:W-:Y:S01]  /*3650*/  HADD2.F32 R159, -RZ, R158.reuse.H0_H0 ;  /* 0x2000009eff9f7230 */ /* 0x100fe20000004100 */
[----:B------:R-:W-:Y:S01]  /*3660*/  F2FP.SATFINITE.E4M3.F32.PACK_AB_MERGE_C R150, R166, R163, RZ ;  /* 0x000000a3a696723e */ /* 0x000fe200048070ff */
[----:B------:R-:W-:Y:S01]  /*3670*/  HADD2.F32 R158, -RZ, R158.H1_H1 ;  /* 0x3000009eff9e7230 */ /* 0x000fe20000004100 */
[----:B------:R-:W-:Y:S01]  /*3680*/  F2FP.SATFINITE.E4M3.F32.PACK_AB_MERGE_C R156, R157, R156, RZ ;  /* 0x0000009c9d9c723e */ /* 0x000fe200048070ff */
[--C-:B------:R-:W-:Y:S01]  /*3690*/  HADD2.F32 R165, -RZ, R164.reuse.H1_H1 ;  /* 0x300000a4ffa57230 */ /* 0x100fe20000004100 */
[----:B------:R-:W-:Y:S01]  /*36a0*/  F2FP.F16.E4M3.UNPACK_B R157, R54.H1 ;  /* 0x00000036ff9d723e */ /* 0x000fe200030006ff */
[----:B------:R-:W-:Y:S01]  /*36b0*/  HADD2.F32 R162, -RZ, R161.H1_H1 ;  /* 0x300000a1ffa27230 */ /* 0x000fe20000004100 */
[----:B------:R-:W-:Y:S01]  /*36c0*/  F2FP.F16.E4M3.UNPACK_B R163, R85 ;  /* 0x00000055ffa3723e */ /* 0x000fe200020006ff */
[----:B------:R-:W-:-:S02]  /*36d0*/  HADD2.F32 R164, -RZ, R164.H0_H0 ;  /* 0x200000a4ffa47230 */ /* 0x000fc40000004100 */
[-C--:B------:R-:W-:Y:S01]  /*36e0*/  FMUL.FTZ R84, R158, R165.reuse ;  /* 0x000000a59e547220 */ /* 0x080fe20000410000 */
[----:B------:R-:W-:Y:S02]  /*36f0*/  HADD2.F32 R85, -RZ, R157.H1_H1 ;  /* 0x3000009dff557230 */ /* 0x000fe40000004100 */
        /* <DEDUP_REMOVED lines=33> */
.L_x_5774:
[----:B------:R-:W-:Y:S05]  /*3910*/  BSYNC B3 ;  /* 0x0000000000037941 */ /* 0x000fea0003800000 */
.L_x_5773:
[----:B------:R-:W-:Y:S02]  /*3920*/  ULDC.64 UR4, c[0x0][0x2d8] ;  /* 0x0000b60000047ab9 */ /* 0x000fe40000000a00 */
[----:B------:R-:W-:-:S04]  /*3930*/  IADD3 R84, P2, P6, R153, UR4, R46 ;  /* 0x0000000499547c10 */ /* 0x000fc8000fe5e02e */
[----:B------:R-:W-:-:S05]  /*3940*/  IADD3.X R85, R152, UR5, R21, P2, P6 ;  /* 0x0000000598557c10 */ /* 0x000fca00097ec415 */
[----:B--2---:R1:W-:Y:S04]  /*3950*/  STG.E.128 desc[UR60][R84.64], R52 ;  /* 0x0000003454007986 */ /* 0x0043e8000c101d3c */
.L_x_5772:
[----:B------:R-:W-:Y:S05]  /*3960*/  BSYNC B2 ;  /* 0x0000000000027941 */ /* 0x000fea0003800000 */
.L_x_5771:
[----:B------:R-:W-:Y:S05]  /*3970*/  @P1 BRA `(.L_x_5770) ;  /* 0x0000000400e41947 */ /* 0x000fea0003800000 */
[----:B------:R-:W-:Y:S01]  /*3980*/  LOP3.LUT P2, RZ, R229, 0x4, RZ, 0xc0, !PT ;  /* 0x00000004e5ff7812 */ /* 0x000fe2000784c0ff */
[C---:B-1----:R-:W-:Y:S01]  /*3990*/  VIADD R53, R155.reuse, 0x40 ;  /* 0x000000409b357836 */ /* 0x042fe20000000000 */
[----:B------:R-:W-:Y:S11]  /*39a0*/  BSSY B2, `(.L_x_5775) ;  /* 0x0000072000027945 */ /* 0x000ff60003800000 */
[----:B------:R-:W-:Y:S01]  /*39b0*/  @P2 VIADD R53, R155, 0xffffffc0 ;  /* 0xffffffc09b352836 */ /* 0x000fe20000000000 */
[----:B------:R-:W-:-:S04]  /*39c0*/  ISETP.GE.AND P2, PT, R230, R130, PT ;  /* 0x00000082e600720c */ /* 0x000fc80003f46270 */
[----:B------:R-:W-:-:S06]  /*39d0*/  IADD3 R53, R16, R53, RZ ;  /* 0x0000003510357210 */ /* 0x000fcc0007ffe0ff */
[----:B------:R-:W1:Y:S03]  /*39e0*/  LDS.128 R52, [R53+0x20400] ;  /* 0x0204000035347984 */ /* 0x000e660000000c00 */
[----:B------:R-:W-:Y:S05]  /*39f0*/  @P2 BRA `(.L_x_5776) ;  /* 0x0000000400b02947 */ /* 0x000fea0003800000 */
[--C-:B------:R-:W-:Y:S02]  /*3a00*/  SHF.R.U32.HI R82, RZ, 0x8, R81.reuse ;  /* 0x00000008ff527819 */ /* 0x100fe40000011651 */
[--C-:B------:R-:W-:Y:S02]  /*3a10*/  SHF.R.U32.HI R157, RZ, 0x18, R81.reuse ;  /* 0x00000018ff9d7819 */ /* 0x100fe40000011651 */
[----:B------:R-:W-:Y:S02]  /*3a20*/  LOP3.LUT R80, R81, 0xff, RZ, 0xc0, !PT ;  /* 0x000000ff51507812 */ /* 0x000fe400078ec0ff */
[----:B------:R-:W-:Y:S02]  /*3a30*/  SHF.R.U32.HI R87, RZ, 0x10, R81 ;  /* 0x00000010ff577819 */ /* 0x000fe40000011651 */
[--C-:B------:R-:W-:Y:S02]  /*3a40*/  SHF.R.U32.HI R85, RZ, 0x8, R83.reuse ;  /* 0x00000008ff557819 */ /* 0x100fe40000011653 */
[----:B------:R-:W-:-:S02]  /*3a50*/  SHF.R.U32.HI R84, RZ, 0x18, R83 ;  /* 0x00000018ff547819 */ /* 0x000fc40000011653 */
[----:B------:R-:W-:Y:S01]  /*3a60*/  LOP3.LUT R81, R83, 0xff, RZ, 0xc0, !PT ;  /* 0x000000ff53517812 */ /* 0x000fe200078ec0ff */
[----:B------:R-:W-:Y:S01]  /*3a70*/  IMAD.SHL.U32 R85, R85, 0x100, RZ ;  /* 0x0000010055557824 */ /* 0x000fe200078e00ff */
[----:B------:R-:W-:Y:S01]  /*3a80*/  SHF.R.U32.HI R86, RZ, 0x10, R83 ;  /* 0x00000010ff567819 */ /* 0x000fe20000011653 */
[----:B------:R-:W-:Y:S01]  /*3a90*/  IMAD.SHL.U32 R83, R82, 0x100, RZ ;  /* 0x0000010052537824 */ /* 0x000fe200078e00ff */
[----:B------:R-:W-:Y:S01]  /*3aa0*/  PRMT R80, R157, 0x654, R80 ;  /* 0x000006549d507816 */ /* 0x000fe20000000050 */
[----:B-1----:R-:W-:Y:S01]  /*3ab0*/  IMAD.MOV.U32 R82, RZ, RZ, R52 ;  /* 0x000000ffff527224 */ /* 0x002fe200078e0034 */
[----:B------:R-:W-:Y:S01]  /*3ac0*/  PRMT R84, R84, 0x654, R81 ;  /* 0x0000065454547816 */ /* 0x000fe20000000051 */
[----:B------:R-:W-:Y:S01]  /*3ad0*/  IMAD.MOV.U32 R81, RZ, RZ, R53 ;  /* 0x000000ffff517224 */ /* 0x000fe200078e0035 */
        /* <DEDUP_REMOVED lines=38> */
[----:B------:R-:W-:-:S02]  /*3d40*/  HADD2.F32 R82, -RZ, R136.H1_H1 ;  /* 0x30000088ff527230 */ /* 0x000fc40000004100 */
[----:B------:R-:W-:Y:S02]  /*3d50*/  HADD2.F32 R154, -RZ, R154.H0_H0 ;  /* 0x2000009aff9a7230 */ /* 0x000fe40000004100 */
[----:B------:R-:W-:Y:S02]  /*3d60*/  HADD2.F32 R136, -RZ, R136.H0_H0 ;  /* 0x20000088ff887230 */ /* 0x000fe40000004100 */
[-C--:B------:R-:W-:Y:S01]  /*3d70*/  FFMA.FTZ R156, R85, R82.reuse, -R156 ;  /* 0x00000052559c7223 */ /* 0x080fe2000001089c */
        /* <DEDUP_REMOVED lines=8> */
[--C-:B------:R-:W-:Y:S01]  /*3e00*/  HADD2.F32 R86, -RZ, R85.reuse.H0_H0 ;  /* 0x20000055ff567230 */ /* 0x100fe20000004100 */
[-C--:B------:R-:W-:Y:S01]  /*3e10*/  F2FP.F16.E4M3.UNPACK_B R136, R53.reuse.H1 ;  /* 0x00000035ff88723e */ /* 0x080fe200030006ff */
        /* <DEDUP_REMOVED lines=42> */
.L_x_5776:
[----:B------:R-:W-:Y:S05]  /*40c0*/  BSYNC B2 ;  /* 0x0000000000027941 */ /* 0x000fea0003800000 */
.L_x_5775:
[----:B------:R-:W-:Y:S02]  /*40d0*/  ULDC.64 UR4, c[0x0][0x2d8] ;  /* 0x0000b60000047ab9 */ /* 0x000fe40000000a00 */
[----:B------:R-:W-:-:S04]  /*40e0*/  IADD3 R80, P2, P6, R15, UR4, R153 ;  /* 0x000000040f507c10 */ /* 0x000fc8000fe5e099 */
[----:B------:R-:W-:-:S05]  /*40f0*/  IADD3.X R81, R108, UR5, R152, P2, P6 ;  /* 0x000000056c517c10 */ /* 0x000fca00097ec498 */
[----:B-1----:R2:W-:Y:S04]  /*4100*/  STG.E.128 desc[UR60][R80.64], R52 ;  /* 0x0000003450007986 */ /* 0x0025e8000c101d3c */
.L_x_5770:
[----:B------:R-:W-:Y:S05]  /*4110*/  BSYNC B1 ;  /* 0x0000000000017941 */ /* 0x000fea0003800000 */
.L_x_5769:
        /* <DEDUP_REMOVED lines=20> */
[----:B------:R-:W-:Y:S01]  /*4260*/  IMAD.U32 R83, R83, 0x10000, RZ ;  /* 0x0001000053537824 */ /* 0x000fe200078e00ff */
[----:B------:R-:W-:Y:S01]  /*4270*/  PRMT R77, R87, 0x654, R76 ;  /* 0x00000654574d7816 */ /* 0x000fe2000000004c */
[----:B--2---:R-:W-:Y:S01]  /*4280*/  IMAD.MOV.U32 R76, RZ, RZ, R52 ;  /* 0x000000ffff4c7224 */ /* 0x004fe200078e0034 */
[----:B------:R-:W-:Y:S02]  /*4290*/  SHF.L.U32 R82, R82, 0x8, RZ ;  /* 0x0000000852527819 */ /* 0x000fe400000006ff */
        /* <DEDUP_REMOVED lines=93> */
.L_x_5782:
[----:B------:R-:W-:Y:S05]  /*4870*/  BSYNC B3 ;  /* 0x0000000000037941 */ /* 0x000fea0003800000 */
.L_x_5781:
[----:B------:R-:W-:Y:S02]  /*4880*/  ULDC.64 UR4, c[0x0][0x2d8] ;  /* 0x0000b60000047ab9 */ /* 0x000fe40000000a00 */
[----:B------:R-:W-:-:S04]  /*4890*/  IADD3 R76, P2, P3, R81, UR4, R46 ;  /* 0x00000004514c7c10 */ /* 0x000fc8000fb5e02e */
[----:B------:R-:W-:-:S05]  /*48a0*/  IADD3.X R77, R80, UR5, R21, P2, P3 ;  /* 0x00000005504d7c10 */ /* 0x000fca00097e6415 */
[----:B--2---:R2:W-:Y:S04]  /*48b0*/  STG.E.128 desc[UR60][R76.64], R52 ;  /* 0x000000344c007986 */ /* 0x0045e8000c101d3c */
.L_x_5780:
[----:B------:R-:W-:Y:S05]  /*48c0*/  BSYNC B2 ;  /* 0x0000000000027941 */ /* 0x000fea0003800000 */
.L_x_5779:
[----:B------:R-:W-:Y:S05]  /*48d0*/  @P1 BRA `(.L_x_5778) ;  /* 0x0000000400e01947 */ /* 0x000fea0003800000 */
[----:B------:R-:W-:Y:S01]  /*48e0*/  LOP3.LUT P2, RZ, R229, 0x4, RZ, 0xc0, !PT ;  /* 0x00000004e5ff7812 */ /* 0x000fe2000784c0ff */
[C---:B-12---:R-:W-:Y:S01]  /*48f0*/  VIADD R53, R155.reuse, 0x40 ;  /* 0x000000409b357836 */ /* 0x046fe20000000000 */
[----:B------:R-:W-:Y:S11]  /*4900*/  BSSY B2, `(.L_x_5783) ;  /* 0x0000071000027945 */ /* 0x000ff60003800000 */
[----:B------:R-:W-:Y:S01]  /*4910*/  @P2 VIADD R53, R155, 0xffffffc0 ;  /* 0xffffffc09b352836 */ /* 0x000fe20000000000 */
[----:B------:R-:W-:-:S03]  /*4920*/  ISETP.GE.AND P2, PT, R230, R130, PT ;  /* 0x00000082e600720c */ /* 0x000fc60003f46270 */
[----:B------:R-:W-:-:S06]  /*4930*/  IMAD.IADD R53, R16, 0x1, R53 ;  /* 0x0000000110357824 */ /* 0x000fcc00078e0235 */
[----:B------:R-:W1:Y:S04]  /*4940*/  LDS.128 R52, [R53+0x22400] ;  /* 0x0224000035347984 */ /* 0x000e680000000c00 */
[----:B------:R-:W-:Y:S05]  /*4950*/  @P2 BRA `(.L_x_5784) ;  /* 0x0000000400ac2947 */ /* 0x000fea0003800000 */
        /* <DEDUP_REMOVED lines=11> */
[----:B-1----:R-:W-:Y:S01]  /*4a10*/  IMAD.MOV.U32 R72, RZ, RZ, R52 ;  /* 0x000000ffff487224 */ /* 0x002fe200078e0034 */
        /* <DEDUP_REMOVED lines=84> */
[-C--:B------:R-:W-:Y:S01]  /*4f60*/  FMUL.FTZ R74, R54, R83.reuse ;  /* 0x00000053364a7220 */ /* 0x080fe20000410000 */
[----:B------:R-:W-:Y:S01]  /*4f70*/  FMUL.FTZ R83, R55, R83 ;  /* 0x0000005337537220 */ /* 0x000fe20000410000 */
        /* <DEDUP_REMOVED lines=9> */
.L_x_5784:
[----:B------:R-:W-:Y:S05]  /*5010*/  BSYNC B2 ;  /* 0x0000000000027941 */ /* 0x000fea0003800000 */
.L_x_5783:
[----:B------:R-:W-:Y:S02]  /*5020*/  ULDC.64 UR4, c[0x0][0x2d8] ;  /* 0x0000b60000047ab9 */ /* 0x000fe40000000a00 */
[----:B------:R-:W-:-:S04]  /*5030*/  IADD3 R72, P2, P3, R15, UR4, R81 ;  /* 0x000000040f487c10 */ /* 0x000fc8000fb5e051 */
[----:B------:R-:W-:-:S05]  /*5040*/  IADD3.X R73, R108, UR5, R80, P2, P3 ;  /* 0x000000056c497c10 */ /* 0x000fca00097e6450 */
[----:B-1----:R3:W-:Y:S04]  /*5050*/  STG.E.128 desc[UR60][R72.64], R52 ;  /* 0x0000003448007986 */ /* 0x0027e8000c101d3c */
.L_x_5778:
[----:B------:R-:W-:Y:S05]  /*5060*/  BSYNC B1 ;  /* 0x0000000000017941 */ /* 0x000fea0003800000 */
.L_x_5777:
        /* <DEDUP_REMOVED lines=24> */
[----:B------:R-:W-:Y:S02]  /*51f0*/  F2FP.F16.E4M3.UNPACK_B R52, R53 ;  /* 0x00000035ff34723e */ /* 0x000fe400020006ff */
[----:B------:R-:W-:Y:S01]  /*5200*/  LOP3.LUT R70, R70, 0xff00, R69, 0xf8, !PT ;  /* 0x0000ff0046467812 */ /* 0x000fe200078ef845 */
[----:B------:R-:W-:Y:S01]  /*5210*/  IMAD.U32 R69, R79, 0x10000, RZ ;  /* 0x000100004f457824 */ /* 0x000fe200078e00ff */
[----:B------:R-:W-:-:S02]  /*5220*/  LOP3.LUT R75, R74, 0xff00, R71, 0xf8, !PT ;  /* 0x0000ff004a4b7812 */ /* 0x000fc400078ef847 */
[----:B------:R-:W-:Y:S02]  /*5230*/  SHF.L.U32 R74, R76, 0x10, RZ ;  /* 0x000000104c4a7819 */ /* 0x000fe400000006ff */
        /* <DEDUP_REMOVED lines=89> */
.L_x_5790:
[----:B------:R-:W-:Y:S05]  /*57d0*/  BSYNC B3 ;  /* 0x0000000000037941 */ /* 0x000fea0003800000 */
.L_x_5789:
[----:B------:R-:W-:Y:S02]  /*57e0*/  ULDC.64 UR4, c[0x0][0x2d8] ;  /* 0x0000b60000047ab9 */ /* 0x000fe40000000a00 */
[----:B------:R-:W-:-:S04]  /*57f0*/  IADD3 R68, P2, P3, R73, UR4, R46 ;  /* 0x0000000449447c10 */ /* 0x000fc8000fb5e02e */
[----:B------:R-:W-:-:S05]  /*5800*/  IADD3.X R69, R72, UR5, R21, P2, P3 ;  /* 0x0000000548457c10 */ /* 0x000fca00097e6415 */
[----:B--2---:R3:W-:Y:S04]  /*5810*/  STG.E.128 desc[UR60][R68.64], R52 ;  /* 0x0000003444007986 */ /* 0x0047e8000c101d3c */
.L_x_5788:
[----:B------:R-:W-:Y:S05]  /*5820*/  BSYNC B2 ;  /* 0x0000000000027941 */ /* 0x000fea0003800000 */
.L_x_5787:
[----:B------:R-:W-:Y:S05]  /*5830*/  @P1 BRA `(.L_x_5786) ;  /* 0x0000000400e01947 */ /* 0x000fea0003800000 */
[----:B------:R-:W-:Y:S01]  /*5840*/  LOP3.LUT P2, RZ, R229, 0x4, RZ, 0xc0, !PT ;  /* 0x00000004e5ff7812 */ /* 0x000fe2000784c0ff */
[C---:B-123--:R-:W-:Y:S01]  /*5850*/  VIADD R53, R155.reuse, 0x40 ;  /* 0x000000409b357836 */ /* 0x04efe20000000000 */
[----:B------:R-:W-:Y:S11]  /*5860*/  BSSY B2, `(.L_x_5791) ;  /* 0x0000071000027945 */ /* 0x000ff60003800000 */
[----:B------:R-:W-:Y:S01]  /*5870*/  @P2 VIADD R53, R155, 0xffffffc0 ;  /* 0xffffffc09b352836 */ /* 0x000fe20000000000 */
[----:B------:R-:W-:-:S03]  /*5880*/  ISETP.GE.AND P2, PT, R230, R130, PT ;  /* 0x00000082e600720c */ /* 0x000fc60003f46270 */
[----:B------:R-:W-:-:S06]  /*5890*/  IMAD.IADD R53, R16, 0x1, R53 ;  /* 0x0000000110357824 */ /* 0x000fcc00078e0235 */
[----:B------:R-:W1:Y:S04]  /*58a0*/  LDS.128 R52, [R53+0x24400] ;  /* 0x0244000035347984 */ /* 0x000e680000000c00 */
[----:B------:R-:W-:Y:S05]  /*58b0*/  @P2 BRA `(.L_x_5792) ;  /* 0x0000000400ac2947 */ /* 0x000fea0003800000 */
        /* <DEDUP_REMOVED lines=10> */
[----:B------:R-:W-:Y:S02]  /*5960*/  SHF.R.U32.HI R71, RZ, 0x10, R65 ;  /* 0x00000010ff477819 */ /* 0x000fe40000011641 */
[----:B------:R-:W-:Y:S01]  /*5970*/  PRMT R65, R75, 0x654, R64 ;  /* 0x000006544b417816 */ /* 0x000fe20000000040 */
[----:B-1----:R-:W-:Y:S01]  /*5980*/  IMAD.MOV.U32 R64, RZ, RZ, R52 ;  /* 0x000000ffff407224 */ /* 0x002fe200078e0034 */
[----:B------:R-:W-:Y:S02]  /*5990*/  LOP3.LUT R67, R67, 0xff00, R68, 0xf8, !PT ;  /* 0x0000ff0043437812 */ /* 0x000fe400078ef844 */
[----:B------:R-:W-:Y:S01]  /*59a0*/  LOP3.LUT R65, R65, 0xff00, R66, 0xf8, !PT ;  /* 0x0000ff0041417812 */ /* 0x000fe200078ef842 */
[----:B------:R-:W-:Y:S01]  /*59b0*/  IMAD.U32 R66, R71, 0x10000, RZ ;  /* 0x0001000047427824 */ /* 0x000fe200078e00ff */
[----:B------:R-:W-:-:S02]  /*59c0*/  SHF.L.U32 R70, R70, 0x10, RZ ;  /* 0x0000001046467819 */ /* 0x000fc400000006ff */
[----:B------:R-:W-:Y:S02]  /*59d0*/  F2FP.F16.E4M3.UNPACK_B R68, R143.H1 ;  /* 0x0000008fff44723e */ /* 0x000fe400030006ff */
[-C--:B------:R-:W-:Y:S02]  /*59e0*/  F2FP.F16.E4M3.UNPACK_B R52, R53.reuse ;  /* 0x00000035ff34723e */ /* 0x080fe400020006ff */
[----:B------:R-:W-:Y:S01]  /*59f0*/  F2FP.F16.E4M3.UNPACK_B R53, R53.H1 ;  /* 0x00000035ff35723e */ /* 0x000fe200030006ff */
[--C-:B------:R-:W-:Y:S01]  /*5a00*/  HADD2.F32 R71, -RZ, R68.reuse.H1_H1 ;  /* 0x30000044ff477230 */ /* 0x100fe20000004100 */
[----:B------:R-:W-:Y:S01]  /*5a10*/  LOP3.LUT R74, R67, 0xff0000, R70, 0xf8, !PT ;  /* 0x00ff0000434a7812 */ /* 0x000fe200078ef846 */
[----:B------:R-:W-:Y:S01]  /*5a20*/  HADD2.F32 R70, -RZ, R68.H0_H0 ;  /* 0x20000044ff467230 */ /* 0x000fe20000004100 */
[----:B------:R-:W-:Y:S01]  /*5a30*/  LOP3.LUT R69, R65, 0xff0000, R66, 0xf8, !PT ;  /* 0x00ff000041457812 */ /* 0x000fe200078ef842 */
[--C-:B------:R-:W-:Y:S01]  /*5a40*/  HADD2.F32 R65, -RZ, R52.reuse.H1_H1 ;  /* 0x30000034ff417230 */ /* 0x100fe20000004100 */
[----:B------:R-:W-:Y:S01]  /*5a50*/  F2FP.F16.E4M3.UNPACK_B R67, R137.H1 ;  /* 0x00000089ff43723e */ /* 0x000fe200030006ff */
[----:B------:R-:W-:Y:S01]  /*5a60*/  HADD2.F32 R66, -RZ, R53.H1_H1 ;  /* 0x30000035ff427230 */ /* 0x000fe20000004100 */
[----:B------:R-:W-:Y:S01]  /*5a70*/  F2FP.F16.E4M3.UNPACK_B R143, R143 ;  /* 0x0000008fff8f723e */ /* 0x000fe200020006ff */
[----:B------:R-:W-:-:S02]  /*5a80*/  HADD2.F32 R52, -RZ, R52.H0_H0 ;  /* 0x20000034ff347230 */ /* 0x000fc40000004100 */
[-C--:B------:R-:W-:Y:S01]  /*5a90*/  FMUL.FTZ R75, R65, R70.reuse ;  /* 0x00000046414b7220 */ /* 0x080fe20000410000 */
[----:B------:R-:W-:Y:S02]  /*5aa0*/  HADD2.F32 R68, -RZ, R67.H0_H0 ;  /* 0x20000043ff447230 */ /* 0x000fe40000004100 */
[----:B------:R-:W-:Y:S01]  /*5ab0*/  FMUL.FTZ R76, R66, R71 ;  /* 0x00000047424c7220 */ /* 0x000fe20000410000 */
[----:B------:R-:W-:Y:S02]  /*5ac0*/  HADD2.F32 R53, -RZ, R53.H0_H0 ;  /* 0x20000035ff357230 */ /* 0x000fe40000004100 */
[C---:B------:R-:W-:Y:S01]  /*5ad0*/  FMUL.FTZ R70, R52.reuse, R70 ;  /* 0x0000004634467220 */ /* 0x040fe20000410000 */
[----:B------:R-:W-:Y:S02]  /*5ae0*/  HADD2.F32 R67, -RZ, R67.H1_H1 ;  /* 0x30000043ff437230 */ /* 0x000fe40000004100 */
[-C--:B------:R-:W-:Y:S01]  /*5af0*/  FFMA.FTZ R52, R52, R68.reuse, -R75 ;  /* 0x0000004434347223 */ /* 0x080fe2000001084b */
[----:B------:R-:W-:Y:S01]  /*5b00*/  F2FP.F16.E4M3.UNPACK_B R137, R137 ;  /* 0x00000089ff89723e */ /* 0x000fe200020006ff */
[----:B------:R-:W-:Y:S01]  /*5b10*/  FMUL.FTZ R71, R53, R71 ;  /* 0x0000004735477220 */ /* 0x000fe20000410000 */
[----:B------:R-:W-:Y:S01]  /*5b20*/  FFMA.FTZ R77, R65, R68, R70 ;  /* 0x00000044414d7223 */ /* 0x000fe20000010046 */
        /* <DEDUP_REMOVED lines=68> */
.L_x_5792:
[----:B------:R-:W-:Y:S05]  /*5f70*/  BSYNC B2 ;  /* 0x0000000000027941 */ /* 0x000fea0003800000 */
.L_x_5791:
[----:B------:R-:W-:Y:S02]  /*5f80*/  ULDC.64 UR4, c[0x0][0x2d8] ;  /* 0x0000b60000047ab9 */ /* 0x000fe40000000a00 */
[----:B------:R-:W-:-:S04]  /*5f90*/  IADD3 R64, P2, P3, R15, UR4, R73 ;  /* 0x000000040f407c10 */ /* 0x000fc8000fb5e049 */
[----:B------:R-:W-:-:S05]  /*5fa0*/  IADD3.X R65, R108, UR5, R72, P2, P3 ;  /* 0x000000056c417c10 */ /* 0x000fca00097e6448 */
[----:B-1----:R4:W-:Y:S04]  /*5fb0*/  STG.E.128 desc[UR60][R64.64], R52 ;  /* 0x0000003440007986 */ /* 0x0029e8000c101d3c */
.L_x_5786:
[----:B------:R-:W-:Y:S05]  /*5fc0*/  BSYNC B1 ;  /* 0x0000000000017941 */ /* 0x000fea0003800000 */
.L_x_5785:
        /* <DEDUP_REMOVED lines=12> */
[----:B------:R-:W-:Y:S01]  /*6090*/  LOP3.LUT R60, R61, 0xff, RZ, 0xc0, !PT ;  /* 0x000000ff3d3c7812 */ /* 0x000fe200078ec0ff */
[----:B------:R-:W-:Y:S01]  /*60a0*/  IMAD.SHL.U32 R64, R64, 0x100, RZ ;  /* 0x0000010040407824 */ /* 0x000fe200078e00ff */
[--C-:B------:R-:W-:Y:S02]  /*60b0*/  SHF.R.U32.HI R67, RZ, 0x8, R61.reuse ;  /* 0x00000008ff437819 */ /* 0x100fe4000001163d */
[----:B------:R-:W-:Y:S02]  /*60c0*/  SHF.R.U32.HI R65, RZ, 0x10, R61 ;  /* 0x00000010ff417819 */ /* 0x000fe4000001163d */
[----:B------:R-:W-:Y:S01]  /*60d0*/  SHF.R.U32.HI R68, RZ, 0x18, R63 ;  /* 0x00000018ff447819 */ /* 0x000fe2000001163f */
[----:B------:R-:W-:Y:S01]  /*60e0*/  IMAD.SHL.U32 R55, R67, 0x100, RZ ;  /* 0x0000010043377824 */ /* 0x000fe200078e00ff */
[----:B------:R-:W-:-:S02]  /*60f0*/  LOP3.LUT R61, R63, 0xff, RZ, 0xc0, !PT ;  /* 0x000000ff3f3d7812 */ /* 0x000fc400078ec0ff */
[----:B------:R-:W-:Y:S02]  /*6100*/  SHF.R.U32.HI R66, RZ, 0x10, R63 ;  /* 0x00000010ff427819 */ /* 0x000fe4000001163f */
[----:B------:R-:W-:Y:S02]  /*6110*/  PRMT R61, R68, 0x654, R61 ;  /* 0x00000654443d7816 */ /* 0x000fe4000000003d */
[----:B------:R-:W-:Y:S01]  /*6120*/  PRMT R60, R69, 0x654, R60 ;  /* 0x00000654453c7816 */ /* 0x000fe2000000003c */
[----:B------:R-:W-:Y:S01]  /*6130*/  IMAD.U32 R66, R66, 0x10000, RZ ;  /* 0x0001000042427824 */ /* 0x000fe200078e00ff */
[----:B------:R-:W-:Y:S01]  /*6140*/  LOP3.LUT R63, R61, 0xff00, R64, 0xf8, !PT ;  /* 0x0000ff003d3f7812 */ /* 0x000fe200078ef840 */
[----:B------:R-:W-:Y:S01]  /*6150*/  IMAD.U32 R61, R65, 0x10000, RZ ;  /* 0x00010000413d7824 */ /* 0x000fe200078e00ff */
[----:B------:R-:W-:Y:S02]  /*6160*/  LOP3.LUT R60, R60, 0xff00, R55, 0xf8, !PT ;  /* 0x0000ff003c3c7812 */ /* 0x000fe400078ef837 */
        /* <DEDUP_REMOVED lines=90> */
.L_x_5797:
[----:B------:R-:W-:Y:S05]  /*6710*/  BSYNC B2 ;  /* 0x0000000000027941 */ /* 0x000fea0003800000 */
.L_x_5796:
[----:B------:R-:W-:Y:S02]  /*6720*/  ULDC.64 UR4, c[0x0][0x2d8] ;  /* 0x0000b60000047ab9 */ /* 0x000fe40000000a00 */
[----:B------:R-:W-:-:S04]  /*6730*/  IADD3 R60, P2, P3, R128, UR4, R46 ;  /* 0x00000004803c7c10 */ /* 0x000fc8000fb5e02e */
[----:B------:R-:W-:-:S05]  /*6740*/  IADD3.X R61, R131, UR5, R21, P2, P3 ;  /* 0x00000005833d7c10 */ /* 0x000fca00097e6415 */
[----:B--2---:R1:W-:Y:S04]  /*6750*/  STG.E.128 desc[UR60][R60.64], R52 ;  /* 0x000000343c007986 */ /* 0x0043e8000c101d3c */
.L_x_5795:
[----:B------:R-:W-:Y:S05]  /*6760*/  BSYNC B1 ;  /* 0x0000000000017941 */ /* 0x000fea0003800000 */
.L_x_5794:
[----:B------:R-:W-:Y:S05]  /*6770*/  @P1 BRA `(.L_x_5793) ;  /* 0x0000005400c81947 */ /* 0x000fea0003800000 */
[----:B------:R-:W-:Y:S01]  /*6780*/  LOP3.LUT P2, RZ, R229, 0x4, RZ, 0xc0, !PT ;  /* 0x00000004e5ff7812 */ /* 0x000fe2000784c0ff */
[C---:B-1234-:R-:W-:Y:S01]  /*6790*/  VIADD R53, R155.reuse, 0x40 ;  /* 0x000000409b357836 */ /* 0x05efe20000000000 */
[----:B------:R-:W-:Y:S11]  /*67a0*/  BSSY B1, `(.L_x_5798) ;  /* 0x0000071000017945 */ /* 0x000ff60003800000 */
[----:B------:R-:W-:Y:S01]  /*67b0*/  @P2 VIADD R53, R155, 0xffffffc0 ;  /* 0xffffffc09b352836 */ /* 0x000fe20000000000 */
[----:B------:R-:W-:-:S04]  /*67c0*/  ISETP.GE.AND P2, PT, R230, R130, PT ;  /* 0x00000082e600720c */ /* 0x000fc80003f46270 */
[----:B------:R-:W-:-:S06]  /*67d0*/  IADD3 R53, R16, R53, RZ ;  /* 0x0000003510357210 */ /* 0x000fcc0007ffe0ff */
[----:B------:R-:W1:Y:S03]  /*67e0*/  LDS.128 R52, [R53+0x26400] ;  /* 0x0264000035347984 */ /* 0x000e660000000c00 */
[----:B------:R-:W-:Y:S05]  /*67f0*/  @P2 BRA `(.L_x_5799) ;  /* 0x0000000400ac2947 */ /* 0x000fea0003800000 */
[----:B------:R-:W-:Y:S01]  /*6800*/  SHF.R.U32.HI R61, RZ, 0x8, R59 ;  /* 0x00000008ff3d7819 */ /* 0x000fe2000001163b */
[----:B-1----:R-:W-:Y:S01]  /*6810*/  IMAD.MOV.U32 R58, RZ, RZ, R55 ;  /* 0x000000ffff3a7224 */ /* 0x002fe200078e0037 */
[--C-:B------:R-:W-:Y:S02]  /*6820*/  SHF.R.U32.HI R62, RZ, 0x8, R57.reuse ;  /* 0x00000008ff3e7819 */ /* 0x100fe40000011639 */
[----:B------:R-:W-:Y:S02]  /*6830*/  LOP3.LUT R56, R57, 0xff, RZ, 0xc0, !PT ;  /* 0x000000ff39387812 */ /* 0x000fe400078ec0ff */
[--C-:B------:R-:W-:Y:S02]  /*6840*/  SHF.R.U32.HI R65, RZ, 0x18, R57.reuse ;  /* 0x00000018ff417819 */ /* 0x100fe40000011639 */
[----:B------:R-:W-:Y:S01]  /*6850*/  SHF.R.U32.HI R64, RZ, 0x10, R57 ;  /* 0x00000010ff407819 */ /* 0x000fe20000011639 */
[----:B------:R-:W-:Y:S01]  /*6860*/  IMAD.MOV.U32 R57, RZ, RZ, R54 ;  /* 0x000000ffff397224 */ /* 0x000fe200078e0036 */
[----:B------:R-:W-:Y:S01]  /*6870*/  SHF.R.U32.HI R63, RZ, 0x10, R59 ;  /* 0x00000010ff3f7819 */ /* 0x000fe2000001163b */
[----:B------:R-:W-:Y:S01]  /*6880*/  IMAD.SHL.U32 R54, R62, 0x100, RZ ;  /* 0x000001003e367824 */ /* 0x000fe200078e00ff */
[----:B------:R-:W-:Y:S01]  /*6890*/  LOP3.LUT R60, R59, 0xff0000ff, RZ, 0xc0, !PT ;  /* 0xff0000ff3b3c7812 */ /* 0x000fe200078ec0ff */
[----:B------:R-:W-:Y:S01]  /*68a0*/  IMAD.SHL.U32 R59, R61, 0x100, RZ ;  /* 0x000001003d3b7824 */ /* 0x000fe200078e00ff */
[----:B------:R-:W-:-:S04]  /*68b0*/  PRMT R55, R65, 0x654, R56 ;  /* 0x0000065441377816 */ /* 0x000fc80000000038 */
[----:B------:R-:W-:Y:S01]  /*68c0*/  LOP3.LUT R62, R60, 0xff00, R59, 0xf8, !PT ;  /* 0x0000ff003c3e7812 */ /* 0x000fe200078ef83b */
[----:B------:R-:W-:Y:S01]  /*68d0*/  IMAD.U32 R59, R63, 0x10000, RZ ;  /* 0x000100003f3b7824 */ /* 0x000fe200078e00ff */
[----:B------:R-:W-:Y:S01]  /*68e0*/  LOP3.LUT R56, R55, 0xff00, R54, 0xf8, !PT ;  /* 0x0000ff0037387812 */ /* 0x000fe200078ef836 */
[----:B------:R-:W-:Y:S01]  /*68f0*/  IMAD.U32 R55, R64, 0x10000, RZ ;  /* 0x0001000040377824 */ /* 0x000fe200078e00ff */
        /* <DEDUP_REMOVED lines=91> */
.L_x_5799:
[----:B------:R-:W-:Y:S05]  /*6eb0*/  BSYNC B1 ;  /* 0x0000000000017941 */ /* 0x000fea0003800000 */
.L_x_5798:
[----:B------:R-:W-:Y:S02]  /*6ec0*/  ULDC.64 UR4, c[0x0][0x2d8] ;  /* 0x0000b60000047ab9 */ /* 0x000fe40000000a00 */
[----:B------:R-:W-:-:S04]  /*6ed0*/  IADD3 R56, P2, P3, R15, UR4, R128 ;  /* 0x000000040f387c10 */ /* 0x000fc8000fb5e080 */
[----:B------:R-:W-:-:S05]  /*6ee0*/  IADD3.X R57, R108, UR5, R131, P2, P3 ;  /* 0x000000056c397c10 */ /* 0x000fca00097e6483 */
[----:B-1----:R1:W-:Y:S01]  /*6ef0*/  STG.E.128 desc[UR60][R56.64], R52 ;  /* 0x0000003438007986 */ /* 0x0023e2000c101d3c */
[----:B------:R-:W-:Y:S05]  /*6f00*/  BRA `(.L_x_5793) ;  /* 0x0000004c00e47947 */ /* 0x000fea0003800000 */
.L_x_5757:
[----:B------:R-:W2:Y:S01]  /*6f10*/  LDL R56, [R1+0x44] ;  /* 0x0000440001387983 */ /* 0x000ea20000100800 */
[C---:B------:R-:W-:Y:S01]  /*6f20*/  ISETP.GE.AND P5, PT, R228.reuse, R120, PT ;  /* 0x00000078e400720c */ /* 0x040fe20003fa6270 */
[C---:B------:R-:W-:Y:S01]  /*6f30*/  VIADD R64, R228.reuse, 0x40 ;  /* 0x00000040e4407836 */ /* 0x040fe20000000000 */
[----:B------:R-:W-:Y:S01]  /*6f40*/  P2R R65, PR, RZ, 0x1 ;  /* 0x00000001ff417803 */ /* 0x000fe20000000000 */
[----:B------:R-:W-:Y:S01]  /*6f50*/  VIADD R66, R228, 0x80 ;  /* 0x00000080e4427836 */ /* 0x000fe20000000000 */
[----:B------:R-:W-:-:S13]  /*6f60*/  ISETP.GE.OR P5, PT, R18, R130, P5 ;  /* 0x000000821200720c */ /* 0x000fda0002fa6670 */
[----:B------:R-:W0:Y:S08]  /*6f70*/  @!P5 LDC.64 R60, c[0x0][0x3c8] ;  /* 0x0000f200ff3cdb82 */ /* 0x000e300000000a00 */
[----:B------:R-:W1:Y:S01]  /*6f80*/  @!P5 LDC.64 R62, c[0x0][0x3e0] ;  /* 0x0000f800ff3edb82 */ /* 0x000e620000000a00 */
[----:B0-----:R-:W-:-:S04]  /*6f90*/  @!P5 IADD3 R60, P2, P3, R92, R60, R52 ;  /* 0x0000003c5c3cd210 */ /* 0x001fc80007b5e034 */
[----:B------:R-:W-:Y:S02]  /*6fa0*/  @!P5 IADD3.X R61, R31, R61, R127, P2, P3 ;  /* 0x0000003d1f3dd210 */ /* 0x000fe400017e647f */
[----:B------:R-:W-:Y:S02]  /*6fb0*/  CS2R R74, SRZ ;  /* 0x00000000004a7805 */ /* 0x000fe4000001ff00 */
[----:B------:R-:W-:Y:S02]  /*6fc0*/  CS2R R78, SRZ ;  /* 0x00000000004e7805 */ /* 0x000fe4000001ff00 */
[----:B------:R-:W-:Y:S02]  /*6fd0*/  CS2R R76, SRZ ;  /* 0x00000000004c7805 */ /* 0x000fe4000001ff00 */
[----:B------:R-:W-:Y:S02]  /*6fe0*/  CS2R R82, SRZ ;  /* 0x0000000000527805 */ /* 0x000fe4000001ff00 */
[----:B------:R-:W-:-:S02]  /*6ff0*/  CS2R R80, SRZ ;  /* 0x0000000000507805 */ /* 0x000fc4000001ff00 */
[----:B--2---:R-:W-:Y:S02]  /*7000*/  R2UR UR4, R56 ;  /* 0x00000000380472ca */ /* 0x004fe400000e0000 */
[----:B------:R-:W-:-:S04]  /*7010*/  IADD3 R56, R228, 0xc0, RZ ;  /* 0x000000c0e4387810 */ /* 0x000fc80007ffe0ff */
        /* <DEDUP_REMOVED lines=12> */
[----:B------:R-:W0:Y:S03]  /*70e0*/  @!P2 LDC.64 R56, c[0x0][0x3e8] ;  /* 0x0000fa00ff38ab82 */ /* 0x000e260000000a00 */
[----:B------:R-:W2:Y:S01]  /*70f0*/  @!P2 LDG.E.128 R76, desc[UR60][R84.64] ;  /* 0x0000003c544ca981 */ /* 0x000ea2000c1e1d00 */
[----:B0-----:R-:W-:-:S04]  /*7100*/  @!P2 IMAD.WIDE.U32 R58, R56, 0xc0, R54 ;  /* 0x000000c0383aa825 */ /* 0x001fc800078e0036 */
[----:B------:R-:W-:Y:S01]  /*7110*/  @!P2 IMAD R57, R57, 0xc0, RZ ;  /* 0x000000c03939a824 */ /* 0x000fe200078e02ff */
[----:B---3--:R-:W-:-:S03]  /*7120*/  @!P2 IADD3 R86, P3, P4, R98, R86, R58 ;  /* 0x000000566256a210 */ /* 0x008fc60007c7e03a */
[----:B------:R-:W-:-:S05]  /*7130*/  @!P2 IMAD.IADD R56, R59, 0x1, R57 ;  /* 0x000000013b38a824 */ /* 0x000fca00078e0239 */
[----:B------:R-:W-:Y:S02]  /*7140*/  @!P2 IADD3.X R87, R29, R87, R56, P3, P4 ;  /* 0x000000571d57a210 */ /* 0x000fe40001fe8438 */
[----:B-1----:R-:W-:-:S03]  /*7150*/  @!P5 IADD3 R62, P3, P4, R98, R62, R54 ;  /* 0x0000003e623ed210 */ /* 0x002fc60007c7e036 */
[----:B------:R-:W3:Y:S01]  /*7160*/  @!P2 LDG.E.128 R80, desc[UR60][R86.64] ;  /* 0x0000003c5650a981 */ /* 0x000ee2000c1e1d00 */
        /* <DEDUP_REMOVED lines=10> */
[----:B------:R-:W4:Y:S03]  /*7210*/  @!P3 LDC.64 R72, c[0x0][0x3c8] ;  /* 0x0000f200ff48bb82 */ /* 0x000f260000000a00 */
[----:B------:R-:W-:Y:S02]  /*7220*/  @!P3 IADD3.X R56, R31, R11, R127, P0, P6 ;  /* 0x0000000b1f38b210 */ /* 0x000fe400007ec47f */
[----:B------:R-:W-:-:S03]  /*7230*/  @!P4 IADD3 R57, P0, P6, R98, R54, R6 ;  /* 0x000000366239c210 */ /* 0x000fc60007e1e006 */
[----:B------:R-:W5:Y:S01]  /*7240*/  @!P3 LDC.64 R88, c[0x0][0x3e0] ;  /* 0x0000f800ff58bb82 */ /* 0x000f620000000a00 */
        /* <DEDUP_REMOVED lines=10> */
[----:B----4-:R-:W-:-:S05]  /*72f0*/  @!P3 IADD3 R72, P6, R53, R72, RZ ;  /* 0x000000483548b210 */ /* 0x010fca0007fde0ff */
[----:B------:R-:W-:Y:S01]  /*7300*/  @!P3 IMAD.X R73, R56, 0x1, R73, P6 ;  /* 0x000000013849b824 */ /* 0x000fe200030e0649 */
[----:B-----5:R-:W-:Y:S02]  /*7310*/  @!P3 IADD3 R88, P6, R55, R88, RZ ;  /* 0x000000583758b210 */ /* 0x020fe40007fde0ff */
[----:B------:R-:W-:Y:S02]  /*7320*/  CS2R R54, SRZ ;  /* 0x0000000000367805 */ /* 0x000fe4000001ff00 */
[----:B------:R-:W-:Y:S01]  /*7330*/  CS2R R56, SRZ ;  /* 0x0000000000387805 */ /* 0x000fe2000001ff00 */
[----:B------:R-:W-:Y:S01]  /*7340*/  @!P3 IMAD.X R89, R52, 0x1, R89, P6 ;  /* 0x000000013459b824 */ /* 0x000fe200030e0659 */
[----:B------:R-:W-:Y:S02]  /*7350*/  CS2R R52, SRZ ;  /* 0x0000000000347805 */ /* 0x000fe4000001ff00 */
[----:B------:R-:W-:Y:S02]  /*7360*/  CS2R R64, SRZ ;  /* 0x0000000000407805 */ /* 0x000fe4000001ff00 */
[----:B------:R0:W4:Y:S04]  /*7370*/  @!P5 LDG.E.128 R56, desc[UR60][R62.64] ;  /* 0x0000003c3e38d981 */ /* 0x000128000c1e1d00 */
[----:B------:R1:W5:Y:S04]  /*7380*/  @!P5 LDG.E.128 R52, desc[UR60][R60.64] ;  /* 0x0000003c3c34d981 */ /* 0x000368000c1e1d00 */
[----:B------:R1:W5:Y:S01]  /*7390*/  @!P4 LDG.E.128 R64, desc[UR60][R70.64] ;  /* 0x0000003c4640c981 */ /* 0x000362000c1e1d00 */
[----:B0-----:R-:W-:-:S02]  /*73a0*/  CS2R R62, SRZ ;  /* 0x00000000003e7805 */ /* 0x001fc4000001ff00 */
[----:B-1----:R-:W-:Y:S02]  /*73b0*/  CS2R R60, SRZ ;  /* 0x00000000003c7805 */ /* 0x002fe4000001ff00 */
[----:B------:R-:W-:-:S04]  /*73c0*/  CS2R R70, SRZ ;  /* 0x0000000000467805 */ /* 0x000fc8000001ff00 */
[----:B------:R0:W5:Y:S02]  /*73d0*/  @!P4 LDG.E.128 R60, desc[UR60][R68.64] ;  /* 0x0000003c443cc981 */ /* 0x000164000c1e1d00 */
[----:B0-----:R-:W-:-:S06]  /*73e0*/  CS2R R68, SRZ ;  /* 0x0000000000447805 */ /* 0x001fcc000001ff00 */
[----:B------:R0:W5:Y:S02]  /*73f0*/  @!P3 LDG.E.128 R68, desc[UR60][R72.64] ;  /* 0x0000003c4844b981 */ /* 0x000164000c1e1d00 */
[----:B0-----:R-:W-:-:S06]  /*7400*/  CS2R R72, SRZ ;  /* 0x0000000000487805 */ /* 0x001fcc000001ff00 */
[----:B------:R-:W5:Y:S01]  /*7410*/  @!P3 LDG.E.128 R72, desc[UR60][R88.64] ;  /* 0x0000003c5848b981 */ /* 0x000f62000c1e1d00 */
[----:B------:R-:W-:-:S06]  /*7420*/  UISETP.NE.AND UP0, UPT, UR4, 0x3, UPT ;  /* 0x000000030400788c */ /* 0x000fcc000bf05270 */
[----:B------:R-:W-:Y:S02]  /*7430*/  PLOP3.LUT P5, PT, PT, PT, UP0, 0x80, 0x0 ;  /* 0x000000000000781c */ /* 0x000fe40003faf008 */
[----:B------:R-:W-:Y:S01]  /*7440*/  ISETP.GE.AND P2, PT, R18, R130, PT ;  /* 0x000000821200720c */ /* 0x000fe20003f46270 */
[----:B--2---:R-:W-:Y:S01]  /*7450*/  IMAD.MOV.U32 R143, RZ, RZ, R78 ;  /* 0x000000ffff8f7224 */ /* 0x004fe200078e004e */
[----:B------:R-:W-:Y:S01]  /*7460*/  MOV R144, R76 ;  /* 0x0000004c00907202 */ /* 0x000fe20000000f00 */
[----:B---3--:R-:W-:Y:S02]  /*7470*/  IMAD.MOV.U32 R145, RZ, RZ, R82 ;  /* 0x000000ffff917224 */ /* 0x008fe400078e0052 */
[----:B------:R-:W-:Y:S02]  /*7480*/  IMAD.MOV.U32 R146, RZ, RZ, R80 ;  /* 0x000000ffff927224 */ /* 0x000fe400078e0050 */
[----:B----4-:R-:W-:Y:S02]  /*7490*/  IMAD.MOV.U32 R161, RZ, RZ, R58 ;  /* 0x000000ffffa17224 */ /* 0x010fe400078e003a */
[----:B------:R-:W-:-:S02]  /*74a0*/  IMAD.MOV.U32 R163, RZ, RZ, R56 ;  /* 0x000000ffffa37224 */ /* 0x000fc400078e0038 */
[----:B-----5:R-:W-:Y:S02]  /*74b0*/  IMAD.MOV.U32 R160, RZ, RZ, R54 ;  /* 0x000000ffffa07224 */ /* 0x020fe400078e0036 */
        /* <DEDUP_REMOVED lines=11> */
.L_x_5800:
[----:B------:R-:W-:Y:S01]  /*7570*/  IMAD R111, R17, 0x8, R16 ;  /* 0x00000008116f7824 */ /* 0x000fe200078e0210 */
[----:B------:R-:W-:Y:S01]  /*7580*/  SHF.L.U32 R127, R231, 0x1f, RZ ;  /* 0x0000001fe77f7819 */ /* 0x000fe200000006ff */
[----:B------:R-:W0:Y:S01]  /*7590*/  LDC R147, c[0x0][0x2e4] ;  /* 0x0000b900ff937b82 */ /* 0x000e220000000800 */
[----:B------:R-:W-:Y:S01]  /*75a0*/  IMAD.MOV.U32 R129, RZ, RZ, R131 ;  /* 0x000000ffff817224 */ /* 0x000fe200078e0083 */
[----:B------:R-:W-:Y:S01]  /*75b0*/  BSSY B1, `(.L_x_5801) ;  /* 0x0000005000017945 */ /* 0x000fe20003800000 */
[----:B------:R-:W1:Y:S05]  /*75c0*/  SYNCS.PHASECHK.TRANS64.TRYWAIT P3, [R111+URZ+0x2e890], R127 ;  /* 0x02e8907f6f0075a7 */ /* 0x000e6a000806017f */
[----:B------:R-:W2:Y:S01]  /*75d0*/  LDC.64 R130, c[0x0][0x2f0] ;  /* 0x0000bc00ff827b82 */ /* 0x000ea20000000a00 */
[----:B0-----:R-:W-:Y:S01]  /*75e0*/  IMAD.IADD R148, R147, 0x1, -R123 ;  /* 0x0000000193947824 */ /* 0x001fe200078e0a7b */
[----:B-1----:R-:W-:Y:S06]  /*75f0*/  @!P3 BRA `(.L_x_5802) ;  /* 0x000001b400d8b947 */ /* 0x002fec0003800000 */
.L_x_6038:
[----:B------:R-:W-:Y:S05]  /*7600*/  BSYNC B1 ;  /* 0x0000000000017941 */ /* 0x000fea0003800000 */
.L_x_5801:
[----:B------:R-:W-:Y:S01]  /*7610*/  ISETP.GE.OR P3, PT, R228, R120, P0 ;  /* 0x00000078e400720c */ /* 0x000fe20000766670 */
[----:B------:R-:W-:-:S12]  /*7620*/  BSSY B1, `(.L_x_5803) ;  /* 0x0000100000017945 */ /* 0x000fd80003800000 */
[----:B------:R-:W-:Y:S05]  /*7630*/  @P3 BRA `(.L_x_5804) ;  /* 0x0000000c00f83947 */ /* 0x000fea0003800000 */
[----:B------:R-:W1:Y:S01]  /*7640*/  S2R R86, SR_TID.X ;  /* 0x0000000000567919 */ /* 0x000e620000002100 */
        /* <DEDUP_REMOVED lines=12> */
[----:B------:R-:W-:-:S05]  /*7710*/  LEA.HI.SX32 R85, R85, R28, 0x1b ;  /* 0x0000001c55557211 */ /* 0x000fca00078fdaff */
[----:B------:R-:W-:Y:S02]  /*7720*/  IMAD.SHL.U32 R159, R85, 0x10, RZ ;  /* 0x00000010559f7824 */ /* 0x000fe400078e00ff */
[----:B------:R-:W-:Y:S02]  /*7730*/  IMAD R85, R17, 0x7000, R116 ;  /* 0x0000700011557824 */ /* 0x000fe400078e0274 */
[----:B-1----:R-:W-:Y:S01]  /*7740*/  VIADD R87, R86, 0xffffff80 ;  /* 0xffffff8056577836 */ /* 0x002fe20000000000 */
[----:B------:R-:W-:Y:S01]  /*7750*/  LOP3.LUT R84, R3, 0x70, R159, 0xf8, !PT ;  /* 0x0000007003547812 */ /* 0x000fe200078ef89f */
[----:B------:R-:W-:-:S03]  /*7760*/  IMAD.IADD R85, R16, 0x1, R85 ;  /* 0x0000000110557824 */ /* 0x000fc600078e0255 */
[----:B------:R-:W-:Y:S02]  /*7770*/  SHF.R.S32.HI R86, RZ, 0x1f, R87 ;  /* 0x0000001fff567819 */ /* 0x000fe40000011457 */
[----:B------:R-:W-:Y:S02]  /*7780*/  LOP3.LUT R84, R84, R43, RZ, 0x3c, !PT ;  /* 0x0000002b54547212 */ /* 0x000fe400078e3cff */
[----:B------:R-:W-:-:S04]  /*7790*/  LEA.HI R86, R86, R87, RZ, 0x5 ;  /* 0x0000005756567211 */ /* 0x000fc800078f28ff */
[----:B------:R-:W-:-:S04]  /*77a0*/  SHF.L.U32 R86, R86, 0x5, RZ ;  /* 0x0000000556567819 */ /* 0x000fc800000006ff */
[----:B------:R-:W-:-:S05]  /*77b0*/  LOP3.LUT R86, R86, 0xfffffc00, RZ, 0xc0, !PT ;  /* 0xfffffc0056567812 */ /* 0x000fca00078ec0ff */
[----:B------:R-:W-:-:S04]  /*77c0*/  IMAD.IADD R84, R86, 0x1, R84 ;  /* 0x0000000156547824 */ /* 0x000fc800078e0254 */
        /* <DEDUP_REMOVED lines=14> */
[----:B------:R-:W-:Y:S02]  /*78b0*/  PRMT R54, R175, 0x654, R54 ;  /* 0x00000654af367816 */ /* 0x000fe40000000036 */
[----:B------:R-:W-:Y:S02]  /*78c0*/  SHF.R.U32.HI R170, RZ, 0x8, R55 ;  /* 0x00000008ffaa7819 */ /* 0x000fe40000011637 */
[----:B------:R-:W-:Y:S02]  /*78d0*/  SHF.R.U32.HI R166, RZ, 0x18, R59 ;  /* 0x00000018ffa67819 */ /* 0x000fe4000001163b */
[----:B------:R-:W-:-:S02]  /*78e0*/  LOP3.LUT R165, R59, 0xff, RZ, 0xc0, !PT ;  /* 0x000000ff3ba57812 */ /* 0x000fc400078ec0ff */
[--C-:B------:R-:W-:Y:S02]  /*78f0*/  SHF.R.U32.HI R171, RZ, 0x18, R55.reuse ;  /* 0x00000018ffab7819 */ /* 0x100fe40000011637 */
[----:B------:R-:W-:Y:S02]  /*7900*/  LOP3.LUT R56, R55, 0xff, RZ, 0xc0, !PT ;  /* 0x000000ff37387812 */ /* 0x000fe400078ec0ff */
[----:B------:R-:W-:Y:S02]  /*7910*/  SHF.R.U32.HI R52, RZ, 0x10, R55 ;  /* 0x00000010ff347819 */ /* 0x000fe40000011637 */
[----:B------:R-:W-:Y:S01]  /*7920*/  LOP3.LUT R54, R54, 0xff00, R57, 0xf8, !PT ;  /* 0x0000ff0036367812 */ /* 0x000fe200078ef839 */
[----:B------:R-:W-:Y:S01]  /*7930*/  IMAD.U32 R57, R172, 0x10000, RZ ;  /* 0x00010000ac397824 */ /* 0x000fe200078e00ff */
[--C-:B------:R-:W-:Y:S02]  /*7940*/  SHF.R.U32.HI R167, RZ, 0x8, R59.reuse ;  /* 0x00000008ffa77819 */ /* 0x100fe4000001163b */
        /* <DEDUP_REMOVED lines=8> */
[----:B------:R-:W-:Y:S01]  /*79d0*/  LOP3.LUT R54, R54, 0xff0000, R57, 0xf8, !PT ;  /* 0x00ff000036367812 */ /* 0x000fe200078ef839 */
[----:B------:R-:W-:Y:S01]  /*79e0*/  IMAD.U32 R57, R52, 0x10000, RZ ;  /* 0x0001000034397824 */ /* 0x000fe200078e00ff */
[----:B------:R-:W-:-:S02]  /*79f0*/  LOP3.LUT R56, R56, 0xff00, R59, 0xf8, !PT ;  /* 0x0000ff0038387812 */ /* 0x000fc400078ef83b */
[----:B------:R-:W-:Y:S02]  /*7a00*/  LOP3.LUT R169, R58, 0xff00, R165, 0xf8, !PT ;  /* 0x0000ff003aa97812 */ /* 0x000fe400078ef8a5 */
[----:B------:R-:W-:Y:S02]  /*7a10*/  SHF.L.U32 R167, R167, 0x8, RZ ;  /* 0x00000008a7a77819 */ /* 0x000fe400000006ff */
[----:B------:R-:W-:Y:S02]  /*7a20*/  F2FP.F16.E4M3.UNPACK_B R168, R163.H1 ;  /* 0x000000a3ffa8723e */ /* 0x000fe400030006ff */
[----:B--2---:R-:W-:Y:S02]  /*7a30*/  F2FP.F16.E4M3.UNPACK_B R59, R88.H1 ;  /* 0x00000058ff3b723e */ /* 0x004fe400030006ff */
[----:B-1----:R-:W-:Y:S02]  /*7a40*/  F2FP.F16.E4M3.UNPACK_B R58, R84.H1 ;  /* 0x00000054ff3a723e */ /* 0x002fe400030006ff */
[----:B------:R-:W-:Y:S01]  /*7a50*/  LOP3.LUT R171, R166, 0xff00, R167, 0xf8, !PT ;  /* 0x0000ff00a6ab7812 */ /* 0x000fe200078ef8a7 */
[----:B------:R-:W-:Y:S01]  /*7a60*/  HADD2.F32 R167, -RZ, R168.H0_H0 ;  /* 0x200000a8ffa77230 */ /* 0x000fe20000004100 */
[----:B------:R-:W-:Y:S01]  /*7a70*/  LOP3.LUT R52, R56, 0xff0000, R57, 0xf8, !PT ;  /* 0x00ff000038347812 */ /* 0x000fe200078ef839 */
[----:B------:R-:W-:Y:S01]  /*7a80*/  HADD2.F32 R57, -RZ, R59.H0_H0 ;  /* 0x2000003bff397230 */ /* 0x000fe20000004100 */
[----:B------:R-:W-:Y:S01]  /*7a90*/  F2FP.F16.E4M3.UNPACK_B R165, R162.H1 ;  /* 0x000000a2ffa5723e */ /* 0x000fe200030006ff */
[----:B------:R-:W-:Y:S01]  /*7aa0*/  HADD2.F32 R56, -RZ, R58.H0_H0 ;  /* 0x2000003aff387230 */ /* 0x000fe20000004100 */
[----:B------:R-:W-:Y:S01]  /*7ab0*/  LOP3.LUT R55, R169, 0xff0000, R170, 0xf8, !PT ;  /* 0x00ff0000a9377812 */ /* 0x000fe200078ef8aa */
[----:B------:R-:W-:-:S02]  /*7ac0*/  HADD2.F32 R170, -RZ, R168.H1_H1 ;  /* 0x300000a8ffaa7230 */ /* 0x000fc40000004100 */
[CC--:B------:R-:W-:Y:S01]  /*7ad0*/  FMUL.FTZ R173, R57.reuse, R167.reuse ;  /* 0x000000a739ad7220 */ /* 0x0c0fe20000410000 */
[--C-:B------:R-:W-:Y:S02]  /*7ae0*/  HADD2.F32 R166, -RZ, R165.reuse.H0_H0 ;  /* 0x200000a5ffa67230 */ /* 0x100fe40000004100 */
[C---:B------:R-:W-:Y:S01]  /*7af0*/  FMUL.FTZ R174, R56.reuse, R167 ;  /* 0x000000a738ae7220 */ /* 0x040fe20000410000 */
[----:B------:R-:W-:Y:S01]  /*7b00*/  HADD2.F32 R167, -RZ, R165.H1_H1 ;  /* 0x300000a5ffa77230 */ /* 0x000fe20000004100 */
[----:B------:R-:W-:Y:S01]  /*7b10*/  F2FP.F16.E4M3.UNPACK_B R168, R163 ;  /* 0x000000a3ffa8723e */ /* 0x000fe200020006ff */
[----:B------:R-:W-:Y:S02]  /*7b20*/  HADD2.F32 R165, -RZ, R59.H1_H1 ;  /* 0x3000003bffa57230 */ /* 0x000fe40000004100 */
[-C--:B------:R-:W-:Y:S01]  /*7b30*/  FFMA.FTZ R56, R56, R166.reuse, -R173 ;  /* 0x000000a638387223 */ /* 0x080fe200000108ad */
[----:B------:R-:W-:Y:S01]  /*7b40*/  FFMA.FTZ R57, R57, R166, R174 ;  /* 0x000000a639397223 */ /* 0x000fe200000100ae */
[----:B------:R-:W-:Y:S01]  /*7b50*/  HADD2.F32 R58, -RZ, R58.H1_H1 ;  /* 0x3000003aff3a7230 */ /* 0x000fe20000004100 */
[----:B------:R-:W-:Y:S01]  /*7b60*/  F2FP.F16.E4M3.UNPACK_B R166, R162 ;  /* 0x000000a2ffa6723e */ /* 0x000fe200020006ff */
[----:B------:R-:W-:Y:S01]  /*7b70*/  FMUL.FTZ R59, R165, R170 ;  /* 0x000000aaa53b7220 */ /* 0x000fe20000410000 */
[----:B------:R-:W-:Y:S01]  /*7b80*/  F2FP.F16.E4M3.UNPACK_B R162, R84 ;  /* 0x00000054ffa2723e */ /* 0x000fe200020006ff */
[----:B------:R-:W-:Y:S01]  /*7b90*/  HADD2.F32 R169, -RZ, R168.H0_H0 ;  /* 0x200000a8ffa97230 */ /* 0x000fe20000004100 */
[----:B------:R-:W-:Y:S01]  /*7ba0*/  F2FP.F16.E4M3.UNPACK_B R88, R88 ;  /* 0x00000058ff58723e */ /* 0x000fe200020006ff */
[C---:B------:R-:W-:Y:S01]  /*7bb0*/  FMUL.FTZ R170, R58.reuse, R170 ;  /* 0x000000aa3aaa7220 */ /* 0x040fe20000410000 */
[-C--:B------:R-:W-:Y:S01]  /*7bc0*/  FFMA.FTZ R59, R58, R167.reuse, -R59 ;  /* 0x000000a73a3b7223 */ /* 0x080fe2000001083b */
[----:B------:R-:W-:Y:S01]  /*7bd0*/  HADD2.F32 R84, -RZ, R162.H0_H0 ;  /* 0x200000a2ff547230 */ /* 0x000fe20000004100 */
[----:B------:R-:W-:Y:S01]  /*7be0*/  LOP3.LUT R53, R171, 0xff0000, R172, 0xf8, !PT ;  /* 0x00ff0000ab357812 */ /* 0x000fe200078ef8ac */
[----:B------:R-:W-:Y:S01]  /*7bf0*/  FFMA.FTZ R58, R165, R167, R170 ;  /* 0x000000a7a53a7223 */ /* 0x000fe200000100aa */
[----:B------:R-:W-:Y:S01]  /*7c00*/  HADD2.F32 R163, -RZ, R88.H0_H0 ;  /* 0x20000058ffa37230 */ /* 0x000fe20000004100 */
[----:B------:R-:W-:Y:S01]  /*7c10*/  F2FP.SATFINITE.E4M3.F32.PACK_AB_MERGE_C R56, R59, R56, RZ ;  /* 0x000000383b38723e */ /* 0x000fe200048070ff */
[----:B------:R-:W-:-:S02]  /*7c20*/  HADD2.F32 R167, -RZ, R166.H0_H0 ;  /* 0x200000a6ffa77230 */ /* 0x000fc40000004100 */
        /* <DEDUP_REMOVED lines=12> */
[----:B------:R-:W-:Y:S01]  /*7cf0*/  FFMA.FTZ R163, R162, R166, -R163 ;  /* 0x000000a6a2a37223 */ /* 0x000fe200000108a3 */
        /* <DEDUP_REMOVED lines=8> */
[-C--:B------:R-:W-:Y:S01]  /*7d80*/  FMUL.FTZ R175, R168, R173.reuse ;  /* 0x000000ada8af7220 */ /* 0x080fe20000410000 */
[----:B------:R-:W-:Y:S02]  /*7d90*/  HADD2.F32 R172, -RZ, R169.H1_H1 ;  /* 0x300000a9ffac7230 */ /* 0x000fe40000004100 */
[----:B------:R-:W-:Y:S01]  /*7da0*/  FMUL.FTZ R173, R166, R173 ;  /* 0x000000ada6ad7220 */ /* 0x000fe20000410000 */
[----:B------:R-:W-:Y:S01]  /*7db0*/  HADD2.F32 R169, -RZ, R167.H1_H1 ;  /* 0x300000a7ffa97230 */ /* 0x000fe20000004100 */
[----:B------:R-:W-:Y:S01]  /*7dc0*/  F2FP.SATFINITE.E4M3.F32.PACK_AB_MERGE_C R57, R58, R57, RZ ;  /* 0x000000393a39723e */ /* 0x000fe200048070ff */
[----:B------:R-:W-:Y:S02]  /*7dd0*/  HADD2.F32 R167, -RZ, R162.H1_H1 ;  /* 0x300000a2ffa77230 */ /* 0x000fe40000004100 */
[-C--:B------:R-:W-:Y:S01]  /*7de0*/  FFMA.FTZ R162, R166, R171.reuse, -R175 ;  /* 0x000000aba6a27223 */ /* 0x080fe200000108af */
[----:B------:R-:W-:Y:S02]  /*7df0*/  HADD2.F32 R170, -RZ, R170.H1_H1 ;  /* 0x300000aaffaa7230 */ /* 0x000fe40000004100 */
[----:B------:R-:W-:Y:S01]  /*7e00*/  FFMA.FTZ R166, R168, R171, R173 ;  /* 0x000000aba8a67223 */ /* 0x000fe200000100ad */
[-C--:B------:R-:W-:Y:S01]  /*7e10*/  FMUL.FTZ R174, R169, R172.reuse ;  /* 0x000000aca9ae7220 */ /* 0x080fe20000410000 */
[----:B------:R-:W-:Y:S01]  /*7e20*/  F2FP.F16.E4M3.UNPACK_B R168, R161 ;  /* 0x000000a1ffa8723e */ /* 0x000fe200020006ff */
[C---:B------:R-:W-:Y:S01]  /*7e30*/  FMUL.FTZ R172, R167.reuse, R172 ;  /* 0x000000aca7ac7220 */ /* 0x040fe20000410000 */
[----:B------:R-:W-:Y:S01]  /*7e40*/  F2FP.F16.E4M3.UNPACK_B R161, R90 ;  /* 0x0000005affa1723e */ /* 0x000fe200020006ff */
[----:B------:R-:W-:Y:S01]  /*7e50*/  FFMA.FTZ R177, R167, R170, -R174 ;  /* 0x000000aaa7b17223 */ /* 0x000fe200000108ae */
[----:B------:R-:W-:Y:S01]  /*7e60*/  F2FP.F16.E4M3.UNPACK_B R167, R160 ;  /* 0x000000a0ffa7723e */ /* 0x000fe200020006ff */
[----:B------:R-:W-:-:S02]  /*7e70*/  HADD2.F32 R171, -RZ, R168.H0_H0 ;  /* 0x200000a8ffab7230 */ /* 0x000fc40000004100 */
[----:B------:R-:W-:Y:S01]  /*7e80*/  FFMA.FTZ R179, R169, R170, R172 ;  /* 0x000000aaa9b37223 */ /* 0x000fe200000100ac */
[--C-:B------:R-:W-:Y:S01]  /*7e90*/  HADD2.F32 R160, -RZ, R161.reuse.H0_H0 ;  /* 0x200000a1ffa07230 */ /* 0x100fe20000004100 */
[----:B------:R-:W-:Y:S01]  /*7ea0*/  F2FP.F16.E4M3.UNPACK_B R58, R89 ;  /* 0x00000059ff3a723e */ /* 0x000fe200020006ff */
[----:B------:R-:W-:Y:S01]  /*7eb0*/  HADD2.F32 R168, -RZ, R168.H1_H1 ;  /* 0x300000a8ffa87230 */ /* 0x000fe20000004100 */
[----:B------:R-:W-:Y:S01]  /*7ec0*/  F2FP.F16.E4M3.UNPACK_B R59, R55 ;  /* 0x00000037ff3b723e */ /* 0x000fe200020006ff */
[--C-:B------:R-:W-:Y:S02]  /*7ed0*/  HADD2.F32 R90, -RZ, R86.reuse.H0_H0 ;  /* 0x20000056ff5a7230 */ /* 0x100fe40000004100 */
[----:B------:R-:W-:Y:S01]  /*7ee0*/  FMUL.FTZ R173, R160, R171 ;  /* 0x000000aba0ad7220 */ /* 0x000fe20000410000 */
[----:B------:R-:W-:Y:S01]  /*7ef0*/  HADD2.F32 R161, -RZ, R161.H1_H1 ;  /* 0x300000a1ffa17230 */ /* 0x000fe20000004100 */
[----:B------:R-:W-:Y:S01]  /*7f00*/  F2FP.SATFINITE.E4M3.F32.PACK_AB_MERGE_C R88, R165, R88, R57 ;  /* 0x00000058a558723e */ /* 0x000fe20004807039 */
[----:B------:R-:W-:-:S02]  /*7f10*/  HADD2.F32 R86, -RZ, R86.H1_H1 ;  /* 0x30000056ff567230 */ /* 0x000fc40000004100 */
[----:B------:R-:W-:Y:S01]  /*7f20*/  FMUL.FTZ R171, R90, R171 ;  /* 0x000000ab5aab7220 */ /* 0x000fe20000410000 */
[--C-:B------:R-:W-:Y:S02]  /*7f30*/  HADD2.F32 R169, -RZ, R167.reuse.H0_H0 ;  /* 0x200000a7ffa97230 */ /* 0x100fe40000004100 */
[CC--:B------:R-:W-:Y:S01]  /*7f40*/  FMUL.FTZ R175, R161.reuse, R168.reuse ;  /* 0x000000a8a1af7220 */ /* 0x0c0fe20000410000 */
[----:B------:R-:W-:Y:S02]  /*7f50*/  HADD2.F32 R167, -RZ, R167.H1_H1 ;  /* 0x300000a7ffa77230 */ /* 0x000fe40000004100 */
[----:B------:R-:W-:Y:S01]  /*7f60*/  FMUL.FTZ R168, R86, R168 ;  /* 0x000000a856a87220 */ /* 0x000fe20000410000 */
[----:B------:R-:W-:Y:S01]  /*7f70*/  F2FP.F16.E4M3.UNPACK_B R57, R85 ;  /* 0x00000055ff39723e */ /* 0x000fe200020006ff */
[-C--:B------:R-:W-:Y:S01]  /*7f80*/  FFMA.FTZ R173, R90, R169.reuse, -R173 ;  /* 0x000000a95aad7223 */ /* 0x080fe200000108ad */
[----:B------:R-:W-:Y:S01]  /*7f90*/  FFMA.FTZ R90, R160, R169, R171 ;  /* 0x000000a9a05a7223 */ /* 0x000fe200000100ab */
[-C--:B------:R-:W-:Y:S01]  /*7fa0*/  FFMA.FTZ R86, R86, R167.reuse, -R175 ;  /* 0x000000a756567223 */ /* 0x080fe200000108af */
[----:B------:R-:W-:Y:S01]  /*7fb0*/  FFMA.FTZ R167, R161, R167, R168 ;  /* 0x000000a7a1a77223 */ /* 0x000fe200000100a8 */
[----:B------:R-:W-:Y:S01]  /*7fc0*/  F2FP.SATFINITE.E4M3.F32.PACK_AB_MERGE_C R162, R177, R162, RZ ;  /* 0x000000a2b1a2723e */ /* 0x000fe200048070ff */
[--C-:B------:R-:W-:Y:S01]  /*7fd0*/  HADD2.F32 R160, -RZ, R58.reuse.H0_H0 ;  /* 0x2000003affa07230 */ /* 0x100fe20000004100 */
[----:B------:R-:W-:Y:S01]  /*7fe0*/  F2FP.SATFINITE.E4M3.F32.PACK_AB_MERGE_C R166, R179, R166, RZ ;  /* 0x000000a6b3a6723e */ /* 0x000fe200048070ff */
[----:B------:R-:W-:Y:S01]  /*7ff0*/  HADD2.F32 R165, -RZ, R59.H0_H0 ;  /* 0x2000003bffa57230 */ /* 0x000fe20000004100 */
[----:B------:R-:W-:Y:S01]  /*8000*/  F2FP.SATFINITE.E4M3.F32.PACK_AB_MERGE_C R84, R163, R84, R56 ;  /* 0x00000054a354723e */ /* 0x000fe20004807038 */
[----:B------:R-:W-:Y:S01]  /*8010*/  HADD2.F32 R56, -RZ, R57.H0_H0 ;  /* 0x20000039ff387230 */ /* 0x000fe20000004100 */
[----:B------:R-:W-:Y:S01]  /*8020*/  F2FP.F16.E4M3.UNPACK_B R161, R54 ;  /* 0x00000036ffa1723e */ /* 0x000fe200020006ff */
[----:B------:R-:W-:Y:S01]  /*8030*/  HADD2.F32 R58, -RZ, R58.H1_H1 ;  /* 0x3000003aff3a7230 */ /* 0x000fe20000004100 */
[----:B------:R-:W-:Y:S01]  /*8040*/  F2FP.SATFINITE.E4M3.F32.PACK_AB_MERGE_C R86, R86, R173, R162 ;  /* 0x000000ad5656723e */ /* 0x000fe200048070a2 */
[----:B------:R-:W-:Y:S01]  /*8050*/  HADD2.F32 R162, -RZ, R59.H1_H1 ;  /* 0x3000003bffa27230 */ /* 0x000fe20000004100 */
[----:B------:R-:W-:Y:S01]  /*8060*/  F2FP.SATFINITE.E4M3.F32.PACK_AB_MERGE_C R90, R167, R90, R166 ;  /* 0x0000005aa75a723e */ /* 0x000fe200048070a6 */
[----:B------:R-:W-:-:S02]  /*8070*/  HADD2.F32 R163, -RZ, R161.H0_H0 ;  /* 0x200000a1ffa37230 */ /* 0x000fc40000004100 */
[-C--:B------:R-:W-:Y:S01]  /*8080*/  FMUL.FTZ R167, R160, R165.reuse ;  /* 0x000000a5a0a77220 */ /* 0x080fe20000410000 */
[C---:B------:R-:W-:Y:S01]  /*8090*/  FMUL.FTZ R165, R56.reuse, R165 ;  /* 0x000000a538a57220 */ /* 0x040fe20000410000 */
[----:B------:R-:W-:Y:S01]  /*80a0*/  HADD2.F32 R59, -RZ, R57.H1_H1 ;  /* 0x30000039ff3b7230 */ /* 0x000fe20000004100 */
[----:B------:R-:W-:Y:S01]  /*80b0*/  F2FP.F16.E4M3.UNPACK_B R89, R89.H1 ;  /* 0x00000059ff59723e */ /* 0x000fe200030006ff */
[-C--:B------:R-:W-:Y:S01]  /*80c0*/  FFMA.FTZ R56, R56, R163.reuse, -R167 ;  /* 0x000000a338387223 */ /* 0x080fe200000108a7 */
[----:B------:R-:W-:Y:S01]  /*80d0*/  FFMA.FTZ R57, R160, R163, R165 ;  /* 0x000000a3a0397223 */ /* 0x000fe200000100a5 */
[----:B------:R-:W-:Y:S02]  /*80e0*/  HADD2.F32 R161, -RZ, R161.H1_H1 ;  /* 0x300000a1ffa17230 */ /* 0x000fe40000004100 */
[-C--:B------:R-:W-:Y:S01]  /*80f0*/  FMUL.FTZ R160, R58, R162.reuse ;  /* 0x000000a23aa07220 */ /* 0x080fe20000410000 */
[----:B------:R-:W-:Y:S01]  /*8100*/  FMUL.FTZ R163, R59, R162 ;  /* 0x000000a23ba37220 */ /* 0x000fe20000410000 */
[----:B------:R-:W-:-:S02]  /*8110*/  F2FP.F16.E4M3.UNPACK_B R162, R55.H1 ;  /* 0x00000037ffa2723e */ /* 0x000fc400030006ff */
[----:B------:R-:W-:Y:S01]  /*8120*/  F2FP.F16.E4M3.UNPACK_B R85, R85.H1 ;  /* 0x00000055ff55723e */ /* 0x000fe200030006ff */
[-C--:B------:R-:W-:Y:S01]  /*8130*/  FFMA.FTZ R59, R59, R161.reuse, -R160 ;  /* 0x000000a13b3b7223 */ /* 0x080fe200000108a0 */
[----:B------:R-:W-:Y:S01]  /*8140*/  FFMA.FTZ R58, R58, R161, R163 ;  /* 0x000000a13a3a7223 */ /* 0x000fe200000100a3 */
[----:B------:R-:W-:Y:S01]  /*8150*/  F2FP.F16.E4M3.UNPACK_B R54, R54.H1 ;  /* 0x00000036ff36723e */ /* 0x000fe200030006ff */
[----:B------:R-:W-:Y:S01]  /*8160*/  HADD2.F32 R160, -RZ, R89.H0_H0 ;  /* 0x20000059ffa07230 */ /* 0x000fe20000004100 */
[-C--:B------:R-:W-:Y:S01]  /*8170*/  F2FP.F16.E4M3.UNPACK_B R171, R53.reuse ;  /* 0x00000035ffab723e */ /* 0x080fe200020006ff */
[----:B------:R-:W-:Y:S01]  /*8180*/  HADD2.F32 R163, -RZ, R162.H0_H0 ;  /* 0x200000a2ffa37230 */ /* 0x000fe20000004100 */
[----:B------:R-:W-:Y:S01]  /*8190*/  F2FP.F16.E4M3.UNPACK_B R172, R53.H1 ;  /* 0x00000035ffac723e */ /* 0x000fe200030006ff */
[----:B------:R-:W-:Y:S01]  /*81a0*/  HADD2.F32 R55, -RZ, R85.H0_H0 ;  /* 0x20000055ff377230 */ /* 0x000fe20000004100 */
[----:B------:R-:W-:Y:S01]  /*81b0*/  F2FP.F16.E4M3.UNPACK_B R167, R52 ;  /* 0x00000034ffa7723e */ /* 0x000fe200020006ff */
[----:B------:R-:W-:-:S02]  /*81c0*/  HADD2.F32 R161, -RZ, R89.H1_H1 ;  /* 0x30000059ffa17230 */ /* 0x000fc40000004100 */
[CC--:B------:R-:W-:Y:S01]  /*81d0*/  FMUL.FTZ R168, R160.reuse, R163.reuse ;  /* 0x000000a3a0a87220 */ /* 0x0c0fe20000410000 */
[----:B------:R-:W-:Y:S02]  /*81e0*/  HADD2.F32 R89, -RZ, R54.H0_H0 ;  /* 0x20000036ff597230 */ /* 0x000fe40000004100 */
[C---:B------:R-:W-:Y:S01]  /*81f0*/  FMUL.FTZ R163, R55.reuse, R163 ;  /* 0x000000a337a37220 */ /* 0x040fe20000410000 */
[----:B------:R-:W-:Y:S02]  /*8200*/  HADD2.F32 R85, -RZ, R85.H1_H1 ;  /* 0x30000055ff557230 */ /* 0x000fe40000004100 */
[----:B------:R-:W-:Y:S02]  /*8210*/  HADD2.F32 R162, -RZ, R162.H1_H1 ;  /* 0x300000a2ffa27230 */ /* 0x000fe40000004100 */
[----:B------:R-:W-:Y:S02]  /*8220*/  HADD2.F32 R166, -RZ, R54.H1_H1 ;  /* 0x30000036ffa67230 */ /* 0x000fe40000004100 */
[-C--:B------:R-:W-:Y:S01]  /*8230*/  FFMA.FTZ R54, R55, R89.reuse, -R168 ;  /* 0x0000005937367223 */ /* 0x080fe200000108a8 */
[----:B------:R-:W-:Y:S01]  /*8240*/  FFMA.FTZ R55, R160, R89, R163 ;  /* 0x00000059a0377223 */ /* 0x000fe200000100a3 */
[-C--:B------:R-:W-:Y:S01]  /*8250*/  FMUL.FTZ R170, R161, R162.reuse ;  /* 0x000000a2a1aa7220 */ /* 0x080fe20000410000 */
[C---:B------:R-:W-:Y:S01]  /*8260*/  FMUL.FTZ R160, R85.reuse, R162 ;  /* 0x000000a255a07220 */ /* 0x040fe20000410000 */
[----:B------:R-:W-:Y:S01]  /*8270*/  F2FP.F16.E4M3.UNPACK_B R89, R87 ;  /* 0x00000057ff59723e */ /* 0x000fe200020006ff */
[----:B------:R-:W-:Y:S01]  /*8280*/  HADD2.F32 R53, -RZ, R172.H0_H0 ;  /* 0x200000acff357230 */ /* 0x000fe20000004100 */
[----:B------:R-:W-:Y:S01]  /*8290*/  F2FP.F16.E4M3.UNPACK_B R162, R91 ;  /* 0x0000005bffa2723e */ /* 0x000fe200020006ff */
[-C--:B------:R-:W-:Y:S01]  /*82a0*/  FFMA.FTZ R85, R85, R166.reuse, -R170 ;  /* 0x000000a655557223 */ /* 0x080fe200000108aa */
[----:B------:R-:W-:Y:S01]  /*82b0*/  F2FP.F16.E4M3.UNPACK_B R87, R87.H1 ;  /* 0x00000057ff57723e */ /* 0x000fe200030006ff */
[----:B------:R-:W-:Y:S01]  /*82c0*/  FFMA.FTZ R160, R161, R166, R160 ;  /* 0x000000a6a1a07223 */ /* 0x000fe200000100a0 */
[----:B------:R-:W-:Y:S01]  /*82d0*/  F2FP.F16.E4M3.UNPACK_B R163, R91.H1 ;  /* 0x0000005bffa3723e */ /* 0x000fe200030006ff */
[----:B------:R-:W-:Y:S01]  /*82e0*/  HADD2.F32 R91, -RZ, R89.H0_H0 ;  /* 0x20000059ff5b7230 */ /* 0x000fe20000004100 */
[----:B------:R-:W-:Y:S01]  /*82f0*/  F2FP.F16.E4M3.UNPACK_B R168, R52.H1 ;  /* 0x00000034ffa8723e */ /* 0x000fe200030006ff */
[----:B------:R-:W-:Y:S01]  /*8300*/  HADD2.F32 R165, -RZ, R162.H0_H0 ;  /* 0x200000a2ffa57230 */ /* 0x000fe20000004100 */
[----:B------:R-:W-:Y:S01]  /*8310*/  F2FP.SATFINITE.E4M3.F32.PACK_AB_MERGE_C R54, R85, R54, RZ ;  /* 0x000000365536723e */ /* 0x000fe200048070ff */
[----:B------:R-:W-:Y:S01]  /*8320*/  HADD2.F32 R52, -RZ, R171.H0_H0 ;  /* 0x200000abff347230 */ /* 0x000fe20000004100 */
[----:B------:R-:W-:Y:S01]  /*8330*/  F2FP.SATFINITE.E4M3.F32.PACK_AB_MERGE_C R55, R160, R55, RZ ;  /* 0x00000037a037723e */ /* 0x000fe200048070ff */
[----:B------:R-:W-:Y:S01]  /*8340*/  HADD2.F32 R161, -RZ, R87.H0_H0 ;  /* 0x20000057ffa17230 */ /* 0x000fe20000004100 */
[----:B------:R-:W-:Y:S01]  /*8350*/  F2FP.SATFINITE.E4M3.F32.PACK_AB_MERGE_C R85, R59, R56, R54 ;  /* 0x000000383b55723e */ /* 0x000fe20004807036 */
[----:B------:R-:W-:-:S02]  /*8360*/  HADD2.F32 R166, -RZ, R163.H0_H0 ;  /* 0x200000a3ffa67230 */ /* 0x000fc40000004100 */
[-C--:B------:R-:W-:Y:S01]  /*8370*/  FMUL.FTZ R174, R165, R52.reuse ;  /* 0x00000034a5ae7220 */ /* 0x080fe20000410000 */
[----:B------:R-:W-:Y:S02]  /*8380*/  HADD2.F32 R170, -RZ, R167.H0_H0 ;  /* 0x200000a7ffaa7230 */ /* 0x000fe40000004100 */
[----:B------:R-:W-:Y:S01]  /*8390*/  FMUL.FTZ R176, R91, R52 ;  /* 0x000000345bb07220 */ /* 0x000fe20000410000 */
[----:B------:R-:W-:Y:S02]  /*83a0*/  HADD2.F32 R163, -RZ, R163.H1_H1 ;  /* 0x300000a3ffa37230 */ /* 0x000fe40000004100 */
[-C--:B------:R-:W-:Y:S01]  /*83b0*/  FMUL.FTZ R178, R166, R53.reuse ;  /* 0x00000035a6b27220 */ /* 0x080fe20000410000 */
[----:B------:R-:W-:Y:S02]  /*83c0*/  HADD2.F32 R172, -RZ, R172.H1_H1 ;  /* 0x300000acffac7230 */ /* 0x000fe40000004100 */
[----:B------:R-:W-:Y:S01]  /*83d0*/  FMUL.FTZ R173, R161, R53 ;  /* 0x00000035a1ad7220 */ /* 0x000fe20000410000 */
[----:B------:R-:W-:-:S02]  /*83e0*/  HADD2.F32 R87, -RZ, R87.H1_H1 ;  /* 0x30000057ff577230 */ /* 0x000fc40000004100 */
[-C--:B------:R-:W-:Y:S01]  /*83f0*/  FFMA.FTZ R52, R91, R170.reuse, -R174 ;  /* 0x000000aa5b347223 */ /* 0x080fe200000108ae */
[----:B------:R-:W-:Y:S02]  /*8400*/  HADD2.F32 R169, -RZ, R168.H0_H0 ;  /* 0x200000a8ffa97230 */ /* 0x000fe40000004100 */
[----:B------:R-:W-:Y:S01]  /*8410*/  FFMA.FTZ R53, R165, R170, R176 ;  /* 0x000000aaa5357223 */ /* 0x000fe200000100b0 */
[----:B------:R-:W-:Y:S02]  /*8420*/  HADD2.F32 R162, -RZ, R162.H1_H1 ;  /* 0x300000a2ffa27230 */ /* 0x000fe40000004100 */
        /* <DEDUP_REMOVED lines=9> */
[-C--:B------:R-:W-:Y:S01]  /*84c0*/  FFMA.FTZ R87, R87, R168.reuse, -R170 ;  /* 0x000000a857577223 */ /* 0x080fe200000108aa */
[----:B------:R-:W-:Y:S01]  /*84d0*/  FMUL.FTZ R171, R89, R171 ;  /* 0x000000ab59ab7220 */ /* 0x000fe20000410000 */
[----:B------:R-:W-:Y:S01]  /*84e0*/  FFMA.FTZ R172, R163, R168, R172 ;  /* 0x000000a8a3ac7223 */ /* 0x000fe200000100ac */
[----:B------:R-:W-:-:S02]  /*84f0*/  FFMA.FTZ R89, R89, R167, -R166 ;  /* 0x000000a759597223 */ /* 0x000fc400000108a6 */
[----:B------:R-:W-:Y:S01]  /*8500*/  FFMA.FTZ R162, R162, R167, R171 ;  /* 0x000000a7a2a27223 */ /* 0x000fe200000100ab */
[----:B------:R-:W-:Y:S02]  /*8510*/  F2FP.SATFINITE.E4M3.F32.PACK_AB_MERGE_C R87, R87, R178, RZ ;  /* 0x000000b25757723e */ /* 0x000fe400048070ff */
[----:B------:R-:W-:Y:S02]  /*8520*/  F2FP.SATFINITE.E4M3.F32.PACK_AB_MERGE_C R172, R172, R173, RZ ;  /* 0x000000adacac723e */ /* 0x000fe400048070ff */
[----:B------:R-:W-:Y:S02]  /*8530*/  F2FP.SATFINITE.E4M3.F32.PACK_AB_MERGE_C R87, R89, R52, R87 ;  /* 0x000000345957723e */ /* 0x000fe40004807057 */
[----:B------:R-:W-:Y:S02]  /*8540*/  F2FP.SATFINITE.E4M3.F32.PACK_AB_MERGE_C R89, R58, R57, R55 ;  /* 0x000000393a59723e */ /* 0x000fe40004807037 */
[----:B------:R-:W-:-:S07]  /*8550*/  F2FP.SATFINITE.E4M3.F32.PACK_AB_MERGE_C R91, R162, R53, R172 ;  /* 0x00000035a25b723e */ /* 0x000fce00048070ac */
.L_x_5806:
[----:B------:R-:W-:Y:S05]  /*8560*/  BSYNC B2 ;  /* 0x0000000000027941 */ /* 0x000fea0003800000 */
.L_x_5805:
        /* <DEDUP_REMOVED lines=11> */
.L_x_5804:
[----:B------:R-:W-:Y:S05]  /*8620*/  BSYNC B1 ;  /* 0x0000000000017941 */ /* 0x000fea0003800000 */
.L_x_5803:
[----:B-1----:R-:W-:Y:S01]  /*8630*/  VIADD R53, R228, 0x40 ;  /* 0x00000040e4357836 */ /* 0x002fe20000000000 */
[----:B------:R-:W-:Y:S04]  /*8640*/  BSSY B1, `(.L_x_5807) ;  /* 0x0000109000017945 */ /* 0x000fe80003800000 */
[----:B------:R-:W-:-:S13]  /*8650*/  ISETP.GE.OR P3, PT, R53, R120, P0 ;  /* 0x000000783500720c */ /* 0x000fda0000766670 */
[----:B------:R-:W-:Y:S05]  /*8660*/  @P3 BRA `(.L_x_5808) ;  /* 0x0000001000183947 */ /* 0x000fea0003800000 */
[----:B------:R-:W3:Y:S01]  /*8670*/  LDL R54, [R1+0x68] ;  /* 0x0000680001367983 */ /* 0x000ee20000100800 */
[-C--:B--2---:R-:W-:Y:S01]  /*8680*/  IMAD R52, R126, R130.reuse, RZ ;  /* 0x000000827e347224 */ /* 0x084fe200078e02ff */
[----:B------:R-:W-:Y:S01]  /*8690*/  ISETP.NE.AND P6, PT, R0, RZ, PT ;  /* 0x000000ff0000720c */ /* 0x000fe20003fc5270 */
[C---:B------:R-:W-:Y:S01]  /*86a0*/  IMAD.WIDE.U32 R84, R53.reuse, R130, R128 ;  /* 0x0000008235547225 */ /* 0x040fe200078e0080 */
[----:B------:R-:W-:Y:S03]  /*86b0*/  BSSY B2, `(.L_x_5809) ;  /* 0x00000f6000027945 */ /* 0x000fe60003800000 */
[----:B------:R-:W-:Y:S01]  /*86c0*/  IMAD R53, R53, R131, R52 ;  /* 0x0000008335357224 */ /* 0x000fe200078e0234 */
[----:B------:R-:W-:Y:S01]  /*86d0*/  SEL R52, R123, R148, !P6 ;  /* 0x000000947b347207 */ /* 0x000fe20007000000 */
[----:B------:R-:W-:Y:S01]  /*86e0*/  VIADD R55, R228, 0x40 ;  /* 0x00000040e4377836 */ /* 0x000fe20000000000 */
[----:B------:R-:W-:Y:S01]  /*86f0*/  IADD3 R87, P3, P4, R46, R84, R27 ;  /* 0x000000542e577210 */ /* 0x000fe20007c7e01b */
[----:B------:R-:W-:Y:S01]  /*8700*/  IMAD.IADD R86, R85, 0x1, R53 ;  /* 0x0000000155567824 */ /* 0x000fe200078e0235 */
[----:B------:R-:W-:Y:S01]  /*8710*/  SHF.R.S32.HI R53, RZ, 0x1f, R52 ;  /* 0x0000001fff357819 */ /* 0x000fe20000011434 */
[----:B------:R-:W-:Y:S01]  /*8720*/  VIADD R56, R228, 0x40 ;  /* 0x00000040e4387836 */ /* 0x000fe20000000000 */
[----:B------:R-:W-:-:S02]  /*8730*/  SHF.L.U32 R55, R55, 0x7, RZ ;  /* 0x0000000737377819 */ /* 0x000fc400000006ff */
[----:B------:R-:W-:Y:S01]  /*8740*/  LEA.HI R53, R53, R52, RZ, 0x5 ;  /* 0x0000003435357211 */ /* 0x000fe200078f28ff */
[----:B------:R-:W-:Y:S01]  /*8750*/  IMAD.SHL.U32 R56, R56, 0x80, RZ ;  /* 0x0000008038387824 */ /* 0x000fe200078e00ff */
[----:B------:R-:W-:Y:S02]  /*8760*/  LOP3.LUT R55, R55, 0x380, RZ, 0xc0, !PT ;  /* 0x0000038037377812 */ /* 0x000fe400078ec0ff */
[----:B------:R-:W-:Y:S02]  /*8770*/  LEA.HI.SX32 R53, R53, R28, 0x1b ;  /* 0x0000001c35357211 */ /* 0x000fe400078fdaff */
[----:B------:R-:W-:Y:S02]  /*8780*/  LOP3.LUT R56, R56, 0x380, RZ, 0xc0, !PT ;  /* 0x0000038038387812 */ /* 0x000fe400078ec0ff */
[----:B------:R-:W-:Y:S01]  /*8790*/  SHF.R.U32.HI R55, RZ, 0x3, R55 ;  /* 0x00000003ff377819 */ /* 0x000fe20000011637 */
[----:B------:R-:W-:Y:S01]  /*87a0*/  IMAD.SHL.U32 R89, R53, 0x10, RZ ;  /* 0x0000001035597824 */ /* 0x000fe200078e00ff */
[----:B------:R-:W-:Y:S01]  /*87b0*/  IADD3.X R90, R21, R86, R26, P3, P4 ;  /* 0x00000056155a7210 */ /* 0x000fe20001fe841a */
[----:B------:R-:W-:-:S03]  /*87c0*/  IMAD R53, R17, 0x7000, R115 ;  /* 0x0000700011357824 */ /* 0x000fc600078e0273 */
[----:B------:R-:W-:Y:S01]  /*87d0*/  LOP3.LUT R52, R56, 0x70, R89, 0xf8, !PT ;  /* 0x0000007038347812 */ /* 0x000fe200078ef859 */
[----:B------:R-:W-:-:S03]  /*87e0*/  IMAD.IADD R53, R16, 0x1, R53 ;  /* 0x0000000110357824 */ /* 0x000fc600078e0235 */
[----:B------:R-:W-:-:S05]  /*87f0*/  LOP3.LUT R52, R52, R55, RZ, 0x3c, !PT ;  /* 0x0000003734347212 */ /* 0x000fca00078e3cff */
[----:B---3--:R-:W-:-:S04]  /*8800*/  IMAD.IADD R52, R54, 0x1, R52 ;  /* 0x0000000136347824 */ /* 0x008fc800078e0234 */
[----:B------:R-:W-:-:S04]  /*8810*/  IMAD R55, R17, 0x7000, R52 ;  /* 0x0000700011377824 */ /* 0x000fc800078e0234 */
[----:B------:R-:W-:Y:S02]  /*8820*/  IMAD.IADD R56, R16, 0x1, R55 ;  /* 0x0000000110387824 */ /* 0x000fe400078e0237 */
        /* <DEDUP_REMOVED lines=11> */
[--C-:B------:R-:W-:Y:S02]  /*88e0*/  SHF.R.U32.HI R162, RZ, 0x10, R63.reuse ;  /* 0x00000010ffa27819 */ /* 0x100fe4000001163f */
[----:B------:R-:W-:Y:S02]  /*88f0*/  LOP3.LUT R66, R63, 0xff, RZ, 0xc0, !PT ;  /* 0x000000ff3f427812 */ /* 0x000fe400078ec0ff */
[----:B------:R-:W-:Y:S02]  /*8900*/  SHF.R.U32.HI R63, RZ, 0x18, R63 ;  /* 0x00000018ff3f7819 */ /* 0x000fe4000001163f */
[----:B------:R-:W-:Y:S02]  /*8910*/  SHF.R.U32.HI R158, RZ, 0x8, R65 ;  /* 0x00000008ff9e7819 */ /* 0x000fe40000011641 */
[----:B------:R-:W-:Y:S01]  /*8920*/  LOP3.LUT R53, R53, 0xff00, R52, 0xf8, !PT ;  /* 0x0000ff0035357812 */ /* 0x000fe200078ef834 */
[----:B------:R-:W-:Y:S01]  /*8930*/  IMAD.SHL.U32 R52, R161, 0x100, RZ ;  /* 0x00000100a1347824 */ /* 0x000fe200078e00ff */
[----:B------:R-:W-:Y:S01]  /*8940*/  SHF.R.U32.HI R165, RZ, 0x10, R61 ;  /* 0x00000010ffa57819 */ /* 0x000fe2000001163d */
[----:B------:R-:W-:Y:S01]  /*8950*/  IMAD.MOV.U32 R61, RZ, RZ, R54 ;  /* 0x000000ffff3d7224 */ /* 0x000fe200078e0036 */
[----:B------:R-:W-:-:S02]  /*8960*/  SHF.R.U32.HI R160, RZ, 0x10, R65 ;  /* 0x00000010ffa07819 */ /* 0x000fc40000011641 */
[----:B------:R-:W-:Y:S01]  /*8970*/  LOP3.LUT R88, R65, 0xff, RZ, 0xc0, !PT ;  /* 0x000000ff41587812 */ /* 0x000fe200078ec0ff */
[----:B------:R-:W-:Y:S01]  /*8980*/  IMAD.U32 R54, R165, 0x10000, RZ ;  /* 0x00010000a5367824 */ /* 0x000fe200078e00ff */
[----:B------:R-:W-:Y:S01]  /*8990*/  SHF.R.U32.HI R159, RZ, 0x18, R65 ;  /* 0x00000018ff9f7819 */ /* 0x000fe20000011641 */
[----:B--2---:R-:W-:Y:S01]  /*89a0*/  IMAD.MOV.U32 R65, RZ, RZ, R56 ;  /* 0x000000ffff417224 */ /* 0x004fe200078e0038 */
[--C-:B------:R-:W-:Y:S01]  /*89b0*/  SHF.R.U32.HI R137, RZ, 0x8, R67.reuse ;  /* 0x00000008ff897819 */ /* 0x100fe20000011643 */
[----:B------:R-:W-:Y:S01]  /*89c0*/  IMAD.SHL.U32 R56, R158, 0x100, RZ ;  /* 0x000001009e387824 */ /* 0x000fe200078e00ff */
[----:B------:R-:W-:Y:S02]  /*89d0*/  LOP3.LUT R91, R67, 0xff, RZ, 0xc0, !PT ;  /* 0x000000ff435b7812 */ /* 0x000fe400078ec0ff */
[----:B------:R-:W-:Y:S01]  /*89e0*/  SHF.R.U32.HI R136, RZ, 0x18, R67 ;  /* 0x00000018ff887819 */ /* 0x000fe20000011643 */
[----:B------:R-:W-:Y:S01]  /*89f0*/  IMAD.SHL.U32 R62, R137, 0x100, RZ ;  /* 0x00000100893e7824 */ /* 0x000fe200078e00ff */
[----:B------:R-:W-:-:S02]  /*8a00*/  PRMT R63, R63, 0x654, R66 ;  /* 0x000006543f3f7816 */ /* 0x000fc40000000042 */
[----:B------:R-:W-:Y:S02]  /*8a10*/  SHF.R.U32.HI R157, RZ, 0x10, R67 ;  /* 0x00000010ff9d7819 */ /* 0x000fe40000011643 */
[----:B------:R-:W-:Y:S02]  /*8a20*/  PRMT R67, R159, 0x654, R88 ;  /* 0x000006549f437816 */ /* 0x000fe40000000058 */
[----:B------:R-:W-:Y:S01]  /*8a30*/  PRMT R91, R136, 0x654, R91 ;  /* 0x00000654885b7816 */ /* 0x000fe2000000005b */
[----:B------:R-:W-:Y:S01]  /*8a40*/  IMAD.U32 R157, R157, 0x10000, RZ ;  /* 0x000100009d9d7824 */ /* 0x000fe200078e00ff */
[----:B------:R-:W-:Y:S02]  /*8a50*/  LOP3.LUT R63, R63, 0xff00, R52, 0xf8, !PT ;  /* 0x0000ff003f3f7812 */ /* 0x000fe400078ef834 */
[----:B------:R-:W-:Y:S02]  /*8a60*/  SHF.L.U32 R52, R162, 0x10, RZ ;  /* 0x00000010a2347819 */ /* 0x000fe400000006ff */
[----:B------:R-:W-:-:S02]  /*8a70*/  F2FP.F16.E4M3.UNPACK_B R136, R156.H1 ;  /* 0x0000009cff88723e */ /* 0x000fc400030006ff */
        /* <DEDUP_REMOVED lines=8> */
[----:B------:R-:W-:Y:S01]  /*8b00*/  LOP3.LUT R52, R63, 0xff0000, R52, 0xf8, !PT ;  /* 0x00ff00003f347812 */ /* 0x000fe200078ef834 */
[----:B------:R-:W-:Y:S01]  /*8b10*/  HADD2.F32 R63, -RZ, R88.H0_H0 ;  /* 0x20000058ff3f7230 */ /* 0x000fe20000004100 */
[----:B------:R-:W-:Y:S01]  /*8b20*/  F2FP.F16.E4M3.UNPACK_B R67, R154.H1 ;  /* 0x0000009aff43723e */ /* 0x000fe200030006ff */
[----:B------:R-:W-:-:S02]  /*8b30*/  HADD2.F32 R136, -RZ, R136.H1_H1 ;  /* 0x30000088ff887230 */ /* 0x000fc40000004100 */
[-C--:B------:R-:W-:Y:S01]  /*8b40*/  FMUL.FTZ R160, R62, R53.reuse ;  /* 0x000000353ea07220 */ /* 0x080fe20000410000 */
[----:B------:R-:W-:Y:S01]  /*8b50*/  LOP3.LUT R56, R137, 0xff0000, R56, 0xf8, !PT ;  /* 0x00ff000089387812 */ /* 0x000fe200078ef838 */
[C---:B------:R-:W-:Y:S01]  /*8b60*/  FMUL.FTZ R159, R63.reuse, R53 ;  /* 0x000000353f9f7220 */ /* 0x040fe20000410000 */
[--C-:B------:R-:W-:Y:S01]  /*8b70*/  HADD2.F32 R91, -RZ, R67.reuse.H0_H0 ;  /* 0x20000043ff5b7230 */ /* 0x100fe20000004100 */
[----:B------:R-:W-:Y:S01]  /*8b80*/  LOP3.LUT R53, R158, 0xff0000, R157, 0xf8, !PT ;  /* 0x00ff00009e357812 */ /* 0x000fe200078ef89d */
        /* <DEDUP_REMOVED lines=11> */
[----:B------:R-:W-:Y:S01]  /*8c40*/  FMUL.FTZ R64, R137, R136 ;  /* 0x0000008889407220 */ /* 0x000fe20000410000 */
[----:B------:R-:W-:-:S02]  /*8c50*/  HADD2.F32 R136, -RZ, R91.H0_H0 ;  /* 0x2000005bff887230 */ /* 0x000fc40000004100 */
[----:B------:R-:W-:Y:S02]  /*8c60*/  HADD2.F32 R66, -RZ, R88.H0_H0 ;  /* 0x20000058ff427230 */ /* 0x000fe40000004100 */
[-C--:B------:R-:W-:Y:S01]  /*8c70*/  FFMA.FTZ R65, R67, R158.reuse, -R64 ;  /* 0x0000009e43417223 */ /* 0x080fe20000010840 */
[----:B------:R-:W-:Y:S02]  /*8c80*/  HADD2.F32 R67, -RZ, R154.H0_H0 ;  /* 0x2000009aff437230 */ /* 0x000fe40000004100 */
[-C--:B------:R-:W-:Y:S01]  /*8c90*/  FMUL.FTZ R159, R136, R157.reuse ;  /* 0x0000009d889f7220 */ /* 0x080fe20000410000 */
[----:B------:R-:W-:Y:S01]  /*8ca0*/  FFMA.FTZ R64, R137, R158, R160 ;  /* 0x0000009e89407223 */ /* 0x000fe200000100a0 */
[C---:B------:R-:W-:Y:S01]  /*8cb0*/  FMUL.FTZ R157, R66.reuse, R157 ;  /* 0x0000009d429d7220 */ /* 0x040fe20000410000 */
[----:B------:R-:W-:Y:S02]  /*8cc0*/  HADD2.F32 R156, -RZ, R156.H1_H1 ;  /* 0x3000009cff9c7230 */ /* 0x000fe40000004100 */
[----:B------:R-:W-:Y:S01]  /*8cd0*/  FFMA.FTZ R66, R66, R67, -R159 ;  /* 0x0000004342427223 */ /* 0x000fe2000001089f */
[----:B------:R-:W-:-:S02]  /*8ce0*/  HADD2.F32 R137, -RZ, R91.H1_H1 ;  /* 0x3000005bff897230 */ /* 0x000fc40000004100 */
[----:B------:R-:W-:Y:S01]  /*8cf0*/  FFMA.FTZ R67, R136, R67, R157 ;  /* 0x0000004388437223 */ /* 0x000fe2000001009d */
[----:B------:R-:W-:Y:S01]  /*8d00*/  HADD2.F32 R88, -RZ, R88.H1_H1 ;  /* 0x30000058ff587230 */ /* 0x000fe20000004100 */
[----:B------:R-:W-:Y:S01]  /*8d10*/  F2FP.F16.E4M3.UNPACK_B R159, R155.H1 ;  /* 0x0000009bff9f723e */ /* 0x000fe200030006ff */
[----:B------:R-:W-:Y:S01]  /*8d20*/  HADD2.F32 R157, -RZ, R154.H1_H1 ;  /* 0x3000009aff9d7230 */ /* 0x000fe20000004100 */
[----:B------:R-:W-:Y:S01]  /*8d30*/  F2FP.F16.E4M3.UNPACK_B R154, R58.H1 ;  /* 0x0000003aff9a723e */ /* 0x000fe200030006ff */
[-C--:B------:R-:W-:Y:S01]  /*8d40*/  FMUL.FTZ R91, R137, R156.reuse ;  /* 0x0000009c895b7220 */ /* 0x080fe20000410000 */
[----:B------:R-:W-:Y:S01]  /*8d50*/  FMUL.FTZ R162, R88, R156 ;  /* 0x0000009c58a27220 */ /* 0x000fe20000410000 */
[----:B------:R-:W-:Y:S01]  /*8d60*/  F2FP.F16.E4M3.UNPACK_B R158, R153.H1 ;  /* 0x00000099ff9e723e */ /* 0x000fe200030006ff */
[----:B------:R-:W-:Y:S01]  /*8d70*/  HADD2.F32 R160, -RZ, R159.H0_H0 ;  /* 0x2000009fffa07230 */ /* 0x000fe20000004100 */
[----:B------:R-:W-:Y:S01]  /*8d80*/  F2FP.F16.E4M3.UNPACK_B R136, R61.H1 ;  /* 0x0000003dff88723e */ /* 0x000fe200030006ff */
[----:B------:R-:W-:-:S02]  /*8d90*/  HADD2.F32 R156, -RZ, R154.H0_H0 ;  /* 0x2000009aff9c7230 */ /* 0x000fc40000004100 */
[-C--:B------:R-:W-:Y:S01]  /*8da0*/  FFMA.FTZ R91, R88, R157.reuse, -R91 ;  /* 0x0000009d585b7223 */ /* 0x080fe2000001085b */
[----:B------:R-:W-:Y:S01]  /*8db0*/  FFMA.FTZ R88, R137, R157, R162 ;  /* 0x0000009d89587223 */ /* 0x000fe200000100a2 */
[----:B------:R-:W-:Y:S01]  /*8dc0*/  HADD2.F32 R157, -RZ, R158.H0_H0 ;  /* 0x2000009eff9d7230 */ /* 0x000fe20000004100 */
[----:B------:R-:W-:Y:S01]  /*8dd0*/  F2FP.F16.E4M3.UNPACK_B R155, R155 ;  /* 0x0000009bff9b723e */ /* 0x000fe200020006ff */
[----:B------:R-:W-:Y:S02]  /*8de0*/  HADD2.F32 R137, -RZ, R136.H0_H0 ;  /* 0x20000088ff897230 */ /* 0x000fe40000004100 */
[-C--:B------:R-:W-:Y:S01]  /*8df0*/  FMUL.FTZ R162, R156, R160.reuse ;  /* 0x000000a09ca27220 */ /* 0x080fe20000410000 */
[----:B------:R-:W-:Y:S01]  /*8e00*/  HADD2.F32 R159, -RZ, R159.H1_H1 ;  /* 0x3000009fff9f7230 */ /* 0x000fe20000004100 */
[----:B------:R-:W-:Y:S01]  /*8e10*/  F2FP.F16.E4M3.UNPACK_B R61, R61 ;  /* 0x0000003dff3d723e */ /* 0x000fe200020006ff */
[----:B------:R-:W-:Y:S02]  /*8e20*/  HADD2.F32 R154, -RZ, R154.H1_H1 ;  /* 0x3000009aff9a7230 */ /* 0x000fe40000004100 */
[C---:B------:R-:W-:Y:S01]  /*8e30*/  FMUL.FTZ R161, R137.reuse, R160 ;  /* 0x000000a089a17220 */ /* 0x040fe20000410000 */
[----:B------:R-:W-:Y:S01]  /*8e40*/  FFMA.FTZ R162, R137, R157, -R162 ;  /* 0x0000009d89a27223 */ /* 0x000fe200000108a2 */
[----:B------:R-:W-:Y:S01]  /*8e50*/  HADD2.F32 R136, -RZ, R136.H1_H1 ;  /* 0x30000088ff887230 */ /* 0x000fe20000004100 */
[----:B------:R-:W-:Y:S01]  /*8e60*/  F2FP.F16.E4M3.UNPACK_B R153, R153 ;  /* 0x00000099ff99723e */ /* 0x000fe200020006ff */
[----:B------:R-:W-:-:S02]  /*8e70*/  HADD2.F32 R137, -RZ, R158.H1_H1 ;  /* 0x3000009eff897230 */ /* 0x000fc40000004100 */
[----:B------:R-:W-:Y:S01]  /*8e80*/  FMUL.FTZ R163, R154, R159 ;  /* 0x0000009f9aa37220 */ /* 0x000fe20000410000 */
[----:B------:R-:W-:Y:S01]  /*8e90*/  FFMA.FTZ R161, R156, R157, R161 ;  /* 0x0000009d9ca17223 */ /* 0x000fe200000100a1 */
[C---:B------:R-:W-:Y:S01]  /*8ea0*/  FMUL.FTZ R159, R136.reuse, R159 ;  /* 0x0000009f889f7220 */ /* 0x040fe20000410000 */
[--C-:B------:R-:W-:Y:S02]  /*8eb0*/  HADD2.F32 R156, -RZ, R155.reuse.H0_H0 ;  /* 0x2000009bff9c7230 */ /* 0x100fe40000004100 */
[-C--:B------:R-:W-:Y:S01]  /*8ec0*/  FFMA.FTZ R163, R136, R137.reuse, -R163 ;  /* 0x0000008988a37223 */ /* 0x080fe200000108a3 */
[----:B------:R-:W-:Y:S01]  /*8ed0*/  F2FP.F16.E4M3.UNPACK_B R136, R58 ;  /* 0x0000003aff88723e */ /* 0x000fe200020006ff */
[----:B------:R-:W-:Y:S01]  /*8ee0*/  FFMA.FTZ R160, R154, R137, R159 ;  /* 0x000000899aa07223 */ /* 0x000fe2000001009f */
[----:B------:R-:W-:Y:S01]  /*8ef0*/  HADD2.F32 R155, -RZ, R155.H1_H1 ;  /* 0x3000009bff9b7230 */ /* 0x000fe20000004100 */
[----:B------:R-:W-:Y:S01]  /*8f00*/  F2FP.SATFINITE.E4M3.F32.PACK_AB_MERGE_C R62, R65, R62, RZ ;  /* 0x0000003e413e723e */ /* 0x000fe200048070ff */
[--C-:B------:R-:W-:Y:S01]  /*8f10*/  HADD2.F32 R58, -RZ, R61.reuse.H0_H0 ;  /* 0x2000003dff3a7230 */ /* 0x100fe20000004100 */
[----:B------:R-:W-:Y:S01]  /*8f20*/  F2FP.SATFINITE.E4M3.F32.PACK_AB_MERGE_C R64, R64, R63, RZ ;  /* 0x0000003f4040723e */ /* 0x000fe200048070ff */
[--C-:B------:R-:W-:Y:S01]  /*8f30*/  HADD2.F32 R137, -RZ, R136.reuse.H0_H0 ;  /* 0x20000088ff897230 */ /* 0x100fe20000004100 */
[----:B------:R-:W-:Y:S01]  /*8f40*/  F2FP.SATFINITE.E4M3.F32.PACK_AB_MERGE_C R63, R91, R66, R62 ;  /* 0x000000425b3f723e */ /* 0x000fe2000480703e */
[----:B------:R-:W-:Y:S01]  /*8f50*/  HADD2.F32 R136, -RZ, R136.H1_H1 ;  /* 0x30000088ff887230 */ /* 0x000fe20000004100 */
[----:B------:R-:W-:Y:S01]  /*8f60*/  F2FP.F16.E4M3.UNPACK_B R66, R56 ;  /* 0x00000038ff42723e */ /* 0x000fe200020006ff */
[----:B------:R-:W-:-:S02]  /*8f70*/  HADD2.F32 R61, -RZ, R61.H1_H1 ;  /* 0x3000003dff3d7230 */ /* 0x000fc40000004100 */
[-C--:B------:R-:W-:Y:S01]  /*8f80*/  FMUL.FTZ R157, R137, R156.reuse ;  /* 0x0000009c899d7220 */ /* 0x080fe20000410000 */
[--C-:B------:R-:W-:Y:S02]  /*8f90*/  HADD2.F32 R154, -RZ, R153.reuse.H0_H0 ;  /* 0x20000099ff9a7230 */ /* 0x100fe40000004100 */
[-C--:B------:R-:W-:Y:S01]  /*8fa0*/  FMUL.FTZ R158, R136, R155.reuse ;  /* 0x0000009b889e7220 */ /* 0x080fe20000410000 */
[----:B------:R-:W-:Y:S02]  /*8fb0*/  HADD2.F32 R153, -RZ, R153.H1_H1 ;  /* 0x30000099ff997230 */ /* 0x000fe40000004100 */
[----:B------:R-:W-:Y:S01]  /*8fc0*/  FMUL.FTZ R155, R61, R155 ;  /* 0x0000009b3d9b7220 */ /* 0x000fe20000410000 */
[C---:B------:R-:W-:Y:S01]  /*8fd0*/  FMUL.FTZ R156, R58.reuse, R156 ;  /* 0x0000009c3a9c7220 */ /* 0x040fe20000410000 */
[----:B------:R-:W-:Y:S01]  /*8fe0*/  F2FP.F16.E4M3.UNPACK_B R65, R60 ;  /* 0x0000003cff41723e */ /* 0x000fe200020006ff */
[-C--:B------:R-:W-:Y:S01]  /*8ff0*/  FFMA.FTZ R157, R58, R154.reuse, -R157 ;  /* 0x0000009a3a9d7223 */ /* 0x080fe2000001089d */
[----:B------:R-:W-:Y:S01]  /*9000*/  FFMA.FTZ R155, R136, R153, R155 ;  /* 0x00000099889b7223 */ /* 0x000fe2000001009b */
[----:B------:R-:W-:Y:S01]  /*9010*/  F2FP.F16.E4M3.UNPACK_B R136, R57 ;  /* 0x00000039ff88723e */ /* 0x000fe200020006ff */
[----:B------:R-:W-:Y:S01]  /*9020*/  FFMA.FTZ R58, R137, R154, R156 ;  /* 0x0000009a893a7223 */ /* 0x000fe2000001009c */
[----:B------:R-:W-:Y:S01]  /*9030*/  F2FP.SATFINITE.E4M3.F32.PACK_AB_MERGE_C R62, R88, R67, R64 ;  /* 0x00000043583e723e */ /* 0x000fe20004807040 */
[----:B------:R-:W-:Y:S01]  /*9040*/  HADD2.F32 R137, -RZ, R66.H0_H0 ;  /* 0x20000042ff897230 */ /* 0x000fe20000004100 */
[----:B------:R-:W-:Y:S01]  /*9050*/  F2FP.F16.E4M3.UNPACK_B R88, R54 ;  /* 0x00000036ff58723e */ /* 0x000fe200020006ff */
[----:B------:R-:W-:-:S02]  /*9060*/  HADD2.F32 R67, -RZ, R136.H0_H0 ;  /* 0x20000088ff437230 */ /* 0x000fc40000004100 */
[----:B------:R-:W-:Y:S01]  /*9070*/  FFMA.FTZ R158, R61, R153, -R158 ;  /* 0x000000993d9e7223 */ /* 0x000fe2000001089e */
[--C-:B------:R-:W-:Y:S01]  /*9080*/  HADD2.F32 R64, -RZ, R65.reuse.H0_H0 ;  /* 0x20000041ff407230 */ /* 0x100fe20000004100 */
        /* <DEDUP_REMOVED lines=17> */
[----:B------:R-:W-:Y:S01]  /*91a0*/  HADD2.F32 R91, -RZ, R88.H0_H0 ;  /* 0x20000058ff5b7230 */ /* 0x000fe20000004100 */
[----:B------:R-:W-:Y:S01]  /*91b0*/  F2FP.SATFINITE.E4M3.F32.PACK_AB_MERGE_C R160, R160, R161, RZ ;  /* 0x000000a1a0a0723e */ /* 0x000fe200048070ff */
[----:B------:R-:W-:Y:S01]  /*91c0*/  HADD2.F32 R136, -RZ, R137.H0_H0 ;  /* 0x20000089ff887230 */ /* 0x000fe20000004100 */
[----:B------:R-:W-:Y:S01]  /*91d0*/  F2FP.SATFINITE.E4M3.F32.PACK_AB_MERGE_C R61, R163, R162, RZ ;  /* 0x000000a2a33d723e */ /* 0x000fe200048070ff */
[----:B------:R-:W-:Y:S01]  /*91e0*/  HADD2.F32 R66, -RZ, R60.H0_H0 ;  /* 0x2000003cff427230 */ /* 0x000fe20000004100 */
[----:B------:R-:W-:Y:S01]  /*91f0*/  F2FP.SATFINITE.E4M3.F32.PACK_AB_MERGE_C R58, R155, R58, R160 ;  /* 0x0000003a9b3a723e */ /* 0x000fe200048070a0 */
[----:B------:R-:W-:-:S02]  /*9200*/  HADD2.F32 R88, -RZ, R88.H1_H1 ;  /* 0x30000058ff587230 */ /* 0x000fc40000004100 */
[-C--:B------:R-:W-:Y:S01]  /*9210*/  FMUL.FTZ R153, R91, R136.reuse ;  /* 0x000000885b997220 */ /* 0x080fe20000410000 */
[----:B------:R-:W-:Y:S02]  /*9220*/  HADD2.F32 R137, -RZ, R137.H1_H1 ;  /* 0x30000089ff897230 */ /* 0x000fe40000004100 */
[----:B------:R-:W-:Y:S01]  /*9230*/  FMUL.FTZ R154, R66, R136 ;  /* 0x00000088429a7220 */ /* 0x000fe20000410000 */
[----:B------:R-:W-:Y:S01]  /*9240*/  HADD2.F32 R67, -RZ, R60.H1_H1 ;  /* 0x3000003cff437230 */ /* 0x000fe20000004100 */
[----:B------:R-:W-:Y:S01]  /*9250*/  F2FP.F16.E4M3.UNPACK_B R155, R53 ;  /* 0x00000035ff9b723e */ /* 0x000fe200020006ff */
[--C-:B------:R-:W-:Y:S02]  /*9260*/  HADD2.F32 R60, -RZ, R54.reuse.H0_H0 ;  /* 0x20000036ff3c7230 */ /* 0x100fe40000004100 */
[-C--:B------:R-:W-:Y:S01]  /*9270*/  FMUL.FTZ R156, R88, R137.reuse ;  /* 0x00000089589c7220 */ /* 0x080fe20000410000 */
[----:B------:R-:W-:Y:S02]  /*9280*/  HADD2.F32 R136, -RZ, R54.H1_H1 ;  /* 0x30000036ff887230 */ /* 0x000fe40000004100 */
[----:B------:R-:W-:Y:S01]  /*9290*/  FMUL.FTZ R137, R67, R137 ;  /* 0x0000008943897220 */ /* 0x000fe20000410000 */
[----:B------:R-:W-:Y:S01]  /*92a0*/  F2FP.SATFINITE.E4M3.F32.PACK_AB_MERGE_C R61, R158, R157, R61 ;  /* 0x0000009d9e3d723e */ /* 0x000fe2000480703d */
[-C--:B------:R-:W-:Y:S01]  /*92b0*/  FFMA.FTZ R54, R66, R60.reuse, -R153 ;  /* 0x0000003c42367223 */ /* 0x080fe20000010899 */
[----:B------:R-:W-:Y:S01]  /*92c0*/  FFMA.FTZ R60, R91, R60, R154 ;  /* 0x0000003c5b3c7223 */ /* 0x000fe2000001009a */
[----:B------:R-:W-:Y:S01]  /*92d0*/  F2FP.F16.E4M3.UNPACK_B R91, R59 ;  /* 0x0000003bff5b723e */ /* 0x000fe200020006ff */
[-C--:B------:R-:W-:Y:S01]  /*92e0*/  FFMA.FTZ R159, R67, R136.reuse, -R156 ;  /* 0x00000088439f7223 */ /* 0x080fe2000001089c */
[----:B------:R-:W-:Y:S01]  /*92f0*/  F2FP.F16.E4M3.UNPACK_B R66, R55 ;  /* 0x00000037ff42723e */ /* 0x000fe200020006ff */
        /* <DEDUP_REMOVED lines=13> */
[----:B------:R-:W-:Y:S01]  /*93d0*/  FMUL.FTZ R157, R59, R157 ;  /* 0x0000009d3b9d7220 */ /* 0x000fe20000410000 */
[----:B------:R-:W-:Y:S02]  /*93e0*/  HADD2.F32 R67, -RZ, R55.H0_H0 ;  /* 0x20000037ff437230 */ /* 0x000fe40000004100 */
[----:B------:R-:W-:Y:S01]  /*93f0*/  FMUL.FTZ R162, R52, R158 ;  /* 0x0000009e34a27220 */ /* 0x000fe20000410000 */
[----:B------:R-:W-:Y:S02]  /*9400*/  HADD2.F32 R154, -RZ, R137.H0_H0 ;  /* 0x20000089ff9a7230 */ /* 0x000fe40000004100 */
[----:B------:R-:W-:Y:S01]  /*9410*/  FFMA.FTZ R157, R136, R153, R157 ;  /* 0x00000099889d7223 */ /* 0x000fe2000001009d */
[----:B------:R-:W-:-:S02]  /*9420*/  HADD2.F32 R88, -RZ, R88.H1_H1 ;  /* 0x30000058ff587230 */ /* 0x000fc40000004100 */
[C---:B------:R-:W-:Y:S01]  /*9430*/  FMUL.FTZ R163, R67.reuse, R158 ;  /* 0x0000009e43a37220 */ /* 0x040fe20000410000 */
        /* <DEDUP_REMOVED lines=15> */
[C---:B------:R-:W-:Y:S01]  /*9530*/  FMUL.FTZ R52, R66.reuse, R155 ;  /* 0x0000009b42347220 */ /* 0x040fe20000410000 */
[----:B------:R-:W-:Y:S01]  /*9540*/  F2FP.SATFINITE.E4M3.F32.PACK_AB_MERGE_C R54, R159, R54, RZ ;  /* 0x000000369f36723e */ /* 0x000fe200048070ff */
[-C--:B------:R-:W-:Y:S01]  /*9550*/  FFMA.FTZ R59, R66, R53.reuse, -R59 ;  /* 0x00000035423b7223 */ /* 0x080fe2000001083b */
[----:B------:R-:W-:Y:S01]  /*9560*/  F2FP.SATFINITE.E4M3.F32.PACK_AB_MERGE_C R55, R55, R162, RZ ;  /* 0x000000a23737723e */ /* 0x000fe200048070ff */
[----:B------:R-:W-:Y:S01]  /*9570*/  FFMA.FTZ R52, R91, R53, R52 ;  /* 0x000000355b347223 */ /* 0x000fe20000010034 */
[----:B------:R-:W-:-:S02]  /*9580*/  F2FP.SATFINITE.E4M3.F32.PACK_AB_MERGE_C R60, R161, R60, RZ ;  /* 0x0000003ca13c723e */ /* 0x000fc400048070ff */
[----:B------:R-:W-:Y:S02]  /*9590*/  F2FP.SATFINITE.E4M3.F32.PACK_AB_MERGE_C R88, R88, R163, RZ ;  /* 0x000000a35858723e */ /* 0x000fe400048070ff */
[----:B------:R-:W-:Y:S01]  /*95a0*/  F2FP.SATFINITE.E4M3.F32.PACK_AB_MERGE_C R53, R57, R64, R54 ;  /* 0x000000403935723e */ /* 0x000fe20004807036 */
[----:B------:R-:W-:Y:S01]  /*95b0*/  IMAD.MOV.U32 R54, RZ, RZ, R61 ;  /* 0x000000ffff367224 */ /* 0x000fe200078e003d */
[----:B------:R-:W-:Y:S02]  /*95c0*/  F2FP.SATFINITE.E4M3.F32.PACK_AB_MERGE_C R55, R59, R160, R55 ;  /* 0x000000a03b37723e */ /* 0x000fe40004807037 */
[----:B------:R-:W-:Y:S01]  /*95d0*/  F2FP.SATFINITE.E4M3.F32.PACK_AB_MERGE_C R57, R56, R65, R60 ;  /* 0x000000413839723e */ /* 0x000fe2000480703c */
[----:B------:R-:W-:Y:S01]  /*95e0*/  IMAD.MOV.U32 R56, RZ, RZ, R62 ;  /* 0x000000ffff387224 */ /* 0x000fe200078e003e */
[----:B------:R-:W-:Y:S01]  /*95f0*/  F2FP.SATFINITE.E4M3.F32.PACK_AB_MERGE_C R59, R52, R157, R88 ;  /* 0x0000009d343b723e */ /* 0x000fe20004807058 */
[----:B------:R-:W-:-:S07]  /*9600*/  IMAD.MOV.U32 R52, RZ, RZ, R63 ;  /* 0x000000ffff347224 */ /* 0x000fce00078e003f */
.L_x_5810:
[----:B------:R-:W-:Y:S05]  /*9610*/  BSYNC B2 ;  /* 0x0000000000027941 */ /* 0x000fea0003800000 */
.L_x_5809:
        /* <DEDUP_REMOVED lines=11> */
.L_x_5808:
[----:B------:R-:W-:Y:S05]  /*96d0*/  BSYNC B1 ;  /* 0x0000000000017941 */ /* 0x000fea0003800000 */
.L_x_5807:
        /* <DEDUP_REMOVED lines=8> */
[----:B------:R-:W-:Y:S01]  /*9760*/  IADD3 R55, R228, 0x80, RZ ;  /* 0x00000080e4377810 */ /* 0x000fe20007ffe0ff */
[----:B------:R-:W-:Y:S02]  /*9770*/  BSSY B2, `(.L_x_5813) ;  /* 0x00000f2000027945 */ /* 0x000fe40003800000 */
[----:B------:R-:W-:Y:S01]  /*9780*/  IMAD R53, R53, R131, R52 ;  /* 0x0000008335357224 */ /* 0x000fe200078e0234 */
[----:B------:R-:W-:Y:S01]  /*9790*/  SEL R52, R123, R148, !P6 ;  /* 0x000000947b347207 */ /* 0x000fe20007000000 */
[----:B------:R-:W-:Y:S01]  /*97a0*/  IMAD.SHL.U32 R55, R55, 0x80, RZ ;  /* 0x0000008037377824 */ /* 0x000fe200078e00ff */
[----:B------:R-:W-:Y:S01]  /*97b0*/  IADD3 R63, P3, P4, R46, R60, R27 ;  /* 0x0000003c2e3f7210 */ /* 0x000fe20007c7e01b */
[----:B------:R-:W-:Y:S01]  /*97c0*/  IMAD.IADD R62, R61, 0x1, R53 ;  /* 0x000000013d3e7824 */ /* 0x000fe200078e0235 */
[----:B------:R-:W-:-:S02]  /*97d0*/  SHF.R.S32.HI R53, RZ, 0x1f, R52 ;  /* 0x0000001fff357819 */ /* 0x000fc40000011434 */
[----:B------:R-:W-:Y:S02]  /*97e0*/  LOP3.LUT R55, R55, 0x380, RZ, 0xc0, !PT ;  /* 0x0000038037377812 */ /* 0x000fe400078ec0ff */
[----:B------:R-:W-:Y:S02]  /*97f0*/  LEA.HI R53, R53, R52, RZ, 0x5 ;  /* 0x0000003435357211 */ /* 0x000fe400078f28ff */
[----:B------:R-:W-:Y:S02]  /*9800*/  IADD3.X R84, R21, R62, R26, P3, P4 ;  /* 0x0000003e15547210 */ /* 0x000fe40001fe841a */
[----:B------:R-:W-:-:S05]  /*9810*/  LEA.HI.SX32 R53, R53, R28, 0x1b ;  /* 0x0000001c35357211 */ /* 0x000fca00078fdaff */
[----:B------:R-:W-:-:S05]  /*9820*/  IMAD.SHL.U32 R65, R53, 0x10, RZ ;  /* 0x0000001035417824 */ /* 0x000fca00078e00ff */
[----:B------:R-:W-:-:S04]  /*9830*/  LOP3.LUT R53, R55, 0x70, R65, 0xf8, !PT ;  /* 0x0000007037357812 */ /* 0x000fc800078ef841 */
[----:B------:R-:W-:-:S05]  /*9840*/  LOP3.LUT R53, R53, R142, RZ, 0x3c, !PT ;  /* 0x0000008e35357212 */ /* 0x000fca00078e3cff */
[----:B---3--:R-:W-:Y:S02]  /*9850*/  IMAD.IADD R52, R54, 0x1, R53 ;  /* 0x0000000136347824 */ /* 0x008fe400078e0235 */
[C---:B------:R-:W-:Y:S02]  /*9860*/  IMAD R53, R17.reuse, 0x7000, R114 ;  /* 0x0000700011357824 */ /* 0x040fe400078e0272 */
        /* <DEDUP_REMOVED lines=8> */
[--C-:B------:R-:W-:Y:S01]  /*98f0*/  SHF.R.U32.HI R154, RZ, 0x18, R69.reuse ;  /* 0x00000018ff9a7819 */ /* 0x100fe20000011645 */
[----:B------:R-:W-:Y:S01]  /*9900*/  IMAD.MOV.U32 R66, RZ, RZ, R54 ;  /* 0x000000ffff427224 */ /* 0x000fe200078e0036 */
[----:B------:R-:W-:Y:S02]  /*9910*/  LOP3.LUT R67, R69, 0xff, RZ, 0xc0, !PT ;  /* 0x000000ff45437812 */ /* 0x000fe400078ec0ff */
[----:B------:R-:W-:Y:S01]  /*9920*/  SHF.R.U32.HI R136, RZ, 0x10, R69 ;  /* 0x00000010ff887819 */ /* 0x000fe20000011645 */
[----:B------:R-:W-:Y:S01]  /*9930*/  IMAD.MOV.U32 R69, RZ, RZ, R52 ;  /* 0x000000ffff457224 */ /* 0x000fe200078e0034 */
[--C-:B------:R-:W-:Y:S01]  /*9940*/  SHF.R.U32.HI R89, RZ, 0x18, R73.reuse ;  /* 0x00000018ff597819 */ /* 0x100fe20000011649 */
[----:B------:R-:W-:Y:S01]  /*9950*/  IMAD.SHL.U32 R52, R137, 0x100, RZ ;  /* 0x0000010089347824 */ /* 0x000fe200078e00ff */
[----:B------:R-:W-:Y:S01]  /*9960*/  LOP3.LUT R70, R73, 0xff, RZ, 0xc0, !PT ;  /* 0x000000ff49467812 */ /* 0x000fe200078ec0ff */
[----:B------:R-:W-:Y:S01]  /*9970*/  IMAD.U32 R53, R136, 0x10000, RZ ;  /* 0x0001000088357824 */ /* 0x000fe200078e00ff */
[----:B------:R-:W-:-:S02]  /*9980*/  SHF.R.U32.HI R86, RZ, 0x8, R73 ;  /* 0x00000008ff567819 */ /* 0x000fc40000011649 */
[----:B------:R-:W-:Y:S02]  /*9990*/  SHF.R.U32.HI R85, RZ, 0x10, R73 ;  /* 0x00000010ff557819 */ /* 0x000fe40000011649 */
[--C-:B------:R-:W-:Y:S02]  /*99a0*/  SHF.R.U32.HI R73, RZ, 0x18, R75.reuse ;  /* 0x00000018ff497819 */ /* 0x100fe4000001164b */
[----:B------:R-:W-:Y:S02]  /*99b0*/  LOP3.LUT R72, R75, 0xff, RZ, 0xc0, !PT ;  /* 0x000000ff4b487812 */ /* 0x000fe400078ec0ff */
[----:B------:R-:W-:Y:S02]  /*99c0*/  SHF.R.U32.HI R74, RZ, 0x8, R75 ;  /* 0x00000008ff4a7819 */ /* 0x000fe4000001164b */
[----:B------:R-:W-:Y:S02]  /*99d0*/  SHF.R.U32.HI R90, RZ, 0x8, R71 ;  /* 0x00000008ff5a7819 */ /* 0x000fe40000011647 */
[----:B------:R-:W-:-:S02]  /*99e0*/  PRMT R67, R154, 0x654, R67 ;  /* 0x000006549a437816 */ /* 0x000fc40000000043 */
[----:B------:R-:W-:Y:S02]  /*99f0*/  SHF.R.U32.HI R91, RZ, 0x18, R71 ;  /* 0x00000018ff5b7819 */ /* 0x000fe40000011647 */
[----:B------:R-:W-:Y:S02]  /*9a00*/  LOP3.LUT R68, R71, 0xff, RZ, 0xc0, !PT ;  /* 0x000000ff47447812 */ /* 0x000fe400078ec0ff */
[----:B------:R-:W-:Y:S01]  /*9a10*/  SHF.R.U32.HI R87, RZ, 0x10, R75 ;  /* 0x00000010ff577819 */ /* 0x000fe2000001164b */
[----:B------:R-:W-:Y:S01]  /*9a20*/  IMAD.SHL.U32 R75, R74, 0x100, RZ ;  /* 0x000001004a4b7824 */ /* 0x000fe200078e00ff */
[----:B------:R-:W-:Y:S01]  /*9a30*/  PRMT R72, R73, 0x654, R72 ;  /* 0x0000065449487816 */ /* 0x000fe20000000048 */
[----:B------:R-:W-:Y:S01]  /*9a40*/  IMAD.SHL.U32 R73, R86, 0x100, RZ ;  /* 0x0000010056497824 */ /* 0x000fe200078e00ff */
[----:B------:R-:W-:Y:S01]  /*9a50*/  SHF.R.U32.HI R88, RZ, 0x10, R71 ;  /* 0x00000010ff587819 */ /* 0x000fe20000011647 */
[----:B------:R-:W-:Y:S01]  /*9a60*/  IMAD.U32 R87, R87, 0x10000, RZ ;  /* 0x0001000057577824 */ /* 0x000fe200078e00ff */
[----:B------:R-:W-:Y:S01]  /*9a70*/  LOP3.LUT R52, R67, 0xff00, R52, 0xf8, !PT ;  /* 0x0000ff0043347812 */ /* 0x000fe200078ef834 */
[----:B------:R-:W-:Y:S01]  /*9a80*/  IMAD.SHL.U32 R67, R90, 0x100, RZ ;  /* 0x000001005a437824 */ /* 0x000fe200078e00ff */
[----:B------:R-:W-:-:S02]  /*9a90*/  PRMT R70, R89, 0x654, R70 ;  /* 0x0000065459467816 */ /* 0x000fc40000000046 */
[----:B--2---:R-:W-:Y:S02]  /*9aa0*/  MOV R71, R56 ;  /* 0x0000003800477202 */ /* 0x004fe40000000f00 */
[----:B------:R-:W-:Y:S02]  /*9ab0*/  PRMT R68, R91, 0x654, R68 ;  /* 0x000006545b447816 */ /* 0x000fe40000000044 */
[----:B------:R-:W-:Y:S01]  /*9ac0*/  LOP3.LUT R54, R52, 0xff0000, R53, 0xf8, !PT ;  /* 0x00ff000034367812 */ /* 0x000fe200078ef835 */
[----:B------:R-:W-:Y:S01]  /*9ad0*/  IMAD.U32 R52, R88, 0x10000, RZ ;  /* 0x0001000058347824 */ /* 0x000fe200078e00ff */
[----:B------:R-:W-:Y:S02]  /*9ae0*/  LOP3.LUT R56, R70, 0xff00, R73, 0xf8, !PT ;  /* 0x0000ff0046387812 */ /* 0x000fe400078ef849 */
[----:B------:R-:W-:Y:S02]  /*9af0*/  LOP3.LUT R86, R72, 0xff00, R75, 0xf8, !PT ;  /* 0x0000ff0048567812 */ /* 0x000fe400078ef84b */
[----:B------:R-:W-:-:S02]  /*9b00*/  LOP3.LUT R67, R68, 0xff00, R67, 0xf8, !PT ;  /* 0x0000ff0044437812 */ /* 0x000fc400078ef843 */
[----:B------:R-:W-:Y:S02]  /*9b10*/  F2FP.F16.E4M3.UNPACK_B R75, R152.H1 ;  /* 0x00000098ff4b723e */ /* 0x000fe400030006ff */
[----:B------:R-:W-:Y:S02]  /*9b20*/  F2FP.F16.E4M3.UNPACK_B R72, R71.H1 ;  /* 0x00000047ff48723e */ /* 0x000fe400030006ff */
[----:B------:R-:W-:Y:S01]  /*9b30*/  F2FP.F16.E4M3.UNPACK_B R70, R69.H1 ;  /* 0x00000045ff46723e */ /* 0x000fe200030006ff */
[----:B------:R-:W-:Y:S01]  /*9b40*/  HADD2.F32 R53, -RZ, R75.H0_H0 ;  /* 0x2000004bff357230 */ /* 0x000fe20000004100 */
[----:B------:R-:W-:Y:S01]  /*9b50*/  LOP3.LUT R52, R67, 0xff0000, R52, 0xf8, !PT ;  /* 0x00ff000043347812 */ /* 0x000fe200078ef834 */
[----:B------:R-:W-:Y:S01]  /*9b60*/  HADD2.F32 R68, -RZ, R72.H0_H0 ;  /* 0x20000048ff447230 */ /* 0x000fe20000004100 */
[----:B------:R-:W-:Y:S01]  /*9b70*/  F2FP.F16.E4M3.UNPACK_B R73, R150.H1 ;  /* 0x00000096ff49723e */ /* 0x000fe200030006ff */
[--C-:B------:R-:W-:Y:S01]  /*9b80*/  HADD2.F32 R67, -RZ, R70.reuse.H0_H0 ;  /* 0x20000046ff437230 */ /* 0x100fe20000004100 */
[----:B------:R-:W-:Y:S01]  /*9b90*/  SHF.L.U32 R85, R85, 0x10, RZ ;  /* 0x0000001055557819 */ /* 0x000fe200000006ff */
[----:B------:R-:W-:-:S02]  /*9ba0*/  HADD2.F32 R70, -RZ, R70.H1_H1 ;  /* 0x30000046ff467230 */ /* 0x000fc40000004100 */
[-C--:B------:R-:W-:Y:S01]  /*9bb0*/  FMUL.FTZ R88, R68, R53.reuse ;  /* 0x0000003544587220 */ /* 0x080fe20000410000 */
[--C-:B------:R-:W-:Y:S02]  /*9bc0*/  HADD2.F32 R74, -RZ, R73.reuse.H0_H0 ;  /* 0x20000049ff4a7230 */ /* 0x100fe40000004100 */
[C---:B------:R-:W-:Y:S01]  /*9bd0*/  FMUL.FTZ R89, R67.reuse, R53 ;  /* 0x0000003543597220 */ /* 0x040fe20000410000 */
        /* <DEDUP_REMOVED lines=8> */
[----:B------:R-:W-:-:S02]  /*9c60*/  F2FP.F16.E4M3.UNPACK_B R72, R69 ;  /* 0x00000045ff48723e */ /* 0x000fc400020006ff */
[----:B------:R-:W-:Y:S01]  /*9c70*/  LOP3.LUT R53, R86, 0xff0000, R87, 0xf8, !PT ;  /* 0x00ff000056357812 */ /* 0x000fe200078ef857 */
[CC--:B------:R-:W-:Y:S01]  /*9c80*/  FMUL.FTZ R88, R70.reuse, R74.reuse ;  /* 0x0000004a46587220 */ /* 0x0c0fe20000410000 */
[C---:B------:R-:W-:Y:S01]  /*9c90*/  FMUL.FTZ R69, R75.reuse, R74 ;  /* 0x0000004a4b457220 */ /* 0x040fe20000410000 */
[----:B------:R-:W-:Y:S01]  /*9ca0*/  F2FP.F16.E4M3.UNPACK_B R150, R150 ;  /* 0x00000096ff96723e */ /* 0x000fe200020006ff */
[----:B------:R-:W-:Y:S02]  /*9cb0*/  HADD2.F32 R86, -RZ, R152.H0_H0 ;  /* 0x20000098ff567230 */ /* 0x000fe40000004100 */
[----:B------:R-:W-:Y:S02]  /*9cc0*/  HADD2.F32 R74, -RZ, R73.H0_H0 ;  /* 0x20000049ff4a7230 */ /* 0x000fe40000004100 */
[-C--:B------:R-:W-:Y:S01]  /*9cd0*/  FFMA.FTZ R70, R70, R85.reuse, -R69 ;  /* 0x0000005546467223 */ /* 0x080fe20000010845 */
[----:B------:R-:W-:Y:S02]  /*9ce0*/  HADD2.F32 R71, -RZ, R72.H0_H0 ;  /* 0x20000048ff477230 */ /* 0x000fe40000004100 */
[----:B------:R-:W-:Y:S01]  /*9cf0*/  FFMA.FTZ R69, R75, R85, R88 ;  /* 0x000000554b457223 */ /* 0x000fe20000010058 */
        /* <DEDUP_REMOVED lines=28> */
[-C--:B------:R-:W-:Y:S01]  /*9ec0*/  FFMA.FTZ R136, R73, R86.reuse, -R136 ;  /* 0x0000005649887223 */ /* 0x080fe20000010888 */
[----:B------:R-:W-:Y:S02]  /*9ed0*/  HADD2.F32 R85, -RZ, R85.H1_H1 ;  /* 0x30000055ff557230 */ /* 0x000fe40000004100 */
[-C--:B------:R-:W-:Y:S01]  /*9ee0*/  FMUL.FTZ R73, R74, R87.reuse ;  /* 0x000000574a497220 */ /* 0x080fe20000410000 */
[----:B------:R-:W-:Y:S01]  /*9ef0*/  FFMA.FTZ R88, R75, R86, R88 ;  /* 0x000000564b587223 */ /* 0x000fe20000010058 */
[----:B------:R-:W-:Y:S01]  /*9f00*/  FMUL.FTZ R91, R72, R87 ;  /* 0x00000057485b7220 */ /* 0x000fe20000410000 */
[----:B------:R-:W-:-:S02]  /*9f10*/  HADD2.F32 R75, -RZ, R151.H0_H0 ;  /* 0x20000097ff4b7230 */ /* 0x000fc40000004100 */
[----:B------:R-:W-:Y:S01]  /*9f20*/  FFMA.FTZ R87, R72, R85, -R73 ;  /* 0x0000005548577223 */ /* 0x000fe20000010849 */
[----:B------:R-:W-:Y:S01]  /*9f30*/  F2FP.F16.E4M3.UNPACK_B R72, R58 ;  /* 0x0000003aff48723e */ /* 0x000fe200020006ff */
[----:B------:R-:W-:Y:S01]  /*9f40*/  HADD2.F32 R58, -RZ, R66.H0_H0 ;  /* 0x20000042ff3a7230 */ /* 0x000fe20000004100 */
[----:B------:R-:W-:Y:S01]  /*9f50*/  F2FP.F16.E4M3.UNPACK_B R149, R149 ;  /* 0x00000095ff95723e */ /* 0x000fe200020006ff */
[----:B------:R-:W-:Y:S02]  /*9f60*/  HADD2.F32 R151, -RZ, R151.H1_H1 ;  /* 0x30000097ff977230 */ /* 0x000fe40000004100 */
[----:B------:R-:W-:Y:S01]  /*9f70*/  FFMA.FTZ R91, R74, R85, R91 ;  /* 0x000000554a5b7223 */ /* 0x000fe2000001005b */
[--C-:B------:R-:W-:Y:S02]  /*9f80*/  HADD2.F32 R73, -RZ, R72.reuse.H0_H0 ;  /* 0x20000048ff497230 */ /* 0x100fe40000004100 */
[----:B------:R-:W-:Y:S01]  /*9f90*/  FMUL.FTZ R86, R58, R75 ;  /* 0x0000004b3a567220 */ /* 0x000fe20000410000 */
[----:B------:R-:W-:Y:S01]  /*9fa0*/  HADD2.F32 R72, -RZ, R72.H1_H1 ;  /* 0x30000048ff487230 */ /* 0x000fe20000004100 */
[----:B------:R-:W-:Y:S01]  /*9fb0*/  F2FP.SATFINITE.E4M3.F32.PACK_AB_MERGE_C R67, R70, R67, RZ ;  /* 0x000000434643723e */ /* 0x000fe200048070ff */
[----:B------:R-:W-:-:S02]  /*9fc0*/  HADD2.F32 R66, -RZ, R66.H1_H1 ;  /* 0x30000042ff427230 */ /* 0x000fc40000004100 */
[----:B------:R-:W-:Y:S01]  /*9fd0*/  FMUL.FTZ R85, R73, R75 ;  /* 0x0000004b49557220 */ /* 0x000fe20000410000 */
[--C-:B------:R-:W-:Y:S02]  /*9fe0*/  HADD2.F32 R74, -RZ, R149.reuse.H0_H0 ;  /* 0x20000095ff4a7230 */ /* 0x100fe40000004100 */
[-C--:B------:R-:W-:Y:S01]  /*9ff0*/  FMUL.FTZ R75, R72, R151.reuse ;  /* 0x00000097484b7220 */ /* 0x080fe20000410000 */
[----:B------:R-:W-:Y:S02]  /*a000*/  HADD2.F32 R149, -RZ, R149.H1_H1 ;  /* 0x30000095ff957230 */ /* 0x000fe40000004100 */
[----:B------:R-:W-:Y:S01]  /*a010*/  FMUL.FTZ R151, R66, R151 ;  /* 0x0000009742977220 */ /* 0x000fe20000410000 */
[----:B------:R-:W-:Y:S01]  /*a020*/  F2FP.SATFINITE.E4M3.F32.PACK_AB_MERGE_C R69, R69, R68, RZ ;  /* 0x000000444545723e */ /* 0x000fe200048070ff */
[----:B------:R-:W-:Y:S01]  /*a030*/  FFMA.FTZ R85, R58, R74, -R85 ;  /* 0x0000004a3a557223 */ /* 0x000fe20000010855 */
[----:B------:R-:W-:Y:S01]  /*a040*/  F2FP.F16.E4M3.UNPACK_B R70, R64 ;  /* 0x00000040ff46723e */ /* 0x000fe200020006ff */
[-C--:B------:R-:W-:Y:S01]  /*a050*/  FFMA.FTZ R66, R66, R149.reuse, -R75 ;  /* 0x0000009542427223 */ /* 0x080fe2000001084b */
[----:B------:R-:W-:Y:S01]  /*a060*/  FFMA.FTZ R151, R72, R149, R151 ;  /* 0x0000009548977223 */ /* 0x000fe20000010097 */
[----:B------:R-:W-:Y:S01]  /*a070*/  F2FP.F16.E4M3.UNPACK_B R72, R57 ;  /* 0x00000039ff48723e */ /* 0x000fe200020006ff */
[----:B------:R-:W-:Y:S01]  /*a080*/  FFMA.FTZ R58, R73, R74, R86 ;  /* 0x0000004a493a7223 */ /* 0x000fe20000010056 */
[----:B------:R-:W-:-:S02]  /*a090*/  F2FP.F16.E4M3.UNPACK_B R75, R56 ;  /* 0x00000038ff4b723e */ /* 0x000fc400020006ff */
[----:B------:R-:W-:Y:S01]  /*a0a0*/  F2FP.SATFINITE.E4M3.F32.PACK_AB_MERGE_C R87, R87, R136, RZ ;  /* 0x000000885757723e */ /* 0x000fe200048070ff */
[--C-:B------:R-:W-:Y:S01]  /*a0b0*/  HADD2.F32 R74, -RZ, R72.reuse.H1_H1 ;  /* 0x30000048ff4a7230 */ /* 0x100fe20000004100 */
[----:B------:R-:W-:Y:S01]  /*a0c0*/  F2FP.SATFINITE.E4M3.F32.PACK_AB_MERGE_C R91, R91, R88, RZ ;  /* 0x000000585b5b723e */ /* 0x000fe200048070ff */
[--C-:B------:R-:W-:Y:S01]  /*a0d0*/  HADD2.F32 R88, -RZ, R75.reuse.H0_H0 ;  /* 0x2000004bff587230 */ /* 0x100fe20000004100 */
[----:B------:R-:W-:Y:S01]  /*a0e0*/  F2FP.SATFINITE.E4M3.F32.PACK_AB_MERGE_C R68, R90, R71, R67 ;  /* 0x000000475a44723e */ /* 0x000fe20004807043 */
[----:B------:R-:W-:Y:S01]  /*a0f0*/  HADD2.F32 R71, -RZ, R72.H0_H0 ;  /* 0x20000048ff477230 */ /* 0x000fe20000004100 */
[----:B------:R-:W-:Y:S01]  /*a100*/  F2FP.SATFINITE.E4M3.F32.PACK_AB_MERGE_C R67, R152, R89, R69 ;  /* 0x000000599843723e */ /* 0x000fe20004807045 */
[--C-:B------:R-:W-:Y:S01]  /*a110*/  HADD2.F32 R69, -RZ, R70.reuse.H0_H0 ;  /* 0x20000046ff457230 */ /* 0x100fe20000004100 */
[----:B------:R-:W-:Y:S01]  /*a120*/  F2FP.F16.E4M3.UNPACK_B R73, R54 ;  /* 0x00000036ff49723e */ /* 0x000fe200020006ff */
[----:B------:R-:W-:Y:S01]  /*a130*/  HADD2.F32 R72, -RZ, R70.H1_H1 ;  /* 0x30000046ff487230 */ /* 0x000fe20000004100 */
[----:B------:R-:W-:Y:S01]  /*a140*/  F2FP.SATFINITE.E4M3.F32.PACK_AB_MERGE_C R66, R66, R85, R87 ;  /* 0x000000554242723e */ /* 0x000fe20004807057 */
[----:B------:R-:W-:-:S02]  /*a150*/  HADD2.F32 R85, -RZ, R75.H1_H1 ;  /* 0x3000004bff557230 */ /* 0x000fc40000004100 */
[-C--:B------:R-:W-:Y:S01]  /*a160*/  FMUL.FTZ R90, R71, R88.reuse ;  /* 0x00000058475a7220 */ /* 0x080fe20000410000 */
[--C-:B------:R-:W-:Y:S02]  /*a170*/  HADD2.F32 R86, -RZ, R73.reuse.H0_H0 ;  /* 0x20000049ff567230 */ /* 0x100fe40000004100 */
[----:B------:R-:W-:Y:S01]  /*a180*/  FMUL.FTZ R88, R69, R88 ;  /* 0x0000005845587220 */ /* 0x000fe20000410000 */
[----:B------:R-:W-:Y:S02]  /*a190*/  HADD2.F32 R75, -RZ, R73.H1_H1 ;  /* 0x30000049ff4b7230 */ /* 0x000fe40000004100 */
[-C--:B------:R-:W-:Y:S01]  /*a1a0*/  FMUL.FTZ R87, R74, R85.reuse ;  /* 0x000000554a577220 */ /* 0x080fe20000410000 */
[----:B------:R-:W-:Y:S01]  /*a1b0*/  FMUL.FTZ R89, R72, R85 ;  /* 0x0000005548597220 */ /* 0x000fe20000410000 */
[-C--:B------:R-:W-:Y:S01]  /*a1c0*/  FFMA.FTZ R70, R71, R86.reuse, R88 ;  /* 0x0000005647467223 */ /* 0x080fe20000010058 */
[----:B------:R-:W-:Y:S01]  /*a1d0*/  F2FP.F16.E4M3.UNPACK_B R73, R57.H1 ;  /* 0x00000039ff49723e */ /* 0x000fe200030006ff */
[----:B------:R-:W-:Y:S01]  /*a1e0*/  FFMA.FTZ R69, R69, R86, -R90 ;  /* 0x0000005645457223 */ /* 0x000fe2000001085a */
[----:B------:R-:W-:Y:S01]  /*a1f0*/  F2FP.F16.E4M3.UNPACK_B R85, R56.H1 ;  /* 0x00000038ff55723e */ /* 0x000fe200030006ff */
[-C--:B------:R-:W-:Y:S01]  /*a200*/  FFMA.FTZ R57, R74, R75.reuse, R89 ;  /* 0x0000004b4a397223 */ /* 0x080fe20000010059 */
[----:B------:R-:W-:Y:S01]  /*a210*/  F2FP.F16.E4M3.UNPACK_B R71, R64.H1 ;  /* 0x00000040ff47723e */ /* 0x000fe200030006ff */
[----:B------:R-:W-:Y:S01]  /*a220*/  FFMA.FTZ R64, R72, R75, -R87 ;  /* 0x0000004b48407223 */ /* 0x000fe20000010857 */
[----:B------:R-:W-:Y:S01]  /*a230*/  HADD2.F32 R72, -RZ, R73.H0_H0 ;  /* 0x20000049ff487230 */ /* 0x000fe20000004100 */
[----:B------:R-:W-:Y:S01]  /*a240*/  F2FP.F16.E4M3.UNPACK_B R54, R54.H1 ;  /* 0x00000036ff36723e */ /* 0x000fe200030006ff */
[----:B------:R-:W-:Y:S01]  /*a250*/  HADD2.F32 R87, -RZ, R85.H0_H0 ;  /* 0x20000055ff577230 */ /* 0x000fe20000004100 */
[----:B------:R-:W-:Y:S01]  /*a260*/  F2FP.SATFINITE.E4M3.F32.PACK_AB_MERGE_C R58, R151, R58, R91 ;  /* 0x0000003a973a723e */ /* 0x000fe2000480705b */
[----:B------:R-:W-:-:S02]  /*a270*/  HADD2.F32 R56, -RZ, R71.H0_H0 ;  /* 0x20000047ff387230 */ /* 0x000fc40000004100 */
[----:B------:R-:W-:Y:S02]  /*a280*/  HADD2.F32 R73, -RZ, R73.H1_H1 ;  /* 0x30000049ff497230 */ /* 0x000fe40000004100 */
[----:B------:R-:W-:Y:S02]  /*a290*/  HADD2.F32 R86, -RZ, R85.H1_H1 ;  /* 0x30000055ff567230 */ /* 0x000fe40000004100 */
[-C--:B------:R-:W-:Y:S01]  /*a2a0*/  FMUL.FTZ R85, R72, R87.reuse ;  /* 0x0000005748557220 */ /* 0x080fe20000410000 */
[----:B------:R-:W-:Y:S02]  /*a2b0*/  HADD2.F32 R71, -RZ, R71.H1_H1 ;  /* 0x30000047ff477230 */ /* 0x000fe40000004100 */
[----:B------:R-:W-:Y:S01]  /*a2c0*/  FMUL.FTZ R87, R56, R87 ;  /* 0x0000005738577220 */ /* 0x000fe20000410000 */
[--C-:B------:R-:W-:Y:S02]  /*a2d0*/  HADD2.F32 R75, -RZ, R54.reuse.H0_H0 ;  /* 0x20000036ff4b7230 */ /* 0x100fe40000004100 */
[----:B------:R-:W-:-:S02]  /*a2e0*/  HADD2.F32 R74, -RZ, R54.H1_H1 ;  /* 0x30000036ff4a7230 */ /* 0x000fc40000004100 */
[-C--:B------:R-:W-:Y:S01]  /*a2f0*/  FMUL.FTZ R54, R73, R86.reuse ;  /* 0x0000005649367220 */ /* 0x080fe20000410000 */
[C---:B------:R-:W-:Y:S01]  /*a300*/  FMUL.FTZ R86, R71.reuse, R86 ;  /* 0x0000005647567220 */ /* 0x040fe20000410000 */
[----:B------:R-:W-:Y:S01]  /*a310*/  FFMA.FTZ R91, R72, R75, R87 ;  /* 0x0000004b485b7223 */ /* 0x000fe20000010057 */
[----:B------:R-:W-:Y:S01]  /*a320*/  F2FP.F16.E4M3.UNPACK_B R72, R59.H1 ;  /* 0x0000003bff48723e */ /* 0x000fe200030006ff */
[-C--:B------:R-:W-:Y:S01]  /*a330*/  FFMA.FTZ R137, R71, R74.reuse, -R54 ;  /* 0x0000004a47897223 */ /* 0x080fe20000010836 */
[----:B------:R-:W-:Y:S01]  /*a340*/  F2FP.F16.E4M3.UNPACK_B R54, R55 ;  /* 0x00000037ff36723e */ /* 0x000fe200020006ff */
[----:B------:R-:W-:Y:S01]  /*a350*/  FFMA.FTZ R136, R73, R74, R86 ;  /* 0x0000004a49887223 */ /* 0x000fe20000010056 */
[----:B------:R-:W-:Y:S01]  /*a360*/  F2FP.F16.E4M3.UNPACK_B R87, R53.H1 ;  /* 0x00000035ff57723e */ /* 0x000fe200030006ff */
[----:B------:R-:W-:Y:S01]  /*a370*/  FFMA.FTZ R90, R56, R75, -R85 ;  /* 0x0000004b385a7223 */ /* 0x000fe20000010855 */
[----:B------:R-:W-:Y:S01]  /*a380*/  F2FP.F16.E4M3.UNPACK_B R55, R55.H1 ;  /* 0x00000037ff37723e */ /* 0x000fe200030006ff */
[----:B------:R-:W-:Y:S01]  /*a390*/  HADD2.F32 R56, -RZ, R54.H0_H0 ;  /* 0x20000036ff387230 */ /* 0x000fe20000004100 */
[----:B------:R-:W-:Y:S01]  /*a3a0*/  F2FP.F16.E4M3.UNPACK_B R86, R53 ;  /* 0x00000035ff56723e */ /* 0x000fe200020006ff */
[--C-:B------:R-:W-:Y:S01]  /*a3b0*/  HADD2.F32 R89, -RZ, R87.reuse.H0_H0 ;  /* 0x20000057ff597230 */ /* 0x100fe20000004100 */
[-C--:B------:R-:W-:Y:S01]  /*a3c0*/  F2FP.F16.E4M3.UNPACK_B R53, R52.reuse ;  /* 0x00000034ff35723e */ /* 0x080fe200020006ff */
[----:B------:R-:W-:Y:S01]  /*a3d0*/  HADD2.F32 R87, -RZ, R87.H1_H1 ;  /* 0x30000057ff577230 */ /* 0x000fe20000004100 */
[----:B------:R-:W-:Y:S01]  /*a3e0*/  F2FP.F16.E4M3.UNPACK_B R74, R52.H1 ;  /* 0x00000034ff4a723e */ /* 0x000fe200030006ff */
[----:B------:R-:W-:Y:S01]  /*a3f0*/  HADD2.F32 R52, -RZ, R72.H0_H0 ;  /* 0x20000048ff347230 */ /* 0x000fe20000004100 */
[----:B------:R-:W-:Y:S01]  /*a400*/  F2FP.F16.E4M3.UNPACK_B R71, R59 ;  /* 0x0000003bff47723e */ /* 0x000fe200020006ff */
[----:B------:R-:W-:Y:S01]  /*a410*/  HADD2.F32 R59, -RZ, R55.H0_H0 ;  /* 0x20000037ff3b7230 */ /* 0x000fe20000004100 */
[----:B------:R-:W-:Y:S01]  /*a420*/  F2FP.SATFINITE.E4M3.F32.PACK_AB_MERGE_C R90, R137, R90, RZ ;  /* 0x0000005a895a723e */ /* 0x000fe200048070ff */
[----:B------:R-:W-:-:S02]  /*a430*/  HADD2.F32 R85, -RZ, R74.H0_H0 ;  /* 0x2000004aff557230 */ /* 0x000fc40000004100 */
[CC--:B------:R-:W-:Y:S01]  /*a440*/  FMUL.FTZ R150, R52.reuse, R89.reuse ;  /* 0x0000005934967220 */ /* 0x0c0fe20000410000 */
[----:B------:R-:W-:Y:S02]  /*a450*/  HADD2.F32 R72, -RZ, R72.H1_H1 ;  /* 0x30000048ff487230 */ /* 0x000fe40000004100 */
[C---:B------:R-:W-:Y:S01]  /*a460*/  FMUL.FTZ R89, R59.reuse, R89 ;  /* 0x000000593b597220 */ /* 0x040fe20000410000 */
[----:B------:R-:W-:Y:S02]  /*a470*/  HADD2.F32 R55, -RZ, R55.H1_H1 ;  /* 0x30000037ff377230 */ /* 0x000fe40000004100 */
[-C--:B------:R-:W-:Y:S01]  /*a480*/  FFMA.FTZ R150, R59, R85.reuse, -R150 ;  /* 0x000000553b967223 */ /* 0x080fe20000010896 */
[----:B------:R-:W-:Y:S02]  /*a490*/  HADD2.F32 R73, -RZ, R71.H0_H0 ;  /* 0x20000047ff497230 */ /* 0x000fe40000004100 */
[----:B------:R-:W-:Y:S01]  /*a4a0*/  FFMA.FTZ R89, R52, R85, R89 ;  /* 0x0000005534597223 */ /* 0x000fe20000010059 */
[----:B------:R-:W-:-:S02]  /*a4b0*/  HADD2.F32 R88, -RZ, R86.H0_H0 ;  /* 0x20000056ff587230 */ /* 0x000fc40000004100 */
[-C--:B------:R-:W-:Y:S01]  /*a4c0*/  FMUL.FTZ R52, R72, R87.reuse ;  /* 0x0000005748347220 */ /* 0x080fe20000410000 */
[----:B------:R-:W-:Y:S02]  /*a4d0*/  HADD2.F32 R71, -RZ, R71.H1_H1 ;  /* 0x30000047ff477230 */ /* 0x000fe40000004100 */
[----:B------:R-:W-:Y:S01]  /*a4e0*/  FMUL.FTZ R87, R55, R87 ;  /* 0x0000005737577220 */ /* 0x000fe20000410000 */
[----:B------:R-:W-:Y:S02]  /*a4f0*/  HADD2.F32 R86, -RZ, R86.H1_H1 ;  /* 0x30000056ff567230 */ /* 0x000fe40000004100 */
[-C--:B------:R-:W-:Y:S01]  /*a500*/  FMUL.FTZ R149, R73, R88.reuse ;  /* 0x0000005849957220 */ /* 0x080fe20000410000 */
[----:B------:R-:W-:Y:S02]  /*a510*/  HADD2.F32 R54, -RZ, R54.H1_H1 ;  /* 0x30000036ff367230 */ /* 0x000fe40000004100 */
[----:B------:R-:W-:Y:S01]  /*a520*/  FMUL.FTZ R88, R56, R88 ;  /* 0x0000005838587220 */ /* 0x000fe20000410000 */
[----:B------:R-:W-:-:S02]  /*a530*/  HADD2.F32 R74, -RZ, R74.H1_H1 ;  /* 0x3000004aff4a7230 */ /* 0x000fc40000004100 */
[-C--:B------:R-:W-:Y:S01]  /*a540*/  FMUL.FTZ R59, R71, R86.reuse ;  /* 0x00000056473b7220 */ /* 0x080fe20000410000 */
[--C-:B------:R-:W-:Y:S02]  /*a550*/  HADD2.F32 R75, -RZ, R53.reuse.H0_H0 ;  /* 0x20000035ff4b7230 */ /* 0x100fe40000004100 */
[----:B------:R-:W-:Y:S01]  /*a560*/  FMUL.FTZ R86, R54, R86 ;  /* 0x0000005636567220 */ /* 0x000fe20000410000 */
[----:B------:R-:W-:Y:S02]  /*a570*/  HADD2.F32 R53, -RZ, R53.H1_H1 ;  /* 0x30000035ff357230 */ /* 0x000fe40000004100 */
[-C--:B------:R-:W-:Y:S01]  /*a580*/  FFMA.FTZ R55, R55, R74.reuse, -R52 ;  /* 0x0000004a37377223 */ /* 0x080fe20000010834 */
[----:B------:R-:W-:Y:S01]  /*a590*/  FFMA.FTZ R72, R72, R74, R87 ;  /* 0x0000004a48487223 */ /* 0x000fe20000010057 */
        /* <DEDUP_REMOVED lines=8> */
[----:B------:R-:W-:-:S02]  /*a620*/  F2FP.SATFINITE.E4M3.F32.PACK_AB_MERGE_C R69, R64, R69, R90 ;  /* 0x000000454045723e */ /* 0x000fc4000480705a */
[----:B------:R-:W-:Y:S02]  /*a630*/  F2FP.SATFINITE.E4M3.F32.PACK_AB_MERGE_C R91, R136, R91, RZ ;  /* 0x0000005b885b723e */ /* 0x000fe400048070ff */
[----:B------:R-:W-:Y:S01]  /*a640*/  F2FP.SATFINITE.E4M3.F32.PACK_AB_MERGE_C R55, R54, R149, R55 ;  /* 0x000000953637723e */ /* 0x000fe20004807037 */
[----:B------:R-:W-:Y:S01]  /*a650*/  IMAD.MOV.U32 R54, RZ, RZ, R66 ;  /* 0x000000ffff367224 */ /* 0x000fe200078e0042 */
[----:B------:R-:W-:Y:S01]  /*a660*/  F2FP.SATFINITE.E4M3.F32.PACK_AB_MERGE_C R59, R53, R88, R72 ;  /* 0x00000058353b723e */ /* 0x000fe20004807048 */
[----:B------:R-:W-:Y:S01]  /*a670*/  IMAD.MOV.U32 R53, RZ, RZ, R69 ;  /* 0x000000ffff357224 */ /* 0x000fe200078e0045 */
[----:B------:R-:W-:-:S07]  /*a680*/  F2FP.SATFINITE.E4M3.F32.PACK_AB_MERGE_C R57, R57, R70, R91 ;  /* 0x000000463939723e */ /* 0x000fce000480705b */
.L_x_5814:
[----:B------:R-:W-:Y:S05]  /*a690*/  BSYNC B2 ;  /* 0x0000000000027941 */ /* 0x000fea0003800000 */
.L_x_5813:
        /* <DEDUP_REMOVED lines=11> */
.L_x_5812:
[----:B------:R-:W-:Y:S05]  /*a750*/  BSYNC B1 ;  /* 0x0000000000017941 */ /* 0x000fea0003800000 */
.L_x_5811:
[----:B-1----:R-:W-:Y:S02]  /*a760*/  VIADD R53, R228, 0xc0 ;  /* 0x000000c0e4357836 */ /* 0x002fe40000000000 */
[-C--:B--2---:R-:W-:Y:S02]  /*a770*/  IMAD R52, R124, R130.reuse, RZ ;  /* 0x000000827c347224 */ /* 0x084fe400078e02ff */
[C---:B------:R-:W-:Y:S01]  /*a780*/  IMAD.WIDE.U32 R128, R53.reuse, R130, R128 ;  /* 0x0000008235807225 */ /* 0x040fe200078e0080 */
[----:B------:R-:W-:-:S03]  /*a790*/  ISETP.GE.OR P3, PT, R53, R120, P0 ;  /* 0x000000783500720c */ /* 0x000fc60000766670 */
[----:B------:R-:W-:-:S10]  /*a7a0*/  IMAD R131, R53, R131, R52 ;  /* 0x0000008335837224 */ /* 0x000fd400078e0234 */
[----:B------:R-:W-:Y:S05]  /*a7b0*/  @P3 BRA `(.L_x_5793) ;  /* 0x0000001400b83947 */ /* 0x000fea0003800000 */
[----:B------:R-:W2:Y:S01]  /*a7c0*/  LDL R54, [R1+0x6c] ;  /* 0x00006c0001367983 */ /* 0x000ea20000100800 */
[----:B------:R-:W1:Y:S01]  /*a7d0*/  LDC.64 R60, c[0x0][0x2d8] ;  /* 0x0000b600ff3c7b82 */ /* 0x000e620000000a00 */
[----:B------:R-:W-:Y:S01]  /*a7e0*/  ISETP.NE.AND P6, PT, R0, RZ, PT ;  /* 0x000000ff0000720c */ /* 0x000fe20003fc5270 */
[----:B------:R-:W-:Y:S01]  /*a7f0*/  VIADD R55, R228, 0xc0 ;  /* 0x000000c0e4377836 */ /* 0x000fe20000000000 */
[----:B------:R-:W-:Y:S01]  /*a800*/  IADD3 R63, P3, P4, R46, R128, R27 ;  /* 0x000000802e3f7210 */ /* 0x000fe20007c7e01b */
[----:B------:R-:W-:Y:S01]  /*a810*/  IMAD.IADD R64, R129, 0x1, R131 ;  /* 0x0000000181407824 */ /* 0x000fe200078e0283 */
[----:B------:R-:W-:Y:S01]  /*a820*/  SEL R148, R123, R148, !P6 ;  /* 0x000000947b947207 */ /* 0x000fe20007000000 */
[----:B------:R-:W-:Y:S01]  /*a830*/  IMAD.SHL.U32 R55, R55, 0x80, RZ ;  /* 0x0000008037377824 */ /* 0x000fe200078e00ff */
[----:B------:R-:W-:Y:S02]  /*a840*/  BSSY B1, `(.L_x_5815) ;  /* 0x00000ed000017945 */ /* 0x000fe40003800000 */
[----:B------:R-:W-:-:S02]  /*a850*/  SHF.R.S32.HI R53, RZ, 0x1f, R148 ;  /* 0x0000001fff357819 */ /* 0x000fc40000011494 */
[----:B------:R-:W-:Y:S02]  /*a860*/  IADD3.X R52, R21, R64, R26, P3, P4 ;  /* 0x0000004015347210 */ /* 0x000fe40001fe841a */
[----:B------:R-:W-:Y:S02]  /*a870*/  LEA.HI R53, R53, R148, RZ, 0x5 ;  /* 0x0000009435357211 */ /* 0x000fe400078f28ff */
[----:B------:R-:W-:Y:S02]  /*a880*/  LOP3.LUT R55, R55, 0x380, RZ, 0xc0, !PT ;  /* 0x0000038037377812 */ /* 0x000fe400078ec0ff */
[----:B------:R-:W-:-:S05]  /*a890*/  LEA.HI.SX32 R53, R53, R28, 0x1b ;  /* 0x0000001c35357211 */ /* 0x000fca00078fdaff */
[----:B------:R-:W-:Y:S01]  /*a8a0*/  IMAD.SHL.U32 R65, R53, 0x10, RZ ;  /* 0x0000001035417824 */ /* 0x000fe200078e00ff */
[----:B-1----:R-:W-:Y:S01]  /*a8b0*/  IADD3 R62, P3, R63, R60, RZ ;  /* 0x0000003c3f3e7210 */ /* 0x002fe20007f7e0ff */
[----:B------:R-:W-:-:S03]  /*a8c0*/  IMAD R53, R17, 0x7000, R113 ;  /* 0x0000700011357824 */ /* 0x000fc600078e0271 */
[----:B------:R-:W-:Y:S01]  /*a8d0*/  IADD3.X R63, R52, R61, RZ, P3, !PT ;  /* 0x0000003d343f7210 */ /* 0x000fe20001ffe4ff */
[----:B------:R-:W-:Y:S01]  /*a8e0*/  IMAD.IADD R53, R16, 0x1, R53 ;  /* 0x0000000110357824 */ /* 0x000fe200078e0235 */
[----:B------:R-:W-:-:S04]  /*a8f0*/  LOP3.LUT R52, R55, 0x70, R65, 0xf8, !PT ;  /* 0x0000007037347812 */ /* 0x000fc800078ef841 */
[----:B------:R-:W-:-:S05]  /*a900*/  LOP3.LUT R52, R52, R141, RZ, 0x3c, !PT ;  /* 0x0000008d34347212 */ /* 0x000fca00078e3cff */
[----:B--2---:R-:W-:-:S04]  /*a910*/  IMAD.IADD R52, R54, 0x1, R52 ;  /* 0x0000000136347824 */ /* 0x004fc800078e0234 */
[----:B------:R-:W-:-:S04]  /*a920*/  IMAD R55, R17, 0x7000, R52 ;  /* 0x0000700011377824 */ /* 0x000fc800078e0234 */
        /* <DEDUP_REMOVED lines=8> */
[----:B------:R-:W-:Y:S01]  /*a9b0*/  SHF.R.U32.HI R84, RZ, 0x18, R77 ;  /* 0x00000018ff547819 */ /* 0x000fe2000001164d */
[----:B------:R-:W-:Y:S01]  /*a9c0*/  IMAD.SHL.U32 R52, R85, 0x100, RZ ;  /* 0x0000010055347824 */ /* 0x000fe200078e00ff */
[----:B------:R-:W-:Y:S02]  /*a9d0*/  SHF.R.U32.HI R80, RZ, 0x8, R79 ;  /* 0x00000008ff507819 */ /* 0x000fe4000001164f */
[----:B------:R-:W-:Y:S02]  /*a9e0*/  SHF.R.U32.HI R75, RZ, 0x8, R81 ;  /* 0x00000008ff4b7819 */ /* 0x000fe40000011651 */
[----:B------:R-:W-:Y:S01]  /*a9f0*/  PRMT R69, R84, 0x654, R67 ;  /* 0x0000065454457816 */ /* 0x000fe20000000043 */
[----:B--2---:R-:W-:Y:S01]  /*aa00*/  IMAD.MOV.U32 R67, RZ, RZ, R58 ;  /* 0x000000ffff437224 */ /* 0x004fe200078e003a */
[----:B------:R-:W-:Y:S01]  /*aa10*/  SHF.R.U32.HI R86, RZ, 0x10, R77 ;  /* 0x00000010ff567819 */ /* 0x000fe2000001164d */
[----:B------:R-:W-:Y:S01]  /*aa20*/  IMAD.SHL.U32 R54, R75, 0x100, RZ ;  /* 0x000001004b367824 */ /* 0x000fe200078e00ff */
[----:B------:R-:W-:-:S02]  /*aa30*/  LOP3.LUT R68, R79, 0xff, RZ, 0xc0, !PT ;  /* 0x000000ff4f447812 */ /* 0x000fc400078ec0ff */
[----:B------:R-:W-:Y:S02]  /*aa40*/  SHF.R.U32.HI R71, RZ, 0x18, R79 ;  /* 0x00000018ff477819 */ /* 0x000fe4000001164f */
[----:B------:R-:W-:Y:S02]  /*aa50*/  LOP3.LUT R72, R81, 0xff, RZ, 0xc0, !PT ;  /* 0x000000ff51487812 */ /* 0x000fe400078ec0ff */
[----:B------:R-:W-:Y:S02]  /*aa60*/  SHF.R.U32.HI R77, RZ, 0x18, R81 ;  /* 0x00000018ff4d7819 */ /* 0x000fe40000011651 */
[----:B------:R-:W-:Y:S01]  /*aa70*/  LOP3.LUT R69, R69, 0xff00, R52, 0xf8, !PT ;  /* 0x0000ff0045457812 */ /* 0x000fe200078ef834 */
[----:B------:R-:W-:Y:S01]  /*aa80*/  IMAD.SHL.U32 R52, R80, 0x100, RZ ;  /* 0x0000010050347824 */ /* 0x000fe200078e00ff */
[----:B------:R-:W-:Y:S02]  /*aa90*/  SHF.R.U32.HI R74, RZ, 0x8, R83 ;  /* 0x00000008ff4a7819 */ /* 0x000fe40000011653 */
[----:B------:R-:W-:-:S02]  /*aaa0*/  PRMT R71, R71, 0x654, R68 ;  /* 0x0000065447477816 */ /* 0x000fc40000000044 */
[----:B------:R-:W-:Y:S01]  /*aab0*/  PRMT R77, R77, 0x654, R72 ;  /* 0x000006544d4d7816 */ /* 0x000fe20000000048 */
[----:B------:R-:W-:Y:S01]  /*aac0*/  IMAD.SHL.U32 R58, R74, 0x100, RZ ;  /* 0x000001004a3a7824 */ /* 0x000fe200078e00ff */
[----:B------:R-:W-:Y:S01]  /*aad0*/  MOV R73, R56 ;  /* 0x0000003800497202 */ /* 0x000fe20000000f00 */
[----:B------:R-:W-:Y:S01]  /*aae0*/  IMAD.U32 R56, R86, 0x10000, RZ ;  /* 0x0001000056387824 */ /* 0x000fe200078e00ff */
[----:B------:R-:W-:Y:S02]  /*aaf0*/  SHF.R.U32.HI R82, RZ, 0x10, R79 ;  /* 0x00000010ff527819 */ /* 0x000fe4000001164f */
[----:B------:R-:W-:Y:S02]  /*ab00*/  LOP3.LUT R75, R71, 0xff00, R52, 0xf8, !PT ;  /* 0x0000ff00474b7812 */ /* 0x000fe400078ef834 */
[----:B------:R-:W-:Y:S02]  /*ab10*/  LOP3.LUT R79, R77, 0xff00, R54, 0xf8, !PT ;  /* 0x0000ff004d4f7812 */ /* 0x000fe400078ef836 */
[----:B------:R-:W-:-:S02]  /*ab20*/  F2FP.F16.E4M3.UNPACK_B R77, R146.H1 ;  /* 0x00000092ff4d723e */ /* 0x000fc400030006ff */
[----:B------:R-:W-:Y:S02]  /*ab30*/  F2FP.F16.E4M3.UNPACK_B R74, R73.H1 ;  /* 0x00000049ff4a723e */ /* 0x000fe400030006ff */
[----:B------:R-:W-:Y:S01]  /*ab40*/  F2FP.F16.E4M3.UNPACK_B R71, R70.H1 ;  /* 0x00000046ff47723e */ /* 0x000fe200030006ff */
[----:B------:R-:W-:Y:S01]  /*ab50*/  HADD2.F32 R54, -RZ, R77.H0_H0 ;  /* 0x2000004dff367230 */ /* 0x000fe20000004100 */
[----:B------:R-:W-:Y:S02]  /*ab60*/  SHF.R.U32.HI R78, RZ, 0x10, R81 ;  /* 0x00000010ff4e7819 */ /* 0x000fe40000011651 */
[----:B------:R-:W-:Y:S01]  /*ab70*/  SHF.R.U32.HI R76, RZ, 0x10, R83 ;  /* 0x00000010ff4c7819 */ /* 0x000fe20000011653 */
[----:B------:R-:W-:Y:S01]  /*ab80*/  HADD2.F32 R68, -RZ, R71.H0_H0 ;  /* 0x20000047ff447230 */ /* 0x000fe20000004100 */
[----:B------:R-:W-:Y:S02]  /*ab90*/  LOP3.LUT R81, R83, 0xff0000ff, RZ, 0xc0, !PT ;  /* 0xff0000ff53517812 */ /* 0x000fe400078ec0ff */
[----:B------:R-:W-:Y:S01]  /*aba0*/  LOP3.LUT R56, R69, 0xff0000, R56, 0xf8, !PT ;  /* 0x00ff000045387812 */ /* 0x000fe200078ef838 */
[----:B------:R-:W-:Y:S01]  /*abb0*/  HADD2.F32 R69, -RZ, R74.H0_H0 ;  /* 0x2000004aff457230 */ /* 0x000fe20000004100 */
[----:B------:R-:W-:Y:S01]  /*abc0*/  SHF.L.U32 R52, R82, 0x10, RZ ;  /* 0x0000001052347819 */ /* 0x000fe200000006ff */
[----:B------:R-:W-:Y:S01]  /*abd0*/  IMAD.U32 R76, R76, 0x10000, RZ ;  /* 0x000100004c4c7824 */ /* 0x000fe200078e00ff */
[----:B------:R-:W-:-:S02]  /*abe0*/  F2FP.F16.E4M3.UNPACK_B R72, R144.H1 ;  /* 0x00000090ff48723e */ /* 0x000fc400030006ff */
[----:B------:R-:W-:Y:S01]  /*abf0*/  LOP3.LUT R81, R81, 0xff00, R58, 0xf8, !PT ;  /* 0x0000ff0051517812 */ /* 0x000fe200078ef83a */
[----:B------:R-:W-:Y:S01]  /*ac00*/  IMAD.U32 R58, R78, 0x10000, RZ ;  /* 0x000100004e3a7824 */ /* 0x000fe200078e00ff */
[----:B------:R-:W-:Y:S01]  /*ac10*/  LOP3.LUT R52, R75, 0xff0000, R52, 0xf8, !PT ;  /* 0x00ff00004b347812 */ /* 0x000fe200078ef834 */
[--C-:B------:R-:W-:Y:S02]  /*ac20*/  HADD2.F32 R75, -RZ, R72.reuse.H0_H0 ;  /* 0x20000048ff4b7230 */ /* 0x100fe40000004100 */
[-C--:B------:R-:W-:Y:S01]  /*ac30*/  FMUL.FTZ R83, R69, R54.reuse ;  /* 0x0000003645537220 */ /* 0x080fe20000410000 */
[C---:B------:R-:W-:Y:S01]  /*ac40*/  FMUL.FTZ R78, R68.reuse, R54 ;  /* 0x00000036444e7220 */ /* 0x040fe20000410000 */
        /* <DEDUP_REMOVED lines=62> */
[----:B------:R-:W-:Y:S01]  /*b030*/  HADD2.F32 R72, -RZ, R143.H0_H0 ;  /* 0x2000008fff487230 */ /* 0x000fe20000004100 */
[----:B------:R-:W-:Y:S01]  /*b040*/  F2FP.F16.E4M3.UNPACK_B R77, R58 ;  /* 0x0000003aff4d723e */ /* 0x000fe200020006ff */
[----:B------:R-:W-:-:S02]  /*b050*/  HADD2.F32 R70, -RZ, R70.H1_H1 ;  /* 0x30000046ff467230 */ /* 0x000fc40000004100 */
[-C--:B------:R-:W-:Y:S01]  /*b060*/  FMUL.FTZ R76, R71, R74.reuse ;  /* 0x0000004a474c7220 */ /* 0x080fe20000410000 */
[C---:B------:R-:W-:Y:S01]  /*b070*/  FMUL.FTZ R74, R67.reuse, R74 ;  /* 0x0000004a434a7220 */ /* 0x040fe20000410000 */
[----:B------:R-:W-:Y:S01]  /*b080*/  HADD2.F32 R66, -RZ, R66.H1_H1 ;  /* 0x30000042ff427230 */ /* 0x000fe20000004100 */
[----:B------:R-:W-:Y:S01]  /*b090*/  F2FP.SATFINITE.E4M3.F32.PACK_AB_MERGE_C R80, R80, R69, RZ ;  /* 0x000000455050723e */ /* 0x000fe200048070ff */
[----:B------:R-:W-:Y:S02]  /*b0a0*/  HADD2.F32 R143, -RZ, R143.H1_H1 ;  /* 0x3000008fff8f7230 */ /* 0x000fe40000004100 */
[-C--:B------:R-:W-:Y:S01]  /*b0b0*/  FFMA.FTZ R67, R67, R72.reuse, -R76 ;  /* 0x0000004843437223 */ /* 0x080fe2000001084c */
[----:B------:R-:W-:Y:S01]  /*b0c0*/  FFMA.FTZ R74, R71, R72, R74 ;  /* 0x00000048474a7223 */ /* 0x000fe2000001004a */
[----:B------:R-:W-:Y:S01]  /*b0d0*/  FMUL.FTZ R73, R70, R145 ;  /* 0x0000009146497220 */ /* 0x000fe20000410000 */
[----:B------:R-:W-:Y:S01]  /*b0e0*/  F2FP.F16.E4M3.UNPACK_B R72, R57 ;  /* 0x00000039ff48723e */ /* 0x000fe200020006ff */
[C---:B------:R-:W-:Y:S01]  /*b0f0*/  FMUL.FTZ R145, R66.reuse, R145 ;  /* 0x0000009142917220 */ /* 0x040fe20000410000 */
[----:B------:R-:W-:Y:S01]  /*b100*/  F2FP.F16.E4M3.UNPACK_B R71, R53 ;  /* 0x00000035ff47723e */ /* 0x000fe200020006ff */
[-C--:B------:R-:W-:Y:S01]  /*b110*/  FFMA.FTZ R66, R66, R143.reuse, -R73 ;  /* 0x0000008f42427223 */ /* 0x080fe20000010849 */
[----:B------:R-:W-:Y:S01]  /*b120*/  F2FP.SATFINITE.E4M3.F32.PACK_AB_MERGE_C R69, R81, R78, R68 ;  /* 0x0000004e5145723e */ /* 0x000fe20004807044 */
[----:B------:R-:W-:Y:S01]  /*b130*/  FFMA.FTZ R145, R70, R143, R145 ;  /* 0x0000008f46917223 */ /* 0x000fe20000010091 */
[----:B------:R-:W-:Y:S01]  /*b140*/  F2FP.F16.E4M3.UNPACK_B R75, R56 ;  /* 0x00000038ff4b723e */ /* 0x000fe200020006ff */
[--C-:B------:R-:W-:Y:S01]  /*b150*/  HADD2.F32 R73, -RZ, R72.reuse.H0_H0 ;  /* 0x20000048ff497230 */ /* 0x100fe20000004100 */
[----:B------:R-:W-:Y:S01]  /*b160*/  F2FP.SATFINITE.E4M3.F32.PACK_AB_MERGE_C R84, R84, R85, RZ ;  /* 0x000000555454723e */ /* 0x000fe200048070ff */
[----:B------:R-:W-:Y:S01]  /*b170*/  HADD2.F32 R78, -RZ, R77.H0_H0 ;  /* 0x2000004dff4e7230 */ /* 0x000fe20000004100 */
[----:B------:R-:W-:Y:S01]  /*b180*/  F2FP.SATFINITE.E4M3.F32.PACK_AB_MERGE_C R68, R146, R79, R80 ;  /* 0x0000004f9244723e */ /* 0x000fe20004807050 */
        /* <DEDUP_REMOVED lines=23> */
[----:B------:R-:W-:Y:S01]  /*b300*/  F2FP.F16.E4M3.UNPACK_B R75, R54 ;  /* 0x00000036ff4b723e */ /* 0x000fe200020006ff */
        /* <DEDUP_REMOVED lines=9> */
[----:B------:R-:W-:Y:S01]  /*b3a0*/  F2FP.F16.E4M3.UNPACK_B R58, R59 ;  /* 0x0000003bff3a723e */ /* 0x000fe200020006ff */
[----:B------:R-:W-:Y:S01]  /*b3b0*/  FFMA.FTZ R82, R57, R71, -R76 ;  /* 0x0000004739527223 */ /* 0x000fe2000001084c */
        /* <DEDUP_REMOVED lines=49> */
[----:B------:R-:W-:Y:S01]  /*b6d0*/  F2FP.SATFINITE.E4M3.F32.PACK_AB_MERGE_C R53, R81, R70, R82 ;  /* 0x000000465135723e */ /* 0x000fe20004807052 */
[----:B------:R-:W-:Y:S01]  /*b6e0*/  IMAD.MOV.U32 R58, RZ, RZ, R66 ;  /* 0x000000ffff3a7224 */ /* 0x000fe200078e0042 */
[----:B------:R-:W-:-:S02]  /*b6f0*/  F2FP.SATFINITE.E4M3.F32.PACK_AB_MERGE_C R57, R80, R79, R83 ;  /* 0x0000004f5039723e */ /* 0x000fc40004807053 */
[----:B------:R-:W-:-:S07]  /*b700*/  F2FP.SATFINITE.E4M3.F32.PACK_AB_MERGE_C R59, R75, R86, R76 ;  /* 0x000000564b3b723e */ /* 0x000fce000480704c */
.L_x_5816:
[----:B------:R-:W-:Y:S05]  /*b710*/  BSYNC B1 ;  /* 0x0000000000017941 */ /* 0x000fea0003800000 */
.L_x_5815:
[----:B-1----:R3:W-:Y:S01]  /*b720*/  STG.E.128 desc[UR60][R62.64], R52 ;  /* 0x000000343e007986 */ /* 0x0027e2000c101d3c */
[----:B------:R-:W-:-:S13]  /*b730*/  ISETP.GE.AND P2, PT, R65, R147, PT ;  /* 0x000000934100720c */ /* 0x000fda0003f46270 */
[----:B------:R-:W-:Y:S05]  /*b740*/  @P2 BRA `(.L_x_5793) ;  /* 0x0000000400d42947 */ /* 0x000fea0003800000 */
[--C-:B---3--:R-:W-:Y:S02]  /*b750*/  SHF.R.S32.HI R52, RZ, 0x1f, R65.reuse ;  /* 0x0000001fff347819 */ /* 0x108fe40000011441 */
[----:B------:R-:W-:-:S04]  /*b760*/  IADD3 R65, P2, P3, R46, R128, R65 ;  /* 0x000000802e417210 */ /* 0x000fc80007b5e041 */
[----:B------:R-:W-:Y:S02]  /*b770*/  IADD3.X R64, R21, R64, R52, P2, P3 ;  /* 0x0000004015407210 */ /* 0x000fe400017e6434 */
[----:B------:R-:W-:-:S05]  /*b780*/  IADD3 R60, P2, R65, R60, RZ ;  /* 0x0000003c413c7210 */ /* 0x000fca0007f5e0ff */
[----:B------:R-:W-:-:S05]  /*b790*/  IMAD.X R61, R64, 0x1, R61, P2 ;  /* 0x00000001403d7824 */ /* 0x000fca00010e063d */
[----:B--2---:R4:W-:Y:S01]  /*b7a0*/  STG.E.128 desc[UR60][R60.64], R56 ;  /* 0x000000383c007986 */ /* 0x0049e2000c101d3c */
[----:B------:R-:W-:Y:S05]  /*b7b0*/  BRA `(.L_x_5793) ;  /* 0x0000000400b87947 */ /* 0x000fea0003800000 */
.L_x_5756:
[----:B------:R-:W2:Y:S02]  /*b7c0*/  LDL R52, [R1+0x44] ;  /* 0x0000440001347983 */ /* 0x000ea40000100800 */
[----:B--2---:R-:W-:-:S13]  /*b7d0*/  R2UR UR4, R52 ;  /* 0x00000000340472ca */ /* 0x004fda00000e0000 */
[----:B------:R-:W-:-:S06]  /*b7e0*/  UISETP.NE.AND UP0, UPT, UR4, 0x3, UPT ;  /* 0x000000030400788c */ /* 0x000fcc000bf05270 */
[----:B------:R-:W-:-:S13]  /*b7f0*/  PLOP3.LUT P5, PT, PT, PT, UP0, 0x80, 0x0 ;  /* 0x000000000000781c */ /* 0x000fda0003faf008 */
[----:B------:R-:W-:Y:S05]  /*b800*/  @!P5 BRA `(.L_x_5817) ;  /* 0x000000000004d947 */ /* 0x000fea0003800000 */
[----:B------:R-:W-:Y:S01]  /*b810*/  BPT.TRAP 0x1 ;  /* 0x000000040000795c */ /* 0x000fe20000300000 */
.L_x_5817:
        /* <DEDUP_REMOVED lines=9> */
.L_x_6039:
[----:B------:R-:W-:Y:S05]  /*b8b0*/  BSYNC B1 ;  /* 0x0000000000017941 */ /* 0x000fea0003800000 */
.L_x_5818:
[----:B------:R-:W-:Y:S01]  /*b8c0*/  ISETP.GE.AND P2, PT, R228, R120, PT ;  /* 0x00000078e400720c */ /* 0x000fe20003f46270 */
[----:B------:R-:W-:Y:S01]  /*b8d0*/  IMAD R53, R53, R132, R52 ;  /* 0x0000008435357224 */ /* 0x000fe200078e0234 */
[----:B------:R-:W-:Y:S01]  /*b8e0*/  BSSY B1, `(.L_x_5820) ;  /* 0x0000014000017945 */ /* 0x000fe20003800000 */
[----:B------:R-:W-:-:S04]  /*b8f0*/  IMAD.WIDE.U32 R56, R132, R25, RZ ;  /* 0x0000001984387225 */ /* 0x000fc800078e00ff */
[----:B------:R-:W-:-:S06]  /*b900*/  IMAD.IADD R60, R53, 0x1, R57 ;  /* 0x00000001353c7824 */ /* 0x000fcc00078e0239 */
[----:B------:R-:W-:Y:S05]  /*b910*/  @P2 BRA `(.L_x_5821) ;  /* 0x0000000000402947 */ /* 0x000fea0003800000 */
[----:B------:R-:W1:Y:S01]  /*b920*/  @!P0 LDS.128 R52, [R119+0x20400] ;  /* 0x0204000077348984 */ /* 0x000e620000000c00 */
[----:B------:R-:W2:Y:S02]  /*b930*/  @!P0 LDC.64 R58, c[0x0][0x2d8] ;  /* 0x0000b600ff3a8b82 */ /* 0x000ea40000000a00 */
[----:B--2---:R-:W-:-:S04]  /*b940*/  @!P0 IADD3 R58, P2, P3, R56, R58, R20 ;  /* 0x0000003a383a8210 */ /* 0x004fc80007b5e014 */
[----:B------:R-:W-:-:S05]  /*b950*/  @!P0 IADD3.X R59, R60, R59, R14, P2, P3 ;  /* 0x0000003b3c3b8210 */ /* 0x000fca00017e640e */
[----:B-1----:R1:W-:Y:S01]  /*b960*/  @!P0 STG.E.128 desc[UR60][R58.64], R52 ;  /* 0x000000343a008986 */ /* 0x0023e2000c101d3c */
[----:B------:R-:W-:Y:S05]  /*b970*/  @P1 BRA `(.L_x_5821) ;  /* 0x0000000000281947 */ /* 0x000fea0003800000 */
[----:B------:R-:W-:Y:S01]  /*b980*/  ULDC.64 UR4, c[0x0][0x2d8] ;  /* 0x0000b60000047ab9 */ /* 0x000fe20000000a00 */
[----:B-1----:R-:W-:Y:S01]  /*b990*/  VIADD R52, R34, 0x40 ;  /* 0x0000004022347836 */ /* 0x002fe20000000000 */
[----:B------:R-:W-:-:S04]  /*b9a0*/  IADD3 R58, P2, P3, R13, UR4, R56 ;  /* 0x000000040d3a7c10 */ /* 0x000fc8000fb5e038 */
[----:B------:R-:W-:Y:S02]  /*b9b0*/  IADD3.X R59, R109, UR5, R60, P2, P3 ;  /* 0x000000056d3b7c10 */ /* 0x000fe400097e643c */
[----:B------:R-:W-:-:S13]  /*b9c0*/  LOP3.LUT P2, RZ, R229, 0x4, RZ, 0xc0, !PT ;  /* 0x00000004e5ff7812 */ /* 0x000fda000784c0ff */
[----:B------:R-:W-:-:S04]  /*b9d0*/  @P2 VIADD R52, R34, 0xffffffc0 ;  /* 0xffffffc022342836 */ /* 0x000fc80000000000 */
[----:B------:R-:W-:-:S04]  /*b9e0*/  IMAD R53, R17, 0x7000, R52 ;  /* 0x0000700011357824 */ /* 0x000fc800078e0234 */
[----:B------:R-:W-:-:S06]  /*b9f0*/  IMAD.IADD R53, R16, 0x1, R53 ;  /* 0x0000000110357824 */ /* 0x000fcc00078e0235 */
[----:B------:R-:W1:Y:S04]  /*ba00*/  LDS.128 R52, [R53+0x20400] ;  /* 0x0204000035347984 */ /* 0x000e680000000c00 */
[----:B-1----:R2:W-:Y:S02]  /*ba10*/  STG.E.128 desc[UR60][R58.64], R52 ;  /* 0x000000343a007986 */ /* 0x0025e4000c101d3c */
.L_x_5821:
[----:B------:R-:W-:Y:S05]  /*ba20*/  BSYNC B1 ;  /* 0x0000000000017941 */ /* 0x000fea0003800000 */
.L_x_5820:
[----:B-12---:R-:W-:Y:S01]  /*ba30*/  VIADD R52, R228, 0x40 ;  /* 0x00000040e4347836 */ /* 0x006fe20000000000 */
[----:B------:R-:W-:Y:S04]  /*ba40*/  BSSY B1, `(.L_x_5822) ;  /* 0x0000015000017945 */ /* 0x000fe80003800000 */
[----:B------:R-:W-:-:S13]  /*ba50*/  ISETP.GE.AND P2, PT, R52, R120, PT ;  /* 0x000000783400720c */ /* 0x000fda0003f46270 */
[----:B------:R-:W-:Y:S05]  /*ba60*/  @P2 BRA `(.L_x_5823) ;  /* 0x0000000000482947 */ /* 0x000fea0003800000 */
[----:B------:R-:W1:Y:S01]  /*ba70*/  @!P0 LDS.128 R52, [R119+0x22400] ;  /* 0x0224000077348984 */ /* 0x000e620000000c00 */
[----:B------:R-:W2:Y:S01]  /*ba80*/  @!P0 LDC.64 R58, c[0x0][0x2d8] ;  /* 0x0000b600ff3a8b82 */ /* 0x000ea20000000a00 */
[----:B------:R-:W-:-:S05]  /*ba90*/  IADD3 R61, P2, R106, R56, RZ ;  /* 0x000000386a3d7210 */ /* 0x000fca0007f5e0ff */
[----:B------:R-:W-:Y:S01]  /*baa0*/  IMAD.X R62, R60, 0x1, R107, P2 ;  /* 0x000000013c3e7824 */ /* 0x000fe200010e066b */
        /* <DEDUP_REMOVED lines=9> */
[----:B------:R-:W-:-:S05]  /*bb40*/  @P2 IADD3 R52, R34, -0x40, RZ ;  /* 0xffffffc022342810 */ /* 0x000fca0007ffe0ff */
[----:B------:R-:W-:-:S04]  /*bb50*/  IMAD R53, R17, 0x7000, R52 ;  /* 0x0000700011357824 */ /* 0x000fc800078e0234 */
[----:B------:R-:W-:-:S06]  /*bb60*/  IMAD.IADD R53, R16, 0x1, R53 ;  /* 0x0000000110357824 */ /* 0x000fcc00078e0235 */
[----:B------:R-:W1:Y:S04]  /*bb70*/  LDS.128 R52, [R53+0x22400] ;  /* 0x0224000035347984 */ /* 0x000e680000000c00 */
[----:B-1----:R2:W-:Y:S02]  /*bb80*/  STG.E.128 desc[UR60][R58.64], R52 ;  /* 0x000000343a007986 */ /* 0x0025e4000c101d3c */
.L_x_5823:
[----:B------:R-:W-:Y:S05]  /*bb90*/  BSYNC B1 ;  /* 0x0000000000017941 */ /* 0x000fea0003800000 */
.L_x_5822:
[----:B-12---:R-:W-:Y:S01]  /*bba0*/  VIADD R52, R228, 0x80 ;  /* 0x00000080e4347836 */ /* 0x006fe20000000000 */
[----:B------:R-:W-:Y:S04]  /*bbb0*/  BSSY B1, `(.L_x_5824) ;  /* 0x0000015000017945 */ /* 0x000fe80003800000 */
[----:B------:R-:W-:-:S13]  /*bbc0*/  ISETP.GE.AND P2, PT, R52, R120, PT ;  /* 0x000000783400720c */ /* 0x000fda0003f46270 */
[----:B------:R-:W-:Y:S05]  /*bbd0*/  @P2 BRA `(.L_x_5825) ;  /* 0x0000000000482947 */ /* 0x000fea0003800000 */
[----:B------:R-:W1:Y:S01]  /*bbe0*/  @!P0 LDS.128 R52, [R119+0x24400] ;  /* 0x0244000077348984 */ /* 0x000e620000000c00 */
[----:B------:R-:W2:Y:S01]  /*bbf0*/  @!P0 LDC.64 R58, c[0x0][0x2d8] ;  /* 0x0000b600ff3a8b82 */ /* 0x000ea20000000a00 */
[----:B------:R-:W-:-:S05]  /*bc00*/  LEA R61, P2, R44, R56, 0x7 ;  /* 0x000000382c3d7211 */ /* 0x000fca00078438ff */
        /* <DEDUP_REMOVED lines=15> */
.L_x_5825:
[----:B------:R-:W-:Y:S05]  /*bd00*/  BSYNC B1 ;  /* 0x0000000000017941 */ /* 0x000fea0003800000 */
.L_x_5824:
[----:B-12---:R-:W-:-:S05]  /*bd10*/  VIADD R52, R228, 0xc0 ;  /* 0x000000c0e4347836 */ /* 0x006fca0000000000 */
[----:B------:R-:W-:-:S13]  /*bd20*/  ISETP.GE.AND P2, PT, R52, R120, PT ;  /* 0x000000783400720c */ /* 0x000fda0003f46270 */
[----:B------:R-:W-:Y:S05]  /*bd30*/  @P2 BRA `(.L_x_5793) ;  /* 0x0000000000582947 */ /* 0x000fea0003800000 */
[----:B------:R-:W1:Y:S01]  /*bd40*/  LDC.64 R54, c[0x0][0x2f0] ;  /* 0x0000bc00ff367b82 */ /* 0x000e620000000a00 */
[----:B------:R-:W-:Y:S01]  /*bd50*/  MOV R58, R56 ;  /* 0x00000038003a7202 */ /* 0x000fe20000000f00 */
[----:B------:R-:W-:-:S06]  /*bd60*/  IMAD.MOV.U32 R59, RZ, RZ, R60 ;  /* 0x000000ffff3b7224 */ /* 0x000fcc00078e003c */
[----:B------:R-:W2:Y:S01]  /*bd70*/  @!P0 LDC.64 R52, c[0x0][0x2d8] ;  /* 0x0000b600ff348b82 */ /* 0x000ea20000000a00 */
[----:B-1----:R-:W-:-:S04]  /*bd80*/  IMAD.WIDE.U32 R58, R54, 0xc0, R58 ;  /* 0x000000c0363a7825 */ /* 0x002fc800078e003a */
[----:B------:R-:W-:-:S04]  /*bd90*/  IMAD R55, R55, 0xc0, RZ ;  /* 0x000000c037377824 */ /* 0x000fc800078e02ff */
[----:B------:R-:W-:Y:S01]  /*bda0*/  IMAD.IADD R60, R59, 0x1, R55 ;  /* 0x000000013b3c7824 */ /* 0x000fe200078e0237 */
[----:B--2---:R-:W-:-:S04]  /*bdb0*/  @!P0 IADD3 R56, P2, P3, R58, R52, R20 ;  /* 0x000000343a388210 */ /* 0x004fc80007b5e014 */
[----:B------:R-:W-:Y:S02]  /*bdc0*/  @!P0 IADD3.X R57, R60, R53, R14, P2, P3 ;  /* 0x000000353c398210 */ /* 0x000fe400017e640e */
[----:B------:R-:W1:Y:S04]  /*bdd0*/  @!P0 LDS.128 R52, [R119+0x26400] ;  /* 0x0264000077348984 */ /* 0x000e680000000c00 */
        /* <DEDUP_REMOVED lines=12> */
.L_x_5793:
[----:B------:R-:W-:Y:S05]  /*bea0*/  BSYNC B0 ;  /* 0x0000000000007941 */ /* 0x000fea0003800000 */
.L_x_5755:
        /* <DEDUP_REMOVED lines=17> */
.L_x_5827:
[----:B------:R-:W-:Y:S05]  /*bfc0*/  BSYNC B0 ;  /* 0x0000000000007941 */ /* 0x000fea0003800000 */
.L_x_5826:
[----:B------:R-:W2:Y:S01]  /*bfd0*/  SYNCS.PHASECHK.TRANS64.TRYWAIT P3, [R111+URZ+0x2e8b0], R127 ;  /* 0x02e8b07f6f0075a7 */ /* 0x000ea2000806017f */
[----:B------:R-:W-:Y:S01]  /*bfe0*/  ULDC.64 UR38, c[0x0][0x318] ;  /* 0x0000c60000267ab9 */ /* 0x000fe20000000a00 */
[----:B------:R-:W-:Y:S01]  /*bff0*/  ULDC.64 UR36, c[0x0][0x308] ;  /* 0x0000c20000247ab9 */ /* 0x000fe20000000a00 */
[----:B------:R-:W-:Y:S04]  /*c000*/  BSSY B0, `(.L_x_5828) ;  /* 0x0000002000007945 */ /* 0x000fe80003800000 */
[----:B--2---:R-:W-:Y:S05]  /*c010*/  @!P3 BRA `(.L_x_5829) ;  /* 0x0000016c0078b947 */ /* 0x004fea0003800000 */
.L_x_6040:
[----:B------:R-:W-:Y:S05]  /*c020*/  BSYNC B0 ;  /* 0x0000000000007941 */ /* 0x000fea0003800000 */
.L_x_5828:
[----:B------:R-:W-:Y:S01]  /*c030*/  ISETP.GE.AND P3, PT, R228, R120, PT ;  /* 0x00000078e400720c */ /* 0x000fe20003f66270 */
[----:B------:R-:W-:Y:S01]  /*c040*/  BSSY B0, `(.L_x_5830) ;  /* 0x0000017000007945 */ /* 0x000fe20003800000 */
[----:B------:R-:W-:-:S11]  /*c050*/  IMAD.WIDE R56, R25, 0xe0, R102 ;  /* 0x000000e019387825 */ /* 0x000fd600078e0266 */
[----:B------:R-:W-:Y:S05]  /*c060*/  @P3 BRA `(.L_x_5831) ;  /* 0x0000000000503947 */ /* 0x000fea0003800000 */
[----:B------:R-:W-:Y:S01]  /*c070*/  ULDC UR4, c[0x0][0x2e4] ;  /* 0x0000b90000047ab9 */ /* 0x000fe20000000800 */
[----:B------:R-:W-:Y:S01]  /*c080*/  PLOP3.LUT P4, PT, PT, PT, PT, 0x8, 0x0 ;  /* 0x000000000000781c */ /* 0x000fe20003f8e170 */
[----:B-1----:R-:W-:Y:S01]  /*c090*/  IMAD.MOV.U32 R52, RZ, RZ, R48 ;  /* 0x000000ffff347224 */ /* 0x002fe200078e0030 */
[----:B------:R-:W-:Y:S01]  /*c0a0*/  ISETP.GE.AND P3, PT, R4, UR4, PT ;  /* 0x0000000404007c0c */ /* 0x000fe2000bf66270 */
[----:B------:R-:W-:Y:S01]  /*c0b0*/  IMAD R55, R57, UR38, RZ ;  /* 0x0000002639377c24 */ /* 0x000fe2000f8e02ff */
[----:B------:R-:W-:-:S03]  /*c0c0*/  MOV R53, R110 ;  /* 0x0000006e00357202 */ /* 0x000fc60000000f00 */
[C---:B------:R-:W-:Y:S02]  /*c0d0*/  IMAD R55, R56.reuse, UR39, R55 ;  /* 0x0000002738377c24 */ /* 0x040fe4000f8e0237 */
[----:B------:R-:W-:-:S06]  /*c0e0*/  IMAD.WIDE.U32 R52, R56, UR38, R52 ;  /* 0x0000002638347c25 */ /* 0x000fcc000f8e0034 */
[----:B------:R-:W-:Y:S01]  /*c0f0*/  @!P3 LOP3.LUT P5, RZ, R229, 0x4, RZ, 0xc0, !PT ;  /* 0x00000004e5ffb812 */ /* 0x000fe200078ac0ff */
[----:B------:R-:W-:-:S03]  /*c100*/  @!P3 VIADD R60, R118, 0x40 ;  /* 0x00000040763cb836 */ /* 0x000fc60000000000 */
[----:B------:R-:W-:Y:S02]  /*c110*/  @!P3 PLOP3.LUT P4, PT, P5, PT, PT, 0x80, 0x0 ;  /* 0x000000000000b81c */ /* 0x000fe40002f8f070 */
[----:B------:R-:W-:-:S04]  /*c120*/  IADD3 R58, P5, R52, UR36, RZ ;  /* 0x00000024343a7c10 */ /* 0x000fc8000ffbe0ff */
[----:B------:R-:W-:-:S07]  /*c130*/  IADD3.X R59, R53, UR37, R55, P5, !PT ;  /* 0x00000025353b7c10 */ /* 0x000fce000affe437 */
[----:B------:R-:W-:Y:S01]  /*c140*/  @P4 VIADD R60, R118, 0xffffffc0 ;  /* 0xffffffc0763c4836 */ /* 0x000fe20000000000 */
[----:B------:R-:W-:-:S03]  /*c150*/  ISETP.GE.AND P4, PT, R18, UR4, PT ;  /* 0x0000000412007c0c */ /* 0x000fc6000bf86270 */
[----:B------:R-:W-:-:S10]  /*c160*/  @!P3 IMAD.IADD R60, R16, 0x1, R60 ;  /* 0x00000001103cb824 */ /* 0x000fd400078e023c */
[----:B------:R-:W1:Y:S04]  /*c170*/  @!P4 LDS.128 R52, [R119+0xe400] ;  /* 0x00e400007734c984 */ /* 0x000e680000000c00 */
[----:B-1----:R-:W-:Y:S04]  /*c180*/  @!P4 STG.E.128 desc[UR60][R58.64], R52 ;  /* 0x000000343a00c986 */ /* 0x002fe8000c101d3c */
[----:B------:R-:W1:Y:S04]  /*c190*/  @!P3 LDS.128 R52, [R60+0xe400] ;  /* 0x00e400003c34b984 */ /* 0x000e680000000c00 */
[----:B-1----:R3:W-:Y:S02]  /*c1a0*/  @!P3 STG.E.128 desc[UR60][R58.64+0x40], R52 ;  /* 0x000040343a00b986 */ /* 0x0027e4000c101d3c */
.L_x_5831:
[----:B------:R-:W-:Y:S05]  /*c1b0*/  BSYNC B0 ;  /* 0x0000000000007941 */ /* 0x000fea0003800000 */
.L_x_5830:
[----:B-1-3--:R-:W-:Y:S01]  /*c1c0*/  VIADD R52, R228, 0x40 ;  /* 0x00000040e4347836 */ /* 0x00afe20000000000 */
[----:B------:R-:W-:Y:S04]  /*c1d0*/  BSSY B0, `(.L_x_5832) ;  /* 0x0000019000007945 */ /* 0x000fe80003800000 */
[----:B------:R-:W-:-:S13]  /*c1e0*/  ISETP.GE.AND P3, PT, R52, R120, PT ;  /* 0x000000783400720c */ /* 0x000fda0003f66270 */
[----:B------:R-:W-:Y:S05]  /*c1f0*/  @P3 BRA `(.L_x_5833) ;  /* 0x0000000000583947 */ /* 0x000fea0003800000 */
[----:B------:R-:W-:Y:S01]  /*c200*/  ULDC UR4, c[0x0][0x2e4] ;  /* 0x0000b90000047ab9 */ /* 0x000fe20000000800 */
[----:B------:R-:W-:Y:S01]  /*c210*/  PLOP3.LUT P4, PT, PT, PT, PT, 0x8, 0x0 ;  /* 0x000000000000781c */ /* 0x000fe20003f8e170 */
[----:B------:R-:W-:Y:S01]  /*c220*/  IMAD.MOV.U32 R53, RZ, RZ, R110 ;  /* 0x000000ffff357224 */ /* 0x000fe200078e006e */
[----:B------:R-:W-:Y:S02]  /*c230*/  ISETP.GE.AND P3, PT, R4, UR4, PT ;  /* 0x0000000404007c0c */ /* 0x000fe4000bf66270 */
[----:B------:R-:W-:-:S11]  /*c240*/  MOV R52, R48 ;  /* 0x0000003000347202 */ /* 0x000fd60000000f00 */
[----:B------:R-:W-:Y:S01]  /*c250*/  @!P3 LOP3.LUT P5, RZ, R229, 0x4, RZ, 0xc0, !PT ;  /* 0x00000004e5ffb812 */ /* 0x000fe200078ac0ff */
[----:B------:R-:W-:-:S03]  /*c260*/  @!P3 VIADD R60, R118, 0x40 ;  /* 0x00000040763cb836 */ /* 0x000fc60000000000 */
[----:B------:R-:W-:Y:S02]  /*c270*/  @!P3 PLOP3.LUT P4, PT, P5, PT, PT, 0x80, 0x0 ;  /* 0x000000000000b81c */ /* 0x000fe40002f8f070 */
[----:B------:R-:W-:-:S05]  /*c280*/  IADD3 R55, P5, R56, 0x40, RZ ;  /* 0x0000004038377810 */ /* 0x000fca0007fbe0ff */
[----:B------:R-:W-:Y:S02]  /*c290*/  IMAD.X R54, RZ, RZ, R57, P5 ;  /* 0x000000ffff367224 */ /* 0x000fe400028e0639 */
[----:B------:R-:W-:-:S04]  /*c2a0*/  IMAD.WIDE.U32 R52, R55, UR38, R52 ;  /* 0x0000002637347c25 */ /* 0x000fc8000f8e0034 */
[----:B------:R-:W-:Y:S02]  /*c2b0*/  IMAD R54, R54, UR38, RZ ;  /* 0x0000002636367c24 */ /* 0x000fe4000f8e02ff */
[----:B------:R-:W-:Y:S01]  /*c2c0*/  @P4 VIADD R60, R118, 0xffffffc0 ;  /* 0xffffffc0763c4836 */ /* 0x000fe20000000000 */
[----:B------:R-:W-:Y:S01]  /*c2d0*/  IADD3 R58, P4, R52, UR36, RZ ;  /* 0x00000024343a7c10 */ /* 0x000fe2000ff9e0ff */
[----:B------:R-:W-:Y:S02]  /*c2e0*/  IMAD R55, R55, UR39, R54 ;  /* 0x0000002737377c24 */ /* 0x000fe4000f8e0236 */
[----:B------:R-:W-:-:S03]  /*c2f0*/  @!P3 IMAD.IADD R60, R16, 0x1, R60 ;  /* 0x00000001103cb824 */ /* 0x000fc600078e023c */
[----:B------:R-:W-:Y:S02]  /*c300*/  IADD3.X R59, R53, UR37, R55, P4, !PT ;  /* 0x00000025353b7c10 */ /* 0x000fe4000a7fe437 */
[----:B------:R-:W-:-:S13]  /*c310*/  ISETP.GE.AND P4, PT, R18, UR4, PT ;  /* 0x0000000412007c0c */ /* 0x000fda000bf86270 */
[----:B------:R-:W1:Y:S04]  /*c320*/  @!P4 LDS.128 R52, [R119+0x10400] ;  /* 0x010400007734c984 */ /* 0x000e680000000c00 */
[----:B-1----:R-:W-:Y:S04]  /*c330*/  @!P4 STG.E.128 desc[UR60][R58.64], R52 ;  /* 0x000000343a00c986 */ /* 0x002fe8000c101d3c */
[----:B------:R-:W1:Y:S04]  /*c340*/  @!P3 LDS.128 R52, [R60+0x10400] ;  /* 0x010400003c34b984 */ /* 0x000e680000000c00 */
[----:B-1----:R1:W-:Y:S02]  /*c350*/  @!P3 STG.E.128 desc[UR60][R58.64+0x40], R52 ;  /* 0x000040343a00b986 */ /* 0x0023e4000c101d3c */
.L_x_5833:
[----:B------:R-:W-:Y:S05]  /*c360*/  BSYNC B0 ;  /* 0x0000000000007941 */ /* 0x000fea0003800000 */
.L_x_5832:
[----:B-1----:R-:W-:Y:S01]  /*c370*/  VIADD R52, R228, 0x80 ;  /* 0x00000080e4347836 */ /* 0x002fe20000000000 */
        /* <DEDUP_REMOVED lines=25> */
.L_x_5835:
[----:B------:R-:W-:Y:S05]  /*c510*/  BSYNC B0 ;  /* 0x0000000000007941 */ /* 0x000fea0003800000 */
.L_x_5834:
[----:B-1----:R-:W-:Y:S01]  /*c520*/  VIADD R52, R228, 0xc0 ;  /* 0x000000c0e4347836 */ /* 0x002fe20000000000 */
[----:B------:R-:W-:Y:S04]  /*c530*/  BSSY B0, `(.L_x_5836) ;  /* 0x0000019000007945 */ /* 0x000fe80003800000 */
[----:B------:R-:W-:-:S13]  /*c540*/  ISETP.GE.AND P3, PT, R52, R120, PT ;  /* 0x000000783400720c */ /* 0x000fda0003f66270 */
[----:B------:R-:W-:Y:S05]  /*c550*/  @P3 BRA `(.L_x_5837) ;  /* 0x0000000000583947 */ /* 0x000fea0003800000 */
[----:B------:R-:W-:Y:S01]  /*c560*/  ULDC UR4, c[0x0][0x2e4] ;  /* 0x0000b90000047ab9 */ /* 0x000fe20000000800 */
[----:B------:R-:W-:Y:S01]  /*c570*/  PLOP3.LUT P4, PT, PT, PT, PT, 0x8, 0x0 ;  /* 0x000000000000781c */ /* 0x000fe20003f8e170 */
[----:B------:R-:W-:Y:S01]  /*c580*/  IMAD.MOV.U32 R52, RZ, RZ, R48 ;  /* 0x000000ffff347224 */ /* 0x000fe200078e0030 */
[----:B------:R-:W-:Y:S01]  /*c590*/  ISETP.GE.AND P3, PT, R4, UR4, PT ;  /* 0x0000000404007c0c */ /* 0x000fe2000bf66270 */
[----:B------:R-:W-:-:S12]  /*c5a0*/  IMAD.MOV.U32 R53, RZ, RZ, R110 ;  /* 0x000000ffff357224 */ /* 0x000fd800078e006e */
[----:B------:R-:W-:Y:S01]  /*c5b0*/  @!P3 LOP3.LUT P5, RZ, R229, 0x4, RZ, 0xc0, !PT ;  /* 0x00000004e5ffb812 */ /* 0x000fe200078ac0ff */
[----:B------:R-:W-:-:S03]  /*c5c0*/  @!P3 VIADD R58, R118, 0x40 ;  /* 0x00000040763ab836 */ /* 0x000fc60000000000 */
[----:B------:R-:W-:Y:S02]  /*c5d0*/  @!P3 PLOP3.LUT P4, PT, P5, PT, PT, 0x80, 0x0 ;  /* 0x000000000000b81c */ /* 0x000fe40002f8f070 */
[----:B------:R-:W-:-:S05]  /*c5e0*/  IADD3 R55, P5, R56, 0xc0, RZ ;  /* 0x000000c038377810 */ /* 0x000fca0007fbe0ff */
[----:B------:R-:W-:Y:S02]  /*c5f0*/  IMAD.X R56, RZ, RZ, R57, P5 ;  /* 0x000000ffff387224 */ /* 0x000fe400028e0639 */
[----:B------:R-:W-:-:S04]  /*c600*/  IMAD.WIDE.U32 R52, R55, UR38, R52 ;  /* 0x0000002637347c25 */ /* 0x000fc8000f8e0034 */
[----:B------:R-:W-:Y:S02]  /*c610*/  IMAD R56, R56, UR38, RZ ;  /* 0x0000002638387c24 */ /* 0x000fe4000f8e02ff */
[----:B------:R-:W-:Y:S02]  /*c620*/  @P4 VIADD R58, R118, 0xffffffc0 ;  /* 0xffffffc0763a4836 */ /* 0x000fe40000000000 */
[----:B------:R-:W-:Y:S01]  /*c630*/  IMAD R55, R55, UR39, R56 ;  /* 0x0000002737377c24 */ /* 0x000fe2000f8e0238 */
[----:B------:R-:W-:Y:S02]  /*c640*/  IADD3 R56, P4, R52, UR36, RZ ;  /* 0x0000002434387c10 */ /* 0x000fe4000ff9e0ff */
[----:B------:R-:W-:Y:S02]  /*c650*/  @!P3 IADD3 R58, R16, R58, RZ ;  /* 0x0000003a103ab210 */ /* 0x000fe40007ffe0ff */
[----:B------:R-:W-:Y:S02]  /*c660*/  IADD3.X R57, R53, UR37, R55, P4, !PT ;  /* 0x0000002535397c10 */ /* 0x000fe4000a7fe437 */
[----:B------:R-:W-:-:S13]  /*c670*/  ISETP.GE.AND P4, PT, R18, UR4, PT ;  /* 0x0000000412007c0c */ /* 0x000fda000bf86270 */
[----:B------:R-:W1:Y:S04]  /*c680*/  @!P4 LDS.128 R52, [R119+0x14400] ;  /* 0x014400007734c984 */ /* 0x000e680000000c00 */
[----:B-1----:R-:W-:Y:S04]  /*c690*/  @!P4 STG.E.128 desc[UR60][R56.64], R52 ;  /* 0x000000343800c986 */ /* 0x002fe8000c101d3c */
[----:B------:R-:W1:Y:S04]  /*c6a0*/  @!P3 LDS.128 R52, [R58+0x14400] ;  /* 0x014400003a34b984 */ /* 0x000e680000000c00 */
[----:B-1----:R1:W-:Y:S02]  /*c6b0*/  @!P3 STG.E.128 desc[UR60][R56.64+0x40], R52 ;  /* 0x000040343800b986 */ /* 0x0023e4000c101d3c */
.L_x_5837:
[----:B------:R-:W-:Y:S05]  /*c6c0*/  BSYNC B0 ;  /* 0x0000000000007941 */ /* 0x000fea0003800000 */
.L_x_5836:
[----:B------:R-:W-:Y:S01]  /*c6d0*/  @!PT LDS RZ, [RZ] ;  /* 0x00000000fffff984 */ /* 0x000fe20000000800 */
[----:B------:R-:W-:Y:S01]  /*c6e0*/  @!PT LDS RZ, [RZ] ;  /* 0x00000000fffff984 */ /* 0x000fe20000000800 */
[----:B------:R-:W-:Y:S01]  /*c6f0*/  @!PT LDS RZ, [RZ] ;  /* 0x00000000fffff984 */ /* 0x000fe20000000800 */
[----:B------:R-:W-:Y:S01]  /*c700*/  @!PT LDS RZ, [RZ] ;  /* 0x00000000fffff984 */ /* 0x000fe20000000800 */
[----:B------:R3:W-:Y:S06]  /*c710*/  MEMBAR.ALL.CTA ;  /* 0x0000000000007992 */ /* 0x0007ec0000008000 */
[----:B---3--:R-:W3:Y:S01]  /*c720*/  FENCE.VIEW.ASYNC.S ;  /* 0x00000000000073c6 */ /* 0x008ee20000000000 */
[----:B0-2---:R-:W-:Y:S01]  /*c730*/  @!P2 VIADD R111, R111, 0x2e8c0 ;  /* 0x0002e8c06f6fa836 */ /* 0x005fe20000000000 */
[----:B---3--:R0:W-:Y:S01]  /*c740*/  BAR.SYNC.DEFER_BLOCKING R140, 0x80 ;  /* 0x0002008c0000751d */ /* 0x0081e20000010000 */
[----:B------:R-:W-:Y:S01]  /*c750*/  ISETP.NE.AND P3, PT, R112, RZ, PT ;  /* 0x000000ff7000720c */ /* 0x000fe20003f65270 */
[----:B------:R-:W-:-:S02]  /*c760*/  VIADD R17, R17, 0x1 ;  /* 0x0000000111117836 */ /* 0x000fc40000000000 */
[----:B------:R-:W-:-:S04]  /*c770*/  @!P2 PRMT R111, RZ, 0x654, R111 ;  /* 0x00000654ff6fa816 */ /* 0x000fc8000000006f */
[----:B------:R0:W-:Y:S01]  /*c780*/  @!P2 SYNCS.ARRIVE.TRANS64.RED.A1T0 RZ, [R111+URZ], RZ ;  /* 0x000000ff6fffa9a7 */ /* 0x0001e2000810043f */
[----:B------:R-:W-:-:S04]  /*c790*/  ISETP.NE.AND P2, PT, R17, 0x2, PT ;  /* 0x000000021100780c */ /* 0x000fc80003f45270 */
[----:B-1----:R-:W-:Y:S02]  /*c7a0*/  SEL R52, RZ, 0x1, P2 ;  /* 0x00000001ff347807 */ /* 0x002fe40001000000 */
        /* <DEDUP_REMOVED lines=8> */
.L_x_5750:
[----:B------:R-:W0:Y:S01]  /*c830*/  LDC R0, c[0x0][0x428] ;  /* 0x00010a00ff007b82 */ /* 0x000e220000000800 */
[----:B------:R-:W-:Y:S05]  /*c840*/  @P0 BRA `(.L_x_5839) ;  /* 0x00000000000c0947 */ /* 0x000fea0003800000 */
[----:B------:R-:W1:Y:S01]  /*c850*/  FENCE.VIEW.ASYNC.G ;  /* 0x00000000000073c6 */ /* 0x000e620000000100 */
[----:B------:R-:W-:Y:S05]  /*c860*/  WARPSYNC.ALL ;  /* 0x0000000000007948 */ /* 0x000fea0003800000 */
[----:B-1----:R-:W-:Y:S06]  /*c870*/  BAR.ARV 0xc, 0x180 ;  /* 0x0306000000007b1d */ /* 0x002fec0000002000 */
.L_x_5839:
[----:B------:R-:W2:Y:S01]  /*c880*/  LDL R4, [R1+0x88] ;  /* 0x0000880001047983 */ /* 0x000ea20000100800 */
[----:B------:R-:W-:-:S03]  /*c890*/  ULDC.64 UR4, c[0x0][0x990] ;  /* 0x0002640000047ab9 */ /* 0x000fc60000000a00 */
[----:B------:R-:W3:Y:S01]  /*c8a0*/  LDL R5, [R1+0x78] ;  /* 0x0000780001057983 */ /* 0x000ee20000100800 */
[----:B------:R-:W-:Y:S01]  /*c8b0*/  ISETP.NE.U32.AND P0, PT, RZ, UR4, PT ;  /* 0x00000004ff007c0c */ /* 0x000fe2000bf05070 */
[----:B------:R-:W-:Y:S01]  /*c8c0*/  ULDC.64 UR6, c[0x0][0x998] ;  /* 0x0002660000067ab9 */ /* 0x000fe20000000a00 */
[----:B0-----:R-:W-:Y:S01]  /*c8d0*/  ISETP.NE.AND P2, PT, R0, 0x1, PT ;  /* 0x000000010000780c */ /* 0x001fe20003f45270 */
[----:B------:R-:W-:Y:S01]  /*c8e0*/  IMAD.MOV.U32 R7, RZ, RZ, R122 ;  /* 0x000000ffff077224 */ /* 0x000fe200078e007a */
[----:B------:R-:W-:Y:S02]  /*c8f0*/  ISETP.NE.AND.EX P0, PT, RZ, UR5, PT, P0 ;  /* 0x00000005ff007c0c */ /* 0x000fe4000bf05300 */
[----:B------:R-:W-:-:S04]  /*c900*/  ISETP.NE.U32.AND P1, PT, RZ, UR6, PT ;  /* 0x00000006ff007c0c */ /* 0x000fc8000bf25070 */
        /* <DEDUP_REMOVED lines=33> */
[----:B------:R-:W-:-:S02]  /*cb20*/  @P1 LEA.HI.X R9, R6, UR7, R3, 0x2, P4 ;  /* 0x0000000706091c11 */ /* 0x000fc4000a0f1403 */
[----:B------:R-:W-:-:S03]  /*cb30*/  MOV R3, 0x3f800000 ;  /* 0x3f80000000037802 */ /* 0x000fc60000000f00 */
        /* <DEDUP_REMOVED lines=8> */
[----:B-1----:R-:W-:-:S02]  /*cbc0*/  CS2R R8, SRZ ;  /* 0x0000000000087805 */ /* 0x002fc4000001ff00 */
[----:B---3--:R-:W-:Y:S01]  /*cbd0*/  @P2 SHF.R.U32.HI R10, RZ, R2, R7 ;  /* 0x00000002ff0a2219 */ /* 0x008fe20000011607 */
[----:B------:R-:W-:Y:S01]  /*cbe0*/  IMAD.MOV.U32 R87, RZ, RZ, RZ ;  /* 0x000000ffff577224 */ /* 0x000fe200078e00ff */
[----:B------:R-:W-:Y:S02]  /*cbf0*/  CS2R R6, SRZ ;  /* 0x0000000000067805 */ /* 0x000fe4000001ff00 */
[----:B----4-:R-:W-:Y:S02]  /*cc00*/  CS2R R4, SRZ ;  /* 0x0000000000047805 */ /* 0x010fe4000001ff00 */
[----:B------:R-:W-:Y:S01]  /*cc10*/  CS2R R12, SRZ ;  /* 0x00000000000c7805 */ /* 0x000fe2000001ff00 */
[----:B------:R0:W-:Y:S01]  /*cc20*/  STL [R1+0x90], R10 ;  /* 0x0000900a01007387 */ /* 0x0001e20000100800 */
        /* <DEDUP_REMOVED lines=27> */
[----:B------:R-:W-:-:S02]  /*cde0*/  IMAD.MOV.U32 R72, RZ, RZ, RZ ;  /* 0x000000ffff487224 */ /* 0x000fc400078e00ff */
[----:B------:R-:W-:Y:S02]  /*cdf0*/  IMAD.MOV.U32 R103, RZ, RZ, RZ ;  /* 0x000000ffff677224 */ /* 0x000fe400078e00ff */
        /* <DEDUP_REMOVED lines=9> */
[----:B------:R-:W-:-:S06]  /*ce90*/  SHF.R.S32.HI R0, RZ, 0x7, R0 ;  /* 0x00000007ff007819 */ /* 0x000fcc0000011400 */
[----:B------:R-:W0:Y:S04]  /*cea0*/  SHFL.IDX PT, R0, R0, RZ, 0x1f ;  /* 0x00001fff00007589 */ /* 0x000e2800000e0000 */
[----:B0-----:R1:W-:Y:S02]  /*ceb0*/  STL [R1+0x48], R0 ;  /* 0x0000480001007387 */ /* 0x0013e40000100800 */
.L_x_6043:
[----:B------:R-:W1:Y:S01]  /*cec0*/  LDL R3, [R1+0x48] ;  /* 0x0000480001037983 */ /* 0x000e620000100800 */
[----:B------:R-:W-:Y:S01]  /*ced0*/  IADD3 R27, R16, 0x1c400, RZ ;  /* 0x0001c400101b7810 */ /* 0x000fe20007ffe0ff */
[----:B------:R-:W-:Y:S03]  /*cee0*/  BSSY B6, `(.L_x_5842) ;  /* 0x0000019000067945 */ /* 0x000fe60003800000 */
[----:B------:R-:W-:Y:S02]  /*cef0*/  LOP3.LUT P0, RZ, R27, 0x9f, RZ, 0xc0, !PT ;  /* 0x0000009f1bff7812 */ /* 0x000fe4000780c0ff */
[----:B-1----:R-:W-:-:S04]  /*cf00*/  LEA.HI R0, R3, R3, RZ, 0x1 ;  /* 0x0000000303007211 */ /* 0x002fc800078f08ff */
[----:B------:R-:W-:-:S05]  /*cf10*/  LOP3.LUT R0, R0, 0x1e, RZ, 0xc0, !PT ;  /* 0x0000001e00007812 */ /* 0x000fca00078ec0ff */
[----:B------:R-:W-:-:S04]  /*cf20*/  IMAD.IADD R0, R3, 0x1, -R0 ;  /* 0x0000000103007824 */ /* 0x000fc800078e0a00 */
[----:B------:R-:W-:-:S05]  /*cf30*/  IMAD R0, R0, 0x2000, R27 ;  /* 0x0000200000007824 */ /* 0x000fca00078e021b */
[----:B------:R-:W-:-:S04]  /*cf40*/  SHF.R.U32.HI R0, RZ, 0x4, R0 ;  /* 0x00000004ff007819 */ /* 0x000fc80000011600 */
[----:B------:R-:W-:Y:S01]  /*cf50*/  LOP3.LUT R30, R0, 0x3fff, RZ, 0xc0, !PT ;  /* 0x00003fff001e7812 */ /* 0x000fe200078ec0ff */
[----:B------:R-:W-:Y:S06]  /*cf60*/  @!P0 BRA `(.L_x_5843) ;  /* 0x0000000000408947 */ /* 0x000fec0003800000 */
[----:B------:R-:W-:Y:S01]  /*cf70*/  MOV R0, 0x0 ;  /* 0x0000000000007802 */ /* 0x000fe20000000f00 */
[----:B------:R-:W-:Y:S01]  /*cf80*/  ULDC.64 UR4, c[0x4][0x198] ;  /* 0x0100660000047ab9 */ /* 0x000fe20000000a00 */
[----:B------:R-:W-:Y:S01]  /*cf90*/  ULDC.64 UR6, c[0x4][0x1a0] ;  /* 0x0100680000067ab9 */ /* 0x000fe20000000a00 */
[----:B------:R-:W-:Y:S01]  /*cfa0*/  IMAD.U32 R4, RZ, RZ, UR4 ;  /* 0x00000004ff047e24 */ /* 0x000fe2000f8e00ff */
[----:B0-----:R0:W1:Y:S01]  /*cfb0*/  LDC.64 R14, c[0x4][R0] ;  /* 0x01000000000e7b82 */ /* 0x0010620000000a00 */
        /* <DEDUP_REMOVED lines=11> */
.L_x_5843:
[----:B------:R-:W-:Y:S05]  /*d070*/  BSYNC B6 ;  /* 0x0000000000067941 */ /* 0x000fea0003800000 */
.L_x_5842:
[----:B------:R-:W-:Y:S02]  /*d080*/  ULDC UR4, c[0x0][0x3d4] ;  /* 0x0000f50000047ab9 */ /* 0x000fe40000000800 */
[----:B------:R-:W-:-:S13]  /*d090*/  ISETP.LT.AND P0, PT, RZ, UR4, PT ;  /* 0x00000004ff007c0c */ /* 0x000fda000bf01270 */
[----:B------:R-:W-:Y:S05]  /*d0a0*/  @P0 BRA `(.L_x_5844) ;  /* 0x0000000000480947 */ /* 0x000fea0003800000 */
[----:B------:R-:W2:Y:S02]  /*d0b0*/  LDL R20, [R1+0x94] ;  /* 0x0000940001147983 */ /* 0x000ea40000100800 */
[----:B--2---:R-:W-:-:S13]  /*d0c0*/  R2UR UR5, R20 ;  /* 0x00000000140572ca */ /* 0x004fda00000e0000 */
        /* <DEDUP_REMOVED lines=10> */
.L_x_5847:
[----:B--2---:R2:W3:Y:S02]  /*d170*/  SYNCS.PHASECHK.TRANS64.TRYWAIT P0, [R16+URZ+0x2e800], R3 ;  /* 0x02e80003100075a7 */ /* 0x0044e4000800017f */
[----:B---3--:R-:W-:Y:S05]  /*d180*/  @!P0 NANOSLEEP.SYNCS 0x989680 ;  /* 0x009896800000895d */ /* 0x008fea0003900000 */
[----:B------:R-:W3:Y:S02]  /*d190*/  @!P0 SYNCS.PHASECHK.TRANS64 P0, [R16+URZ+0x2e800], R3 ;  /* 0x02e80003100085a7 */ /* 0x000ee4000800007f */
[----:B---3--:R-:W-:Y:S05]  /*d1a0*/  @!P0 BRA `(.L_x_5847) ;  /* 0xfffffffc00f08947 */ /* 0x008fea000383ffff */
.L_x_5846:
[----:B------:R-:W-:Y:S05]  /*d1b0*/  BSYNC B0 ;  /* 0x0000000000007941 */ /* 0x000fea0003800000 */
.L_x_5845:
[----:B------:R-:W-:Y:S05]  /*d1c0*/  BRA `(.L_x_5848) ;  /* 0x0000004000307947 */ /* 0x000fea0003800000 */
.L_x_5844:
[----:B------:R-:W1:Y:S01]  /*d1d0*/  LDC.64 R24, c[0x0][0x3c8] ;  /* 0x0000f200ff187b82 */ /* 0x000e620000000a00 */
        /* <DEDUP_REMOVED lines=9> */
[----:B------:R-:W-:Y:S01]  /*d270*/  LOP3.LUT P0, RZ, R27, 0x3ff, RZ, 0xc0, !PT ;  /* 0x000003ff1bff7812 */ /* 0x000fe2000780c0ff */
[----:B------:R-:W-:Y:S01]  /*d280*/  ULDC.64 UR6, c[0x0][0x3e8] ;  /* 0x0000fa0000067ab9 */ /* 0x000fe20000000a00 */
[----:B------:R-:W-:Y:S01]  /*d290*/  BSSY B6, `(.L_x_5849) ;  /* 0x0000026000067945 */ /* 0x000fe20003800000 */
[----:B------:R-:W-:Y:S01]  /*d2a0*/  IMAD R3, R117, UR5, R6 ;  /* 0x0000000575037c24 */ /* 0x000fe2000f8e0206 */
[----:B------:R-:W-:Y:S01]  /*d2b0*/  IADD3 R36, P1, R4, UR8, RZ ;  /* 0x0000000804247c10 */ /* 0x000fe2000ff3e0ff */
[----:B------:R-:W-:-:S02]  /*d2c0*/  IMAD.MOV.U32 R6, RZ, RZ, R22 ;  /* 0x000000ffff067224 */ /* 0x000fc400078e0016 */
[----:B------:R-:W-:Y:S01]  /*d2d0*/  IMAD R0, R0, UR6, RZ ;  /* 0x0000000600007c24 */ /* 0x000fe2000f8e02ff */
[----:B------:R-:W-:Y:S01]  /*d2e0*/  IADD3.X R37, R3, UR9, R5, P1, !PT ;  /* 0x0000000903257c10 */ /* 0x000fe20008ffe405 */
[----:B------:R-:W-:-:S04]  /*d2f0*/  IMAD.WIDE.U32 R4, R117, UR4, R6 ;  /* 0x0000000475047c25 */ /* 0x000fc8000f8e0006 */
[----:B------:R-:W-:Y:S01]  /*d300*/  IMAD.WIDE.U32 R6, R117, UR6, R6 ;  /* 0x0000000675067c25 */ /* 0x000fe2000f8e0006 */
[----:B------:R-:W-:-:S03]  /*d310*/  IADD3 R34, P1, R4, UR8, RZ ;  /* 0x0000000804227c10 */ /* 0x000fc6000ff3e0ff */
[----:B------:R-:W-:Y:S01]  /*d320*/  IMAD.WIDE.U32 R8, R117, UR6, R8 ;  /* 0x0000000675087c25 */ /* 0x000fe2000f8e0008 */
[----:B------:R-:W-:-:S03]  /*d330*/  IADD3.X R35, R3, UR9, R5, P1, !PT ;  /* 0x0000000903237c10 */ /* 0x000fc60008ffe405 */
[C---:B-1----:R-:W-:Y:S01]  /*d340*/  IMAD.WIDE.U32 R24, R117.reuse, UR4, R24 ;  /* 0x0000000475187c25 */ /* 0x042fe2000f8e0018 */
[----:B------:R-:W-:Y:S02]  /*d350*/  ULDC.64 UR4, c[0x0][0x3e0] ;  /* 0x0000f80000047ab9 */ /* 0x000fe40000000a00 */
[----:B------:R-:W-:Y:S01]  /*d360*/  IADD3 R38, P2, R6, UR4, RZ ;  /* 0x0000000406267c10 */ /* 0x000fe2000ff5e0ff */
[C---:B------:R-:W-:Y:S01]  /*d370*/  IMAD R27, R117.reuse, UR7, R0 ;  /* 0x00000007751b7c24 */ /* 0x040fe2000f8e0200 */
[----:B------:R-:W-:Y:S01]  /*d380*/  IADD3 R40, P3, R8, UR4, RZ ;  /* 0x0000000408287c10 */ /* 0x000fe2000ff7e0ff */
[----:B--2---:R-:W-:Y:S01]  /*d390*/  IMAD.WIDE.U32 R28, R117, UR6, R28 ;  /* 0x00000006751c7c25 */ /* 0x004fe2000f8e001c */
[----:B------:R-:W-:Y:S02]  /*d3a0*/  IADD3 R26, R3, R25, RZ ;  /* 0x00000019031a7210 */ /* 0x000fe40007ffe0ff */
[C---:B------:R-:W-:Y:S02]  /*d3b0*/  IADD3.X R39, R27.reuse, UR5, R7, P2, !PT ;  /* 0x000000051b277c10 */ /* 0x040fe400097fe407 */
[C---:B------:R-:W-:Y:S01]  /*d3c0*/  IADD3.X R41, R27.reuse, UR5, R9, P3, !PT ;  /* 0x000000051b297c10 */ /* 0x040fe20009ffe409 */
[----:B------:R-:W-:Y:S01]  /*d3d0*/  IMAD.IADD R27, R27, 0x1, R29 ;  /* 0x000000011b1b7824 */ /* 0x000fe200078e021d */
        /* <DEDUP_REMOVED lines=16> */
[----:B-1----:R-:W-:Y:S05]  /*d4e0*/  CALL.ABS.NOINC R14 ;  /* 0x000000000e007343 */ /* 0x002fea0003c00000 */
.L_x_5850:
[----:B------:R-:W-:Y:S05]  /*d4f0*/  BSYNC B6 ;  /* 0x0000000000067941 */ /* 0x000fea0003800000 */
.L_x_5849:
[----:B------:R-:W-:Y:S01]  /*d500*/  ULDC.U8 UR4, c[0x0][0x3f0] ;  /* 0x0000fc0000047ab9 */ /* 0x000fe20000000000 */
[----:B------:R-:W-:Y:S01]  /*d510*/  IMAD R3, R121, -0x80, R138 ;  /* 0xffffff8079037824 */ /* 0x000fe200078e028a */
[----:B------:R-:W-:Y:S01]  /*d520*/  ISETP.NE.AND P0, PT, RZ, UR4, PT ;  /* 0x00000004ff007c0c */ /* 0x000fe2000bf05270 */
[----:B------:R-:W-:Y:S03]  /*d530*/  BSSY B0, `(.L_x_5851) ;  /* 0x00003cd000007945 */ /* 0x000fe60003800000 */
[----:B------:R-:W-:-:S09]  /*d540*/  VIMNMX R3, R3, 0x80, PT ;  /* 0x0000008003037848 */ /* 0x000fd20003fe0100 */
[----:B------:R-:W-:Y:S05]  /*d550*/  @!P0 BRA `(.L_x_5852) ;  /* 0x0000001c00a48947 */ /* 0x000fea0003800000 */
[C---:B------:R-:W-:Y:S01]  /*d560*/  IMAD.SHL.U32 R0, R229.reuse, 0x80, RZ ;  /* 0x00000080e5007824 */ /* 0x040fe200078e00ff */
[----:B------:R-:W-:Y:S01]  /*d570*/  ISETP.GE.AND P0, PT, R228, R3, PT ;  /* 0x00000003e400720c */ /* 0x000fe20003f06270 */
[----:B------:R-:W-:Y:S01]  /*d580*/  BSSY B1, `(.L_x_5853) ;  /* 0x0000014000017945 */ /* 0x000fe20003800000 */
[----:B------:R-:W-:Y:S02]  /*d590*/  LOP3.LUT P3, RZ, R229, 0x4, RZ, 0xc0, !PT ;  /* 0x00000004e5ff7812 */ /* 0x000fe4000786c0ff */
[----:B------:R-:W-:Y:S02]  /*d5a0*/  CS2R R6, SRZ ;  /* 0x0000000000067805 */ /* 0x000fe4000001ff00 */
[----:B------:R-:W-:Y:S02]  /*d5b0*/  LOP3.LUT R5, R0, 0x380, RZ, 0xc0, !PT ;  /* 0x0000038000057812 */ /* 0x000fe400078ec0ff */
[----:B------:R-:W-:Y:S02]  /*d5c0*/  CS2R R32, SRZ ;  /* 0x0000000000207805 */ /* 0x000fe4000001ff00 */
[----:B------:R-:W-:-:S02]  /*d5d0*/  CS2R R20, SRZ ;  /* 0x0000000000147805 */ /* 0x000fc4000001ff00 */
[----:B------:R-:W-:Y:S02]  /*d5e0*/  LOP3.LUT R0, R5, 0x30, R18, 0xf8, !PT ;  /* 0x0000003005007812 */ /* 0x000fe400078ef812 */
[----:B------:R-:W-:-:S04]  /*d5f0*/  SHF.R.U32.HI R5, RZ, 0x3, R5 ;  /* 0x00000003ff057819 */ /* 0x000fc80000011605 */
[----:B------:R-:W-:Y:S02]  /*d600*/  LOP3.LUT R9, R0, R5, RZ, 0x3c, !PT ;  /* 0x0000000500097212 */ /* 0x000fe400078e3cff */
[----:B------:R-:W-:Y:S01]  /*d610*/  CS2R R4, SRZ ;  /* 0x0000000000047805 */ /* 0x000fe2000001ff00 */
[----:B------:R-:W-:Y:S06]  /*d620*/  @P0 BRA `(.L_x_5854) ;  /* 0x0000000000240947 */ /* 0x000fec0003800000 */
        /* <DEDUP_REMOVED lines=9> */
.L_x_5854:
[----:B------:R-:W-:Y:S05]  /*d6c0*/  BSYNC B1 ;  /* 0x0000000000017941 */ /* 0x000fea0003800000 */
.L_x_5853:
[----:B------:R-:W2:Y:S01]  /*d6d0*/  S2R R0, SR_TID.X ;  /* 0x0000000000007919 */ /* 0x000ea20000002100 */
[----:B------:R-:W-:Y:S01]  /*d6e0*/  UMOV UR4, 0xffffffff ;  /* 0xffffffff00047882 */ /* 0x000fe20000000000 */
[----:B--2---:R-:W-:-:S05]  /*d6f0*/  VIADD R8, R0, 0xffffff80 ;  /* 0xffffff8000087836 */ /* 0x004fca0000000000 */
[----:B------:R-:W-:-:S04]  /*d700*/  SHF.R.S32.HI R0, RZ, 0x1f, R8 ;  /* 0x0000001fff007819 */ /* 0x000fc80000011408 */
[----:B------:R-:W-:-:S05]  /*d710*/  LEA.HI R0, R0, R8, RZ, 0x5 ;  /* 0x0000000800007211 */ /* 0x000fca00078f28ff */
[----:B------:R-:W-:-:S05]  /*d720*/  IMAD.SHL.U32 R0, R0, 0x20, RZ ;  /* 0x0000002000007824 */ /* 0x000fca00078e00ff */
[----:B------:R-:W-:-:S04]  /*d730*/  LOP3.LUT R0, R0, 0xfffffc00, RZ, 0xc0, !PT ;  /* 0xfffffc0000007812 */ /* 0x000fc800078ec0ff */
[----:B------:R-:W-:Y:S01]  /*d740*/  IADD3 R0, R16, R9, R0 ;  /* 0x0000000910007210 */ /* 0x000fe20007ffe000 */
[----:B------:R-:W-:Y:S06]  /*d750*/  BRA.DIV UR4, `(.L_x_5855) ;  /* 0x0000015604fc7947 */ /* 0x000fec000b800000 */
.L_x_6046:
[----:B------:R-:W-:-:S03]  /*d760*/  UMOV UR4, 0xffffffff ;  /* 0xffffffff00047882 */ /* 0x000fc60000000000 */
[----:B------:R-:W-:Y:S05]  /*d770*/  BRA.DIV UR4, `(.L_x_5856) ;  /* 0x0000015a041c7947 */ /* 0x000fea000b800000 */
.L_x_6049:
[----:B------:R-:W-:-:S03]  /*d780*/  UMOV UR4, 0xffffffff ;  /* 0xffffffff00047882 */ /* 0x000fc60000000000 */
[----:B------:R-:W-:Y:S05]  /*d790*/  BRA.DIV UR4, `(.L_x_5857) ;  /* 0x0000015a043c7947 */ /* 0x000fea000b800000 */
.L_x_6052:
[----:B------:R-:W-:Y:S01]  /*d7a0*/  UMOV UR4, 0xffffffff ;  /* 0xffffffff00047882 */ /* 0x000fe20000000000 */
[----:B-----5:R-:W-:Y:S02]  /*d7b0*/  SHF.R.U32.HI R8, RZ, 0x8, R33 ;  /* 0x00000008ff087819 */ /* 0x020fe40000011621 */
[----:B------:R-:W-:Y:S05]  /*d7c0*/  BRA.DIV UR4, `(.L_x_5858) ;  /* 0x0000015a04587947 */ /* 0x000fea000b800000 */
.L_x_6055:
[----:B------:R-:W2:Y:S01]  /*d7d0*/  LDL R9, [R1+0x94] ;  /* 0x0000940001097983 */ /* 0x000ea20000100800 */
[----:B------:R-:W-:Y:S01]  /*d7e0*/  VIADD R12, R0, 0x1c400 ;  /* 0x0001c400000c7836 */ /* 0x000fe20000000000 */
[----:B------:R-:W-:Y:S01]  /*d7f0*/  LOP3.LUT R11, R8, 0xff, RZ, 0xc0, !PT ;  /* 0x000000ff080b7812 */ /* 0x000fe200078ec0ff */
[----:B------:R-:W-:Y:S01]  /*d800*/  VIADD R8, R0, 0x1c440 ;  /* 0x0001c44000087836 */ /* 0x000fe20000000000 */
[----:B------:R-:W-:Y:S01]  /*d810*/  LOP3.LUT R10, R33, 0xff, RZ, 0xc0, !PT ;  /* 0x000000ff210a7812 */ /* 0x000fe200078ec0ff */
[----:B------:R-:W-:Y:S01]  /*d820*/  BSSY B1, `(.L_x_5859) ;  /* 0x000003d000017945 */ /* 0x000fe20003800000 */
[----:B------:R-:W-:Y:S02]  /*d830*/  @P3 IADD3 R8, R12, -0x40, RZ ;  /* 0xffffffc00c083810 */ /* 0x000fe40007ffe0ff */
[----:B------:R-:W-:Y:S02]  /*d840*/  PRMT R12, R11, 0x7604, R10 ;  /* 0x000076040b0c7816 */ /* 0x000fe4000000000a */
[----:B------:R-:W-:-:S02]  /*d850*/  LOP3.LUT R10, R32, 0xff, RZ, 0xc0, !PT ;  /* 0x000000ff200a7812 */ /* 0x000fc400078ec0ff */
[----:B0-----:R-:W-:Y:S02]  /*d860*/  SHF.R.U32.HI R14, RZ, 0x8, R7 ;  /* 0x00000008ff0e7819 */ /* 0x001fe40000011607 */
[----:B------:R-:W-:Y:S02]  /*d870*/  LOP3.LUT R13, R7, 0xff, RZ, 0xc0, !PT ;  /* 0x000000ff070d7812 */ /* 0x000fe400078ec0ff */
[----:B------:R-:W-:Y:S02]  /*d880*/  LOP3.LUT R14, R14, 0xff, RZ, 0xc0, !PT ;  /* 0x000000ff0e0e7812 */ /* 0x000fe400078ec0ff */
[----:B------:R-:W-:Y:S02]  /*d890*/  SHF.R.U32.HI R15, RZ, 0x8, R21 ;  /* 0x00000008ff0f7819 */ /* 0x000fe40000011615 */
[----:B------:R-:W-:Y:S02]  /*d8a0*/  PRMT R14, R14, 0x7604, R13 ;  /* 0x000076040e0e7816 */ /* 0x000fe4000000000d */
[----:B------:R-:W-:-:S02]  /*d8b0*/  LOP3.LUT R15, R15, 0xff, RZ, 0xc0, !PT ;  /* 0x000000ff0f0f7812 */ /* 0x000fc400078ec0ff */
[--C-:B------:R-:W-:Y:S02]  /*d8c0*/  SHF.R.U32.HI R28, RZ, 0x8, R5.reuse ;  /* 0x00000008ff1c7819 */ /* 0x100fe40000011605 */
[----:B------:R-:W-:Y:S02]  /*d8d0*/  LOP3.LUT R27, R5, 0xff, RZ, 0xc0, !PT ;  /* 0x000000ff051b7812 */ /* 0x000fe400078ec0ff */
[----:B------:R-:W-:Y:S02]  /*d8e0*/  LOP3.LUT R28, R28, 0xff, RZ, 0xc0, !PT ;  /* 0x000000ff1c1c7812 */ /* 0x000fe400078ec0ff */
[----:B------:R-:W-:Y:S02]  /*d8f0*/  SHF.R.U32.HI R31, RZ, 0x10, R5 ;  /* 0x00000010ff1f7819 */ /* 0x000fe40000011605 */
[----:B------:R-:W-:Y:S02]  /*d900*/  PRMT R28, R28, 0x7604, R27 ;  /* 0x000076041c1c7816 */ /* 0x000fe4000000001b */
[----:B------:R-:W-:Y:S01]  /*d910*/  SHF.R.U32.HI R27, RZ, 0x10, R21 ;  /* 0x00000010ff1b7819 */ /* 0x000fe20000011615 */
[----:B------:R-:W-:-:S04]  /*d920*/  IMAD.U32 R31, R31, 0x10000, RZ ;  /* 0x000100001f1f7824 */ /* 0x000fc800078e00ff */
[----:B------:R-:W-:Y:S01]  /*d930*/  IMAD.U32 R27, R27, 0x10000, RZ ;  /* 0x000100001b1b7824 */ /* 0x000fe200078e00ff */
[----:B------:R-:W-:Y:S02]  /*d940*/  LOP3.LUT R31, R28, 0xff0000, R31, 0xf8, !PT ;  /* 0x00ff00001c1f7812 */ /* 0x000fe400078ef81f */
[----:B--2---:R-:W-:Y:S02]  /*d950*/  R2UR UR5, R9 ;  /* 0x00000000090572ca */ /* 0x004fe400000e0000 */
[----:B------:R-:W-:-:S04]  /*d960*/  SHF.R.U32.HI R9, RZ, 0x8, R32 ;  /* 0x00000008ff097819 */ /* 0x000fc80000011620 */
[----:B------:R-:W-:Y:S02]  /*d970*/  LOP3.LUT R11, R9, 0xff, RZ, 0xc0, !PT ;  /* 0x000000ff090b7812 */ /* 0x000fe400078ec0ff */
[----:B------:R-:W-:Y:S02]  /*d980*/  SHF.R.U32.HI R9, RZ, 0x8, R6 ;  /* 0x00000008ff097819 */ /* 0x000fe40000011606 */
[----:B------:R-:W-:Y:S02]  /*d990*/  PRMT R11, R11, 0x7604, R10 ;  /* 0x000076040b0b7816 */ /* 0x000fe4000000000a */
[----:B------:R-:W-:Y:S01]  /*d9a0*/  LOP3.LUT R10, R9, 0xff, RZ, 0xc0, !PT ;  /* 0x000000ff090a7812 */ /* 0x000fe200078ec0ff */
[----:B------:R-:W-:Y:S01]  /*d9b0*/  ULEA.HI UR4, UR5, UR5, URZ, 0x1 ;  /* 0x0000000505047291 */ /* 0x000fe2000f8f083f */
[----:B------:R-:W-:Y:S02]  /*d9c0*/  LOP3.LUT R9, R6, 0xff, RZ, 0xc0, !PT ;  /* 0x000000ff06097812 */ /* 0x000fe400078ec0ff */
[----:B------:R-:W-:Y:S01]  /*d9d0*/  LOP3.LUT R11, R11, 0xff0000, R32, 0xf8, !PT ;  /* 0x00ff00000b0b7812 */ /* 0x000fe200078ef820 */
[----:B------:R-:W-:Y:S01]  /*d9e0*/  ULOP3.LUT UR4, UR4, 0xfffffffe, URZ, 0xc0, !UPT ;  /* 0xfffffffe04047892 */ /* 0x000fe2000f8ec03f */
[----:B------:R-:W-:-:S02]  /*d9f0*/  PRMT R13, R10, 0x7604, R9 ;  /* 0x000076040a0d7816 */ /* 0x000fc40000000009 */
[----:B------:R-:W-:Y:S01]  /*da00*/  LOP3.LUT R10, R21, 0xff, RZ, 0xc0, !PT ;  /* 0x000000ff150a7812 */ /* 0x000fe200078ec0ff */
[----:B------:R-:W-:Y:S01]  /*da10*/  UIADD3 UR4, UR5, -UR4, URZ ;  /* 0x8000000405047290 */ /* 0x000fe2000fffe03f */
[----:B------:R-:W-:Y:S02]  /*da20*/  SHF.R.U32.HI R9, RZ, 0x8, R20 ;  /* 0x00000008ff097819 */ /* 0x000fe40000011614 */
[----:B------:R-:W-:Y:S02]  /*da30*/  PRMT R26, R15, 0x7604, R10 ;  /* 0x000076040f1a7816 */ /* 0x000fe4000000000a */
[----:B------:R-:W-:Y:S01]  /*da40*/  SHF.R.U32.HI R10, RZ, 0x8, R4 ;  /* 0x00000008ff0a7819 */ /* 0x000fe20000011604 */
[----:B-1----:R-:W-:Y:S01]  /*da50*/  IMAD.U32 R35, RZ, RZ, UR4 ;  /* 0x00000004ff237e24 */ /* 0x002fe2000f8e00ff */
[----:B------:R-:W-:Y:S02]  /*da60*/  LOP3.LUT R24, R9, 0xff, RZ, 0xc0, !PT ;  /* 0x000000ff09187812 */ /* 0x000fe400078ec0ff */
[----:B------:R-:W-:-:S02]  /*da70*/  LOP3.LUT R9, R20, 0xff, RZ, 0xc0, !PT ;  /* 0x000000ff14097812 */ /* 0x000fc400078ec0ff */
[----:B------:R-:W-:Y:S02]  /*da80*/  SHF.L.U32 R35, R35, 0x1f, RZ ;  /* 0x0000001f23237819 */ /* 0x000fe400000006ff */
[----:B------:R-:W-:Y:S02]  /*da90*/  LOP3.LUT R15, R10, 0xff, RZ, 0xc0, !PT ;  /* 0x000000ff0a0f7812 */ /* 0x000fe400078ec0ff */
[----:B------:R-:W0:Y:S01]  /*daa0*/  SYNCS.PHASECHK.TRANS64.TRYWAIT P1, [R16+URZ+0x2e800], R35 ;  /* 0x02e80023100075a7 */ /* 0x000e22000802017f */
[----:B------:R-:W-:Y:S02]  /*dab0*/  LOP3.LUT R10, R4, 0xff, RZ, 0xc0, !PT ;  /* 0x000000ff040a7812 */ /* 0x000fe400078ec0ff */
[----:B------:R-:W-:Y:S02]  /*dac0*/  PRMT R25, R24, 0x7604, R9 ;  /* 0x0000760418197816 */ /* 0x000fe40000000009 */
        /* <DEDUP_REMOVED lines=16> */
[----:B------:R-:W-:Y:S01]  /*dbd0*/  LOP3.LUT R13, R29, 0xff0000, R4, 0xf8, !PT ;  /* 0x00ff00001d0d7812 */ /* 0x000fe200078ef804 */
[----:B0-----:R-:W-:Y:S06]  /*dbe0*/  @!P1 BRA `(.L_x_5860) ;  /* 0x0000015400789947 */ /* 0x001fec0003800000 */
.L_x_6056:
[----:B------:R-:W-:Y:S05]  /*dbf0*/  BSYNC B1 ;  /* 0x0000000000017941 */ /* 0x000fea0003800000 */
.L_x_5859:
[----:B------:R-:W-:Y:S01]  /*dc00*/  BSSY B1, `(.L_x_5861) ;  /* 0x00000bf000017945 */ /* 0x000fe20003800000 */
[----:B------:R-:W-:Y:S02]  /*dc10*/  LOP3.LUT R13, R13, 0xff000000, R4, 0xf8, !PT ;  /* 0xff0000000d0d7812 */ /* 0x000fe400078ef804 */
[----:B------:R-:W-:Y:S01]  /*dc20*/  LOP3.LUT R15, R31, 0xff000000, R5, 0xf8, !PT ;  /* 0xff0000001f0f7812 */ /* 0x000fe200078ef805 */
[----:B------:R-:W-:Y:S06]  /*dc30*/  @P0 BRA `(.L_x_5862) ;  /* 0x0000000800ec0947 */ /* 0x000fec0003800000 */
[----:B------:R-:W1:Y:S01]  /*dc40*/  LDC R5, c[0x0][0x3d4] ;  /* 0x0000f500ff057b82 */ /* 0x000e620000000800 */
[----:B------:R-:W-:Y:S01]  /*dc50*/  BSSY B2, `(.L_x_5863) ;  /* 0x000005e000027945 */ /* 0x000fe20003800000 */
[-C--:B-1----:R-:W-:Y:S02]  /*dc60*/  ISETP.GE.AND P0, PT, R22, R5.reuse, PT ;  /* 0x000000051600720c */ /* 0x082fe40003f06270 */
[----:B------:R-:W-:-:S11]  /*dc70*/  ISETP.GE.AND P1, PT, R230, R5, PT ;  /* 0x00000005e600720c */ /* 0x000fd60003f26270 */
[----:B------:R-:W-:Y:S05]  /*dc80*/  @P0 BRA `(.L_x_5864) ;  /* 0x0000000400680947 */ /* 0x000fea0003800000 */
[----:B------:R-:W1:Y:S01]  /*dc90*/  LDS.128 R4, [R0+0x1c400] ;  /* 0x01c4000000047984 */ /* 0x000e620000000c00 */
[----:B------:R-:W-:Y:S02]  /*dca0*/  F2FP.F16.E4M3.UNPACK_B R31, R14 ;  /* 0x0000000eff1f723e */ /* 0x000fe400020006ff */
[----:B------:R-:W-:-:S03]  /*dcb0*/  F2FP.F16.E4M3.UNPACK_B R28, R11 ;  /* 0x0000000bff1c723e */ /* 0x000fc600020006ff */
[--C-:B------:R-:W-:Y:S02]  /*dcc0*/  HADD2.F32 R32, -RZ, R31.reuse.H1_H1 ;  /* 0x3000001fff207230 */ /* 0x100fe40000004100 */
[--C-:B------:R-:W-:Y:S02]  /*dcd0*/  HADD2.F32 R29, -RZ, R28.reuse.H1_H1 ;  /* 0x3000001cff1d7230 */ /* 0x100fe40000004100 */
        /* <DEDUP_REMOVED lines=32> */
[C---:B------:R-:W-:Y:S01]  /*dee0*/  FFMA.FTZ R37, R26.reuse, R28, -R31 ;  /* 0x0000001c1a257223 */ /* 0x040fe2000001081f */
[----:B------:R-:W-:Y:S01]  /*def0*/  HADD2.F32 R24, -RZ, R24.H0_H0 ;  /* 0x20000018ff187230 */ /* 0x000fe20000004100 */
[----:B------:R-:W-:Y:S01]  /*df00*/  F2FP.F16.E4M3.UNPACK_B R28, R20 ;  /* 0x00000014ff1c723e */ /* 0x000fe200020006ff */
[----:B------:R-:W-:Y:S02]  /*df10*/  HADD2.F32 R25, -RZ, R25.H0_H0 ;  /* 0x20000019ff197230 */ /* 0x000fe40000004100 */
[----:B------:R-:W-:Y:S01]  /*df20*/  FFMA.FTZ R32, R26, R32, R5 ;  /* 0x000000201a207223 */ /* 0x000fe20000010005 */
[C---:B------:R-:W-:Y:S01]  /*df30*/  FMUL.FTZ R38, R4.reuse, R29 ;  /* 0x0000001d04267220 */ /* 0x040fe20000410000 */
[----:B------:R-:W-:Y:S01]  /*df40*/  F2FP.F16.E4M3.UNPACK_B R26, R12 ;  /* 0x0000000cff1a723e */ /* 0x000fe200020006ff */
[-C--:B------:R-:W-:Y:S01]  /*df50*/  FMUL.FTZ R4, R4, R24.reuse ;  /* 0x0000001804047220 */ /* 0x080fe20000410000 */
[----:B------:R-:W-:Y:S02]  /*df60*/  HADD2.F32 R31, -RZ, R28.H1_H1 ;  /* 0x3000001cff1f7230 */ /* 0x000fe40000004100 */
[----:B------:R-:W-:Y:S01]  /*df70*/  FFMA.FTZ R38, R25, R24, -R38 ;  /* 0x0000001819267223 */ /* 0x000fe20000010826 */
[----:B------:R-:W-:-:S02]  /*df80*/  HADD2.F32 R5, -RZ, R6.H1_H1 ;  /* 0x30000006ff057230 */ /* 0x000fc40000004100 */
[----:B------:R-:W-:Y:S01]  /*df90*/  FFMA.FTZ R29, R25, R29, R4 ;  /* 0x0000001d191d7223 */ /* 0x000fe20000010004 */
[----:B------:R-:W-:Y:S01]  /*dfa0*/  HADD2.F32 R24, -RZ, R26.H1_H1 ;  /* 0x3000001aff187230 */ /* 0x000fe20000004100 */
[----:B------:R-:W-:Y:S01]  /*dfb0*/  F2FP.SATFINITE.E4M3.F32.PACK_AB_MERGE_C R32, R32, R37, RZ ;  /* 0x000000252020723e */ /* 0x000fe200048070ff */
        /* <DEDUP_REMOVED lines=39> */
.L_x_5864:
[----:B------:R-:W-:Y:S05]  /*e230*/  BSYNC B2 ;  /* 0x0000000000027941 */ /* 0x000fea0003800000 */
.L_x_5863:
[----:B------:R-:W-:Y:S05]  /*e240*/  @P1 BRA `(.L_x_5862) ;  /* 0x0000000400681947 */ /* 0x000fea0003800000 */
[----:B-1----:R-:W1:Y:S01]  /*e250*/  LDS.128 R4, [R8] ;  /* 0x0000000008047984 */ /* 0x002e620000000c00 */
        /* <DEDUP_REMOVED lines=14> */
[CC--:B------:R-:W-:Y:S01]  /*e340*/  FMUL.FTZ R5, R21.reuse, R32.reuse ;  /* 0x0000002015057220 */ /* 0x0c0fe20000410000 */
        /* <DEDUP_REMOVED lines=73> */
[----:B------:R2:W-:Y:S02]  /*e7e0*/  STS.128 [R8], R4 ;  /* 0x0000000408007388 */ /* 0x0005e40000000c00 */
.L_x_5862:
[----:B------:R-:W-:Y:S05]  /*e7f0*/  BSYNC B1 ;  /* 0x0000000000017941 */ /* 0x000fea0003800000 */
.L_x_5861:
[----:B-12---:R-:W-:-:S05]  /*e800*/  VIADD R4, R228, 0x40 ;  /* 0x00000040e4047836 */ /* 0x006fca0000000000 */
[----:B------:R-:W-:-:S13]  /*e810*/  ISETP.GE.AND P0, PT, R4, R3, PT ;  /* 0x000000030400720c */ /* 0x000fda0003f06270 */
[----:B------:R-:W-:Y:S05]  /*e820*/  @P0 BRA `(.L_x_5865) ;  /* 0x0000002800740947 */ /* 0x000fea0003800000 */
        /* <DEDUP_REMOVED lines=8> */
[----:B0-----:R-:W-:Y:S02]  /*e8b0*/  HADD2.F32 R35, -RZ, R33.H1_H1 ;  /* 0x30000021ff237230 */ /* 0x001fe40000004100 */
[----:B------:R-:W-:Y:S02]  /*e8c0*/  HADD2.F32 R31, -RZ, R29.H1_H1 ;  /* 0x3000001dff1f7230 */ /* 0x000fe40000004100 */
[----:B------:R-:W-:Y:S01]  /*e8d0*/  HADD2.F32 R34, -RZ, R33.H0_H0 ;  /* 0x20000021ff227230 */ /* 0x000fe20000004100 */
[----:B------:R-:W-:Y:S02]  /*e8e0*/  F2FP.F16.E4M3.UNPACK_B R33, R14.H1 ;  /* 0x0000000eff21723e */ /* 0x000fe400030006ff */
[----:B-1----:R-:W-:Y:S02]  /*e8f0*/  F2FP.F16.E4M3.UNPACK_B R3, R4.H1 ;  /* 0x00000004ff03723e */ /* 0x002fe400030006ff */
[-C--:B------:R-:W-:Y:S02]  /*e900*/  F2FP.F16.E4M3.UNPACK_B R25, R6.reuse ;  /* 0x00000006ff19723e */ /* 0x080fe400020006ff */
[----:B------:R-:W-:Y:S01]  /*e910*/  F2FP.F16.E4M3.UNPACK_B R26, R6.H1 ;  /* 0x00000006ff1a723e */ /* 0x000fe200030006ff */
[--C-:B------:R-:W-:Y:S01]  /*e920*/  HADD2.F32 R21, -RZ, R3.reuse.H0_H0 ;  /* 0x20000003ff157230 */ /* 0x100fe20000004100 */
[----:B------:R-:W-:Y:S01]  /*e930*/  F2FP.F16.E4M3.UNPACK_B R4, R4 ;  /* 0x00000004ff04723e */ /* 0x000fe200020006ff */
[----:B------:R-:W-:Y:S01]  /*e940*/  HADD2.F32 R3, -RZ, R3.H1_H1 ;  /* 0x30000003ff037230 */ /* 0x000fe20000004100 */
[----:B------:R-:W-:-:S02]  /*e950*/  F2FP.F16.E4M3.UNPACK_B R24, R5 ;  /* 0x00000005ff18723e */ /* 0x000fc400020006ff */
[----:B------:R-:W-:Y:S02]  /*e960*/  F2FP.F16.E4M3.UNPACK_B R5, R5.H1 ;  /* 0x00000005ff05723e */ /* 0x000fe400030006ff */
[-C--:B------:R-:W-:Y:S01]  /*e970*/  FMUL.FTZ R6, R35, R3.reuse ;  /* 0x0000000323067220 */ /* 0x080fe20000410000 */
[C---:B------:R-:W-:Y:S01]  /*e980*/  FMUL.FTZ R32, R31.reuse, R3 ;  /* 0x000000031f207220 */ /* 0x040fe20000410000 */
[--C-:B------:R-:W-:Y:S01]  /*e990*/  HADD2.F32 R3, -RZ, R4.reuse.H1_H1 ;  /* 0x30000004ff037230 */ /* 0x100fe20000004100 */
[----:B------:R-:W-:Y:S01]  /*e9a0*/  F2FP.F16.E4M3.UNPACK_B R27, R7 ;  /* 0x00000007ff1b723e */ /* 0x000fe200020006ff */
[-C--:B------:R-:W-:Y:S01]  /*e9b0*/  FFMA.FTZ R28, R31, R21.reuse, -R6 ;  /* 0x000000151f1c7223 */ /* 0x080fe20000010806 */
        /* <DEDUP_REMOVED lines=11> */
[----:B------:R-:W-:-:S02]  /*ea70*/  HADD2.F32 R5, -RZ, R5.H0_H0 ;  /* 0x20000005ff057230 */ /* 0x000fc40000004100 */
[-C--:B------:R-:W-:Y:S01]  /*ea80*/  FMUL.FTZ R4, R35, R6.reuse ;  /* 0x0000000623047220 */ /* 0x080fe20000410000 */
[----:B------:R-:W-:Y:S02]  /*ea90*/  HADD2.F32 R34, -RZ, R33.H0_H0 ;  /* 0x20000021ff227230 */ /* 0x000fe40000004100 */
[C---:B------:R-:W-:Y:S01]  /*eaa0*/  FMUL.FTZ R32, R31.reuse, R6 ;  /* 0x000000061f207220 */ /* 0x040fe20000410000 */
[--C-:B------:R-:W-:Y:S02]  /*eab0*/  HADD2.F32 R3, -RZ, R24.reuse.H1_H1 ;  /* 0x30000018ff037230 */ /* 0x100fe40000004100 */
[----:B------:R-:W-:Y:S01]  /*eac0*/  FFMA.FTZ R6, R31, R5, -R4 ;  /* 0x000000051f067223 */ /* 0x000fe20000010804 */
[----:B------:R-:W-:Y:S01]  /*ead0*/  HADD2.F32 R4, -RZ, R29.H0_H0 ;  /* 0x2000001dff047230 */ /* 0x000fe20000004100 */
[----:B------:R-:W-:Y:S01]  /*eae0*/  F2FP.F16.E4M3.UNPACK_B R33, R20 ;  /* 0x00000014ff21723e */ /* 0x000fe200020006ff */
[----:B------:R-:W-:Y:S02]  /*eaf0*/  HADD2.F32 R24, -RZ, R24.H0_H0 ;  /* 0x20000018ff187230 */ /* 0x000fe40000004100 */
[----:B------:R-:W-:Y:S01]  /*eb00*/  FMUL.FTZ R29, R34, R3 ;  /* 0x00000003221d7220 */ /* 0x000fe20000410000 */
[----:B------:R-:W-:Y:S01]  /*eb10*/  FFMA.FTZ R31, R35, R5, R32 ;  /* 0x00000005231f7223 */ /* 0x000fe20000010020 */
[----:B------:R-:W-:Y:S01]  /*eb20*/  F2FP.F16.E4M3.UNPACK_B R32, R12 ;  /* 0x0000000cff20723e */ /* 0x000fe200020006ff */
        /* <DEDUP_REMOVED lines=12> */
[--C-:B------:R-:W-:Y:S02]  /*ebf0*/  HADD2.F32 R3, -RZ, R25.reuse.H1_H1 ;  /* 0x30000019ff037230 */ /* 0x100fe40000004100 */
[----:B------:R-:W-:Y:S01]  /*ec00*/  FFMA.FTZ R29, R34, R26, -R29 ;  /* 0x0000001a221d7223 */ /* 0x000fe2000001081d */
[----:B------:R-:W-:Y:S01]  /*ec10*/  HADD2.F32 R35, -RZ, R32.H0_H0 ;  /* 0x20000020ff237230 */ /* 0x000fe20000004100 */
[----:B------:R-:W-:Y:S01]  /*ec20*/  F2FP.F16.E4M3.UNPACK_B R34, R12.H1 ;  /* 0x0000000cff22723e */ /* 0x000fe200030006ff */
[----:B------:R-:W-:-:S02]  /*ec30*/  HADD2.F32 R25, -RZ, R25.H0_H0 ;  /* 0x20000019ff197230 */ /* 0x000fc40000004100 */
[-C--:B------:R-:W-:Y:S01]  /*ec40*/  FMUL.FTZ R4, R37, R3.reuse ;  /* 0x0000000325047220 */ /* 0x080fe20000410000 */
[----:B------:R-:W-:Y:S02]  /*ec50*/  HADD2.F32 R39, -RZ, R20.H1_H1 ;  /* 0x30000014ff277230 */ /* 0x000fe40000004100 */
[C---:B------:R-:W-:Y:S01]  /*ec60*/  FMUL.FTZ R32, R35.reuse, R3 ;  /* 0x0000000323207220 */ /* 0x040fe20000410000 */
[----:B------:R-:W-:Y:S01]  /*ec70*/  FFMA.FTZ R26, R36, R26, R33 ;  /* 0x0000001a241a7223 */ /* 0x000fe20000010021 */
[-C--:B------:R-:W-:Y:S01]  /*ec80*/  FFMA.FTZ R12, R35, R25.reuse, -R4 ;  /* 0x00000019230c7223 */ /* 0x080fe20000010804 */
[--C-:B------:R-:W-:Y:S02]  /*ec90*/  HADD2.F32 R35, -RZ, R34.reuse.H1_H1 ;  /* 0x30000022ff237230 */ /* 0x100fe40000004100 */
[----:B------:R-:W-:Y:S01]  /*eca0*/  FFMA.FTZ R25, R37, R25, R32 ;  /* 0x0000001925197223 */ /* 0x000fe20000010020 */
[----:B------:R-:W-:Y:S01]  /*ecb0*/  HADD2.F32 R4, -RZ, R7.H1_H1 ;  /* 0x30000007ff047230 */ /* 0x000fe20000004100 */
[----:B------:R-:W-:Y:S01]  /*ecc0*/  F2FP.SATFINITE.E4M3.F32.PACK_AB_MERGE_C R6, R31, R6, RZ ;  /* 0x000000061f06723e */ /* 0x000fe200048070ff */
[----:B------:R-:W-:Y:S01]  /*ecd0*/  HADD2.F32 R33, -RZ, R34.H0_H0 ;  /* 0x20000022ff217230 */ /* 0x000fe20000004100 */
[----:B------:R-:W-:Y:S01]  /*ece0*/  F2FP.SATFINITE.E4M3.F32.PACK_AB_MERGE_C R26, R26, R29, RZ ;  /* 0x0000001d1a1a723e */ /* 0x000fe200048070ff */
[----:B------:R-:W-:-:S02]  /*ecf0*/  HADD2.F32 R37, -RZ, R20.H0_H0 ;  /* 0x20000014ff257230 */ /* 0x000fc40000004100 */
[-C--:B------:R-:W-:Y:S01]  /*ed00*/  FMUL.FTZ R32, R39, R4.reuse ;  /* 0x0000000427207220 */ /* 0x080fe20000410000 */
[----:B------:R-:W-:Y:S02]  /*ed10*/  HADD2.F32 R3, -RZ, R27.H1_H1 ;  /* 0x3000001bff037230 */ /* 0x000fe40000004100 */
[----:B------:R-:W-:Y:S01]  /*ed20*/  FMUL.FTZ R34, R35, R4 ;  /* 0x0000000423227220 */ /* 0x000fe20000410000 */
[----:B------:R-:W-:Y:S01]  /*ed30*/  HADD2.F32 R7, -RZ, R7.H0_H0 ;  /* 0x20000007ff077230 */ /* 0x000fe20000004100 */
[----:B------:R-:W-:Y:S01]  /*ed40*/  F2FP.SATFINITE.E4M3.F32.PACK_AB_MERGE_C R5, R24, R5, R6 ;  /* 0x000000051805723e */ /* 0x000fe20004807006 */
        /* <DEDUP_REMOVED lines=11> */
[----:B------:R-:W-:-:S05]  /*ee00*/  F2FP.SATFINITE.E4M3.F32.PACK_AB_MERGE_C R7, R20, R7, R3 ;  /* 0x000000071407723e */ /* 0x000fca0004807003 */
[----:B------:R1:W-:Y:S02]  /*ee10*/  STS.128 [R0+0x1e400], R4 ;  /* 0x01e4000400007388 */ /* 0x0003e40000000c00 */
.L_x_5867:
[----:B------:R-:W-:Y:S05]  /*ee20*/  BSYNC B1 ;  /* 0x0000000000017941 */ /* 0x000fea0003800000 */
.L_x_5866:
[----:B------:R-:W-:Y:S05]  /*ee30*/  @P1 BRA `(.L_x_5865) ;  /* 0x0000002000f01947 */ /* 0x000fea0003800000 */
[----:B-1----:R-:W1:Y:S01]  /*ee40*/  LDS.128 R4, [R8+0x2000] ;  /* 0x0020000008047984 */ /* 0x002e620000000c00 */
[----:B------:R-:W-:Y:S02]  /*ee50*/  F2FP.F16.E4M3.UNPACK_B R25, R13 ;  /* 0x0000000dff19723e */ /* 0x000fe400020006ff */
[----:B------:R-:W-:Y:S02]  /*ee60*/  F2FP.F16.E4M3.UNPACK_B R24, R9 ;  /* 0x00000009ff18723e */ /* 0x000fe400020006ff */
[----:B------:R-:W-:Y:S01]  /*ee70*/  F2FP.F16.E4M3.UNPACK_B R26, R13.H1 ;  /* 0x0000000dff1a723e */ /* 0x000fe200030006ff */
[--C-:B------:R-:W-:Y:S01]  /*ee80*/  HADD2.F32 R27, -RZ, R25.reuse.H1_H1 ;  /* 0x30000019ff1b7230 */ /* 0x100fe20000004100 */
[-C--:B------:R-:W-:Y:S01]  /*ee90*/  F2FP.F16.E4M3.UNPACK_B R31, R15.reuse ;  /* 0x0000000fff1f723e */ /* 0x080fe200020006ff */
[--C-:B------:R-:W-:Y:S01]  /*eea0*/  HADD2.F32 R21, -RZ, R24.reuse.H1_H1 ;  /* 0x30000018ff157230 */ /* 0x100fe20000004100 */
[----:B------:R-:W-:Y:S01]  /*eeb0*/  F2FP.F16.E4M3.UNPACK_B R15, R15.H1 ;  /* 0x0000000fff0f723e */ /* 0x000fe200030006ff */
[----:B------:R-:W-:Y:S01]  /*eec0*/  HADD2.F32 R28, -RZ, R25.H0_H0 ;  /* 0x20000019ff1c7230 */ /* 0x000fe20000004100 */
[----:B------:R-:W-:Y:S01]  /*eed0*/  F2FP.F16.E4M3.UNPACK_B R25, R9.H1 ;  /* 0x00000009ff19723e */ /* 0x000fe200030006ff */
[----:B------:R-:W-:-:S02]  /*eee0*/  HADD2.F32 R24, -RZ, R24.H0_H0 ;  /* 0x20000018ff187230 */ /* 0x000fc40000004100 */
[----:B------:R-:W-:Y:S02]  /*eef0*/  HADD2.F32 R29, -RZ, R26.H0_H0 ;  /* 0x2000001aff1d7230 */ /* 0x000fe40000004100 */
[--C-:B------:R-:W-:Y:S02]  /*ef00*/  HADD2.F32 R36, -RZ, R31.reuse.H1_H1 ;  /* 0x3000001fff247230 */ /* 0x100fe40000004100 */
[----:B------:R-:W-:Y:S01]  /*ef10*/  HADD2.F32 R34, -RZ, R31.H0_H0 ;  /* 0x2000001fff227230 */ /* 0x000fe20000004100 */
[-C--:B-1----:R-:W-:Y:S02]  /*ef20*/  F2FP.F16.E4M3.UNPACK_B R0, R4.reuse.H1 ;  /* 0x00000004ff00723e */ /* 0x082fe400030006ff */
        /* <DEDUP_REMOVED lines=15> */
[----:B------:R-:W-:Y:S02]  /*f020*/  HADD2.F32 R27, -RZ, R26.H1_H1 ;  /* 0x3000001aff1b7230 */ /* 0x000fe40000004100 */
[-C--:B------:R-:W-:Y:S01]  /*f030*/  FMUL.FTZ R9, R28, R0.reuse ;  /* 0x000000001c097220 */ /* 0x080fe20000410000 */
[C---:B------:R-:W-:Y:S01]  /*f040*/  FMUL.FTZ R13, R24.reuse, R0 ;  /* 0x00000000180d7220 */ /* 0x040fe20000410000 */
[----:B------:R-:W-:Y:S01]  /*f050*/  HADD2.F32 R3, -RZ, R5.H1_H1 ;  /* 0x30000005ff037230 */ /* 0x000fe20000004100 */
[----:B------:R-:W-:Y:S01]  /*f060*/  F2FP.SATFINITE.E4M3.F32.PACK_AB_MERGE_C R20, R21, R20, RZ ;  /* 0x000000141514723e */ /* 0x000fe200048070ff */
[-C--:B------:R-:W-:Y:S01]  /*f070*/  FFMA.FTZ R9, R24, R4.reuse, -R9 ;  /* 0x0000000418097223 */ /* 0x080fe20000010809 */
[----:B------:R-:W-:Y:S01]  /*f080*/  FFMA.FTZ R4, R28, R4, R13 ;  /* 0x000000041c047223 */ /* 0x000fe2000001000d */
[----:B------:R-:W-:Y:S02]  /*f090*/  HADD2.F32 R13, -RZ, R25.H1_H1 ;  /* 0x30000019ff0d7230 */ /* 0x000fe40000004100 */
[----:B------:R-:W-:Y:S01]  /*f0a0*/  FMUL.FTZ R24, R27, R3 ;  /* 0x000000031b187220 */ /* 0x000fe20000410000 */
[----:B------:R-:W-:-:S02]  /*f0b0*/  HADD2.F32 R5, -RZ, R5.H0_H0 ;  /* 0x20000005ff057230 */ /* 0x000fc40000004100 */
[----:B------:R-:W-:Y:S02]  /*f0c0*/  HADD2.F32 R0, -RZ, R11.H1_H1 ;  /* 0x3000000bff007230 */ /* 0x000fe40000004100 */
[C---:B------:R-:W-:Y:S01]  /*f0d0*/  FMUL.FTZ R26, R13.reuse, R3 ;  /* 0x000000030d1a7220 */ /* 0x040fe20000410000 */
[----:B------:R-:W-:Y:S02]  /*f0e0*/  HADD2.F32 R25, -RZ, R25.H0_H0 ;  /* 0x20000019ff197230 */ /* 0x000fe40000004100 */
[-C--:B------:R-:W-:Y:S01]  /*f0f0*/  FFMA.FTZ R13, R13, R5.reuse, -R24 ;  /* 0x000000050d0d7223 */ /* 0x080fe20000010818 */
[----:B------:R-:W-:Y:S02]  /*f100*/  HADD2.F32 R11, -RZ, R11.H0_H0 ;  /* 0x2000000bff0b7230 */ /* 0x000fe40000004100 */
[----:B------:R-:W-:Y:S01]  /*f110*/  FFMA.FTZ R26, R27, R5, R26 ;  /* 0x000000051b1a7223 */ /* 0x000fe2000001001a */
[----:B------:R-:W-:Y:S01]  /*f120*/  FMUL.FTZ R24, R29, R0 ;  /* 0x000000001d187220 */ /* 0x000fe20000410000 */
[----:B------:R-:W-:Y:S01]  /*f130*/  F2FP.F16.E4M3.UNPACK_B R27, R10 ;  /* 0x0000000aff1b723e */ /* 0x000fe200020006ff */
[----:B------:R-:W-:Y:S01]  /*f140*/  FMUL.FTZ R0, R25, R0 ;  /* 0x0000000019007220 */ /* 0x000fe20000410000 */
[----:B------:R-:W-:-:S02]  /*f150*/  HADD2.F32 R3, -RZ, R6.H1_H1 ;  /* 0x30000006ff037230 */ /* 0x000fc40000004100 */
[-C--:B------:R-:W-:Y:S01]  /*f160*/  FFMA.FTZ R5, R25, R11.reuse, -R24 ;  /* 0x0000000b19057223 */ /* 0x080fe20000010818 */
[----:B------:R-:W-:Y:S02]  /*f170*/  HADD2.F32 R6, -RZ, R6.H0_H0 ;  /* 0x20000006ff067230 */ /* 0x000fe40000004100 */
[----:B------:R-:W-:Y:S01]  /*f180*/  FFMA.FTZ R24, R29, R11, R0 ;  /* 0x0000000b1d187223 */ /* 0x000fe20000010000 */
[--C-:B------:R-:W-:Y:S02]  /*f190*/  HADD2.F32 R28, -RZ, R27.reuse.H1_H1 ;  /* 0x3000001bff1c7230 */ /* 0x100fe40000004100 */
[----:B------:R-:W-:Y:S01]  /*f1a0*/  FMUL.FTZ R11, R36, R3 ;  /* 0x00000003240b7220 */ /* 0x000fe20000410000 */
[--C-:B------:R-:W-:Y:S01]  /*f1b0*/  HADD2.F32 R0, -RZ, R12.reuse.H1_H1 ;  /* 0x3000000cff007230 */ /* 0x100fe20000004100 */
[----:B------:R-:W-:Y:S01]  /*f1c0*/  F2FP.SATFINITE.E4M3.F32.PACK_AB_MERGE_C R13, R26, R13, RZ ;  /* 0x0000000d1a0d723e */ /* 0x000fe200048070ff */
[----:B------:R-:W-:Y:S02]  /*f1d0*/  HADD2.F32 R32, -RZ, R27.H0_H0 ;  /* 0x2000001bff207230 */ /* 0x000fe40000004100 */
[----:B------:R-:W-:Y:S01]  /*f1e0*/  FMUL.FTZ R27, R28, R3 ;  /* 0x000000031c1b7220 */ /* 0x000fe20000410000 */
[----:B------:R-:W-:-:S02]  /*f1f0*/  HADD2.F32 R12, -RZ, R12.H0_H0 ;  /* 0x2000000cff0c7230 */ /* 0x000fc40000004100 */
[----:B------:R-:W-:Y:S01]  /*f200*/  FFMA.FTZ R25, R28, R6, -R11 ;  /* 0x000000061c197223 */ /* 0x000fe2000001080b */
[----:B------:R-:W-:Y:S01]  /*f210*/  FMUL.FTZ R3, R34, R0 ;  /* 0x0000000022037220 */ /* 0x000fe20000410000 */
[----:B------:R-:W-:Y:S01]  /*f220*/  F2FP.F16.E4M3.UNPACK_B R28, R10.H1 ;  /* 0x0000000aff1c723e */ /* 0x000fe200030006ff */
[----:B------:R-:W-:Y:S01]  /*f230*/  FFMA.FTZ R10, R36, R6, R27 ;  /* 0x00000006240a7223 */ /* 0x000fe2000001001b */
[C---:B------:R-:W-:Y:S01]  /*f240*/  FMUL.FTZ R11, R32.reuse, R0 ;  /* 0x00000000200b7220 */ /* 0x040fe20000410000 */
[-C--:B------:R-:W-:Y:S01]  /*f250*/  FFMA.FTZ R6, R32, R12.reuse, -R3 ;  /* 0x0000000c20067223 */ /* 0x080fe20000010803 */
[----:B------:R-:W-:Y:S01]  /*f260*/  HADD2.F32 R29, -RZ, R15.H1_H1 ;  /* 0x3000000fff1d7230 */ /* 0x000fe20000004100 */
[----:B------:R-:W-:Y:S01]  /*f270*/  F2FP.SATFINITE.E4M3.F32.PACK_AB_MERGE_C R4, R4, R9, R20 ;  /* 0x000000090404723e */ /* 0x000fe20004807014 */
[----:B------:R-:W-:Y:S02]  /*f280*/  HADD2.F32 R3, -RZ, R7.H1_H1 ;  /* 0x30000007ff037230 */ /* 0x000fe40000004100 */
[----:B------:R-:W-:Y:S01]  /*f290*/  FFMA.FTZ R11, R34, R12, R11 ;  /* 0x0000000c220b7223 */ /* 0x000fe2000001000b */
[----:B------:R-:W-:Y:S01]  /*f2a0*/  HADD2.F32 R27, -RZ, R28.H1_H1 ;  /* 0x3000001cff1b7230 */ /* 0x000fe20000004100 */
[----:B------:R-:W-:Y:S01]  /*f2b0*/  F2FP.SATFINITE.E4M3.F32.PACK_AB_MERGE_C R10, R10, R25, RZ ;  /* 0x000000190a0a723e */ /* 0x000fe200048070ff */
[----:B------:R-:W-:-:S02]  /*f2c0*/  HADD2.F32 R34, -RZ, R15.H0_H0 ;  /* 0x2000000fff227230 */ /* 0x000fc40000004100 */
[----:B------:R-:W-:Y:S01]  /*f2d0*/  FMUL.FTZ R12, R29, R3 ;  /* 0x000000031d0c7220 */ /* 0x000fe20000410000 */
[----:B------:R-:W-:Y:S01]  /*f2e0*/  HADD2.F32 R0, -RZ, R14.H1_H1 ;  /* 0x3000000eff007230 */ /* 0x000fe20000004100 */
[----:B------:R-:W-:Y:S01]  /*f2f0*/  F2FP.SATFINITE.E4M3.F32.PACK_AB_MERGE_C R5, R24, R5, R13 ;  /* 0x000000051805723e */ /* 0x000fe2000480700d */
[----:B------:R-:W-:Y:S01]  /*f300*/  HADD2.F32 R7, -RZ, R7.H0_H0 ;  /* 0x20000007ff077230 */ /* 0x000fe20000004100 */
[----:B------:R-:W-:Y:S01]  /*f310*/  F2FP.SATFINITE.E4M3.F32.PACK_AB_MERGE_C R6, R11, R6, R10 ;  /* 0x000000060b06723e */ /* 0x000fe2000480700a */
[----:B------:R-:W-:Y:S02]  /*f320*/  HADD2.F32 R32, -RZ, R28.H0_H0 ;  /* 0x2000001cff207230 */ /* 0x000fe40000004100 */
[C---:B------:R-:W-:Y:S01]  /*f330*/  FMUL.FTZ R28, R27.reuse, R3 ;  /* 0x000000031b1c7220 */ /* 0x040fe20000410000 */
[----:B------:R-:W-:Y:S02]  /*f340*/  HADD2.F32 R14, -RZ, R14.H0_H0 ;  /* 0x2000000eff0e7230 */ /* 0x000fe40000004100 */
[-C--:B------:R-:W-:Y:S01]  /*f350*/  FMUL.FTZ R3, R34, R0.reuse ;  /* 0x0000000022037220 */ /* 0x080fe20000410000 */
[-C--:B------:R-:W-:Y:S01]  /*f360*/  FFMA.FTZ R12, R27, R7.reuse, -R12 ;  /* 0x000000071b0c7223 */ /* 0x080fe2000001080c */
[C---:B------:R-:W-:Y:S01]  /*f370*/  FMUL.FTZ R15, R32.reuse, R0 ;  /* 0x00000000200f7220 */ /* 0x040fe20000410000 */
[----:B------:R-:W-:Y:S01]  /*f380*/  FFMA.FTZ R7, R29, R7, R28 ;  /* 0x000000071d077223 */ /* 0x000fe2000001001c */
[----:B------:R-:W-:-:S02]  /*f390*/  FFMA.FTZ R3, R32, R14, -R3 ;  /* 0x0000000e20037223 */ /* 0x000fc40000010803 */
[----:B------:R-:W-:Y:S02]  /*f3a0*/  FFMA.FTZ R14, R34, R14, R15 ;  /* 0x0000000e220e7223 */ /* 0x000fe4000001000f */
[----:B------:R-:W-:-:S04]  /*f3b0*/  F2FP.SATFINITE.E4M3.F32.PACK_AB_MERGE_C R7, R7, R12, RZ ;  /* 0x0000000c0707723e */ /* 0x000fc800048070ff */
[----:B------:R-:W-:-:S05]  /*f3c0*/  F2FP.SATFINITE.E4M3.F32.PACK_AB_MERGE_C R7, R14, R3, R7 ;  /* 0x000000030e07723e */ /* 0x000fca0004807007 */
[----:B------:R2:W-:Y:S01]  /*f3d0*/  STS.128 [R8+0x2000], R4 ;  /* 0x0020000408007388 */ /* 0x0005e20000000c00 */
[----:B------:R-:W-:Y:S05]  /*f3e0*/  BRA `(.L_x_5865) ;  /* 0x0000001c00847947 */ /* 0x000fea0003800000 */
.L_x_5852:
[----:B------:R-:W1:Y:S01]  /*f3f0*/  LDC R21, c[0x0][0x3d4] ;  /* 0x0000f500ff157b82 */ /* 0x000e620000000800 */
[----:B------:R-:W-:Y:S02]  /*f400*/  ISETP.GE.AND P0, PT, R228, R3, PT ;  /* 0x00000003e400720c */ /* 0x000fe40003f06270 */
[----:B------:R-:W-:Y:S02]  /*f410*/  CS2R R4, SRZ ;  /* 0x0000000000047805 */ /* 0x000fe4000001ff00 */
[----:B------:R-:W-:Y:S02]  /*f420*/  CS2R R6, SRZ ;  /* 0x0000000000067805 */ /* 0x000fe4000001ff00 */
[----:B------:R-:W-:Y:S02]  /*f430*/  CS2R R32, SRZ ;  /* 0x0000000000207805 */ /* 0x000fe4000001ff00 */
[----:B------:R-:W-:Y:S01]  /*f440*/  CS2R R34, SRZ ;  /* 0x0000000000227805 */ /* 0x000fe2000001ff00 */
[----:B------:R-:W-:Y:S01]  /*f450*/  UMOV UR4, 0xffffffff ;  /* 0xffffffff00047882 */ /* 0x000fe20000000000 */
[----:B-1----:R-:W-:-:S13]  /*f460*/  ISETP.GE.OR P0, PT, R18, R21, P0 ;  /* 0x000000151200720c */ /* 0x002fda0000706670 */
[----:B------:R1:W5:Y:S04]  /*f470*/  @!P0 LDG.E.128 R4, desc[UR60][R36.64] ;  /* 0x0000003c24048981 */ /* 0x000368000c1e1d00 */
[----:B------:R1:W5:Y:S01]  /*f480*/  @!P0 LDG.E.128 R32, desc[UR60][R40.64] ;  /* 0x0000003c28208981 */ /* 0x000362000c1e1d00 */
[----:B------:R-:W-:Y:S01]  /*f490*/  ISETP.GE.AND P0, PT, R18, R21, PT ;  /* 0x000000151200720c */ /* 0x000fe20003f06270 */
[----:B------:R-:W-:-:S12]  /*f4a0*/  BRA.DIV UR4, `(.L_x_5868) ;  /* 0x0000013e045c7947 */ /* 0x000fd8000b800000 */
.L_x_6059:
[----:B------:R-:W-:-:S03]  /*f4b0*/  UMOV UR4, 0xffffffff ;  /* 0xffffffff00047882 */ /* 0x000fc60000000000 */
[----:B------:R-:W-:Y:S05]  /*f4c0*/  BRA.DIV UR4, `(.L_x_5869) ;  /* 0x0000013e047c7947 */ /* 0x000fea000b800000 */
.L_x_6062:
[----:B------:R-:W-:Y:S01]  /*f4d0*/  UMOV UR4, 0xffffffff ;  /* 0xffffffff00047882 */ /* 0x000fe20000000000 */
[----:B-----5:R-:W-:Y:S02]  /*f4e0*/  SHF.R.U32.HI R9, RZ, 0x8, R5 ;  /* 0x00000008ff097819 */ /* 0x020fe40000011605 */
[----:B------:R-:W-:Y:S05]  /*f4f0*/  BRA.DIV UR4, `(.L_x_5870) ;  /* 0x0000013e04987947 */ /* 0x000fea000b800000 */
.L_x_6065:
[----:B------:R-:W-:Y:S01]  /*f500*/  UMOV UR4, 0xffffffff ;  /* 0xffffffff00047882 */ /* 0x000fe20000000000 */
[----:B------:R-:W-:Y:S02]  /*f510*/  LOP3.LUT R0, R5, 0xff, RZ, 0xc0, !PT ;  /* 0x000000ff05007812 */ /* 0x000fe400078ec0ff */
[----:B------:R-:W-:Y:S01]  /*f520*/  LOP3.LUT R9, R9, 0xff, RZ, 0xc0, !PT ;  /* 0x000000ff09097812 */ /* 0x000fe200078ec0ff */
[----:B------:R-:W-:Y:S06]  /*f530*/  BRA.DIV UR4, `(.L_x_5871) ;  /* 0x0000013e04b07947 */ /* 0x000fec000b800000 */
.L_x_6068:
[----:B------:R-:W2:Y:S01]  /*f540*/  LDL R10, [R1+0x94] ;  /* 0x00009400010a7983 */ /* 0x000ea20000100800 */
[C---:B------:R-:W-:Y:S01]  /*f550*/  VIADD R8, R228.reuse, 0x40 ;  /* 0x00000040e4087836 */ /* 0x040fe20000000000 */
[----:B------:R-:W-:Y:S01]  /*f560*/  PRMT R9, R9, 0x7604, R0 ;  /* 0x0000760409097816 */ /* 0x000fe20000000000 */
[----:B------:R-:W-:Y:S01]  /*f570*/  BSSY B1, `(.L_x_5872) ;  /* 0x000003f000017945 */ /* 0x000fe20003800000 */
[----:B------:R-:W-:Y:S02]  /*f580*/  SHF.R.U32.HI R0, RZ, 0x8, R4 ;  /* 0x00000008ff007819 */ /* 0x000fe40000011604 */
[----:B------:R-:W-:Y:S02]  /*f590*/  SHF.R.U32.HI R11, RZ, 0x8, R7 ;  /* 0x00000008ff0b7819 */ /* 0x000fe40000011607 */
[-C--:B------:R-:W-:Y:S02]  /*f5a0*/  ISETP.GE.OR P2, PT, R228, R3.reuse, P0 ;  /* 0x00000003e400720c */ /* 0x080fe40000746670 */
[----:B------:R-:W-:-:S02]  /*f5b0*/  ISETP.GE.OR P0, PT, R8, R3, P0 ;  /* 0x000000030800720c */ /* 0x000fc40000706670 */
[----:B------:R-:W-:Y:S02]  /*f5c0*/  LOP3.LUT R8, R0, 0xff, RZ, 0xc0, !PT ;  /* 0x000000ff00087812 */ /* 0x000fe400078ec0ff */
[----:B------:R-:W-:Y:S02]  /*f5d0*/  LOP3.LUT R11, R11, 0xff, RZ, 0xc0, !PT ;  /* 0x000000ff0b0b7812 */ /* 0x000fe400078ec0ff */
[----:B------:R-:W-:Y:S02]  /*f5e0*/  SHF.R.U32.HI R0, RZ, 0x8, R6 ;  /* 0x00000008ff007819 */ /* 0x000fe40000011606 */
[----:B------:R-:W-:Y:S02]  /*f5f0*/  LOP3.LUT R3, R4, 0xff, RZ, 0xc0, !PT ;  /* 0x000000ff04037812 */ /* 0x000fe400078ec0ff */
[----:B------:R-:W-:Y:S02]  /*f600*/  SHF.R.U32.HI R13, RZ, 0x10, R7 ;  /* 0x00000010ff0d7819 */ /* 0x000fe40000011607 */
[----:B------:R-:W-:-:S02]  /*f610*/  PRMT R3, R8, 0x7604, R3 ;  /* 0x0000760408037816 */ /* 0x000fc40000000003 */
[----:B------:R-:W-:Y:S01]  /*f620*/  LOP3.LUT R8, R6, 0xff, RZ, 0xc0, !PT ;  /* 0x000000ff06087812 */ /* 0x000fe200078ec0ff */
[----:B------:R-:W-:Y:S01]  /*f630*/  IMAD.U32 R13, R13, 0x10000, RZ ;  /* 0x000100000d0d7824 */ /* 0x000fe200078e00ff */
[----:B------:R-:W-:Y:S02]  /*f640*/  LOP3.LUT R3, R3, 0xff0000, R4, 0xf8, !PT ;  /* 0x00ff000003037812 */ /* 0x000fe400078ef804 */
[----:B--2---:R-:W-:Y:S02]  /*f650*/  R2UR UR5, R10 ;  /* 0x000000000a0572ca */ /* 0x004fe400000e0000 */
[----:B------:R-:W-:-:S04]  /*f660*/  LOP3.LUT R10, R7, 0xff, RZ, 0xc0, !PT ;  /* 0x000000ff070a7812 */ /* 0x000fc800078ec0ff */
[----:B------:R-:W-:Y:S02]  /*f670*/  PRMT R10, R11, 0x7604, R10 ;  /* 0x000076040b0a7816 */ /* 0x000fe4000000000a */
[----:B------:R-:W-:Y:S02]  /*f680*/  LOP3.LUT R11, R0, 0xff, RZ, 0xc0, !PT ;  /* 0x000000ff000b7812 */ /* 0x000fe400078ec0ff */
[----:B------:R-:W-:Y:S02]  /*f690*/  SHF.R.U32.HI R0, RZ, 0x10, R5 ;  /* 0x00000010ff007819 */ /* 0x000fe40000011605 */
[----:B------:R-:W-:Y:S01]  /*f6a0*/  PRMT R11, R11, 0x7604, R8 ;  /* 0x000076040b0b7816 */ /* 0x000fe20000000008 */
[----:B------:R-:W-:Y:S01]  /*f6b0*/  ULEA.HI UR4, UR5, UR5, URZ, 0x1 ;  /* 0x0000000505047291 */ /* 0x000fe2000f8f083f */
[----:B------:R-:W-:Y:S01]  /*f6c0*/  LOP3.LUT R13, R10, 0xff0000, R13, 0xf8, !PT ;  /* 0x00ff00000a0d7812 */ /* 0x000fe200078ef80d */
[----:B------:R-:W-:Y:S01]  /*f6d0*/  IMAD.U32 R0, R0, 0x10000, RZ ;  /* 0x0001000000007824 */ /* 0x000fe200078e00ff */
[----:B------:R-:W-:Y:S01]  /*f6e0*/  LOP3.LUT R8, R33, 0xff, RZ, 0xc0, !PT ;  /* 0x000000ff21087812 */ /* 0x000fe200078ec0ff */
[----:B------:R-:W-:Y:S01]  /*f6f0*/  ULOP3.LUT UR4, UR4, 0xfffffffe, URZ, 0xc0, !UPT ;  /* 0xfffffffe04047892 */ /* 0x000fe2000f8ec03f */
[----:B------:R-:W-:-:S02]  /*f700*/  LOP3.LUT R11, R11, 0xff0000, R6, 0xf8, !PT ;  /* 0x00ff00000b0b7812 */ /* 0x000fc400078ef806 */
[----:B------:R-:W-:Y:S01]  /*f710*/  LOP3.LUT R9, R9, 0xff0000, R0, 0xf8, !PT ;  /* 0x00ff000009097812 */ /* 0x000fe200078ef800 */
[----:B------:R-:W-:Y:S01]  /*f720*/  UIADD3 UR4, UR5, -UR4, URZ ;  /* 0x8000000405047290 */ /* 0x000fe2000fffe03f */
[----:B------:R-:W-:Y:S02]  /*f730*/  LOP3.LUT R0, R3, 0xff000000, R4, 0xf8, !PT ;  /* 0xff00000003007812 */ /* 0x000fe400078ef804 */
[----:B------:R-:W-:Y:S02]  /*f740*/  SHF.R.U32.HI R4, RZ, 0x8, R32 ;  /* 0x00000008ff047819 */ /* 0x000fe40000011620 */
[----:B------:R-:W-:Y:S02]  /*f750*/  LOP3.LUT R3, R9, 0xff000000, R5, 0xf8, !PT ;  /* 0xff00000009037812 */ /* 0x000fe400078ef805 */
[----:B------:R-:W-:Y:S02]  /*f760*/  MOV R25, UR4 ;  /* 0x0000000400197c02 */ /* 0x000fe40008000f00 */
[----:B------:R-:W-:-:S02]  /*f770*/  SHF.R.U32.HI R9, RZ, 0x8, R33 ;  /* 0x00000008ff097819 */ /* 0x000fc40000011621 */
[----:B------:R-:W-:Y:S02]  /*f780*/  SHF.L.U32 R25, R25, 0x1f, RZ ;  /* 0x0000001f19197819 */ /* 0x000fe400000006ff */
[----:B------:R-:W-:Y:S02]  /*f790*/  LOP3.LUT R5, R32, 0xff, RZ, 0xc0, !PT ;  /* 0x000000ff20057812 */ /* 0x000fe400078ec0ff */
[----:B------:R-:W2:Y:S01]  /*f7a0*/  SYNCS.PHASECHK.TRANS64.TRYWAIT P1, [R16+URZ+0x2e800], R25 ;  /* 0x02e80019100075a7 */ /* 0x000ea2000802017f */
[----:B------:R-:W-:Y:S02]  /*f7b0*/  LOP3.LUT R4, R4, 0xff, RZ, 0xc0, !PT ;  /* 0x000000ff04047812 */ /* 0x000fe400078ec0ff */
[----:B------:R-:W-:Y:S02]  /*f7c0*/  LOP3.LUT R9, R9, 0xff, RZ, 0xc0, !PT ;  /* 0x000000ff09097812 */ /* 0x000fe400078ec0ff */
[----:B------:R-:W-:Y:S02]  /*f7d0*/  PRMT R5, R4, 0x7604, R5 ;  /* 0x0000760404057816 */ /* 0x000fe40000000005 */
[----:B------:R-:W-:-:S02]  /*f7e0*/  SHF.R.U32.HI R10, RZ, 0x8, R35 ;  /* 0x00000008ff0a7819 */ /* 0x000fc40000011623 */
[----:B------:R-:W-:Y:S02]  /*f7f0*/  SHF.R.U32.HI R4, RZ, 0x8, R34 ;  /* 0x00000008ff047819 */ /* 0x000fe40000011622 */
[----:B------:R-:W-:Y:S02]  /*f800*/  LOP3.LUT R12, R11, 0xff000000, R6, 0xf8, !PT ;  /* 0xff0000000b0c7812 */ /* 0x000fe400078ef806 */
[----:B------:R-:W-:Y:S02]  /*f810*/  LOP3.LUT R13, R13, 0xff000000, R7, 0xf8, !PT ;  /* 0xff0000000d0d7812 */ /* 0x000fe400078ef807 */
[----:B------:R-:W-:Y:S02]  /*f820*/  PRMT R8, R9, 0x7604, R8 ;  /* 0x0000760409087816 */ /* 0x000fe40000000008 */
[----:B------:R-:W-:Y:S02]  /*f830*/  SHF.R.U32.HI R11, RZ, 0x10, R33 ;  /* 0x00000010ff0b7819 */ /* 0x000fe40000011621 */
[----:B------:R-:W-:-:S02]  /*f840*/  LOP3.LUT R7, R35, 0xff, RZ, 0xc0, !PT ;  /* 0x000000ff23077812 */ /* 0x000fc400078ec0ff */
[----:B------:R-:W-:Y:S02]  /*f850*/  LOP3.LUT R10, R10, 0xff, RZ, 0xc0, !PT ;  /* 0x000000ff0a0a7812 */ /* 0x000fe400078ec0ff */
[----:B------:R-:W-:Y:S02]  /*f860*/  LOP3.LUT R9, R4, 0xff, RZ, 0xc0, !PT ;  /* 0x000000ff04097812 */ /* 0x000fe400078ec0ff */
[----:B------:R-:W-:Y:S02]  /*f870*/  SHF.R.U32.HI R4, RZ, 0x10, R35 ;  /* 0x00000010ff047819 */ /* 0x000fe40000011623 */
[----:B------:R-:W-:Y:S02]  /*f880*/  LOP3.LUT R6, R34, 0xff, RZ, 0xc0, !PT ;  /* 0x000000ff22067812 */ /* 0x000fe400078ec0ff */
[----:B------:R-:W-:Y:S01]  /*f890*/  PRMT R10, R10, 0x7604, R7 ;  /* 0x000076040a0a7816 */ /* 0x000fe20000000007 */
[----:B------:R-:W-:Y:S01]  /*f8a0*/  IMAD.U32 R7, R11, 0x10000, RZ ;  /* 0x000100000b077824 */ /* 0x000fe200078e00ff */
[----:B------:R-:W-:Y:S01]  /*f8b0*/  PRMT R9, R9, 0x7604, R6 ;  /* 0x0000760409097816 */ /* 0x000fe20000000006 */
[----:B------:R-:W-:Y:S01]  /*f8c0*/  IMAD.U32 R11, R4, 0x10000, RZ ;  /* 0x00010000040b7824 */ /* 0x000fe200078e00ff */
[----:B------:R-:W-:-:S02]  /*f8d0*/  LOP3.LUT R5, R5, 0xff0000, R32, 0xf8, !PT ;  /* 0x00ff000005057812 */ /* 0x000fc400078ef820 */
[----:B------:R-:W-:Y:S02]  /*f8e0*/  LOP3.LUT R9, R9, 0xff0000, R34, 0xf8, !PT ;  /* 0x00ff000009097812 */ /* 0x000fe400078ef822 */
[----:B------:R-:W-:Y:S02]  /*f8f0*/  LOP3.LUT R7, R8, 0xff0000, R7, 0xf8, !PT ;  /* 0x00ff000008077812 */ /* 0x000fe400078ef807 */
[----:B------:R-:W-:Y:S02]  /*f900*/  LOP3.LUT R11, R10, 0xff0000, R11, 0xf8, !PT ;  /* 0x00ff00000a0b7812 */ /* 0x000fe400078ef80b */
[----:B0-----:R-:W-:Y:S02]  /*f910*/  LOP3.LUT R14, R5, 0xff000000, R32, 0xf8, !PT ;  /* 0xff000000050e7812 */ /* 0x001fe400078ef820 */
[----:B------:R-:W-:Y:S02]  /*f920*/  LOP3.LUT R15, R9, 0xff000000, R34, 0xf8, !PT ;  /* 0xff000000090f7812 */ /* 0x000fe400078ef822 */
[----:B------:R-:W-:-:S02]  /*f930*/  LOP3.LUT R32, R7, 0xff000000, R33, 0xf8, !PT ;  /* 0xff00000007207812 */ /* 0x000fc400078ef821 */
[----:B------:R-:W-:Y:S01]  /*f940*/  LOP3.LUT R34, R11, 0xff000000, R35, 0xf8, !PT ;  /* 0xff0000000b227812 */ /* 0x000fe200078ef823 */
[----:B--2---:R-:W-:Y:S06]  /*f950*/  @!P1 BRA `(.L_x_5873) ;  /* 0x0000013800d09947 */ /* 0x004fec0003800000 */
.L_x_6069:
[----:B------:R-:W-:Y:S05]  /*f960*/  BSYNC B1 ;  /* 0x0000000000017941 */ /* 0x000fea0003800000 */
.L_x_5872:
[----:B------:R-:W-:Y:S04]  /*f970*/  BSSY B1, `(.L_x_5874) ;  /* 0x00000c6000017945 */ /* 0x000fe80003800000 */
[----:B------:R-:W-:Y:S05]  /*f980*/  @P2 BRA `(.L_x_5875) ;  /* 0x0000000c00102947 */ /* 0x000fea0003800000 */
[----:B------:R-:W2:Y:S01]  /*f990*/  S2R R5, SR_TID.X ;  /* 0x0000000000057919 */ /* 0x000ea20000002100 */
[----:B------:R-:W-:Y:S01]  /*f9a0*/  IMAD.SHL.U32 R4, R229, 0x80, RZ ;  /* 0x00000080e5047824 */ /* 0x000fe200078e00ff */
[----:B------:R-:W-:Y:S02]  /*f9b0*/  IADD3 R6, R18, R21, RZ ;  /* 0x0000001512067210 */ /* 0x000fe40007ffe0ff */
[----:B------:R-:W-:Y:S02]  /*f9c0*/  F2FP.F16.E4M3.UNPACK_B R39, R14.H1 ;  /* 0x0000000eff27723e */ /* 0x000fe400030006ff */
[----:B------:R-:W-:Y:S02]  /*f9d0*/  LOP3.LUT R7, R4, 0x380, RZ, 0xc0, !PT ;  /* 0x0000038004077812 */ /* 0x000fe400078ec0ff */
[----:B------:R-:W-:Y:S01]  /*f9e0*/  F2FP.F16.E4M3.UNPACK_B R38, R0.H1 ;  /* 0x00000000ff26723e */ /* 0x000fe200030006ff */
[----:B------:R-:W-:Y:S01]  /*f9f0*/  HADD2.F32 R42, -RZ, R39.H0_H0 ;  /* 0x20000027ff2a7230 */ /* 0x000fe20000004100 */
[----:B------:R-:W-:-:S02]  /*fa00*/  LOP3.LUT R4, R7, 0x70, R18, 0xf8, !PT ;  /* 0x0000007007047812 */ /* 0x000fc400078ef812 */
[----:B------:R-:W-:Y:S01]  /*fa10*/  SHF.R.U32.HI R9, RZ, 0x3, R7 ;  /* 0x00000003ff097819 */ /* 0x000fe20000011607 */
[----:B-1----:R-:W-:Y:S01]  /*fa20*/  HADD2.F32 R40, -RZ, R38.H0_H0 ;  /* 0x20000026ff287230 */ /* 0x002fe20000004100 */
[----:B------:R-:W-:Y:S02]  /*fa30*/  LOP3.LUT R6, R7, 0x70, R6, 0xf8, !PT ;  /* 0x0000007007067812 */ /* 0x000fe400078ef806 */
[----:B------:R-:W-:Y:S01]  /*fa40*/  F2FP.F16.E4M3.UNPACK_B R41, R14 ;  /* 0x0000000eff29723e */ /* 0x000fe200020006ff */
[----:B--2---:R-:W-:-:S05]  /*fa50*/  VIADD R5, R5, 0xffffff80 ;  /* 0xffffff8005057836 */ /* 0x004fca0000000000 */
[----:B------:R-:W-:-:S04]  /*fa60*/  SHF.R.S32.HI R8, RZ, 0x1f, R5 ;  /* 0x0000001fff087819 */ /* 0x000fc80000011405 */
[----:B------:R-:W-:Y:S02]  /*fa70*/  LEA.HI R8, R8, R5, RZ, 0x5 ;  /* 0x0000000508087211 */ /* 0x000fe400078f28ff */
[-C--:B------:R-:W-:Y:S02]  /*fa80*/  LOP3.LUT R5, R4, R9.reuse, RZ, 0x3c, !PT ;  /* 0x0000000904057212 */ /* 0x080fe400078e3cff */
[----:B------:R-:W-:Y:S01]  /*fa90*/  LOP3.LUT R9, R6, R9, RZ, 0x3c, !PT ;  /* 0x0000000906097212 */ /* 0x000fe200078e3cff */
[----:B------:R-:W-:-:S05]  /*faa0*/  IMAD.SHL.U32 R8, R8, 0x20, RZ ;  /* 0x0000002008087824 */ /* 0x000fca00078e00ff */
[----:B------:R-:W-:-:S04]  /*fab0*/  LOP3.LUT R8, R8, 0xfffffc00, RZ, 0xc0, !PT ;  /* 0xfffffc0008087812 */ /* 0x000fc800078ec0ff */
[C-C-:B------:R-:W-:Y:S02]  /*fac0*/  IADD3 R24, R16.reuse, R9, R8.reuse ;  /* 0x0000000910187210 */ /* 0x140fe40007ffe008 */
[----:B------:R-:W-:-:S03]  /*fad0*/  IADD3 R20, R16, R5, R8 ;  /* 0x0000000510147210 */ /* 0x000fc60007ffe008 */
[----:B------:R-:W1:Y:S04]  /*fae0*/  LDS.128 R8, [R24+0x1c400] ;  /* 0x01c4000018087984 */ /* 0x000e680000000c00 */
[----:B------:R-:W0:Y:S01]  /*faf0*/  LDS.128 R4, [R20+0x1c400] ;  /* 0x01c4000014047984 */ /* 0x000e220000000c00 */
[----:B-1----:R-:W-:Y:S02]  /*fb00*/  F2FP.F16.E4M3.UNPACK_B R31, R8.H1 ;  /* 0x00000008ff1f723e */ /* 0x002fe400030006ff */
[----:B------:R-:W-:Y:S02]  /*fb10*/  F2FP.F16.E4M3.UNPACK_B R35, R9 ;  /* 0x00000009ff23723e */ /* 0x000fe400020006ff */
[-C--:B0-----:R-:W-:Y:S01]  /*fb20*/  F2FP.F16.E4M3.UNPACK_B R25, R4.reuse ;  /* 0x00000004ff19723e */ /* 0x081fe200020006ff */
[--C-:B------:R-:W-:Y:S01]  /*fb30*/  HADD2.F32 R33, -RZ, R31.reuse.H0_H0 ;  /* 0x2000001fff217230 */ /* 0x100fe20000004100 */
[----:B------:R-:W-:Y:S01]  /*fb40*/  F2FP.F16.E4M3.UNPACK_B R4, R4.H1 ;  /* 0x00000004ff04723e */ /* 0x000fe200030006ff */
[----:B------:R-:W-:Y:S01]  /*fb50*/  HADD2.F32 R31, -RZ, R31.H1_H1 ;  /* 0x3000001fff1f7230 */ /* 0x000fe20000004100 */
[----:B------:R-:W-:-:S02]  /*fb60*/  F2FP.F16.E4M3.UNPACK_B R26, R5 ;  /* 0x00000005ff1a723e */ /* 0x000fc400020006ff */
[----:B------:R-:W-:Y:S01]  /*fb70*/  F2FP.F16.E4M3.UNPACK_B R27, R5.H1 ;  /* 0x00000005ff1b723e */ /* 0x000fe200030006ff */
[----:B------:R-:W-:Y:S02]  /*fb80*/  HADD2.F32 R5, -RZ, R4.H0_H0 ;  /* 0x20000004ff057230 */ /* 0x000fe40000004100 */
[C---:B------:R-:W-:Y:S01]  /*fb90*/  FMUL.FTZ R44, R33.reuse, R42 ;  /* 0x0000002a212c7220 */ /* 0x040fe20000410000 */
[----:B------:R-:W-:Y:S01]  /*fba0*/  F2FP.F16.E4M3.UNPACK_B R36, R9.H1 ;  /* 0x00000009ff24723e */ /* 0x000fe200030006ff */
[----:B------:R-:W-:Y:S01]  /*fbb0*/  FMUL.FTZ R9, R33, R40 ;  /* 0x0000002821097220 */ /* 0x000fe20000410000 */
[----:B------:R-:W-:Y:S01]  /*fbc0*/  F2FP.F16.E4M3.UNPACK_B R8, R8 ;  /* 0x00000008ff08723e */ /* 0x000fe200020006ff */
[C---:B------:R-:W-:Y:S01]  /*fbd0*/  FFMA.FTZ R45, R5.reuse, R40, -R44 ;  /* 0x00000028052d7223 */ /* 0x040fe2000001082c */
[----:B------:R-:W-:Y:S02]  /*fbe0*/  HADD2.F32 R40, -RZ, R38.H1_H1 ;  /* 0x30000026ff287230 */ /* 0x000fe40000004100 */
[----:B------:R-:W-:Y:S01]  /*fbf0*/  FFMA.FTZ R46, R5, R42, R9 ;  /* 0x0000002a052e7223 */ /* 0x000fe20000010009 */
[----:B------:R-:W-:Y:S01]  /*fc00*/  HADD2.F32 R44, -RZ, R39.H1_H1 ;  /* 0x30000027ff2c7230 */ /* 0x000fe20000004100 */
[----:B------:R-:W-:Y:S01]  /*fc10*/  F2FP.F16.E4M3.UNPACK_B R38, R0 ;  /* 0x00000000ff26723e */ /* 0x000fe200020006ff */
[----:B------:R-:W-:-:S02]  /*fc20*/  HADD2.F32 R42, -RZ, R41.H0_H0 ;  /* 0x20000029ff2a7230 */ /* 0x000fc40000004100 */
[C---:B------:R-:W-:Y:S01]  /*fc30*/  FMUL.FTZ R43, R31.reuse, R40 ;  /* 0x000000281f2b7220 */ /* 0x040fe20000410000 */
[----:B------:R-:W-:Y:S02]  /*fc40*/  HADD2.F32 R9, -RZ, R8.H0_H0 ;  /* 0x20000008ff097230 */ /* 0x000fe40000004100 */
[----:B------:R-:W-:Y:S01]  /*fc50*/  FMUL.FTZ R48, R31, R44 ;  /* 0x0000002c1f307220 */ /* 0x000fe20000410000 */
[----:B------:R-:W-:Y:S01]  /*fc60*/  HADD2.F32 R5, -RZ, R4.H1_H1 ;  /* 0x30000004ff057230 */ /* 0x000fe20000004100 */
[----:B------:R-:W-:Y:S01]  /*fc70*/  F2FP.F16.E4M3.UNPACK_B R37, R10 ;  /* 0x0000000aff25723e */ /* 0x000fe200020006ff */
[----:B------:R-:W-:Y:S02]  /*fc80*/  HADD2.F32 R39, -RZ, R38.H0_H0 ;  /* 0x20000026ff277230 */ /* 0x000fe40000004100 */
[----:B------:R-:W-:Y:S01]  /*fc90*/  FMUL.FTZ R31, R9, R42 ;  /* 0x0000002a091f7220 */ /* 0x000fe20000410000 */
[----:B------:R-:W-:Y:S02]  /*fca0*/  HADD2.F32 R4, -RZ, R25.H0_H0 ;  /* 0x20000019ff047230 */ /* 0x000fe40000004100 */
[C---:B------:R-:W-:Y:S01]  /*fcb0*/  FFMA.FTZ R47, R5.reuse, R44, R43 ;  /* 0x0000002c052f7223 */ /* 0x040fe2000001002b */
[----:B------:R-:W-:Y:S01]  /*fcc0*/  FFMA.FTZ R48, R5, R40, -R48 ;  /* 0x0000002805307223 */ /* 0x000fe20000010830 */
[----:B------:R-:W-:Y:S01]  /*fcd0*/  FMUL.FTZ R9, R9, R39 ;  /* 0x0000002709097220 */ /* 0x000fe20000410000 */
[----:B------:R-:W-:-:S02]  /*fce0*/  HADD2.F32 R5, -RZ, R36.H0_H0 ;  /* 0x20000024ff057230 */ /* 0x000fc40000004100 */
[C---:B------:R-:W-:Y:S01]  /*fcf0*/  FFMA.FTZ R43, R4.reuse, R39, -R31 ;  /* 0x00000027042b7223 */ /* 0x040fe2000001081f */
[----:B------:R-:W-:Y:S01]  /*fd00*/  F2FP.F16.E4M3.UNPACK_B R39, R32.H1 ;  /* 0x00000020ff27723e */ /* 0x000fe200030006ff */
[----:B------:R-:W-:Y:S01]  /*fd10*/  FFMA.FTZ R42, R4, R42, R9 ;  /* 0x0000002a042a7223 */ /* 0x000fe20000010009 */
[----:B------:R-:W-:Y:S01]  /*fd20*/  F2FP.F16.E4M3.UNPACK_B R9, R3.H1 ;  /* 0x00000003ff09723e */ /* 0x000fe200030006ff */
[----:B------:R-:W-:Y:S01]  /*fd30*/  HADD2.F32 R41, -RZ, R41.H1_H1 ;  /* 0x30000029ff297230 */ /* 0x000fe20000004100 */
[----:B------:R-:W-:Y:S01]  /*fd40*/  F2FP.F16.E4M3.UNPACK_B R10, R10.H1 ;  /* 0x0000000aff0a723e */ /* 0x000fe200030006ff */
[----:B------:R-:W-:Y:S01]  /*fd50*/  HADD2.F32 R40, -RZ, R39.H0_H0 ;  /* 0x20000027ff287230 */ /* 0x000fe20000004100 */
[-C--:B------:R-:W-:Y:S01]  /*fd60*/  F2FP.F16.E4M3.UNPACK_B R28, R6.reuse ;  /* 0x00000006ff1c723e */ /* 0x080fe200020006ff */
[----:B------:R-:W-:Y:S01]  /*fd70*/  HADD2.F32 R8, -RZ, R8.H1_H1 ;  /* 0x30000008ff087230 */ /* 0x000fe20000004100 */
[----:B------:R-:W-:Y:S01]  /*fd80*/  F2FP.F16.E4M3.UNPACK_B R6, R6.H1 ;  /* 0x00000006ff06723e */ /* 0x000fe200030006ff */
        /* <DEDUP_REMOVED lines=10> */
[----:B------:R-:W-:Y:S01]  /*fe30*/  F2FP.F16.E4M3.UNPACK_B R31, R32 ;  /* 0x00000020ff1f723e */ /* 0x000fe200020006ff */
[C---:B------:R-:W-:Y:S01]  /*fe40*/  FFMA.FTZ R44, R25.reuse, R38, -R44 ;  /* 0x00000026192c7223 */ /* 0x040fe2000001082c */
[----:B------:R-:W-:Y:S01]  /*fe50*/  FFMA.FTZ R41, R25, R41, R8 ;  /* 0x0000002919297223 */ /* 0x000fe20000010008 */
[----:B------:R-:W-:Y:S01]  /*fe60*/  HADD2.F32 R36, -RZ, R36.H1_H1 ;  /* 0x30000024ff247230 */ /* 0x000fe20000004100 */
[----:B------:R-:W-:Y:S01]  /*fe70*/  F2FP.F16.E4M3.UNPACK_B R8, R3 ;  /* 0x00000003ff08723e */ /* 0x000fe200020006ff */
[----:B------:R-:W-:Y:S02]  /*fe80*/  HADD2.F32 R25, -RZ, R9.H1_H1 ;  /* 0x30000009ff197230 */ /* 0x000fe40000004100 */
[----:B------:R-:W-:Y:S01]  /*fe90*/  FFMA.FTZ R52, R4, R40, R5 ;  /* 0x0000002804347223 */ /* 0x000fe20000010005 */
[----:B------:R-:W-:Y:S02]  /*fea0*/  HADD2.F32 R38, -RZ, R31.H0_H0 ;  /* 0x2000001fff267230 */ /* 0x000fe40000004100 */
[----:B------:R-:W-:Y:S01]  /*feb0*/  FMUL.FTZ R40, R36, R39 ;  /* 0x0000002724287220 */ /* 0x000fe20000410000 */
[----:B------:R-:W-:-:S02]  /*fec0*/  HADD2.F32 R5, -RZ, R35.H0_H0 ;  /* 0x20000023ff057230 */ /* 0x000fc40000004100 */
[----:B------:R-:W-:Y:S01]  /*fed0*/  FMUL.FTZ R36, R36, R25 ;  /* 0x0000001924247220 */ /* 0x000fe20000410000 */
[----:B------:R-:W-:Y:S01]  /*fee0*/  HADD2.F32 R27, -RZ, R27.H1_H1 ;  /* 0x3000001bff1b7230 */ /* 0x000fe20000004100 */
[----:B------:R-:W-:Y:S01]  /*fef0*/  F2FP.F16.E4M3.UNPACK_B R33, R11 ;  /* 0x0000000bff21723e */ /* 0x000fe200020006ff */
[----:B------:R-:W-:Y:S02]  /*ff00*/  HADD2.F32 R9, -RZ, R8.H0_H0 ;  /* 0x20000008ff097230 */ /* 0x000fe40000004100 */
[----:B------:R-:W-:Y:S01]  /*ff10*/  FMUL.FTZ R49, R5, R38 ;  /* 0x0000002605317220 */ /* 0x000fe20000410000 */
[----:B------:R-:W-:Y:S02]  /*ff20*/  HADD2.F32 R4, -RZ, R26.H0_H0 ;  /* 0x2000001aff047230 */ /* 0x000fe40000004100 */
[C---:B------:R-:W-:Y:S01]  /*ff30*/  FFMA.FTZ R54, R27.reuse, R25, -R40 ;  /* 0x000000191b367223 */ /* 0x040fe20000010828 */
[----:B------:R-:W-:Y:S01]  /*ff40*/  FFMA.FTZ R53, R27, R39, R36 ;  /* 0x000000271b357223 */ /* 0x000fe20000010024 */
[----:B------:R-:W-:Y:S01]  /*ff50*/  FMUL.FTZ R5, R5, R9 ;  /* 0x0000000905057220 */ /* 0x000fe20000410000 */
[----:B------:R-:W-:Y:S01]  /*ff60*/  F2FP.F16.E4M3.UNPACK_B R27, R15.H1 ;  /* 0x0000000fff1b723e */ /* 0x000fe200030006ff */
[C---:B------:R-:W-:Y:S01]  /*ff70*/  FFMA.FTZ R49, R4.reuse, R9, -R49 ;  /* 0x0000000904317223 */ /* 0x040fe20000010831 */
[----:B------:R-:W-:Y:S01]  /*ff80*/  F2FP.F16.E4M3.UNPACK_B R9, R12.H1 ;  /* 0x0000000cff09723e */ /* 0x000fe200030006ff */
[----:B------:R-:W-:Y:S01]  /*ff90*/  FFMA.FTZ R38, R4, R38, R5 ;  /* 0x0000002604267223 */ /* 0x000fe20000010005 */
[----:B------:R-:W-:Y:S01]  /*ffa0*/  HADD2.F32 R8, -RZ, R8.H1_H1 ;  /* 0x30000008ff087230 */ /* 0x000fe20000004100 */
[----:B------:R-:W-:Y:S01]  /*ffb0*/  F2FP.F16.E4M3.UNPACK_B R11, R11.H1 ;  /* 0x0000000bff0b723e */ /* 0x000fe200030006ff */
[----:B------:R-:W-:Y:S01]  /*ffc0*/  HADD2.F32 R31, -RZ, R31.H1_H1 ;  /* 0x3000001fff1f7230 */ /* 0x000fe20000004100 */
[-C--:B------:R-:W-:Y:S01]  /*ffd0*/  F2FP.F16.E4M3.UNPACK_B R29, R7.reuse ;  /* 0x00000007ff1d723e */ /* 0x080fe200020006ff */
[----:B------:R-:W-:Y:S01]  /*ffe0*/  HADD2.F32 R35, -RZ, R35.H1_H1 ;  /* 0x30000023ff237230 */ /* 0x000fe20000004100 */
[----:B------:R-:W-:Y:S01]  /*fff0*/  F2FP.F16.E4M3.UNPACK_B R7, R7.H1 ;  /* 0x00000007ff07723e */ /* 0x000fe200030006ff */
[----:B------:R-:W-:-:S02]  /*10000*/  HADD2.F32 R36, -RZ, R27.H0_H0 ;  /* 0x2000001bff247230 */ /* 0x000fc40000004100 */
[----:B------:R-:W-:Y:S02]  /*10010*/  HADD2.F32 R5, -RZ, R10.H0_H0 ;  /* 0x2000000aff057230 */ /* 0x000fe40000004100 */
        /* <DEDUP_REMOVED lines=8> */
[----:B------:R-:W-:Y:S01]  /*100a0*/  FFMA.FTZ R31, R26, R31, R50 ;  /* 0x0000001f1a1f7223 */ /* 0x000fe20000010032 */
[----:B------:R-:W-:Y:S02]  /*100b0*/  HADD2.F32 R10, -RZ, R10.H1_H1 ;  /* 0x3000000aff0a7230 */ /* 0x000fe40000004100 */
[----:B------:R-:W-:Y:S01]  /*100c0*/  FFMA.FTZ R50, R4, R25, -R35 ;  /* 0x0000001904327223 */ /* 0x000fe20000010823 */
[----:B------:R-:W-:Y:S01]  /*100d0*/  HADD2.F32 R9, -RZ, R9.H1_H1 ;  /* 0x30000009ff097230 */ /* 0x000fe20000004100 */
[----:B------:R-:W-:Y:S01]  /*100e0*/  F2FP.F16.E4M3.UNPACK_B R25, R15 ;  /* 0x0000000fff19723e */ /* 0x000fe200020006ff */
[----:B------:R-:W-:Y:S01]  /*100f0*/  FFMA.FTZ R40, R26, R8, -R39 ;  /* 0x000000081a287223 */ /* 0x000fe20000010827 */
[----:B------:R-:W-:Y:S01]  /*10100*/  FFMA.FTZ R55, R4, R36, R5 ;  /* 0x0000002404377223 */ /* 0x000fe20000010005 */
[----:B------:R-:W-:Y:S01]  /*10110*/  HADD2.F32 R6, -RZ, R6.H1_H1 ;  /* 0x30000006ff067230 */ /* 0x000fe20000004100 */
[----:B------:R-:W-:Y:S01]  /*10120*/  F2FP.F16.E4M3.UNPACK_B R8, R12 ;  /* 0x0000000cff08723e */ /* 0x000fe200020006ff */
[C---:B------:R-:W-:Y:S01]  /*10130*/  FMUL.FTZ R35, R10.reuse, R27 ;  /* 0x0000001b0a237220 */ /* 0x040fe20000410000 */
[----:B------:R-:W-:Y:S01]  /*10140*/  FMUL.FTZ R4, R10, R9 ;  /* 0x000000090a047220 */ /* 0x000fe20000410000 */
[----:B------:R-:W-:-:S02]  /*10150*/  HADD2.F32 R10, -RZ, R25.H0_H0 ;  /* 0x20000019ff0a7230 */ /* 0x000fc40000004100 */
[----:B------:R-:W-:Y:S02]  /*10160*/  HADD2.F32 R5, -RZ, R37.H0_H0 ;  /* 0x20000025ff057230 */ /* 0x000fe40000004100 */
[C---:B------:R-:W-:Y:S01]  /*10170*/  FFMA.FTZ R57, R6.reuse, R9, -R35 ;  /* 0x0000000906397223 */ /* 0x040fe20000010823 */
[----:B------:R-:W-:Y:S01]  /*10180*/  FFMA.FTZ R56, R6, R27, R4 ;  /* 0x0000001b06387223 */ /* 0x000fe20000010004 */
[----:B------:R-:W-:Y:S02]  /*10190*/  HADD2.F32 R6, -RZ, R8.H0_H0 ;  /* 0x20000008ff067230 */ /* 0x000fe40000004100 */
        /* <DEDUP_REMOVED lines=29> */
[----:B------:R-:W-:Y:S01]  /*10370*/  FMUL.FTZ R11, R11, R8 ;  /* 0x000000080b0b7220 */ /* 0x000fe20000410000 */
[----:B------:R-:W-:Y:S02]  /*10380*/  F2FP.F16.E4M3.UNPACK_B R4, R34 ;  /* 0x00000022ff04723e */ /* 0x000fe400020006ff */
[----:B------:R-:W-:Y:S01]  /*10390*/  FFMA.FTZ R60, R7, R8, -R6 ;  /* 0x00000008073c7223 */ /* 0x000fe20000010806 */
[----:B------:R-:W-:-:S02]  /*103a0*/  HADD2.F32 R6, -RZ, R5.H0_H0 ;  /* 0x20000005ff067230 */ /* 0x000fc40000004100 */
[----:B------:R-:W-:Y:S01]  /*103b0*/  FFMA.FTZ R62, R7, R26, R11 ;  /* 0x0000001a073e7223 */ /* 0x000fe2000001000b */
[----:B------:R-:W-:Y:S02]  /*103c0*/  HADD2.F32 R8, -RZ, R5.H1_H1 ;  /* 0x30000005ff087230 */ /* 0x000fe40000004100 */
[--C-:B------:R-:W-:Y:S02]  /*103d0*/  HADD2.F32 R5, -RZ, R33.reuse.H0_H0 ;  /* 0x20000021ff057230 */ /* 0x100fe40000004100 */
        /* <DEDUP_REMOVED lines=31> */
.L_x_5875:
[----:B------:R-:W-:Y:S05]  /*105d0*/  BSYNC B1 ;  /* 0x0000000000017941 */ /* 0x000fea0003800000 */
.L_x_5874:
[----:B------:R-:W-:Y:S05]  /*105e0*/  @P0 BRA `(.L_x_5865) ;  /* 0x0000000c00040947 */ /* 0x000fea0003800000 */
[----:B--2---:R-:W2:Y:S01]  /*105f0*/  LDL R8, [R1+0x68] ;  /* 0x0000680001087983 */ /* 0x004ea20000100800 */
[C---:B------:R-:W-:Y:S02]  /*10600*/  VIADD R5, R228.reuse, 0x40 ;  /* 0x00000040e4057836 */ /* 0x040fe40000000000 */
[----:B------:R-:W-:Y:S01]  /*10610*/  VIADD R6, R228, 0x40 ;  /* 0x00000040e4067836 */ /* 0x000fe20000000000 */
[----:B------:R-:W3:Y:S01]  /*10620*/  LDL R50, [R1+0x98] ;  /* 0x0000980001327983 */ /* 0x000ee20000100800 */
[----:B------:R-:W-:Y:S02]  /*10630*/  IMAD.SHL.U32 R5, R5, 0x80, RZ ;  /* 0x0000008005057824 */ /* 0x000fe400078e00ff */
[----:B------:R-:W-:Y:S02]  /*10640*/  IMAD.SHL.U32 R6, R6, 0x80, RZ ;  /* 0x0000008006067824 */ /* 0x000fe400078e00ff */
[----:B------:R-:W-:Y:S01]  /*10650*/  IMAD.IADD R4, R18, 0x1, R21 ;  /* 0x0000000112047824 */ /* 0x000fe200078e0215 */
[----:B------:R-:W-:-:S02]  /*10660*/  LOP3.LUT R5, R5, 0x380, RZ, 0xc0, !PT ;  /* 0x0000038005057812 */ /* 0x000fc400078ec0ff */
[----:B------:R-:W-:Y:S02]  /*10670*/  LOP3.LUT R6, R6, 0x380, RZ, 0xc0, !PT ;  /* 0x0000038006067812 */ /* 0x000fe400078ec0ff */
[----:B------:R-:W-:Y:S02]  /*10680*/  SHF.R.U32.HI R5, RZ, 0x3, R5 ;  /* 0x00000003ff057819 */ /* 0x000fe40000011605 */
[----:B------:R-:W-:-:S04]  /*10690*/  LOP3.LUT R4, R6, 0x70, R4, 0xf8, !PT ;  /* 0x0000007006047812 */ /* 0x000fc800078ef804 */
[----:B------:R-:W-:Y:S02]  /*106a0*/  LOP3.LUT R9, R4, R5, RZ, 0x3c, !PT ;  /* 0x0000000504097212 */ /* 0x000fe400078e3cff */
[----:B------:R-:W-:Y:S02]  /*106b0*/  F2FP.F16.E4M3.UNPACK_B R35, R0.H1 ;  /* 0x00000000ff23723e */ /* 0x000fe400030006ff */
[----:B------:R-:W-:-:S03]  /*106c0*/  F2FP.F16.E4M3.UNPACK_B R39, R14.H1 ;  /* 0x0000000eff27723e */ /* 0x000fc600030006ff */
[----:B-1----:R-:W-:Y:S02]  /*106d0*/  HADD2.F32 R37, -RZ, R35.H0_H0 ;  /* 0x20000023ff257230 */ /* 0x002fe40000004100 */
[----:B------:R-:W-:Y:S02]  /*106e0*/  HADD2.F32 R41, -RZ, R39.H0_H0 ;  /* 0x20000027ff297230 */ /* 0x000fe40000004100 */
[----:B------:R-:W-:Y:S02]  /*106f0*/  HADD2.F32 R42, -RZ, R35.H1_H1 ;  /* 0x30000023ff2a7230 */ /* 0x000fe40000004100 */
[----:B------:R-:W-:Y:S01]  /*10700*/  HADD2.F32 R46, -RZ, R39.H1_H1 ;  /* 0x30000027ff2e7230 */ /* 0x000fe20000004100 */
[----:B--2---:R-:W-:Y:S01]  /*10710*/  IADD3 R20, R16, R9, R8 ;  /* 0x0000000910147210 */ /* 0x004fe20007ffe008 */
[----:B---3--:R-:W1:Y:S04]  /*10720*/  LDS.128 R4, [R50+0x1c400] ;  /* 0x01c4000032047984 */ /* 0x008e680000000c00 */
[----:B------:R-:W2:Y:S01]  /*10730*/  LDS.128 R8, [R20+0x1c400] ;  /* 0x01c4000014087984 */ /* 0x000ea20000000c00 */
[----:B-1----:R-:W-:-:S02]  /*10740*/  F2FP.F16.E4M3.UNPACK_B R21, R4 ;  /* 0x00000004ff15723e */ /* 0x002fc400020006ff */
[----:B--2---:R-:W-:Y:S02]  /*10750*/  F2FP.F16.E4M3.UNPACK_B R28, R8.H1 ;  /* 0x00000008ff1c723e */ /* 0x004fe400030006ff */
[----:B------:R-:W-:-:S03]  /*10760*/  F2FP.F16.E4M3.UNPACK_B R4, R4.H1 ;  /* 0x00000004ff04723e */ /* 0x000fc600030006ff */
[----:B------:R-:W-:Y:S01]  /*10770*/  HADD2.F32 R29, -RZ, R28.H0_H0 ;  /* 0x2000001cff1d7230 */ /* 0x000fe20000004100 */
[-C--:B------:R-:W-:Y:S02]  /*10780*/  F2FP.F16.E4M3.UNPACK_B R24, R5.reuse ;  /* 0x00000005ff18723e */ /* 0x080fe400020006ff */
[----:B0-----:R-:W-:Y:S01]  /*10790*/  F2FP.F16.E4M3.UNPACK_B R25, R5.H1 ;  /* 0x00000005ff19723e */ /* 0x001fe200030006ff */
[----:B------:R-:W-:Y:S02]  /*107a0*/  HADD2.F32 R5, -RZ, R4.H0_H0 ;  /* 0x20000004ff057230 */ /* 0x000fe40000004100 */
[-C--:B------:R-:W-:Y:S01]  /*107b0*/  FMUL.FTZ R38, R37, R29.reuse ;  /* 0x0000001d25267220 */ /* 0x080fe20000410000 */
[C---:B------:R-:W-:Y:S01]  /*107c0*/  FMUL.FTZ R36, R41.reuse, R29 ;  /* 0x0000001d29247220 */ /* 0x040fe20000410000 */
[----:B------:R-:W-:Y:S02]  /*107d0*/  F2FP.F16.E4M3.UNPACK_B R8, R8 ;  /* 0x00000008ff08723e */ /* 0x000fe400020006ff */
[-C--:B------:R-:W-:Y:S01]  /*107e0*/  FFMA.FTZ R38, R41, R5.reuse, R38 ;  /* 0x0000000529267223 */ /* 0x080fe20000010026 */
[----:B------:R-:W-:Y:S01]  /*107f0*/  F2FP.F16.E4M3.UNPACK_B R41, R14 ;  /* 0x0000000eff29723e */ /* 0x000fe200020006ff */
[----:B------:R-:W-:Y:S01]  /*10800*/  FFMA.FTZ R36, R37, R5, -R36 ;  /* 0x0000000525247223 */ /* 0x000fe20000010824 */
[----:B------:R-:W-:Y:S01]  /*10810*/  F2FP.F16.E4M3.UNPACK_B R14, R0 ;  /* 0x00000000ff0e723e */ /* 0x000fe200020006ff */
[----:B------:R-:W-:-:S02]  /*10820*/  HADD2.F32 R28, -RZ, R28.H1_H1 ;  /* 0x3000001cff1c7230 */ /* 0x000fc40000004100 */
[----:B------:R-:W-:Y:S02]  /*10830*/  HADD2.F32 R44, -RZ, R41.H0_H0 ;  /* 0x20000029ff2c7230 */ /* 0x000fe40000004100 */
[----:B------:R-:W-:Y:S01]  /*10840*/  HADD2.F32 R5, -RZ, R8.H0_H0 ;  /* 0x20000008ff057230 */ /* 0x000fe20000004100 */
[-C--:B------:R-:W-:Y:S01]  /*10850*/  F2FP.F16.E4M3.UNPACK_B R31, R9.reuse ;  /* 0x00000009ff1f723e */ /* 0x080fe200020006ff */
[----:B------:R-:W-:Y:S02]  /*10860*/  HADD2.F32 R4, -RZ, R4.H1_H1 ;  /* 0x30000004ff047230 */ /* 0x000fe40000004100 */
[-C--:B------:R-:W-:Y:S01]  /*10870*/  FMUL.FTZ R37, R46, R28.reuse ;  /* 0x0000001c2e257220 */ /* 0x080fe20000410000 */
[----:B------:R-:W-:Y:S02]  /*10880*/  HADD2.F32 R40, -RZ, R14.H0_H0 ;  /* 0x2000000eff287230 */ /* 0x000fe40000004100 */
[----:B------:R-:W-:Y:S01]  /*10890*/  FMUL.FTZ R39, R42, R28 ;  /* 0x0000001c2a277220 */ /* 0x000fe20000410000 */
[----:B------:R-:W-:Y:S01]  /*108a0*/  HADD2.F32 R0, -RZ, R21.H0_H0 ;  /* 0x20000015ff007230 */ /* 0x000fe20000004100 */
[----:B------:R-:W-:Y:S01]  /*108b0*/  F2FP.F16.E4M3.UNPACK_B R9, R9.H1 ;  /* 0x00000009ff09723e */ /* 0x000fe200030006ff */
[----:B------:R-:W-:Y:S01]  /*108c0*/  FMUL.FTZ R35, R44, R5 ;  /* 0x000000052c237220 */ /* 0x000fe20000410000 */
[----:B------:R-:W-:Y:S01]  /*108d0*/  F2FP.F16.E4M3.UNPACK_B R28, R3.H1 ;  /* 0x00000003ff1c723e */ /* 0x000fe200030006ff */
[-C--:B------:R-:W-:Y:S01]  /*108e0*/  FFMA.FTZ R37, R42, R4.reuse, -R37 ;  /* 0x000000042a257223 */ /* 0x080fe20000010825 */
[----:B------:R-:W-:Y:S01]  /*108f0*/  FMUL.FTZ R5, R40, R5 ;  /* 0x0000000528057220 */ /* 0x000fe20000410000 */
[----:B------:R-:W-:Y:S01]  /*10900*/  FFMA.FTZ R39, R46, R4, R39 ;  /* 0x000000042e277223 */ /* 0x000fe20000010027 */
[----:B------:R-:W-:Y:S01]  /*10910*/  FFMA.FTZ R35, R40, R0, -R35 ;  /* 0x0000000028237223 */ /* 0x000fe20000010823 */
[----:B------:R-:W-:Y:S01]  /*10920*/  F2FP.F16.E4M3.UNPACK_B R42, R32.H1 ;  /* 0x00000020ff2a723e */ /* 0x000fe200030006ff */
[----:B------:R-:W-:-:S02]  /*10930*/  HADD2.F32 R4, -RZ, R9.H0_H0 ;  /* 0x20000009ff047230 */ /* 0x000fc40000004100 */
[----:B------:R-:W-:Y:S02]  /*10940*/  HADD2.F32 R40, -RZ, R28.H0_H0 ;  /* 0x2000001cff287230 */ /* 0x000fe40000004100 */
[----:B------:R-:W-:Y:S01]  /*10950*/  FFMA.FTZ R5, R44, R0, R5 ;  /* 0x000000002c057223 */ /* 0x000fe20000010005 */
[----:B------:R-:W-:Y:S02]  /*10960*/  HADD2.F32 R47, -RZ, R41.H1_H1 ;  /* 0x30000029ff2f7230 */ /* 0x000fe40000004100 */
[----:B------:R-:W-:Y:S02]  /*10970*/  HADD2.F32 R8, -RZ, R8.H1_H1 ;  /* 0x30000008ff087230 */ /* 0x000fe40000004100 */
[----:B------:R-:W-:Y:S01]  /*10980*/  FMUL.FTZ R43, R40, R4 ;  /* 0x00000004282b7220 */ /* 0x000fe20000410000 */
[----:B------:R-:W-:Y:S02]  /*10990*/  HADD2.F32 R45, -RZ, R14.H1_H1 ;  /* 0x3000000eff2d7230 */ /* 0x000fe40000004100 */
[----:B------:R-:W-:-:S02]  /*109a0*/  HADD2.F32 R44, -RZ, R42.H0_H0 ;  /* 0x2000002aff2c7230 */ /* 0x000fc40000004100 */
[----:B------:R-:W-:Y:S02]  /*109b0*/  HADD2.F32 R0, -RZ, R25.H0_H0 ;  /* 0x20000019ff007230 */ /* 0x000fe40000004100 */
[-C--:B------:R-:W-:Y:S01]  /*109c0*/  FMUL.FTZ R14, R47, R8.reuse ;  /* 0x000000082f0e7220 */ /* 0x080fe20000410000 */
[----:B------:R-:W-:Y:S02]  /*109d0*/  HADD2.F32 R21, -RZ, R21.H1_H1 ;  /* 0x30000015ff157230 */ /* 0x000fe40000004100 */
[C---:B------:R-:W-:Y:S01]  /*109e0*/  FMUL.FTZ R8, R45.reuse, R8 ;  /* 0x000000082d087220 */ /* 0x040fe20000410000 */
[C---:B------:R-:W-:Y:S01]  /*109f0*/  FMUL.FTZ R41, R44.reuse, R4 ;  /* 0x000000042c297220 */ /* 0x040fe20000410000 */
[----:B------:R-:W-:Y:S01]  /*10a00*/  FFMA.FTZ R43, R44, R0, R43 ;  /* 0x000000002c2b7223 */ /* 0x000fe2000001002b */
[----:B------:R-:W-:Y:S01]  /*10a10*/  F2FP.F16.E4M3.UNPACK_B R44, R32 ;  /* 0x00000020ff2c723e */ /* 0x000fe200020006ff */
[-C--:B------:R-:W-:Y:S01]  /*10a20*/  FFMA.FTZ R4, R45, R21.reuse, -R14 ;  /* 0x000000152d047223 */ /* 0x080fe2000001080e */
[----:B------:R-:W-:Y:S01]  /*10a30*/  FFMA.FTZ R8, R47, R21, R8 ;  /* 0x000000152f087223 */ /* 0x000fe20000010008 */
[----:B------:R-:W-:Y:S01]  /*10a40*/  HADD2.F32 R45, -RZ, R28.H1_H1 ;  /* 0x3000001cff2d7230 */ /* 0x000fe20000004100 */
[----:B------:R-:W-:Y:S01]  /*10a50*/  F2FP.F16.E4M3.UNPACK_B R21, R3 ;  /* 0x00000003ff15723e */ /* 0x000fe200020006ff */
[----:B------:R-:W-:-:S02]  /*10a60*/  HADD2.F32 R47, -RZ, R42.H1_H1 ;  /* 0x3000002aff2f7230 */ /* 0x000fc40000004100 */
[----:B------:R-:W-:Y:S02]  /*10a70*/  HADD2.F32 R9, -RZ, R9.H1_H1 ;  /* 0x30000009ff097230 */ /* 0x000fe40000004100 */
[----:B------:R-:W-:Y:S02]  /*10a80*/  HADD2.F32 R46, -RZ, R44.H0_H0 ;  /* 0x2000002cff2e7230 */ /* 0x000fe40000004100 */
[----:B------:R-:W-:Y:S02]  /*10a90*/  HADD2.F32 R3, -RZ, R31.H0_H0 ;  /* 0x2000001fff037230 */ /* 0x000fe40000004100 */
[----:B------:R-:W-:Y:S01]  /*10aa0*/  FFMA.FTZ R41, R40, R0, -R41 ;  /* 0x0000000028297223 */ /* 0x000fe20000010829 */
[----:B------:R-:W-:Y:S02]  /*10ab0*/  HADD2.F32 R25, -RZ, R25.H1_H1 ;  /* 0x30000019ff197230 */ /* 0x000fe40000004100 */
[----:B------:R-:W-:Y:S01]  /*10ac0*/  FMUL.FTZ R14, R47, R9 ;  /* 0x000000092f0e7220 */ /* 0x000fe20000410000 */
[----:B------:R-:W-:-:S02]  /*10ad0*/  HADD2.F32 R42, -RZ, R21.H0_H0 ;  /* 0x20000015ff2a7230 */ /* 0x000fc40000004100 */
[C---:B------:R-:W-:Y:S01]  /*10ae0*/  FMUL.FTZ R28, R45.reuse, R9 ;  /* 0x000000092d1c7220 */ /* 0x040fe20000410000 */
[----:B------:R-:W-:Y:S02]  /*10af0*/  HADD2.F32 R0, -RZ, R24.H0_H0 ;  /* 0x20000018ff007230 */ /* 0x000fe40000004100 */
[----:B------:R-:W-:Y:S01]  /*10b00*/  FMUL.FTZ R9, R46, R3 ;  /* 0x000000032e097220 */ /* 0x000fe20000410000 */
[-C--:B------:R-:W-:Y:S01]  /*10b10*/  F2FP.F16.E4M3.UNPACK_B R33, R10.reuse ;  /* 0x0000000aff21723e */ /* 0x080fe200020006ff */
[----:B------:R-:W-:Y:S01]  /*10b20*/  FFMA.FTZ R32, R45, R25, -R14 ;  /* 0x000000192d207223 */ /* 0x000fe2000001080e */
[----:B------:R-:W-:Y:S01]  /*10b30*/  F2FP.F16.E4M3.UNPACK_B R10, R10.H1 ;  /* 0x0000000aff0a723e */ /* 0x000fe200030006ff */
[C---:B------:R-:W-:Y:S01]  /*10b40*/  FMUL.FTZ R3, R42.reuse, R3 ;  /* 0x000000032a037220 */ /* 0x040fe20000410000 */
[----:B------:R-:W-:Y:S01]  /*10b50*/  FFMA.FTZ R9, R42, R0, -R9 ;  /* 0x000000002a097223 */ /* 0x000fe20000010809 */
[----:B------:R-:W-:Y:S02]  /*10b60*/  F2FP.F16.E4M3.UNPACK_B R45, R15.H1 ;  /* 0x0000000fff2d723e */ /* 0x000fe400030006ff */
[----:B------:R-:W-:Y:S01]  /*10b70*/  F2FP.F16.E4M3.UNPACK_B R42, R12.H1 ;  /* 0x0000000cff2a723e */ /* 0x000fe200030006ff */
[----:B------:R-:W-:Y:S01]  /*10b80*/  FFMA.FTZ R14, R46, R0, R3 ;  /* 0x000000002e0e7223 */ /* 0x000fe20000010003 */
[-C--:B------:R-:W-:Y:S01]  /*10b90*/  F2FP.F16.E4M3.UNPACK_B R26, R6.reuse ;  /* 0x00000006ff1a723e */ /* 0x080fe200020006ff */
[----:B------:R-:W-:Y:S01]  /*10ba0*/  FFMA.FTZ R40, R47, R25, R28 ;  /* 0x000000192f287223 */ /* 0x000fe2000001001c */
[----:B------:R-:W-:Y:S01]  /*10bb0*/  F2FP.F16.E4M3.UNPACK_B R6, R6.H1 ;  /* 0x00000006ff06723e */ /* 0x000fe200030006ff */
[----:B------:R-:W-:-:S02]  /*10bc0*/  HADD2.F32 R46, -RZ, R44.H1_H1 ;  /* 0x3000002cff2e7230 */ /* 0x000fc40000004100 */
[----:B------:R-:W-:Y:S02]  /*10bd0*/  HADD2.F32 R31, -RZ, R31.H1_H1 ;  /* 0x3000001fff1f7230 */ /* 0x000fe40000004100 */
[----:B------:R-:W-:Y:S02]  /*10be0*/  HADD2.F32 R48, -RZ, R45.H0_H0 ;  /* 0x2000002dff307230 */ /* 0x000fe40000004100 */
[----:B------:R-:W-:Y:S02]  /*10bf0*/  HADD2.F32 R3, -RZ, R10.H0_H0 ;  /* 0x2000000aff037230 */ /* 0x000fe40000004100 */
[----:B------:R-:W-:Y:S02]  /*10c00*/  HADD2.F32 R28, -RZ, R21.H1_H1 ;  /* 0x30000015ff1c7230 */ /* 0x000fe40000004100 */
[----:B------:R-:W-:Y:S02]  /*10c10*/  HADD2.F32 R44, -RZ, R42.H0_H0 ;  /* 0x2000002aff2c7230 */ /* 0x000fe40000004100 */
[----:B------:R-:W-:Y:S01]  /*10c20*/  FMUL.FTZ R21, R46, R31 ;  /* 0x0000001f2e157220 */ /* 0x000fe20000410000 */
[----:B------:R-:W-:-:S02]  /*10c30*/  HADD2.F32 R24, -RZ, R24.H1_H1 ;  /* 0x30000018ff187230 */ /* 0x000fc40000004100 */
[----:B------:R-:W-:Y:S01]  /*10c40*/  FMUL.FTZ R25, R48, R3 ;  /* 0x0000000330197220 */ /* 0x000fe20000410000 */
[----:B------:R-:W-:Y:S02]  /*10c50*/  HADD2.F32 R0, -RZ, R6.H0_H0 ;  /* 0x20000006ff007230 */ /* 0x000fe40000004100 */
[----:B------:R-:W-:Y:S01]  /*10c60*/  FMUL.FTZ R31, R28, R31 ;  /* 0x0000001f1c1f7220 */ /* 0x000fe20000410000 */
[----:B------:R-:W-:Y:S01]  /*10c70*/  FMUL.FTZ R3, R44, R3 ;  /* 0x000000032c037220 */ /* 0x000fe20000410000 */
[-C--:B------:R-:W-:Y:S01]  /*10c80*/  FFMA.FTZ R28, R28, R24.reuse, -R21 ;  /* 0x000000181c1c7223 */ /* 0x080fe20000010815 */
[----:B------:R-:W-:Y:S02]  /*10c90*/  HADD2.F32 R10, -RZ, R10.H1_H1 ;  /* 0x3000000aff0a7230 */ /* 0x000fe40000004100 */
[----:B------:R-:W-:Y:S01]  /*10ca0*/  FFMA.FTZ R31, R46, R24, R31 ;  /* 0x000000182e1f7223 */ /* 0x000fe2000001001f */
[-C--:B------:R-:W-:Y:S01]  /*10cb0*/  FFMA.FTZ R25, R44, R0.reuse, -R25 ;  /* 0x000000002c197223 */ /* 0x080fe20000010819 */
[----:B------:R-:W-:Y:S01]  /*10cc0*/  FFMA.FTZ R21, R48, R0, R3 ;  /* 0x0000000030157223 */ /* 0x000fe20000010003 */
[----:B------:R-:W-:-:S02]  /*10cd0*/  HADD2.F32 R24, -RZ, R45.H1_H1 ;  /* 0x3000002dff187230 */ /* 0x000fc40000004100 */
[----:B------:R-:W-:Y:S01]  /*10ce0*/  HADD2.F32 R0, -RZ, R42.H1_H1 ;  /* 0x3000002aff007230 */ /* 0x000fe20000004100 */
[----:B------:R-:W-:Y:S01]  /*10cf0*/  F2FP.F16.E4M3.UNPACK_B R44, R15 ;  /* 0x0000000fff2c723e */ /* 0x000fe200020006ff */
[----:B------:R-:W-:Y:S01]  /*10d00*/  HADD2.F32 R6, -RZ, R6.H1_H1 ;  /* 0x30000006ff067230 */ /* 0x000fe20000004100 */
[----:B------:R-:W-:Y:S01]  /*10d10*/  F2FP.F16.E4M3.UNPACK_B R42, R12 ;  /* 0x0000000cff2a723e */ /* 0x000fe200020006ff */
[-C--:B------:R-:W-:Y:S01]  /*10d20*/  FMUL.FTZ R15, R24, R10.reuse ;  /* 0x0000000a180f7220 */ /* 0x080fe20000410000 */
[C---:B------:R-:W-:Y:S01]  /*10d30*/  FMUL.FTZ R45, R0.reuse, R10 ;  /* 0x0000000a002d7220 */ /* 0x040fe20000410000 */
[----:B------:R-:W-:Y:S02]  /*10d40*/  HADD2.F32 R10, -RZ, R44.H0_H0 ;  /* 0x2000002cff0a7230 */ /* 0x000fe40000004100 */
[----:B------:R-:W-:Y:S02]  /*10d50*/  HADD2.F32 R3, -RZ, R33.H0_H0 ;  /* 0x20000021ff037230 */ /* 0x000fe40000004100 */
[-C--:B------:R-:W-:Y:S01]  /*10d60*/  FFMA.FTZ R12, R0, R6.reuse, -R15 ;  /* 0x00000006000c7223 */ /* 0x080fe2000001080f */
[----:B------:R-:W-:Y:S01]  /*10d70*/  FFMA.FTZ R24, R24, R6, R45 ;  /* 0x0000000618187223 */ /* 0x000fe2000001002d */
[----:B------:R-:W-:-:S02]  /*10d80*/  HADD2.F32 R6, -RZ, R42.H0_H0 ;  /* 0x2000002aff067230 */ /* 0x000fc40000004100 */
[----:B------:R-:W-:Y:S02]  /*10d90*/  HADD2.F32 R0, -RZ, R26.H0_H0 ;  /* 0x2000001aff007230 */ /* 0x000fe40000004100 */
[-C--:B------:R-:W-:Y:S01]  /*10da0*/  FMUL.FTZ R15, R10, R3.reuse ;  /* 0x000000030a0f7220 */ /* 0x080fe20000410000 */
[----:B------:R-:W-:Y:S02]  /*10db0*/  HADD2.F32 R44, -RZ, R44.H1_H1 ;  /* 0x3000002cff2c7230 */ /* 0x000fe40000004100 */
[----:B------:R-:W-:Y:S02]  /*10dc0*/  HADD2.F32 R33, -RZ, R33.H1_H1 ;  /* 0x30000021ff217230 */ /* 0x000fe40000004100 */
[C---:B------:R-:W-:Y:S01]  /*10dd0*/  FMUL.FTZ R3, R6.reuse, R3 ;  /* 0x0000000306037220 */ /* 0x040fe20000410000 */
[----:B------:R-:W-:Y:S01]  /*10de0*/  HADD2.F32 R42, -RZ, R42.H1_H1 ;  /* 0x3000002aff2a7230 */ /* 0x000fe20000004100 */
[-C--:B------:R-:W-:Y:S01]  /*10df0*/  F2FP.F16.E4M3.UNPACK_B R29, R11.reuse ;  /* 0x0000000bff1d723e */ /* 0x080fe200020006ff */
[----:B------:R-:W-:Y:S01]  /*10e00*/  FFMA.FTZ R6, R6, R0, -R15 ;  /* 0x0000000006067223 */ /* 0x000fe2000001080f */
[----:B------:R-:W-:Y:S01]  /*10e10*/  HADD2.F32 R26, -RZ, R26.H1_H1 ;  /* 0x3000001aff1a7230 */ /* 0x000fe20000004100 */
[----:B------:R-:W-:Y:S01]  /*10e20*/  F2FP.F16.E4M3.UNPACK_B R11, R11.H1 ;  /* 0x0000000bff0b723e */ /* 0x000fe200030006ff */
[----:B------:R-:W-:Y:S01]  /*10e30*/  FMUL.FTZ R15, R44, R33 ;  /* 0x000000212c0f7220 */ /* 0x000fe20000410000 */
[----:B------:R-:W-:Y:S01]  /*10e40*/  F2FP.F16.E4M3.UNPACK_B R46, R34.H1 ;  /* 0x00000022ff2e723e */ /* 0x000fe200030006ff */
[----:B------:R-:W-:Y:S01]  /*10e50*/  FFMA.FTZ R10, R10, R0, R3 ;  /* 0x000000000a0a7223 */ /* 0x000fe20000010003 */
[----:B------:R-:W-:Y:S01]  /*10e60*/  F2FP.F16.E4M3.UNPACK_B R27, R7 ;  /* 0x00000007ff1b723e */ /* 0x000fe200020006ff */
[C---:B------:R-:W-:Y:S01]  /*10e70*/  FMUL.FTZ R33, R42.reuse, R33 ;  /* 0x000000212a217220 */ /* 0x040fe20000410000 */
[----:B------:R-:W-:Y:S01]  /*10e80*/  F2FP.F16.E4M3.UNPACK_B R0, R13.H1 ;  /* 0x0000000dff00723e */ /* 0x000fe200030006ff */
[----:B------:R-:W-:Y:S01]  /*10e90*/  FFMA.FTZ R15, R42, R26, -R15 ;  /* 0x0000001a2a0f7223 */ /* 0x000fe2000001080f */
[----:B------:R-:W-:Y:S01]  /*10ea0*/  F2FP.F16.E4M3.UNPACK_B R7, R7.H1 ;  /* 0x00000007ff07723e */ /* 0x000fe200030006ff */
        /* <DEDUP_REMOVED lines=8> */
[----:B------:R-:W-:Y:S02]  /*10f30*/  HADD2.F32 R11, -RZ, R11.H1_H1 ;  /* 0x3000000bff0b7230 */ /* 0x000fe40000004100 */
[C---:B------:R-:W-:Y:S01]  /*10f40*/  FMUL.FTZ R3, R26.reuse, R3 ;  /* 0x000000031a037220 */ /* 0x040fe20000410000 */
[----:B------:R-:W-:Y:S01]  /*10f50*/  FFMA.FTZ R45, R26, R0, -R45 ;  /* 0x000000001a2d7223 */ /* 0x000fe2000001082d */
[----:B------:R-:W-:Y:S01]  /*10f60*/  HADD2.F32 R7, -RZ, R7.H1_H1 ;  /* 0x30000007ff077230 */ /* 0x000fe20000004100 */
[----:B------:R-:W-:Y:S01]  /*10f70*/  F2FP.F16.E4M3.UNPACK_B R13, R13 ;  /* 0x0000000dff0d723e */ /* 0x000fe200020006ff */
[-C--:B------:R-:W-:Y:S01]  /*10f80*/  FMUL.FTZ R26, R49, R11.reuse ;  /* 0x0000000b311a7220 */ /* 0x080fe20000410000 */
[----:B------:R-:W-:Y:S01]  /*10f90*/  F2FP.F16.E4M3.UNPACK_B R34, R34 ;  /* 0x00000022ff22723e */ /* 0x000fe200020006ff */
[C---:B------:R-:W-:Y:S01]  /*10fa0*/  FMUL.FTZ R44, R47.reuse, R11 ;  /* 0x0000000b2f2c7220 */ /* 0x040fe20000410000 */
[----:B------:R-:W-:Y:S01]  /*10fb0*/  FFMA.FTZ R11, R42, R0, R3 ;  /* 0x000000002a0b7223 */ /* 0x000fe20000010003 */
[----:B------:R-:W-:Y:S01]  /*10fc0*/  FFMA.FTZ R42, R47, R7, -R26 ;  /* 0x000000072f2a7223 */ /* 0x000fe2000001081a */
[----:B------:R-:W-:-:S02]  /*10fd0*/  HADD2.F32 R3, -RZ, R29.H0_H0 ;  /* 0x2000001dff037230 */ /* 0x000fc40000004100 */
[----:B------:R-:W-:Y:S02]  /*10fe0*/  HADD2.F32 R46, -RZ, R13.H0_H0 ;  /* 0x2000000dff2e7230 */ /* 0x000fe40000004100 */
[--C-:B------:R-:W-:Y:S02]  /*10ff0*/  HADD2.F32 R48, -RZ, R34.reuse.H0_H0 ;  /* 0x20000022ff307230 */ /* 0x100fe40000004100 */
[----:B------:R-:W-:Y:S02]  /*11000*/  HADD2.F32 R47, -RZ, R34.H1_H1 ;  /* 0x30000022ff2f7230 */ /* 0x000fe40000004100 */
[----:B------:R-:W-:Y:S02]  /*11010*/  HADD2.F32 R29, -RZ, R29.H1_H1 ;  /* 0x3000001dff1d7230 */ /* 0x000fe40000004100 */
[----:B------:R-:W-:Y:S02]  /*11020*/  HADD2.F32 R13, -RZ, R13.H1_H1 ;  /* 0x3000000dff0d7230 */ /* 0x000fe40000004100 */
[----:B------:R-:W-:Y:S01]  /*11030*/  FFMA.FTZ R44, R49, R7, R44 ;  /* 0x00000007312c7223 */ /* 0x000fe2000001002c */
[----:B------:R-:W-:-:S02]  /*11040*/  HADD2.F32 R0, -RZ, R27.H0_H0 ;  /* 0x2000001bff007230 */ /* 0x000fc40000004100 */
[----:B------:R-:W-:Y:S01]  /*11050*/  FMUL.FTZ R7, R48, R3 ;  /* 0x0000000330077220 */ /* 0x000fe20000410000 */
[----:B------:R-:W-:Y:S02]  /*11060*/  HADD2.F32 R27, -RZ, R27.H1_H1 ;  /* 0x3000001bff1b7230 */ /* 0x000fe40000004100 */
[----:B------:R-:W-:Y:S01]  /*11070*/  FMUL.FTZ R26, R47, R29 ;  /* 0x0000001d2f1a7220 */ /* 0x000fe20000410000 */
[C---:B------:R-:W-:Y:S01]  /*11080*/  FMUL.FTZ R3, R46.reuse, R3 ;  /* 0x000000032e037220 */ /* 0x040fe20000410000 */
[C---:B------:R-:W-:Y:S01]  /*11090*/  FMUL.FTZ R34, R13.reuse, R29 ;  /* 0x0000001d0d227220 */ /* 0x040fe20000410000 */
[----:B------:R-:W-:Y:S01]  /*110a0*/  FFMA.FTZ R7, R46, R0, -R7 ;  /* 0x000000002e077223 */ /* 0x000fe20000010807 */
[-C--:B------:R-:W-:Y:S01]  /*110b0*/  FFMA.FTZ R26, R13, R27.reuse, -R26 ;  /* 0x0000001b0d1a7223 */ /* 0x080fe2000001081a */
[----:B------:R-:W-:Y:S01]  /*110c0*/  F2FP.SATFINITE.E4M3.F32.PACK_AB_MERGE_C R38, R39, R38, RZ ;  /* 0x000000262726723e */ /* 0x000fe200048070ff */
[----:B------:R-:W-:Y:S01]  /*110d0*/  FFMA.FTZ R3, R48, R0, R3 ;  /* 0x0000000030037223 */ /* 0x000fe20000010003 */
        /* <DEDUP_REMOVED lines=18> */
.L_x_5865:
[----:B------:R-:W-:Y:S05]  /*11200*/  BSYNC B0 ;  /* 0x0000000000007941 */ /* 0x000fea0003800000 */
.L_x_5851:
[----:B------:R-:W-:Y:S01]  /*11210*/  @!PT LDS RZ, [RZ] ;  /* 0x00000000fffff984 */ /* 0x000fe20000000800 */
[----:B------:R-:W-:Y:S01]  /*11220*/  @!PT LDS RZ, [RZ] ;  /* 0x00000000fffff984 */ /* 0x000fe20000000800 */
[----:B------:R-:W-:Y:S01]  /*11230*/  @!PT LDS RZ, [RZ] ;  /* 0x00000000fffff984 */ /* 0x000fe20000000800 */
[----:B------:R-:W-:Y:S01]  /*11240*/  @!PT LDS RZ, [RZ] ;  /* 0x00000000fffff984 */ /* 0x000fe20000000800 */
[----:B------:R4:W-:Y:S06]  /*11250*/  MEMBAR.ALL.CTA ;  /* 0x0000000000007992 */ /* 0x0009ec0000008000 */
[----:B----4-:R-:W4:Y:S01]  /*11260*/  FENCE.VIEW.ASYNC.S ;  /* 0x00000000000073c6 */ /* 0x010f220000000000 */
[----:B------:R-:W-:Y:S05]  /*11270*/  WARPSYNC.ALL ;  /* 0x0000000000007948 */ /* 0x000fea0003800000 */
[----:B----4-:R-:W-:Y:S06]  /*11280*/  BAR.SYNC.DEFER_BLOCKING 0xd, 0x100 ;  /* 0x0344000000007b1d */ /* 0x010fec0000010000 */
.L_x_5848:
[----:B-1----:R-:W4:Y:S02]  /*11290*/  LDL R0, [R1+0x44] ;  /* 0x0000440001007983 */ /* 0x002f240000100800 */
[----:B----4-:R-:W-:-:S13]  /*112a0*/  R2UR UR4, R0 ;  /* 0x00000000000472ca */ /* 0x010fda00000e0000 */
[----:B------:R-:W-:-:S05]  /*112b0*/  IMAD.U32 R0, RZ, RZ, UR4 ;  /* 0x00000004ff007e24 */ /* 0x000fca000f8e00ff */
[----:B------:R-:W-:-:S13]  /*112c0*/  ISETP.NE.AND P0, PT, R0, 0x3, PT ;  /* 0x000000030000780c */ /* 0x000fda0003f05270 */
[----:B------:R-:W-:Y:S05]  /*112d0*/  @!P0 BRA `(.L_x_5876) ;  /* 0x0000000000048947 */ /* 0x000fea0003800000 */
[----:B------:R-:W-:Y:S01]  /*112e0*/  BPT.TRAP 0x1 ;  /* 0x000000040000795c */ /* 0x000fe20000300000 */
.L_x_5876:
[----:B--2---:R-:W-:Y:S01]  /*112f0*/  IMAD R3, R233, 0x8, R16 ;  /* 0x00000008e9037824 */ /* 0x004fe200078e0210 */
[----:B---3--:R-:W-:-:S04]  /*11300*/  SHF.L.U32 R6, R236, 0x1f, RZ ;  /* 0x0000001fec067819 */ /* 0x008fc800000006ff */
[----:B------:R1:W2:Y:S01]  /*11310*/  SYNCS.PHASECHK.TRANS64.TRYWAIT P1, [R3+URZ+0x2e830], R6 ;  /* 0x02e83006030075a7 */ /* 0x0002a2000802017f */
[----:B------:R-:W-:Y:S05]  /*11320*/  @!P0 BRA `(.L_x_5877) ;  /* 0x0000000000048947 */ /* 0x000fea0003800000 */
[----:B------:R-:W-:Y:S01]  /*11330*/  BPT.TRAP 0x1 ;  /* 0x000000040000795c */ /* 0x000fe20000300000 */
.L_x_5877:
[----:B------:R-:W-:Y:S01]  /*11340*/  IADD3 R0, R16, 0x20400, RZ ;  /* 0x0002040010007810 */ /* 0x000fe20007ffe0ff */
[----:B------:R-:W-:Y:S01]  /*11350*/  IMAD.MOV.U32 R5, RZ, RZ, 0x40000040 ;  /* 0x40000040ff057424 */ /* 0x000fe200078e00ff */
[----:B------:R-:W-:Y:S02]  /*11360*/  LOP3.LUT R4, R30, 0x10000, RZ, 0xfc, !PT ;  /* 0x000100001e047812 */ /* 0x000fe400078efcff */
[----:B------:R-:W-:-:S04]  /*11370*/  SHF.R.U32.HI R0, RZ, 0x4, R0 ;  /* 0x00000004ff007819 */ /* 0x000fc80000011600 */
[----:B------:R-:W-:-:S04]  /*11380*/  LOP3.LUT R0, R0, 0x3fff, RZ, 0xc0, !PT ;  /* 0x00003fff00007812 */ /* 0x000fc800078ec0ff */
[----:B------:R-:W-:-:S05]  /*11390*/  LOP3.LUT R0, R0, 0x10000, RZ, 0xfc, !PT ;  /* 0x0001000000007812 */ /* 0x000fca00078efcff */
[----:B------:R3:W-:Y:S01]  /*113a0*/  STL [R1+0x4c], R0 ;  /* 0x00004c0001007387 */ /* 0x0007e20000100800 */
[----:B--2---:R-:W-:Y:S05]  /*113b0*/  @P1 BRA `(.L_x_5878) ;  /* 0x0000000000081947 */ /* 0x004fea0003800000 */
[----:B------:R-:W2:Y:S02]  /*113c0*/  SYNCS.PHASECHK.TRANS64.TRYWAIT P1, [R3+URZ+0x2e830], R6 ;  /* 0x02e83006030075a7 */ /* 0x000ea4000802017f */
[----:B--2---:R-:W-:Y:S05]  /*113d0*/  @!P1 BRA `(.L_x_5879) ;  /* 0x0000012000449947 */ /* 0x004fea0003800000 */
.L_x_5878:
[----:B---3--:R-:W3:Y:S01]  /*113e0*/  LDL R0, [R1+0x4c] ;  /* 0x00004c0001007983 */ /* 0x008ee20000100800 */
[----:B------:R-:W-:Y:S01]  /*113f0*/  IMAD.MOV.U32 R13, RZ, RZ, 0x40000040 ;  /* 0x40000040ff0d7424 */ /* 0x000fe200078e00ff */
[----:B------:R-:W-:Y:S05]  /*11400*/  WARPSYNC.ALL ;  /* 0x0000000000007948 */ /* 0x000fea0003800000 */
[C---:B------:R-:W-:Y:S02]  /*11410*/  R2UR UR4, R4.reuse ;  /* 0x00000000040472ca */ /* 0x040fe400000e0000 */
[----:B------:R-:W-:Y:S02]  /*11420*/  R2UR UR5, R5 ;  /* 0x00000000050572ca */ /* 0x000fe400000e0000 */
[----:B------:R-:W-:Y:S01]  /*11430*/  R2UR UR7, R13 ;  /* 0x000000000d0772ca */ /* 0x000fe200000e0000 */
[----:B------:R-:W-:Y:S01]  /*11440*/  WARPGROUP.ARRIVE ;  /* 0x00000000000079c5 */ /* 0x000fe20000000000 */
[----:B------:R-:W-:Y:S01]  /*11450*/  IMAD.MOV.U32 R7, RZ, RZ, 0x40000040 ;  /* 0x40000040ff077424 */ /* 0x000fe200078e00ff */
[----:B------:R-:W-:-:S02]  /*11460*/  R2UR UR16, R4 ;  /* 0x00000000041072ca */ /* 0x000fc400000e0000 */
[----:B------:R-:W-:Y:S02]  /*11470*/  R2UR UR17, R5 ;  /* 0x00000000051172ca */ /* 0x000fe400000e0000 */
[----:B------:R-:W-:Y:S02]  /*11480*/  R2UR UR19, R7 ;  /* 0x00000000071372ca */ /* 0x000fe400000e0000 */
[----:B------:R-:W-:Y:S02]  /*11490*/  MOV R7, 0x40000040 ;  /* 0x4000004000077802 */ /* 0x000fe40000000f00 */
[C---:B------:R-:W-:Y:S02]  /*114a0*/  R2UR UR12, R4.reuse ;  /* 0x00000000040c72ca */ /* 0x040fe400000e0000 */
[----:B------:R-:W-:Y:S02]  /*114b0*/  R2UR UR15, R7 ;  /* 0x00000000070f72ca */ /* 0x000fe400000e0000 */
[----:B------:R-:W-:Y:S01]  /*114c0*/  R2UR UR13, R5 ;  /* 0x00000000050d72ca */ /* 0x000fe200000e0000 */
[----:B------:R-:W-:Y:S01]  /*114d0*/  IMAD.MOV.U32 R9, RZ, RZ, 0x40000040 ;  /* 0x40000040ff097424 */ /* 0x000fe200078e00ff */
[----:B------:R-:W-:-:S02]  /*114e0*/  R2UR UR8, R4 ;  /* 0x00000000040872ca */ /* 0x000fc400000e0000 */
[----:B------:R-:W-:Y:S02]  /*114f0*/  R2UR UR9, R5 ;  /* 0x00000000050972ca */ /* 0x000fe400000e0000 */
[----:B------:R-:W-:Y:S02]  /*11500*/  R2UR UR11, R9 ;  /* 0x00000000090b72ca */ /* 0x000fe400000e0000 */
[----:B------:R-:W-:Y:S01]  /*11510*/  P2R R136, PR, RZ, 0x1 ;  /* 0x00000001ff887803 */ /* 0x000fe20000000000 */
[----:B---3--:R-:W-:Y:S02]  /*11520*/  IMAD R12, R233, 0x700, R0 ;  /* 0x00000700e90c7824 */ /* 0x008fe400078e0200 */
[----:B------:R-:W-:Y:S02]  /*11530*/  IMAD.MOV.U32 R11, RZ, RZ, 0x40000040 ;  /* 0x40000040ff0b7424 */ /* 0x000fe400078e00ff */
[----:B------:R-:W-:Y:S01]  /*11540*/  IMAD.MOV.U32 R7, RZ, RZ, 0x40000040 ;  /* 0x40000040ff077424 */ /* 0x000fe200078e00ff */
[----:B------:R-:W-:Y:S01]  /*11550*/  R2UR UR6, R12 ;  /* 0x000000000c0672ca */ /* 0x000fe200000e0000 */
[----:B------:R-:W-:Y:S01]  /*11560*/  IMAD.MOV.U32 R15, RZ, RZ, 0x40000040 ;  /* 0x40000040ff0f7424 */ /* 0x000fe200078e00ff */
[----:B------:R-:W-:Y:S01]  /*11570*/  MOV R9, 0x40000040 ;  /* 0x4000004000097802 */ /* 0x000fe20000000f00 */
[----:B------:R-:W-:Y:S01]  /*11580*/  IMAD.MOV.U32 R21, RZ, RZ, 0x40000040 ;  /* 0x40000040ff157424 */ /* 0x000fe200078e00ff */
[----:B------:R-:W-:Y:S01]  /*11590*/  R2UR UR20, R4 ;  /* 0x00000000041472ca */ /* 0x000fe200000e0000 */
[----:B------:R-:W3:Y:S01]  /*115a0*/  LDL R0, [R1+0x9c] ;  /* 0x00009c0001007983 */ /* 0x000ee20000100800 */
[C---:B-12---:R-:W-:Y:S01]  /*115b0*/  VIADD R6, R12.reuse, 0x100 ;  /* 0x000001000c067836 */ /* 0x046fe20000000000 */
[----:B------:R-:W-:Y:S01]  /*115c0*/  R2UR UR23, R9 ;  /* 0x00000000091772ca */ /* 0x000fe200000e0000 */
[C---:B------:R-:W-:Y:S01]  /*115d0*/  VIADD R8, R12.reuse, 0x300 ;  /* 0x000003000c087836 */ /* 0x040fe20000000000 */
[----:B------:R-:W-:Y:S01]  /*115e0*/  R2UR UR21, R5 ;  /* 0x00000000051572ca */ /* 0x000fe200000e0000 */
[----:B------:R-:W-:Y:S01]  /*115f0*/  VIADD R10, R12, 0x400 ;  /* 0x000004000c0a7836 */ /* 0x000fe20000000000 */
[----:B------:R-:W-:Y:S01]  /*11600*/  R2UR UR18, R6 ;  /* 0x00000000061272ca */ /* 0x000fe200000e0000 */
[----:B------:R-:W-:Y:S01]  /*11610*/  VIADD R6, R12, 0x200 ;  /* 0x000002000c067836 */ /* 0x000fe20000000000 */
[----:B------:R-:W-:Y:S01]  /*11620*/  QGMMA.64x32x32.F32.E4M3.E4M3 R120, gdesc[UR4], RZ, !UPT, gsb0 ;  /* 0x00600000047879f3 */ /* 0x000fe2000c0008ff */
[----:B------:R-:W-:Y:S01]  /*11630*/  R2UR UR10, R8 ;  /* 0x00000000080a72ca */ /* 0x000fe200000e0000 */
[----:B------:R-:W-:Y:S01]  /*11640*/  VIADD R8, R12, 0x600 ;  /* 0x000006000c087836 */ /* 0x000fe20000000000 */
[----:B------:R-:W-:Y:S01]  /*11650*/  R2UR UR6, R10 ;  /* 0x000000000a0672ca */ /* 0x000fe200000e0000 */
[----:B0-----:R-:W-:Y:S01]  /*11660*/  VIADD R14, R12, 0x2 ;  /* 0x000000020c0e7836 */ /* 0x001fe20000000000 */
[----:B------:R-:W-:Y:S01]  /*11670*/  R2UR UR14, R6 ;  /* 0x00000000060e72ca */ /* 0x000fe200000e0000 */
[----:B------:R-:W-:Y:S01]  /*11680*/  VIADD R6, R12, 0x500 ;  /* 0x000005000c067836 */ /* 0x000fe20000000000 */
[----:B------:R-:W-:Y:S01]  /*11690*/  R2UR UR7, R11 ;  /* 0x000000000b0772ca */ /* 0x000fe200000e0000 */
        /* <DEDUP_REMOVED lines=8> */
[----:B------:R-:W-:Y:S01]  /*11720*/  VIADD R14, R12, 0x402 ;  /* 0x000004020c0e7836 */ /* 0x000fe20000000000 */
[----:B------:R-:W-:Y:S01]  /*11730*/  R2UR UR27, R15 ;  /* 0x000000000f1b72ca */ /* 0x000fe200000e0000 */
[----:B------:R-:W-:Y:S01]  /*11740*/  IMAD.MOV.U32 R15, RZ, RZ, 0x40000040 ;  /* 0x40000040ff0f7424 */ /* 0x000fe200078e00ff */
[----:B------:R-:W-:Y:S01]  /*11750*/  R2UR UR24, R10 ;  /* 0x000000000a1872ca */ /* 0x000fe200000e0000 */
[----:B------:R-:W-:Y:S01]  /*11760*/  VIADD R20, R12, 0x4 ;  /* 0x000000040c147836 */ /* 0x000fe20000000000 */
[----:B------:R-:W-:Y:S01]  /*11770*/  R2UR UR25, R11 ;  /* 0x000000000b1972ca */ /* 0x000fe200000e0000 */
[----:B------:R-:W0:Y:S02]  /*11780*/  S2R R138, SR_TID.X ;  /* 0x00000000008a7919 */ /* 0x000e240000002100 */
[----:B0-----:R-:W-:Y:S01]  /*11790*/  LOP3.LUT R138, R138, 0x7f, RZ, 0xc0, !PT ;  /* 0x0000007f8a8a7812 */ /* 0x001fe200078ec0ff */
[----:B------:R-:W-:-:S02]  /*117a0*/  WARPGROUP.DEPBAR.LE gsb0, 0x0 ;  /* 0x00008000000079c5 */ /* 0x000fc40000010000 */
[----:B-----5:R-:W-:-:S06]  /*117b0*/  WARPGROUP.ARRIVE ;  /* 0x00000000000079c5 */ /* 0x020fcc0000000000 */
[----:B------:R-:W-:Y:S01]  /*117c0*/  QGMMA.64x32x32.F32.E4M3.E4M3 R104, gdesc[UR16], RZ, !UPT, gsb0 ;  /* 0x00600000106879f3 */ /* 0x000fe2000c0008ff */
[----:B------:R-:W-:Y:S01]  /*117d0*/  R2UR UR18, R6 ;  /* 0x00000000061272ca */ /* 0x000fe200000e0000 */
[----:B------:R-:W-:Y:S01]  /*117e0*/  VIADD R6, R12, 0x102 ;  /* 0x000001020c067836 */ /* 0x000fe20000000000 */
[----:B------:R-:W-:Y:S01]  /*117f0*/  R2UR UR19, R7 ;  /* 0x00000000071372ca */ /* 0x000fe200000e0000 */
[----:B------:R-:W-:Y:S01]  /*11800*/  IMAD.MOV.U32 R7, RZ, RZ, 0x40000040 ;  /* 0x40000040ff077424 */ /* 0x000fe200078e00ff */
[----:B------:R-:W-:Y:S02]  /*11810*/  R2UR UR16, R4 ;  /* 0x00000000041072ca */ /* 0x000fe400000e0000 */
[----:B------:R-:W-:Y:S01]  /*11820*/  R2UR UR17, R5 ;  /* 0x00000000051172ca */ /* 0x000fe200000e0000 */
[----:B------:R-:W-:Y:S02]  /*11830*/  WARPGROUP.DEPBAR.LE gsb0, 0x0 ;  /* 0x00008000000079c5 */ /* 0x000fe40000010000 */
[----:B------:R-:W-:-:S06]  /*11840*/  WARPGROUP.ARRIVE ;  /* 0x00000000000079c5 */ /* 0x000fcc0000000000 */
[----:B------:R-:W-:Y:S01]  /*11850*/  QGMMA.64x32x32.F32.E4M3.E4M3 R88, gdesc[UR12], RZ, !UPT, gsb0 ;  /* 0x006000000c5879f3 */ /* 0x000fe2000c0008ff */
[----:B------:R-:W-:Y:S02]  /*11860*/  R2UR UR12, R10 ;  /* 0x000000000a0c72ca */ /* 0x000fe400000e0000 */
[----:B------:R-:W-:Y:S01]  /*11870*/  R2UR UR13, R11 ;  /* 0x000000000b0d72ca */ /* 0x000fe200000e0000 */
[----:B------:R-:W-:Y:S02]  /*11880*/  WARPGROUP.DEPBAR.LE gsb0, 0x0 ;  /* 0x00008000000079c5 */ /* 0x000fe40000010000 */
[----:B------:R-:W-:-:S06]  /*11890*/  WARPGROUP.ARRIVE ;  /* 0x00000000000079c5 */ /* 0x000fcc0000000000 */
        /* <DEDUP_REMOVED lines=10> */
[----:B------:R-:W-:Y:S01]  /*11940*/  R2UR UR6, R14 ;  /* 0x000000000e0672ca */ /* 0x000fe200000e0000 */
[----:B------:R-:W-:Y:S01]  /*11950*/  VIADD R14, R12, 0x602 ;  /* 0x000006020c0e7836 */ /* 0x000fe20000000000 */
[----:B------:R-:W-:Y:S02]  /*11960*/  R2UR UR7, R15 ;  /* 0x000000000f0772ca */ /* 0x000fe400000e0000 */
[----:B------:R-:W-:Y:S02]  /*11970*/  R2UR UR4, R10 ;  /* 0x000000000a0472ca */ /* 0x000fe400000e0000 */
[----:B------:R-:W-:Y:S02]  /*11980*/  R2UR UR5, R11 ;  /* 0x000000000b0572ca */ /* 0x000fe400000e0000 */
[----:B------:R-:W-:Y:S01]  /*11990*/  MOV R15, 0x40000040 ;  /* 0x40000040000f7802 */ /* 0x000fe20000000f00 */
[----:B---3--:R-:W-:Y:S01]  /*119a0*/  IMAD.IADD R13, R0, 0x1, R139 ;  /* 0x00000001000d7824 */ /* 0x008fe200078e028b */
[----:B------:R-:W-:-:S02]  /*119b0*/  WARPGROUP.DEPBAR.LE gsb0, 0x0 ;  /* 0x00008000000079c5 */ /* 0x000fc40000010000 */
[----:B------:R-:W-:-:S06]  /*119c0*/  WARPGROUP.ARRIVE ;  /* 0x00000000000079c5 */ /* 0x000fcc0000000000 */
[----:B------:R-:W-:Y:S01]  /*119d0*/  QGMMA.64x32x32.F32.E4M3.E4M3 R40, gdesc[UR16], RZ, !UPT, gsb0 ;  /* 0x00600000102879f3 */ /* 0x000fe2000c0008ff */
[----:B------:R-:W-:Y:S02]  /*119e0*/  R2UR UR16, R10 ;  /* 0x000000000a1072ca */ /* 0x000fe400000e0000 */
[----:B------:R-:W-:Y:S02]  /*119f0*/  R2UR UR17, R11 ;  /* 0x000000000b1172ca */ /* 0x000fe400000e0000 */
[----:B------:R-:W-:Y:S01]  /*11a00*/  R2UR UR18, R6 ;  /* 0x00000000061272ca */ /* 0x000fe200000e0000 */
[----:B------:R-:W-:Y:S01]  /*11a10*/  VIADD R6, R12, 0x202 ;  /* 0x000002020c067836 */ /* 0x000fe20000000000 */
[----:B------:R-:W-:Y:S02]  /*11a20*/  R2UR UR19, R7 ;  /* 0x00000000071372ca */ /* 0x000fe400000e0000 */
[----:B------:R-:W-:Y:S02]  /*11a30*/  MOV R7, 0x40000040 ;  /* 0x4000004000077802 */ /* 0x000fe40000000f00 */
[----:B------:R-:W-:Y:S01]  /*11a40*/  R2UR UR14, R6 ;  /* 0x00000000060e72ca */ /* 0x000fe200000e0000 */
[----:B------:R-:W-:Y:S01]  /*11a50*/  VIADD R6, R12, 0x502 ;  /* 0x000005020c067836 */ /* 0x000fe20000000000 */
[----:B------:R-:W-:Y:S01]  /*11a60*/  R2UR UR15, R7 ;  /* 0x00000000070f72ca */ /* 0x000fe200000e0000 */
[----:B------:R-:W-:Y:S01]  /*11a70*/  IMAD.MOV.U32 R7, RZ, RZ, 0x40000040 ;  /* 0x40000040ff077424 */ /* 0x000fe200078e00ff */
[----:B------:R-:W-:-:S02]  /*11a80*/  WARPGROUP.DEPBAR.LE gsb0, 0x0 ;  /* 0x00008000000079c5 */ /* 0x000fc40000010000 */
        /* <DEDUP_REMOVED lines=10> */
[----:B------:R-:W-:Y:S01]  /*11b30*/  QGMMA.64x32x32.F32.E4M3.E4M3 R120, gdesc[UR24], R120, gsb0 ;  /* 0x00600000187879f3 */ /* 0x000fe20008000878 */
        /* <DEDUP_REMOVED lines=18> */
[----:B------:R-:W-:Y:S02]  /*11c60*/  R2UR UR12, R8 ;  /* 0x00000000080c72ca */ /* 0x000fe400000e0000 */
[----:B------:R-:W-:Y:S01]  /*11c70*/  R2UR UR13, R9 ;  /* 0x00000000090d72ca */ /* 0x000fe200000e0000 */
[----:B------:R-:W-:Y:S02]  /*11c80*/  WARPGROUP.DEPBAR.LE gsb0, 0x0 ;  /* 0x00008000000079c5 */ /* 0x000fe40000010000 */
[----:B------:R-:W-:-:S06]  /*11c90*/  WARPGROUP.ARRIVE ;  /* 0x00000000000079c5 */ /* 0x000fcc0000000000 */
[----:B------:R-:W-:Y:S01]  /*11ca0*/  QGMMA.64x32x32.F32.E4M3.E4M3 R72, gdesc[UR8], R72, gsb0 ;  /* 0x00600000084879f3 */ /* 0x000fe20008000848 */
[----:B------:R-:W-:Y:S01]  /*11cb0*/  R2UR UR10, R14 ;  /* 0x000000000e0a72ca */ /* 0x000fe200000e0000 */
[----:B------:R-:W-:Y:S01]  /*11cc0*/  VIADD R14, R12, 0x604 ;  /* 0x000006040c0e7836 */ /* 0x000fe20000000000 */
[----:B------:R-:W-:Y:S02]  /*11cd0*/  R2UR UR11, R15 ;  /* 0x000000000f0b72ca */ /* 0x000fe400000e0000 */
[----:B------:R-:W-:Y:S02]  /*11ce0*/  R2UR UR8, R8 ;  /* 0x00000000080872ca */ /* 0x000fe400000e0000 */
[----:B------:R-:W-:Y:S02]  /*11cf0*/  R2UR UR9, R9 ;  /* 0x00000000090972ca */ /* 0x000fe400000e0000 */
[----:B------:R-:W-:Y:S01]  /*11d00*/  MOV R15, 0x40000040 ;  /* 0x40000040000f7802 */ /* 0x000fe20000000f00 */
[----:B------:R-:W-:-:S02]  /*11d10*/  WARPGROUP.DEPBAR.LE gsb0, 0x0 ;  /* 0x00008000000079c5 */ /* 0x000fc40000010000 */
        /* <DEDUP_REMOVED lines=45> */
[----:B------:R-:W-:Y:S02]  /*11ff0*/  R2UR UR17, R9 ;  /* 0x00000000091172ca */ /* 0x000fe400000e0000 */
[----:B------:R-:W-:Y:S02]  /*12000*/  R2UR UR24, R6 ;  /* 0x00000000061872ca */ /* 0x000fe400000e0000 */
[----:B------:R-:W-:Y:S01]  /*12010*/  R2UR UR25, R7 ;  /* 0x00000000071972ca */ /* 0x000fe200000e0000 */
[----:B------:R-:W-:-:S02]  /*12020*/  WARPGROUP.DEPBAR.LE gsb0, 0x0 ;  /* 0x00008000000079c5 */ /* 0x000fc40000010000 */
[----:B------:R-:W-:-:S06]  /*12030*/  WARPGROUP.ARRIVE ;  /* 0x00000000000079c5 */ /* 0x000fcc0000000000 */
[----:B------:R-:W-:Y:S03]  /*12040*/  QGMMA.64x32x32.F32.E4M3.E4M3 R88, gdesc[UR12], R88, gsb0 ;  /* 0x006000000c5879f3 */ /* 0x000fe60008000858 */
        /* <DEDUP_REMOVED lines=11> */
[----:B------:R-:W-:Y:S01]  /*12100*/  IMAD R14, R232, -0xe0, R13 ;  /* 0xffffff20e80e7824 */ /* 0x000fe200078e020d */
[----:B------:R-:W-:Y:S01]  /*12110*/  R2UR UR7, R15 ;  /* 0x000000000f0772ca */ /* 0x000fe200000e0000 */
[----:B------:R-:W-:-:S03]  /*12120*/  IMAD.MOV.U32 R13, RZ, RZ, 0x40000040 ;  /* 0x40000040ff0d7424 */ /* 0x000fc600078e00ff */
[C---:B------:R-:W-:Y:S02]  /*12130*/  ISETP.GT.AND P1, PT, R14.reuse, 0x9, PT ;  /* 0x000000090e00780c */ /* 0x040fe40003f24270 */
[C---:B------:R-:W-:Y:S02]  /*12140*/  ISETP.GT.AND P4, PT, R14.reuse, 0x8, PT ;  /* 0x000000080e00780c */ /* 0x040fe40003f84270 */
[C---:B------:R-:W-:Y:S02]  /*12150*/  ISETP.GT.AND P2, PT, R14.reuse, RZ, PT ;  /* 0x000000ff0e00720c */ /* 0x040fe40003f44270 */
[C---:B------:R-:W-:Y:S02]  /*12160*/  ISETP.GT.AND P5, PT, R14.reuse, 0x1, PT ;  /* 0x000000010e00780c */ /* 0x040fe40003fa4270 */
[C---:B------:R-:W-:Y:S02]  /*12170*/  ISETP.GT.AND P3, PT, R14.reuse, 0x10, PT ;  /* 0x000000100e00780c */ /* 0x040fe40003f64270 */
[----:B------:R-:W-:-:S02]  /*12180*/  ISETP.GT.AND P0, PT, R14, 0xb9, PT ;  /* 0x000000b90e00780c */ /* 0x000fc40003f04270 */
[----:B------:R-:W-:Y:S01]  /*12190*/  ISETP.GT.AND P6, PT, R14, 0xc0, PT ;  /* 0x000000c00e00780c */ /* 0x000fe20003fc4270 */
        /* <DEDUP_REMOVED lines=10> */
[----:B------:R-:W-:Y:S01]  /*12240*/  WARPGROUP.ARRIVE ;  /* 0x00000000000079c5 */ /* 0x000fe20000000000 */
[----:B------:R-:W-:Y:S01]  /*12250*/  FSEL R141, R125, -INF , P1 ;  /* 0xff8000007d8d7808 */ /* 0x000fe20000800000 */
[----:B------:R-:W-:Y:S01]  /*12260*/  IMAD.MOV.U32 R125, RZ, RZ, 0x40000040 ;  /* 0x40000040ff7d7424 */ /* 0x000fe200078e00ff */
[----:B------:R-:W-:Y:S02]  /*12270*/  FSEL R137, R124, -INF , P4 ;  /* 0xff8000007c897808 */ /* 0x000fe40002000000 */
[----:B------:R-:W-:Y:S01]  /*12280*/  IADD3 R124, R12, 0x306, RZ ;  /* 0x000003060c7c7810 */ /* 0x000fe20007ffe0ff */
[----:B------:R-:W-:Y:S01]  /*12290*/  QGMMA.64x32x32.F32.E4M3.E4M3 R104, gdesc[UR4], R104, gsb0 ;  /* 0x00600000046879f3 */ /* 0x000fe20008000868 */
[----:B------:R-:W-:-:S02]  /*122a0*/  R2UR UR6, R20 ;  /* 0x00000000140672ca */ /* 0x000fc400000e0000 */
[----:B------:R-:W-:Y:S02]  /*122b0*/  R2UR UR7, R21 ;  /* 0x00000000150772ca */ /* 0x000fe400000e0000 */
[----:B------:R-:W-:Y:S02]  /*122c0*/  R2UR UR4, R6 ;  /* 0x00000000060472ca */ /* 0x000fe400000e0000 */
[----:B------:R-:W-:Y:S02]  /*122d0*/  R2UR UR5, R7 ;  /* 0x00000000070572ca */ /* 0x000fe400000e0000 */
[----:B------:R-:W-:Y:S02]  /*122e0*/  FSEL R15, R122, -INF , P2 ;  /* 0xff8000007a0f7808 */ /* 0x000fe40001000000 */
[----:B------:R-:W-:Y:S02]  /*122f0*/  FSEL R21, R120, -INF , P2 ;  /* 0xff80000078157808 */ /* 0x000fe40001000000 */
[----:B------:R-:W-:-:S02]  /*12300*/  ISETP.GT.AND P2, PT, R14, 0x11, PT ;  /* 0x000000110e00780c */ /* 0x000fc40003f44270 */
[----:B------:R-:W-:Y:S02]  /*12310*/  FSEL R123, R123, -INF , P5 ;  /* 0xff8000007b7b7808 */ /* 0x000fe40002800000 */
[----:B------:R-:W-:Y:S02]  /*12320*/  FSEL R20, R121, -INF , P5 ;  /* 0xff80000079147808 */ /* 0x000fe40002800000 */
[----:B------:R-:W-:Y:S02]  /*12330*/  ISETP.GT.AND P5, PT, R14, 0x18, PT ;  /* 0x000000180e00780c */ /* 0x000fe40003fa4270 */
[----:B------:R-:W-:Y:S02]  /*12340*/  FSEL R147, R129, -INF , P2 ;  /* 0xff80000081937808 */ /* 0x000fe40001000000 */
[----:B------:R-:W-:Y:S02]  /*12350*/  FSEL R131, R131, -INF , P2 ;  /* 0xff80000083837808 */ /* 0x000fe40001000000 */
[----:B------:R-:W-:-:S02]  /*12360*/  FSEL R129, R134, -INF , P5 ;  /* 0xff80000086817808 */ /* 0x000fc40002800000 */
[----:B------:R-:W-:Y:S02]  /*12370*/  FSEL R149, R132, -INF , P5 ;  /* 0xff80000084957808 */ /* 0x000fe40002800000 */
[C---:B------:R-:W-:Y:S02]  /*12380*/  ISETP.GT.AND P2, PT, R14.reuse, 0x20, PT ;  /* 0x000000200e00780c */ /* 0x040fe40003f44270 */
[----:B------:R-:W-:Y:S02]  /*12390*/  ISETP.GT.AND P5, PT, R14, 0x21, PT ;  /* 0x000000210e00780c */ /* 0x000fe40003fa4270 */
[----:B------:R-:W-:Y:S02]  /*123a0*/  FMNMX.FTZ R0, R21, R20, !PT ;  /* 0x0000001415007209 */ /* 0x000fe40007810000 */
[----:B------:R-:W-:Y:S02]  /*123b0*/  FSEL R145, R128, -INF , P3 ;  /* 0xff80000080917808 */ /* 0x000fe40001800000 */
[----:B------:R-:W-:-:S02]  /*123c0*/  FMNMX.FTZ R0, R137, R0, !PT ;  /* 0x0000000089007209 */ /* 0x000fc40007810000 */
[----:B------:R-:W-:Y:S02]  /*123d0*/  FSEL R121, R126, -INF , P4 ;  /* 0xff8000007e797808 */ /* 0x000fe40002000000 */
[----:B------:R-:W-:Y:S02]  /*123e0*/  FMNMX.FTZ R0, R141, R0, !PT ;  /* 0x000000008d007209 */ /* 0x000fe40007810000 */
        /* <DEDUP_REMOVED lines=8> */
[----:B------:R-:W-:Y:S01]  /*12470*/  FSEL R127, R127, -INF , P1 ;  /* 0xff8000007f7f7808 */ /* 0x000fe20000800000 */
[----:B------:R-:W-:Y:S02]  /*12480*/  WARPGROUP.DEPBAR.LE gsb0, 0x0 ;  /* 0x00008000000079c5 */ /* 0x000fe40000010000 */
[----:B------:R-:W-:Y:S01]  /*12490*/  WARPGROUP.ARRIVE ;  /* 0x00000000000079c5 */ /* 0x000fe20000000000 */
[----:B------:R-:W-:Y:S01]  /*124a0*/  FSEL R153, R104, -INF , P2 ;  /* 0xff80000068997808 */ /* 0x000fe20001000000 */
[----:B------:R-:W-:Y:S01]  /*124b0*/  VIADD R104, R12, 0x406 ;  /* 0x000004060c687836 */ /* 0x000fe20000000000 */
[----:B------:R-:W-:Y:S01]  /*124c0*/  FSEL R157, R105, -INF , P5 ;  /* 0xff800000699d7808 */ /* 0x000fe20002800000 */
[----:B------:R-:W-:Y:S01]  /*124d0*/  IMAD.MOV.U32 R105, RZ, RZ, 0x40000040 ;  /* 0x40000040ff697424 */ /* 0x000fe200078e00ff */
[----:B------:R-:W-:Y:S01]  /*124e0*/  FMNMX.FTZ R0, R153, R0, !PT ;  /* 0x0000000099007209 */ /* 0x000fe20007810000 */
[----:B------:R-:W-:Y:S01]  /*124f0*/  QGMMA.64x32x32.F32.E4M3.E4M3 R88, gdesc[UR4], R88, gsb0 ;  /* 0x00600000045879f3 */ /* 0x000fe20008000858 */
[----:B------:R-:W-:-:S02]  /*12500*/  R2UR UR6, R124 ;  /* 0x000000007c0672ca */ /* 0x000fc400000e0000 */
[----:B------:R-:W-:Y:S02]  /*12510*/  R2UR UR7, R125 ;  /* 0x000000007d0772ca */ /* 0x000fe400000e0000 */
[----:B------:R-:W-:Y:S02]  /*12520*/  R2UR UR4, R6 ;  /* 0x00000000060472ca */ /* 0x000fe400000e0000 */
[----:B------:R-:W-:Y:S02]  /*12530*/  R2UR UR5, R7 ;  /* 0x00000000070572ca */ /* 0x000fe400000e0000 */
[----:B------:R-:W-:Y:S02]  /*12540*/  ISETP.GT.AND P1, PT, R14, 0x29, PT ;  /* 0x000000290e00780c */ /* 0x000fe40003f24270 */
[----:B------:R-:W-:Y:S02]  /*12550*/  FSEL R159, R108, -INF , P4 ;  /* 0xff8000006c9f7808 */ /* 0x000fe40002000000 */
[----:B------:R-:W-:-:S02]  /*12560*/  FMNMX.FTZ R0, R157, R0, !PT ;  /* 0x000000009d007209 */ /* 0x000fc40007810000 */
[----:B------:R-:W-:Y:S02]  /*12570*/  FSEL R143, R130, -INF , P3 ;  /* 0xff800000828f7808 */ /* 0x000fe40001800000 */
[----:B------:R-:W-:Y:S02]  /*12580*/  ISETP.GT.AND P3, PT, R14, 0x30, PT ;  /* 0x000000300e00780c */ /* 0x000fe40003f64270 */
[----:B------:R-:W-:Y:S02]  /*12590*/  FSEL R109, R109, -INF , P1 ;  /* 0xff8000006d6d7808 */ /* 0x000fe40000800000 */
[----:B------:R-:W-:Y:S02]  /*125a0*/  FMNMX.FTZ R0, R159, R0, !PT ;  /* 0x000000009f007209 */ /* 0x000fe40007810000 */
[----:B------:R-:W-:Y:S01]  /*125b0*/  FSEL R125, R106, -INF , P2 ;  /* 0xff8000006a7d7808 */ /* 0x000fe20001000000 */
[----:B------:R-:W-:Y:S01]  /*125c0*/  VIADD R106, R12, 0x506 ;  /* 0x000005060c6a7836 */ /* 0x000fe20000000000 */
[----:B------:R-:W-:Y:S01]  /*125d0*/  FSEL R151, R107, -INF , P5 ;  /* 0xff8000006b977808 */ /* 0x000fe20002800000 */
[----:B------:R-:W-:Y:S01]  /*125e0*/  IMAD.MOV.U32 R107, RZ, RZ, 0x40000040 ;  /* 0x40000040ff6b7424 */ /* 0x000fe200078e00ff */
[----:B------:R-:W-:Y:S01]  /*125f0*/  ISETP.GT.AND P2, PT, R14, 0x31, PT ;  /* 0x000000310e00780c */ /* 0x000fe20003f44270 */
[----:B------:R-:W-:Y:S01]  /*12600*/  VIADD R12, R12, 0x606 ;  /* 0x000006060c0c7836 */ /* 0x000fe20000000000 */
[----:B------:R-:W-:-:S02]  /*12610*/  FSEL R163, R112, -INF , P3 ;  /* 0xff80000070a37808 */ /* 0x000fc40001800000 */
[----:B------:R-:W-:Y:S02]  /*12620*/  FMNMX.FTZ R0, R109, R0, !PT ;  /* 0x000000006d007209 */ /* 0x000fe40007810000 */
[----:B------:R-:W-:Y:S02]  /*12630*/  ISETP.GT.AND P5, PT, R14, 0x38, PT ;  /* 0x000000380e00780c */ /* 0x000fe40003fa4270 */
[----:B------:R-:W-:Y:S02]  /*12640*/  FSEL R165, R113, -INF , P2 ;  /* 0xff80000071a57808 */ /* 0x000fe40001000000 */
[----:B------:R-:W-:Y:S02]  /*12650*/  R2UR UR10, R106 ;  /* 0x000000006a0a72ca */ /* 0x000fe400000e0000 */
[----:B------:R-:W-:Y:S02]  /*12660*/  R2UR UR11, R107 ;  /* 0x000000006b0b72ca */ /* 0x000fe400000e0000 */
[----:B------:R-:W-:-:S02]  /*12670*/  FMNMX.FTZ R0, R163, R0, !PT ;  /* 0x00000000a3007209 */ /* 0x000fc40007810000 */
[----:B------:R-:W-:Y:S02]  /*12680*/  FSEL R155, R110, -INF , P4 ;  /* 0xff8000006e9b7808 */ /* 0x000fe40002000000 */
[----:B------:R-:W-:Y:S02]  /*12690*/  ISETP.GT.AND P4, PT, R14, 0x39, PT ;  /* 0x000000390e00780c */ /* 0x000fe40003f84270 */
[----:B------:R-:W-:Y:S02]  /*126a0*/  FSEL R167, R116, -INF , P5 ;  /* 0xff80000074a77808 */ /* 0x000fe40002800000 */
[----:B------:R-:W-:Y:S02]  /*126b0*/  FMNMX.FTZ R0, R165, R0, !PT ;  /* 0x00000000a5007209 */ /* 0x000fe40007810000 */
[----:B------:R-:W-:Y:S02]  /*126c0*/  FSEL R115, R115, -INF , P2 ;  /* 0xff80000073737808 */ /* 0x000fe40001000000 */
[----:B------:R-:W-:-:S02]  /*126d0*/  FSEL R117, R117, -INF , P4 ;  /* 0xff80000075757808 */ /* 0x000fc40002000000 */
[----:B------:R-:W-:Y:S02]  /*126e0*/  ISETP.GT.AND P2, PT, R14, 0x40, PT ;  /* 0x000000400e00780c */ /* 0x000fe40003f44270 */
[----:B------:R-:W-:Y:S02]  /*126f0*/  FMNMX.FTZ R0, R167, R0, !PT ;  /* 0x00000000a7007209 */ /* 0x000fe40007810000 */
[----:B------:R-:W-:Y:S01]  /*12700*/  FSEL R113, R118, -INF , P5 ;  /* 0xff80000076717808 */ /* 0x000fe20002800000 */
[----:B------:R-:W-:Y:S02]  /*12710*/  WARPGROUP.DEPBAR.LE gsb0, 0x0 ;  /* 0x00008000000079c5 */ /* 0x000fe40000010000 */
[----:B------:R-:W-:Y:S01]  /*12720*/  WARPGROUP.ARRIVE ;  /* 0x00000000000079c5 */ /* 0x000fe20000000000 */
[----:B------:R-:W-:Y:S02]  /*12730*/  ISETP.GT.AND P5, PT, R14, 0x41, PT ;  /* 0x000000410e00780c */ /* 0x000fe40003fa4270 */
[----:B------:R-:W-:-:S02]  /*12740*/  FSEL R107, R88, -INF , P2 ;  /* 0xff800000586b7808 */ /* 0x000fc40001000000 */
[----:B------:R-:W-:Y:S01]  /*12750*/  FMNMX.FTZ R0, R117, R0, !PT ;  /* 0x0000000075007209 */ /* 0x000fe20007810000 */
[----:B------:R-:W-:Y:S01]  /*12760*/  QGMMA.64x32x32.F32.E4M3.E4M3 R72, gdesc[UR4], R72, gsb0 ;  /* 0x00600000044879f3 */ /* 0x000fe20008000848 */
[----:B------:R-:W-:Y:S02]  /*12770*/  R2UR UR6, R104 ;  /* 0x00000000680672ca */ /* 0x000fe400000e0000 */
[----:B------:R-:W-:Y:S02]  /*12780*/  R2UR UR7, R105 ;  /* 0x00000000690772ca */ /* 0x000fe400000e0000 */
[----:B------:R-:W-:Y:S02]  /*12790*/  R2UR UR4, R6 ;  /* 0x00000000060472ca */ /* 0x000fe400000e0000 */
[----:B------:R-:W-:Y:S02]  /*127a0*/  R2UR UR5, R7 ;  /* 0x00000000070572ca */ /* 0x000fe400000e0000 */
[----:B------:R-:W-:-:S02]  /*127b0*/  FSEL R119, R119, -INF , P4 ;  /* 0xff80000077777808 */ /* 0x000fc40002000000 */
[C---:B------:R-:W-:Y:S02]  /*127c0*/  ISETP.GT.AND P4, PT, R14.reuse, 0x48, PT ;  /* 0x000000480e00780c */ /* 0x040fe40003f84270 */
        /* <DEDUP_REMOVED lines=23> */
[----:B------:R-:W-:Y:S01]  /*12940*/  FSEL R101, R101, -INF , P4 ;  /* 0xff80000065657808 */ /* 0x000fe20002000000 */
[----:B------:R-:W-:Y:S02]  /*12950*/  WARPGROUP.DEPBAR.LE gsb0, 0x0 ;  /* 0x00008000000079c5 */ /* 0x000fe40000010000 */
[----:B------:R-:W-:Y:S01]  /*12960*/  WARPGROUP.ARRIVE ;  /* 0x00000000000079c5 */ /* 0x000fe20000000000 */
[----:B------:R-:W-:Y:S02]  /*12970*/  ISETP.GT.AND P3, PT, R14, 0x60, PT ;  /* 0x000000600e00780c */ /* 0x000fe40003f64270 */
[----:B------:R-:W-:Y:S02]  /*12980*/  FMNMX.FTZ R0, R179, R0, !PT ;  /* 0x00000000b3007209 */ /* 0x000fe40007810000 */
[----:B------:R-:W-:Y:S01]  /*12990*/  FSEL R95, R95, -INF , P1 ;  /* 0xff8000005f5f7808 */ /* 0x000fe20000800000 */
[----:B------:R-:W-:Y:S01]  /*129a0*/  QGMMA.64x32x32.F32.E4M3.E4M3 R56, gdesc[UR4], R56, gsb0 ;  /* 0x00600000043879f3 */ /* 0x000fe20008000838 */
[----:B------:R-:W-:-:S02]  /*129b0*/  R2UR UR7, R13 ;  /* 0x000000000d0772ca */ /* 0x000fc400000e0000 */
        /* <DEDUP_REMOVED lines=23> */
[----:B------:R-:W-:-:S02]  /*12b30*/  R2UR UR6, R12 ;  /* 0x000000000c0672ca */ /* 0x000fc400000e0000 */
[----:B------:R-:W-:Y:S02]  /*12b40*/  FSEL R185, R78, -INF , P2 ;  /* 0xff8000004eb97808 */ /* 0x000fe40001000000 */
[----:B------:R-:W-:Y:S02]  /*12b50*/  R2UR UR4, R6 ;  /* 0x00000000060472ca */ /* 0x000fe400000e0000 */
[----:B------:R-:W-:Y:S02]  /*12b60*/  R2UR UR5, R7 ;  /* 0x00000000070572ca */ /* 0x000fe400000e0000 */
[----:B------:R-:W-:Y:S02]  /*12b70*/  ISETP.GT.AND P2, PT, R14, 0x79, PT ;  /* 0x000000790e00780c */ /* 0x000fe40003f44270 */
[----:B------:R-:W-:Y:S01]  /*12b80*/  FSEL R189, R84, -INF , P1 ;  /* 0xff80000054bd7808 */ /* 0x000fe20000800000 */
[----:B------:R-:W-:Y:S02]  /*12b90*/  WARPGROUP.DEPBAR.LE gsb0, 0x0 ;  /* 0x00008000000079c5 */ /* 0x000fe40000010000 */
[----:B------:R-:W-:Y:S01]  /*12ba0*/  WARPGROUP.ARRIVE ;  /* 0x00000000000079c5 */ /* 0x000fe20000000000 */
[----:B------:R-:W-:-:S02]  /*12bb0*/  FMNMX.FTZ R0, R81, R0, !PT ;  /* 0x0000000051007209 */ /* 0x000fc40007810000 */
[----:B------:R-:W-:Y:S02]  /*12bc0*/  FSEL R79, R79, -INF , P5 ;  /* 0xff8000004f4f7808 */ /* 0x000fe40002800000 */
[----:B------:R-:W-:Y:S01]  /*12bd0*/  ISETP.GT.AND P5, PT, R14, 0x80, PT ;  /* 0x000000800e00780c */ /* 0x000fe20003fa4270 */
        /* <DEDUP_REMOVED lines=30> */
[----:B------:R-:W-:Y:S01]  /*12dc0*/  FMNMX.FTZ R0, R203, R0, !PT ;  /* 0x00000000cb007209 */ /* 0x000fe20007810000 */
[----:B------:R-:W-:Y:S02]  /*12dd0*/  WARPGROUP.DEPBAR.LE gsb0, 0x0 ;  /* 0x00008000000079c5 */ /* 0x000fe40000010000 */
[----:B------:R-:W-:Y:S01]  /*12de0*/  WARPGROUP.ARRIVE ;  /* 0x00000000000079c5 */ /* 0x000fe20000000000 */
[----:B------:R-:W-:Y:S02]  /*12df0*/  FSEL R63, R63, -INF , P1 ;  /* 0xff8000003f3f7808 */ /* 0x000fe40000800000 */
[----:B------:R-:W-:Y:S02]  /*12e00*/  ISETP.GT.AND P1, PT, R14, 0xa0, PT ;  /* 0x000000a00e00780c */ /* 0x000fe40003f24270 */
[----:B------:R-:W-:Y:S01]  /*12e10*/  FSEL R207, R69, -INF , P3 ;  /* 0xff80000045cf7808 */ /* 0x000fe20001800000 */
[----:B------:R-:W-:Y:S01]  /*12e20*/  QGMMA.64x32x32.F32.E4M3.E4M3 R24, gdesc[UR4], R24, gsb0 ;  /* 0x00600000041879f3 */ /* 0x000fe20008000818 */
        /* <DEDUP_REMOVED lines=29> */
[----:B------:R-:W-:Y:S01]  /*13000*/  ISETP.GT.AND P0, PT, R14, 0xc1, PT ;  /* 0x000000c10e00780c */ /* 0x000fe20003f04270 */
[----:B------:R-:W-:Y:S02]  /*13010*/  WARPGROUP.DEPBAR.LE gsb0, 0x0 ;  /* 0x00008000000079c5 */ /* 0x000fe40000010000 */
        /* <DEDUP_REMOVED lines=18> */
[----:B------:R-:W-:-:S02]  /*13140*/  FSEL R49, R46, -INF , P5 ;  /* 0xff8000002e317808 */ /* 0x000fc40002800000 */
[----:B------:R-:W-:Y:S02]  /*13150*/  FSEL R12, R33, -INF , P4 ;  /* 0xff800000210c7808 */ /* 0x000fe40002000000 */
[----:B------:R-:W-:Y:S02]  /*13160*/  FMNMX.FTZ R0, R237, R0, !PT ;  /* 0x00000000ed007209 */ /* 0x000fe40007810000 */
[----:B------:R-:W-:Y:S02]  /*13170*/  ISETP.GT.AND P5, PT, R14, 0xd8, PT ;  /* 0x000000d80e00780c */ /* 0x000fe40003fa4270 */
[----:B------:R-:W-:Y:S02]  /*13180*/  FMNMX.FTZ R0, R12, R0, !PT ;  /* 0x000000000c007209 */ /* 0x000fe40007810000 */
[----:B------:R-:W-:Y:S02]  /*13190*/  FSEL R33, R36, -INF , P5 ;  /* 0xff80000024217808 */ /* 0x000fe40002800000 */
[----:B------:R-:W-:-:S02]  /*131a0*/  ISETP.GT.AND P6, PT, R14, 0xd9, PT ;  /* 0x000000d90e00780c */ /* 0x000fc40003fc4270 */
[----:B------:R-:W-:Y:S02]  /*131b0*/  FMNMX.FTZ R0, R33, R0, !PT ;  /* 0x0000000021007209 */ /* 0x000fe40007810000 */
[----:B------:R-:W-:Y:S02]  /*131c0*/  FSEL R37, R37, -INF , P6 ;  /* 0xff80000025257808 */ /* 0x000fe40003000000 */
[----:B------:R-:W-:Y:S02]  /*131d0*/  FMNMX.FTZ R46, R15, R123, !PT ;  /* 0x0000007b0f2e7209 */ /* 0x000fe40007810000 */
[----:B------:R-:W-:Y:S02]  /*131e0*/  FMNMX.FTZ R24, R37, R0, !PT ;  /* 0x0000000025187209 */ /* 0x000fe40007810000 */
[----:B------:R-:W-:Y:S02]  /*131f0*/  FMNMX.FTZ R46, R121, R46, !PT ;  /* 0x0000002e792e7209 */ /* 0x000fe40007810000 */
[----:B------:R-:W-:Y:S01]  /*13200*/  P2R R40, PR, RZ, 0x4 ;  /* 0x00000004ff287803 */ /* 0x000fe20000000000 */
[----:B------:R-:W0:Y:S01]  /*13210*/  SHFL.BFLY PT, R0, R24, 0x2, 0x1f ;  /* 0x0c401f0018007f89 */ /* 0x000e2200000e0000 */
[----:B------:R-:W-:-:S02]  /*13220*/  FMNMX.FTZ R48, R127, R46, !PT ;  /* 0x0000002e7f307209 */ /* 0x000fc40007810000 */
[----:B------:R-:W-:Y:S02]  /*13230*/  P2R R44, PR, RZ, 0x1 ;  /* 0x00000001ff2c7803 */ /* 0x000fe40000000000 */
[----:B------:R-:W-:Y:S02]  /*13240*/  FMNMX.FTZ R48, R143, R48, !PT ;  /* 0x000000308f307209 */ /* 0x000fe40007810000 */
[----:B------:R-:W-:Y:S02]  /*13250*/  P2R R42, PR, RZ, 0x2 ;  /* 0x00000002ff2a7803 */ /* 0x000fe40000000000 */
[----:B------:R-:W-:Y:S02]  /*13260*/  FMNMX.FTZ R48, R131, R48, !PT ;  /* 0x0000003083307209 */ /* 0x000fe40007810000 */
[----:B------:R-:W-:Y:S02]  /*13270*/  ISETP.GT.AND P1, PT, R14, 0xb9, PT ;  /* 0x000000b90e00780c */ /* 0x000fe40003f24270 */
[----:B------:R-:W-:-:S02]  /*13280*/  FMNMX.FTZ R48, R129, R48, !PT ;  /* 0x0000003081307209 */ /* 0x000fc40007810000 */
[----:B------:R-:W-:Y:S02]  /*13290*/  ISETP.GT.AND P0, PT, R14, 0xc0, PT ;  /* 0x000000c00e00780c */ /* 0x000fe40003f04270 */
[----:B------:R-:W-:Y:S02]  /*132a0*/  FMNMX.FTZ R50, R135, R48, !PT ;  /* 0x0000003087327209 */ /* 0x000fe40007810000 */
[----:B------:R-:W-:Y:S02]  /*132b0*/  FSEL R55, R55, -INF , P1 ;  /* 0xff80000037377808 */ /* 0x000fe40000800000 */
[----:B------:R-:W-:Y:S02]  /*132c0*/  FMNMX.FTZ R50, R125, R50, !PT ;  /* 0x000000327d327209 */ /* 0x000fe40007810000 */
[----:B------:R-:W-:Y:S02]  /*132d0*/  FSEL R26, R26, -INF , P0 ;  /* 0xff8000001a1a7808 */ /* 0x000fe40000000000 */
[----:B0-----:R-:W-:-:S02]  /*132e0*/  FMNMX.FTZ R28, R24, R0, !PT ;  /* 0x00000000181c7209 */ /* 0x001fc40007810000 */
[----:B------:R-:W-:Y:S02]  /*132f0*/  FMNMX.FTZ R50, R151, R50, !PT ;  /* 0x0000003297327209 */ /* 0x000fe40007810000 */
[----:B------:R-:W-:Y:S01]  /*13300*/  ISETP.NE.AND P0, PT, R44, RZ, PT ;  /* 0x000000ff2c00720c */ /* 0x000fe20003f05270 */
[----:B------:R-:W0:Y:S01]  /*13310*/  SHFL.BFLY PT, R0, R28, 0x1, 0x1f ;  /* 0x0c201f001c007f89 */ /* 0x000e2200000e0000 */
[----:B------:R-:W-:Y:S02]  /*13320*/  FMNMX.FTZ R50, R155, R50, !PT ;  /* 0x000000329b327209 */ /* 0x000fe40007810000 */
[----:B------:R-:W-:Y:S02]  /*13330*/  ISETP.NE.AND P1, PT, R42, RZ, PT ;  /* 0x000000ff2a00720c */ /* 0x000fe40003f25270 */
[----:B------:R-:W-:Y:S02]  /*13340*/  FSEL R27, R27, -INF , P0 ;  /* 0xff8000001b1b7808 */ /* 0x000fe40000000000 */
[----:B------:R-:W-:-:S02]  /*13350*/  FSEL R30, R30, -INF , P1 ;  /* 0xff8000001e1e7808 */ /* 0x000fc40000800000 */
[----:B------:R-:W-:Y:S02]  /*13360*/  ISETP.NE.AND P0, PT, R136, RZ, PT ;  /* 0x000000ff8800720c */ /* 0x000fe40003f05270 */
[----:B0-----:R-:W-:-:S04]  /*13370*/  FMNMX.FTZ R0, R28, R0, !PT ;  /* 0x000000001c007209 */ /* 0x001fc80007810000 */
[----:B------:R-:W-:Y:S01]  /*13380*/  FSETP.NEU.FTZ.AND P2, PT, R0, -INF , PT ;  /* 0xff8000000000780b */ /* 0x000fe20003f5d000 */
[----:B------:R-:W-:-:S05]  /*13390*/  FFMA.FTZ R32, R2, R0, -8 ;  /* 0xc100000002207423 */ /* 0x000fca0000010000 */
[----:B------:R-:W-:Y:S02]  /*133a0*/  FSEL R14, R32, RZ, P2 ;  /* 0x000000ff200e7208 */ /* 0x000fe40001000000 */
[----:B------:R-:W-:-:S03]  /*133b0*/  ISETP.NE.AND P2, PT, R40, RZ, PT ;  /* 0x000000ff2800720c */ /* 0x000fc60003f45270 */
[C-C-:B------:R-:W-:Y:S01]  /*133c0*/  FFMA.FTZ R52, R2.reuse, R107, -R14.reuse ;  /* 0x0000006b02347223 */ /* 0x140fe2000001080e */
[----:B------:R-:W-:-:S01]  /*133d0*/  FFMA.FTZ R13, R2, R13, -R14 ;  /* 0x0000000d020d7223 */ /* 0x000fc2000001080e */
[C-C-:B------:R-:W-:Y:S01]  /*133e0*/  FFMA.FTZ R24, R2.reuse, R137, -R14.reuse ;  /* 0x0000008902187223 */ /* 0x140fe2000001080e */
[----:B------:R-:W-:-:S01]  /*133f0*/  FFMA.FTZ R137, R2, R141, -R14 ;  /* 0x0000008d02897223 */ /* 0x000fc2000001080e */
[----:B------:R0:W-:Y:S01]  /*13400*/  MUFU.EX2 R46, R52 ;  /* 0x00000034002e7308 */ /* 0x0001e20000000800 */
[----:B------:R-:W-:-:S01]  /*13410*/  FFMA.FTZ R141, R2, R147, -R14 ;  /* 0x00000093028d7223 */ /* 0x000fc2000001080e */
[C-C-:B------:R-:W-:Y:S01]  /*13420*/  FFMA.FTZ R147, R2.reuse, R165, -R14.reuse ;  /* 0x000000a502937223 */ /* 0x140fe2000001080e */
[----:B------:R-:W-:Y:S01]  /*13430*/  FSEL R165, R31, -INF , P2 ;  /* 0xff8000001fa57808 */ /* 0x000fe20001000000 */
[--C-:B------:R-:W-:Y:S01]  /*13440*/  FFMA.FTZ R42, R2, R163, -R14.reuse ;  /* 0x000000a3022a7223 */ /* 0x100fe2000001080e */
[----:B------:R-:W-:Y:S01]  /*13450*/  FSEL R163, R34, -INF , P3 ;  /* 0xff80000022a37808 */ /* 0x000fe20001800000 */
[C-C-:B------:R-:W-:Y:S01]  /*13460*/  FFMA.FTZ R44, R2.reuse, R167, -R14.reuse ;  /* 0x000000a7022c7223 */ /* 0x140fe2000001080e */
[----:B------:R-:W-:Y:S01]  /*13470*/  FSEL R167, R35, -INF , P4 ;  /* 0xff80000023a77808 */ /* 0x000fe20002000000 */
[C-C-:B------:R-:W-:Y:S01]  /*13480*/  FFMA.FTZ R107, R2.reuse, R169, -R14.reuse ;  /* 0x000000a9026b7223 */ /* 0x140fe2000001080e */
[----:B0-----:R-:W-:Y:S01]  /*13490*/  FMNMX.FTZ R52, R111, R50, !PT ;  /* 0x000000326f347209 */ /* 0x001fe20007810000 */
[--C-:B------:R-:W-:Y:S01]  /*134a0*/  FFMA.FTZ R171, R2, R171, -R14.reuse ;  /* 0x000000ab02ab7223 */ /* 0x100fe2000001080e */
[----:B------:R-:W-:Y:S01]  /*134b0*/  FSEL R169, R38, -INF , P5 ;  /* 0xff80000026a97808 */ /* 0x000fe20002800000 */
[C-C-:B------:R-:W-:Y:S01]  /*134c0*/  FFMA.FTZ R179, R2.reuse, R179, -R14.reuse ;  /* 0x000000b302b37223 */ /* 0x140fe2000001080e */
[----:B------:R-:W-:Y:S01]  /*134d0*/  FMNMX.FTZ R52, R161, R52, !PT ;  /* 0x00000034a1347209 */ /* 0x000fe20007810000 */
[----:B------:R0:W-:Y:S01]  /*134e0*/  MUFU.EX2 R48, R171 ;  /* 0x000000ab00307308 */ /* 0x0001e20000000800 */
        /* <DEDUP_REMOVED lines=8> */
[----:B0-----:R-:W-:Y:S01]  /*13570*/  FSEL R171, R39, -INF , P6 ;  /* 0xff80000027ab7808 */ /* 0x001fe20003000000 */
        /* <DEDUP_REMOVED lines=19> */
[----:B------:R-:W-:Y:S01]  /*136b0*/  MUFU.EX2 R54, R13 ;  /* 0x0000000d00367308 */ /* 0x000fe20000000800 */
        /* <DEDUP_REMOVED lines=34> */
[----:B------:R-:W-:Y:S01]  /*138e0*/  MUFU.EX2 R21, R21 ;  /* 0x0000001500157308 */ /* 0x000fe20000000800 */
[----:B------:R-:W-:-:S02]  /*138f0*/  ISETP.NE.AND P2, PT, R138, RZ, PT ;  /* 0x000000ff8a00720c */ /* 0x000fc40003f45270 */
        /* <DEDUP_REMOVED lines=8> */
[----:B------:R-:W0:Y:S03]  /*13980*/  MUFU.EX2 R137, R137 ;  /* 0x0000008900897308 */ /* 0x000e260000000800 */
[----:B------:R-:W-:-:S04]  /*13990*/  FMNMX.FTZ R64, R63, R62, !PT ;  /* 0x0000003e3f407209 */ /* 0x000fc80007810000 */
[----:B------:R-:W-:Y:S01]  /*139a0*/  FMNMX.FTZ R64, R69, R64, !PT ;  /* 0x0000004045407209 */ /* 0x000fe20007810000 */
[----:B------:R-:W-:Y:S03]  /*139b0*/  MUFU.EX2 R28, R28 ;  /* 0x0000001c001c7308 */ /* 0x000fe60000000800 */
[----:B------:R-:W-:-:S04]  /*139c0*/  FMNMX.FTZ R64, R67, R64, !PT ;  /* 0x0000004043407209 */ /* 0x000fc80007810000 */
[----:B------:R-:W-:Y:S01]  /*139d0*/  FMNMX.FTZ R64, R41, R64, !PT ;  /* 0x0000004029407209 */ /* 0x000fe20007810000 */
[----:B------:R-:W-:Y:S01]  /*139e0*/  MUFU.EX2 R141, R141 ;  /* 0x0000008d008d7308 */ /* 0x000fe20000000800 */
[----:B0-----:R-:W-:Y:S02]  /*139f0*/  F2FP.SATFINITE.E4M3.F32.PACK_AB_MERGE_C R224, R137, R24, RZ ;  /* 0x0000001889e0723e */ /* 0x001fe400048070ff */
[----:B------:R-:W-:Y:S02]  /*13a00*/  FMNMX.FTZ R66, R71, R64, !PT ;  /* 0x0000004047427209 */ /* 0x000fe40007810000 */
[----:B------:R-:W-:Y:S02]  /*13a10*/  F2FP.SATFINITE.E4M3.F32.PACK_AB_MERGE_C R224, R20, R21, R224 ;  /* 0x0000001514e0723e */ /* 0x000fe400048070e0 */
        /* <DEDUP_REMOVED lines=26> */
[----:B------:R-:W-:Y:S01]  /*13bc0*/  FMNMX.FTZ R13, R171, R70, !PT ;  /* 0x00000046ab0d7209 */ /* 0x000fe20007810000 */
[----:B------:R-:W-:-:S01]  /*13bd0*/  FFMA.FTZ R70, R2, R217, -R14 ;  /* 0x000000d902467223 */ /* 0x000fc2000001080e */
[----:B------:R-:W-:-:S03]  /*13be0*/  F2FP.SATFINITE.E4M3.F32.PACK_AB_MERGE_C R220, R145, R36, R220 ;  /* 0x0000002491dc723e */ /* 0x000fc600048070dc */
[----:B------:R-:W0:Y:S01]  /*13bf0*/  SHFL.BFLY PT, R74, R13, 0x2, 0x1f ;  /* 0x0c401f000d4a7f89 */ /* 0x000e2200000e0000 */
[----:B------:R-:W-:Y:S08]  /*13c00*/  MUFU.EX2 R44, R44 ;  /* 0x0000002c002c7308 */ /* 0x000ff00000000800 */
[----:B------:R-:W1:Y:S08]  /*13c10*/  MUFU.EX2 R117, R117 ;  /* 0x0000007500757308 */ /* 0x000e700000000800 */
[----:B------:R-:W-:Y:S01]  /*13c20*/  MUFU.EX2 R107, R107 ;  /* 0x0000006b006b7308 */ /* 0x000fe20000000800 */
[----:B0-----:R-:W-:Y:S01]  /*13c30*/  FMNMX.FTZ R80, R13, R74, !PT ;  /* 0x0000004a0d507209 */ /* 0x001fe20007810000 */
[----:B------:R-:W-:-:S06]  /*13c40*/  FFMA.FTZ R74, R2, R225, -R14 ;  /* 0x000000e1024a7223 */ /* 0x000fcc000001080e */
[----:B------:R-:W0:Y:S01]  /*13c50*/  MUFU.EX2 R93, R93 ;  /* 0x0000005d005d7308 */ /* 0x000e220000000800 */
[----:B-1----:R-:W-:Y:S01]  /*13c60*/  F2FP.SATFINITE.E4M3.F32.PACK_AB_MERGE_C R222, R117, R44, RZ ;  /* 0x0000002c75de723e */ /* 0x002fe200048070ff */
[----:B------:R-:W1:Y:S03]  /*13c70*/  SHFL.BFLY PT, R13, R80, 0x1, 0x1f ;  /* 0x0c201f00500d7f89 */ /* 0x000e6600000e0000 */
[----:B------:R-:W-:-:S03]  /*13c80*/  F2FP.SATFINITE.E4M3.F32.PACK_AB_MERGE_C R222, R147, R42, R222 ;  /* 0x0000002a93de723e */ /* 0x000fc600048070de */
[----:B------:R-:W-:Y:S08]  /*13c90*/  MUFU.EX2 R149, R149 ;  /* 0x0000009500957308 */ /* 0x000ff00000000800 */
[----:B------:R-:W2:Y:S01]  /*13ca0*/  MUFU.EX2 R101, R101 ;  /* 0x0000006500657308 */ /* 0x000ea20000000800 */
[----:B0-----:R-:W-:-:S04]  /*13cb0*/  F2FP.SATFINITE.E4M3.F32.PACK_AB_MERGE_C R200, R93, R48, RZ ;  /* 0x000000305dc8723e */ /* 0x001fc800048070ff */
[----:B------:R-:W-:-:S03]  /*13cc0*/  F2FP.SATFINITE.E4M3.F32.PACK_AB_MERGE_C R200, R107, R46, R200 ;  /* 0x0000002e6bc8723e */ /* 0x000fc600048070c8 */
[----:B------:R-:W-:Y:S01]  /*13cd0*/  MUFU.EX2 R73, R73 ;  /* 0x0000004900497308 */ /* 0x000fe20000000800 */
[----:B-1----:R-:W-:-:S04]  /*13ce0*/  FMNMX.FTZ R13, R80, R13, !PT ;  /* 0x0000000d500d7209 */ /* 0x002fc80007810000 */
[----:B------:R-:W-:Y:S01]  /*13cf0*/  FSETP.NEU.FTZ.AND P1, PT, R13, -INF , PT ;  /* 0xff8000000d00780b */ /* 0x000fe20003f3d000 */
[----:B------:R-:W-:-:S02]  /*13d00*/  FFMA.FTZ R88, R2, R13, -8 ;  /* 0xc100000002587423 */ /* 0x000fc4000001000d */
[----:B------:R-:W-:Y:S01]  /*13d10*/  MUFU.EX2 R56, R181 ;  /* 0x000000b500387308 */ /* 0x000fe20000000800 */
[----:B--2---:R-:W-:Y:S02]  /*13d20*/  F2FP.SATFINITE.E4M3.F32.PACK_AB_MERGE_C R202, R101, R52, RZ ;  /* 0x0000003465ca723e */ /* 0x004fe400048070ff */
[----:B------:R-:W-:Y:S02]  /*13d30*/  FSEL R88, R88, RZ, P1 ;  /* 0x000000ff58587208 */ /* 0x000fe40000800000 */
[----:B------:R-:W-:-:S03]  /*13d40*/  ISETP.GE.AND P1, PT, R139, 0xe1, PT ;  /* 0x000000e18b00780c */ /* 0x000fc60003f26270 */
        /* <DEDUP_REMOVED lines=10> */
[----:B------:R-:W-:Y:S01]  /*13df0*/  FFMA.FTZ R104, R2, R83, -R88 ;  /* 0x0000005302687223 */ /* 0x000fe20000010858 */
[----:B------:R-:W-:-:S01]  /*13e00*/  FADD.FTZ R79, R21, R20 ;  /* 0x00000014154f7221 */ /* 0x000fc20000010000 */
[C-C-:B------:R-:W-:Y:S01]  /*13e10*/  FFMA.FTZ R127, R2.reuse, R135, -R88.reuse ;  /* 0x00000087027f7223 */ /* 0x140fe20000010858 */
[----:B------:R-:W-:-:S01]  /*13e20*/  FFMA.FTZ R82, R2, R125, -R88 ;  /* 0x0000007d02527223 */ /* 0x000fc20000010858 */
[----:B------:R-:W-:Y:S01]  /*13e30*/  FFMA.FTZ R121, R2, R151, -R88 ;  /* 0x0000009702797223 */ /* 0x000fe20000010858 */
[----:B------:R-:W-:-:S01]  /*13e40*/  FADD.FTZ R106, R24, R79 ;  /* 0x0000004f186a7221 */ /* 0x000fc20000010000 */
[----:B------:R-:W0:Y:S01]  /*13e50*/  MUFU.EX2 R15, R15 ;  /* 0x0000000f000f7308 */ /* 0x000e220000000800 */
[----:B------:R-:W-:-:S01]  /*13e60*/  FFMA.FTZ R94, R2, R155, -R88 ;  /* 0x0000009b025e7223 */ /* 0x000fc20000010858 */
[C-C-:B------:R-:W-:Y:S01]  /*13e70*/  FFMA.FTZ R79, R2.reuse, R61, -R88.reuse ;  /* 0x0000003d024f7223 */ /* 0x140fe20000010858 */
[----:B------:R-:W-:Y:S01]  /*13e80*/  @!P2 IADD3 R61, R3, 0x2e840, RZ ;  /* 0x0002e840033da810 */ /* 0x000fe20007ffe0ff */
[C-C-:B------:R-:W-:Y:S01]  /*13e90*/  FFMA.FTZ R125, R2.reuse, R111, -R88.reuse ;  /* 0x0000006f027d7223 */ /* 0x140fe20000010858 */
[----:B------:R-:W-:-:S01]  /*13ea0*/  FFMA.FTZ R84, R2, R161, -R88 ;  /* 0x000000a102547223 */ /* 0x000fc20000010858 */
[C-C-:B------:R-:W-:Y:S01]  /*13eb0*/  FFMA.FTZ R111, R2.reuse, R115, -R88.reuse ;  /* 0x00000073026f7223 */ /* 0x140fe20000010858 */
[----:B------:R-:W-:Y:S01]  /*13ec0*/  @!P2 PRMT R61, RZ, 0x654, R61 ;  /* 0x00000654ff3da816 */ /* 0x000fe2000000003d */
[----:B------:R-:W1:Y:S01]  /*13ed0*/  MUFU.EX2 R90, R90 ;  /* 0x0000005a005a7308 */ /* 0x000e620000000800 */
[----:B------:R-:W-:-:S01]  /*13ee0*/  FFMA.FTZ R98, R2, R113, -R88 ;  /* 0x0000007102627223 */ /* 0x000fc20000010858 */
[C-C-:B------:R-:W-:Y:S01]  /*13ef0*/  FFMA.FTZ R113, R2.reuse, R119, -R88.reuse ;  /* 0x0000007702717223 */ /* 0x140fe20000010858 */
[----:B------:R2:W-:Y:S01]  /*13f00*/  @!P2 SYNCS.ARRIVE.TRANS64.RED.A1T0 RZ, [R61+URZ], RZ ;  /* 0x000000ff3dffa9a7 */ /* 0x0005e2000810043f */
[----:B------:R-:W-:-:S01]  /*13f10*/  FFMA.FTZ R86, R2, R105, -R88 ;  /* 0x0000006902567223 */ /* 0x000fc20000010858 */
[C-C-:B------:R-:W-:Y:S01]  /*13f20*/  FFMA.FTZ R91, R2.reuse, R91, -R88.reuse ;  /* 0x0000005b025b7223 */ /* 0x140fe20000010858 */
[----:B------:R-:W-:-:S01]  /*13f30*/  FFMA.FTZ R102, R2, R89, -R88 ;  /* 0x0000005902667223 */ /* 0x000fc20000010858 */
[----:B------:R-:W-:Y:S01]  /*13f40*/  FFMA.FTZ R105, R2, R95, -R88 ;  /* 0x0000005f02697223 */ /* 0x000fe20000010858 */
[----:B------:R-:W3:Y:S01]  /*13f50*/  MUFU.EX2 R123, R123 ;  /* 0x0000007b007b7308 */ /* 0x000ee20000000800 */
        /* <DEDUP_REMOVED lines=21> */
[----:B------:R-:W-:Y:S01]  /*140b0*/  F2FP.SATFINITE.E4M3.F32.PACK_AB_MERGE_C R204, R77, R56, RZ ;  /* 0x000000384dcc723e */ /* 0x000fe200048070ff */
[----:B------:R-:W-:-:S01]  /*140c0*/  FFMA.FTZ R53, R2, R53, -R88 ;  /* 0x0000003502357223 */ /* 0x000fc20000010858 */
[----:B------:R-:W3:Y:S01]  /*140d0*/  MUFU.EX2 R92, R92 ;  /* 0x0000005c005c7308 */ /* 0x000ee20000000800 */
[----:B0-----:R-:W-:-:S01]  /*140e0*/  FADD.FTZ R83, R37, R114 ;  /* 0x0000007225537221 */ /* 0x001fc20000010000 */
[----:B------:R-:W-:Y:S01]  /*140f0*/  FADD.FTZ R114, R32, R59 ;  /* 0x0000003b20727221 */ /* 0x000fe20000010000 */
[----:B------:R-:W-:-:S01]  /*14100*/  FFMA.FTZ R59, R2, R65, -R88 ;  /* 0x00000041023b7223 */ /* 0x000fc20000010858 */
[C-C-:B------:R-:W-:Y:S01]  /*14110*/  FFMA.FTZ R71, R2.reuse, R71, -R88.reuse ;  /* 0x0000004702477223 */ /* 0x140fe20000010858 */
[----:B------:R-:W-:-:S01]  /*14120*/  FFMA.FTZ R51, R2, R51, -R88 ;  /* 0x0000003302337223 */ /* 0x000fc20000010858 */
[----:B--2---:R-:W-:Y:S01]  /*14130*/  FADD.FTZ R61, R133, R114 ;  /* 0x00000072853d7221 */ /* 0x004fe20000010000 */
[----:B------:R-:W-:-:S01]  /*14140*/  FFMA.FTZ R114, R2, R67, -R88 ;  /* 0x0000004302727223 */ /* 0x000fc20000010858 */
[----:B------:R-:W0:Y:S01]  /*14150*/  MUFU.EX2 R127, R127 ;  /* 0x0000007f007f7308 */ /* 0x000e220000000800 */
[----:B-1----:R-:W-:-:S01]  /*14160*/  FADD.FTZ R83, R80, R83 ;  /* 0x0000005350537221 */ /* 0x002fc20000010000 */
[C-C-:B------:R-:W-:Y:S01]  /*14170*/  FFMA.FTZ R67, R2.reuse, R49, -R88.reuse ;  /* 0x0000003102437223 */ /* 0x140fe20000010858 */
[----:B------:R-:W-:-:S01]  /*14180*/  FFMA.FTZ R49, R2, R47, -R88 ;  /* 0x0000002f02317223 */ /* 0x000fc20000010858 */
[C-C-:B------:R-:W-:Y:S01]  /*14190*/  FFMA.FTZ R227, R2.reuse, R227, -R88.reuse ;  /* 0x000000e302e37223 */ /* 0x140fe20000010858 */
[----:B------:R-:W-:Y:S01]  /*141a0*/  F2FP.SATFINITE.E4M3.F32.PACK_AB_MERGE_C R225, R123, R90, RZ ;  /* 0x0000005a7be1723e */ /* 0x000fe200048070ff */
[C-C-:B------:R-:W-:Y:S01]  /*141b0*/  FFMA.FTZ R55, R2.reuse, R55, -R88.reuse ;  /* 0x0000003702377223 */ /* 0x140fe20000010858 */
[----:B------:R-:W-:-:S01]  /*141c0*/  FFMA.FTZ R30, R2, R30, -R88 ;  /* 0x0000001e021e7223 */ /* 0x000fc20000010858 */
[----:B------:R-:W1:Y:S01]  /*141d0*/  MUFU.EX2 R82, R82 ;  /* 0x0000005200527308 */ /* 0x000e620000000800 */
[----:B---3--:R-:W-:-:S01]  /*141e0*/  FADD.FTZ R118, R92, R83 ;  /* 0x000000535c767221 */ /* 0x008fc20000010000 */
[----:B------:R-:W-:Y:S01]  /*141f0*/  F2FP.SATFINITE.E4M3.F32.PACK_AB_MERGE_C R225, R15, R14, R225 ;  /* 0x0000000e0fe1723e */ /* 0x000fe200048070e1 */
[----:B------:R-:W-:-:S01]  /*14200*/  FFMA.FTZ R165, R2, R165, -R88 ;  /* 0x000000a502a57223 */ /* 0x000fc20000010858 */
[C-C-:B------:R-:W-:Y:S01]  /*14210*/  FFMA.FTZ R163, R2.reuse, R163, -R88.reuse ;  /* 0x000000a302a37223 */ /* 0x140fe20000010858 */
[----:B------:R-:W-:-:S01]  /*14220*/  FFMA.FTZ R167, R2, R167, -R88 ;  /* 0x000000a702a77223 */ /* 0x000fc20000010858 */
[----:B------:R-:W-:Y:S01]  /*14230*/  FFMA.FTZ R169, R2, R169, -R88 ;  /* 0x000000a902a97223 */ /* 0x000fe20000010858 */
[----:B------:R-:W-:Y:S01]  /*14240*/  IMAD.MOV.U32 R87, RZ, RZ, RZ ;  /* 0x000000ffff577224 */ /* 0x000fe200078e00ff */
[----:B------:R-:W2:Y:S01]  /*14250*/  MUFU.EX2 R121, R121 ;  /* 0x0000007900797308 */ /* 0x000ea20000000800 */
[----:B0-----:R-:W-:-:S01]  /*14260*/  FADD.FTZ R63, R127, R118 ;  /* 0x000000767f3f7221 */ /* 0x001fc20000010000 */
[----:B------:R-:W-:Y:S01]  /*14270*/  FADD.FTZ R118, R36, R61 ;  /* 0x0000003d24767221 */ /* 0x000fe20000010000 */
[----:B------:R-:W-:-:S01]  /*14280*/  FFMA.FTZ R61, R2, R41, -R88 ;  /* 0x00000029023d7223 */ /* 0x000fc20000010858 */
[----:B------:R-:W-:Y:S01]  /*14290*/  F2FP.SATFINITE.E4M3.F32.PACK_AB_MERGE_C R92, R127, R92, RZ ;  /* 0x0000005c7f5c723e */ /* 0x000fe200048070ff */
[----:B------:R-:W-:-:S02]  /*142a0*/  IMAD.MOV.U32 R83, RZ, RZ, R87 ;  /* 0x000000ffff537224 */ /* 0x000fc400078e0057 */
[----:B------:R-:W-:Y:S01]  /*142b0*/  FADD.FTZ R41, R145, R118 ;  /* 0x0000007691297221 */ /* 0x000fe20000010000 */
[----:B------:R-:W-:Y:S01]  /*142c0*/  F2FP.SATFINITE.E4M3.F32.PACK_AB_MERGE_C R202, R149, R50, R202 ;  /* 0x0000003295ca723e */ /* 0x000fe200048070ca */
[----:B------:R-:W0:Y:S01]  /*142d0*/  MUFU.EX2 R94, R94 ;  /* 0x0000005e005e7308 */ /* 0x000e220000000800 */
[----:B-1----:R-:W-:-:S01]  /*142e0*/  FADD.FTZ R120, R82, R63 ;  /* 0x0000003f52787221 */ /* 0x002fc20000010000 */
[----:B------:R-:W-:Y:S01]  /*142f0*/  FADD.FTZ R118, R40, R41 ;  /* 0x0000002928767221 */ /* 0x000fe20000010000 */
[----:B------:R-:W-:-:S01]  /*14300*/  FFMA.FTZ R63, R2, R45, -R88 ;  /* 0x0000002d023f7223 */ /* 0x000fc20000010858 */
[----:B------:R-:W-:-:S04]  /*14310*/  F2FP.SATFINITE.E4M3.F32.PACK_AB_MERGE_C R204, R73, R54, R204 ;  /* 0x0000003649cc723e */ /* 0x000fc800048070cc */
[----:B------:R-:W1:Y:S01]  /*14320*/  MUFU.EX2 R125, R125 ;  /* 0x0000007d007d7308 */ /* 0x000e620000000800 */
[----:B--2---:R-:W-:-:S07]  /*14330*/  FADD.FTZ R65, R121, R120 ;  /* 0x0000007879417221 */ /* 0x004fce0000010000 */
[----:B------:R-:W2:Y:S01]  /*14340*/  MUFU.EX2 R84, R84 ;  /* 0x0000005400547308 */ /* 0x000ea20000000800 */
[----:B0-----:R-:W-:-:S01]  /*14350*/  FADD.FTZ R120, R94, R65 ;  /* 0x000000415e787221 */ /* 0x001fc20000010000 */
[----:B------:R-:W-:Y:S01]  /*14360*/  FFMA.FTZ R65, R2, R43, -R88 ;  /* 0x0000002b02417223 */ /* 0x000fe20000010858 */
[----:B------:R-:W-:-:S04]  /*14370*/  FADD.FTZ R43, R109, R118 ;  /* 0x000000766d2b7221 */ /* 0x000fc80000010000 */
[----:B------:R-:W-:Y:S01]  /*14380*/  FADD.FTZ R118, R42, R43 ;  /* 0x0000002b2a767221 */ /* 0x000fe20000010000 */
[----:B------:R-:W0:Y:S01]  /*14390*/  MUFU.EX2 R111, R111 ;  /* 0x0000006f006f7308 */ /* 0x000e220000000800 */
[----:B-1----:R-:W-:-:S01]  /*143a0*/  FADD.FTZ R45, R125, R120 ;  /* 0x000000787d2d7221 */ /* 0x002fc20000010000 */
[----:B------:R-:W-:Y:S01]  /*143b0*/  F2FP.SATFINITE.E4M3.F32.PACK_AB_MERGE_C R221, R125, R94, RZ ;  /* 0x0000005e7ddd723e */ /* 0x000fe200048070ff */
[----:B------:R-:W-:-:S03]  /*143c0*/  FADD.FTZ R43, R147, R118 ;  /* 0x00000076932b7221 */ /* 0x000fc60000010000 */
[----:B------:R-:W-:Y:S01]  /*143d0*/  F2FP.SATFINITE.E4M3.F32.PACK_AB_MERGE_C R221, R121, R82, R221 ;  /* 0x0000005279dd723e */ /* 0x000fe200048070dd */
[----:B------:R-:W-:-:S01]  /*143e0*/  FADD.FTZ R118, R44, R43 ;  /* 0x0000002b2c767221 */ /* 0x000fc20000010000 */
[----:B------:R-:W1:Y:S01]  /*143f0*/  MUFU.EX2 R98, R98 ;  /* 0x0000006200627308 */ /* 0x000e620000000800 */
[----:B--2---:R-:W-:-:S01]  /*14400*/  FADD.FTZ R120, R84, R45 ;  /* 0x0000002d54787221 */ /* 0x004fc20000010000 */
[----:B------:R-:W-:Y:S01]  /*14410*/  FFMA.FTZ R43, R2, R26, -R88 ;  /* 0x0000001a022b7223 */ /* 0x000fe20000010858 */
[----:B------:R-:W-:-:S05]  /*14420*/  IMAD.MOV.U32 R82, RZ, RZ, R87 ;  /* 0x000000ffff527224 */ /* 0x000fca00078e0057 */
[----:B------:R-:W2:Y:S01]  /*14430*/  MUFU.EX2 R113, R113 ;  /* 0x0000007100717308 */ /* 0x000ea20000000800 */
[----:B0-----:R-:W-:-:S07]  /*14440*/  FADD.FTZ R45, R111, R120 ;  /* 0x000000786f2d7221 */ /* 0x001fce0000010000 */
[----:B------:R-:W0:Y:S01]  /*14450*/  MUFU.EX2 R86, R86 ;  /* 0x0000005600567308 */ /* 0x000e220000000800 */
[----:B-1----:R-:W-:-:S01]  /*14460*/  FADD.FTZ R120, R98, R45 ;  /* 0x0000002d62787221 */ /* 0x002fc20000010000 */
[----:B------:R-:W-:-:S04]  /*14470*/  FADD.FTZ R45, R117, R118 ;  /* 0x00000076752d7221 */ /* 0x000fc80000010000 */
[----:B------:R-:W-:Y:S01]  /*14480*/  FADD.FTZ R118, R46, R45 ;  /* 0x0000002d2e767221 */ /* 0x000fe20000010000 */
[----:B------:R-:W-:-:S01]  /*14490*/  FFMA.FTZ R45, R2, R27, -R88 ;  /* 0x0000001b022d7223 */ /* 0x000fc20000010858 */
[----:B------:R-:W1:Y:S01]  /*144a0*/  MUFU.EX2 R91, R91 ;  /* 0x0000005b005b7308 */ /* 0x000e620000000800 */
[----:B--2---:R-:W-:-:S01]  /*144b0*/  FADD.FTZ R47, R113, R120 ;  /* 0x00000078712f7221 */ /* 0x004fc20000010000 */
[----:B------:R-:W-:Y:S01]  /*144c0*/  FADD.FTZ R27, R107, R118 ;  /* 0x000000766b1b7221 */ /* 0x000fe20000010000 */
[----:B------:R-:W-:-:S01]  /*144d0*/  FFMA.FTZ R88, R2, R171, -R88 ;  /* 0x000000ab02587223 */ /* 0x000fc20000010858 */
[----:B------:R-:W-:Y:S01]  /*144e0*/  F2FP.SATFINITE.E4M3.F32.PACK_AB_MERGE_C R223, R113, R98, RZ ;  /* 0x0000006271df723e */ /* 0x000fe200048070ff */
[----:B------:R-:W-:Y:S02]  /*144f0*/  IMAD.MOV.U32 R46, RZ, RZ, R87 ;  /* 0x000000ffff2e7224 */ /* 0x000fe400078e0057 */
[----:B------:R-:W-:Y:S01]  /*14500*/  FADD.FTZ R118, R48, R27 ;  /* 0x0000001b30767221 */ /* 0x000fe20000010000 */
[----:B------:R-:W2:Y:S01]  /*14510*/  MUFU.EX2 R102, R102 ;  /* 0x0000006600667308 */ /* 0x000ea20000000800 */
[----:B0-----:R-:W-:-:S01]  /*14520*/  FADD.FTZ R120, R86, R47 ;  /* 0x0000002f56787221 */ /* 0x001fc20000010000 */
[----:B------:R-:W-:Y:S01]  /*14530*/  F2FP.SATFINITE.E4M3.F32.PACK_AB_MERGE_C R223, R111, R84, R223 ;  /* 0x000000546fdf723e */ /* 0x000fe200048070df */
[----:B------:R-:W-:-:S05]  /*14540*/  IMAD.MOV.U32 R84, RZ, RZ, R87 ;  /* 0x000000ffff547224 */ /* 0x000fca00078e0057 */
[----:B------:R-:W0:Y:S08]  /*14550*/  MUFU.EX2 R105, R105 ;  /* 0x0000006900697308 */ /* 0x000e300000000800 */
[----:B------:R-:W3:Y:S08]  /*14560*/  MUFU.EX2 R89, R89 ;  /* 0x0000005900597308 */ /* 0x000ef00000000800 */
[----:B------:R-:W4:Y:S08]  /*14570*/  MUFU.EX2 R96, R96 ;  /* 0x0000006000607308 */ /* 0x000f300000000800 */
[----:B------:R1:W-:Y:S08]  /*14580*/  MUFU.EX2 R41, R69 ;  /* 0x0000004500297308 */ /* 0x0003f00000000800 */
[----:B------:R-:W4:Y:S01]  /*14590*/  MUFU.EX2 R97, R97 ;  /* 0x0000006100617308 */ /* 0x000f220000000800 */
[----:B-1----:R-:W-:-:S04]  /*145a0*/  FADD.FTZ R69, R91, R120 ;  /* 0x000000785b457221 */ /* 0x002fc80000010000 */
[----:B--2---:R-:W-:-:S03]  /*145b0*/  FADD.FTZ R120, R102, R69 ;  /* 0x0000004566787221 */ /* 0x004fc60000010000 */
[----:B------:R1:W-:Y:S01]  /*145c0*/  MUFU.EX2 R26, R61 ;  /* 0x0000003d001a7308 */ /* 0x0003e20000000800 */
[----:B0-----:R-:W-:-:S07]  /*145d0*/  FADD.FTZ R120, R105, R120 ;  /* 0x0000007869787221 */ /* 0x001fce0000010000 */
[----:B------:R-:W0:Y:S01]  /*145e0*/  MUFU.EX2 R108, R108 ;  /* 0x0000006c006c7308 */ /* 0x000e220000000800 */
[----:B-1----:R-:W-:-:S04]  /*145f0*/  FADD.FTZ R61, R93, R118 ;  /* 0x000000765d3d7221 */ /* 0x002fc80000010000 */
[----:B------:R-:W-:Y:S01]  /*14600*/  FADD.FTZ R118, R50, R61 ;  /* 0x0000003d32767221 */ /* 0x000fe20000010000 */
[----:B---3--:R-:W-:-:S01]  /*14610*/  FADD.FTZ R61, R89, R120 ;  /* 0x00000078593d7221 */ /* 0x008fc20000010000 */
[----:B------:R-:W-:Y:S01]  /*14620*/  IMAD.MOV.U32 R50, RZ, RZ, R87 ;  /* 0x000000ffff327224 */ /* 0x000fe200078e0057 */
[----:B------:R-:W1:Y:S01]  /*14630*/  MUFU.EX2 R95, R95 ;  /* 0x0000005f005f7308 */ /* 0x000e620000000800 */
[----:B------:R-:W-:-:S01]  /*14640*/  FADD.FTZ R69, R149, R118 ;  /* 0x0000007695457221 */ /* 0x000fc20000010000 */
[----:B----4-:R-:W-:-:S03]  /*14650*/  FADD.FTZ R32, R96, R61 ;  /* 0x0000003d60207221 */ /* 0x010fc60000010000 */
[----:B------:R-:W-:Y:S01]  /*14660*/  FADD.FTZ R118, R52, R69 ;  /* 0x0000004534767221 */ /* 0x000fe20000010000 */
[----:B------:R-:W-:-:S01]  /*14670*/  FADD.FTZ R61, R97, R32 ;  /* 0x00000020613d7221 */ /* 0x000fc20000010000 */
[----:B------:R-:W-:Y:S01]  /*14680*/  IMAD.MOV.U32 R69, RZ, RZ, R87 ;  /* 0x000000ffff457224 */ /* 0x000fe200078e0057 */
[----:B------:R-:W2:Y:S01]  /*14690*/  MUFU.EX2 R100, R100 ;  /* 0x0000006400647308 */ /* 0x000ea20000000800 */
[C---:B0-----:R-:W-:Y:S01]  /*146a0*/  F2FP.SATFINITE.E4M3.F32.PACK_AB_MERGE_C R97, R108.reuse, R97, RZ ;  /* 0x000000616c61723e */ /* 0x041fe200048070ff */
[----:B------:R-:W-:Y:S01]  /*146b0*/  FADD.FTZ R32, R108, R61 ;  /* 0x0000003d6c207221 */ /* 0x000fe20000010000 */
[----:B------:R-:W-:Y:S02]  /*146c0*/  IMAD.MOV.U32 R52, RZ, RZ, R87 ;  /* 0x000000ffff347224 */ /* 0x000fe400078e0057 */
[----:B------:R-:W-:-:S03]  /*146d0*/  F2FP.SATFINITE.E4M3.F32.PACK_AB_MERGE_C R203, R96, R89, R97 ;  /* 0x0000005960cb723e */ /* 0x000fc60004807061 */
[----:B------:R-:W0:Y:S01]  /*146e0*/  MUFU.EX2 R99, R99 ;  /* 0x0000006300637308 */ /* 0x000e220000000800 */
[----:B-1----:R-:W-:-:S07]  /*146f0*/  FADD.FTZ R61, R95, R32 ;  /* 0x000000205f3d7221 */ /* 0x002fce0000010000 */
[----:B------:R1:W-:Y:S01]  /*14700*/  MUFU.EX2 R27, R63 ;  /* 0x0000003f001b7308 */ /* 0x0003e20000000800 */
[----:B--2---:R-:W-:-:S07]  /*14710*/  FADD.FTZ R32, R100, R61 ;  /* 0x0000003d64207221 */ /* 0x004fce0000010000 */
[----:B------:R-:W2:Y:S01]  /*14720*/  MUFU.EX2 R110, R110 ;  /* 0x0000006e006e7308 */ /* 0x000ea20000000800 */
[----:B-1----:R-:W-:-:S01]  /*14730*/  FADD.FTZ R63, R101, R118 ;  /* 0x00000076653f7221 */ /* 0x002fc20000010000 */
[----:B0-----:R-:W-:-:S03]  /*14740*/  FADD.FTZ R61, R99, R32 ;  /* 0x00000020633d7221 */ /* 0x001fc60000010000 */
[----:B------:R-:W-:Y:S01]  /*14750*/  FADD.FTZ R44, R54, R63 ;  /* 0x0000003f362c7221 */ /* 0x000fe20000010000 */
[----:B------:R-:W-:Y:S02]  /*14760*/  IMAD.MOV.U32 R54, RZ, RZ, R87 ;  /* 0x000000ffff367224 */ /* 0x000fe400078e0057 */
[----:B------:R-:W0:Y:S01]  /*14770*/  MUFU.EX2 R58, R187 ;  /* 0x000000bb003a7308 */ /* 0x000e220000000800 */
[----:B------:R-:W-:-:S01]  /*14780*/  FADD.FTZ R63, R73, R44 ;  /* 0x0000002c493f7221 */ /* 0x000fc20000010000 */
[----:B------:R-:W-:-:S03]  /*14790*/  IMAD.MOV.U32 R73, RZ, RZ, R87 ;  /* 0x000000ffff497224 */ /* 0x000fc600078e0057 */
[----:B------:R-:W-:Y:S01]  /*147a0*/  FADD.FTZ R44, R56, R63 ;  /* 0x0000003f382c7221 */ /* 0x000fe20000010000 */
[----:B------:R-:W-:Y:S02]  /*147b0*/  MOV R56, R87 ;  /* 0x0000005700387202 */ /* 0x000fe40000000f00 */
[----:B------:R-:W1:Y:S01]  /*147c0*/  MUFU.EX2 R75, R75 ;  /* 0x0000004b004b7308 */ /* 0x000e620000000800 */
[----:B------:R-:W-:-:S01]  /*147d0*/  FADD.FTZ R77, R77, R44 ;  /* 0x0000002c4d4d7221 */ /* 0x000fc20000010000 */
[C---:B--2---:R-:W-:Y:S01]  /*147e0*/  FADD.FTZ R44, R110.reuse, R61 ;  /* 0x0000003d6e2c7221 */ /* 0x044fe20000010000 */
[----:B------:R-:W-:-:S05]  /*147f0*/  F2FP.SATFINITE.E4M3.F32.PACK_AB_MERGE_C R99, R110, R99, RZ ;  /* 0x000000636e63723e */ /* 0x000fca00048070ff */
[----:B------:R-:W2:Y:S01]  /*14800*/  MUFU.EX2 R81, R81 ;  /* 0x0000005100517308 */ /* 0x000ea20000000800 */
[----:B0-----:R-:W-:-:S01]  /*14810*/  FADD.FTZ R48, R58, R77 ;  /* 0x0000004d3a307221 */ /* 0x001fc20000010000 */
[----:B------:R-:W-:-:S06]  /*14820*/  IMAD.MOV.U32 R77, RZ, RZ, R87 ;  /* 0x000000ffff4d7224 */ /* 0x000fcc00078e0057 */
[----:B------:R-:W0:Y:S01]  /*14830*/  MUFU.EX2 R104, R104 ;  /* 0x0000006800687308 */ /* 0x000e220000000800 */
[----:B-1----:R-:W-:-:S07]  /*14840*/  FADD.FTZ R61, R75, R44 ;  /* 0x0000002c4b3d7221 */ /* 0x002fce0000010000 */
[----:B------:R-:W1:Y:S01]  /*14850*/  MUFU.EX2 R60, R189 ;  /* 0x000000bd003c7308 */ /* 0x000e620000000800 */
[----:B--2---:R-:W-:-:S07]  /*14860*/  FADD.FTZ R63, R81, R48 ;  /* 0x00000030513f7221 */ /* 0x004fce0000010000 */
[----:B------:R-:W2:Y:S01]  /*14870*/  MUFU.EX2 R57, R57 ;  /* 0x0000003900397308 */ /* 0x000ea20000000800 */
[----:B0-----:R-:W-:-:S01]  /*14880*/  FADD.FTZ R44, R104, R61 ;  /* 0x0000003d682c7221 */ /* 0x001fc20000010000 */
[----:B------:R-:W-:-:S06]  /*14890*/  IMAD.MOV.U32 R61, RZ, RZ, R87 ;  /* 0x000000ffff3d7224 */ /* 0x000fcc00078e0057 */
[----:B------:R-:W0:Y:S01]  /*148a0*/  MUFU.EX2 R85, R85 ;  /* 0x0000005500557308 */ /* 0x000e220000000800 */
[----:B-1----:R-:W-:-:S01]  /*148b0*/  FADD.FTZ R48, R60, R63 ;  /* 0x0000003f3c307221 */ /* 0x002fc20000010000 */
[----:B------:R-:W-:-:S06]  /*148c0*/  IMAD.MOV.U32 R63, RZ, RZ, R87 ;  /* 0x000000ffff3f7224 */ /* 0x000fcc00078e0057 */
[----:B------:R-:W1:Y:S01]  /*148d0*/  MUFU.EX2 R112, R112 ;  /* 0x0000007000707308 */ /* 0x000e620000000800 */
[----:B--2---:R-:W-:-:S07]  /*148e0*/  FADD.FTZ R21, R57, R44 ;  /* 0x0000002c39157221 */ /* 0x004fce0000010000 */
[----:B------:R-:W2:Y:S01]  /*148f0*/  MUFU.EX2 R62, R193 ;  /* 0x000000c1003e7308 */ /* 0x000ea20000000800 */
[C---:B0-----:R-:W-:Y:S01]  /*14900*/  F2FP.SATFINITE.E4M3.F32.PACK_AB_MERGE_C R206, R85.reuse, R60, RZ ;  /* 0x0000003c55ce723e */ /* 0x041fe200048070ff */
[----:B------:R-:W-:Y:S01]  /*14910*/  FADD.FTZ R85, R85, R48 ;  /* 0x0000003055557221 */ /* 0x000fe20000010000 */
[--C-:B------:R-:W-:Y:S01]  /*14920*/  IMAD.MOV.U32 R60, RZ, RZ, R87.reuse ;  /* 0x000000ffff3c7224 */ /* 0x100fe200078e0057 */
[----:B------:R-:W-:Y:S02]  /*14930*/  MOV R48, R87 ;  /* 0x0000005700307202 */ /* 0x000fe40000000f00 */
[----:B------:R-:W-:Y:S01]  /*14940*/  F2FP.SATFINITE.E4M3.F32.PACK_AB_MERGE_C R206, R81, R58, R206 ;  /* 0x0000003a51ce723e */ /* 0x000fe200048070ce */
[----:B------:R-:W-:Y:S01]  /*14950*/  IMAD.MOV.U32 R81, RZ, RZ, R87 ;  /* 0x000000ffff517224 */ /* 0x000fe200078e0057 */
[----:B------:R0:W3:Y:S01]  /*14960*/  MUFU.EX2 R3, R79 ;  /* 0x0000004f00037308 */ /* 0x0000e20000000800 */
[C---:B-1----:R-:W-:Y:S01]  /*14970*/  F2FP.SATFINITE.E4M3.F32.PACK_AB_MERGE_C R57, R112.reuse, R57, RZ ;  /* 0x000000397039723e */ /* 0x042fe200048070ff */
[----:B------:R-:W-:Y:S01]  /*14980*/  FADD.FTZ R112, R112, R21 ;  /* 0x0000001570707221 */ /* 0x000fe20000010000 */
[----:B------:R-:W-:-:S05]  /*14990*/  IMAD.MOV.U32 R58, RZ, RZ, R87 ;  /* 0x000000ffff3a7224 */ /* 0x000fca00078e0057 */
[----:B------:R-:W-:Y:S01]  /*149a0*/  MUFU.EX2 R153, R153 ;  /* 0x0000009900997308 */ /* 0x000fe20000000800 */
[----:B--2---:R-:W-:-:S01]  /*149b0*/  FADD.FTZ R44, R62, R85 ;  /* 0x000000553e2c7221 */ /* 0x004fc20000010000 */
[--C-:B------:R-:W-:Y:S02]  /*149c0*/  IMAD.MOV.U32 R85, RZ, RZ, R87.reuse ;  /* 0x000000ffff557224 */ /* 0x100fe400078e0057 */
[----:B0-----:R-:W-:-:S04]  /*149d0*/  IMAD.MOV.U32 R79, RZ, RZ, R87 ;  /* 0x000000ffff4f7224 */ /* 0x001fc800078e0057 */
[----:B------:R-:W0:Y:S01]  /*149e0*/  MUFU.EX2 R106, R106 ;  /* 0x0000006a006a7308 */ /* 0x000e220000000800 */
[----:B---3--:R-:W-:-:S07]  /*149f0*/  FADD.FTZ R21, R3, R112 ;  /* 0x0000007003157221 */ /* 0x008fce0000010000 */
[----:B------:R-:W-:Y:S08]  /*14a00*/  MUFU.EX2 R64, R197 ;  /* 0x000000c500407308 */ /* 0x000ff00000000800 */
[----:B------:R-:W1:Y:S01]  /*14a10*/  MUFU.EX2 R59, R59 ;  /* 0x0000003b003b7308 */ /* 0x000e620000000800 */
[----:B0-----:R-:W-:-:S07]  /*14a20*/  FADD.FTZ R28, R106, R21 ;  /* 0x000000156a1c7221 */ /* 0x001fce0000010000 */
[----:B------:R-:W0:Y:S08]  /*14a30*/  MUFU.EX2 R157, R157 ;  /* 0x0000009d009d7308 */ /* 0x000e300000000800 */
[----:B------:R-:W2:Y:S01]  /*14a40*/  MUFU.EX2 R116, R116 ;  /* 0x0000007400747308 */ /* 0x000ea20000000800 */
[----:B-1----:R-:W-:-:S07]  /*14a50*/  FADD.FTZ R21, R59, R28 ;  /* 0x0000001c3b157221 */ /* 0x002fce0000010000 */
[----:B------:R1:W3:Y:S01]  /*14a60*/  MUFU.EX2 R66, R201 ;  /* 0x000000c900427308 */ /* 0x0002e20000000800 */
[----:B0-----:R-:W-:-:S04]  /*14a70*/  F2FP.SATFINITE.E4M3.F32.PACK_AB_MERGE_C R208, R157, R64, RZ ;  /* 0x000000409dd0723e */ /* 0x001fc800048070ff */
[----:B------:R-:W-:Y:S01]  /*14a80*/  F2FP.SATFINITE.E4M3.F32.PACK_AB_MERGE_C R208, R153, R62, R208 ;  /* 0x0000003e99d0723e */ /* 0x000fe200048070d0 */
[----:B------:R-:W-:Y:S02]  /*14a90*/  IMAD.MOV.U32 R62, RZ, RZ, R87 ;  /* 0x000000ffff3e7224 */ /* 0x000fe400078e0057 */
[----:B------:R-:W0:Y:S01]  /*14aa0*/  MUFU.EX2 R159, R159 ;  /* 0x0000009f009f7308 */ /* 0x000e220000000800 */
[C---:B--2---:R-:W-:Y:S01]  /*14ab0*/  F2FP.SATFINITE.E4M3.F32.PACK_AB_MERGE_C R59, R116.reuse, R59, RZ ;  /* 0x0000003b743b723e */ /* 0x044fe200048070ff */
[----:B------:R-:W-:Y:S01]  /*14ac0*/  FADD.FTZ R116, R116, R21 ;  /* 0x0000001574747221 */ /* 0x000fe20000010000 */
[----:B-1----:R-:W-:Y:S02]  /*14ad0*/  F2FP.SATFINITE.E4M3.F32.PACK_AB_MERGE_C R201, R105, R102, RZ ;  /* 0x0000006669c9723e */ /* 0x002fe400048070ff */
[----:B------:R-:W-:Y:S01]  /*14ae0*/  F2FP.SATFINITE.E4M3.F32.PACK_AB_MERGE_C R209, R106, R3, R59 ;  /* 0x000000036ad1723e */ /* 0x000fe2000480703b */
[----:B------:R-:W-:-:S01]  /*14af0*/  FADD.FTZ R21, R41, R116 ;  /* 0x0000007429157221 */ /* 0x000fc20000010000 */
[----:B------:R-:W-:Y:S01]  /*14b00*/  F2FP.SATFINITE.E4M3.F32.PACK_AB_MERGE_C R201, R91, R86, R201 ;  /* 0x000000565bc9723e */ /* 0x000fe200048070c9 */
[----:B------:R1:W-:Y:S01]  /*14b10*/  MUFU.EX2 R32, R53 ;  /* 0x0000003500207308 */ /* 0x0003e20000000800 */
[----:B------:R-:W-:-:S02]  /*14b20*/  IMAD.MOV.U32 R86, RZ, RZ, R87 ;  /* 0x000000ffff567224 */ /* 0x000fc400078e0057 */
[----:B------:R-:W-:-:S05]  /*14b30*/  IMAD.MOV.U32 R59, RZ, RZ, R87 ;  /* 0x000000ffff3b7224 */ /* 0x000fca00078e0057 */
[----:B------:R-:W2:Y:S01]  /*14b40*/  MUFU.EX2 R114, R114 ;  /* 0x0000007200727308 */ /* 0x000ea20000000800 */
[----:B-1----:R-:W-:-:S01]  /*14b50*/  FADD.FTZ R53, R153, R44 ;  /* 0x0000002c99357221 */ /* 0x002fc20000010000 */
[----:B------:R-:W-:-:S03]  /*14b60*/  IMAD.MOV.U32 R44, RZ, RZ, R87 ;  /* 0x000000ffff2c7224 */ /* 0x000fc600078e0057 */
[----:B------:R-:W-:Y:S01]  /*14b70*/  FADD.FTZ R36, R64, R53 ;  /* 0x0000003540247221 */ /* 0x000fe20000010000 */
[----:B------:R-:W-:Y:S02]  /*14b80*/  MOV R64, R87 ;  /* 0x0000005700407202 */ /* 0x000fe40000000f00 */
[----:B------:R1:W4:Y:S01]  /*14b90*/  MUFU.EX2 R68, R205 ;  /* 0x000000cd00447308 */ /* 0x0003220000000800 */
[----:B------:R-:W-:-:S04]  /*14ba0*/  FADD.FTZ R157, R157, R36 ;  /* 0x000000249d9d7221 */ /* 0x000fc80000010000 */
[----:B---3--:R-:W-:-:S03]  /*14bb0*/  FADD.FTZ R28, R66, R157 ;  /* 0x0000009d421c7221 */ /* 0x008fc60000010000 */
[----:B------:R3:W3:Y:S01]  /*14bc0*/  MUFU.EX2 R31, R207 ;  /* 0x000000cf001f7308 */ /* 0x0006e20000000800 */
[----:B0-----:R-:W-:-:S01]  /*14bd0*/  FADD.FTZ R53, R159, R28 ;  /* 0x0000001c9f357221 */ /* 0x001fc20000010000 */
[----:B--2---:R-:W-:Y:S01]  /*14be0*/  FADD.FTZ R21, R114, R21 ;  /* 0x0000001572157221 */ /* 0x004fe20000010000 */
[----:B-1----:R-:W-:-:S03]  /*14bf0*/  F2FP.SATFINITE.E4M3.F32.PACK_AB_MERGE_C R205, R100, R95, R99 ;  /* 0x0000005f64cd723e */ /* 0x002fc60004807063 */
[----:B------:R-:W-:Y:S02]  /*14c00*/  FADD.FTZ R42, R26, R21 ;  /* 0x000000151a2a7221 */ /* 0x000fe40000010000 */
[----:B------:R0:W1:Y:S01]  /*14c10*/  MUFU.EX2 R47, R71 ;  /* 0x00000047002f7308 */ /* 0x0000620000000800 */
[----:B----4-:R-:W-:-:S01]  /*14c20*/  FADD.FTZ R36, R68, R53 ;  /* 0x0000003544247221 */ /* 0x010fc20000010000 */
[----:B---3--:R-:W-:Y:S01]  /*14c30*/  F2FP.SATFINITE.E4M3.F32.PACK_AB_MERGE_C R207, R104, R75, R57 ;  /* 0x0000004b68cf723e */ /* 0x008fe20004807039 */
[--C-:B------:R-:W-:Y:S02]  /*14c40*/  IMAD.MOV.U32 R75, RZ, RZ, R87.reuse ;  /* 0x000000ffff4b7224 */ /* 0x100fe400078e0057 */
[--C-:B------:R-:W-:Y:S02]  /*14c50*/  IMAD.MOV.U32 R57, RZ, RZ, R87.reuse ;  /* 0x000000ffff397224 */ /* 0x100fe400078e0057 */
[--C-:B------:R-:W-:Y:S01]  /*14c60*/  IMAD.MOV.U32 R53, RZ, RZ, R87.reuse ;  /* 0x000000ffff357224 */ /* 0x100fe200078e0057 */
[----:B------:R-:W2:Y:S01]  /*14c70*/  MUFU.EX2 R34, R34 ;  /* 0x0000002200227308 */ /* 0x000ea20000000800 */
[C---:B------:R-:W-:Y:S01]  /*14c80*/  F2FP.SATFINITE.E4M3.F32.PACK_AB_MERGE_C R210, R31.reuse, R68, RZ ;  /* 0x000000441fd2723e */ /* 0x040fe200048070ff */
[----:B------:R-:W-:Y:S01]  /*14c90*/  FADD.FTZ R31, R31, R36 ;  /* 0x000000241f1f7221 */ /* 0x000fe20000010000 */
[----:B0-----:R-:W-:-:S02]  /*14ca0*/  IMAD.MOV.U32 R71, RZ, RZ, R87 ;  /* 0x000000ffff477224 */ /* 0x001fc400078e0057 */
[----:B------:R-:W-:Y:S01]  /*14cb0*/  F2FP.SATFINITE.E4M3.F32.PACK_AB_MERGE_C R210, R159, R66, R210 ;  /* 0x000000429fd2723e */ /* 0x000fe200048070d2 */
[----:B------:R-:W-:Y:S02]  /*14cc0*/  IMAD.MOV.U32 R68, RZ, RZ, R87 ;  /* 0x000000ffff447224 */ /* 0x000fe400078e0057 */
[----:B------:R-:W0:Y:S01]  /*14cd0*/  MUFU.EX2 R35, R35 ;  /* 0x0000002300237308 */ /* 0x000e220000000800 */
[----:B-1----:R-:W-:-:S01]  /*14ce0*/  FADD.FTZ R42, R47, R42 ;  /* 0x0000002a2f2a7221 */ /* 0x002fc20000010000 */
[----:B------:R-:W-:Y:S01]  /*14cf0*/  F2FP.SATFINITE.E4M3.F32.PACK_AB_MERGE_C R36, R47, R26, RZ ;  /* 0x0000001a2f24723e */ /* 0x000fe200048070ff */
[--C-:B------:R-:W-:Y:S02]  /*14d00*/  IMAD.MOV.U32 R66, RZ, RZ, R87.reuse ;  /* 0x000000ffff427224 */ /* 0x100fe400078e0057 */
[----:B------:R-:W-:Y:S01]  /*14d10*/  FADD.FTZ R21, R27, R42 ;  /* 0x0000002a1b157221 */ /* 0x000fe20000010000 */
[----:B------:R-:W-:Y:S01]  /*14d20*/  F2FP.SATFINITE.E4M3.F32.PACK_AB_MERGE_C R211, R114, R41, R36 ;  /* 0x0000002972d3723e */ /* 0x000fe20004807024 */
[----:B------:R-:W-:Y:S01]  /*14d30*/  IMAD.MOV.U32 R47, RZ, RZ, R87 ;  /* 0x000000ffff2f7224 */ /* 0x000fe200078e0057 */
[----:B------:R1:W3:Y:S01]  /*14d40*/  MUFU.EX2 R24, R65 ;  /* 0x0000004100187308 */ /* 0x0002e20000000800 */
[----:B--2---:R-:W-:-:S01]  /*14d50*/  FADD.FTZ R26, R34, R31 ;  /* 0x0000001f221a7221 */ /* 0x004fc20000010000 */
[----:B------:R-:W-:-:S02]  /*14d60*/  IMAD.MOV.U32 R42, RZ, RZ, R87 ;  /* 0x000000ffff2a7224 */ /* 0x000fc400078e0057 */
[--C-:B------:R-:W-:Y:S02]  /*14d70*/  IMAD.MOV.U32 R41, RZ, RZ, R87.reuse ;  /* 0x000000ffff297224 */ /* 0x100fe400078e0057 */
[----:B------:R-:W-:Y:S02]  /*14d80*/  IMAD.MOV.U32 R36, RZ, RZ, R87 ;  /* 0x000000ffff247224 */ /* 0x000fe400078e0057 */
[----:B------:R-:W-:Y:S01]  /*14d90*/  MUFU.EX2 R38, R38 ;  /* 0x0000002600267308 */ /* 0x000fe20000000800 */
[----:B0-----:R-:W-:-:S01]  /*14da0*/  FADD.FTZ R31, R35, R26 ;  /* 0x0000001a231f7221 */ /* 0x001fc20000010000 */
[----:B-1----:R-:W-:-:S06]  /*14db0*/  IMAD.MOV.U32 R65, RZ, RZ, R87 ;  /* 0x000000ffff417224 */ /* 0x002fcc00078e0057 */
[----:B------:R-:W0:Y:S01]  /*14dc0*/  MUFU.EX2 R39, R39 ;  /* 0x0000002700277308 */ /* 0x000e220000000800 */
[----:B---3--:R-:W-:-:S07]  /*14dd0*/  FADD.FTZ R21, R24, R21 ;  /* 0x0000001518157221 */ /* 0x008fce0000010000 */
[----:B------:R1:W2:Y:S08]  /*14de0*/  MUFU.EX2 R40, R67 ;  /* 0x0000004300287308 */ /* 0x0002b00000000800 */
[----:B------:R-:W3:Y:S01]  /*14df0*/  MUFU.EX2 R49, R49 ;  /* 0x0000003100317308 */ /* 0x000ee20000000800 */
[----:B0-----:R-:W-:Y:S01]  /*14e00*/  F2FP.SATFINITE.E4M3.F32.PACK_AB_MERGE_C R212, R39, R38, RZ ;  /* 0x0000002627d4723e */ /* 0x001fe200048070ff */
[----:B------:R-:W-:Y:S01]  /*14e10*/  FADD.FTZ R38, R38, R31 ;  /* 0x0000001f26267221 */ /* 0x000fe20000010000 */
[----:B-1----:R-:W-:-:S02]  /*14e20*/  IMAD.MOV.U32 R67, RZ, RZ, R87 ;  /* 0x000000ffff437224 */ /* 0x002fc400078e0057 */
[----:B------:R-:W-:Y:S01]  /*14e30*/  F2FP.SATFINITE.E4M3.F32.PACK_AB_MERGE_C R212, R35, R34, R212 ;  /* 0x0000002223d4723e */ /* 0x000fe200048070d4 */
[----:B------:R-:W-:-:S01]  /*14e40*/  FADD.FTZ R39, R39, R38 ;  /* 0x0000002627277221 */ /* 0x000fc20000010000 */
[----:B------:R-:W-:Y:S01]  /*14e50*/  IMAD.MOV.U32 R38, RZ, RZ, R87 ;  /* 0x000000ffff267224 */ /* 0x000fe200078e0057 */
[----:B------:R-:W-:Y:S01]  /*14e60*/  MUFU.EX2 R72, R72 ;  /* 0x0000004800487308 */ /* 0x000fe20000000800 */
[----:B--2---:R-:W-:-:S01]  /*14e70*/  FADD.FTZ R14, R40, R21 ;  /* 0x00000015280e7221 */ /* 0x004fc20000010000 */
[--C-:B------:R-:W-:Y:S02]  /*14e80*/  IMAD.MOV.U32 R35, RZ, RZ, R87.reuse ;  /* 0x000000ffff237224 */ /* 0x100fe400078e0057 */
[----:B------:R-:W-:-:S04]  /*14e90*/  IMAD.MOV.U32 R34, RZ, RZ, R87 ;  /* 0x000000ffff227224 */ /* 0x000fc800078e0057 */
[----:B------:R-:W0:Y:S01]  /*14ea0*/  MUFU.EX2 R177, R177 ;  /* 0x000000b100b17308 */ /* 0x000e220000000800 */
[C---:B---3--:R-:W-:Y:S01]  /*14eb0*/  F2FP.SATFINITE.E4M3.F32.PACK_AB_MERGE_C R40, R49.reuse, R40, RZ ;  /* 0x000000283128723e */ /* 0x048fe200048070ff */
[----:B------:R-:W-:-:S03]  /*14ec0*/  FADD.FTZ R49, R49, R14 ;  /* 0x0000000e31317221 */ /* 0x000fc60000010000 */
[----:B------:R-:W-:Y:S01]  /*14ed0*/  F2FP.SATFINITE.E4M3.F32.PACK_AB_MERGE_C R213, R24, R27, R40 ;  /* 0x0000001b18d5723e */ /* 0x000fe20004807028 */
[----:B------:R-:W-:-:S01]  /*14ee0*/  FADD.FTZ R26, R32, R49 ;  /* 0x00000031201a7221 */ /* 0x000fc20000010000 */
[--C-:B------:R-:W-:Y:S01]  /*14ef0*/  IMAD.MOV.U32 R49, RZ, RZ, R87.reuse ;  /* 0x000000ffff317224 */ /* 0x100fe200078e0057 */
[----:B------:R-:W1:Y:S01]  /*14f00*/  MUFU.EX2 R70, R70 ;  /* 0x0000004600467308 */ /* 0x000e620000000800 */
[----:B------:R-:W-:Y:S01]  /*14f10*/  MOV R40, R87 ;  /* 0x0000005700287202 */ /* 0x000fe20000000f00 */
[----:B------:R-:W-:-:S06]  /*14f20*/  IMAD.MOV.U32 R27, RZ, RZ, R87 ;  /* 0x000000ffff1b7224 */ /* 0x000fcc00078e0057 */
[----:B------:R-:W2:Y:S01]  /*14f30*/  MUFU.EX2 R173, R173 ;  /* 0x000000ad00ad7308 */ /* 0x000ea20000000800 */
[----:B0-----:R-:W-:-:S07]  /*14f40*/  F2FP.SATFINITE.E4M3.F32.PACK_AB_MERGE_C R214, R177, R72, RZ ;  /* 0x00000048b1d6723e */ /* 0x001fce00048070ff */
[----:B------:R-:W0:Y:S01]  /*14f50*/  MUFU.EX2 R51, R51 ;  /* 0x0000003300337308 */ /* 0x000e220000000800 */
[----:B-1----:R-:W-:-:S01]  /*14f60*/  FADD.FTZ R14, R70, R39 ;  /* 0x00000027460e7221 */ /* 0x002fc20000010000 */
[----:B------:R-:W-:-:S06]  /*14f70*/  IMAD.MOV.U32 R39, RZ, RZ, R87 ;  /* 0x000000ffff277224 */ /* 0x000fcc00078e0057 */
[----:B------:R1:W3:Y:S01]  /*14f80*/  MUFU.EX2 R20, R227 ;  /* 0x000000e300147308 */ /* 0x0002e20000000800 */
[C---:B--2---:R-:W-:Y:S01]  /*14f90*/  F2FP.SATFINITE.E4M3.F32.PACK_AB_MERGE_C R214, R173.reuse, R70, R214 ;  /* 0x00000046add6723e */ /* 0x044fe200048070d6 */
[----:B------:R-:W-:Y:S01]  /*14fa0*/  FADD.FTZ R173, R173, R14 ;  /* 0x0000000eadad7221 */ /* 0x000fe20000010000 */
[----:B------:R-:W-:-:S03]  /*14fb0*/  IMAD.MOV.U32 R70, RZ, RZ, R87 ;  /* 0x000000ffff467224 */ /* 0x000fc600078e0057 */
[----:B------:R-:W-:Y:S02]  /*14fc0*/  FADD.FTZ R72, R72, R173 ;  /* 0x000000ad48487221 */ /* 0x000fe40000010000 */
[----:B------:R-:W2:Y:S01]  /*14fd0*/  MUFU.EX2 R55, R55 ;  /* 0x0000003700377308 */ /* 0x000ea20000000800 */
[----:B0-----:R-:W-:-:S01]  /*14fe0*/  FADD.FTZ R15, R51, R26 ;  /* 0x0000001a330f7221 */ /* 0x001fc20000010000 */
[----:B------:R-:W-:Y:S01]  /*14ff0*/  FADD.FTZ R177, R177, R72 ;  /* 0x00000048b1b17221 */ /* 0x000fe20000010000 */
[----:B-1----:R-:W-:Y:S01]  /*15000*/  F2FP.SATFINITE.E4M3.F32.PACK_AB_MERGE_C R227, R80, R37, R92 ;  /* 0x0000002550e3723e */ /* 0x002fe2000480705c */
[----:B------:R-:W-:Y:S01]  /*15010*/  IMAD.MOV.U32 R37, RZ, RZ, R87 ;  /* 0x000000ffff257224 */ /* 0x000fe200078e0057 */
[-C--:B------:R-:W-:Y:S02]  /*15020*/  MOV R80, R87.reuse ;  /* 0x0000005700507202 */ /* 0x080fe40000000f00 */
[----:B------:R-:W-:Y:S01]  /*15030*/  MOV R72, R87 ;  /* 0x0000005700487202 */ /* 0x000fe20000000f00 */
[----:B------:R-:W-:Y:S01]  /*15040*/  MUFU.EX2 R76, R76 ;  /* 0x0000004c004c7308 */ /* 0x000fe20000000800 */
[----:B---3--:R-:W-:-:S07]  /*15050*/  FADD.FTZ R26, R20, R15 ;  /* 0x0000000f141a7221 */ /* 0x008fce0000010000 */
[----:B------:R-:W0:Y:S01]  /*15060*/  MUFU.EX2 R29, R29 ;  /* 0x0000001d001d7308 */ /* 0x000e220000000800 */
[----:B--2---:R-:W-:-:S01]  /*15070*/  FADD.FTZ R26, R55, R26 ;  /* 0x0000001a371a7221 */ /* 0x004fc20000010000 */
[----:B------:R-:W-:Y:S01]  /*15080*/  F2FP.SATFINITE.E4M3.F32.PACK_AB_MERGE_C R21, R55, R20, RZ ;  /* 0x000000143715723e */ /* 0x000fe200048070ff */
[----:B------:R-:W-:-:S03]  /*15090*/  IMAD.MOV.U32 R55, RZ, RZ, R87 ;  /* 0x000000ffff377224 */ /* 0x000fc600078e0057 */
[----:B------:R-:W-:Y:S01]  /*150a0*/  F2FP.SATFINITE.E4M3.F32.PACK_AB_MERGE_C R215, R51, R32, R21 ;  /* 0x0000002033d7723e */ /* 0x000fe20004807015 */
[----:B------:R-:W-:Y:S01]  /*150b0*/  IMAD.MOV.U32 R51, RZ, RZ, R87 ;  /* 0x000000ffff337224 */ /* 0x000fe200078e0057 */
[----:B------:R-:W1:Y:S01]  /*150c0*/  MUFU.EX2 R74, R74 ;  /* 0x0000004a004a7308 */ /* 0x000e620000000800 */
[----:B------:R-:W-:-:S07]  /*150d0*/  MOV R32, R87 ;  /* 0x0000005700207202 */ /* 0x000fce0000000f00 */
[----:B------:R-:W2:Y:S01]  /*150e0*/  MUFU.EX2 R43, R43 ;  /* 0x0000002b002b7308 */ /* 0x000ea20000000800 */
[----:B0-----:R-:W-:-:S07]  /*150f0*/  F2FP.SATFINITE.E4M3.F32.PACK_AB_MERGE_C R31, R29, R76, RZ ;  /* 0x0000004c1d1f723e */ /* 0x001fce00048070ff */
[----:B------:R-:W0:Y:S01]  /*15100*/  MUFU.EX2 R25, R25 ;  /* 0x0000001900197308 */ /* 0x000e220000000800 */
[----:B-1----:R-:W-:-:S07]  /*15110*/  FADD.FTZ R20, R74, R177 ;  /* 0x000000b14a147221 */ /* 0x002fce0000010000 */
[----:B------:R1:W3:Y:S01]  /*15120*/  MUFU.EX2 R28, R45 ;  /* 0x0000002d001c7308 */ /* 0x0002e20000000800 */
[----:B--2---:R-:W-:-:S01]  /*15130*/  FADD.FTZ R15, R43, R26 ;  /* 0x0000001a2b0f7221 */ /* 0x004fc20000010000 */
[----:B------:R-:W-:-:S06]  /*15140*/  IMAD.MOV.U32 R26, RZ, RZ, R87 ;  /* 0x000000ffff1a7224 */ /* 0x000fcc00078e0057 */
[----:B------:R-:W2:Y:S01]  /*15150*/  MUFU.EX2 R30, R30 ;  /* 0x0000001e001e7308 */ /* 0x000ea20000000800 */
[C---:B0-----:R-:W-:Y:S01]  /*15160*/  F2FP.SATFINITE.E4M3.F32.PACK_AB_MERGE_C R216, R25.reuse, R74, R31 ;  /* 0x0000004a19d8723e */ /* 0x041fe2000480701f */
[----:B------:R-:W-:Y:S01]  /*15170*/  FADD.FTZ R25, R25, R20 ;  /* 0x0000001419197221 */ /* 0x000fe20000010000 */
[--C-:B------:R-:W-:Y:S02]  /*15180*/  IMAD.MOV.U32 R74, RZ, RZ, R87.reuse ;  /* 0x000000ffff4a7224 */ /* 0x100fe400078e0057 */
[----:B-1----:R-:W-:Y:S02]  /*15190*/  IMAD.MOV.U32 R45, RZ, RZ, R87 ;  /* 0x000000ffff2d7224 */ /* 0x002fe400078e0057 */
[----:B------:R-:W-:-:S01]  /*151a0*/  FADD.FTZ R76, R76, R25 ;  /* 0x000000194c4c7221 */ /* 0x000fc20000010000 */
[----:B------:R-:W-:Y:S01]  /*151b0*/  IMAD.MOV.U32 R31, RZ, RZ, R87 ;  /* 0x000000ffff1f7224 */ /* 0x000fe200078e0057 */
[----:B------:R-:W0:Y:S01]  /*151c0*/  MUFU.EX2 R165, R165 ;  /* 0x000000a500a57308 */ /* 0x000e220000000800 */
[----:B---3--:R-:W-:-:S01]  /*151d0*/  FADD.FTZ R15, R28, R15 ;  /* 0x0000000f1c0f7221 */ /* 0x008fc20000010000 */
[----:B------:R-:W-:Y:S01]  /*151e0*/  FADD.FTZ R29, R29, R76 ;  /* 0x0000004c1d1d7221 */ /* 0x000fe20000010000 */
[----:B------:R-:W-:-:S02]  /*151f0*/  IMAD.MOV.U32 R76, RZ, RZ, R87 ;  /* 0x000000ffff4c7224 */ /* 0x000fc400078e0057 */
[----:B------:R-:W-:-:S03]  /*15200*/  IMAD.MOV.U32 R25, RZ, RZ, R87 ;  /* 0x000000ffff197224 */ /* 0x000fc600078e0057 */
[----:B------:R-:W-:Y:S01]  /*15210*/  MUFU.EX2 R12, R12 ;  /* 0x0000000c000c7308 */ /* 0x000fe20000000800 */
[----:B--2---:R-:W-:-:S07]  /*15220*/  FADD.FTZ R20, R30, R15 ;  /* 0x0000000f1e147221 */ /* 0x004fce0000010000 */
[----:B------:R-:W1:Y:S01]  /*15230*/  MUFU.EX2 R33, R33 ;  /* 0x0000002100217308 */ /* 0x000e620000000800 */
[----:B0-----:R-:W-:-:S01]  /*15240*/  FADD.FTZ R20, R165, R20 ;  /* 0x00000014a5147221 */ /* 0x001fc20000010000 */
[----:B------:R-:W-:-:S04]  /*15250*/  F2FP.SATFINITE.E4M3.F32.PACK_AB_MERGE_C R30, R165, R30, RZ ;  /* 0x0000001ea51e723e */ /* 0x000fc800048070ff */
        /* <DEDUP_REMOVED lines=10> */
[----:B------:R-:W0:Y:S01]  /*15300*/  MUFU.EX2 R14, R167 ;  /* 0x000000a7000e7308 */ /* 0x000e220000000800 */
[----:B--2---:R-:W-:-:S07]  /*15310*/  FADD.FTZ R3, R163, R20 ;  /* 0x00000014a3037221 */ /* 0x004fce0000010000 */
[----:B------:R-:W-:Y:S01]  /*15320*/  MUFU.EX2 R169, R169 ;  /* 0x000000a900a97308 */ /* 0x000fe20000000800 */
[C---:B-1----:R-:W-:Y:S01]  /*15330*/  F2FP.SATFINITE.E4M3.F32.PACK_AB_MERGE_C R218, R179.reuse, R78, R15 ;  /* 0x0000004eb3da723e */ /* 0x042fe2000480700f */
[----:B------:R-:W-:Y:S01]  /*15340*/  FADD.FTZ R179, R179, R24 ;  /* 0x00000018b3b37221 */ /* 0x000fe20000010000 */
[----:B------:R-:W-:Y:S01]  /*15350*/  IMAD.MOV.U32 R78, RZ, RZ, R87 ;  /* 0x000000ffff4e7224 */ /* 0x000fe200078e0057 */
[----:B------:R-:W-:Y:S02]  /*15360*/  MOV R24, R87 ;  /* 0x0000005700187202 */ /* 0x000fe40000000f00 */
[----:B------:R-:W-:-:S02]  /*15370*/  FADD.FTZ R12, R12, R179 ;  /* 0x000000b30c0c7221 */ /* 0x000fc40000010000 */
[----:B------:R-:W1:Y:S01]  /*15380*/  MUFU.EX2 R88, R88 ;  /* 0x0000005800587308 */ /* 0x000e620000000800 */
[----:B0-----:R-:W-:-:S01]  /*15390*/  FADD.FTZ R20, R14, R3 ;  /* 0x000000030e147221 */ /* 0x001fc20000010000 */
[----:B------:R-:W-:Y:S01]  /*153a0*/  FADD.FTZ R15, R33, R12 ;  /* 0x0000000c210f7221 */ /* 0x000fe20000010000 */
[----:B------:R-:W-:Y:S01]  /*153b0*/  IMAD.MOV.U32 R33, RZ, RZ, R87 ;  /* 0x000000ffff217224 */ /* 0x000fe200078e0057 */
[----:B-1----:R-:W-:Y:S01]  /*153c0*/  F2FP.SATFINITE.E4M3.F32.PACK_AB_MERGE_C R3, R88, R169, RZ ;  /* 0x000000a95803723e */ /* 0x002fe200048070ff */
[----:B------:R-:W-:-:S03]  /*153d0*/  FADD.FTZ R169, R169, R20 ;  /* 0x00000014a9a97221 */ /* 0x000fc60000010000 */
[----:B------:R-:W-:Y:S01]  /*153e0*/  F2FP.SATFINITE.E4M3.F32.PACK_AB_MERGE_C R219, R14, R163, R3 ;  /* 0x000000a30edb723e */ /* 0x000fe20004807003 */
[----:B------:R-:W-:-:S01]  /*153f0*/  FADD.FTZ R14, R88, R169 ;  /* 0x000000a9580e7221 */ /* 0x000fc20000010000 */
[----:B------:R-:W-:Y:S06]  /*15400*/  @!P1 BRA `(.L_x_5880) ;  /* 0x0000004000b89947 */ /* 0x000fec0003800000 */
[----:B------:R-:W-:Y:S01]  /*15410*/  VIADD R232, R232, 0xfffffffe ;  /* 0xfffffffee8e87836 */ /* 0x000fe20000000000 */
        /* <DEDUP_REMOVED lines=34> */
[----:B------:R-:W-:-:S07]  /*15640*/  CS2R R24, SRZ ;  /* 0x0000000000187805 */ /* 0x000fce000001ff00 */
.L_x_5891:
[----:B------:R-:W2:Y:S01]  /*15650*/  LDL R0, [R1+0x48] ;  /* 0x0000480001007983 */ /* 0x000ea20000100800 */
[----:B------:R-:W-:Y:S01]  /*15660*/  ISETP.NE.AND P1, PT, R233, 0x1, PT ;  /* 0x00000001e900780c */ /* 0x000fe20003f25270 */
[----:B------:R-:W-:Y:S05]  /*15670*/  YIELD ;  /* 0x0000000000007946 */ /* 0x000fea0003800000 */
[----:B------:R-:W-:-:S04]  /*15680*/  SEL R13, RZ, 0x1, P1 ;  /* 0x00000001ff0d7807 */ /* 0x000fc80000800000 */
[----:B------:R-:W-:Y:S02]  /*15690*/  LOP3.LUT R236, R12, R13, RZ, 0x3c, !PT ;  /* 0x0000000d0cec7212 */ /* 0x000fe400078e3cff */
[----:B--2---:R-:W-:-:S13]  /*156a0*/  ISETP.NE.AND P1, PT, R0, RZ, PT ;  /* 0x000000ff0000720c */ /* 0x004fda0003f25270 */
[----:B0-----:R-:W-:Y:S05]  /*156b0*/  @P1 BRA `(.L_x_5881) ;  /* 0x00000000003c1947 */ /* 0x001fea0003800000 */
[----:B------:R-:W-:Y:S05]  /*156c0*/  @!P0 BRA `(.L_x_5882) ;  /* 0x0000000000048947 */ /* 0x000fea0003800000 */
[----:B------:R-:W-:Y:S01]  /*156d0*/  BPT.TRAP 0x1 ;  /* 0x000000040000795c */ /* 0x000fe20000300000 */
.L_x_5882:
        /* <DEDUP_REMOVED lines=8> */
.L_x_5883:
[----:B------:R-:W-:Y:S04]  /*15760*/  BSSY B0, `(.L_x_5881) ;  /* 0x0000004000007945 */ /* 0x000fe80003800000 */
[----:B-1----:R-:W-:Y:S05]  /*15770*/  @P2 BRA `(.L_x_5884) ;  /* 0x0000000000082947 */ /* 0x002fea0003800000 */
[----:B------:R-:W1:Y:S02]  /*15780*/  SYNCS.PHASECHK.TRANS64.TRYWAIT P2, [R13+URZ+0x2e830], R0 ;  /* 0x02e830000d0075a7 */ /* 0x000e64000804017f */
[----:B-1----:R-:W-:Y:S05]  /*15790*/  @!P2 BRA `(.L_x_5885) ;  /* 0x000000dc0068a947 */ /* 0x002fea0003800000 */
.L_x_5884:
[----:B------:R-:W-:Y:S05]  /*157a0*/  BSYNC B0 ;  /* 0x0000000000007941 */ /* 0x000fea0003800000 */
.L_x_5881:
[----:B01----:R-:W2:Y:S01]  /*157b0*/  LDL R0, [R1+0x4c] ;  /* 0x00004c0001007983 */ /* 0x003ea20000100800 */
[----:B------:R-:W-:Y:S01]  /*157c0*/  VIADD R234, R233, 0x1 ;  /* 0x00000001e9ea7836 */ /* 0x000fe20000000000 */
[----:B------:R-:W-:Y:S05]  /*157d0*/  WARPSYNC.ALL ;  /* 0x0000000000007948 */ /* 0x000fea0003800000 */
[C---:B------:R-:W-:Y:S01]  /*157e0*/  ISETP.NE.AND P2, PT, R234.reuse, 0x2, PT ;  /* 0x00000002ea00780c */ /* 0x040fe20003f45270 */
[----:B------:R-:W0:Y:S01]  /*157f0*/  S2R R13, SR_TID.X ;  /* 0x00000000000d7919 */ /* 0x000e220000002100 */
[----:B------:R-:W-:Y:S01]  /*15800*/  IMAD.MOV.U32 R89, RZ, RZ, 0x40000040 ;  /* 0x40000040ff597424 */ /* 0x000fe200078e00ff */
[----:B------:R-:W-:Y:S01]  /*15810*/  MOV R93, 0x40000040 ;  /* 0x40000040005d7802 */ /* 0x000fe20000000f00 */
[----:B------:R-:W-:Y:S01]  /*15820*/  IMAD.MOV.U32 R21, RZ, RZ, 0x40000040 ;  /* 0x40000040ff157424 */ /* 0x000fe200078e00ff */
[----:B------:R-:W-:Y:S01]  /*15830*/  SEL R234, R234, RZ, P2 ;  /* 0x000000ffeaea7207 */ /* 0x000fe20001000000 */
[----:B------:R-:W-:Y:S01]  /*15840*/  STL [R1+0xe4], R27 ;  /* 0x0000e41b01007387 */ /* 0x000fe20000100800 */
[----:B------:R-:W-:Y:S01]  /*15850*/  R2UR UR35, R89 ;  /* 0x00000000592372ca */ /* 0x000fe200000e0000 */
[----:B------:R-:W-:Y:S01]  /*15860*/  IMAD.MOV.U32 R91, RZ, RZ, 0x40000040 ;  /* 0x40000040ff5b7424 */ /* 0x000fe200078e00ff */
[----:B------:R-:W-:Y:S01]  /*15870*/  R2UR UR17, R93 ;  /* 0x000000005d1172ca */ /* 0x000fe200000e0000 */
[----:B------:R-:W-:Y:S01]  /*15880*/  STL [R1+0xe0], R26 ;  /* 0x0000e01a01007387 */ /* 0x000fe20000100800 */
[----:B------:R-:W-:Y:S01]  /*15890*/  R2UR UR19, R21 ;  /* 0x00000000151372ca */ /* 0x000fe200000e0000 */
[----:B------:R-:W-:Y:S01]  /*158a0*/  IMAD.MOV.U32 R95, RZ, RZ, 0x40000040 ;  /* 0x40000040ff5f7424 */ /* 0x000fe200078e00ff */
[C---:B------:R-:W-:Y:S01]  /*158b0*/  R2UR UR43, R91.reuse ;  /* 0x000000005b2b72ca */ /* 0x040fe200000e0000 */
[----:B------:R-:W-:Y:S01]  /*158c0*/  STL [R1+0xdc], R25 ;  /* 0x0000dc1901007387 */ /* 0x000fe20000100800 */
[----:B------:R-:W-:-:S02]  /*158d0*/  R2UR UR25, R91 ;  /* 0x000000005b1972ca */ /* 0x000fc400000e0000 */
[C---:B------:R-:W-:Y:S01]  /*158e0*/  R2UR UR5, R89.reuse ;  /* 0x00000000590572ca */ /* 0x040fe200000e0000 */
[----:B------:R-:W-:Y:S01]  /*158f0*/  STL [R1+0xd8], R24 ;  /* 0x0000d81801007387 */ /* 0x000fe20000100800 */
[----:B------:R-:W-:Y:S02]  /*15900*/  R2UR UR7, R89 ;  /* 0x00000000590772ca */ /* 0x000fe400000e0000 */
[----:B------:R-:W-:Y:S01]  /*15910*/  R2UR UR9, R93 ;  /* 0x000000005d0972ca */ /* 0x000fe200000e0000 */
[----:B------:R-:W-:Y:S01]  /*15920*/  STL [R1+0xd4], R23 ;  /* 0x0000d41701007387 */ /* 0x000fe20000100800 */
[C---:B------:R-:W-:Y:S02]  /*15930*/  R2UR UR11, R91.reuse ;  /* 0x000000005b0b72ca */ /* 0x040fe400000e0000 */
[----:B------:R-:W-:Y:S01]  /*15940*/  R2UR UR59, R91 ;  /* 0x000000005b3b72ca */ /* 0x000fe200000e0000 */
[----:B------:R-:W-:Y:S01]  /*15950*/  STL [R1+0xd0], R22 ;  /* 0x0000d01601007387 */ /* 0x000fe20000100800 */
[----:B------:R-:W-:-:S02]  /*15960*/  R2UR UR29, R89 ;  /* 0x00000000591d72ca */ /* 0x000fc400000e0000 */
[----:B------:R-:W-:Y:S01]  /*15970*/  R2UR UR13, R91 ;  /* 0x000000005b0d72ca */ /* 0x000fe200000e0000 */
[----:B------:R1:W-:Y:S01]  /*15980*/  STL [R1+0xcc], R19 ;  /* 0x0000cc1301007387 */ /* 0x0003e20000100800 */
[----:B------:R-:W-:Y:S02]  /*15990*/  R2UR UR15, R93 ;  /* 0x000000005d0f72ca */ /* 0x000fe400000e0000 */
[----:B0-----:R-:W-:Y:S01]  /*159a0*/  SHF.R.U32.HI R13, RZ, 0x7, R13 ;  /* 0x00000007ff0d7819 */ /* 0x001fe2000001160d */
[----:B------:R-:W-:Y:S01]  /*159b0*/  STL [R1+0xc8], R18 ;  /* 0x0000c81201007387 */ /* 0x000fe20000100800 */
[----:B------:R-:W-:Y:S02]  /*159c0*/  MOV R237, UR38 ;  /* 0x0000002600ed7c02 */ /* 0x000fe40008000f00 */
[----:B------:R-:W-:Y:S01]  /*159d0*/  IADD3 R94, R13, 0x8, RZ ;  /* 0x000000080d5e7810 */ /* 0x000fe20007ffe0ff */
[----:B------:R0:W-:Y:S01]  /*159e0*/  STL [R1+0xc4], R17 ;  /* 0x0000c41101007387 */ /* 0x0001e20000100800 */
[----:B------:R-:W-:-:S02]  /*159f0*/  R2UR UR31, R93 ;  /* 0x000000005d1f72ca */ /* 0x000fc400000e0000 */
[----:B-1----:R-:W-:Y:S01]  /*15a00*/  MOV R19, UR43 ;  /* 0x0000002b00137c02 */ /* 0x002fe20008000f00 */
[----:B------:R1:W-:Y:S01]  /*15a10*/  BAR.SYNC.DEFER_BLOCKING R94, 0x100 ;  /* 0x0004005e0000751d */ /* 0x0003e20000010000 */
[C---:B------:R-:W-:Y:S02]  /*15a20*/  R2UR UR21, R89.reuse ;  /* 0x00000000591572ca */ /* 0x040fe400000e0000 */
[----:B------:R-:W-:Y:S02]  /*15a30*/  R2UR UR23, R89 ;  /* 0x00000000591772ca */ /* 0x000fe400000e0000 */
[----:B------:R-:W-:Y:S01]  /*15a40*/  R2UR UR27, R91 ;  /* 0x000000005b1b72ca */ /* 0x000fe200000e0000 */
[----:B------:R-:W-:Y:S01]  /*15a50*/  UMOV UR43, UR25 ;  /* 0x00000019002b7c82 */ /* 0x000fe20008000000 */
[----:B0-----:R-:W-:Y:S01]  /*15a60*/  MOV R17, UR35 ;  /* 0x0000002300117c02 */ /* 0x001fe20008000f00 */
[----:B------:R-:W-:Y:S01]  /*15a70*/  STL [R1+0xc0], R16 ;  /* 0x0000c01001007387 */ /* 0x000fe20000100800 */
[----:B------:R-:W-:Y:S01]  /*15a80*/  UMOV UR35, UR17 ;  /* 0x0000001100237c82 */ /* 0x000fe20008000000 */
[----:B------:R-:W-:-:S02]  /*15a90*/  R2UR UR17, R5 ;  /* 0x00000000051172ca */ /* 0x000fc400000e0000 */
[----:B------:R-:W-:Y:S01]  /*15aa0*/  MOV R97, UR43 ;  /* 0x0000002b00617c02 */ /* 0x000fe20008000f00 */
[----:B------:R-:W-:Y:S01]  /*15ab0*/  UMOV UR43, UR5 ;  /* 0x00000005002b7c82 */ /* 0x000fe20008000000 */
[C---:B------:R-:W-:Y:S01]  /*15ac0*/  R2UR UR5, R5.reuse ;  /* 0x00000000050572ca */ /* 0x040fe200000e0000 */
[----:B------:R0:W-:Y:S01]  /*15ad0*/  STL [R1+0xbc], R15 ;  /* 0x0000bc0f01007387 */ /* 0x0001e20000100800 */
[----:B------:R-:W-:Y:S01]  /*15ae0*/  MOV R27, UR35 ;  /* 0x00000023001b7c02 */ /* 0x000fe20008000f00 */
[----:B------:R-:W-:Y:S01]  /*15af0*/  UMOV UR35, UR9 ;  /* 0x0000000900237c82 */ /* 0x000fe20008000000 */
[C---:B------:R-:W-:Y:S01]  /*15b00*/  R2UR UR9, R5.reuse ;  /* 0x00000000050972ca */ /* 0x040fe200000e0000 */
[----:B------:R-:W-:Y:S01]  /*15b10*/  STL [R1+0xb8], R14 ;  /* 0x0000b80e01007387 */ /* 0x000fe20000100800 */
[----:B------:R-:W-:Y:S02]  /*15b20*/  R2UR UR25, R5 ;  /* 0x00000000051972ca */ /* 0x000fe400000e0000 */
[----:B------:R-:W-:Y:S01]  /*15b30*/  R2UR UR47, R89 ;  /* 0x00000000592f72ca */ /* 0x000fe200000e0000 */
[----:B------:R-:W-:Y:S01]  /*15b40*/  STL [R1+0xb4], R12 ;  /* 0x0000b40c01007387 */ /* 0x000fe20000100800 */
[----:B------:R-:W-:Y:S01]  /*15b50*/  WARPGROUP.ARRIVE ;  /* 0x00000000000079c5 */ /* 0x000fe20000000000 */
[----:B0-----:R-:W-:Y:S01]  /*15b60*/  MOV R15, UR59 ;  /* 0x0000003b000f7c02 */ /* 0x001fe20008000f00 */
[----:B------:R-:W-:Y:S01]  /*15b70*/  UMOV UR59, UR29 ;  /* 0x0000001d003b7c82 */ /* 0x000fe20008000000 */
[----:B------:R-:W-:Y:S01]  /*15b80*/  STL [R1+0xb0], R3 ;  /* 0x0000b00301007387 */ /* 0x000fe20000100800 */
[----:B------:R-:W-:Y:S01]  /*15b90*/  MOV R25, UR59 ;  /* 0x0000003b00197c02 */ /* 0x000fe20008000f00 */
[----:B------:R-:W-:Y:S01]  /*15ba0*/  UMOV UR59, UR13 ;  /* 0x0000000d003b7c82 */ /* 0x000fe20008000000 */
[----:B------:R-:W-:Y:S01]  /*15bb0*/  R2UR UR13, R5 ;  /* 0x00000000050d72ca */ /* 0x000fe200000e0000 */
[----:B------:R0:W-:Y:S01]  /*15bc0*/  STL [R1+0xac], R2 ;  /* 0x0000ac0201007387 */ /* 0x0001e20000100800 */
[----:B------:R-:W-:Y:S01]  /*15bd0*/  R2UR UR55, R89 ;  /* 0x00000000593772ca */ /* 0x000fe200000e0000 */
[----:B------:R-:W-:Y:S01]  /*15be0*/  IMAD.MOV.U32 R89, RZ, RZ, 0x40000040 ;  /* 0x40000040ff597424 */ /* 0x000fe200078e00ff */
[----:B------:R-:W-:Y:S01]  /*15bf0*/  R2UR UR51, R91 ;  /* 0x000000005b3372ca */ /* 0x000fe200000e0000 */
[----:B------:R-:W-:Y:S01]  /*15c00*/  IMAD.MOV.U32 R91, RZ, RZ, 0x40000040 ;  /* 0x40000040ff5b7424 */ /* 0x000fe200078e00ff */
[----:B------:R-:W-:-:S02]  /*15c10*/  R2UR UR40, R4 ;  /* 0x00000000042872ca */ /* 0x000fc400000e0000 */
[----:B------:R-:W-:Y:S02]  /*15c20*/  R2UR UR41, R5 ;  /* 0x00000000052972ca */ /* 0x000fe400000e0000 */
[----:B------:R-:W-:Y:S02]  /*15c30*/  MOV R21, 0x40000040 ;  /* 0x4000004000157802 */ /* 0x000fe40000000f00 */
[----:B0-----:R-:W-:Y:S02]  /*15c40*/  MOV R2, UR39 ;  /* 0x0000002700027c02 */ /* 0x001fe40008000f00 */
[----:B------:R-:W-:Y:S02]  /*15c50*/  R2UR UR39, R95 ;  /* 0x000000005f2772ca */ /* 0x000fe400000e0000 */
[----:B------:R-:W-:Y:S02]  /*15c60*/  R2UR UR32, R10 ;  /* 0x000000000a2072ca */ /* 0x000fe400000e0000 */
[----:B------:R-:W-:-:S02]  /*15c70*/  R2UR UR33, R11 ;  /* 0x000000000b2172ca */ /* 0x000fc400000e0000 */
[----:B------:R-:W-:Y:S02]  /*15c80*/  R2UR UR56, R10 ;  /* 0x000000000a3872ca */ /* 0x000fe400000e0000 */
[----:B------:R-:W-:Y:S02]  /*15c90*/  R2UR UR57, R11 ;  /* 0x000000000b3972ca */ /* 0x000fe400000e0000 */
[----:B------:R-:W-:-:S03]  /*15ca0*/  MOV R13, UR37 ;  /* 0x00000025000d7c02 */ /* 0x000fc60008000f00 */
[----:B------:R-:W-:Y:S01]  /*15cb0*/  MOV R12, UR39 ;  /* 0x00000027000c7c02 */ /* 0x000fe20008000f00 */
[----:B------:R-:W-:Y:S01]  /*15cc0*/  UMOV UR39, UR31 ;  /* 0x0000001f00277c82 */ /* 0x000fe20008000000 */
[----:B------:R-:W-:Y:S02]  /*15cd0*/  R2UR UR31, R21 ;  /* 0x00000000151f72ca */ /* 0x000fe400000e0000 */
[----:B------:R-:W-:Y:S01]  /*15ce0*/  MOV R23, UR39 ;  /* 0x0000002700177c02 */ /* 0x000fe20008000f00 */
[----:B------:R-:W-:Y:S01]  /*15cf0*/  UMOV UR39, UR21 ;  /* 0x0000001500277c82 */ /* 0x000fe20008000000 */
[----:B------:R-:W-:Y:S01]  /*15d00*/  R2UR UR21, R5 ;  /* 0x00000000051572ca */ /* 0x000fe200000e0000 */
[----:B--2---:R-:W-:Y:S01]  /*15d10*/  IMAD R20, R234, 0x700, R0 ;  /* 0x00000700ea147824 */ /* 0x004fe200078e0200 */
[----:B------:R-:W-:-:S03]  /*15d20*/  MOV R0, UR36 ;  /* 0x0000002400007c02 */ /* 0x000fc60008000f00 */
[C---:B------:R-:W-:Y:S01]  /*15d30*/  VIADD R88, R20.reuse, 0x100 ;  /* 0x0000010014587836 */ /* 0x040fe20000000000 */
[C---:B------:R-:W-:Y:S01]  /*15d40*/  R2UR UR18, R20.reuse ;  /* 0x00000000141272ca */ /* 0x040fe200000e0000 */
[C---:B------:R-:W-:Y:S02]  /*15d50*/  VIADD R92, R20.reuse, 0x300 ;  /* 0x00000300145c7836 */ /* 0x040fe40000000000 */
        /* <DEDUP_REMOVED lines=16> */
[----:B-1----:R-:W-:Y:S01]  /*15e60*/  VIADD R94, R20, 0x4 ;  /* 0x00000004145e7836 */ /* 0x002fe20000000000 */
[----:B------:R-:W-:Y:S01]  /*15e70*/  R2UR UR12, R90 ;  /* 0x000000005a0c72ca */ /* 0x000fe200000e0000 */
[----:B------:R-:W-:Y:S01]  /*15e80*/  VIADD R90, R20, 0x302 ;  /* 0x00000302145a7836 */ /* 0x000fe20000000000 */
[----:B------:R-:W-:Y:S01]  /*15e90*/  R2UR UR20, R88 ;  /* 0x00000000581472ca */ /* 0x000fe200000e0000 */
[C---:B------:R-:W-:Y:S01]  /*15ea0*/  VIADD R92, R20.reuse, 0x602 ;  /* 0x00000602145c7836 */ /* 0x040fe20000000000 */
[----:B------:R-:W-:-:S02]  /*15eb0*/  IADD3 R88, R20, 0x502, RZ ;  /* 0x0000050214587810 */ /* 0x000fc40007ffe0ff */
[----:B------:R-:W-:Y:S01]  /*15ec0*/  R2UR UR24, R90 ;  /* 0x000000005a1872ca */ /* 0x000fe200000e0000 */
[----:B------:R-:W-:Y:S01]  /*15ed0*/  VIADD R90, R20, 0x104 ;  /* 0x00000104145a7836 */ /* 0x000fe20000000000 */
[----:B------:R-:W-:Y:S01]  /*15ee0*/  R2UR UR28, R88 ;  /* 0x00000000581c72ca */ /* 0x000fe200000e0000 */
[----:B------:R-:W-:Y:S01]  /*15ef0*/  VIADD R88, R20, 0x204 ;  /* 0x0000020414587836 */ /* 0x000fe20000000000 */
[----:B------:R-:W-:Y:S02]  /*15f00*/  R2UR UR38, R94 ;  /* 0x000000005e2672ca */ /* 0x000fe400000e0000 */
[----:B------:R-:W-:Y:S01]  /*15f10*/  R2UR UR58, R90 ;  /* 0x000000005a3a72ca */ /* 0x000fe200000e0000 */
[----:B------:R-:W-:Y:S01]  /*15f20*/  VIADD R90, R20, 0x304 ;  /* 0x00000304145a7836 */ /* 0x000fe20000000000 */
[----:B------:R-:W-:Y:S01]  /*15f30*/  R2UR UR34, R88 ;  /* 0x00000000582272ca */ /* 0x000fe200000e0000 */
[----:B------:R-:W-:Y:S01]  /*15f40*/  VIADD R88, R20, 0x404 ;  /* 0x0000040414587836 */ /* 0x000fe20000000000 */
[----:B------:R-:W-:-:S02]  /*15f50*/  R2UR UR30, R92 ;  /* 0x000000005c1e72ca */ /* 0x000fc400000e0000 */
[----:B------:R-:W-:Y:S02]  /*15f60*/  R2UR UR42, R90 ;  /* 0x000000005a2a72ca */ /* 0x000fe400000e0000 */
[----:B------:R-:W-:Y:S01]  /*15f70*/  R2UR UR46, R88 ;  /* 0x00000000582e72ca */ /* 0x000fe200000e0000 */
[C---:B------:R-:W-:Y:S01]  /*15f80*/  VIADD R88, R20.reuse, 0x604 ;  /* 0x0000060414587836 */ /* 0x040fe20000000000 */
[----:B------:R-:W-:Y:S02]  /*15f90*/  IADD3 R90, R20, 0x504, RZ ;  /* 0x00000504145a7810 */ /* 0x000fe40007ffe0ff */
[----:B------:R-:W-:Y:S02]  /*15fa0*/  MOV R3, UR38 ;  /* 0x0000002600037c02 */ /* 0x000fe40008000f00 */
[----:B------:R-:W-:Y:S01]  /*15fb0*/  MOV R14, UR58 ;  /* 0x0000003a000e7c02 */ /* 0x000fe20008000f00 */
[----:B------:R-:W-:Y:S01]  /*15fc0*/  UMOV UR58, UR28 ;  /* 0x0000001c003a7c82 */ /* 0x000fe20008000000 */
[----:B------:R-:W-:Y:S01]  /*15fd0*/  MOV R16, UR34 ;  /* 0x0000002200107c02 */ /* 0x000fe20008000f00 */
[----:B------:R-:W-:Y:S01]  /*15fe0*/  UMOV UR34, UR16 ;  /* 0x0000001000227c82 */ /* 0x000fe20008000000 */
[C---:B------:R-:W-:Y:S01]  /*15ff0*/  R2UR UR16, R4.reuse ;  /* 0x00000000041072ca */ /* 0x040fe200000e0000 */
[----:B------:R-:W-:Y:S01]  /*16000*/  UMOV UR38, UR30 ;  /* 0x0000001e00267c82 */ /* 0x000fe20008000000 */
[----:B------:R-:W-:Y:S01]  /*16010*/  MOV R18, UR42 ;  /* 0x0000002a00127c02 */ /* 0x000fe20008000f00 */
[----:B------:R-:W-:Y:S01]  /*16020*/  UMOV UR42, UR24 ;  /* 0x00000018002a7c82 */ /* 0x000fe20008000000 */
[----:B------:R-:W-:Y:S01]  /*16030*/  MOV R26, UR34 ;  /* 0x00000022001a7c02 */ /* 0x000fe20008000f00 */
[----:B------:R-:W-:Y:S01]  /*16040*/  UMOV UR34, UR8 ;  /* 0x0000000800227c82 */ /* 0x000fe20008000000 */
[----:B------:R-:W-:Y:S01]  /*16050*/  MOV R96, UR42 ;  /* 0x0000002a00607c02 */ /* 0x000fe20008000f00 */
[----:B------:R-:W-:Y:S01]  /*16060*/  UMOV UR42, UR4 ;  /* 0x00000004002a7c82 */ /* 0x000fe20008000000 */
[----:B------:R-:W-:-:S02]  /*16070*/  R2UR UR4, R4 ;  /* 0x00000000040472ca */ /* 0x000fc400000e0000 */
[C---:B------:R-:W-:Y:S01]  /*16080*/  R2UR UR8, R4.reuse ;  /* 0x00000000040872ca */ /* 0x040fe200000e0000 */
[----:B------:R-:W-:Y:S01]  /*16090*/  IMAD.MOV.U32 R21, RZ, RZ, R96 ;  /* 0x000000ffff157224 */ /* 0x000fe200078e0060 */
[----:B------:R-:W-:Y:S01]  /*160a0*/  MOV R24, UR58 ;  /* 0x0000003a00187c02 */ /* 0x000fe20008000f00 */
[----:B------:R-:W-:Y:S01]  /*160b0*/  QGMMA.64x32x32.F32.E4M3.E4M3 R184, gdesc[UR16], RZ, !UPT, gsb0 ;  /* 0x0060000010b879f3 */ /* 0x000fe2000c0008ff */
[----:B------:R-:W-:Y:S01]  /*160c0*/  UMOV UR58, UR12 ;  /* 0x0000000c003a7c82 */ /* 0x000fe20008000000 */
[C---:B------:R-:W-:Y:S02]  /*160d0*/  R2UR UR12, R4.reuse ;  /* 0x00000000040c72ca */ /* 0x040fe400000e0000 */
[----:B------:R-:W-:Y:S01]  /*160e0*/  MOV R22, UR38 ;  /* 0x0000002600167c02 */ /* 0x000fe20008000f00 */
[----:B------:R-:W-:Y:S01]  /*160f0*/  UMOV UR38, UR20 ;  /* 0x0000001400267c82 */ /* 0x000fe20008000000 */
[C---:B------:R-:W-:Y:S02]  /*16100*/  R2UR UR20, R4.reuse ;  /* 0x00000000041472ca */ /* 0x040fe400000e0000 */
[----:B------:R-:W-:-:S02]  /*16110*/  R2UR UR24, R4 ;  /* 0x00000000041872ca */ /* 0x000fc400000e0000 */
[----:B------:R-:W-:Y:S01]  /*16120*/  R2UR UR50, R90 ;  /* 0x000000005a3272ca */ /* 0x000fe200000e0000 */
[----:B------:R-:W-:Y:S01]  /*16130*/  VIADD R90, R20, 0x6 ;  /* 0x00000006145a7836 */ /* 0x000fe20000000000 */
[----:B------:R-:W-:Y:S01]  /*16140*/  R2UR UR54, R88 ;  /* 0x00000000583672ca */ /* 0x000fe200000e0000 */
[----:B------:R-:W-:Y:S01]  /*16150*/  VIADD R88, R20, 0x106 ;  /* 0x0000010614587836 */ /* 0x000fe20000000000 */
[----:B------:R-:W-:Y:S02]  /*16160*/  WARPGROUP.DEPBAR.LE gsb0, 0x0 ;  /* 0x00008000000079c5 */ /* 0x000fe40000010000 */
[----:B------:R-:W-:-:S06]  /*16170*/  WARPGROUP.ARRIVE ;  /* 0x00000000000079c5 */ /* 0x000fcc0000000000 */
[----:B------:R-:W-:Y:S01]  /*16180*/  QGMMA.64x32x32.F32.E4M3.E4M3 R168, gdesc[UR4], RZ, !UPT, gsb0 ;  /* 0x0060000004a879f3 */ /* 0x000fe2000c0008ff */
[----:B------:R-:W-:Y:S01]  /*16190*/  R2UR UR6, R90 ;  /* 0x000000005a0672ca */ /* 0x000fe200000e0000 */
[----:B------:R-:W-:Y:S01]  /*161a0*/  VIADD R90, R20, 0x206 ;  /* 0x00000206145a7836 */ /* 0x000fe20000000000 */
[----:B------:R-:W-:Y:S02]  /*161b0*/  R2UR UR7, R91 ;  /* 0x000000005b0772ca */ /* 0x000fe400000e0000 */
[----:B------:R-:W-:Y:S01]  /*161c0*/  MOV R91, 0x40000040 ;  /* 0x40000040005b7802 */ /* 0x000fe20000000f00 */
[----:B------:R-:W-:Y:S02]  /*161d0*/  WARPGROUP.DEPBAR.LE gsb0, 0x0 ;  /* 0x00008000000079c5 */ /* 0x000fe40000010000 */
[----:B------:R-:W-:-:S06]  /*161e0*/  WARPGROUP.ARRIVE ;  /* 0x00000000000079c5 */ /* 0x000fcc0000000000 */
[----:B------:R-:W-:Y:S01]  /*161f0*/  QGMMA.64x32x32.F32.E4M3.E4M3 R152, gdesc[UR8], RZ, !UPT, gsb0 ;  /* 0x00600000089879f3 */ /* 0x000fe2000c0008ff */
[----:B------:R-:W-:Y:S01]  /*16200*/  R2UR UR10, R88 ;  /* 0x00000000580a72ca */ /* 0x000fe200000e0000 */
[----:B------:R-:W-:Y:S01]  /*16210*/  VIADD R88, R20, 0x306 ;  /* 0x0000030614587836 */ /* 0x000fe20000000000 */
[----:B------:R-:W-:Y:S01]  /*16220*/  R2UR UR11, R89 ;  /* 0x00000000590b72ca */ /* 0x000fe200000e0000 */
[----:B------:R-:W-:-:S03]  /*16230*/  IMAD.MOV.U32 R89, RZ, RZ, 0x40000040 ;  /* 0x40000040ff597424 */ /* 0x000fc600078e00ff */
[----:B------:R-:W-:Y:S01]  /*16240*/  R2UR UR18, R88 ;  /* 0x00000000581272ca */ /* 0x000fe200000e0000 */
[----:B------:R-:W-:Y:S01]  /*16250*/  VIADD R88, R20, 0x506 ;  /* 0x0000050614587836 */ /* 0x000fe20000000000 */
[----:B------:R-:W-:Y:S01]  /*16260*/  R2UR UR19, R89 ;  /* 0x00000000591372ca */ /* 0x000fe200000e0000 */
[----:B------:R-:W-:Y:S01]  /*16270*/  IMAD.MOV.U32 R89, RZ, RZ, 0x40000040 ;  /* 0x40000040ff597424 */ /* 0x000fe200078e00ff */
[----:B------:R-:W-:Y:S02]  /*16280*/  WARPGROUP.DEPBAR.LE gsb0, 0x0 ;  /* 0x00008000000079c5 */ /* 0x000fe40000010000 */
[----:B------:R-:W-:-:S06]  /*16290*/  WARPGROUP.ARRIVE ;  /* 0x00000000000079c5 */ /* 0x000fcc0000000000 */
[----:B------:R-:W-:Y:S01]  /*162a0*/  QGMMA.64x32x32.F32.E4M3.E4M3 R136, gdesc[UR12], RZ, !UPT, gsb0 ;  /* 0x006000000c8879f3 */ /* 0x000fe2000c0008ff */
[----:B------:R-:W-:Y:S01]  /*162b0*/  R2UR UR14, R90 ;  /* 0x000000005a0e72ca */ /* 0x000fe200000e0000 */
[C---:B------:R-:W-:Y:S01]  /*162c0*/  VIADD R90, R20.reuse, 0x406 ;  /* 0x00000406145a7836 */ /* 0x040fe20000000000 */
[----:B------:R-:W-:Y:S01]  /*162d0*/  R2UR UR15, R91 ;  /* 0x000000005b0f72ca */ /* 0x000fe200000e0000 */
[----:B------:R-:W-:Y:S02]  /*162e0*/  VIADD R20, R20, 0x606 ;  /* 0x0000060614147836 */ /* 0x000fe40000000000 */
[----:B------:R-:W-:-:S03]  /*162f0*/  IMAD.MOV.U32 R91, RZ, RZ, 0x40000040 ;  /* 0x40000040ff5b7424 */ /* 0x000fc600078e00ff */
[----:B------:R-:W-:Y:S01]  /*16300*/  R2UR UR30, R20 ;  /* 0x00000000141e72ca */ /* 0x000fe200000e0000 */
[----:B------:R-:W-:Y:S01]  /*16310*/  IMAD.MOV.U32 R20, RZ, RZ, R97 ;  /* 0x000000ffff147224 */ /* 0x000fe200078e0061 */
        /* <DEDUP_REMOVED lines=14> */
[----:B------:R-:W-:Y:S02]  /*16400*/  R2UR UR37, R11 ;  /* 0x000000000b2572ca */ /* 0x000fe400000e0000 */
[----:B------:R-:W-:Y:S02]  /*16410*/  R2UR UR43, R20 ;  /* 0x00000000142b72ca */ /* 0x000fe400000e0000 */
[----:B------:R-:W-:Y:S01]  /*16420*/  R2UR UR42, R21 ;  /* 0x00000000152a72ca */ /* 0x000fe200000e0000 */
[----:B------:R-:W-:Y:S02]  /*16430*/  WARPGROUP.DEPBAR.LE gsb0, 0x0 ;  /* 0x00008000000079c5 */ /* 0x000fe40000010000 */
[----:B------:R-:W-:-:S06]  /*16440*/  WARPGROUP.ARRIVE ;  /* 0x00000000000079c5 */ /* 0x000fcc0000000000 */
[----:B------:R-:W-:Y:S01]  /*16450*/  QGMMA.64x32x32.F32.E4M3.E4M3 R184, gdesc[UR32], R184, gsb0 ;  /* 0x0060000020b879f3 */ /* 0x000fe200080008b8 */
[----:B------:R-:W-:Y:S02]  /*16460*/  R2UR UR40, R10 ;  /* 0x000000000a2872ca */ /* 0x000fe400000e0000 */
[----:B------:R-:W-:Y:S02]  /*16470*/  R2UR UR41, R11 ;  /* 0x000000000b2972ca */ /* 0x000fe400000e0000 */
[----:B------:R-:W-:Y:S02]  /*16480*/  R2UR UR35, R27 ;  /* 0x000000001b2372ca */ /* 0x000fe400000e0000 */
[----:B------:R-:W-:Y:S01]  /*16490*/  R2UR UR34, R26 ;  /* 0x000000001a2272ca */ /* 0x000fe200000e0000 */
[----:B------:R0:W5:Y:S01]  /*164a0*/  LDL.LU R27, [R1+0xe4] ;  /* 0x0000e400011b7983 */ /* 0x0001620000300800 */
[----:B------:R-:W-:Y:S02]  /*164b0*/  R2UR UR32, R10 ;  /* 0x000000000a2072ca */ /* 0x000fe400000e0000 */
[----:B------:R-:W-:Y:S01]  /*164c0*/  R2UR UR33, R11 ;  /* 0x000000000b2172ca */ /* 0x000fe200000e0000 */
[----:B------:R0:W5:Y:S01]  /*164d0*/  LDL.LU R26, [R1+0xe0] ;  /* 0x0000e000011a7983 */ /* 0x0001620000300800 */
[----:B------:R-:W-:-:S02]  /*164e0*/  WARPGROUP.DEPBAR.LE gsb0, 0x0 ;  /* 0x00008000000079c5 */ /* 0x000fc40000010000 */
        /* <DEDUP_REMOVED lines=11> */
[----:B------:R-:W-:Y:S02]  /*165a0*/  R2UR UR59, R25 ;  /* 0x00000000193b72ca */ /* 0x000fe400000e0000 */
[----:B------:R-:W-:Y:S01]  /*165b0*/  R2UR UR58, R24 ;  /* 0x00000000183a72ca */ /* 0x000fe200000e0000 */
[----:B------:R0:W5:Y:S01]  /*165c0*/  LDL.LU R25, [R1+0xdc] ;  /* 0x0000dc0001197983 */ /* 0x0001620000300800 */
[----:B------:R-:W-:Y:S02]  /*165d0*/  R2UR UR56, R10 ;  /* 0x000000000a3872ca */ /* 0x000fe400000e0000 */
[----:B------:R-:W-:Y:S01]  /*165e0*/  R2UR UR57, R11 ;  /* 0x000000000b3972ca */ /* 0x000fe200000e0000 */
[----:B------:R0:W5:Y:S01]  /*165f0*/  LDL.LU R24, [R1+0xd8] ;  /* 0x0000d80001187983 */ /* 0x0001620000300800 */
[----:B------:R-:W-:Y:S02]  /*16600*/  WARPGROUP.DEPBAR.LE gsb0, 0x0 ;  /* 0x00008000000079c5 */ /* 0x000fe40000010000 */
[----:B------:R-:W-:-:S09]  /*16610*/  WARPGROUP.ARRIVE ;  /* 0x00000000000079c5 */ /* 0x000fd20000000000 */
        /* <DEDUP_REMOVED lines=11> */
[----:B------:R-:W-:Y:S02]  /*166d0*/  R2UR UR38, R3 ;  /* 0x00000000032672ca */ /* 0x000fe400000e0000 */
[----:B------:R-:W-:Y:S02]  /*166e0*/  R2UR UR36, R8 ;  /* 0x00000000082472ca */ /* 0x000fe400000e0000 */
[----:B------:R-:W-:Y:S01]  /*166f0*/  R2UR UR37, R9 ;  /* 0x00000000092572ca */ /* 0x000fe200000e0000 */
[----:B------:R-:W-:Y:S02]  /*16700*/  WARPGROUP.DEPBAR.LE gsb0, 0x0 ;  /* 0x00008000000079c5 */ /* 0x000fe40000010000 */
[----:B------:R-:W-:-:S10]  /*16710*/  WARPGROUP.ARRIVE ;  /* 0x00000000000079c5 */ /* 0x000fd40000000000 */
        /* <DEDUP_REMOVED lines=16> */
[----:B------:R-:W-:Y:S01]  /*16820*/  R2UR UR42, R18 ;  /* 0x00000000122a72ca */ /* 0x000fe200000e0000 */
[----:B------:R0:W5:Y:S01]  /*16830*/  LDL.LU R19, [R1+0xcc] ;  /* 0x0000cc0001137983 */ /* 0x0001620000300800 */
[C---:B------:R-:W-:Y:S02]  /*16840*/  R2UR UR40, R8.reuse ;  /* 0x00000000082872ca */ /* 0x040fe400000e0000 */
[C---:B------:R-:W-:Y:S01]  /*16850*/  R2UR UR41, R9.reuse ;  /* 0x00000000092972ca */ /* 0x040fe200000e0000 */
[----:B------:R0:W5:Y:S01]  /*16860*/  LDL.LU R18, [R1+0xc8] ;  /* 0x0000c80001127983 */ /* 0x0001620000300800 */
[C---:B------:R-:W-:Y:S02]  /*16870*/  R2UR UR44, R8.reuse ;  /* 0x00000000082c72ca */ /* 0x040fe400000e0000 */
[----:B------:R-:W-:Y:S01]  /*16880*/  R2UR UR45, R9 ;  /* 0x00000000092d72ca */ /* 0x000fe200000e0000 */
[----:B------:R0:W5:Y:S01]  /*16890*/  LDL.LU R17, [R1+0xc4] ;  /* 0x0000c40001117983 */ /* 0x0001620000300800 */
[----:B------:R-:W-:-:S02]  /*168a0*/  R2UR UR48, R8 ;  /* 0x00000000083072ca */ /* 0x000fc400000e0000 */
[C---:B------:R-:W-:Y:S01]  /*168b0*/  R2UR UR49, R9.reuse ;  /* 0x00000000093172ca */ /* 0x040fe200000e0000 */
[----:B------:R0:W5:Y:S01]  /*168c0*/  LDL.LU R16, [R1+0xc0] ;  /* 0x0000c00001107983 */ /* 0x0001620000300800 */
[----:B------:R-:W-:Y:S02]  /*168d0*/  R2UR UR52, R8 ;  /* 0x00000000083472ca */ /* 0x000fe400000e0000 */
[----:B------:R-:W-:Y:S01]  /*168e0*/  R2UR UR53, R9 ;  /* 0x00000000093572ca */ /* 0x000fe200000e0000 */
        /* <DEDUP_REMOVED lines=29> */
[----:B------:R0:W5:Y:S01]  /*16ac0*/  LDL.LU R2, [R1+0xac] ;  /* 0x0000ac0001027983 */ /* 0x0001620000300800 */
[----:B------:R-:W-:Y:S02]  /*16ad0*/  WARPGROUP.DEPBAR.LE gsb0, 0x0 ;  /* 0x00008000000079c5 */ /* 0x000fe40000010000 */
[----:B------:R-:W-:-:S06]  /*16ae0*/  WARPGROUP.ARRIVE ;  /* 0x00000000000079c5 */ /* 0x000fcc0000000000 */
[----:B------:R-:W-:Y:S01]  /*16af0*/  QGMMA.64x32x32.F32.E4M3.E4M3 R152, gdesc[UR12], R152, gsb0 ;  /* 0x006000000c9879f3 */ /* 0x000fe20008000898 */
[----:B------:R-:W-:Y:S02]  /*16b00*/  R2UR UR16, R6 ;  /* 0x00000000061072ca */ /* 0x000fe400000e0000 */
[----:B------:R-:W-:Y:S01]  /*16b10*/  R2UR UR17, R7 ;  /* 0x00000000071172ca */ /* 0x000fe200000e0000 */
[----:B------:R-:W-:Y:S02]  /*16b20*/  WARPGROUP.DEPBAR.LE gsb0, 0x0 ;  /* 0x00008000000079c5 */ /* 0x000fe40000010000 */
[----:B------:R-:W-:-:S10]  /*16b30*/  WARPGROUP.ARRIVE ;  /* 0x00000000000079c5 */ /* 0x000fd40000000000 */
        /* <DEDUP_REMOVED lines=17> */
[----:B------:R-:W-:Y:S02]  /*16c50*/  R2UR UR37, R13 ;  /* 0x000000000d2572ca */ /* 0x000fe400000e0000 */
[----:B------:R-:W-:Y:S01]  /*16c60*/  R2UR UR36, R0 ;  /* 0x00000000002472ca */ /* 0x000fe200000e0000 */
[----:B------:R-:W-:Y:S02]  /*16c70*/  WARPGROUP.DEPBAR.LE gsb0, 0x0 ;  /* 0x00008000000079c5 */ /* 0x000fe40000010000 */
[----:B0-----:R-:W-:-:S12]  /*16c80*/  @P1 BRA `(.L_x_5886) ;  /* 0x0000000000281947 */ /* 0x001fd80003800000 */
[----:B------:R-:W-:Y:S05]  /*16c90*/  @!P0 BRA `(.L_x_5887) ;  /* 0x0000000000048947 */ /* 0x000fea0003800000 */
[----:B------:R-:W-:Y:S01]  /*16ca0*/  BPT.TRAP 0x1 ;  /* 0x000000040000795c */ /* 0x000fe20000300000 */
.L_x_5887:
[----:B-----5:R-:W-:Y:S01]  /*16cb0*/  SHF.L.U32 R0, R12, 0x1f, RZ ;  /* 0x0000001f0c007819 */ /* 0x020fe200000006ff */
[----:B------:R-:W-:-:S04]  /*16cc0*/  IMAD R12, R233, 0x8, R16 ;  /* 0x00000008e90c7824 */ /* 0x000fc800078e0210 */
[----:B------:R0:W1:Y:S01]  /*16cd0*/  SYNCS.PHASECHK.TRANS64.TRYWAIT P1, [R12+URZ+0x2e850], R0 ;  /* 0x02e850000c0075a7 */ /* 0x000062000802017f */
[----:B------:R-:W-:Y:S05]  /*16ce0*/  @!P0 BRA `(.L_x_5888) ;  /* 0x0000000000048947 */ /* 0x000fea0003800000 */
[----:B------:R-:W-:Y:S01]  /*16cf0*/  BPT.TRAP 0x1 ;  /* 0x000000040000795c */ /* 0x000fe20000300000 */
.L_x_5888:
[----:B-1----:R-:W-:Y:S05]  /*16d00*/  @P1 BRA `(.L_x_5886) ;  /* 0x0000000000081947 */ /* 0x002fea0003800000 */
[----:B------:R-:W1:Y:S02]  /*16d10*/  SYNCS.PHASECHK.TRANS64.TRYWAIT P1, [R12+URZ+0x2e850], R0 ;  /* 0x02e850000c0075a7 */ /* 0x000e64000802017f */
[----:B-1----:R-:W-:Y:S05]  /*16d20*/  @!P1 BRA `(.L_x_5889) ;  /* 0x000000c800189947 */ /* 0x002fea0003800000 */
.L_x_5886:
[----:B01---5:R-:W-:Y:S01]  /*16d30*/  VIADD R0, R16, 0x400 ;  /* 0x0000040010007836 */ /* 0x023fe20000000000 */
[----:B------:R-:W-:Y:S05]  /*16d40*/  WARPSYNC.ALL ;  /* 0x0000000000007948 */ /* 0x000fea0003800000 */
[----:B------:R-:W-:Y:S01]  /*16d50*/  SHF.R.U32.HI R0, RZ, 0x4, R0 ;  /* 0x00000004ff007819 */ /* 0x000fe20000011600 */
[----:B------:R-:W-:Y:S01]  /*16d60*/  IMAD.MOV.U32 R13, RZ, RZ, -0x3ffffff0 ;  /* 0xc0000010ff0d7424 */ /* 0x000fe200078e00ff */
[----:B------:R-:W-:Y:S01]  /*16d70*/  WARPGROUP.ARRIVE ;  /* 0x00000000000079c5 */ /* 0x000fe20000000000 */
[----:B------:R-:W-:Y:S02]  /*16d80*/  MOV R21, 0xc0000010 ;  /* 0xc000001000157802 */ /* 0x000fe40000000f00 */
[----:B------:R-:W-:-:S02]  /*16d90*/  LOP3.LUT R0, R0, 0x3fff, RZ, 0xc0, !PT ;  /* 0x00003fff00007812 */ /* 0x000fc400078ec0ff */
[----:B------:R-:W-:Y:S02]  /*16da0*/  R2UR UR7, R13 ;  /* 0x000000000d0772ca */ /* 0x000fe400000e0000 */
        /* <DEDUP_REMOVED lines=13> */
[----:B------:R-:W-:Y:S01]  /*16e80*/  QGMMA.64x128x32.F32.E4M3.E4M3 R24, R224, gdesc[UR4], R24, gsb0 ;  /* 0x01e00004e0187df3 */ /* 0x000fe20008000818 */
[----:B------:R-:W-:Y:S01]  /*16e90*/  R2UR UR6, R20 ;  /* 0x00000000140672ca */ /* 0x000fe200000e0000 */
[----:B------:R-:W-:Y:S01]  /*16ea0*/  VIADD R20, R12, 0x200 ;  /* 0x000002000c147836 */ /* 0x000fe20000000000 */
[----:B------:R-:W-:Y:S01]  /*16eb0*/  R2UR UR7, R21 ;  /* 0x00000000150772ca */ /* 0x000fe200000e0000 */
[----:B------:R-:W-:Y:S01]  /*16ec0*/  IMAD.MOV.U32 R21, RZ, RZ, -0x3ffffff0 ;  /* 0xc0000010ff157424 */ /* 0x000fe200078e00ff */
        /* <DEDUP_REMOVED lines=71> */
[----:B------:R-:W-:-:S05]  /*17340*/  FMNMX.FTZ R0, R133, R0, !PT ;  /* 0x0000000085007209 */ /* 0x000fca0007810000 */
[----:B------:R-:W0:Y:S01]  /*17350*/  S2R R227, SR_TID.X ;  /* 0x0000000000e37919 */ /* 0x000e220000002100 */
[----:B------:R-:W-:Y:S02]  /*17360*/  FMNMX.FTZ R13, R135, R13, !PT ;  /* 0x0000000d870d7209 */ /* 0x000fe40007810000 */
[----:B------:R-:W-:Y:S01]  /*17370*/  FMNMX.FTZ R0, R104, R0, !PT ;  /* 0x0000000068007209 */ /* 0x000fe20007810000 */
[----:B------:R-:W-:Y:S01]  /*17380*/  QGMMA.64x128x32.F32.E4M3.E4M3 R24, R220, gdesc[UR4], R24, gsb0 ;  /* 0x01e00004dc187df3 */ /* 0x000fe20008000818 */
[----:B------:R-:W-:Y:S01]  /*17390*/  R2UR UR6, R20 ;  /* 0x00000000140672ca */ /* 0x000fe200000e0000 */
[----:B------:R-:W-:Y:S01]  /*173a0*/  VIADD R20, R12, 0x300 ;  /* 0x000003000c147836 */ /* 0x000fe20000000000 */
[----:B------:R-:W-:Y:S01]  /*173b0*/  R2UR UR7, R21 ;  /* 0x00000000150772ca */ /* 0x000fe200000e0000 */
[----:B------:R-:W-:Y:S01]  /*173c0*/  IMAD.MOV.U32 R21, RZ, RZ, -0x3ffffff0 ;  /* 0xc0000010ff157424 */ /* 0x000fe200078e00ff */
        /* <DEDUP_REMOVED lines=30> */
[----:B0-----:R-:W-:Y:S02]  /*175b0*/  LOP3.LUT R227, R227, 0x7f, RZ, 0xc0, !PT ;  /* 0x0000007fe3e37812 */ /* 0x001fe400078ec0ff */
[----:B------:R-:W-:-:S02]  /*175c0*/  FMNMX.FTZ R13, R103, R13, !PT ;  /* 0x0000000d670d7209 */ /* 0x000fc40007810000 */
[----:B------:R-:W-:Y:S02]  /*175d0*/  ISETP.NE.AND P1, PT, R227, RZ, PT ;  /* 0x000000ffe300720c */ /* 0x000fe40003f25270 */
[----:B------:R-:W0:Y:S02]  /*175e0*/  S2R R227, SR_TID.X ;  /* 0x0000000000e37919 */ /* 0x000e240000002100 */
[----:B0-----:R-:W-:Y:S01]  /*175f0*/  SHF.R.U32.HI R227, RZ, 0x7, R227 ;  /* 0x00000007ffe37819 */ /* 0x001fe200000116e3 */
[----:B------:R-:W-:Y:S02]  /*17600*/  WARPGROUP.DEPBAR.LE gsb0, 0x0 ;  /* 0x00008000000079c5 */ /* 0x000fe40000010000 */
[----:B------:R-:W-:-:S06]  /*17610*/  WARPGROUP.ARRIVE ;  /* 0x00000000000079c5 */ /* 0x000fcc0000000000 */
[----:B------:R-:W-:Y:S01]  /*17620*/  QGMMA.64x128x32.F32.E4M3.E4M3 R24, R200, gdesc[UR4], R24, gsb0 ;  /* 0x01e00004c8187df3 */ /* 0x000fe20008000818 */
[----:B------:R-:W-:Y:S02]  /*17630*/  R2UR UR6, R20 ;  /* 0x00000000140672ca */ /* 0x000fe400000e0000 */
[----:B------:R-:W-:Y:S01]  /*17640*/  R2UR UR7, R21 ;  /* 0x00000000150772ca */ /* 0x000fe200000e0000 */
[----:B------:R-:W0:Y:S01]  /*17650*/  SHFL.BFLY PT, R20, R0, 0x2, 0x1f ;  /* 0x0c401f0000147f89 */ /* 0x000e2200000e0000 */
[----:B------:R-:W-:Y:S01]  /*17660*/  IMAD.MOV.U32 R21, RZ, RZ, -0x3ffffff0 ;  /* 0xc0000010ff157424 */ /* 0x000fe200078e00ff */
[----:B0-----:R-:W-:Y:S01]  /*17670*/  FMNMX.FTZ R0, R0, R20, !PT ;  /* 0x0000001400007209 */ /* 0x001fe20007810000 */
[----:B------:R-:W-:Y:S01]  /*17680*/  VIADD R20, R12, 0x400 ;  /* 0x000004000c147836 */ /* 0x000fe20000000000 */
[----:B------:R-:W-:Y:S02]  /*17690*/  WARPGROUP.DEPBAR.LE gsb0, 0x0 ;  /* 0x00008000000079c5 */ /* 0x000fe40000010000 */
[----:B------:R-:W-:Y:S01]  /*176a0*/  WARPGROUP.ARRIVE ;  /* 0x00000000000079c5 */ /* 0x000fe20000000000 */
[----:B------:R-:W0:Y:S05]  /*176b0*/  SHFL.BFLY PT, R200, R13, 0x2, 0x1f ;  /* 0x0c401f000dc87f89 */ /* 0x000e2a00000e0000 */
[----:B------:R-:W-:Y:S01]  /*176c0*/  QGMMA.64x128x32.F32.E4M3.E4M3 R24, R204, gdesc[UR4], R24, gsb0 ;  /* 0x01e00004cc187df3 */ /* 0x000fe20008000818 */
[----:B------:R-:W-:-:S02]  /*176d0*/  R2UR UR6, R20 ;  /* 0x00000000140672ca */ /* 0x000fc400000e0000 */
[----:B------:R-:W-:Y:S02]  /*176e0*/  R2UR UR7, R21 ;  /* 0x00000000150772ca */ /* 0x000fe400000e0000 */
[----:B------:R-:W1:Y:S01]  /*176f0*/  SHFL.BFLY PT, R21, R0, 0x1, 0x1f ;  /* 0x0c201f0000157f89 */ /* 0x000e6200000e0000 */
[----:B0-----:R-:W-:-:S05]  /*17700*/  FMNMX.FTZ R13, R13, R200, !PT ;  /* 0x000000c80d0d7209 */ /* 0x001fca0007810000 */
[----:B------:R-:W0:Y:S01]  /*17710*/  SHFL.BFLY PT, R20, R13, 0x1, 0x1f ;  /* 0x0c201f000d147f89 */ /* 0x000e2200000e0000 */
[----:B-1----:R-:W-:-:S05]  /*17720*/  FMNMX.FTZ R0, R0, R21, !PT ;  /* 0x0000001500007209 */ /* 0x002fca0007810000 */
[----:B------:R-:W-:-:S04]  /*17730*/  FFMA.FTZ R21, R2, R0, -8 ;  /* 0xc100000002157423 */ /* 0x000fc80000010000 */
[C-C-:B------:R-:W-:Y:S01]  /*17740*/  FFMA.FTZ R201, R2.reuse, R89, -R21.reuse ;  /* 0x0000005902c97223 */ /* 0x140fe20000010815 */
[----:B------:R-:W-:Y:S02]  /*17750*/  IMAD.MOV.U32 R89, RZ, RZ, -0x3ffffff0 ;  /* 0xc0000010ff597424 */ /* 0x000fe400078e00ff */
[C-C-:B------:R-:W-:Y:S01]  /*17760*/  FFMA.FTZ R184, R2.reuse, R184, -R21.reuse ;  /* 0x000000b802b87223 */ /* 0x140fe20000010815 */
[----:B------:R-:W-:-:S01]  /*17770*/  FFMA.FTZ R100, R2, R100, -R21 ;  /* 0x0000006402647223 */ /* 0x000fc20000010815 */
[--C-:B------:R-:W-:Y:S01]  /*17780*/  FFMA.FTZ R200, R2, R88, -R21.reuse ;  /* 0x0000005802c87223 */ /* 0x100fe20000010815 */
[----:B------:R-:W-:Y:S01]  /*17790*/  IADD3 R88, R12, 0x500, RZ ;  /* 0x000005000c587810 */ /* 0x000fe20007ffe0ff */
[C-C-:B------:R-:W-:Y:S01]  /*177a0*/  FFMA.FTZ R185, R2.reuse, R185, -R21.reuse ;  /* 0x000000b902b97223 */ /* 0x140fe20000010815 */
[----:B------:R-:W-:-:S01]  /*177b0*/  FFMA.FTZ R188, R2, R188, -R21 ;  /* 0x000000bc02bc7223 */ /* 0x000fc20000010815 */
[C-C-:B------:R-:W-:Y:S01]  /*177c0*/  FFMA.FTZ R189, R2.reuse, R189, -R21.reuse ;  /* 0x000000bd02bd7223 */ /* 0x140fe20000010815 */
[----:B------:R-:W-:-:S01]  /*177d0*/  FFMA.FTZ R192, R2, R192, -R21 ;  /* 0x000000c002c07223 */ /* 0x000fc20000010815 */
[----:B0-----:R-:W-:Y:S01]  /*177e0*/  FMNMX.FTZ R13, R13, R20, !PT ;  /* 0x000000140d0d7209 */ /* 0x001fe20007810000 */
[----:B------:R-:W-:-:S01]  /*177f0*/  FADD.FTZ R20, -R0, R3 ;  /* 0x0000000300147221 */ /* 0x000fc20000010100 */
[C-C-:B------:R-:W-:Y:S01]  /*17800*/  FFMA.FTZ R193, R2.reuse, R193, -R21.reuse ;  /* 0x000000c102c17223 */ /* 0x140fe20000010815 */
[----:B------:R-:W-:-:S01]  /*17810*/  FFMA.FTZ R196, R2, R196, -R21 ;  /* 0x000000c402c47223 */ /* 0x000fc20000010815 */
[C---:B------:R-:W-:Y:S01]  /*17820*/  FFMA.FTZ R197, R2.reuse, R197, -R21 ;  /* 0x000000c502c57223 */ /* 0x040fe20000010815 */
[C---:B------:R-:W-:Y:S01]  /*17830*/  FMUL.FTZ R20, R2.reuse, R20 ;  /* 0x0000001402147220 */ /* 0x040fe20000410000 */
[----:B------:R-:W-:Y:S01]  /*17840*/  FADD.FTZ R3, -R13, R235 ;  /* 0x000000eb0d037221 */ /* 0x000fe20000010100 */
        /* <DEDUP_REMOVED lines=47> */
[----:B------:R-:W-:Y:S08]  /*17b40*/  MUFU.EX2 R20, R20 ;  /* 0x0000001400147308 */ /* 0x000ff00000000800 */
[----:B------:R-:W0:Y:S08]  /*17b50*/  MUFU.EX2 R184, R184 ;  /* 0x000000b800b87308 */ /* 0x000e300000000800 */
[----:B------:R-:W1:Y:S08]  /*17b60*/  MUFU.EX2 R185, R185 ;  /* 0x000000b900b97308 */ /* 0x000e700000000800 */
[----:B------:R-:W-:Y:S01]  /*17b70*/  MUFU.EX2 R3, R3 ;  /* 0x0000000300037308 */ /* 0x000fe20000000800 */
[----:B0-----:R-:W-:-:S07]  /*17b80*/  FFMA.FTZ R15, R20, R15, R184 ;  /* 0x0000000f140f7223 */ /* 0x001fce00000100b8 */
[----:B------:R-:W0:Y:S01]  /*17b90*/  MUFU.EX2 R188, R188 ;  /* 0x000000bc00bc7308 */ /* 0x000e220000000800 */
[----:B------:R-:W-:Y:S02]  /*17ba0*/  WARPGROUP.DEPBAR.LE gsb0, 0x0 ;  /* 0x00008000000079c5 */ /* 0x000fe40000010000 */
[----:B------:R-:W-:Y:S01]  /*17bb0*/  WARPGROUP.ARRIVE ;  /* 0x00000000000079c5 */ /* 0x000fe20000000000 */
[----:B-1----:R-:W-:-:S04]  /*17bc0*/  FADD.FTZ R15, R185, R15 ;  /* 0x0000000fb90f7221 */ /* 0x002fc80000010000 */
[----:B------:R-:W1:Y:S01]  /*17bd0*/  MUFU.EX2 R189, R189 ;  /* 0x000000bd00bd7308 */ /* 0x000e620000000800 */
[----:B------:R-:W-:Y:S01]  /*17be0*/  QGMMA.64x128x32.F32.E4M3.E4M3 R24, R208, gdesc[UR4], R24, gsb0 ;  /* 0x01e00004d0187df3 */ /* 0x000fe20008000818 */
[----:B------:R-:W-:Y:S01]  /*17bf0*/  R2UR UR7, R89 ;  /* 0x00000000590772ca */ /* 0x000fe200000e0000 */
[----:B------:R-:W-:Y:S01]  /*17c00*/  FFMA.FTZ R89, R2, R13, -8 ;  /* 0xc100000002597423 */ /* 0x000fe2000001000d */
[----:B------:R-:W-:-:S03]  /*17c10*/  R2UR UR6, R88 ;  /* 0x00000000580672ca */ /* 0x000fc600000e0000 */
[C-C-:B------:R-:W-:Y:S01]  /*17c20*/  FFMA.FTZ R100, R2.reuse, R186, -R89.reuse ;  /* 0x000000ba02647223 */ /* 0x140fe20000010859 */
[----:B------:R2:W-:Y:S01]  /*17c30*/  MUFU.EX2 R88, R101 ;  /* 0x0000006500587308 */ /* 0x0005e20000000800 */
[----:B------:R-:W-:-:S01]  /*17c40*/  FFMA.FTZ R186, R2, R190, -R89 ;  /* 0x000000be02ba7223 */ /* 0x000fc20000010859 */
[C-C-:B------:R-:W-:Y:S01]  /*17c50*/  FFMA.FTZ R190, R2.reuse, R194, -R89.reuse ;  /* 0x000000c202be7223 */ /* 0x140fe20000010859 */
[----:B------:R-:W-:-:S01]  /*17c60*/  FFMA.FTZ R194, R2, R198, -R89 ;  /* 0x000000c602c27223 */ /* 0x000fc20000010859 */
[----:B0-----:R-:W-:Y:S01]  /*17c70*/  FADD.FTZ R15, R188, R15 ;  /* 0x0000000fbc0f7221 */ /* 0x001fe20000010000 */
[----:B------:R-:W-:-:S01]  /*17c80*/  FFMA.FTZ R170, R2, R170, -R89 ;  /* 0x000000aa02aa7223 */ /* 0x000fc20000010859 */
[C-C-:B------:R-:W-:Y:S01]  /*17c90*/  FFMA.FTZ R171, R2.reuse, R171, -R89.reuse ;  /* 0x000000ab02ab7223 */ /* 0x140fe20000010859 */
[----:B------:R-:W-:-:S01]  /*17ca0*/  FFMA.FTZ R174, R2, R174, -R89 ;  /* 0x000000ae02ae7223 */ /* 0x000fc20000010859 */
[----:B------:R-:W0:Y:S01]  /*17cb0*/  MUFU.EX2 R100, R100 ;  /* 0x0000006400647308 */ /* 0x000e220000000800 */
[----:B--2---:R-:W-:-:S01]  /*17cc0*/  FFMA.FTZ R101, R2, R187, -R89 ;  /* 0x000000bb02657223 */ /* 0x004fc20000010859 */
[C-C-:B------:R-:W-:Y:S01]  /*17cd0*/  FFMA.FTZ R187, R2.reuse, R191, -R89.reuse ;  /* 0x000000bf02bb7223 */ /* 0x140fe20000010859 */
[----:B------:R-:W-:-:S01]  /*17ce0*/  FFMA.FTZ R191, R2, R195, -R89 ;  /* 0x000000c302bf7223 */ /* 0x000fc20000010859 */
[----:B------:R-:W-:Y:S01]  /*17cf0*/  FFMA.FTZ R195, R2, R199, -R89 ;  /* 0x000000c702c37223 */ /* 0x000fe20000010859 */
[----:B-1----:R-:W-:-:S01]  /*17d00*/  FADD.FTZ R15, R189, R15 ;  /* 0x0000000fbd0f7221 */ /* 0x002fc20000010000 */
        /* <DEDUP_REMOVED lines=29> */
[----:B------:R-:W-:-:S01]  /*17ee0*/  FFMA.FTZ R123, R2, R123, -R89 ;  /* 0x0000007b027b7223 */ /* 0x000fc20000010859 */
[C-C-:B------:R-:W-:Y:S01]  /*17ef0*/  FFMA.FTZ R126, R2.reuse, R126, -R89.reuse ;  /* 0x0000007e027e7223 */ /* 0x140fe20000010859 */
[----:B------:R-:W-:-:S01]  /*17f00*/  FFMA.FTZ R127, R2, R127, -R89 ;  /* 0x0000007f027f7223 */ /* 0x000fc20000010859 */
[C-C-:B------:R-:W-:Y:S01]  /*17f10*/  FFMA.FTZ R130, R2.reuse, R130, -R89.reuse ;  /* 0x0000008202827223 */ /* 0x140fe20000010859 */
[----:B------:R-:W-:-:S01]  /*17f20*/  FFMA.FTZ R131, R2, R131, -R89 ;  /* 0x0000008302837223 */ /* 0x000fc20000010859 */
[----:B------:R-:W2:Y:S01]  /*17f30*/  MUFU.EX2 R193, R193 ;  /* 0x000000c100c17308 */ /* 0x000ea20000000800 */
        /* <DEDUP_REMOVED lines=19> */
[----:B------:R-:W-:-:S04]  /*18070*/  FFMA.FTZ R99, R2, R99, -R89 ;  /* 0x0000006302637223 */ /* 0x000fc80000010859 */
        /* <DEDUP_REMOVED lines=16> */
[----:B------:R-:W-:-:S06]  /*18180*/  WARPGROUP.DEPBAR.LE gsb0, 0x0 ;  /* 0x00008000000079c5 */ /* 0x000fcc0000010000 */
[----:B------:R-:W1:Y:S01]  /*18190*/  MUFU.EX2 R171, R171 ;  /* 0x000000ab00ab7308 */ /* 0x000e620000000800 */
[----:B------:R-:W-:Y:S01]  /*181a0*/  WARPGROUP.ARRIVE ;  /* 0x00000000000079c5 */ /* 0x000fe20000000000 */
[----:B--2---:R-:W-:-:S05]  /*181b0*/  FADD.FTZ R14, R170, R14 ;  /* 0x0000000eaa0e7221 */ /* 0x004fca0000010000 */
[----:B------:R-:W-:Y:S01]  /*181c0*/  QGMMA.64x128x32.F32.E4M3.E4M3 R24, R212, gdesc[UR4], R24, gsb0 ;  /* 0x01e00004d4187df3 */ /* 0x000fe20008000818 */
        /* <DEDUP_REMOVED lines=82> */
[----:B------:R-:W-:Y:S02]  /*186f0*/  VIADD R14, R12, 0x600 ;  /* 0x000006000c0e7836 */ /* 0x000fe40000000000 */
[----:B------:R-:W-:-:S03]  /*18700*/  FFMA.FTZ R12, R2, R114, -R89 ;  /* 0x00000072020c7223 */ /* 0x000fc60000010859 */
[----:B------:R-:W-:Y:S01]  /*18710*/  R2UR UR6, R14 ;  /* 0x000000000e0672ca */ /* 0x000fe200000e0000 */
[----:B------:R-:W0:Y:S01]  /*18720*/  MUFU.EX2 R150, R150 ;  /* 0x0000009600967308 */ /* 0x000e220000000800 */
[----:B-1----:R-:W-:-:S01]  /*18730*/  FADD.FTZ R114, R148, R15 ;  /* 0x0000000f94727221 */ /* 0x002fc20000010000 */
[----:B------:R-:W-:-:S05]  /*18740*/  IMAD.MOV.U32 R15, RZ, RZ, -0x3ffffff0 ;  /* 0xc0000010ff0f7424 */ /* 0x000fca00078e00ff */
[----:B------:R-:W-:Y:S01]  /*18750*/  R2UR UR7, R15 ;  /* 0x000000000f0772ca */ /* 0x000fe200000e0000 */
[----:B------:R-:W1:Y:S01]  /*18760*/  MUFU.EX2 R149, R149 ;  /* 0x0000009500957308 */ /* 0x000e620000000800 */
[----:B--2---:R-:W-:-:S01]  /*18770*/  FADD.FTZ R198, R147, R198 ;  /* 0x000000c693c67221 */ /* 0x004fc20000010000 */
[C-C-:B------:R-:W-:Y:S01]  /*18780*/  FFMA.FTZ R15, R2.reuse, R102, -R89.reuse ;  /* 0x00000066020f7223 */ /* 0x140fe20000010859 */
[----:B------:R-:W-:-:S05]  /*18790*/  FFMA.FTZ R102, R2, R103, -R89 ;  /* 0x0000006702667223 */ /* 0x000fca0000010859 */
[----:B------:R-:W2:Y:S01]  /*187a0*/  MUFU.EX2 R151, R151 ;  /* 0x0000009700977308 */ /* 0x000ea20000000800 */
[----:B0-----:R-:W-:-:S03]  /*187b0*/  FADD.FTZ R198, R150, R198 ;  /* 0x000000c696c67221 */ /* 0x001fc60000010000 */
[----:B------:R-:W-:Y:S04]  /*187c0*/  QGMMA.64x128x32.F32.E4M3.E4M3 R24, R216, gdesc[UR4], R24, gsb0 ;  /* 0x01e00004d8187df3 */ /* 0x000fe80008000818 */
        /* <DEDUP_REMOVED lines=36> */
[----:B------:R-:W-:-:S06]  /*18a10*/  WARPGROUP.DEPBAR.LE gsb0, 0x0 ;  /* 0x00008000000079c5 */ /* 0x000fcc0000010000 */
        /* <DEDUP_REMOVED lines=22> */
[----:B------:R2:W3:Y:S01]  /*18b80*/  MUFU.EX2 R114, R118 ;  /* 0x0000007600727308 */ /* 0x0004e20000000800 */
[----:B0-----:R-:W-:-:S07]  /*18b90*/  FADD.FTZ R198, R115, R198 ;  /* 0x000000c673c67221 */ /* 0x001fce0000010000 */
[----:B------:R-:W0:Y:S01]  /*18ba0*/  MUFU.EX2 R117, R117 ;  /* 0x0000007500757308 */ /* 0x000e220000000800 */
[----:B-1----:R-:W-:-:S01]  /*18bb0*/  FADD.FTZ R14, R116, R14 ;  /* 0x0000000e740e7221 */ /* 0x002fc20000010000 */
[----:B--2---:R-:W-:-:S04]  /*18bc0*/  @!P1 IMAD R118, R234, 0x8, R16 ;  /* 0x00000008ea769824 */ /* 0x004fc800078e0210 */
[----:B------:R-:W-:Y:S02]  /*18bd0*/  @!P1 VIADD R118, R118, 0x2e840 ;  /* 0x0002e84076769836 */ /* 0x000fe40000000000 */
[----:B------:R-:W1:Y:S01]  /*18be0*/  MUFU.EX2 R119, R119 ;  /* 0x0000007700777308 */ /* 0x000e620000000800 */
[----:B---3--:R-:W-:-:S02]  /*18bf0*/  FADD.FTZ R198, R114, R198 ;  /* 0x000000c672c67221 */ /* 0x008fc40000010000 */
[----:B------:R-:W-:-:S05]  /*18c00*/  @!P1 PRMT R118, RZ, 0x654, R118 ;  /* 0x00000654ff769816 */ /* 0x000fca0000000076 */
        /* <DEDUP_REMOVED lines=8> */
[----:B------:R-:W-:Y:S01]  /*18c90*/  MUFU.EX2 R92, R92 ;  /* 0x0000005c005c7308 */ /* 0x000fe20000000800 */
[----:B-1----:R-:W-:-:S07]  /*18ca0*/  FADD.FTZ R14, R201, R14 ;  /* 0x0000000ec90e7221 */ /* 0x002fce0000010000 */
        /* <DEDUP_REMOVED lines=14> */
[----:B------:R-:W-:Y:S01]  /*18d90*/  IADD3 R14, -R227, 0xb, RZ ;  /* 0x0000000be30e7810 */ /* 0x000fe20007ffe1ff */
[----:B-1----:R-:W-:-:S02]  /*18da0*/  FADD.FTZ R103, R99, R103 ;  /* 0x0000006763677221 */ /* 0x002fc40000010000 */
[----:B------:R-:W-:Y:S02]  /*18db0*/  FADD.FTZ R15, R93, R15 ;  /* 0x0000000f5d0f7221 */ /* 0x000fe40000010000 */
[----:B------:R3:W-:Y:S06]  /*18dc0*/  BAR.ARV R14, 0x100 ;  /* 0x0004000e0000751d */ /* 0x0007ec0000002000 */
[----:B------:R-:W-:-:S01]  /*18dd0*/  FADD.FTZ R15, R96, R15 ;  /* 0x0000000f600f7221 */ /* 0x000fc20000010000 */
[----:B--2---:R-:W-:Y:S01]  /*18de0*/  FADD.FTZ R103, R89, R103 ;  /* 0x0000006759677221 */ /* 0x004fe20000010000 */
[----:B------:R0:W-:Y:S02]  /*18df0*/  @!P1 SYNCS.ARRIVE.TRANS64.RED.A1T0 RZ, [R118+URZ], RZ ;  /* 0x000000ff76ff99a7 */ /* 0x0001e4000810043f */
[----:B------:R-:W-:-:S01]  /*18e00*/  FADD.FTZ R15, R97, R15 ;  /* 0x0000000f610f7221 */ /* 0x000fc20000010000 */
[----:B---3--:R-:W-:-:S03]  /*18e10*/  FADD.FTZ R14, R102, R103 ;  /* 0x00000067660e7221 */ /* 0x008fc60000010000 */
[----:B------:R-:W-:-:S04]  /*18e20*/  FADD.FTZ R15, R21, R15 ;  /* 0x0000000f150f7221 */ /* 0x000fc80000010000 */
[----:B------:R-:W-:Y:S01]  /*18e30*/  FADD.FTZ R15, R88, R15 ;  /* 0x0000000f580f7221 */ /* 0x000fe20000010000 */
[----:B0-----:R-:W-:Y:S06]  /*18e40*/  @!P0 BRA `(.L_x_5890) ;  /* 0x0000000000048947 */ /* 0x001fec0003800000 */
[----:B------:R-:W-:Y:S01]  /*18e50*/  BPT.TRAP 0x1 ;  /* 0x000000040000795c */ /* 0x000fe20000300000 */
.L_x_5890:
[----:B------:R-:W2:Y:S01]  /*18e60*/  LDL R103, [R1+0x74] ;  /* 0x0000740001677983 */ /* 0x000ea20000100800 */
[----:B------:R-:W-:Y:S01]  /*18e70*/  ISETP.GT.AND P1, PT, R232, RZ, PT ;  /* 0x000000ffe800720c */ /* 0x000fe20003f24270 */
        /* <DEDUP_REMOVED lines=56> */
[----:B------:R-:W-:Y:S01]  /*19200*/  FMUL.FTZ R82, R82, R3 ;  /* 0x0000000352527220 */ /* 0x000fe20000410000 */
        /* <DEDUP_REMOVED lines=67> */
[----:B------:R-:W-:Y:S02]  /*19640*/  IMAD.MOV.U32 R12, RZ, RZ, R236 ;  /* 0x000000ffff0c7224 */ /* 0x000fe400078e00ec */
[----:B------:R-:W-:Y:S01]  /*19650*/  IMAD.MOV.U32 R201, RZ, RZ, R158 ;  /* 0x000000ffffc97224 */ /* 0x000fe200078e009e */
[----:B--2---:R-:W-:Y:S01]  /*19660*/  R2UR UR4, R103 ;  /* 0x00000000670472ca */ /* 0x004fe200000e0000 */
[----:B------:R-:W-:Y:S02]  /*19670*/  IMAD R103, R233, 0x8, R16 ;  /* 0x00000008e9677824 */ /* 0x000fe400078e0210 */
[----:B------:R-:W-:-:S03]  /*19680*/  IMAD.MOV.U32 R233, RZ, RZ, R234 ;  /* 0x000000ffffe97224 */ /* 0x000fc600078e00ea */
[----:B------:R-:W-:-:S07]  /*19690*/  IADD3 R103, R103, 0x2e860, RZ ;  /* 0x0002e86067677810 */ /* 0x000fce0007ffe0ff */
[----:B------:R-:W-:-:S05]  /*196a0*/  IMAD.U32 R118, RZ, RZ, UR4 ;  /* 0x00000004ff767e24 */ /* 0x000fca000f8e00ff */
[----:B------:R-:W-:-:S04]  /*196b0*/  PRMT R103, R118, 0x654, R103 ;  /* 0x0000065476677816 */ /* 0x000fc80000000067 */
[----:B------:R0:W-:Y:S01]  /*196c0*/  SYNCS.ARRIVE.TRANS64.RED.A1T0 RZ, [R103+URZ], RZ ;  /* 0x000000ff67ff79a7 */ /* 0x0001e2000810043f */
[----:B------:R-:W-:Y:S05]  /*196d0*/  @P1 BRA `(.L_x_5891) ;  /* 0xffffffbc00dc1947 */ /* 0x000fea000383ffff */
[----:B------:R-:W-:-:S07]  /*196e0*/  IMAD.MOV.U32 R233, RZ, RZ, R234 ;  /* 0x000000ffffe97224 */ /* 0x000fce00078e00ea */
.L_x_5880:
[----:B------:R-:W-:Y:S05]  /*196f0*/  WARPSYNC.ALL ;  /* 0x0000000000007948 */ /* 0x000fea0003800000 */
[----:B------:R-:W-:Y:S06]  /*19700*/  BAR.ARV 0x8, 0x120 ;  /* 0x0204800000007b1d */ /* 0x000fec0000002000 */
[----:B------:R-:W-:Y:S05]  /*19710*/  @!P0 BRA `(.L_x_5892) ;  /* 0x0000000000048947 */ /* 0x000fea0003800000 */
[----:B------:R-:W-:Y:S01]  /*19720*/  BPT.TRAP 0x1 ;  /* 0x000000040000795c */ /* 0x000fe20000300000 */
.L_x_5892:
[----:B------:R-:W-:Y:S01]  /*19730*/  IMAD R12, R233, 0x8, R16 ;  /* 0x00000008e90c7824 */ /* 0x000fe200078e0210 */
[----:B------:R-:W-:-:S04]  /*19740*/  SHF.L.U32 R3, R236, 0x1f, RZ ;  /* 0x0000001fec037819 */ /* 0x000fc800000006ff */
[----:B------:R1:W2:Y:S01]  /*19750*/  SYNCS.PHASECHK.TRANS64.TRYWAIT P1, [R12+URZ+0x2e850], R3 ;  /* 0x02e850030c0075a7 */ /* 0x0002a2000802017f */
[----:B------:R-:W-:Y:S05]  /*19760*/  @!P0 BRA `(.L_x_5893) ;  /* 0x0000000000048947 */ /* 0x000fea0003800000 */
[----:B------:R-:W-:Y:S01]  /*19770*/  BPT.TRAP 0x1 ;  /* 0x000000040000795c */ /* 0x000fe20000300000 */
.L_x_5893:
[----:B------:R-:W-:-:S05]  /*19780*/  VIADD R16, R16, 0x400 ;  /* 0x0000040010107836 */ /* 0x000fca0000000000 */
[----:B------:R-:W-:-:S04]  /*19790*/  SHF.R.U32.HI R16, RZ, 0x4, R16 ;  /* 0x00000004ff107819 */ /* 0x000fc80000011610 */
[----:B------:R-:W-:-:S04]  /*197a0*/  LOP3.LUT R16, R16, 0x3fff, RZ, 0xc0, !PT ;  /* 0x00003fff10107812 */ /* 0x000fc800078ec0ff */
[----:B------:R-:W-:Y:S01]  /*197b0*/  LOP3.LUT R16, R16, 0x10000, RZ, 0xfc, !PT ;  /* 0x0001000010107812 */ /* 0x000fe200078efcff */
[----:B--2---:R-:W-:Y:S06]  /*197c0*/  @P1 BRA `(.L_x_5894) ;  /* 0x0000000000081947 */ /* 0x004fec0003800000 */
[----:B------:R-:W2:Y:S02]  /*197d0*/  SYNCS.PHASECHK.TRANS64.TRYWAIT P1, [R12+URZ+0x2e850], R3 ;  /* 0x02e850030c0075a7 */ /* 0x000ea4000802017f */
[----:B--2---:R-:W-:Y:S05]  /*197e0*/  @!P1 BRA `(.L_x_5895) ;  /* 0x0000009c007c9947 */ /* 0x004fea0003800000 */
.L_x_5894:
[----:B------:R-:W-:Y:S01]  /*197f0*/  IMAD R4, R233, 0x700, R16 ;  /* 0x00000700e9047824 */ /* 0x000fe200078e0210 */
[----:B------:R-:W3:Y:S01]  /*19800*/  LDL R88, [R1+0x88] ;  /* 0x0000880001587983 */ /* 0x000ee20000100800 */
[----:B------:R-:W-:Y:S01]  /*19810*/  IMAD.MOV.U32 R5, RZ, RZ, -0x3ffffff0 ;  /* 0xc0000010ff057424 */ /* 0x000fe200078e00ff */
[----:B------:R-:W-:Y:S05]  /*19820*/  WARPSYNC.ALL ;  /* 0x0000000000007948 */ /* 0x000fea0003800000 */
[C---:B------:R-:W-:Y:S01]  /*19830*/  R2UR UR6, R4.reuse ;  /* 0x00000000040672ca */ /* 0x040fe200000e0000 */
[----:B------:R-:W-:Y:S01]  /*19840*/  VIADD R6, R4, 0x100 ;  /* 0x0000010004067836 */ /* 0x000fe20000000000 */
[----:B------:R-:W-:Y:S01]  /*19850*/  R2UR UR7, R5 ;  /* 0x00000000050772ca */ /* 0x000fe200000e0000 */
[----:B------:R-:W-:Y:S01]  /*19860*/  WARPGROUP.ARRIVE ;  /* 0x00000000000079c5 */ /* 0x000fe20000000000 */
[----:B------:R-:W-:Y:S01]  /*19870*/  MOV R7, 0xc0000010 ;  /* 0xc000001000077802 */ /* 0x000fe20000000f00 */
[----:B------:R-:W4:Y:S01]  /*19880*/  LDL R21, [R1+0x78] ;  /* 0x0000780001157983 */ /* 0x000f220000100800 */
[----:B------:R-:W-:-:S03]  /*19890*/  ULDC.64 UR4, c[0x0][0x9a0] ;  /* 0x0002680000047ab9 */ /* 0x000fc60000000a00 */
[----:B------:R-:W1:Y:S01]  /*198a0*/  LDL.LU R20, [R1+0x90] ;  /* 0x0000900001147983 */ /* 0x000e620000300800 */
[----:B------:R-:W-:-:S04]  /*198b0*/  ISETP.NE.U32.AND P1, PT, RZ, UR4, PT ;  /* 0x00000004ff007c0c */ /* 0x000fc8000bf25070 */
[----:B------:R-:W-:Y:S01]  /*198c0*/  ISETP.NE.AND.EX P1, PT, RZ, UR5, PT, P1 ;  /* 0x00000005ff007c0c */ /* 0x000fe2000bf25310 */
[----:B------:R-:W-:Y:S01]  /*198d0*/  QGMMA.64x128x32.F32.E4M3.E4M3 R24, R224, gdesc[UR4], R24, gsb0 ;  /* 0x01e00004e0187df3 */ /* 0x000fe20008000818 */
[----:B------:R-:W-:Y:S01]  /*198e0*/  R2UR UR6, R6 ;  /* 0x00000000060672ca */ /* 0x000fe200000e0000 */
[----:B------:R-:W-:Y:S01]  /*198f0*/  VIADD R6, R4, 0x200 ;  /* 0x0000020004067836 */ /* 0x000fe20000000000 */
[----:B------:R-:W-:Y:S01]  /*19900*/  R2UR UR7, R7 ;  /* 0x00000000070772ca */ /* 0x000fe200000e0000 */
[----:B------:R-:W-:-:S08]  /*19910*/  IMAD.MOV.U32 R7, RZ, RZ, -0x3ffffff0 ;  /* 0xc0000010ff077424 */ /* 0x000fd000078e00ff */
[----:B------:R-:W3:Y:S08]  /*19920*/  @P1 LDC.64 R8, c[0x0][0x9c8] ;  /* 0x00027200ff081b82 */ /* 0x000ef00000000a00 */
[----:B------:R-:W5:Y:S01]  /*19930*/  @P1 LDC.64 R10, c[0x0][0x9d0] ;  /* 0x00027400ff0a1b82 */ /* 0x000f620000000a00 */
        /* <DEDUP_REMOVED lines=8> */
[----:B------:R-:W-:Y:S01]  /*199c0*/  WARPGROUP.ARRIVE ;  /* 0x00000000000079c5 */ /* 0x000fe20000000000 */
[----:B-12---:R-:W-:-:S08]  /*199d0*/  @P1 SHF.R.S32.HI R3, RZ, 0x1f, R20 ;  /* 0x0000001fff031819 */ /* 0x006fd00000011414 */
[----:B------:R-:W-:Y:S01]  /*199e0*/  QGMMA.64x128x32.F32.E4M3.E4M3 R24, R200, gdesc[UR4], R24, gsb0 ;  /* 0x01e00004c8187df3 */ /* 0x000fe20008000818 */
[----:B------:R-:W-:Y:S01]  /*199f0*/  R2UR UR6, R6 ;  /* 0x00000000060672ca */ /* 0x000fe200000e0000 */
[----:B---3--:R-:W-:Y:S01]  /*19a00*/  @P1 IMAD R6, R88, R8, RZ ;  /* 0x0000000858061224 */ /* 0x008fe200078e02ff */
[----:B------:R-:W-:-:S03]  /*19a10*/  R2UR UR7, R7 ;  /* 0x00000000070772ca */ /* 0x000fc600000e0000 */
[C---:B----4-:R-:W-:Y:S02]  /*19a20*/  @P1 IMAD R5, R21.reuse, R9, R6 ;  /* 0x0000000915051224 */ /* 0x050fe400078e0206 */
[----:B------:R-:W-:-:S04]  /*19a30*/  @P1 IMAD.WIDE.U32 R6, R21, R8, RZ ;  /* 0x0000000815061225 */ /* 0x000fc800078e00ff */
[-C--:B-----5:R-:W-:Y:S02]  /*19a40*/  @P1 IMAD R8, R3, R10.reuse, RZ ;  /* 0x0000000a03081224 */ /* 0x0a0fe400078e02ff */
[----:B------:R-:W-:Y:S02]  /*19a50*/  @P1 IMAD.IADD R7, R7, 0x1, R5 ;  /* 0x0000000107071824 */ /* 0x000fe400078e0205 */
[C---:B------:R-:W-:Y:S02]  /*19a60*/  @P1 IMAD R3, R20.reuse, R11, R8 ;  /* 0x0000000b14031224 */ /* 0x040fe400078e0208 */
[----:B------:R-:W-:Y:S01]  /*19a70*/  @P1 IMAD.WIDE.U32 R6, R20, R10, R6 ;  /* 0x0000000a14061225 */ /* 0x000fe200078e0006 */
[----:B------:R-:W-:-:S03]  /*19a80*/  IADD3 R10, R4, 0x400, RZ ;  /* 0x00000400040a7810 */ /* 0x000fc60007ffe0ff */
[----:B------:R-:W-:Y:S01]  /*19a90*/  IMAD.MOV.U32 R11, RZ, RZ, -0x3ffffff0 ;  /* 0xc0000010ff0b7424 */ /* 0x000fe200078e00ff */
[----:B------:R-:W-:Y:S01]  /*19aa0*/  @P1 LEA R8, P2, R6, UR4, 0x2 ;  /* 0x0000000406081c11 */ /* 0x000fe2000f8410ff */
[----:B------:R-:W-:-:S05]  /*19ab0*/  @P1 IMAD.IADD R3, R7, 0x1, R3 ;  /* 0x0000000107031824 */ /* 0x000fca00078e0203 */
[----:B------:R-:W-:Y:S01]  /*19ac0*/  @P1 LEA.HI.X R9, R6, UR5, R3, 0x2, P2 ;  /* 0x0000000506091c11 */ /* 0x000fe200090f1403 */
[----:B------:R-:W-:-:S06]  /*19ad0*/  IMAD.MOV.U32 R3, RZ, RZ, 0x3f800000 ;  /* 0x3f800000ff037424 */ /* 0x000fcc00078e00ff */
[----:B------:R1:W2:Y:S01]  /*19ae0*/  @P1 LDG.E R3, desc[UR60][R8.64] ;  /* 0x0000003c08031981 */ /* 0x0002a2000c1e1900 */
[----:B------:R-:W-:Y:S02]  /*19af0*/  WARPGROUP.DEPBAR.LE gsb0, 0x0 ;  /* 0x00008000000079c5 */ /* 0x000fe40000010000 */
[----:B------:R-:W-:-:S06]  /*19b00*/  WARPGROUP.ARRIVE ;  /* 0x00000000000079c5 */ /* 0x000fcc0000000000 */
[----:B------:R-:W-:Y:S01]  /*19b10*/  QGMMA.64x128x32.F32.E4M3.E4M3 R24, R204, gdesc[UR4], R24, gsb0 ;  /* 0x01e00004cc187df3 */ /* 0x000fe20008000818 */
[----:B------:R-:W-:Y:S02]  /*19b20*/  R2UR UR6, R10 ;  /* 0x000000000a0672ca */ /* 0x000fe400000e0000 */
[----:B------:R-:W-:Y:S01]  /*19b30*/  R2UR UR7, R11 ;  /* 0x000000000b0772ca */ /* 0x000fe200000e0000 */
[----:B------:R-:W-:Y:S02]  /*19b40*/  VIADD R6, R4, 0x500 ;  /* 0x0000050004067836 */ /* 0x000fe40000000000 */
[----:B------:R-:W-:Y:S01]  /*19b50*/  IMAD.MOV.U32 R7, RZ, RZ, -0x3ffffff0 ;  /* 0xc0000010ff077424 */ /* 0x000fe200078e00ff */
[----:B------:R-:W-:Y:S02]  /*19b60*/  WARPGROUP.DEPBAR.LE gsb0, 0x0 ;  /* 0x00008000000079c5 */ /* 0x000fe40000010000 */
[----:B------:R-:W-:-:S07]  /*19b70*/  WARPGROUP.ARRIVE ;  /* 0x00000000000079c5 */ /* 0x000fce0000000000 */
[----:B------:R-:W-:Y:S01]  /*19b80*/  QGMMA.64x128x32.F32.E4M3.E4M3 R24, R208, gdesc[UR4], R24, gsb0 ;  /* 0x01e00004d0187df3 */ /* 0x000fe20008000818 */
[----:B------:R-:W-:Y:S02]  /*19b90*/  R2UR UR6, R6 ;  /* 0x00000000060672ca */ /* 0x000fe400000e0000 */
[----:B------:R-:W-:Y:S01]  /*19ba0*/  R2UR UR7, R7 ;  /* 0x00000000070772ca */ /* 0x000fe200000e0000 */
[----:B------:R-:W-:Y:S02]  /*19bb0*/  VIADD R4, R4, 0x600 ;  /* 0x0000060004047836 */ /* 0x000fe40000000000 */
[----:B------:R-:W-:Y:S01]  /*19bc0*/  IMAD.MOV.U32 R5, RZ, RZ, -0x3ffffff0 ;  /* 0xc0000010ff057424 */ /* 0x000fe200078e00ff */
[----:B------:R-:W3:Y:S04]  /*19bd0*/  SHFL.BFLY PT, R6, R15, 0x2, 0x1f ;  /* 0x0c401f000f067f89 */ /* 0x000ee800000e0000 */
[----:B------:R-:W4:Y:S01]  /*19be0*/  SHFL.BFLY PT, R7, R14, 0x2, 0x1f ;  /* 0x0c401f000e077f89 */ /* 0x000f2200000e0000 */
[----:B------:R-:W-:-:S02]  /*19bf0*/  WARPGROUP.DEPBAR.LE gsb0, 0x0 ;  /* 0x00008000000079c5 */ /* 0x000fc40000010000 */
[----:B------:R-:W-:-:S06]  /*19c00*/  WARPGROUP.ARRIVE ;  /* 0x00000000000079c5 */ /* 0x000fcc0000000000 */
[----:B------:R-:W-:Y:S01]  /*19c10*/  QGMMA.64x128x32.F32.E4M3.E4M3 R24, R212, gdesc[UR4], R24, gsb0 ;  /* 0x01e00004d4187df3 */ /* 0x000fe20008000818 */
[----:B------:R-:W-:Y:S02]  /*19c20*/  R2UR UR6, R4 ;  /* 0x00000000040672ca */ /* 0x000fe400000e0000 */
[----:B------:R-:W-:Y:S01]  /*19c30*/  R2UR UR7, R5 ;  /* 0x00000000050772ca */ /* 0x000fe200000e0000 */
[----:B---3--:R-:W-:-:S01]  /*19c40*/  FADD.FTZ R6, R6, R15 ;  /* 0x0000000f06067221 */ /* 0x008fc20000010000 */
[----:B----4-:R-:W-:-:S04]  /*19c50*/  FADD.FTZ R7, R7, R14 ;  /* 0x0000000e07077221 */ /* 0x010fc80000010000 */
[----:B------:R-:W1:Y:S04]  /*19c60*/  SHFL.BFLY PT, R5, R6, 0x1, 0x1f ;  /* 0x0c201f0006057f89 */ /* 0x000e6800000e0000 */
[----:B------:R-:W3:Y:S01]  /*19c70*/  SHFL.BFLY PT, R4, R7, 0x1, 0x1f ;  /* 0x0c201f0007047f89 */ /* 0x000ee200000e0000 */
[----:B-1----:R-:W-:-:S01]  /*19c80*/  FADD.FTZ R9, R6, R5 ;  /* 0x0000000506097221 */ /* 0x002fc20000010000 */
[----:B---3--:R-:W-:-:S04]  /*19c90*/  FADD.FTZ R10, R7, R4 ;  /* 0x00000004070a7221 */ /* 0x008fc80000010000 */
[C---:B------:R-:W-:Y:S01]  /*19ca0*/  FSETP.NE.FTZ.AND P1, PT, R9.reuse, RZ, PT ;  /* 0x000000ff0900720b */ /* 0x040fe20003f35000 */
[----:B------:R-:W-:Y:S01]  /*19cb0*/  FMUL.FTZ R11, R9, 0.00390625 ;  /* 0x3b800000090b7820 */ /* 0x000fe20000410000 */
[----:B------:R-:W-:Y:S01]  /*19cc0*/  FMUL.FTZ R14, R10, 0.00390625 ;  /* 0x3b8000000a0e7820 */ /* 0x000fe20000410000 */
[----:B------:R-:W-:-:S03]  /*19cd0*/  MOV R4, RZ ;  /* 0x000000ff00047202 */ /* 0x000fc60000000f00 */
        /* <DEDUP_REMOVED lines=9> */
[----:B------:R-:W3:Y:S08]  /*19d70*/  @P2 MUFU.LG2 R6, R11 ;  /* 0x0000000b00062308 */ /* 0x000ef00000000c00 */
[----:B------:R-:W4:Y:S01]  /*19d80*/  @P1 MUFU.RCP R8, R10 ;  /* 0x0000000a00081308 */ /* 0x000f220000001000 */
[C---:B------:R-:W-:Y:S01]  /*19d90*/  @P2 FMUL.FTZ R5, R2.reuse, 0.69314718246459960938 ;  /* 0x3f31721802052820 */ /* 0x040fe20000410000 */
[----:B------:R-:W-:Y:S01]  /*19da0*/  @P3 FMUL.FTZ R15, R2, 0.69314718246459960938 ;  /* 0x3f317218020f3820 */ /* 0x000fe20000410000 */
[----:B-1----:R-:W-:Y:S01]  /*19db0*/  @P3 FMUL.FTZ R2, R7, 0.69314718246459960938 ;  /* 0x3f31721807023820 */ /* 0x002fe20000410000 */
[----:B------:R-:W-:-:S02]  /*19dc0*/  IMAD.MOV.U32 R88, RZ, RZ, -0x800000 ;  /* 0xff800000ff587424 */ /* 0x000fc400078e00ff */
[----:B--2---:R-:W-:Y:S01]  /*19dd0*/  FMUL.FTZ R7, R4, R3 ;  /* 0x0000000304077220 */ /* 0x004fe20000410000 */
[----:B------:R-:W-:Y:S02]  /*19de0*/  IMAD.MOV.U32 R89, RZ, RZ, -0x800000 ;  /* 0xff800000ff597424 */ /* 0x000fe400078e00ff */
[----:B---3--:R-:W-:Y:S01]  /*19df0*/  @P2 FMUL.FTZ R6, R6, 0.69314718246459960938 ;  /* 0x3f31721806062820 */ /* 0x008fe20000410000 */
[----:B------:R-:W-:-:S03]  /*19e00*/  @P3 FFMA.FTZ R88, R15, R13, R2 ;  /* 0x0000000d0f583223 */ /* 0x000fc60000010002 */
[----:B------:R-:W-:Y:S01]  /*19e10*/  @P2 FFMA.FTZ R89, R5, R0, R6 ;  /* 0x0000000005592223 */ /* 0x000fe20000010006 */
[----:B----4-:R-:W-:Y:S01]  /*19e20*/  FMUL.FTZ R2, R8, R3 ;  /* 0x0000000308027220 */ /* 0x010fe20000410000 */
[----:B------:R-:W-:Y:S02]  /*19e30*/  WARPGROUP.DEPBAR.LE gsb0, 0x0 ;  /* 0x00008000000079c5 */ /* 0x000fe40000010000 */
[----:B------:R-:W-:Y:S05]  /*19e40*/  @!P0 BRA `(.L_x_5896) ;  /* 0x0000000000048947 */ /* 0x000fea0003800000 */
[----:B------:R-:W-:Y:S01]  /*19e50*/  BPT.TRAP 0x1 ;  /* 0x000000040000795c */ /* 0x000fe20000300000 */
.L_x_5896:
[----:B------:R-:W2:Y:S04]  /*19e60*/  LDL R0, [R1+0x74] ;  /* 0x0000740001007983 */ /* 0x000ea80000100800 */
[----:B------:R-:W3:Y:S01]  /*19e70*/  LDL.LU R4, [R1+0x94] ;  /* 0x0000940001047983 */ /* 0x000ee20000300800 */
[----:B------:R-:W-:Y:S02]  /*19e80*/  VIADD R233, R233, 0x1 ;  /* 0x00000001e9e97836 */ /* 0x000fe40000000000 */
[-C--:B0-----:R-:W-:Y:S01]  /*19e90*/  FMUL.FTZ R103, R24, R7.reuse ;  /* 0x0000000718677220 */ /* 0x081fe20000410000 */
        /* <DEDUP_REMOVED lines=62> */
[----:B------:R-:W-:-:S02]  /*1a280*/  SEL R233, R233, RZ, P1 ;  /* 0x000000ffe9e97207 */ /* 0x000fc40000800000 */
[----:B--2---:R-:W-:Y:S01]  /*1a290*/  R2UR UR4, R0 ;  /* 0x00000000000472ca */ /* 0x004fe200000e0000 */
[----:B------:R-:W-:Y:S02]  /*1a2a0*/  VIADD R0, R12, 0x2e860 ;  /* 0x0002e8600c007836 */ /* 0x000fe40000000000 */
[----:B------:R-:W-:-:S10]  /*1a2b0*/  FMUL.FTZ R12, R75, R2 ;  /* 0x000000024b0c7220 */ /* 0x000fd40000410000 */
[----:B------:R-:W-:Y:S01]  /*1a2c0*/  IMAD.U32 R3, RZ, RZ, UR4 ;  /* 0x00000004ff037e24 */ /* 0x000fe2000f8e00ff */
[----:B---3--:R-:W-:Y:S01]  /*1a2d0*/  R2UR UR4, R4 ;  /* 0x00000000040472ca */ /* 0x008fe200000e0000 */
[-C--:B------:R-:W-:Y:S01]  /*1a2e0*/  FMUL.FTZ R4, R84, R7.reuse ;  /* 0x0000000754047220 */ /* 0x080fe20000410000 */
[----:B------:R-:W-:Y:S02]  /*1a2f0*/  FMUL.FTZ R7, R85, R7 ;  /* 0x0000000755077220 */ /* 0x000fe40000410000 */
[----:B------:R-:W-:Y:S02]  /*1a300*/  PRMT R0, R3, 0x654, R0 ;  /* 0x0000065403007816 */ /* 0x000fe40000000000 */
[----:B------:R-:W-:Y:S02]  /*1a310*/  SEL R3, RZ, 0x1, P1 ;  /* 0x00000001ff037807 */ /* 0x000fe40000800000 */
[----:B------:R0:W-:Y:S02]  /*1a320*/  SYNCS.ARRIVE.TRANS64.RED.A1T0 RZ, [R0+URZ], RZ ;  /* 0x000000ff00ff79a7 */ /* 0x0001e4000810043f */
[----:B------:R-:W-:-:S03]  /*1a330*/  LOP3.LUT R236, R236, R3, RZ, 0x3c, !PT ;  /* 0x00000003ecec7212 */ /* 0x000fc600078e3cff */
[----:B------:R-:W-:-:S06]  /*1a340*/  UIADD3 UR4, UR4, 0x1, URZ ;  /* 0x0000000104047890 */ /* 0x000fcc000fffe03f */
[----:B0-----:R-:W-:-:S05]  /*1a350*/  MOV R0, UR4 ;  /* 0x0000000400007c02 */ /* 0x001fca0008000f00 */
[----:B------:R0:W-:Y:S02]  /*1a360*/  STL [R1+0x94], R0 ;  /* 0x0000940001007387 */ /* 0x0001e40000100800 */
.L_x_5840:
[----:B------:R-:W-:Y:S05]  /*1a370*/  WARPSYNC.ALL ;  /* 0x0000000000007948 */ /* 0x000fea0003800000 */
[----:B------:R-:W0:Y:S08]  /*1a380*/  S2UR UR5, SR_CgaCtaId ;  /* 0x00000000000579c3 */ /* 0x000e300000008800 */
[----:B------:R-:W-:Y:S06]  /*1a390*/  BAR.SYNC.DEFER_BLOCKING 0x5, 0x180 ;  /* 0x0146000000007b1d */ /* 0x000fec0000010000 */
[----:B------:R-:W-:Y:S01]  /*1a3a0*/  UMOV UR4, 0x400 ;  /* 0x0000040000047882 */ /* 0x000fe20000000000 */
[----:B------:R-:W-:Y:S01]  /*1a3b0*/  BSSY B0, `(.L_x_5897) ;  /* 0x0000262000007945 */ /* 0x000fe20003800000 */
[----:B0-----:R-:W-:Y:S01]  /*1a3c0*/  IMAD.U32 R0, RZ, RZ, UR5 ;  /* 0x00000005ff007e24 */ /* 0x001fe2000f8e00ff */
[----:B------:R-:W-:-:S04]  /*1a3d0*/  ULEA UR4, UR5, UR4, 0x18 ;  /* 0x0000000405047291 */ /* 0x000fc8000f8ec03f */
[----:B------:R0:W-:Y:S02]  /*1a3e0*/  STL [R1+0x74], R0 ;  /* 0x0000740001007387 */ /* 0x0001e40000100800 */
[----:B------:R-:W-:-:S05]  /*1a3f0*/  IMAD.U32 R16, RZ, RZ, UR4 ;  /* 0x00000004ff107e24 */ /* 0x000fca000f8e00ff */
[----:B------:R0:W1:Y:S01]  /*1a400*/  LDS.128 R120, [R16+0x2e8d0] ;  /* 0x02e8d00010787984 */ /* 0x0000620000000c00 */
[----:B------:R-:W-:Y:S06]  /*1a410*/  BAR.ARV 0x4, 0x180 ;  /* 0x0106000000007b1d */ /* 0x000fec0000002000 */
[----:B------:R-:W-:Y:S05]  /*1a420*/  @P0 BRA `(.L_x_5898) ;  /* 0x0000001800c40947 */ /* 0x000fea0003800000 */
        /* <DEDUP_REMOVED lines=8> */
[----:B------:R-:W-:Y:S01]  /*1a4b0*/  F2FP.BF16.F32.PACK_AB R68, R61, R68 ;  /* 0x000000443d44723e */ /* 0x000fe200000010ff */
[----:B------:R-:W-:Y:S01]  /*1a4c0*/  UMOV UR4, 0xffffffff ;  /* 0xffffffff00047882 */ /* 0x000fe20000000000 */
[----:B------:R-:W-:Y:S01]  /*1a4d0*/  F2FP.BF16.F32.PACK_AB R50, R53, R60 ;  /* 0x0000003c3532723e */ /* 0x000fe200000010ff */
[----:B------:R-:W4:Y:S01]  /*1a4e0*/  S2R R63, SR_SWINHI ;  /* 0x00000000003f7919 */ /* 0x000f220000002f00 */
        /* <DEDUP_REMOVED lines=17> */
[----:B----4-:R-:W-:Y:S02]  /*1a600*/  MOV R61, R63 ;  /* 0x0000003f003d7202 */ /* 0x010fe40000000f00 */
[----:B0-----:R-:W-:Y:S02]  /*1a610*/  LOP3.LUT P0, R2, R58, 0x3, RZ, 0xc0, !PT ;  /* 0x000000033a027812 */ /* 0x001fe4000780c0ff */
        /* <DEDUP_REMOVED lines=17> */
[----:B--2---:R-:W-:-:S03]  /*1a730*/  IMAD.WIDE R4, R54, 0x2, R60 ;  /* 0x0000000236047825 */ /* 0x004fc600078e023c */
[C---:B------:R-:W-:Y:S02]  /*1a740*/  IADD3 R7, P5, R4.reuse, 0x4060, RZ ;  /* 0x0000406004077810 */ /* 0x040fe40007fbe0ff */
[C---:B------:R-:W-:Y:S02]  /*1a750*/  IADD3 R9, P1, R4.reuse, 0x4040, RZ ;  /* 0x0000404004097810 */ /* 0x040fe40007f3e0ff */
[----:B------:R-:W-:Y:S02]  /*1a760*/  LOP3.LUT R6, R7, 0x380, RZ, 0xc0, !PT ;  /* 0x0000038007067812 */ /* 0x000fe400078ec0ff */
[----:B------:R-:W-:Y:S02]  /*1a770*/  LOP3.LUT R8, R9, 0x380, RZ, 0xc0, !PT ;  /* 0x0000038009087812 */ /* 0x000fe400078ec0ff */
[----:B------:R-:W-:Y:S02]  /*1a780*/  IADD3 R15, P3, R4, 0x4000, RZ ;  /* 0x00004000040f7810 */ /* 0x000fe40007f7e0ff */
[----:B------:R-:W-:-:S02]  /*1a790*/  SHF.R.U64 R6, R6, 0x3, RZ ;  /* 0x0000000306067819 */ /* 0x000fc400000012ff */
[----:B------:R-:W-:Y:S02]  /*1a7a0*/  SHF.R.U64 R8, R8, 0x3, RZ ;  /* 0x0000000308087819 */ /* 0x000fe400000012ff */
[----:B------:R-:W-:Y:S02]  /*1a7b0*/  LOP3.LUT R14, R15, 0x380, RZ, 0xc0, !PT ;  /* 0x000003800f0e7812 */ /* 0x000fe400078ec0ff */
[----:B------:R-:W-:Y:S01]  /*1a7c0*/  LOP3.LUT R6, R6, R7, RZ, 0x3c, !PT ;  /* 0x0000000706067212 */ /* 0x000fe200078e3cff */
[--C-:B------:R-:W-:Y:S01]  /*1a7d0*/  IMAD.X R7, RZ, RZ, R5.reuse, P5 ;  /* 0x000000ffff077224 */ /* 0x100fe200028e0605 */
[----:B------:R-:W-:Y:S01]  /*1a7e0*/  LOP3.LUT R8, R8, R9, RZ, 0x3c, !PT ;  /* 0x0000000908087212 */ /* 0x000fe200078e3cff */
[----:B------:R-:W-:Y:S01]  /*1a7f0*/  IMAD.X R9, RZ, RZ, R5, P1 ;  /* 0x000000ffff097224 */ /* 0x000fe200008e0605 */
[----:B------:R-:W-:Y:S02]  /*1a800*/  SHF.R.U64 R14, R14, 0x3, RZ ;  /* 0x000000030e0e7819 */ /* 0x000fe400000012ff */
[----:B------:R-:W-:-:S02]  /*1a810*/  IADD3 R21, P4, R4, 0x60, RZ ;  /* 0x0000006004157810 */ /* 0x000fc40007f9e0ff */
[C---:B------:R-:W-:Y:S02]  /*1a820*/  IADD3 R25, P5, R4.reuse, 0x40, RZ ;  /* 0x0000004004197810 */ /* 0x040fe40007fbe0ff */
[C---:B------:R-:W-:Y:S02]  /*1a830*/  IADD3 R27, P1, R4.reuse, 0x20, RZ ;  /* 0x00000020041b7810 */ /* 0x040fe40007f3e0ff */
[----:B------:R-:W-:Y:S02]  /*1a840*/  IADD3 R11, P2, R4, 0x4020, RZ ;  /* 0x00004020040b7810 */ /* 0x000fe40007f5e0ff */
[----:B------:R-:W-:Y:S02]  /*1a850*/  LOP3.LUT R14, R14, R15, RZ, 0x3c, !PT ;  /* 0x0000000f0e0e7212 */ /* 0x000fe400078e3cff */
        /* <DEDUP_REMOVED lines=19> */
[-C--:B------:R-:W-:Y:S02]  /*1a990*/  IADD3.X R11, RZ, R5.reuse, RZ, P2, !PT ;  /* 0x00000005ff0b7210 */ /* 0x080fe400017fe4ff */
        /* <DEDUP_REMOVED lines=8> */
[----:B---3--:R-:W-:Y:S01]  /*1aa20*/  LOP3.LUT R2, R0, 0x2, RZ, 0x3c, !PT ;  /* 0x0000000200027812 */ /* 0x008fe200078e3cff */
[----:B------:R-:W-:Y:S06]  /*1aa30*/  BRA.DIV UR4, `(.L_x_5899) ;  /* 0x0000008a04fc7947 */ /* 0x000fec000b800000 */
        /* <DEDUP_REMOVED lines=19> */
[----:B------:R-:W0:Y:S01]  /*1ab70*/  SHFL.IDX PT, R10, R5, R0, 0x1c1f ;  /* 0x001c1f00050a7589 */ /* 0x000e2200000e0000 */
[----:B------:R-:W-:Y:S02]  /*1ab80*/  SEL R63, R38, R67, P0 ;  /* 0x00000043263f7207 */ /* 0x000fe40000000000 */
[----:B------:R-:W-:Y:S01]  /*1ab90*/  SEL R65, R67, R38, P0 ;  /* 0x0000002643417207 */ /* 0x000fe20000000000 */
[----:B------:R-:W-:Y:S01]  /*1aba0*/  SHFL.IDX PT, R21, R21, R2, 0x1c1f ;  /* 0x001c1f0215157589 */ /* 0x000fe200000e0000 */
[----:B------:R-:W-:Y:S02]  /*1abb0*/  SEL R9, R92, R93, P0 ;  /* 0x0000005d5c097207 */ /* 0x000fe40000000000 */
[----:B------:R-:W-:Y:S01]  /*1abc0*/  SEL R39, R28, R39, P0 ;  /* 0x000000271c277207 */ /* 0x000fe20000000000 */
[----:B------:R-:W2:Y:S01]  /*1abd0*/  SHFL.IDX PT, R38, R33, R0, 0x1c1f ;  /* 0x001c1f0021267589 */ /* 0x000ea200000e0000 */
        /* <DEDUP_REMOVED lines=11> */
[----:B------:R-:W-:Y:S01]  /*1ac90*/  SHFL.IDX PT, R49, R49, R0, 0x1c1f ;  /* 0x001c1f0031317589 */ /* 0x000fe200000e0000 */
[----:B------:R-:W-:Y:S02]  /*1aca0*/  SEL R59, R59, R46, P0 ;  /* 0x0000002e3b3b7207 */ /* 0x000fe40000000000 */
[----:B------:R-:W-:Y:S01]  /*1acb0*/  SEL R69, R69, R30, P0 ;  /* 0x0000001e45457207 */ /* 0x000fe20000000000 */
[----:B------:R-:W1:Y:S01]  /*1acc0*/  SHFL.IDX PT, R48, R51, R2, 0x1c1f ;  /* 0x001c1f0233307589 */ /* 0x000e6200000e0000 */
[----:B------:R-:W-:Y:S02]  /*1acd0*/  SEL R73, R34, R73, P0 ;  /* 0x0000004922497207 */ /* 0x000fe40000000000 */
[----:B------:R-:W-:Y:S01]  /*1ace0*/  SEL R75, R77, R42, P0 ;  /* 0x0000002a4d4b7207 */ /* 0x000fe20000000000 */
[----:B------:R-:W1:Y:S01]  /*1acf0*/  SHFL.IDX PT, R30, R25, R0, 0x1c1f ;  /* 0x001c1f00191e7589 */ /* 0x000e6200000e0000 */
[----:B------:R-:W-:-:S02]  /*1ad00*/  SEL R77, R42, R77, P0 ;  /* 0x0000004d2a4d7207 */ /* 0x000fc40000000000 */
[----:B0-----:R-:W-:Y:S01]  /*1ad10*/  SEL R8, R10, R7, P0 ;  /* 0x000000070a087207 */ /* 0x001fe20000000000 */
[----:B------:R-:W0:Y:S01]  /*1ad20*/  SHFL.IDX PT, R34, R29, R0, 0x1c1f ;  /* 0x001c1f001d227589 */ /* 0x000e2200000e0000 */
[----:B--2---:R-:W-:Y:S02]  /*1ad30*/  SEL R36, R38, R35, P0 ;  /* 0x0000002326247207 */ /* 0x004fe40000000000 */
[----:B------:R-:W-:Y:S01]  /*1ad40*/  SEL R4, R6, R3, P0 ;  /* 0x0000000306047207 */ /* 0x000fe20000000000 */
[----:B------:R-:W-:Y:S01]  /*1ad50*/  SHFL.IDX PT, R41, R41, R0, 0x1c1f ;  /* 0x001c1f0029297589 */ /* 0x000fe200000e0000 */
[----:B------:R-:W-:Y:S02]  /*1ad60*/  SEL R10, R7, R10, P0 ;  /* 0x0000000a070a7207 */ /* 0x000fe40000000000 */
[----:B---3--:R-:W-:Y:S01]  /*1ad70*/  SEL R24, R26, R21, P0 ;  /* 0x000000151a187207 */ /* 0x008fe20000000000 */
[----:B------:R-:W2:Y:S01]  /*1ad80*/  SHFL.IDX PT, R40, R43, R2, 0x1c1f ;  /* 0x001c1f022b287589 */ /* 0x000ea200000e0000 */
[----:B------:R-:W-:-:S02]  /*1ad90*/  SEL R38, R35, R38, P0 ;  /* 0x0000002623267207 */ /* 0x000fc40000000000 */
[----:B----4-:R-:W-:Y:S01]  /*1ada0*/  SEL R12, R37, R20, P0 ;  /* 0x00000014250c7207 */ /* 0x010fe20000000000 */
[----:B------:R-:W-:Y:S01]  /*1adb0*/  SHFL.IDX PT, R45, R45, R0, 0x1c1f ;  /* 0x001c1f002d2d7589 */ /* 0x000fe200000e0000 */
[----:B------:R-:W-:Y:S02]  /*1adc0*/  SEL R14, R20, R37, P0 ;  /* 0x00000025140e7207 */ /* 0x000fe40000000000 */
[----:B------:R-:W-:Y:S01]  /*1add0*/  SEL R6, R3, R6, P0 ;  /* 0x0000000603067207 */ /* 0x000fe20000000000 */
[----:B------:R-:W-:Y:S01]  /*1ade0*/  SHFL.IDX PT, R53, R53, R0, 0x1c1f ;  /* 0x001c1f0035357589 */ /* 0x000fe200000e0000 */
[----:B-1----:R-:W-:Y:S02]  /*1adf0*/  SEL R9, R49, R48, P0 ;  /* 0x0000003031097207 */ /* 0x002fe40000000000 */
[----:B------:R-:W-:Y:S01]  /*1ae00*/  SEL R11, R48, R49, P0 ;  /* 0x00000031300b7207 */ /* 0x000fe20000000000 */
[----:B------:R-:W-:Y:S01]  /*1ae10*/  SHFL.IDX PT, R57, R57, R0, 0x1c1f ;  /* 0x001c1f0039397589 */ /* 0x000fe200000e0000 */
[----:B------:R-:W-:Y:S01]  /*1ae20*/  SEL R28, R30, R27, P0 ;  /* 0x0000001b1e1c7207 */ /* 0x000fe20000000000 */
[----:B------:R-:W-:Y:S01]  /*1ae30*/  IMAD.MOV.U32 R49, RZ, RZ, RZ ;  /* 0x000000ffff317224 */ /* 0x000fe200078e00ff */
[----:B------:R-:W-:Y:S01]  /*1ae40*/  SEL R30, R27, R30, P0 ;  /* 0x0000001e1b1e7207 */ /* 0x000fe20000000000 */
[----:B------:R-:W-:Y:S01]  /*1ae50*/  SHFL.IDX PT, R63, R63, R0, 0x1c1f ;  /* 0x001c1f003f3f7589 */ /* 0x000fe200000e0000 */
[----:B0-----:R-:W-:-:S02]  /*1ae60*/  SEL R32, R34, R31, P0 ;  /* 0x0000001f22207207 */ /* 0x001fc40000000000 */
[----:B------:R-:W-:Y:S01]  /*1ae70*/  SEL R34, R31, R34, P0 ;  /* 0x000000221f227207 */ /* 0x000fe20000000000 */
[----:B------:R-:W-:Y:S01]  /*1ae80*/  SHFL.IDX PT, R67, R67, R0, 0x1c1f ;  /* 0x001c1f0043437589 */ /* 0x000fe200000e0000 */
[----:B------:R-:W-:-:S03]  /*1ae90*/  SEL R26, R21, R26, P0 ;  /* 0x0000001a151a7207 */ /* 0x000fc60000000000 */
[----:B------:R-:W-:Y:S01]  /*1aea0*/  SHFL.IDX PT, R71, R71, R0, 0x1c1f ;  /* 0x001c1f0047477589 */ /* 0x000fe200000e0000 */
[----:B--2---:R-:W-:Y:S02]  /*1aeb0*/  SEL R44, R41, R40, P0 ;  /* 0x00000028292c7207 */ /* 0x004fe40000000000 */
[----:B------:R-:W-:Y:S01]  /*1aec0*/  SEL R46, R40, R41, P0 ;  /* 0x00000029282e7207 */ /* 0x000fe20000000000 */
[----:B------:R-:W0:Y:S04]  /*1aed0*/  SHFL.IDX PT, R42, R47, R2, 0x1c1f ;  /* 0x001c1f022f2a7589 */ /* 0x000e2800000e0000 */
[----:B------:R-:W1:Y:S04]  /*1aee0*/  SHFL.IDX PT, R50, R55, R2, 0x1c1f ;  /* 0x001c1f0237327589 */ /* 0x000e6800000e0000 */
[----:B------:R-:W2:Y:S04]  /*1aef0*/  SHFL.IDX PT, R52, R59, R2, 0x1c1f ;  /* 0x001c1f023b347589 */ /* 0x000ea800000e0000 */
[----:B------:R-:W3:Y:S04]  /*1af00*/  SHFL.IDX PT, R54, R65, R2, 0x1c1f ;  /* 0x001c1f0241367589 */ /* 0x000ee800000e0000 */
[----:B------:R-:W4:Y:S04]  /*1af10*/  SHFL.IDX PT, R56, R69, R2, 0x1c1f ;  /* 0x001c1f0245387589 */ /* 0x000f2800000e0000 */
[----:B------:R-:W4:Y:S04]  /*1af20*/  SHFL.IDX PT, R58, R73, R2, 0x1c1f ;  /* 0x001c1f02493a7589 */ /* 0x000f2800000e0000 */
[----:B------:R3:W4:Y:S01]  /*1af30*/  SHFL.IDX PT, R75, R75, R0, 0x1c1f ;  /* 0x001c1f004b4b7589 */ /* 0x00072200000e0000 */
[----:B0-----:R-:W-:-:S02]  /*1af40*/  SEL R5, R45, R42, P0 ;  /* 0x0000002a2d057207 */ /* 0x001fc40000000000 */
[----:B------:R-:W-:Y:S01]  /*1af50*/  SEL R7, R42, R45, P0 ;  /* 0x0000002d2a077207 */ /* 0x000fe20000000000 */
[----:B------:R0:W0:Y:S01]  /*1af60*/  SHFL.IDX PT, R62, R77, R2, 0x1c1f ;  /* 0x001c1f024d3e7589 */ /* 0x00002200000e0000 */
[----:B-1----:R-:W-:Y:S02]  /*1af70*/  SEL R25, R53, R50, P0 ;  /* 0x0000003235197207 */ /* 0x002fe40000000000 */
[----:B------:R-:W-:Y:S02]  /*1af80*/  SEL R27, R50, R53, P0 ;  /* 0x00000035321b7207 */ /* 0x000fe40000000000 */
[----:B--2---:R-:W-:Y:S02]  /*1af90*/  SEL R29, R57, R52, P0 ;  /* 0x00000034391d7207 */ /* 0x004fe40000000000 */
[----:B------:R-:W-:Y:S02]  /*1afa0*/  SEL R31, R52, R57, P0 ;  /* 0x00000039341f7207 */ /* 0x000fe40000000000 */
[----:B---3--:R-:W-:-:S02]  /*1afb0*/  SEL R33, R63, R54, P0 ;  /* 0x000000363f217207 */ /* 0x008fc40000000000 */
[----:B------:R-:W-:Y:S02]  /*1afc0*/  SEL R35, R54, R63, P0 ;  /* 0x0000003f36237207 */ /* 0x000fe40000000000 */
[----:B----4-:R-:W-:Y:S02]  /*1afd0*/  SEL R37, R67, R56, P0 ;  /* 0x0000003843257207 */ /* 0x010fe40000000000 */
[----:B------:R-:W-:Y:S02]  /*1afe0*/  SEL R39, R56, R67, P0 ;  /* 0x0000004338277207 */ /* 0x000fe40000000000 */
[----:B------:R-:W-:Y:S02]  /*1aff0*/  SEL R13, R71, R58, P0 ;  /* 0x0000003a470d7207 */ /* 0x000fe40000000000 */
[----:B------:R-:W-:-:S07]  /*1b000*/  SEL R15, R58, R71, P0 ;  /* 0x000000473a0f7207 */ /* 0x000fce0000000000 */
.L_x_6102:
[----:B0-----:R-:W2:Y:S04]  /*1b010*/  LDL.LU R2, [R1+0x80] ;  /* 0x0000800001027983 */ /* 0x001ea80000300800 */
[----:B------:R-:W3:Y:S04]  /*1b020*/  LDL.64 R40, [R1+0x58] ;  /* 0x0000580001287983 */ /* 0x000ee80000100a00 */
[----:B------:R-:W4:Y:S01]  /*1b030*/  LDL.LU R0, [R1+0x84] ;  /* 0x0000840001007983 */ /* 0x000f220000300800 */
[----:B------:R-:W-:Y:S05]  /*1b040*/  WARPSYNC.ALL ;  /* 0x0000000000007948 */ /* 0x000fea0003800000 */
[----:B------:R-:W-:Y:S06]  /*1b050*/  BAR.SYNC.DEFER_BLOCKING 0x1, 0x100 ;  /* 0x0044000000007b1d */ /* 0x000fec0000010000 */
[----:B------:R-:W-:-:S02]  /*1b060*/  ULDC.64 UR4, c[0x0][0xbd8] ;  /* 0x0002f60000047ab9 */ /* 0x000fc40000000a00 */
[----:B------:R-:W-:Y:S01]  /*1b070*/  ISETP.NE.U32.AND P2, PT, RZ, UR4, PT ;  /* 0x00000004ff007c0c */ /* 0x000fe2000bf45070 */
[----:B------:R0:W3:Y:S01]  /*1b080*/  LDL.64 R52, [R1+0x58] ;  /* 0x0000580001347983 */ /* 0x0000e20000100a00 */
[----:B------:R-:W-:Y:S02]  /*1b090*/  SEL R45, R75, R62, P0 ;  /* 0x0000003e4b2d7207 */ /* 0x000fe40000000000 */
[----:B------:R-:W-:Y:S01]  /*1b0a0*/  ISETP.NE.AND.EX P2, PT, RZ, UR5, PT, P2 ;  /* 0x00000005ff007c0c */ /* 0x000fe2000bf45320 */
[----:B------:R-:W3:Y:S01]  /*1b0b0*/  LDL R48, [R1+0x50] ;  /* 0x0000500001307983 */ /* 0x000ee20000100800 */
[----:B------:R-:W-:-:S03]  /*1b0c0*/  SEL R47, R62, R75, P0 ;  /* 0x0000004b3e2f7207 */ /* 0x000fc60000000000 */
[----:B------:R1:W-:Y:S04]  /*1b0d0*/  STSM.16.M88.4 [R79], R4 ;  /* 0x000000044f007844 */ /* 0x0003e80000000200 */
[----:B------:R0:W-:Y:S04]  /*1b0e0*/  STSM.16.M88.4 [R78], R8 ;  /* 0x000000084e007844 */ /* 0x0001e80000000200 */
[----:B------:R0:W-:Y:S04]  /*1b0f0*/  STSM.16.M88.4 [R76], R24 ;  /* 0x000000184c007844 */ /* 0x0001e80000000200 */
[----:B------:R0:W-:Y:S04]  /*1b100*/  STSM.16.M88.4 [R74], R28 ;  /* 0x0000001c4a007844 */ /* 0x0001e80000000200 */
[----:B------:R0:W-:Y:S04]  /*1b110*/  STSM.16.M88.4 [R72], R32 ;  /* 0x0000002048007844 */ /* 0x0001e80000000200 */
[----:B------:R0:W-:Y:S04]  /*1b120*/  STSM.16.M88.4 [R70], R36 ;  /* 0x0000002446007844 */ /* 0x0001e80000000200 */
[----:B------:R0:W-:Y:S04]  /*1b130*/  STSM.16.M88.4 [R66], R12 ;  /* 0x0000000c42007844 */ /* 0x0001e80000000200 */
[----:B------:R0:W-:Y:S01]  /*1b140*/  STSM.16.M88.4 [R64], R44 ;  /* 0x0000002c40007844 */ /* 0x0001e20000000200 */
[----:B------:R-:W-:Y:S01]  /*1b150*/  BAR.SYNC.DEFER_BLOCKING 0x1, 0x100 ;  /* 0x0044000000007b1d */ /* 0x000fe20000010000 */
[----:B--2---:R-:W-:-:S04]  /*1b160*/  IADD3 R20, P1, R2, UR4, RZ ;  /* 0x0000000402147c10 */ /* 0x004fc8000ff3e0ff */
[----:B----4-:R-:W-:Y:S01]  /*1b170*/  IADD3.X R21, R0, UR5, RZ, P1, !PT ;  /* 0x0000000500157c10 */ /* 0x010fe20008ffe4ff */
[----:B------:R-:W-:Y:S02]  /*1b180*/  ULDC.64 UR4, c[0x0][0xbe0] ;  /* 0x0002f80000047ab9 */ /* 0x000fe40000000a00 */
[----:B------:R-:W-:Y:S02]  /*1b190*/  ISETP.NE.U32.AND P0, PT, RZ, UR4, PT ;  /* 0x00000004ff007c0c */ /* 0x000fe4000bf05070 */
[----:B------:R0:W5:Y:S02]  /*1b1a0*/  @P2 LDG.E R49, desc[UR60][R20.64] ;  /* 0x0000003c14312981 */ /* 0x000164000c1e1900 */
[----:B------:R-:W-:Y:S01]  /*1b1b0*/  ISETP.NE.AND.EX P0, PT, RZ, UR5, PT, P0 ;  /* 0x00000005ff007c0c */ /* 0x000fe2000bf05300 */
[----:B---3--:R-:W-:-:S12]  /*1b1c0*/  IMAD.MOV.U32 R52, RZ, RZ, R40 ;  /* 0x000000ffff347224 */ /* 0x008fd800078e0028 */
[----:B------:R-:W-:Y:S01]  /*1b1d0*/  @P0 IADD3 R2, P1, R2, UR4, RZ ;  /* 0x0000000402020c10 */ /* 0x000fe2000ff3e0ff */
[----:B------:R-:W-:Y:S01]  /*1b1e0*/  ULDC UR4, c[0x0][0xa88] ;  /* 0x0002a20000047ab9 */ /* 0x000fe20000000800 */
[----:B-1----:R-:W-:Y:S02]  /*1b1f0*/  LEA R5, R52, R48, 0x6 ;  /* 0x0000003034057211 */ /* 0x002fe400078e30ff */
[----:B------:R-:W-:Y:S01]  /*1b200*/  @P0 IADD3.X R3, R0, UR5, RZ, P1, !PT ;  /* 0x0000000500030c10 */ /* 0x000fe20008ffe4ff */
[----:B------:R-:W-:Y:S02]  /*1b210*/  IMAD.U32 R0, RZ, RZ, UR4 ;  /* 0x00000004ff007e24 */ /* 0x000fe4000f8e00ff */
[----:B------:R-:W-:-:S04]  /*1b220*/  IMAD.WIDE R60, R5, 0x2, R60 ;  /* 0x00000002053c7825 */ /* 0x000fc800078e023c */
[----:B------:R0:W5:Y:S01]  /*1b230*/  @P0 LDG.E R0, desc[UR60][R2.64] ;  /* 0x0000003c02000981 */ /* 0x000162000c1e1900 */
[----:B------:R-:W-:Y:S05]  /*1b240*/  @P0 BRA `(.L_x_5900) ;  /* 0x0000000000100947 */ /* 0x000fea0003800000 */
[----:B------:R-:W-:Y:S05]  /*1b250*/  @!P2 BRA `(.L_x_5900) ;  /* 0x00000000000ca947 */ /* 0x000fea0003800000 */
[----:B0-----:R-:W2:Y:S04]  /*1b260*/  LDG.E R3, desc[UR60][R20.64] ;  /* 0x0000003c14037981 */ /* 0x001ea8000c1e1900 */
[----:B-----5:R-:W2:Y:S02]  /*1b270*/  LDG.E R0, desc[UR60][R20.64+0x4] ;  /* 0x0000043c14007981 */ /* 0x020ea4000c1e1900 */
[----:B--2---:R-:W-:-:S07]  /*1b280*/  IMAD.IADD R0, R0, 0x1, -R3 ;  /* 0x0000000100007824 */ /* 0x004fce00078e0a03 */
.L_x_5900:
[----:B0-----:R-:W2:Y:S01]  /*1b290*/  LDL.LU R10, [R1+0x88] ;  /* 0x00008800010a7983 */ /* 0x001ea20000300800 */
[----:B------:R-:W-:-:S03]  /*1b2a0*/  ULDC.64 UR4, c[0x0][0xb70] ;  /* 0x0002dc0000047ab9 */ /* 0x000fc60000000a00 */
[----:B------:R-:W3:Y:S04]  /*1b2b0*/  LDL.LU R7, [R1+0x78] ;  /* 0x0000780001077983 */ /* 0x000ee80000300800 */
[----:B------:R-:W4:Y:S04]  /*1b2c0*/  LDL R6, [R1+0xa0] ;  /* 0x0000a00001067983 */ /* 0x000f280000100800 */
[----:B------:R-:W4:Y:S04]  /*1b2d0*/  LDL.LU R54, [R1+0x7c] ;  /* 0x00007c0001367983 */ /* 0x000f280000300800 */
[----:B------:R-:W4:Y:S01]  /*1b2e0*/  LDL.LU R50, [R1+0x8c] ;  /* 0x00008c0001327983 */ /* 0x000f220000300800 */
[--C-:B-----5:R-:W-:Y:S01]  /*1b2f0*/  SHF.R.S32.HI R21, RZ, 0x1f, R49.reuse ;  /* 0x0000001fff157819 */ /* 0x120fe20000011431 */
[----:B------:R-:W-:Y:S01]  /*1b300*/  IMAD.MOV.U32 R20, RZ, RZ, R49 ;  /* 0x000000ffff147224 */ /* 0x000fe200078e0031 */
[----:B------:R-:W-:-:S02]  /*1b310*/  IADD3 R9, P0, R60, 0x1000, RZ ;  /* 0x000010003c097810 */ /* 0x000fc40007f1e0ff */
[----:B------:R-:W-:Y:S02]  /*1b320*/  IADD3 R13, P1, R60, 0x2000, RZ ;  /* 0x000020003c0d7810 */ /* 0x000fe40007f3e0ff */
[----:B------:R-:W-:Y:S02]  /*1b330*/  LOP3.LUT R8, R9, 0x380, RZ, 0xc0, !PT ;  /* 0x0000038009087812 */ /* 0x000fe400078ec0ff */
[----:B------:R-:W-:Y:S02]  /*1b340*/  LOP3.LUT R12, R13, 0x380, RZ, 0xc0, !PT ;  /* 0x000003800d0c7812 */ /* 0x000fe400078ec0ff */
[----:B------:R-:W-:Y:S02]  /*1b350*/  SHF.R.U64 R8, R8, 0x3, RZ ;  /* 0x0000000308087819 */ /* 0x000fe400000012ff */
[----:B------:R-:W-:Y:S02]  /*1b360*/  SHF.R.U64 R12, R12, 0x3, RZ ;  /* 0x000000030c0c7819 */ /* 0x000fe400000012ff */
[----:B------:R-:W-:Y:S01]  /*1b370*/  LOP3.LUT R8, R8, R9, RZ, 0x3c, !PT ;  /* 0x0000000908087212 */ /* 0x000fe200078e3cff */
[----:B------:R-:W-:Y:S01]  /*1b380*/  IMAD.X R9, RZ, RZ, R61, P0 ;  /* 0x000000ffff097224 */ /* 0x000fe200000e063d */
[----:B------:R-:W-:-:S02]  /*1b390*/  IADD3 R29, P3, R60, 0x4000, RZ ;  /* 0x000040003c1d7810 */ /* 0x000fc40007f7e0ff */
[----:B------:R-:W-:Y:S01]  /*1b3a0*/  LOP3.LUT R12, R12, R13, RZ, 0x3c, !PT ;  /* 0x0000000d0c0c7212 */ /* 0x000fe200078e3cff */
[----:B------:R-:W-:Y:S01]  /*1b3b0*/  IMAD.X R13, RZ, RZ, R61, P1 ;  /* 0x000000ffff0d7224 */ /* 0x000fe200008e063d */
[----:B------:R-:W-:-:S04]  /*1b3c0*/  LOP3.LUT R28, R29, 0x380, RZ, 0xc0, !PT ;  /* 0x000003801d1c7812 */ /* 0x000fc800078ec0ff */
[----:B------:R-:W-:-:S04]  /*1b3d0*/  SHF.R.U64 R28, R28, 0x3, RZ ;  /* 0x000000031c1c7819 */ /* 0x000fc800000012ff */
[----:B------:R-:W-:Y:S01]  /*1b3e0*/  LOP3.LUT R28, R28, R29, RZ, 0x3c, !PT ;  /* 0x0000001d1c1c7212 */ /* 0x000fe200078e3cff */
[----:B------:R-:W-:Y:S01]  /*1b3f0*/  IMAD.X R29, RZ, RZ, R61, P3 ;  /* 0x000000ffff1d7224 */ /* 0x000fe200018e063d */
[----:B------:R-:W-:-:S05]  /*1b400*/  SHF.R.S32.HI R53, RZ, 0x1f, R52 ;  /* 0x0000001fff357819 */ /* 0x000fca0000011434 */
[----:B------:R-:W-:Y:S01]  /*1b410*/  STL [R1+0x5c], R53 ;  /* 0x00005c3501007387 */ /* 0x000fe20000100800 */
[----:B------:R-:W-:Y:S01]  /*1b420*/  BSSY B1, `(.L_x_5901) ;  /* 0x0000072000017945 */ /* 0x000fe20003800000 */
[----:B--2---:R-:W-:Y:S02]  /*1b430*/  SEL R47, R10, RZ, !P2 ;  /* 0x000000ff0a2f7207 */ /* 0x004fe40005000000 */
[----:B---3--:R-:W-:Y:S02]  /*1b440*/  SEL R51, R7, RZ, !P2 ;  /* 0x000000ff07337207 */ /* 0x008fe40005000000 */
[----:B------:R-:W-:-:S04]  /*1b450*/  IADD3 R25, P2, R60, 0x3000, RZ ;  /* 0x000030003c197810 */ /* 0x000fc80007f5e0ff */
[----:B------:R-:W-:Y:S02]  /*1b460*/  LOP3.LUT R24, R25, 0x380, RZ, 0xc0, !PT ;  /* 0x0000038019187812 */ /* 0x000fe400078ec0ff */
[----:B----4-:R-:W-:Y:S01]  /*1b470*/  SHF.R.S32.HI R46, RZ, 0x1f, R54 ;  /* 0x0000001fff2e7819 */ /* 0x010fe20000011436 */
[----:B------:R-:W-:Y:S01]  /*1b480*/  IMAD.WIDE.U32 R2, R54, UR4, R20 ;  /* 0x0000000436027c25 */ /* 0x000fe2000f8e0014 */
[----:B------:R-:W-:-:S03]  /*1b490*/  SHF.R.U64 R24, R24, 0x3, RZ ;  /* 0x0000000318187819 */ /* 0x000fc600000012ff */
[----:B------:R-:W-:Y:S01]  /*1b4a0*/  IMAD R7, R50, 0x80, R6 ;  /* 0x0000008032077824 */ /* 0x000fe200078e0206 */
[----:B------:R-:W-:Y:S01]  /*1b4b0*/  LOP3.LUT R24, R24, R25, RZ, 0x3c, !PT ;  /* 0x0000001918187212 */ /* 0x000fe200078e3cff */
[----:B------:R-:W0:Y:S01]  /*1b4c0*/  S2R R6, SR_TID.X ;  /* 0x0000000000067919 */ /* 0x000e220000002100 */
[----:B------:R-:W-:Y:S02]  /*1b4d0*/  IMAD R4, R46, UR4, RZ ;  /* 0x000000042e047c24 */ /* 0x000fe4000f8e02ff */
[----:B------:R-:W-:Y:S02]  /*1b4e0*/  IMAD.X R25, RZ, RZ, R61, P2 ;  /* 0x000000ffff197224 */ /* 0x000fe400010e063d */
[----:B------:R-:W-:Y:S01]  /*1b4f0*/  IMAD R5, R54, UR5, R4 ;  /* 0x0000000536057c24 */ /* 0x000fe2000f8e0204 */
[----:B------:R-:W-:Y:S02]  /*1b500*/  ULDC.64 UR4, c[0x0][0xb78] ;  /* 0x0002de0000047ab9 */ /* 0x000fe40000000a00 */
[----:B------:R-:W-:-:S02]  /*1b510*/  IMAD R4, R47, UR4, RZ ;  /* 0x000000042f047c24 */ /* 0x000fc4000f8e02ff */
[----:B------:R-:W-:Y:S01]  /*1b520*/  IMAD.IADD R3, R3, 0x1, R5 ;  /* 0x0000000103037824 */ /* 0x000fe200078e0205 */
[----:B------:R-:W-:Y:S01]  /*1b530*/  SHF.R.S32.HI R5, RZ, 0x1f, R7 ;  /* 0x0000001fff057819 */ /* 0x000fe20000011407 */
[C---:B------:R-:W-:Y:S02]  /*1b540*/  IMAD R4, R51.reuse, UR5, R4 ;  /* 0x0000000533047c24 */ /* 0x040fe4000f8e0204 */
[----:B------:R-:W-:Y:S01]  /*1b550*/  IMAD.WIDE.U32 R2, R51, UR4, R2 ;  /* 0x0000000433027c25 */ /* 0x000fe2000f8e0002 */
[----:B------:R-:W-:Y:S02]  /*1b560*/  ULDC.64 UR4, c[0x0][0xb40] ;  /* 0x0002d00000047ab9 */ /* 0x000fe40000000a00 */
[----:B------:R-:W-:-:S04]  /*1b570*/  IADD3 R2, P4, R7, R2, RZ ;  /* 0x0000000207027210 */ /* 0x000fc80007f9e0ff */
[----:B------:R-:W-:Y:S01]  /*1b580*/  IADD3.X R5, R5, R3, R4, P4, !PT ;  /* 0x0000000305057210 */ /* 0x000fe200027fe404 */
[----:B------:R-:W-:Y:S01]  /*1b590*/  VIADD R3, R7, 0x8 ;  /* 0x0000000807037836 */ /* 0x000fe20000000000 */
[----:B------:R-:W-:Y:S02]  /*1b5a0*/  LEA R44, P5, R2, UR4, 0x2 ;  /* 0x00000004022c7c11 */ /* 0x000fe4000f8a10ff */
[----:B------:R-:W-:Y:S02]  /*1b5b0*/  IADD3 R33, P4, R60, 0x5000, RZ ;  /* 0x000050003c217810 */ /* 0x000fe40007f9e0ff */
[----:B------:R-:W-:Y:S01]  /*1b5c0*/  LEA.HI.X R45, R2, UR5, R5, 0x2, P5 ;  /* 0x00000005022d7c11 */ /* 0x000fe2000a8f1405 */
[----:B------:R-:W-:Y:S01]  /*1b5d0*/  ULDC.64 UR4, c[0x0][0xaa0] ;  /* 0x0002a80000047ab9 */ /* 0x000fe20000000a00 */
[----:B------:R-:W-:Y:S01]  /*1b5e0*/  IADD3 R37, P5, R60, 0x6000, RZ ;  /* 0x000060003c257810 */ /* 0x000fe20007fbe0ff */
[----:B0-----:R-:W-:Y:S01]  /*1b5f0*/  VIADD R10, R6, 0xffffff80 ;  /* 0xffffff80060a7836 */ /* 0x001fe20000000000 */
[----:B------:R-:W-:-:S02]  /*1b600*/  LOP3.LUT R2, R60, 0x380, RZ, 0xc0, !PT ;  /* 0x000003803c027812 */ /* 0x000fc400078ec0ff */
[----:B------:R-:W-:Y:S02]  /*1b610*/  IADD3 R5, P2, R60, 0x7000, RZ ;  /* 0x000070003c057810 */ /* 0x000fe40007f5e0ff */
[----:B------:R-:W-:Y:S02]  /*1b620*/  SHF.R.S32.HI R6, RZ, 0x1f, R10 ;  /* 0x0000001fff067819 */ /* 0x000fe4000001140a */
[----:B------:R-:W-:Y:S01]  /*1b630*/  LOP3.LUT R32, R33, 0x380, RZ, 0xc0, !PT ;  /* 0x0000038021207812 */ /* 0x000fe200078ec0ff */
[----:B------:R-:W-:Y:S01]  /*1b640*/  IMAD.X R41, RZ, RZ, R61, P2 ;  /* 0x000000ffff297224 */ /* 0x000fe200010e063d */
[----:B------:R-:W-:Y:S02]  /*1b650*/  LEA.HI R6, R6, R10, RZ, 0x7 ;  /* 0x0000000a06067211 */ /* 0x000fe400078f38ff */
[----:B------:R-:W-:Y:S02]  /*1b660*/  LOP3.LUT R36, R37, 0x380, RZ, 0xc0, !PT ;  /* 0x0000038025247812 */ /* 0x000fe400078ec0ff */
[----:B------:R-:W-:-:S02]  /*1b670*/  LOP3.LUT R6, R6, 0xffffff80, RZ, 0xc0, !PT ;  /* 0xffffff8006067812 */ /* 0x000fc400078ec0ff */
[----:B------:R-:W-:Y:S02]  /*1b680*/  SHF.R.U64 R32, R32, 0x3, RZ ;  /* 0x0000000320207819 */ /* 0x000fe400000012ff */
[----:B------:R-:W-:Y:S02]  /*1b690*/  IADD3 R6, R10, -R6, RZ ;  /* 0x800000060a067210 */ /* 0x000fe40007ffe0ff */
[----:B------:R-:W-:Y:S02]  /*1b6a0*/  SHF.R.U64 R36, R36, 0x3, RZ ;  /* 0x0000000324247819 */ /* 0x000fe400000012ff */
[----:B------:R-:W-:Y:S02]  /*1b6b0*/  LOP3.LUT P0, RZ, R6, 0x3, RZ, 0xc0, !PT ;  /* 0x0000000306ff7812 */ /* 0x000fe4000780c0ff */
[----:B------:R-:W-:Y:S01]  /*1b6c0*/  LOP3.LUT R32, R32, R33, RZ, 0x3c, !PT ;  /* 0x0000002120207212 */ /* 0x000fe200078e3cff */
[----:B------:R-:W-:Y:S01]  /*1b6d0*/  IMAD.X R33, RZ, RZ, R61, P4 ;  /* 0x000000ffff217224 */ /* 0x000fe200020e063d */
[----:B------:R-:W-:-:S02]  /*1b6e0*/  ISETP.GE.OR P1, PT, R7, R0, P0 ;  /* 0x000000000700720c */ /* 0x000fc40000726670 */
[----:B------:R-:W-:Y:S02]  /*1b6f0*/  ISETP.GE.OR P0, PT, R3, R0, P0 ;  /* 0x000000000300720c */ /* 0x000fe40000706670 */
[----:B------:R-:W-:Y:S02]  /*1b700*/  SHF.R.U64 R3, R2, 0x3, RZ ;  /* 0x0000000302037819 */ /* 0x000fe400000012ff */
[----:B------:R-:W-:Y:S02]  /*1b710*/  LOP3.LUT R2, R5, 0x380, RZ, 0xc0, !PT ;  /* 0x0000038005027812 */ /* 0x000fe400078ec0ff */
[----:B------:R-:W-:Y:S02]  /*1b720*/  LOP3.LUT R36, R36, R37, RZ, 0x3c, !PT ;  /* 0x0000002524247212 */ /* 0x000fe400078e3cff */
[----:B------:R-:W-:Y:S02]  /*1b730*/  SHF.R.U64 R2, R2, 0x3, RZ ;  /* 0x0000000302027819 */ /* 0x000fe400000012ff */
[----:B------:R-:W-:Y:S01]  /*1b740*/  IADD3.X R37, RZ, R61, RZ, P5, !PT ;  /* 0x0000003dff257210 */ /* 0x000fe20002ffe4ff */
[----:B------:R-:W-:Y:S01]  /*1b750*/  @!P1 STG.E desc[UR60][R44.64], R89 ;  /* 0x000000592c009986 */ /* 0x000fe2000c10193c */
[----:B------:R-:W-:-:S02]  /*1b760*/  LOP3.LUT R40, R2, R5, RZ, 0x3c, !PT ;  /* 0x0000000502287212 */ /* 0x000fc400078e3cff */
[----:B------:R-:W-:Y:S01]  /*1b770*/  LOP3.LUT R60, R3, R60, RZ, 0x3c, !PT ;  /* 0x0000003c033c7212 */ /* 0x000fe200078e3cff */
[--C-:B------:R-:W-:Y:S01]  /*1b780*/  IMAD.MOV.U32 R2, RZ, RZ, R48.reuse ;  /* 0x000000ffff027224 */ /* 0x100fe200078e0030 */
[----:B------:R-:W-:Y:S01]  /*1b790*/  SHF.R.S32.HI R3, RZ, 0x1f, R48 ;  /* 0x0000001fff037819 */ /* 0x000fe20000011430 */
[----:B------:R0:W-:Y:S01]  /*1b7a0*/  @!P0 STG.E desc[UR60][R44.64+0x20], R88 ;  /* 0x000020582c008986 */ /* 0x0001e2000c10193c */
[----:B------:R-:W-:-:S03]  /*1b7b0*/  IMAD R20, R21, UR4, RZ ;  /* 0x0000000415147c24 */ /* 0x000fc6000f8e02ff */
[----:B------:R1:W5:Y:S01]  /*1b7c0*/  LD.E.128 R4, desc[UR60][R60.64] ;  /* 0x0000003c3c047980 */ /* 0x000362000c101d00 */
[----:B------:R-:W-:-:S03]  /*1b7d0*/  IMAD.WIDE.U32 R2, R49, UR4, R2 ;  /* 0x0000000431027c25 */ /* 0x000fc6000f8e0002 */
[----:B------:R-:W5:Y:S01]  /*1b7e0*/  LD.E.128 R8, desc[UR60][R8.64] ;  /* 0x0000003c08087980 */ /* 0x000f62000c101d00 */
[----:B------:R-:W-:Y:S01]  /*1b7f0*/  IMAD R49, R49, UR5, R20 ;  /* 0x0000000531317c24 */ /* 0x000fe2000f8e0214 */
[----:B------:R-:W-:Y:S02]  /*1b800*/  ULDC.64 UR4, c[0x0][0xae0] ;  /* 0x0002b80000047ab9 */ /* 0x000fe40000000a00 */
[----:B------:R-:W5:Y:S04]  /*1b810*/  LD.E.128 R12, desc[UR60][R12.64] ;  /* 0x0000003c0c0c7980 */ /* 0x000f68000c101d00 */
[----:B------:R-:W5:Y:S04]  /*1b820*/  LD.E.128 R24, desc[UR60][R24.64] ;  /* 0x0000003c18187980 */ /* 0x000f68000c101d00 */
[----:B------:R-:W5:Y:S04]  /*1b830*/  LD.E.128 R28, desc[UR60][R28.64] ;  /* 0x0000003c1c1c7980 */ /* 0x000f68000c101d00 */
[----:B------:R-:W5:Y:S04]  /*1b840*/  LD.E.128 R32, desc[UR60][R32.64] ;  /* 0x0000003c20207980 */ /* 0x000f68000c101d00 */
[----:B------:R-:W5:Y:S04]  /*1b850*/  LD.E.128 R36, desc[UR60][R36.64] ;  /* 0x0000003c24247980 */ /* 0x000f68000c101d00 */
[----:B------:R-:W5:Y:S01]  /*1b860*/  LD.E.128 R40, desc[UR60][R40.64] ;  /* 0x0000003c28287980 */ /* 0x000f62000c101d00 */
[----:B------:R-:W-:-:S02]  /*1b870*/  IMAD.IADD R3, R3, 0x1, R49 ;  /* 0x0000000103037824 */ /* 0x000fc400078e0231 */
[----:B------:R-:W-:Y:S01]  /*1b880*/  IMAD R49, R50, -0x80, R0 ;  /* 0xffffff8032317824 */ /* 0x000fe200078e0200 */
[----:B------:R-:W-:Y:S01]  /*1b890*/  @!PT LDS RZ, [RZ] ;  /* 0x00000000fffff984 */ /* 0x000fe20000000800 */
[----:B------:R-:W-:Y:S01]  /*1b8a0*/  @!PT LDS RZ, [RZ] ;  /* 0x00000000fffff984 */ /* 0x000fe20000000800 */
[----:B------:R-:W-:Y:S01]  /*1b8b0*/  @!PT LDS RZ, [RZ] ;  /* 0x00000000fffff984 */ /* 0x000fe20000000800 */
[----:B------:R-:W-:Y:S01]  /*1b8c0*/  @!PT LDS RZ, [RZ] ;  /* 0x00000000fffff984 */ /* 0x000fe20000000800 */
[----:B------:R2:W-:Y:S06]  /*1b8d0*/  MEMBAR.ALL.CTA ;  /* 0x0000000000007992 */ /* 0x0005ec0000008000 */
[----:B--2---:R-:W2:Y:S01]  /*1b8e0*/  FENCE.VIEW.ASYNC.S ;  /* 0x00000000000073c6 */ /* 0x004ea20000000000 */
[----:B0-----:R-:W-:Y:S02]  /*1b8f0*/  IMAD R44, R46, UR4, RZ ;  /* 0x000000042e2c7c24 */ /* 0x001fe4000f8e02ff */
[C---:B------:R-:W-:Y:S01]  /*1b900*/  VIADD R0, R52.reuse, 0x40 ;  /* 0x0000004034007836 */ /* 0x040fe20000000000 */
[C---:B------:R-:W-:Y:S01]  /*1b910*/  ISETP.GE.AND P3, PT, R52.reuse, R49, PT ;  /* 0x000000313400720c */ /* 0x040fe20003f66270 */
[----:B------:R-:W-:-:S02]  /*1b920*/  VIADD R20, R52, 0x20 ;  /* 0x0000002034147836 */ /* 0x000fc40000000000 */
[----:B------:R-:W-:Y:S01]  /*1b930*/  IMAD R45, R54, UR5, R44 ;  /* 0x00000005362d7c24 */ /* 0x000fe2000f8e022c */
[-C--:B------:R-:W-:Y:S01]  /*1b940*/  ISETP.GE.AND P1, PT, R0, R49.reuse, PT ;  /* 0x000000310000720c */ /* 0x080fe20003f26270 */
[----:B------:R-:W-:Y:S01]  /*1b950*/  IMAD.WIDE.U32 R2, R54, UR4, R2 ;  /* 0x0000000436027c25 */ /* 0x000fe2000f8e0002 */
[----:B------:R-:W-:Y:S01]  /*1b960*/  ULDC.64 UR4, c[0x0][0xae8] ;  /* 0x0002ba0000047ab9 */ /* 0x000fe20000000a00 */
[----:B------:R-:W-:Y:S02]  /*1b970*/  ISETP.GE.AND P0, PT, R20, R49, PT ;  /* 0x000000311400720c */ /* 0x000fe40003f06270 */
[----:B------:R-:W-:Y:S01]  /*1b980*/  VIADD R0, R16, 0x2e820 ;  /* 0x0002e82010007836 */ /* 0x000fe20000000000 */
[----:B------:R-:W-:Y:S01]  /*1b990*/  IADD3 R3, R3, R45, RZ ;  /* 0x0000002d03037210 */ /* 0x000fe20007ffe0ff */
[----:B------:R-:W-:Y:S02]  /*1b9a0*/  IMAD R20, R47, UR4, RZ ;  /* 0x000000042f147c24 */ /* 0x000fe4000f8e02ff */
[----:B------:R-:W-:Y:S01]  /*1b9b0*/  VIADD R21, R52, 0x60 ;  /* 0x0000006034157836 */ /* 0x000fe20000000000 */
[----:B------:R-:W-:Y:S01]  /*1b9c0*/  PRMT R0, RZ, 0x654, R0 ;  /* 0x00000654ff007816 */ /* 0x000fe20000000000 */
[----:B------:R-:W-:-:S02]  /*1b9d0*/  IMAD R47, R51, UR5, R20 ;  /* 0x00000005332f7c24 */ /* 0x000fc4000f8e0214 */
[----:B------:R-:W-:Y:S01]  /*1b9e0*/  IMAD.WIDE.U32 R44, R51, UR4, R2 ;  /* 0x00000004332c7c25 */ /* 0x000fe2000f8e0002 */
[----:B------:R-:W-:Y:S01]  /*1b9f0*/  ISETP.GE.AND P2, PT, R21, R49, PT ;  /* 0x000000311500720c */ /* 0x000fe20003f46270 */
[----:B--2---:R1:W-:Y:S02]  /*1ba00*/  SYNCS.ARRIVE.TRANS64.RED.A1T0 RZ, [R0+URZ], RZ ;  /* 0x000000ff00ff79a7 */ /* 0x0043e4000810043f */
[----:B------:R-:W-:-:S04]  /*1ba10*/  IMAD.WIDE R20, R50, 0x80, R52 ;  /* 0x0000008032147825 */ /* 0x000fc800078e0234 */
[----:B------:R-:W-:Y:S01]  /*1ba20*/  IMAD.IADD R49, R45, 0x1, R47 ;  /* 0x000000012d317824 */ /* 0x000fe200078e022f */
[----:B------:R-:W-:Y:S06]  /*1ba30*/  @P3 BRA `(.L_x_5902) ;  /* 0x0000000000403947 */ /* 0x000fec0003800000 */
[----:B------:R-:W-:Y:S01]  /*1ba40*/  ULDC.64 UR4, c[0x0][0xad8] ;  /* 0x0002b60000047ab9 */ /* 0x000fe20000000a00 */
[----:B------:R-:W-:Y:S01]  /*1ba50*/  IMAD.MOV.U32 R2, RZ, RZ, R44 ;  /* 0x000000ffff027224 */ /* 0x000fe200078e002c */
[----:B------:R-:W-:Y:S01]  /*1ba60*/  ULDC.64 UR6, c[0x0][0xa80] ;  /* 0x0002a00000067ab9 */ /* 0x000fe20000000a00 */
[----:B------:R-:W-:Y:S02]  /*1ba70*/  IMAD.MOV.U32 R3, RZ, RZ, R49 ;  /* 0x000000ffff037224 */ /* 0x000fe400078e0031 */
[----:B------:R-:W-:Y:S02]  /*1ba80*/  IMAD R47, R21, UR4, RZ ;  /* 0x00000004152f7c24 */ /* 0x000fe4000f8e02ff */
[----:B-1----:R-:W-:Y:S02]  /*1ba90*/  VIADD R0, R48, 0x40 ;  /* 0x0000004030007836 */ /* 0x002fe40000000000 */
        /* <DEDUP_REMOVED lines=10> */
.L_x_5902:
[----:B------:R-:W-:Y:S05]  /*1bb40*/  BSYNC B1 ;  /* 0x0000000000017941 */ /* 0x000fea0003800000 */
.L_x_5901:
[----:B------:R-:W-:Y:S04]  /*1bb50*/  BSSY B1, `(.L_x_5903) ;  /* 0x0000014000017945 */ /* 0x000fe80003800000 */
[----:B------:R-:W-:Y:S05]  /*1bb60*/  @P0 BRA `(.L_x_5904) ;  /* 0x0000000000480947 */ /* 0x000fea0003800000 */
[----:B0----5:R-:W-:Y:S01]  /*1bb70*/  IADD3 R5, P0, R20, 0x20, RZ ;  /* 0x0000002014057810 */ /* 0x021fe20007f1e0ff */
[----:B------:R-:W-:Y:S01]  /*1bb80*/  ULDC.64 UR4, c[0x0][0xad8] ;  /* 0x0002b60000047ab9 */ /* 0x000fe20000000a00 */
[----:B------:R-:W-:Y:S01]  /*1bb90*/  IMAD.MOV.U32 R2, RZ, RZ, R44 ;  /* 0x000000ffff027224 */ /* 0x000fe200078e002c */
[----:B------:R-:W-:Y:S01]  /*1bba0*/  ULDC.64 UR6, c[0x0][0xa80] ;  /* 0x0002a00000067ab9 */ /* 0x000fe20000000a00 */
[----:B-1----:R-:W-:Y:S01]  /*1bbb0*/  IADD3.X R0, RZ, R21, RZ, P0, !PT ;  /* 0x00000015ff007210 */ /* 0x002fe200007fe4ff */
[----:B------:R-:W-:Y:S02]  /*1bbc0*/  IMAD.MOV.U32 R3, RZ, RZ, R49 ;  /* 0x000000ffff037224 */ /* 0x000fe400078e0031 */
[----:B------:R-:W-:Y:S02]  /*1bbd0*/  VIADD R4, R48, 0x40 ;  /* 0x0000004030047836 */ /* 0x000fe40000000000 */
[----:B------:R-:W-:Y:S02]  /*1bbe0*/  IMAD R0, R0, UR4, RZ ;  /* 0x0000000400007c24 */ /* 0x000fe4000f8e02ff */
        /* <DEDUP_REMOVED lines=10> */
.L_x_5904:
[----:B------:R-:W-:Y:S05]  /*1bc90*/  BSYNC B1 ;  /* 0x0000000000017941 */ /* 0x000fea0003800000 */
.L_x_5903:
[----:B------:R-:W-:Y:S04]  /*1bca0*/  BSSY B1, `(.L_x_5905) ;  /* 0x0000014000017945 */ /* 0x000fe80003800000 */
[----:B------:R-:W-:Y:S05]  /*1bcb0*/  @P1 BRA `(.L_x_5906) ;  /* 0x0000000000481947 */ /* 0x000fea0003800000 */
[----:B0-2--5:R-:W-:Y:S01]  /*1bcc0*/  IADD3 R5, P0, R20, 0x40, RZ ;  /* 0x0000004014057810 */ /* 0x025fe20007f1e0ff */
        /* <DEDUP_REMOVED lines=17> */
.L_x_5906:
[----:B------:R-:W-:Y:S05]  /*1bde0*/  BSYNC B1 ;  /* 0x0000000000017941 */ /* 0x000fea0003800000 */
.L_x_5905:
        /* <DEDUP_REMOVED lines=8> */
[----:B-1----:R-:W-:Y:S01]  /*1be70*/  IADD3 R0, R48, 0x40, RZ ;  /* 0x0000004030007810 */ /* 0x002fe20007ffe0ff */
[----:B------:R-:W-:-:S04]  /*1be80*/  IMAD.WIDE.U32 R2, R5, UR6, R2 ;  /* 0x0000000605027c25 */ /* 0x000fc8000f8e0002 */
[----:B------:R-:W-:-:S04]  /*1be90*/  IMAD R20, R20, UR6, RZ ;  /* 0x0000000614147c24 */ /* 0x000fc8000f8e02ff */
        /* <DEDUP_REMOVED lines=10> */
.L_x_5898:
[----:B------:R-:W2:Y:S01]  /*1bf40*/  LDL.LU R4, [R1+0x80] ;  /* 0x0000800001047983 */ /* 0x000ea20000300800 */
[----:B------:R-:W-:-:S03]  /*1bf50*/  ULDC.64 UR4, c[0x0][0xbd8] ;  /* 0x0002f60000047ab9 */ /* 0x000fc60000000a00 */
[----:B0-----:R-:W3:Y:S01]  /*1bf60*/  LDL.LU R0, [R1+0x84] ;  /* 0x0000840001007983 */ /* 0x001ee20000300800 */
        /* <DEDUP_REMOVED lines=16> */
[----:B------:R-:W-:Y:S01]  /*1c070*/  ISETP.GE.AND P2, PT, R6, 0x80, PT ;  /* 0x000000800600780c */ /* 0x000fe20003f46270 */
[----:B0-----:R-:W-:-:S12]  /*1c080*/  @P1 BRA `(.L_x_5908) ;  /* 0x0000000000101947 */ /* 0x001fd80003800000 */
[----:B------:R-:W-:Y:S05]  /*1c090*/  @!P0 BRA `(.L_x_5908) ;  /* 0x00000000000c8947 */ /* 0x000fea0003800000 */
[----:B------:R-:W2:Y:S04]  /*1c0a0*/  LDG.E R5, desc[UR60][R2.64] ;  /* 0x0000003c02057981 */ /* 0x000ea8000c1e1900 */
[----:B-----5:R-:W2:Y:S02]  /*1c0b0*/  LDG.E R0, desc[UR60][R2.64+0x4] ;  /* 0x0000043c02007981 */ /* 0x020ea4000c1e1900 */
[----:B--2---:R-:W-:-:S07]  /*1c0c0*/  IMAD.IADD R0, R0, 0x1, -R5 ;  /* 0x0000000100007824 */ /* 0x004fce00078e0a05 */
.L_x_5908:
[----:B------:R-:W2:Y:S04]  /*1c0d0*/  LDL.LU R3, [R1+0x78] ;  /* 0x0000780001037983 */ /* 0x000ea80000300800 */
[----:B------:R-:W3:Y:S04]  /*1c0e0*/  LDL.LU R2, [R1+0x88] ;  /* 0x0000880001027983 */ /* 0x000ee80000300800 */
[----:B------:R-:W4:Y:S04]  /*1c0f0*/  LDL R13, [R1+0x7c] ;  /* 0x00007c00010d7983 */ /* 0x000f280000100800 */
[----:B------:R-:W4:Y:S04]  /*1c100*/  LDL R12, [R1+0x50] ;  /* 0x00005000010c7983 */ /* 0x000f280000100800 */
[----:B------:R0:W5:Y:S01]  /*1c110*/  LDL R14, [R1+0x8c] ;  /* 0x00008c00010e7983 */ /* 0x0001620000100800 */
[----:B------:R-:W-:Y:S01]  /*1c120*/  BSSY B1, `(.L_x_5909) ;  /* 0x000001d000017945 */ /* 0x000fe20003800000 */
[----:B-----5:R-:W-:-:S02]  /*1c130*/  SHF.R.S32.HI R6, RZ, 0x1f, R7 ;  /* 0x0000001fff067819 */ /* 0x020fc40000011407 */
[----:B--2---:R-:W-:Y:S02]  /*1c140*/  SEL R11, R3, RZ, !P0 ;  /* 0x000000ff030b7207 */ /* 0x004fe40004000000 */
[----:B---3--:R-:W-:Y:S02]  /*1c150*/  SEL R9, R2, RZ, !P0 ;  /* 0x000000ff02097207 */ /* 0x008fe40004000000 */
[----:B----4-:R-:W-:Y:S02]  /*1c160*/  SHF.R.S32.HI R8, RZ, 0x1f, R13 ;  /* 0x0000001fff087819 */ /* 0x010fe4000001140d */
[----:B------:R-:W-:Y:S01]  /*1c170*/  SHF.R.S32.HI R10, RZ, 0x1f, R12 ;  /* 0x0000001fff0a7819 */ /* 0x000fe2000001140c */
[----:B0-----:R-:W-:Y:S06]  /*1c180*/  @P2 BRA `(.L_x_5910) ;  /* 0x0000000000582947 */ /* 0x001fec0003800000 */
[----:B------:R-:W0:Y:S02]  /*1c190*/  S2R R2, SR_TID.X ;  /* 0x0000000000027919 */ /* 0x000e240000002100 */
[----:B0-----:R-:W-:-:S04]  /*1c1a0*/  IMAD R2, R14, 0x80, R2 ;  /* 0x000000800e027824 */ /* 0x001fc800078e0202 */
        /* <DEDUP_REMOVED lines=10> */
[----:B------:R-:W-:Y:S01]  /*1c250*/  IMAD R4, R9, UR4, RZ ;  /* 0x0000000409047c24 */ /* 0x000fe2000f8e02ff */
[----:B------:R-:W-:-:S03]  /*1c260*/  IADD3 R3, R3, R5, RZ ;  /* 0x0000000503037210 */ /* 0x000fc60007ffe0ff */
        /* <DEDUP_REMOVED lines=8> */
.L_x_5910:
[----:B------:R-:W-:Y:S05]  /*1c2f0*/  BSYNC B1 ;  /* 0x0000000000017941 */ /* 0x000fea0003800000 */
.L_x_5909:
[----:B------:R-:W2:Y:S01]  /*1c300*/  LDL.64 R20, [R1+0x58] ;  /* 0x0000580001147983 */ /* 0x000ea20000100a00 */
[----:B------:R-:W-:Y:S01]  /*1c310*/  ULDC.64 UR4, c[0x0][0xaa0] ;  /* 0x0002a80000047ab9 */ /* 0x000fe20000000a00 */
[----:B------:R-:W-:Y:S01]  /*1c320*/  IMAD.MOV.U32 R2, RZ, RZ, R12 ;  /* 0x000000ffff027224 */ /* 0x000fe200078e000c */
[----:B------:R-:W-:Y:S01]  /*1c330*/  BSSY B1, `(.L_x_5911) ;  /* 0x000002c000017945 */ /* 0x000fe20003800000 */
[----:B0-----:R-:W-:Y:S02]  /*1c340*/  IMAD.MOV.U32 R3, RZ, RZ, R10 ;  /* 0x000000ffff037224 */ /* 0x001fe400078e000a */
[----:B------:R-:W-:Y:S02]  /*1c350*/  IMAD R4, R6, UR4, RZ ;  /* 0x0000000406047c24 */ /* 0x000fe4000f8e02ff */
[----:B------:R-:W-:-:S04]  /*1c360*/  IMAD.WIDE.U32 R2, R7, UR4, R2 ;  /* 0x0000000407027c25 */ /* 0x000fc8000f8e0002 */
[----:B------:R-:W-:Y:S01]  /*1c370*/  IMAD R7, R7, UR5, R4 ;  /* 0x0000000507077c24 */ /* 0x000fe2000f8e0204 */
[----:B------:R-:W-:Y:S01]  /*1c380*/  ULDC.64 UR4, c[0x0][0xae0] ;  /* 0x0002b80000047ab9 */ /* 0x000fe20000000a00 */
[----:B------:R-:W-:Y:S02]  /*1c390*/  IMAD R6, R14, -0x80, R0 ;  /* 0xffffff800e067824 */ /* 0x000fe400078e0200 */
[----:B------:R-:W-:Y:S02]  /*1c3a0*/  IMAD.IADD R3, R3, 0x1, R7 ;  /* 0x0000000103037824 */ /* 0x000fe400078e0207 */
[----:B------:R-:W-:Y:S02]  /*1c3b0*/  IMAD R4, R8, UR4, RZ ;  /* 0x0000000408047c24 */ /* 0x000fe4000f8e02ff */
[----:B------:R-:W-:-:S04]  /*1c3c0*/  IMAD.WIDE.U32 R2, R13, UR4, R2 ;  /* 0x000000040d027c25 */ /* 0x000fc8000f8e0002 */
[----:B------:R-:W-:Y:S01]  /*1c3d0*/  IMAD R5, R13, UR5, R4 ;  /* 0x000000050d057c24 */ /* 0x000fe2000f8e0204 */
[----:B------:R-:W-:Y:S02]  /*1c3e0*/  ULDC.64 UR4, c[0x0][0xae8] ;  /* 0x0002ba0000047ab9 */ /* 0x000fe40000000a00 */
[----:B------:R-:W-:Y:S02]  /*1c3f0*/  IMAD R0, R9, UR4, RZ ;  /* 0x0000000409007c24 */ /* 0x000fe4000f8e02ff */
[----:B------:R-:W-:Y:S02]  /*1c400*/  IMAD.IADD R3, R3, 0x1, R5 ;  /* 0x0000000103037824 */ /* 0x000fe400078e0205 */
[C---:B------:R-:W-:Y:S02]  /*1c410*/  IMAD R9, R11.reuse, UR5, R0 ;  /* 0x000000050b097c24 */ /* 0x040fe4000f8e0200 */
[----:B------:R-:W-:-:S04]  /*1c420*/  IMAD.WIDE.U32 R4, R11, UR4, R2 ;  /* 0x000000040b047c25 */ /* 0x000fc8000f8e0002 */
[----:B------:R-:W-:Y:S02]  /*1c430*/  IMAD.IADD R11, R5, 0x1, R9 ;  /* 0x00000001050b7824 */ /* 0x000fe400078e0209 */
[C---:B--2---:R-:W-:Y:S01]  /*1c440*/  VIADD R7, R20.reuse, 0x20 ;  /* 0x0000002014077836 */ /* 0x044fe20000000000 */
[CC--:B------:R-:W-:Y:S02]  /*1c450*/  ISETP.GE.AND P3, PT, R20.reuse, R6.reuse, PT ;  /* 0x000000061400720c */ /* 0x0c0fe40003f66270 */
[C---:B------:R-:W-:Y:S02]  /*1c460*/  IADD3 R13, R20.reuse, 0x40, RZ ;  /* 0x00000040140d7810 */ /* 0x040fe40007ffe0ff */
[-C--:B------:R-:W-:Y:S01]  /*1c470*/  ISETP.GE.AND P2, PT, R7, R6.reuse, PT ;  /* 0x000000060700720c */ /* 0x080fe20003f46270 */
[----:B------:R-:W-:Y:S01]  /*1c480*/  VIADD R7, R20, 0x60 ;  /* 0x0000006014077836 */ /* 0x000fe20000000000 */
[----:B------:R-:W-:-:S04]  /*1c490*/  ISETP.GE.AND P0, PT, R13, R6, PT ;  /* 0x000000060d00720c */ /* 0x000fc80003f06270 */
[----:B------:R-:W-:Y:S01]  /*1c4a0*/  ISETP.GE.AND P1, PT, R7, R6, PT ;  /* 0x000000060700720c */ /* 0x000fe20003f26270 */
[--C-:B------:R-:W-:Y:S01]  /*1c4b0*/  IMAD.MOV.U32 R6, RZ, RZ, R20.reuse ;  /* 0x000000ffff067224 */ /* 0x100fe200078e0014 */
[----:B------:R-:W-:-:S03]  /*1c4c0*/  SHF.R.S32.HI R7, RZ, 0x1f, R20 ;  /* 0x0000001fff077819 */ /* 0x000fc60000011414 */
[----:B------:R-:W-:Y:S01]  /*1c4d0*/  IMAD.WIDE R6, R14, 0x80, R6 ;  /* 0x000000800e067825 */ /* 0x000fe200078e0206 */
[----:B------:R-:W-:Y:S07]  /*1c4e0*/  @P3 BRA `(.L_x_5912) ;  /* 0x0000000000403947 */ /* 0x000fee0003800000 */
[----:B------:R-:W-:Y:S01]  /*1c4f0*/  MOV R3, R11 ;  /* 0x0000000b00037202 */ /* 0x000fe20000000f00 */
[----:B------:R-:W-:Y:S01]  /*1c500*/  ULDC.64 UR4, c[0x0][0xad8] ;  /* 0x0002b60000047ab9 */ /* 0x000fe20000000a00 */
[----:B------:R-:W-:Y:S01]  /*1c510*/  IMAD.MOV.U32 R2, RZ, RZ, R4 ;  /* 0x000000ffff027224 */ /* 0x000fe200078e0004 */
[----:B------:R-:W-:Y:S01]  /*1c520*/  ULDC.64 UR6, c[0x0][0xa80] ;  /* 0x0002a00000067ab9 */ /* 0x000fe20000000a00 */
[----:B------:R-:W-:Y:S02]  /*1c530*/  IMAD R9, R7, UR4, RZ ;  /* 0x0000000407097c24 */ /* 0x000fe4000f8e02ff */
[----:B------:R-:W-:Y:S02]  /*1c540*/  VIADD R0, R12, 0x40 ;  /* 0x000000400c007836 */ /* 0x000fe40000000000 */
[----:B------:R-:W-:Y:S01]  /*1c550*/  IMAD.WIDE.U32 R2, R6, UR4, R2 ;  /* 0x0000000406027c25 */ /* 0x000fe2000f8e0002 */
[----:B------:R-:W-:Y:S02]  /*1c560*/  ULDC UR4, c[0x0][0xa8c] ;  /* 0x0002a30000047ab9 */ /* 0x000fe40000000800 */
[----:B------:R-:W-:Y:S01]  /*1c570*/  ISETP.GE.AND P4, PT, R12, UR4, PT ;  /* 0x000000040c007c0c */ /* 0x000fe2000bf86270 */
[----:B------:R-:W-:Y:S01]  /*1c580*/  IMAD R9, R6, UR5, R9 ;  /* 0x0000000506097c24 */ /* 0x000fe2000f8e0209 */
[----:B------:R-:W-:-:S02]  /*1c590*/  ISETP.GE.AND P5, PT, R0, UR4, PT ;  /* 0x0000000400007c0c */ /* 0x000fc4000bfa6270 */
[----:B------:R-:W-:Y:S01]  /*1c5a0*/  LEA R8, P3, R2, UR6, 0x1 ;  /* 0x0000000602087c11 */ /* 0x000fe2000f8608ff */
[----:B------:R-:W-:-:S05]  /*1c5b0*/  IMAD.IADD R3, R3, 0x1, R9 ;  /* 0x0000000103037824 */ /* 0x000fca00078e0209 */
[----:B------:R-:W-:-:S05]  /*1c5c0*/  LEA.HI.X R9, R2, UR7, R3, 0x1, P3 ;  /* 0x0000000702097c11 */ /* 0x000fca00098f0c03 */
[----:B------:R0:W-:Y:S04]  /*1c5d0*/  @!P4 STG.E.128 desc[UR60][R8.64], RZ ;  /* 0x000000ff0800c986 */ /* 0x0001e8000c101d3c */
[----:B------:R0:W-:Y:S02]  /*1c5e0*/  @!P5 STG.E.128 desc[UR60][R8.64+0x80], RZ ;  /* 0x000080ff0800d986 */ /* 0x0001e4000c101d3c */
.L_x_5912:
[----:B------:R-:W-:Y:S05]  /*1c5f0*/  BSYNC B1 ;  /* 0x0000000000017941 */ /* 0x000fea0003800000 */
.L_x_5911:
        /* <DEDUP_REMOVED lines=20> */
.L_x_5914:
[----:B------:R-:W-:Y:S05]  /*1c740*/  BSYNC B1 ;  /* 0x0000000000017941 */ /* 0x000fea0003800000 */
.L_x_5913:
[----:B------:R-:W-:Y:S04]  /*1c750*/  BSSY B1, `(.L_x_5915) ;  /* 0x0000014000017945 */ /* 0x000fe80003800000 */
[----:B------:R-:W-:Y:S05]  /*1c760*/  @P0 BRA `(.L_x_5916) ;  /* 0x0000000000480947 */ /* 0x000fea0003800000 */
[----:B0-2---:R-:W-:Y:S01]  /*1c770*/  IADD3 R9, P0, R6, 0x40, RZ ;  /* 0x0000004006097810 */ /* 0x005fe20007f1e0ff */
        /* <DEDUP_REMOVED lines=17> */
.L_x_5916:
[----:B------:R-:W-:Y:S05]  /*1c890*/  BSYNC B1 ;  /* 0x0000000000017941 */ /* 0x000fea0003800000 */
.L_x_5915:
[----:B------:R-:W-:Y:S05]  /*1c8a0*/  @P1 BRA `(.L_x_5907) ;  /* 0x0000000000481947 */ /* 0x000fea0003800000 */
[----:B------:R-:W-:Y:S01]  /*1c8b0*/  IADD3 R5, P0, R6, 0x60, RZ ;  /* 0x0000006006057810 */ /* 0x000fe20007f1e0ff */
        /* <DEDUP_REMOVED lines=17> */
.L_x_5907:
[----:B------:R-:W-:Y:S05]  /*1c9d0*/  BSYNC B0 ;  /* 0x0000000000007941 */ /* 0x000fea0003800000 */
.L_x_5897:
[----:B------:R-:W-:Y:S02]  /*1c9e0*/  ULDC UR4, c[0x0][0xc14] ;  /* 0x0003050000047ab9 */ /* 0x000fe40000000800 */
[----:B-1----:R-:W-:-:S13]  /*1c9f0*/  ISETP.GE.AND P0, PT, R123, UR4, PT ;  /* 0x000000047b007c0c */ /* 0x002fda000bf06270 */
[----:B------:R-:W-:Y:S05]  /*1ca00*/  @!P0 BRA `(.L_x_5917) ;  /* 0xfffffe4400f08947 */ /* 0x000fea000383ffff */
[----:B------:R-:W-:Y:S05]  /*1ca10*/  BRA `(.L_x_5746) ;  /* 0x0000006000b47947 */ /* 0x000fea0003800000 */
.L_x_5744:
[----:B------:R-:W-:-:S08]  /*1ca20*/  NOP ;  /* 0x0000000000007918 */ /* 0x000fd00000000000 */
[----:B0-----:R-:W0:-:S00]  /*1ca30*/  USETMAXREG.DEALLOC.CTAPOOL 0x18 ;  /* 0x00000018000079c8 */ /* 0x001e0000080e0500 */
        /* <DEDUP_REMOVED lines=16> */
.L_x_5918:
        /* <DEDUP_REMOVED lines=12> */
[C---:B------:R-:W-:Y:S01]  /*1cc00*/  ISETP.GE.U32.AND P2, PT, R5.reuse, 0x2, PT ;  /* 0x000000020500780c */ /* 0x040fe20003f46070 */
[----:B------:R-:W-:Y:S01]  /*1cc10*/  IMAD.MOV.U32 R16, RZ, RZ, RZ ;  /* 0x000000ffff107224 */ /* 0x000fe200078e00ff */
        /* <DEDUP_REMOVED lines=28> */
.L_x_5924:
        /* <DEDUP_REMOVED lines=12> */
.L_x_5923:
[----:B------:R-:W-:Y:S05]  /*1cea0*/  BSYNC B0 ;  /* 0x0000000000007941 */ /* 0x000fea0003800000 */
.L_x_5922:
        /* <DEDUP_REMOVED lines=22> */
.L_x_5920:
        /* <DEDUP_REMOVED lines=12> */
[----:B0-----:R-:W-:Y:S01]  /*1d0d0*/  IMAD.MOV R11, RZ, RZ, -R3 ;  /* 0x000000ffff0b7224 */ /* 0x001fe200078e0a03 */
[----:B------:R-:W-:Y:S06]  /*1d0e0*/  @!P0 BRA `(.L_x_5925) ;  /* 0x0000000000088947 */ /* 0x000fec0003800000 */
[----:B------:R-:W-:-:S05]  /*1d0f0*/  VIADD R9, R19, 0xffffffff ;  /* 0xffffffff13097836 */ /* 0x000fca0000000000 */
[----:B------:R0:W1:Y:S02]  /*1d100*/  SHFL.IDX PT, R16, R2, R9, 0x1f ;  /* 0x00001f0902107589 */ /* 0x00006400000e0000 */
.L_x_5925:
[----:B-1----:R-:W-:Y:S01]  /*1d110*/  IMAD R16, R16, UR5, R7 ;  /* 0x0000000510107c24 */ /* 0x002fe2000f8e0207 */
[----:B------:R-:W-:Y:S01]  /*1d120*/  IABS R6, R0 ;  /* 0x0000000000067213 */ /* 0x000fe20000000000 */
[----:B------:R-:W-:Y:S02]  /*1d130*/  IMAD R7, R11, R4, RZ ;  /* 0x000000040b077224 */ /* 0x000fe400078e02ff */
[----:B0-----:R-:W-:Y:S01]  /*1d140*/  IMAD.MOV.U32 R2, RZ, RZ, RZ ;  /* 0x000000ffff027224 */ /* 0x001fe200078e00ff */
[----:B------:R-:W-:Y:S01]  /*1d150*/  IADD3 R17, -R16, UR6, RZ ;  /* 0x0000000610117c10 */ /* 0x000fe2000fffe1ff */
[----:B------:R-:W-:Y:S01]  /*1d160*/  VIADD R19, R19, UR4 ;  /* 0x0000000413137c36 */ /* 0x000fe20008000000 */
[----:B------:R-:W-:Y:S01]  /*1d170*/  IADD3 R6, RZ, -R6, RZ ;  /* 0x80000006ff067210 */ /* 0x000fe20007ffe0ff */
        /* <DEDUP_REMOVED lines=14> */
[----:B------:R-:W-:Y:S01]  /*1d260*/  MOV R18, R2 ;  /* 0x0000000200127202 */ /* 0x000fe20000000f00 */
[----:B------:R-:W-:-:S04]  /*1d270*/  IMAD.MOV R3, RZ, RZ, -R2 ;  /* 0x000000ffff037224 */ /* 0x000fc800078e0a02 */
[----:B------:R-:W-:Y:S01]  /*1d280*/  IMAD R17, R0, R3, R17 ;  /* 0x0000000300117224 */ /* 0x000fe200078e0211 */
[----:B------:R-:W-:Y:S06]  /*1d290*/  BRA `(.L_x_5926) ;  /* 0x00000000000c7947 */ /* 0x000fec0003800000 */
.L_x_5921:
[----:B------:R-:W-:Y:S02]  /*1d2a0*/  IMAD.MOV.U32 R17, RZ, RZ, RZ ;  /* 0x000000ffff117224 */ /* 0x000fe400078e00ff */
[----:B------:R-:W-:Y:S02]  /*1d2b0*/  IMAD.U32 R16, RZ, RZ, UR6 ;  /* 0x00000006ff107e24 */ /* 0x000fe4000f8e00ff */
[----:B------:R-:W-:-:S07]  /*1d2c0*/  IMAD.MOV.U32 R18, RZ, RZ, RZ ;  /* 0x000000ffff127224 */ /* 0x000fce00078e00ff */
.L_x_5926:
[----:B------:R-:W-:-:S13]  /*1d2d0*/  ISETP.NE.AND P0, PT, R5, RZ, PT ;  /* 0x000000ff0500720c */ /* 0x000fda0003f05270 */
[----:B------:R-:W0:Y:S01]  /*1d2e0*/  @!P0 S2R R3, SR_CgaCtaId ;  /* 0x0000000000038919 */ /* 0x000e220000008800 */
[----:B------:R-:W-:-:S04]  /*1d2f0*/  @!P0 MOV R0, 0x400 ;  /* 0x0000040000008802 */ /* 0x000fc80000000f00 */
[----:B0-----:R-:W-:-:S05]  /*1d300*/  @!P0 LEA R0, R3, R0, 0x18 ;  /* 0x0000000003008211 */ /* 0x001fca00078ec0ff */
[----:B------:R2:W-:Y:S01]  /*1d310*/  @!P0 STS.128 [R0+0x2e8d0], R16 ;  /* 0x02e8d01000008388 */ /* 0x0005e20000000c00 */
[----:B------:R-:W-:Y:S06]  /*1d320*/  BAR.ARV 0x5, 0x180 ;  /* 0x0146000000007b1d */ /* 0x000fec0000002000 */
.L_x_5919:
[----:B--2---:R-:W-:Y:S01]  /*1d330*/  IMAD.MOV.U32 R0, RZ, RZ, 0x1 ;  /* 0x00000001ff007424 */ /* 0x004fe200078e00ff */
[----:B------:R2:W-:Y:S01]  /*1d340*/  STL [R1+0x8], RZ ;  /* 0x000008ff01007387 */ /* 0x0005e20000100800 */
[----:B------:R-:W-:Y:S02]  /*1d350*/  ULDC UR4, c[0x0][0xc14] ;  /* 0x0003050000047ab9 */ /* 0x000fe40000000800 */
[----:B-1----:R-:W-:Y:S01]  /*1d360*/  ISETP.GE.AND P0, PT, R19, UR4, PT ;  /* 0x0000000413007c0c */ /* 0x002fe2000bf06270 */
[----:B------:R2:W-:Y:S04]  /*1d370*/  STL [R1+0x10], R0 ;  /* 0x0000100001007387 */ /* 0x0005e80000100800 */
[----:B------:R2:W-:Y:S08]  /*1d380*/  STL [R1+0x60], RZ ;  /* 0x000060ff01007387 */ /* 0x0005f00000100800 */
[----:B--2---:R-:W-:Y:S05]  /*1d390*/  @P0 BRA `(.L_x_5927) ;  /* 0x0000005400480947 */ /* 0x004fea0003800000 */
[----:B0-----:R-:W2:Y:S01]  /*1d3a0*/  LDL R2, [R1+0xa8] ;  /* 0x0000a80001027983 */ /* 0x001ea20000100800 */
[----:B------:R-:W0:Y:S01]  /*1d3b0*/  S2R R0, SR_TID.X ;  /* 0x0000000000007919 */ /* 0x000e220000002100 */
[----:B------:R-:W1:Y:S01]  /*1d3c0*/  S2R R6, SR_TID.X ;  /* 0x0000000000067919 */ /* 0x000e620000002100 */
[----:B0-----:R-:W-:-:S05]  /*1d3d0*/  LOP3.LUT R0, R0, 0x7f, RZ, 0xc0, !PT ;  /* 0x0000007f00007812 */ /* 0x001fca00078ec0ff */
[----:B------:R-:W-:Y:S02]  /*1d3e0*/  IMAD.SHL.U32 R0, R0, 0x10, RZ ;  /* 0x0000001000007824 */ /* 0x000fe400078e00ff */
[----:B-1----:R-:W-:-:S03]  /*1d3f0*/  IMAD.SHL.U32 R4, R6, 0x20, RZ ;  /* 0x0000002006047824 */ /* 0x002fc600078e00ff */
[----:B------:R-:W-:Y:S02]  /*1d400*/  LOP3.LUT R3, R0, 0x600, RZ, 0xc0, !PT ;  /* 0x0000060000037812 */ /* 0x000fe400078ec0ff */
[----:B------:R-:W-:Y:S02]  /*1d410*/  SHF.L.U32 R0, R6, 0x7, RZ ;  /* 0x0000000706007819 */ /* 0x000fe400000006ff */
[----:B------:R-:W-:Y:S02]  /*1d420*/  LOP3.LUT R5, R3, 0x60, R4, 0xf8, !PT ;  /* 0x0000006003057812 */ /* 0x000fe400078ef804 */
[----:B------:R-:W-:Y:S02]  /*1d430*/  SHF.R.U32.HI R3, RZ, 0x1, R6 ;  /* 0x00000001ff037819 */ /* 0x000fe40000011606 */
[----:B------:R-:W-:Y:S02]  /*1d440*/  LOP3.LUT R5, R5, 0x100, R4, 0xf8, !PT ;  /* 0x0000010005057812 */ /* 0x000fe400078ef804 */
[----:B------:R-:W-:-:S02]  /*1d450*/  LOP3.LUT R4, R4, 0x80, RZ, 0xc0, !PT ;  /* 0x0000008004047812 */ /* 0x000fc400078ec0ff */
[C---:B------:R-:W-:Y:S01]  /*1d460*/  LOP3.LUT P0, RZ, R6.reuse, 0x4, RZ, 0xc0, !PT ;  /* 0x0000000406ff7812 */ /* 0x040fe2000780c0ff */
[----:B------:R-:W-:Y:S01]  /*1d470*/  IMAD.SHL.U32 R7, R6, 0x4, RZ ;  /* 0x0000000406077824 */ /* 0x000fe200078e00ff */
[----:B------:R-:W-:-:S04]  /*1d480*/  LOP3.LUT R4, R4, 0x10, R6, 0xf8, !PT ;  /* 0x0000001004047812 */ /* 0x000fc800078ef806 */
[----:B------:R-:W-:Y:S01]  /*1d490*/  LOP3.LUT R4, R4, 0x10, R7, 0x78, !PT ;  /* 0x0000001004047812 */ /* 0x000fe200078e7807 */
[----:B------:R-:W-:Y:S01]  /*1d4a0*/  BSSY B7, `(.L_x_5927) ;  /* 0x0000541000077945 */ /* 0x000fe20003800000 */
[----:B------:R-:W-:Y:S01]  /*1d4b0*/  ULDC UR40, c[0x0][0xc] ;  /* 0x0000030000287ab9 */ /* 0x000fe20000000800 */
[----:B------:R-:W-:Y:S01]  /*1d4c0*/  ULDC.64 UR36, c[0x0][0x198] ;  /* 0x0000660000247ab9 */ /* 0x000fe20000000a00 */
[----:B--2---:R-:W-:Y:S02]  /*1d4d0*/  R2UR UR4, R2 ;  /* 0x00000000020472ca */ /* 0x004fe400000e0000 */
[----:B------:R-:W-:-:S04]  /*1d4e0*/  LOP3.LUT R2, R0, 0x380, RZ, 0xc0, !PT ;  /* 0x0000038000027812 */ /* 0x000fc800078ec0ff */
[----:B------:R-:W-:Y:S01]  /*1d4f0*/  LOP3.LUT R2, R2, 0x30, R3, 0xf8, !PT ;  /* 0x0000003002027812 */ /* 0x000fe200078ef803 */
[----:B------:R-:W-:-:S05]  /*1d500*/  IMAD.SHL.U32 R3, R6, 0x10, RZ ;  /* 0x0000001006037824 */ /* 0x000fca00078e00ff */
[----:B------:R-:W-:-:S04]  /*1d510*/  LOP3.LUT R3, R2, 0x70, R3, 0x78, !PT ;  /* 0x0000007002037812 */ /* 0x000fc800078e7803 */
[----:B------:R-:W-:Y:S02]  /*1d520*/  LOP3.LUT R8, R3, 0xc00, R0, 0xf8, !PT ;  /* 0x00000c0003087812 */ /* 0x000fe400078ef800 */
[----:B------:R-:W-:Y:S01]  /*1d530*/  LOP3.LUT R6, R5, R4, RZ, 0xfc, !PT ;  /* 0x0000000405067212 */ /* 0x000fe200078efcff */
[----:B------:R-:W-:Y:S02]  /*1d540*/  IMAD.MOV.U32 R0, RZ, RZ, 0x1 ;  /* 0x00000001ff007424 */ /* 0x000fe400078e00ff */
[C---:B------:R-:W-:Y:S02]  /*1d550*/  VIADD R2, R8.reuse, 0x40 ;  /* 0x0000004008027836 */ /* 0x040fe40000000000 */
[----:B------:R-:W-:Y:S01]  /*1d560*/  @P0 VIADD R2, R8, 0xffffffc0 ;  /* 0xffffffc008020836 */ /* 0x000fe20000000000 */
[----:B------:R-:W-:Y:S04]  /*1d570*/  STL [R1+0x4], R8 ;  /* 0x0000040801007387 */ /* 0x000fe80000100800 */
[----:B------:R-:W-:Y:S04]  /*1d580*/  STL [R1], R6 ;  /* 0x0000000601007387 */ /* 0x000fe80000100800 */
[----:B------:R-:W-:Y:S01]  /*1d590*/  STL [R1+0x60], RZ ;  /* 0x000060ff01007387 */ /* 0x000fe20000100800 */
[----:B------:R-:W-:-:S03]  /*1d5a0*/  LOP3.LUT R3, R6, 0x1800, RZ, 0xfc, !PT ;  /* 0x0000180006037812 */ /* 0x000fc600078efcff */
[----:B------:R0:W-:Y:S04]  /*1d5b0*/  STL [R1+0x24], R2 ;  /* 0x0000240201007387 */ /* 0x0001e80000100800 */
[----:B------:R-:W-:Y:S04]  /*1d5c0*/  STL [R1+0x18], R0 ;  /* 0x0000180001007387 */ /* 0x000fe80000100800 */
[----:B------:R-:W-:Y:S01]  /*1d5d0*/  STL [R1+0xc], RZ ;  /* 0x00000cff01007387 */ /* 0x000fe20000100800 */
[----:B0-----:R-:W-:-:S03]  /*1d5e0*/  LOP3.LUT R2, R6, 0x2800, RZ, 0xfc, !PT ;  /* 0x0000280006027812 */ /* 0x001fc600078efcff */
[----:B------:R-:W-:Y:S04]  /*1d5f0*/  STL [R1+0x8], RZ ;  /* 0x000008ff01007387 */ /* 0x000fe80000100800 */
[----:B------:R0:W-:Y:S04]  /*1d600*/  STL [R1+0x10], R0 ;  /* 0x0000100001007387 */ /* 0x0001e80000100800 */
[----:B------:R1:W-:Y:S01]  /*1d610*/  STL [R1+0x3c], R3 ;  /* 0x00003c0301007387 */ /* 0x0003e20000100800 */
[----:B0-----:R-:W-:-:S03]  /*1d620*/  LOP3.LUT R0, R6, 0x3800, RZ, 0xfc, !PT ;  /* 0x0000380006007812 */ /* 0x001fc600078efcff */
[----:B------:R0:W-:Y:S01]  /*1d630*/  STL [R1+0x38], R2 ;  /* 0x0000380201007387 */ /* 0x0001e20000100800 */
[----:B-1----:R-:W-:-:S03]  /*1d640*/  LOP3.LUT R3, R6, 0x4800, RZ, 0xfc, !PT ;  /* 0x0000480006037812 */ /* 0x002fc600078efcff */
[----:B------:R1:W-:Y:S01]  /*1d650*/  STL [R1+0x34], R0 ;  /* 0x0000340001007387 */ /* 0x0003e20000100800 */
[----:B0-----:R-:W-:-:S03]  /*1d660*/  LOP3.LUT R2, R6, 0x5800, RZ, 0xfc, !PT ;  /* 0x0000580006027812 */ /* 0x001fc600078efcff */
[----:B------:R0:W-:Y:S01]  /*1d670*/  STL [R1+0x30], R3 ;  /* 0x0000300301007387 */ /* 0x0001e20000100800 */
[----:B-1----:R-:W-:-:S03]  /*1d680*/  LOP3.LUT R0, R6, 0x6800, RZ, 0xfc, !PT ;  /* 0x0000680006007812 */ /* 0x002fc600078efcff */
[----:B------:R0:W-:Y:S04]  /*1d690*/  STL [R1+0x2c], R2 ;  /* 0x00002c0201007387 */ /* 0x0001e80000100800 */
[----:B------:R0:W-:Y:S01]  /*1d6a0*/  STL [R1+0x28], R0 ;  /* 0x0000280001007387 */ /* 0x0001e20000100800 */
[----:B------:R-:W-:Y:S02]  /*1d6b0*/  ULOP3.LUT UR38, UR4, 0x1, URZ, 0xfc, !UPT ;  /* 0x0000000104267892 */ /* 0x000fe4000f8efc3f */
[----:B------:R-:W-:-:S12]  /*1d6c0*/  ULOP3.LUT UR39, UR4, 0x2, URZ, 0xfc, !UPT ;  /* 0x0000000204277892 */ /* 0x000fd8000f8efc3f */
.L_x_6022:
[----:B0-----:R-:W0:Y:S02]  /*1d6d0*/  LDC.64 R2, c[0x0][0xc60] ;  /* 0x00031800ff027b82 */ /* 0x001e240000000a00 */
[----:B0-----:R-:W-:-:S05]  /*1d6e0*/  IMAD.WIDE R2, R19, 0x4, R2 ;  /* 0x0000000413027825 */ /* 0x001fca00078e0202 */
[----:B--2---:R-:W2:Y:S01]  /*1d6f0*/  LDG.E R12, desc[UR60][R2.64] ;  /* 0x0000003c020c7981 */ /* 0x004ea2000c1e1900 */
[----:B------:R-:W-:Y:S05]  /*1d700*/  YIELD ;  /* 0x0000000000007946 */ /* 0x000fea0003800000 */
[----:B------:R-:W-:Y:S01]  /*1d710*/  ULDC.64 UR4, c[0x0][0xa28] ;  /* 0x00028a0000047ab9 */ /* 0x000fe20000000a00 */
[----:B------:R-:W-:Y:S01]  /*1d720*/  ULDC.64 UR6, c[0x0][0xa00] ;  /* 0x0002800000067ab9 */ /* 0x000fe20000000a00 */
[----:B------:R-:W-:Y:S02]  /*1d730*/  ISETP.NE.U32.AND P0, PT, RZ, UR4, PT ;  /* 0x00000004ff007c0c */ /* 0x000fe4000bf05070 */
[----:B------:R-:W-:-:S02]  /*1d740*/  CS2R R4, SRZ ;  /* 0x0000000000047805 */ /* 0x000fc4000001ff00 */
[----:B------:R-:W-:Y:S02]  /*1d750*/  ISETP.NE.U32.AND P1, PT, RZ, UR6, PT ;  /* 0x00000006ff007c0c */ /* 0x000fe4000bf25070 */
[----:B------:R-:W-:Y:S02]  /*1d760*/  ISETP.NE.AND.EX P0, PT, RZ, UR5, PT, P0 ;  /* 0x00000005ff007c0c */ /* 0x000fe4000bf05300 */
[----:B------:R-:W-:Y:S02]  /*1d770*/  ISETP.NE.AND.EX P1, PT, RZ, UR7, PT, P1 ;  /* 0x00000007ff007c0c */ /* 0x000fe4000bf25310 */
[----:B--2---:R-:W-:Y:S01]  /*1d780*/  SHF.R.S32.HI R0, RZ, 0x1f, R12 ;  /* 0x0000001fff007819 */ /* 0x004fe2000001140c */
[----:B------:R-:W-:Y:S08]  /*1d790*/  STL [R1+0x1c], R12 ;  /* 0x00001c0c01007387 */ /* 0x000ff00000100800 */
[----:B------:R-:W-:-:S04]  /*1d7a0*/  @P0 LEA R2, P2, R12, UR4, 0x2 ;  /* 0x000000040c020c11 */ /* 0x000fc8000f8410ff */
[C---:B------:R-:W-:Y:S02]  /*1d7b0*/  @P0 LEA.HI.X R3, R12.reuse, UR5, R0, 0x2, P2 ;  /* 0x000000050c030c11 */ /* 0x040fe400090f1400 */
[----:B------:R-:W-:Y:S01]  /*1d7c0*/  CS2R R8, SRZ ;  /* 0x0000000000087805 */ /* 0x000fe2000001ff00 */
[----:B------:R-:W-:Y:S02]  /*1d7d0*/  ULDC.64 UR4, c[0x0][0xa08] ;  /* 0x0002820000047ab9 */ /* 0x000fe40000000a00 */
[----:B------:R0:W5:Y:S02]  /*1d7e0*/  @P0 LDG.E R5, desc[UR60][R2.64] ;  /* 0x0000003c02050981 */ /* 0x000164000c1e1900 */
[----:B0-----:R-:W-:-:S04]  /*1d7f0*/  @P1 LEA R2, P0, R12, UR6, 0x2 ;  /* 0x000000060c021c11 */ /* 0x001fc8000f8010ff */
[----:B------:R-:W-:Y:S01]  /*1d800*/  @P1 LEA.HI.X R3, R12, UR7, R0, 0x2, P0 ;  /* 0x000000070c031c11 */ /* 0x000fe200080f1400 */
[----:B------:R-:W-:-:S04]  /*1d810*/  ULDC.64 UR6, c[0x0][0xa10] ;  /* 0x0002840000067ab9 */ /* 0x000fc80000000a00 */
[----:B------:R-:W2:Y:S01]  /*1d820*/  @P1 LDG.E R4, desc[UR60][R2.64] ;  /* 0x0000003c02041981 */ /* 0x000ea2000c1e1900 */
[----:B------:R-:W-:Y:S02]  /*1d830*/  ISETP.NE.U32.AND P1, PT, RZ, UR6, PT ;  /* 0x00000006ff007c0c */ /* 0x000fe4000bf25070 */
[C---:B------:R-:W-:Y:S02]  /*1d840*/  SHF.L.U64.HI R0, R12.reuse, 0x2, R0 ;  /* 0x000000020c007819 */ /* 0x040fe40000010200 */
[----:B------:R-:W-:Y:S01]  /*1d850*/  ISETP.NE.AND.EX P1, PT, RZ, UR7, PT, P1 ;  /* 0x00000007ff007c0c */ /* 0x000fe2000bf25310 */
[----:B--2---:R0:W-:Y:S02]  /*1d860*/  STL [R1+0x58], R4 ;  /* 0x0000580401007387 */ /* 0x0041e40000100800 */
[----:B0-----:R-:W-:-:S05]  /*1d870*/  IMAD.SHL.U32 R4, R12, 0x4, RZ ;  /* 0x000000040c047824 */ /* 0x001fca00078e00ff */
[----:B------:R-:W-:Y:S01]  /*1d880*/  IADD3 R2, P0, R4, UR6, RZ ;  /* 0x0000000604027c10 */ /* 0x000fe2000ff1e0ff */
[----:B------:R-:W-:Y:S03]  /*1d890*/  STL [R1+0x40], R4 ;  /* 0x0000400401007387 */ /* 0x000fe60000100800 */
[----:B------:R-:W-:Y:S01]  /*1d8a0*/  IADD3.X R3, R0, UR7, RZ, P0, !PT ;  /* 0x0000000700037c10 */ /* 0x000fe200087fe4ff */
[----:B------:R-:W-:Y:S01]  /*1d8b0*/  ULDC.64 UR6, c[0x0][0xa20] ;  /* 0x0002880000067ab9 */ /* 0x000fe20000000a00 */
[----:B------:R-:W-:Y:S01]  /*1d8c0*/  ISETP.NE.U32.AND P0, PT, RZ, UR4, PT ;  /* 0x00000004ff007c0c */ /* 0x000fe2000bf05070 */
[----:B------:R0:W-:Y:S04]  /*1d8d0*/  STL [R1+0x44], R0 ;  /* 0x0000440001007387 */ /* 0x0001e80000100800 */
[----:B------:R-:W5:Y:S04]  /*1d8e0*/  @P1 LDG.E R9, desc[UR60][R2.64] ;  /* 0x0000003c02091981 */ /* 0x000f68000c1e1900 */
[----:B------:R-:W5:Y:S04]  /*1d8f0*/  @P1 LDG.E R11, desc[UR60][R2.64] ;  /* 0x0000003c020b1981 */ /* 0x000f68000c1e1900 */
[----:B------:R1:W5:Y:S01]  /*1d900*/  @P1 LDG.E R10, desc[UR60][R2.64+0x4] ;  /* 0x0000043c020a1981 */ /* 0x000362000c1e1900 */
[----:B------:R-:W-:-:S02]  /*1d910*/  ISETP.NE.AND.EX P0, PT, RZ, UR5, PT, P0 ;  /* 0x00000005ff007c0c */ /* 0x000fc4000bf05300 */
[----:B-1----:R-:W-:-:S04]  /*1d920*/  IADD3 R2, P2, R4, UR4, RZ ;  /* 0x0000000404027c10 */ /* 0x002fc8000ff5e0ff */
        /* <DEDUP_REMOVED lines=11> */
[----:B------:R-:W-:-:S04]  /*1d9e0*/  @P2 IADD3 R6, P3, R4, UR6, RZ ;  /* 0x0000000604062c10 */ /* 0x000fc8000ff7e0ff */
[----:B------:R-:W-:Y:S02]  /*1d9f0*/  @P2 IADD3.X R7, R0, UR7, RZ, P3, !PT ;  /* 0x0000000700072c10 */ /* 0x000fe40009ffe4ff */
[----:B0-----:R-:W-:-:S06]  /*1da00*/  MOV R0, UR4 ;  /* 0x0000000400007c02 */ /* 0x001fcc0008000f00 */
[----:B------:R1:W5:Y:S01]  /*1da10*/  @P2 LDG.E R0, desc[UR60][R6.64] ;  /* 0x0000003c06002981 */ /* 0x000362000c1e1900 */
[----:B------:R-:W-:Y:S02]  /*1da20*/  ULDC UR4, c[0x0][0x338] ;  /* 0x0000ce0000047ab9 */ /* 0x000fe40000000800 */
[----:B------:R-:W-:Y:S01]  /*1da30*/  IMAD.U32 R4, RZ, RZ, UR4 ;  /* 0x00000004ff047e24 */ /* 0x000fe2000f8e00ff */
[----:B------:R-:W-:Y:S06]  /*1da40*/  @P2 BRA `(.L_x_5928) ;  /* 0x0000000000102947 */ /* 0x000fec0003800000 */
[----:B------:R-:W-:Y:S05]  /*1da50*/  @!P0 BRA `(.L_x_5928) ;  /* 0x00000000000c8947 */ /* 0x000fea0003800000 */
[----:B-1----:R-:W2:Y:S04]  /*1da60*/  LDG.E R6, desc[UR60][R2.64] ;  /* 0x0000003c02067981 */ /* 0x002ea8000c1e1900 */
[----:B-----5:R-:W2:Y:S02]  /*1da70*/  LDG.E R0, desc[UR60][R2.64+0x4] ;  /* 0x0000043c02007981 */ /* 0x020ea4000c1e1900 */
[----:B--2---:R-:W-:-:S07]  /*1da80*/  IMAD.IADD R0, R0, 0x1, -R6 ;  /* 0x0000000100007824 */ /* 0x004fce00078e0a06 */
.L_x_5928:
[----:B-----5:R-:W-:Y:S01]  /*1da90*/  @P1 IMAD.IADD R4, R10, 0x1, -R11 ;  /* 0x000000010a041824 */ /* 0x020fe200078e0a0b */
[----:B-1----:R-:W-:Y:S01]  /*1daa0*/  MOV R2, RZ ;  /* 0x000000ff00027202 */ /* 0x002fe20000000f00 */
[----:B------:R-:W-:Y:S01]  /*1dab0*/  IMAD.IADD R0, R0, 0x1, -R5 ;  /* 0x0000000100007824 */ /* 0x000fe200078e0a05 */
[----:B------:R-:W-:Y:S03]  /*1dac0*/  BSSY B0, `(.L_x_5929) ;  /* 0x00000fa000007945 */ /* 0x000fe60003800000 */
[----:B------:R-:W-:-:S05]  /*1dad0*/  IMAD.IADD R3, R0, 0x1, R4 ;  /* 0x0000000100037824 */ /* 0x000fca00078e0204 */
[----:B------:R0:W-:Y:S02]  /*1dae0*/  STL [R1+0x4c], R3 ;  /* 0x00004c0301007387 */ /* 0x0001e40000100800 */
[----:B0-----:R-:W-:-:S04]  /*1daf0*/  VIADD R3, R3, 0xdf ;  /* 0x000000df03037836 */ /* 0x001fc80000000000 */
[----:B------:R-:W-:-:S05]  /*1db00*/  IMAD.HI R2, R3, -0x6db6db6d, R2 ;  /* 0x9249249303027827 */ /* 0x000fca00078e0202 */
[----:B------:R-:W-:-:S04]  /*1db10*/  SHF.R.U32.HI R3, RZ, 0x1f, R2 ;  /* 0x0000001fff037819 */ /* 0x000fc80000011602 */
[----:B------:R-:W-:-:S05]  /*1db20*/  LEA.HI.SX32 R6, R2, R3, 0x19 ;  /* 0x0000000302067211 */ /* 0x000fca00078fcaff */
[--C-:B------:R-:W-:Y:S01]  /*1db30*/  IMAD R2, R6, 0xe0, -R0.reuse ;  /* 0x000000e006027824 */ /* 0x100fe200078e0a00 */
[----:B------:R0:W-:Y:S01]  /*1db40*/  STL [R1+0x50], R6 ;  /* 0x0000500601007387 */ /* 0x0001e20000100800 */
[----:B------:R-:W-:-:S03]  /*1db50*/  IMAD.MOV R0, RZ, RZ, -R0 ;  /* 0x000000ffff007224 */ /* 0x000fc600078e0a00 */
[----:B------:R-:W-:Y:S02]  /*1db60*/  VIMNMX R2, R2, R4, PT ;  /* 0x0000000402027248 */ /* 0x000fe40003fe0100 */
[----:B------:R-:W-:-:S04]  /*1db70*/  VIMNMX R0, RZ, R0, !PT ;  /* 0x00000000ff007248 */ /* 0x000fc80007fe0100 */
[----:B------:R-:W-:Y:S02]  /*1db80*/  ISETP.GT.AND P0, PT, R2, R0, PT ;  /* 0x000000000200720c */ /* 0x000fe40003f04270 */
[----:B0-----:R-:W-:-:S05]  /*1db90*/  SHF.R.U32.HI R6, RZ, 0x5, R0 ;  /* 0x00000005ff067819 */ /* 0x001fca0000011600 */
[----:B------:R-:W-:-:S06]  /*1dba0*/  IMAD.WIDE.U32 R6, R6, 0x24924925, RZ ;  /* 0x2492492506067825 */ /* 0x000fcc00078e00ff */
[----:B------:R-:W-:Y:S02]  /*1dbb0*/  @P0 VIADD R3, R2, 0xdf ;  /* 0x000000df02030836 */ /* 0x000fe40000000000 */
[----:B------:R-:W-:-:S04]  /*1dbc0*/  @P0 IMAD.MOV.U32 R2, RZ, RZ, RZ ;  /* 0x000000ffff020224 */ /* 0x000fc800078e00ff */
[----:B------:R-:W-:-:S04]  /*1dbd0*/  @P0 IMAD.HI R2, R3, -0x6db6db6d, R2 ;  /* 0x9249249303020827 */ /* 0x000fc800078e0202 */
[----:B------:R-:W-:Y:S01]  /*1dbe0*/  IMAD.MOV.U32 R3, RZ, RZ, R7 ;  /* 0x000000ffff037224 */ /* 0x000fe200078e0007 */
[----:B------:R-:W-:-:S03]  /*1dbf0*/  @P0 SHF.R.U32.HI R0, RZ, 0x1f, R2 ;  /* 0x0000001fff000819 */ /* 0x000fc60000011602 */
[----:B------:R-:W-:Y:S01]  /*1dc00*/  IMAD.MOV.U32 R4, RZ, RZ, R3 ;  /* 0x000000ffff047224 */ /* 0x000fe200078e0003 */
[----:B------:R-:W-:Y:S01]  /*1dc10*/  @P0 LEA.HI.SX32 R4, R2, R0, 0x19 ;  /* 0x0000000002040211 */ /* 0x000fe200078fcaff */
[----:B------:R-:W-:Y:S01]  /*1dc20*/  IMAD.IADD R0, R8, 0x1, R5 ;  /* 0x0000000108007824 */ /* 0x000fe200078e0205 */
[----:B------:R-:W-:Y:S02]  /*1dc30*/  PLOP3.LUT P0, PT, PT, PT, PT, 0x80, 0x0 ;  /* 0x000000000000781c */ /* 0x000fe40003f0f070 */
[----:B------:R-:W-:Y:S02]  /*1dc40*/  ISETP.GT.AND P2, PT, R4, R3, PT ;  /* 0x000000030400720c */ /* 0x000fe40003f44270 */
[----:B------:R0:W-:Y:S11]  /*1dc50*/  STL [R1+0x20], R0 ;  /* 0x0000200001007387 */ /* 0x0001f60000100800 */
[----:B0-----:R-:W-:Y:S05]  /*1dc60*/  @!P2 BRA `(.L_x_5930) ;  /* 0x0000000c007ca947 */ /* 0x001fea0003800000 */
[----:B------:R-:W0:Y:S01]  /*1dc70*/  LDC R0, c[0x0][0x428] ;  /* 0x00010a00ff007b82 */ /* 0x000e220000000800 */
[----:B------:R-:W-:Y:S01]  /*1dc80*/  UMOV UR4, 0xffffffff ;  /* 0xffffffff00047882 */ /* 0x000fe20000000000 */
[----:B------:R-:W-:Y:S02]  /*1dc90*/  MOV R2, R18 ;  /* 0x0000001200027202 */ /* 0x000fe40000000f00 */
        /* <DEDUP_REMOVED lines=11> */
.L_x_6105:
[----:B-1----:R-:W-:Y:S02]  /*1dd50*/  ISETP.NE.AND P0, PT, R14, RZ, PT ;  /* 0x000000ff0e00720c */ /* 0x002fe40003f05270 */
[----:B------:R-:W-:-:S11]  /*1dd60*/  PLOP3.LUT P6, PT, PT, PT, PT, 0x8, 0x0 ;  /* 0x000000000000781c */ /* 0x000fd60003fce170 */
[----:B------:R-:W-:Y:S05]  /*1dd70*/  @P0 BRA `(.L_x_5932) ;  /* 0x00000000000c0947 */ /* 0x000fea0003800000 */
[----:B------:R-:W-:-:S03]  /*1dd80*/  UMOV UR4, 0xffffffff ;  /* 0xffffffff00047882 */ /* 0x000fc60000000000 */
[----:B------:R-:W-:Y:S05]  /*1dd90*/  BRA.DIV UR4, `(.L_x_5933) ;  /* 0x0000006a04547947 */ /* 0x000fea000b800000 */
[----:B------:R-:W-:-:S13]  /*1dda0*/  ELECT P6, URZ, PT ;  /* 0x00000000003f782f */ /* 0x000fda00038c0000 */
.L_x_5932:
        /* <DEDUP_REMOVED lines=12> */
.L_x_6108:
[----:B------:R-:W-:Y:S05]  /*1de70*/  BSYNC B1 ;  /* 0x0000000000017941 */ /* 0x000fea0003800000 */
.L_x_5934:
        /* <DEDUP_REMOVED lines=12> */
.L_x_6109:
[----:B------:R-:W-:Y:S05]  /*1df40*/  BSYNC B2 ;  /* 0x0000000000027941 */ /* 0x000fea0003800000 */
.L_x_5938:
        /* <DEDUP_REMOVED lines=9> */
.L_x_5941:
[----:B------:R-:W-:Y:S05]  /*1dfe0*/  BSYNC B2 ;  /* 0x0000000000027941 */ /* 0x000fea0003800000 */
.L_x_5940:
[----:B------:R-:W2:Y:S01]  /*1dff0*/  LDL R6, [R1+0xc] ;  /* 0x00000c0001067983 */ /* 0x000ea20000100800 */
[----:B------:R-:W-:Y:S01]  /*1e000*/  IMAD.MOV.U32 R13, RZ, RZ, RZ ;  /* 0x000000ffff0d7224 */ /* 0x000fe200078e00ff */
[----:B------:R-:W-:Y:S01]  /*1e010*/  UIADD3 UR4, UP0, UR36, 0x570, URZ ;  /* 0x0000057024047890 */ /* 0x000fe2000ff1e03f */
[----:B0-----:R-:W-:Y:S01]  /*1e020*/  IMAD R5, R4, 0xe0, R9 ;  /* 0x000000e004057824 */ /* 0x001fe200078e0209 */
[----:B------:R-:W-:Y:S01]  /*1e030*/  PLOP3.LUT P0, PT, PT, PT, PT, 0x80, 0x0 ;  /* 0x000000000000781c */ /* 0x000fe20003f0f070 */
[----:B------:R-:W-:Y:S01]  /*1e040*/  UMOV UR6, 0x0 ;  /* 0x0000000000067882 */ /* 0x000fe20000000000 */
[----:B------:R-:W-:Y:S01]  /*1e050*/  R2UR UR10, R13 ;  /* 0x000000000d0a72ca */ /* 0x000fe200000e0000 */
[----:B------:R-:W-:Y:S01]  /*1e060*/  VIADD R5, R5, 0xffffff20 ;  /* 0xffffff2005057836 */ /* 0x000fe20000000000 */
[----:B------:R-:W-:Y:S01]  /*1e070*/  UIADD3.X UR5, URZ, UR37, URZ, UP0, !UPT ;  /* 0x000000253f057290 */ /* 0x000fe200087fe43f */
[----:B------:R-:W-:Y:S01]  /*1e080*/  UMOV UR7, 0x12f00000 ;  /* 0x12f0000000077882 */ /* 0x000fe20000000000 */
[----:B--2---:R-:W-:Y:S01]  /*1e090*/  IMAD R12, R6, 0x7000, R11 ;  /* 0x00007000060c7824 */ /* 0x004fe200078e020b */
[----:B------:R-:W-:-:S03]  /*1e0a0*/  IADD3 R6, R8, 0x2e890, RZ ;  /* 0x0002e89008067810 */ /* 0x000fc60007ffe0ff */
[----:B------:R-:W-:-:S07]  /*1e0b0*/  VIADD R7, R12, 0x20400 ;  /* 0x000204000c077836 */ /* 0x000fce0000000000 */
.L_x_5942:
        /* <DEDUP_REMOVED lines=13> */
.L_x_6110:
[----:B------:R-:W-:Y:S05]  /*1e190*/  BSYNC B2 ;  /* 0x0000000000027941 */ /* 0x000fea0003800000 */
.L_x_5943:
        /* <DEDUP_REMOVED lines=11> */
.L_x_5946:
[----:B------:R-:W-:Y:S05]  /*1e250*/  BSYNC B2 ;  /* 0x0000000000027941 */ /* 0x000fea0003800000 */
.L_x_5945:
        /* <DEDUP_REMOVED lines=8> */
.L_x_5947:
        /* <DEDUP_REMOVED lines=10> */
.L_x_5937:
[----:B------:R-:W-:Y:S05]  /*1e380*/  BSYNC B1 ;  /* 0x0000000000017941 */ /* 0x000fea0003800000 */
.L_x_5936:
[----:B01----:R-:W2:Y:S04]  /*1e390*/  LDL.LU R10, [R1+0xc] ;  /* 0x00000c00010a7983 */ /* 0x003ea80000300800 */
[----:B------:R-:W3:Y:S01]  /*1e3a0*/  LDL.LU R8, [R1+0x18] ;  /* 0x0000180001087983 */ /* 0x000ee20000300800 */
[----:B------:R-:W-:Y:S02]  /*1e3b0*/  PLOP3.LUT P0, PT, PT, PT, PT, 0x8, 0x0 ;  /* 0x000000000000781c */ /* 0x000fe40003f0e170 */
[----:B--2---:R-:W-:-:S04]  /*1e3c0*/  IADD3 R5, R10, 0x1, RZ ;  /* 0x000000010a057810 */ /* 0x004fc80007ffe0ff */
        /* <DEDUP_REMOVED lines=12> */
.L_x_5960:
        /* <DEDUP_REMOVED lines=13> */
.L_x_6111:
[----:B------:R-:W-:Y:S05]  /*1e560*/  BSYNC B2 ;  /* 0x0000000000027941 */ /* 0x000fea0003800000 */
.L_x_5950:
        /* <DEDUP_REMOVED lines=9> */
.L_x_5953:
[----:B------:R-:W-:Y:S05]  /*1e600*/  BSYNC B2 ;  /* 0x0000000000027941 */ /* 0x000fea0003800000 */
.L_x_5952:
[----:B------:R-:W2:Y:S01]  /*1e610*/  LDL R8, [R1+0xc] ;  /* 0x00000c0001087983 */ /* 0x000ea20000100800 */
[----:B------:R-:W-:Y:S01]  /*1e620*/  IMAD.MOV.U32 R12, RZ, RZ, RZ ;  /* 0x000000ffff0c7224 */ /* 0x000fe200078e00ff */
[----:B------:R-:W-:Y:S01]  /*1e630*/  UIADD3 UR4, UP0, UR36, 0x570, URZ ;  /* 0x0000057024047890 */ /* 0x000fe2000ff1e03f */
[----:B------:R-:W-:Y:S01]  /*1e640*/  PLOP3.LUT P1, PT, PT, PT, PT, 0x80, 0x0 ;  /* 0x000000000000781c */ /* 0x000fe20003f2f070 */
[----:B------:R-:W-:Y:S01]  /*1e650*/  UMOV UR6, 0x0 ;  /* 0x0000000000067882 */ /* 0x000fe20000000000 */
[----:B------:R-:W-:Y:S01]  /*1e660*/  IADD3 R9, R6, 0x2e890, RZ ;  /* 0x0002e89006097810 */ /* 0x000fe20007ffe0ff */
[----:B------:R-:W-:Y:S01]  /*1e670*/  UIADD3.X UR5, URZ, UR37, URZ, UP0, !UPT ;  /* 0x000000253f057290 */ /* 0x000fe200087fe43f */
[----:B------:R-:W-:Y:S01]  /*1e680*/  R2UR UR10, R12 ;  /* 0x000000000c0a72ca */ /* 0x000fe200000e0000 */
[----:B------:R-:W-:Y:S01]  /*1e690*/  UMOV UR7, 0x12f00000 ;  /* 0x12f0000000077882 */ /* 0x000fe20000000000 */
[----:B--2---:R-:W-:-:S04]  /*1e6a0*/  IMAD R8, R8, 0x7000, R11 ;  /* 0x0000700008087824 */ /* 0x004fc800078e020b */
[----:B------:R-:W-:-:S09]  /*1e6b0*/  VIADD R10, R8, 0x20400 ;  /* 0x00020400080a7836 */ /* 0x000fd20000000000 */
.L_x_5954:
        /* <DEDUP_REMOVED lines=13> */
.L_x_6112:
[----:B------:R-:W-:Y:S05]  /*1e790*/  BSYNC B2 ;  /* 0x0000000000027941 */ /* 0x000fea0003800000 */
.L_x_5955:
        /* <DEDUP_REMOVED lines=11> */
.L_x_5958:
[----:B------:R-:W-:Y:S05]  /*1e850*/  BSYNC B2 ;  /* 0x0000000000027941 */ /* 0x000fea0003800000 */
.L_x_5957:
[----:B------:R-:W-:Y:S01]  /*1e860*/  R2UR UR10, R12 ;  /* 0x000000000c0a72ca */ /* 0x000fe200000e0000 */
[----:B------:R-:W-:Y:S01]  /*1e870*/  UIADD3 UR4, UP0, UR36, 0x670, URZ ;  /* 0x0000067024047890 */ /* 0x000fe2000ff1e03f */
[----:B------:R-:W-:Y:S01]  /*1e880*/  R2UR UR6, R14 ;  /* 0x000000000e0672ca */ /* 0x000fe200000e0000 */
[----:B------:R-:W-:Y:S01]  /*1e890*/  VIADD R8, R8, 0xe400 ;  /* 0x0000e40008087836 */ /* 0x000fe20000000000 */
[----:B------:R-:W-:Y:S01]  /*1e8a0*/  R2UR UR7, R15 ;  /* 0x000000000f0772ca */ /* 0x000fe200000e0000 */
[----:B01----:R-:W-:Y:S01]  /*1e8b0*/  VIADD R6, R6, 0x2e8b0 ;  /* 0x0002e8b006067836 */ /* 0x003fe20000000000 */
[----:B------:R-:W-:Y:S01]  /*1e8c0*/  PLOP3.LUT P1, PT, PT, PT, PT, 0x80, 0x0 ;  /* 0x000000000000781c */ /* 0x000fe20003f2f070 */
[----:B------:R-:W-:-:S12]  /*1e8d0*/  UIADD3.X UR5, URZ, UR37, URZ, UP0, !UPT ;  /* 0x000000253f057290 */ /* 0x000fd800087fe43f */
.L_x_5959:
        /* <DEDUP_REMOVED lines=10> */
.L_x_5949:
[----:B------:R-:W-:Y:S05]  /*1e980*/  BSYNC B1 ;  /* 0x0000000000017941 */ /* 0x000fea0003800000 */
.L_x_5948:
[----:B------:R-:W2:Y:S04]  /*1e990*/  LDL.LU R7, [R1+0xc] ;  /* 0x00000c0001077983 */ /* 0x000ea80000300800 */
[----:B------:R-:W3:Y:S01]  /*1e9a0*/  LDL.LU R9, [R1+0x18] ;  /* 0x0000180001097983 */ /* 0x000ee20000300800 */
[----:B------:R-:W-:Y:S02]  /*1e9b0*/  VIADD R4, R4, 0xffffffff ;  /* 0xffffffff04047836 */ /* 0x000fe40000000000 */
[----:B------:R-:W-:-:S03]  /*1e9c0*/  VIADD R5, R5, 0xffffff20 ;  /* 0xffffff2005057836 */ /* 0x000fc60000000000 */
[----:B------:R-:W-:Y:S02]  /*1e9d0*/  ISETP.GT.AND P2, PT, R4, R3, PT ;  /* 0x000000030400720c */ /* 0x000fe40003f44270 */
[----:B--2---:R-:W-:-:S04]  /*1e9e0*/  IADD3 R6, R7, 0x1, RZ ;  /* 0x0000000107067810 */ /* 0x004fc80007ffe0ff */
[----:B------:R-:W-:-:S04]  /*1e9f0*/  ISETP.NE.AND P1, PT, R6, 0x2, PT ;  /* 0x000000020600780c */ /* 0x000fc80003f25270 */
[----:B------:R-:W-:Y:S02]  /*1ea00*/  SEL R7, RZ, 0x1, P1 ;  /* 0x00000001ff077807 */ /* 0x000fe40000800000 */
[----:B------:R-:W-:Y:S02]  /*1ea10*/  SEL R6, R6, RZ, P1 ;  /* 0x000000ff06067207 */ /* 0x000fe40000800000 */
[----:B---3--:R-:W-:-:S03]  /*1ea20*/  LOP3.LUT R9, R9, R7, RZ, 0x3c, !PT ;  /* 0x0000000709097212 */ /* 0x008fc600078e3cff */
[----:B------:R0:W-:Y:S04]  /*1ea30*/  STL [R1+0xc], R6 ;  /* 0x00000c0601007387 */ /* 0x0001e80000100800 */
[----:B------:R0:W-:Y:S01]  /*1ea40*/  STL [R1+0x18], R9 ;  /* 0x0000180901007387 */ /* 0x0001e20000100800 */
[----:B------:R-:W-:Y:S05]  /*1ea50*/  @P2 BRA `(.L_x_5960) ;  /* 0xfffffff8008c2947 */ /* 0x000fea000383ffff */
.L_x_5930:
[----:B------:R-:W-:Y:S05]  /*1ea60*/  BSYNC B0 ;  /* 0x0000000000007941 */ /* 0x000fea0003800000 */
.L_x_5929:
        /* <DEDUP_REMOVED lines=16> */
[----:B-1----:R-:W2:Y:S04]  /*1eb70*/  @P0 ATOMG.E.ADD.STRONG.GPU PT, R2, desc[UR60][R4.64], R2 ;  /* 0x00000002040209a8 */ /* 0x002ea800081ee1fc */
[----:B--2---:R0:W1:Y:S02]  /*1eb80*/  SHFL.IDX PT, R2, R2, R0, 0x1f ;  /* 0x00001f0002027589 */ /* 0x00406400000e0000 */
[----:B0-----:R-:W0:Y:S02]  /*1eb90*/  S2R R0, SR_LTMASK ;  /* 0x0000000000007919 */ /* 0x001e240000003900 */
[----:B0-----:R-:W-:-:S06]  /*1eba0*/  LOP3.LUT R0, R0, UR4, RZ, 0xc0, !PT ;  /* 0x0000000400007c12 */ /* 0x001fcc000f8ec0ff */
[----:B------:R-:W1:Y:S02]  /*1ebb0*/  POPC R0, R0 ;  /* 0x0000000000007309 */ /* 0x000e640000000000 */
[----:B-1----:R-:W-:Y:S01]  /*1ebc0*/  IADD3 R16, R2, UR40, R0 ;  /* 0x0000002802107c10 */ /* 0x002fe2000fffe000 */
[----:B------:R-:W-:Y:S06]  /*1ebd0*/  BRA `(.L_x_5963) ;  /* 0x0000003000ac7947 */ /* 0x000fec0003800000 */
.L_x_5962:
        /* <DEDUP_REMOVED lines=23> */
.L_x_5964:
        /* <DEDUP_REMOVED lines=27> */
.L_x_5965:
        /* <DEDUP_REMOVED lines=21> */
.L_x_5966:
        /* <DEDUP_REMOVED lines=19> */
.L_x_5967:
[----:B------:R-:W2:Y:S01]  /*1f180*/  LDL.LU R2, [R1+0x40] ;  /* 0x0000400001027983 */ /* 0x000ea20000300800 */
[----:B------:R-:W-:-:S03]  /*1f190*/  ULDC.64 UR4, c[0x0][0x9f8] ;  /* 0x00027e0000047ab9 */ /* 0x000fc60000000a00 */
[----:B------:R-:W3:Y:S04]  /*1f1a0*/  LDL.LU R5, [R1+0x44] ;  /* 0x0000440001057983 */ /* 0x000ee80000300800 */
[----:B------:R-:W4:Y:S04]  /*1f1b0*/  LDL.LU R0, [R1+0x58] ;  /* 0x0000580001007983 */ /* 0x000f280000300800 */
[----:B------:R-:W4:Y:S01]  /*1f1c0*/  LDL.LU R4, [R1+0x1c] ;  /* 0x00001c0001047983 */ /* 0x000f220000300800 */
[----:B------:R-:W-:-:S04]  /*1f1d0*/  ISETP.NE.U32.AND P0, PT, RZ, UR4, PT ;  /* 0x00000004ff007c0c */ /* 0x000fc8000bf05070 */
[----:B------:R-:W-:-:S13]  /*1f1e0*/  ISETP.NE.AND.EX P0, PT, RZ, UR5, PT, P0 ;  /* 0x00000005ff007c0c */ /* 0x000fda000bf05300 */
[----:B--2---:R-:W-:-:S04]  /*1f1f0*/  @P0 IADD3 R2, P1, R2, UR4, RZ ;  /* 0x0000000402020c10 */ /* 0x004fc8000ff3e0ff */
[----:B---3--:R-:W-:Y:S01]  /*1f200*/  @P0 IADD3.X R3, R5, UR5, RZ, P1, !PT ;  /* 0x0000000505030c10 */ /* 0x008fe20008ffe4ff */
[----:B------:R-:W-:Y:S01]  /*1f210*/  ULDC.64 UR4, c[0x0][0xa00] ;  /* 0x0002800000047ab9 */ /* 0x000fe20000000a00 */
[----:B----4-:R-:W-:Y:S02]  /*1f220*/  IMAD R17, R17, 0x80, R0 ;  /* 0x0000008011117824 */ /* 0x010fe400078e0200 */
[----:B------:R-:W0:Y:S01]  /*1f230*/  LDC R0, c[0x0][0x428] ;  /* 0x00010a00ff007b82 */ /* 0x000e220000000800 */
[----:B------:R-:W1:Y:S01]  /*1f240*/  S2R R5, SR_TID.X ;  /* 0x0000000000057919 */ /* 0x000e620000002100 */
[----:B------:R-:W-:-:S06]  /*1f250*/  MOV R21, R4 ;  /* 0x0000000400157202 */ /* 0x000fcc0000000f00 */
[----:B------:R2:W5:Y:S01]  /*1f260*/  @P0 LDG.E R21, desc[UR60][R2.64] ;  /* 0x0000003c02150981 */ /* 0x000562000c1e1900 */
[----:B0-----:R-:W-:Y:S01]  /*1f270*/  ISETP.NE.AND P0, PT, R0, 0x1, PT ;  /* 0x000000010000780c */ /* 0x001fe20003f05270 */
[----:B------:R-:W-:Y:S01]  /*1f280*/  IMAD.MOV.U32 R0, RZ, RZ, R18 ;  /* 0x000000ffff007224 */ /* 0x000fe200078e0012 */
[----:B-1----:R-:W-:-:S11]  /*1f290*/  LOP3.LUT R5, R5, 0x7f, RZ, 0xc0, !PT ;  /* 0x0000007f05057812 */ /* 0x002fd600078ec0ff */
[----:B--2---:R-:W0:Y:S01]  /*1f2a0*/  @P0 LDC R2, c[0x0][0x42c] ;  /* 0x00010b00ff020b82 */ /* 0x004e220000000800 */
[----:B------:R-:W-:-:S04]  /*1f2b0*/  ISETP.NE.AND P1, PT, R5, RZ, PT ;  /* 0x000000ff0500720c */ /* 0x000fc80003f25270 */
[----:B------:R-:W-:-:S03]  /*1f2c0*/  PLOP3.LUT P3, PT, P1, PT, PT, 0x8, 0x0 ;  /* 0x000000000000781c */ /* 0x000fc60000f6e170 */
[----:B------:R-:W1:Y:S06]  /*1f2d0*/  @P0 LDC R3, c[0x0][0x430] ;  /* 0x00010c00ff030b82 */ /* 0x000e6c0000000800 */
[----:B------:R-:W-:-:S05]  /*1f2e0*/  VOTEU.ALL UP1, P1 ;  /* 0x00000000003f7886 */ /* 0x000fca0000820000 */
[----:B------:R-:W-:-:S04]  /*1f2f0*/  @!UP1 UIADD3 UR8, UP0, UR36, 0x270, URZ ;  /* 0x0000027024089890 */ /* 0x000fc8000ff1e03f */
[----:B------:R-:W-:Y:S01]  /*1f300*/  @!UP1 UIADD3.X UR9, URZ, UR37, URZ, UP0, !UPT ;  /* 0x000000253f099290 */ /* 0x000fe200087fe43f */
[----:B0-----:R-:W-:Y:S02]  /*1f310*/  @P0 IMAD.HI.U32 R2, R18, R2, RZ ;  /* 0x0000000212020227 */ /* 0x001fe400078e00ff */
[----:B------:R-:W-:-:S03]  /*1f320*/  VOTEU.ALL UP0, P1 ;  /* 0x00000000003f7886 */ /* 0x000fc60000800000 */
[----:B-1----:R-:W-:Y:S02]  /*1f330*/  @P0 SHF.R.U32.HI R0, RZ, R3, R2 ;  /* 0x00000003ff000219 */ /* 0x002fe40000011602 */
[----:B------:R-:W-:-:S04]  /*1f340*/  ISETP.NE.U32.AND P0, PT, RZ, UR4, PT ;  /* 0x00000004ff007c0c */ /* 0x000fc8000bf05070 */
[----:B------:R-:W-:-:S04]  /*1f350*/  ISETP.NE.AND.EX P2, PT, RZ, UR5, PT, P0 ;  /* 0x00000005ff007c0c */ /* 0x000fc8000bf45300 */
[----:B------:R-:W-:-:S09]  /*1f360*/  SEL R3, R4, RZ, !P2 ;  /* 0x000000ff04037207 */ /* 0x000fd20005000000 */
.L_x_5968:
        /* <DEDUP_REMOVED lines=10> */
[----:B------:R-:W0:Y:S01]  /*1f410*/  LDC.64 R4, c[0x0][0x3f8] ;  /* 0x0000fe00ff047b82 */ /* 0x000e220000000a00 */
[----:B-----5:R-:W-:Y:S01]  /*1f420*/  SHF.R.S32.HI R7, RZ, 0x1f, R21 ;  /* 0x0000001fff077819 */ /* 0x020fe20000011415 */
[----:B------:R-:W-:-:S04]  /*1f430*/  ULDC.64 UR4, c[0x0][0xa08] ;  /* 0x0002820000047ab9 */ /* 0x000fc80000000a00 */
[----:B------:R1:W-:Y:S01]  /*1f440*/  STL [R1+0x1c], R7 ;  /* 0x00001c0701007387 */ /* 0x0003e20000100800 */
[----:B0-----:R-:W-:Y:S01]  /*1f450*/  LOP3.LUT P0, RZ, R4, UR4, RZ, 0xfc, !PT ;  /* 0x0000000404ff7c12 */ /* 0x001fe2000f80fcff */
[----:B------:R-:W-:-:S03]  /*1f460*/  UMOV UR4, 0xffffffff ;  /* 0xffffffff00047882 */ /* 0x000fc60000000000 */
[----:B------:R-:W-:-:S04]  /*1f470*/  LOP3.LUT P0, RZ, R5, UR5, RZ, 0xfc, P0 ;  /* 0x0000000505ff7c12 */ /* 0x000fc8000800fcff */
[----:B------:R-:W-:Y:S01]  /*1f480*/  SEL R2, R21, RZ, !P0 ;  /* 0x000000ff15027207 */ /* 0x000fe20004000000 */
[----:B-1----:R-:W-:Y:S08]  /*1f490*/  BRA.DIV UR4, `(.L_x_5969) ;  /* 0x0000005604187947 */ /* 0x002ff0000b800000 */
[----:B------:R-:W0:Y:S02]  /*1f4a0*/  S2R R6, SR_TID.X ;  /* 0x0000000000067919 */ /* 0x000e240000002100 */
[----:B0-----:R-:W-:-:S04]  /*1f4b0*/  SHF.R.U32.HI R6, RZ, 0x5, R6 ;  /* 0x00000005ff067819 */ /* 0x001fc80000011606 */
[----:B------:R-:W-:-:S05]  /*1f4c0*/  LOP3.LUT R6, R6, 0x3, RZ, 0xc0, !PT ;  /* 0x0000000306067812 */ /* 0x000fca00078ec0ff */
[----:B------:R0:W1:Y:S02]  /*1f4d0*/  SHFL.IDX PT, R14, R6, RZ, 0x1f ;  /* 0x00001fff060e7589 */ /* 0x00006400000e0000 */
.L_x_6115:
[----:B-1----:R-:W-:Y:S02]  /*1f4e0*/  ISETP.NE.AND P0, PT, R14, RZ, PT ;  /* 0x000000ff0e00720c */ /* 0x002fe40003f05270 */
[----:B------:R-:W-:-:S11]  /*1f4f0*/  PLOP3.LUT P6, PT, PT, PT, PT, 0x8, 0x0 ;  /* 0x000000000000781c */ /* 0x000fd60003fce170 */
[----:B------:R-:W-:Y:S05]  /*1f500*/  @P0 BRA `(.L_x_5970) ;  /* 0x0000000400c40947 */ /* 0x000fea0003800000 */
[----:B------:R-:W-:-:S03]  /*1f510*/  UMOV UR4, 0xffffffff ;  /* 0xffffffff00047882 */ /* 0x000fc60000000000 */
[----:B------:R-:W-:Y:S05]  /*1f520*/  BRA.DIV UR4, `(.L_x_5971) ;  /* 0x0000005604287947 */ /* 0x000fea000b800000 */
[----:B------:R-:W-:-:S13]  /*1f530*/  ELECT P6, URZ, PT ;  /* 0x00000000003f782f */ /* 0x000fda00038c0000 */
.L_x_6118:
[----:B------:R-:W-:Y:S05]  /*1f540*/  @!P6 BRA `(.L_x_5972) ;  /* 0x000000040060e947 */ /* 0x000fea0003800000 */
[----:B0-----:R-:W2:Y:S01]  /*1f550*/  LDL R6, [R1+0x50] ;  /* 0x0000500001067983 */ /* 0x001ea20000100800 */
[----:B------:R-:W-:-:S04]  /*1f560*/  ISETP.NE.U32.AND P0, PT, R4, RZ, PT ;  /* 0x000000ff0400720c */ /* 0x000fc80003f05070 */
[----:B------:R-:W-:Y:S01]  /*1f570*/  ISETP.NE.AND.EX P0, PT, R5, RZ, PT, P0 ;  /* 0x000000ff0500720c */ /* 0x000fe20003f05300 */
[----:B--2---:R-:W-:-:S12]  /*1f580*/  VIADD R6, R6, 0xffffffff ;  /* 0xffffffff06067836 */ /* 0x004fd80000000000 */
[----:B------:R-:W-:Y:S05]  /*1f590*/  @!P0 BRA `(.L_x_5973) ;  /* 0x00000000004c8947 */ /* 0x000fea0003800000 */
[----:B------:R-:W0:Y:S01]  /*1f5a0*/  LDC R10, c[0x0][0x41c] ;  /* 0x00010700ff0a7b82 */ /* 0x000e220000000800 */
[----:B------:R-:W-:Y:S01]  /*1f5b0*/  IMAD.MOV.U32 R2, RZ, RZ, R6 ;  /* 0x000000ffff027224 */ /* 0x000fe200078e0006 */
[----:B------:R-:W-:Y:S01]  /*1f5c0*/  ULDC.64 UR4, c[0x0][0x408] ;  /* 0x0001020000047ab9 */ /* 0x000fe20000000a00 */
[----:B------:R-:W-:Y:S01]  /*1f5d0*/  IMAD.MOV.U32 R11, RZ, RZ, R7 ;  /* 0x000000ffff0b7224 */ /* 0x000fe200078e0007 */
[----:B0-----:R-:W-:-:S13]  /*1f5e0*/  ISETP.NE.AND P0, PT, R10, 0x1, PT ;  /* 0x000000010a00780c */ /* 0x001fda0003f05270 */
[----:B------:R-:W0:Y:S02]  /*1f5f0*/  @P0 LDC.64 R8, c[0x0][0x420] ;  /* 0x00010800ff080b82 */ /* 0x000e240000000a00 */
[----:B0-----:R-:W-:-:S05]  /*1f600*/  @P0 IMAD.HI.U32 R8, R6, R8, RZ ;  /* 0x0000000806080227 */ /* 0x001fca00078e00ff */
[----:B------:R-:W-:-:S04]  /*1f610*/  @P0 SHF.R.U32.HI R2, RZ, R9, R8 ;  /* 0x00000009ff020219 */ /* 0x000fc80000011608 */
[--C-:B------:R-:W-:Y:S01]  /*1f620*/  SHF.R.S32.HI R9, RZ, 0x1f, R2.reuse ;  /* 0x0000001fff097819 */ /* 0x100fe20000011402 */
[----:B------:R-:W-:Y:S01]  /*1f630*/  IMAD.MOV R7, RZ, RZ, -R2 ;  /* 0x000000ffff077224 */ /* 0x000fe200078e0a02 */
[----:B------:R-:W-:-:S03]  /*1f640*/  MOV R8, R2 ;  /* 0x0000000200087202 */ /* 0x000fc60000000f00 */
        /* <DEDUP_REMOVED lines=8> */
.L_x_5973:
[----:B0-----:R-:W2:Y:S01]  /*1f6d0*/  LDL R4, [R1+0x8] ;  /* 0x0000080001047983 */ /* 0x001ea20000100800 */
[----:B------:R-:W-:-:S03]  /*1f6e0*/  MOV R8, 0x400 ;  /* 0x0000040000087802 */ /* 0x000fc60000000f00 */
[----:B------:R-:W3:Y:S01]  /*1f6f0*/  LDL R7, [R1+0x10] ;  /* 0x0000100001077983 */ /* 0x000ee20000100800 */
        /* <DEDUP_REMOVED lines=9> */
.L_x_6119:
        /* <DEDUP_REMOVED lines=8> */
.L_x_5975:
        /* <DEDUP_REMOVED lines=11> */
[----:B------:R-:W-:Y:S01]  /*1f8c0*/  UMOV UR6, 0x0 ;  /* 0x0000000000067882 */ /* 0x000fe20000000000 */
[----:B------:R-:W-:Y:S01]  /*1f8d0*/  UMOV UR7, 0x14f00000 ;  /* 0x14f0000000077882 */ /* 0x000fe20000000000 */
[----:B------:R-:W-:Y:S01]  /*1f8e0*/  UMOV UR10, URZ ;  /* 0x0000003f000a7c82 */ /* 0x000fe20008000000 */
[----:B--2---:R-:W-:-:S05]  /*1f8f0*/  IMAD R5, R5, 0x7000, R9 ;  /* 0x0000700005057824 */ /* 0x004fca00078e0209 */
[----:B------:R-:W-:Y:S01]  /*1f900*/  R2UR UR8, R5 ;  /* 0x00000000050872ca */ /* 0x000fe200000e0000 */
[----:B---3--:R-:W-:-:S05]  /*1f910*/  IMAD R6, R6, 0xe0, R8 ;  /* 0x000000e006067824 */ /* 0x008fca00078e0208 */
[----:B------:R-:W-:-:S07]  /*1f920*/  R2UR UR11, R6 ;  /* 0x00000000060b72ca */ /* 0x000fce00000e0000 */
[----:B------:R-:W-:-:S09]  /*1f930*/  UIADD3 UR8, UR8, 0xe400, URZ ;  /* 0x0000e40008087890 */ /* 0x000fd2000fffe03f */
[----:B------:R1:W-:Y:S01]  /*1f940*/  UTMALDG.4D [UR8], [UR4], desc[UR6] ;  /* 0x00000608040075b4 */ /* 0x0003e20008019000 */
[----:B------:R-:W2:Y:S02]  /*1f950*/  SYNCS.PHASECHK.TRANS64.TRYWAIT P2, [R4+URZ+0x2e840], R7 ;  /* 0x02e84007040075a7 */ /* 0x000ea4000804017f */
[----:B-12---:R-:W-:Y:S05]  /*1f960*/  @!P2 BRA `(.L_x_5976) ;  /* 0x00000050004ca947 */ /* 0x006fea0003800000 */
.L_x_6120:
        /* <DEDUP_REMOVED lines=8> */
.L_x_5977:
        /* <DEDUP_REMOVED lines=8> */
[----:B------:R-:W-:Y:S01]  /*1fa70*/  R2UR UR13, R2 ;  /* 0x00000000020d72ca */ /* 0x000fe200000e0000 */
[----:B------:R-:W-:-:S04]  /*1fa80*/  UMOV UR10, URZ ;  /* 0x0000003f000a7c82 */ /* 0x000fc80008000000 */
[----:B------:R-:W-:Y:S02]  /*1fa90*/  UIADD3 UR8, UR8, 0x20400, URZ ;  /* 0x0002040008087890 */ /* 0x000fe4000fffe03f */
[----:B------:R-:W-:-:S09]  /*1faa0*/  UIADD3 UR9, UR9, 0x2e830, URZ ;  /* 0x0002e83009097890 */ /* 0x000fd2000fffe03f */
[----:B------:R2:W-:Y:S02]  /*1fab0*/  UTMALDG.4D [UR8], [UR4], desc[UR6] ;  /* 0x00000608040075b4 */ /* 0x0005e40008019000 */
[----:B--2---:R-:W-:Y:S01]  /*1fac0*/  NOP ;  /* 0x0000000000007918 */ /* 0x004fe20000000000 */
.L_x_5972:
[----:B0-----:R-:W0:Y:S01]  /*1fad0*/  S2R R6, SR_CgaCtaId ;  /* 0x0000000000067919 */ /* 0x001e220000008800 */
[----:B------:R-:W-:Y:S01]  /*1fae0*/  MOV R5, 0x400 ;  /* 0x0000040000057802 */ /* 0x000fe20000000f00 */
[----:B------:R-:W-:Y:S05]  /*1faf0*/  WARPSYNC.ALL ;  /* 0x0000000000007948 */ /* 0x000fea0003800000 */
[----:B------:R-:W-:Y:S01]  /*1fb00*/  BAR.SYNC.DEFER_BLOCKING 0x8, 0x120 ;  /* 0x0204800000007b1d */ /* 0x000fe20000010000 */
[----:B------:R-:W-:-:S13]  /*1fb10*/  ELECT P0, URZ, PT ;  /* 0x00000000003f782f */ /* 0x000fda0003800000 */
[----:B------:R-:W-:Y:S01]  /*1fb20*/  @P0 R2UR UR13, R3 ;  /* 0x00000000030d02ca */ /* 0x000fe200000e0000 */
[----:B------:R-:W-:Y:S01]  /*1fb30*/  UIADD3 UR4, UP0, UR36, 0x270, URZ ;  /* 0x0000027024047890 */ /* 0x000fe2000ff1e03f */
[----:B------:R-:W-:Y:S02]  /*1fb40*/  @P0 R2UR UR12, R18 ;  /* 0x00000000120c02ca */ /* 0x000fe400000e0000 */
[----:B------:R-:W-:Y:S01]  /*1fb50*/  @P0 R2UR UR11, R17 ;  /* 0x00000000110b02ca */ /* 0x000fe200000e0000 */
[----:B------:R-:W-:Y:S01]  /*1fb60*/  UIADD3.X UR5, URZ, UR37, URZ, UP0, !UPT ;  /* 0x000000253f057290 */ /* 0x000fe200087fe43f */
[----:B------:R-:W-:Y:S01]  /*1fb70*/  UMOV UR6, 0x0 ;  /* 0x0000000000067882 */ /* 0x000fe20000000000 */
[----:B------:R-:W-:Y:S01]  /*1fb80*/  UMOV UR7, 0x12f00000 ;  /* 0x12f0000000077882 */ /* 0x000fe20000000000 */
[----:B------:R-:W-:Y:S01]  /*1fb90*/  UMOV UR10, URZ ;  /* 0x0000003f000a7c82 */ /* 0x000fe20008000000 */
[----:B-1----:R-:W-:Y:S01]  /*1fba0*/  @P0 IMAD.MOV.U32 R4, RZ, RZ, 0x4000 ;  /* 0x00004000ff040424 */ /* 0x002fe200078e00ff */
[----:B0-----:R-:W-:-:S04]  /*1fbb0*/  LEA R5, R6, R5, 0x18 ;  /* 0x0000000506057211 */ /* 0x001fc800078ec0ff */
[----:B------:R-:W-:Y:S01]  /*1fbc0*/  R2UR UR9, R5 ;  /* 0x00000000050972ca */ /* 0x000fe200000e0000 */
[----:B------:R1:W-:-:S12]  /*1fbd0*/  @P0 SYNCS.ARRIVE.TRANS64 RZ, [R5+URZ+0x2e800], R4 ;  /* 0x02e8000405ff09a7 */ /* 0x0003d8000800003f */
[----:B------:R-:W-:Y:S02]  /*1fbe0*/  UIADD3 UR8, UR9, 0x1c400, URZ ;  /* 0x0001c40009087890 */ /* 0x000fe4000fffe03f */
[----:B------:R-:W-:-:S09]  /*1fbf0*/  UIADD3 UR9, UR9, 0x2e800, URZ ;  /* 0x0002e80009097890 */ /* 0x000fd2000fffe03f */
[----:B------:R1:W-:Y:S02]  /*1fc00*/  UTMALDG.4D [UR8], [UR4], desc[UR6] ;  /* 0x00000608040075b4 */ /* 0x0003e40008019000 */
[----:B-1----:R-:W-:Y:S01]  /*1fc10*/  NOP ;  /* 0x0000000000007918 */ /* 0x002fe20000000000 */
.L_x_5970:
[----:B0-----:R-:W2:Y:S01]  /*1fc20*/  LDL.LU R6, [R1+0x60] ;  /* 0x0000600001067983 */ /* 0x001ea20000300800 */
[----:B------:R-:W-:Y:S01]  /*1fc30*/  MOV R4, 0x400 ;  /* 0x0000040000047802 */ /* 0x000fe20000000f00 */
[----:B------:R-:W-:Y:S01]  /*1fc40*/  BSSY B0, `(.L_x_5978) ;  /* 0x000000b000007945 */ /* 0x000fe20003800000 */
[----:B------:R-:W0:Y:S02]  /*1fc50*/  S2R R5, SR_CgaCtaId ;  /* 0x0000000000057919 */ /* 0x000e240000008800 */
[----:B0-----:R-:W-:Y:S01]  /*1fc60*/  LEA R4, R5, R4, 0x18 ;  /* 0x0000000405047211 */ /* 0x001fe200078ec0ff */
[----:B--2---:R-:W-:-:S05]  /*1fc70*/  VIADD R6, R6, 0x1 ;  /* 0x0000000106067836 */ /* 0x004fca0000000000 */
[----:B------:R-:W-:Y:S01]  /*1fc80*/  LEA.HI R3, R6, R6, RZ, 0x1 ;  /* 0x0000000606037211 */ /* 0x000fe200078f08ff */
[----:B------:R0:W-:Y:S03]  /*1fc90*/  STL [R1+0x60], R6 ;  /* 0x0000600601007387 */ /* 0x0001e60000100800 */
[----:B------:R-:W-:-:S04]  /*1fca0*/  LOP3.LUT R3, R3, 0xfffffffe, RZ, 0xc0, !PT ;  /* 0xfffffffe03037812 */ /* 0x000fc800078ec0ff */
[----:B------:R-:W-:-:S04]  /*1fcb0*/  IADD3 R3, R6, -R3, RZ ;  /* 0x8000000306037210 */ /* 0x000fc80007ffe0ff */
[----:B------:R-:W-:-:S04]  /*1fcc0*/  SHF.L.U32 R3, R3, 0x1f, RZ ;  /* 0x0000001f03037819 */ /* 0x000fc800000006ff */
[----:B------:R-:W1:Y:S02]  /*1fcd0*/  SYNCS.PHASECHK.TRANS64.TRYWAIT P0, [R4+URZ+0x2e820], R3 ;  /* 0x02e82003040075a7 */ /* 0x000e64000800017f */
[----:B01----:R-:W-:Y:S05]  /*1fce0*/  @!P0 BRA `(.L_x_5979) ;  /* 0x0000004c00808947 */ /* 0x003fea0003800000 */
.L_x_6121:
[----:B------:R-:W-:Y:S05]  /*1fcf0*/  BSYNC B0 ;  /* 0x0000000000007941 */ /* 0x000fea0003800000 */
.L_x_5978:
[----:B0-----:R-:W2:Y:S02]  /*1fd00*/  LDL.LU R4, [R1+0x4c] ;  /* 0x00004c0001047983 */ /* 0x001ea40000300800 */
[----:B--2---:R-:W-:-:S13]  /*1fd10*/  ISETP.GE.AND P0, PT, R4, 0xe1, PT ;  /* 0x000000e10400780c */ /* 0x004fda0003f06270 */
[----:B------:R-:W-:Y:S05]  /*1fd20*/  @!P0 BRA `(.L_x_5980) ;  /* 0x0000001400088947 */ /* 0x000fea0003800000 */
[----:B------:R-:W2:Y:S04]  /*1fd30*/  LDL.LU R4, [R1+0x50] ;  /* 0x0000500001047983 */ /* 0x000ea80000300800 */
[----:B------:R0:W5:Y:S04]  /*1fd40*/  LDL.LU R6, [R1+0x8] ;  /* 0x0000080001067983 */ /* 0x0001680000300800 */
[----:B------:R0:W5:Y:S02]  /*1fd50*/  LDL.LU R7, [R1+0x10] ;  /* 0x0000100001077983 */ /* 0x0001640000300800 */
[----:B0-2---:R-:W-:-:S07]  /*1fd60*/  VIADD R17, R4, 0xfffffffe ;  /* 0xfffffffe04117836 */ /* 0x005fce0000000000 */
.L_x_6000:
        /* <DEDUP_REMOVED lines=24> */
[--C-:B------:R-:W-:Y:S02]  /*1fef0*/  IMAD.MOV R8, RZ, RZ, -R2.reuse ;  /* 0x000000ffff087224 */ /* 0x100fe400078e0a02 */
[----:B------:R-:W-:-:S04]  /*1ff00*/  IMAD.WIDE.U32 R2, R21, UR6, R2 ;  /* 0x0000000615027c25 */ /* 0x000fc8000f8e0002 */
[----:B------:R-:W-:Y:S02]  /*1ff10*/  IMAD R8, R5, R8, R17 ;  /* 0x0000000805087224 */ /* 0x000fe400078e0211 */
[----:B--2---:R-:W-:-:S04]  /*1ff20*/  IMAD R4, R11, UR6, RZ ;  /* 0x000000060b047c24 */ /* 0x004fc8000f8e02ff */
[----:B------:R-:W-:-:S04]  /*1ff30*/  IMAD R4, R21, UR7, R4 ;  /* 0x0000000715047c24 */ /* 0x000fc8000f8e0204 */
[----:B------:R-:W-:Y:S01]  /*1ff40*/  IMAD.IADD R3, R4, 0x1, R3 ;  /* 0x0000000104037824 */ /* 0x000fe200078e0203 */
[----:B------:R-:W-:-:S04]  /*1ff50*/  LEA R4, P0, R2, UR4, 0x2 ;  /* 0x0000000402047c11 */ /* 0x000fc8000f8010ff */
[----:B------:R-:W-:-:S05]  /*1ff60*/  LEA.HI.X R5, R2, UR5, R3, 0x2, P0 ;  /* 0x0000000502057c11 */ /* 0x000fca00080f1403 */
[----:B------:R1:W5:Y:S04]  /*1ff70*/  LDG.E R2, desc[UR60][R4.64] ;  /* 0x0000003c04027981 */ /* 0x000368000c1e1900 */
.L_x_5983:
[----:B-1----:R-:W1:Y:S01]  /*1ff80*/  S2R R5, SR_CgaCtaId ;  /* 0x0000000000057919 */ /* 0x002e620000008800 */
[----:B------:R-:W-:Y:S01]  /*1ff90*/  MOV R4, 0x400 ;  /* 0x0000040000047802 */ /* 0x000fe20000000f00 */
[----:B------:R-:W-:Y:S01]  /*1ffa0*/  BSSY B1, `(.L_x_5984) ;  /* 0x0000009000017945 */ /* 0x000fe20003800000 */
[----:B------:R-:W2:Y:S02]  /*1ffb0*/  S2R R3, SR_TID.X ;  /* 0x0000000000037919 */ /* 0x000ea40000002100 */
[----:B-1----:R-:W-:-:S04]  /*1ffc0*/  LEA R4, R5, R4, 0x18 ;  /* 0x0000000405047211 */ /* 0x002fc800078ec0ff */
[----:B------:R-:W-:Y:S02]  /*1ffd0*/  LEA R5, R10, R4, 0x3 ;  /* 0x000000040a057211 */ /* 0x000fe400078e18ff */
[----:B------:R-:W-:Y:S02]  /*1ffe0*/  SHF.L.U32 R4, R9, 0x1f, RZ ;  /* 0x0000001f09047819 */ /* 0x000fe400000006ff */
[----:B--2---:R-:W-:Y:S02]  /*1fff0*/  LOP3.LUT R3, R3, 0x7f, RZ, 0xc0, !PT ;  /* 0x0000007f03037812 */ /* 0x004fe400078ec0ff */
[----:B------:R-:W1:Y:S02]  /*20000*/  SYNCS.PHASECHK.TRANS64.TRYWAIT P0, [R5+URZ+0x2e880], R4 ;  /* 0x02e88004050075a7 */ /* 0x000e64000800017f */
[----:B------:R-:W-:Y:S01]  /*20010*/  ISETP.NE.AND P2, PT, R3, RZ, PT ;  /* 0x000000ff0300720c */ /* 0x000fe20003f45270 */
[----:B-1----:R-:W-:-:S12]  /*20020*/  @!P0 BRA `(.L_x_5985) ;  /* 0x0000004800d08947 */ /* 0x002fd80003800000 */
.L_x_6122:
[----:B------:R-:W-:Y:S05]  /*20030*/  BSYNC B1 ;  /* 0x0000000000017941 */ /* 0x000fea0003800000 */
.L_x_5984:
        /* <DEDUP_REMOVED lines=9> */
.L_x_5987:
[----:B------:R-:W-:Y:S05]  /*200d0*/  BSYNC B1 ;  /* 0x0000000000017941 */ /* 0x000fea0003800000 */
.L_x_5986:
[----:B------:R-:W2:Y:S04]  /*200e0*/  LDL R3, [R1+0x8] ;  /* 0x0000080001037983 */ /* 0x000ea80000100800 */
[----:B0-----:R-:W3:Y:S01]  /*200f0*/  LDL R9, [R1+0x20] ;  /* 0x0000200001097983 */ /* 0x001ee20000100800 */
        /* <DEDUP_REMOVED lines=10> */
[----:B--2---:R-:W-:Y:S02]  /*201a0*/  IMAD R3, R3, 0x7000, R10 ;  /* 0x0000700003037824 */ /* 0x004fe400078e020a */
[----:B---3--:R-:W-:Y:S02]  /*201b0*/  IMAD R8, R8, 0xe0, R9 ;  /* 0x000000e008087824 */ /* 0x008fe400078e0209 */
[----:B------:R-:W-:Y:S02]  /*201c0*/  VIADD R9, R5, 0x2e870 ;  /* 0x0002e87005097836 */ /* 0x000fe40000000000 */
[----:B------:R-:W-:-:S07]  /*201d0*/  VIADD R10, R3, 0xe400 ;  /* 0x0000e400030a7836 */ /* 0x000fce0000000000 */
.L_x_5988:
        /* <DEDUP_REMOVED lines=13> */
.L_x_6123:
[----:B------:R-:W-:Y:S05]  /*202b0*/  BSYNC B1 ;  /* 0x0000000000017941 */ /* 0x000fea0003800000 */
.L_x_5989:
        /* <DEDUP_REMOVED lines=11> */
.L_x_5992:
[----:B------:R-:W-:Y:S05]  /*20370*/  BSYNC B1 ;  /* 0x0000000000017941 */ /* 0x000fea0003800000 */
.L_x_5991:
        /* <DEDUP_REMOVED lines=8> */
.L_x_5993:
        /* <DEDUP_REMOVED lines=10> */
.L_x_5982:
[----:B------:R-:W-:Y:S05]  /*204a0*/  BSYNC B0 ;  /* 0x0000000000007941 */ /* 0x000fea0003800000 */
.L_x_5981:
[----:B------:R-:W-:-:S06]  /*204b0*/  UISETP.NE.AND UP0, UPT, UR38, 0x3, UPT ;  /* 0x000000032600788c */ /* 0x000fcc000bf05270 */
[----:B------:R-:W-:-:S13]  /*204c0*/  PLOP3.LUT P0, PT, PT, PT, UP0, 0x80, 0x0 ;  /* 0x000000000000781c */ /* 0x000fda0003f0f008 */
[----:B------:R-:W-:Y:S05]  /*204d0*/  @!P0 BRA `(.L_x_5994) ;  /* 0x0000000000048947 */ /* 0x000fea0003800000 */
[----:B------:R-:W-:Y:S01]  /*204e0*/  BPT.TRAP 0x1 ;  /* 0x000000040000795c */ /* 0x000fe20000300000 */
.L_x_5994:
[----:B------:R-:W1:Y:S01]  /*204f0*/  S2R R5, SR_CgaCtaId ;  /* 0x0000000000057919 */ /* 0x000e620000008800 */
[----:B------:R-:W-:Y:S01]  /*20500*/  IMAD.U32 R3, RZ, RZ, UR39 ;  /* 0x00000027ff037e24 */ /* 0x000fe2000f8e00ff */
[----:B------:R-:W-:Y:S01]  /*20510*/  MOV R4, 0x400 ;  /* 0x0000040000047802 */ /* 0x000fe20000000f00 */
[----:B------:R-:W-:Y:S03]  /*20520*/  BSSY B0, `(.L_x_5995) ;  /* 0x0000008000007945 */ /* 0x000fe60003800000 */
[----:B------:R-:W-:Y:S02]  /*20530*/  ISETP.NE.AND P0, PT, R3, 0x3, PT ;  /* 0x000000030300780c */ /* 0x000fe40003f05270 */
[----:B------:R-:W-:-:S04]  /*20540*/  LOP3.LUT R3, R7, 0x1, RZ, 0x3c, !PT ;  /* 0x0000000107037812 */ /* 0x000fc800078e3cff */
[----:B------:R-:W-:Y:S02]  /*20550*/  SHF.L.U32 R3, R3, 0x1f, RZ ;  /* 0x0000001f03037819 */ /* 0x000fe400000006ff */
[----:B-1----:R-:W-:-:S05]  /*20560*/  LEA R4, R5, R4, 0x18 ;  /* 0x0000000405047211 */ /* 0x002fca00078ec0ff */
[----:B------:R-:W-:-:S04]  /*20570*/  IMAD R18, R6, 0x8, R4 ;  /* 0x0000000806127824 */ /* 0x000fc800078e0204 */
[----:B------:R-:W1:Y:S02]  /*20580*/  SYNCS.PHASECHK.TRANS64.TRYWAIT P2, [R18+URZ+0x2e870], R3 ;  /* 0x02e87003120075a7 */ /* 0x000e64000804017f */
[----:B-1----:R-:W-:Y:S05]  /*20590*/  @!P2 BRA `(.L_x_5996) ;  /* 0x00000044009ca947 */ /* 0x002fea0003800000 */
.L_x_6124:
[----:B------:R-:W-:Y:S05]  /*205a0*/  BSYNC B0 ;  /* 0x0000000000007941 */ /* 0x000fea0003800000 */
.L_x_5995:
[----:B------:R-:W-:Y:S05]  /*205b0*/  @!P0 BRA `(.L_x_5997) ;  /* 0x0000000000048947 */ /* 0x000fea0003800000 */
[----:B------:R-:W-:Y:S01]  /*205c0*/  BPT.TRAP 0x1 ;  /* 0x000000040000795c */ /* 0x000fe20000300000 */
.L_x_5997:
[----:B------:R-:W-:Y:S01]  /*205d0*/  SHF.L.U32 R4, R7, 0x1f, RZ ;  /* 0x0000001f07047819 */ /* 0x000fe200000006ff */
[----:B-1----:R-:W-:-:S03]  /*205e0*/  IMAD R3, R6, 0x7000, RZ ;  /* 0x0000700006037824 */ /* 0x002fc600078e02ff */
[----:B------:R-:W1:Y:S02]  /*205f0*/  SYNCS.PHASECHK.TRANS64.TRYWAIT P2, [R18+URZ+0x2e860], R4 ;  /* 0x02e86004120075a7 */ /* 0x000e64000804017f */
[----:B-1----:R-:W-:Y:S05]  /*20600*/  @!P2 BRA `(.L_x_5998) ;  /* 0x000000440094a947 */ /* 0x002fea0003800000 */
.L_x_6125:
[----:B------:R-:W2:Y:S04]  /*20610*/  LDL R12, [R1+0x24] ;  /* 0x00002400010c7983 */ /* 0x000ea80000100800 */
[----:B------:R-:W3:Y:S04]  /*20620*/  LDL R15, [R1+0x48] ;  /* 0x00004800010f7983 */ /* 0x000ee80000100800 */
[----:B------:R4:W-:Y:S04]  /*20630*/  STL [R1+0xb0], R2 ;  /* 0x0000b00201007387 */ /* 0x0009e80000100800 */
[----:B----4-:R-:W1:Y:S01]  /*20640*/  LDL R2, [R1+0x4] ;  /* 0x0000040001027983 */ /* 0x010e620000100800 */
[----:B------:R-:W-:-:S03]  /*20650*/  MOV R13, 0x400 ;  /* 0x00000400000d7802 */ /* 0x000fc60000000f00 */
[----:B------:R4:W-:Y:S01]  /*20660*/  STL [R1+0xac], R0 ;  /* 0x0000ac0001007387 */ /* 0x0009e20000100800 */
[----:B------:R-:W0:Y:S03]  /*20670*/  S2R R14, SR_CgaCtaId ;  /* 0x00000000000e7919 */ /* 0x000e260000008800 */
[----:B----4-:R-:W4:Y:S01]  /*20680*/  LDL R0, [R1] ;  /* 0x0000000001007983 */ /* 0x010f220000100800 */
[----:B------:R-:W-:Y:S05]  /*20690*/  WARPSYNC.ALL ;  /* 0x0000000000007948 */ /* 0x000fea0003800000 */
[----:B0-----:R-:W-:-:S02]  /*206a0*/  LEA R13, R14, R13, 0x18 ;  /* 0x0000000d0e0d7211 */ /* 0x001fc400078ec0ff */
[----:B-1----:R-:W-:-:S05]  /*206b0*/  LOP3.LUT R4, R3, R2, RZ, 0xfc, !PT ;  /* 0x0000000203047212 */ /* 0x002fca00078efcff */
[----:B------:R-:W-:-:S06]  /*206c0*/  IMAD.IADD R4, R13, 0x1, R4 ;  /* 0x000000010d047824 */ /* 0x000fcc00078e0204 */
[----:B------:R-:W0:Y:S01]  /*206d0*/  LDSM.16.MT88.4 R4, [R4+0xe400] ;  /* 0x00e400000404783b */ /* 0x000e220000004200 */
[----:B--2---:R-:W-:Y:S02]  /*206e0*/  IADD3 R20, R13, R12, R3 ;  /* 0x0000000c0d147210 */ /* 0x004fe40007ffe003 */
[----:B----4-:R-:W-:Y:S02]  /*206f0*/  LOP3.LUT R12, R3, R0, RZ, 0xfc, !PT ;  /* 0x00000000030c7212 */ /* 0x010fe400078efcff */
[C-C-:B0-----:R-:W-:Y:S02]  /*20700*/  PRMT R8, R4.reuse, 0x6420, R5.reuse ;  /* 0x0000642004087816 */ /* 0x141fe40000000005 */
[----:B------:R-:W-:Y:S02]  /*20710*/  PRMT R9, R4, 0x7531, R5 ;  /* 0x0000753104097816 */ /* 0x000fe40000000005 */
[C-C-:B------:R-:W-:Y:S02]  /*20720*/  PRMT R10, R6.reuse, 0x6420, R7.reuse ;  /* 0x00006420060a7816 */ /* 0x140fe40000000007 */
[----:B------:R-:W-:-:S02]  /*20730*/  PRMT R11, R6, 0x7531, R7 ;  /* 0x00007531060b7816 */ /* 0x000fc40000000007 */
[----:B------:R-:W0:Y:S01]  /*20740*/  LDSM.16.MT88.4 R4, [R20+0xe400] ;  /* 0x00e400001404783b */ /* 0x000e220000004200 */
[----:B---3--:R-:W-:-:S05]  /*20750*/  IMAD.IADD R12, R15, 0x1, R12 ;  /* 0x000000010f0c7824 */ /* 0x008fca00078e020c */
[----:B------:R0:W-:Y:S02]  /*20760*/  STSM.16.M88.4 [R12], R8 ;  /* 0x000000080c007844 */ /* 0x0001e40000000200 */
[C-C-:B0-----:R-:W-:Y:S02]  /*20770*/  PRMT R8, R4.reuse, 0x6420, R5.reuse ;  /* 0x0000642004087816 */ /* 0x141fe40000000005 */
[----:B------:R-:W-:Y:S02]  /*20780*/  PRMT R9, R4, 0x7531, R5 ;  /* 0x0000753104097816 */ /* 0x000fe40000000005 */
[----:B------:R-:W-:Y:S02]  /*20790*/  LOP3.LUT R4, R3, 0x800, R0, 0xfe, !PT ;  /* 0x0000080003047812 */ /* 0x000fe400078efe00 */
[C-C-:B------:R-:W-:Y:S02]  /*207a0*/  PRMT R10, R6.reuse, 0x6420, R7.reuse ;  /* 0x00006420060a7816 */ /* 0x140fe40000000007 */
[----:B------:R-:W-:-:S02]  /*207b0*/  PRMT R11, R6, 0x7531, R7 ;  /* 0x00007531060b7816 */ /* 0x000fc40000000007 */
[----:B------:R-:W-:-:S05]  /*207c0*/  IADD3 R4, R15, R4, RZ ;  /* 0x000000040f047210 */ /* 0x000fca0007ffe0ff */
[----:B------:R0:W-:Y:S02]  /*207d0*/  STSM.16.M88.4 [R4], R8 ;  /* 0x0000000804007844 */ /* 0x0001e40000000200 */
[----:B0-----:R-:W-:-:S05]  /*207e0*/  VIADD R8, R3, 0x1000 ;  /* 0x0000100003087836 */ /* 0x001fca0000000000 */
[----:B------:R-:W-:-:S05]  /*207f0*/  LOP3.LUT R4, R8, R2, RZ, 0xfc, !PT ;  /* 0x0000000208047212 */ /* 0x000fca00078efcff */
[----:B------:R-:W-:-:S06]  /*20800*/  IMAD.IADD R4, R13, 0x1, R4 ;  /* 0x000000010d047824 */ /* 0x000fcc00078e0204 */
[----:B------:R-:W0:Y:S01]  /*20810*/  LDSM.16.MT88.4 R4, [R4+0xe400] ;  /* 0x00e400000404783b */ /* 0x000e220000004200 */
[----:B------:R-:W-:Y:S01]  /*20820*/  LOP3.LUT R8, R8, R0, RZ, 0xfc, !PT ;  /* 0x0000000008087212 */ /* 0x000fe200078efcff */
[----:B------:R-:W-:-:S04]  /*20830*/  IMAD.MOV.U32 R11, RZ, RZ, R15 ;  /* 0x000000ffff0b7224 */ /* 0x000fc800078e000f */
        /* <DEDUP_REMOVED lines=9> */
[----:B------:R-:W-:Y:S01]  /*208d0*/  IMAD.MOV.U32 R14, RZ, RZ, R11 ;  /* 0x000000ffff0e7224 */ /* 0x000fe200078e000b */
[----:B0-----:R-:W-:-:S02]  /*208e0*/  PRMT R8, R4, 0x6420, R5 ;  /* 0x0000642004087816 */ /* 0x001fc40000000005 */
[----:B------:R-:W-:Y:S02]  /*208f0*/  PRMT R9, R4, 0x7531, R5 ;  /* 0x0000753104097816 */ /* 0x000fe40000000005 */
[C-C-:B------:R-:W-:Y:S02]  /*20900*/  PRMT R10, R6.reuse, 0x6420, R7.reuse ;  /* 0x00006420060a7816 */ /* 0x140fe40000000007 */
[----:B------:R-:W-:Y:S02]  /*20910*/  PRMT R11, R6, 0x7531, R7 ;  /* 0x00007531060b7816 */ /* 0x000fe40000000007 */
[----:B--2---:R-:W-:-:S05]  /*20920*/  IADD3 R4, R14, R13, R3 ;  /* 0x0000000d0e047210 */ /* 0x004fca0007ffe003 */
[----:B------:R0:W-:Y:S02]  /*20930*/  STSM.16.M88.4 [R4], R8 ;  /* 0x0000000804007844 */ /* 0x0001e40000000200 */
[----:B0-----:R-:W-:-:S04]  /*20940*/  IADD3 R8, R3, 0x2000, RZ ;  /* 0x0000200003087810 */ /* 0x001fc80007ffe0ff */
[----:B------:R-:W-:-:S05]  /*20950*/  LOP3.LUT R4, R8, R2, RZ, 0xfc, !PT ;  /* 0x0000000208047212 */ /* 0x000fca00078efcff */
[----:B---3--:R-:W-:-:S06]  /*20960*/  IMAD.IADD R4, R15, 0x1, R4 ;  /* 0x000000010f047824 */ /* 0x008fcc00078e0204 */
        /* <DEDUP_REMOVED lines=19> */
[----:B0-----:R-:W-:-:S05]  /*20aa0*/  VIADD R8, R3, 0x3000 ;  /* 0x0000300003087836 */ /* 0x001fca0000000000 */
[----:B------:R-:W-:-:S05]  /*20ab0*/  LOP3.LUT R4, R8, R2, RZ, 0xfc, !PT ;  /* 0x0000000208047212 */ /* 0x000fca00078efcff */
[----:B---3--:R-:W-:-:S06]  /*20ac0*/  IMAD.IADD R4, R15, 0x1, R4 ;  /* 0x000000010f047824 */ /* 0x008fcc00078e0204 */
[----:B------:R-:W0:Y:S01]  /*20ad0*/  LDSM.16.MT88.4 R4, [R4+0xe400] ;  /* 0x00e400000404783b */ /* 0x000e220000004200 */
[----:B------:R-:W-:Y:S01]  /*20ae0*/  IMAD.MOV.U32 R11, RZ, RZ, R14 ;  /* 0x000000ffff0b7224 */ /* 0x000fe200078e000e */
[----:B------:R-:W-:-:S04]  /*20af0*/  LOP3.LUT R8, R8, R0, RZ, 0xfc, !PT ;  /* 0x0000000008087212 */ /* 0x000fc800078efcff */
[----:B------:R-:W-:Y:S02]  /*20b00*/  IADD3 R8, R11, R8, RZ ;  /* 0x000000080b087210 */ /* 0x000fe40007ffe0ff */
        /* <DEDUP_REMOVED lines=41> */
[----:B------:R-:W-:Y:S02]  /*20da0*/  MOV R11, R14 ;  /* 0x0000000e000b7202 */ /* 0x000fe40000000f00 */
        /* <DEDUP_REMOVED lines=18> */
[C---:B------:R-:W-:Y:S01]  /*20ed0*/  LOP3.LUT R4, R8.reuse, R2, RZ, 0xfc, !PT ;  /* 0x0000000208047212 */ /* 0x040fe200078efcff */
[----:B------:R-:W-:Y:S01]  /*20ee0*/  IMAD.MOV.U32 R11, RZ, RZ, R14 ;  /* 0x000000ffff0b7224 */ /* 0x000fe200078e000e */
[----:B------:R-:W-:Y:S01]  /*20ef0*/  LOP3.LUT R8, R8, R0, RZ, 0xfc, !PT ;  /* 0x0000000008087212 */ /* 0x000fe200078efcff */
[----:B------:R0:W5:Y:S01]  /*20f00*/  LDL.LU R2, [R1+0xb0] ;  /* 0x0000b00001027983 */ /* 0x0001620000300800 */
[----:B---3--:R-:W-:-:S03]  /*20f10*/  IADD3 R4, R15, R4, RZ ;  /* 0x000000040f047210 */ /* 0x008fc60007ffe0ff */
[----:B------:R-:W-:Y:S01]  /*20f20*/  IMAD.IADD R8, R11, 0x1, R8 ;  /* 0x000000010b087824 */ /* 0x000fe200078e0208 */
[----:B------:R0:W5:Y:S04]  /*20f30*/  LDL.LU R0, [R1+0xac] ;  /* 0x0000ac0001007983 */ /* 0x0001680000300800 */
[----:B------:R-:W1:Y:S02]  /*20f40*/  LDSM.16.MT88.4 R4, [R4+0xe400] ;  /* 0x00e400000404783b */ /* 0x000e640000004200 */
[C-C-:B-1----:R-:W-:Y:S02]  /*20f50*/  PRMT R12, R4.reuse, 0x6420, R5.reuse ;  /* 0x00006420040c7816 */ /* 0x142fe40000000005 */
[----:B------:R-:W-:Y:S02]  /*20f60*/  PRMT R13, R4, 0x7531, R5 ;  /* 0x00007531040d7816 */ /* 0x000fe40000000005 */
[----:B------:R-:W-:-:S02]  /*20f70*/  PRMT R14, R6, 0x6420, R7 ;  /* 0x00006420060e7816 */ /* 0x000fc40000000007 */
[----:B------:R-:W-:Y:S02]  /*20f80*/  PRMT R15, R6, 0x7531, R7 ;  /* 0x00007531060f7816 */ /* 0x000fe40000000007 */
[----:B------:R-:W1:Y:S04]  /*20f90*/  LDSM.16.MT88.4 R4, [R20+0x14400] ;  /* 0x014400001404783b */ /* 0x000e680000004200 */
[----:B------:R2:W-:Y:S04]  /*20fa0*/  STSM.16.M88.4 [R8], R12 ;  /* 0x0000000c08007844 */ /* 0x0005e80000000200 */
[----:B--2---:R-:W2:Y:S01]  /*20fb0*/  LDL R14, [R1+0x28] ;  /* 0x00002800010e7983 */ /* 0x004ea20000100800 */
[----:B------:R-:W-:Y:S01]  /*20fc0*/  IMAD.MOV.U32 R15, RZ, RZ, R11 ;  /* 0x000000ffff0f7224 */ /* 0x000fe200078e000b */
[----:B-1----:R-:W-:-:S02]  /*20fd0*/  PRMT R8, R4, 0x6420, R5 ;  /* 0x0000642004087816 */ /* 0x002fc40000000005 */
[----:B------:R-:W-:Y:S02]  /*20fe0*/  PRMT R9, R4, 0x7531, R5 ;  /* 0x0000753104097816 */ /* 0x000fe40000000005 */
[C-C-:B------:R-:W-:Y:S02]  /*20ff0*/  PRMT R10, R6.reuse, 0x6420, R7.reuse ;  /* 0x00006420060a7816 */ /* 0x140fe40000000007 */
[----:B------:R-:W-:Y:S02]  /*21000*/  PRMT R11, R6, 0x7531, R7 ;  /* 0x00007531060b7816 */ /* 0x000fe40000000007 */
[----:B--2---:R-:W-:-:S05]  /*21010*/  IADD3 R3, R15, R14, R3 ;  /* 0x0000000e0f037210 */ /* 0x004fca0007ffe003 */
        /* <DEDUP_REMOVED lines=9> */
.L_x_5999:
[----:B------:R2:W5:Y:S01]  /*210b0*/  LDL R6, [R1+0x8] ;  /* 0x0000080001067983 */ /* 0x0005620000100800 */
[----:B-1----:R1:W-:Y:S01]  /*210c0*/  SYNCS.ARRIVE.TRANS64.A1T0 RZ, [R18+URZ+0x2e850], RZ ;  /* 0x02e850ff12ff79a7 */ /* 0x0023e2000810003f */
[----:B------:R-:W-:Y:S01]  /*210d0*/  BAR.SYNC.DEFER_BLOCKING 0x2, 0x80 ;  /* 0x0082000000007b1d */ /* 0x000fe20000010000 */
[C---:B------:R-:W-:Y:S01]  /*210e0*/  ISETP.GT.AND P0, PT, R17.reuse, RZ, PT ;  /* 0x000000ff1100720c */ /* 0x040fe20003f04270 */
[----:B------:R-:W-:Y:S02]  /*210f0*/  VIADD R17, R17, 0xffffffff ;  /* 0xffffffff11117836 */ /* 0x000fe40000000000 */
[----:B-1----:R-:W-:Y:S02]  /*21100*/  @!P1 VIADD R18, R18, 0x2e880 ;  /* 0x0002e88012129836 */ /* 0x002fe40000000000 */
[----:B------:R2:W5:Y:S03]  /*21110*/  LDL R7, [R1+0x10] ;  /* 0x0000100001077983 */ /* 0x0005660000100800 */
[----:B------:R-:W-:-:S04]  /*21120*/  @!P1 PRMT R18, RZ, 0x654, R18 ;  /* 0x00000654ff129816 */ /* 0x000fc80000000012 */
[----:B------:R2:W-:Y:S01]  /*21130*/  @!P1 SYNCS.ARRIVE.TRANS64.RED.A1T0 RZ, [R18+URZ], RZ ;  /* 0x000000ff12ff99a7 */ /* 0x0005e2000810043f */
[----:B------:R-:W-:Y:S05]  /*21140*/  @P0 BRA `(.L_x_6000) ;  /* 0xffffffec00080947 */ /* 0x000fea000383ffff */
.L_x_5980:
[----:B------:R-:W-:Y:S04]  /*21150*/  BSSY B0, `(.L_x_6001) ;  /* 0x000000e000007945 */ /* 0x000fe80003800000 */
[----:B------:R-:W-:Y:S05]  /*21160*/  @P1 BRA `(.L_x_6002) ;  /* 0x0000000000301947 */ /* 0x000fea0003800000 */
[----:B-----5:R-:W1:Y:S01]  /*21170*/  S2R R2, SR_LANEID ;  /* 0x0000000000027919 */ /* 0x020e620000000000 */
[----:B------:R-:W-:Y:S01]  /*21180*/  VOTEU.ANY UR4, UPT, PT ;  /* 0x0000000000047886 */ /* 0x000fe200038e0100 */
[----:B------:R-:W3:Y:S01]  /*21190*/  LDC.64 R4, c[0x0][0xc38] ;  /* 0x00030e00ff047b82 */ /* 0x000ee20000000a00 */
[----:B------:R-:W1:Y:S02]  /*211a0*/  FLO.U32 R0, UR4 ;  /* 0x0000000400007d00 */ /* 0x000e6400080e0000 */
[----:B-1----:R-:W-:-:S06]  /*211b0*/  ISETP.EQ.U32.AND P0, PT, R0, R2, PT ;  /* 0x000000020000720c */ /* 0x002fcc0003f02070 */
[----:B------:R-:W3:Y:S07]  /*211c0*/  POPC R2, UR4 ;  /* 0x0000000400027d09 */ /* 0x000eee0008000000 */
[----:B---3--:R-:W3:Y:S04]  /*211d0*/  @P0 ATOMG.E.ADD.STRONG.GPU PT, R2, desc[UR60][R4.64], R2 ;  /* 0x00000002040209a8 */ /* 0x008ee800081ee1fc */
[----:B---3--:R1:W3:Y:S02]  /*211e0*/  SHFL.IDX PT, R2, R2, R0, 0x1f ;  /* 0x00001f0002027589 */ /* 0x0082e400000e0000 */
[----:B-1----:R-:W1:Y:S02]  /*211f0*/  S2R R0, SR_LTMASK ;  /* 0x0000000000007919 */ /* 0x002e640000003900 */
[----:B-1----:R-:W-:-:S06]  /*21200*/  LOP3.LUT R0, R0, UR4, RZ, 0xc0, !PT ;  /* 0x0000000400007c12 */ /* 0x002fcc000f8ec0ff */
[----:B------:R-:W3:Y:S02]  /*21210*/  POPC R0, R0 ;  /* 0x0000000000007309 */ /* 0x000ee40000000000 */
[----:B---3--:R-:W-:-:S07]  /*21220*/  IADD3 R16, R2, UR40, R0 ;  /* 0x0000002802107c10 */ /* 0x008fce000fffe000 */
.L_x_6002:
[----:B------:R-:W-:Y:S05]  /*21230*/  BSYNC B0 ;  /* 0x0000000000007941 */ /* 0x000fea0003800000 */
.L_x_6001:
[----:B------:R-:W-:-:S06]  /*21240*/  UISETP.NE.AND UP0, UPT, UR38, 0x3, UPT ;  /* 0x000000032600788c */ /* 0x000fcc000bf05270 */
[----:B------:R-:W-:-:S13]  /*21250*/  PLOP3.LUT P0, PT, PT, PT, UP0, 0x80, 0x0 ;  /* 0x000000000000781c */ /* 0x000fda0003f0f008 */
[----:B------:R-:W-:Y:S05]  /*21260*/  @!P0 BRA `(.L_x_6003) ;  /* 0x0000000000048947 */ /* 0x000fea0003800000 */
[----:B------:R-:W-:Y:S01]  /*21270*/  BPT.TRAP 0x1 ;  /* 0x000000040000795c */ /* 0x000fe20000300000 */
.L_x_6003:
[----:B-----5:R-:W3:Y:S04]  /*21280*/  LDL R2, [R1+0x10] ;  /* 0x0000100001027983 */ /* 0x020ee80000100800 */
[----:B0-----:R-:W4:Y:S01]  /*21290*/  LDL R3, [R1+0x8] ;  /* 0x0000080001037983 */ /* 0x001f220000100800 */
[----:B------:R-:W-:Y:S01]  /*212a0*/  MOV R4, 0x400 ;  /* 0x0000040000047802 */ /* 0x000fe20000000f00 */
[----:B------:R-:W-:Y:S01]  /*212b0*/  IMAD.U32 R0, RZ, RZ, UR39 ;  /* 0x00000027ff007e24 */ /* 0x000fe2000f8e00ff */
[----:B------:R-:W-:Y:S01]  /*212c0*/  BSSY B0, `(.L_x_6004) ;  /* 0x0000009000007945 */ /* 0x000fe20003800000 */
[----:B------:R-:W0:Y:S03]  /*212d0*/  S2R R5, SR_CgaCtaId ;  /* 0x0000000000057919 */ /* 0x000e260000008800 */
[----:B------:R-:W-:-:S02]  /*212e0*/  ISETP.NE.AND P2, PT, R0, 0x3, PT ;  /* 0x000000030000780c */ /* 0x000fc40003f45270 */
[----:B0-----:R-:W-:Y:S02]  /*212f0*/  LEA R4, R5, R4, 0x18 ;  /* 0x0000000405047211 */ /* 0x001fe400078ec0ff */
[----:B---3--:R-:W-:-:S04]  /*21300*/  LOP3.LUT R2, R2, 0x1, RZ, 0x3c, !PT ;  /* 0x0000000102027812 */ /* 0x008fc800078e3cff */
[----:B------:R-:W-:Y:S01]  /*21310*/  SHF.L.U32 R2, R2, 0x1f, RZ ;  /* 0x0000001f02027819 */ /* 0x000fe200000006ff */
[----:B----4-:R-:W-:-:S04]  /*21320*/  IMAD R0, R3, 0x8, R4 ;  /* 0x0000000803007824 */ /* 0x010fc800078e0204 */
[----:B------:R-:W0:Y:S02]  /*21330*/  SYNCS.PHASECHK.TRANS64.TRYWAIT P0, [R0+URZ+0x2e870], R2 ;  /* 0x02e87002000075a7 */ /* 0x000e24000800017f */
[----:B0-----:R-:W-:Y:S05]  /*21340*/  @!P0 BRA `(.L_x_6005) ;  /* 0x0000003800588947 */ /* 0x001fea0003800000 */
.L_x_6126:
[----:B------:R-:W-:Y:S05]  /*21350*/  BSYNC B0 ;  /* 0x0000000000007941 */ /* 0x000fea0003800000 */
.L_x_6004:
[----:B------:R-:W-:Y:S05]  /*21360*/  @!P2 BRA `(.L_x_6006) ;  /* 0x000000000004a947 */ /* 0x000fea0003800000 */
[----:B------:R-:W-:Y:S01]  /*21370*/  BPT.TRAP 0x1 ;  /* 0x000000040000795c */ /* 0x000fe20000300000 */
.L_x_6006:
[----:B0-----:R-:W3:Y:S02]  /*21380*/  LDL R2, [R1+0x10] ;  /* 0x0000100001027983 */ /* 0x001ee40000100800 */
[----:B---3--:R-:W-:-:S04]  /*21390*/  SHF.L.U32 R2, R2, 0x1f, RZ ;  /* 0x0000001f02027819 */ /* 0x008fc800000006ff */
[----:B------:R-:W0:Y:S02]  /*213a0*/  SYNCS.PHASECHK.TRANS64.TRYWAIT P0, [R0+URZ+0x2e860], R2 ;  /* 0x02e86002000075a7 */ /* 0x000e24000800017f */
[----:B0-----:R-:W-:Y:S05]  /*213b0*/  @!P0 BRA `(.L_x_6007) ;  /* 0x0000003800508947 */ /* 0x001fea0003800000 */
.L_x_6127:
[----:B------:R-:W3:Y:S04]  /*213c0*/  LDL R12, [R1+0x24] ;  /* 0x00002400010c7983 */ /* 0x000ee80000100800 */
[----:B------:R1:W-:Y:S04]  /*213d0*/  STL [R1+0xb0], R16 ;  /* 0x0000b01001007387 */ /* 0x0003e80000100800 */
[----:B-1----:R-:W4:Y:S04]  /*213e0*/  LDL R16, [R1+0x4] ;  /* 0x0000040001107983 */ /* 0x002f280000100800 */
[----:B------:R0:W-:Y:S04]  /*213f0*/  STL [R1+0xac], R0 ;  /* 0x0000ac0001007387 */ /* 0x0001e80000100800 */
[----:B0-----:R-:W3:Y:S04]  /*21400*/  LDL R0, [R1] ;  /* 0x0000000001007983 */ /* 0x001ee80000100800 */
[----:B--2---:R-:W2:Y:S01]  /*21410*/  LDL.LU R18, [R1+0x48] ;  /* 0x0000480001127983 */ /* 0x004ea20000300800 */
[----:B------:R-:W-:-:S03]  /*21420*/  MOV R13, 0x400 ;  /* 0x00000400000d7802 */ /* 0x000fc60000000f00 */
[----:B------:R-:W4:Y:S01]  /*21430*/  LDL R17, [R1+0x8] ;  /* 0x0000080001117983 */ /* 0x000f220000100800 */
[----:B------:R-:W0:Y:S01]  /*21440*/  S2R R14, SR_CgaCtaId ;  /* 0x00000000000e7919 */ /* 0x000e220000008800 */
[----:B------:R-:W-:Y:S05]  /*21450*/  WARPSYNC.ALL ;  /* 0x0000000000007948 */ /* 0x000fea0003800000 */
[----:B0-----:R-:W-:Y:S01]  /*21460*/  LEA R13, R14, R13, 0x18 ;  /* 0x0000000d0e0d7211 */ /* 0x001fe200078ec0ff */
[----:B----4-:R-:W-:-:S05]  /*21470*/  IMAD R3, R17, 0x7000, RZ ;  /* 0x0000700011037824 */ /* 0x010fca00078e02ff */
[----:B------:R-:W-:-:S04]  /*21480*/  LOP3.LUT R2, R3, R16, RZ, 0xfc, !PT ;  /* 0x0000001003027212 */ /* 0x000fc800078efcff */
[----:B------:R-:W-:-:S05]  /*21490*/  IADD3 R2, R13, R2, RZ ;  /* 0x000000020d027210 */ /* 0x000fca0007ffe0ff */
[----:B------:R3:W0:Y:S02]  /*214a0*/  LDSM.16.MT88.4 R4, [R2+0xe400] ;  /* 0x00e400000204783b */ /* 0x0006240000004200 */
[----:B---3--:R-:W-:Y:S02]  /*214b0*/  IADD3 R2, R13, R12, R3 ;  /* 0x0000000c0d027210 */ /* 0x008fe40007ffe003 */
[----:B------:R-:W-:Y:S02]  /*214c0*/  LOP3.LUT R12, R3, R0, RZ, 0xfc, !PT ;  /* 0x00000000030c7212 */ /* 0x000fe400078efcff */
[C-C-:B0-----:R-:W-:Y:S02]  /*214d0*/  PRMT R8, R4.reuse, 0x6420, R5.reuse ;  /* 0x0000642004087816 */ /* 0x141fe40000000005 */
[----:B------:R-:W-:Y:S02]  /*214e0*/  PRMT R9, R4, 0x7531, R5 ;  /* 0x0000753104097816 */ /* 0x000fe40000000005 */
[----:B------:R-:W-:-:S02]  /*214f0*/  PRMT R10, R6, 0x6420, R7 ;  /* 0x00006420060a7816 */ /* 0x000fc40000000007 */
[----:B------:R-:W-:Y:S02]  /*21500*/  PRMT R11, R6, 0x7531, R7 ;  /* 0x00007531060b7816 */ /* 0x000fe40000000007 */
[----:B------:R-:W0:Y:S01]  /*21510*/  LDSM.16.MT88.4 R4, [R2+0xe400] ;  /* 0x00e400000204783b */ /* 0x000e220000004200 */
[----:B--2---:R-:W-:-:S05]  /*21520*/  IMAD.IADD R12, R18, 0x1, R12 ;  /* 0x00000001120c7824 */ /* 0x004fca00078e020c */
[----:B------:R0:W-:Y:S02]  /*21530*/  STSM.16.M88.4 [R12], R8 ;  /* 0x000000080c007844 */ /* 0x0001e40000000200 */
[C-C-:B0-----:R-:W-:Y:S02]  /*21540*/  PRMT R8, R4.reuse, 0x6420, R5.reuse ;  /* 0x0000642004087816 */ /* 0x141fe40000000005 */
[----:B------:R-:W-:Y:S02]  /*21550*/  PRMT R9, R4, 0x7531, R5 ;  /* 0x0000753104097816 */ /* 0x000fe40000000005 */
[----:B------:R-:W-:Y:S02]  /*21560*/  LOP3.LUT R4, R3, 0x800, R0, 0xfe, !PT ;  /* 0x0000080003047812 */ /* 0x000fe400078efe00 */
        /* <DEDUP_REMOVED lines=18> */
[----:B0-----:R-:W-:-:S02]  /*21690*/  PRMT R8, R4, 0x6420, R5 ;  /* 0x0000642004087816 */ /* 0x001fc40000000005 */
[----:B------:R-:W-:Y:S02]  /*216a0*/  PRMT R9, R4, 0x7531, R5 ;  /* 0x0000753104097816 */ /* 0x000fe40000000005 */
[C-C-:B------:R-:W-:Y:S02]  /*216b0*/  PRMT R10, R6.reuse, 0x6420, R7.reuse ;  /* 0x00006420060a7816 */ /* 0x140fe40000000007 */
[----:B------:R-:W-:Y:S02]  /*216c0*/  PRMT R11, R6, 0x7531, R7 ;  /* 0x00007531060b7816 */ /* 0x000fe40000000007 */
[----:B--2---:R-:W-:-:S05]  /*216d0*/  IADD3 R4, R18, R14, R3 ;  /* 0x0000000e12047210 */ /* 0x004fca0007ffe003 */
[----:B------:R0:W-:Y:S02]  /*216e0*/  STSM.16.M88.4 [R4], R8 ;  /* 0x0000000804007844 */ /* 0x0001e40000000200 */
[----:B0-----:R-:W-:-:S05]  /*216f0*/  VIADD R8, R3, 0x2000 ;  /* 0x0000200003087836 */ /* 0x001fca0000000000 */
[----:B------:R-:W-:-:S04]  /*21700*/  LOP3.LUT R4, R8, R16, RZ, 0xfc, !PT ;  /* 0x0000001008047212 */ /* 0x000fc800078efcff */
[----:B---3--:R-:W-:-:S06]  /*21710*/  IADD3 R4, R15, R4, RZ ;  /* 0x000000040f047210 */ /* 0x008fcc0007ffe0ff */
        /* <DEDUP_REMOVED lines=70> */
[----:B------:R-:W3:Y:S04]  /*21b80*/  LDL.LU R14, [R1+0x14] ;  /* 0x00001400010e7983 */ /* 0x000ee80000300800 */
[----:B------:R-:W4:Y:S01]  /*21b90*/  LDL R15, [R1+0x28] ;  /* 0x00002800010f7983 */ /* 0x000f220000100800 */
[----:B0-----:R-:W-:-:S02]  /*21ba0*/  PRMT R8, R4, 0x6420, R5 ;  /* 0x0000642004087816 */ /* 0x001fc40000000005 */
[----:B------:R-:W-:Y:S02]  /*21bb0*/  PRMT R9, R4, 0x7531, R5 ;  /* 0x0000753104097816 */ /* 0x000fe40000000005 */
[C-C-:B------:R-:W-:Y:S02]  /*21bc0*/  PRMT R10, R6.reuse, 0x6420, R7.reuse ;  /* 0x00006420060a7816 */ /* 0x140fe40000000007 */
[----:B------:R-:W-:Y:S02]  /*21bd0*/  PRMT R11, R6, 0x7531, R7 ;  /* 0x00007531060b7816 */ /* 0x000fe40000000007 */
[----:B--2---:R-:W-:-:S05]  /*21be0*/  IADD3 R4, R18, R13, R3 ;  /* 0x0000000d12047210 */ /* 0x004fca0007ffe003 */
[----:B------:R0:W-:Y:S02]  /*21bf0*/  STSM.16.M88.4 [R4], R8 ;  /* 0x0000000804007844 */ /* 0x0001e40000000200 */
[----:B0-----:R-:W-:-:S05]  /*21c00*/  VIADD R8, R3, 0x6000 ;  /* 0x0000600003087836 */ /* 0x001fca0000000000 */
[C---:B------:R-:W-:Y:S02]  /*21c10*/  LOP3.LUT R4, R8.reuse, R16, RZ, 0xfc, !PT ;  /* 0x0000001008047212 */ /* 0x040fe400078efcff */
[----:B------:R0:W5:Y:S01]  /*21c20*/  LDL.LU R16, [R1+0xb0] ;  /* 0x0000b00001107983 */ /* 0x0001620000300800 */
[----:B------:R-:W-:-:S03]  /*21c30*/  LOP3.LUT R8, R8, R0, RZ, 0xfc, !PT ;  /* 0x0000000008087212 */ /* 0x000fc600078efcff */
[----:B------:R0:W5:Y:S01]  /*21c40*/  LDL.LU R0, [R1+0xac] ;  /* 0x0000ac0001007983 */ /* 0x0001620000300800 */
[----:B---3--:R-:W-:-:S06]  /*21c50*/  IMAD.IADD R4, R14, 0x1, R4 ;  /* 0x000000010e047824 */ /* 0x008fcc00078e0204 */
[----:B------:R-:W1:Y:S01]  /*21c60*/  LDSM.16.MT88.4 R4, [R4+0xe400] ;  /* 0x00e400000404783b */ /* 0x000e620000004200 */
[C---:B----4-:R-:W-:Y:S01]  /*21c70*/  IADD3 R12, R18.reuse, R15, R3 ;  /* 0x0000000f120c7210 */ /* 0x050fe20007ffe003 */
[----:B------:R-:W-:Y:S01]  /*21c80*/  IMAD.IADD R3, R18, 0x1, R8 ;  /* 0x0000000112037824 */ /* 0x000fe200078e0208 */
[C-C-:B-1----:R-:W-:Y:S02]  /*21c90*/  PRMT R8, R4.reuse, 0x6420, R5.reuse ;  /* 0x0000642004087816 */ /* 0x142fe40000000005 */
[----:B------:R-:W-:Y:S02]  /*21ca0*/  PRMT R9, R4, 0x7531, R5 ;  /* 0x0000753104097816 */ /* 0x000fe40000000005 */
[C-C-:B------:R-:W-:Y:S02]  /*21cb0*/  PRMT R10, R6.reuse, 0x6420, R7.reuse ;  /* 0x00006420060a7816 */ /* 0x140fe40000000007 */
[----:B------:R-:W-:Y:S02]  /*21cc0*/  PRMT R11, R6, 0x7531, R7 ;  /* 0x00007531060b7816 */ /* 0x000fe40000000007 */
[----:B------:R-:W1:Y:S04]  /*21cd0*/  LDSM.16.MT88.4 R4, [R2+0x14400] ;  /* 0x014400000204783b */ /* 0x000e680000004200 */
[----:B------:R1:W-:Y:S02]  /*21ce0*/  STSM.16.M88.4 [R3], R8 ;  /* 0x0000000803007844 */ /* 0x0003e40000000200 */
        /* <DEDUP_REMOVED lines=13> */
.L_x_6008:
[----:B------:R-:W2:Y:S01]  /*21dc0*/  LDL.LU R3, [R1+0x10] ;  /* 0x0000100001037983 */ /* 0x000ea20000300800 */
[----:B-1---5:R1:W-:Y:S02]  /*21dd0*/  SYNCS.ARRIVE.TRANS64.A1T0 RZ, [R0+URZ+0x2e850], RZ ;  /* 0x02e850ff00ff79a7 */ /* 0x0223e4000810003f */
[----:B-1----:R-:W-:-:S04]  /*21de0*/  @!P1 IADD3 R0, R0, 0x2e880, RZ ;  /* 0x0002e88000009810 */ /* 0x002fc80007ffe0ff */
[----:B------:R-:W-:Y:S01]  /*21df0*/  @!P1 PRMT R0, RZ, 0x654, R0 ;  /* 0x00000654ff009816 */ /* 0x000fe20000000000 */
[----:B------:R-:W-:Y:S06]  /*21e00*/  BAR.SYNC.DEFER_BLOCKING 0x2, 0x80 ;  /* 0x0082000000007b1d */ /* 0x000fec0000010000 */
[----:B------:R1:W-:Y:S02]  /*21e10*/  @!P1 SYNCS.ARRIVE.TRANS64.RED.A1T0 RZ, [R0+URZ], RZ ;  /* 0x000000ff00ff99a7 */ /* 0x0003e4000810043f */
[----:B-1----:R-:W-:-:S05]  /*21e20*/  VIADD R0, R17, 0x1 ;  /* 0x0000000111007836 */ /* 0x002fca0000000000 */
[----:B------:R-:W-:-:S04]  /*21e30*/  ISETP.NE.AND P0, PT, R0, 0x2, PT ;  /* 0x000000020000780c */ /* 0x000fc80003f05270 */
[----:B------:R-:W-:Y:S02]  /*21e40*/  SEL R2, RZ, 0x1, P0 ;  /* 0x00000001ff027807 */ /* 0x000fe40000000000 */
[----:B------:R-:W-:-:S05]  /*21e50*/  SEL R0, R0, RZ, P0 ;  /* 0x000000ff00007207 */ /* 0x000fca0000000000 */
[----:B------:R1:W-:Y:S01]  /*21e60*/  STL [R1+0x8], R0 ;  /* 0x0000080001007387 */ /* 0x0003e20000100800 */
[----:B--2---:R-:W-:-:S05]  /*21e70*/  LOP3.LUT R3, R3, R2, RZ, 0x3c, !PT ;  /* 0x0000000203037212 */ /* 0x004fca00078e3cff */
[----:B------:R1:W-:Y:S02]  /*21e80*/  STL [R1+0x10], R3 ;  /* 0x0000100301007387 */ /* 0x0003e40000100800 */
.L_x_5963:
[----:B------:R-:W-:Y:S05]  /*21e90*/  BSYNC B6 ;  /* 0x0000000000067941 */ /* 0x000fea0003800000 */
.L_x_5961:
[----:B-1----:R-:W2:Y:S02]  /*21ea0*/  LDL R0, [R1+0x5c] ;  /* 0x00005c0001007983 */ /* 0x002ea40000100800 */
[----:B--2---:R-:W-:-:S13]  /*21eb0*/  LOP3.LUT P0, RZ, R0, 0x2, RZ, 0xc0, !PT ;  /* 0x0000000200ff7812 */ /* 0x004fda000780c0ff */
[----:B------:R-:W-:Y:S05]  /*21ec0*/  @!P0 BRA `(.L_x_6009) ;  /* 0x0000000000208947 */ /* 0x000fea0003800000 */
[----:B------:R-:W-:Y:S05]  /*21ed0*/  WARPSYNC.ALL ;  /* 0x0000000000007948 */ /* 0x000fea0003800000 */
[----:B------:R-:W1:Y:S08]  /*21ee0*/  S2UR UR5, SR_CgaCtaId ;  /* 0x00000000000579c3 */ /* 0x000e700000008800 */
[----:B------:R-:W-:Y:S06]  /*21ef0*/  BAR.SYNC.DEFER_BLOCKING 0x5, 0x180 ;  /* 0x0146000000007b1d */ /* 0x000fec0000010000 */
[----:B------:R-:W-:-:S02]  /*21f00*/  UMOV UR4, 0x400 ;  /* 0x0000040000047882 */ /* 0x000fc40000000000 */
[----:B-1----:R-:W-:-:S09]  /*21f10*/  ULEA UR4, UR5, UR4, 0x18 ;  /* 0x0000000405047291 */ /* 0x002fd2000f8ec03f */
[----:B------:R-:W1:Y:S01]  /*21f20*/  LDS.128 R16, [UR4+0x2e8d0] ;  /* 0x02e8d004ff107984 */ /* 0x000e620008000c00 */
[----:B------:R-:W-:Y:S06]  /*21f30*/  BAR.ARV 0x4, 0x180 ;  /* 0x0106000000007b1d */ /* 0x000fec0000002000 */
[----:B------:R-:W-:Y:S05]  /*21f40*/  BRA `(.L_x_6010) ;  /* 0x00000008004c7947 */ /* 0x000fea0003800000 */
.L_x_6009:
[----:B------:R-:W1:Y:S01]  /*21f50*/  S2R R0, SR_TID.X ;  /* 0x0000000000007919 */ /* 0x000e620000002100 */
[----:B------:R-:W-:Y:S01]  /*21f60*/  UMOV UR4, 0xffffffff ;  /* 0xffffffff00047882 */ /* 0x000fe20000000000 */
[----:B-1----:R-:W-:-:S04]  /*21f70*/  LOP3.LUT R7, R0, 0x1f, RZ, 0xc0, !PT ;  /* 0x0000001f00077812 */ /* 0x002fc800078ec0ff */
[----:B------:R-:W-:Y:S01]  /*21f80*/  ISETP.NE.AND P0, PT, R7, 0x1f, PT ;  /* 0x0000001f0700780c */ /* 0x000fe20003f05270 */
[----:B------:R-:W-:-:S12]  /*21f90*/  BRA.DIV UR4, `(.L_x_6011) ;  /* 0x0000002e046c7947 */ /* 0x000fd8000b800000 */
[----:B------:R-:W-:Y:S01]  /*21fa0*/  IMAD.IADD R0, R19, 0x1, R7 ;  /* 0x0000000113007824 */ /* 0x000fe200078e0207 */
[----:B------:R-:W-:-:S04]  /*21fb0*/  ULDC UR4, c[0x0][0xc14] ;  /* 0x0003050000047ab9 */ /* 0x000fc80000000800 */
[----:B------:R-:W-:-:S13]  /*21fc0*/  ISETP.GE.OR P1, PT, R0, UR4, !P0 ;  /* 0x0000000400007c0c */ /* 0x000fda000c726670 */
[----:B------:R-:W1:Y:S02]  /*21fd0*/  @!P1 LDC.64 R2, c[0x0][0xc58] ;  /* 0x00031600ff029b82 */ /* 0x000e640000000a00 */
[----:B-1----:R-:W-:-:S06]  /*21fe0*/  @!P1 IMAD.WIDE R2, R0, 0x4, R2 ;  /* 0x0000000400029825 */ /* 0x002fcc00078e0202 */
[----:B------:R1:W2:Y:S01]  /*21ff0*/  @!P1 LDG.E R3, desc[UR60][R2.64] ;  /* 0x0000003c02039981 */ /* 0x0002a2000c1e1900 */
[C---:B------:R-:W-:Y:S02]  /*22000*/  ISETP.GE.U32.AND P2, PT, R7.reuse, 0x2, PT ;  /* 0x000000020700780c */ /* 0x040fe40003f46070 */
[C---:B------:R-:W-:Y:S01]  /*22010*/  ISETP.GE.U32.AND P3, PT, R7.reuse, 0x4, PT ;  /* 0x000000040700780c */ /* 0x040fe20003f66070 */
[----:B------:R-:W-:Y:S01]  /*22020*/  SHFL.IDX PT, R0, R16, RZ, 0x1f ;  /* 0x00001fff10007589 */ /* 0x000fe200000e0000 */
[C---:B------:R-:W-:Y:S02]  /*22030*/  ISETP.GE.U32.AND P4, PT, R7.reuse, 0x8, PT ;  /* 0x000000080700780c */ /* 0x040fe40003f86070 */
[C---:B------:R-:W-:Y:S01]  /*22040*/  ISETP.GE.U32.AND P5, PT, R7.reuse, 0x10, PT ;  /* 0x000000100700780c */ /* 0x040fe20003fa6070 */
[----:B------:R-:W-:Y:S01]  /*22050*/  SHFL.IDX PT, R4, R16, 0x1, 0x1f ;  /* 0x00201f0010047f89 */ /* 0x000fe200000e0000 */
[----:B-1----:R-:W-:Y:S02]  /*22060*/  IMAD.MOV.U32 R2, RZ, RZ, RZ ;  /* 0x000000ffff027224 */ /* 0x002fe400078e00ff */
[----:B--2---:R-:W-:Y:S01]  /*22070*/  @!P1 IMAD.MOV.U32 R2, RZ, RZ, R3 ;  /* 0x000000ffff029224 */ /* 0x004fe200078e0003 */
[----:B------:R-:W-:-:S04]  /*22080*/  ISETP.NE.AND P1, PT, R7, RZ, PT ;  /* 0x000000ff0700720c */ /* 0x000fc80003f25270 */
        /* <DEDUP_REMOVED lines=11> */
[----:B------:R-:W-:-:S05]  /*22140*/  IMAD.IADD R3, R3, 0x1, R5 ;  /* 0x0000000103037824 */ /* 0x000fca00078e0205 */
[----:B------:R-:W1:Y:S02]  /*22150*/  SHFL.UP PT, R5, R3, 0x10, RZ ;  /* 0x0600000003057989 */ /* 0x000e6400000e00ff */
[----:B-1----:R-:W-:-:S05]  /*22160*/  SEL R5, R5, RZ, P5 ;  /* 0x000000ff05057207 */ /* 0x002fca0002800000 */
[----:B------:R-:W-:-:S05]  /*22170*/  IMAD.IADD R3, R3, 0x1, R5 ;  /* 0x0000000103037824 */ /* 0x000fca00078e0205 */
[----:B------:R1:W2:Y:S02]  /*22180*/  SHFL.IDX PT, R6, R3, 0x1f, 0x1f ;  /* 0x03e01f0003067f89 */ /* 0x0002a400000e0000 */
.L_x_6137:
[----:B------:R-:W-:Y:S01]  /*22190*/  ULDC UR4, c[0x0][0xc10] ;  /* 0x0003040000047ab9 */ /* 0x000fe20000000800 */
[----:B------:R-:W-:Y:S02]  /*221a0*/  IMAD.MOV.U32 R5, RZ, RZ, R3 ;  /* 0x000000ffff057224 */ /* 0x000fe400078e0003 */
[----:B------:R-:W-:-:S04]  /*221b0*/  IMAD.U32 R16, RZ, RZ, UR4 ;  /* 0x00000004ff107e24 */ /* 0x000fc8000f8e00ff */
[----:B--2---:R-:W-:-:S04]  /*221c0*/  IMAD R6, R6, R16, RZ ;  /* 0x0000001006067224 */ /* 0x004fc800078e02ff */
[----:B------:R-:W-:-:S05]  /*221d0*/  IMAD.IADD R4, R4, 0x1, R6 ;  /* 0x0000000104047824 */ /* 0x000fca00078e0206 */
[----:B------:R-:W-:-:S13]  /*221e0*/  ISETP.GT.AND P6, PT, R4, R0, PT ;  /* 0x000000000400720c */ /* 0x000fda0003fc4270 */
[----:B------:R-:W-:Y:S05]  /*221f0*/  @P6 BRA `(.L_x_6012) ;  /* 0x0000000000a06947 */ /* 0x000fea0003800000 */
.L_x_6017:
[----:B------:R-:W2:Y:S01]  /*22200*/  LDC R2, c[0x0][0xc14] ;  /* 0x00030500ff027b82 */ /* 0x000ea20000000800 */
[----:B------:R-:W-:-:S05]  /*22210*/  VIADD R19, R19, 0x1f ;  /* 0x0000001f13137836 */ /* 0x000fca0000000000 */
[----:B--2---:R-:W-:-:S13]  /*22220*/  ISETP.GE.AND P6, PT, R19, R2, PT ;  /* 0x000000021300720c */ /* 0x004fda0003fc6270 */
[----:B------:R-:W-:Y:S05]  /*22230*/  @P6 BRA `(.L_x_6013) ;  /* 0x00000004004c6947 */ /* 0x000fea0003800000 */
[----:B-1----:R-:W1:Y:S01]  /*22240*/  S2R R3, SR_TID.X ;  /* 0x0000000000037919 */ /* 0x002e620000002100 */
[----:B------:R-:W-:Y:S01]  /*22250*/  BSSY B0, `(.L_x_6014) ;  /* 0x0000009000007945 */ /* 0x000fe20003800000 */
[----:B-1----:R-:W-:-:S04]  /*22260*/  LOP3.LUT R3, R3, 0x1f, RZ, 0xc0, !PT ;  /* 0x0000001f03037812 */ /* 0x002fc800078ec0ff */
[----:B------:R-:W-:-:S04]  /*22270*/  IADD3 R3, R19, R3, RZ ;  /* 0x0000000313037210 */ /* 0x000fc80007ffe0ff */
[----:B------:R-:W-:Y:S01]  /*22280*/  ISETP.GE.OR P6, PT, R3, R2, !P0 ;  /* 0x000000020300720c */ /* 0x000fe200047c6670 */
[----:B------:R-:W-:-:S12]  /*22290*/  IMAD.MOV.U32 R2, RZ, RZ, RZ ;  /* 0x000000ffff027224 */ /* 0x000fd800078e00ff */
[----:B------:R-:W-:Y:S05]  /*222a0*/  @P6 BRA `(.L_x_6015) ;  /* 0x00000000000c6947 */ /* 0x000fea0003800000 */
[----:B------:R-:W1:Y:S02]  /*222b0*/  LDC.64 R6, c[0x0][0xc58] ;  /* 0x00031600ff067b82 */ /* 0x000e640000000a00 */
[----:B-1----:R-:W-:-:S06]  /*222c0*/  IMAD.WIDE R2, R3, 0x4, R6 ;  /* 0x0000000403027825 */ /* 0x002fcc00078e0206 */
[----:B------:R1:W5:Y:S02]  /*222d0*/  LDG.E R2, desc[UR60][R2.64] ;  /* 0x0000003c02027981 */ /* 0x000364000c1e1900 */
.L_x_6015:
[----:B------:R-:W-:Y:S05]  /*222e0*/  BSYNC B0 ;  /* 0x0000000000007941 */ /* 0x000fea0003800000 */
.L_x_6014:
[----:B------:R-:W-:-:S03]  /*222f0*/  UMOV UR4, 0xffffffff ;  /* 0xffffffff00047882 */ /* 0x000fc60000000000 */
[----:B------:R-:W-:Y:S05]  /*22300*/  BRA.DIV UR4, `(.L_x_6016) ;  /* 0x0000002e04cc7947 */ /* 0x000fea000b800000 */
        /* <DEDUP_REMOVED lines=15> */
[----:B------:R1:W2:Y:S02]  /*22400*/  SHFL.IDX PT, R6, R3, 0x1f, 0x1f ;  /* 0x03e01f0003067f89 */ /* 0x0002a400000e0000 */
.L_x_6145:
[----:B------:R-:W-:Y:S02]  /*22410*/  ULDC UR4, c[0x0][0xc10] ;  /* 0x0003040000047ab9 */ /* 0x000fe40000000800 */
[----:B------:R-:W-:-:S05]  /*22420*/  MOV R16, UR4 ;  /* 0x0000000400107c02 */ /* 0x000fca0008000f00 */
[----:B--2---:R-:W-:-:S04]  /*22430*/  IMAD R6, R6, R16, RZ ;  /* 0x0000001006067224 */ /* 0x004fc800078e02ff */
[----:B------:R-:W-:-:S05]  /*22440*/  IMAD.IADD R4, R6, 0x1, R4 ;  /* 0x0000000106047824 */ /* 0x000fca00078e0204 */
[----:B------:R-:W-:-:S13]  /*22450*/  ISETP.GT.AND P6, PT, R4, R0, PT ;  /* 0x000000000400720c */ /* 0x000fda0003fc4270 */
[----:B------:R-:W-:Y:S05]  /*22460*/  @!P6 BRA `(.L_x_6017) ;  /* 0xfffffffc0064e947 */ /* 0x000fea000383ffff */
[----:B------:R-:W-:-:S07]  /*22470*/  IMAD.MOV.U32 R5, RZ, RZ, R3 ;  /* 0x000000ffff057224 */ /* 0x000fce00078e0003 */
.L_x_6012:
[----:B------:R-:W-:Y:S01]  /*22480*/  IMAD.IADD R6, R4, 0x1, -R6 ;  /* 0x0000000104067824 */ /* 0x000fe200078e0a06 */
[----:B------:R-:W-:-:S03]  /*22490*/  UMOV UR4, 0xffffffff ;  /* 0xffffffff00047882 */ /* 0x000fc60000000000 */
[----:B-1----:R-:W-:-:S05]  /*224a0*/  IMAD R3, R5, R16, R6 ;  /* 0x0000001005037224 */ /* 0x002fca00078e0206 */
[----:B------:R-:W-:Y:S01]  /*224b0*/  ISETP.GT.AND P6, PT, R3, R0, PT ;  /* 0x000000000300720c */ /* 0x000fe20003fc4270 */
[----:B------:R-:W-:-:S12]  /*224c0*/  BRA.DIV UR4, `(.L_x_6018) ;  /* 0x0000003204347947 */ /* 0x000fd8000b800000 */
[----:B------:R-:W-:-:S04]  /*224d0*/  VOTE.ANY R4, PT, !P6 ;  /* 0x0000000000047806 */ /* 0x000fc800070e0100 */
[----:B------:R-:W1:Y:S02]  /*224e0*/  POPC R3, R4 ;  /* 0x0000000400037309 */ /* 0x000e640000000000 */
[----:B-1----:R1:W2:Y:S02]  /*224f0*/  SHFL.IDX PT, R2, R2, R3, 0x1f ;  /* 0x00001f0302027589 */ /* 0x0022a400000e0000 */
.L_x_6149:
[----:B------:R-:W-:Y:S01]  /*22500*/  ISETP.NE.AND P0, PT, R4, RZ, PT ;  /* 0x000000ff0400720c */ /* 0x000fe20003f05270 */
[----:B------:R-:W-:-:S12]  /*22510*/  IMAD.MOV.U32 R4, RZ, RZ, RZ ;  /* 0x000000ffff047224 */ /* 0x000fd800078e00ff */
[----:B------:R-:W-:Y:S05]  /*22520*/  @!P0 BRA `(.L_x_6019) ;  /* 0x0000000000108947 */ /* 0x000fea0003800000 */
[----:B------:R-:W-:Y:S01]  /*22530*/  UMOV UR4, 0xffffffff ;  /* 0xffffffff00047882 */ /* 0x000fe20000000000 */
[----:B0-----:R-:W-:Y:S02]  /*22540*/  VIADD R12, R3, 0xffffffff ;  /* 0xffffffff030c7836 */ /* 0x001fe40000000000 */
[----:B------:R-:W-:Y:S05]  /*22550*/  BRA.DIV UR4, `(.L_x_6020) ;  /* 0x0000003204587947 */ /* 0x000fea000b800000 */
[----:B------:R3:W4:Y:S02]  /*22560*/  SHFL.IDX PT, R4, R5, R12, 0x1f ;  /* 0x00001f0c05047589 */ /* 0x00072400000e0000 */
.L_x_6019:
[----:B----4-:R-:W-:Y:S01]  /*22570*/  IMAD R16, R4, R16, R6 ;  /* 0x0000001004107224 */ /* 0x010fe200078e0206 */
[-C--:B--2---:R-:W-:Y:S01]  /*22580*/  IABS R6, R2.reuse ;  /* 0x0000000200067213 */ /* 0x084fe20000000000 */
[----:B------:R-:W-:Y:S02]  /*22590*/  IMAD.IADD R19, R3, 0x1, R19 ;  /* 0x0000000103137824 */ /* 0x000fe400078e0213 */
[----:B------:R-:W-:Y:S01]  /*225a0*/  IMAD.IADD R17, R0, 0x1, -R16 ;  /* 0x0000000100117824 */ /* 0x000fe200078e0a10 */
[----:B------:R-:W2:Y:S01]  /*225b0*/  I2F.RP R4, R6 ;  /* 0x0000000600047306 */ /* 0x000ea20000209400 */
[----:B------:R-:W-:-:S05]  /*225c0*/  IABS R0, R2 ;  /* 0x0000000200007213 */ /* 0x000fca0000000000 */
[----:B------:R-:W-:Y:S02]  /*225d0*/  IMAD.MOV R0, RZ, RZ, -R0 ;  /* 0x000000ffff007224 */ /* 0x000fe400078e0a00 */
[----:B--2---:R-:W2:Y:S02]  /*225e0*/  MUFU.RCP R4, R4 ;  /* 0x0000000400047308 */ /* 0x004ea40000001000 */
[----:B--2---:R-:W-:-:S06]  /*225f0*/  VIADD R4, R4, 0xffffffe ;  /* 0x0ffffffe04047836 */ /* 0x004fcc0000000000 */
[----:B---3--:R-:W2:Y:S02]  /*22600*/  F2I.FTZ.U32.TRUNC.NTZ R5, R4 ;  /* 0x0000000400057305 */ /* 0x008ea4000021f000 */
[----:B--2---:R-:W-:-:S05]  /*22610*/  IADD3 R4, RZ, -R5, RZ ;  /* 0x80000005ff047210 */ /* 0x004fca0007ffe0ff */
[----:B------:R-:W-:Y:S02]  /*22620*/  IMAD R7, R4, R6, RZ ;  /* 0x0000000604077224 */ /* 0x000fe400078e02ff */
[----:B------:R-:W-:-:S04]  /*22630*/  IMAD.MOV.U32 R4, RZ, RZ, RZ ;  /* 0x000000ffff047224 */ /* 0x000fc800078e00ff */
[----:B------:R-:W-:Y:S01]  /*22640*/  IMAD.HI.U32 R7, R5, R7, R4 ;  /* 0x0000000705077227 */ /* 0x000fe200078e0004 */
[----:B------:R-:W-:-:S03]  /*22650*/  IABS R4, R17 ;  /* 0x0000001100047213 */ /* 0x000fc60000000000 */
        /* <DEDUP_REMOVED lines=13> */
[--C-:B------:R-:W-:Y:S02]  /*22730*/  IMAD.MOV R4, RZ, RZ, -R0.reuse ;  /* 0x000000ffff047224 */ /* 0x100fe400078e0a00 */
[----:B------:R-:W-:Y:S02]  /*22740*/  IMAD.MOV.U32 R18, RZ, RZ, R0 ;  /* 0x000000ffff127224 */ /* 0x000fe400078e0000 */
[----:B------:R-:W-:Y:S01]  /*22750*/  IMAD R17, R2, R4, R17 ;  /* 0x0000000402117224 */ /* 0x000fe200078e0211 */
[----:B------:R-:W-:Y:S06]  /*22760*/  BRA `(.L_x_6021) ;  /* 0x00000000001c7947 */ /* 0x000fec0003800000 */
.L_x_6013:
[----:B------:R-:W-:Y:S01]  /*22770*/  UMOV UR4, URZ ;  /* 0x0000003f00047c82 */ /* 0x000fe20008000000 */
[----:B------:R-:W-:Y:S01]  /*22780*/  UMOV UR5, URZ ;  /* 0x0000003f00057c82 */ /* 0x000fe20008000000 */
[----:B------:R-:W-:Y:S01]  /*22790*/  ULDC UR6, c[0x0][0xc14] ;  /* 0x0003050000067ab9 */ /* 0x000fe20000000800 */
[----:B------:R-:W-:Y:S01]  /*227a0*/  IMAD.MOV.U32 R16, RZ, RZ, R0 ;  /* 0x000000ffff107224 */ /* 0x000fe200078e0000 */
[----:B------:R-:W-:Y:S01]  /*227b0*/  MOV R18, UR5 ;  /* 0x0000000500127c02 */ /* 0x000fe20008000f00 */
[----:B------:R-:W-:Y:S02]  /*227c0*/  IMAD.U32 R17, RZ, RZ, UR4 ;  /* 0x00000004ff117e24 */ /* 0x000fe4000f8e00ff */
[----:B------:R-:W-:-:S07]  /*227d0*/  IMAD.U32 R19, RZ, RZ, UR6 ;  /* 0x00000006ff137e24 */ /* 0x000fce000f8e00ff */
.L_x_6021:
[----:B------:R-:W2:Y:S01]  /*227e0*/  S2R R0, SR_TID.X ;  /* 0x0000000000007919 */ /* 0x000ea20000002100 */
[----:B------:R-:W-:Y:S05]  /*227f0*/  WARPSYNC.ALL ;  /* 0x0000000000007948 */ /* 0x000fea0003800000 */
[----:B------:R-:W-:Y:S01]  /*22800*/  BAR.SYNC.DEFER_BLOCKING 0x4, 0x180 ;  /* 0x0106000000007b1d */ /* 0x000fe20000010000 */
[----:B--2---:R-:W-:-:S04]  /*22810*/  LOP3.LUT R0, R0, 0x1f, RZ, 0xc0, !PT ;  /* 0x0000001f00007812 */ /* 0x004fc800078ec0ff */
[----:B------:R-:W-:-:S13]  /*22820*/  ISETP.NE.AND P0, PT, R0, RZ, PT ;  /* 0x000000ff0000720c */ /* 0x000fda0003f05270 */
[----:B------:R-:W2:Y:S01]  /*22830*/  @!P0 S2R R0, SR_CgaCtaId ;  /* 0x0000000000008919 */ /* 0x000ea20000008800 */
[----:B------:R-:W-:-:S04]  /*22840*/  @!P0 MOV R2, 0x400 ;  /* 0x0000040000028802 */ /* 0x000fc80000000f00 */
[----:B--2---:R-:W-:-:S05]  /*22850*/  @!P0 LEA R0, R0, R2, 0x18 ;  /* 0x0000000200008211 */ /* 0x004fca00078ec0ff */
[----:B------:R2:W-:Y:S01]  /*22860*/  @!P0 STS.128 [R0+0x2e8d0], R16 ;  /* 0x02e8d01000008388 */ /* 0x0005e20000000c00 */
[----:B------:R-:W-:Y:S06]  /*22870*/  BAR.ARV 0x5, 0x180 ;  /* 0x0146000000007b1d */ /* 0x000fec0000002000 */
.L_x_6010:
[----:B------:R-:W-:Y:S02]  /*22880*/  ULDC UR4, c[0x0][0xc14] ;  /* 0x0003050000047ab9 */ /* 0x000fe40000000800 */
[----:B-1----:R-:W-:-:S13]  /*22890*/  ISETP.GE.AND P0, PT, R19, UR4, PT ;  /* 0x0000000413007c0c */ /* 0x002fda000bf06270 */
[----:B------:R-:W-:Y:S05]  /*228a0*/  @!P0 BRA `(.L_x_6022) ;  /* 0xffffffac00888947 */ /* 0x000fea000383ffff */
[----:B------:R-:W-:Y:S05]  /*228b0*/  BSYNC B7 ;  /* 0x0000000000077941 */ /* 0x000fea0003800000 */
.L_x_5927:
[----:B--2---:R-:W2:Y:S01]  /*228c0*/  LDL.LU R0, [R1+0x60] ;  /* 0x0000600001007983 */ /* 0x004ea20000300800 */
[----:B------:R-:W-:Y:S01]  /*228d0*/  BSSY B0, `(.L_x_6023) ;  /* 0x000000b000007945 */ /* 0x000fe20003800000 */
[----:B------:R-:W1:Y:S01]  /*228e0*/  S2R R5, SR_CgaCtaId ;  /* 0x0000000000057919 */ /* 0x000e620000008800 */
        /* <DEDUP_REMOVED lines=9> */
.L_x_6152:
[----:B------:R-:W-:Y:S05]  /*22980*/  BSYNC B0 ;  /* 0x0000000000007941 */ /* 0x000fea0003800000 */
.L_x_6023:
[----:B------:R-:W-:-:S03]  /*22990*/  UMOV UR4, 0xffffffff ;  /* 0xffffffff00047882 */ /* 0x000fc60000000000 */
[----:B------:R-:W-:Y:S05]  /*229a0*/  BRA.DIV UR4, `(.L_x_6025) ;  /* 0x0000002e04807947 */ /* 0x000fea000b800000 */
[----:B------:R-:W1:Y:S02]  /*229b0*/  S2R R2, SR_TID.X ;  /* 0x0000000000027919 */ /* 0x000e640000002100 */
[----:B-1----:R-:W-:-:S04]  /*229c0*/  SHF.R.U32.HI R2, RZ, 0x5, R2 ;  /* 0x00000005ff027819 */ /* 0x002fc80000011602 */
[----:B------:R-:W-:-:S05]  /*229d0*/  LOP3.LUT R2, R2, 0x3, RZ, 0xc0, !PT ;  /* 0x0000000302027812 */ /* 0x000fca00078ec0ff */
[----:B------:R1:W2:Y:S02]  /*229e0*/  SHFL.IDX PT, R14, R2, RZ, 0x1f ;  /* 0x00001fff020e7589 */ /* 0x0002a400000e0000 */
.L_x_6155:
[----:B--2---:R-:W-:-:S13]  /*229f0*/  ISETP.NE.AND P0, PT, R14, RZ, PT ;  /* 0x000000ff0e00720c */ /* 0x004fda0003f05270 */
[----:B------:R-:W-:Y:S05]  /*22a00*/  @P0 BRA `(.L_x_5746) ;  /* 0x0000000000b80947 */ /* 0x000fea0003800000 */
[----:B------:R-:W-:-:S03]  /*22a10*/  UMOV UR4, 0xffffffff ;  /* 0xffffffff00047882 */ /* 0x000fc60000000000 */
[----:B------:R-:W-:Y:S05]  /*22a20*/  BRA.DIV UR4, `(.L_x_6026) ;  /* 0x0000002e04947947 */ /* 0x000fea000b800000 */
[----:B------:R-:W-:-:S13]  /*22a30*/  ELECT P6, URZ, PT ;  /* 0x00000000003f782f */ /* 0x000fda00038c0000 */
.L_x_6158:
[----:B------:R-:W-:Y:S05]  /*22a40*/  @!P6 BRA `(.L_x_5746) ;  /* 0x0000000000a8e947 */ /* 0x000fea0003800000 */
[----:B-1----:R-:W2:Y:S02]  /*22a50*/  LDL R2, [R1+0xa8] ;  /* 0x0000a80001027983 */ /* 0x002ea40000100800 */
[----:B--2---:R-:W-:-:S13]  /*22a60*/  R2UR UR4, R2 ;  /* 0x00000000020472ca */ /* 0x004fda00000e0000 */
[----:B------:R-:W-:-:S06]  /*22a70*/  ULOP3.LUT UR4, UR4, 0x2, URZ, 0xfc, !UPT ;  /* 0x0000000204047892 */ /* 0x000fcc000f8efc3f */
[----:B------:R-:W-:-:S05]  /*22a80*/  IMAD.U32 R2, RZ, RZ, UR4 ;  /* 0x00000004ff027e24 */ /* 0x000fca000f8e00ff */
[----:B------:R-:W-:-:S13]  /*22a90*/  ISETP.NE.AND P0, PT, R2, 0x3, PT ;  /* 0x000000030200780c */ /* 0x000fda0003f05270 */
[----:B------:R-:W-:Y:S05]  /*22aa0*/  @!P0 BRA `(.L_x_6027) ;  /* 0x0000000000048947 */ /* 0x000fea0003800000 */
[----:B------:R-:W-:Y:S01]  /*22ab0*/  BPT.TRAP 0x1 ;  /* 0x000000040000795c */ /* 0x000fe20000300000 */
.L_x_6027:
        /* <DEDUP_REMOVED lines=14> */
.L_x_6159:
[----:B------:R-:W1:Y:S02]  /*22ba0*/  SYNCS.PHASECHK.TRANS64.TRYWAIT P1, [R7+URZ], R2 ;  /* 0x00000002070075a7 */ /* 0x000e64000802017f */
[----:B-1----:R-:W-:Y:S05]  /*22bb0*/  @!P1 BRA `(.L_x_6029) ;  /* 0x0000002c00649947 */ /* 0x002fea0003800000 */
.L_x_6160:
[----:B------:R-:W-:Y:S05]  /*22bc0*/  @!P0 BRA `(.L_x_6030) ;  /* 0x0000000000048947 */ /* 0x000fea0003800000 */
[----:B------:R-:W-:Y:S01]  /*22bd0*/  BPT.TRAP 0x1 ;  /* 0x000000040000795c */ /* 0x000fe20000300000 */
.L_x_6030:
[----:B------:R-:W2:Y:S02]  /*22be0*/  LDL.LU R4, [R1+0x8] ;  /* 0x0000080001047983 */ /* 0x000ea40000300800 */
[----:B--2---:R-:W-:-:S04]  /*22bf0*/  IMAD R4, R4, 0x8, R0 ;  /* 0x0000000804047824 */ /* 0x004fc800078e0200 */
[----:B------:R-:W2:Y:S02]  /*22c00*/  SYNCS.PHASECHK.TRANS64.TRYWAIT P1, [R4+URZ+0x2e860], R5 ;  /* 0x02e86005040075a7 */ /* 0x000ea4000802017f */
[----:B--2---:R-:W-:Y:S05]  /*22c10*/  @!P1 BRA `(.L_x_6031) ;  /* 0x0000002c00609947 */ /* 0x004fea0003800000 */
.L_x_6161:
[----:B------:R-:W-:Y:S05]  /*22c20*/  @!P0 BRA `(.L_x_6032) ;  /* 0x0000000000048947 */ /* 0x000fea0003800000 */
[----:B------:R-:W-:Y:S01]  /*22c30*/  BPT.TRAP 0x1 ;  /* 0x000000040000795c */ /* 0x000fe20000300000 */
.L_x_6032:
[----:B------:R-:W-:-:S04]  /*22c40*/  IMAD R3, R3, 0x8, R0 ;  /* 0x0000000803037824 */ /* 0x000fc800078e0200 */
[----:B------:R-:W3:Y:S02]  /*22c50*/  SYNCS.PHASECHK.TRANS64.TRYWAIT P1, [R3+URZ+0x2e860], R2 ;  /* 0x02e86002030075a7 */ /* 0x000ee4000802017f */
[----:B---3--:R-:W-:Y:S05]  /*22c60*/  @!P1 BRA `(.L_x_6033) ;  /* 0x0000002c00609947 */ /* 0x008fea0003800000 */
.L_x_6162:
[----:B------:R-:W-:Y:S05]  /*22c70*/  @!P0 BRA `(.L_x_6034) ;  /* 0x0000000000048947 */ /* 0x000fea0003800000 */
[----:B------:R-:W-:Y:S01]  /*22c80*/  BPT.TRAP 0x1 ;  /* 0x000000040000795c */ /* 0x000fe20000300000 */
.L_x_6034:
[----:B------:R-:W4:Y:S02]  /*22c90*/  SYNCS.PHASECHK.TRANS64.TRYWAIT P0, [R4+URZ+0x2e880], R5 ;  /* 0x02e88005040075a7 */ /* 0x000f24000800017f */
[----:B----4-:R-:W-:Y:S05]  /*22ca0*/  @!P0 BRA `(.L_x_6035) ;  /* 0x0000002c00648947 */ /* 0x010fea0003800000 */
.L_x_6036:
[----:B------:R0:W0:Y:S02]  /*22cb0*/  SYNCS.PHASECHK.TRANS64.TRYWAIT P0, [R3+URZ+0x2e880], R2 ;  /* 0x02e88002030075a7 */ /* 0x000024000800017f */
[----:B0-----:R-:W-:Y:S05]  /*22cc0*/  @!P0 NANOSLEEP.SYNCS 0x989680 ;  /* 0x009896800000895d */ /* 0x001fea0003900000 */
[----:B------:R-:W0:Y:S02]  /*22cd0*/  @!P0 SYNCS.PHASECHK.TRANS64 P0, [R3+URZ+0x2e880], R2 ;  /* 0x02e88002030085a7 */ /* 0x000e24000800007f */
[----:B0-----:R-:W-:Y:S05]  /*22ce0*/  @!P0 BRA `(.L_x_6036) ;  /* 0xfffffffc00f08947 */ /* 0x001fea000383ffff */
.L_x_5746:
[----:B------:R-:W-:Y:S05]  /*22cf0*/  BSYNC B8 ;  /* 0x0000000000087941 */ /* 0x000fea0003800000 */
.L_x_5743:
[----:B------:R-:W-:Y:S05]  /*22d00*/  EXIT ;  /* 0x000000000000794d */ /* 0x000fea0003800000 */
.L_x_5768:
[----:B0-----:R0:W1:Y:S02]  /*22d10*/  SYNCS.PHASECHK.TRANS64.TRYWAIT P6, [R111+URZ+0x2e890], R127 ;  /* 0x02e8907f6f0075a7 */ /* 0x00106400080c017f */
[----:B-1----:R-:W-:Y:S05]  /*22d20*/  @!P6 NANOSLEEP.SYNCS 0x989680 ;  /* 0x009896800000e95d */ /* 0x002fea0003900000 */
[----:B------:R-:W1:Y:S02]  /*22d30*/  @!P6 SYNCS.PHASECHK.TRANS64 P6, [R111+URZ+0x2e890], R127 ;  /* 0x02e8907f6f00e5a7 */ /* 0x000e6400080c007f */
[----:B-1----:R-:W-:Y:S05]  /*22d40*/  @!P6 BRA `(.L_x_5768) ;  /* 0xfffffffc00f0e947 */ /* 0x002fea000383ffff */
[----:B------:R-:W-:Y:S05]  /*22d50*/  BRA `(.L_x_6037) ;  /* 0xfffffe0400107947 */ /* 0x000fea000383ffff */
.L_x_5802:
[----:B0-----:R0:W1:Y:S02]  /*22d60*/  SYNCS.PHASECHK.TRANS64.TRYWAIT P3, [R111+URZ+0x2e890], R127 ;  /* 0x02e8907f6f0075a7 */ /* 0x001064000806017f */
[----:B-1----:R-:W-:Y:S05]  /*22d70*/  @!P3 NANOSLEEP.SYNCS 0x989680 ;  /* 0x009896800000b95d */ /* 0x002fea0003900000 */
[----:B------:R-:W1:Y:S02]  /*22d80*/  @!P3 SYNCS.PHASECHK.TRANS64 P3, [R111+URZ+0x2e890], R127 ;  /* 0x02e8907f6f00b5a7 */ /* 0x000e64000806007f */
[----:B-1----:R-:W-:Y:S05]  /*22d90*/  @!P3 BRA `(.L_x_5802) ;  /* 0xfffffffc00f0b947 */ /* 0x002fea000383ffff */
[----:B------:R-:W-:Y:S05]  /*22da0*/  BRA `(.L_x_6038) ;  /* 0xfffffe4800147947 */ /* 0x000fea000383ffff */
.L_x_5819:
[----:B0-----:R0:W1:Y:S02]  /*22db0*/  SYNCS.PHASECHK.TRANS64.TRYWAIT P2, [R111+URZ+0x2e890], R127 ;  /* 0x02e8907f6f0075a7 */ /* 0x001064000804017f */
[----:B-1----:R-:W-:Y:S05]  /*22dc0*/  @!P2 NANOSLEEP.SYNCS 0x989680 ;  /* 0x009896800000a95d */ /* 0x002fea0003900000 */
[----:B------:R-:W1:Y:S02]  /*22dd0*/  @!P2 SYNCS.PHASECHK.TRANS64 P2, [R111+URZ+0x2e890], R127 ;  /* 0x02e8907f6f00a5a7 */ /* 0x000e64000804007f */
[----:B-1----:R-:W-:Y:S05]  /*22de0*/  @!P2 BRA `(.L_x_5819) ;  /* 0xfffffffc00f0a947 */ /* 0x002fea000383ffff */
[----:B------:R-:W-:Y:S05]  /*22df0*/  BRA `(.L_x_6039) ;  /* 0xfffffe8800ac7947 */ /* 0x000fea000383ffff */
.L_x_5829:
[----:B--2---:R2:W3:Y:S02]  /*22e00*/  SYNCS.PHASECHK.TRANS64.TRYWAIT P3, [R111+URZ+0x2e8b0], R127 ;  /* 0x02e8b07f6f0075a7 */ /* 0x0044e4000806017f */
[----:B---3--:R-:W-:Y:S05]  /*22e10*/  @!P3 NANOSLEEP.SYNCS 0x989680 ;  /* 0x009896800000b95d */ /* 0x008fea0003900000 */
[----:B------:R-:W3:Y:S02]  /*22e20*/  @!P3 SYNCS.PHASECHK.TRANS64 P3, [R111+URZ+0x2e8b0], R127 ;  /* 0x02e8b07f6f00b5a7 */ /* 0x000ee4000806007f */
[----:B---3--:R-:W-:Y:S05]  /*22e30*/  @!P3 BRA `(.L_x_5829) ;  /* 0xfffffffc00f0b947 */ /* 0x008fea000383ffff */
[----:B------:R-:W-:Y:S05]  /*22e40*/  BRA `(.L_x_6040) ;  /* 0xfffffe9000747947 */ /* 0x000fea000383ffff */
.L_x_5841:
[----:B------:R-:W0:Y:S01]  /*22e50*/  S2R R50, SR_TID.X ;  /* 0x0000000000327919 */ /* 0x000e220000002100 */
[----:B------:R-:W-:Y:S01]  /*22e60*/  BSSY B0, `(.L_x_6041) ;  /* 0x000000c000007945 */ /* 0x000fe20003800000 */
[----:B------:R-:W-:Y:S01]  /*22e70*/  IMAD.MOV.U32 R12, RZ, RZ, RZ ;  /* 0x000000ffff0c7224 */ /* 0x000fe200078e00ff */
[----:B------:R-:W-:Y:S01]  /*22e80*/  MOV R11, 0x1f ;  /* 0x0000001f000b7802 */ /* 0x000fe20000000f00 */
[----:B------:R-:W-:Y:S02]  /*22e90*/  IMAD.MOV.U32 R15, RZ, RZ, -0x1 ;  /* 0xffffffffff0f7424 */ /* 0x000fe400078e00ff */
        /* <DEDUP_REMOVED lines=8> */
.L_x_6042:
[----:B------:R-:W-:Y:S05]  /*22f20*/  BSYNC B0 ;  /* 0x0000000000007941 */ /* 0x000fea0003800000 */
.L_x_6041:
[----:B------:R0:W-:Y:S01]  /*22f30*/  STL [R1+0x48], R14 ;  /* 0x0000480e01007387 */ /* 0x0001e20000100800 */
[----:B------:R-:W-:Y:S05]  /*22f40*/  BRA `(.L_x_6043) ;  /* 0xfffffe9c00dc7947 */ /* 0x000fea000383ffff */
.L_x_5855:
[----:B------:R-:W-:Y:S01]  /*22f50*/  BSSY B1, `(.L_x_6044) ;  /* 0x0000008000017945 */ /* 0x000fe20003800000 */
[----:B------:R-:W-:Y:S02]  /*22f60*/  IMAD.MOV.U32 R13, RZ, RZ, R26 ;  /* 0x000000ffff0d7224 */ /* 0x000fe400078e001a */
[----:B------:R-:W-:Y:S02]  /*22f70*/  IMAD.MOV.U32 R12, RZ, RZ, RZ ;  /* 0x000000ffff0c7224 */ /* 0x000fe400078e00ff */
[----:B------:R-:W-:Y:S02]  /*22f80*/  IMAD.MOV.U32 R11, RZ, RZ, 0x1c1f ;  /* 0x00001c1fff0b7424 */ /* 0x000fe400078e00ff */
[----:B------:R-:W-:-:S07]  /*22f90*/  IMAD.MOV.U32 R15, RZ, RZ, -0x1 ;  /* 0xffffffffff0f7424 */ /* 0x000fce00078e00ff */
[----:B01---5:R-:W-:Y:S05]  /*22fa0*/  WARPSYNC.COLLECTIVE R15, `(.L_x_6045) ;  /* 0x000000000f087348 */ /* 0x023fea0003c00000 */
[----:B0-----:R0:W2:Y:S02]  /*22fb0*/  SHFL.IDX P6, R14, R13, R12, R11 ;  /* 0x0000000c0d0e7389 */ /* 0x0010a400000c000b */
[----:B012--5:R-:W-:Y:S01]  /*22fc0*/  ENDCOLLECTIVE ;  /* 0x000000000000791b */ /* 0x027fe20003800000 */
.L_x_6045:
[----:B------:R-:W-:Y:S05]  /*22fd0*/  BSYNC B1 ;  /* 0x0000000000017941 */ /* 0x000fea0003800000 */
.L_x_6044:
[----:B------:R-:W-:Y:S05]  /*22fe0*/  BRA `(.L_x_6046) ;  /* 0xfffffea400dc7947 */ /* 0x000fea000383ffff */
.L_x_5856:
[----:B------:R-:W-:Y:S01]  /*22ff0*/  BSSY B1, `(.L_x_6047) ;  /* 0x0000008000017945 */ /* 0x000fe20003800000 */
[----:B------:R-:W-:Y:S01]  /*23000*/  IMAD.MOV.U32 R13, RZ, RZ, R24 ;  /* 0x000000ffff0d7224 */ /* 0x000fe200078e0018 */
[----:B------:R-:W-:Y:S01]  /*23010*/  MOV R12, RZ ;  /* 0x000000ff000c7202 */ /* 0x000fe20000000f00 */
[----:B------:R-:W-:Y:S02]  /*23020*/  IMAD.MOV.U32 R11, RZ, RZ, 0x1c1f ;  /* 0x00001c1fff0b7424 */ /* 0x000fe400078e00ff */
[----:B------:R-:W-:-:S07]  /*23030*/  IMAD.MOV.U32 R15, RZ, RZ, -0x1 ;  /* 0xffffffffff0f7424 */ /* 0x000fce00078e00ff */
[----:B01---5:R-:W-:Y:S05]  /*23040*/  WARPSYNC.COLLECTIVE R15, `(.L_x_6048) ;  /* 0x000000000f087348 */ /* 0x023fea0003c00000 */
[----:B0-----:R0:W2:Y:S02]  /*23050*/  SHFL.IDX P6, R14, R13, R12, R11 ;  /* 0x0000000c0d0e7389 */ /* 0x0010a400000c000b */
[----:B012--5:R-:W-:Y:S01]  /*23060*/  ENDCOLLECTIVE ;  /* 0x000000000000791b */ /* 0x027fe20003800000 */
.L_x_6048:
[----:B------:R-:W-:Y:S05]  /*23070*/  BSYNC B1 ;  /* 0x0000000000017941 */ /* 0x000fea0003800000 */
.L_x_6047:
[----:B------:R-:W-:Y:S05]  /*23080*/  BRA `(.L_x_6049) ;  /* 0xfffffea400bc7947 */ /* 0x000fea000383ffff */
.L_x_5857:
        /* <DEDUP_REMOVED lines=8> */
.L_x_6051:
[----:B------:R-:W-:Y:S05]  /*23110*/  BSYNC B1 ;  /* 0x0000000000017941 */ /* 0x000fea0003800000 */
.L_x_6050:
[----:B------:R-:W-:Y:S05]  /*23120*/  BRA `(.L_x_6052) ;  /* 0xfffffea4009c7947 */ /* 0x000fea000383ffff */
.L_x_5858:
[----:B------:R-:W-:Y:S01]  /*23130*/  BSSY B1, `(.L_x_6053) ;  /* 0x0000008000017945 */ /* 0x000fe20003800000 */
[----:B------:R-:W-:Y:S01]  /*23140*/  MOV R13, R28 ;  /* 0x0000001c000d7202 */ /* 0x000fe20000000f00 */
[----:B------:R-:W-:Y:S02]  /*23150*/  IMAD.MOV.U32 R12, RZ, RZ, RZ ;  /* 0x000000ffff0c7224 */ /* 0x000fe400078e00ff */
[----:B------:R-:W-:Y:S02]  /*23160*/  IMAD.MOV.U32 R11, RZ, RZ, 0x1c1f ;  /* 0x00001c1fff0b7424 */ /* 0x000fe400078e00ff */
[----:B------:R-:W-:-:S07]  /*23170*/  IMAD.MOV.U32 R15, RZ, RZ, -0x1 ;  /* 0xffffffffff0f7424 */ /* 0x000fce00078e00ff */
[----:B01----:R-:W-:Y:S05]  /*23180*/  WARPSYNC.COLLECTIVE R15, `(.L_x_6054) ;  /* 0x000000000f087348 */ /* 0x003fea0003c00000 */
[----:B0-----:R0:W2:Y:S02]  /*23190*/  SHFL.IDX P6, R14, R13, R12, R11 ;  /* 0x0000000c0d0e7389 */ /* 0x0010a400000c000b */
[----:B012---:R-:W-:Y:S01]  /*231a0*/  ENDCOLLECTIVE ;  /* 0x000000000000791b */ /* 0x007fe20003800000 */
.L_x_6054:
[----:B------:R-:W-:Y:S05]  /*231b0*/  BSYNC B1 ;  /* 0x0000000000017941 */ /* 0x000fea0003800000 */
.L_x_6053:
[----:B------:R-:W-:Y:S05]  /*231c0*/  BRA `(.L_x_6055) ;  /* 0xfffffea400807947 */ /* 0x000fea000383ffff */
.L_x_5860:
[----:B0-----:R0:W1:Y:S02]  /*231d0*/  SYNCS.PHASECHK.TRANS64.TRYWAIT P1, [R16+URZ+0x2e800], R35 ;  /* 0x02e80023100075a7 */ /* 0x001064000802017f */
[----:B-1----:R-:W-:Y:S05]  /*231e0*/  @!P1 NANOSLEEP.SYNCS 0x989680 ;  /* 0x009896800000995d */ /* 0x002fea0003900000 */
[----:B------:R-:W1:Y:S02]  /*231f0*/  @!P1 SYNCS.PHASECHK.TRANS64 P1, [R16+URZ+0x2e800], R35 ;  /* 0x02e80023100095a7 */ /* 0x000e64000802007f */
[----:B-1----:R-:W-:Y:S05]  /*23200*/  @!P1 BRA `(.L_x_5860) ;  /* 0xfffffffc00f09947 */ /* 0x002fea000383ffff */
[----:B------:R-:W-:Y:S05]  /*23210*/  BRA `(.L_x_6056) ;  /* 0xfffffea800747947 */ /* 0x000fea000383ffff */
.L_x_5868:
[----:B------:R-:W-:Y:S01]  /*23220*/  BSSY B1, `(.L_x_6057) ;  /* 0x0000008000017945 */ /* 0x000fe20003800000 */
[----:B------:R-:W-:Y:S01]  /*23230*/  IMAD.MOV.U32 R13, RZ, RZ, R26 ;  /* 0x000000ffff0d7224 */ /* 0x000fe200078e001a */
[----:B------:R-:W-:Y:S01]  /*23240*/  MOV R15, 0xffffffff ;  /* 0xffffffff000f7802 */ /* 0x000fe20000000f00 */
[----:B------:R-:W-:Y:S02]  /*23250*/  IMAD.MOV.U32 R12, RZ, RZ, RZ ;  /* 0x000000ffff0c7224 */ /* 0x000fe400078e00ff */
[----:B------:R-:W-:-:S07]  /*23260*/  IMAD.MOV.U32 R11, RZ, RZ, 0x1c1f ;  /* 0x00001c1fff0b7424 */ /* 0x000fce00078e00ff */
[----:B01---5:R-:W-:Y:S05]  /*23270*/  WARPSYNC.COLLECTIVE R15, `(.L_x_6058) ;  /* 0x000000000f087348 */ /* 0x023fea0003c00000 */
[----:B0-----:R0:W2:Y:S02]  /*23280*/  SHFL.IDX P6, R14, R13, R12, R11 ;  /* 0x0000000c0d0e7389 */ /* 0x0010a400000c000b */
[----:B012--5:R-:W-:Y:S01]  /*23290*/  ENDCOLLECTIVE ;  /* 0x000000000000791b */ /* 0x027fe20003800000 */
.L_x_6058:
[----:B------:R-:W-:Y:S05]  /*232a0*/  BSYNC B1 ;  /* 0x0000000000017941 */ /* 0x000fea0003800000 */
.L_x_6057:
[----:B------:R-:W-:Y:S05]  /*232b0*/  BRA `(.L_x_6059) ;  /* 0xfffffec0007c7947 */ /* 0x000fea000383ffff */
.L_x_5869:
        /* <DEDUP_REMOVED lines=8> */
.L_x_6061:
[----:B------:R-:W-:Y:S05]  /*23340*/  BSYNC B1 ;  /* 0x0000000000017941 */ /* 0x000fea0003800000 */
.L_x_6060:
[----:B------:R-:W-:Y:S05]  /*23350*/  BRA `(.L_x_6062) ;  /* 0xfffffec0005c7947 */ /* 0x000fea000383ffff */
.L_x_5870:
[----:B------:R-:W-:Y:S01]  /*23360*/  BSSY B1, `(.L_x_6063) ;  /* 0x0000008000017945 */ /* 0x000fe20003800000 */
[----:B------:R-:W-:Y:S01]  /*23370*/  IMAD.MOV.U32 R13, RZ, RZ, R27 ;  /* 0x000000ffff0d7224 */ /* 0x000fe200078e001b */
[----:B------:R-:W-:Y:S01]  /*23380*/  MOV R11, 0x1c1f ;  /* 0x00001c1f000b7802 */ /* 0x000fe20000000f00 */
[----:B------:R-:W-:Y:S02]  /*23390*/  IMAD.MOV.U32 R12, RZ, RZ, RZ ;  /* 0x000000ffff0c7224 */ /* 0x000fe400078e00ff */
[----:B------:R-:W-:-:S07]  /*233a0*/  IMAD.MOV.U32 R15, RZ, RZ, -0x1 ;  /* 0xffffffffff0f7424 */ /* 0x000fce00078e00ff */
[----:B01----:R-:W-:Y:S05]  /*233b0*/  WARPSYNC.COLLECTIVE R15, `(.L_x_6064) ;  /* 0x000000000f087348 */ /* 0x003fea0003c00000 */
[----:B0-----:R0:W2:Y:S02]  /*233c0*/  SHFL.IDX P6, R14, R13, R12, R11 ;  /* 0x0000000c0d0e7389 */ /* 0x0010a400000c000b */
[----:B012---:R-:W-:Y:S01]  /*233d0*/  ENDCOLLECTIVE ;  /* 0x000000000000791b */ /* 0x007fe20003800000 */
.L_x_6064:
[----:B------:R-:W-:Y:S05]  /*233e0*/  BSYNC B1 ;  /* 0x0000000000017941 */ /* 0x000fea0003800000 */
.L_x_6063:
[----:B------:R-:W-:Y:S05]  /*233f0*/  BRA `(.L_x_6065) ;  /* 0xfffffec000407947 */ /* 0x000fea000383ffff */
.L_x_5871:
[----:B------:R-:W-:Y:S01]  /*23400*/  BSSY B1, `(.L_x_6066) ;  /* 0x0000008000017945 */ /* 0x000fe20003800000 */
[----:B------:R-:W-:Y:S02]  /*23410*/  IMAD.MOV.U32 R13, RZ, RZ, R28 ;  /* 0x000000ffff0d7224 */ /* 0x000fe400078e001c */
[----:B------:R-:W-:Y:S02]  /*23420*/  IMAD.MOV.U32 R12, RZ, RZ, RZ ;  /* 0x000000ffff0c7224 */ /* 0x000fe400078e00ff */
[----:B------:R-:W-:Y:S02]  /*23430*/  IMAD.MOV.U32 R11, RZ, RZ, 0x1c1f ;  /* 0x00001c1fff0b7424 */ /* 0x000fe400078e00ff */
[----:B------:R-:W-:-:S07]  /*23440*/  IMAD.MOV.U32 R15, RZ, RZ, -0x1 ;  /* 0xffffffffff0f7424 */ /* 0x000fce00078e00ff */
[----:B01----:R-:W-:Y:S05]  /*23450*/  WARPSYNC.COLLECTIVE R15, `(.L_x_6067) ;  /* 0x000000000f087348 */ /* 0x003fea0003c00000 */
[----:B0-----:R0:W2:Y:S02]  /*23460*/  SHFL.IDX P6, R14, R13, R12, R11 ;  /* 0x0000000c0d0e7389 */ /* 0x0010a400000c000b */
[----:B012---:R-:W-:Y:S01]  /*23470*/  ENDCOLLECTIVE ;  /* 0x000000000000791b */ /* 0x007fe20003800000 */
.L_x_6067:
[----:B------:R-:W-:Y:S05]  /*23480*/  BSYNC B1 ;  /* 0x0000000000017941 */ /* 0x000fea0003800000 */
.L_x_6066:
[----:B------:R-:W-:Y:S05]  /*23490*/  BRA `(.L_x_6068) ;  /* 0xfffffec000287947 */ /* 0x000fea000383ffff */
.L_x_5873:
[----:B0-----:R0:W2:Y:S02]  /*234a0*/  SYNCS.PHASECHK.TRANS64.TRYWAIT P1, [R16+URZ+0x2e800], R25 ;  /* 0x02e80019100075a7 */ /* 0x0010a4000802017f */
[----:B--2---:R-:W-:Y:S05]  /*234b0*/  @!P1 NANOSLEEP.SYNCS 0x989680 ;  /* 0x009896800000995d */ /* 0x004fea0003900000 */
[----:B------:R-:W2:Y:S02]  /*234c0*/  @!P1 SYNCS.PHASECHK.TRANS64 P1, [R16+URZ+0x2e800], R25 ;  /* 0x02e80019100095a7 */ /* 0x000ea4000802007f */
[----:B--2---:R-:W-:Y:S05]  /*234d0*/  @!P1 BRA `(.L_x_5873) ;  /* 0xfffffffc00f09947 */ /* 0x004fea000383ffff */
[----:B------:R-:W-:Y:S05]  /*234e0*/  BRA `(.L_x_6069) ;  /* 0xfffffec4001c7947 */ /* 0x000fea000383ffff */
.L_x_5879:
[----:B--2---:R2:W4:Y:S02]  /*234f0*/  SYNCS.PHASECHK.TRANS64.TRYWAIT P1, [R3+URZ+0x2e830], R6 ;  /* 0x02e83006030075a7 */ /* 0x004524000802017f */
[----:B----4-:R-:W-:Y:S05]  /*23500*/  @!P1 NANOSLEEP.SYNCS 0x989680 ;  /* 0x009896800000995d */ /* 0x010fea0003900000 */
[----:B------:R-:W4:Y:S02]  /*23510*/  @!P1 SYNCS.PHASECHK.TRANS64 P1, [R3+URZ+0x2e830], R6 ;  /* 0x02e83006030095a7 */ /* 0x000f24000802007f */
[----:B----4-:R-:W-:Y:S05]  /*23520*/  @!P1 BRA `(.L_x_5879) ;  /* 0xfffffffc00f09947 */ /* 0x010fea000383ffff */
[----:B------:R-:W-:Y:S05]  /*23530*/  BRA `(.L_x_5878) ;  /* 0xfffffedc00a87947 */ /* 0x000fea000383ffff */
.L_x_5885:
[----:B-1----:R1:W2:Y:S02]  /*23540*/  SYNCS.PHASECHK.TRANS64.TRYWAIT P2, [R13+URZ+0x2e830], R0 ;  /* 0x02e830000d0075a7 */ /* 0x0022a4000804017f */
[----:B--2---:R-:W-:Y:S05]  /*23550*/  @!P2 NANOSLEEP.SYNCS 0x989680 ;  /* 0x009896800000a95d */ /* 0x004fea0003900000 */
[----:B------:R-:W2:Y:S02]  /*23560*/  @!P2 SYNCS.PHASECHK.TRANS64 P2, [R13+URZ+0x2e830], R0 ;  /* 0x02e830000d00a5a7 */ /* 0x000ea4000804007f */
[----:B--2---:R-:W-:Y:S05]  /*23570*/  @!P2 BRA `(.L_x_5885) ;  /* 0xfffffffc00f0a947 */ /* 0x004fea000383ffff */
[----:B------:R-:W-:Y:S05]  /*23580*/  BRA `(.L_x_5884) ;  /* 0xffffff2000847947 */ /* 0x000fea000383ffff */
.L_x_5889:
[----:B-1----:R1:W2:Y:S02]  /*23590*/  SYNCS.PHASECHK.TRANS64.TRYWAIT P1, [R12+URZ+0x2e850], R0 ;  /* 0x02e850000c0075a7 */ /* 0x0022a4000802017f */
[----:B--2---:R-:W-:Y:S05]  /*235a0*/  @!P1 NANOSLEEP.SYNCS 0x989680 ;  /* 0x009896800000995d */ /* 0x004fea0003900000 */
[----:B------:R-:W2:Y:S02]  /*235b0*/  @!P1 SYNCS.PHASECHK.TRANS64 P1, [R12+URZ+0x2e850], R0 ;  /* 0x02e850000c0095a7 */ /* 0x000ea4000802007f */
[----:B--2---:R-:W-:Y:S05]  /*235c0*/  @!P1 BRA `(.L_x_5889) ;  /* 0xfffffffc00f09947 */ /* 0x004fea000383ffff */
[----:B------:R-:W-:Y:S05]  /*235d0*/  BRA `(.L_x_5886) ;  /* 0xffffff3400d47947 */ /* 0x000fea000383ffff */
.L_x_5895:
[----:B--2---:R2:W3:Y:S02]  /*235e0*/  SYNCS.PHASECHK.TRANS64.TRYWAIT P1, [R12+URZ+0x2e850], R3 ;  /* 0x02e850030c0075a7 */ /* 0x0044e4000802017f */
[----:B---3--:R-:W-:Y:S05]  /*235f0*/  @!P1 NANOSLEEP.SYNCS 0x989680 ;  /* 0x009896800000995d */ /* 0x008fea0003900000 */
[----:B------:R-:W3:Y:S02]  /*23600*/  @!P1 SYNCS.PHASECHK.TRANS64 P1, [R12+URZ+0x2e850], R3 ;  /* 0x02e850030c0095a7 */ /* 0x000ee4000802007f */
[----:B---3--:R-:W-:Y:S05]  /*23610*/  @!P1 BRA `(.L_x_5895) ;  /* 0xfffffffc00f09947 */ /* 0x008fea000383ffff */
[----:B------:R-:W-:Y:S05]  /*23620*/  BRA `(.L_x_5894) ;  /* 0xffffff6000707947 */ /* 0x000fea000383ffff */
.L_x_5899:
[----:B------:R-:W-:Y:S01]  /*23630*/  IMAD.MOV.U32 R12, RZ, RZ, R0 ;  /* 0x000000ffff0c7224 */ /* 0x000fe200078e0000 */
[----:B------:R-:W-:Y:S01]  /*23640*/  MOV R11, 0x1c1f ;  /* 0x00001c1f000b7802 */ /* 0x000fe20000000f00 */
[----:B------:R-:W-:Y:S01]  /*23650*/  IMAD.MOV.U32 R15, RZ, RZ, -0x1 ;  /* 0xffffffffff0f7424 */ /* 0x000fe200078e00ff */
[----:B------:R-:W-:Y:S02]  /*23660*/  SEL R5, R96, R97, P0 ;  /* 0x0000006160057207 */ /* 0x000fe40000000000 */
[----:B------:R-:W-:-:S07]  /*23670*/  SEL R7, R97, R96, P0 ;  /* 0x0000006061077207 */ /* 0x000fce0000000000 */
[----:B-1---5:R-:W-:Y:S05]  /*23680*/  WARPSYNC.COLLECTIVE R15, `(.L_x_6070) ;  /* 0x000000000f087348 */ /* 0x022fea0003c00000 */
[----:B------:R0:W2:Y:S02]  /*23690*/  SHFL.IDX P6, R14, R13, R12, R11 ;  /* 0x0000000c0d0e7389 */ /* 0x0000a400000c000b */
[----:B012--5:R-:W-:Y:S01]  /*236a0*/  ENDCOLLECTIVE ;  /* 0x000000000000791b */ /* 0x027fe20003800000 */
.L_x_6070:
        /* <DEDUP_REMOVED lines=19> */
.L_x_6071:
        /* <DEDUP_REMOVED lines=18> */
.L_x_6072:
[----:B------:R-:W-:Y:S02]  /*23900*/  SEL R55, R52, R55, P0 ;  /* 0x0000003734377207 */ /* 0x000fe40000000000 */
[----:B------:R-:W-:Y:S02]  /*23910*/  SEL R57, R46, R59, P0 ;  /* 0x0000003b2e397207 */ /* 0x000fe40000000000 */
[----:B------:R-:W-:Y:S02]  /*23920*/  SEL R59, R59, R46, P0 ;  /* 0x0000002e3b3b7207 */ /* 0x000fe40000000000 */
[----:B------:R-:W-:Y:S02]  /*23930*/  SEL R4, R6, R3, P0 ;  /* 0x0000000306047207 */ /* 0x000fe40000000000 */
[----:B------:R-:W-:Y:S01]  /*23940*/  SEL R6, R3, R6, P0 ;  /* 0x0000000603067207 */ /* 0x000fe20000000000 */
[----:B------:R-:W-:Y:S02]  /*23950*/  IMAD.MOV.U32 R13, RZ, RZ, R7 ;  /* 0x000000ffff0d7224 */ /* 0x000fe400078e0007 */
[----:B------:R-:W-:-:S02]  /*23960*/  IMAD.MOV.U32 R12, RZ, RZ, R2 ;  /* 0x000000ffff0c7224 */ /* 0x000fc400078e0002 */
[----:B------:R-:W-:-:S07]  /*23970*/  IMAD.MOV.U32 R10, RZ, RZ, R14 ;  /* 0x000000ffff0a7224 */ /* 0x000fce00078e000e */
[----:B------:R-:W-:Y:S05]  /*23980*/  WARPSYNC.COLLECTIVE R15, `(.L_x_6073) ;  /* 0x000000000f087348 */ /* 0x000fea0003c00000 */
[----:B------:R0:W1:Y:S02]  /*23990*/  SHFL.IDX P6, R14, R13, R12, R11 ;  /* 0x0000000c0d0e7389 */ /* 0x00006400000c000b */
[----:B01----:R-:W-:Y:S01]  /*239a0*/  ENDCOLLECTIVE ;  /* 0x000000000000791b */ /* 0x003fe20003800000 */
.L_x_6073:
[----:B------:R-:W-:Y:S02]  /*239b0*/  IMAD.MOV.U32 R13, RZ, RZ, R9 ;  /* 0x000000ffff0d7224 */ /* 0x000fe400078e0009 */
[----:B------:R-:W-:Y:S02]  /*239c0*/  IMAD.MOV.U32 R12, RZ, RZ, R0 ;  /* 0x000000ffff0c7224 */ /* 0x000fe400078e0000 */
[----:B------:R-:W-:-:S07]  /*239d0*/  IMAD.MOV.U32 R7, RZ, RZ, R14 ;  /* 0x000000ffff077224 */ /* 0x000fce00078e000e */
[----:B------:R-:W-:Y:S05]  /*239e0*/  WARPSYNC.COLLECTIVE R15, `(.L_x_6074) ;  /* 0x000000000f087348 */ /* 0x000fea0003c00000 */
[----:B------:R0:W1:Y:S02]  /*239f0*/  SHFL.IDX P6, R14, R13, R12, R11 ;  /* 0x0000000c0d0e7389 */ /* 0x00006400000c000b */
[----:B01----:R-:W-:Y:S01]  /*23a00*/  ENDCOLLECTIVE ;  /* 0x000000000000791b */ /* 0x003fe20003800000 */
.L_x_6074:
        /* <DEDUP_REMOVED lines=8> */
.L_x_6075:
[----:B------:R-:W-:Y:S02]  /*23a90*/  IMAD.MOV.U32 R13, RZ, RZ, R25 ;  /* 0x000000ffff0d7224 */ /* 0x000fe400078e0019 */
[----:B------:R-:W-:Y:S02]  /*23aa0*/  IMAD.MOV.U32 R12, RZ, RZ, R0 ;  /* 0x000000ffff0c7224 */ /* 0x000fe400078e0000 */
[----:B------:R-:W-:-:S07]  /*23ab0*/  IMAD.MOV.U32 R21, RZ, RZ, R14 ;  /* 0x000000ffff157224 */ /* 0x000fce00078e000e */
[----:B------:R-:W-:Y:S05]  /*23ac0*/  WARPSYNC.COLLECTIVE R15, `(.L_x_6076) ;  /* 0x000000000f087348 */ /* 0x000fea0003c00000 */
[----:B------:R0:W1:Y:S02]  /*23ad0*/  SHFL.IDX P6, R14, R13, R12, R11 ;  /* 0x0000000c0d0e7389 */ /* 0x00006400000c000b */
[----:B01----:R-:W-:Y:S01]  /*23ae0*/  ENDCOLLECTIVE ;  /* 0x000000000000791b */ /* 0x003fe20003800000 */
.L_x_6076:
        /* <DEDUP_REMOVED lines=8> */
.L_x_6077:
[----:B------:R-:W-:Y:S02]  /*23b70*/  IMAD.MOV.U32 R13, RZ, RZ, R29 ;  /* 0x000000ffff0d7224 */ /* 0x000fe400078e001d */
[----:B------:R-:W-:Y:S02]  /*23b80*/  IMAD.MOV.U32 R12, RZ, RZ, R0 ;  /* 0x000000ffff0c7224 */ /* 0x000fe400078e0000 */
[----:B------:R-:W-:-:S07]  /*23b90*/  IMAD.MOV.U32 R27, RZ, RZ, R14 ;  /* 0x000000ffff1b7224 */ /* 0x000fce00078e000e */
[----:B------:R-:W-:Y:S05]  /*23ba0*/  WARPSYNC.COLLECTIVE R15, `(.L_x_6078) ;  /* 0x000000000f087348 */ /* 0x000fea0003c00000 */
[----:B------:R0:W1:Y:S02]  /*23bb0*/  SHFL.IDX P6, R14, R13, R12, R11 ;  /* 0x0000000c0d0e7389 */ /* 0x00006400000c000b */
[----:B01----:R-:W-:Y:S01]  /*23bc0*/  ENDCOLLECTIVE ;  /* 0x000000000000791b */ /* 0x003fe20003800000 */
.L_x_6078:
        /* <DEDUP_REMOVED lines=8> */
.L_x_6079:
[----:B------:R-:W-:Y:S02]  /*23c50*/  IMAD.MOV.U32 R13, RZ, RZ, R33 ;  /* 0x000000ffff0d7224 */ /* 0x000fe400078e0021 */
[----:B------:R-:W-:Y:S02]  /*23c60*/  IMAD.MOV.U32 R12, RZ, RZ, R0 ;  /* 0x000000ffff0c7224 */ /* 0x000fe400078e0000 */
[----:B------:R-:W-:-:S07]  /*23c70*/  IMAD.MOV.U32 R31, RZ, RZ, R14 ;  /* 0x000000ffff1f7224 */ /* 0x000fce00078e000e */
[----:B------:R-:W-:Y:S05]  /*23c80*/  WARPSYNC.COLLECTIVE R15, `(.L_x_6080) ;  /* 0x000000000f087348 */ /* 0x000fea0003c00000 */
[----:B------:R0:W1:Y:S02]  /*23c90*/  SHFL.IDX P6, R14, R13, R12, R11 ;  /* 0x0000000c0d0e7389 */ /* 0x00006400000c000b */
[----:B01----:R-:W-:Y:S01]  /*23ca0*/  ENDCOLLECTIVE ;  /* 0x000000000000791b */ /* 0x003fe20003800000 */
.L_x_6080:
        /* <DEDUP_REMOVED lines=8> */
.L_x_6081:
[----:B------:R-:W-:Y:S02]  /*23d30*/  IMAD.MOV.U32 R13, RZ, RZ, R37 ;  /* 0x000000ffff0d7224 */ /* 0x000fe400078e0025 */
[----:B------:R-:W-:Y:S01]  /*23d40*/  IMAD.MOV.U32 R12, RZ, RZ, R0 ;  /* 0x000000ffff0c7224 */ /* 0x000fe200078e0000 */
[----:B------:R-:W-:-:S07]  /*23d50*/  MOV R35, R14 ;  /* 0x0000000e00237202 */ /* 0x000fce0000000f00 */
[----:B------:R-:W-:Y:S05]  /*23d60*/  WARPSYNC.COLLECTIVE R15, `(.L_x_6082) ;  /* 0x000000000f087348 */ /* 0x000fea0003c00000 */
[----:B------:R0:W1:Y:S02]  /*23d70*/  SHFL.IDX P6, R14, R13, R12, R11 ;  /* 0x0000000c0d0e7389 */ /* 0x00006400000c000b */
[----:B01----:R-:W-:Y:S01]  /*23d80*/  ENDCOLLECTIVE ;  /* 0x000000000000791b */ /* 0x003fe20003800000 */
.L_x_6082:
        /* <DEDUP_REMOVED lines=8> */
.L_x_6083:
[----:B------:R-:W-:Y:S01]  /*23e10*/  MOV R13, R41 ;  /* 0x00000029000d7202 */ /* 0x000fe20000000f00 */
[----:B------:R-:W-:Y:S02]  /*23e20*/  IMAD.MOV.U32 R12, RZ, RZ, R0 ;  /* 0x000000ffff0c7224 */ /* 0x000fe400078e0000 */
[----:B------:R-:W-:-:S07]  /*23e30*/  IMAD.MOV.U32 R20, RZ, RZ, R14 ;  /* 0x000000ffff147224 */ /* 0x000fce00078e000e */
[----:B------:R-:W-:Y:S05]  /*23e40*/  WARPSYNC.COLLECTIVE R15, `(.L_x_6084) ;  /* 0x000000000f087348 */ /* 0x000fea0003c00000 */
[----:B------:R0:W1:Y:S02]  /*23e50*/  SHFL.IDX P6, R14, R13, R12, R11 ;  /* 0x0000000c0d0e7389 */ /* 0x00006400000c000b */
[----:B01----:R-:W-:Y:S01]  /*23e60*/  ENDCOLLECTIVE ;  /* 0x000000000000791b */ /* 0x003fe20003800000 */
.L_x_6084:
[----:B------:R-:W-:Y:S02]  /*23e70*/  IMAD.MOV.U32 R13, RZ, RZ, R43 ;  /* 0x000000ffff0d7224 */ /* 0x000fe400078e002b */
[----:B------:R-:W-:Y:S02]  /*23e80*/  IMAD.MOV.U32 R12, RZ, RZ, R2 ;  /* 0x000000ffff0c7224 */ /* 0x000fe400078e0002 */
[----:B------:R-:W-:-:S07]  /*23e90*/  IMAD.MOV.U32 R41, RZ, RZ, R14 ;  /* 0x000000ffff297224 */ /* 0x000fce00078e000e */
[----:B------:R-:W-:Y:S05]  /*23ea0*/  WARPSYNC.COLLECTIVE R15, `(.L_x_6085) ;  /* 0x000000000f087348 */ /* 0x000fea0003c00000 */
[----:B------:R0:W1:Y:S02]  /*23eb0*/  SHFL.IDX P6, R14, R13, R12, R11 ;  /* 0x0000000c0d0e7389 */ /* 0x00006400000c000b */
[----:B01----:R-:W-:Y:S01]  /*23ec0*/  ENDCOLLECTIVE ;  /* 0x000000000000791b */ /* 0x003fe20003800000 */
.L_x_6085:
[----:B------:R-:W-:Y:S01]  /*23ed0*/  IMAD.MOV.U32 R13, RZ, RZ, R45 ;  /* 0x000000ffff0d7224 */ /* 0x000fe200078e002d */
[----:B------:R-:W-:Y:S01]  /*23ee0*/  MOV R12, R0 ;  /* 0x00000000000c7202 */ /* 0x000fe20000000f00 */
[----:B------:R-:W-:-:S07]  /*23ef0*/  IMAD.MOV.U32 R40, RZ, RZ, R14 ;  /* 0x000000ffff287224 */ /* 0x000fce00078e000e */
[----:B------:R-:W-:Y:S05]  /*23f00*/  WARPSYNC.COLLECTIVE R15, `(.L_x_6086) ;  /* 0x000000000f087348 */ /* 0x000fea0003c00000 */
[----:B------:R0:W1:Y:S02]  /*23f10*/  SHFL.IDX P6, R14, R13, R12, R11 ;  /* 0x0000000c0d0e7389 */ /* 0x00006400000c000b */
[----:B01----:R-:W-:Y:S01]  /*23f20*/  ENDCOLLECTIVE ;  /* 0x000000000000791b */ /* 0x003fe20003800000 */
.L_x_6086:
        /* <DEDUP_REMOVED lines=8> */
.L_x_6087:
[----:B------:R-:W-:Y:S02]  /*23fb0*/  IMAD.MOV.U32 R13, RZ, RZ, R49 ;  /* 0x000000ffff0d7224 */ /* 0x000fe400078e0031 */
[----:B------:R-:W-:Y:S02]  /*23fc0*/  IMAD.MOV.U32 R12, RZ, RZ, R0 ;  /* 0x000000ffff0c7224 */ /* 0x000fe400078e0000 */
[----:B------:R-:W-:-:S07]  /*23fd0*/  IMAD.MOV.U32 R42, RZ, RZ, R14 ;  /* 0x000000ffff2a7224 */ /* 0x000fce00078e000e */
[----:B------:R-:W-:Y:S05]  /*23fe0*/  WARPSYNC.COLLECTIVE R15, `(.L_x_6088) ;  /* 0x000000000f087348 */ /* 0x000fea0003c00000 */
[----:B------:R0:W1:Y:S02]  /*23ff0*/  SHFL.IDX P6, R14, R13, R12, R11 ;  /* 0x0000000c0d0e7389 */ /* 0x00006400000c000b */
[----:B01----:R-:W-:Y:S01]  /*24000*/  ENDCOLLECTIVE ;  /* 0x000000000000791b */ /* 0x003fe20003800000 */
.L_x_6088:
        /* <DEDUP_REMOVED lines=8> */
.L_x_6089:
[----:B------:R-:W-:Y:S02]  /*24090*/  IMAD.MOV.U32 R13, RZ, RZ, R53 ;  /* 0x000000ffff0d7224 */ /* 0x000fe400078e0035 */
[----:B------:R-:W-:Y:S02]  /*240a0*/  IMAD.MOV.U32 R12, RZ, RZ, R0 ;  /* 0x000000ffff0c7224 */ /* 0x000fe400078e0000 */
[----:B------:R-:W-:-:S07]  /*240b0*/  IMAD.MOV.U32 R48, RZ, RZ, R14 ;  /* 0x000000ffff307224 */ /* 0x000fce00078e000e */
[----:B------:R-:W-:Y:S05]  /*240c0*/  WARPSYNC.COLLECTIVE R15, `(.L_x_6090) ;  /* 0x000000000f087348 */ /* 0x000fea0003c00000 */
[----:B------:R0:W1:Y:S02]  /*240d0*/  SHFL.IDX P6, R14, R13, R12, R11 ;  /* 0x0000000c0d0e7389 */ /* 0x00006400000c000b */
[----:B01----:R-:W-:Y:S01]  /*240e0*/  ENDCOLLECTIVE ;  /* 0x000000000000791b */ /* 0x003fe20003800000 */
.L_x_6090:
[----:B------:R-:W-:Y:S02]  /*240f0*/  SEL R9, R49, R48, P0 ;  /* 0x0000003031097207 */ /* 0x000fe40000000000 */
[----:B------:R-:W-:Y:S01]  /*24100*/  MOV R13, R55 ;  /* 0x00000037000d7202 */ /* 0x000fe20000000f00 */
[----:B------:R-:W-:Y:S02]  /*24110*/  IMAD.MOV.U32 R12, RZ, RZ, R2 ;  /* 0x000000ffff0c7224 */ /* 0x000fe400078e0002 */
[----:B------:R-:W-:-:S07]  /*24120*/  IMAD.MOV.U32 R53, RZ, RZ, R14 ;  /* 0x000000ffff357224 */ /* 0x000fce00078e000e */
[----:B------:R-:W-:Y:S05]  /*24130*/  WARPSYNC.COLLECTIVE R15, `(.L_x_6091) ;  /* 0x000000000f087348 */ /* 0x000fea0003c00000 */
[----:B------:R0:W1:Y:S02]  /*24140*/  SHFL.IDX P6, R14, R13, R12, R11 ;  /* 0x0000000c0d0e7389 */ /* 0x00006400000c000b */
[----:B01----:R-:W-:Y:S01]  /*24150*/  ENDCOLLECTIVE ;  /* 0x000000000000791b */ /* 0x003fe20003800000 */
.L_x_6091:
[----:B------:R-:W-:Y:S02]  /*24160*/  IMAD.MOV.U32 R13, RZ, RZ, R57 ;  /* 0x000000ffff0d7224 */ /* 0x000fe400078e0039 */
[----:B------:R-:W-:Y:S02]  /*24170*/  IMAD.MOV.U32 R12, RZ, RZ, R0 ;  /* 0x000000ffff0c7224 */ /* 0x000fe400078e0000 */
[----:B------:R-:W-:-:S07]  /*24180*/  IMAD.MOV.U32 R50, RZ, RZ, R14 ;  /* 0x000000ffff327224 */ /* 0x000fce00078e000e */
[----:B------:R-:W-:Y:S05]  /*24190*/  WARPSYNC.COLLECTIVE R15, `(.L_x_6092) ;  /* 0x000000000f087348 */ /* 0x000fea0003c00000 */
[----:B------:R0:W1:Y:S02]  /*241a0*/  SHFL.IDX P6, R14, R13, R12, R11 ;  /* 0x0000000c0d0e7389 */ /* 0x00006400000c000b */
[----:B01----:R-:W-:Y:S01]  /*241b0*/  ENDCOLLECTIVE ;  /* 0x000000000000791b */ /* 0x003fe20003800000 */
.L_x_6092:
        /* <DEDUP_REMOVED lines=8> */
.L_x_6093:
[----:B------:R-:W-:Y:S02]  /*24240*/  IMAD.MOV.U32 R13, RZ, RZ, R63 ;  /* 0x000000ffff0d7224 */ /* 0x000fe400078e003f */
[----:B------:R-:W-:Y:S02]  /*24250*/  IMAD.MOV.U32 R12, RZ, RZ, R0 ;  /* 0x000000ffff0c7224 */ /* 0x000fe400078e0000 */
[----:B------:R-:W-:-:S07]  /*24260*/  IMAD.MOV.U32 R52, RZ, RZ, R14 ;  /* 0x000000ffff347224 */ /* 0x000fce00078e000e */
[----:B------:R-:W-:Y:S05]  /*24270*/  WARPSYNC.COLLECTIVE R15, `(.L_x_6094) ;  /* 0x000000000f087348 */ /* 0x000fea0003c00000 */
[----:B------:R0:W1:Y:S02]  /*24280*/  SHFL.IDX P6, R14, R13, R12, R11 ;  /* 0x0000000c0d0e7389 */ /* 0x00006400000c000b */
[----:B01----:R-:W-:Y:S01]  /*24290*/  ENDCOLLECTIVE ;  /* 0x000000000000791b */ /* 0x003fe20003800000 */
.L_x_6094:
        /* <DEDUP_REMOVED lines=8> */
.L_x_6095:
[----:B------:R-:W-:Y:S02]  /*24320*/  IMAD.MOV.U32 R13, RZ, RZ, R67 ;  /* 0x000000ffff0d7224 */ /* 0x000fe400078e0043 */
[----:B------:R-:W-:Y:S01]  /*24330*/  IMAD.MOV.U32 R12, RZ, RZ, R0 ;  /* 0x000000ffff0c7224 */ /* 0x000fe200078e0000 */
[----:B------:R-:W-:-:S07]  /*24340*/  MOV R54, R14 ;  /* 0x0000000e00367202 */ /* 0x000fce0000000f00 */
[----:B------:R-:W-:Y:S05]  /*24350*/  WARPSYNC.COLLECTIVE R15, `(.L_x_6096) ;  /* 0x000000000f087348 */ /* 0x000fea0003c00000 */
[----:B------:R0:W1:Y:S02]  /*24360*/  SHFL.IDX P6, R14, R13, R12, R11 ;  /* 0x0000000c0d0e7389 */ /* 0x00006400000c000b */
[----:B01----:R-:W-:Y:S01]  /*24370*/  ENDCOLLECTIVE ;  /* 0x000000000000791b */ /* 0x003fe20003800000 */
.L_x_6096:
        /* <DEDUP_REMOVED lines=8> */
.L_x_6097:
[----:B------:R-:W-:Y:S01]  /*24400*/  MOV R13, R71 ;  /* 0x00000047000d7202 */ /* 0x000fe20000000f00 */
[----:B------:R-:W-:Y:S02]  /*24410*/  IMAD.MOV.U32 R12, RZ, RZ, R0 ;  /* 0x000000ffff0c7224 */ /* 0x000fe400078e0000 */
[----:B------:R-:W-:-:S07]  /*24420*/  IMAD.MOV.U32 R56, RZ, RZ, R14 ;  /* 0x000000ffff387224 */ /* 0x000fce00078e000e */
[----:B------:R-:W-:Y:S05]  /*24430*/  WARPSYNC.COLLECTIVE R15, `(.L_x_6098) ;  /* 0x000000000f087348 */ /* 0x000fea0003c00000 */
[----:B------:R0:W1:Y:S02]  /*24440*/  SHFL.IDX P6, R14, R13, R12, R11 ;  /* 0x0000000c0d0e7389 */ /* 0x00006400000c000b */
[----:B01----:R-:W-:Y:S01]  /*24450*/  ENDCOLLECTIVE ;  /* 0x000000000000791b */ /* 0x003fe20003800000 */
.L_x_6098:
[----:B------:R-:W-:Y:S01]  /*24460*/  SEL R39, R56, R67, P0 ;  /* 0x0000004338277207 */ /* 0x000fe20000000000 */
[----:B------:R-:W-:Y:S02]  /*24470*/  IMAD.MOV.U32 R13, RZ, RZ, R73 ;  /* 0x000000ffff0d7224 */ /* 0x000fe400078e0049 */
[----:B------:R-:W-:Y:S02]  /*24480*/  IMAD.MOV.U32 R12, RZ, RZ, R2 ;  /* 0x000000ffff0c7224 */ /* 0x000fe400078e0002 */
[----:B------:R-:W-:-:S07]  /*24490*/  IMAD.MOV.U32 R71, RZ, RZ, R14 ;  /* 0x000000ffff477224 */ /* 0x000fce00078e000e */
[----:B------:R-:W-:Y:S05]  /*244a0*/  WARPSYNC.COLLECTIVE R15, `(.L_x_6099) ;  /* 0x000000000f087348 */ /* 0x000fea0003c00000 */
[----:B------:R0:W1:Y:S02]  /*244b0*/  SHFL.IDX P6, R14, R13, R12, R11 ;  /* 0x0000000c0d0e7389 */ /* 0x00006400000c000b */
[----:B01----:R-:W-:Y:S01]  /*244c0*/  ENDCOLLECTIVE ;  /* 0x000000000000791b */ /* 0x003fe20003800000 */
.L_x_6099:
[----:B------:R-:W-:Y:S01]  /*244d0*/  IMAD.MOV.U32 R13, RZ, RZ, R75 ;  /* 0x000000ffff0d7224 */ /* 0x000fe200078e004b */
[----:B------:R-:W-:Y:S01]  /*244e0*/  MOV R12, R0 ;  /* 0x00000000000c7202 */ /* 0x000fe20000000f00 */
[----:B------:R-:W-:-:S07]  /*244f0*/  IMAD.MOV.U32 R58, RZ, RZ, R14 ;  /* 0x000000ffff3a7224 */ /* 0x000fce00078e000e */
[----:B------:R-:W-:Y:S05]  /*24500*/  WARPSYNC.COLLECTIVE R15, `(.L_x_6100) ;  /* 0x000000000f087348 */ /* 0x000fea0003c00000 */
[----:B------:R0:W1:Y:S02]  /*24510*/  SHFL.IDX P6, R14, R13, R12, R11 ;  /* 0x0000000c0d0e7389 */ /* 0x00006400000c000b */
[----:B01----:R-:W-:Y:S01]  /*24520*/  ENDCOLLECTIVE ;  /* 0x000000000000791b */ /* 0x003fe20003800000 */
.L_x_6100:
[----:B------:R-:W-:Y:S02]  /*24530*/  IMAD.MOV.U32 R13, RZ, RZ, R77 ;  /* 0x000000ffff0d7224 */ /* 0x000fe400078e004d */
[----:B------:R-:W-:Y:S02]  /*24540*/  IMAD.MOV.U32 R12, RZ, RZ, R2 ;  /* 0x000000ffff0c7224 */ /* 0x000fe400078e0002 */
[----:B------:R-:W-:-:S07]  /*24550*/  IMAD.MOV.U32 R75, RZ, RZ, R14 ;  /* 0x000000ffff4b7224 */ /* 0x000fce00078e000e */
[----:B------:R-:W-:Y:S05]  /*24560*/  WARPSYNC.COLLECTIVE R15, `(.L_x_6101) ;  /* 0x000000000f087348 */ /* 0x000fea0003c00000 */
[----:B------:R0:W1:Y:S02]  /*24570*/  SHFL.IDX P6, R14, R13, R12, R11 ;  /* 0x0000000c0d0e7389 */ /* 0x00006400000c000b */
[----:B01----:R-:W-:Y:S01]  /*24580*/  ENDCOLLECTIVE ;  /* 0x000000000000791b */ /* 0x003fe20003800000 */
.L_x_6101:
[----:B------:R-:W-:Y:S02]  /*24590*/  SEL R12, R37, R20, P0 ;  /* 0x00000014250c7207 */ /* 0x000fe40000000000 */
[----:B------:R-:W-:Y:S01]  /*245a0*/  SEL R11, R48, R49, P0 ;  /* 0x00000031300b7207 */ /* 0x000fe20000000000 */
[----:B------:R-:W-:Y:S01]  /*245b0*/  IMAD.MOV.U32 R49, RZ, RZ, RZ ;  /* 0x000000ffff317224 */ /* 0x000fe200078e00ff */
[----:B------:R-:W-:Y:S02]  /*245c0*/  SEL R13, R71, R58, P0 ;  /* 0x0000003a470d7207 */ /* 0x000fe40000000000 */
[----:B------:R-:W-:Y:S01]  /*245d0*/  SEL R15, R58, R71, P0 ;  /* 0x000000473a0f7207 */ /* 0x000fe20000000000 */
[----:B------:R-:W-:Y:S01]  /*245e0*/  IMAD.MOV.U32 R62, RZ, RZ, R14 ;  /* 0x000000ffff3e7224 */ /* 0x000fe200078e000e */
[----:B------:R-:W-:Y:S02]  /*245f0*/  SEL R14, R20, R37, P0 ;  /* 0x00000025140e7207 */ /* 0x000fe40000000000 */
[----:B------:R-:W-:Y:S01]  /*24600*/  SEL R37, R67, R56, P0 ;  /* 0x0000003843257207 */ /* 0x000fe20000000000 */
[----:B------:R-:W-:Y:S06]  /*24610*/  BRA `(.L_x_6102) ;  /* 0xffffff68007c7947 */ /* 0x000fec000383ffff */
.L_x_5931:
[----:B------:R-:W0:Y:S01]  /*24620*/  S2R R12, SR_TID.X ;  /* 0x00000000000c7919 */ /* 0x000e220000002100 */
[----:B------:R-:W-:Y:S01]  /*24630*/  BSSY B1, `(.L_x_6103) ;  /* 0x000000a000017945 */ /* 0x000fe20003800000 */
[----:B------:R-:W-:Y:S02]  /*24640*/  IMAD.MOV.U32 R11, RZ, RZ, 0x1f ;  /* 0x0000001fff0b7424 */ /* 0x000fe400078e00ff */
[----:B------:R-:W-:Y:S01]  /*24650*/  IMAD.MOV.U32 R15, RZ, RZ, -0x1 ;  /* 0xffffffffff0f7424 */ /* 0x000fe200078e00ff */
[----:B0-----:R-:W-:Y:S02]  /*24660*/  SHF.R.U32.HI R10, RZ, 0x5, R12 ;  /* 0x00000005ff0a7819 */ /* 0x001fe4000001160c */
[----:B------:R-:W-:Y:S02]  /*24670*/  MOV R12, RZ ;  /* 0x000000ff000c7202 */ /* 0x000fe40000000f00 */
[----:B------:R-:W-:-:S05]  /*24680*/  LOP3.LUT R10, R10, 0x3, RZ, 0xc0, !PT ;  /* 0x000000030a0a7812 */ /* 0x000fca00078ec0ff */
[----:B------:R-:W-:-:S07]  /*24690*/  IMAD.MOV.U32 R13, RZ, RZ, R10 ;  /* 0x000000ffff0d7224 */ /* 0x000fce00078e000a */
[----:B------:R-:W-:Y:S05]  /*246a0*/  WARPSYNC.COLLECTIVE R15, `(.L_x_6104) ;  /* 0x000000000f087348 */ /* 0x000fea0003c00000 */
[----:B------:R0:W1:Y:S02]  /*246b0*/  SHFL.IDX P6, R14, R13, R12, R11 ;  /* 0x0000000c0d0e7389 */ /* 0x00006400000c000b */
[----:B01----:R-:W-:Y:S01]  /*246c0*/  ENDCOLLECTIVE ;  /* 0x000000000000791b */ /* 0x003fe20003800000 */
.L_x_6104:
[----:B------:R-:W-:Y:S05]  /*246d0*/  BSYNC B1 ;  /* 0x0000000000017941 */ /* 0x000fea0003800000 */
.L_x_6103:
[----:B------:R-:W-:Y:S05]  /*246e0*/  BRA `(.L_x_6105) ;  /* 0xffffff9400987947 */ /* 0x000fea000383ffff */
.L_x_5933:
[----:B------:R-:W-:Y:S01]  /*246f0*/  BSSY B1, `(.L_x_6106) ;  /* 0x0000006000017945 */ /* 0x000fe20003800000 */
[----:B------:R-:W-:-:S07]  /*24700*/  IMAD.MOV.U32 R15, RZ, RZ, -0x1 ;  /* 0xffffffffff0f7424 */ /* 0x000fce00078e00ff */
[----:B0-----:R-:W-:Y:S05]  /*24710*/  WARPSYNC.COLLECTIVE R15, `(.L_x_6107) ;  /* 0x000000000f0c7348 */ /* 0x001fea0003c00000 */
[----:B------:R-:W-:Y:S02]  /*24720*/  ELECT P6, UR62, PT ;  /* 0x00000000003e782f */ /* 0x000fe400038c0000 */
[----:B------:R-:W-:Y:S01]  /*24730*/  MOV R14, UR62 ;  /* 0x0000003e000e7c02 */ /* 0x000fe20008000f00 */
[----:B0-----:R-:W-:Y:S10]  /*24740*/  ENDCOLLECTIVE ;  /* 0x000000000000791b */ /* 0x001ff40003800000 */
.L_x_6107:
[----:B------:R-:W-:Y:S05]  /*24750*/  BSYNC B1 ;  /* 0x0000000000017941 */ /* 0x000fea0003800000 */
.L_x_6106:
[----:B------:R-:W-:Y:S05]  /*24760*/  BRA `(.L_x_5932) ;  /* 0xffffff9400907947 */ /* 0x000fea000383ffff */
.L_x_5935:
[----:B0-----:R0:W1:Y:S02]  /*24770*/  SYNCS.PHASECHK.TRANS64.TRYWAIT P0, [R11+URZ+0x2e820], R5 ;  /* 0x02e820050b0075a7 */ /* 0x001064000800017f */
[----:B-1----:R-:W-:Y:S05]  /*24780*/  @!P0 NANOSLEEP.SYNCS 0x989680 ;  /* 0x009896800000895d */ /* 0x002fea0003900000 */
[----:B------:R-:W1:Y:S02]  /*24790*/  @!P0 SYNCS.PHASECHK.TRANS64 P0, [R11+URZ+0x2e820], R5 ;  /* 0x02e820050b0085a7 */ /* 0x000e64000800007f */
[----:B-1----:R-:W-:Y:S05]  /*247a0*/  @!P0 BRA `(.L_x_5935) ;  /* 0xfffffffc00f08947 */ /* 0x002fea000383ffff */
[----:B------:R-:W-:Y:S05]  /*247b0*/  BRA `(.L_x_6108) ;  /* 0xffffff9400ac7947 */ /* 0x000fea000383ffff */
.L_x_5939:
[----:B-1----:R1:W2:Y:S02]  /*247c0*/  SYNCS.PHASECHK.TRANS64.TRYWAIT P0, [R8+URZ+0x2e8a0], R10 ;  /* 0x02e8a00a080075a7 */ /* 0x0022a4000800017f */
[----:B--2---:R-:W-:Y:S05]  /*247d0*/  @!P0 NANOSLEEP.SYNCS 0x989680 ;  /* 0x009896800000895d */ /* 0x004fea0003900000 */
[----:B------:R-:W2:Y:S02]  /*247e0*/  @!P0 SYNCS.PHASECHK.TRANS64 P0, [R8+URZ+0x2e8a0], R10 ;  /* 0x02e8a00a080085a7 */ /* 0x000ea4000800007f */
[----:B--2---:R-:W-:Y:S05]  /*247f0*/  @!P0 BRA `(.L_x_5939) ;  /* 0xfffffffc00f08947 */ /* 0x004fea000383ffff */
[----:B------:R-:W-:Y:S05]  /*24800*/  BRA `(.L_x_6109) ;  /* 0xffffff9400cc7947 */ /* 0x000fea000383ffff */
.L_x_5944:
[----:B0-----:R0:W2:Y:S02]  /*24810*/  SYNCS.PHASECHK.TRANS64.TRYWAIT P0, [R8+URZ+0x2e8c0], R10 ;  /* 0x02e8c00a080075a7 */ /* 0x0010a4000800017f */
[----:B--2---:R-:W-:Y:S05]  /*24820*/  @!P0 NANOSLEEP.SYNCS 0x989680 ;  /* 0x009896800000895d */ /* 0x004fea0003900000 */
[----:B------:R-:W2:Y:S02]  /*24830*/  @!P0 SYNCS.PHASECHK.TRANS64 P0, [R8+URZ+0x2e8c0], R10 ;  /* 0x02e8c00a080085a7 */ /* 0x000ea4000800007f */
[----:B--2---:R-:W-:Y:S05]  /*24840*/  @!P0 BRA `(.L_x_5944) ;  /* 0xfffffffc00f08947 */ /* 0x004fea000383ffff */
[----:B------:R-:W-:Y:S05]  /*24850*/  BRA `(.L_x_6110) ;  /* 0xffffff98004c7947 */ /* 0x000fea000383ffff */
.L_x_5951:
[----:B0-----:R0:W1:Y:S02]  /*24860*/  SYNCS.PHASECHK.TRANS64.TRYWAIT P1, [R6+URZ+0x2e8a0], R7 ;  /* 0x02e8a007060075a7 */ /* 0x001064000802017f */
[----:B-1----:R-:W-:Y:S05]  /*24870*/  @!P1 NANOSLEEP.SYNCS 0x989680 ;  /* 0x009896800000995d */ /* 0x002fea0003900000 */
[----:B------:R-:W1:Y:S02]  /*24880*/  @!P1 SYNCS.PHASECHK.TRANS64 P1, [R6+URZ+0x2e8a0], R7 ;  /* 0x02e8a007060095a7 */ /* 0x000e64000802007f */
[----:B-1----:R-:W-:Y:S05]  /*24890*/  @!P1 BRA `(.L_x_5951) ;  /* 0xfffffffc00f09947 */ /* 0x002fea000383ffff */
[----:B------:R-:W-:Y:S05]  /*248a0*/  BRA `(.L_x_6111) ;  /* 0xffffff9c002c7947 */ /* 0x000fea000383ffff */
.L_x_5956:
[----:B-1----:R1:W2:Y:S02]  /*248b0*/  SYNCS.PHASECHK.TRANS64.TRYWAIT P1, [R6+URZ+0x2e8c0], R7 ;  /* 0x02e8c007060075a7 */ /* 0x0022a4000802017f */
[----:B--2---:R-:W-:Y:S05]  /*248c0*/  @!P1 NANOSLEEP.SYNCS 0x989680 ;  /* 0x009896800000995d */ /* 0x004fea0003900000 */
[----:B------:R-:W2:Y:S02]  /*248d0*/  @!P1 SYNCS.PHASECHK.TRANS64 P1, [R6+URZ+0x2e8c0], R7 ;  /* 0x02e8c007060095a7 */ /* 0x000ea4000802007f */
[----:B--2---:R-:W-:Y:S05]  /*248e0*/  @!P1 BRA `(.L_x_5956) ;  /* 0xfffffffc00f09947 */ /* 0x004fea000383ffff */
[----:B------:R-:W-:Y:S05]  /*248f0*/  BRA `(.L_x_6112) ;  /* 0xffffff9c00a47947 */ /* 0x000fea000383ffff */
.L_x_5969:
        /* <DEDUP_REMOVED lines=11> */
.L_x_6114:
[----:B------:R-:W-:Y:S05]  /*249b0*/  BSYNC B0 ;  /* 0x0000000000007941 */ /* 0x000fea0003800000 */
.L_x_6113:
[----:B------:R-:W-:Y:S05]  /*249c0*/  BRA `(.L_x_6115) ;  /* 0xffffffa800c47947 */ /* 0x000fea000383ffff */
.L_x_5971:
[----:B------:R-:W-:Y:S01]  /*249d0*/  BSSY B0, `(.L_x_6116) ;  /* 0x0000006000007945 */ /* 0x000fe20003800000 */
[----:B------:R-:W-:-:S07]  /*249e0*/  IMAD.MOV.U32 R15, RZ, RZ, -0x1 ;  /* 0xffffffffff0f7424 */ /* 0x000fce00078e00ff */
[----:B0-----:R-:W-:Y:S05]  /*249f0*/  WARPSYNC.COLLECTIVE R15, `(.L_x_6117) ;  /* 0x000000000f0c7348 */ /* 0x001fea0003c00000 */
[----:B------:R-:W-:Y:S02]  /*24a00*/  ELECT P6, UR62, PT ;  /* 0x00000000003e782f */ /* 0x000fe400038c0000 */
[----:B------:R-:W-:Y:S01]  /*24a10*/  MOV R14, UR62 ;  /* 0x0000003e000e7c02 */ /* 0x000fe20008000f00 */
[----:B0-----:R-:W-:Y:S10]  /*24a20*/  ENDCOLLECTIVE ;  /* 0x000000000000791b */ /* 0x001ff40003800000 */
.L_x_6117:
[----:B------:R-:W-:Y:S05]  /*24a30*/  BSYNC B0 ;  /* 0x0000000000007941 */ /* 0x000fea0003800000 */
.L_x_6116:
[----:B------:R-:W-:Y:S05]  /*24a40*/  BRA `(.L_x_6118) ;  /* 0xffffffa800bc7947 */ /* 0x000fea000383ffff */
.L_x_5974:
[----:B0-----:R0:W1:Y:S02]  /*24a50*/  SYNCS.PHASECHK.TRANS64.TRYWAIT P2, [R4+URZ+0x2e880], R7 ;  /* 0x02e88007040075a7 */ /* 0x001064000804017f */
[----:B-1----:R-:W-:Y:S05]  /*24a60*/  @!P2 NANOSLEEP.SYNCS 0x989680 ;  /* 0x009896800000a95d */ /* 0x002fea0003900000 */
[----:B------:R-:W1:Y:S02]  /*24a70*/  @!P2 SYNCS.PHASECHK.TRANS64 P2, [R4+URZ+0x2e880], R7 ;  /* 0x02e880070400a5a7 */ /* 0x000e64000804007f */
[----:B-1----:R-:W-:Y:S05]  /*24a80*/  @!P2 BRA `(.L_x_5974) ;  /* 0xfffffffc00f0a947 */ /* 0x002fea000383ffff */
[----:B------:R-:W-:Y:S05]  /*24a90*/  BRA `(.L_x_6119) ;  /* 0xffffffac003c7947 */ /* 0x000fea000383ffff */
.L_x_5976:
[----:B-1----:R1:W2:Y:S02]  /*24aa0*/  SYNCS.PHASECHK.TRANS64.TRYWAIT P2, [R4+URZ+0x2e840], R7 ;  /* 0x02e84007040075a7 */ /* 0x0022a4000804017f */
[----:B--2---:R-:W-:Y:S05]  /*24ab0*/  @!P2 NANOSLEEP.SYNCS 0x989680 ;  /* 0x009896800000a95d */ /* 0x004fea0003900000 */
[----:B------:R-:W2:Y:S02]  /*24ac0*/  @!P2 SYNCS.PHASECHK.TRANS64 P2, [R4+URZ+0x2e840], R7 ;  /* 0x02e840070400a5a7 */ /* 0x000ea4000804007f */
[----:B--2---:R-:W-:Y:S05]  /*24ad0*/  @!P2 BRA `(.L_x_5976) ;  /* 0xfffffffc00f0a947 */ /* 0x004fea000383ffff */
[----:B------:R-:W-:Y:S05]  /*24ae0*/  BRA `(.L_x_6120) ;  /* 0xffffffac00a07947 */ /* 0x000fea000383ffff */
.L_x_5979:
        /* <DEDUP_REMOVED lines=8> */
.L_x_5985:
[----:B-1----:R1:W2:Y:S02]  /*24b70*/  SYNCS.PHASECHK.TRANS64.TRYWAIT P0, [R5+URZ+0x2e880], R4 ;  /* 0x02e88004050075a7 */ /* 0x0022a4000800017f */
[----:B--2---:R-:W-:Y:S05]  /*24b80*/  @!P0 NANOSLEEP.SYNCS 0x989680 ;  /* 0x009896800000895d */ /* 0x004fea0003900000 */
[----:B------:R-:W2:Y:S02]  /*24b90*/  @!P0 SYNCS.PHASECHK.TRANS64 P0, [R5+URZ+0x2e880], R4 ;  /* 0x02e88004050085a7 */ /* 0x000ea4000800007f */
[----:B--2---:R-:W-:Y:S05]  /*24ba0*/  @!P0 BRA `(.L_x_5985) ;  /* 0xfffffffc00f08947 */ /* 0x004fea000383ffff */
[----:B------:R-:W-:Y:S05]  /*24bb0*/  BRA `(.L_x_6122) ;  /* 0xffffffb4001c7947 */ /* 0x000fea000383ffff */
.L_x_5990:
[----:B0-----:R0:W2:Y:S02]  /*24bc0*/  SYNCS.PHASECHK.TRANS64.TRYWAIT P0, [R5+URZ+0x2e840], R4 ;  /* 0x02e84004050075a7 */ /* 0x0010a4000800017f */
[----:B--2---:R-:W-:Y:S05]  /*24bd0*/  @!P0 NANOSLEEP.SYNCS 0x989680 ;  /* 0x009896800000895d */ /* 0x004fea0003900000 */
[----:B------:R-:W2:Y:S02]  /*24be0*/  @!P0 SYNCS.PHASECHK.TRANS64 P0, [R5+URZ+0x2e840], R4 ;  /* 0x02e84004050085a7 */ /* 0x000ea4000800007f */
[----:B--2---:R-:W-:Y:S05]  /*24bf0*/  @!P0 BRA `(.L_x_5990) ;  /* 0xfffffffc00f08947 */ /* 0x004fea000383ffff */
[----:B------:R-:W-:Y:S05]  /*24c00*/  BRA `(.L_x_6123) ;  /* 0xffffffb400a87947 */ /* 0x000fea000383ffff */
.L_x_5996:
[----:B-1----:R1:W2:Y:S02]  /*24c10*/  SYNCS.PHASECHK.TRANS64.TRYWAIT P2, [R18+URZ+0x2e870], R3 ;  /* 0x02e87003120075a7 */ /* 0x0022a4000804017f */
[----:B--2---:R-:W-:Y:S05]  /*24c20*/  @!P2 NANOSLEEP.SYNCS 0x989680 ;  /* 0x009896800000a95d */ /* 0x004fea0003900000 */
[----:B------:R-:W2:Y:S02]  /*24c30*/  @!P2 SYNCS.PHASECHK.TRANS64 P2, [R18+URZ+0x2e870], R3 ;  /* 0x02e870031200a5a7 */ /* 0x000ea4000804007f */
[----:B--2---:R-:W-:Y:S05]  /*24c40*/  @!P2 BRA `(.L_x_5996) ;  /* 0xfffffffc00f0a947 */ /* 0x004fea000383ffff */
[----:B------:R-:W-:Y:S05]  /*24c50*/  BRA `(.L_x_6124) ;  /* 0xffffffb800507947 */ /* 0x000fea000383ffff */
.L_x_5998:
[----:B-1----:R1:W2:Y:S02]  /*24c60*/  SYNCS.PHASECHK.TRANS64.TRYWAIT P2, [R18+URZ+0x2e860], R4 ;  /* 0x02e86004120075a7 */ /* 0x0022a4000804017f */
[----:B--2---:R-:W-:Y:S05]  /*24c70*/  @!P2 NANOSLEEP.SYNCS 0x989680 ;  /* 0x009896800000a95d */ /* 0x004fea0003900000 */
[----:B------:R-:W2:Y:S02]  /*24c80*/  @!P2 SYNCS.PHASECHK.TRANS64 P2, [R18+URZ+0x2e860], R4 ;  /* 0x02e860041200a5a7 */ /* 0x000ea4000804007f */
[----:B--2---:R-:W-:Y:S05]  /*24c90*/  @!P2 BRA `(.L_x_5998) ;  /* 0xfffffffc00f0a947 */ /* 0x004fea000383ffff */
[----:B------:R-:W-:Y:S05]  /*24ca0*/  BRA `(.L_x_6125) ;  /* 0xffffffb800587947 */ /* 0x000fea000383ffff */
.L_x_6005:
[----:B0-----:R0:W1:Y:S02]  /*24cb0*/  SYNCS.PHASECHK.TRANS64.TRYWAIT P0, [R0+URZ+0x2e870], R2 ;  /* 0x02e87002000075a7 */ /* 0x001064000800017f */
[----:B-1----:R-:W-:Y:S05]  /*24cc0*/  @!P0 NANOSLEEP.SYNCS 0x989680 ;  /* 0x009896800000895d */ /* 0x002fea0003900000 */
[----:B------:R-:W1:Y:S02]  /*24cd0*/  @!P0 SYNCS.PHASECHK.TRANS64 P0, [R0+URZ+0x2e870], R2 ;  /* 0x02e87002000085a7 */ /* 0x000e64000800007f */
[----:B-1----:R-:W-:Y:S05]  /*24ce0*/  @!P0 BRA `(.L_x_6005) ;  /* 0xfffffffc00f08947 */ /* 0x002fea000383ffff */
[----:B------:R-:W-:Y:S05]  /*24cf0*/  BRA `(.L_x_6126) ;  /* 0xffffffc400947947 */ /* 0x000fea000383ffff */
.L_x_6007:
[----:B0-----:R0:W1:Y:S02]  /*24d00*/  SYNCS.PHASECHK.TRANS64.TRYWAIT P0, [R0+URZ+0x2e860], R2 ;  /* 0x02e86002000075a7 */ /* 0x001064000800017f */
[----:B-1----:R-:W-:Y:S05]  /*24d10*/  @!P0 NANOSLEEP.SYNCS 0x989680 ;  /* 0x009896800000895d */ /* 0x002fea0003900000 */
[----:B------:R-:W1:Y:S02]  /*24d20*/  @!P0 SYNCS.PHASECHK.TRANS64 P0, [R0+URZ+0x2e860], R2 ;  /* 0x02e86002000085a7 */ /* 0x000e64000800007f */
[----:B-1----:R-:W-:Y:S05]  /*24d30*/  @!P0 BRA `(.L_x_6007) ;  /* 0xfffffffc00f08947 */ /* 0x002fea000383ffff */
[----:B------:R-:W-:Y:S05]  /*24d40*/  BRA `(.L_x_6127) ;  /* 0xffffffc4009c7947 */ /* 0x000fea000383ffff */
.L_x_6011:
[----:B------:R-:W-:Y:S01]  /*24d50*/  BSSY B0, `(.L_x_6128) ;  /* 0x0000008000007945 */ /* 0x000fe20003800000 */
[----:B------:R-:W-:Y:S02]  /*24d60*/  IMAD.MOV.U32 R13, RZ, RZ, R16 ;  /* 0x000000ffff0d7224 */ /* 0x000fe400078e0010 */
[----:B0-----:R-:W-:Y:S02]  /*24d70*/  IMAD.MOV.U32 R12, RZ, RZ, RZ ;  /* 0x000000ffff0c7224 */ /* 0x001fe400078e00ff */
[----:B------:R-:W-:Y:S02]  /*24d80*/  IMAD.MOV.U32 R11, RZ, RZ, 0x1f ;  /* 0x0000001fff0b7424 */ /* 0x000fe400078e00ff */
[----:B------:R-:W-:-:S07]  /*24d90*/  IMAD.MOV.U32 R15, RZ, RZ, -0x1 ;  /* 0xffffffffff0f7424 */ /* 0x000fce00078e00ff */
[----:B------:R-:W-:Y:S05]  /*24da0*/  WARPSYNC.COLLECTIVE R15, `(.L_x_6129) ;  /* 0x000000000f087348 */ /* 0x000fea0003c00000 */
[----:B------:R0:W1:Y:S02]  /*24db0*/  SHFL.IDX P6, R14, R13, R12, R11 ;  /* 0x0000000c0d0e7389 */ /* 0x00006400000c000b */
[----:B01----:R-:W-:Y:S01]  /*24dc0*/  ENDCOLLECTIVE ;  /* 0x000000000000791b */ /* 0x003fe20003800000 */
.L_x_6129:
[----:B------:R-:W-:Y:S05]  /*24dd0*/  BSYNC B0 ;  /* 0x0000000000007941 */ /* 0x000fea0003800000 */
.L_x_6128:
[----:B------:R-:W-:Y:S01]  /*24de0*/  MOV R13, R16 ;  /* 0x00000010000d7202 */ /* 0x000fe20000000f00 */
[----:B------:R-:W-:Y:S02]  /*24df0*/  IMAD.MOV.U32 R12, RZ, RZ, 0x1 ;  /* 0x00000001ff0c7424 */ /* 0x000fe400078e00ff */
[----:B------:R-:W-:Y:S02]  /*24e00*/  IMAD.MOV.U32 R11, RZ, RZ, 0x1f ;  /* 0x0000001fff0b7424 */ /* 0x000fe400078e00ff */
[----:B------:R-:W-:Y:S02]  /*24e10*/  IMAD.MOV.U32 R15, RZ, RZ, -0x1 ;  /* 0xffffffffff0f7424 */ /* 0x000fe400078e00ff */
[----:B------:R-:W-:Y:S02]  /*24e20*/  IMAD.IADD R5, R19, 0x1, R7 ;  /* 0x0000000113057824 */ /* 0x000fe400078e0207 */
[----:B------:R-:W-:-:S07]  /*24e30*/  IMAD.MOV.U32 R0, RZ, RZ, R14 ;  /* 0x000000ffff007224 */ /* 0x000fce00078e000e */
[----:B------:R-:W-:Y:S05]  /*24e40*/  WARPSYNC.COLLECTIVE R15, `(.L_x_6130) ;  /* 0x000000000f087348 */ /* 0x000fea0003c00000 */
[----:B------:R0:W1:Y:S02]  /*24e50*/  SHFL.IDX P6, R14, R13, R12, R11 ;  /* 0x0000000c0d0e7389 */ /* 0x00006400000c000b */
[----:B01----:R-:W-:Y:S01]  /*24e60*/  ENDCOLLECTIVE ;  /* 0x000000000000791b */ /* 0x003fe20003800000 */
.L_x_6130:
        /* <DEDUP_REMOVED lines=18> */
.L_x_6131:
        /* <DEDUP_REMOVED lines=8> */
.L_x_6132:
[----:B------:R-:W-:Y:S01]  /*25010*/  IMAD.MOV.U32 R12, RZ, RZ, 0x4 ;  /* 0x00000004ff0c7424 */ /* 0x000fe200078e00ff */
[----:B------:R-:W-:-:S04]  /*25020*/  MOV R5, R14 ;  /* 0x0000000e00057202 */ /* 0x000fc80000000f00 */
[----:B------:R-:W-:-:S05]  /*25030*/  SEL R5, R5, RZ, P2 ;  /* 0x000000ff05057207 */ /* 0x000fca0001000000 */
[----:B------:R-:W-:-:S04]  /*25040*/  IMAD.IADD R3, R3, 0x1, R5 ;  /* 0x0000000103037824 */ /* 0x000fc800078e0205 */
[----:B------:R-:W-:-:S07]  /*25050*/  IMAD.MOV.U32 R13, RZ, RZ, R3 ;  /* 0x000000ffff0d7224 */ /* 0x000fce00078e0003 */
[----:B------:R-:W-:Y:S05]  /*25060*/  WARPSYNC.COLLECTIVE R15, `(.L_x_6133) ;  /* 0x000000000f087348 */ /* 0x000fea0003c00000 */
[----:B------:R0:W1:Y:S02]  /*25070*/  SHFL.UP P6, R14, R13, R12, R11 ;  /* 0x0400000c0d0e7389 */ /* 0x00006400000c000b */
[----:B01----:R-:W-:Y:S01]  /*25080*/  ENDCOLLECTIVE ;  /* 0x000000000000791b */ /* 0x003fe20003800000 */
.L_x_6133:
        /* <DEDUP_REMOVED lines=8> */
.L_x_6134:
        /* <DEDUP_REMOVED lines=8> */
.L_x_6135:
        /* <DEDUP_REMOVED lines=9> */
.L_x_6136:
[----:B------:R-:W-:Y:S01]  /*25220*/  IMAD.MOV.U32 R6, RZ, RZ, R14 ;  /* 0x000000ffff067224 */ /* 0x000fe200078e000e */
[----:B------:R-:W-:Y:S06]  /*25230*/  BRA `(.L_x_6137) ;  /* 0xffffffcc00d47947 */ /* 0x000fec000383ffff */
.L_x_6016:
[----:B------:R-:W-:Y:S01]  /*25240*/  BSSY B0, `(.L_x_6138) ;  /* 0x0000008000007945 */ /* 0x000fe20003800000 */
[----:B-----5:R-:W-:Y:S01]  /*25250*/  IMAD.MOV.U32 R13, RZ, RZ, R2 ;  /* 0x000000ffff0d7224 */ /* 0x020fe200078e0002 */
[----:B------:R-:W-:Y:S01]  /*25260*/  MOV R15, 0xffffffff ;  /* 0xffffffff000f7802 */ /* 0x000fe20000000f00 */
[----:B0-----:R-:W-:Y:S02]  /*25270*/  IMAD.MOV.U32 R12, RZ, RZ, 0x1 ;  /* 0x00000001ff0c7424 */ /* 0x001fe400078e00ff */
[----:B------:R-:W-:-:S07]  /*25280*/  IMAD.MOV.U32 R11, RZ, RZ, RZ ;  /* 0x000000ffff0b7224 */ /* 0x000fce00078e00ff */
[----:B-1----:R-:W-:Y:S05]  /*25290*/  WARPSYNC.COLLECTIVE R15, `(.L_x_6139) ;  /* 0x000000000f087348 */ /* 0x002fea0003c00000 */
[----:B------:R0:W2:Y:S02]  /*252a0*/  SHFL.UP P6, R14, R13, R12, R11 ;  /* 0x0400000c0d0e7389 */ /* 0x0000a400000c000b */
[----:B012---:R-:W-:Y:S01]  /*252b0*/  ENDCOLLECTIVE ;  /* 0x000000000000791b */ /* 0x007fe20003800000 */
.L_x_6139:
[----:B------:R-:W-:Y:S05]  /*252c0*/  BSYNC B0 ;  /* 0x0000000000007941 */ /* 0x000fea0003800000 */
.L_x_6138:
[----:B------:R-:W-:Y:S02]  /*252d0*/  IMAD.MOV.U32 R3, RZ, RZ, R14 ;  /* 0x000000ffff037224 */ /* 0x000fe400078e000e */
[----:B------:R-:W-:Y:S02]  /*252e0*/  IMAD.MOV.U32 R12, RZ, RZ, 0x2 ;  /* 0x00000002ff0c7424 */ /* 0x000fe400078e00ff */
[----:B------:R-:W-:Y:S01]  /*252f0*/  IMAD.MOV.U32 R11, RZ, RZ, RZ ;  /* 0x000000ffff0b7224 */ /* 0x000fe200078e00ff */
[----:B------:R-:W-:Y:S01]  /*25300*/  SEL R3, R3, RZ, P1 ;  /* 0x000000ff03037207 */ /* 0x000fe20000800000 */
[----:B------:R-:W-:-:S04]  /*25310*/  IMAD.MOV.U32 R15, RZ, RZ, -0x1 ;  /* 0xffffffffff0f7424 */ /* 0x000fc800078e00ff */
[----:B------:R-:W-:-:S04]  /*25320*/  IMAD.IADD R3, R2, 0x1, R3 ;  /* 0x0000000102037824 */ /* 0x000fc800078e0203 */
[----:B------:R-:W-:-:S07]  /*25330*/  IMAD.MOV.U32 R13, RZ, RZ, R3 ;  /* 0x000000ffff0d7224 */ /* 0x000fce00078e0003 */
[----:B------:R-:W-:Y:S05]  /*25340*/  WARPSYNC.COLLECTIVE R15, `(.L_x_6140) ;  /* 0x000000000f087348 */ /* 0x000fea0003c00000 */
[----:B------:R0:W1:Y:S02]  /*25350*/  SHFL.UP P6, R14, R13, R12, R11 ;  /* 0x0400000c0d0e7389 */ /* 0x00006400000c000b */
[----:B01----:R-:W-:Y:S01]  /*25360*/  ENDCOLLECTIVE ;  /* 0x000000000000791b */ /* 0x003fe20003800000 */
.L_x_6140:
        /* <DEDUP_REMOVED lines=8> */
.L_x_6141:
        /* <DEDUP_REMOVED lines=8> */
.L_x_6142:
        /* <DEDUP_REMOVED lines=8> */
.L_x_6143:
        /* <DEDUP_REMOVED lines=9> */
.L_x_6144:
[----:B------:R-:W-:Y:S01]  /*25580*/  IMAD.MOV.U32 R6, RZ, RZ, R14 ;  /* 0x000000ffff067224 */ /* 0x000fe200078e000e */
[----:B------:R-:W-:Y:S06]  /*25590*/  BRA `(.L_x_6145) ;  /* 0xffffffcc009c7947 */ /* 0x000fec000383ffff */
.L_x_6018:
[----:B------:R-:W-:Y:S01]  /*255a0*/  BSSY B0, `(.L_x_6146) ;  /* 0x0000006000007945 */ /* 0x000fe20003800000 */
[----:B------:R-:W-:Y:S01]  /*255b0*/  PLOP3.LUT P6, PT, P6, PT, PT, 0x8, 0x0 ;  /* 0x000000000000781c */ /* 0x000fe200037ce170 */
[----:B------:R-:W-:-:S12]  /*255c0*/  IMAD.MOV.U32 R15, RZ, RZ, -0x1 ;  /* 0xffffffffff0f7424 */ /* 0x000fd800078e00ff */
[----:B0-----:R-:W-:Y:S05]  /*255d0*/  WARPSYNC.COLLECTIVE R15, `(.L_x_6147) ;  /* 0x000000000f087348 */ /* 0x001fea0003c00000 */
[----:B------:R-:W-:Y:S01]  /*255e0*/  VOTE.ANY R14, PT, P6 ;  /* 0x00000000000e7806 */ /* 0x000fe200030e0100 */
[----:B0-----:R-:W-:Y:S06]  /*255f0*/  ENDCOLLECTIVE ;  /* 0x000000000000791b */ /* 0x001fec0003800000 */
.L_x_6147:
[----:B------:R-:W-:Y:S05]  /*25600*/  BSYNC B0 ;  /* 0x0000000000007941 */ /* 0x000fea0003800000 */
.L_x_6146:
        /* <DEDUP_REMOVED lines=9> */
.L_x_6148:
[----:B------:R-:W-:Y:S01]  /*256a0*/  IMAD.MOV.U32 R2, RZ, RZ, R14 ;  /* 0x000000ffff027224 */ /* 0x000fe200078e000e */
[----:B------:R-:W-:Y:S06]  /*256b0*/  BRA `(.L_x_6149) ;  /* 0xffffffcc00907947 */ /* 0x000fec000383ffff */
.L_x_6020:
[----:B------:R-:W-:Y:S01]  /*256c0*/  BSSY B0, `(.L_x_6150) ;  /* 0x0000007000007945 */ /* 0x000fe20003800000 */
[----:B------:R-:W-:Y:S02]  /*256d0*/  IMAD.MOV.U32 R13, RZ, RZ, R5 ;  /* 0x000000ffff0d7224 */ /* 0x000fe400078e0005 */
[----:B------:R-:W-:Y:S02]  /*256e0*/  IMAD.MOV.U32 R11, RZ, RZ, 0x1f ;  /* 0x0000001fff0b7424 */ /* 0x000fe400078e00ff */
[----:B------:R-:W-:-:S07]  /*256f0*/  IMAD.MOV.U32 R15, RZ, RZ, -0x1 ;  /* 0xffffffffff0f7424 */ /* 0x000fce00078e00ff */
[----:B-12---:R-:W-:Y:S05]  /*25700*/  WARPSYNC.COLLECTIVE R15, `(.L_x_6151) ;  /* 0x000000000f087348 */ /* 0x006fea0003c00000 */
[----:B------:R0:W3:Y:S02]  /*25710*/  SHFL.IDX P6, R14, R13, R12, R11 ;  /* 0x0000000c0d0e7389 */ /* 0x0000e400000c000b */
[----:B0123--:R-:W-:Y:S01]  /*25720*/  ENDCOLLECTIVE ;  /* 0x000000000000791b */ /* 0x00ffe20003800000 */
.L_x_6151:
[----:B------:R-:W-:Y:S05]  /*25730*/  BSYNC B0 ;  /* 0x0000000000007941 */ /* 0x000fea0003800000 */
.L_x_6150:
[----:B------:R-:W-:Y:S01]  /*25740*/  MOV R4, R14 ;  /* 0x0000000e00047202 */ /* 0x000fe20000000f00 */
[----:B------:R-:W-:Y:S06]  /*25750*/  BRA `(.L_x_6019) ;  /* 0xffffffcc00847947 */ /* 0x000fec000383ffff */
.L_x_6024:
[----:B0-----:R0:W1:Y:S02]  /*25760*/  SYNCS.PHASECHK.TRANS64.TRYWAIT P0, [R0+URZ+0x2e820], R3 ;  /* 0x02e82003000075a7 */ /* 0x001064000800017f */
[----:B-1----:R-:W-:Y:S05]  /*25770*/  @!P0 NANOSLEEP.SYNCS 0x989680 ;  /* 0x009896800000895d */ /* 0x002fea0003900000 */
[----:B------:R-:W1:Y:S02]  /*25780*/  @!P0 SYNCS.PHASECHK.TRANS64 P0, [R0+URZ+0x2e820], R3 ;  /* 0x02e82003000085a7 */ /* 0x000e64000800007f */
[----:B-1----:R-:W-:Y:S05]  /*25790*/  @!P0 BRA `(.L_x_6024) ;  /* 0xfffffffc00f08947 */ /* 0x002fea000383ffff */
[----:B------:R-:W-:Y:S05]  /*257a0*/  BRA `(.L_x_6152) ;  /* 0xffffffd000747947 */ /* 0x000fea000383ffff */
.L_x_6025:
        /* <DEDUP_REMOVED lines=11> */
.L_x_6154:
[----:B------:R-:W-:Y:S05]  /*25860*/  BSYNC B0 ;  /* 0x0000000000007941 */ /* 0x000fea0003800000 */
.L_x_6153:
[----:B------:R-:W-:Y:S05]  /*25870*/  BRA `(.L_x_6155) ;  /* 0xffffffd0005c7947 */ /* 0x000fea000383ffff */
.L_x_6026:
[----:B------:R-:W-:Y:S01]  /*25880*/  BSSY B0, `(.L_x_6156) ;  /* 0x0000006000007945 */ /* 0x000fe20003800000 */
[----:B------:R-:W-:-:S07]  /*25890*/  IMAD.MOV.U32 R15, RZ, RZ, -0x1 ;  /* 0xffffffffff0f7424 */ /* 0x000fce00078e00ff */
[----:B01----:R-:W-:Y:S05]  /*258a0*/  WARPSYNC.COLLECTIVE R15, `(.L_x_6157) ;  /* 0x000000000f0c7348 */ /* 0x003fea0003c00000 */
[----:B------:R-:W-:Y:S02]  /*258b0*/  ELECT P6, UR62, PT ;  /* 0x00000000003e782f */ /* 0x000fe400038c0000 */
[----:B------:R-:W-:Y:S01]  /*258c0*/  MOV R14, UR62 ;  /* 0x0000003e000e7c02 */ /* 0x000fe20008000f00 */
[----:B01----:R-:W-:Y:S10]  /*258d0*/  ENDCOLLECTIVE ;  /* 0x000000000000791b */ /* 0x003ff40003800000 */
.L_x_6157:
[----:B------:R-:W-:Y:S05]  /*258e0*/  BSYNC B0 ;  /* 0x0000000000007941 */ /* 0x000fea0003800000 */
.L_x_6156:
[----:B------:R-:W-:Y:S05]  /*258f0*/  BRA `(.L_x_6158) ;  /* 0xffffffd000507947 */ /* 0x000fea000383ffff */
.L_x_6028:
[----:B0-----:R0:W1:Y:S02]  /*25900*/  SYNCS.PHASECHK.TRANS64.TRYWAIT P1, [R6+URZ], R5 ;  /* 0x00000005060075a7 */ /* 0x001064000802017f */
[----:B-1----:R-:W-:Y:S05]  /*25910*/  @!P1 NANOSLEEP.SYNCS 0x989680 ;  /* 0x009896800000995d */ /* 0x002fea0003900000 */
[----:B------:R-:W1:Y:S02]  /*25920*/  @!P1 SYNCS.PHASECHK.TRANS64 P1, [R6+URZ], R5 ;  /* 0x00000005060095a7 */ /* 0x000e64000802007f */
[----:B-1----:R-:W-:Y:S05]  /*25930*/  @!P1 BRA `(.L_x_6028) ;  /* 0xfffffffc00f09947 */ /* 0x002fea000383ffff */
[----:B------:R-:W-:Y:S05]  /*25940*/  BRA `(.L_x_6159) ;  /* 0xffffffd000947947 */ /* 0x000fea000383ffff */
.L_x_6029:
[----:B-1----:R1:W2:Y:S02]  /*25950*/  SYNCS.PHASECHK.TRANS64.TRYWAIT P1, [R7+URZ], R2 ;  /* 0x00000002070075a7 */ /* 0x0022a4000802017f */
[----:B--2---:R-:W-:Y:S05]  /*25960*/  @!P1 NANOSLEEP.SYNCS 0x989680 ;  /* 0x009896800000995d */ /* 0x004fea0003900000 */
[----:B------:R-:W2:Y:S02]  /*25970*/  @!P1 SYNCS.PHASECHK.TRANS64 P1, [R7+URZ], R2 ;  /* 0x00000002070095a7 */ /* 0x000ea4000802007f */
[----:B--2---:R-:W-:Y:S05]  /*25980*/  @!P1 BRA `(.L_x_6029) ;  /* 0xfffffffc00f09947 */ /* 0x004fea000383ffff */
[----:B------:R-:W-:Y:S05]  /*25990*/  BRA `(.L_x_6160) ;  /* 0xffffffd000887947 */ /* 0x000fea000383ffff */
.L_x_6031:
[----:B--2---:R2:W3:Y:S02]  /*259a0*/  SYNCS.PHASECHK.TRANS64.TRYWAIT P1, [R4+URZ+0x2e860], R5 ;  /* 0x02e86005040075a7 */ /* 0x0044e4000802017f */
[----:B---3--:R-:W-:Y:S05]  /*259b0*/  @!P1 NANOSLEEP.SYNCS 0x989680 ;  /* 0x009896800000995d */ /* 0x008fea0003900000 */
[----:B------:R-:W3:Y:S02]  /*259c0*/  @!P1 SYNCS.PHASECHK.TRANS64 P1, [R4+URZ+0x2e860], R5 ;  /* 0x02e86005040095a7 */ /* 0x000ee4000802007f */
[----:B---3--:R-:W-:Y:S05]  /*259d0*/  @!P1 BRA `(.L_x_6031) ;  /* 0xfffffffc00f09947 */ /* 0x008fea000383ffff */
[----:B------:R-:W-:Y:S05]  /*259e0*/  BRA `(.L_x_6161) ;  /* 0xffffffd0008c7947 */ /* 0x000fea000383ffff */
.L_x_6033:
[----:B---3--:R3:W4:Y:S02]  /*259f0*/  SYNCS.PHASECHK.TRANS64.TRYWAIT P1, [R3+URZ+0x2e860], R2 ;  /* 0x02e86002030075a7 */ /* 0x008724000802017f */
[----:B----4-:R-:W-:Y:S05]  /*25a00*/  @!P1 NANOSLEEP.SYNCS 0x989680 ;  /* 0x009896800000995d */ /* 0x010fea0003900000 */
[----:B------:R-:W4:Y:S02]  /*25a10*/  @!P1 SYNCS.PHASECHK.TRANS64 P1, [R3+URZ+0x2e860], R2 ;  /* 0x02e86002030095a7 */ /* 0x000f24000802007f */
[----:B----4-:R-:W-:Y:S05]  /*25a20*/  @!P1 BRA `(.L_x_6033) ;  /* 0xfffffffc00f09947 */ /* 0x010fea000383ffff */
[----:B------:R-:W-:Y:S05]  /*25a30*/  BRA `(.L_x_6162) ;  /* 0xffffffd0008c7947 */ /* 0x000fea000383ffff */
.L_x_6035:
[----:B----4-:R4:W0:Y:S02]  /*25a40*/  SYNCS.PHASECHK.TRANS64.TRYWAIT P0, [R4+URZ+0x2e880], R5 ;  /* 0x02e88005040075a7 */ /* 0x010824000800017f */
[----:B0-----:R-:W-:Y:S05]  /*25a50*/  @!P0 NANOSLEEP.SYNCS 0x989680 ;  /* 0x009896800000895d */ /* 0x001fea0003900000 */
[----:B------:R-:W0:Y:S02]  /*25a60*/  @!P0 SYNCS.PHASECHK.TRANS64 P0, [R4+URZ+0x2e880], R5 ;  /* 0x02e88005040085a7 */ /* 0x000e24000800007f */
[----:B0-----:R-:W-:Y:S05]  /*25a70*/  @!P0 BRA `(.L_x_6035) ;  /* 0xfffffffc00f08947 */ /* 0x001fea000383ffff */
[----:B------:R-:W-:Y:S05]  /*25a80*/  BRA `(.L_x_6036) ;  /* 0xffffffd000887947 */ /* 0x000fea000383ffff */
.L_x_6163:
        /* <DEDUP_REMOVED lines=15> */
.L_x_12372:


//--------------------- .text._ZN7cutlass13device_kernelIN5flash11enable_sm90INS1_16FlashAttnFwdSm90INS1_25CollectiveMainloopFwdSm90ILi2EN4cute5tupleIJNS5_1CILi1EEES8_S8_EEENS6_IJNS7_ILi128EEENS7_ILi224EEESA_EEELi128ENS_12float_e4m3_tEfNS_4arch4Sm90ELb0ELb1ELb0ELb0ELb0ELb0ELb0ELb1ELb1ELb0ELb0ELb0EEENS1_21CollectiveEpilogueFwdINS6_IJSA_SA_SB_EEES9_NS_10bfloat16_tESF_Li256ELb0ELb0ELb0ELb1EEENS1_30DynamicPersistentTileSchedulerILi256ELi128ELb0ELb0ELb1EEEEEEEEEvNT_6ParamsE --------------------------
	.section	.text._ZN7cutlass13device_kernelIN5flash11enable_sm90INS1_16FlashAttnFwdSm90INS1_25CollectiveMainloopFwdSm90ILi2EN4cute5tupleIJNS5_1CILi1EEES8_S8_EEENS6_IJNS7_ILi128EEENS7_ILi224EEESA_EEELi128ENS_12float_e4m3_tEfNS_4arch4Sm90ELb0ELb1ELb0ELb0ELb0ELb0ELb0ELb1ELb1ELb0ELb0ELb0EEENS1_21CollectiveEpilogueFwdINS6_IJSA_SA_SB_EEES9_NS_10bfloat16_tESF_Li256ELb0ELb0ELb0ELb1EEENS1_30DynamicPersistentTileSchedulerILi256ELi128ELb0ELb0ELb1EEEEEEEEEvNT_6ParamsE,"ax",@progbits
	.align	128
.text._ZN7cutlass13device_kernelIN5flash11enable_sm90INS1_16FlashAttnFwdSm90INS1_25CollectiveMainloopFwdSm90ILi2EN4cute5tupleIJNS5_1CILi1EEES8_S8_EEENS6_IJNS7_ILi128EEENS7_ILi224EEESA_EEELi128ENS_12float_e4m3_tEfNS_4arch4Sm90ELb0ELb1ELb0ELb0ELb0ELb0ELb0ELb1ELb1ELb0ELb0ELb0EEENS1_21CollectiveEpilogueFwdINS6_IJSA_SA_SB_EEES9_NS_10bfloat16_tESF_Li256ELb0ELb0ELb0ELb1EEENS1_30DynamicPersistentTileSchedulerILi256ELi128ELb0ELb0ELb1EEEEEEEEEvNT_6ParamsE:
        .type           _ZN7cutlass13device_kernelIN5flash11enable_sm90INS1_16FlashAttnFwdSm90INS1_25CollectiveMainloopFwdSm90ILi2EN4cute5tupleIJNS5_1CILi1EEES8_S8_EEENS6_IJNS7_ILi128EEENS7_ILi224EEESA_EEELi128ENS_12float_e4m3_tEfNS_4arch4Sm90ELb0ELb1ELb0ELb0ELb0ELb0ELb0ELb1ELb1ELb0ELb0ELb0EEENS1_21CollectiveEpilogueFwdINS6_IJSA_SA_SB_EEES9_NS_10bfloat16_tESF_Li256ELb0ELb0ELb0ELb1EEENS1_30DynamicPersistentTileSchedulerILi256ELi128ELb0ELb0ELb1EEEEEEEEEvNT_6ParamsE,@function
        .size           _ZN7cutlass13device_kernelIN5flash11enable_sm90INS1_16FlashAttnFwdSm90INS1_25CollectiveMainloopFwdSm90ILi2EN4cute5tupleIJNS5_1CILi1EEES8_S8_EEENS6_IJNS7_ILi128EEENS7_ILi224EEESA_EEELi128ENS_12float_e4m3_tEfNS_4arch4Sm90ELb0ELb1ELb0ELb0ELb0ELb0ELb0ELb1ELb1ELb0ELb0ELb0EEENS1_21CollectiveEpilogueFwdINS6_IJSA_SA_SB_EEES9_NS_10bfloat16_tESF_Li256ELb0ELb0ELb0ELb1EEENS1_30DynamicPersistentTileSchedulerILi256ELi128ELb0ELb0ELb1EEEEEEEEEvNT_6ParamsE,(.L_x_12373 - _ZN7cutlass13device_kernelIN5flash11enable_sm90INS1_16FlashAttnFwdSm90INS1_25CollectiveMainloopFwdSm90ILi2EN4cute5tupleIJNS5_1CILi1EEES8_S8_EEENS6_IJNS7_ILi128EEENS7_ILi224EEESA_EEELi128ENS_12float_e4m3_tEfNS_4arch4Sm90ELb0ELb1ELb0ELb0ELb0ELb0ELb0ELb1ELb1ELb0ELb0ELb0EEENS1_21CollectiveEpilogueFwdINS6_IJSA_SA_SB_EEES9_NS_10bfloat16_tESF_Li256ELb0ELb0ELb0ELb1EEENS1_30DynamicPersistentTileSchedulerILi256ELi128ELb0ELb0ELb1EEEEEEEEEvNT_6ParamsE)
        .other          _ZN7cutlass13device_kernelIN5flash11enable_sm90INS1_16FlashAttnFwdSm90INS1_25CollectiveMainloopFwdSm90ILi2EN4cute5tupleIJNS5_1CILi1EEES8_S8_EEENS6_IJNS7_ILi128EEENS7_ILi224EEESA_EEELi128ENS_12float_e4m3_tEfNS_4arch4Sm90ELb0ELb1ELb0ELb0ELb0ELb0ELb0ELb1ELb1ELb0ELb0ELb0EEENS1_21CollectiveEpilogueFwdINS6_IJSA_SA_SB_EEES9_NS_10bfloat16_tESF_Li256ELb0ELb0ELb0ELb1EEENS1_30DynamicPersistentTileSchedulerILi256ELi128ELb0ELb0ELb1EEEEEEEEEvNT_6ParamsE,@"STO_CUDA_ENTRY STV_DEFAULT"
_ZN7cutlass13device_kernelIN5flash11enable_sm90INS1_16FlashAttnFwdSm90INS1_25CollectiveMainloopFwdSm90ILi2EN4cute5tupleIJNS5_1CILi1EEES8_S8_EEENS6_IJNS7_ILi128EEENS7_ILi224EEESA_EEELi128ENS_12float_e4m3_tEfNS_4arch4Sm90ELb0ELb1ELb0ELb0ELb0ELb0ELb0ELb1ELb1ELb0ELb0ELb0EEENS1_21CollectiveEpilogueFwdINS6_IJSA_SA_SB_EEES9_NS_10bfloat16_tESF_Li256ELb0ELb0ELb0ELb1EEENS1_30DynamicPersistentTileSchedulerILi256ELi128ELb0ELb0ELb1EEEEEEEEEvNT_6ParamsE:
        /* <DEDUP_REMOVED lines=23> */
.L_x_6165:
[----:B------:R-:W-:Y:S05]  /*0170*/  BSYNC B0 ;  /* 0x0000000000007941 */ /* 0x000fea0003800000 */
.L_x_6164:
        /* <DEDUP_REMOVED lines=36> */
.L_x_6166:
        /* <DEDUP_REMOVED lines=22> */
.L_x_6167:
        /* <DEDUP_REMOVED lines=18> */
.L_x_6168:
        /* <DEDUP_REMOVED lines=22> */
.L_x_6169:
        /* <DEDUP_REMOVED lines=22> */
.L_x_6170:
        /* <DEDUP_REMOVED lines=8> */
.L_x_6172:
        /* <DEDUP_REMOVED lines=15> */
[----:B------:R-:W-:-:S05]  /*0a70*/  VIADD R0, R2, 0xffffff80 ;  /* 0xffffff8002007836 */ /* 0x000fca0000000000 */
[----:B------:R-:W-:-:S04]  /*0a80*/  SHF.R.S32.HI R3, RZ, 0x1f, R0 ;  /* 0x0000001fff037819 */ /* 0x000fc80000011400 */
[----:B------:R-:W-:Y:S01]  /*0a90*/  LEA.HI R2, R3, R0, RZ, 0x7 ;  /* 0x0000000003027211 */ /* 0x000fe200078f38ff */
[----:B------:R-:W1:Y:S03]  /*0aa0*/  S2UR UR36, SR_CgaCtaId ;  /* 0x00000000002479c3 */ /* 0x000e660000008800 */
[----:B------:R-:W-:-:S05]  /*0ab0*/  LOP3.LUT R5, R2, 0xffffff80, RZ, 0xc0, !PT ;  /* 0xffffff8002057812 */ /* 0x000fca00078ec0ff */
[----:B------:R-:W-:Y:S01]  /*0ac0*/  IMAD.IADD R19, R0, 0x1, -R5 ;  /* 0x0000000100137824 */ /* 0x000fe200078e0a05 */
[----:B------:R-:W3:Y:S01]  /*0ad0*/  S2UR UR6, SR_SWINHI ;  /* 0x00000000000679c3 */ /* 0x000ee20000002f00 */
[----:B------:R-:W-:-:S03]  /*0ae0*/  LEA.HI R4, R3, R0, RZ, 0x4 ;  /* 0x0000000003047211 */ /* 0x000fc600078f20ff */
[----:B------:R-:W-:Y:S02]  /*0af0*/  SHF.R.S32.HI R6, RZ, 0x1f, R19 ;  /* 0x0000001fff067819 */ /* 0x000fe40000011413 */
[----:B------:R-:W-:Y:S02]  /*0b00*/  SHF.R.S32.HI R7, RZ, 0x4, R4 ;  /* 0x00000004ff077819 */ /* 0x000fe40000011404 */
[----:B------:R-:W-:Y:S02]  /*0b10*/  LEA.HI R8, R6, R19, RZ, 0x2 ;  /* 0x0000001306087211 */ /* 0x000fe400078f10ff */
[C---:B------:R-:W-:Y:S02]  /*0b20*/  LOP3.LUT R5, R4.reuse, 0x3fffff0, RZ, 0xc0, !PT ;  /* 0x03fffff004057812 */ /* 0x040fe400078ec0ff */
[----:B------:R-:W-:Y:S02]  /*0b30*/  LEA.HI R3, R3, R0, RZ, 0x5 ;  /* 0x0000000003037211 */ /* 0x000fe400078f28ff */
[----:B------:R-:W-:-:S02]  /*0b40*/  LEA.HI R4, R4, R7, RZ, 0x1 ;  /* 0x0000000704047211 */ /* 0x000fc400078f08ff */
[--C-:B------:R-:W-:Y:S02]  /*0b50*/  SHF.R.S32.HI R9, RZ, 0x2, R8.reuse ;  /* 0x00000002ff097819 */ /* 0x100fe40000011408 */
[----:B------:R-:W-:Y:S01]  /*0b60*/  SHF.R.S32.HI R10, RZ, 0x1f, R8 ;  /* 0x0000001fff0a7819 */ /* 0x000fe20000011408 */
[----:B------:R-:W-:Y:S01]  /*0b70*/  IMAD.IADD R5, R0, 0x1, -R5 ;  /* 0x0000000100057824 */ /* 0x000fe200078e0a05 */
[----:B------:R-:W-:Y:S02]  /*0b80*/  SHF.R.S32.HI R0, RZ, 0x5, R3 ;  /* 0x00000005ff007819 */ /* 0x000fe40000011403 */
[----:B------:R-:W-:Y:S02]  /*0b90*/  LOP3.LUT R4, R4, 0x1ffffffe, RZ, 0xc0, !PT ;  /* 0x1ffffffe04047812 */ /* 0x000fe400078ec0ff */
[----:B------:R-:W-:Y:S02]  /*0ba0*/  LEA.HI R10, R10, R9, RZ, 0x3 ;  /* 0x000000090a0a7211 */ /* 0x000fe400078f18ff */
[----:B------:R-:W-:Y:S01]  /*0bb0*/  SHF.R.S32.HI R3, RZ, 0x7, R2 ;  /* 0x00000007ff037819 */ /* 0x000fe20000011402 */
[----:B------:R-:W-:Y:S01]  /*0bc0*/  UMOV UR37, 0x400 ;  /* 0x0000040000257882 */ /* 0x000fe20000000000 */
[----:B------:R-:W-:Y:S01]  /*0bd0*/  LOP3.LUT R10, R10, 0xfffffff8, RZ, 0xc0, !PT ;  /* 0xfffffff80a0a7812 */ /* 0x000fe200078ec0ff */
[----:B-1----:R-:W-:Y:S01]  /*0be0*/  ULEA UR37, UR36, UR37, 0x18 ;  /* 0x0000002524257291 */ /* 0x002fe2000f8ec03f */
[----:B------:R-:W-:Y:S01]  /*0bf0*/  LEA.HI R2, R2, R3, RZ, 0x1 ;  /* 0x0000000302027211 */ /* 0x000fe200078f08ff */
[----:B------:R-:W-:Y:S01]  /*0c00*/  IMAD R5, R0, 0x10, R5 ;  /* 0x0000001000057824 */ /* 0x000fe200078e0205 */
[----:B------:R-:W-:Y:S01]  /*0c10*/  LEA.HI R6, R6, R19, RZ, 0x5 ;  /* 0x0000001306067211 */ /* 0x000fe200078f28ff */
[----:B------:R-:W-:Y:S01]  /*0c20*/  IMAD.IADD R4, R7, 0x1, -R4 ;  /* 0x0000000107047824 */ /* 0x000fe200078e0a04 */
[----:B------:R-:W-:Y:S01]  /*0c30*/  LOP3.LUT R2, R2, 0x3fffffe, RZ, 0xc0, !PT ;  /* 0x03fffffe02027812 */ /* 0x000fe200078ec0ff */
[----:B------:R-:W-:Y:S01]  /*0c40*/  IMAD.IADD R9, R9, 0x1, -R10 ;  /* 0x0000000109097824 */ /* 0x000fe200078e0a0a */
[----:B------:R-:W-:Y:S01]  /*0c50*/  SHF.R.S32.HI R6, RZ, 0x5, R6 ;  /* 0x00000005ff067819 */ /* 0x000fe20000011406 */
[----:B------:R-:W-:Y:S01]  /*0c60*/  IMAD R5, R5, 0x8, R4 ;  /* 0x0000000805057824 */ /* 0x000fe200078e0204 */
[----:B------:R-:W-:Y:S01]  /*0c70*/  UMOV UR4, UR37 ;  /* 0x0000002500047c82 */ /* 0x000fe20008000000 */
[----:B---3--:R-:W-:Y:S01]  /*0c80*/  UMOV UR5, UR6 ;  /* 0x0000000600057c82 */ /* 0x008fe20008000000 */
[----:B------:R-:W-:Y:S01]  /*0c90*/  LOP3.LUT R8, R8, 0x7ffffffc, RZ, 0xc0, !PT ;  /* 0x7ffffffc08087812 */ /* 0x000fe200078ec0ff */
[----:B------:R-:W-:-:S02]  /*0ca0*/  IMAD.U32 R228, RZ, RZ, UR4 ;  /* 0x00000004ffe47e24 */ /* 0x000fc4000f8e00ff */
[----:B------:R-:W-:Y:S02]  /*0cb0*/  IMAD.U32 R229, RZ, RZ, UR5 ;  /* 0x00000005ffe57e24 */ /* 0x000fe4000f8e00ff */
[----:B------:R-:W-:Y:S02]  /*0cc0*/  IMAD.SHL.U32 R5, R5, 0x8, RZ ;  /* 0x0000000805057824 */ /* 0x000fe400078e00ff */
[----:B------:R-:W-:Y:S02]  /*0cd0*/  IMAD.IADD R2, R3, 0x1, -R2 ;  /* 0x0000000103027824 */ /* 0x000fe400078e0a02 */
[----:B------:R-:W-:Y:S02]  /*0ce0*/  IMAD R9, R6, 0x10, R9 ;  /* 0x0000001006097824 */ /* 0x000fe400078e0209 */
[----:B------:R-:W-:Y:S02]  /*0cf0*/  IMAD.IADD R19, R19, 0x1, -R8 ;  /* 0x0000000113137824 */ /* 0x000fe400078e0a08 */
[----:B------:R-:W-:Y:S01]  /*0d00*/  IMAD.WIDE R228, R5, 0x2, R228 ;  /* 0x0000000205e47825 */ /* 0x000fe200078e02e4 */
[----:B------:R-:W-:-:S03]  /*0d10*/  UMOV UR4, UR7 ;  /* 0x0000000700047c82 */ /* 0x000fc60008000000 */
[----:B------:R-:W-:Y:S02]  /*0d20*/  IMAD R235, R2, 0x40, R9 ;  /* 0x0000004002eb7824 */ /* 0x000fe400078e0209 */
[----:B------:R-:W-:Y:S02]  /*0d30*/  IMAD.MOV.U32 R234, RZ, RZ, RZ ;  /* 0x000000ffffea7224 */ /* 0x000fe400078e00ff */
[----:B------:R-:W-:Y:S01]  /*0d40*/  IMAD.MOV.U32 R18, RZ, RZ, RZ ;  /* 0x000000ffff127224 */ /* 0x000fe200078e00ff */
[----:B------:R-:W-:Y:S01]  /*0d50*/  UMOV UR48, URZ ;  /* 0x0000003f00307c82 */ /* 0x000fe20008000000 */
[----:B--2---:R-:W-:-:S07]  /*0d60*/  LOP3.LUT R23, R11, 0x1, RZ, 0xfc, !PT ;  /* 0x000000010b177812 */ /* 0x004fce00078efcff */
.L_x_6269:
        /* <DEDUP_REMOVED lines=20> */
.L_x_6173:
[----:B------:R-:W-:Y:S01]  /*0eb0*/  ULDC UR6, c[0x0][0xdc4] ;  /* 0x0003710000067ab9 */ /* 0x000fe20000000800 */
[----:B------:R-:W-:Y:S01]  /*0ec0*/  UMOV UR38, UR7 ;  /* 0x0000000700267c82 */ /* 0x000fe20008000000 */
[----:B------:R-:W-:-:S11]  /*0ed0*/  UISETP.NE.AND UP0, UPT, UR6, 0x1, UPT ;  /* 0x000000010600788c */ /* 0x000fd6000bf05270 */
[----:B------:R-:W-:Y:S02]  /*0ee0*/  @UP0 ULDC.64 UR10, c[0x0][0xdc8] ;  /* 0x00037200000a0ab9 */ /* 0x000fe40000000a00 */
[----:B------:R-:W-:-:S04]  /*0ef0*/  UIMAD.WIDE.U32 UR4, UR7, UR10, URZ ;  /* 0x0000000a070472a5 */ /* 0x000fc8000f8e003f */
[----:B------:R-:W-:-:S04]  /*0f00*/  @UP0 USHF.R.U32.HI UR38, URZ, UR11, UR5 ;  /* 0x0000000b3f260299 */ /* 0x000fc80008011605 */
[----:B------:R-:W-:-:S12]  /*0f10*/  UIMAD UR4, UR38, UR6, URZ ;  /* 0x00000006260472a4 */ /* 0x000fd8000f8e023f */
.L_x_6174:
        /* <DEDUP_REMOVED lines=19> */
[----:B--2---:R-:W-:Y:S02]  /*1050*/  ISETP.NE.AND P2, PT, R0, 0x1, PT ;  /* 0x000000010000780c */ /* 0x004fe40003f45270 */
[----:B------:R-:W-:Y:S02]  /*1060*/  ULDC.64 UR4, c[0x0][0x3f8] ;  /* 0x0000fe0000047ab9 */ /* 0x000fe40000000a00 */
[----:B------:R-:W2:Y:S01]  /*1070*/  LDC R22, c[0x0][0x404] ;  /* 0x00010100ff167b82 */ /* 0x000ea20000000800 */
[----:B------:R-:W-:Y:S01]  /*1080*/  IMAD.U32 R9, RZ, RZ, UR43 ;  /* 0x0000002bff097e24 */ /* 0x000fe2000f8e00ff */
[----:B---3--:R-:W-:-:S06]  /*1090*/  ISETP.NE.U32.AND P1, PT, R24, RZ, PT ;  /* 0x000000ff1800720c */ /* 0x008fcc0003f25070 */
[----:B------:R-:W3:Y:S01]  /*10a0*/  @P0 LDC.64 R10, c[0x0][0x9a8] ;  /* 0x00026a00ff0a0b82 */ /* 0x000ee20000000a00 */
[----:B------:R-:W-:Y:S02]  /*10b0*/  @P0 SHF.R.S32.HI R3, RZ, 0x1f, R7 ;  /* 0x0000001fff030819 */ /* 0x000fe40000011407 */
[----:B------:R-:W-:-:S05]  /*10c0*/  ISETP.NE.AND.EX P1, PT, R25, RZ, PT, P1 ;  /* 0x000000ff1900720c */ /* 0x000fca0003f25310 */
[----:B------:R-:W4:Y:S08]  /*10d0*/  @P2 LDC R0, c[0x0][0x42c] ;  /* 0x00010b00ff002b82 */ /* 0x000f300000000800 */
[----:B------:R-:W5:Y:S01]  /*10e0*/  @P2 LDC R5, c[0x0][0x430] ;  /* 0x00010c00ff052b82 */ /* 0x000f620000000800 */
[----:B------:R-:W-:-:S07]  /*10f0*/  @P1 SHF.R.S32.HI R7, RZ, 0x1f, R7 ;  /* 0x0000001fff071819 */ /* 0x000fce0000011407 */
[----:B------:R-:W1:Y:S01]  /*1100*/  @P1 LDC.64 R12, c[0x0][0x9b8] ;  /* 0x00026e00ff0c1b82 */ /* 0x000e620000000a00 */
[----:B---3--:R-:W-:-:S04]  /*1110*/  @P0 IMAD R2, R3, R10, RZ ;  /* 0x0000000a03020224 */ /* 0x008fc800078e02ff */
[----:B------:R-:W-:Y:S02]  /*1120*/  @P0 IMAD R11, R11, UR44, R2 ;  /* 0x0000002c0b0b0c24 */ /* 0x000fe4000f8e0202 */
[----:B------:R-:W-:Y:S01]  /*1130*/  @P0 IMAD.WIDE.U32 R2, R10, UR44, RZ ;  /* 0x0000002c0a020c25 */ /* 0x000fe2000f8e00ff */
[----:B------:R-:W3:Y:S03]  /*1140*/  @P0 LDC.64 R20, c[0x0][0x9b0] ;  /* 0x00026c00ff140b82 */ /* 0x000ee60000000a00 */
[----:B----4-:R-:W-:-:S04]  /*1150*/  @P2 IMAD.HI.U32 R0, R0, UR43, RZ ;  /* 0x0000002b00002c27 */ /* 0x010fc8000f8e00ff */
[----:B------:R-:W-:Y:S01]  /*1160*/  @P0 IMAD.IADD R3, R3, 0x1, R11 ;  /* 0x0000000103030824 */ /* 0x000fe200078e020b */
[----:B------:R-:W4:Y:S01]  /*1170*/  @P1 LDC.64 R26, c[0x0][0x9c0] ;  /* 0x00027000ff1a1b82 */ /* 0x000f220000000a00 */
[----:B-----5:R-:W-:-:S04]  /*1180*/  @P2 SHF.R.U32.HI R9, RZ, R5, R0 ;  /* 0x00000005ff092219 */ /* 0x020fc80000011600 */
[--C-:B------:R-:W-:Y:S01]  /*1190*/  @P1 SHF.R.S32.HI R11, RZ, 0x1f, R9.reuse ;  /* 0x0000001fff0b1819 */ /* 0x100fe20000011409 */
[----:B-1----:R-:W-:Y:S01]  /*11a0*/  @P1 IMAD R4, R7, R12, RZ ;  /* 0x0000000c07041224 */ /* 0x002fe200078e02ff */
[----:B------:R-:W-:-:S03]  /*11b0*/  @P0 SHF.R.S32.HI R7, RZ, 0x1f, R9 ;  /* 0x0000001fff070819 */ /* 0x000fc60000011409 */
[----:B------:R-:W-:Y:S02]  /*11c0*/  @P1 IMAD R13, R13, UR44, R4 ;  /* 0x0000002c0d0d1c24 */ /* 0x000fe4000f8e0204 */
[----:B------:R-:W-:-:S04]  /*11d0*/  @P1 IMAD.WIDE.U32 R4, R12, UR44, RZ ;  /* 0x0000002c0c041c25 */ /* 0x000fc8000f8e00ff */
[----:B------:R-:W-:Y:S02]  /*11e0*/  @P1 IMAD.IADD R5, R5, 0x1, R13 ;  /* 0x0000000105051824 */ /* 0x000fe400078e020d */
[-C--:B---3--:R-:W-:Y:S01]  /*11f0*/  @P0 IMAD R0, R7, R20.reuse, RZ ;  /* 0x0000001407000224 */ /* 0x088fe200078e02ff */
[----:B------:R-:W1:Y:S01]  /*1200*/  LDC.64 R12, c[0x0][0x9e0] ;  /* 0x00027800ff0c7b82 */ /* 0x000e620000000a00 */
[----:B------:R-:W-:-:S04]  /*1210*/  @P0 IMAD.WIDE.U32 R2, R9, R20, R2 ;  /* 0x0000001409020225 */ /* 0x000fc800078e0002 */
[-C--:B----4-:R-:W-:Y:S02]  /*1220*/  @P1 IMAD R8, R11, R26.reuse, RZ ;  /* 0x0000001a0b081224 */ /* 0x090fe400078e02ff */
[C---:B------:R-:W-:Y:S02]  /*1230*/  @P0 IMAD R11, R9.reuse, R21, R0 ;  /* 0x00000015090b0224 */ /* 0x040fe400078e0200 */
[----:B------:R-:W-:Y:S01]  /*1240*/  @P1 IMAD.WIDE.U32 R6, R9, R26, R4 ;  /* 0x0000001a09061225 */ /* 0x000fe200078e0004 */
[----:B------:R-:W-:-:S03]  /*1250*/  @P0 LEA R4, P3, R2, R14, 0x2 ;  /* 0x0000000e02040211 */ /* 0x000fc600078610ff */
[----:B------:R-:W-:Y:S01]  /*1260*/  @P1 IMAD R9, R9, R27, R8 ;  /* 0x0000001b09091224 */ /* 0x000fe200078e0208 */
[----:B------:R-:W-:Y:S01]  /*1270*/  @P1 LEA R8, P4, R6, R24, 0x2 ;  /* 0x0000001806081211 */ /* 0x000fe200078810ff */
[----:B------:R-:W-:Y:S02]  /*1280*/  @P0 IMAD.IADD R3, R3, 0x1, R11 ;  /* 0x0000000103030824 */ /* 0x000fe400078e020b */
[----:B------:R-:W-:Y:S01]  /*1290*/  @P1 IMAD.IADD R0, R7, 0x1, R9 ;  /* 0x0000000107001824 */ /* 0x000fe200078e0209 */
[----:B------:R-:W3:Y:S02]  /*12a0*/  LDC R11, c[0x0][0x2e0] ;  /* 0x0000b800ff0b7b82 */ /* 0x000ee40000000800 */
[----:B------:R-:W-:Y:S01]  /*12b0*/  @P0 LEA.HI.X R5, R2, R15, R3, 0x2, P3 ;  /* 0x0000000f02050211 */ /* 0x000fe200018f1403 */
[----:B------:R-:W-:Y:S01]  /*12c0*/  IMAD.MOV.U32 R3, RZ, RZ, 0x3f800000 ;  /* 0x3f800000ff037424 */ /* 0x000fe200078e00ff */
[----:B------:R-:W-:Y:S01]  /*12d0*/  @P1 LEA.HI.X R9, R6, R25, R0, 0x2, P4 ;  /* 0x0000001906091211 */ /* 0x000fe200020f1400 */
[----:B------:R-:W-:-:S03]  /*12e0*/  IMAD.MOV.U32 R0, RZ, RZ, 0x3f800000 ;  /* 0x3f800000ff007424 */ /* 0x000fc600078e00ff */
[----:B------:R-:W4:Y:S01]  /*12f0*/  @P2 LDC R2, c[0x0][0x42c] ;  /* 0x00010b00ff022b82 */ /* 0x000f220000000800 */
[----:B------:R5:W4:Y:S04]  /*1300*/  @P0 LDG.E R3, desc[UR46][R4.64] ;  /* 0x0000002e04030981 */ /* 0x000b28000c1e1900 */
[----:B------:R-:W4:Y:S01]  /*1310*/  @P1 LDG.E R0, desc[UR46][R8.64] ;  /* 0x0000002e08001981 */ /* 0x000f22000c1e1900 */
[----:B------:R-:W-:Y:S01]  /*1320*/  ISETP.NE.U32.AND P0, PT, RZ, UR4, PT ;  /* 0x00000004ff007c0c */ /* 0x000fe2000bf05070 */
[----:B------:R-:W-:Y:S01]  /*1330*/  ULOP3.LUT UR4, URZ, UR38, URZ, 0x33, !UPT ;  /* 0x000000263f047292 */ /* 0x000fe2000f8e333f */
[----:B------:R-:W4:Y:S01]  /*1340*/  @P2 LDC R7, c[0x0][0x430] ;  /* 0x00010c00ff072b82 */ /* 0x000f220000000800 */
[----:B-1----:R-:W-:Y:S01]  /*1350*/  ISETP.GE.AND P1, PT, R13, 0x1, PT ;  /* 0x000000010d00780c */ /* 0x002fe20003f26270 */
[----:B------:R-:W-:Y:S01]  /*1360*/  IMAD.U32 R233, RZ, RZ, UR43 ;  /* 0x0000002bffe97e24 */ /* 0x000fe2000f8e00ff */
[----:B------:R-:W-:Y:S01]  /*1370*/  ISETP.NE.AND.EX P0, PT, RZ, UR5, PT, P0 ;  /* 0x00000005ff007c0c */ /* 0x000fe2000bf05300 */
[----:B------:R-:W-:Y:S01]  /*1380*/  ULDC UR5, c[0x0][0xdac] ;  /* 0x00036b0000057ab9 */ /* 0x000fe20000000800 */
[----:B-----5:R-:W-:Y:S01]  /*1390*/  IADD3 R5, -R232, 0x80, RZ ;  /* 0x00000080e8057810 */ /* 0x020fe20007ffe1ff */
[----:B------:R-:W-:Y:S01]  /*13a0*/  UIADD3 UR4, UR4, UR5, URZ ;  /* 0x0000000504047290 */ /* 0x000fe2000fffe03f */
[----:B--2---:R-:W-:-:S03]  /*13b0*/  SEL R22, R22, 0x1, P0 ;  /* 0x0000000116167807 */ /* 0x004fc60000000000 */
[----:B------:R-:W-:Y:S02]  /*13c0*/  USHF.L.U32 UR42, UR4, 0x7, URZ ;  /* 0x00000007042a7899 */ /* 0x000fe4000800063f */
[CC--:B---3--:R-:W-:Y:S01]  /*13d0*/  IMAD R5, R22.reuse, R11.reuse, R5 ;  /* 0x0000000b16057224 */ /* 0x0c8fe200078e0205 */
[----:B------:R-:W-:Y:S01]  /*13e0*/  ULDC UR4, c[0x0][0x988] ;  /* 0x0002620000047ab9 */ /* 0x000fe20000000800 */
[----:B------:R-:W-:Y:S02]  /*13f0*/  IMAD R136, R22, R11, RZ ;  /* 0x0000000b16887224 */ /* 0x000fe400078e02ff */
[----:B----4-:R-:W-:-:S04]  /*1400*/  @P2 IMAD.HI.U32 R2, R2, UR43, RZ ;  /* 0x0000002b02022c27 */ /* 0x010fc8000f8e00ff */
[----:B------:R-:W-:Y:S01]  /*1410*/  VIADD R231, R5, UR42 ;  /* 0x0000002a05e77c36 */ /* 0x000fe20008000000 */
[----:B------:R-:W-:-:S03]  /*1420*/  @P2 SHF.R.U32.HI R233, RZ, R7, R2 ;  /* 0x00000007ffe92219 */ /* 0x000fc60000011602 */
[----:B------:R-:W-:Y:S02]  /*1430*/  IMAD.IADD R6, R231, 0x1, R12 ;  /* 0x00000001e7067824 */ /* 0x000fe400078e020c */
[----:B------:R-:W-:-:S04]  /*1440*/  FMUL.FTZ R0, R3, R0 ;  /* 0x0000000003007220 */ /* 0x000fc80000410000 */
[----:B------:R-:W-:Y:S01]  /*1450*/  FMUL.FTZ R2, R0, UR4 ;  /* 0x0000000400027c20 */ /* 0x000fe20008410000 */
        /* <DEDUP_REMOVED lines=11> */
.L_x_6176:
[----:B------:R-:W-:-:S13]  /*1510*/  ISETP.NE.AND P0, PT, R13, 0x1, PT ;  /* 0x000000010d00780c */ /* 0x000fda0003f05270 */
[----:B------:R-:W1:Y:S02]  /*1520*/  @P0 LDC.64 R4, c[0x0][0x9e8] ;  /* 0x00027a00ff040b82 */ /* 0x000e640000000a00 */
[----:B-1----:R-:W-:-:S05]  /*1530*/  @P0 IMAD.HI.U32 R4, R0, R4, RZ ;  /* 0x0000000400040227 */ /* 0x002fca00078e00ff */
[----:B------:R-:W-:-:S07]  /*1540*/  @P0 SHF.R.U32.HI R0, RZ, R5, R4 ;  /* 0x00000005ff000219 */ /* 0x000fce0000011604 */
.L_x_6177:
[----:B------:R-:W-:-:S05]  /*1550*/  IMAD R3, R0, R13, R13 ;  /* 0x0000000d00037224 */ /* 0x000fca00078e020d */
[----:B------:R-:W-:-:S07]  /*1560*/  VIMNMX R6, R6, R3, PT ;  /* 0x0000000306067248 */ /* 0x000fce0003fe0100 */
.L_x_6175:
[----:B------:R-:W-:Y:S01]  /*1570*/  VIADD R7, R6, 0xdf ;  /* 0x000000df06077836 */ /* 0x000fe20000000000 */
[----:B------:R-:W-:Y:S01]  /*1580*/  ULDC UR4, c[0x0][0x9dc] ;  /* 0x0002770000047ab9 */ /* 0x000fe20000000800 */
[----:B------:R-:W-:Y:S02]  /*1590*/  IMAD R5, R22, R11, 0xdf ;  /* 0x000000df16057424 */ /* 0x000fe400078e020b */
[----:B------:R-:W-:Y:S02]  /*15a0*/  IMAD.MOV.U32 R4, RZ, RZ, RZ ;  /* 0x000000ffff047224 */ /* 0x000fe400078e00ff */
[----:B------:R-:W-:Y:S02]  /*15b0*/  IMAD.MOV.U32 R6, RZ, RZ, RZ ;  /* 0x000000ffff067224 */ /* 0x000fe400078e00ff */
[----:B------:R-:W-:-:S04]  /*15c0*/  IMAD.HI R4, R5, -0x6db6db6d, R4 ;  /* 0x9249249305047827 */ /* 0x000fc800078e0204 */
[----:B------:R-:W-:Y:S01]  /*15d0*/  IMAD.HI R6, R7, -0x6db6db6d, R6 ;  /* 0x9249249307067827 */ /* 0x000fe200078e0206 */
[----:B------:R-:W-:-:S03]  /*15e0*/  SHF.R.U32.HI R3, RZ, 0x1f, R4 ;  /* 0x0000001fff037819 */ /* 0x000fc60000011604 */
[----:B------:R-:W-:Y:S01]  /*15f0*/  IMAD R232, R22, R11, -R232 ;  /* 0x0000000b16e87224 */ /* 0x000fe200078e0ae8 */
[----:B------:R-:W-:Y:S02]  /*1600*/  SHF.R.U32.HI R5, RZ, 0x1f, R6 ;  /* 0x0000001fff057819 */ /* 0x000fe40000011606 */
[----:B------:R-:W-:Y:S01]  /*1610*/  LEA.HI.SX32 R3, R4, R3, 0x19 ;  /* 0x0000000304037211 */ /* 0x000fe200078fcaff */
[----:B------:R-:W-:Y:S01]  /*1620*/  VIADD R137, R232, UR42 ;  /* 0x0000002ae8897c36 */ /* 0x000fe20008000000 */
[----:B------:R-:W-:-:S03]  /*1630*/  LEA.HI.SX32 R6, R6, R5, 0x19 ;  /* 0x0000000506067211 */ /* 0x000fc600078fcaff */
[----:B------:R-:W-:Y:S01]  /*1640*/  VIADD R5, R137, -UR4 ;  /* 0x8000000489057c36 */ /* 0x000fe20008000000 */
[----:B------:R-:W-:Y:S01]  /*1650*/  VIMNMX R139, R3, R6, PT ;  /* 0x00000006038b7248 */ /* 0x000fe20003fe0100 */
        /* <DEDUP_REMOVED lines=10> */
.L_x_6179:
[----:B------:R-:W-:Y:S01]  /*1700*/  ISETP.NE.AND P0, PT, R13, 0x1, PT ;  /* 0x000000010d00780c */ /* 0x000fe20003f05270 */
[----:B------:R-:W-:-:S12]  /*1710*/  IMAD.MOV.U32 R0, RZ, RZ, R137 ;  /* 0x000000ffff007224 */ /* 0x000fd800078e0089 */
[----:B------:R-:W1:Y:S02]  /*1720*/  @P0 LDC.64 R6, c[0x0][0x9e8] ;  /* 0x00027a00ff060b82 */ /* 0x000e640000000a00 */
[----:B-1----:R-:W-:-:S05]  /*1730*/  @P0 IMAD.HI.U32 R4, R137, R6, RZ ;  /* 0x0000000689040227 */ /* 0x002fca00078e00ff */
[----:B------:R-:W-:-:S07]  /*1740*/  @P0 SHF.R.U32.HI R0, RZ, R7, R4 ;  /* 0x00000007ff000219 */ /* 0x000fce0000011604 */
.L_x_6180:
[----:B------:R-:W-:-:S05]  /*1750*/  IMAD R0, R0, R13, RZ ;  /* 0x0000000d00007224 */ /* 0x000fca00078e02ff */
[----:B------:R-:W-:-:S07]  /*1760*/  VIMNMX R5, R5, R0, !PT ;  /* 0x0000000005057248 */ /* 0x000fce0007fe0100 */
.L_x_6178:
[----:B------:R-:W-:Y:S01]  /*1770*/  IMAD.MOV.U32 R4, RZ, RZ, RZ ;  /* 0x000000ffff047224 */ /* 0x000fe200078e00ff */
[----:B------:R-:W-:Y:S02]  /*1780*/  PLOP3.LUT P0, PT, PT, PT, PT, 0x80, 0x0 ;  /* 0x000000000000781c */ /* 0x000fe40003f0f070 */
[----:B------:R-:W-:Y:S02]  /*1790*/  CS2R R86, SRZ ;  /* 0x0000000000567805 */ /* 0x000fe4000001ff00 */
[----:B------:R-:W-:Y:S01]  /*17a0*/  CS2R R6, SRZ ;  /* 0x0000000000067805 */ /* 0x000fe2000001ff00 */
[----:B------:R-:W-:Y:S01]  /*17b0*/  IMAD.HI R5, R5, -0x6db6db6d, R4 ;  /* 0x9249249305057827 */ /* 0x000fe200078e0204 */
[----:B------:R-:W-:Y:S02]  /*17c0*/  CS2R R84, SRZ ;  /* 0x0000000000547805 */ /* 0x000fe4000001ff00 */
[----:B------:R-:W-:Y:S02]  /*17d0*/  CS2R R8, SRZ ;  /* 0x0000000000087805 */ /* 0x000fe4000001ff00 */
[----:B------:R-:W-:-:S02]  /*17e0*/  CS2R R78, SRZ ;  /* 0x00000000004e7805 */ /* 0x000fc4000001ff00 */
[----:B------:R-:W-:Y:S02]  /*17f0*/  CS2R R10, SRZ ;  /* 0x00000000000a7805 */ /* 0x000fe4000001ff00 */
[----:B------:R-:W-:Y:S02]  /*1800*/  SHF.R.U32.HI R0, RZ, 0x1f, R5 ;  /* 0x0000001fff007819 */ /* 0x000fe40000011605 */
[----:B------:R-:W-:Y:S02]  /*1810*/  CS2R R76, SRZ ;  /* 0x00000000004c7805 */ /* 0x000fe4000001ff00 */
[----:B------:R-:W-:Y:S02]  /*1820*/  CS2R R12, SRZ ;  /* 0x00000000000c7805 */ /* 0x000fe4000001ff00 */
[----:B------:R-:W-:Y:S02]  /*1830*/  CS2R R70, SRZ ;  /* 0x0000000000467805 */ /* 0x000fe4000001ff00 */
[----:B------:R-:W-:-:S02]  /*1840*/  LEA.HI.SX32 R0, R5, R0, 0x19 ;  /* 0x0000000005007211 */ /* 0x000fc400078fcaff */
[----:B------:R-:W-:Y:S02]  /*1850*/  CS2R R4, SRZ ;  /* 0x0000000000047805 */ /* 0x000fe4000001ff00 */
[----:B------:R-:W-:Y:S02]  /*1860*/  CS2R R14, SRZ ;  /* 0x00000000000e7805 */ /* 0x000fe4000001ff00 */
[----:B------:R-:W-:Y:S02]  /*1870*/  CS2R R68, SRZ ;  /* 0x0000000000447805 */ /* 0x000fe4000001ff00 */
[----:B------:R-:W-:Y:S02]  /*1880*/  VIMNMX R230, RZ, R0, !PT ;  /* 0x00000000ffe67248 */ /* 0x000fe40007fe0100 */
[----:B------:R-:W-:Y:S02]  /*1890*/  CS2R R20, SRZ ;  /* 0x0000000000147805 */ /* 0x000fe4000001ff00 */
[----:B------:R-:W-:-:S02]  /*18a0*/  CS2R R62, SRZ ;  /* 0x00000000003e7805 */ /* 0x000fc4000001ff00 */
[----:B------:R-:W-:Y:S02]  /*18b0*/  CS2R R24, SRZ ;  /* 0x0000000000187805 */ /* 0x000fe4000001ff00 */
[----:B------:R-:W-:Y:S02]  /*18c0*/  ISETP.GT.AND P1, PT, R139, R230, PT ;  /* 0x000000e68b00720c */ /* 0x000fe40003f24270 */
        /* <DEDUP_REMOVED lines=14> */
[----:B------:R-:W-:Y:S01]  /*19b0*/  CS2R R90, SRZ ;  /* 0x00000000005a7805 */ /* 0x000fe2000001ff00 */
[----:B------:R-:W-:Y:S01]  /*19c0*/  IMAD.MOV.U32 R0, RZ, RZ, RZ ;  /* 0x000000ffff007224 */ /* 0x000fe200078e00ff */
[----:B------:R-:W-:Y:S01]  /*19d0*/  CS2R R92, SRZ ;  /* 0x00000000005c7805 */ /* 0x000fe2000001ff00 */
[----:B------:R-:W-:Y:S01]  /*19e0*/  IMAD.MOV.U32 R49, RZ, RZ, RZ ;  /* 0x000000ffff317224 */ /* 0x000fe200078e00ff */
[----:B------:R-:W-:Y:S01]  /*19f0*/  CS2R R94, SRZ ;  /* 0x00000000005e7805 */ /* 0x000fe2000001ff00 */
        /* <DEDUP_REMOVED lines=35> */
.L_x_6182:
[----:B------:R-:W-:Y:S02]  /*1c30*/  LEA.HI R0, R234, R234, RZ, 0x1 ;  /* 0x000000eaea007211 */ /* 0x000fe400078f08ff */
[----:B------:R-:W-:Y:S02]  /*1c40*/  ISETP.NE.AND P0, PT, R23, 0x3, PT ;  /* 0x000000031700780c */ /* 0x000fe40003f05270 */
[----:B------:R-:W-:-:S05]  /*1c50*/  LOP3.LUT R3, R0, 0xfffffffe, RZ, 0xc0, !PT ;  /* 0xfffffffe00037812 */ /* 0x000fca00078ec0ff */
[----:B------:R-:W-:-:S05]  /*1c60*/  IMAD.IADD R0, R234, 0x1, -R3 ;  /* 0x00000001ea007824 */ /* 0x000fca00078e0a03 */
[----:B------:R-:W-:-:S04]  /*1c70*/  SHF.L.U32 R0, R0, 0x1f, RZ ;  /* 0x0000001f00007819 */ /* 0x000fc800000006ff */
[----:B------:R-:W1:Y:S02]  /*1c80*/  SYNCS.PHASECHK.TRANS64.TRYWAIT P1, [UR37+0x2e800], R0 ;  /* 0x02e80000ff0075a7 */ /* 0x000e640008020165 */
[----:B-1----:R-:W-:Y:S05]  /*1c90*/  @!P1 BRA `(.L_x_6183) ;  /* 0x000001a4000c9947 */ /* 0x002fea0003800000 */
.L_x_6345:
[----:B------:R-:W-:Y:S05]  /*1ca0*/  @!P0 BRA `(.L_x_6184) ;  /* 0x0000000000048947 */ /* 0x000fea0003800000 */
[----:B------:R-:W-:Y:S01]  /*1cb0*/  BPT.TRAP 0x1 ;  /* 0x000000040000795c */ /* 0x000fe20000300000 */
.L_x_6184:
[----:B------:R-:W-:Y:S01]  /*1cc0*/  IMAD.U32 R5, RZ, RZ, UR48 ;  /* 0x00000030ff057e24 */ /* 0x000fe2000f8e00ff */
[----:B-1----:R-:W-:-:S04]  /*1cd0*/  SHF.L.U32 R0, R18, 0x1f, RZ ;  /* 0x0000001f12007819 */ /* 0x002fc800000006ff */
[----:B------:R-:W-:-:S04]  /*1ce0*/  LEA R5, R5, UR37, 0x3 ;  /* 0x0000002505057c11 */ /* 0x000fc8000f8e18ff */
[----:B------:R1:W2:Y:S01]  /*1cf0*/  SYNCS.PHASECHK.TRANS64.TRYWAIT P1, [R5+URZ+0x2e830], R0 ;  /* 0x02e83000050075a7 */ /* 0x0002a2000802017f */
[----:B------:R-:W-:Y:S05]  /*1d00*/  @!P0 BRA `(.L_x_6185) ;  /* 0x0000000000048947 */ /* 0x000fea0003800000 */
[----:B------:R-:W-:Y:S01]  /*1d10*/  BPT.TRAP 0x1 ;  /* 0x000000040000795c */ /* 0x000fe20000300000 */
.L_x_6185:
[----:B--2---:R-:W-:Y:S05]  /*1d20*/  @P1 BRA `(.L_x_6186) ;  /* 0x0000000000081947 */ /* 0x004fea0003800000 */
[----:B------:R-:W2:Y:S02]  /*1d30*/  SYNCS.PHASECHK.TRANS64.TRYWAIT P1, [R5+URZ+0x2e830], R0 ;  /* 0x02e83000050075a7 */ /* 0x000ea4000802017f */
[----:B--2---:R-:W-:Y:S05]  /*1d40*/  @!P1 BRA `(.L_x_6187) ;  /* 0x000001a000f89947 */ /* 0x004fea0003800000 */
.L_x_6186:
[----:B------:R-:W3:Y:S01]  /*1d50*/  S2R R3, SR_TID.X ;  /* 0x0000000000037919 */ /* 0x000ee20000002100 */
[----:B------:R-:W-:Y:S01]  /*1d60*/  UIADD3 UR4, UR37, 0x20400, URZ ;  /* 0x0002040025047890 */ /* 0x000fe2000fffe03f */
[----:B------:R-:W-:-:S03]  /*1d70*/  LOP3.LUT R17, R17, 0xffefffff, RZ, 0xc0, !PT ;  /* 0xffefffff11117812 */ /* 0x000fc600078ec0ff */
[----:B------:R-:W-:-:S04]  /*1d80*/  USHF.R.U32.HI UR4, URZ, 0x4, UR4 ;  /* 0x000000043f047899 */ /* 0x000fc80008011604 */
[----:B------:R-:W-:-:S06]  /*1d90*/  ULOP3.LUT UR4, UR4, 0x3fff, URZ, 0xc0, !UPT ;  /* 0x00003fff04047892 */ /* 0x000fcc000f8ec03f */
[----:B------:R-:W-:Y:S01]  /*1da0*/  IMAD.U32 R9, RZ, RZ, UR4 ;  /* 0x00000004ff097e24 */ /* 0x000fe2000f8e00ff */
[----:B------:R-:W-:Y:S05]  /*1db0*/  WARPSYNC.ALL ;  /* 0x0000000000007948 */ /* 0x000fea0003800000 */
[----:B------:R-:W-:Y:S02]  /*1dc0*/  LOP3.LUT R9, R9, 0x10000, RZ, 0xfc, !PT ;  /* 0x0001000009097812 */ /* 0x000fe400078efcff */
[----:B---3--:R-:W-:-:S13]  /*1dd0*/  LOP3.LUT P1, RZ, R3, 0x7f, RZ, 0xc0, !PT ;  /* 0x0000007f03ff7812 */ /* 0x008fda000782c0ff */
[----:B------:R-:W-:Y:S02]  /*1de0*/  @P1 LOP3.LUT R17, R17, 0x100000, RZ, 0xfc, !PT ;  /* 0x0010000011111812 */ /* 0x000fe400078efcff */
[----:B------:R-:W-:Y:S01]  /*1df0*/  R2UR UR18, R9 ;  /* 0x00000000091272ca */ /* 0x000fe200000e0000 */
[----:B------:R-:W-:Y:S01]  /*1e00*/  ULOP3.LUT UR16, UR40, 0x10000, URZ, 0xfc, !UPT ;  /* 0x0001000028107892 */ /* 0x000fe2000f8efc3f */
[----:B------:R-:W-:Y:S01]  /*1e10*/  WARPGROUP.ARRIVE ;  /* 0x00000000000079c5 */ /* 0x000fe20000000000 */
[----:B------:R-:W-:Y:S01]  /*1e20*/  UMOV UR17, 0x40000040 ;  /* 0x4000004000117882 */ /* 0x000fe20000000000 */
[----:B------:R-:W-:Y:S01]  /*1e30*/  UMOV UR19, 0x40000040 ;  /* 0x4000004000137882 */ /* 0x000fe20000000000 */
[----:B------:R-:W-:Y:S01]  /*1e40*/  UMOV UR5, UR17 ;  /* 0x0000001100057c82 */ /* 0x000fe20008000000 */
[----:B------:R-:W-:Y:S01]  /*1e50*/  UMOV UR7, 0x40000040 ;  /* 0x4000004000077882 */ /* 0x000fe20000000000 */
[----:B------:R-:W-:Y:S01]  /*1e60*/  UMOV UR11, 0x40000040 ;  /* 0x40000040000b7882 */ /* 0x000fe20000000000 */
[----:B------:R-:W-:Y:S01]  /*1e70*/  UMOV UR4, UR16 ;  /* 0x0000001000047c82 */ /* 0x000fe20008000000 */
[----:B------:R-:W-:Y:S01]  /*1e80*/  UMOV UR13, 0x40000040 ;  /* 0x40000040000d7882 */ /* 0x000fe20000000000 */
[----:B------:R-:W-:Y:S01]  /*1e90*/  UMOV UR15, 0x40000040 ;  /* 0x40000040000f7882 */ /* 0x000fe20000000000 */
[----:B------:R-:W3:Y:S01]  /*1ea0*/  LDC R4, c[0x0][0x288] ;  /* 0x0000a200ff047b82 */ /* 0x000ee20000000800 */
[----:B-12---:R-:W-:Y:S01]  /*1eb0*/  @!P1 VIADD R0, R5, 0x2e840 ;  /* 0x0002e84005009836 */ /* 0x006fe20000000000 */
[----:B------:R-:W-:Y:S01]  /*1ec0*/  UIMAD UR18, UR48, 0x700, UR18 ;  /* 0x00000700301278a4 */ /* 0x000fe2000f8e0212 */
[----:B------:R-:W-:Y:S01]  /*1ed0*/  IMAD R5, R139, -0xe0, R136 ;  /* 0xffffff208b057824 */ /* 0x000fe200078e0288 */
[----:B------:R-:W-:Y:S01]  /*1ee0*/  ULDC UR41, c[0x0][0x9dc] ;  /* 0x0002770000297ab9 */ /* 0x000fe20000000800 */
[----:B------:R-:W-:Y:S01]  /*1ef0*/  IMAD.MOV.U32 R20, RZ, RZ, -0xe0 ;  /* 0xffffff20ff147424 */ /* 0x000fe200078e00ff */
[----:B------:R-:W-:Y:S01]  /*1f00*/  UIADD3 UR6, UR18, 0x100, URZ ;  /* 0x0000010012067890 */ /* 0x000fe2000fffe03f */
[----:B------:R-:W-:Y:S01]  /*1f10*/  @!P1 PRMT R0, RZ, 0x654, R0 ;  /* 0x00000654ff009816 */ /* 0x000fe20000000000 */
[----:B------:R-:W-:Y:S01]  /*1f20*/  UIADD3 UR8, UR18, 0x200, URZ ;  /* 0x0000020012087890 */ /* 0x000fe2000fffe03f */
[----:B------:R-:W1:Y:S01]  /*1f30*/  LDC.64 R10, c[0x0][0x9e0] ;  /* 0x00027800ff0a7b82 */ /* 0x000e620000000a00 */
[----:B------:R-:W-:-:S02]  /*1f40*/  UIADD3 UR9, UR18, 0x300, URZ ;  /* 0x0000030012097890 */ /* 0x000fc4000fffe03f */
[----:B------:R-:W-:Y:S01]  /*1f50*/  QGMMA.64x32x32.F32.E4M3.E4M3 R120, gdesc[UR16], RZ, !UPT, gsb0 ;  /* 0x00600000107879f3 */ /* 0x000fe2000c0008ff */
[----:B------:R-:W-:Y:S01]  /*1f60*/  UIADD3 UR10, UR18, 0x400, URZ ;  /* 0x00000400120a7890 */ /* 0x000fe2000fffe03f */
[----:B------:R-:W-:Y:S01]  /*1f70*/  IMAD R20, R139, R20, 0xe0 ;  /* 0x000000e08b147424 */ /* 0x000fe200078e0214 */
[----:B------:R-:W-:Y:S01]  /*1f80*/  UIADD3 UR12, UR18, 0x304, URZ ;  /* 0x00000304120c7890 */ /* 0x000fe2000fffe03f */
[----:B------:R-:W-:Y:S01]  /*1f90*/  VIADD R8, R235, UR42 ;  /* 0x0000002aeb087c36 */ /* 0x000fe20008000000 */
[----:B------:R-:W-:Y:S01]  /*1fa0*/  UIADD3 UR14, UR18, 0x6, URZ ;  /* 0x00000006120e7890 */ /* 0x000fe2000fffe03f */
[----:B------:R-:W2:Y:S01]  /*1fb0*/  LDC R3, c[0x0][0x2e0] ;  /* 0x0000b800ff037b82 */ /* 0x000ea20000000800 */
[----:B------:R-:W-:Y:S01]  /*1fc0*/  LOP3.LUT R17, R17, 0xfff7ffff, RZ, 0xc0, !PT ;  /* 0xfff7ffff11117812 */ /* 0x000fe200078ec0ff */
        /* <DEDUP_REMOVED lines=43> */
[----:B------:R-:W-:Y:S02]  /*2280*/  UIADD3 UR4, UR16, 0x2, URZ ;  /* 0x0000000210047890 */ /* 0x000fe4000fffe03f */
[----:B------:R-:W-:Y:S01]  /*2290*/  UIADD3 UR6, UR18, 0x2, URZ ;  /* 0x0000000212067890 */ /* 0x000fe2000fffe03f */
[----:B------:R-:W-:Y:S01]  /*22a0*/  UMOV UR5, 0x40000040 ;  /* 0x4000004000057882 */ /* 0x000fe20000000000 */
        /* <DEDUP_REMOVED lines=93> */
[----:B------:R-:W-:Y:S02]  /*2880*/  UIADD3 UR7, UR18, 0x506, URZ ;  /* 0x0000050612077890 */ /* 0x000fe4000fffe03f */
[----:B------:R-:W-:Y:S01]  /*2890*/  UIADD3 UR18, UR18, 0x606, URZ ;  /* 0x0000060612127890 */ /* 0x000fe2000fffe03f */
        /* <DEDUP_REMOVED lines=25> */
[----:B------:R3:W-:Y:S01]  /*2a30*/  @!P1 SYNCS.ARRIVE.TRANS64.RED.A1T0 RZ, [R0+URZ], RZ ;  /* 0x000000ff00ff99a7 */ /* 0x0007e2000810043f */
[----:B-1----:R-:W-:Y:S02]  /*2a40*/  ISETP.GE.AND P1, PT, R11, 0x1, PT ;  /* 0x000000010b00780c */ /* 0x002fe40003f26270 */
[----:B---3--:R-:W-:-:S05]  /*2a50*/  IADD3 R0, -R4, 0xe1, R5 ;  /* 0x000000e104007810 */ /* 0x008fca0007ffe105 */
[----:B------:R-:W-:-:S06]  /*2a60*/  IMAD R5, R19, -0x2, R0 ;  /* 0xfffffffe13057824 */ /* 0x000fcc00078e0200 */
[----:B------:R-:W-:Y:S01]  /*2a70*/  @P1 LOP3.LUT R17, R17, 0x80000, RZ, 0xfc, !PT ;  /* 0x0008000011111812 */ /* 0x000fe200078efcff */
[----:B--2---:R-:W-:Y:S02]  /*2a80*/  IMAD R0, R22, R3, R20 ;  /* 0x0000000316007224 */ /* 0x004fe400078e0214 */
[----:B------:R-:W-:Y:S02]  /*2a90*/  IMAD.IADD R12, R5, 0x1, R10 ;  /* 0x00000001050c7824 */ /* 0x000fe400078e020a */
[----:B------:R-:W-:Y:S02]  /*2aa0*/  IMAD R171, R19, -0x2, R0 ;  /* 0xfffffffe13ab7824 */ /* 0x000fe400078e0200 */
[----:B------:R-:W-:Y:S02]  /*2ab0*/  VIADD R6, R5, UR6 ;  /* 0x0000000605067c36 */ /* 0x000fe40008000000 */
[----:B------:R-:W-:Y:S01]  /*2ac0*/  IMAD R0, R19, -0x2, R20 ;  /* 0xfffffffe13007824 */ /* 0x000fe200078e0214 */
[----:B------:R-:W-:Y:S01]  /*2ad0*/  VIADDMNMX R14, R8, R12, R171, PT ;  /* 0x0000000c080e7246 */ /* 0x000fe200038001ab */
[----:B------:R-:W-:Y:S01]  /*2ae0*/  IMAD.IADD R7, R6, 0x1, R8 ;  /* 0x0000000106077824 */ /* 0x000fe200078e0208 */
[----:B------:R-:W-:Y:S06]  /*2af0*/  @!P1 BRA `(.L_x_6188) ;  /* 0x0000000000509947 */ /* 0x000fec0003800000 */
[----:B------:R-:W-:Y:S01]  /*2b00*/  IMAD R5, R22, R3, R8 ;  /* 0x0000000316057224 */ /* 0x000fe200078e0208 */
[----:B------:R-:W-:Y:S03]  /*2b10*/  BSSY B0, `(.L_x_6189) ;  /* 0x000000f000007945 */ /* 0x000fe60003800000 */
[----:B------:R-:W-:-:S05]  /*2b20*/  IMAD.IADD R5, R5, 0x1, -R4 ;  /* 0x0000000105057824 */ /* 0x000fca00078e0a04 */
        /* <DEDUP_REMOVED lines=9> */
.L_x_6190:
[----:B------:R-:W-:-:S13]  /*2bc0*/  ISETP.NE.AND P1, PT, R11, 0x1, PT ;  /* 0x000000010b00780c */ /* 0x000fda0003f25270 */
[----:B------:R-:W1:Y:S02]  /*2bd0*/  @P1 LDC.64 R140, c[0x0][0x9e8] ;  /* 0x00027a00ff8c1b82 */ /* 0x000e640000000a00 */
[----:B-1----:R-:W-:-:S05]  /*2be0*/  @P1 IMAD.HI.U32 R136, R5, R140, RZ ;  /* 0x0000008c05881227 */ /* 0x002fca00078e00ff */
[----:B------:R-:W-:-:S07]  /*2bf0*/  @P1 SHF.R.U32.HI R5, RZ, R141, R136 ;  /* 0x0000008dff051219 */ /* 0x000fce0000011688 */
.L_x_6191:
[----:B------:R-:W-:Y:S05]  /*2c00*/  BSYNC B0 ;  /* 0x0000000000007941 */ /* 0x000fea0003800000 */
.L_x_6189:
[----:B------:R-:W-:-:S05]  /*2c10*/  IMAD R136, R5, R11, R0 ;  /* 0x0000000b05887224 */ /* 0x000fca00078e0200 */
[----:B------:R-:W-:Y:S02]  /*2c20*/  VIMNMX R7, R7, R136, !PT ;  /* 0x0000008807077248 */ /* 0x000fe40007fe0100 */
[----:B------:R-:W-:-:S07]  /*2c30*/  VIADDMNMX R14, R136, R11, R14, PT ;  /* 0x0000000b880e7246 */ /* 0x000fce000380010e */
.L_x_6188:
[C---:B------:R-:W-:Y:S02]  /*2c40*/  ISETP.GE.AND P1, PT, R20.reuse, 0x9, PT ;  /* 0x000000091400780c */ /* 0x040fe40003f26270 */
[----:B------:R-:W-:Y:S02]  /*2c50*/  ISETP.GE.AND P2, PT, R20, 0x2, PT ;  /* 0x000000021400780c */ /* 0x000fe40003f46270 */
[----:B------:R-:W-:Y:S02]  /*2c60*/  P2R R138, PR, RZ, 0x2 ;  /* 0x00000002ff8a7803 */ /* 0x000fe40000000000 */
[----:B------:R-:W-:Y:S02]  /*2c70*/  ISETP.GT.AND P1, PT, R7, 0x8, !P1 ;  /* 0x000000080700780c */ /* 0x000fe40004f24270 */
[----:B------:R-:W-:Y:S02]  /*2c80*/  P2R R136, PR, RZ, 0x4 ;  /* 0x00000004ff887803 */ /* 0x000fe40000000000 */
[----:B------:R-:W-:-:S02]  /*2c90*/  ISETP.LT.OR P1, PT, R14, 0x9, P1 ;  /* 0x000000090e00780c */ /* 0x000fc40000f21670 */
[C---:B------:R-:W-:Y:S02]  /*2ca0*/  ISETP.GT.AND P2, PT, R7.reuse, 0x1, !P2 ;  /* 0x000000010700780c */ /* 0x040fe40005744270 */
[----:B------:R-:W-:Y:S02]  /*2cb0*/  ISETP.GE.AND P3, PT, R20, 0xa, PT ;  /* 0x0000000a1400780c */ /* 0x000fe40003f66270 */
[----:B------:R-:W-:Y:S02]  /*2cc0*/  FSEL R5, R124, -INF , !P1 ;  /* 0xff8000007c057808 */ /* 0x000fe40004800000 */
[----:B------:R-:W-:Y:S02]  /*2cd0*/  ISETP.LT.OR P2, PT, R14, 0x2, P2 ;  /* 0x000000020e00780c */ /* 0x000fe40001741670 */
[----:B------:R-:W-:Y:S02]  /*2ce0*/  ISETP.GT.AND P1, PT, R7, 0x9, !P3 ;  /* 0x000000090700780c */ /* 0x000fe40005f24270 */
[----:B------:R-:W-:-:S02]  /*2cf0*/  FSEL R121, R121, -INF , !P2 ;  /* 0xff80000079797808 */ /* 0x000fc40005000000 */
        /* <DEDUP_REMOVED lines=262> */
[----:B------:R-:W-:Y:S01]  /*3d60*/  ISETP.LT.OR P6, PT, R14, 0xda, P6 ;  /* 0x000000da0e00780c */ /* 0x000fe200037c1670 */
[----:B------:R-:W-:Y:S01]  /*3d70*/  IMAD.IADD R6, R6, 0x1, R7 ;  /* 0x0000000106067824 */ /* 0x000fe200078e0207 */
[----:B------:R-:W-:Y:S02]  /*3d80*/  VIADDMNMX R12, R7, R12, R171, PT ;  /* 0x0000000c070c7246 */ /* 0x000fe400038001ab */
[----:B------:R-:W-:Y:S02]  /*3d90*/  FSEL R37, R37, -INF , !P6 ;  /* 0xff80000025257808 */ /* 0x000fe40007000000 */
[----:B------:R-:W-:-:S13]  /*3da0*/  ISETP.GE.AND P6, PT, R11, 0x1, PT ;  /* 0x000000010b00780c */ /* 0x000fda0003fc6270 */
[----:B------:R-:W-:Y:S05]  /*3db0*/  @!P6 BRA `(.L_x_6192) ;  /* 0x000000000050e947 */ /* 0x000fea0003800000 */
        /* <DEDUP_REMOVED lines=12> */
.L_x_6194:
[----:B------:R-:W-:-:S13]  /*3e80*/  ISETP.NE.AND P6, PT, R11, 0x1, PT ;  /* 0x000000010b00780c */ /* 0x000fda0003fc5270 */
[----:B------:R-:W1:Y:S02]  /*3e90*/  @P6 LDC.64 R24, c[0x0][0x9e8] ;  /* 0x00027a00ff186b82 */ /* 0x000e640000000a00 */
[----:B-1----:R-:W-:-:S05]  /*3ea0*/  @P6 IMAD.HI.U32 R24, R3, R24, RZ ;  /* 0x0000001803186227 */ /* 0x002fca00078e00ff */
[----:B------:R-:W-:-:S07]  /*3eb0*/  @P6 SHF.R.U32.HI R3, RZ, R25, R24 ;  /* 0x00000019ff036219 */ /* 0x000fce0000011618 */
.L_x_6195:
[----:B------:R-:W-:Y:S05]  /*3ec0*/  BSYNC B0 ;  /* 0x0000000000007941 */ /* 0x000fea0003800000 */
.L_x_6193:
[----:B------:R-:W-:-:S05]  /*3ed0*/  IMAD R3, R3, R11, R0 ;  /* 0x0000000b03037224 */ /* 0x000fca00078e0200 */
[----:B------:R-:W-:Y:S02]  /*3ee0*/  VIMNMX R6, R6, R3, !PT ;  /* 0x0000000306067248 */ /* 0x000fe40007fe0100 */
[----:B------:R-:W-:-:S07]  /*3ef0*/  VIADDMNMX R12, R3, R11, R12, PT ;  /* 0x0000000b030c7246 */ /* 0x000fce000380010c */
.L_x_6192:
[C---:B------:R-:W-:Y:S02]  /*3f00*/  ISETP.GT.AND P1, PT, R6.reuse, 0x20, !P1 ;  /* 0x000000200600780c */ /* 0x040fe40004f24270 */
[----:B------:R-:W-:Y:S02]  /*3f10*/  ISETP.GT.AND P3, PT, R6, 0x28, !P3 ;  /* 0x000000280600780c */ /* 0x000fe40005f64270 */
[C---:B------:R-:W-:Y:S02]  /*3f20*/  ISETP.LT.OR P1, PT, R12.reuse, 0x21, P1 ;  /* 0x000000210c00780c */ /* 0x040fe40000f21670 */
[----:B------:R-:W-:Y:S02]  /*3f30*/  ISETP.LT.OR P3, PT, R12, 0x29, P3 ;  /* 0x000000290c00780c */ /* 0x000fe40001f61670 */
[----:B------:R-:W-:Y:S02]  /*3f40*/  FSEL R25, R106, -INF , !P1 ;  /* 0xff8000006a197808 */ /* 0x000fe40004800000 */
[----:B------:R-:W-:-:S02]  /*3f50*/  ISETP.NE.AND P1, PT, R154, RZ, PT ;  /* 0x000000ff9a00720c */ /* 0x000fc40003f25270 */
[----:B------:R-:W-:Y:S02]  /*3f60*/  FSEL R171, R110, -INF , !P3 ;  /* 0xff8000006eab7808 */ /* 0x000fe40005800000 */
[C---:B------:R-:W-:Y:S02]  /*3f70*/  ISETP.GT.AND P1, PT, R6.reuse, 0x29, !P1 ;  /* 0x000000290600780c */ /* 0x040fe40004f24270 */
[----:B------:R-:W-:Y:S02]  /*3f80*/  ISETP.GT.AND P2, PT, R6, 0x21, !P2 ;  /* 0x000000210600780c */ /* 0x000fe40005744270 */
[----:B------:R-:W-:Y:S02]  /*3f90*/  ISETP.LT.OR P1, PT, R12, 0x2a, P1 ;  /* 0x0000002a0c00780c */ /* 0x000fe40000f21670 */
[----:B------:R-:W-:Y:S02]  /*3fa0*/  ISETP.NE.AND P3, PT, R156, RZ, PT ;  /* 0x000000ff9c00720c */ /* 0x000fe40003f65270 */
[----:B------:R-:W-:-:S02]  /*3fb0*/  FSEL R111, R111, -INF , !P1 ;  /* 0xff8000006f6f7808 */ /* 0x000fc40004800000 */
[----:B------:R-:W-:Y:S02]  /*3fc0*/  ISETP.NE.AND P1, PT, R152, RZ, PT ;  /* 0x000000ff9800720c */ /* 0x000fe40003f25270 */
[----:B------:R-:W-:Y:S02]  /*3fd0*/  ISETP.LT.OR P2, PT, R12, 0x22, P2 ;  /* 0x000000220c00780c */ /* 0x000fe40001741670 */
[----:B------:R-:W-:Y:S02]  /*3fe0*/  ISETP.GT.AND P1, PT, R6, 0x30, !P1 ;  /* 0x000000300600780c */ /* 0x000fe40004f24270 */
[----:B------:R-:W-:Y:S02]  /*3ff0*/  FSEL R107, R107, -INF , !P2 ;  /* 0xff8000006b6b7808 */ /* 0x000fe40005000000 */
[----:B------:R-:W-:Y:S02]  /*4000*/  ISETP.LT.OR P1, PT, R12, 0x31, P1 ;  /* 0x000000310c00780c */ /* 0x000fe40000f21670 */
[----:B------:R-:W-:-:S02]  /*4010*/  ISETP.NE.AND P2, PT, R160, RZ, PT ;  /* 0x000000ffa000720c */ /* 0x000fc40003f45270 */
[----:B------:R-:W-:Y:S02]  /*4020*/  FSEL R191, R114, -INF , !P1 ;  /* 0xff80000072bf7808 */ /* 0x000fe40004800000 */
[----:B------:R-:W-:Y:S02]  /*4030*/  ISETP.NE.AND P1, PT, R150, RZ, PT ;  /* 0x000000ff9600720c */ /* 0x000fe40003f25270 */
[----:B------:R-:W-:Y:S02]  /*4040*/  ISETP.NE.AND P6, PT, R162, RZ, PT ;  /* 0x000000ffa200720c */ /* 0x000fe40003fc5270 */
        /* <DEDUP_REMOVED lines=12> */
[----:B------:R-:W-:Y:S02]  /*4110*/  ISETP.GT.AND P1, PT, R6, 0x39, !P3 ;  /* 0x000000390600780c */ /* 0x000fe40005f24270 */
[----:B------:R-:W-:Y:S02]  /*4120*/  ISETP.NE.AND P3, PT, R180, RZ, PT ;  /* 0x000000ffb400720c */ /* 0x000fe40003f65270 */
        /* <DEDUP_REMOVED lines=131> */
[----:B------:R-:W-:Y:S02]  /*4960*/  ISETP.GT.AND P1, PT, R6, 0x90, !P2 ;  /* 0x000000900600780c */ /* 0x000fe40005724270 */
[----:B------:R-:W-:-:S02]  /*4970*/  ISETP.NE.AND P2, PT, R166, RZ, PT ;  /* 0x000000ffa600720c */ /* 0x000fc40003f45270 */
[----:B------:R-:W-:Y:S02]  /*4980*/  ISETP.LT.OR P1, PT, R12, 0x91, P1 ;  /* 0x000000910c00780c */ /* 0x000fe40000f21670 */
[----:B------:R-:W-:Y:S02]  /*4990*/  FMNMX.FTZ R0, R37, R0, !PT ;  /* 0x0000000025007209 */ /* 0x000fe40007810000 */
[----:B------:R-:W-:Y:S02]  /*49a0*/  FSEL R215, R66, -INF , !P1 ;  /* 0xff80000042d77808 */ /* 0x000fe40004800000 */
[----:B------:R-:W-:Y:S01]  /*49b0*/  ISETP.GT.AND P1, PT, R6, 0x91, !P6 ;  /* 0x000000910600780c */ /* 0x000fe20007724270 */
[----:B------:R-:W1:Y:S01]  /*49c0*/  SHFL.BFLY PT, R3, R0, 0x2, 0x1f ;  /* 0x0c401f0000037f89 */ /* 0x000e6200000e0000 */
[----:B------:R-:W-:Y:S02]  /*49d0*/  ISETP.NE.AND P6, PT, R164, RZ, PT ;  /* 0x000000ffa400720c */ /* 0x000fe40003fc5270 */
[----:B------:R-:W-:-:S02]  /*49e0*/  ISETP.LT.OR P1, PT, R12, 0x92, P1 ;  /* 0x000000920c00780c */ /* 0x000fc40000f21670 */
[----:B------:R-:W-:Y:S02]  /*49f0*/  ISETP.GT.AND P4, PT, R6, 0xd1, !P4 ;  /* 0x000000d10600780c */ /* 0x000fe40006784270 */
[----:B------:R-:W-:Y:S02]  /*4a00*/  FSEL R67, R67, -INF , !P1 ;  /* 0xff80000043437808 */ /* 0x000fe40004800000 */
[----:B------:R-:W-:Y:S02]  /*4a10*/  ISETP.NE.AND P1, PT, R60, RZ, PT ;  /* 0x000000ff3c00720c */ /* 0x000fe40003f25270 */
[C---:B------:R-:W-:Y:S02]  /*4a20*/  ISETP.GT.AND P5, PT, R6.reuse, 0xd8, !P5 ;  /* 0x000000d80600780c */ /* 0x040fe40006fa4270 */
[----:B------:R-:W-:Y:S02]  /*4a30*/  ISETP.GT.AND P1, PT, R6, 0x98, !P1 ;  /* 0x000000980600780c */ /* 0x000fe40004f24270 */
[----:B------:R-:W-:-:S02]  /*4a40*/  ISETP.LT.OR P4, PT, R12, 0xd2, P4 ;  /* 0x000000d20c00780c */ /* 0x000fc40002781670 */
[C---:B------:R-:W-:Y:S02]  /*4a50*/  ISETP.LT.OR P1, PT, R12.reuse, 0x99, P1 ;  /* 0x000000990c00780c */ /* 0x040fe40000f21670 */
[----:B------:R-:W-:Y:S02]  /*4a60*/  ISETP.LT.OR P5, PT, R12, 0xd9, P5 ;  /* 0x000000d90c00780c */ /* 0x000fe40002fa1670 */
[----:B------:R-:W-:Y:S02]  /*4a70*/  FSEL R217, R70, -INF , !P1 ;  /* 0xff80000046d97808 */ /* 0x000fe40004800000 */
[----:B------:R-:W-:Y:S02]  /*4a80*/  ISETP.NE.AND P1, PT, R64, RZ, PT ;  /* 0x000000ff4000720c */ /* 0x000fe40003f25270 */
[----:B-1----:R-:W-:Y:S02]  /*4a90*/  FMNMX.FTZ R14, R0, R3, !PT ;  /* 0x00000003000e7209 */ /* 0x002fe40007810000 */
[----:B------:R-:W-:-:S02]  /*4aa0*/  ISETP.GT.AND P1, PT, R6, 0x99, !P1 ;  /* 0x000000990600780c */ /* 0x000fc40004f24270 */
[----:B------:R-:W-:Y:S01]  /*4ab0*/  FSEL R35, R35, -INF , !P4 ;  /* 0xff80000023237808 */ /* 0x000fe20006000000 */
[----:B------:R-:W1:Y:S01]  /*4ac0*/  SHFL.BFLY PT, R3, R14, 0x1, 0x1f ;  /* 0x0c201f000e037f89 */ /* 0x000e6200000e0000 */
[----:B------:R-:W-:-:S04]  /*4ad0*/  ISETP.LT.OR P1, PT, R12, 0x9a, P1 ;  /* 0x0000009a0c00780c */ /* 0x000fc80000f21670 */
[----:B------:R-:W-:Y:S02]  /*4ae0*/  FSEL R71, R71, -INF , !P1 ;  /* 0xff80000047477808 */ /* 0x000fe40004800000 */
[----:B------:R-:W-:-:S04]  /*4af0*/  ISETP.NE.AND P1, PT, R68, RZ, PT ;  /* 0x000000ff4400720c */ /* 0x000fc80003f25270 */
[----:B------:R-:W-:-:S04]  /*4b00*/  ISETP.GT.AND P1, PT, R6, 0xa0, !P1 ;  /* 0x000000a00600780c */ /* 0x000fc80004f24270 */
[----:B------:R-:W-:-:S04]  /*4b10*/  ISETP.LT.OR P1, PT, R12, 0xa1, P1 ;  /* 0x000000a10c00780c */ /* 0x000fc80000f21670 */
[----:B------:R-:W-:Y:S02]  /*4b20*/  FSEL R219, R42, -INF , !P1 ;  /* 0xff8000002adb7808 */ /* 0x000fe40004800000 */
[----:B------:R-:W-:Y:S02]  /*4b30*/  ISETP.NE.AND P1, PT, R40, RZ, PT ;  /* 0x000000ff2800720c */ /* 0x000fe40003f25270 */
[----:B-1----:R-:W-:Y:S02]  /*4b40*/  FMNMX.FTZ R3, R14, R3, !PT ;  /* 0x000000030e037209 */ /* 0x002fe40007810000 */
        /* <DEDUP_REMOVED lines=14> */
[----:B------:R-:W-:Y:S01]  /*4c30*/  FSEL R223, R50, -INF , !P1 ;  /* 0xff80000032df7808 */ /* 0x000fe20004800000 */
[----:B------:R-:W-:-:S01]  /*4c40*/  FFMA.FTZ R50, R2, R3, -8 ;  /* 0xc100000002327423 */ /* 0x000fc20000010003 */
[----:B------:R-:W-:Y:S02]  /*4c50*/  ISETP.GT.AND P1, PT, R6, 0xb1, !P3 ;  /* 0x000000b10600780c */ /* 0x000fe40005f24270 */
[----:B------:R-:W-:Y:S02]  /*4c60*/  ISETP.NE.AND P3, PT, R48, RZ, PT ;  /* 0x000000ff3000720c */ /* 0x000fe40003f65270 */
[----:B------:R-:W-:-:S04]  /*4c70*/  ISETP.LT.OR P1, PT, R12, 0xb2, P1 ;  /* 0x000000b20c00780c */ /* 0x000fc80000f21670 */
[----:B------:R-:W-:Y:S02]  /*4c80*/  FSEL R51, R51, -INF , !P1 ;  /* 0xff80000033337808 */ /* 0x000fe40004800000 */
        /* <DEDUP_REMOVED lines=56> */
[----:B------:R-:W-:-:S01]  /*5010*/  FFMA.FTZ R28, R2, R113, -R50 ;  /* 0x00000071021c7223 */ /* 0x000fc20000010832 */
[----:B------:R-:W-:Y:S01]  /*5020*/  FMNMX.FTZ R113, R237, R0, !PT ;  /* 0x00000000ed717209 */ /* 0x000fe20007810000 */
[----:B------:R-:W-:-:S01]  /*5030*/  FFMA.FTZ R24, R2, R105, -R50 ;  /* 0x0000006902187223 */ /* 0x000fc20000010832 */
[----:B------:R-:W-:Y:S01]  /*5040*/  ISETP.LT.OR P1, PT, R12, 0xca, P1 ;  /* 0x000000ca0c00780c */ /* 0x000fe20000f21670 */
[----:B------:R-:W-:-:S01]  /*5050*/  FFMA.FTZ R105, R2, R109, -R50 ;  /* 0x0000006d02697223 */ /* 0x000fc20000010832 */
[----:B------:R-:W-:Y:S01]  /*5060*/  FMNMX.FTZ R113, R36, R113, !PT ;  /* 0x0000007124717209 */ /* 0x000fe20007810000 */
[----:B------:R-:W-:-:S01]  /*5070*/  FFMA.FTZ R109, R2, R117, -R50 ;  /* 0x00000075026d7223 */ /* 0x000fc20000010832 */
[----:B------:R-:W-:Y:S01]  /*5080*/  FSEL R31, R31, -INF , !P1 ;  /* 0xff8000001f1f7808 */ /* 0x000fe20004800000 */
[----:B------:R-:W-:-:S01]  /*5090*/  FFMA.FTZ R117, R2, R41, -R50 ;  /* 0x0000002902757223 */ /* 0x000fc20000010832 */
[----:B------:R-:W-:Y:S01]  /*50a0*/  FMNMX.FTZ R0, R130, R113, !PT ;  /* 0x0000007182007209 */ /* 0x000fe20007810000 */
[----:B------:R-:W-:-:S01]  /*50b0*/  FFMA.FTZ R14, R2, R129, -R50 ;  /* 0x00000081020e7223 */ /* 0x000fc20000010832 */
[----:B------:R-:W-:Y:S01]  /*50c0*/  ISETP.GT.AND P1, PT, R6, 0xd0, !P2 ;  /* 0x000000d00600780c */ /* 0x000fe20005724270 */
[----:B------:R-:W-:-:S01]  /*50d0*/  FFMA.FTZ R30, R2, R141, -R50 ;  /* 0x0000008d021e7223 */ /* 0x000fc20000010832 */
[----:B------:R-:W-:Y:S01]  /*50e0*/  FMNMX.FTZ R113, R131, R0, !PT ;  /* 0x0000000083717209 */ /* 0x000fe20007810000 */
[----:B------:R-:W-:-:S01]  /*50f0*/  FFMA.FTZ R4, R2, R120, -R50 ;  /* 0x0000007802047223 */ /* 0x000fc20000010832 */
[----:B------:R-:W-:Y:S01]  /*5100*/  ISETP.LT.OR P1, PT, R12, 0xd1, P1 ;  /* 0x000000d10c00780c */ /* 0x000fe20000f21670 */
        /* <DEDUP_REMOVED lines=9> */
[----:B------:R-:W-:Y:S01]  /*51a0*/  FMNMX.FTZ R0, R25, R0, !PT ;  /* 0x0000000019007209 */ /* 0x000fe20007810000 */
[--C-:B------:R-:W-:Y:S01]  /*51b0*/  FFMA.FTZ R125, R2, R125, -R50.reuse ;  /* 0x0000007d027d7223 */ /* 0x100fe20000010832 */
[----:B------:R-:W-:Y:S01]  /*51c0*/  ISETP.GT.AND P2, PT, R6, 0xd9, !P6 ;  /* 0x000000d90600780c */ /* 0x000fe20007744270 */
[C-C-:B------:R-:W-:Y:S01]  /*51d0*/  FFMA.FTZ R5, R2.reuse, R13, -R50.reuse ;  /* 0x0000000d02057223 */ /* 0x140fe20000010832 */
[----:B------:R-:W-:Y:S01]  /*51e0*/  FMNMX.FTZ R0, R107, R0, !PT ;  /* 0x000000006b007209 */ /* 0x000fe20007810000 */
[--C-:B------:R-:W-:Y:S01]  /*51f0*/  FFMA.FTZ R26, R2, R133, -R50.reuse ;  /* 0x00000085021a7223 */ /* 0x100fe20000010832 */
[----:B------:R-:W-:Y:S01]  /*5200*/  ISETP.LT.OR P2, PT, R12, 0xda, P2 ;  /* 0x000000da0c00780c */ /* 0x000fe20001741670 */
[----:B------:R-:W1:Y:S01]  /*5210*/  MUFU.EX2 R121, R121 ;  /* 0x0000007900797308 */ /* 0x000e620000000800 */
[----:B------:R-:W-:Y:S01]  /*5220*/  FMNMX.FTZ R0, R171, R0, !PT ;  /* 0x00000000ab007209 */ /* 0x000fe20007810000 */
[--C-:B------:R-:W-:Y:S01]  /*5230*/  FFMA.FTZ R13, R2, R21, -R50.reuse ;  /* 0x00000015020d7223 */ /* 0x100fe20000010832 */
[----:B------:R-:W-:Y:S01]  /*5240*/  FSEL R41, R38, -INF , !P5 ;  /* 0xff80000026297808 */ /* 0x000fe20006800000 */
[C-C-:B------:R-:W-:Y:S01]  /*5250*/  FFMA.FTZ R15, R2.reuse, R15, -R50.reuse ;  /* 0x0000000f020f7223 */ /* 0x140fe20000010832 */
[----:B------:R-:W-:Y:S01]  /*5260*/  FMNMX.FTZ R0, R111, R0, !PT ;  /* 0x000000006f007209 */ /* 0x000fe20007810000 */
[C-C-:B------:R-:W-:Y:S01]  /*5270*/  FFMA.FTZ R21, R2.reuse, R143, -R50.reuse ;  /* 0x0000008f02157223 */ /* 0x140fe20000010832 */
[----:B------:R-:W-:Y:S01]  /*5280*/  FSEL R39, R39, -INF , !P2 ;  /* 0xff80000027277808 */ /* 0x000fe20005000000 */
        /* <DEDUP_REMOVED lines=8> */
[----:B------:R-:W2:Y:S01]  /*5310*/  MUFU.EX2 R125, R125 ;  /* 0x0000007d007d7308 */ /* 0x000ea20000000800 */
        /* <DEDUP_REMOVED lines=39> */
[----:B------:R-:W-:Y:S01]  /*5590*/  FFMA.FTZ R33, R2, R33, -R50 ;  /* 0x0000002102217223 */ /* 0x000fe20000010832 */
[----:B------:R-:W-:Y:S01]  /*55a0*/  FMNMX.FTZ R0, R203, R0, !PT ;  /* 0x00000000cb007209 */ /* 0x000fe20007810000 */
[----:B------:R-:W3:Y:S01]  /*55b0*/  MUFU.EX2 R5, R5 ;  /* 0x0000000500057308 */ /* 0x000ee20000000800 */
[----:B-1----:R-:W-:-:S01]  /*55c0*/  FADD.FTZ R143, R4, R121 ;  /* 0x00000079048f7221 */ /* 0x002fc20000010000 */
[----:B--2---:R-:W-:-:S02]  /*55d0*/  F2FP.SATFINITE.E4M3.F32.PACK_AB_MERGE_C R224, R125, R20, RZ ;  /* 0x000000147de0723e */ /* 0x004fc400048070ff */
[----:B------:R-:W-:Y:S01]  /*55e0*/  FMNMX.FTZ R0, R75, R0, !PT ;  /* 0x000000004b007209 */ /* 0x000fe20007810000 */
[----:B------:R-:W-:Y:S01]  /*55f0*/  FADD.FTZ R102, R20, R143 ;  /* 0x0000008f14667221 */ /* 0x000fe20000010000 */
[----:B------:R-:W-:Y:S02]  /*5600*/  F2FP.SATFINITE.E4M3.F32.PACK_AB_MERGE_C R224, R121, R4, R224 ;  /* 0x0000000479e0723e */ /* 0x000fe400048070e0 */
[----:B------:R-:W-:Y:S01]  /*5610*/  FMNMX.FTZ R0, R205, R0, !PT ;  /* 0x00000000cd007209 */ /* 0x000fe20007810000 */
[----:B------:R-:W1:Y:S01]  /*5620*/  MUFU.EX2 R14, R14 ;  /* 0x0000000e000e7308 */ /* 0x000e620000000800 */
[----:B------:R-:W-:-:S01]  /*5630*/  FADD.FTZ R102, R125, R102 ;  /* 0x000000667d667221 */ /* 0x000fc20000010000 */
[----:B------:R-:W-:Y:S02]  /*5640*/  ISETP.GE.AND P6, PT, R11, 0x1, PT ;  /* 0x000000010b00780c */ /* 0x000fe40003fc6270 */
[----:B------:R-:W-:-:S04]  /*5650*/  FMNMX.FTZ R0, R79, R0, !PT ;  /* 0x000000004f007209 */ /* 0x000fc80007810000 */
[----:B------:R-:W-:Y:S01]  /*5660*/  FMNMX.FTZ R0, R207, R0, !PT ;  /* 0x00000000cf007209 */ /* 0x000fe20007810000 */
[----:B------:R-:W2:Y:S01]  /*5670*/  MUFU.EX2 R15, R15 ;  /* 0x0000000f000f7308 */ /* 0x000ea20000000800 */
[----:B---3--:R-:W-:-:S02]  /*5680*/  FADD.FTZ R143, R5, R102 ;  /* 0x00000066058f7221 */ /* 0x008fc40000010000 */
[----:B------:R-:W-:-:S04]  /*5690*/  FMNMX.FTZ R0, R83, R0, !PT ;  /* 0x0000000053007209 */ /* 0x000fc80007810000 */
[----:B------:R-:W-:Y:S01]  /*56a0*/  FMNMX.FTZ R0, R209, R0, !PT ;  /* 0x00000000d1007209 */ /* 0x000fe20007810000 */
[----:B------:R-:W3:Y:S01]  /*56b0*/  MUFU.EX2 R26, R26 ;  /* 0x0000001a001a7308 */ /* 0x000ee20000000800 */
[----:B-1----:R-:W-:-:S02]  /*56c0*/  FADD.FTZ R104, R14, R143 ;  /* 0x0000008f0e687221 */ /* 0x002fc40000010000 */
[----:B------:R-:W-:-:S04]  /*56d0*/  FMNMX.FTZ R0, R87, R0, !PT ;  /* 0x0000000057007209 */ /* 0x000fc80007810000 */
[----:B------:R-:W-:Y:S01]  /*56e0*/  FMNMX.FTZ R0, R211, R0, !PT ;  /* 0x00000000d3007209 */ /* 0x000fe20007810000 */
[----:B------:R-:W1:Y:S01]  /*56f0*/  MUFU.EX2 R13, R13 ;  /* 0x0000000d000d7308 */ /* 0x000e620000000800 */
[----:B--2---:R-:W-:-:S02]  /*5700*/  FADD.FTZ R143, R15, R104 ;  /* 0x000000680f8f7221 */ /* 0x004fc40000010000 */
[----:B------:R-:W-:-:S04]  /*5710*/  FMNMX.FTZ R0, R59, R0, !PT ;  /* 0x000000003b007209 */ /* 0x000fc80007810000 */
[----:B------:R-:W-:Y:S01]  /*5720*/  FMNMX.FTZ R0, R213, R0, !PT ;  /* 0x00000000d5007209 */ /* 0x000fe20007810000 */
[----:B------:R-:W2:Y:S01]  /*5730*/  MUFU.EX2 R24, R24 ;  /* 0x0000001800187308 */ /* 0x000ea20000000800 */
[----:B---3--:R-:W-:-:S01]  /*5740*/  FADD.FTZ R106, R26, R143 ;  /* 0x0000008f1a6a7221 */ /* 0x008fc20000010000 */
[----:B------:R-:W-:Y:S02]  /*5750*/  F2FP.SATFINITE.E4M3.F32.PACK_AB_MERGE_C R226, R26, R15, RZ ;  /* 0x0000000f1ae2723e */ /* 0x000fe400048070ff */
[----:B------:R-:W-:Y:S02]  /*5760*/  FMNMX.FTZ R0, R63, R0, !PT ;  /* 0x000000003f007209 */ /* 0x000fe40007810000 */
[----:B------:R-:W-:Y:S02]  /*5770*/  F2FP.SATFINITE.E4M3.F32.PACK_AB_MERGE_C R226, R14, R5, R226 ;  /* 0x000000050ee2723e */ /* 0x000fe400048070e2 */
        /* <DEDUP_REMOVED lines=9> */
[----:B------:R-:W-:Y:S01]  /*5810*/  MUFU.EX2 R21, R21 ;  /* 0x0000001500157308 */ /* 0x000fe20000000800 */
[----:B---3--:R-:W-:-:S02]  /*5820*/  FADD.FTZ R108, R30, R145 ;  /* 0x000000911e6c7221 */ /* 0x008fc40000010000 */
[----:B------:R-:W-:-:S04]  /*5830*/  FMNMX.FTZ R0, R43, R0, !PT ;  /* 0x000000002b007209 */ /* 0x000fc80007810000 */
[----:B------:R-:W-:Y:S01]  /*5840*/  FMNMX.FTZ R0, R221, R0, !PT ;  /* 0x00000000dd007209 */ /* 0x000fe20007810000 */
[----:B------:R-:W-:Y:S01]  /*5850*/  MUFU.EX2 R28, R28 ;  /* 0x0000001c001c7308 */ /* 0x000fe20000000800 */
[----:B-1----:R-:W-:-:S01]  /*5860*/  FADD.FTZ R108, R105, R108 ;  /* 0x0000006c696c7221 */ /* 0x002fc20000010000 */
[----:B------:R-:W-:Y:S02]  /*5870*/  F2FP.SATFINITE.E4M3.F32.PACK_AB_MERGE_C R220, R105, R30, RZ ;  /* 0x0000001e69dc723e */ /* 0x000fe400048070ff */
[----:B------:R-:W-:Y:S02]  /*5880*/  FMNMX.FTZ R0, R47, R0, !PT ;  /* 0x000000002f007209 */ /* 0x000fe40007810000 */
[----:B------:R-:W-:Y:S02]  /*5890*/  F2FP.SATFINITE.E4M3.F32.PACK_AB_MERGE_C R220, R24, R13, R220 ;  /* 0x0000000d18dc723e */ /* 0x000fe400048070dc */
[----:B------:R-:W-:Y:S01]  /*58a0*/  FMNMX.FTZ R0, R223, R0, !PT ;  /* 0x00000000df007209 */ /* 0x000fe20007810000 */
[----:B------:R-:W-:Y:S03]  /*58b0*/  MUFU.EX2 R40, R40 ;  /* 0x0000002800287308 */ /* 0x000fe60000000800 */
[----:B------:R-:W-:-:S04]  /*58c0*/  FMNMX.FTZ R0, R51, R0, !PT ;  /* 0x0000000033007209 */ /* 0x000fc80007810000 */
[----:B------:R-:W-:Y:S01]  /*58d0*/  FMNMX.FTZ R0, R225, R0, !PT ;  /* 0x00000000e1007209 */ /* 0x000fe20007810000 */
[----:B------:R-:W1:Y:S03]  /*58e0*/  MUFU.EX2 R109, R109 ;  /* 0x0000006d006d7308 */ /* 0x000e660000000800 */
[----:B------:R-:W-:-:S04]  /*58f0*/  FMNMX.FTZ R0, R55, R0, !PT ;  /* 0x0000000037007209 */ /* 0x000fc80007810000 */
[----:B------:R-:W-:Y:S01]  /*5900*/  FMNMX.FTZ R0, R123, R0, !PT ;  /* 0x000000007b007209 */ /* 0x000fe20007810000 */
[----:B------:R-:W-:Y:S03]  /*5910*/  MUFU.EX2 R32, R32 ;  /* 0x0000002000207308 */ /* 0x000fe60000000800 */
[----:B------:R-:W-:-:S04]  /*5920*/  FMNMX.FTZ R0, R27, R0, !PT ;  /* 0x000000001b007209 */ /* 0x000fc80007810000 */
[----:B------:R-:W-:Y:S01]  /*5930*/  FMNMX.FTZ R0, R127, R0, !PT ;  /* 0x000000007f007209 */ /* 0x000fe20007810000 */
[----:B------:R-:W-:Y:S01]  /*5940*/  MUFU.EX2 R89, R89 ;  /* 0x0000005900597308 */ /* 0x000fe20000000800 */
[----:B-1----:R-:W-:Y:S02]  /*5950*/  F2FP.SATFINITE.E4M3.F32.PACK_AB_MERGE_C R222, R109, R40, RZ ;  /* 0x000000286dde723e */ /* 0x002fe400048070ff */
[----:B------:R-:W-:Y:S02]  /*5960*/  FMNMX.FTZ R0, R31, R0, !PT ;  /* 0x000000001f007209 */ /* 0x000fe40007810000 */
[----:B------:R-:W-:Y:S02]  /*5970*/  F2FP.SATFINITE.E4M3.F32.PACK_AB_MERGE_C R222, R28, R21, R222 ;  /* 0x000000151cde723e */ /* 0x000fe400048070de */
[----:B------:R-:W-:Y:S01]  /*5980*/  FMNMX.FTZ R0, R101, R0, !PT ;  /* 0x0000000065007209 */ /* 0x000fe20007810000 */
[----:B------:R-:W-:Y:S03]  /*5990*/  MUFU.EX2 R44, R44 ;  /* 0x0000002c002c7308 */ /* 0x000fe60000000800 */
[----:B------:R-:W-:-:S04]  /*59a0*/  FMNMX.FTZ R0, R35, R0, !PT ;  /* 0x0000000023007209 */ /* 0x000fc80007810000 */
[----:B------:R-:W-:Y:S01]  /*59b0*/  FMNMX.FTZ R0, R41, R0, !PT ;  /* 0x0000000029007209 */ /* 0x000fe20007810000 */
[----:B------:R-:W1:Y:S03]  /*59c0*/  MUFU.EX2 R113, R113 ;  /* 0x0000007100717308 */ /* 0x000e660000000800 */
[----:B------:R-:W-:-:S05]  /*59d0*/  FMNMX.FTZ R0, R39, R0, !PT ;  /* 0x0000000027007209 */ /* 0x000fca0007810000 */
[----:B------:R-:W2:Y:S01]  /*59e0*/  SHFL.BFLY PT, R129, R0, 0x2, 0x1f ;  /* 0x0c401f0000817f89 */ /* 0x000ea200000e0000 */
[----:B------:R-:W-:Y:S08]  /*59f0*/  MUFU.EX2 R42, R42 ;  /* 0x0000002a002a7308 */ /* 0x000ff00000000800 */
[----:B------:R-:W-:Y:S01]  /*5a00*/  MUFU.EX2 R93, R93 ;  /* 0x0000005d005d7308 */ /* 0x000fe20000000800 */
[----:B-1----:R-:W-:-:S04]  /*5a10*/  F2FP.SATFINITE.E4M3.F32.PACK_AB_MERGE_C R216, R113, R44, RZ ;  /* 0x0000002c71d8723e */ /* 0x002fc800048070ff */
[----:B------:R-:W-:-:S03]  /*5a20*/  F2FP.SATFINITE.E4M3.F32.PACK_AB_MERGE_C R216, R89, R32, R216 ;  /* 0x0000002059d8723e */ /* 0x000fc600048070d8 */
[----:B------:R-:W-:Y:S01]  /*5a30*/  MUFU.EX2 R46, R46 ;  /* 0x0000002e002e7308 */ /* 0x000fe20000000800 */
[----:B--2---:R-:W-:Y:S01]  /*5a40*/  FMNMX.FTZ R72, R0, R129, !PT ;  /* 0x0000008100487209 */ /* 0x004fe20007810000 */
[----:B------:R-:W-:-:S06]  /*5a50*/  FFMA.FTZ R129, R2, R183, -R50 ;  /* 0x000000b702817223 */ /* 0x000fcc0000010832 */
[----:B------:R-:W1:Y:S01]  /*5a60*/  MUFU.EX2 R97, R97 ;  /* 0x0000006100617308 */ /* 0x000e620000000800 */
[----:B------:R-:W2:Y:S07]  /*5a70*/  SHFL.BFLY PT, R141, R72, 0x1, 0x1f ;  /* 0x0c201f00488d7f89 */ /* 0x000eae00000e0000 */
[----:B------:R-:W-:Y:S08]  /*5a80*/  MUFU.EX2 R48, R48 ;  /* 0x0000003000307308 */ /* 0x000ff00000000800 */
[----:B------:R-:W-:Y:S01]  /*5a90*/  MUFU.EX2 R73, R73 ;  /* 0x0000004900497308 */ /* 0x000fe20000000800 */
[----:B-1----:R-:W-:-:S04]  /*5aa0*/  F2FP.SATFINITE.E4M3.F32.PACK_AB_MERGE_C R218, R97, R46, RZ ;  /* 0x0000002e61da723e */ /* 0x002fc800048070ff */
[----:B------:R-:W-:-:S03]  /*5ab0*/  F2FP.SATFINITE.E4M3.F32.PACK_AB_MERGE_C R218, R93, R42, R218 ;  /* 0x0000002a5dda723e */ /* 0x000fc600048070da */
[----:B------:R-:W-:Y:S01]  /*5ac0*/  MUFU.EX2 R52, R52 ;  /* 0x0000003400347308 */ /* 0x000fe20000000800 */
[----:B--2---:R-:W-:Y:S01]  /*5ad0*/  FMNMX.FTZ R0, R72, R141, !PT ;  /* 0x0000008d48007209 */ /* 0x004fe20007810000 */
[----:B------:R-:W-:-:S03]  /*5ae0*/  FFMA.FTZ R72, R2, R37, -R50 ;  /* 0x0000002502487223 */ /* 0x000fc60000010832 */
        /* <DEDUP_REMOVED lines=40> */
[----:B------:R-:W-:Y:S01]  /*5d70*/  F2FP.SATFINITE.E4M3.F32.PACK_AB_MERGE_C R212, R77, R52, RZ ;  /* 0x000000344dd4723e */ /* 0x000fe200048070ff */
        /* <DEDUP_REMOVED lines=28> */
[----:B--2---:R-:W-:-:S01]  /*5f40*/  FADD.FTZ R59, R131, R106 ;  /* 0x0000006a833b7221 */ /* 0x004fc20000010000 */
[----:B------:R-:W-:Y:S01]  /*5f50*/  FADD.FTZ R108, R40, R145 ;  /* 0x00000091286c7221 */ /* 0x000fe20000010000 */
[----:B------:R-:W-:-:S01]  /*5f60*/  FFMA.FTZ R39, R2, R39, -R50 ;  /* 0x0000002702277223 */ /* 0x000fc20000010832 */
[----:B------:R-:W-:-:S02]  /*5f70*/  F2FP.SATFINITE.E4M3.F32.PACK_AB_MERGE_C R76, R141, R76, RZ ;  /* 0x0000004c8d4c723e */ /* 0x000fc400048070ff */
[----:B------:R-:W-:Y:S02]  /*5f80*/  F2FP.SATFINITE.E4M3.F32.PACK_AB_MERGE_C R212, R73, R48, R212 ;  /* 0x0000003049d4723e */ /* 0x000fe400048070d4 */
[----:B------:R-:W2:Y:S01]  /*5f90*/  MUFU.EX2 R25, R25 ;  /* 0x0000001900197308 */ /* 0x000ea20000000800 */
[----:B---3--:R-:W-:-:S01]  /*5fa0*/  FADD.FTZ R106, R78, R59 ;  /* 0x0000003b4e6a7221 */ /* 0x008fc20000010000 */
[----:B------:R-:W-:Y:S01]  /*5fb0*/  FFMA.FTZ R59, R2, R213, -R50 ;  /* 0x000000d5023b7223 */ /* 0x000fe20000010832 */
[----:B------:R-:W-:-:S05]  /*5fc0*/  F2FP.SATFINITE.E4M3.F32.PACK_AB_MERGE_C R76, R74, R37, R76 ;  /* 0x000000254a4c723e */ /* 0x000fca000480704c */
[----:B------:R-:W3:Y:S01]  /*5fd0*/  MUFU.EX2 R80, R80 ;  /* 0x0000005000507308 */ /* 0x000ee20000000800 */
[----:B-1----:R-:W-:-:S01]  /*5fe0*/  FADD.FTZ R106, R135, R106 ;  /* 0x0000006a876a7221 */ /* 0x002fc20000010000 */
[----:B------:R-:W-:-:S04]  /*5ff0*/  F2FP.SATFINITE.E4M3.F32.PACK_AB_MERGE_C R78, R135, R78, RZ ;  /* 0x0000004e874e723e */ /* 0x000fc800048070ff */
[----:B------:R-:W-:Y:S02]  /*6000*/  F2FP.SATFINITE.E4M3.F32.PACK_AB_MERGE_C R227, R131, R36, R78 ;  /* 0x0000002483e3723e */ /* 0x000fe4000480704e */
[----:B------:R-:W1:Y:S01]  /*6010*/  MUFU.EX2 R84, R84 ;  /* 0x0000005400547308 */ /* 0x000e620000000800 */
[----:B--2---:R-:W-:-:S01]  /*6020*/  FADD.FTZ R143, R25, R106 ;  /* 0x0000006a198f7221 */ /* 0x004fc20000010000 */
[----:B------:R-:W-:Y:S01]  /*6030*/  FFMA.FTZ R106, R2, R63, -R50 ;  /* 0x0000003f026a7223 */ /* 0x000fe20000010832 */
[----:B------:R-:W-:-:S04]  /*6040*/  FADD.FTZ R63, R109, R108 ;  /* 0x0000006c6d3f7221 */ /* 0x000fc80000010000 */
[----:B------:R-:W-:Y:S01]  /*6050*/  FADD.FTZ R108, R32, R63 ;  /* 0x0000003f206c7221 */ /* 0x000fe20000010000 */
[----:B------:R-:W2:Y:S01]  /*6060*/  MUFU.EX2 R111, R111 ;  /* 0x0000006f006f7308 */ /* 0x000ea20000000800 */
[----:B---3--:R-:W-:-:S02]  /*6070*/  FADD.FTZ R143, R80, R143 ;  /* 0x0000008f508f7221 */ /* 0x008fc40000010000 */
[----:B------:R-:W-:-:S04]  /*6080*/  FADD.FTZ R125, R89, R108 ;  /* 0x0000006c597d7221 */ /* 0x000fc80000010000 */
[----:B------:R-:W-:Y:S01]  /*6090*/  FADD.FTZ R30, R44, R125 ;  /* 0x0000007d2c1e7221 */ /* 0x000fe20000010000 */
[----:B------:R-:W3:Y:S01]  /*60a0*/  MUFU.EX2 R82, R82 ;  /* 0x0000005200527308 */ /* 0x000ee20000000800 */
[----:B-1----:R-:W-:-:S07]  /*60b0*/  FADD.FTZ R20, R84, R143 ;  /* 0x0000008f54147221 */ /* 0x002fce0000010000 */
[----:B------:R-:W1:Y:S01]  /*60c0*/  MUFU.EX2 R107, R107 ;  /* 0x0000006b006b7308 */ /* 0x000e620000000800 */
[----:B--2---:R-:W-:-:S01]  /*60d0*/  FADD.FTZ R63, R111, R20 ;  /* 0x000000146f3f7221 */ /* 0x004fc20000010000 */
[----:B------:R-:W-:Y:S01]  /*60e0*/  FFMA.FTZ R20, R2, R67, -R50 ;  /* 0x0000004302147223 */ /* 0x000fe20000010832 */
[----:B------:R-:W-:-:S01]  /*60f0*/  FADD.FTZ R67, R113, R30 ;  /* 0x0000001e71437221 */ /* 0x000fc20000010000 */
[----:B------:R-:W-:-:S03]  /*6100*/  F2FP.SATFINITE.E4M3.F32.PACK_AB_MERGE_C R84, R111, R84, RZ ;  /* 0x000000546f54723e */ /* 0x000fc600048070ff */
[----:B------:R-:W-:Y:S01]  /*6110*/  FADD.FTZ R40, R42, R67 ;  /* 0x000000432a287221 */ /* 0x000fe20000010000 */
[----:B------:R-:W2:Y:S01]  /*6120*/  MUFU.EX2 R88, R88 ;  /* 0x0000005800587308 */ /* 0x000ea20000000800 */
[----:B---3--:R-:W-:-:S02]  /*6130*/  FADD.FTZ R26, R82, R63 ;  /* 0x0000003f521a7221 */ /* 0x008fc40000010000 */
[----:B------:R-:W-:-:S04]  /*6140*/  FADD.FTZ R67, R93, R40 ;  /* 0x000000285d437221 */ /* 0x000fc80000010000 */
[----:B------:R-:W-:Y:S01]  /*6150*/  FADD.FTZ R14, R46, R67 ;  /* 0x000000432e0e7221 */ /* 0x000fe20000010000 */
[----:B------:R-:W3:Y:S01]  /*6160*/  MUFU.EX2 R115, R115 ;  /* 0x0000007300737308 */ /* 0x000ee20000000800 */
[----:B-1----:R-:W-:-:S01]  /*6170*/  FADD.FTZ R63, R107, R26 ;  /* 0x0000001a6b3f7221 */ /* 0x002fc20000010000 */
[----:B------:R-:W-:Y:S01]  /*6180*/  FFMA.FTZ R26, R2, R217, -R50 ;  /* 0x000000d9021a7223 */ /* 0x000fe20000010832 */
[----:B------:R-:W-:-:S04]  /*6190*/  FADD.FTZ R97, R97, R14 ;  /* 0x0000000e61617221 */ /* 0x000fc80000010000 */
[----:B------:R-:W-:Y:S01]  /*61a0*/  FADD.FTZ R24, R48, R97 ;  /* 0x0000006130187221 */ /* 0x000fe20000010000 */
[----:B------:R-:W1:Y:S01]  /*61b0*/  MUFU.EX2 R86, R86 ;  /* 0x0000005600567308 */ /* 0x000e620000000800 */
[----:B--2---:R-:W-:-:S02]  /*61c0*/  FADD.FTZ R30, R88, R63 ;  /* 0x0000003f581e7221 */ /* 0x004fc40000010000 */
[----:B------:R-:W-:-:S04]  /*61d0*/  FADD.FTZ R13, R73, R24 ;  /* 0x00000018490d7221 */ /* 0x000fc80000010000 */
[----:B------:R-:W-:Y:S01]  /*61e0*/  FADD.FTZ R24, R52, R13 ;  /* 0x0000000d34187221 */ /* 0x000fe20000010000 */
[----:B------:R-:W2:Y:S01]  /*61f0*/  MUFU.EX2 R91, R91 ;  /* 0x0000005b005b7308 */ /* 0x000ea20000000800 */
[----:B---3--:R-:W-:-:S01]  /*6200*/  FADD.FTZ R63, R115, R30 ;  /* 0x0000001e733f7221 */ /* 0x008fc20000010000 */
[----:B------:R-:W-:Y:S01]  /*6210*/  F2FP.SATFINITE.E4M3.F32.PACK_AB_MERGE_C R88, R115, R88, RZ ;  /* 0x000000587358723e */ /* 0x000fe200048070ff */
[----:B------:R-:W-:-:S03]  /*6220*/  FADD.FTZ R77, R77, R24 ;  /* 0x000000184d4d7221 */ /* 0x000fc60000010000 */
[----:B------:R-:W-:Y:S01]  /*6230*/  F2FP.SATFINITE.E4M3.F32.PACK_AB_MERGE_C R88, R107, R82, R88 ;  /* 0x000000526b58723e */ /* 0x000fe20004807058 */
[----:B------:R-:W-:-:S01]  /*6240*/  FADD.FTZ R24, R54, R77 ;  /* 0x0000004d36187221 */ /* 0x000fc20000010000 */
[----:B------:R-:W3:Y:S01]  /*6250*/  MUFU.EX2 R92, R92 ;  /* 0x0000005c005c7308 */ /* 0x000ee20000000800 */
[----:B-1----:R-:W-:-:S07]  /*6260*/  FADD.FTZ R4, R86, R63 ;  /* 0x0000003f56047221 */ /* 0x002fce0000010000 */
[----:B------:R-:W1:Y:S01]  /*6270*/  MUFU.EX2 R119, R119 ;  /* 0x0000007700777308 */ /* 0x000e620000000800 */
[----:B--2---:R-:W-:-:S01]  /*6280*/  FADD.FTZ R5, R91, R4 ;  /* 0x000000045b057221 */ /* 0x004fc20000010000 */
[----:B------:R-:W-:-:S06]  /*6290*/  FFMA.FTZ R4, R2, R219, -R50 ;  /* 0x000000db02047223 */ /* 0x000fcc0000010832 */
[----:B------:R-:W2:Y:S01]  /*62a0*/  MUFU.EX2 R90, R90 ;  /* 0x0000005a005a7308 */ /* 0x000ea20000000800 */
[----:B---3--:R-:W-:-:S07]  /*62b0*/  FADD.FTZ R14, R92, R5 ;  /* 0x000000055c0e7221 */ /* 0x008fce0000010000 */
[----:B------:R-:W3:Y:S01]  /*62c0*/  MUFU.EX2 R95, R95 ;  /* 0x0000005f005f7308 */ /* 0x000ee20000000800 */
[----:B-1----:R-:W-:-:S01]  /*62d0*/  FADD.FTZ R5, R119, R14 ;  /* 0x0000000e77057221 */ /* 0x002fc20000010000 */
[----:B------:R-:W-:-:S04]  /*62e0*/  F2FP.SATFINITE.E4M3.F32.PACK_AB_MERGE_C R92, R119, R92, RZ ;  /* 0x0000005c775c723e */ /* 0x000fc800048070ff */
[----:B------:R-:W-:Y:S02]  /*62f0*/  F2FP.SATFINITE.E4M3.F32.PACK_AB_MERGE_C R217, R91, R86, R92 ;  /* 0x000000565bd9723e */ /* 0x000fe4000480705c */
[----:B------:R-:W1:Y:S01]  /*6300*/  MUFU.EX2 R96, R96 ;  /* 0x0000006000607308 */ /* 0x000e620000000800 */
[----:B--2---:R-:W-:-:S01]  /*6310*/  FADD.FTZ R14, R90, R5 ;  /* 0x000000055a0e7221 */ /* 0x004fc20000010000 */
[----:B------:R-:W-:-:S06]  /*6320*/  FFMA.FTZ R5, R2, R43, -R50 ;  /* 0x0000002b02057223 */ /* 0x000fcc0000010832 */
        /* <DEDUP_REMOVED lines=8> */
[----:B------:R-:W2:Y:S01]  /*63b0*/  MUFU.EX2 R75, R75 ;  /* 0x0000004b004b7308 */ /* 0x000ea20000000800 */
[----:B---3--:R-:W-:-:S07]  /*63c0*/  FADD.FTZ R14, R94, R13 ;  /* 0x0000000d5e0e7221 */ /* 0x008fce0000010000 */
        /* <DEDUP_REMOVED lines=9> */
[----:B------:R-:W-:-:S02]  /*6460*/  FADD.FTZ R85, R85, R56 ;  /* 0x0000003855557221 */ /* 0x000fc40000010000 */
[----:B------:R-:W-:Y:S01]  /*6470*/  MUFU.EX2 R60, R60 ;  /* 0x0000003c003c7308 */ /* 0x000fe20000000800 */
[----:B--2---:R-:W-:-:S07]  /*6480*/  FADD.FTZ R24, R98, R13 ;  /* 0x0000000d62187221 */ /* 0x004fce0000010000 */
[----:B------:R-:W1:Y:S01]  /*6490*/  MUFU.EX2 R61, R61 ;  /* 0x0000003d003d7308 */ /* 0x000e620000000800 */
[----:B---3--:R-:W-:-:S01]  /*64a0*/  FADD.FTZ R24, R103, R24 ;  /* 0x0000001867187221 */ /* 0x008fc20000010000 */
[----:B------:R-:W-:-:S04]  /*64b0*/  F2FP.SATFINITE.E4M3.F32.PACK_AB_MERGE_C R98, R103, R98, RZ ;  /* 0x000000626762723e */ /* 0x000fc800048070ff */
[----:B------:R-:W-:Y:S02]  /*64c0*/  F2FP.SATFINITE.E4M3.F32.PACK_AB_MERGE_C R213, R75, R94, R98 ;  /* 0x0000005e4bd5723e */ /* 0x000fe40004807062 */
[----:B------:R-:W2:Y:S08]  /*64d0*/  MUFU.EX2 R58, R58 ;  /* 0x0000003a003a7308 */ /* 0x000eb00000000800 */
[----:B------:R-:W3:Y:S01]  /*64e0*/  MUFU.EX2 R79, R79 ;  /* 0x0000004f004f7308 */ /* 0x000ee20000000800 */
[----:B-1----:R-:W-:-:S07]  /*64f0*/  F2FP.SATFINITE.E4M3.F32.PACK_AB_MERGE_C R208, R61, R60, RZ ;  /* 0x0000003c3dd0723e */ /* 0x002fce00048070ff */
[----:B------:R-:W1:Y:S01]  /*6500*/  MUFU.EX2 R57, R57 ;  /* 0x0000003900397308 */ /* 0x000e620000000800 */
[----:B--2---:R-:W-:-:S07]  /*6510*/  FADD.FTZ R28, R58, R85 ;  /* 0x000000553a1c7221 */ /* 0x004fce0000010000 */
[----:B------:R-:W2:Y:S01]  /*6520*/  MUFU.EX2 R100, R100 ;  /* 0x0000006400647308 */ /* 0x000ea20000000800 */
[----:B---3--:R-:W-:-:S07]  /*6530*/  FADD.FTZ R13, R79, R24 ;  /* 0x000000184f0d7221 */ /* 0x008fce0000010000 */
[----:B------:R-:W3:Y:S01]  /*6540*/  MUFU.EX2 R83, R83 ;  /* 0x0000005300537308 */ /* 0x000ee20000000800 */
[C---:B-1----:R-:W-:Y:S01]  /*6550*/  F2FP.SATFINITE.E4M3.F32.PACK_AB_MERGE_C R208, R57.reuse, R58, R208 ;  /* 0x0000003a39d0723e */ /* 0x042fe200048070d0 */
[----:B------:R-:W-:-:S04]  /*6560*/  FADD.FTZ R57, R57, R28 ;  /* 0x0000001c39397221 */ /* 0x000fc80000010000 */
[----:B------:R-:W-:Y:S02]  /*6570*/  FADD.FTZ R60, R60, R57 ;  /* 0x000000393c3c7221 */ /* 0x000fe40000010000 */
[----:B------:R-:W1:Y:S01]  /*6580*/  MUFU.EX2 R102, R102 ;  /* 0x0000006600667308 */ /* 0x000e620000000800 */
[----:B--2---:R-:W-:-:S01]  /*6590*/  FADD.FTZ R28, R100, R13 ;  /* 0x0000000d641c7221 */ /* 0x004fc20000010000 */
[----:B------:R-:W-:-:S06]  /*65a0*/  FADD.FTZ R61, R61, R60 ;  /* 0x0000003c3d3d7221 */ /* 0x000fcc0000010000 */
[----:B------:R-:W2:Y:S01]  /*65b0*/  MUFU.EX2 R87, R87 ;  /* 0x0000005700577308 */ /* 0x000ea20000000800 */
[----:B---3--:R-:W-:-:S07]  /*65c0*/  FADD.FTZ R13, R83, R28 ;  /* 0x0000001c530d7221 */ /* 0x008fce0000010000 */
[----:B------:R-:W3:Y:S01]  /*65d0*/  MUFU.EX2 R104, R104 ;  /* 0x0000006800687308 */ /* 0x000ee20000000800 */
[----:B-1----:R-:W-:-:S01]  /*65e0*/  FADD.FTZ R28, R102, R13 ;  /* 0x0000000d661c7221 */ /* 0x002fc20000010000 */
[----:B------:R-:W-:-:S06]  /*65f0*/  F2FP.SATFINITE.E4M3.F32.PACK_AB_MERGE_C R83, R102, R83, RZ ;  /* 0x000000536653723e */ /* 0x000fcc00048070ff */
[----:B------:R-:W-:Y:S01]  /*6600*/  MUFU.EX2 R64, R64 ;  /* 0x0000004000407308 */ /* 0x000fe20000000800 */
[----:B--2---:R-:W-:-:S07]  /*6610*/  FADD.FTZ R13, R87, R28 ;  /* 0x0000001c570d7221 */ /* 0x004fce0000010000 */
[----:B------:R-:W1:Y:S01]  /*6620*/  MUFU.EX2 R69, R69 ;  /* 0x0000004500457308 */ /* 0x000e620000000800 */
[----:B---3--:R-:W-:-:S07]  /*6630*/  FADD.FTZ R30, R104, R13 ;  /* 0x0000000d681e7221 */ /* 0x008fce0000010000 */
[----:B------:R-:W2:Y:S08]  /*6640*/  MUFU.EX2 R59, R59 ;  /* 0x0000003b003b7308 */ /* 0x000eb00000000800 */
[----:B------:R-:W-:Y:S01]  /*6650*/  MUFU.EX2 R62, R62 ;  /* 0x0000003e003e7308 */ /* 0x000fe20000000800 */
[----:B-1----:R-:W-:-:S07]  /*6660*/  F2FP.SATFINITE.E4M3.F32.PACK_AB_MERGE_C R21, R69, R64, RZ ;  /* 0x000000404515723e */ /* 0x002fce00048070ff */
[----:B------:R-:W1:Y:S01]  /*6670*/  MUFU.EX2 R65, R65 ;  /* 0x0000004100417308 */ /* 0x000e620000000800 */
[----:B--2---:R-:W-:-:S07]  /*6680*/  FADD.FTZ R13, R59, R30 ;  /* 0x0000001e3b0d7221 */ /* 0x004fce0000010000 */
[----:B------:R-:W2:Y:S08]  /*6690*/  MUFU.EX2 R106, R106 ;  /* 0x0000006a006a7308 */ /* 0x000eb00000000800 */
[----:B------:R3:W4:Y:S01]  /*66a0*/  MUFU.EX2 R15, R215 ;  /* 0x000000d7000f7308 */ /* 0x0007220000000800 */
[----:B-1----:R-:W-:Y:S01]  /*66b0*/  F2FP.SATFINITE.E4M3.F32.PACK_AB_MERGE_C R210, R65, R62, R21 ;  /* 0x0000003e41d2723e */ /* 0x002fe20004807015 */
[----:B------:R-:W-:-:S04]  /*66c0*/  FADD.FTZ R62, R62, R61 ;  /* 0x0000003d3e3e7221 */ /* 0x000fc80000010000 */
[----:B------:R-:W-:Y:S02]  /*66d0*/  FADD.FTZ R65, R65, R62 ;  /* 0x0000003e41417221 */ /* 0x000fe40000010000 */
[----:B------:R-:W1:Y:S01]  /*66e0*/  MUFU.EX2 R20, R20 ;  /* 0x0000001400147308 */ /* 0x000e620000000800 */
[----:B--2---:R-:W-:-:S01]  /*66f0*/  FADD.FTZ R30, R106, R13 ;  /* 0x0000000d6a1e7221 */ /* 0x004fc20000010000 */
[----:B------:R-:W-:Y:S01]  /*6700*/  FADD.FTZ R64, R64, R65 ;  /* 0x0000004140407221 */ /* 0x000fe20000010000 */
[----:B------:R-:W-:Y:S02]  /*6710*/  F2FP.SATFINITE.E4M3.F32.PACK_AB_MERGE_C R59, R106, R59, RZ ;  /* 0x0000003b6a3b723e */ /* 0x000fe400048070ff */
[----:B---3--:R-:W-:Y:S01]  /*6720*/  F2FP.SATFINITE.E4M3.F32.PACK_AB_MERGE_C R215, R100, R79, R83 ;  /* 0x0000004f64d7723e */ /* 0x008fe20004807053 */
[----:B------:R-:W-:-:S01]  /*6730*/  FADD.FTZ R69, R69, R64 ;  /* 0x0000004045457221 */ /* 0x000fc20000010000 */
[----:B------:R-:W-:Y:S01]  /*6740*/  F2FP.SATFINITE.E4M3.F32.PACK_AB_MERGE_C R209, R104, R87, R59 ;  /* 0x0000005768d1723e */ /* 0x000fe2000480703b */
[----:B------:R-:W-:Y:S01]  /*6750*/  MUFU.EX2 R12, R12 ;  /* 0x0000000c000c7308 */ /* 0x000fe20000000800 */
[----:B----4-:R-:W-:-:S07]  /*6760*/  FADD.FTZ R13, R15, R30 ;  /* 0x0000001e0f0d7221 */ /* 0x010fce0000010000 */
[----:B------:R-:W2:Y:S01]  /*6770*/  MUFU.EX2 R45, R45 ;  /* 0x0000002d002d7308 */ /* 0x000ea20000000800 */
[----:B-1----:R-:W-:-:S07]  /*6780*/  FADD.FTZ R13, R20, R13 ;  /* 0x0000000d140d7221 */ /* 0x002fce0000010000 */
[----:B------:R-:W1:Y:S08]  /*6790*/  MUFU.EX2 R26, R26 ;  /* 0x0000001a001a7308 */ /* 0x000e700000000800 */
[----:B------:R-:W-:Y:S01]  /*67a0*/  MUFU.EX2 R6, R6 ;  /* 0x0000000600067308 */ /* 0x000fe20000000800 */
[----:B--2---:R-:W-:-:S07]  /*67b0*/  F2FP.SATFINITE.E4M3.F32.PACK_AB_MERGE_C R21, R45, R12, RZ ;  /* 0x0000000c2d15723e */ /* 0x004fce00048070ff */
[----:B------:R-:W2:Y:S01]  /*67c0*/  MUFU.EX2 R117, R117 ;  /* 0x0000007500757308 */ /* 0x000ea20000000800 */
[----:B-1----:R-:W-:-:S07]  /*67d0*/  FADD.FTZ R32, R26, R13 ;  /* 0x0000000d1a207221 */ /* 0x002fce0000010000 */
[----:B------:R-:W1:Y:S08]  /*67e0*/  MUFU.EX2 R71, R71 ;  /* 0x0000004700477308 */ /* 0x000e700000000800 */
[----:B------:R-:W3:Y:S01]  /*67f0*/  MUFU.EX2 R4, R4 ;  /* 0x0000000400047308 */ /* 0x000ee20000000800 */
        /* <DEDUP_REMOVED lines=17> */
[----:B--2---:R-:W-:-:S07]  /*6910*/  FADD.FTZ R13, R221, R12 ;  /* 0x0000000cdd0d7221 */ /* 0x004fce0000010000 */
[----:B------:R-:W2:Y:S08]  /*6920*/  MUFU.EX2 R14, R47 ;  /* 0x0000002f000e7308 */ /* 0x000eb00000000800 */
[----:B------:R-:W3:Y:S01]  /*6930*/  MUFU.EX2 R223, R223 ;  /* 0x000000df00df7308 */ /* 0x000ee20000000800 */
[----:B-1----:R-:W-:Y:S01]  /*6940*/  F2FP.SATFINITE.E4M3.F32.PACK_AB_MERGE_C R206, R49, R34, R21 ;  /* 0x0000002231ce723e */ /* 0x002fe20004807015 */
[----:B------:R-:W-:-:S04]  /*6950*/  FADD.FTZ R34, R34, R45 ;  /* 0x0000002d22227221 */ /* 0x000fc80000010000 */
[----:B------:R-:W-:Y:S02]  /*6960*/  FADD.FTZ R49, R49, R34 ;  /* 0x0000002231317221 */ /* 0x000fe40000010000 */
[----:B------:R-:W1:Y:S01]  /*6970*/  MUFU.EX2 R24, R51 ;  /* 0x0000003300187308 */ /* 0x000e620000000800 */
[C---:B--2---:R-:W-:Y:S01]  /*6980*/  F2FP.SATFINITE.E4M3.F32.PACK_AB_MERGE_C R21, R14.reuse, R221, RZ ;  /* 0x000000dd0e15723e */ /* 0x044fe200048070ff */
[----:B------:R-:W-:Y:S01]  /*6990*/  FADD.FTZ R14, R14, R13 ;  /* 0x0000000d0e0e7221 */ /* 0x000fe20000010000 */
[----:B------:R-:W-:-:S01]  /*69a0*/  FADD.FTZ R38, R38, R49 ;  /* 0x0000003126267221 */ /* 0x000fc20000010000 */
[----:B------:R-:W-:Y:S02]  /*69b0*/  F2FP.SATFINITE.E4M3.F32.PACK_AB_MERGE_C R221, R80, R25, R84 ;  /* 0x0000001950dd723e */ /* 0x000fe40004807054 */
[----:B------:R-:W-:Y:S01]  /*69c0*/  F2FP.SATFINITE.E4M3.F32.PACK_AB_MERGE_C R205, R5, R4, R21 ;  /* 0x0000000405cd723e */ /* 0x000fe20004807015 */
[----:B------:R-:W-:Y:S01]  /*69d0*/  FADD.FTZ R53, R53, R38 ;  /* 0x0000002635357221 */ /* 0x000fe20000010000 */
[----:B------:R-:W2:Y:S01]  /*69e0*/  MUFU.EX2 R225, R225 ;  /* 0x000000e100e17308 */ /* 0x000ea20000000800 */
[----:B---3--:R-:W-:-:S07]  /*69f0*/  FADD.FTZ R13, R223, R14 ;  /* 0x0000000edf0d7221 */ /* 0x008fce0000010000 */
[----:B------:R-:W-:Y:S01]  /*6a00*/  MUFU.EX2 R68, R68 ;  /* 0x0000004400447308 */ /* 0x000fe20000000800 */
[----:B-1----:R-:W-:-:S07]  /*6a10*/  FADD.FTZ R14, R24, R13 ;  /* 0x0000000d180e7221 */ /* 0x002fce0000010000 */
        /* <DEDUP_REMOVED lines=8> */
[----:B------:R-:W-:Y:S01]  /*6aa0*/  F2FP.SATFINITE.E4M3.F32.PACK_AB_MERGE_C R207, R24, R223, R225 ;  /* 0x000000df18cf723e */ /* 0x000fe200048070e1 */
[----:B------:R-:W-:Y:S02]  /*6ab0*/  IMAD.MOV.U32 R225, RZ, RZ, R76 ;  /* 0x000000ffffe17224 */ /* 0x000fe400078e004c */
[----:B------:R-:W2:Y:S01]  /*6ac0*/  MUFU.EX2 R123, R123 ;  /* 0x0000007b007b7308 */ /* 0x000ea20000000800 */
[----:B------:R-:W-:-:S07]  /*6ad0*/  IMAD.MOV.U32 R223, RZ, RZ, R88 ;  /* 0x000000ffffdf7224 */ /* 0x000fce00078e0058 */
        /* <DEDUP_REMOVED lines=26> */
[----:B------:R-:W-:-:S06]  /*6c80*/  FADD.FTZ R33, R33, R70 ;  /* 0x0000004621217221 */ /* 0x000fcc0000010000 */
[----:B------:R-:W1:Y:S01]  /*6c90*/  MUFU.EX2 R14, R39 ;  /* 0x00000027000e7308 */ /* 0x000e620000000800 */
[----:B---3--:R-:W-:-:S01]  /*6ca0*/  FADD.FTZ R4, R12, R13 ;  /* 0x0000000d0c047221 */ /* 0x008fc20000010000 */
[----:B------:R-:W-:-:S03]  /*6cb0*/  IMAD.IADD R13, R137, 0x1, R10 ;  /* 0x00000001890d7824 */ /* 0x000fc600078e020a */
[----:B--2---:R-:W-:Y:S01]  /*6cc0*/  FADD.FTZ R5, R41, R4 ;  /* 0x0000000429057221 */ /* 0x004fe20000010000 */
[----:B------:R-:W-:Y:S01]  /*6cd0*/  VIADD R4, R139, 0xfffffffe ;  /* 0xfffffffe8b047836 */ /* 0x000fe20000000000 */
[C---:B-1----:R-:W-:Y:S02]  /*6ce0*/  F2FP.SATFINITE.E4M3.F32.PACK_AB_MERGE_C R6, R14.reuse, R41, RZ ;  /* 0x000000290e06723e */ /* 0x042fe400048070ff */
[----:B------:R-:W-:-:S02]  /*6cf0*/  FADD.FTZ R5, R14, R5 ;  /* 0x000000050e057221 */ /* 0x000fc40000010000 */
[----:B------:R-:W-:Y:S01]  /*6d00*/  F2FP.SATFINITE.E4M3.F32.PACK_AB_MERGE_C R203, R12, R101, R6 ;  /* 0x000000650ccb723e */ /* 0x000fe20004807006 */
[----:B------:R-:W-:-:S01]  /*6d10*/  FADD.FTZ R6, R72, R33 ;  /* 0x0000002148067221 */ /* 0x000fc20000010000 */
        /* <DEDUP_REMOVED lines=11> */
.L_x_6197:
[----:B------:R-:W-:-:S13]  /*6dd0*/  ISETP.NE.AND P1, PT, R11, 0x1, PT ;  /* 0x000000010b00780c */ /* 0x000fda0003f25270 */
[----:B------:R-:W1:Y:S02]  /*6de0*/  @P1 LDC.64 R14, c[0x0][0x9e8] ;  /* 0x00027a00ff0e1b82 */ /* 0x000e640000000a00 */
[----:B-1----:R-:W-:-:S05]  /*6df0*/  @P1 IMAD.HI.U32 R12, R10, R14, RZ ;  /* 0x0000000e0a0c1227 */ /* 0x002fca00078e00ff */
[----:B------:R-:W-:-:S07]  /*6e00*/  @P1 SHF.R.U32.HI R10, RZ, R15, R12 ;  /* 0x0000000fff0a1219 */ /* 0x000fce000001160c */
.L_x_6198:
[----:B------:R-:W-:-:S05]  /*6e10*/  IMAD R10, R10, R11, R11 ;  /* 0x0000000b0a0a7224 */ /* 0x000fca00078e020b */
[----:B------:R-:W-:-:S07]  /*6e20*/  VIMNMX R13, R13, R10, PT ;  /* 0x0000000a0d0d7248 */ /* 0x000fce0003fe0100 */
.L_x_6196:
[----:B------:R-:W-:Y:S01]  /*6e30*/  IMAD.MOV.U32 R10, RZ, RZ, RZ ;  /* 0x000000ffff0a7224 */ /* 0x000fe200078e00ff */
[----:B------:R-:W-:Y:S01]  /*6e40*/  CS2R R86, SRZ ;  /* 0x0000000000567805 */ /* 0x000fe2000001ff00 */
[----:B------:R-:W-:Y:S01]  /*6e50*/  IMAD.MOV.U32 R11, RZ, RZ, R13 ;  /* 0x000000ffff0b7224 */ /* 0x000fe200078e000d */
[----:B------:R-:W-:Y:S02]  /*6e60*/  CS2R R84, SRZ ;  /* 0x0000000000547805 */ /* 0x000fe4000001ff00 */
[----:B------:R-:W-:Y:S02]  /*6e70*/  CS2R R82, SRZ ;  /* 0x0000000000527805 */ /* 0x000fe4000001ff00 */
[----:B------:R-:W-:Y:S01]  /*6e80*/  CS2R R80, SRZ ;  /* 0x0000000000507805 */ /* 0x000fe2000001ff00 */
[----:B------:R-:W-:Y:S01]  /*6e90*/  IMAD.HI R13, R13, -0x6db6db6d, R10 ;  /* 0x924924930d0d7827 */ /* 0x000fe200078e020a */
[----:B------:R-:W-:Y:S02]  /*6ea0*/  CS2R R78, SRZ ;  /* 0x00000000004e7805 */ /* 0x000fe4000001ff00 */
[----:B------:R-:W-:-:S02]  /*6eb0*/  CS2R R76, SRZ ;  /* 0x00000000004c7805 */ /* 0x000fc4000001ff00 */
[----:B------:R-:W-:Y:S02]  /*6ec0*/  CS2R R74, SRZ ;  /* 0x00000000004a7805 */ /* 0x000fe4000001ff00 */
[----:B------:R-:W-:Y:S02]  /*6ed0*/  CS2R R72, SRZ ;  /* 0x0000000000487805 */ /* 0x000fe4000001ff00 */
[----:B------:R-:W-:Y:S02]  /*6ee0*/  SHF.R.U32.HI R10, RZ, 0x1f, R13 ;  /* 0x0000001fff0a7819 */ /* 0x000fe4000001160d */
[----:B------:R-:W-:Y:S02]  /*6ef0*/  CS2R R70, SRZ ;  /* 0x0000000000467805 */ /* 0x000fe4000001ff00 */
[----:B------:R-:W-:Y:S02]  /*6f00*/  CS2R R68, SRZ ;  /* 0x0000000000447805 */ /* 0x000fe4000001ff00 */
[----:B------:R-:W-:-:S02]  /*6f10*/  CS2R R66, SRZ ;  /* 0x0000000000427805 */ /* 0x000fc4000001ff00 */
[----:B------:R-:W-:Y:S02]  /*6f20*/  LEA.HI.SX32 R13, R13, R10, 0x19 ;  /* 0x0000000a0d0d7211 */ /* 0x000fe400078fcaff */
[----:B------:R-:W-:Y:S02]  /*6f30*/  CS2R R64, SRZ ;  /* 0x0000000000407805 */ /* 0x000fe4000001ff00 */
[----:B------:R-:W-:Y:S02]  /*6f40*/  CS2R R62, SRZ ;  /* 0x00000000003e7805 */ /* 0x000fe4000001ff00 */
[----:B------:R-:W-:Y:S02]  /*6f50*/  CS2R R60, SRZ ;  /* 0x00000000003c7805 */ /* 0x000fe4000001ff00 */
[----:B------:R-:W-:Y:S02]  /*6f60*/  VIMNMX R13, R230, R13, !PT ;  /* 0x0000000de60d7248 */ /* 0x000fe40007fe0100 */
[----:B------:R-:W-:-:S02]  /*6f70*/  CS2R R58, SRZ ;  /* 0x00000000003a7805 */ /* 0x000fc4000001ff00 */
[----:B------:R-:W-:Y:S02]  /*6f80*/  CS2R R56, SRZ ;  /* 0x0000000000387805 */ /* 0x000fe4000001ff00 */
[----:B------:R-:W-:Y:S02]  /*6f90*/  CS2R R54, SRZ ;  /* 0x0000000000367805 */ /* 0x000fe4000001ff00 */
[----:B------:R-:W-:Y:S02]  /*6fa0*/  ISETP.GE.AND P1, PT, R4, R13, PT ;  /* 0x0000000d0400720c */ /* 0x000fe40003f26270 */
        /* <DEDUP_REMOVED lines=22> */
.L_x_6217:
        /* <DEDUP_REMOVED lines=9> */
.L_x_6201:
[----:B------:R-:W-:Y:S01]  /*71a0*/  ULEA UR6, UR50, UR37, 0x3 ;  /* 0x0000002532067291 */ /* 0x000fe2000f8e183f */
[----:B------:R-:W-:-:S08]  /*71b0*/  SHF.L.U32 R12, R10, 0x1f, RZ ;  /* 0x0000001f0a0c7819 */ /* 0x000fd000000006ff */
[----:B------:R1:W2:Y:S01]  /*71c0*/  SYNCS.PHASECHK.TRANS64.TRYWAIT P1, [UR6+0x2e830], R12 ;  /* 0x02e8300cff0075a7 */ /* 0x0002a20008020146 */
[----:B------:R-:W-:Y:S05]  /*71d0*/  @!P0 BRA `(.L_x_6202) ;  /* 0x0000000000048947 */ /* 0x000fea0003800000 */
[----:B------:R-:W-:Y:S01]  /*71e0*/  BPT.TRAP 0x1 ;  /* 0x000000040000795c */ /* 0x000fe20000300000 */
.L_x_6202:
[----:B--2---:R-:W-:Y:S05]  /*71f0*/  @P1 BRA `(.L_x_6200) ;  /* 0x0000000000081947 */ /* 0x004fea0003800000 */
[----:B------:R-:W2:Y:S02]  /*7200*/  SYNCS.PHASECHK.TRANS64.TRYWAIT P1, [UR6+0x2e830], R12 ;  /* 0x02e8300cff0075a7 */ /* 0x000ea40008020146 */
[----:B--2---:R-:W-:Y:S05]  /*7210*/  @!P1 BRA `(.L_x_6203) ;  /* 0x0000014c00d89947 */ /* 0x004fea0003800000 */
.L_x_6200:
[----:B------:R-:W3:Y:S01]  /*7220*/  S2R R14, SR_TID.X ;  /* 0x00000000000e7919 */ /* 0x000ee20000002100 */
[----:B------:R-:W-:Y:S01]  /*7230*/  R2UR UR51, R9 ;  /* 0x00000000093372ca */ /* 0x000fe200000e0000 */
[----:B------:R-:W-:Y:S01]  /*7240*/  UMOV UR19, 0x40000040 ;  /* 0x4000004000137882 */ /* 0x000fe20000000000 */
[----:B------:R-:W-:Y:S01]  /*7250*/  UMOV UR20, UR16 ;  /* 0x0000001000147c82 */ /* 0x000fe20008000000 */
[----:B------:R-:W-:Y:S01]  /*7260*/  UMOV UR21, UR17 ;  /* 0x0000001100157c82 */ /* 0x000fe20008000000 */
        /* <DEDUP_REMOVED lines=9> */
[----:B------:R-:W-:Y:S01]  /*7300*/  UIMAD UR51, UR50, 0x700, UR51 ;  /* 0x00000700323378a4 */ /* 0x000fe2000f8e0233 */
[----:B------:R-:W-:Y:S01]  /*7310*/  UMOV UR35, 0x40000040 ;  /* 0x4000004000237882 */ /* 0x000fe20000000000 */
[----:B------:R-:W-:-:S02]  /*7320*/  UMOV UR7, 0x40000040 ;  /* 0x4000004000077882 */ /* 0x000fc40000000000 */
[----:B------:R-:W-:Y:S02]  /*7330*/  UIADD3 UR22, UR51, 0x100, URZ ;  /* 0x0000010033167890 */ /* 0x000fe4000fffe03f */
[----:B------:R-:W-:Y:S02]  /*7340*/  UIADD3 UR26, UR51, 0x200, URZ ;  /* 0x00000200331a7890 */ /* 0x000fe4000fffe03f */
[----:B------:R-:W-:Y:S01]  /*7350*/  UMOV UR18, UR51 ;  /* 0x0000003300127c82 */ /* 0x000fe20008000000 */
[----:B------:R-:W-:Y:S02]  /*7360*/  UIADD3 UR30, UR51, 0x300, URZ ;  /* 0x00000300331e7890 */ /* 0x000fe4000fffe03f */
[----:B------:R-:W-:Y:S02]  /*7370*/  UIADD3 UR34, UR51, 0x400, URZ ;  /* 0x0000040033227890 */ /* 0x000fe4000fffe03f */
[----:B------:R-:W-:Y:S02]  /*7380*/  UIADD3 UR6, UR51, 0x600, URZ ;  /* 0x0000060033067890 */ /* 0x000fe4000fffe03f */
[----:B------:R-:W-:Y:S01]  /*7390*/  UIADD3 UR10, UR51, 0x602, URZ ;  /* 0x00000602330a7890 */ /* 0x000fe2000fffe03f */
[----:B------:R-:W-:Y:S01]  /*73a0*/  UMOV UR11, 0x40000040 ;  /* 0x40000040000b7882 */ /* 0x000fe20000000000 */
[----:B---3--:R-:W-:Y:S01]  /*73b0*/  SHF.R.U32.HI R14, RZ, 0x7, R14 ;  /* 0x00000007ff0e7819 */ /* 0x008fe2000001160e */
[----:B------:R-:W-:Y:S01]  /*73c0*/  UIADD3 UR14, UR51, 0x6, URZ ;  /* 0x00000006330e7890 */ /* 0x000fe2000fffe03f */
[----:B------:R-:W-:-:S03]  /*73d0*/  UMOV UR15, 0x40000040 ;  /* 0x40000040000f7882 */ /* 0x000fc60000000000 */
        /* <DEDUP_REMOVED lines=157> */
.L_x_6205:
[----:B------:R-:W-:Y:S01]  /*7db0*/  ULEA UR6, UR48, UR37, 0x3 ;  /* 0x0000002530067291 */ /* 0x000fe2000f8e183f */
[----:B------:R-:W-:-:S08]  /*7dc0*/  SHF.L.U32 R12, R18, 0x1f, RZ ;  /* 0x0000001f120c7819 */ /* 0x000fd000000006ff */
[----:B------:R1:W2:Y:S01]  /*7dd0*/  SYNCS.PHASECHK.TRANS64.TRYWAIT P1, [UR6+0x2e850], R12 ;  /* 0x02e8500cff0075a7 */ /* 0x0002a20008020146 */
[----:B------:R-:W-:Y:S05]  /*7de0*/  @!P0 BRA `(.L_x_6206) ;  /* 0x0000000000048947 */ /* 0x000fea0003800000 */
[----:B------:R-:W-:Y:S01]  /*7df0*/  BPT.TRAP 0x1 ;  /* 0x000000040000795c */ /* 0x000fe20000300000 */
.L_x_6206:
[----:B--2---:R-:W-:Y:S05]  /*7e00*/  @P1 BRA `(.L_x_6204) ;  /* 0x0000000000081947 */ /* 0x004fea0003800000 */
[----:B------:R-:W2:Y:S02]  /*7e10*/  SYNCS.PHASECHK.TRANS64.TRYWAIT P1, [UR6+0x2e850], R12 ;  /* 0x02e8500cff0075a7 */ /* 0x000ea40008020146 */
[----:B--2---:R-:W-:Y:S05]  /*7e20*/  @!P1 BRA `(.L_x_6207) ;  /* 0x0000014000ec9947 */ /* 0x004fea0003800000 */
.L_x_6204:
[----:B------:R-:W-:Y:S01]  /*7e30*/  UIADD3 UR6, UR37, 0x400, URZ ;  /* 0x0000040025067890 */ /* 0x000fe2000fffe03f */
[----:B------:R-:W-:Y:S01]  /*7e40*/  WARPGROUP.ARRIVE ;  /* 0x00000000000079c5 */ /* 0x000fe20000000000 */
[----:B------:R-:W-:Y:S01]  /*7e50*/  UMOV UR7, 0xc0000010 ;  /* 0xc000001000077882 */ /* 0x000fe20000000000 */
[----:B------:R-:W-:Y:S01]  /*7e60*/  UMOV UR11, 0xc0000010 ;  /* 0xc0000010000b7882 */ /* 0x000fe20000000000 */
[----:B------:R-:W-:-:S03]  /*7e70*/  USHF.R.U32.HI UR6, URZ, 0x4, UR6 ;  /* 0x000000043f067899 */ /* 0x000fc60008011606 */
[----:B------:R-:W3:Y:S01]  /*7e80*/  S2R R14, SR_TID.X ;  /* 0x00000000000e7919 */ /* 0x000ee20000002100 */
[----:B------:R-:W4:Y:S01]  /*7e90*/  LDC R18, c[0x0][0x288] ;  /* 0x0000a200ff127b82 */ /* 0x000f220000000800 */
[----:B-12---:R-:W-:Y:S01]  /*7ea0*/  IMAD.U32 R12, RZ, RZ, UR50 ;  /* 0x00000032ff0c7e24 */ /* 0x006fe2000f8e00ff */
[----:B------:R-:W-:Y:S01]  /*7eb0*/  ULOP3.LUT UR6, UR6, 0x3fff, URZ, 0xc0, !UPT ;  /* 0x00003fff06067892 */ /* 0x000fe2000f8ec03f */
[----:B------:R-:W-:-:S03]  /*7ec0*/  LOP3.LUT P1, RZ, R17, 0x80000, RZ, 0xc0, !PT ;  /* 0x0008000011ff7812 */ /* 0x000fc6000782c0ff */
[----:B------:R-:W-:-:S04]  /*7ed0*/  ULOP3.LUT UR6, UR6, 0x10000, URZ, 0xfc, !UPT ;  /* 0x0001000006067892 */ /* 0x000fc8000f8efc3f */
[----:B------:R-:W-:-:S04]  /*7ee0*/  UIMAD UR6, UR48, 0x700, UR6 ;  /* 0x00000700300678a4 */ /* 0x000fc8000f8e0206 */
[----:B------:R-:W-:-:S05]  /*7ef0*/  UIADD3 UR10, UR6, 0x100, URZ ;  /* 0x00000100060a7890 */ /* 0x000fca000fffe03f */
[----:B------:R-:W-:Y:S01]  /*7f00*/  QGMMA.64x128x32.F32.E4M3.E4M3 R24, R224, gdesc[UR4], R24, gsb0 ;  /* 0x01e00004e0187df3 */ /* 0x000fe20008000818 */
[----:B------:R-:W-:Y:S01]  /*7f10*/  UMOV UR7, 0xc0000010 ;  /* 0xc000001000077882 */ /* 0x000fe20000000000 */
[----:B---3--:R-:W-:Y:S02]  /*7f20*/  LOP3.LUT P2, RZ, R14, 0x7f, RZ, 0xc0, !PT ;  /* 0x0000007f0eff7812 */ /* 0x008fe4000784c0ff */
[----:B------:R-:W-:-:S04]  /*7f30*/  SHF.R.U32.HI R14, RZ, 0x7, R14 ;  /* 0x00000007ff0e7819 */ /* 0x000fc8000001160e */
[----:B------:R-:W-:-:S07]  /*7f40*/  IADD3 R14, -R14, 0xb, RZ ;  /* 0x0000000b0e0e7810 */ /* 0x000fce0007ffe1ff */
[----:B------:R-:W-:-:S05]  /*7f50*/  @!P2 LEA R12, R12, UR37, 0x3 ;  /* 0x000000250c0cac11 */ /* 0x000fca000f8e18ff */
[----:B------:R-:W-:-:S05]  /*7f60*/  @!P2 VIADD R12, R12, 0x2e840 ;  /* 0x0002e8400c0ca836 */ /* 0x000fca0000000000 */
[----:B------:R-:W-:Y:S01]  /*7f70*/  @!P2 PRMT R12, RZ, 0x654, R12 ;  /* 0x00000654ff0ca816 */ /* 0x000fe2000000000c */
[----:B------:R-:W-:Y:S02]  /*7f80*/  WARPGROUP.DEPBAR.LE gsb0, 0x0 ;  /* 0x00008000000079c5 */ /* 0x000fe40000010000 */
[----:B------:R-:W-:-:S06]  /*7f90*/  WARPGROUP.ARRIVE ;  /* 0x00000000000079c5 */ /* 0x000fcc0000000000 */
        /* <DEDUP_REMOVED lines=18> */
[----:B------:R-:W-:Y:S01]  /*80c0*/  UIADD3 UR6, UR6, 0x600, URZ ;  /* 0x0000060006067890 */ /* 0x000fe2000fffe03f */
[----:B------:R-:W-:Y:S02]  /*80d0*/  WARPGROUP.DEPBAR.LE gsb0, 0x0 ;  /* 0x00008000000079c5 */ /* 0x000fe40000010000 */
[----:B------:R-:W-:-:S06]  /*80e0*/  WARPGROUP.ARRIVE ;  /* 0x00000000000079c5 */ /* 0x000fcc0000000000 */
[----:B------:R-:W-:Y:S03]  /*80f0*/  QGMMA.64x128x32.F32.E4M3.E4M3 R24, R204, gdesc[UR8], R24, gsb0 ;  /* 0x01e00008cc187df3 */ /* 0x000fe60008000818 */
[----:B------:R-:W-:Y:S02]  /*8100*/  WARPGROUP.DEPBAR.LE gsb0, 0x0 ;  /* 0x00008000000079c5 */ /* 0x000fe40000010000 */
[----:B------:R-:W-:-:S07]  /*8110*/  WARPGROUP.ARRIVE ;  /* 0x00000000000079c5 */ /* 0x000fce0000000000 */
[----:B------:R-:W-:Y:S01]  /*8120*/  QGMMA.64x128x32.F32.E4M3.E4M3 R24, R200, gdesc[UR4], R24, gsb0 ;  /* 0x01e00004c8187df3 */ /* 0x000fe20008000818 */
[----:B------:R-:W-:Y:S02]  /*8130*/  ULOP3.LUT UR6, URZ, UR41, URZ, 0x33, !UPT ;  /* 0x000000293f067292 */ /* 0x000fe4000f8e333f */
[----:B------:R-:W-:Y:S02]  /*8140*/  WARPGROUP.DEPBAR.LE gsb0, 0x0 ;  /* 0x00008000000079c5 */ /* 0x000fe40000010000 */
[----:B------:R-:W-:Y:S01]  /*8150*/  IMAD R201, R4, -0xe0, RZ ;  /* 0xffffff2004c97824 */ /* 0x000fe200078e02ff */
[----:B------:R1:W-:Y:S06]  /*8160*/  BAR.ARV R14, 0x100 ;  /* 0x0004000e0000751d */ /* 0x0003ec0000002000 */
[----:B------:R-:W-:Y:S01]  /*8170*/  IMAD R15, R22, UR49, R201 ;  /* 0x00000031160f7c24 */ /* 0x000fe2000f8e02c9 */
[----:B------:R4:W-:Y:S04]  /*8180*/  @!P2 SYNCS.ARRIVE.TRANS64.RED.A1T0 RZ, [R12+URZ], RZ ;  /* 0x000000ff0cffa9a7 */ /* 0x0009e8000810043f */
[----:B----4-:R-:W-:-:S05]  /*8190*/  IADD3 R12, R15, 0x1, -R18 ;  /* 0x000000010f0c7810 */ /* 0x010fca0007ffe812 */
        /* <DEDUP_REMOVED lines=18> */
.L_x_6210:
[----:B------:R-:W-:-:S05]  /*82c0*/  IMAD.U32 R202, RZ, RZ, UR40 ;  /* 0x00000028ffca7e24 */ /* 0x000fca000f8e00ff */
[----:B------:R-:W-:-:S13]  /*82d0*/  ISETP.NE.AND P1, PT, R202, 0x1, PT ;  /* 0x00000001ca00780c */ /* 0x000fda0003f25270 */
[----:B------:R-:W1:Y:S01]  /*82e0*/  @P1 LDC.64 R14, c[0x0][0x9e8] ;  /* 0x00027a00ff0e1b82 */ /* 0x000e620000000a00 */
[----:B------:R-:W-:-:S04]  /*82f0*/  @P1 IMAD.IADD R203, R232, 0x1, R8 ;  /* 0x00000001e8cb1824 */ /* 0x000fc800078e0208 */
[----:B-1----:R-:W-:-:S04]  /*8300*/  @P1 IMAD.HI.U32 R14, R203, R14, RZ ;  /* 0x0000000ecb0e1227 */ /* 0x002fc800078e00ff */
[----:B------:R-:W-:Y:S01]  /*8310*/  IMAD.MOV.U32 R203, RZ, RZ, R11 ;  /* 0x000000ffffcb7224 */ /* 0x000fe200078e000b */
[----:B------:R-:W-:-:S07]  /*8320*/  @P1 SHF.R.U32.HI R203, RZ, R15, R14 ;  /* 0x0000000fffcb1219 */ /* 0x000fce000001160e */
.L_x_6211:
[----:B------:R-:W-:Y:S05]  /*8330*/  BSYNC B0 ;  /* 0x0000000000007941 */ /* 0x000fea0003800000 */
.L_x_6209:
[----:B------:R-:W-:-:S05]  /*8340*/  IMAD R15, R203, R202, R12 ;  /* 0x000000cacb0f7224 */ /* 0x000fca00078e020c */
[----:B------:R-:W-:Y:S02]  /*8350*/  VIADDMNMX R20, R15, R202, R20, PT ;  /* 0x000000ca0f147246 */ /* 0x000fe40003800114 */
[----:B------:R-:W-:-:S07]  /*8360*/  VIMNMX R18, R18, R15, !PT ;  /* 0x0000000f12127248 */ /* 0x000fce0007fe0100 */
.L_x_6208:
        /* <DEDUP_REMOVED lines=320> */
[----:B------:R-:W-:-:S04]  /*9770*/  ISETP.GT.AND P6, PT, R18, RZ, !P6 ;  /* 0x000000ff1200720c */ /* 0x000fc800077c4270 */
[----:B------:R-:W-:-:S04]  /*9780*/  ISETP.LT.OR P6, PT, R20, 0x1, P6 ;  /* 0x000000011400780c */ /* 0x000fc800037c1670 */
[----:B------:R-:W-:Y:S02]  /*9790*/  FSEL R184, R184, -INF , !P6 ;  /* 0xff800000b8b87808 */ /* 0x000fe40007000000 */
[----:B------:R-:W-:-:S13]  /*97a0*/  ISETP.GE.AND P6, PT, R201, 0xda, PT ;  /* 0x000000dac900780c */ /* 0x000fda0003fc6270 */
[----:B------:R-:W-:Y:S02]  /*97b0*/  @P6 LOP3.LUT R17, R17, 0x800, RZ, 0xfc, !PT ;  /* 0x0000080011116812 */ /* 0x000fe400078efcff */
[----:B------:R-:W-:-:S04]  /*97c0*/  ISETP.GT.AND P6, PT, R18, 0xd9, !P6 ;  /* 0x000000d91200780c */ /* 0x000fc800077c4270 */
[----:B------:R-:W-:-:S04]  /*97d0*/  ISETP.LT.OR P6, PT, R20, 0xda, P6 ;  /* 0x000000da1400780c */ /* 0x000fc800037c1670 */
[----:B------:R-:W-:Y:S02]  /*97e0*/  FSEL R101, R101, -INF , !P6 ;  /* 0xff80000065657808 */ /* 0x000fe40007000000 */
[----:B------:R-:W-:-:S13]  /*97f0*/  LOP3.LUT P6, RZ, R17, 0x80000, RZ, 0xc0, !PT ;  /* 0x0008000011ff7812 */ /* 0x000fda00078cc0ff */
        /* <DEDUP_REMOVED lines=13> */
.L_x_6214:
[----:B------:R-:W-:-:S05]  /*98d0*/  IMAD.U32 R18, RZ, RZ, UR40 ;  /* 0x00000028ff127e24 */ /* 0x000fca000f8e00ff */
[----:B------:R-:W-:-:S13]  /*98e0*/  ISETP.NE.AND P6, PT, R18, 0x1, PT ;  /* 0x000000011200780c */ /* 0x000fda0003fc5270 */
[----:B------:R-:W1:Y:S02]  /*98f0*/  @P6 LDC.64 R20, c[0x0][0x9e8] ;  /* 0x00027a00ff146b82 */ /* 0x000e640000000a00 */
[----:B-1----:R-:W-:-:S05]  /*9900*/  @P6 IMAD.HI.U32 R20, R201, R20, RZ ;  /* 0x00000014c9146227 */ /* 0x002fca00078e00ff */
[----:B------:R-:W-:-:S07]  /*9910*/  @P6 SHF.R.U32.HI R201, RZ, R21, R20 ;  /* 0x00000015ffc96219 */ /* 0x000fce0000011614 */
.L_x_6215:
[----:B------:R-:W-:Y:S05]  /*9920*/  BSYNC B0 ;  /* 0x0000000000007941 */ /* 0x000fea0003800000 */
.L_x_6213:
[----:B------:R-:W-:-:S05]  /*9930*/  IMAD R201, R201, R18, R12 ;  /* 0x00000012c9c97224 */ /* 0x000fca00078e020c */
[----:B------:R-:W-:Y:S02]  /*9940*/  VIADDMNMX R200, R201, R18, R200, PT ;  /* 0x00000012c9c87246 */ /* 0x000fe400038001c8 */
[----:B------:R-:W-:-:S07]  /*9950*/  VIMNMX R14, R14, R201, !PT ;  /* 0x000000c90e0e7248 */ /* 0x000fce0007fe0100 */
.L_x_6212:
        /* <DEDUP_REMOVED lines=78> */
[----:B------:R-:W-:Y:S02]  /*9e40*/  ISETP.GT.AND P2, PT, R14, 0xc9, !P2 ;  /* 0x000000c90e00780c */ /* 0x000fe40005744270 */
[----:B------:R-:W-:Y:S02]  /*9e50*/  FSEL R159, R159, -INF , !P1 ;  /* 0xff8000009f9f7808 */ /* 0x000fe40004800000 */
[----:B------:R-:W-:Y:S02]  /*9e60*/  LOP3.LUT P1, RZ, R17, 0x1, RZ, 0xc0, !PT ;  /* 0x0000000111ff7812 */ /* 0x000fe4000782c0ff */
[----:B------:R-:W-:Y:S02]  /*9e70*/  ISETP.LT.OR P2, PT, R200, 0xca, P2 ;  /* 0x000000cac800780c */ /* 0x000fe40001741670 */
[C---:B------:R-:W-:Y:S02]  /*9e80*/  ISETP.GT.AND P1, PT, R14.reuse, 0x50, !P1 ;  /* 0x000000500e00780c */ /* 0x040fe40004f24270 */
[----:B------:R-:W-:-:S02]  /*9e90*/  ISETP.GT.AND P3, PT, R14, 0xd0, !P3 ;  /* 0x000000d00e00780c */ /* 0x000fc40005f64270 */
[----:B------:R-:W-:Y:S02]  /*9ea0*/  ISETP.LT.OR P1, PT, R200, 0x51, P1 ;  /* 0x00000051c800780c */ /* 0x000fe40000f21670 */
[----:B------:R-:W-:Y:S02]  /*9eb0*/  FSEL R95, R95, -INF , !P2 ;  /* 0xff8000005f5f7808 */ /* 0x000fe40005000000 */
[----:B------:R-:W-:Y:S02]  /*9ec0*/  FSEL R162, R162, -INF , !P1 ;  /* 0xff800000a2a27808 */ /* 0x000fe40004800000 */
[----:B------:R-:W-:Y:S02]  /*9ed0*/  LOP3.LUT P1, RZ, R16, 0x80000000, RZ, 0xc0, !PT ;  /* 0x8000000010ff7812 */ /* 0x000fe4000782c0ff */
[----:B------:R-:W-:Y:S02]  /*9ee0*/  ISETP.LT.OR P3, PT, R200, 0xd1, P3 ;  /* 0x000000d1c800780c */ /* 0x000fe40001f61670 */
[----:B------:R-:W-:-:S02]  /*9ef0*/  ISETP.GT.AND P1, PT, R14, 0x51, !P1 ;  /* 0x000000510e00780c */ /* 0x000fc40004f24270 */
[----:B------:R-:W-:Y:S02]  /*9f00*/  ISETP.GT.AND P4, PT, R14, 0xd1, !P4 ;  /* 0x000000d10e00780c */ /* 0x000fe40006784270 */
[----:B------:R-:W-:Y:S02]  /*9f10*/  ISETP.LT.OR P1, PT, R200, 0x52, P1 ;  /* 0x00000052c800780c */ /* 0x000fe40000f21670 */
[----:B------:R-:W-:Y:S02]  /*9f20*/  FSEL R98, R98, -INF , !P3 ;  /* 0xff80000062627808 */ /* 0x000fe40005800000 */
[----:B------:R-:W-:Y:S02]  /*9f30*/  FSEL R163, R163, -INF , !P1 ;  /* 0xff800000a3a37808 */ /* 0x000fe40004800000 */
[----:B------:R-:W-:Y:S02]  /*9f40*/  LOP3.LUT P1, RZ, R16, 0x40000000, RZ, 0xc0, !PT ;  /* 0x4000000010ff7812 */ /* 0x000fe4000782c0ff */
[----:B------:R-:W-:-:S02]  /*9f50*/  ISETP.GT.AND P5, PT, R14, 0xd8, !P5 ;  /* 0x000000d80e00780c */ /* 0x000fc40006fa4270 */
[----:B------:R-:W-:Y:S02]  /*9f60*/  ISETP.GT.AND P1, PT, R14, 0x58, !P1 ;  /* 0x000000580e00780c */ /* 0x000fe40004f24270 */
[C---:B------:R-:W-:Y:S02]  /*9f70*/  ISETP.LT.OR P4, PT, R200.reuse, 0xd2, P4 ;  /* 0x000000d2c800780c */ /* 0x040fe40002781670 */
[C---:B------:R-:W-:Y:S02]  /*9f80*/  ISETP.LT.OR P1, PT, R200.reuse, 0x59, P1 ;  /* 0x00000059c800780c */ /* 0x040fe40000f21670 */
[----:B------:R-:W-:Y:S02]  /*9f90*/  ISETP.LT.OR P5, PT, R200, 0xd9, P5 ;  /* 0x000000d9c800780c */ /* 0x000fe40002fa1670 */
[----:B------:R-:W-:Y:S02]  /*9fa0*/  FSEL R166, R166, -INF , !P1 ;  /* 0xff800000a6a67808 */ /* 0x000fe40004800000 */
[----:B------:R-:W-:-:S02]  /*9fb0*/  LOP3.LUT P1, RZ, R16, 0x20000000, RZ, 0xc0, !PT ;  /* 0x2000000010ff7812 */ /* 0x000fc4000782c0ff */
[----:B------:R-:W-:Y:S02]  /*9fc0*/  FSEL R99, R99, -INF , !P4 ;  /* 0xff80000063637808 */ /* 0x000fe40006000000 */
        /* <DEDUP_REMOVED lines=135> */
[----:B------:R-:W-:Y:S02]  /*a840*/  FMNMX.FTZ R91, R149, R18, !PT ;  /* 0x00000012955b7209 */ /* 0x000fe40007810000 */
[----:B------:R-:W-:Y:S02]  /*a850*/  ISETP.GT.AND P1, PT, R14, 0xc8, !P6 ;  /* 0x000000c80e00780c */ /* 0x000fe40007724270 */
[----:B------:R-:W-:Y:S02]  /*a860*/  FMNMX.FTZ R18, R120, R91, !PT ;  /* 0x0000005b78127209 */ /* 0x000fe40007810000 */
[----:B------:R-:W-:Y:S02]  /*a870*/  ISETP.LT.OR P1, PT, R200, 0xc9, P1 ;  /* 0x000000c9c800780c */ /* 0x000fe40000f21670 */
[----:B------:R-:W-:-:S02]  /*a880*/  FMNMX.FTZ R91, R121, R18, !PT ;  /* 0x00000012795b7209 */ /* 0x000fc40007810000 */
[----:B------:R-:W-:Y:S02]  /*a890*/  LOP3.LUT P6, RZ, R16, 0x1, RZ, 0xc0, !PT ;  /* 0x0000000110ff7812 */ /* 0x000fe400078cc0ff */
[----:B------:R-:W-:Y:S02]  /*a8a0*/  FMNMX.FTZ R18, R124, R91, !PT ;  /* 0x0000005b7c127209 */ /* 0x000fe40007810000 */
[----:B------:R-:W-:Y:S02]  /*a8b0*/  FSEL R94, R94, -INF , !P1 ;  /* 0xff8000005e5e7808 */ /* 0x000fe40004800000 */
[----:B------:R-:W-:Y:S02]  /*a8c0*/  FMNMX.FTZ R91, R125, R18, !PT ;  /* 0x000000127d5b7209 */ /* 0x000fe40007810000 */
[----:B------:R-:W-:Y:S02]  /*a8d0*/  ISETP.GT.AND P1, PT, R14, RZ, !P6 ;  /* 0x000000ff0e00720c */ /* 0x000fe40007724270 */
[----:B------:R-:W-:-:S02]  /*a8e0*/  FMNMX.FTZ R18, R128, R91, !PT ;  /* 0x0000005b80127209 */ /* 0x000fc40007810000 */
[----:B------:R-:W-:Y:S02]  /*a8f0*/  ISETP.LT.OR P1, PT, R200, 0x1, P1 ;  /* 0x00000001c800780c */ /* 0x000fe40000f21670 */
[----:B------:R-:W-:Y:S02]  /*a900*/  FMNMX.FTZ R91, R129, R18, !PT ;  /* 0x00000012815b7209 */ /* 0x000fe40007810000 */
[----:B------:R-:W-:Y:S02]  /*a910*/  FSEL R186, R186, -INF , !P1 ;  /* 0xff800000baba7808 */ /* 0x000fe40004800000 */
[----:B------:R-:W-:Y:S02]  /*a920*/  FMNMX.FTZ R18, R132, R91, !PT ;  /* 0x0000005b84127209 */ /* 0x000fe40007810000 */
[----:B------:R-:W-:Y:S02]  /*a930*/  FMNMX.FTZ R168, R186, R0, !PT ;  /* 0x00000000baa87209 */ /* 0x000fe40007810000 */
[----:B------:R-:W-:-:S02]  /*a940*/  FMNMX.FTZ R91, R133, R18, !PT ;  /* 0x00000012855b7209 */ /* 0x000fc40007810000 */
[----:B------:R-:W-:Y:S02]  /*a950*/  LOP3.LUT P6, RZ, R17, 0x800, RZ, 0xc0, !PT ;  /* 0x0000080011ff7812 */ /* 0x000fe400078cc0ff */
[----:B------:R-:W-:Y:S02]  /*a960*/  FMNMX.FTZ R18, R104, R91, !PT ;  /* 0x0000005b68127209 */ /* 0x000fe40007810000 */
[----:B------:R-:W-:Y:S02]  /*a970*/  ISETP.GT.AND P2, PT, R14, 0xd9, !P6 ;  /* 0x000000d90e00780c */ /* 0x000fe40007744270 */
[----:B------:R-:W-:Y:S02]  /*a980*/  FMNMX.FTZ R91, R105, R18, !PT ;  /* 0x00000012695b7209 */ /* 0x000fe40007810000 */
[----:B------:R-:W-:Y:S02]  /*a990*/  ISETP.LT.OR P2, PT, R200, 0xda, P2 ;  /* 0x000000dac800780c */ /* 0x000fe40001741670 */
        /* <DEDUP_REMOVED lines=29> */
[----:B------:R1:W-:Y:S01]  /*ab70*/  MUFU.EX2 R20, R184 ;  /* 0x000000b800147308 */ /* 0x0003e20000000800 */
        /* <DEDUP_REMOVED lines=71> */
[----:B-1----:R-:W-:Y:S01]  /*aff0*/  FMNMX.FTZ R184, R138, R197, !PT ;  /* 0x000000c58ab87209 */ /* 0x002fe20007810000 */
        /* <DEDUP_REMOVED lines=40> */
[----:B------:R-:W-:Y:S01]  /*b280*/  FMNMX.FTZ R197, R95, R188, !PT ;  /* 0x000000bc5fc57209 */ /* 0x000fe20007810000 */
[--C-:B------:R-:W-:Y:S01]  /*b290*/  FFMA.FTZ R188, R2, R109, -R18.reuse ;  /* 0x0000006d02bc7223 */ /* 0x100fe20000010812 */
[----:B------:R-:W-:Y:S02]  /*b2a0*/  FSEL R109, R103, -INF , !P2 ;  /* 0xff800000676d7808 */ /* 0x000fe40005000000 */
[----:B------:R-:W-:Y:S01]  /*b2b0*/  FMNMX.FTZ R108, R98, R197, !PT ;  /* 0x000000c5626c7209 */ /* 0x000fe20007810000 */
[----:B------:R-:W-:Y:S01]  /*b2c0*/  MUFU.EX2 R103, R188 ;  /* 0x000000bc00677308 */ /* 0x000fe20000000800 */
[----:B------:R-:W-:Y:S01]  /*b2d0*/  FSEL R197, R102, -INF , !P5 ;  /* 0xff80000066c57808 */ /* 0x000fe20006800000 */
[----:B------:R-:W-:Y:S01]  /*b2e0*/  FFMA.FTZ R102, R2, R112, -R18 ;  /* 0x0000007002667223 */ /* 0x000fe20000010812 */
[----:B------:R-:W-:-:S04]  /*b2f0*/  FMNMX.FTZ R108, R99, R108, !PT ;  /* 0x0000006c636c7209 */ /* 0x000fc80007810000 */
[----:B------:R-:W-:Y:S01]  /*b300*/  FMNMX.FTZ R108, R197, R108, !PT ;  /* 0x0000006cc56c7209 */ /* 0x000fe20007810000 */
[----:B------:R-:W-:Y:S03]  /*b310*/  MUFU.EX2 R168, R217 ;  /* 0x000000d900a87308 */ /* 0x000fe60000000800 */
[----:B------:R-:W-:Y:S01]  /*b320*/  FMNMX.FTZ R112, R109, R108, !PT ;  /* 0x0000006c6d707209 */ /* 0x000fe20007810000 */
[----:B------:R-:W-:Y:S01]  /*b330*/  FFMA.FTZ R108, R2, R116, -R18 ;  /* 0x00000074026c7223 */ /* 0x000fe20000010812 */
[----:B------:R-:W-:-:S03]  /*b340*/  FSEL R116, R91, RZ, P1 ;  /* 0x000000ff5b747208 */ /* 0x000fc60000800000 */
[----:B------:R-:W1:Y:S01]  /*b350*/  SHFL.BFLY PT, R205, R112, 0x2, 0x1f ;  /* 0x0c401f0070cd7f89 */ /* 0x000e6200000e0000 */
[----:B------:R-:W-:Y:S01]  /*b360*/  MUFU.EX2 R157, R157 ;  /* 0x0000009d009d7308 */ /* 0x000fe20000000800 */
[----:B------:R-:W-:-:S04]  /*b370*/  FADD.FTZ R3, -R116, R3 ;  /* 0x0000000374037221 */ /* 0x000fc80000010100 */
[----:B------:R-:W-:-:S03]  /*b380*/  FMUL.FTZ R3, R2, R3 ;  /* 0x0000000302037220 */ /* 0x000fc60000410000 */
[----:B------:R-:W-:Y:S08]  /*b390*/  MUFU.EX2 R170, R219 ;  /* 0x000000db00aa7308 */ /* 0x000ff00000000800 */
[----:B------:R-:W2:Y:S01]  /*b3a0*/  MUFU.EX2 R3, R3 ;  /* 0x0000000300037308 */ /* 0x000ea20000000800 */
[----:B-1----:R-:W-:-:S07]  /*b3b0*/  FMNMX.FTZ R205, R112, R205, !PT ;  /* 0x000000cd70cd7209 */ /* 0x002fce0007810000 */
[----:B------:R-:W-:Y:S01]  /*b3c0*/  MUFU.EX2 R161, R161 ;  /* 0x000000a100a17308 */ /* 0x000fe20000000800 */
[----:B------:R-:W1:Y:S07]  /*b3d0*/  SHFL.BFLY PT, R112, R205, 0x1, 0x1f ;  /* 0x0c201f00cd707f89 */ /* 0x000e6e00000e0000 */
[----:B------:R-:W-:Y:S01]  /*b3e0*/  MUFU.EX2 R172, R221 ;  /* 0x000000dd00ac7308 */ /* 0x000fe20000000800 */
[----:B--2---:R-:W-:-:S04]  /*b3f0*/  FFMA.FTZ R6, R3, R6, R20 ;  /* 0x0000000603067223 */ /* 0x004fc80000010014 */
[----:B------:R-:W-:-:S03]  /*b400*/  FADD.FTZ R6, R185, R6 ;  /* 0x00000006b9067221 */ /* 0x000fc60000010000 */
[----:B------:R-:W-:Y:S08]  /*b410*/  MUFU.EX2 R165, R165 ;  /* 0x000000a500a57308 */ /* 0x000ff00000000800 */
[----:B------:R-:W-:Y:S01]  /*b420*/  MUFU.EX2 R174, R223 ;  /* 0x000000df00ae7308 */ /* 0x000fe20000000800 */
[----:B-1----:R-:W-:-:S04]  /*b430*/  FMNMX.FTZ R89, R205, R112, !PT ;  /* 0x00000070cd597209 */ /* 0x002fc80007810000 */
        /* <DEDUP_REMOVED lines=59> */
[----:B------:R-:W-:Y:S01]  /*b7f0*/  FFMA.FTZ R107, R2, R107, -R205 ;  /* 0x0000006b026b7223 */ /* 0x000fe200000108cd */
[----:B------:R-:W-:-:S01]  /*b800*/  FADD.FTZ R6, R112, R5 ;  /* 0x0000000570067221 */ /* 0x000fc20000010000 */
[C-C-:B------:R-:W-:Y:S01]  /*b810*/  FFMA.FTZ R110, R2.reuse, R110, -R205.reuse ;  /* 0x0000006e026e7223 */ /* 0x140fe200000108cd */
[----:B------:R-:W-:-:S01]  /*b820*/  FFMA.FTZ R111, R2, R111, -R205 ;  /* 0x0000006f026f7223 */ /* 0x000fc200000108cd */
[----:B------:R-:W2:Y:S01]  /*b830*/  MUFU.EX2 R195, R195 ;  /* 0x000000c300c37308 */ /* 0x000ea20000000800 */
[----:B---3--:R-:W-:-:S01]  /*b840*/  FADD.FTZ R5, R191, R6 ;  /* 0x00000006bf057221 */ /* 0x008fc20000010000 */
[----:B------:R-:W-:Y:S01]  /*b850*/  FADD.FTZ R6, R140, R201 ;  /* 0x000000c98c067221 */ /* 0x000fe20000010000 */
        /* <DEDUP_REMOVED lines=41> */
[----:B------:R-:W-:-:S06]  /*baf0*/  FADD.FTZ R6, R164, R201 ;  /* 0x000000c9a4067221 */ /* 0x000fcc0000010000 */
[----:B------:R-:W2:Y:S01]  /*bb00*/  MUFU.EX2 R155, R155 ;  /* 0x0000009b009b7308 */ /* 0x000ea20000000800 */
[----:B---3--:R-:W-:-:S07]  /*bb10*/  FADD.FTZ R5, R182, R5 ;  /* 0x00000005b6057221 */ /* 0x008fce0000010000 */
        /* <DEDUP_REMOVED lines=72> */
[----:B------:R-:W-:-:S06]  /*bfa0*/  FFMA.FTZ R201, R2, R12, -R205 ;  /* 0x0000000c02c97223 */ /* 0x000fcc00000108cd */
        /* <DEDUP_REMOVED lines=74> */
[----:B-1----:R-:W-:-:S03]  /*c450*/  FADD.FTZ R6, R101, R6 ;  /* 0x0000000665067221 */ /* 0x002fc60000010000 */
[----:B--2---:R-:W-:Y:S01]  /*c460*/  FADD.FTZ R5, R109, R150 ;  /* 0x000000966d057221 */ /* 0x004fe20000010000 */
[----:B------:R-:W-:Y:S06]  /*c470*/  @!P0 BRA `(.L_x_6216) ;  /* 0x0000000000048947 */ /* 0x000fec0003800000 */
[----:B------:R-:W-:Y:S01]  /*c480*/  BPT.TRAP 0x1 ;  /* 0x000000040000795c */ /* 0x000fe20000300000 */
.L_x_6216:
[----:B------:R-:W-:Y:S01]  /*c490*/  ULEA UR6, UR48, UR37, 0x3 ;  /* 0x0000002530067291 */ /* 0x000fe2000f8e183f */
[----:B------:R-:W-:Y:S01]  /*c4a0*/  ISETP.GT.AND P1, PT, R4, R13, PT ;  /* 0x0000000d0400720c */ /* 0x000fe20003f24270 */
        /* <DEDUP_REMOVED lines=127> */
[----:B------:R-:W-:Y:S01]  /*cca0*/  IMAD.MOV.U32 R18, RZ, RZ, R10 ;  /* 0x000000ffff127224 */ /* 0x000fe200078e000a */
[----:B------:R-:W-:Y:S06]  /*ccb0*/  @P1 BRA `(.L_x_6217) ;  /* 0xffffffa400141947 */ /* 0x000fec000383ffff */
[----:B------:R-:W-:Y:S01]  /*ccc0*/  IMAD.MOV.U32 R0, RZ, RZ, R89 ;  /* 0x000000ffff007224 */ /* 0x000fe200078e0059 */
[----:B------:R-:W-:Y:S01]  /*ccd0*/  UMOV UR48, UR50 ;  /* 0x0000003200307c82 */ /* 0x000fe20008000000 */
[----:B------:R-:W-:Y:S02]  /*cce0*/  IMAD.MOV.U32 R3, RZ, RZ, R91 ;  /* 0x000000ffff037224 */ /* 0x000fe400078e005b */
[----:B------:R-:W-:-:S07]  /*ccf0*/  IMAD.MOV.U32 R18, RZ, RZ, R10 ;  /* 0x000000ffff127224 */ /* 0x000fce00078e000a */
.L_x_6199:
[----:B------:R-:W1:Y:S01]  /*cd00*/  LDC R10, c[0x0][0x9e4] ;  /* 0x00027900ff0a7b82 */ /* 0x000e620000000800 */
[----:B------:R-:W-:Y:S01]  /*cd10*/  LOP3.LUT R17, R17, 0xfff7ffff, RZ, 0xc0, !PT ;  /* 0xfff7ffff11117812 */ /* 0x000fe200078ec0ff */
[----:B------:R-:W-:Y:S01]  /*cd20*/  VIADD R12, R231, -UR41 ;  /* 0x80000029e70c7c36 */ /* 0x000fe20008000000 */
        /* <DEDUP_REMOVED lines=12> */
.L_x_6219:
[----:B------:R-:W-:-:S13]  /*cdf0*/  ISETP.NE.AND P1, PT, R10, 0x1, PT ;  /* 0x000000010a00780c */ /* 0x000fda0003f25270 */
[----:B------:R-:W1:Y:S02]  /*ce00*/  @P1 LDC.64 R14, c[0x0][0x9e8] ;  /* 0x00027a00ff0e1b82 */ /* 0x000e640000000a00 */
[----:B-1----:R-:W-:-:S05]  /*ce10*/  @P1 IMAD.HI.U32 R14, R231, R14, RZ ;  /* 0x0000000ee70e1227 */ /* 0x002fca00078e00ff */
[----:B------:R-:W-:-:S07]  /*ce20*/  @P1 SHF.R.U32.HI R231, RZ, R15, R14 ;  /* 0x0000000fffe71219 */ /* 0x000fce000001160e */
.L_x_6220:
[----:B------:R-:W-:-:S05]  /*ce30*/  IMAD R231, R231, R10, RZ ;  /* 0x0000000ae7e77224 */ /* 0x000fca00078e02ff */
[----:B------:R-:W-:-:S07]  /*ce40*/  VIMNMX R12, R12, R231, !PT ;  /* 0x000000e70c0c7248 */ /* 0x000fce0007fe0100 */
.L_x_6218:
[----:B------:R-:W-:Y:S02]  /*ce50*/  VIADD R13, R12, 0xdf ;  /* 0x000000df0c0d7836 */ /* 0x000fe40000000000 */
[----:B------:R-:W-:-:S04]  /*ce60*/  IMAD.MOV.U32 R12, RZ, RZ, RZ ;  /* 0x000000ffff0c7224 */ /* 0x000fc800078e00ff */
[----:B------:R-:W-:-:S05]  /*ce70*/  IMAD.HI R12, R13, -0x6db6db6d, R12 ;  /* 0x924924930d0c7827 */ /* 0x000fca00078e020c */
[----:B------:R-:W-:-:S04]  /*ce80*/  SHF.R.U32.HI R11, RZ, 0x1f, R12 ;  /* 0x0000001fff0b7819 */ /* 0x000fc8000001160c */
[----:B------:R-:W-:-:S04]  /*ce90*/  LEA.HI.SX32 R11, R12, R11, 0x19 ;  /* 0x0000000b0c0b7211 */ /* 0x000fc800078fcaff */
[----:B------:R-:W-:-:S04]  /*cea0*/  VIMNMX R11, R230, R11, !PT ;  /* 0x0000000be60b7248 */ /* 0x000fc80007fe0100 */
[----:B------:R-:W-:-:S13]  /*ceb0*/  ISETP.GE.AND P1, PT, R4, R11, PT ;  /* 0x0000000b0400720c */ /* 0x000fda0003f26270 */
[----:B------:R-:W-:Y:S05]  /*cec0*/  @!P1 BRA `(.L_x_6221) ;  /* 0x0000003400909947 */ /* 0x000fea0003800000 */
[----:B------:R-:W-:Y:S01]  /*ced0*/  IMAD.MOV.U32 R13, RZ, RZ, R0 ;  /* 0x000000ffff0d7224 */ /* 0x000fe200078e0000 */
[----:B------:R-:W-:Y:S01]  /*cee0*/  UMOV UR40, UR48 ;  /* 0x0000003000287c82 */ /* 0x000fe20008000000 */
[----:B------:R-:W-:Y:S02]  /*cef0*/  IMAD.MOV.U32 R12, RZ, RZ, R3 ;  /* 0x000000ffff0c7224 */ /* 0x000fe400078e0003 */
[----:B------:R-:W-:-:S07]  /*cf00*/  IMAD.MOV.U32 R14, RZ, RZ, R18 ;  /* 0x000000ffff0e7224 */ /* 0x000fce00078e0012 */
.L_x_6231:
[----:B------:R-:W-:Y:S01]  /*cf10*/  ISETP.NE.AND P2, PT, RZ, UR39, PT ;  /* 0x00000027ff007c0c */ /* 0x000fe2000bf45270 */
[----:B------:R-:W-:-:S04]  /*cf20*/  UISETP.NE.AND UP0, UPT, UR40, 0x1, UPT ;  /* 0x000000012800788c */ /* 0x000fc8000bf05270 */
[----:B------:R-:W-:-:S06]  /*cf30*/  USEL UR6, URZ, 0x1, UP0 ;  /* 0x000000013f067887 */ /* 0x000fcc0008000000 */
[----:B------:R-:W-:Y:S02]  /*cf40*/  LOP3.LUT R18, R14, UR6, RZ, 0x3c, !PT ;  /* 0x000000060e127c12 */ /* 0x000fe4000f8e3cff */
[----:B------:R-:W-:Y:S05]  /*cf50*/  @P2 BRA `(.L_x_6222) ;  /* 0x0000000000342947 */ /* 0x000fea0003800000 */
[----:B------:R-:W-:Y:S05]  /*cf60*/  @!P0 BRA `(.L_x_6223) ;  /* 0x0000000000048947 */ /* 0x000fea0003800000 */
[----:B------:R-:W-:Y:S01]  /*cf70*/  BPT.TRAP 0x1 ;  /* 0x000000040000795c */ /* 0x000fe20000300000 */
.L_x_6223:
        /* <DEDUP_REMOVED lines=8> */
.L_x_6224:
[----:B--2---:R-:W-:Y:S05]  /*d000*/  @P1 BRA `(.L_x_6222) ;  /* 0x0000000000081947 */ /* 0x004fea0003800000 */
[----:B------:R-:W2:Y:S02]  /*d010*/  SYNCS.PHASECHK.TRANS64.TRYWAIT P1, [UR6+0x2e830], R0 ;  /* 0x02e83000ff0075a7 */ /* 0x000ea40008020146 */
[----:B--2---:R-:W-:Y:S05]  /*d020*/  @!P1 BRA `(.L_x_6225) ;  /* 0x000000f000849947 */ /* 0x004fea0003800000 */
.L_x_6222:
[----:B--2---:R-:W2:Y:S01]  /*d030*/  S2R R3, SR_TID.X ;  /* 0x0000000000037919 */ /* 0x004ea20000002100 */
[----:B------:R-:W-:Y:S01]  /*d040*/  R2UR UR18, R9 ;  /* 0x00000000091272ca */ /* 0x000fe200000e0000 */
        /* <DEDUP_REMOVED lines=14> */
[----:B------:R-:W-:Y:S01]  /*d130*/  UIADD3 UR30, UR18, 0x300, URZ ;  /* 0x00000300121e7890 */ /* 0x000fe2000fffe03f */
[----:B------:R-:W-:Y:S01]  /*d140*/  UMOV UR29, UR17 ;  /* 0x00000011001d7c82 */ /* 0x000fe20008000000 */
[----:B------:R-:W-:Y:S01]  /*d150*/  UMOV UR31, 0x40000040 ;  /* 0x40000040001f7882 */ /* 0x000fe20000000000 */
[----:B------:R-:W-:Y:S01]  /*d160*/  UIADD3 UR34, UR18, 0x400, URZ ;  /* 0x0000040012227890 */ /* 0x000fe2000fffe03f */
[----:B------:R-:W-:Y:S01]  /*d170*/  UMOV UR32, UR16 ;  /* 0x0000001000207c82 */ /* 0x000fe20008000000 */
[----:B------:R-:W-:Y:S01]  /*d180*/  UMOV UR33, UR17 ;  /* 0x0000001100217c82 */ /* 0x000fe20008000000 */
[----:B------:R-:W-:Y:S01]  /*d190*/  UMOV UR35, 0x40000040 ;  /* 0x4000004000237882 */ /* 0x000fe20000000000 */
[----:B------:R-:W-:Y:S01]  /*d1a0*/  UIADD3 UR6, UR18, 0x600, URZ ;  /* 0x0000060012067890 */ /* 0x000fe2000fffe03f */
[----:B--2---:R-:W-:Y:S01]  /*d1b0*/  SHF.R.U32.HI R3, RZ, 0x7, R3 ;  /* 0x00000007ff037819 */ /* 0x004fe20000011603 */
[----:B------:R-:W-:Y:S01]  /*d1c0*/  UMOV UR7, 0x40000040 ;  /* 0x4000004000077882 */ /* 0x000fe20000000000 */
[----:B------:R-:W-:Y:S01]  /*d1d0*/  UIADD3 UR10, UR18, 0x602, URZ ;  /* 0x00000602120a7890 */ /* 0x000fe2000fffe03f */
[----:B------:R-:W-:-:S02]  /*d1e0*/  UMOV UR11, 0x40000040 ;  /* 0x40000040000b7882 */ /* 0x000fc40000000000 */
[----:B-1----:R-:W-:Y:S01]  /*d1f0*/  VIADD R0, R3, 0x8 ;  /* 0x0000000803007836 */ /* 0x002fe20000000000 */
[----:B------:R-:W-:Y:S01]  /*d200*/  UIADD3 UR14, UR18, 0x6, URZ ;  /* 0x00000006120e7890 */ /* 0x000fe2000fffe03f */
[----:B------:R-:W-:-:S03]  /*d210*/  UMOV UR15, 0x40000040 ;  /* 0x40000040000f7882 */ /* 0x000fc60000000000 */
[----:B------:R1:W-:Y:S06]  /*d220*/  BAR.SYNC.DEFER_BLOCKING R0, 0x100 ;  /* 0x000400000000751d */ /* 0x0003ec0000010000 */
[----:B------:R-:W-:-:S06]  /*d230*/  WARPGROUP.ARRIVE ;  /* 0x00000000000079c5 */ /* 0x000fcc0000000000 */
[----:B------:R-:W-:Y:S03]  /*d240*/  QGMMA.64x32x32.F32.E4M3.E4M3 R184, gdesc[UR16], RZ, !UPT, gsb0 ;  /* 0x0060000010b879f3 */ /* 0x000fe6000c0008ff */
        /* <DEDUP_REMOVED lines=157> */
.L_x_6227:
[----:B------:R-:W-:Y:S01]  /*dc20*/  ULEA UR6, UR40, UR37, 0x3 ;  /* 0x0000002528067291 */ /* 0x000fe2000f8e183f */
[----:B------:R-:W-:-:S08]  /*dc30*/  SHF.L.U32 R0, R14, 0x1f, RZ ;  /* 0x0000001f0e007819 */ /* 0x000fd000000006ff */
[----:B------:R1:W2:Y:S01]  /*dc40*/  SYNCS.PHASECHK.TRANS64.TRYWAIT P1, [UR6+0x2e850], R0 ;  /* 0x02e85000ff0075a7 */ /* 0x0002a20008020146 */
[----:B------:R-:W-:Y:S05]  /*dc50*/  @!P0 BRA `(.L_x_6228) ;  /* 0x0000000000048947 */ /* 0x000fea0003800000 */
[----:B------:R-:W-:Y:S01]  /*dc60*/  BPT.TRAP 0x1 ;  /* 0x000000040000795c */ /* 0x000fe20000300000 */
.L_x_6228:
[----:B--2---:R-:W-:Y:S05]  /*dc70*/  @P1 BRA `(.L_x_6226) ;  /* 0x0000000000081947 */ /* 0x004fea0003800000 */
[----:B------:R-:W2:Y:S02]  /*dc80*/  SYNCS.PHASECHK.TRANS64.TRYWAIT P1, [UR6+0x2e850], R0 ;  /* 0x02e85000ff0075a7 */ /* 0x000ea40008020146 */
[----:B--2---:R-:W-:Y:S05]  /*dc90*/  @!P1 BRA `(.L_x_6229) ;  /* 0x000000e400809947 */ /* 0x004fea0003800000 */
.L_x_6226:
[----:B------:R-:W-:Y:S01]  /*dca0*/  UIADD3 UR6, UR37, 0x400, URZ ;  /* 0x0000040025067890 */ /* 0x000fe2000fffe03f */
[----:B------:R-:W-:Y:S01]  /*dcb0*/  WARPGROUP.ARRIVE ;  /* 0x00000000000079c5 */ /* 0x000fe20000000000 */
[----:B------:R-:W-:Y:S01]  /*dcc0*/  UMOV UR7, 0xc0000010 ;  /* 0xc000001000077882 */ /* 0x000fe20000000000 */
[----:B------:R-:W-:Y:S01]  /*dcd0*/  UMOV UR11, 0xc0000010 ;  /* 0xc0000010000b7882 */ /* 0x000fe20000000000 */
[----:B------:R-:W-:Y:S01]  /*dce0*/  USHF.R.U32.HI UR6, URZ, 0x4, UR6 ;  /* 0x000000043f067899 */ /* 0x000fe20008011606 */
[----:B-12---:R-:W-:Y:S02]  /*dcf0*/  FMNMX.FTZ R0, R184, R12, !PT ;  /* 0x0000000cb8007209 */ /* 0x006fe40007810000 */
[----:B------:R-:W1:Y:S01]  /*dd00*/  S2R R231, SR_TID.X ;  /* 0x0000000000e77919 */ /* 0x000e620000002100 */
[----:B------:R-:W-:Y:S01]  /*dd10*/  ULOP3.LUT UR6, UR6, 0x3fff, URZ, 0xc0, !UPT ;  /* 0x00003fff06067892 */ /* 0x000fe2000f8ec03f */
[----:B------:R-:W-:Y:S02]  /*dd20*/  FMNMX.FTZ R3, R185, R0, !PT ;  /* 0x00000000b9037209 */ /* 0x000fe40007810000 */
[----:B------:R-:W-:Y:S01]  /*dd30*/  FMNMX.FTZ R0, R186, R13, !PT ;  /* 0x0000000dba007209 */ /* 0x000fe20007810000 */
[----:B------:R-:W-:-:S03]  /*dd40*/  ULOP3.LUT UR6, UR6, 0x10000, URZ, 0xfc, !UPT ;  /* 0x0001000006067892 */ /* 0x000fc6000f8efc3f */
[----:B------:R-:W-:Y:S01]  /*dd50*/  FMNMX.FTZ R15, R187, R0, !PT ;  /* 0x00000000bb0f7209 */ /* 0x000fe20007810000 */
[----:B------:R-:W-:Y:S01]  /*dd60*/  UIMAD UR6, UR40, 0x700, UR6 ;  /* 0x00000700280678a4 */ /* 0x000fe2000f8e0206 */
[----:B------:R-:W-:Y:S02]  /*dd70*/  FMNMX.FTZ R0, R188, R3, !PT ;  /* 0x00000003bc007209 */ /* 0x000fe40007810000 */
[----:B------:R-:W-:Y:S01]  /*dd80*/  FMNMX.FTZ R14, R190, R15, !PT ;  /* 0x0000000fbe0e7209 */ /* 0x000fe20007810000 */
[----:B------:R-:W-:Y:S01]  /*dd90*/  UIADD3 UR10, UR6, 0x100, URZ ;  /* 0x00000100060a7890 */ /* 0x000fe2000fffe03f */
[----:B------:R-:W-:Y:S02]  /*dda0*/  FMNMX.FTZ R3, R189, R0, !PT ;  /* 0x00000000bd037209 */ /* 0x000fe40007810000 */
[----:B------:R-:W-:Y:S02]  /*ddb0*/  FMNMX.FTZ R15, R191, R14, !PT ;  /* 0x0000000ebf0f7209 */ /* 0x000fe40007810000 */
[----:B------:R-:W-:Y:S01]  /*ddc0*/  QGMMA.64x128x32.F32.E4M3.E4M3 R24, R224, gdesc[UR4], R24, gsb0 ;  /* 0x01e00004e0187df3 */ /* 0x000fe20008000818 */
        /* <DEDUP_REMOVED lines=72> */
[----:B------:R-:W-:Y:S02]  /*e250*/  WARPGROUP.DEPBAR.LE gsb0, 0x0 ;  /* 0x00008000000079c5 */ /* 0x000fe40000010000 */
[----:B------:R-:W-:Y:S01]  /*e260*/  WARPGROUP.ARRIVE ;  /* 0x00000000000079c5 */ /* 0x000fe20000000000 */
[----:B------:R-:W-:Y:S02]  /*e270*/  FMNMX.FTZ R15, R135, R14, !PT ;  /* 0x0000000e870f7209 */ /* 0x000fe40007810000 */
[----:B------:R-:W-:-:S02]  /*e280*/  FMNMX.FTZ R0, R104, R3, !PT ;  /* 0x0000000368007209 */ /* 0x000fc40007810000 */
[----:B------:R-:W-:Y:S01]  /*e290*/  FMNMX.FTZ R14, R106, R15, !PT ;  /* 0x0000000f6a0e7209 */ /* 0x000fe20007810000 */
[----:B------:R-:W-:Y:S01]  /*e2a0*/  QGMMA.64x128x32.F32.E4M3.E4M3 R24, R220, gdesc[UR8], R24, gsb0 ;  /* 0x01e00008dc187df3 */ /* 0x000fe20008000818 */
[----:B------:R-:W-:Y:S01]  /*e2b0*/  UIADD3 UR10, UR6, 0x200, URZ ;  /* 0x00000200060a7890 */ /* 0x000fe2000fffe03f */
        /* <DEDUP_REMOVED lines=31> */
[----:B-1----:R-:W-:Y:S01]  /*e4b0*/  SHF.R.U32.HI R231, RZ, 0x7, R231 ;  /* 0x00000007ffe77819 */ /* 0x002fe200000116e7 */
        /* <DEDUP_REMOVED lines=8> */
[----:B------:R-:W-:Y:S01]  /*e540*/  FADD.FTZ R15, -R3, R12 ;  /* 0x0000000c030f7221 */ /* 0x000fe20000010100 */
[----:B------:R-:W-:Y:S02]  /*e550*/  WARPGROUP.DEPBAR.LE gsb0, 0x0 ;  /* 0x00008000000079c5 */ /* 0x000fe40000010000 */
[----:B------:R-:W-:-:S06]  /*e560*/  WARPGROUP.ARRIVE ;  /* 0x00000000000079c5 */ /* 0x000fcc0000000000 */
[----:B------:R-:W-:Y:S01]  /*e570*/  QGMMA.64x128x32.F32.E4M3.E4M3 R24, R216, gdesc[UR8], R24, gsb0 ;  /* 0x01e00008d8187df3 */ /* 0x000fe20008000818 */
[----:B------:R-:W-:Y:S01]  /*e580*/  UIADD3 UR10, UR6, 0x300, URZ ;  /* 0x00000300060a7890 */ /* 0x000fe2000fffe03f */
[----:B------:R-:W-:Y:S01]  /*e590*/  UMOV UR11, 0xc0000010 ;  /* 0xc0000010000b7882 */ /* 0x000fe20000000000 */
[----:B------:R-:W-:Y:S02]  /*e5a0*/  WARPGROUP.DEPBAR.LE gsb0, 0x0 ;  /* 0x00008000000079c5 */ /* 0x000fe40000010000 */
[----:B------:R-:W-:Y:S01]  /*e5b0*/  WARPGROUP.ARRIVE ;  /* 0x00000000000079c5 */ /* 0x000fe20000000000 */
[----:B------:R-:W-:Y:S01]  /*e5c0*/  FMUL.FTZ R216, R2, R15 ;  /* 0x0000000f02d87220 */ /* 0x000fe20000410000 */
[----:B------:R-:W-:-:S03]  /*e5d0*/  FADD.FTZ R15, -R0, R13 ;  /* 0x0000000d000f7221 */ /* 0x000fc60000010100 */
[----:B------:R-:W-:Y:S02]  /*e5e0*/  MUFU.EX2 R13, R216 ;  /* 0x000000d8000d7308 */ /* 0x000fe40000000800 */
[----:B------:R-:W-:Y:S01]  /*e5f0*/  QGMMA.64x128x32.F32.E4M3.E4M3 R24, R212, gdesc[UR8], R24, gsb0 ;  /* 0x01e00008d4187df3 */ /* 0x000fe20008000818 */
[----:B------:R-:W-:Y:S01]  /*e600*/  UIADD3 UR10, UR6, 0x400, URZ ;  /* 0x00000400060a7890 */ /* 0x000fe2000fffe03f */
[C---:B------:R-:W-:Y:S01]  /*e610*/  FMUL.FTZ R12, R2.reuse, R15 ;  /* 0x0000000f020c7220 */ /* 0x040fe20000410000 */
[----:B------:R-:W-:Y:S01]  /*e620*/  UMOV UR11, 0xc0000010 ;  /* 0xc0000010000b7882 */ /* 0x000fe20000000000 */
        /* <DEDUP_REMOVED lines=58> */
[----:B------:R-:W1:Y:S03]  /*e9d0*/  MUFU.EX2 R14, R14 ;  /* 0x0000000e000e7308 */ /* 0x000e660000000800 */
        /* <DEDUP_REMOVED lines=46> */
[----:B---3--:R-:W-:-:S01]  /*ecc0*/  FADD.FTZ R6, R186, R5 ;  /* 0x00000005ba067221 */ /* 0x008fc20000010000 */
[C-C-:B------:R-:W-:Y:S01]  /*ecd0*/  FFMA.FTZ R131, R2.reuse, R131, -R101.reuse ;  /* 0x0000008302837223 */ /* 0x140fe20000010865 */
[----:B------:R-:W-:-:S01]  /*ece0*/  FFMA.FTZ R134, R2, R134, -R101 ;  /* 0x0000008602867223 */ /* 0x000fc20000010865 */
[C-C-:B------:R-:W-:Y:S01]  /*ecf0*/  FFMA.FTZ R135, R2.reuse, R135, -R101.reuse ;  /* 0x0000008702877223 */ /* 0x140fe20000010865 */
[----:B------:R-:W-:-:S01]  /*ed00*/  FFMA.FTZ R106, R2, R106, -R101 ;  /* 0x0000006a026a7223 */ /* 0x000fc20000010865 */
[----:B------:R-:W-:Y:S01]  /*ed10*/  FFMA.FTZ R107, R2, R107, -R101 ;  /* 0x0000006b026b7223 */ /* 0x000fe20000010865 */
[----:B------:R-:W-:Y:S01]  /*ed20*/  IADD3 R198, -R231, 0xb, RZ ;  /* 0x0000000be7c67810 */ /* 0x000fe20007ffe1ff */
[----:B------:R-:W3:Y:S01]  /*ed30*/  MUFU.EX2 R185, R185 ;  /* 0x000000b900b97308 */ /* 0x000ee20000000800 */
[----:B--2---:R-:W-:-:S01]  /*ed40*/  FADD.FTZ R196, R20, R199 ;  /* 0x000000c714c47221 */ /* 0x004fc20000010000 */
[----:B------:R-:W2:Y:S01]  /*ed50*/  S2R R231, SR_TID.X ;  /* 0x0000000000e77919 */ /* 0x000ea20000002100 */
[----:B------:R-:W-:-:S01]  /*ed60*/  FFMA.FTZ R110, R2, R110, -R101 ;  /* 0x0000006e026e7223 */ /* 0x000fc20000010865 */
[C-C-:B------:R-:W-:Y:S01]  /*ed70*/  FFMA.FTZ R111, R2.reuse, R111, -R101.reuse ;  /* 0x0000006f026f7223 */ /* 0x140fe20000010865 */
[----:B------:R-:W-:-:S01]  /*ed80*/  FFMA.FTZ R114, R2, R114, -R101 ;  /* 0x0000007202727223 */ /* 0x000fc20000010865 */
[C-C-:B------:R-:W-:Y:S01]  /*ed90*/  FFMA.FTZ R115, R2.reuse, R115, -R101.reuse ;  /* 0x0000007302737223 */ /* 0x140fe20000010865 */
[----:B------:R-:W-:-:S01]  /*eda0*/  FFMA.FTZ R118, R2, R118, -R101 ;  /* 0x0000007602767223 */ /* 0x000fc20000010865 */
[----:B------:R-:W4:Y:S01]  /*edb0*/  MUFU.EX2 R190, R190 ;  /* 0x000000be00be7308 */ /* 0x000f220000000800 */
        /* <DEDUP_REMOVED lines=11> */
[----:B------:R-:W-:Y:S01]  /*ee70*/  FFMA.FTZ R101, R2, R103, -R101 ;  /* 0x0000006702657223 */ /* 0x000fe20000010865 */
[----:B------:R-:W-:-:S02]  /*ee80*/  WARPGROUP.DEPBAR.LE gsb0, 0x0 ;  /* 0x00008000000079c5 */ /* 0x000fc40000010000 */
[----:B------:R-:W-:Y:S01]  /*ee90*/  WARPGROUP.ARRIVE ;  /* 0x00000000000079c5 */ /* 0x000fe20000000000 */
[----:B------:R-:W3:Y:S01]  /*eea0*/  MUFU.EX2 R191, R191 ;  /* 0x000000bf00bf7308 */ /* 0x000ee20000000800 */
[----:B----4-:R-:W-:-:S04]  /*eeb0*/  FADD.FTZ R6, R190, R5 ;  /* 0x00000005be067221 */ /* 0x010fc80000010000 */
[----:B------:R-:W-:Y:S01]  /*eec0*/  QGMMA.64x128x32.F32.E4M3.E4M3 R24, R208, gdesc[UR8], R24, gsb0 ;  /* 0x01e00008d0187df3 */ /* 0x000fe20008000818 */
[----:B------:R-:W-:Y:S01]  /*eed0*/  UIADD3 UR10, UR6, 0x500, URZ ;  /* 0x00000500060a7890 */ /* 0x000fe2000fffe03f */
[----:B------:R-:W-:Y:S01]  /*eee0*/  UMOV UR11, 0xc0000010 ;  /* 0xc0000010000b7882 */ /* 0x000fe20000000000 */
[----:B------:R-:W4:Y:S01]  /*eef0*/  MUFU.EX2 R189, R189 ;  /* 0x000000bd00bd7308 */ /* 0x000f220000000800 */
[----:B-1----:R-:W-:-:S01]  /*ef00*/  FADD.FTZ R196, R184, R199 ;  /* 0x000000c7b8c47221 */ /* 0x002fc20000010000 */
[----:B------:R-:W-:Y:S01]  /*ef10*/  UIADD3 UR6, UR6, 0x600, URZ ;  /* 0x0000060006067890 */ /* 0x000fe2000fffe03f */
[----:B--2---:R-:W-:-:S05]  /*ef20*/  LOP3.LUT P1, RZ, R231, 0x7f, RZ, 0xc0, !PT ;  /* 0x0000007fe7ff7812 */ /* 0x004fca000782c0ff */
        /* <DEDUP_REMOVED lines=34> */
[----:B------:R-:W-:Y:S02]  /*f150*/  WARPGROUP.DEPBAR.LE gsb0, 0x0 ;  /* 0x00008000000079c5 */ /* 0x000fe40000010000 */
[----:B------:R-:W-:-:S04]  /*f160*/  WARPGROUP.ARRIVE ;  /* 0x00000000000079c5 */ /* 0x000fc80000000000 */
[----:B------:R-:W3:Y:S01]  /*f170*/  MUFU.EX2 R180, R180 ;  /* 0x000000b400b47308 */ /* 0x000ee20000000800 */
[----:B-1----:R-:W-:-:S01]  /*f180*/  FADD.FTZ R5, R177, R6 ;  /* 0x00000006b1057221 */ /* 0x002fc20000010000 */
[----:B------:R-:W-:Y:S06]  /*f190*/  QGMMA.64x128x32.F32.E4M3.E4M3 R24, R204, gdesc[UR8], R24, gsb0 ;  /* 0x01e00008cc187df3 */ /* 0x000fec0008000818 */
        /* <DEDUP_REMOVED lines=35> */
[----:B------:R-:W-:Y:S02]  /*f3d0*/  WARPGROUP.DEPBAR.LE gsb0, 0x0 ;  /* 0x00008000000079c5 */ /* 0x000fe40000010000 */
[----:B------:R-:W-:Y:S01]  /*f3e0*/  WARPGROUP.ARRIVE ;  /* 0x00000000000079c5 */ /* 0x000fe20000000000 */
[----:B-1----:R-:W-:-:S04]  /*f3f0*/  FADD.FTZ R6, R164, R5 ;  /* 0x00000005a4067221 */ /* 0x002fc80000010000 */
[----:B------:R-:W1:Y:S01]  /*f400*/  MUFU.EX2 R167, R167 ;  /* 0x000000a700a77308 */ /* 0x000e620000000800 */
[----:B------:R-:W-:Y:S01]  /*f410*/  QGMMA.64x128x32.F32.E4M3.E4M3 R24, R200, gdesc[UR4], R24, gsb0 ;  /* 0x01e00004c8187df3 */ /* 0x000fe20008000818 */
[----:B--2---:R-:W-:-:S06]  /*f420*/  FADD.FTZ R196, R166, R199 ;  /* 0x000000c7a6c47221 */ /* 0x004fcc0000010000 */
        /* <DEDUP_REMOVED lines=34> */
[----:B------:R-:W-:-:S06]  /*f650*/  WARPGROUP.DEPBAR.LE gsb0, 0x0 ;  /* 0x00008000000079c5 */ /* 0x000fcc0000010000 */
        /* <DEDUP_REMOVED lines=70> */
[----:B------:R-:W-:-:S05]  /*fac0*/  @!P1 VIADD R5, R200, 0x2e840 ;  /* 0x0002e840c8059836 */ /* 0x000fca0000000000 */
[----:B------:R-:W-:Y:S01]  /*fad0*/  @!P1 PRMT R5, RZ, 0x654, R5 ;  /* 0x00000654ff059816 */ /* 0x000fe20000000005 */
[----:B------:R-:W2:Y:S01]  /*fae0*/  MUFU.EX2 R91, R91 ;  /* 0x0000005b005b7308 */ /* 0x000ea20000000800 */
[----:B---3--:R-:W-:-:S01]  /*faf0*/  FADD.FTZ R196, R90, R199 ;  /* 0x000000c75ac47221 */ /* 0x008fc20000010000 */
[----:B------:R3:W-:Y:S06]  /*fb00*/  BAR.ARV R198, 0x100 ;  /* 0x000400c60000751d */ /* 0x0007ec0000002000 */
[----:B------:R-:W4:Y:S01]  /*fb10*/  MUFU.EX2 R92, R92 ;  /* 0x0000005c005c7308 */ /* 0x000f220000000800 */
[----:B-1----:R-:W-:-:S01]  /*fb20*/  FADD.FTZ R199, R89, R6 ;  /* 0x0000000659c77221 */ /* 0x002fc20000010000 */
[----:B------:R1:W-:Y:S06]  /*fb30*/  @!P1 SYNCS.ARRIVE.TRANS64.RED.A1T0 RZ, [R5+URZ], RZ ;  /* 0x000000ff05ff99a7 */ /* 0x0003ec000810043f */
[----:B------:R-:W5:Y:S01]  /*fb40*/  MUFU.EX2 R94, R94 ;  /* 0x0000005e005e7308 */ /* 0x000f620000000800 */
[----:B--2---:R-:W-:-:S07]  /*fb50*/  FADD.FTZ R201, R91, R196 ;  /* 0x000000c45bc97221 */ /* 0x004fce0000010000 */
[----:B------:R-:W1:Y:S01]  /*fb60*/  MUFU.EX2 R93, R93 ;  /* 0x0000005d005d7308 */ /* 0x000e620000000800 */
[----:B----4-:R-:W-:-:S07]  /*fb70*/  FADD.FTZ R6, R92, R199 ;  /* 0x000000c75c067221 */ /* 0x010fce0000010000 */
[----:B------:R-:W2:Y:S01]  /*fb80*/  MUFU.EX2 R95, R95 ;  /* 0x0000005f005f7308 */ /* 0x000ea20000000800 */
[----:B-----5:R-:W-:-:S07]  /*fb90*/  FADD.FTZ R196, R94, R201 ;  /* 0x000000c95ec47221 */ /* 0x020fce0000010000 */
[----:B------:R-:W4:Y:S01]  /*fba0*/  MUFU.EX2 R96, R96 ;  /* 0x0000006000607308 */ /* 0x000f220000000800 */
[----:B-1----:R-:W-:-:S07]  /*fbb0*/  FADD.FTZ R5, R93, R6 ;  /* 0x000000065d057221 */ /* 0x002fce0000010000 */
[----:B------:R-:W1:Y:S01]  /*fbc0*/  MUFU.EX2 R98, R98 ;  /* 0x0000006200627308 */ /* 0x000e620000000800 */
[----:B--2---:R-:W-:-:S07]  /*fbd0*/  FADD.FTZ R103, R95, R196 ;  /* 0x000000c45f677221 */ /* 0x004fce0000010000 */
[----:B------:R-:W2:Y:S01]  /*fbe0*/  MUFU.EX2 R97, R97 ;  /* 0x0000006100617308 */ /* 0x000ea20000000800 */
[----:B----4-:R-:W-:-:S07]  /*fbf0*/  FADD.FTZ R6, R96, R5 ;  /* 0x0000000560067221 */ /* 0x010fce0000010000 */
        /* <DEDUP_REMOVED lines=9> */
[----:B--2---:R-:W-:-:S01]  /*fc90*/  FADD.FTZ R196, R102, R103 ;  /* 0x0000006766c47221 */ /* 0x004fc20000010000 */
[----:B----4-:R-:W-:-:S03]  /*fca0*/  FADD.FTZ R6, R15, R6 ;  /* 0x000000060f067221 */ /* 0x010fc60000010000 */
[----:B-1----:R-:W-:Y:S01]  /*fcb0*/  FADD.FTZ R5, R101, R196 ;  /* 0x000000c465057221 */ /* 0x002fe20000010000 */
[----:B---3--:R-:W-:Y:S06]  /*fcc0*/  @!P0 BRA `(.L_x_6230) ;  /* 0x0000000000048947 */ /* 0x008fec0003800000 */
[----:B------:R-:W-:Y:S01]  /*fcd0*/  BPT.TRAP 0x1 ;  /* 0x000000040000795c */ /* 0x000fe20000300000 */
.L_x_6230:
        /* <DEDUP_REMOVED lines=131> */
.L_x_6221:
[----:B------:R-:W-:-:S13]  /*10510*/  ISETP.GE.AND P1, PT, R4, R230, PT ;  /* 0x000000e60400720c */ /* 0x000fda0003f26270 */
[----:B------:R-:W-:Y:S05]  /*10520*/  @!P1 BRA `(.L_x_6232) ;  /* 0x0000005c00249947 */ /* 0x000fea0003800000 */
[----:B------:R-:W-:Y:S01]  /*10530*/  IMAD.MOV.U32 R13, RZ, RZ, R0 ;  /* 0x000000ffff0d7224 */ /* 0x000fe200078e0000 */
[----:B------:R-:W-:Y:S01]  /*10540*/  UMOV UR50, UR48 ;  /* 0x0000003000327c82 */ /* 0x000fe20008000000 */
[----:B------:R-:W-:Y:S01]  /*10550*/  IMAD.MOV.U32 R12, RZ, RZ, R3 ;  /* 0x000000ffff0c7224 */ /* 0x000fe200078e0003 */
[----:B------:R-:W-:Y:S01]  /*10560*/  ULDC UR40, c[0x0][0x9e4] ;  /* 0x0002790000287ab9 */ /* 0x000fe20000000800 */
[----:B------:R-:W-:Y:S01]  /*10570*/  IMAD.MOV.U32 R14, RZ, RZ, R18 ;  /* 0x000000ffff0e7224 */ /* 0x000fe200078e0012 */
[----:B------:R-:W-:Y:S01]  /*10580*/  ULDC UR48, c[0x0][0x9dc] ;  /* 0x0002770000307ab9 */ /* 0x000fe20000000800 */
[----:B------:R-:W-:Y:S01]  /*10590*/  IMAD.IADD R11, R232, 0x1, R8 ;  /* 0x00000001e80b7824 */ /* 0x000fe200078e0208 */
[----:B------:R-:W-:Y:S01]  /*105a0*/  ULDC UR45, c[0x0][0x2e0] ;  /* 0x0000b800002d7ab9 */ /* 0x000fe20000000800 */
[----:B------:R-:W-:-:S05]  /*105b0*/  ULDC UR41, c[0x0][0x9e0] ;  /* 0x0002780000297ab9 */ /* 0x000fca0000000800 */
.L_x_6250:
[----:B------:R-:W-:Y:S01]  /*105c0*/  ISETP.NE.AND P2, PT, RZ, UR39, PT ;  /* 0x00000027ff007c0c */ /* 0x000fe2000bf45270 */
[----:B------:R-:W-:-:S04]  /*105d0*/  UISETP.NE.AND UP0, UPT, UR50, 0x1, UPT ;  /* 0x000000013200788c */ /* 0x000fc8000bf05270 */
[----:B------:R-:W-:-:S06]  /*105e0*/  USEL UR6, URZ, 0x1, UP0 ;  /* 0x000000013f067887 */ /* 0x000fcc0008000000 */
[----:B------:R-:W-:Y:S02]  /*105f0*/  LOP3.LUT R18, R14, UR6, RZ, 0x3c, !PT ;  /* 0x000000060e127c12 */ /* 0x000fe4000f8e3cff */
[----:B------:R-:W-:Y:S05]  /*10600*/  @P2 BRA `(.L_x_6233) ;  /* 0x0000000000342947 */ /* 0x000fea0003800000 */
[----:B------:R-:W-:Y:S05]  /*10610*/  @!P0 BRA `(.L_x_6234) ;  /* 0x0000000000048947 */ /* 0x000fea0003800000 */
[----:B------:R-:W-:Y:S01]  /*10620*/  BPT.TRAP 0x1 ;  /* 0x000000040000795c */ /* 0x000fe20000300000 */
.L_x_6234:
        /* <DEDUP_REMOVED lines=8> */
.L_x_6235:
[----:B--2---:R-:W-:Y:S05]  /*106b0*/  @P1 BRA `(.L_x_6233) ;  /* 0x0000000000081947 */ /* 0x004fea0003800000 */
[----:B------:R-:W2:Y:S02]  /*106c0*/  SYNCS.PHASECHK.TRANS64.TRYWAIT P1, [UR6+0x2e830], R0 ;  /* 0x02e83000ff0075a7 */ /* 0x000ea40008020146 */
[----:B--2---:R-:W-:Y:S05]  /*106d0*/  @!P1 BRA `(.L_x_6236) ;  /* 0x000000bc00089947 */ /* 0x004fea0003800000 */
.L_x_6233:
        /* <DEDUP_REMOVED lines=17> */
[----:B------:R-:W-:Y:S01]  /*107f0*/  UIADD3 UR30, UR51, 0x300, URZ ;  /* 0x00000300331e7890 */ /* 0x000fe2000fffe03f */
[----:B------:R-:W-:Y:S01]  /*10800*/  UMOV UR29, UR17 ;  /* 0x00000011001d7c82 */ /* 0x000fe20008000000 */
[----:B------:R-:W-:Y:S01]  /*10810*/  UMOV UR31, 0x40000040 ;  /* 0x40000040001f7882 */ /* 0x000fe20000000000 */
[----:B------:R-:W-:Y:S01]  /*10820*/  UIADD3 UR34, UR51, 0x400, URZ ;  /* 0x0000040033227890 */ /* 0x000fe2000fffe03f */
[----:B------:R-:W-:Y:S01]  /*10830*/  UMOV UR32, UR16 ;  /* 0x0000001000207c82 */ /* 0x000fe20008000000 */
[----:B------:R-:W-:Y:S01]  /*10840*/  UMOV UR33, UR17 ;  /* 0x0000001100217c82 */ /* 0x000fe20008000000 */
[----:B------:R-:W-:Y:S01]  /*10850*/  UMOV UR35, 0x40000040 ;  /* 0x4000004000237882 */ /* 0x000fe20000000000 */
[----:B--2---:R-:W-:Y:S01]  /*10860*/  SHF.R.U32.HI R3, RZ, 0x7, R3 ;  /* 0x00000007ff037819 */ /* 0x004fe20000011603 */
[----:B------:R-:W-:Y:S01]  /*10870*/  UIADD3 UR6, UR51, 0x600, URZ ;  /* 0x0000060033067890 */ /* 0x000fe2000fffe03f */
[----:B------:R-:W-:Y:S01]  /*10880*/  UMOV UR7, 0x40000040 ;  /* 0x4000004000077882 */ /* 0x000fe20000000000 */
[----:B------:R-:W-:-:S02]  /*10890*/  UIADD3 UR10, UR51, 0x602, URZ ;  /* 0x00000602330a7890 */ /* 0x000fc4000fffe03f */
[----:B-1----:R-:W-:Y:S01]  /*108a0*/  VIADD R0, R3, 0x8 ;  /* 0x0000000803007836 */ /* 0x002fe20000000000 */
[----:B------:R-:W-:Y:S01]  /*108b0*/  UMOV UR11, 0x40000040 ;  /* 0x40000040000b7882 */ /* 0x000fe20000000000 */
[----:B------:R-:W-:Y:S01]  /*108c0*/  UIADD3 UR14, UR51, 0x6, URZ ;  /* 0x00000006330e7890 */ /* 0x000fe2000fffe03f */
[----:B------:R-:W-:Y:S02]  /*108d0*/  UMOV UR15, 0x40000040 ;  /* 0x40000040000f7882 */ /* 0x000fe40000000000 */
        /* <DEDUP_REMOVED lines=156> */
.L_x_6238:
[----:B------:R-:W-:Y:S01]  /*112a0*/  ULEA UR6, UR50, UR37, 0x3 ;  /* 0x0000002532067291 */ /* 0x000fe2000f8e183f */
[----:B------:R-:W-:-:S08]  /*112b0*/  SHF.L.U32 R0, R14, 0x1f, RZ ;  /* 0x0000001f0e007819 */ /* 0x000fd000000006ff */
[----:B------:R1:W2:Y:S01]  /*112c0*/  SYNCS.PHASECHK.TRANS64.TRYWAIT P1, [UR6+0x2e850], R0 ;  /* 0x02e85000ff0075a7 */ /* 0x0002a20008020146 */
[----:B------:R-:W-:Y:S05]  /*112d0*/  @!P0 BRA `(.L_x_6239) ;  /* 0x0000000000048947 */ /* 0x000fea0003800000 */
[----:B------:R-:W-:Y:S01]  /*112e0*/  BPT.TRAP 0x1 ;  /* 0x000000040000795c */ /* 0x000fe20000300000 */
.L_x_6239:
[----:B--2---:R-:W-:Y:S05]  /*112f0*/  @P1 BRA `(.L_x_6237) ;  /* 0x0000000000081947 */ /* 0x004fea0003800000 */
[----:B------:R-:W2:Y:S02]  /*11300*/  SYNCS.PHASECHK.TRANS64.TRYWAIT P1, [UR6+0x2e850], R0 ;  /* 0x02e85000ff0075a7 */ /* 0x000ea40008020146 */
[----:B--2---:R-:W-:Y:S05]  /*11310*/  @!P1 BRA `(.L_x_6240) ;  /* 0x000000b000109947 */ /* 0x004fea0003800000 */
.L_x_6237:
[----:B------:R-:W-:Y:S01]  /*11320*/  UIADD3 UR6, UR37, 0x400, URZ ;  /* 0x0000040025067890 */ /* 0x000fe2000fffe03f */
[----:B------:R-:W-:Y:S01]  /*11330*/  WARPGROUP.ARRIVE ;  /* 0x00000000000079c5 */ /* 0x000fe20000000000 */
[----:B------:R-:W-:Y:S01]  /*11340*/  UMOV UR7, 0xc0000010 ;  /* 0xc000001000077882 */ /* 0x000fe20000000000 */
[----:B------:R-:W-:Y:S01]  /*11350*/  UMOV UR11, 0xc0000010 ;  /* 0xc0000010000b7882 */ /* 0x000fe20000000000 */
[----:B------:R-:W-:-:S03]  /*11360*/  USHF.R.U32.HI UR6, URZ, 0x4, UR6 ;  /* 0x000000043f067899 */ /* 0x000fc60008011606 */
[----:B--2---:R-:W2:Y:S01]  /*11370*/  S2R R3, SR_TID.X ;  /* 0x0000000000037919 */ /* 0x004ea20000002100 */
[----:B------:R-:W3:Y:S01]  /*11380*/  LDC R20, c[0x0][0x288] ;  /* 0x0000a200ff147b82 */ /* 0x000ee20000000800 */
[----:B-1----:R-:W-:Y:S01]  /*11390*/  IMAD.U32 R0, RZ, RZ, UR49 ;  /* 0x00000031ff007e24 */ /* 0x002fe2000f8e00ff */
[----:B------:R-:W-:-:S04]  /*113a0*/  ULOP3.LUT UR6, UR6, 0x3fff, URZ, 0xc0, !UPT ;  /* 0x00003fff06067892 */ /* 0x000fc8000f8ec03f */
[----:B------:R-:W-:-:S04]  /*113b0*/  ULOP3.LUT UR6, UR6, 0x10000, URZ, 0xfc, !UPT ;  /* 0x0001000006067892 */ /* 0x000fc8000f8efc3f */
[----:B------:R-:W-:-:S04]  /*113c0*/  UIMAD UR6, UR50, 0x700, UR6 ;  /* 0x00000700320678a4 */ /* 0x000fc8000f8e0206 */
[----:B------:R-:W-:-:S05]  /*113d0*/  UIADD3 UR10, UR6, 0x100, URZ ;  /* 0x00000100060a7890 */ /* 0x000fca000fffe03f */
[----:B------:R-:W-:Y:S01]  /*113e0*/  QGMMA.64x128x32.F32.E4M3.E4M3 R24, R224, gdesc[UR4], R24, gsb0 ;  /* 0x01e00004e0187df3 */ /* 0x000fe20008000818 */
        /* <DEDUP_REMOVED lines=39> */
[----:B------:R3:W-:Y:S01]  /*11660*/  @!P1 SYNCS.ARRIVE.TRANS64.RED.A1T0 RZ, [R0+URZ], RZ ;  /* 0x000000ff00ff99a7 */ /* 0x0007e2000810043f */
[----:B------:R-:W-:-:S03]  /*11670*/  ISETP.GE.AND P1, PT, R10, 0x1, PT ;  /* 0x000000010a00780c */ /* 0x000fc60003f26270 */
        /* <DEDUP_REMOVED lines=19> */
.L_x_6243:
[----:B------:R-:W-:-:S05]  /*117b0*/  IMAD.U32 R205, RZ, RZ, UR40 ;  /* 0x00000028ffcd7e24 */ /* 0x000fca000f8e00ff */
[----:B------:R-:W-:-:S13]  /*117c0*/  ISETP.NE.AND P1, PT, R205, 0x1, PT ;  /* 0x00000001cd00780c */ /* 0x000fda0003f25270 */
[----:B------:R-:W1:Y:S01]  /*117d0*/  @P1 LDC.64 R14, c[0x0][0x9e8] ;  /* 0x00027a00ff0e1b82 */ /* 0x000e620000000a00 */
[----:B------:R-:W-:-:S04]  /*117e0*/  @P1 IMAD.IADD R203, R232, 0x1, R8 ;  /* 0x00000001e8cb1824 */ /* 0x000fc800078e0208 */
[----:B-1----:R-:W-:-:S04]  /*117f0*/  @P1 IMAD.HI.U32 R14, R203, R14, RZ ;  /* 0x0000000ecb0e1227 */ /* 0x002fc800078e00ff */
[----:B------:R-:W-:Y:S01]  /*11800*/  IMAD.MOV.U32 R203, RZ, RZ, R11 ;  /* 0x000000ffffcb7224 */ /* 0x000fe200078e000b */
[----:B------:R-:W-:-:S07]  /*11810*/  @P1 SHF.R.U32.HI R203, RZ, R15, R14 ;  /* 0x0000000fffcb1219 */ /* 0x000fce000001160e */
.L_x_6244:
[----:B------:R-:W-:Y:S05]  /*11820*/  BSYNC B0 ;  /* 0x0000000000007941 */ /* 0x000fea0003800000 */
.L_x_6242:
[----:B------:R-:W-:-:S05]  /*11830*/  IMAD R14, R203, R205, R0 ;  /* 0x000000cdcb0e7224 */ /* 0x000fca00078e0200 */
[----:B------:R-:W-:Y:S02]  /*11840*/  VIADDMNMX R20, R14, R205, R20, PT ;  /* 0x000000cd0e147246 */ /* 0x000fe40003800114 */
[----:B------:R-:W-:-:S07]  /*11850*/  VIMNMX R3, R3, R14, !PT ;  /* 0x0000000e03037248 */ /* 0x000fce0007fe0100 */
.L_x_6241:
        /* <DEDUP_REMOVED lines=342> */
.L_x_6247:
[----:B------:R-:W-:-:S05]  /*12dc0*/  IMAD.U32 R120, RZ, RZ, UR40 ;  /* 0x00000028ff787e24 */ /* 0x000fca000f8e00ff */
[----:B------:R-:W-:-:S13]  /*12dd0*/  ISETP.NE.AND P6, PT, R120, 0x1, PT ;  /* 0x000000017800780c */ /* 0x000fda0003fc5270 */
[----:B------:R-:W1:Y:S02]  /*12de0*/  @P6 LDC.64 R20, c[0x0][0x9e8] ;  /* 0x00027a00ff146b82 */ /* 0x000e640000000a00 */
[----:B-1----:R-:W-:-:S05]  /*12df0*/  @P6 IMAD.HI.U32 R20, R3, R20, RZ ;  /* 0x0000001403146227 */ /* 0x002fca00078e00ff */
[----:B------:R-:W-:-:S07]  /*12e00*/  @P6 SHF.R.U32.HI R3, RZ, R21, R20 ;  /* 0x00000015ff036219 */ /* 0x000fce0000011614 */
.L_x_6248:
[----:B------:R-:W-:Y:S05]  /*12e10*/  BSYNC B0 ;  /* 0x0000000000007941 */ /* 0x000fea0003800000 */
.L_x_6246:
[----:B------:R-:W-:-:S05]  /*12e20*/  IMAD R3, R3, R120, R0 ;  /* 0x0000007803037224 */ /* 0x000fca00078e0200 */
[----:B------:R-:W-:Y:S02]  /*12e30*/  VIADDMNMX R200, R3, R120, R200, PT ;  /* 0x0000007803c87246 */ /* 0x000fe400038001c8 */
[----:B------:R-:W-:-:S07]  /*12e40*/  VIMNMX R14, R14, R3, !PT ;  /* 0x000000030e0e7248 */ /* 0x000fce0007fe0100 */
.L_x_6245:
        /* <DEDUP_REMOVED lines=139> */
[----:B------:R-:W-:Y:S01]  /*13700*/  ISETP.GT.AND P2, PT, R14, 0xc9, !P2 ;  /* 0x000000c90e00780c */ /* 0x000fe20005744270 */
[----:B------:R-:W1:Y:S01]  /*13710*/  SHFL.BFLY PT, R3, R20, 0x2, 0x1f ;  /* 0x0c401f0014037f89 */ /* 0x000e6200000e0000 */
        /* <DEDUP_REMOVED lines=9> */
[----:B------:R-:W-:-:S02]  /*137b0*/  ISETP.LT.OR P3, PT, R200, 0xd1, P3 ;  /* 0x000000d1c800780c */ /* 0x000fc40001f61670 */
[C---:B------:R-:W-:Y:S02]  /*137c0*/  ISETP.GT.AND P1, PT, R14.reuse, 0x78, !P1 ;  /* 0x000000780e00780c */ /* 0x040fe40004f24270 */
[----:B------:R-:W-:Y:S02]  /*137d0*/  ISETP.GT.AND P4, PT, R14, 0xd1, !P4 ;  /* 0x000000d10e00780c */ /* 0x000fe40006784270 */
[----:B------:R-:W-:Y:S02]  /*137e0*/  ISETP.LT.OR P1, PT, R200, 0x79, P1 ;  /* 0x00000079c800780c */ /* 0x000fe40000f21670 */
[----:B-1----:R-:W-:Y:S02]  /*137f0*/  FMNMX.FTZ R120, R20, R3, !PT ;  /* 0x0000000314787209 */ /* 0x002fe40007810000 */
[----:B------:R-:W-:Y:S02]  /*13800*/  FSEL R150, R150, -INF , !P1 ;  /* 0xff80000096967808 */ /* 0x000fe40004800000 */
[----:B------:R-:W-:Y:S01]  /*13810*/  LOP3.LUT P1, RZ, R16, 0x200000, RZ, 0xc0, !PT ;  /* 0x0020000010ff7812 */ /* 0x000fe2000782c0ff */
[----:B------:R-:W1:Y:S01]  /*13820*/  SHFL.BFLY PT, R3, R120, 0x1, 0x1f ;  /* 0x0c201f0078037f89 */ /* 0x000e6200000e0000 */
[----:B------:R-:W-:-:S02]  /*13830*/  FSEL R98, R98, -INF , !P3 ;  /* 0xff80000062627808 */ /* 0x000fc40005800000 */
[C---:B------:R-:W-:Y:S02]  /*13840*/  ISETP.GT.AND P1, PT, R14.reuse, 0x79, !P1 ;  /* 0x000000790e00780c */ /* 0x040fe40004f24270 */
[----:B------:R-:W-:Y:S02]  /*13850*/  ISETP.GT.AND P5, PT, R14, 0xd8, !P5 ;  /* 0x000000d80e00780c */ /* 0x000fe40006fa4270 */
[C---:B------:R-:W-:Y:S02]  /*13860*/  ISETP.LT.OR P1, PT, R200.reuse, 0x7a, P1 ;  /* 0x0000007ac800780c */ /* 0x040fe40000f21670 */
[----:B------:R-:W-:Y:S02]  /*13870*/  ISETP.LT.OR P4, PT, R200, 0xd2, P4 ;  /* 0x000000d2c800780c */ /* 0x000fe40002781670 */
[----:B------:R-:W-:Y:S02]  /*13880*/  FSEL R151, R151, -INF , !P1 ;  /* 0xff80000097977808 */ /* 0x000fe40004800000 */
[----:B------:R-:W-:-:S02]  /*13890*/  LOP3.LUT P1, RZ, R16, 0x100000, RZ, 0xc0, !PT ;  /* 0x0010000010ff7812 */ /* 0x000fc4000782c0ff */
[----:B------:R-:W-:Y:S02]  /*138a0*/  ISETP.LT.OR P5, PT, R200, 0xd9, P5 ;  /* 0x000000d9c800780c */ /* 0x000fe40002fa1670 */
[----:B------:R-:W-:Y:S02]  /*138b0*/  ISETP.GT.AND P1, PT, R14, 0x80, !P1 ;  /* 0x000000800e00780c */ /* 0x000fe40004f24270 */
[----:B------:R-:W-:Y:S02]  /*138c0*/  FSEL R99, R99, -INF , !P4 ;  /* 0xff80000063637808 */ /* 0x000fe40006000000 */
[----:B------:R-:W-:Y:S02]  /*138d0*/  ISETP.LT.OR P1, PT, R200, 0x81, P1 ;  /* 0x00000081c800780c */ /* 0x000fe40000f21670 */
[----:B-1----:R-:W-:Y:S02]  /*138e0*/  FMNMX.FTZ R3, R120, R3, !PT ;  /* 0x0000000378037209 */ /* 0x002fe40007810000 */
[----:B------:R-:W-:-:S02]  /*138f0*/  FSEL R122, R122, -INF , !P1 ;  /* 0xff8000007a7a7808 */ /* 0x000fc40004800000 */
        /* <DEDUP_REMOVED lines=107> */
[----:B------:R-:W-:Y:S02]  /*13fb0*/  FMNMX.FTZ R164, R186, R13, !PT ;  /* 0x0000000dbaa47209 */ /* 0x000fe40007810000 */
[----:B------:R-:W-:Y:S02]  /*13fc0*/  FSEL R0, R0, RZ, P1 ;  /* 0x000000ff00007208 */ /* 0x000fe40000800000 */
[----:B------:R-:W-:-:S03]  /*13fd0*/  ISETP.LT.OR P2, PT, R200, 0xda, P2 ;  /* 0x000000dac800780c */ /* 0x000fc60001741670 */
        /* <DEDUP_REMOVED lines=71> */
[----:B------:R-:W-:Y:S01]  /*14450*/  MUFU.EX2 R185, R185 ;  /* 0x000000b900b97308 */ /* 0x000fe20000000800 */
[----:B------:R-:W-:-:S03]  /*14460*/  FMNMX.FTZ R174, R158, R197, !PT ;  /* 0x000000c59eae7209 */ /* 0x000fc60007810000 */
[----:B------:R-:W-:Y:S01]  /*14470*/  FADD.FTZ R205, -R205, R12 ;  /* 0x0000000ccdcd7221 */ /* 0x000fe20000010100 */
        /* <DEDUP_REMOVED lines=14> */
[----:B-1----:R-:W-:-:S04]  /*14560*/  FMNMX.FTZ R184, R146, R197, !PT ;  /* 0x000000c592b87209 */ /* 0x002fc80007810000 */
        /* <DEDUP_REMOVED lines=34> */
[----:B------:R-:W-:-:S01]  /*14790*/  FFMA.FTZ R188, R2, R109, -R0 ;  /* 0x0000006d02bc7223 */ /* 0x000fc20000010800 */
[----:B------:R-:W-:Y:S01]  /*147a0*/  FSEL R109, R103, -INF , !P2 ;  /* 0xff800000676d7808 */ /* 0x000fe20005000000 */
[----:B------:R-:W-:Y:S01]  /*147b0*/  MUFU.EX2 R164, R217 ;  /* 0x000000d900a47308 */ /* 0x000fe20000000800 */
[----:B------:R-:W-:Y:S02]  /*147c0*/  FMNMX.FTZ R108, R98, R197, !PT ;  /* 0x000000c5626c7209 */ /* 0x000fe40007810000 */
[----:B------:R-:W-:Y:S01]  /*147d0*/  FSEL R197, R102, -INF , !P5 ;  /* 0xff80000066c57808 */ /* 0x000fe20006800000 */
[----:B------:R-:W-:-:S01]  /*147e0*/  FFMA.FTZ R102, R2, R112, -R0 ;  /* 0x0000007002667223 */ /* 0x000fc20000010800 */
[----:B------:R-:W-:-:S03]  /*147f0*/  FMNMX.FTZ R108, R99, R108, !PT ;  /* 0x0000006c636c7209 */ /* 0x000fc60007810000 */
[----:B------:R-:W-:Y:S01]  /*14800*/  MUFU.EX2 R103, R188 ;  /* 0x000000bc00677308 */ /* 0x000fe20000000800 */
[----:B------:R-:W-:-:S04]  /*14810*/  FMNMX.FTZ R108, R197, R108, !PT ;  /* 0x0000006cc56c7209 */ /* 0x000fc80007810000 */
[----:B------:R-:W-:Y:S01]  /*14820*/  FMNMX.FTZ R112, R109, R108, !PT ;  /* 0x0000006c6d707209 */ /* 0x000fe20007810000 */
[----:B------:R-:W-:-:S01]  /*14830*/  FFMA.FTZ R108, R2, R116, -R0 ;  /* 0x00000074026c7223 */ /* 0x000fc20000010800 */
[C---:B------:R-:W-:Y:S01]  /*14840*/  FFMA.FTZ R116, R2.reuse, R101, -R0 ;  /* 0x0000006502747223 */ /* 0x040fe20000010800 */
[----:B------:R-:W-:Y:S01]  /*14850*/  FMUL.FTZ R101, R2, R205 ;  /* 0x000000cd02657220 */ /* 0x000fe20000410000 */
[----:B------:R-:W-:Y:S01]  /*14860*/  MUFU.EX2 R157, R157 ;  /* 0x0000009d009d7308 */ /* 0x000fe20000000800 */
[----:B------:R-:W1:Y:S07]  /*14870*/  SHFL.BFLY PT, R203, R112, 0x2, 0x1f ;  /* 0x0c401f0070cb7f89 */ /* 0x000e6e00000e0000 */
[----:B------:R-:W2:Y:S08]  /*14880*/  MUFU.EX2 R101, R101 ;  /* 0x0000006500657308 */ /* 0x000eb00000000800 */
[----:B------:R-:W-:Y:S08]  /*14890*/  MUFU.EX2 R168, R219 ;  /* 0x000000db00a87308 */ /* 0x000ff00000000800 */
[----:B------:R-:W-:Y:S01]  /*148a0*/  MUFU.EX2 R161, R161 ;  /* 0x000000a100a17308 */ /* 0x000fe20000000800 */
[----:B-1----:R-:W-:Y:S01]  /*148b0*/  FMNMX.FTZ R203, R112, R203, !PT ;  /* 0x000000cb70cb7209 */ /* 0x002fe20007810000 */
[----:B--2---:R-:W-:-:S04]  /*148c0*/  FFMA.FTZ R6, R101, R6, R20 ;  /* 0x0000000665067223 */ /* 0x004fc80000010014 */
[----:B------:R-:W1:Y:S01]  /*148d0*/  SHFL.BFLY PT, R112, R203, 0x1, 0x1f ;  /* 0x0c201f00cb707f89 */ /* 0x000e6200000e0000 */
[----:B------:R-:W-:-:S01]  /*148e0*/  FADD.FTZ R6, R185, R6 ;  /* 0x00000006b9067221 */ /* 0x000fc20000010000 */
[----:B------:R-:W-:Y:S08]  /*148f0*/  MUFU.EX2 R170, R221 ;  /* 0x000000dd00aa7308 */ /* 0x000ff00000000800 */
[----:B------:R-:W-:Y:S08]  /*14900*/  MUFU.EX2 R165, R165 ;  /* 0x000000a500a57308 */ /* 0x000ff00000000800 */
[----:B------:R-:W-:Y:S01]  /*14910*/  MUFU.EX2 R172, R223 ;  /* 0x000000df00ac7308 */ /* 0x000fe20000000800 */
[----:B-1----:R-:W-:-:S07]  /*14920*/  FMNMX.FTZ R0, R203, R112, !PT ;  /* 0x00000070cb007209 */ /* 0x002fce0007810000 */
[----:B------:R1:W-:Y:S01]  /*14930*/  MUFU.EX2 R203, R116 ;  /* 0x0000007400cb7308 */ /* 0x0003e20000000800 */
[----:B------:R-:W-:Y:S01]  /*14940*/  FSETP.NEU.FTZ.AND P1, PT, R0, -INF , PT ;  /* 0xff8000000000780b */ /* 0x000fe20003f3d000 */
[----:B------:R-:W-:-:S03]  /*14950*/  FFMA.FTZ R12, R2, R0, -8 ;  /* 0xc1000000020c7423 */ /* 0x000fc60000010000 */
[----:B------:R-:W-:Y:S02]  /*14960*/  FSEL R192, R0, RZ, P1 ;  /* 0x000000ff00c07208 */ /* 0x000fe40000800000 */
[----:B------:R-:W-:Y:S01]  /*14970*/  FSEL R205, R12, RZ, P1 ;  /* 0x000000ff0ccd7208 */ /* 0x000fe20000800000 */
[----:B------:R-:W-:Y:S04]  /*14980*/  MUFU.EX2 R137, R137 ;  /* 0x0000008900897308 */ /* 0x000fe80000000800 */
[----:B------:R-:W-:-:S01]  /*14990*/  FFMA.FTZ R112, R2, R190, -R205 ;  /* 0x000000be02707223 */ /* 0x000fc200000108cd */
[C-C-:B------:R-:W-:Y:S01]  /*149a0*/  FFMA.FTZ R190, R2.reuse, R175, -R205.reuse ;  /* 0x000000af02be7223 */ /* 0x140fe200000108cd */
[----:B------:R-:W-:-:S01]  /*149b0*/  FFMA.FTZ R175, R2, R178, -R205 ;  /* 0x000000b202af7223 */ /* 0x000fc200000108cd */
[C-C-:B------:R-:W-:Y:S01]  /*149c0*/  FFMA.FTZ R178, R2.reuse, R179, -R205.reuse ;  /* 0x000000b302b27223 */ /* 0x140fe200000108cd */
[----:B------:R-:W-:-:S01]  /*149d0*/  FFMA.FTZ R179, R2, R182, -R205 ;  /* 0x000000b602b37223 */ /* 0x000fc200000108cd */
[----:B------:R-:W-:Y:S01]  /*149e0*/  FFMA.FTZ R182, R2, R183, -R205 ;  /* 0x000000b702b67223 */ /* 0x000fe200000108cd */
[----:B------:R-:W-:-:S01]  /*149f0*/  FADD.FTZ R183, -R192, R13 ;  /* 0x0000000dc0b77221 */ /* 0x000fc20000010100 */
[C-C-:B------:R-:W-:Y:S01]  /*14a00*/  FFMA.FTZ R12, R2.reuse, R186, -R205.reuse ;  /* 0x000000ba020c7223 */ /* 0x140fe200000108cd */
[----:B------:R-:W-:-:S01]  /*14a10*/  FFMA.FTZ R187, R2, R187, -R205 ;  /* 0x000000bb02bb7223 */ /* 0x000fc200000108cd */
[C-C-:B------:R-:W-:Y:S01]  /*14a20*/  FFMA.FTZ R191, R2.reuse, R191, -R205.reuse ;  /* 0x000000bf02bf7223 */ /* 0x140fe200000108cd */
[C---:B------:R-:W-:Y:S01]  /*14a30*/  FMUL.FTZ R183, R2.reuse, R183 ;  /* 0x000000b702b77220 */ /* 0x040fe20000410000 */
        /* <DEDUP_REMOVED lines=42> */
[----:B------:R-:W-:Y:S01]  /*14ce0*/  FFMA.FTZ R150, R2, R151, -R205 ;  /* 0x0000009702967223 */ /* 0x000fe200000108cd */
[----:B------:R-:W-:-:S01]  /*14cf0*/  FADD.FTZ R151, R15, R6 ;  /* 0x000000060f977221 */ /* 0x000fc20000010000 */
[----:B------:R-:W-:Y:S01]  /*14d00*/  FFMA.FTZ R114, R2, R114, -R205 ;  /* 0x0000007202727223 */ /* 0x000fe200000108cd */
[----:B------:R-:W-:-:S01]  /*14d10*/  FADD.FTZ R6, R112, R5 ;  /* 0x0000000570067221 */ /* 0x000fc20000010000 */
[----:B------:R-:W-:Y:S01]  /*14d20*/  FFMA.FTZ R115, R2, R115, -R205 ;  /* 0x0000007302737223 */ /* 0x000fe200000108cd */
[----:B------:R-:W-:-:S01]  /*14d30*/  FADD.FTZ R151, R120, R151 ;  /* 0x0000009778977221 */ /* 0x000fc20000010000 */
[----:B------:R-:W2:Y:S01]  /*14d40*/  MUFU.EX2 R195, R195 ;  /* 0x000000c300c37308 */ /* 0x000ea20000000800 */
[----:B---3--:R-:W-:-:S01]  /*14d50*/  FADD.FTZ R5, R191, R6 ;  /* 0x00000006bf057221 */ /* 0x008fc20000010000 */
[----:B------:R-:W-:Y:S01]  /*14d60*/  FFMA.FTZ R118, R2, R118, -R205 ;  /* 0x0000007602767223 */ /* 0x000fe200000108cd */
[----:B------:R-:W-:-:S01]  /*14d70*/  FADD.FTZ R6, R136, R151 ;  /* 0x0000009788067221 */ /* 0x000fc20000010000 */
        /* <DEDUP_REMOVED lines=138> */
[----:B------:R-:W-:-:S03]  /*15620*/  FADD.FTZ R5, R103, R6 ;  /* 0x0000000667057221 */ /* 0x000fc60000010000 */
        /* <DEDUP_REMOVED lines=16> */
[----:B------:R-:W-:-:S06]  /*15730*/  FFMA.FTZ R151, R2, R197, -R205 ;  /* 0x000000c502977223 */ /* 0x000fcc00000108cd */
        /* <DEDUP_REMOVED lines=36> */
.L_x_6249:
        /* <DEDUP_REMOVED lines=131> */
[----:B------:R-:W-:-:S05]  /*161b0*/  UMOV UR48, UR49 ;  /* 0x0000003100307c82 */ /* 0x000fca0008000000 */
.L_x_6232:
[----:B------:R-:W-:Y:S06]  /*161c0*/  BAR.ARV 0x8, 0x120 ;  /* 0x0204800000007b1d */ /* 0x000fec0000002000 */
[----:B------:R-:W-:Y:S05]  /*161d0*/  @!P0 BRA `(.L_x_6251) ;  /* 0x0000000000048947 */ /* 0x000fea0003800000 */
[----:B------:R-:W-:Y:S01]  /*161e0*/  BPT.TRAP 0x1 ;  /* 0x000000040000795c */ /* 0x000fe20000300000 */
.L_x_6251:
[----:B------:R-:W-:Y:S01]  /*161f0*/  ULEA UR5, UR48, UR37, 0x3 ;  /* 0x0000002530057291 */ /* 0x000fe2000f8e183f */
[----:B------:R-:W-:-:S08]  /*16200*/  SHF.L.U32 R4, R18, 0x1f, RZ ;  /* 0x0000001f12047819 */ /* 0x000fd000000006ff */
[----:B------:R1:W2:Y:S01]  /*16210*/  SYNCS.PHASECHK.TRANS64.TRYWAIT P1, [UR5+0x2e850], R4 ;  /* 0x02e85004ff0075a7 */ /* 0x0002a20008020145 */
[----:B------:R-:W-:Y:S05]  /*16220*/  @!P0 BRA `(.L_x_6252) ;  /* 0x0000000000048947 */ /* 0x000fea0003800000 */
[----:B------:R-:W-:Y:S01]  /*16230*/  BPT.TRAP 0x1 ;  /* 0x000000040000795c */ /* 0x000fe20000300000 */
.L_x_6252:
[----:B--2---:R-:W-:Y:S05]  /*16240*/  @P1 BRA `(.L_x_6253) ;  /* 0x0000000000081947 */ /* 0x004fea0003800000 */
[----:B------:R-:W2:Y:S02]  /*16250*/  SYNCS.PHASECHK.TRANS64.TRYWAIT P1, [UR5+0x2e850], R4 ;  /* 0x02e85004ff0075a7 */ /* 0x000ea40008020145 */
[----:B--2---:R-:W-:Y:S05]  /*16260*/  @!P1 BRA `(.L_x_6254) ;  /* 0x0000006000549947 */ /* 0x004fea0003800000 */
.L_x_6253:
[----:B------:R-:W-:Y:S01]  /*16270*/  UIADD3 UR37, UR37, 0x400, URZ ;  /* 0x0000040025257890 */ /* 0x000fe2000fffe03f */
[----:B------:R-:W-:Y:S01]  /*16280*/  WARPGROUP.ARRIVE ;  /* 0x00000000000079c5 */ /* 0x000fe20000000000 */
[----:B------:R-:W-:Y:S01]  /*16290*/  UMOV UR7, 0xc0000010 ;  /* 0xc000001000077882 */ /* 0x000fe20000000000 */
[----:B------:R-:W3:Y:S01]  /*162a0*/  LDC.64 R12, c[0x0][0x9a0] ;  /* 0x00026800ff0c7b82 */ /* 0x000ee20000000a00 */
[----:B------:R-:W-:Y:S01]  /*162b0*/  USHF.R.U32.HI UR37, URZ, 0x4, UR37 ;  /* 0x000000043f257899 */ /* 0x000fe20008011625 */
[----:B--2---:R-:W-:-:S03]  /*162c0*/  IMAD.U32 R7, RZ, RZ, UR44 ;  /* 0x0000002cff077e24 */ /* 0x004fc6000f8e00ff */
[----:B------:R-:W-:-:S04]  /*162d0*/  ULOP3.LUT UR37, UR37, 0x3fff, URZ, 0xc0, !UPT ;  /* 0x00003fff25257892 */ /* 0x000fc8000f8ec03f */
[----:B------:R-:W-:-:S04]  /*162e0*/  ULOP3.LUT UR4, UR37, 0x10000, URZ, 0xfc, !UPT ;  /* 0x0001000025047892 */ /* 0x000fc8000f8efc3f */
[----:B------:R-:W-:-:S07]  /*162f0*/  UIMAD UR4, UR48, 0x700, UR4 ;  /* 0x00000700300478a4 */ /* 0x000fce000f8e0204 */
[----:B------:R-:W-:Y:S02]  /*16300*/  UMOV UR6, UR4 ;  /* 0x0000000400067c82 */ /* 0x000fe40008000000 */
[----:B------:R-:W-:Y:S01]  /*16310*/  QGMMA.64x128x32.F32.E4M3.E4M3 R24, R224, gdesc[UR4], R24, gsb0 ;  /* 0x01e00004e0187df3 */ /* 0x000fe20008000818 */
        /* <DEDUP_REMOVED lines=8> */
[----:B------:R-:W-:Y:S01]  /*163a0*/  @P1 SHF.R.S32.HI R7, RZ, 0x1f, R233 ;  /* 0x0000001fff071819 */ /* 0x000fe200000114e9 */
[----:B------:R-:W-:-:S04]  /*163b0*/  @P1 IMAD.WIDE.U32 R8, R10, UR44, RZ ;  /* 0x0000002c0a081c25 */ /* 0x000fc8000f8e00ff */
[----:B------:R-:W-:Y:S02]  /*163c0*/  @P1 IMAD R11, R11, UR44, R4 ;  /* 0x0000002c0b0b1c24 */ /* 0x000fe4000f8e0204 */
[-C--:B--2---:R-:W-:Y:S02]  /*163d0*/  @P1 IMAD R4, R7, R14.reuse, RZ ;  /* 0x0000000e07041224 */ /* 0x084fe400078e02ff */
[----:B------:R-:W-:Y:S02]  /*163e0*/  @P1 IMAD.IADD R9, R9, 0x1, R11 ;  /* 0x0000000109091824 */ /* 0x000fe400078e020b */
[C---:B------:R-:W-:Y:S02]  /*163f0*/  @P1 IMAD R7, R233.reuse, R15, R4 ;  /* 0x0000000fe9071224 */ /* 0x040fe400078e0204 */
[----:B------:R-:W-:-:S04]  /*16400*/  @P1 IMAD.WIDE.U32 R8, R233, R14, R8 ;  /* 0x0000000ee9081225 */ /* 0x000fc800078e0008 */
[----:B------:R-:W-:Y:S01]  /*16410*/  @P1 IMAD.IADD R4, R9, 0x1, R7 ;  /* 0x0000000109041824 */ /* 0x000fe200078e0207 */
[----:B------:R-:W-:Y:S01]  /*16420*/  @P1 LEA R10, P2, R8, R12, 0x2 ;  /* 0x0000000c080a1211 */ /* 0x000fe200078410ff */
[----:B------:R-:W-:-:S03]  /*16430*/  IMAD.MOV.U32 R7, RZ, RZ, 0x3f800000 ;  /* 0x3f800000ff077424 */ /* 0x000fc600078e00ff */
[----:B------:R-:W-:-:S05]  /*16440*/  @P1 LEA.HI.X R11, R8, R13, R4, 0x2, P2 ;  /* 0x0000000d080b1211 */ /* 0x000fca00010f1404 */
[----:B------:R1:W2:Y:S01]  /*16450*/  @P1 LDG.E R7, desc[UR46][R10.64] ;  /* 0x0000002e0a071981 */ /* 0x0002a2000c1e1900 */
        /* <DEDUP_REMOVED lines=21> */
[----:B------:R-:W3:Y:S04]  /*165b0*/  SHFL.BFLY PT, R9, R6, 0x2, 0x1f ;  /* 0x0c401f0006097f89 */ /* 0x000ee800000e0000 */
[----:B------:R-:W4:Y:S01]  /*165c0*/  SHFL.BFLY PT, R8, R5, 0x2, 0x1f ;  /* 0x0c401f0005087f89 */ /* 0x000f2200000e0000 */
[----:B------:R-:W-:Y:S02]  /*165d0*/  WARPGROUP.DEPBAR.LE gsb0, 0x0 ;  /* 0x00008000000079c5 */ /* 0x000fe40000010000 */
[----:B------:R-:W-:-:S06]  /*165e0*/  WARPGROUP.ARRIVE ;  /* 0x00000000000079c5 */ /* 0x000fcc0000000000 */
[----:B------:R-:W-:Y:S01]  /*165f0*/  QGMMA.64x128x32.F32.E4M3.E4M3 R24, R204, gdesc[UR4], R24, gsb0 ;  /* 0x01e00004cc187df3 */ /* 0x000fe20008000818 */
[----:B------:R-:W-:Y:S01]  /*16600*/  UMOV UR6, UR4 ;  /* 0x0000000400067c82 */ /* 0x000fe20008000000 */
[----:B------:R-:W-:Y:S01]  /*16610*/  UMOV UR7, 0xc0000010 ;  /* 0xc000001000077882 */ /* 0x000fe20000000000 */
[----:B---3--:R-:W-:-:S01]  /*16620*/  FADD.FTZ R9, R9, R6 ;  /* 0x0000000609097221 */ /* 0x008fc20000010000 */
[----:B----4-:R-:W-:-:S04]  /*16630*/  FADD.FTZ R8, R8, R5 ;  /* 0x0000000508087221 */ /* 0x010fc80000010000 */
[----:B------:R-:W3:Y:S04]  /*16640*/  SHFL.BFLY PT, R4, R9, 0x1, 0x1f ;  /* 0x0c201f0009047f89 */ /* 0x000ee800000e0000 */
[----:B-1----:R-:W1:Y:S01]  /*16650*/  SHFL.BFLY PT, R11, R8, 0x1, 0x1f ;  /* 0x0c201f00080b7f89 */ /* 0x002e6200000e0000 */
[----:B------:R-:W-:Y:S02]  /*16660*/  IMAD.MOV.U32 R6, RZ, RZ, RZ ;  /* 0x000000ffff067224 */ /* 0x000fe400078e00ff */
[----:B---3--:R-:W-:Y:S01]  /*16670*/  FADD.FTZ R12, R9, R4 ;  /* 0x00000004090c7221 */ /* 0x008fe20000010000 */
        /* <DEDUP_REMOVED lines=28> */
.L_x_6255:
        /* <DEDUP_REMOVED lines=74> */
.L_x_6181:
        /* <DEDUP_REMOVED lines=29> */
[----:B------:R-:W-:Y:S01]  /*16eb0*/  F2FP.BF16.F32.PACK_AB R28, R61, R28 ;  /* 0x0000001c3d1c723e */ /* 0x000fe200000010ff */
[----:B------:R-:W-:Y:S01]  /*16ec0*/  USHF.R.S32.HI UR6, URZ, 0x1f, UR44 ;  /* 0x0000001f3f067899 */ /* 0x000fe2000801142c */
[----:B------:R-:W-:Y:S01]  /*16ed0*/  SEL R51, R21, R20, P0 ;  /* 0x0000001415337207 */ /* 0x000fe20000000000 */
[----:B------:R-:W-:Y:S01]  /*16ee0*/  UIADD3 UR5, UR9, UR5, URZ ;  /* 0x0000000509057290 */ /* 0x000fe2000fffe03f */
[----:B------:R-:W-:-:S02]  /*16ef0*/  SEL R53, R20, R21, P0 ;  /* 0x0000001514357207 */ /* 0x000fc40000000000 */
[----:B------:R-:W-:Y:S02]  /*16f00*/  SEL R59, R9, R8, P0 ;  /* 0x00000008093b7207 */ /* 0x000fe40000000000 */
[----:B------:R-:W-:Y:S02]  /*16f10*/  SEL R61, R8, R9, P0 ;  /* 0x00000009083d7207 */ /* 0x000fe40000000000 */
[C---:B------:R-:W-:Y:S02]  /*16f20*/  IADD3 R21, P6, R228.reuse, 0x20, RZ ;  /* 0x00000020e4157810 */ /* 0x040fe40007fde0ff */
[----:B------:R-:W-:Y:S02]  /*16f30*/  IADD3 R9, P4, R228, 0x4020, RZ ;  /* 0x00004020e4097810 */ /* 0x000fe40007f9e0ff */
[----:B------:R-:W-:Y:S02]  /*16f40*/  F2FP.BF16.F32.PACK_AB R11, R78, R11 ;  /* 0x0000000b4e0b723e */ /* 0x000fe400000010ff */
[----:B------:R-:W-:-:S02]  /*16f50*/  F2FP.BF16.F32.PACK_AB R10, R79, R10 ;  /* 0x0000000a4f0a723e */ /* 0x000fc400000010ff */
[----:B------:R-:W-:Y:S02]  /*16f60*/  LOP3.LUT R20, R21, 0x380, RZ, 0xc0, !PT ;  /* 0x0000038015147812 */ /* 0x000fe400078ec0ff */
[----:B------:R-:W-:Y:S02]  /*16f70*/  LOP3.LUT R8, R9, 0x380, RZ, 0xc0, !PT ;  /* 0x0000038009087812 */ /* 0x000fe400078ec0ff */
[----:B------:R-:W-:Y:S02]  /*16f80*/  SHF.R.U64 R20, R20, 0x3, RZ ;  /* 0x0000000314147819 */ /* 0x000fe400000012ff */
[----:B------:R-:W-:Y:S02]  /*16f90*/  SEL R79, R11, R10, P0 ;  /* 0x0000000a0b4f7207 */ /* 0x000fe40000000000 */
[----:B------:R-:W-:Y:S02]  /*16fa0*/  SEL R81, R10, R11, P0 ;  /* 0x0000000b0a517207 */ /* 0x000fe40000000000 */
[----:B------:R-:W-:-:S02]  /*16fb0*/  IADD3 R11, P3, R228, 0x4000, RZ ;  /* 0x00004000e40b7810 */ /* 0x000fc40007f7e0ff */
[----:B------:R-:W-:Y:S02]  /*16fc0*/  SHF.R.U64 R8, R8, 0x3, RZ ;  /* 0x0000000308087819 */ /* 0x000fe400000012ff */
[----:B------:R-:W-:Y:S01]  /*16fd0*/  LOP3.LUT R20, R20, R21, RZ, 0x3c, !PT ;  /* 0x0000001514147212 */ /* 0x000fe200078e3cff */
[----:B------:R-:W-:Y:S01]  /*16fe0*/  IMAD.X R21, RZ, RZ, R229, P6 ;  /* 0x000000ffff157224 */ /* 0x000fe200030e06e5 */
[----:B------:R-:W-:Y:S02]  /*16ff0*/  F2FP.BF16.F32.PACK_AB R15, R70, R15 ;  /* 0x0000000f460f723e */ /* 0x000fe400000010ff */
[----:B------:R-:W-:Y:S02]  /*17000*/  F2FP.BF16.F32.PACK_AB R14, R71, R14 ;  /* 0x0000000e470e723e */ /* 0x000fe400000010ff */
[----:B------:R-:W-:Y:S02]  /*17010*/  LOP3.LUT R10, R11, 0x380, RZ, 0xc0, !PT ;  /* 0x000003800b0a7812 */ /* 0x000fe400078ec0ff */
[----:B------:R-:W-:-:S02]  /*17020*/  LOP3.LUT R8, R8, R9, RZ, 0x3c, !PT ;  /* 0x0000000908087212 */ /* 0x000fc400078e3cff */
[----:B-1----:R-:W-:Y:S02]  /*17030*/  IADD3 R3, P6, R228, 0x4060, RZ ;  /* 0x00004060e4037810 */ /* 0x002fe40007fde0ff */
[----:B------:R-:W-:Y:S02]  /*17040*/  SHF.R.S32.HI R9, RZ, 0x1f, R42 ;  /* 0x0000001fff097819 */ /* 0x000fe4000001142a */
[----:B------:R-:W-:Y:S02]  /*17050*/  F2FP.BF16.F32.PACK_AB R12, R77, R12 ;  /* 0x0000000c4d0c723e */ /* 0x000fe400000010ff */
[----:B------:R-:W-:Y:S02]  /*17060*/  SEL R75, R15, R14, P0 ;  /* 0x0000000e0f4b7207 */ /* 0x000fe40000000000 */
[----:B------:R-:W-:Y:S02]  /*17070*/  SEL R77, R14, R15, P0 ;  /* 0x0000000f0e4d7207 */ /* 0x000fe40000000000 */
[----:B------:R-:W-:-:S02]  /*17080*/  SHF.R.U64 R10, R10, 0x3, RZ ;  /* 0x000000030a0a7819 */ /* 0x000fc400000012ff */
[----:B------:R-:W-:Y:S02]  /*17090*/  IADD3 R15, P1, R228, 0x40, RZ ;  /* 0x00000040e40f7810 */ /* 0x000fe40007f3e0ff */
[----:B------:R-:W-:Y:S02]  /*170a0*/  LOP3.LUT R2, R3, 0x380, RZ, 0xc0, !PT ;  /* 0x0000038003027812 */ /* 0x000fe400078ec0ff */
[----:B------:R-:W-:Y:S02]  /*170b0*/  LEA.HI R0, R9, R42, RZ, 0x7 ;  /* 0x0000002a09007211 */ /* 0x000fe400078f38ff */
[----:B------:R-:W-:Y:S02]  /*170c0*/  F2FP.BF16.F32.PACK_AB R25, R62, R25 ;  /* 0x000000193e19723e */ /* 0x000fe400000010ff */
[----:B------:R-:W-:Y:S02]  /*170d0*/  F2FP.BF16.F32.PACK_AB R24, R63, R24 ;  /* 0x000000183f18723e */ /* 0x000fe400000010ff */
[----:B------:R-:W-:-:S02]  /*170e0*/  LOP3.LUT R10, R10, R11, RZ, 0x3c, !PT ;  /* 0x0000000b0a0a7212 */ /* 0x000fc400078e3cff */
[----:B------:R-:W-:Y:S02]  /*170f0*/  LOP3.LUT R14, R15, 0x380, RZ, 0xc0, !PT ;  /* 0x000003800f0e7812 */ /* 0x000fe400078ec0ff */
[----:B------:R-:W-:Y:S02]  /*17100*/  SHF.R.U64 R2, R2, 0x3, RZ ;  /* 0x0000000302027819 */ /* 0x000fe400000012ff */
[----:B------:R-:W-:Y:S02]  /*17110*/  LOP3.LUT R11, R0, 0xffffff80, RZ, 0xc0, !PT ;  /* 0xffffff80000b7812 */ /* 0x000fe400078ec0ff */
[----:B------:R-:W-:Y:S02]  /*17120*/  F2FP.BF16.F32.PACK_AB R40, R40, R57 ;  /* 0x000000392828723e */ /* 0x000fe400000010ff */
[----:B------:R-:W-:Y:S01]  /*17130*/  SEL R71, R25, R24, P0 ;  /* 0x0000001819477207 */ /* 0x000fe20000000000 */
[----:B------:R-:W-:Y:S01]  /*17140*/  IMAD.IADD R11, R42, 0x1, -R11 ;  /* 0x000000012a0b7824 */ /* 0x000fe200078e0a0b */
[----:B------:R-:W-:-:S02]  /*17150*/  SEL R73, R24, R25, P0 ;  /* 0x0000001918497207 */ /* 0x000fc40000000000 */
[----:B------:R-:W-:Y:S02]  /*17160*/  SHF.R.U64 R14, R14, 0x3, RZ ;  /* 0x000000030e0e7819 */ /* 0x000fe400000012ff */
[----:B------:R-:W-:Y:S02]  /*17170*/  LOP3.LUT R25, R228, 0x380, RZ, 0xc0, !PT ;  /* 0x00000380e4197812 */ /* 0x000fe400078ec0ff */
[----:B------:R-:W-:Y:S01]  /*17180*/  LOP3.LUT R2, R2, R3, RZ, 0x3c, !PT ;  /* 0x0000000302027212 */ /* 0x000fe200078e3cff */
[----:B------:R-:W-:Y:S01]  /*17190*/  IMAD.X R3, RZ, RZ, R229, P6 ;  /* 0x000000ffff037224 */ /* 0x000fe200030e06e5 */
[----:B------:R-:W-:Y:S02]  /*171a0*/  SEL R63, R40, R49, P0 ;  /* 0x00000031283f7207 */ /* 0x000fe40000000000 */
[----:B------:R-:W-:Y:S02]  /*171b0*/  SEL R49, R49, R40, P0 ;  /* 0x0000002831317207 */ /* 0x000fe40000000000 */
[----:B------:R-:W-:-:S02]  /*171c0*/  F2FP.BF16.F32.PACK_AB R94, R94, R95 ;  /* 0x0000005f5e5e723e */ /* 0x000fc400000010ff */
[----:B------:R-:W-:Y:S02]  /*171d0*/  F2FP.BF16.F32.PACK_AB R93, R92, R93 ;  /* 0x0000005d5c5d723e */ /* 0x000fe400000010ff */
[----:B------:R-:W-:Y:S01]  /*171e0*/  F2FP.BF16.F32.PACK_AB R90, R90, R91 ;  /* 0x0000005b5a5a723e */ /* 0x000fe200000010ff */
[----:B------:R-:W-:Y:S01]  /*171f0*/  VIADD R91, R235, UR42 ;  /* 0x0000002aeb5b7c36 */ /* 0x000fe20008000000 */
[----:B------:R-:W-:Y:S02]  /*17200*/  F2FP.BF16.F32.PACK_AB R89, R88, R89 ;  /* 0x000000595859723e */ /* 0x000fe400000010ff */
[----:B------:R-:W-:Y:S01]  /*17210*/  LOP3.LUT R14, R14, R15, RZ, 0x3c, !PT ;  /* 0x0000000f0e0e7212 */ /* 0x000fe200078e3cff */
[----:B------:R-:W-:Y:S01]  /*17220*/  IMAD.X R15, RZ, RZ, R229, P1 ;  /* 0x000000ffff0f7224 */ /* 0x000fe200008e06e5 */
[----:B------:R-:W-:Y:S02]  /*17230*/  SHF.R.U64 R25, R25, 0x3, RZ ;  /* 0x0000000319197819 */ /* 0x000fe400000012ff */
[----:B------:R-:W-:-:S02]  /*17240*/  F2FP.BF16.F32.PACK_AB R38, R38, R41 ;  /* 0x000000292626723e */ /* 0x000fc400000010ff */
[----:B------:R-:W-:Y:S02]  /*17250*/  F2FP.BF16.F32.PACK_AB R39, R39, R34 ;  /* 0x000000222727723e */ /* 0x000fe400000010ff */
[----:B------:R-:W-:Y:S02]  /*17260*/  MOV R62, R20 ;  /* 0x00000014003e7202 */ /* 0x000fe40000000f00 */
[----:B------:R-:W-:Y:S01]  /*17270*/  LOP3.LUT P1, RZ, R11, 0x3, RZ, 0xc0, !PT ;  /* 0x000000030bff7812 */ /* 0x000fe2000782c0ff */
[----:B------:R-:W-:Y:S01]  /*17280*/  IMAD.X R11, RZ, RZ, R229, P3 ;  /* 0x000000ffff0b7224 */ /* 0x000fe200018e06e5 */
[----:B------:R-:W-:Y:S01]  /*17290*/  MOV R21, R2 ;  /* 0x0000000200157202 */ /* 0x000fe20000000f00 */
[----:B------:R-:W-:Y:S01]  /*172a0*/  VIADD R3, R91, 0x8 ;  /* 0x000000085b037836 */ /* 0x000fe20000000000 */
[----:B------:R-:W-:Y:S02]  /*172b0*/  F2FP.BF16.F32.PACK_AB R7, R86, R7 ;  /* 0x000000075607723e */ /* 0x000fe400000010ff */
[----:B------:R-:W-:-:S02]  /*172c0*/  F2FP.BF16.F32.PACK_AB R6, R87, R6 ;  /* 0x000000065706723e */ /* 0x000fc400000010ff */
[----:B------:R-:W-:Y:S01]  /*172d0*/  SEL R35, R94, R93, P0 ;  /* 0x0000005d5e237207 */ /* 0x000fe20000000000 */
[----:B------:R-:W1:Y:S01]  /*172e0*/  LDC.64 R86, c[0x0][0xb78] ;  /* 0x0002de00ff567b82 */ /* 0x000e620000000a00 */
[----:B------:R-:W-:Y:S02]  /*172f0*/  F2FP.BF16.F32.PACK_AB R37, R44, R37 ;  /* 0x000000252c25723e */ /* 0x000fe400000010ff */
[----:B------:R-:W-:Y:S02]  /*17300*/  F2FP.BF16.F32.PACK_AB R31, R46, R31 ;  /* 0x0000001f2e1f723e */ /* 0x000fe400000010ff */
[----:B------:R-:W-:Y:S02]  /*17310*/  F2FP.BF16.F32.PACK_AB R36, R45, R36 ;  /* 0x000000242d24723e */ /* 0x000fe400000010ff */
[----:B------:R-:W-:Y:S02]  /*17320*/  F2FP.BF16.F32.PACK_AB R30, R47, R30 ;  /* 0x0000001e2f1e723e */ /* 0x000fe400000010ff */
[----:B------:R-:W-:-:S02]  /*17330*/  F2FP.BF16.F32.PACK_AB R33, R52, R33 ;  /* 0x000000213421723e */ /* 0x000fc400000010ff */
[----:B------:R-:W-:Y:S02]  /*17340*/  SEL R93, R93, R94, P0 ;  /* 0x0000005e5d5d7207 */ /* 0x000fe40000000000 */
[----:B------:R-:W-:Y:S02]  /*17350*/  SEL R41, R90, R89, P0 ;  /* 0x000000595a297207 */ /* 0x000fe40000000000 */
[----:B------:R-:W-:Y:S01]  /*17360*/  LOP3.LUT R24, R25, R228, RZ, 0x3c, !PT ;  /* 0x000000e419187212 */ /* 0x000fe200078e3cff */
[----:B------:R-:W-:Y:S01]  /*17370*/  IMAD.MOV.U32 R25, RZ, RZ, R229 ;  /* 0x000000ffff197224 */ /* 0x000fe200078e00e5 */
[----:B------:R-:W-:Y:S02]  /*17380*/  F2FP.BF16.F32.PACK_AB R27, R54, R27 ;  /* 0x0000001b361b723e */ /* 0x000fe400000010ff */
[----:B------:R-:W-:Y:S02]  /*17390*/  F2FP.BF16.F32.PACK_AB R26, R55, R26 ;  /* 0x0000001a371a723e */ /* 0x000fe400000010ff */
[----:B------:R-:W-:-:S02]  /*173a0*/  F2FP.BF16.F32.PACK_AB R29, R60, R29 ;  /* 0x0000001d3c1d723e */ /* 0x000fc400000010ff */
[----:B------:R-:W-:Y:S02]  /*173b0*/  SEL R89, R89, R90, P0 ;  /* 0x0000005a59597207 */ /* 0x000fe40000000000 */
[----:B------:R-:W-:Y:S02]  /*173c0*/  SEL R65, R38, R39, P0 ;  /* 0x0000002726417207 */ /* 0x000fe40000000000 */
[----:B------:R-:W-:Y:S02]  /*173d0*/  F2FP.BF16.F32.PACK_AB R13, R76, R13 ;  /* 0x0000000d4c0d723e */ /* 0x000fe400000010ff */
[----:B------:R-:W-:Y:S02]  /*173e0*/  SEL R39, R39, R38, P0 ;  /* 0x0000002627277207 */ /* 0x000fe40000000000 */
[----:B------:R-:W-:Y:S02]  /*173f0*/  SEL R43, R37, R36, P0 ;  /* 0x00000024252b7207 */ /* 0x000fe40000000000 */
[----:B------:R-:W-:-:S02]  /*17400*/  SEL R45, R33, R32, P0 ;  /* 0x00000020212d7207 */ /* 0x000fc40000000000 */
[----:B------:R-:W-:Y:S02]  /*17410*/  SEL R67, R31, R30, P0 ;  /* 0x0000001e1f437207 */ /* 0x000fe40000000000 */
[----:B------:R-:W-:Y:S02]  /*17420*/  SEL R83, R7, R6, P0 ;  /* 0x0000000607537207 */ /* 0x000fe40000000000 */
[----:B------:R-:W-:Y:S02]  /*17430*/  SEL R85, R6, R7, P0 ;  /* 0x0000000706557207 */ /* 0x000fe40000000000 */
[----:B------:R-:W-:Y:S02]  /*17440*/  MOV R56, R10 ;  /* 0x0000000a00387202 */ /* 0x000fe40000000f00 */
[----:B------:R-:W-:Y:S02]  /*17450*/  SEL R37, R36, R37, P0 ;  /* 0x0000002524257207 */ /* 0x000fe40000000000 */
[----:B------:R-:W-:-:S02]  /*17460*/  SEL R33, R32, R33, P0 ;  /* 0x0000002120217207 */ /* 0x000fc40000000000 */
[----:B------:R-:W-:Y:S02]  /*17470*/  SEL R47, R29, R28, P0 ;  /* 0x0000001c1d2f7207 */ /* 0x000fe40000000000 */
[----:B------:R-:W-:Y:S02]  /*17480*/  SEL R31, R30, R31, P0 ;  /* 0x0000001f1e1f7207 */ /* 0x000fe40000000000 */
[----:B------:R-:W-:Y:S02]  /*17490*/  SEL R69, R27, R26, P0 ;  /* 0x0000001a1b457207 */ /* 0x000fe40000000000 */
[----:B------:R-:W-:Y:S02]  /*174a0*/  IADD3 R7, P5, R228, 0x4040, RZ ;  /* 0x00004040e4077810 */ /* 0x000fe40007fbe0ff */
[----:B------:R-:W-:Y:S02]  /*174b0*/  MOV R60, R14 ;  /* 0x0000000e003c7202 */ /* 0x000fe40000000f00 */
[----:B------:R-:W-:-:S02]  /*174c0*/  SEL R29, R28, R29, P0 ;  /* 0x0000001d1c1d7207 */ /* 0x000fc40000000000 */
[----:B------:R-:W-:Y:S02]  /*174d0*/  SEL R55, R13, R12, P0 ;  /* 0x0000000c0d377207 */ /* 0x000fe40000000000 */
[----:B------:R-:W-:Y:S02]  /*174e0*/  SEL R27, R26, R27, P0 ;  /* 0x0000001b1a1b7207 */ /* 0x000fe40000000000 */
[----:B------:R-:W-:Y:S02]  /*174f0*/  MOV R64, R24 ;  /* 0x0000001800407202 */ /* 0x000fe40000000f00 */
[----:B------:R-:W-:Y:S02]  /*17500*/  SEL R57, R12, R13, P0 ;  /* 0x0000000d0c397207 */ /* 0x000fe40000000000 */
[----:B------:R-:W-:Y:S02]  /*17510*/  LOP3.LUT R6, R7, 0x380, RZ, 0xc0, !PT ;  /* 0x0000038007067812 */ /* 0x000fe400078ec0ff */
[----:B------:R-:W-:Y:S01]  /*17520*/  LEA.HI R66, R9, R42, RZ, 0x5 ;  /* 0x0000002a09427211 */ /* 0x000fe200078f28ff */
[----:B------:R-:W-:Y:S01]  /*17530*/  IMAD.X R9, RZ, RZ, R229, P4 ;  /* 0x000000ffff097224 */ /* 0x000fe200020e06e5 */
[----:B------:R-:W-:-:S02]  /*17540*/  IADD3 R13, P2, R228, 0x60, RZ ;  /* 0x00000060e40d7810 */ /* 0x000fc40007f5e0ff */
[----:B------:R-:W-:Y:S02]  /*17550*/  SHF.R.U64 R6, R6, 0x3, RZ ;  /* 0x0000000306067819 */ /* 0x000fe400000012ff */
[----:B------:R-:W-:Y:S02]  /*17560*/  LOP3.LUT R12, R13, 0x380, RZ, 0xc0, !PT ;  /* 0x000003800d0c7812 */ /* 0x000fe400078ec0ff */
[----:B------:R-:W-:Y:S01]  /*17570*/  LOP3.LUT R6, R6, R7, RZ, 0x3c, !PT ;  /* 0x0000000706067212 */ /* 0x000fe200078e3cff */
[--C-:B------:R-:W-:Y:S01]  /*17580*/  IMAD.X R7, RZ, RZ, R229.reuse, P5 ;  /* 0x000000ffff077224 */ /* 0x100fe200028e06e5 */
[----:B------:R-:W-:Y:S02]  /*17590*/  SHF.R.U64 R12, R12, 0x3, RZ ;  /* 0x000000030c0c7819 */ /* 0x000fe400000012ff */
[----:B------:R-:W-:Y:S02]  /*175a0*/  MOV R54, R8 ;  /* 0x0000000800367202 */ /* 0x000fe40000000f00 */
[----:B------:R-:W-:Y:S01]  /*175b0*/  LOP3.LUT R12, R12, R13, RZ, 0x3c, !PT ;  /* 0x0000000d0c0c7212 */ /* 0x000fe200078e3cff */
[----:B------:R-:W-:Y:S01]  /*175c0*/  IMAD.X R13, RZ, RZ, R229, P2 ;  /* 0x000000ffff0d7224 */ /* 0x000fe200010e06e5 */
[----:B------:R-:W-:Y:S01]  /*175d0*/  MOV R52, R6 ;  /* 0x0000000600347202 */ /* 0x000fe20000000f00 */
[----:B------:R-:W-:Y:S01]  /*175e0*/  IMAD.U32 R7, RZ, RZ, UR9 ;  /* 0x00000009ff077e24 */ /* 0x000fe2000f8e00ff */
[----:B------:R-:W-:Y:S01]  /*175f0*/  SHF.R.S32.HI R66, RZ, 0x5, R66 ;  /* 0x00000005ff427819 */ /* 0x000fe20000011442 */
[----:B------:R-:W-:Y:S01]  /*17600*/  IMAD.U32 R6, RZ, RZ, UR8 ;  /* 0x00000008ff067e24 */ /* 0x000fe2000f8e00ff */
[----:B------:R-:W-:Y:S01]  /*17610*/  MOV R58, R12 ;  /* 0x0000000c003a7202 */ /* 0x000fe20000000f00 */
[----:B------:R-:W-:Y:S01]  /*17620*/  IMAD.U32 R7, RZ, RZ, UR5 ;  /* 0x00000005ff077e24 */ /* 0x000fe2000f8e00ff */
[----:B------:R-:W-:-:S02]  /*17630*/  ULDC UR5, c[0x0][0xa88] ;  /* 0x0002a20000057ab9 */ /* 0x000fc40000000800 */
[----:B------:R-:W-:Y:S02]  /*17640*/  ISETP.GE.OR P2, PT, R3, UR5, P1 ;  /* 0x0000000503007c0c */ /* 0x000fe40008f46670 */
[----:B------:R-:W-:Y:S02]  /*17650*/  ISETP.GE.OR P1, PT, R91, UR5, P1 ;  /* 0x000000055b007c0c */ /* 0x000fe40008f26670 */
[----:B--2---:R-:W-:Y:S01]  /*17660*/  LOP3.LUT R0, R22, 0x2, RZ, 0x3c, !PT ;  /* 0x0000000216007812 */ /* 0x004fe200078e3cff */
[----:B------:R-:W-:Y:S04]  /*17670*/  SHFL.IDX PT, R63, R63, R22, 0x1c1f ;  /* 0x001c1f163f3f7589 */ /* 0x000fe800000e0000 */
[----:B------:R-:W2:Y:S04]  /*17680*/  SHFL.IDX PT, R2, R49, R0, 0x1c1f ;  /* 0x001c1f0031027589 */ /* 0x000ea800000e0000 */
[----:B------:R-:W-:Y:S04]  /*17690*/  SHFL.IDX PT, R35, R35, R22, 0x1c1f ;  /* 0x001c1f1623237589 */ /* 0x000fe800000e0000 */
[----:B------:R-:W3:Y:S04]  /*176a0*/  SHFL.IDX PT, R10, R93, R0, 0x1c1f ;  /* 0x001c1f005d0a7589 */ /* 0x000ee800000e0000 */
[----:B------:R-:W-:Y:S04]  /*176b0*/  SHFL.IDX PT, R41, R41, R22, 0x1c1f ;  /* 0x001c1f1629297589 */ /* 0x000fe800000e0000 */
[----:B------:R-:W4:Y:S04]  /*176c0*/  SHFL.IDX PT, R14, R89, R0, 0x1c1f ;  /* 0x001c1f00590e7589 */ /* 0x000f2800000e0000 */
[----:B------:R-:W-:Y:S04]  /*176d0*/  SHFL.IDX PT, R65, R65, R22, 0x1c1f ;  /* 0x001c1f1641417589 */ /* 0x000fe800000e0000 */
[----:B------:R-:W5:Y:S01]  /*176e0*/  SHFL.IDX PT, R24, R39, R0, 0x1c1f ;  /* 0x001c1f0027187589 */ /* 0x000f6200000e0000 */
[----:B--2---:R-:W-:-:S02]  /*176f0*/  SEL R9, R63, R2, P0 ;  /* 0x000000023f097207 */ /* 0x004fc40000000000 */
[----:B------:R-:W-:Y:S01]  /*17700*/  SEL R11, R2, R63, P0 ;  /* 0x0000003f020b7207 */ /* 0x000fe20000000000 */
[----:B------:R-:W-:Y:S01]  /*17710*/  SHFL.IDX PT, R43, R43, R22, 0x1c1f ;  /* 0x001c1f162b2b7589 */ /* 0x000fe200000e0000 */
[----:B-1----:R-:W-:Y:S01]  /*17720*/  IMAD R2, R86, UR6, RZ ;  /* 0x0000000656027c24 */ /* 0x002fe2000f8e02ff */
[----:B------:R-:W-:Y:S02]  /*17730*/  ULDC.64 UR6, c[0x0][0xb40] ;  /* 0x0002d00000067ab9 */ /* 0x000fe40000000a00 */
[----:B------:R-:W-:Y:S01]  /*17740*/  SHFL.IDX PT, R45, R45, R22, 0x1c1f ;  /* 0x001c1f162d2d7589 */ /* 0x000fe200000e0000 */
[----:B---3--:R-:W-:Y:S02]  /*17750*/  SEL R8, R35, R10, P0 ;  /* 0x0000000a23087207 */ /* 0x008fe40000000000 */
[----:B------:R-:W-:Y:S01]  /*17760*/  SEL R10, R10, R35, P0 ;  /* 0x000000230a0a7207 */ /* 0x000fe20000000000 */
[----:B------:R-:W-:Y:S04]  /*17770*/  SHFL.IDX PT, R67, R67, R22, 0x1c1f ;  /* 0x001c1f1643437589 */ /* 0x000fe800000e0000 */
[----:B------:R1:W2:Y:S01]  /*17780*/  SHFL.IDX PT, R20, R37, R0, 0x1c1f ;  /* 0x001c1f0025147589 */ /* 0x0002a200000e0000 */
[----:B----4-:R-:W-:-:S02]  /*17790*/  SEL R12, R41, R14, P0 ;  /* 0x0000000e290c7207 */ /* 0x010fc40000000000 */
[----:B------:R-:W-:Y:S01]  /*177a0*/  SEL R14, R14, R41, P0 ;  /* 0x000000290e0e7207 */ /* 0x000fe20000000000 */
[----:B------:R-:W3:Y:S04]  /*177b0*/  SHFL.IDX PT, R28, R33, R0, 0x1c1f ;  /* 0x001c1f00211c7589 */ /* 0x000ee800000e0000 */
[----:B------:R-:W4:Y:S01]  /*177c0*/  SHFL.IDX PT, R40, R31, R0, 0x1c1f ;  /* 0x001c1f001f287589 */ /* 0x000f2200000e0000 */
[----:B-----5:R-:W-:Y:S01]  /*177d0*/  SEL R13, R65, R24, P0 ;  /* 0x00000018410d7207 */ /* 0x020fe20000000000 */
[----:B-1----:R-:W-:Y:S01]  /*177e0*/  IMAD R37, R87, UR44, R2 ;  /* 0x0000002c57257c24 */ /* 0x002fe2000f8e0202 */
[----:B------:R-:W-:Y:S01]  /*177f0*/  SEL R15, R24, R65, P0 ;  /* 0x00000041180f7207 */ /* 0x000fe20000000000 */
[----:B------:R-:W-:Y:S01]  /*17800*/  SHFL.IDX PT, R47, R47, R22, 0x1c1f ;  /* 0x001c1f162f2f7589 */ /* 0x000fe200000e0000 */
[----:B------:R-:W-:Y:S01]  /*17810*/  IMAD.WIDE.U32 R2, R86, UR44, R6 ;  /* 0x0000002c56027c25 */ /* 0x000fe2000f8e0006 */
[----:B------:R-:W-:-:S02]  /*17820*/  SHF.R.S32.HI R7, RZ, 0x1f, R91 ;  /* 0x0000001fff077819 */ /* 0x000fc4000001145b */
[----:B------:R-:W-:Y:S04]  /*17830*/  SHFL.IDX PT, R69, R69, R22, 0x1c1f ;  /* 0x001c1f1645457589 */ /* 0x000fe800000e0000 */
[----:B------:R-:W1:Y:S04]  /*17840*/  SHFL.IDX PT, R30, R29, R0, 0x1c1f ;  /* 0x001c1f001d1e7589 */ /* 0x000e6800000e0000 */
[----:B------:R5:W1:Y:S01]  /*17850*/  SHFL.IDX PT, R42, R27, R0, 0x1c1f ;  /* 0x001c1f001b2a7589 */ /* 0x000a6200000e0000 */
[----:B--2---:R-:W-:Y:S02]  /*17860*/  SEL R24, R43, R20, P0 ;  /* 0x000000142b187207 */ /* 0x004fe40000000000 */
[----:B------:R-:W-:Y:S01]  /*17870*/  SEL R26, R20, R43, P0 ;  /* 0x0000002b141a7207 */ /* 0x000fe20000000000 */
[----:B------:R-:W-:Y:S01]  /*17880*/  BAR.SYNC.DEFER_BLOCKING 0x1, 0x100 ;  /* 0x0044000000007b1d */ /* 0x000fe20000010000 */
[----:B---3--:R-:W-:-:S02]  /*17890*/  SEL R32, R45, R28, P0 ;  /* 0x0000001c2d207207 */ /* 0x008fc40000000000 */
[----:B------:R-:W-:Y:S02]  /*178a0*/  SEL R34, R28, R45, P0 ;  /* 0x0000002d1c227207 */ /* 0x000fe40000000000 */
[----:B----4-:R-:W-:Y:S02]  /*178b0*/  SEL R25, R67, R40, P0 ;  /* 0x0000002843197207 */ /* 0x010fe40000000000 */
[----:B-----5:R-:W-:Y:S01]  /*178c0*/  SEL R27, R40, R67, P0 ;  /* 0x00000043281b7207 */ /* 0x020fe20000000000 */
[----:B------:R-:W-:Y:S04]  /*178d0*/  SHFL.IDX PT, R51, R51, R22, 0x1c1f ;  /* 0x001c1f1633337589 */ /* 0x000fe800000e0000 */
[----:B------:R-:W-:Y:S04]  /*178e0*/  SHFL.IDX PT, R55, R55, R22, 0x1c1f ;  /* 0x001c1f1637377589 */ /* 0x000fe800000e0000 */
[----:B------:R-:W-:Y:S01]  /*178f0*/  SHFL.IDX PT, R59, R59, R22, 0x1c1f ;  /* 0x001c1f163b3b7589 */ /* 0x000fe200000e0000 */
[----:B-1----:R-:W-:-:S02]  /*17900*/  SEL R28, R47, R30, P0 ;  /* 0x0000001e2f1c7207 */ /* 0x002fc40000000000 */
[----:B------:R-:W-:Y:S01]  /*17910*/  SEL R30, R30, R47, P0 ;  /* 0x0000002f1e1e7207 */ /* 0x000fe20000000000 */
[----:B------:R-:W-:Y:S01]  /*17920*/  SHFL.IDX PT, R71, R71, R22, 0x1c1f ;  /* 0x001c1f1647477589 */ /* 0x000fe200000e0000 */
[----:B------:R-:W-:Y:S02]  /*17930*/  SEL R33, R69, R42, P0 ;  /* 0x0000002a45217207 */ /* 0x000fe40000000000 */
[----:B------:R-:W-:Y:S01]  /*17940*/  SEL R35, R42, R69, P0 ;  /* 0x000000452a237207 */ /* 0x000fe20000000000 */
[----:B------:R-:W-:Y:S04]  /*17950*/  SHFL.IDX PT, R75, R75, R22, 0x1c1f ;  /* 0x001c1f164b4b7589 */ /* 0x000fe800000e0000 */
[----:B------:R-:W-:Y:S04]  /*17960*/  SHFL.IDX PT, R79, R79, R22, 0x1c1f ;  /* 0x001c1f164f4f7589 */ /* 0x000fe800000e0000 */
[----:B------:R-:W-:Y:S04]  /*17970*/  SHFL.IDX PT, R83, R83, R22, 0x1c1f ;  /* 0x001c1f1653537589 */ /* 0x000fe800000e0000 */
[----:B------:R-:W1:Y:S04]  /*17980*/  SHFL.IDX PT, R44, R73, R0, 0x1c1f ;  /* 0x001c1f00492c7589 */ /* 0x000e6800000e0000 */
[----:B------:R-:W2:Y:S04]  /*17990*/  SHFL.IDX PT, R22, R53, R0, 0x1c1f ;  /* 0x001c1f0035167589 */ /* 0x000ea800000e0000 */
[----:B------:R-:W3:Y:S04]  /*179a0*/  SHFL.IDX PT, R36, R57, R0, 0x1c1f ;  /* 0x001c1f0039247589 */ /* 0x000ee800000e0000 */
[----:B------:R-:W4:Y:S04]  /*179b0*/  SHFL.IDX PT, R46, R77, R0, 0x1c1f ;  /* 0x001c1f004d2e7589 */ /* 0x000f2800000e0000 */
[----:B------:R-:W5:Y:S04]  /*179c0*/  SHFL.IDX PT, R38, R61, R0, 0x1c1f ;  /* 0x001c1f003d267589 */ /* 0x000f6800000e0000 */
[----:B------:R-:W5:Y:S04]  /*179d0*/  SHFL.IDX PT, R48, R81, R0, 0x1c1f ;  /* 0x001c1f0051307589 */ /* 0x000f6800000e0000 */
[----:B------:R2:W5:Y:S01]  /*179e0*/  SHFL.IDX PT, R50, R85, R0, 0x1c1f ;  /* 0x001c1f0055327589 */ /* 0x00056200000e0000 */
[----:B-1----:R-:W-:-:S02]  /*179f0*/  SEL R29, R71, R44, P0 ;  /* 0x0000002c471d7207 */ /* 0x002fc40000000000 */
[----:B------:R-:W-:Y:S01]  /*17a00*/  SEL R31, R44, R71, P0 ;  /* 0x000000472c1f7207 */ /* 0x000fe20000000000 */
[----:B------:R1:W-:Y:S04]  /*17a10*/  STSM.16.M88.4 [R64], R8 ;  /* 0x0000000840007844 */ /* 0x0003e80000000200 */
[----:B------:R3:W-:Y:S01]  /*17a20*/  STSM.16.M88.4 [R62], R12 ;  /* 0x0000000c3e007844 */ /* 0x0007e20000000200 */
[----:B--2---:R-:W-:-:S03]  /*17a30*/  IADD3 R0, P3, R91, R2, RZ ;  /* 0x000000025b007210 */ /* 0x004fc60007f7e0ff */
[----:B------:R-:W-:Y:S01]  /*17a40*/  STSM.16.M88.4 [R60], R24 ;  /* 0x000000183c007844 */ /* 0x000fe20000000200 */
[----:B------:R-:W-:-:S03]  /*17a50*/  IADD3.X R7, R7, R3, R37, P3, !PT ;  /* 0x0000000307077210 */ /* 0x000fc60001ffe425 */
[----:B------:R-:W-:Y:S01]  /*17a60*/  STSM.16.M88.4 [R58], R32 ;  /* 0x000000203a007844 */ /* 0x000fe20000000200 */
[----:B------:R-:W-:Y:S02]  /*17a70*/  LEA R2, P3, R0, UR6, 0x2 ;  /* 0x0000000600027c11 */ /* 0x000fe4000f8610ff */
[----:B-1----:R-:W-:Y:S01]  /*17a80*/  SEL R8, R51, R22, P0 ;  /* 0x0000001633087207 */ /* 0x002fe20000000000 */
[----:B------:R-:W-:Y:S01]  /*17a90*/  STSM.16.M88.4 [R56], R28 ;  /* 0x0000001c38007844 */ /* 0x000fe20000000200 */
[----:B------:R-:W-:Y:S02]  /*17aa0*/  SEL R10, R22, R51, P0 ;  /* 0x00000033160a7207 */ /* 0x000fe40000000000 */
[----:B---3--:R-:W-:Y:S02]  /*17ab0*/  SEL R12, R55, R36, P0 ;  /* 0x00000024370c7207 */ /* 0x008fe40000000000 */
[----:B------:R-:W-:Y:S02]  /*17ac0*/  SEL R14, R36, R55, P0 ;  /* 0x00000037240e7207 */ /* 0x000fe40000000000 */
[----:B----4-:R-:W-:-:S02]  /*17ad0*/  SEL R9, R75, R46, P0 ;  /* 0x0000002e4b097207 */ /* 0x010fc40000000000 */
[----:B------:R-:W-:Y:S02]  /*17ae0*/  SEL R11, R46, R75, P0 ;  /* 0x0000004b2e0b7207 */ /* 0x000fe40000000000 */
[----:B-----5:R-:W-:Y:S02]  /*17af0*/  SEL R36, R59, R38, P0 ;  /* 0x000000263b247207 */ /* 0x020fe40000000000 */
[----:B------:R-:W-:Y:S01]  /*17b00*/  SEL R13, R79, R48, P0 ;  /* 0x000000304f0d7207 */ /* 0x000fe20000000000 */
[----:B------:R-:W-:Y:S01]  /*17b10*/  STSM.16.M88.4 [R54], R8 ;  /* 0x0000000836007844 */ /* 0x000fe20000000200 */
[----:B------:R-:W-:Y:S02]  /*17b20*/  SEL R15, R48, R79, P0 ;  /* 0x0000004f300f7207 */ /* 0x000fe40000000000 */
[----:B------:R-:W-:Y:S02]  /*17b30*/  SEL R38, R38, R59, P0 ;  /* 0x0000003b26267207 */ /* 0x000fe40000000000 */
[----:B------:R-:W-:Y:S01]  /*17b40*/  SEL R37, R83, R50, P0 ;  /* 0x0000003253257207 */ /* 0x000fe20000000000 */
[----:B------:R-:W-:Y:S01]  /*17b50*/  STSM.16.M88.4 [R52], R12 ;  /* 0x0000000c34007844 */ /* 0x000fe20000000200 */
[----:B------:R-:W-:-:S02]  /*17b60*/  SEL R39, R50, R83, P0 ;  /* 0x0000005332277207 */ /* 0x000fc40000000000 */
[----:B------:R-:W-:Y:S02]  /*17b70*/  LEA.HI.X R3, R0, UR7, R7, 0x2, P3 ;  /* 0x0000000700037c11 */ /* 0x000fe400098f1407 */
        /* <DEDUP_REMOVED lines=15> */
[----:B------:R-:W-:Y:S01]  /*17c70*/  UIADD3 UR6, UP0, UR6, 0x9f0, URZ ;  /* 0x000009f006067890 */ /* 0x000fe2000ff1e03f */
[----:B------:R-:W-:Y:S01]  /*17c80*/  UMOV UR41, URZ ;  /* 0x0000003f00297c82 */ /* 0x000fe20008000000 */
[----:B------:R-:W-:Y:S02]  /*17c90*/  UMOV UR45, URZ ;  /* 0x0000003f002d7c82 */ /* 0x000fe40008000000 */
[----:B------:R-:W-:Y:S01]  /*17ca0*/  UIADD3.X UR7, URZ, UR7, URZ, UP0, !UPT ;  /* 0x000000073f077290 */ /* 0x000fe200087fe43f */
[----:B------:R-:W-:Y:S01]  /*17cb0*/  UMOV UR40, UR37 ;  /* 0x0000002500287c82 */ /* 0x000fe20008000000 */
[----:B------:R-:W-:-:S07]  /*17cc0*/  UMOV UR8, 0x40 ;  /* 0x0000004000087882 */ /* 0x000fce0000000000 */
        /* <DEDUP_REMOVED lines=9> */
.L_x_6259:
[----:B------:R-:W-:Y:S05]  /*17d60*/  BSYNC B0 ;  /* 0x0000000000007941 */ /* 0x000fea0003800000 */
.L_x_6258:
[----:B------:R-:W-:Y:S05]  /*17d70*/  BRA `(.L_x_6257) ;  /* 0x0000000800307947 */ /* 0x000fea0003800000 */
.L_x_6256:
        /* <DEDUP_REMOVED lines=8> */
[----:B------:R-:W-:Y:S02]  /*17e00*/  LOP3.LUT R5, R3, 0x1ffffff8, RZ, 0xc0, !PT ;  /* 0x1ffffff803057812 */ /* 0x000fe400078ec0ff */
[----:B------:R-:W-:-:S03]  /*17e10*/  SHF.R.S32.HI R2, RZ, 0x3, R3 ;  /* 0x00000003ff027819 */ /* 0x000fc60000011403 */
[----:B------:R-:W-:Y:S02]  /*17e20*/  IMAD.IADD R5, R42, 0x1, -R5 ;  /* 0x000000012a057824 */ /* 0x000fe400078e0a05 */
        /* <DEDUP_REMOVED lines=25> */
.L_x_6261:
[----:B------:R-:W-:Y:S05]  /*17fc0*/  BSYNC B0 ;  /* 0x0000000000007941 */ /* 0x000fea0003800000 */
.L_x_6260:
[----:B------:R-:W-:Y:S01]  /*17fd0*/  ULDC UR5, c[0x0][0xa88] ;  /* 0x0002a20000057ab9 */ /* 0x000fe20000000800 */
[----:B------:R-:W-:Y:S01]  /*17fe0*/  SHF.R.S32.HI R9, RZ, 0x1f, R8 ;  /* 0x0000001fff097819 */ /* 0x000fe20000011408 */
[----:B------:R-:W-:Y:S01]  /*17ff0*/  UIADD3 UR42, -UR42, UR5, URZ ;  /* 0x000000052a2a7290 */ /* 0x000fe2000fffe13f */
[----:B------:R-:W-:Y:S01]  /*18000*/  VIADD R0, R2, 0x20 ;  /* 0x0000002002007836 */ /* 0x000fe20000000000 */
[----:B------:R-:W-:Y:S01]  /*18010*/  ULOP3.LUT UR38, URZ, UR38, URZ, 0x33, !UPT ;  /* 0x000000263f267292 */ /* 0x000fe2000f8e333f */
[----:B------:R-:W-:Y:S01]  /*18020*/  IMAD R3, R13, UR43, R10 ;  /* 0x0000002b0d037c24 */ /* 0x000fe2000f8e020a */
[----:B------:R-:W-:Y:S01]  /*18030*/  BSSY B0, `(.L_x_6262) ;  /* 0x0000021000007945 */ /* 0x000fe20003800000 */
[----:B-1----:R-:W-:Y:S01]  /*18040*/  IMAD.WIDE.U32 R4, R12, UR43, R8 ;  /* 0x0000002b0c047c25 */ /* 0x002fe2000f8e0008 */
[----:B------:R-:W-:Y:S02]  /*18050*/  ISETP.GE.AND P2, PT, R2, UR42, PT ;  /* 0x0000002a02007c0c */ /* 0x000fe4000bf46270 */
[----:B------:R-:W-:Y:S01]  /*18060*/  ISETP.GE.AND P4, PT, R0, UR42, PT ;  /* 0x0000002a00007c0c */ /* 0x000fe2000bf86270 */
[----:B------:R-:W-:-:S02]  /*18070*/  VIADD R6, R2, 0x40 ;  /* 0x0000004002067836 */ /* 0x000fc40000000000 */
[----:B------:R-:W-:Y:S02]  /*18080*/  VIADD R7, R2, 0x60 ;  /* 0x0000006002077836 */ /* 0x000fe40000000000 */
[----:B------:R-:W-:Y:S01]  /*18090*/  IMAD.IADD R5, R5, 0x1, R3 ;  /* 0x0000000105057824 */ /* 0x000fe200078e0203 */
[----:B------:R-:W-:Y:S01]  /*180a0*/  SHF.R.S32.HI R3, RZ, 0x1f, R2 ;  /* 0x0000001fff037819 */ /* 0x000fe20000011402 */
[----:B---3--:R-:W-:Y:S01]  /*180b0*/  IMAD R0, R14, UR6, RZ ;  /* 0x000000060e007c24 */ /* 0x008fe2000f8e02ff */
[----:B------:R-:W-:Y:S01]  /*180c0*/  ISETP.GE.AND P0, PT, R6, UR42, PT ;  /* 0x0000002a06007c0c */ /* 0x000fe2000bf06270 */
        /* <DEDUP_REMOVED lines=10> */
[----:B------:R-:W-:Y:S01]  /*18170*/  IMAD R11, R5, UR6, RZ ;  /* 0x00000006050b7c24 */ /* 0x000fe2000f8e02ff */
[----:B------:R-:W-:Y:S01]  /*18180*/  ISETP.GE.AND P2, PT, R8, UR5, PT ;  /* 0x0000000508007c0c */ /* 0x000fe2000bf46270 */
[----:B------:R-:W-:Y:S01]  /*18190*/  IMAD.MOV.U32 R2, RZ, RZ, R6 ;  /* 0x000000ffff027224 */ /* 0x000fe200078e0006 */
[----:B------:R-:W-:Y:S01]  /*181a0*/  ISETP.GE.AND P3, PT, R0, UR5, PT ;  /* 0x0000000500007c0c */ /* 0x000fe2000bf66270 */
[----:B------:R-:W-:Y:S02]  /*181b0*/  IMAD.MOV.U32 R3, RZ, RZ, R13 ;  /* 0x000000ffff037224 */ /* 0x000fe400078e000d */
[C---:B------:R-:W-:Y:S02]  /*181c0*/  IMAD R11, R4.reuse, UR7, R11 ;  /* 0x00000007040b7c24 */ /* 0x040fe4000f8e020b */
[----:B------:R-:W-:Y:S01]  /*181d0*/  IMAD.WIDE.U32 R2, R4, UR6, R2 ;  /* 0x0000000604027c25 */ /* 0x000fe2000f8e0002 */
[----:B------:R-:W-:-:S03]  /*181e0*/  ULDC.64 UR6, c[0x0][0xa80] ;  /* 0x0002a00000067ab9 */ /* 0x000fc60000000a00 */
[----:B------:R-:W-:Y:S01]  /*181f0*/  IMAD.IADD R3, R3, 0x1, R11 ;  /* 0x0000000103037824 */ /* 0x000fe200078e020b */
[----:B------:R-:W-:-:S04]  /*18200*/  LEA R10, P5, R2, UR6, 0x1 ;  /* 0x00000006020a7c11 */ /* 0x000fc8000f8a08ff */
[----:B------:R-:W-:-:S05]  /*18210*/  LEA.HI.X R11, R2, UR7, R3, 0x1, P5 ;  /* 0x00000007020b7c11 */ /* 0x000fca000a8f0c03 */
[----:B------:R1:W-:Y:S04]  /*18220*/  @!P2 STG.E.128 desc[UR46][R10.64], RZ ;  /* 0x000000ff0a00a986 */ /* 0x0003e8000c101d2e */
[----:B------:R1:W-:Y:S02]  /*18230*/  @!P3 STG.E.128 desc[UR46][R10.64+0x80], RZ ;  /* 0x000080ff0a00b986 */ /* 0x0003e4000c101d2e */
.L_x_6263:
[----:B------:R-:W-:Y:S05]  /*18240*/  BSYNC B0 ;  /* 0x0000000000007941 */ /* 0x000fea0003800000 */
.L_x_6262:
[----:B------:R-:W-:Y:S04]  /*18250*/  BSSY B0, `(.L_x_6264) ;  /* 0x0000014000007945 */ /* 0x000fe80003800000 */
[----:B------:R-:W-:Y:S05]  /*18260*/  @P4 BRA `(.L_x_6265) ;  /* 0x0000000000484947 */ /* 0x000fea0003800000 */
[----:B-1----:R-:W-:Y:S01]  /*18270*/  IADD3 R11, P2, R4, 0x20, RZ ;  /* 0x00000020040b7810 */ /* 0x002fe20007f5e0ff */
        /* <DEDUP_REMOVED lines=16> */
[----:B------:R2:W-:Y:S02]  /*18380*/  @!P4 STG.E.128 desc[UR46][R10.64+0x80], RZ ;  /* 0x000080ff0a00c986 */ /* 0x0005e4000c101d2e */
.L_x_6265:
[----:B------:R-:W-:Y:S05]  /*18390*/  BSYNC B0 ;  /* 0x0000000000007941 */ /* 0x000fea0003800000 */
.L_x_6264:
[----:B------:R-:W-:Y:S04]  /*183a0*/  BSSY B0, `(.L_x_6266) ;  /* 0x0000014000007945 */ /* 0x000fe80003800000 */
[----:B------:R-:W-:Y:S05]  /*183b0*/  @P0 BRA `(.L_x_6267) ;  /* 0x0000000000480947 */ /* 0x000fea0003800000 */
[----:B-12---:R-:W-:Y:S01]  /*183c0*/  IADD3 R11, P0, R4, 0x40, RZ ;  /* 0x00000040040b7810 */ /* 0x006fe20007f1e0ff */
        /* <DEDUP_REMOVED lines=17> */
.L_x_6267:
[----:B------:R-:W-:Y:S05]  /*184e0*/  BSYNC B0 ;  /* 0x0000000000007941 */ /* 0x000fea0003800000 */
.L_x_6266:
[----:B------:R-:W-:Y:S04]  /*184f0*/  BSSY B0, `(.L_x_6257) ;  /* 0x0000014000007945 */ /* 0x000fe80003800000 */
        /* <DEDUP_REMOVED lines=19> */
.L_x_6268:
[----:B------:R-:W-:Y:S05]  /*18630*/  BSYNC B0 ;  /* 0x0000000000007941 */ /* 0x000fea0003800000 */
.L_x_6257:
[----:B------:R-:W5:Y:S02]  /*18640*/  LDC R0, c[0x0][0xda8] ;  /* 0x00036a00ff007b82 */ /* 0x000f640000000800 */
[----:B-----5:R-:W-:-:S13]  /*18650*/  ISETP.LE.AND P0, PT, R0, UR4, PT ;  /* 0x0000000400007c0c */ /* 0x020fda000bf03270 */
[----:B------:R-:W-:Y:S05]  /*18660*/  @!P0 BRA `(.L_x_6269) ;  /* 0xfffffe8400c08947 */ /* 0x000fea000383ffff */
[----:B------:R-:W-:Y:S05]  /*18670*/  EXIT ;  /* 0x000000000000794d */ /* 0x000fea0003800000 */
.L_x_6171:
[----:B------:R-:W-:-:S08]  /*18680*/  NOP ;  /* 0x0000000000007918 */ /* 0x000fd00000000000 */
[----:B---3--:R-:W1:-:S00]  /*18690*/  USETMAXREG.DEALLOC.CTAPOOL 0x18 ;  /* 0x00000018000079c8 */ /* 0x008e4000080e0500 */
        /* <DEDUP_REMOVED lines=14> */
[----:B------:R-:W2:Y:S01]  /*18780*/  LDL R5, [R1+0x20] ;  /* 0x0000200001057983 */ /* 0x000ea20000100800 */
[----:B------:R-:W1:Y:S01]  /*18790*/  S2R R2, SR_TID.X ;  /* 0x0000000000027919 */ /* 0x000e620000002100 */
[----:B------:R-:W4:Y:S01]  /*187a0*/  S2R R7, SR_TID.X ;  /* 0x0000000000077919 */ /* 0x000f220000002100 */
[----:B-1----:R-:W-:Y:S01]  /*187b0*/  LOP3.LUT R3, R2, 0x7f, RZ, 0xc0, !PT ;  /* 0x0000007f02037812 */ /* 0x002fe200078ec0ff */
[C---:B----4-:R-:W-:Y:S02]  /*187c0*/  IMAD.SHL.U32 R19, R7.reuse, 0x80, RZ ;  /* 0x0000008007137824 */ /* 0x050fe400078e00ff */
[----:B------:R-:W-:Y:S01]  /*187d0*/  IMAD.SHL.U32 R2, R7, 0x20, RZ ;  /* 0x0000002007027824 */ /* 0x000fe200078e00ff */
[----:B------:R-:W-:Y:S02]  /*187e0*/  SHF.R.U32.HI R3, RZ, 0x5, R3 ;  /* 0x00000005ff037819 */ /* 0x000fe40000011603 */
[----:B---3--:R-:W-:Y:S02]  /*187f0*/  LOP3.LUT R0, R19, 0x380, RZ, 0xc0, !PT ;  /* 0x0000038013007812 */ /* 0x008fe400078ec0ff */
[----:B------:R-:W-:-:S03]  /*18800*/  LOP3.LUT R4, R2, 0x60, RZ, 0xc0, !PT ;  /* 0x0000006002047812 */ /* 0x000fc600078ec0ff */
[C---:B------:R-:W-:Y:S02]  /*18810*/  IMAD R0, R3.reuse, 0x10, R0 ;  /* 0x0000001003007824 */ /* 0x040fe400078e0200 */
[----:B------:R-:W-:Y:S02]  /*18820*/  IMAD R4, R3, 0x200, R4 ;  /* 0x0000020003047824 */ /* 0x000fe400078e0204 */
[----:B------:R-:W-:-:S05]  /*18830*/  IMAD.SHL.U32 R3, R7, 0x10, RZ ;  /* 0x0000001007037824 */ /* 0x000fca00078e00ff */
[----:B------:R-:W-:Y:S02]  /*18840*/  LOP3.LUT R0, R0, 0x70, R3, 0x78, !PT ;  /* 0x0000007000007812 */ /* 0x000fe400078e7803 */
[----:B------:R-:W-:Y:S01]  /*18850*/  LOP3.LUT R3, R2, 0x80, RZ, 0xc0, !PT ;  /* 0x0000008002037812 */ /* 0x000fe200078ec0ff */
[----:B------:R-:W-:-:S03]  /*18860*/  IMAD.SHL.U32 R6, R7, 0x4, RZ ;  /* 0x0000000407067824 */ /* 0x000fc600078e00ff */
[----:B------:R-:W-:Y:S02]  /*18870*/  LOP3.LUT R3, R3, 0x10, R7, 0xf8, !PT ;  /* 0x0000001003037812 */ /* 0x000fe400078ef807 */
[----:B------:R-:W-:Y:S02]  /*18880*/  LOP3.LUT R2, R2, 0x100, RZ, 0xc0, !PT ;  /* 0x0000010002027812 */ /* 0x000fe400078ec0ff */
[----:B------:R-:W-:-:S04]  /*18890*/  LOP3.LUT R3, R3, 0x10, R6, 0x78, !PT ;  /* 0x0000001003037812 */ /* 0x000fc800078e7806 */
[----:B------:R-:W-:Y:S01]  /*188a0*/  IADD3 R2, R3, R4, R2 ;  /* 0x0000000403027210 */ /* 0x000fe20007ffe002 */
[----:B------:R-:W-:-:S04]  /*188b0*/  IMAD.U32 R4, RZ, RZ, UR4 ;  /* 0x00000004ff047e24 */ /* 0x000fc8000f8e00ff */
[----:B------:R1:W-:Y:S04]  /*188c0*/  STL [R1+0x14], R2 ;  /* 0x0000140201007387 */ /* 0x0003e80000100800 */
[----:B------:R-:W-:Y:S01]  /*188d0*/  STL [R1+0x18], R4 ;  /* 0x0000180401007387 */ /* 0x000fe20000100800 */
[----:B------:R-:W-:Y:S01]  /*188e0*/  LOP3.LUT R19, R0, 0xc00, R19, 0xf8, !PT ;  /* 0x00000c0000137812 */ /* 0x000fe200078ef813 */
[----:B------:R-:W-:Y:S01]  /*188f0*/  IMAD.MOV.U32 R0, RZ, RZ, 0x40 ;  /* 0x00000040ff007424 */ /* 0x000fe200078e00ff */
[----:B------:R-:W-:-:S04]  /*18900*/  LOP3.LUT P0, RZ, R7, 0x4, RZ, 0xc0, !PT ;  /* 0x0000000407ff7812 */ /* 0x000fc8000780c0ff */
[----:B------:R-:W-:Y:S01]  /*18910*/  SEL R0, R0, 0xffffffc0, !P0 ;  /* 0xffffffc000007807 */ /* 0x000fe20004000000 */
[----:B------:R-:W-:Y:S01]  /*18920*/  ULDC UR41, c[0x0][0xc] ;  /* 0x0000030000297ab9 */ /* 0x000fe20000000800 */
[----:B------:R-:W-:-:S03]  /*18930*/  ULDC.64 UR42, c[0x0][0x198] ;  /* 0x00006600002a7ab9 */ /* 0x000fc60000000a00 */
[----:B------:R-:W-:Y:S01]  /*18940*/  IMAD.IADD R0, R0, 0x1, R19 ;  /* 0x0000000100007824 */ /* 0x000fe200078e0213 */
[C---:B--2---:R-:W-:Y:S02]  /*18950*/  LOP3.LUT R3, R5.reuse, 0x1, RZ, 0xfc, !PT ;  /* 0x0000000105037812 */ /* 0x044fe400078efcff */
[----:B-1----:R-:W-:-:S03]  /*18960*/  LOP3.LUT R2, R5, 0x2, RZ, 0xfc, !PT ;  /* 0x0000000205027812 */ /* 0x002fc600078efcff */
[----:B------:R-:W-:Y:S04]  /*18970*/  STL [R1+0x28], R3 ;  /* 0x0000280301007387 */ /* 0x000fe80000100800 */
[----:B------:R1:W-:Y:S04]  /*18980*/  STL [R1+0x1c], R2 ;  /* 0x00001c0201007387 */ /* 0x0003e80000100800 */
[----:B------:R2:W-:Y:S01]  /*18990*/  STL [R1+0x24], RZ ;  /* 0x000024ff01007387 */ /* 0x0005e20000100800 */
[----:B-1----:R-:W-:-:S03]  /*189a0*/  IMAD.MOV.U32 R2, RZ, RZ, 0x1 ;  /* 0x00000001ff027424 */ /* 0x002fc600078e00ff */
[----:B------:R2:W-:Y:S04]  /*189b0*/  STL [R1], RZ ;  /* 0x000000ff01007387 */ /* 0x0005e80000100800 */
[----:B------:R2:W-:Y:S02]  /*189c0*/  STL [R1+0x4], R2 ;  /* 0x0000040201007387 */ /* 0x0005e40000100800 */
.L_x_6328:
[----:B--23--:R-:W2:Y:S01]  /*189d0*/  LDL R2, [R1+0x18] ;  /* 0x0000180001027983 */ /* 0x00cea20000100800 */
        /* <DEDUP_REMOVED lines=21> */
.L_x_6271:
[----:B------:R-:W-:Y:S01]  /*18b30*/  ULDC UR9, c[0x0][0xdc4] ;  /* 0x0003710000097ab9 */ /* 0x000fe20000000800 */
[----:B------:R-:W-:Y:S01]  /*18b40*/  UMOV UR7, UR8 ;  /* 0x0000000800077c82 */ /* 0x000fe20008000000 */
[----:B------:R-:W-:-:S11]  /*18b50*/  UISETP.NE.AND UP0, UPT, UR9, 0x1, UPT ;  /* 0x000000010900788c */ /* 0x000fd6000bf05270 */
[----:B------:R-:W-:Y:S02]  /*18b60*/  @UP0 ULDC.64 UR10, c[0x0][0xdc8] ;  /* 0x00037200000a0ab9 */ /* 0x000fe40000000a00 */
[----:B------:R-:W-:-:S04]  /*18b70*/  UIMAD.WIDE.U32 UR4, UR8, UR10, URZ ;  /* 0x0000000a080472a5 */ /* 0x000fc8000f8e003f */
[----:B------:R-:W-:-:S04]  /*18b80*/  @UP0 USHF.R.U32.HI UR7, URZ, UR11, UR5 ;  /* 0x0000000b3f070299 */ /* 0x000fc80008011605 */
[----:B------:R-:W-:-:S12]  /*18b90*/  UIMAD UR4, UR7, UR9, URZ ;  /* 0x00000009070472a4 */ /* 0x000fd8000f8e023f */
.L_x_6272:
[----:B------:R-:W1:Y:S01]  /*18ba0*/  LDC.64 R4, c[0x0][0x9e0] ;  /* 0x00027800ff047b82 */ /* 0x000e620000000a00 */
[----:B------:R-:W-:Y:S02]  /*18bb0*/  UIADD3 UR4, UR8, -UR4, URZ ;  /* 0x8000000408047290 */ /* 0x000fe4000fffe03f */
[----:B------:R-:W-:Y:S01]  /*18bc0*/  ULOP3.LUT UR7, URZ, UR7, URZ, 0x33, !UPT ;  /* 0x000000073f077292 */ /* 0x000fe2000f8e333f */
[----:B------:R-:W-:Y:S01]  /*18bd0*/  ULDC UR8, c[0x0][0xdb8] ;  /* 0x00036e0000087ab9 */ /* 0x000fe20000000800 */
[----:B------:R-:W-:Y:S01]  /*18be0*/  ULDC.64 UR10, c[0x0][0x3f8] ;  /* 0x0000fe00000a7ab9 */ /* 0x000fe20000000a00 */
[----:B------:R-:W-:Y:S01]  /*18bf0*/  UISETP.NE.AND UP1, UPT, UR8, 0x1, UPT ;  /* 0x000000010800788c */ /* 0x000fe2000bf25270 */
[----:B------:R-:W-:Y:S01]  /*18c00*/  ULDC UR9, c[0x0][0xdac] ;  /* 0x00036b0000097ab9 */ /* 0x000fe20000000800 */
[----:B------:R-:W-:Y:S01]  /*18c10*/  UISETP.NE.U32.AND UP0, UPT, UR10, URZ, UPT ;  /* 0x0000003f0a00728c */ /* 0x000fe2000bf05070 */
[----:B------:R-:W-:Y:S01]  /*18c20*/  ULDC UR5, c[0x0][0xdc4] ;  /* 0x0003710000057ab9 */ /* 0x000fe20000000800 */
[----:B------:R-:W-:-:S02]  /*18c30*/  UIADD3 UR7, UR7, UR9, URZ ;  /* 0x0000000907077290 */ /* 0x000fc4000fffe03f */
[----:B------:R-:W-:Y:S02]  /*18c40*/  UIMAD UR6, UR6, UR5, UR4 ;  /* 0x00000005060672a4 */ /* 0x000fe4000f8e0204 */
[----:B------:R-:W-:-:S03]  /*18c50*/  UISETP.NE.AND.EX UP0, UPT, UR11, URZ, UPT, UP0 ;  /* 0x0000003f0b00728c */ /* 0x000fc6000bf05300 */
[----:B------:R-:W-:Y:S01]  /*18c60*/  @UP1 ULDC UR4, c[0x0][0xdbc] ;  /* 0x00036f0000041ab9 */ /* 0x000fe20000000800 */
[----:B------:R-:W-:Y:S01]  /*18c70*/  USHF.L.U32 UR37, UR7, 0x7, URZ ;  /* 0x0000000707257899 */ /* 0x000fe2000800063f */
[----:B------:R-:W-:Y:S01]  /*18c80*/  ULDC UR10, c[0x0][0x404] ;  /* 0x00010100000a7ab9 */ /* 0x000fe20000000800 */
[----:B------:R-:W-:Y:S01]  /*18c90*/  ULDC UR11, c[0x0][0x288] ;  /* 0x0000a200000b7ab9 */ /* 0x000fe20000000800 */
[----:B------:R-:W-:Y:S01]  /*18ca0*/  UIMAD.WIDE.U32 UR4, UR6, UR4, URZ ;  /* 0x00000004060472a5 */ /* 0x000fe2000f8e003f */
[----:B-1----:R-:W-:Y:S01]  /*18cb0*/  ISETP.GE.AND P1, PT, R5, 0x1, PT ;  /* 0x000000010500780c */ /* 0x002fe20003f26270 */
[----:B------:R-:W-:Y:S01]  /*18cc0*/  @UP1 ULDC UR12, c[0x0][0xdc0] ;  /* 0x00037000000c1ab9 */ /* 0x000fe20000000800 */
[----:B------:R-:W-:Y:S02]  /*18cd0*/  USEL UR10, UR10, 0x1, UP0 ;  /* 0x000000010a0a7887 */ /* 0x000fe40008000000 */
[----:B------:R-:W-:Y:S01]  /*18ce0*/  UIADD3 UR4, UR37, 0x80, -UR11 ;  /* 0x0000008025047890 */ /* 0x000fe2000fffe80b */
[----:B------:R-:W-:Y:S01]  /*18cf0*/  UMOV UR39, UR6 ;  /* 0x0000000600277c82 */ /* 0x000fe20008000000 */
[----:B------:R-:W-:Y:S01]  /*18d00*/  ULDC UR9, c[0x0][0x2e0] ;  /* 0x0000b80000097ab9 */ /* 0x000fe20000000800 */
[----:B------:R-:W-:-:S02]  /*18d10*/  @UP1 USHF.R.U32.HI UR39, URZ, UR12, UR5 ;  /* 0x0000000c3f271299 */ /* 0x000fc40008011605 */
[----:B------:R-:W-:Y:S02]  /*18d20*/  UIMAD UR4, UR10, UR9, UR4 ;  /* 0x000000090a0472a4 */ /* 0x000fe4000f8e0204 */
[----:B------:R-:W-:-:S04]  /*18d30*/  UIADD3 UR38, -UR39, URZ, URZ ;  /* 0x0000003f27267290 */ /* 0x000fc8000fffe13f */
[----:B------:R-:W-:Y:S01]  /*18d40*/  UIMAD UR38, UR8, UR38, UR6 ;  /* 0x00000026082672a4 */ /* 0x000fe2000f8e0206 */
[----:B------:R-:W-:Y:S01]  /*18d50*/  VIADD R4, R4, UR4 ;  /* 0x0000000404047c36 */ /* 0x000fe20008000000 */
[----:B------:R-:W-:Y:S10]  /*18d60*/  @!P1 BRA `(.L_x_6273) ;  /* 0x0000000000449947 */ /* 0x000ff40003800000 */
[----:B------:R-:W-:Y:S01]  /*18d70*/  ISETP.LT.AND P0, PT, RZ, UR4, PT ;  /* 0x00000004ff007c0c */ /* 0x000fe2000bf01270 */
[----:B------:R-:W-:-:S06]  /*18d80*/  UIADD3 UR5, UR4, -0x1, URZ ;  /* 0xffffffff04057890 */ /* 0x000fcc000fffe03f */
[----:B------:R-:W-:-:S06]  /*18d90*/  IMAD.U32 R0, RZ, RZ, UR5 ;  /* 0x00000005ff007e24 */ /* 0x000fcc000f8e00ff */
[----:B------:R-:W-:Y:S05]  /*18da0*/  @P0 BRA `(.L_x_6274) ;  /* 0x00000000001c0947 */ /* 0x000fea0003800000 */
[----:B------:R-:W-:Y:S01]  /*18db0*/  ISETP.NE.AND P0, PT, R5, 0x1, PT ;  /* 0x000000010500780c */ /* 0x000fe20003f05270 */
[----:B------:R-:W-:-:S12]  /*18dc0*/  IMAD R7, RZ, RZ, -UR4 ;  /* 0x80000004ff077e24 */ /* 0x000fd8000f8e02ff */
[----:B------:R-:W1:Y:S02]  /*18dd0*/  @P0 LDC.64 R2, c[0x0][0x9e8] ;  /* 0x00027a00ff020b82 */ /* 0x000e640000000a00 */
[----:B-1----:R-:W-:-:S05]  /*18de0*/  @P0 IMAD.HI.U32 R2, R7, R2, RZ ;  /* 0x0000000207020227 */ /* 0x002fca00078e00ff */
[----:B------:R-:W-:-:S04]  /*18df0*/  @P0 SHF.R.U32.HI R7, RZ, R3, R2 ;  /* 0x00000003ff070219 */ /* 0x000fc80000011602 */
[----:B------:R-:W-:Y:S01]  /*18e00*/  LOP3.LUT R0, RZ, R7, RZ, 0x33, !PT ;  /* 0x00000007ff007212 */ /* 0x000fe200078e33ff */
[----:B------:R-:W-:Y:S06]  /*18e10*/  BRA `(.L_x_6275) ;  /* 0x0000000000107947 */ /* 0x000fec0003800000 */
.L_x_6274:
[----:B------:R-:W-:-:S13]  /*18e20*/  ISETP.NE.AND P0, PT, R5, 0x1, PT ;  /* 0x000000010500780c */ /* 0x000fda0003f05270 */
[----:B------:R-:W1:Y:S02]  /*18e30*/  @P0 LDC.64 R2, c[0x0][0x9e8] ;  /* 0x00027a00ff020b82 */ /* 0x000e640000000a00 */
[----:B-1----:R-:W-:-:S05]  /*18e40*/  @P0 IMAD.HI.U32 R2, R0, R2, RZ ;  /* 0x0000000200020227 */ /* 0x002fca00078e00ff */
[----:B------:R-:W-:-:S07]  /*18e50*/  @P0 SHF.R.U32.HI R0, RZ, R3, R2 ;  /* 0x00000003ff000219 */ /* 0x000fce0000011602 */
.L_x_6275:
[----:B------:R-:W-:-:S05]  /*18e60*/  IMAD R3, R0, R5, R5 ;  /* 0x0000000500037224 */ /* 0x000fca00078e0205 */
[----:B------:R-:W-:-:S07]  /*18e70*/  VIMNMX R4, R4, R3, PT ;  /* 0x0000000304047248 */ /* 0x000fce0003fe0100 */
.L_x_6273:
[----:B------:R-:W-:Y:S01]  /*18e80*/  UIMAD UR5, UR10, UR9, 0xdf ;  /* 0x000000df0a0574a4 */ /* 0x000fe2000f8e0209 */
[----:B------:R-:W-:Y:S01]  /*18e90*/  VIADD R3, R4, 0xdf ;  /* 0x000000df04037836 */ /* 0x000fe20000000000 */
[----:B------:R-:W-:Y:S01]  /*18ea0*/  UMOV UR4, URZ ;  /* 0x0000003f00047c82 */ /* 0x000fe20008000000 */
[----:B------:R-:W-:Y:S01]  /*18eb0*/  IMAD.MOV.U32 R2, RZ, RZ, RZ ;  /* 0x000000ffff027224 */ /* 0x000fe200078e00ff */
[----:B------:R-:W-:Y:S02]  /*18ec0*/  UIMAD.WIDE UR4, UR5, -0x6db6db6d, UR4 ;  /* 0x92492493050478a5 */ /* 0x000fe4000f8e0204 */
[----:B------:R-:W-:Y:S01]  /*18ed0*/  UIADD3 UR6, UR37, -UR11, URZ ;  /* 0x8000000b25067290 */ /* 0x000fe2000fffe03f */
[----:B------:R-:W-:Y:S01]  /*18ee0*/  IMAD.HI R2, R3, -0x6db6db6d, R2 ;  /* 0x9249249303027827 */ /* 0x000fe200078e0202 */
[----:B------:R-:W-:Y:S02]  /*18ef0*/  USHF.R.U32.HI UR4, URZ, 0x1f, UR5 ;  /* 0x0000001f3f047899 */ /* 0x000fe40008011605 */
[----:B------:R-:W-:-:S02]  /*18f00*/  UIMAD UR6, UR10, UR9, UR6 ;  /* 0x000000090a0672a4 */ /* 0x000fc4000f8e0206 */
[----:B------:R-:W-:Y:S01]  /*18f10*/  SHF.R.U32.HI R3, RZ, 0x1f, R2 ;  /* 0x0000001fff037819 */ /* 0x000fe20000011602 */
[----:B------:R-:W-:Y:S01]  /*18f20*/  ULDC UR7, c[0x0][0x9dc] ;  /* 0x0002770000077ab9 */ /* 0x000fe20000000800 */
[----:B------:R-:W-:Y:S02]  /*18f30*/  ULEA.HI.SX32 UR5, UR5, UR4, 0x19 ;  /* 0x0000000405057291 */ /* 0x000fe4000f8fca3f */
[----:B------:R-:W-:Y:S01]  /*18f40*/  UIADD3 UR4, UR6, -UR7, URZ ;  /* 0x8000000706047290 */ /* 0x000fe2000fffe03f */
[----:B------:R-:W-:-:S04]  /*18f50*/  LEA.HI.SX32 R3, R2, R3, 0x19 ;  /* 0x0000000302037211 */ /* 0x000fc800078fcaff */
[----:B------:R-:W-:Y:S01]  /*18f60*/  VIMNMX R17, R3, UR5, PT ;  /* 0x0000000503117c48 */ /* 0x000fe2000bfe0100 */
[----:B------:R-:W-:Y:S01]  /*18f70*/  IMAD.U32 R0, RZ, RZ, UR4 ;  /* 0x00000004ff007e24 */ /* 0x000fe2000f8e00ff */
[----:B------:R-:W-:Y:S06]  /*18f80*/  @!P1 BRA `(.L_x_6276) ;  /* 0x0000000000409947 */ /* 0x000fec0003800000 */
[----:B------:R-:W-:-:S05]  /*18f90*/  IMAD.U32 R4, RZ, RZ, UR6 ;  /* 0x00000006ff047e24 */ /* 0x000fca000f8e00ff */
        /* <DEDUP_REMOVED lines=9> */
.L_x_6277:
[----:B------:R-:W-:-:S13]  /*19030*/  ISETP.NE.AND P0, PT, R5, 0x1, PT ;  /* 0x000000010500780c */ /* 0x000fda0003f05270 */
[----:B------:R-:W1:Y:S02]  /*19040*/  @P0 LDC.64 R2, c[0x0][0x9e8] ;  /* 0x00027a00ff020b82 */ /* 0x000e640000000a00 */
[----:B-1----:R-:W-:-:S05]  /*19050*/  @P0 IMAD.HI.U32 R2, R4, R2, RZ ;  /* 0x0000000204020227 */ /* 0x002fca00078e00ff */
[----:B------:R-:W-:-:S07]  /*19060*/  @P0 SHF.R.U32.HI R4, RZ, R3, R2 ;  /* 0x00000003ff040219 */ /* 0x000fce0000011602 */
.L_x_6278:
[----:B------:R-:W-:-:S05]  /*19070*/  IMAD R5, R4, R5, RZ ;  /* 0x0000000504057224 */ /* 0x000fca00078e02ff */
[----:B------:R-:W-:-:S07]  /*19080*/  VIMNMX R0, R0, R5, !PT ;  /* 0x0000000500007248 */ /* 0x000fce0007fe0100 */
.L_x_6276:
[----:B------:R-:W-:Y:S01]  /*19090*/  IMAD.MOV.U32 R2, RZ, RZ, RZ ;  /* 0x000000ffff027224 */ /* 0x000fe200078e00ff */
[----:B------:R-:W-:Y:S01]  /*190a0*/  BSSY B6, `(.L_x_6279) ;  /* 0x00002a4000067945 */ /* 0x000fe20003800000 */
[----:B------:R-:W-:Y:S02]  /*190b0*/  IMAD.MOV.U32 R3, RZ, RZ, R0 ;  /* 0x000000ffff037224 */ /* 0x000fe400078e0000 */
[----:B------:R-:W-:-:S05]  /*190c0*/  IMAD.HI R0, R0, -0x6db6db6d, R2 ;  /* 0x9249249300007827 */ /* 0x000fca00078e0202 */
        /* <DEDUP_REMOVED lines=24> */
.L_x_6280:
        /* <DEDUP_REMOVED lines=23> */
.L_x_6282:
        /* <DEDUP_REMOVED lines=22> */
.L_x_6283:
        /* <DEDUP_REMOVED lines=20> */
.L_x_6284:
        /* <DEDUP_REMOVED lines=18> */
.L_x_6285:
[----:B------:R-:W1:Y:S01]  /*19780*/  LDC R0, c[0x0][0x428] ;  /* 0x00010a00ff007b82 */ /* 0x000e620000000800 */
[----:B------:R-:W-:Y:S01]  /*19790*/  ULDC.64 UR4, c[0x0][0x9f8] ;  /* 0x00027e0000047ab9 */ /* 0x000fe20000000a00 */
[----:B------:R-:W-:Y:S01]  /*197a0*/  IMAD.U32 R3, RZ, RZ, UR38 ;  /* 0x00000026ff037e24 */ /* 0x000fe2000f8e00ff */
[----:B------:R-:W-:Y:S01]  /*197b0*/  ISETP.NE.U32.AND P0, PT, RZ, UR4, PT ;  /* 0x00000004ff007c0c */ /* 0x000fe2000bf05070 */
[----:B------:R-:W-:Y:S01]  /*197c0*/  IMAD.U32 R21, RZ, RZ, UR39 ;  /* 0x00000027ff157e24 */ /* 0x000fe2000f8e00ff */
[----:B------:R-:W2:Y:S02]  /*197d0*/  S2R R4, SR_TID.X ;  /* 0x0000000000047919 */ /* 0x000ea40000002100 */
[----:B------:R-:W-:Y:S02]  /*197e0*/  ISETP.NE.AND.EX P0, PT, RZ, UR5, PT, P0 ;  /* 0x00000005ff007c0c */ /* 0x000fe4000bf05300 */
[----:B-1----:R-:W-:-:S13]  /*197f0*/  ISETP.NE.AND P1, PT, R0, 0x1, PT ;  /* 0x000000010000780c */ /* 0x002fda0003f25270 */
[----:B------:R-:W1:Y:S01]  /*19800*/  @P1 LDC R2, c[0x0][0x42c] ;  /* 0x00010b00ff021b82 */ /* 0x000e620000000800 */
[----:B--2---:R-:W-:-:S07]  /*19810*/  LOP3.LUT R18, R4, 0x7f, RZ, 0xc0, !PT ;  /* 0x0000007f04127812 */ /* 0x004fce00078ec0ff */
[----:B------:R-:W2:Y:S01]  /*19820*/  @P1 LDC R0, c[0x0][0x430] ;  /* 0x00010c00ff001b82 */ /* 0x000ea20000000800 */
[----:B-1----:R-:W-:-:S05]  /*19830*/  @P1 IMAD.HI.U32 R2, R2, UR38, RZ ;  /* 0x0000002602021c27 */ /* 0x002fca000f8e00ff */
[----:B--2---:R-:W-:Y:S01]  /*19840*/  @P1 SHF.R.U32.HI R3, RZ, R0, R2 ;  /* 0x00000000ff031219 */ /* 0x004fe20000011602 */
[----:B------:R-:W-:-:S04]  /*19850*/  IMAD.U32 R0, RZ, RZ, UR39 ;  /* 0x00000027ff007e24 */ /* 0x000fc8000f8e00ff */
[----:B------:R1:W-:Y:S02]  /*19860*/  STL [R1+0x8], R3 ;  /* 0x0000080301007387 */ /* 0x0003e40000100800 */
[----:B-1----:R-:W1:Y:S02]  /*19870*/  @P0 LDC.64 R2, c[0x0][0x9f8] ;  /* 0x00027e00ff020b82 */ /* 0x002e640000000a00 */
[----:B-1----:R-:W-:-:S05]  /*19880*/  @P0 IMAD.WIDE R2, R0, 0x4, R2 ;  /* 0x0000000400020825 */ /* 0x002fca00078e0202 */
[----:B------:R1:W2:Y:S01]  /*19890*/  @P0 LDG.E R21, desc[UR46][R2.64] ;  /* 0x0000002e02150981 */ /* 0x0002a2000c1e1900 */
[----:B------:R-:W-:Y:S01]  /*198a0*/  ISETP.NE.AND P2, PT, R18, RZ, PT ;  /* 0x000000ff1200720c */ /* 0x000fe20003f45270 */
[----:B------:R-:W-:Y:S01]  /*198b0*/  UMOV UR36, URZ ;  /* 0x0000003f00247c82 */ /* 0x000fe20008000000 */
[----:B------:R-:W-:Y:S01]  /*198c0*/  UMOV UR6, 0xffffffff ;  /* 0xffffffff00067882 */ /* 0x000fe20000000000 */
[----:B------:R-:W-:-:S04]  /*198d0*/  SHF.R.U32.HI R4, RZ, 0x5, R4 ;  /* 0x00000005ff047819 */ /* 0x000fc80000011604 */
[----:B------:R-:W-:Y:S01]  /*198e0*/  LOP3.LUT R4, R4, 0x3, RZ, 0xc0, !PT ;  /* 0x0000000304047812 */ /* 0x000fe200078ec0ff */
[----:B-1----:R-:W1:Y:S05]  /*198f0*/  LDC.64 R2, c[0x0][0x3f8] ;  /* 0x0000fe00ff027b82 */ /* 0x002e6a0000000a00 */
[----:B------:R-:W-:-:S05]  /*19900*/  VOTEU.ALL UP1, P2 ;  /* 0x00000000003f7886 */ /* 0x000fca0001020000 */
[----:B------:R-:W-:-:S04]  /*19910*/  @!UP1 UIADD3 UR4, UP0, UR42, 0x270, URZ ;  /* 0x000002702a049890 */ /* 0x000fc8000ff1e03f */
[----:B------:R-:W-:-:S09]  /*19920*/  @!UP1 UIADD3.X UR5, URZ, UR43, URZ, UP0, !UPT ;  /* 0x0000002b3f059290 */ /* 0x000fd200087fe43f */
[----:B------:R3:W-:Y:S01]  /*19930*/  @!UP1 UTMAPF.L2.4D [UR36], [UR4] ;  /* 0x00000024040095b8 */ /* 0x0007e20008018000 */
[----:B-1----:R-:W-:-:S04]  /*19940*/  ISETP.NE.U32.AND P1, PT, R2, RZ, PT ;  /* 0x000000ff0200720c */ /* 0x002fc80003f25070 */
[----:B------:R-:W-:Y:S02]  /*19950*/  ISETP.NE.AND.EX P1, PT, R3, RZ, PT, P1 ;  /* 0x000000ff0300720c */ /* 0x000fe40003f25310 */
[----:B--2---:R-:W-:Y:S02]  /*19960*/  SHF.R.S32.HI R8, RZ, 0x1f, R21 ;  /* 0x0000001fff087819 */ /* 0x004fe40000011415 */
[----:B------:R-:W-:-:S03]  /*19970*/  SEL R0, R21, RZ, !P1 ;  /* 0x000000ff15007207 */ /* 0x000fc60004800000 */
[----:B------:R3:W-:Y:S01]  /*19980*/  STL [R1+0xc], R8 ;  /* 0x00000c0801007387 */ /* 0x0007e20000100800 */
[----:B------:R-:W-:Y:S05]  /*19990*/  BRA.DIV UR6, `(.L_x_6286) ;  /* 0x0000002a06a07947 */ /* 0x000fea000b800000 */
[----:B------:R1:W2:Y:S02]  /*199a0*/  SHFL.IDX PT, R14, R4, RZ, 0x1f ;  /* 0x00001fff040e7589 */ /* 0x0002a400000e0000 */
.L_x_6347:
[----:B--2---:R-:W-:Y:S02]  /*199b0*/  ISETP.NE.AND P0, PT, R14, RZ, PT ;  /* 0x000000ff0e00720c */ /* 0x004fe40003f05270 */
[----:B------:R-:W-:-:S11]  /*199c0*/  PLOP3.LUT P6, PT, PT, PT, PT, 0x8, 0x0 ;  /* 0x000000000000781c */ /* 0x000fd60003fce170 */
[----:B------:R-:W-:Y:S05]  /*199d0*/  @P0 BRA `(.L_x_6287) ;  /* 0x0000000400900947 */ /* 0x000fea0003800000 */
[----:B---3--:R-:W-:Y:S01]  /*199e0*/  UMOV UR4, 0xffffffff ;  /* 0xffffffff00047882 */ /* 0x008fe20000000000 */
[----:B------:R-:W-:Y:S02]  /*199f0*/  VIADD R6, R17, 0xffffffff ;  /* 0xffffffff11067836 */ /* 0x000fe40000000000 */
[----:B------:R-:W-:Y:S05]  /*19a00*/  BRA.DIV UR4, `(.L_x_6288) ;  /* 0x0000002a04a47947 */ /* 0x000fea000b800000 */
[----:B------:R-:W-:-:S13]  /*19a10*/  ELECT P6, URZ, PT ;  /* 0x00000000003f782f */ /* 0x000fda00038c0000 */
.L_x_6350:
[----:B------:R-:W-:Y:S05]  /*19a20*/  @!P6 BRA `(.L_x_6289) ;  /* 0x000000040038e947 */ /* 0x000fea0003800000 */
[----:B------:R-:W-:Y:S01]  /*19a30*/  IMAD.MOV.U32 R0, RZ, RZ, R21 ;  /* 0x000000ffff007224 */ /* 0x000fe200078e0015 */
[----:B------:R-:W-:Y:S06]  /*19a40*/  @!P1 BRA `(.L_x_6290) ;  /* 0x0000000000489947 */ /* 0x000fec0003800000 */
[----:B------:R-:W2:Y:S01]  /*19a50*/  LDC R7, c[0x0][0x41c] ;  /* 0x00010700ff077b82 */ /* 0x000ea20000000800 */
[----:B------:R-:W-:Y:S01]  /*19a60*/  IMAD.MOV.U32 R0, RZ, RZ, R6 ;  /* 0x000000ffff007224 */ /* 0x000fe200078e0006 */
[----:B------:R-:W-:Y:S01]  /*19a70*/  ULDC.64 UR4, c[0x0][0x408] ;  /* 0x0001020000047ab9 */ /* 0x000fe20000000a00 */
[----:B--2---:R-:W-:-:S13]  /*19a80*/  ISETP.NE.AND P0, PT, R7, 0x1, PT ;  /* 0x000000010700780c */ /* 0x004fda0003f05270 */
[----:B-1----:R-:W1:Y:S02]  /*19a90*/  @P0 LDC.64 R4, c[0x0][0x420] ;  /* 0x00010800ff040b82 */ /* 0x002e640000000a00 */
[----:B-1----:R-:W-:-:S05]  /*19aa0*/  @P0 IMAD.HI.U32 R4, R6, R4, RZ ;  /* 0x0000000406040227 */ /* 0x002fca00078e00ff */
        /* <DEDUP_REMOVED lines=12> */
.L_x_6290:
[----:B--2---:R-:W1:Y:S04]  /*19b70*/  LDL R3, [R1] ;  /* 0x0000000001037983 */ /* 0x004e680000100800 */
[----:B------:R-:W2:Y:S01]  /*19b80*/  LDL R2, [R1+0x4] ;  /* 0x0000040001027983 */ /* 0x000ea20000100800 */
[----:B------:R-:W-:Y:S02]  /*19b90*/  ISETP.NE.AND P0, PT, R18, RZ, PT ;  /* 0x000000ff1200720c */ /* 0x000fe40003f05270 */
[----:B-1----:R-:W-:Y:S02]  /*19ba0*/  LEA R4, R3, UR40, 0x3 ;  /* 0x0000002803047c11 */ /* 0x002fe4000f8e18ff */
[----:B--2---:R-:W-:-:S04]  /*19bb0*/  SHF.L.U32 R3, R2, 0x1f, RZ ;  /* 0x0000001f02037819 */ /* 0x004fc800000006ff */
[----:B------:R-:W1:Y:S02]  /*19bc0*/  SYNCS.PHASECHK.TRANS64.TRYWAIT P3, [R4+URZ+0x2e880], R3 ;  /* 0x02e88003040075a7 */ /* 0x000e64000806017f */
[----:B-1----:R-:W-:Y:S05]  /*19bd0*/  @!P3 BRA `(.L_x_6291) ;  /* 0x000000280050b947 */ /* 0x002fea0003800000 */
.L_x_6351:
        /* <DEDUP_REMOVED lines=8> */
.L_x_6292:
[----:B------:R-:W2:Y:S01]  /*19c60*/  LDL R2, [R1] ;  /* 0x0000000001027983 */ /* 0x000ea20000100800 */
[----:B------:R-:W-:-:S03]  /*19c70*/  IMAD.U32 R7, RZ, RZ, UR40 ;  /* 0x00000028ff077e24 */ /* 0x000fc6000f8e00ff */
[----:B------:R-:W3:Y:S01]  /*19c80*/  LDL R5, [R1+0x8] ;  /* 0x0000080001057983 */ /* 0x000ee20000100800 */
        /* <DEDUP_REMOVED lines=10> */
[----:B--2---:R-:W-:-:S05]  /*19d30*/  IMAD R2, R2, 0x7000, R7 ;  /* 0x0000700002027824 */ /* 0x004fca00078e0207 */
[----:B------:R-:W-:Y:S02]  /*19d40*/  R2UR UR8, R2 ;  /* 0x00000000020872ca */ /* 0x000fe400000e0000 */
[----:B---3--:R-:W-:-:S11]  /*19d50*/  R2UR UR12, R5 ;  /* 0x00000000050c72ca */ /* 0x008fd600000e0000 */
[----:B------:R-:W-:-:S09]  /*19d60*/  UIADD3 UR8, UR8, 0xe400, URZ ;  /* 0x0000e40008087890 */ /* 0x000fd2000fffe03f */
[----:B------:R2:W-:Y:S01]  /*19d70*/  UTMALDG.4D [UR8], [UR4], desc[UR6] ;  /* 0x00000608040075b4 */ /* 0x0005e20008019000 */
[----:B------:R-:W3:Y:S02]  /*19d80*/  SYNCS.PHASECHK.TRANS64.TRYWAIT P3, [R4+URZ+0x2e840], R3 ;  /* 0x02e84003040075a7 */ /* 0x000ee4000806017f */
[----:B--23--:R-:W-:Y:S05]  /*19d90*/  @!P3 BRA `(.L_x_6293) ;  /* 0x0000002400f4b947 */ /* 0x00cfea0003800000 */
.L_x_6352:
        /* <DEDUP_REMOVED lines=8> */
.L_x_6294:
[----:B-12---:R-:W2:Y:S01]  /*19e20*/  LDL R3, [R1+0x8] ;  /* 0x0000080001037983 */ /* 0x006ea20000100800 */
        /* <DEDUP_REMOVED lines=13> */
[----:B--2---:R-:W-:Y:S01]  /*19f00*/  NOP ;  /* 0x0000000000007918 */ /* 0x004fe20000000000 */
.L_x_6289:
[----:B------:R-:W-:Y:S05]  /*19f10*/  WARPSYNC.ALL ;  /* 0x0000000000007948 */ /* 0x000fea0003800000 */
[----:B------:R-:W-:Y:S01]  /*19f20*/  BAR.SYNC.DEFER_BLOCKING 0x8, 0x120 ;  /* 0x0204800000007b1d */ /* 0x000fe20000010000 */
[----:B------:R-:W-:Y:S01]  /*19f30*/  ELECT P0, URZ, PT ;  /* 0x00000000003f782f */ /* 0x000fe20003800000 */
[----:B------:R-:W-:Y:S02]  /*19f40*/  UIADD3 UR4, UP0, UR42, 0x270, URZ ;  /* 0x000002702a047890 */ /* 0x000fe4000ff1e03f */
[----:B------:R-:W-:Y:S02]  /*19f50*/  UIADD3 UR8, UR40, 0x1c400, URZ ;  /* 0x0001c40028087890 */ /* 0x000fe4000fffe03f */
[----:B------:R-:W-:-:S02]  /*19f60*/  UIADD3 UR9, UR40, 0x2e800, URZ ;  /* 0x0002e80028097890 */ /* 0x000fc4000fffe03f */
[----:B------:R-:W-:Y:S01]  /*19f70*/  UIADD3.X UR5, URZ, UR43, URZ, UP0, !UPT ;  /* 0x0000002b3f057290 */ /* 0x000fe200087fe43f */
[----:B------:R-:W-:Y:S01]  /*19f80*/  UMOV UR6, 0x0 ;  /* 0x0000000000067882 */ /* 0x000fe20000000000 */
[----:B------:R-:W-:Y:S01]  /*19f90*/  UMOV UR7, 0x12f00000 ;  /* 0x12f0000000077882 */ /* 0x000fe20000000000 */
[----:B------:R-:W-:-:S03]  /*19fa0*/  UMOV UR10, URZ ;  /* 0x0000003f000a7c82 */ /* 0x000fc60008000000 */
[----:B------:R-:W-:Y:S01]  /*19fb0*/  @P0 IMAD.MOV.U32 R2, RZ, RZ, 0x4000 ;  /* 0x00004000ff020424 */ /* 0x000fe200078e00ff */
[----:B------:R-:W-:Y:S01]  /*19fc0*/  UMOV UR11, UR37 ;  /* 0x00000025000b7c82 */ /* 0x000fe20008000000 */
[----:B------:R-:W-:Y:S01]  /*19fd0*/  UMOV UR12, UR38 ;  /* 0x00000026000c7c82 */ /* 0x000fe20008000000 */
[----:B------:R-:W-:Y:S01]  /*19fe0*/  UMOV UR13, UR39 ;  /* 0x00000027000d7c82 */ /* 0x000fe20008000000 */
[----:B------:R2:W-:Y:S01]  /*19ff0*/  @P0 SYNCS.ARRIVE.TRANS64 RZ, [UR40+0x2e800], R2 ;  /* 0x02e80002ffff09a7 */ /* 0x0005e20008000028 */
[----:B------:R2:W-:Y:S01]  /*1a000*/  UTMALDG.4D [UR8], [UR4], desc[UR6] ;  /* 0x00000608040075b4 */ /* 0x0005e20008019000 */
[----:B------:R-:W-:Y:S02]  /*1a010*/  NOP ;  /* 0x0000000000007918 */ /* 0x000fe40000000000 */
.L_x_6287:
        /* <DEDUP_REMOVED lines=10> */
.L_x_6353:
[----:B---3--:R-:W-:Y:S05]  /*1a0c0*/  BSYNC B0 ;  /* 0x0000000000007941 */ /* 0x008fea0003800000 */
.L_x_6295:
[----:B--2---:R-:W2:Y:S01]  /*1a0d0*/  LDL R3, [R1+0x10] ;  /* 0x0000100001037983 */ /* 0x004ea20000100800 */
[----:B------:R-:W-:-:S05]  /*1a0e0*/  VIADD R17, R17, 0xfffffffe ;  /* 0xfffffffe11117836 */ /* 0x000fca0000000000 */
[----:B--2---:R-:W-:-:S13]  /*1a0f0*/  ISETP.GE.AND P0, PT, R17, R3, PT ;  /* 0x000000031100720c */ /* 0x004fda0003f06270 */
[----:B------:R-:W-:Y:S05]  /*1a100*/  @!P0 BRA `(.L_x_6297) ;  /* 0x00000010000c8947 */ /* 0x000fea0003800000 */
[----:B------:R2:W5:Y:S01]  /*1a110*/  LDL.LU R6, [R1] ;  /* 0x0000000001067983 */ /* 0x0005620000300800 */
[----:B------:R-:W-:-:S03]  /*1a120*/  IMAD.MOV.U32 R18, RZ, RZ, R17 ;  /* 0x000000ffff127224 */ /* 0x000fc600078e0011 */
[----:B------:R2:W5:Y:S04]  /*1a130*/  LDL.LU R7, [R1+0x4] ;  /* 0x0000040001077983 */ /* 0x0005680000300800 */
.L_x_6317:
        /* <DEDUP_REMOVED lines=10> */
[----:B------:R-:W-:Y:S01]  /*1a1e0*/  IMAD.MOV.U32 R8, RZ, RZ, R18 ;  /* 0x000000ffff087224 */ /* 0x000fe200078e0012 */
[----:B------:R-:W-:Y:S06]  /*1a1f0*/  @!P1 BRA `(.L_x_6300) ;  /* 0x00000000004c9947 */ /* 0x000fec0003800000 */
[----:B------:R-:W4:Y:S01]  /*1a200*/  LDL R5, [R1+0xc] ;  /* 0x00000c0001057983 */ /* 0x000f220000100800 */
[----:B-1----:R-:W1:Y:S01]  /*1a210*/  LDC R4, c[0x0][0x41c] ;  /* 0x00010700ff047b82 */ /* 0x002e620000000800 */
        /* <DEDUP_REMOVED lines=10> */
[----:B----4-:R-:W-:-:S04]  /*1a2c0*/  IMAD R0, R5, UR4, RZ ;  /* 0x0000000405007c24 */ /* 0x010fc8000f8e02ff */
[----:B------:R-:W-:Y:S01]  /*1a2d0*/  IMAD R0, R21, UR5, R0 ;  /* 0x0000000515007c24 */ /* 0x000fe2000f8e0200 */
[----:B------:R-:W-:Y:S02]  /*1a2e0*/  ULDC.64 UR4, c[0x0][0x3f8] ;  /* 0x0000fe0000047ab9 */ /* 0x000fe40000000a00 */
[----:B------:R-:W-:Y:S01]  /*1a2f0*/  LEA R4, P0, R2, UR4, 0x2 ;  /* 0x0000000402047c11 */ /* 0x000fe2000f8010ff */
[----:B------:R-:W-:-:S05]  /*1a300*/  IMAD.IADD R0, R0, 0x1, R3 ;  /* 0x0000000100007824 */ /* 0x000fca00078e0203 */
[----:B------:R-:W-:-:S05]  /*1a310*/  LEA.HI.X R5, R2, UR5, R0, 0x2, P0 ;  /* 0x0000000502057c11 */ /* 0x000fca00080f1400 */
[----:B------:R4:W5:Y:S02]  /*1a320*/  LDG.E R0, desc[UR46][R4.64] ;  /* 0x0000002e04007981 */ /* 0x000964000c1e1900 */
.L_x_6300:
[----:B-1--4-:R-:W-:Y:S01]  /*1a330*/  LEA R4, R10, UR40, 0x3 ;  /* 0x000000280a047c11 */ /* 0x012fe2000f8e18ff */
[----:B------:R-:W1:Y:S01]  /*1a340*/  S2R R2, SR_TID.X ;  /* 0x0000000000027919 */ /* 0x000e620000002100 */
[----:B------:R-:W-:Y:S01]  /*1a350*/  SHF.L.U32 R3, R9, 0x1f, RZ ;  /* 0x0000001f09037819 */ /* 0x000fe200000006ff */
[----:B------:R-:W-:Y:S03]  /*1a360*/  BSSY B1, `(.L_x_6301) ;  /* 0x0000005000017945 */ /* 0x000fe60003800000 */
[----:B------:R-:W4:Y:S01]  /*1a370*/  SYNCS.PHASECHK.TRANS64.TRYWAIT P0, [R4+URZ+0x2e880], R3 ;  /* 0x02e88003040075a7 */ /* 0x000f22000800017f */
[----:B-1----:R-:W-:-:S04]  /*1a380*/  LOP3.LUT R2, R2, 0x7f, RZ, 0xc0, !PT ;  /* 0x0000007f02027812 */ /* 0x002fc800078ec0ff */
[----:B------:R-:W-:Y:S01]  /*1a390*/  ISETP.NE.AND P3, PT, R2, RZ, PT ;  /* 0x000000ff0200720c */ /* 0x000fe20003f65270 */
[----:B----4-:R-:W-:-:S12]  /*1a3a0*/  @!P0 BRA `(.L_x_6302) ;  /* 0x00000020009c8947 */ /* 0x010fd80003800000 */
.L_x_6354:
[----:B------:R-:W-:Y:S05]  /*1a3b0*/  BSYNC B1 ;  /* 0x0000000000017941 */ /* 0x000fea0003800000 */
.L_x_6301:
        /* <DEDUP_REMOVED lines=9> */
.L_x_6304:
[----:B------:R-:W-:Y:S05]  /*1a450*/  BSYNC B1 ;  /* 0x0000000000017941 */ /* 0x000fea0003800000 */
.L_x_6303:
[----:B------:R-:W4:Y:S04]  /*1a460*/  LDL R5, [R1+0x8] ;  /* 0x0000080001057983 */ /* 0x000f280000100800 */
[----:B------:R-:W2:Y:S01]  /*1a470*/  LDL R2, [R1] ;  /* 0x0000000001027983 */ /* 0x000ea20000100800 */
[----:B---3--:R-:W-:Y:S01]  /*1a480*/  IMAD.MOV.U32 R10, RZ, RZ, RZ ;  /* 0x000000ffff0a7224 */ /* 0x008fe200078e00ff */
[----:B------:R-:W-:Y:S01]  /*1a490*/  UIADD3 UR4, UP0, UR42, 0x470, URZ ;  /* 0x000004702a047890 */ /* 0x000fe2000ff1e03f */
[----:B------:R-:W-:Y:S01]  /*1a4a0*/  PLOP3.LUT P0, PT, PT, PT, PT, 0x80, 0x0 ;  /* 0x000000000000781c */ /* 0x000fe20003f0f070 */
[----:B------:R-:W-:Y:S01]  /*1a4b0*/  UMOV UR6, 0x0 ;  /* 0x0000000000067882 */ /* 0x000fe20000000000 */
[----:B------:R-:W-:Y:S01]  /*1a4c0*/  UMOV UR7, 0x14f00000 ;  /* 0x14f0000000077882 */ /* 0x000fe20000000000 */
[----:B------:R-:W-:Y:S01]  /*1a4d0*/  R2UR UR10, R10 ;  /* 0x000000000a0a72ca */ /* 0x000fe200000e0000 */
[----:B------:R-:W-:Y:S01]  /*1a4e0*/  UIADD3.X UR5, URZ, UR43, URZ, UP0, !UPT ;  /* 0x0000002b3f057290 */ /* 0x000fe200087fe43f */
[----:B----4-:R-:W-:Y:S01]  /*1a4f0*/  R2UR UR12, R5 ;  /* 0x00000000050c72ca */ /* 0x010fe200000e0000 */
[----:B------:R-:W-:-:S04]  /*1a500*/  IMAD.U32 R5, RZ, RZ, UR40 ;  /* 0x00000028ff057e24 */ /* 0x000fc8000f8e00ff */
[----:B--2---:R-:W-:Y:S02]  /*1a510*/  IMAD R2, R2, 0x7000, R5 ;  /* 0x0000700002027824 */ /* 0x004fe400078e0205 */
[----:B------:R-:W-:Y:S02]  /*1a520*/  IMAD R5, R8, 0xe0, RZ ;  /* 0x000000e008057824 */ /* 0x000fe400078e02ff */
[----:B------:R-:W-:Y:S02]  /*1a530*/  VIADD R8, R4, 0x2e870 ;  /* 0x0002e87004087836 */ /* 0x000fe40000000000 */
[----:B------:R-:W-:-:S07]  /*1a540*/  VIADD R9, R2, 0xe400 ;  /* 0x0000e40002097836 */ /* 0x000fce0000000000 */
.L_x_6305:
        /* <DEDUP_REMOVED lines=12> */
.L_x_6355:
[----:B------:R-:W-:Y:S05]  /*1a610*/  BSYNC B1 ;  /* 0x0000000000017941 */ /* 0x000fea0003800000 */
.L_x_6306:
        /* <DEDUP_REMOVED lines=11> */
.L_x_6309:
[----:B------:R-:W-:Y:S05]  /*1a6d0*/  BSYNC B1 ;  /* 0x0000000000017941 */ /* 0x000fea0003800000 */
.L_x_6308:
        /* <DEDUP_REMOVED lines=10> */
.L_x_6310:
        /* <DEDUP_REMOVED lines=9> */
.L_x_6299:
[----:B------:R-:W-:Y:S05]  /*1a810*/  BSYNC B0 ;  /* 0x0000000000007941 */ /* 0x000fea0003800000 */
.L_x_6298:
[----:B------:R-:W4:Y:S02]  /*1a820*/  LDL R3, [R1+0x28] ;  /* 0x0000280001037983 */ /* 0x000f240000100800 */
[----:B----4-:R-:W-:-:S13]  /*1a830*/  ISETP.NE.AND P0, PT, R3, 0x3, PT ;  /* 0x000000030300780c */ /* 0x010fda0003f05270 */
[----:B------:R-:W-:Y:S05]  /*1a840*/  @!P0 BRA `(.L_x_6311) ;  /* 0x0000000000048947 */ /* 0x000fea0003800000 */
[----:B------:R-:W-:Y:S01]  /*1a850*/  BPT.TRAP 0x1 ;  /* 0x000000040000795c */ /* 0x000fe20000300000 */
.L_x_6311:
[----:B------:R-:W4:Y:S01]  /*1a860*/  LDL R3, [R1+0x1c] ;  /* 0x00001c0001037983 */ /* 0x000f220000100800 */
[----:B------:R-:W-:Y:S01]  /*1a870*/  LOP3.LUT R2, R7, 0x1, RZ, 0x3c, !PT ;  /* 0x0000000107027812 */ /* 0x000fe200078e3cff */
[----:B------:R-:W-:Y:S01]  /*1a880*/  BSSY B0, `(.L_x_6312) ;  /* 0x0000006000007945 */ /* 0x000fe20003800000 */
[----:B------:R-:W-:Y:S02]  /*1a890*/  LEA R20, R6, UR40, 0x3 ;  /* 0x0000002806147c11 */ /* 0x000fe4000f8e18ff */
[----:B------:R-:W-:-:S04]  /*1a8a0*/  SHF.L.U32 R2, R2, 0x1f, RZ ;  /* 0x0000001f02027819 */ /* 0x000fc800000006ff */
[----:B------:R-:W5:Y:S01]  /*1a8b0*/  SYNCS.PHASECHK.TRANS64.TRYWAIT P3, [R20+URZ+0x2e870], R2 ;  /* 0x02e87002140075a7 */ /* 0x000f62000806017f */
[----:B----4-:R-:W-:Y:S01]  /*1a8c0*/  ISETP.NE.AND P0, PT, R3, 0x3, PT ;  /* 0x000000030300780c */ /* 0x010fe20003f05270 */
[----:B-----5:R-:W-:-:S12]  /*1a8d0*/  @!P3 BRA `(.L_x_6313) ;  /* 0x0000001c0078b947 */ /* 0x020fd80003800000 */
.L_x_6356:
[----:B------:R-:W-:Y:S05]  /*1a8e0*/  BSYNC B0 ;  /* 0x0000000000007941 */ /* 0x000fea0003800000 */
.L_x_6312:
[----:B------:R-:W-:Y:S05]  /*1a8f0*/  @!P0 BRA `(.L_x_6314) ;  /* 0x0000000000048947 */ /* 0x000fea0003800000 */
[----:B------:R-:W-:Y:S01]  /*1a900*/  BPT.TRAP 0x1 ;  /* 0x000000040000795c */ /* 0x000fe20000300000 */
.L_x_6314:
[----:B----4-:R-:W-:Y:S01]  /*1a910*/  SHF.L.U32 R2, R7, 0x1f, RZ ;  /* 0x0000001f07027819 */ /* 0x010fe200000006ff */
[----:B------:R-:W-:-:S03]  /*1a920*/  IMAD R3, R6, 0x7000, RZ ;  /* 0x0000700006037824 */ /* 0x000fc600078e02ff */
[----:B------:R-:W4:Y:S02]  /*1a930*/  SYNCS.PHASECHK.TRANS64.TRYWAIT P3, [R20+URZ+0x2e860], R2 ;  /* 0x02e86002140075a7 */ /* 0x000f24000806017f */
[----:B----4-:R-:W-:Y:S05]  /*1a940*/  @!P3 BRA `(.L_x_6315) ;  /* 0x0000001c0070b947 */ /* 0x010fea0003800000 */
.L_x_6357:
[----:B------:R-:W4:Y:S01]  /*1a950*/  LDL R13, [R1+0x14] ;  /* 0x00001400010d7983 */ /* 0x000f220000100800 */
[----:B-1----:R-:W-:Y:S01]  /*1a960*/  LOP3.LUT R4, R3, R19, RZ, 0xfc, !PT ;  /* 0x0000001303047212 */ /* 0x002fe200078efcff */
[----:B------:R-:W-:Y:S05]  /*1a970*/  WARPSYNC.ALL ;  /* 0x0000000000007948 */ /* 0x000fea0003800000 */
[----:B------:R-:W1:Y:S01]  /*1a980*/  S2R R11, SR_TID.X ;  /* 0x00000000000b7919 */ /* 0x000e620000002100 */
[----:B------:R-:W-:Y:S02]  /*1a990*/  IMAD.MOV.U32 R14, RZ, RZ, 0x40 ;  /* 0x00000040ff0e7424 */ /* 0x000fe400078e00ff */
[----:B------:R-:W-:Y:S01]  /*1a9a0*/  IMAD.U32 R12, RZ, RZ, UR40 ;  /* 0x00000028ff0c7e24 */ /* 0x000fe2000f8e00ff */
[----:B------:R-:W5:Y:S03]  /*1a9b0*/  LDSM.16.MT88.4 R4, [R4+UR40+0xe400] ;  /* 0x00e400280404783b */ /* 0x000f660008004200 */
[----:B------:R-:W-:Y:S01]  /*1a9c0*/  VIADD R12, R12, 0x400 ;  /* 0x000004000c0c7836 */ /* 0x000fe20000000000 */
[----:B-1----:R-:W-:-:S04]  /*1a9d0*/  LOP3.LUT P3, RZ, R11, 0x4, RZ, 0xc0, !PT ;  /* 0x000000040bff7812 */ /* 0x002fc8000786c0ff */
[----:B------:R-:W-:-:S05]  /*1a9e0*/  SEL R14, R14, 0xffffffc0, !P3 ;  /* 0xffffffc00e0e7807 */ /* 0x000fca0005800000 */
[----:B------:R-:W-:Y:S01]  /*1a9f0*/  IMAD.IADD R14, R14, 0x1, R19 ;  /* 0x000000010e0e7824 */ /* 0x000fe200078e0213 */
[----:B-----5:R-:W-:-:S04]  /*1aa00*/  PRMT R8, R4, 0x6420, R5 ;  /* 0x0000642004087816 */ /* 0x020fc80000000005 */
[----:B------:R-:W-:Y:S02]  /*1aa10*/  IADD3 R17, R14, UR40, R3 ;  /* 0x000000280e117c10 */ /* 0x000fe4000fffe003 */
[----:B---3--:R-:W-:Y:S02]  /*1aa20*/  PRMT R9, R4, 0x7531, R5 ;  /* 0x0000753104097816 */ /* 0x008fe40000000005 */
        /* <DEDUP_REMOVED lines=63> */
[C---:B------:R-:W-:Y:S01]  /*1ae20*/  VIADD R4, R3.reuse, 0x5000 ;  /* 0x0000500003047836 */ /* 0x040fe20000000000 */
[C-C-:B------:R-:W-:Y:S01]  /*1ae30*/  PRMT R10, R6.reuse, 0x6420, R7.reuse ;  /* 0x00006420060a7816 */ /* 0x140fe20000000007 */
[----:B------:R-:W-:Y:S01]  /*1ae40*/  VIADD R3, R3, 0x6000 ;  /* 0x0000600003037836 */ /* 0x000fe20000000000 */
[----:B------:R-:W-:-:S02]  /*1ae50*/  PRMT R11, R6, 0x7531, R7 ;  /* 0x00007531060b7816 */ /* 0x000fc40000000007 */
[-C--:B------:R-:W-:Y:S02]  /*1ae60*/  LOP3.LUT R4, R4, R19.reuse, RZ, 0xfc, !PT ;  /* 0x0000001304047212 */ /* 0x080fe400078efcff */
[----:B------:R-:W-:Y:S01]  /*1ae70*/  LOP3.LUT R3, R3, R19, RZ, 0xfc, !PT ;  /* 0x0000001303037212 */ /* 0x000fe200078efcff */
[----:B------:R-:W-:Y:S04]  /*1ae80*/  STSM.16.M88.4 [R2+0x4800], R8 ;  /* 0x0048000802007844 */ /* 0x000fe80000000200 */
[----:B------:R-:W1:Y:S02]  /*1ae90*/  LDSM.16.MT88.4 R4, [R4+UR40+0xe400] ;  /* 0x00e400280404783b */ /* 0x000e640008004200 */
[C-C-:B-1----:R-:W-:Y:S02]  /*1aea0*/  PRMT R12, R4.reuse, 0x6420, R5.reuse ;  /* 0x00006420040c7816 */ /* 0x142fe40000000005 */
[----:B------:R-:W-:-:S02]  /*1aeb0*/  PRMT R13, R4, 0x7531, R5 ;  /* 0x00007531040d7816 */ /* 0x000fc40000000005 */
[C-C-:B------:R-:W-:Y:S02]  /*1aec0*/  PRMT R14, R6.reuse, 0x6420, R7.reuse ;  /* 0x00006420060e7816 */ /* 0x140fe40000000007 */
[----:B------:R-:W-:Y:S02]  /*1aed0*/  PRMT R15, R6, 0x7531, R7 ;  /* 0x00007531060f7816 */ /* 0x000fe40000000007 */
[----:B------:R-:W1:Y:S04]  /*1aee0*/  LDSM.16.MT88.4 R4, [R17+0x13400] ;  /* 0x013400001104783b */ /* 0x000e680000004200 */
[----:B------:R-:W-:Y:S01]  /*1aef0*/  STSM.16.M88.4 [R2+0x5000], R12 ;  /* 0x0050000c02007844 */ /* 0x000fe20000000200 */
[C-C-:B-1----:R-:W-:Y:S02]  /*1af00*/  PRMT R8, R4.reuse, 0x6420, R5.reuse ;  /* 0x0000642004087816 */ /* 0x142fe40000000005 */
[----:B------:R-:W-:-:S02]  /*1af10*/  PRMT R9, R4, 0x7531, R5 ;  /* 0x0000753104097816 */ /* 0x000fc40000000005 */
        /* <DEDUP_REMOVED lines=23> */
.L_x_6316:
[----:B---3--:R-:W3:Y:S01]  /*1b090*/  LDL R2, [R1+0x10] ;  /* 0x0000100001027983 */ /* 0x008ee20000100800 */
[----:B-1----:R1:W-:Y:S03]  /*1b0a0*/  SYNCS.ARRIVE.TRANS64.A1T0 RZ, [R20+URZ+0x2e850], RZ ;  /* 0x02e850ff14ff79a7 */ /* 0x0023e6000810003f */
[----:B------:R4:W5:Y:S04]  /*1b0b0*/  LDL R6, [R1] ;  /* 0x0000000001067983 */ /* 0x0009680000100800 */
[----:B------:R4:W5:Y:S01]  /*1b0c0*/  LDL R7, [R1+0x4] ;  /* 0x0000040001077983 */ /* 0x0009620000100800 */
[----:B-1----:R-:W-:-:S05]  /*1b0d0*/  @!P2 VIADD R20, R20, 0x2e880 ;  /* 0x0002e8801414a836 */ /* 0x002fca0000000000 */
[----:B------:R-:W-:Y:S01]  /*1b0e0*/  @!P2 PRMT R20, RZ, 0x654, R20 ;  /* 0x00000654ff14a816 */ /* 0x000fe20000000014 */
[----:B------:R-:W-:Y:S06]  /*1b0f0*/  BAR.SYNC.DEFER_BLOCKING 0x2, 0x80 ;  /* 0x0082000000007b1d */ /* 0x000fec0000010000 */
[----:B------:R4:W-:Y:S01]  /*1b100*/  @!P2 SYNCS.ARRIVE.TRANS64.RED.A1T0 RZ, [R20+URZ], RZ ;  /* 0x000000ff14ffa9a7 */ /* 0x0009e2000810043f */
[C---:B---3--:R-:W-:Y:S01]  /*1b110*/  ISETP.GT.AND P0, PT, R18.reuse, R2, PT ;  /* 0x000000021200720c */ /* 0x048fe20003f04270 */
[----:B------:R-:W-:-:S12]  /*1b120*/  VIADD R18, R18, 0xffffffff ;  /* 0xffffffff12127836 */ /* 0x000fd80000000000 */
[----:B----4-:R-:W-:Y:S05]  /*1b130*/  @P0 BRA `(.L_x_6317) ;  /* 0xfffffff000000947 */ /* 0x010fea000383ffff */
.L_x_6297:
[----:B------:R-:W3:Y:S01]  /*1b140*/  LDL R2, [R1+0x28] ;  /* 0x0000280001027983 */ /* 0x000ee20000100800 */
[----:B------:R-:W-:Y:S01]  /*1b150*/  BSSY B0, `(.L_x_6318) ;  /* 0x0000010000007945 */ /* 0x000fe20003800000 */
[----:B---3--:R-:W-:-:S03]  /*1b160*/  ISETP.NE.AND P1, PT, R2, 0x3, PT ;  /* 0x000000030200780c */ /* 0x008fc60003f25270 */
[----:B------:R-:W-:Y:S10]  /*1b170*/  @P2 BRA `(.L_x_6319) ;  /* 0x0000000000342947 */ /* 0x000ff40003800000 */
[----:B------:R-:W3:Y:S01]  /*1b180*/  S2R R5, SR_LANEID ;  /* 0x0000000000057919 */ /* 0x000ee20000000000 */
[----:B------:R-:W-:Y:S01]  /*1b190*/  VOTEU.ANY UR4, UPT, PT ;  /* 0x0000000000047886 */ /* 0x000fe200038e0100 */
[----:B------:R-:W4:Y:S01]  /*1b1a0*/  LDC.64 R2, c[0x0][0xdf0] ;  /* 0x00037c00ff027b82 */ /* 0x000f220000000a00 */
[----:B------:R-:W3:Y:S02]  /*1b1b0*/  FLO.U32 R0, UR4 ;  /* 0x0000000400007d00 */ /* 0x000ee400080e0000 */
[----:B---3--:R-:W-:-:S06]  /*1b1c0*/  ISETP.EQ.U32.AND P0, PT, R0, R5, PT ;  /* 0x000000050000720c */ /* 0x008fcc0003f02070 */
[----:B------:R-:W4:Y:S07]  /*1b1d0*/  POPC R5, UR4 ;  /* 0x0000000400057d09 */ /* 0x000f2e0008000000 */
[----:B----4-:R-:W3:Y:S01]  /*1b1e0*/  @P0 ATOMG.E.ADD.STRONG.GPU PT, R3, desc[UR46][R2.64], R5 ;  /* 0x00000005020309a8 */ /* 0x010ee200081ee1ee */
[----:B-1----:R-:W1:Y:S02]  /*1b1f0*/  S2R R4, SR_LTMASK ;  /* 0x0000000000047919 */ /* 0x002e640000003900 */
[----:B-1----:R-:W-:-:S04]  /*1b200*/  LOP3.LUT R4, R4, UR4, RZ, 0xc0, !PT ;  /* 0x0000000404047c12 */ /* 0x002fc8000f8ec0ff */
[----:B-----5:R-:W1:Y:S01]  /*1b210*/  POPC R7, R4 ;  /* 0x0000000400077309 */ /* 0x020e620000000000 */
[----:B---3--:R-:W1:Y:S02]  /*1b220*/  SHFL.IDX PT, R0, R3, R0, 0x1f ;  /* 0x00001f0003007589 */ /* 0x008e6400000e0000 */
[----:B-1----:R-:W-:-:S05]  /*1b230*/  IADD3 R0, R0, UR41, R7 ;  /* 0x0000002900007c10 */ /* 0x002fca000fffe007 */
[----:B------:R3:W-:Y:S02]  /*1b240*/  STL [R1+0x18], R0 ;  /* 0x0000180001007387 */ /* 0x0007e40000100800 */
.L_x_6319:
[----:B------:R-:W-:Y:S05]  /*1b250*/  BSYNC B0 ;  /* 0x0000000000007941 */ /* 0x000fea0003800000 */
.L_x_6318:
[----:B------:R-:W-:Y:S05]  /*1b260*/  @!P1 BRA `(.L_x_6320) ;  /* 0x0000000000049947 */ /* 0x000fea0003800000 */
[----:B------:R-:W-:Y:S01]  /*1b270*/  BPT.TRAP 0x1 ;  /* 0x000000040000795c */ /* 0x000fe20000300000 */
.L_x_6320:
[----:B---3--:R-:W3:Y:S04]  /*1b280*/  LDL R0, [R1+0x4] ;  /* 0x0000040001007983 */ /* 0x008ee80000100800 */
[----:B------:R-:W4:Y:S04]  /*1b290*/  LDL R3, [R1] ;  /* 0x0000000001037983 */ /* 0x000f280000100800 */
[----:B------:R-:W2:Y:S01]  /*1b2a0*/  LDL R2, [R1+0x1c] ;  /* 0x00001c0001027983 */ /* 0x000ea20000100800 */
[----:B------:R-:W-:Y:S01]  /*1b2b0*/  BSSY B0, `(.L_x_6321) ;  /* 0x0000007000007945 */ /* 0x000fe20003800000 */
[----:B---3--:R-:W-:-:S04]  /*1b2c0*/  LOP3.LUT R0, R0, 0x1, RZ, 0x3c, !PT ;  /* 0x0000000100007812 */ /* 0x008fc800078e3cff */
[----:B------:R-:W-:Y:S02]  /*1b2d0*/  SHF.L.U32 R0, R0, 0x1f, RZ ;  /* 0x0000001f00007819 */ /* 0x000fe400000006ff */
[----:B----4-:R-:W-:Y:S02]  /*1b2e0*/  LEA R17, R3, UR40, 0x3 ;  /* 0x0000002803117c11 */ /* 0x010fe4000f8e18ff */
[----:B--2---:R-:W-:Y:S02]  /*1b2f0*/  ISETP.NE.AND P1, PT, R2, 0x3, PT ;  /* 0x000000030200780c */ /* 0x004fe40003f25270 */
[----:B------:R-:W2:Y:S02]  /*1b300*/  SYNCS.PHASECHK.TRANS64.TRYWAIT P0, [R17+URZ+0x2e870], R0 ;  /* 0x02e87000110075a7 */ /* 0x000ea4000800017f */
[----:B--2---:R-:W-:Y:S09]  /*1b310*/  @!P0 BRA `(.L_x_6322) ;  /* 0x0000001400108947 */ /* 0x004ff20003800000 */
.L_x_6358:
[----:B------:R-:W-:Y:S05]  /*1b320*/  BSYNC B0 ;  /* 0x0000000000007941 */ /* 0x000fea0003800000 */
.L_x_6321:
[----:B------:R-:W-:Y:S05]  /*1b330*/  @!P1 BRA `(.L_x_6323) ;  /* 0x0000000000049947 */ /* 0x000fea0003800000 */
[----:B------:R-:W-:Y:S01]  /*1b340*/  BPT.TRAP 0x1 ;  /* 0x000000040000795c */ /* 0x000fe20000300000 */
.L_x_6323:
[----:B--2---:R-:W2:Y:S02]  /*1b350*/  LDL R0, [R1+0x4] ;  /* 0x0000040001007983 */ /* 0x004ea40000100800 */
[----:B--2---:R-:W-:-:S04]  /*1b360*/  SHF.L.U32 R0, R0, 0x1f, RZ ;  /* 0x0000001f00007819 */ /* 0x004fc800000006ff */
[----:B------:R-:W2:Y:S02]  /*1b370*/  SYNCS.PHASECHK.TRANS64.TRYWAIT P0, [R17+URZ+0x2e860], R0 ;  /* 0x02e86000110075a7 */ /* 0x000ea4000800017f */
[----:B--2---:R-:W-:Y:S05]  /*1b380*/  @!P0 BRA `(.L_x_6324) ;  /* 0x0000001400088947 */ /* 0x004fea0003800000 */
.L_x_6359:
[----:B------:R-:W2:Y:S04]  /*1b390*/  LDL R18, [R1] ;  /* 0x0000000001127983 */ /* 0x000ea80000100800 */
[----:B------:R-:W3:Y:S01]  /*1b3a0*/  LDL R12, [R1+0x14] ;  /* 0x00001400010c7983 */ /* 0x000ee20000100800 */
[----:B------:R-:W4:Y:S01]  /*1b3b0*/  S2R R3, SR_TID.X ;  /* 0x0000000000037919 */ /* 0x000f220000002100 */
[----:B------:R-:W-:Y:S05]  /*1b3c0*/  WARPSYNC.ALL ;  /* 0x0000000000007948 */ /* 0x000fea0003800000 */
[----:B------:R-:W-:Y:S01]  /*1b3d0*/  IMAD.MOV.U32 R10, RZ, RZ, 0x40 ;  /* 0x00000040ff0a7424 */ /* 0x000fe200078e00ff */
[----:B----4-:R-:W-:-:S04]  /*1b3e0*/  LOP3.LUT P0, RZ, R3, 0x4, RZ, 0xc0, !PT ;  /* 0x0000000403ff7812 */ /* 0x010fc8000780c0ff */
[----:B------:R-:W-:Y:S01]  /*1b3f0*/  SEL R10, R10, 0xffffffc0, !P0 ;  /* 0xffffffc00a0a7807 */ /* 0x000fe20004000000 */
[----:B--2---:R-:W-:-:S05]  /*1b400*/  IMAD R0, R18, 0x7000, RZ ;  /* 0x0000700012007824 */ /* 0x004fca00078e02ff */
[----:B------:R-:W-:-:S05]  /*1b410*/  LOP3.LUT R2, R0, R19, RZ, 0xfc, !PT ;  /* 0x0000001300027212 */ /* 0x000fca00078efcff */
[----:B-1---5:R-:W1:Y:S01]  /*1b420*/  LDSM.16.MT88.4 R4, [R2+UR40+0xe400] ;  /* 0x00e400280204783b */ /* 0x022e620008004200 */
[----:B------:R-:W-:-:S04]  /*1b430*/  VIADD R3, R2, UR40 ;  /* 0x0000002802037c36 */ /* 0x000fc80008000000 */
[----:B------:R-:W-:Y:S01]  /*1b440*/  IMAD.IADD R3, R10, 0x1, R3 ;  /* 0x000000010a037824 */ /* 0x000fe200078e0203 */
[C-C-:B-1----:R-:W-:Y:S02]  /*1b450*/  PRMT R8, R4.reuse, 0x6420, R5.reuse ;  /* 0x0000642004087816 */ /* 0x142fe40000000005 */
[----:B------:R-:W-:Y:S02]  /*1b460*/  PRMT R9, R4, 0x7531, R5 ;  /* 0x0000753104097816 */ /* 0x000fe40000000005 */
[C-C-:B------:R-:W-:Y:S02]  /*1b470*/  PRMT R10, R6.reuse, 0x6420, R7.reuse ;  /* 0x00006420060a7816 */ /* 0x140fe40000000007 */
[----:B------:R-:W-:Y:S02]  /*1b480*/  PRMT R11, R6, 0x7531, R7 ;  /* 0x00007531060b7816 */ /* 0x000fe40000000007 */
[----:B------:R-:W1:Y:S01]  /*1b490*/  LDSM.16.MT88.4 R4, [R3+0xe400] ;  /* 0x00e400000304783b */ /* 0x000e620000004200 */
[----:B---3--:R-:W-:-:S05]  /*1b4a0*/  IADD3 R0, R0, UR40, R12 ;  /* 0x0000002800007c10 */ /* 0x008fca000fffe00c */
[----:B------:R1:W-:Y:S02]  /*1b4b0*/  STSM.16.M88.4 [R0+0x400], R8 ;  /* 0x0004000800007844 */ /* 0x0003e40000000200 */
        /* <DEDUP_REMOVED lines=85> */
.L_x_6325:
[----:B------:R-:W3:Y:S01]  /*1ba10*/  LDL.LU R3, [R1+0x4] ;  /* 0x0000040001037983 */ /* 0x000ee20000300800 */
[----:B-1----:R-:W-:Y:S01]  /*1ba20*/  SYNCS.ARRIVE.TRANS64.A1T0 RZ, [R17+URZ+0x2e850], RZ ;  /* 0x02e850ff11ff79a7 */ /* 0x002fe2000810003f */
[----:B--2---:R-:W-:-:S05]  /*1ba30*/  @!P2 VIADD R0, R17, 0x2e880 ;  /* 0x0002e8801100a836 */ /* 0x004fca0000000000 */
[----:B------:R-:W-:Y:S01]  /*1ba40*/  @!P2 PRMT R0, RZ, 0x654, R0 ;  /* 0x00000654ff00a816 */ /* 0x000fe20000000000 */
[----:B------:R-:W-:Y:S06]  /*1ba50*/  BAR.SYNC.DEFER_BLOCKING 0x2, 0x80 ;  /* 0x0082000000007b1d */ /* 0x000fec0000010000 */
[----:B------:R1:W-:Y:S02]  /*1ba60*/  @!P2 SYNCS.ARRIVE.TRANS64.RED.A1T0 RZ, [R0+URZ], RZ ;  /* 0x000000ff00ffa9a7 */ /* 0x0003e4000810043f */
[----:B-1----:R-:W-:-:S05]  /*1ba70*/  VIADD R0, R18, 0x1 ;  /* 0x0000000112007836 */ /* 0x002fca0000000000 */
[----:B------:R-:W-:-:S04]  /*1ba80*/  ISETP.NE.AND P0, PT, R0, 0x2, PT ;  /* 0x000000020000780c */ /* 0x000fc80003f05270 */
[----:B------:R-:W-:Y:S02]  /*1ba90*/  SEL R2, RZ, 0x1, P0 ;  /* 0x00000001ff027807 */ /* 0x000fe40000000000 */
[----:B------:R-:W-:-:S05]  /*1baa0*/  SEL R0, R0, RZ, P0 ;  /* 0x000000ff00007207 */ /* 0x000fca0000000000 */
[----:B------:R1:W-:Y:S01]  /*1bab0*/  STL [R1], R0 ;  /* 0x0000000001007387 */ /* 0x0003e20000100800 */
[----:B---3--:R-:W-:-:S05]  /*1bac0*/  LOP3.LUT R3, R3, R2, RZ, 0x3c, !PT ;  /* 0x0000000203037212 */ /* 0x008fca00078e3cff */
[----:B------:R1:W-:Y:S02]  /*1bad0*/  STL [R1+0x4], R3 ;  /* 0x0000040301007387 */ /* 0x0003e40000100800 */
.L_x_6281:
[----:B------:R-:W-:Y:S05]  /*1bae0*/  BSYNC B6 ;  /* 0x0000000000067941 */ /* 0x000fea0003800000 */
.L_x_6279:
[----:B------:R3:W5:Y:S01]  /*1baf0*/  LDL R2, [R1+0x18] ;  /* 0x0000180001027983 */ /* 0x0007620000100800 */
[----:B------:R-:W-:-:S13]  /*1bb00*/  LOP3.LUT P0, RZ, R16, 0x2, RZ, 0xc0, !PT ;  /* 0x0000000210ff7812 */ /* 0x000fda000780c0ff */
[----:B---3--:R-:W-:Y:S05]  /*1bb10*/  @!P0 BRA `(.L_x_6326) ;  /* 0x0000000000208947 */ /* 0x008fea0003800000 */
[----:B------:R-:W3:Y:S08]  /*1bb20*/  S2UR UR5, SR_CgaCtaId ;  /* 0x00000000000579c3 */ /* 0x000ef00000008800 */
[----:B------:R-:W-:Y:S06]  /*1bb30*/  BAR.SYNC.DEFER_BLOCKING 0x5, 0x180 ;  /* 0x0146000000007b1d */ /* 0x000fec0000010000 */
[----:B------:R-:W-:-:S02]  /*1bb40*/  UMOV UR4, 0x400 ;  /* 0x0000040000047882 */ /* 0x000fc40000000000 */
[----:B---3--:R-:W-:-:S09]  /*1bb50*/  ULEA UR4, UR5, UR4, 0x18 ;  /* 0x0000000405047291 */ /* 0x008fd2000f8ec03f */
[----:B-----5:R-:W3:Y:S04]  /*1bb60*/  LDS R2, [UR4+0x2e8d0] ;  /* 0x02e8d004ff027984 */ /* 0x020ee80008000800 */
[----:B---3--:R3:W-:Y:S01]  /*1bb70*/  STL [R1+0x18], R2 ;  /* 0x0000180201007387 */ /* 0x0087e20000100800 */
[----:B------:R-:W-:Y:S06]  /*1bb80*/  BAR.ARV 0x4, 0x180 ;  /* 0x0106000000007b1d */ /* 0x000fec0000002000 */
[----:B------:R-:W-:Y:S05]  /*1bb90*/  BRA `(.L_x_6327) ;  /* 0x00000000002c7947 */ /* 0x000fea0003800000 */
.L_x_6326:
[----:B-12---:R-:W1:Y:S01]  /*1bba0*/  S2R R0, SR_TID.X ;  /* 0x0000000000007919 */ /* 0x006e620000002100 */
        /* <DEDUP_REMOVED lines=10> */
.L_x_6327:
[----:B-12-4-:R-:W2:Y:S01]  /*1bc50*/  LDL R0, [R1+0x18] ;  /* 0x0000180001007983 */ /* 0x016ea20000100800 */
[----:B------:R-:W-:Y:S02]  /*1bc60*/  ULDC UR4, c[0x0][0xda8] ;  /* 0x00036a0000047ab9 */ /* 0x000fe40000000800 */
[----:B--2---:R-:W-:-:S13]  /*1bc70*/  ISETP.GE.AND P0, PT, R0, UR4, PT ;  /* 0x0000000400007c0c */ /* 0x004fda000bf06270 */
[----:B------:R-:W-:Y:S05]  /*1bc80*/  @!P0 BRA `(.L_x_6328) ;  /* 0xffffffcc00508947 */ /* 0x000fea000383ffff */
.L_x_6270:
[----:B---3--:R-:W2:Y:S01]  /*1bc90*/  LDL.LU R0, [R1+0x24] ;  /* 0x0000240001007983 */ /* 0x008ea20000300800 */
[----:B------:R-:W-:Y:S01]  /*1bca0*/  BSSY B0, `(.L_x_6329) ;  /* 0x000000b000007945 */ /* 0x000fe20003800000 */
[----:B------:R-:W1:Y:S01]  /*1bcb0*/  S2R R5, SR_CgaCtaId ;  /* 0x0000000000057919 */ /* 0x000e620000008800 */
        /* <DEDUP_REMOVED lines=9> */
.L_x_6360:
[----:B------:R-:W-:Y:S05]  /*1bd50*/  BSYNC B0 ;  /* 0x0000000000007941 */ /* 0x000fea0003800000 */
.L_x_6329:
[----:B------:R-:W-:-:S03]  /*1bd60*/  UMOV UR4, 0xffffffff ;  /* 0xffffffff00047882 */ /* 0x000fc60000000000 */
[----:B------:R-:W-:Y:S05]  /*1bd70*/  BRA.DIV UR4, `(.L_x_6331) ;  /* 0x0000000a04b47947 */ /* 0x000fea000b800000 */
[----:B------:R-:W2:Y:S02]  /*1bd80*/  S2R R2, SR_TID.X ;  /* 0x0000000000027919 */ /* 0x000ea40000002100 */
[----:B--2---:R-:W-:-:S04]  /*1bd90*/  SHF.R.U32.HI R2, RZ, 0x5, R2 ;  /* 0x00000005ff027819 */ /* 0x004fc80000011602 */
[----:B------:R-:W-:-:S05]  /*1bda0*/  LOP3.LUT R2, R2, 0x3, RZ, 0xc0, !PT ;  /* 0x0000000302027812 */ /* 0x000fca00078ec0ff */
[----:B------:R2:W3:Y:S02]  /*1bdb0*/  SHFL.IDX PT, R14, R2, RZ, 0x1f ;  /* 0x00001fff020e7589 */ /* 0x0004e400000e0000 */
.L_x_6363:
[----:B---3--:R-:W-:Y:S01]  /*1bdc0*/  ISETP.NE.AND P0, PT, R14, RZ, PT ;  /* 0x000000ff0e00720c */ /* 0x008fe20003f05270 */
[----:B------:R-:W-:-:S12]  /*1bdd0*/  BSSY B0, `(.L_x_6332) ;  /* 0x000002e000007945 */ /* 0x000fd80003800000 */
[----:B------:R-:W-:Y:S05]  /*1bde0*/  @P0 BRA `(.L_x_6333) ;  /* 0x0000000000b00947 */ /* 0x000fea0003800000 */
[----:B------:R-:W-:-:S03]  /*1bdf0*/  UMOV UR4, 0xffffffff ;  /* 0xffffffff00047882 */ /* 0x000fc60000000000 */
[----:B------:R-:W-:Y:S05]  /*1be00*/  BRA.DIV UR4, `(.L_x_6334) ;  /* 0x0000000a04c47947 */ /* 0x000fea000b800000 */
[----:B------:R-:W-:-:S13]  /*1be10*/  ELECT P6, URZ, PT ;  /* 0x00000000003f782f */ /* 0x000fda00038c0000 */
.L_x_6366:
[----:B------:R-:W-:Y:S05]  /*1be20*/  @!P6 BRA `(.L_x_6333) ;  /* 0x0000000000a0e947 */ /* 0x000fea0003800000 */
[----:B--2---:R-:W2:Y:S02]  /*1be30*/  LDL.LU R2, [R1+0x20] ;  /* 0x0000200001027983 */ /* 0x004ea40000300800 */
[----:B--2---:R-:W-:-:S04]  /*1be40*/  LOP3.LUT R2, R2, 0x2, RZ, 0xfc, !PT ;  /* 0x0000000202027812 */ /* 0x004fc800078efcff */
[----:B------:R-:W-:-:S13]  /*1be50*/  ISETP.NE.AND P0, PT, R2, 0x3, PT ;  /* 0x000000030200780c */ /* 0x000fda0003f05270 */
[----:B------:R-:W-:Y:S05]  /*1be60*/  @!P0 BRA `(.L_x_6335) ;  /* 0x0000000000048947 */ /* 0x000fea0003800000 */
[----:B------:R-:W-:Y:S01]  /*1be70*/  BPT.TRAP 0x1 ;  /* 0x000000040000795c */ /* 0x000fe20000300000 */
.L_x_6335:
        /* <DEDUP_REMOVED lines=14> */
.L_x_6367:
[----:B------:R-:W2:Y:S02]  /*1bf60*/  SYNCS.PHASECHK.TRANS64.TRYWAIT P1, [R7+URZ], R2 ;  /* 0x00000002070075a7 */ /* 0x000ea4000802017f */
[----:B--2---:R-:W-:Y:S05]  /*1bf70*/  @!P1 BRA `(.L_x_6337) ;  /* 0x00000008009c9947 */ /* 0x004fea0003800000 */
.L_x_6368:
[----:B------:R-:W-:Y:S05]  /*1bf80*/  @!P0 BRA `(.L_x_6338) ;  /* 0x0000000000048947 */ /* 0x000fea0003800000 */
[----:B------:R-:W-:Y:S01]  /*1bf90*/  BPT.TRAP 0x1 ;  /* 0x000000040000795c */ /* 0x000fe20000300000 */
.L_x_6338:
[----:B------:R-:W3:Y:S02]  /*1bfa0*/  LDL.LU R4, [R1] ;  /* 0x0000000001047983 */ /* 0x000ee40000300800 */
[----:B---3--:R-:W-:-:S04]  /*1bfb0*/  IMAD R4, R4, 0x8, R0 ;  /* 0x0000000804047824 */ /* 0x008fc800078e0200 */
[----:B------:R-:W3:Y:S02]  /*1bfc0*/  SYNCS.PHASECHK.TRANS64.TRYWAIT P1, [R4+URZ+0x2e860], R5 ;  /* 0x02e86005040075a7 */ /* 0x000ee4000802017f */
[----:B---3--:R-:W-:Y:S05]  /*1bfd0*/  @!P1 BRA `(.L_x_6339) ;  /* 0x0000000800989947 */ /* 0x008fea0003800000 */
.L_x_6369:
[----:B------:R-:W-:Y:S05]  /*1bfe0*/  @!P0 BRA `(.L_x_6340) ;  /* 0x0000000000048947 */ /* 0x000fea0003800000 */
[----:B------:R-:W-:Y:S01]  /*1bff0*/  BPT.TRAP 0x1 ;  /* 0x000000040000795c */ /* 0x000fe20000300000 */
.L_x_6340:
[----:B------:R-:W-:-:S04]  /*1c000*/  IMAD R3, R3, 0x8, R0 ;  /* 0x0000000803037824 */ /* 0x000fc800078e0200 */
[----:B------:R-:W4:Y:S02]  /*1c010*/  SYNCS.PHASECHK.TRANS64.TRYWAIT P1, [R3+URZ+0x2e860], R2 ;  /* 0x02e86002030075a7 */ /* 0x000f24000802017f */
[----:B----4-:R-:W-:Y:S05]  /*1c020*/  @!P1 BRA `(.L_x_6341) ;  /* 0x0000000800989947 */ /* 0x010fea0003800000 */
.L_x_6370:
[----:B------:R-:W-:Y:S05]  /*1c030*/  @!P0 BRA `(.L_x_6342) ;  /* 0x0000000000048947 */ /* 0x000fea0003800000 */
[----:B------:R-:W-:Y:S01]  /*1c040*/  BPT.TRAP 0x1 ;  /* 0x000000040000795c */ /* 0x000fe20000300000 */
.L_x_6342:
[----:B------:R-:W5:Y:S02]  /*1c050*/  SYNCS.PHASECHK.TRANS64.TRYWAIT P0, [R4+URZ+0x2e880], R5 ;  /* 0x02e88005040075a7 */ /* 0x000f64000800017f */
[----:B-----5:R-:W-:Y:S05]  /*1c060*/  @!P0 BRA `(.L_x_6343) ;  /* 0x00000008009c8947 */ /* 0x020fea0003800000 */
.L_x_6344:
[----:B------:R1:W1:Y:S02]  /*1c070*/  SYNCS.PHASECHK.TRANS64.TRYWAIT P0, [R3+URZ+0x2e880], R2 ;  /* 0x02e88002030075a7 */ /* 0x000264000800017f */
[----:B-1----:R-:W-:Y:S05]  /*1c080*/  @!P0 NANOSLEEP.SYNCS 0x989680 ;  /* 0x009896800000895d */ /* 0x002fea0003900000 */
[----:B------:R-:W1:Y:S02]  /*1c090*/  @!P0 SYNCS.PHASECHK.TRANS64 P0, [R3+URZ+0x2e880], R2 ;  /* 0x02e88002030085a7 */ /* 0x000e64000800007f */
[----:B-1----:R-:W-:Y:S05]  /*1c0a0*/  @!P0 BRA `(.L_x_6344) ;  /* 0xfffffffc00f08947 */ /* 0x002fea000383ffff */
.L_x_6333:
[----:B------:R-:W-:Y:S05]  /*1c0b0*/  BSYNC B0 ;  /* 0x0000000000007941 */ /* 0x000fea0003800000 */
.L_x_6332:
[----:B------:R-:W-:Y:S05]  /*1c0c0*/  EXIT ;  /* 0x000000000000794d */ /* 0x000fea0003800000 */
.L_x_6183:
[----:B-1----:R-:W-:-:S04]  /*1c0d0*/  IMAD.U32 R3, RZ, RZ, UR37 ;  /* 0x00000025ff037e24 */ /* 0x002fc8000f8e00ff */
[----:B------:R1:W2:Y:S03]  /*1c0e0*/  SYNCS.PHASECHK.TRANS64.TRYWAIT P1, [R3+URZ+0x2e800], R0 ;  /* 0x02e80000030075a7 */ /* 0x0002a6000802017f */
[----:B--2---:R-:W-:Y:S05]  /*1c0f0*/  @!P1 NANOSLEEP.SYNCS 0x989680 ;  /* 0x009896800000995d */ /* 0x004fea0003900000 */
[----:B------:R-:W2:Y:S02]  /*1c100*/  @!P1 SYNCS.PHASECHK.TRANS64 P1, [R3+URZ+0x2e800], R0 ;  /* 0x02e80000030095a7 */ /* 0x000ea4000802007f */
[----:B--2---:R-:W-:Y:S05]  /*1c110*/  @!P1 BRA `(.L_x_6183) ;  /* 0xfffffffc00ec9947 */ /* 0x004fea000383ffff */
[----:B------:R-:W-:Y:S05]  /*1c120*/  BRA `(.L_x_6345) ;  /* 0xfffffe5800dc7947 */ /* 0x000fea000383ffff */
.L_x_6187:
[----:B--2---:R2:W3:Y:S02]  /*1c130*/  SYNCS.PHASECHK.TRANS64.TRYWAIT P1, [R5+URZ+0x2e830], R0 ;  /* 0x02e83000050075a7 */ /* 0x0044e4000802017f */
[----:B---3--:R-:W-:Y:S05]  /*1c140*/  @!P1 NANOSLEEP.SYNCS 0x989680 ;  /* 0x009896800000995d */ /* 0x008fea0003900000 */
[----:B------:R-:W3:Y:S02]  /*1c150*/  @!P1 SYNCS.PHASECHK.TRANS64 P1, [R5+URZ+0x2e830], R0 ;  /* 0x02e83000050095a7 */ /* 0x000ee4000802007f */
[----:B---3--:R-:W-:Y:S05]  /*1c160*/  @!P1 BRA `(.L_x_6187) ;  /* 0xfffffffc00f09947 */ /* 0x008fea000383ffff */
[----:B------:R-:W-:Y:S05]  /*1c170*/  BRA `(.L_x_6186) ;  /* 0xfffffe5800f47947 */ /* 0x000fea000383ffff */
.L_x_6203:
[----:B--2---:R-:W-:-:S04]  /*1c180*/  IMAD.U32 R15, RZ, RZ, UR6 ;  /* 0x00000006ff0f7e24 */ /* 0x004fc8000f8e00ff */
[----:B------:R2:W3:Y:S03]  /*1c190*/  SYNCS.PHASECHK.TRANS64.TRYWAIT P1, [R15+URZ+0x2e830], R12 ;  /* 0x02e8300c0f0075a7 */ /* 0x0004e6000802017f */
[----:B---3--:R-:W-:Y:S05]  /*1c1a0*/  @!P1 NANOSLEEP.SYNCS 0x989680 ;  /* 0x009896800000995d */ /* 0x008fea0003900000 */
[----:B------:R-:W3:Y:S02]  /*1c1b0*/  @!P1 SYNCS.PHASECHK.TRANS64 P1, [R15+URZ+0x2e830], R12 ;  /* 0x02e8300c0f0095a7 */ /* 0x000ee4000802007f */
[----:B---3--:R-:W-:Y:S05]  /*1c1c0*/  @!P1 BRA `(.L_x_6203) ;  /* 0xfffffffc00ec9947 */ /* 0x008fea000383ffff */
[----:B------:R-:W-:Y:S05]  /*1c1d0*/  BRA `(.L_x_6200) ;  /* 0xfffffeb000107947 */ /* 0x000fea000383ffff */
.L_x_6207:
[----:B--2---:R-:W-:-:S04]  /*1c1e0*/  IMAD.U32 R15, RZ, RZ, UR6 ;  /* 0x00000006ff0f7e24 */ /* 0x004fc8000f8e00ff */
[----:B------:R2:W3:Y:S03]  /*1c1f0*/  SYNCS.PHASECHK.TRANS64.TRYWAIT P1, [R15+URZ+0x2e850], R12 ;  /* 0x02e8500c0f0075a7 */ /* 0x0004e6000802017f */
[----:B---3--:R-:W-:Y:S05]  /*1c200*/  @!P1 NANOSLEEP.SYNCS 0x989680 ;  /* 0x009896800000995d */ /* 0x008fea0003900000 */
[----:B------:R-:W3:Y:S02]  /*1c210*/  @!P1 SYNCS.PHASECHK.TRANS64 P1, [R15+URZ+0x2e850], R12 ;  /* 0x02e8500c0f0095a7 */ /* 0x000ee4000802007f */
[----:B---3--:R-:W-:Y:S05]  /*1c220*/  @!P1 BRA `(.L_x_6207) ;  /* 0xfffffffc00ec9947 */ /* 0x008fea000383ffff */
[----:B------:R-:W-:Y:S05]  /*1c230*/  BRA `(.L_x_6204) ;  /* 0xfffffeb800fc7947 */ /* 0x000fea000383ffff */
.L_x_6225:
[----:B--2---:R-:W-:-:S04]  /*1c240*/  IMAD.U32 R3, RZ, RZ, UR6 ;  /* 0x00000006ff037e24 */ /* 0x004fc8000f8e00ff */
[----:B------:R2:W3:Y:S03]  /*1c250*/  SYNCS.PHASECHK.TRANS64.TRYWAIT P1, [R3+URZ+0x2e830], R0 ;  /* 0x02e83000030075a7 */ /* 0x0004e6000802017f */
[----:B---3--:R-:W-:Y:S05]  /*1c260*/  @!P1 NANOSLEEP.SYNCS 0x989680 ;  /* 0x009896800000995d */ /* 0x008fea0003900000 */
[----:B------:R-:W3:Y:S02]  /*1c270*/  @!P1 SYNCS.PHASECHK.TRANS64 P1, [R3+URZ+0x2e830], R0 ;  /* 0x02e83000030095a7 */ /* 0x000ee4000802007f */
[----:B---3--:R-:W-:Y:S05]  /*1c280*/  @!P1 BRA `(.L_x_6225) ;  /* 0xfffffffc00ec9947 */ /* 0x008fea000383ffff */
[----:B------:R-:W-:Y:S05]  /*1c290*/  BRA `(.L_x_6222) ;  /* 0xffffff0c00647947 */ /* 0x000fea000383ffff */
.L_x_6229:
[----:B--2---:R-:W-:-:S04]  /*1c2a0*/  IMAD.U32 R3, RZ, RZ, UR6 ;  /* 0x00000006ff037e24 */ /* 0x004fc8000f8e00ff */
[----:B------:R2:W3:Y:S03]  /*1c2b0*/  SYNCS.PHASECHK.TRANS64.TRYWAIT P1, [R3+URZ+0x2e850], R0 ;  /* 0x02e85000030075a7 */ /* 0x0004e6000802017f */
[----:B---3--:R-:W-:Y:S05]  /*1c2c0*/  @!P1 NANOSLEEP.SYNCS 0x989680 ;  /* 0x009896800000995d */ /* 0x008fea0003900000 */
[----:B------:R-:W3:Y:S02]  /*1c2d0*/  @!P1 SYNCS.PHASECHK.TRANS64 P1, [R3+URZ+0x2e850], R0 ;  /* 0x02e85000030095a7 */ /* 0x000ee4000802007f */
[----:B---3--:R-:W-:Y:S05]  /*1c2e0*/  @!P1 BRA `(.L_x_6229) ;  /* 0xfffffffc00ec9947 */ /* 0x008fea000383ffff */
[----:B------:R-:W-:Y:S05]  /*1c2f0*/  BRA `(.L_x_6226) ;  /* 0xffffff1800687947 */ /* 0x000fea000383ffff */
.L_x_6236:
[----:B--2---:R-:W-:-:S04]  /*1c300*/  IMAD.U32 R3, RZ, RZ, UR6 ;  /* 0x00000006ff037e24 */ /* 0x004fc8000f8e00ff */
[----:B------:R2:W3:Y:S03]  /*1c310*/  SYNCS.PHASECHK.TRANS64.TRYWAIT P1, [R3+URZ+0x2e830], R0 ;  /* 0x02e83000030075a7 */ /* 0x0004e6000802017f */
[----:B---3--:R-:W-:Y:S05]  /*1c320*/  @!P1 NANOSLEEP.SYNCS 0x989680 ;  /* 0x009896800000995d */ /* 0x008fea0003900000 */
[----:B------:R-:W3:Y:S02]  /*1c330*/  @!P1 SYNCS.PHASECHK.TRANS64 P1, [R3+URZ+0x2e830], R0 ;  /* 0x02e83000030095a7 */ /* 0x000ee4000802007f */
[----:B---3--:R-:W-:Y:S05]  /*1c340*/  @!P1 BRA `(.L_x_6236) ;  /* 0xfffffffc00ec9947 */ /* 0x008fea000383ffff */
[----:B------:R-:W-:Y:S05]  /*1c350*/  BRA `(.L_x_6233) ;  /* 0xffffff4000e07947 */ /* 0x000fea000383ffff */
.L_x_6240:
[----:B--2---:R-:W-:-:S04]  /*1c360*/  IMAD.U32 R3, RZ, RZ, UR6 ;  /* 0x00000006ff037e24 */ /* 0x004fc8000f8e00ff */
[----:B------:R2:W3:Y:S03]  /*1c370*/  SYNCS.PHASECHK.TRANS64.TRYWAIT P1, [R3+URZ+0x2e850], R0 ;  /* 0x02e85000030075a7 */ /* 0x0004e6000802017f */
[----:B---3--:R-:W-:Y:S05]  /*1c380*/  @!P1 NANOSLEEP.SYNCS 0x989680 ;  /* 0x009896800000995d */ /* 0x008fea0003900000 */
[----:B------:R-:W3:Y:S02]  /*1c390*/  @!P1 SYNCS.PHASECHK.TRANS64 P1, [R3+URZ+0x2e850], R0 ;  /* 0x02e85000030095a7 */ /* 0x000ee4000802007f */
[----:B---3--:R-:W-:Y:S05]  /*1c3a0*/  @!P1 BRA `(.L_x_6240) ;  /* 0xfffffffc00ec9947 */ /* 0x008fea000383ffff */
[----:B------:R-:W-:Y:S05]  /*1c3b0*/  BRA `(.L_x_6237) ;  /* 0xffffff4c00d87947 */ /* 0x000fea000383ffff */
.L_x_6254:
[----:B--2---:R-:W-:-:S04]  /*1c3c0*/  IMAD.U32 R7, RZ, RZ, UR5 ;  /* 0x00000005ff077e24 */ /* 0x004fc8000f8e00ff */
[----:B------:R2:W3:Y:S03]  /*1c3d0*/  SYNCS.PHASECHK.TRANS64.TRYWAIT P1, [R7+URZ+0x2e850], R4 ;  /* 0x02e85004070075a7 */ /* 0x0004e6000802017f */
[----:B---3--:R-:W-:Y:S05]  /*1c3e0*/  @!P1 NANOSLEEP.SYNCS 0x989680 ;  /* 0x009896800000995d */ /* 0x008fea0003900000 */
[----:B------:R-:W3:Y:S02]  /*1c3f0*/  @!P1 SYNCS.PHASECHK.TRANS64 P1, [R7+URZ+0x2e850], R4 ;  /* 0x02e85004070095a7 */ /* 0x000ee4000802007f */
[----:B---3--:R-:W-:Y:S05]  /*1c400*/  @!P1 BRA `(.L_x_6254) ;  /* 0xfffffffc00ec9947 */ /* 0x008fea000383ffff */
[----:B------:R-:W-:Y:S05]  /*1c410*/  BRA `(.L_x_6253) ;  /* 0xffffff9c00947947 */ /* 0x000fea000383ffff */
.L_x_6286:
[----:B------:R-:W-:Y:S02]  /*1c420*/  IMAD.MOV.U32 R13, RZ, RZ, R4 ;  /* 0x000000ffff0d7224 */ /* 0x000fe400078e0004 */
[----:B------:R-:W-:Y:S02]  /*1c430*/  IMAD.MOV.U32 R12, RZ, RZ, RZ ;  /* 0x000000ffff0c7224 */ /* 0x000fe400078e00ff */
[----:B------:R-:W-:Y:S02]  /*1c440*/  IMAD.MOV.U32 R11, RZ, RZ, 0x1f ;  /* 0x0000001fff0b7424 */ /* 0x000fe400078e00ff */
[----:B------:R-:W-:-:S07]  /*1c450*/  IMAD.MOV.U32 R15, RZ, RZ, -0x1 ;  /* 0xffffffffff0f7424 */ /* 0x000fce00078e00ff */
[----:B---3--:R-:W-:Y:S05]  /*1c460*/  WARPSYNC.COLLECTIVE R15, `(.L_x_6346) ;  /* 0x000000000f087348 */ /* 0x008fea0003c00000 */
[----:B------:R1:W2:Y:S02]  /*1c470*/  SHFL.IDX P6, R14, R13, R12, R11 ;  /* 0x0000000c0d0e7389 */ /* 0x0002a400000c000b */
[----:B-123--:R-:W-:Y:S01]  /*1c480*/  ENDCOLLECTIVE ;  /* 0x000000000000791b */ /* 0x00efe20003800000 */
.L_x_6346:
[----:B------:R-:W-:Y:S05]  /*1c490*/  BRA `(.L_x_6347) ;  /* 0xffffffd400447947 */ /* 0x000fea000383ffff */
.L_x_6288:
[----:B------:R-:W-:Y:S01]  /*1c4a0*/  BSSY B0, `(.L_x_6348) ;  /* 0x0000006000007945 */ /* 0x000fe20003800000 */
[----:B------:R-:W-:-:S07]  /*1c4b0*/  IMAD.MOV.U32 R15, RZ, RZ, -0x1 ;  /* 0xffffffffff0f7424 */ /* 0x000fce00078e00ff */
[----:B-1----:R-:W-:Y:S05]  /*1c4c0*/  WARPSYNC.COLLECTIVE R15, `(.L_x_6349) ;  /* 0x000000000f0c7348 */ /* 0x002fea0003c00000 */
[----:B------:R-:W-:Y:S02]  /*1c4d0*/  ELECT P6, UR62, PT ;  /* 0x00000000003e782f */ /* 0x000fe400038c0000 */
[----:B------:R-:W-:Y:S01]  /*1c4e0*/  MOV R14, UR62 ;  /* 0x0000003e000e7c02 */ /* 0x000fe20008000f00 */
[----:B-1----:R-:W-:Y:S10]  /*1c4f0*/  ENDCOLLECTIVE ;  /* 0x000000000000791b */ /* 0x002ff40003800000 */
.L_x_6349:
[----:B------:R-:W-:Y:S05]  /*1c500*/  BSYNC B0 ;  /* 0x0000000000007941 */ /* 0x000fea0003800000 */
.L_x_6348:
[----:B------:R-:W-:Y:S05]  /*1c510*/  BRA `(.L_x_6350) ;  /* 0xffffffd400407947 */ /* 0x000fea000383ffff */
.L_x_6291:
[----:B-1----:R1:W2:Y:S02]  /*1c520*/  SYNCS.PHASECHK.TRANS64.TRYWAIT P3, [R4+URZ+0x2e880], R3 ;  /* 0x02e88003040075a7 */ /* 0x0022a4000806017f */
[----:B--2---:R-:W-:Y:S05]  /*1c530*/  @!P3 NANOSLEEP.SYNCS 0x989680 ;  /* 0x009896800000b95d */ /* 0x004fea0003900000 */
[----:B------:R-:W2:Y:S02]  /*1c540*/  @!P3 SYNCS.PHASECHK.TRANS64 P3, [R4+URZ+0x2e880], R3 ;  /* 0x02e880030400b5a7 */ /* 0x000ea4000806007f */
[----:B--2---:R-:W-:Y:S05]  /*1c550*/  @!P3 BRA `(.L_x_6291) ;  /* 0xfffffffc00f0b947 */ /* 0x004fea000383ffff */
[----:B------:R-:W-:Y:S05]  /*1c560*/  BRA `(.L_x_6351) ;  /* 0xffffffd4009c7947 */ /* 0x000fea000383ffff */
.L_x_6293:
[----:B--2---:R2:W3:Y:S02]  /*1c570*/  SYNCS.PHASECHK.TRANS64.TRYWAIT P3, [R4+URZ+0x2e840], R3 ;  /* 0x02e84003040075a7 */ /* 0x0044e4000806017f */
[----:B---3--:R-:W-:Y:S05]  /*1c580*/  @!P3 NANOSLEEP.SYNCS 0x989680 ;  /* 0x009896800000b95d */ /* 0x008fea0003900000 */
[----:B------:R-:W3:Y:S02]  /*1c590*/  @!P3 SYNCS.PHASECHK.TRANS64 P3, [R4+URZ+0x2e840], R3 ;  /* 0x02e840030400b5a7 */ /* 0x000ee4000806007f */
[----:B---3--:R-:W-:Y:S05]  /*1c5a0*/  @!P3 BRA `(.L_x_6293) ;  /* 0xfffffffc00f0b947 */ /* 0x008fea000383ffff */
[----:B------:R-:W-:Y:S05]  /*1c5b0*/  BRA `(.L_x_6352) ;  /* 0xffffffd400f87947 */ /* 0x000fea000383ffff */
.L_x_6296:
[----:B--2---:R-:W-:-:S04]  /*1c5c0*/  IMAD.U32 R3, RZ, RZ, UR40 ;  /* 0x00000028ff037e24 */ /* 0x004fc8000f8e00ff */
[----:B------:R2:W4:Y:S03]  /*1c5d0*/  SYNCS.PHASECHK.TRANS64.TRYWAIT P0, [R3+URZ+0x2e820], R2 ;  /* 0x02e82002030075a7 */ /* 0x000526000800017f */
[----:B----4-:R-:W-:Y:S05]  /*1c5e0*/  @!P0 NANOSLEEP.SYNCS 0x989680 ;  /* 0x009896800000895d */ /* 0x010fea0003900000 */
[----:B------:R-:W4:Y:S02]  /*1c5f0*/  @!P0 SYNCS.PHASECHK.TRANS64 P0, [R3+URZ+0x2e820], R2 ;  /* 0x02e82002030085a7 */ /* 0x000f24000800007f */
[----:B----4-:R-:W-:Y:S05]  /*1c600*/  @!P0 BRA `(.L_x_6296) ;  /* 0xfffffffc00ec8947 */ /* 0x010fea000383ffff */
[----:B------:R-:W-:Y:S05]  /*1c610*/  BRA `(.L_x_6353) ;  /* 0xffffffd800a87947 */ /* 0x000fea000383ffff */
.L_x_6302:
[----:B-1----:R1:W4:Y:S02]  /*1c620*/  SYNCS.PHASECHK.TRANS64.TRYWAIT P0, [R4+URZ+0x2e880], R3 ;  /* 0x02e88003040075a7 */ /* 0x002324000800017f */
[----:B----4-:R-:W-:Y:S05]  /*1c630*/  @!P0 NANOSLEEP.SYNCS 0x989680 ;  /* 0x009896800000895d */ /* 0x010fea0003900000 */
[----:B------:R-:W4:Y:S02]  /*1c640*/  @!P0 SYNCS.PHASECHK.TRANS64 P0, [R4+URZ+0x2e880], R3 ;  /* 0x02e88003040085a7 */ /* 0x000f24000800007f */
[----:B----4-:R-:W-:Y:S05]  /*1c650*/  @!P0 BRA `(.L_x_6302) ;  /* 0xfffffffc00f08947 */ /* 0x010fea000383ffff */
[----:B------:R-:W-:Y:S05]  /*1c660*/  BRA `(.L_x_6354) ;  /* 0xffffffdc00507947 */ /* 0x000fea000383ffff */
.L_x_6307:
[----:B--2---:R2:W3:Y:S02]  /*1c670*/  SYNCS.PHASECHK.TRANS64.TRYWAIT P0, [R4+URZ+0x2e840], R3 ;  /* 0x02e84003040075a7 */ /* 0x0044e4000800017f */
[----:B---3--:R-:W-:Y:S05]  /*1c680*/  @!P0 NANOSLEEP.SYNCS 0x989680 ;  /* 0x009896800000895d */ /* 0x008fea0003900000 */
[----:B------:R-:W3:Y:S02]  /*1c690*/  @!P0 SYNCS.PHASECHK.TRANS64 P0, [R4+URZ+0x2e840], R3 ;  /* 0x02e84003040085a7 */ /* 0x000ee4000800007f */
[----:B---3--:R-:W-:Y:S05]  /*1c6a0*/  @!P0 BRA `(.L_x_6307) ;  /* 0xfffffffc00f08947 */ /* 0x008fea000383ffff */
[----:B------:R-:W-:Y:S05]  /*1c6b0*/  BRA `(.L_x_6355) ;  /* 0xffffffdc00d47947 */ /* 0x000fea000383ffff */
.L_x_6313:
[----:B----4-:R4:W1:Y:S02]  /*1c6c0*/  SYNCS.PHASECHK.TRANS64.TRYWAIT P3, [R20+URZ+0x2e870], R2 ;  /* 0x02e87002140075a7 */ /* 0x010864000806017f */
[----:B-1----:R-:W-:Y:S05]  /*1c6d0*/  @!P3 NANOSLEEP.SYNCS 0x989680 ;  /* 0x009896800000b95d */ /* 0x002fea0003900000 */
[----:B------:R-:W1:Y:S02]  /*1c6e0*/  @!P3 SYNCS.PHASECHK.TRANS64 P3, [R20+URZ+0x2e870], R2 ;  /* 0x02e870021400b5a7 */ /* 0x000e64000806007f */
[----:B-1----:R-:W-:Y:S05]  /*1c6f0*/  @!P3 BRA `(.L_x_6313) ;  /* 0xfffffffc00f0b947 */ /* 0x002fea000383ffff */
[----:B------:R-:W-:Y:S05]  /*1c700*/  BRA `(.L_x_6356) ;  /* 0xffffffe000747947 */ /* 0x000fea000383ffff */
.L_x_6315:
[----:B----4-:R4:W1:Y:S02]  /*1c710*/  SYNCS.PHASECHK.TRANS64.TRYWAIT P3, [R20+URZ+0x2e860], R2 ;  /* 0x02e86002140075a7 */ /* 0x010864000806017f */
[----:B-1----:R-:W-:Y:S05]  /*1c720*/  @!P3 NANOSLEEP.SYNCS 0x989680 ;  /* 0x009896800000b95d */ /* 0x002fea0003900000 */
[----:B------:R-:W1:Y:S02]  /*1c730*/  @!P3 SYNCS.PHASECHK.TRANS64 P3, [R20+URZ+0x2e860], R2 ;  /* 0x02e860021400b5a7 */ /* 0x000e64000806007f */
[----:B-1----:R-:W-:Y:S05]  /*1c740*/  @!P3 BRA `(.L_x_6315) ;  /* 0xfffffffc00f0b947 */ /* 0x002fea000383ffff */
[----:B------:R-:W-:Y:S05]  /*1c750*/  BRA `(.L_x_6357) ;  /* 0xffffffe0007c7947 */ /* 0x000fea000383ffff */
.L_x_6322:
[----:B--2---:R2:W3:Y:S02]  /*1c760*/  SYNCS.PHASECHK.TRANS64.TRYWAIT P0, [R17+URZ+0x2e870], R0 ;  /* 0x02e87000110075a7 */ /* 0x0044e4000800017f */
[----:B---3--:R-:W-:Y:S05]  /*1c770*/  @!P0 NANOSLEEP.SYNCS 0x989680 ;  /* 0x009896800000895d */ /* 0x008fea0003900000 */
[----:B------:R-:W3:Y:S02]  /*1c780*/  @!P0 SYNCS.PHASECHK.TRANS64 P0, [R17+URZ+0x2e870], R0 ;  /* 0x02e87000110085a7 */ /* 0x000ee4000800007f */
[----:B---3--:R-:W-:Y:S05]  /*1c790*/  @!P0 BRA `(.L_x_6322) ;  /* 0xfffffffc00f08947 */ /* 0x008fea000383ffff */
[----:B------:R-:W-:Y:S05]  /*1c7a0*/  BRA `(.L_x_6358) ;  /* 0xffffffe800dc7947 */ /* 0x000fea000383ffff */
.L_x_6324:
[----:B--2---:R2:W3:Y:S02]  /*1c7b0*/  SYNCS.PHASECHK.TRANS64.TRYWAIT P0, [R17+URZ+0x2e860], R0 ;  /* 0x02e86000110075a7 */ /* 0x0044e4000800017f */
[----:B---3--:R-:W-:Y:S05]  /*1c7c0*/  @!P0 NANOSLEEP.SYNCS 0x989680 ;  /* 0x009896800000895d */ /* 0x008fea0003900000 */
[----:B------:R-:W3:Y:S02]  /*1c7d0*/  @!P0 SYNCS.PHASECHK.TRANS64 P0, [R17+URZ+0x2e860], R0 ;  /* 0x02e86000110085a7 */ /* 0x000ee4000800007f */
[----:B---3--:R-:W-:Y:S05]  /*1c7e0*/  @!P0 BRA `(.L_x_6324) ;  /* 0xfffffffc00f08947 */ /* 0x008fea000383ffff */
[----:B------:R-:W-:Y:S05]  /*1c7f0*/  BRA `(.L_x_6359) ;  /* 0xffffffe800e47947 */ /* 0x000fea000383ffff */
.L_x_6330:
[----:B-1----:R1:W2:Y:S02]  /*1c800*/  SYNCS.PHASECHK.TRANS64.TRYWAIT P0, [R0+URZ+0x2e820], R3 ;  /* 0x02e82003000075a7 */ /* 0x0022a4000800017f */
[----:B--2---:R-:W-:Y:S05]  /*1c810*/  @!P0 NANOSLEEP.SYNCS 0x989680 ;  /* 0x009896800000895d */ /* 0x004fea0003900000 */
[----:B------:R-:W2:Y:S02]  /*1c820*/  @!P0 SYNCS.PHASECHK.TRANS64 P0, [R0+URZ+0x2e820], R3 ;  /* 0x02e82003000085a7 */ /* 0x000ea4000800007f */
[----:B--2---:R-:W-:Y:S05]  /*1c830*/  @!P0 BRA `(.L_x_6330) ;  /* 0xfffffffc00f08947 */ /* 0x004fea000383ffff */
[----:B------:R-:W-:Y:S05]  /*1c840*/  BRA `(.L_x_6360) ;  /* 0xfffffff400407947 */ /* 0x000fea000383ffff */
.L_x_6331:
        /* <DEDUP_REMOVED lines=11> */
.L_x_6362:
[----:B------:R-:W-:Y:S05]  /*1c900*/  BSYNC B0 ;  /* 0x0000000000007941 */ /* 0x000fea0003800000 */
.L_x_6361:
[----:B------:R-:W-:Y:S05]  /*1c910*/  BRA `(.L_x_6363) ;  /* 0xfffffff400287947 */ /* 0x000fea000383ffff */
.L_x_6334:
[----:B------:R-:W-:Y:S01]  /*1c920*/  BSSY B1, `(.L_x_6364) ;  /* 0x0000006000017945 */ /* 0x000fe20003800000 */
[----:B------:R-:W-:-:S07]  /*1c930*/  IMAD.MOV.U32 R15, RZ, RZ, -0x1 ;  /* 0xffffffffff0f7424 */ /* 0x000fce00078e00ff */
[----:B-12---:R-:W-:Y:S05]  /*1c940*/  WARPSYNC.COLLECTIVE R15, `(.L_x_6365) ;  /* 0x000000000f0c7348 */ /* 0x006fea0003c00000 */
[----:B------:R-:W-:Y:S02]  /*1c950*/  ELECT P6, UR62, PT ;  /* 0x00000000003e782f */ /* 0x000fe400038c0000 */
[----:B------:R-:W-:Y:S01]  /*1c960*/  MOV R14, UR62 ;  /* 0x0000003e000e7c02 */ /* 0x000fe20008000f00 */
[----:B-12---:R-:W-:Y:S10]  /*1c970*/  ENDCOLLECTIVE ;  /* 0x000000000000791b */ /* 0x006ff40003800000 */
.L_x_6365:
[----:B------:R-:W-:Y:S05]  /*1c980*/  BSYNC B1 ;  /* 0x0000000000017941 */ /* 0x000fea0003800000 */
.L_x_6364:
[----:B------:R-:W-:Y:S05]  /*1c990*/  BRA `(.L_x_6366) ;  /* 0xfffffff400207947 */ /* 0x000fea000383ffff */
.L_x_6336:
[----:B-1----:R1:W2:Y:S02]  /*1c9a0*/  SYNCS.PHASECHK.TRANS64.TRYWAIT P1, [R6+URZ], R5 ;  /* 0x00000005060075a7 */ /* 0x0022a4000802017f */
[----:B--2---:R-:W-:Y:S05]  /*1c9b0*/  @!P1 NANOSLEEP.SYNCS 0x989680 ;  /* 0x009896800000995d */ /* 0x004fea0003900000 */
[----:B------:R-:W2:Y:S02]  /*1c9c0*/  @!P1 SYNCS.PHASECHK.TRANS64 P1, [R6+URZ], R5 ;  /* 0x00000005060095a7 */ /* 0x000ea4000802007f */
[----:B--2---:R-:W-:Y:S05]  /*1c9d0*/  @!P1 BRA `(.L_x_6336) ;  /* 0xfffffffc00f09947 */ /* 0x004fea000383ffff */
[----:B------:R-:W-:Y:S05]  /*1c9e0*/  BRA `(.L_x_6367) ;  /* 0xfffffff4005c7947 */ /* 0x000fea000383ffff */
.L_x_6337:
[----:B--2---:R2:W3:Y:S02]  /*1c9f0*/  SYNCS.PHASECHK.TRANS64.TRYWAIT P1, [R7+URZ], R2 ;  /* 0x00000002070075a7 */ /* 0x0044e4000802017f */
[----:B---3--:R-:W-:Y:S05]  /*1ca00*/  @!P1 NANOSLEEP.SYNCS 0x989680 ;  /* 0x009896800000995d */ /* 0x008fea0003900000 */
[----:B------:R-:W3:Y:S02]  /*1ca10*/  @!P1 SYNCS.PHASECHK.TRANS64 P1, [R7+URZ], R2 ;  /* 0x00000002070095a7 */ /* 0x000ee4000802007f */
[----:B---3--:R-:W-:Y:S05]  /*1ca20*/  @!P1 BRA `(.L_x_6337) ;  /* 0xfffffffc00f09947 */ /* 0x008fea000383ffff */
[----:B------:R-:W-:Y:S05]  /*1ca30*/  BRA `(.L_x_6368) ;  /* 0xfffffff400507947 */ /* 0x000fea000383ffff */
.L_x_6339:
[----:B---3--:R3:W4:Y:S02]  /*1ca40*/  SYNCS.PHASECHK.TRANS64.TRYWAIT P1, [R4+URZ+0x2e860], R5 ;  /* 0x02e86005040075a7 */ /* 0x008724000802017f */
[----:B----4-:R-:W-:Y:S05]  /*1ca50*/  @!P1 NANOSLEEP.SYNCS 0x989680 ;  /* 0x009896800000995d */ /* 0x010fea0003900000 */
[----:B------:R-:W4:Y:S02]  /*1ca60*/  @!P1 SYNCS.PHASECHK.TRANS64 P1, [R4+URZ+0x2e860], R5 ;  /* 0x02e86005040095a7 */ /* 0x000f24000802007f */
[----:B----4-:R-:W-:Y:S05]  /*1ca70*/  @!P1 BRA `(.L_x_6339) ;  /* 0xfffffffc00f09947 */ /* 0x010fea000383ffff */
[----:B------:R-:W-:Y:S05]  /*1ca80*/  BRA `(.L_x_6369) ;  /* 0xfffffff400547947 */ /* 0x000fea000383ffff */
.L_x_6341:
[----:B----4-:R4:W1:Y:S02]  /*1ca90*/  SYNCS.PHASECHK.TRANS64.TRYWAIT P1, [R3+URZ+0x2e860], R2 ;  /* 0x02e86002030075a7 */ /* 0x010864000802017f */
[----:B-1----:R-:W-:Y:S05]  /*1caa0*/  @!P1 NANOSLEEP.SYNCS 0x989680 ;  /* 0x009896800000995d */ /* 0x002fea0003900000 */
[----:B------:R-:W1:Y:S02]  /*1cab0*/  @!P1 SYNCS.PHASECHK.TRANS64 P1, [R3+URZ+0x2e860], R2 ;  /* 0x02e86002030095a7 */ /* 0x000e64000802007f */
[----:B-1----:R-:W-:Y:S05]  /*1cac0*/  @!P1 BRA `(.L_x_6341) ;  /* 0xfffffffc00f09947 */ /* 0x002fea000383ffff */
[----:B------:R-:W-:Y:S05]  /*1cad0*/  BRA `(.L_x_6370) ;  /* 0xfffffff400547947 */ /* 0x000fea000383ffff */
.L_x_6343:
[----:B------:R1:W1:Y:S02]  /*1cae0*/  SYNCS.PHASECHK.TRANS64.TRYWAIT P0, [R4+URZ+0x2e880], R5 ;  /* 0x02e88005040075a7 */ /* 0x000264000800017f */
[----:B-1----:R-:W-:Y:S05]  /*1caf0*/  @!P0 NANOSLEEP.SYNCS 0x989680 ;  /* 0x009896800000895d */ /* 0x002fea0003900000 */
[----:B------:R-:W1:Y:S02]  /*1cb00*/  @!P0 SYNCS.PHASECHK.TRANS64 P0, [R4+URZ+0x2e880], R5 ;  /* 0x02e88005040085a7 */ /* 0x000e64000800007f */
[----:B-1----:R-:W-:Y:S05]  /*1cb10*/  @!P0 BRA `(.L_x_6343) ;  /* 0xfffffffc00f08947 */ /* 0x002fea000383ffff */
[----:B------:R-:W-:Y:S05]  /*1cb20*/  BRA `(.L_x_6344) ;  /* 0xfffffff400507947 */ /* 0x000fea000383ffff */
.L_x_6371:
        /* <DEDUP_REMOVED lines=13> */
.L_x_12373:


//--------------------- .text._ZN7cutlass13device_kernelIN5flash11enable_sm90INS1_16FlashAttnFwdSm90INS1_25CollectiveMainloopFwdSm90ILi2EN4cute5tupleIJNS5_1CILi1EEES8_S8_EEENS6_IJNS7_ILi128EEENS7_ILi224EEESA_EEELi128ENS_12float_e4m3_tEfNS_4arch4Sm90ELb0ELb1ELb0ELb1ELb0ELb0ELb0ELb1ELb1ELb0ELb0ELb0EEENS1_21CollectiveEpilogueFwdINS6_IJSA_SA_SB_EEES9_NS_10bfloat16_tESF_Li256ELb1ELb0ELb0ELb1EEENS1_36VarlenDynamicPersistentTileSchedulerILi128ELi224ELi256ELi128ELb0ELb0ELb1ELb1ELb0ELb1EEEEEEEEEvNT_6ParamsE --------------------------
	.section	.text._ZN7cutlass13device_kernelIN5flash11enable_sm90INS1_16FlashAttnFwdSm90INS1_25CollectiveMainloopFwdSm90ILi2EN4cute5tupleIJNS5_1CILi1EEES8_S8_EEENS6_IJNS7_ILi128EEENS7_ILi224EEESA_EEELi128ENS_12float_e4m3_tEfNS_4arch4Sm90ELb0ELb1ELb0ELb1ELb0ELb0ELb0ELb1ELb1ELb0ELb0ELb0EEENS1_21CollectiveEpilogueFwdINS6_IJSA_SA_SB_EEES9_NS_10bfloat16_tESF_Li256ELb1ELb0ELb0ELb1EEENS1_36VarlenDynamicPersistentTileSchedulerILi128ELi224ELi256ELi128ELb0ELb0ELb1ELb1ELb0ELb1EEEEEEEEEvNT_6ParamsE,"ax",@progbits
	.align	128
.text._ZN7cutlass13device_kernelIN5flash11enable_sm90INS1_16FlashAttnFwdSm90INS1_25CollectiveMainloopFwdSm90ILi2EN4cute5tupleIJNS5_1CILi1EEES8_S8_EEENS6_IJNS7_ILi128EEENS7_ILi224EEESA_EEELi128ENS_12float_e4m3_tEfNS_4arch4Sm90ELb0ELb1ELb0ELb1ELb0ELb0ELb0ELb1ELb1ELb0ELb0ELb0EEENS1_21CollectiveEpilogueFwdINS6_IJSA_SA_SB_EEES9_NS_10bfloat16_tESF_Li256ELb1ELb0ELb0ELb1EEENS1_36VarlenDynamicPersistentTileSchedulerILi128ELi224ELi256ELi128ELb0ELb0ELb1ELb1ELb0ELb1EEEEEEEEEvNT_6ParamsE:
        .type           _ZN7cutlass13device_kernelIN5flash11enable_sm90INS1_16FlashAttnFwdSm90INS1_25CollectiveMainloopFwdSm90ILi2EN4cute5tupleIJNS5_1CILi1EEES8_S8_EEENS6_IJNS7_ILi128EEENS7_ILi224EEESA_EEELi128ENS_12float_e4m3_tEfNS_4arch4Sm90ELb0ELb1ELb0ELb1ELb0ELb0ELb0ELb1ELb1ELb0ELb0ELb0EEENS1_21CollectiveEpilogueFwdINS6_IJSA_SA_SB_EEES9_NS_10bfloat16_tESF_Li256ELb1ELb0ELb0ELb1EEENS1_36VarlenDynamicPersistentTileSchedulerILi128ELi224ELi256ELi128ELb0ELb0ELb1ELb1ELb0ELb1EEEEEEEEEvNT_6ParamsE,@function
        .size           _ZN7cutlass13device_kernelIN5flash11enable_sm90INS1_16FlashAttnFwdSm90INS1_25CollectiveMainloopFwdSm90ILi2EN4cute5tupleIJNS5_1CILi1EEES8_S8_EEENS6_IJNS7_ILi128EEENS7_ILi224EEESA_EEELi128ENS_12float_e4m3_tEfNS_4arch4Sm90ELb0ELb1ELb0ELb1ELb0ELb0ELb0ELb1ELb1ELb0ELb0ELb0EEENS1_21CollectiveEpilogueFwdINS6_IJSA_SA_SB_EEES9_NS_10bfloat16_tESF_Li256ELb1ELb0ELb0ELb1EEENS1_36VarlenDynamicPersistentTileSchedulerILi128ELi224ELi256ELi128ELb0ELb0ELb1ELb1ELb0ELb1EEEEEEEEEvNT_6ParamsE,(.L_x_12374 - _ZN7cutlass13device_kernelIN5flash11enable_sm90INS1_16FlashAttnFwdSm90INS1_25CollectiveMainloopFwdSm90ILi2EN4cute5tupleIJNS5_1CILi1EEES8_S8_EEENS6_IJNS7_ILi128EEENS7_ILi224EEESA_EEELi128ENS_12float_e4m3_tEfNS_4arch4Sm90ELb0ELb1ELb0ELb1ELb0ELb0ELb0ELb1ELb1ELb0ELb0ELb0EEENS1_21CollectiveEpilogueFwdINS6_IJSA_SA_SB_EEES9_NS_10bfloat16_tESF_Li256ELb1ELb0ELb0ELb1EEENS1_36VarlenDynamicPersistentTileSchedulerILi128ELi224ELi256ELi128ELb0ELb0ELb1ELb1ELb0ELb1EEEEEEEEEvNT_6ParamsE)
        .other          _ZN7cutlass13device_kernelIN5flash11enable_sm90INS1_16FlashAttnFwdSm90INS1_25CollectiveMainloopFwdSm90ILi2EN4cute5tupleIJNS5_1CILi1EEES8_S8_EEENS6_IJNS7_ILi128EEENS7_ILi224EEESA_EEELi128ENS_12float_e4m3_tEfNS_4arch4Sm90ELb0ELb1ELb0ELb1ELb0ELb0ELb0ELb1ELb1ELb0ELb0ELb0EEENS1_21CollectiveEpilogueFwdINS6_IJSA_SA_SB_EEES9_NS_10bfloat16_tESF_Li256ELb1ELb0ELb0ELb1EEENS1_36VarlenDynamicPersistentTileSchedulerILi128ELi224ELi256ELi128ELb0ELb0ELb1ELb1ELb0ELb1EEEEEEEEEvNT_6ParamsE,@"STO_CUDA_ENTRY STV_DEFAULT"
_ZN7cutlass13device_kernelIN5flash11enable_sm90INS1_16FlashAttnFwdSm90INS1_25CollectiveMainloopFwdSm90ILi2EN4cute5tupleIJNS5_1CILi1EEES8_S8_EEENS6_IJNS7_ILi128EEENS7_ILi224EEESA_EEELi128ENS_12float_e4m3_tEfNS_4arch4Sm90ELb0ELb1ELb0ELb1ELb0ELb0ELb0ELb1ELb1ELb0ELb0ELb0EEENS1_21CollectiveEpilogueFwdINS6_IJSA_SA_SB_EEES9_NS_10bfloat16_tESF_Li256ELb1ELb0ELb0ELb1EEENS1_36VarlenDynamicPersistentTileSchedulerILi128ELi224ELi256ELi128ELb0ELb0ELb1ELb1ELb0ELb1EEEEEEEEEvNT_6ParamsE:
        /* <DEDUP_REMOVED lines=21> */
.L_x_6373:
[----:B------:R-:W-:Y:S05]  /*0150*/  BSYNC B0 ;  /* 0x0000000000007941 */ /* 0x000fea0003800000 */
.L_x_6372:
        /* <DEDUP_REMOVED lines=41> */
.L_x_6374:
        /* <DEDUP_REMOVED lines=22> */
.L_x_6375:
        /* <DEDUP_REMOVED lines=18> */
.L_x_6376:
        /* <DEDUP_REMOVED lines=22> */
.L_x_6377:
        /* <DEDUP_REMOVED lines=22> */
.L_x_6378:
[----:B------:R-:W-:Y:S01]  /*0930*/  PLOP3.LUT P0, PT, PT, PT, UP0, 0x80, 0x0 ;  /* 0x000000000000781c */ /* 0x000fe20003f0f008 */
[----:B------:R-:W-:Y:S01]  /*0940*/  UMOV UR40, 0x1 ;  /* 0x0000000100287882 */ /* 0x000fe20000000000 */
[----:B------:R-:W-:Y:S01]  /*0950*/  NOP ;  /* 0x0000000000007918 */ /* 0x000fe20000000000 */
[----:B------:R-:W-:Y:S01]  /*0960*/  USEL UR40, UR40, 0x2, !UP0 ;  /* 0x0000000228287887 */ /* 0x000fe2000c000000 */
[----:B------:R-:W-:Y:S01]  /*0970*/  ULDC.64 UR50, c[0x0][0x208] ;  /* 0x0000820000327ab9 */ /* 0x000fe20000000a00 */
[----:B012-4-:R-:W-:Y:S08]  /*0980*/  BAR.SYNC.DEFER_BLOCKING 0x0 ;  /* 0x0000000000007b1d */ /* 0x017ff00000010000 */
[----:B------:R-:W-:Y:S05]  /*0990*/  @!P0 BRA `(.L_x_6379) ;  /* 0x0000018800f48947 */ /* 0x000fea0003800000 */
.L_x_6380:
        /* <DEDUP_REMOVED lines=58> */
.L_x_6484:
        /* <DEDUP_REMOVED lines=41> */
.L_x_6381:
        /* <DEDUP_REMOVED lines=11> */
.L_x_6382:
        /* <DEDUP_REMOVED lines=11> */
.L_x_6383:
        /* <DEDUP_REMOVED lines=53> */
[----:B------:R0:W2:Y:S01]  /*1480*/  @P1 LDG.E R0, desc[UR50][R6.64] ;  /* 0x0000003206001981 */ /* 0x0000a2000c1e1900 */
[----:B-1----:R-:W-:Y:S01]  /*1490*/  ISETP.GE.AND P1, PT, R11, 0x1, PT ;  /* 0x000000010b00780c */ /* 0x002fe20003f26270 */
[----:B-----5:R-:W-:-:S05]  /*14a0*/  IMAD.IADD R18, R18, 0x1, -R3 ;  /* 0x0000000112127824 */ /* 0x020fca00078e0a03 */
[----:B------:R-:W-:-:S05]  /*14b0*/  IADD3 R22, R18, 0x80, -R19 ;  /* 0x0000008012167810 */ /* 0x000fca0007ffe813 */
[----:B------:R-:W-:-:S04]  /*14c0*/  IMAD R22, R141, 0x80, R22 ;  /* 0x000000808d167824 */ /* 0x000fc800078e0216 */
[----:B0-----:R-:W-:Y:S02]  /*14d0*/  IMAD.IADD R6, R22, 0x1, R10 ;  /* 0x0000000116067824 */ /* 0x001fe400078e020a */
[----:B--2---:R-:W-:-:S04]  /*14e0*/  FMUL.FTZ R0, R9, R0 ;  /* 0x0000000009007220 */ /* 0x004fc80000410000 */
[----:B------:R-:W-:Y:S01]  /*14f0*/  FMUL.FTZ R0, R0, UR4 ;  /* 0x0000000400007c20 */ /* 0x000fe20008410000 */
[----:B------:R-:W-:Y:S02]  /*1500*/  @UP2 ULDC UR4, c[0x0][0x42c] ;  /* 0x00010b0000042ab9 */ /* 0x000fe40000000800 */
[----:B------:R-:W-:Y:S02]  /*1510*/  UIMAD.WIDE.U32 UR4, UR44, UR4, URZ ;  /* 0x000000042c0472a5 */ /* 0x000fe4000f8e003f */
[----:B------:R-:W-:Y:S02]  /*1520*/  R2UR UR37, R0 ;  /* 0x00000000002572ca */ /* 0x000fe400000e0000 */
        /* <DEDUP_REMOVED lines=12> */
.L_x_6385:
[----:B------:R-:W-:-:S13]  /*15f0*/  ISETP.NE.AND P0, PT, R11, 0x1, PT ;  /* 0x000000010b00780c */ /* 0x000fda0003f05270 */
[----:B------:R-:W0:Y:S02]  /*1600*/  @P0 LDC.64 R4, c[0x0][0x9e8] ;  /* 0x00027a00ff040b82 */ /* 0x000e240000000a00 */
[----:B0-----:R-:W-:-:S05]  /*1610*/  @P0 IMAD.HI.U32 R4, R0, R4, RZ ;  /* 0x0000000400040227 */ /* 0x001fca00078e00ff */
[----:B------:R-:W-:-:S07]  /*1620*/  @P0 SHF.R.U32.HI R0, RZ, R5, R4 ;  /* 0x00000005ff000219 */ /* 0x000fce0000011604 */
.L_x_6386:
[----:B------:R-:W-:-:S05]  /*1630*/  IMAD R3, R0, R11, R11 ;  /* 0x0000000b00037224 */ /* 0x000fca00078e020b */
[----:B------:R-:W-:-:S07]  /*1640*/  VIMNMX R6, R6, R3, PT ;  /* 0x0000000306067248 */ /* 0x000fce0003fe0100 */
.L_x_6384:
[----:B------:R-:W-:Y:S01]  /*1650*/  VIADD R7, R6, 0xdf ;  /* 0x000000df06077836 */ /* 0x000fe20000000000 */
[----:B------:R-:W-:Y:S01]  /*1660*/  ULDC UR4, c[0x0][0x9dc] ;  /* 0x0002770000047ab9 */ /* 0x000fe20000000800 */
[C---:B------:R-:W-:Y:S02]  /*1670*/  VIADD R5, R18.reuse, 0xdf ;  /* 0x000000df12057836 */ /* 0x040fe40000000000 */
[----:B------:R-:W-:Y:S02]  /*1680*/  IMAD.MOV.U32 R6, RZ, RZ, RZ ;  /* 0x000000ffff067224 */ /* 0x000fe400078e00ff */
[----:B------:R-:W-:Y:S02]  /*1690*/  IMAD.MOV.U32 R4, RZ, RZ, RZ ;  /* 0x000000ffff047224 */ /* 0x000fe400078e00ff */
[----:B------:R-:W-:Y:S02]  /*16a0*/  IMAD.IADD R0, R18, 0x1, -R19 ;  /* 0x0000000112007824 */ /* 0x000fe400078e0a13 */
[----:B------:R-:W-:-:S04]  /*16b0*/  IMAD.HI R6, R7, -0x6db6db6d, R6 ;  /* 0x9249249307067827 */ /* 0x000fc800078e0206 */
[----:B------:R-:W-:Y:S01]  /*16c0*/  IMAD.HI R4, R5, -0x6db6db6d, R4 ;  /* 0x9249249305047827 */ /* 0x000fe200078e0204 */
[----:B------:R-:W-:-:S03]  /*16d0*/  SHF.R.U32.HI R5, RZ, 0x1f, R6 ;  /* 0x0000001fff057819 */ /* 0x000fc60000011606 */
[----:B------:R-:W-:Y:S01]  /*16e0*/  IMAD R137, R141, 0x80, R0 ;  /* 0x000000808d897824 */ /* 0x000fe200078e0200 */
        /* <DEDUP_REMOVED lines=16> */
.L_x_6388:
[----:B------:R-:W-:Y:S01]  /*17f0*/  ISETP.NE.AND P0, PT, R11, 0x1, PT ;  /* 0x000000010b00780c */ /* 0x000fe20003f05270 */
[----:B------:R-:W-:-:S12]  /*1800*/  IMAD.MOV.U32 R0, RZ, RZ, R137 ;  /* 0x000000ffff007224 */ /* 0x000fd800078e0089 */
[----:B------:R-:W0:Y:S02]  /*1810*/  @P0 LDC.64 R4, c[0x0][0x9e8] ;  /* 0x00027a00ff040b82 */ /* 0x000e240000000a00 */
[----:B0-----:R-:W-:-:S05]  /*1820*/  @P0 IMAD.HI.U32 R4, R137, R4, RZ ;  /* 0x0000000489040227 */ /* 0x001fca00078e00ff */
[----:B------:R-:W-:-:S07]  /*1830*/  @P0 SHF.R.U32.HI R0, RZ, R5, R4 ;  /* 0x00000005ff000219 */ /* 0x000fce0000011604 */
.L_x_6389:
[----:B------:R-:W-:-:S05]  /*1840*/  IMAD R0, R0, R11, RZ ;  /* 0x0000000b00007224 */ /* 0x000fca00078e02ff */
[----:B------:R-:W-:-:S13]  /*1850*/  R2UR UR4, R0 ;  /* 0x00000000000472ca */ /* 0x000fda00000e0000 */
[----:B------:R-:W-:-:S04]  /*1860*/  UISETP.LT.AND UP0, UPT, UR5, UR4, UPT ;  /* 0x000000040500728c */ /* 0x000fc8000bf01270 */
[----:B------:R-:W-:-:S12]  /*1870*/  USEL UR5, UR5, UR4, !UP0 ;  /* 0x0000000405057287 */ /* 0x000fd8000c000000 */
.L_x_6387:
[----:B------:R-:W-:Y:S01]  /*1880*/  UMOV UR4, URZ ;  /* 0x0000003f00047c82 */ /* 0x000fe20008000000 */
[----:B------:R-:W-:Y:S01]  /*1890*/  PLOP3.LUT P0, PT, PT, PT, PT, 0x80, 0x0 ;  /* 0x000000000000781c */ /* 0x000fe20003f0f070 */
[----:B------:R-:W-:Y:S01]  /*18a0*/  UIMAD.WIDE UR4, UR5, -0x6db6db6d, UR4 ;  /* 0x92492493050478a5 */ /* 0x000fe2000f8e0204 */
[----:B------:R-:W-:Y:S01]  /*18b0*/  IMAD.MOV.U32 R5, RZ, RZ, RZ ;  /* 0x000000ffff057224 */ /* 0x000fe200078e00ff */
[----:B------:R-:W-:Y:S01]  /*18c0*/  CS2R R86, SRZ ;  /* 0x0000000000567805 */ /* 0x000fe2000001ff00 */
[----:B------:R-:W-:Y:S01]  /*18d0*/  IMAD.MOV.U32 R6, RZ, RZ, RZ ;  /* 0x000000ffff067224 */ /* 0x000fe200078e00ff */
[----:B------:R-:W-:Y:S01]  /*18e0*/  USHF.R.U32.HI UR4, URZ, 0x1f, UR5 ;  /* 0x0000001f3f047899 */ /* 0x000fe20008011605 */
[----:B------:R-:W-:Y:S02]  /*18f0*/  CS2R R12, SRZ ;  /* 0x00000000000c7805 */ /* 0x000fe4000001ff00 */
[----:B------:R-:W-:Y:S02]  /*1900*/  CS2R R84, SRZ ;  /* 0x0000000000547805 */ /* 0x000fe4000001ff00 */
[----:B------:R-:W-:Y:S01]  /*1910*/  CS2R R14, SRZ ;  /* 0x00000000000e7805 */ /* 0x000fe2000001ff00 */
[----:B------:R-:W-:Y:S01]  /*1920*/  ULEA.HI.SX32 UR4, UR5, UR4, 0x19 ;  /* 0x0000000405047291 */ /* 0x000fe2000f8fca3f */
[----:B------:R-:W-:Y:S01]  /*1930*/  IMAD.MOV.U32 R9, RZ, RZ, RZ ;  /* 0x000000ffff097224 */ /* 0x000fe200078e00ff */
[----:B------:R-:W-:-:S02]  /*1940*/  CS2R R78, SRZ ;  /* 0x00000000004e7805 */ /* 0x000fc4000001ff00 */
[----:B------:R-:W-:Y:S01]  /*1950*/  CS2R R20, SRZ ;  /* 0x0000000000147805 */ /* 0x000fe2000001ff00 */
[----:B------:R-:W-:Y:S01]  /*1960*/  UISETP.LT.AND UP0, UPT, URZ, UR4, UPT ;  /* 0x000000043f00728c */ /* 0x000fe2000bf01270 */
[----:B------:R-:W-:Y:S02]  /*1970*/  CS2R R76, SRZ ;  /* 0x00000000004c7805 */ /* 0x000fe4000001ff00 */
[----:B------:R-:W-:Y:S02]  /*1980*/  CS2R R24, SRZ ;  /* 0x0000000000187805 */ /* 0x000fe4000001ff00 */
        /* <DEDUP_REMOVED lines=64> */
.L_x_6391:
        /* <DEDUP_REMOVED lines=9> */
.L_x_6577:
[----:B------:R-:W-:Y:S05]  /*1e20*/  @!P0 BRA `(.L_x_6393) ;  /* 0x0000000000048947 */ /* 0x000fea0003800000 */
[----:B------:R-:W-:Y:S01]  /*1e30*/  BPT.TRAP 0x1 ;  /* 0x000000040000795c */ /* 0x000fe20000300000 */
.L_x_6393:
[----:B0-----:R-:W-:Y:S02]  /*1e40*/  IMAD.U32 R3, RZ, RZ, UR45 ;  /* 0x0000002dff037e24 */ /* 0x001fe4000f8e00ff */
[----:B------:R-:W-:-:S03]  /*1e50*/  IMAD.U32 R0, RZ, RZ, UR46 ;  /* 0x0000002eff007e24 */ /* 0x000fc6000f8e00ff */
[----:B------:R-:W-:Y:S02]  /*1e60*/  LEA R3, R3, UR41, 0x3 ;  /* 0x0000002903037c11 */ /* 0x000fe4000f8e18ff */
[----:B------:R-:W-:-:S04]  /*1e70*/  SHF.L.U32 R0, R0, 0x1f, RZ ;  /* 0x0000001f00007819 */ /* 0x000fc800000006ff */
[----:B------:R0:W1:Y:S01]  /*1e80*/  SYNCS.PHASECHK.TRANS64.TRYWAIT P1, [R3+URZ+0x2e830], R0 ;  /* 0x02e83000030075a7 */ /* 0x000062000802017f */
[----:B------:R-:W-:Y:S05]  /*1e90*/  @!P0 BRA `(.L_x_6394) ;  /* 0x0000000000048947 */ /* 0x000fea0003800000 */
[----:B------:R-:W-:Y:S01]  /*1ea0*/  BPT.TRAP 0x1 ;  /* 0x000000040000795c */ /* 0x000fe20000300000 */
.L_x_6394:
[----:B-1----:R-:W-:Y:S05]  /*1eb0*/  @P1 BRA `(.L_x_6395) ;  /* 0x0000000000081947 */ /* 0x002fea0003800000 */
[----:B------:R-:W1:Y:S02]  /*1ec0*/  SYNCS.PHASECHK.TRANS64.TRYWAIT P1, [R3+URZ+0x2e830], R0 ;  /* 0x02e83000030075a7 */ /* 0x000e64000802017f */
[----:B-1----:R-:W-:Y:S05]  /*1ed0*/  @!P1 BRA `(.L_x_6396) ;  /* 0x000001c8005c9947 */ /* 0x002fea0003800000 */
.L_x_6395:
[----:B------:R-:W2:Y:S01]  /*1ee0*/  S2R R4, SR_TID.X ;  /* 0x0000000000047919 */ /* 0x000ea20000002100 */
[----:B------:R-:W-:Y:S01]  /*1ef0*/  UIADD3 UR4, UR41, 0x20400, URZ ;  /* 0x0002040029047890 */ /* 0x000fe2000fffe03f */
[----:B------:R-:W-:-:S03]  /*1f00*/  LOP3.LUT R2, R2, 0xfff7ffff, RZ, 0xc0, !PT ;  /* 0xfff7ffff02027812 */ /* 0x000fc600078ec0ff */
[----:B------:R-:W-:-:S04]  /*1f10*/  USHF.R.U32.HI UR4, URZ, 0x4, UR4 ;  /* 0x000000043f047899 */ /* 0x000fc80008011604 */
[----:B------:R-:W-:-:S06]  /*1f20*/  ULOP3.LUT UR4, UR4, 0x3fff, URZ, 0xc0, !UPT ;  /* 0x00003fff04047892 */ /* 0x000fcc000f8ec03f */
[----:B------:R-:W-:Y:S01]  /*1f30*/  IMAD.U32 R8, RZ, RZ, UR4 ;  /* 0x00000004ff087e24 */ /* 0x000fe2000f8e00ff */
[----:B------:R-:W-:Y:S05]  /*1f40*/  WARPSYNC.ALL ;  /* 0x0000000000007948 */ /* 0x000fea0003800000 */
[----:B------:R-:W-:Y:S02]  /*1f50*/  LOP3.LUT R8, R8, 0x10000, RZ, 0xfc, !PT ;  /* 0x0001000008087812 */ /* 0x000fe400078efcff */
[----:B--2---:R-:W-:-:S13]  /*1f60*/  LOP3.LUT P1, RZ, R4, 0x7f, RZ, 0xc0, !PT ;  /* 0x0000007f04ff7812 */ /* 0x004fda000782c0ff */
[----:B------:R-:W-:Y:S02]  /*1f70*/  @P1 LOP3.LUT R2, R2, 0x80000, RZ, 0xfc, !PT ;  /* 0x0008000002021812 */ /* 0x000fe400078efcff */
[----:B------:R-:W-:Y:S01]  /*1f80*/  R2UR UR20, R8 ;  /* 0x00000000081472ca */ /* 0x000fe200000e0000 */
[----:B------:R-:W-:Y:S01]  /*1f90*/  ULOP3.LUT UR12, UR52, 0x10000, URZ, 0xfc, !UPT ;  /* 0x00010000340c7892 */ /* 0x000fe2000f8efc3f */
[----:B------:R-:W-:Y:S01]  /*1fa0*/  WARPGROUP.ARRIVE ;  /* 0x00000000000079c5 */ /* 0x000fe20000000000 */
[----:B------:R-:W-:Y:S01]  /*1fb0*/  UMOV UR17, 0x40000040 ;  /* 0x4000004000117882 */ /* 0x000fe20000000000 */
[----:B------:R-:W-:Y:S01]  /*1fc0*/  UMOV UR19, 0x40000040 ;  /* 0x4000004000137882 */ /* 0x000fe20000000000 */
[----:B------:R-:W-:Y:S01]  /*1fd0*/  UMOV UR7, 0x40000040 ;  /* 0x4000004000077882 */ /* 0x000fe20000000000 */
[----:B------:R-:W-:Y:S01]  /*1fe0*/  UMOV UR11, 0x40000040 ;  /* 0x40000040000b7882 */ /* 0x000fe20000000000 */
[----:B------:R-:W-:Y:S01]  /*1ff0*/  UMOV UR15, 0x40000040 ;  /* 0x40000040000f7882 */ /* 0x000fe20000000000 */
[----:B------:R-:W-:Y:S01]  /*2000*/  UMOV UR16, UR12 ;  /* 0x0000000c00107c82 */ /* 0x000fe20008000000 */
[----:B------:R-:W-:Y:S01]  /*2010*/  IMAD.MOV.U32 R5, RZ, RZ, -0xe0 ;  /* 0xffffff20ff057424 */ /* 0x000fe200078e00ff */
[----:B------:R-:W-:Y:S01]  /*2020*/  ULDC UR53, c[0x0][0x9dc] ;  /* 0x0002770000357ab9 */ /* 0x000fe20000000800 */
[----:B01----:R-:W-:-:S02]  /*2030*/  @!P1 VIADD R3, R3, 0x2e840 ;  /* 0x0002e84003039836 */ /* 0x003fc40000000000 */
[----:B------:R-:W-:Y:S01]  /*2040*/  UIMAD UR20, UR45, 0x700, UR20 ;  /* 0x000007002d1478a4 */ /* 0x000fe2000f8e0214 */
[----:B------:R-:W-:Y:S02]  /*2050*/  IMAD R0, R136, R5, 0xe0 ;  /* 0x000000e088007424 */ /* 0x000fe400078e0205 */
[----:B------:R-:W-:Y:S01]  /*2060*/  @!P1 PRMT R3, RZ, 0x654, R3 ;  /* 0x00000654ff039816 */ /* 0x000fe20000000003 */
[----:B------:R-:W-:Y:S01]  /*2070*/  UIADD3 UR4, UR20, 0x100, URZ ;  /* 0x0000010014047890 */ /* 0x000fe2000fffe03f */
[----:B------:R-:W-:Y:S01]  /*2080*/  IMAD.IADD R4, R18, 0x1, R0 ;  /* 0x0000000112047824 */ /* 0x000fe200078e0200 */
[----:B------:R-:W-:Y:S01]  /*2090*/  UIADD3 UR5, UR20, 0x200, URZ ;  /* 0x0000020014057890 */ /* 0x000fe2000fffe03f */
[----:B------:R-:W-:Y:S01]  /*20a0*/  IMAD R5, R141, 0x80, R228 ;  /* 0x000000808d057824 */ /* 0x000fe200078e02e4 */
[----:B------:R-:W-:Y:S01]  /*20b0*/  UMOV UR18, UR20 ;  /* 0x0000001400127c82 */ /* 0x000fe20008000000 */
[----:B------:R-:W-:Y:S01]  /*20c0*/  UIADD3 UR6, UR20, 0x300, URZ ;  /* 0x0000030014067890 */ /* 0x000fe2000fffe03f */
[----:B------:R-:W-:Y:S01]  /*20d0*/  QGMMA.64x32x32.F32.E4M3.E4M3 R120, gdesc[UR16], RZ, !UPT, gsb0 ;  /* 0x00600000107879f3 */ /* 0x000fe2000c0008ff */
[----:B------:R-:W-:Y:S01]  /*20e0*/  UMOV UR18, UR4 ;  /* 0x0000000400127c82 */ /* 0x000fe20008000000 */
[----:B------:R-:W-:Y:S01]  /*20f0*/  UMOV UR19, 0x40000040 ;  /* 0x4000004000137882 */ /* 0x000fe20000000000 */
[----:B------:R-:W-:Y:S01]  /*2100*/  UIADD3 UR4, UR20, 0x400, URZ ;  /* 0x0000040014047890 */ /* 0x000fe2000fffe03f */
[--C-:B------:R-:W-:Y:S01]  /*2110*/  IADD3 R6, -R19, 0x1, R4.reuse ;  /* 0x0000000113067810 */ /* 0x100fe20007ffe104 */
[----:B------:R-:W-:Y:S01]  /*2120*/  UIADD3 UR8, UR20, 0x102, URZ ;  /* 0x0000010214087890 */ /* 0x000fe2000fffe03f */
[----:B------:R-:W-:Y:S01]  /*2130*/  IMAD R7, R17, -0x2, R4 ;  /* 0xfffffffe11077824 */ /* 0x000fe200078e0204 */
[----:B------:R-:W-:-:S02]  /*2140*/  UIADD3 UR9, UR20, 0x202, URZ ;  /* 0x0000020214097890 */ /* 0x000fc4000fffe03f */
[----:B------:R-:W-:Y:S02]  /*2150*/  UIADD3 UR10, UR20, 0x302, URZ ;  /* 0x00000302140a7890 */ /* 0x000fe4000fffe03f */
[----:B------:R-:W-:Y:S02]  /*2160*/  UIADD3 UR13, UR20, 0x304, URZ ;  /* 0x00000304140d7890 */ /* 0x000fe4000fffe03f */
[----:B------:R-:W-:Y:S01]  /*2170*/  UIADD3 UR14, UR20, 0x6, URZ ;  /* 0x00000006140e7890 */ /* 0x000fe2000fffe03f */
        /* <DEDUP_REMOVED lines=156> */
[----:B------:R-:W-:Y:S01]  /*2b40*/  PLOP3.LUT P1, PT, PT, PT, UP0, 0x40, 0x0 ;  /* 0x000000000000781c */ /* 0x000fe20003f2e808 */
[----:B0-----:R-:W-:-:S04]  /*2b50*/  IMAD R3, R17, -0x2, R6 ;  /* 0xfffffffe11037824 */ /* 0x001fc800078e0206 */
[C---:B------:R-:W-:Y:S02]  /*2b60*/  VIADD R6, R3.reuse, UR6 ;  /* 0x0000000603067c36 */ /* 0x040fe40008000000 */
[----:B------:R-:W-:Y:S02]  /*2b70*/  VIADD R4, R3, UR10 ;  /* 0x0000000a03047c36 */ /* 0x000fe40008000000 */
[----:B------:R-:W-:Y:S01]  /*2b80*/  IMAD R3, R17, -0x2, R0 ;  /* 0xfffffffe11037824 */ /* 0x000fe200078e0200 */
[----:B------:R-:W-:Y:S01]  /*2b90*/  VIADDMNMX R21, R5, R6, R7, PT ;  /* 0x0000000605157246 */ /* 0x000fe20003800107 */
[----:B------:R-:W-:Y:S02]  /*2ba0*/  IMAD.IADD R20, R4, 0x1, R5 ;  /* 0x0000000104147824 */ /* 0x000fe400078e0205 */
[----:B------:R-:W-:Y:S05]  /*2bb0*/  @P1 BRA `(.L_x_6397) ;  /* 0x0000000000541947 */ /* 0x000fea0003800000 */
        /* <DEDUP_REMOVED lines=12> */
.L_x_6399:
[----:B------:R-:W-:-:S06]  /*2c80*/  UISETP.NE.AND UP1, UPT, UR7, 0x1, UPT ;  /* 0x000000010700788c */ /* 0x000fcc000bf25270 */
[----:B------:R-:W-:-:S05]  /*2c90*/  PLOP3.LUT P1, PT, PT, PT, UP1, 0x80, 0x0 ;  /* 0x000000000000781c */ /* 0x000fca0003f2f018 */
[----:B------:R-:W-:-:S08]  /*2ca0*/  @UP1 ULDC.64 UR10, c[0x0][0x9e8] ;  /* 0x00027a00000a1ab9 */ /* 0x000fd00000000a00 */
[----:B------:R-:W-:-:S05]  /*2cb0*/  @P1 IMAD.HI.U32 R9, R10, UR10, RZ ;  /* 0x0000000a0a091c27 */ /* 0x000fca000f8e00ff */
[----:B------:R-:W-:-:S07]  /*2cc0*/  @P1 SHF.R.U32.HI R10, RZ, UR11, R9 ;  /* 0x0000000bff0a1c19 */ /* 0x000fce0008011609 */
.L_x_6400:
[----:B------:R-:W-:Y:S05]  /*2cd0*/  BSYNC B0 ;  /* 0x0000000000007941 */ /* 0x000fea0003800000 */
.L_x_6398:
[----:B------:R-:W-:-:S05]  /*2ce0*/  IMAD R10, R10, UR7, R3 ;  /* 0x000000070a0a7c24 */ /* 0x000fca000f8e0203 */
[----:B------:R-:W-:Y:S02]  /*2cf0*/  VIMNMX R20, R20, R10, !PT ;  /* 0x0000000a14147248 */ /* 0x000fe40007fe0100 */
[----:B------:R-:W-:-:S07]  /*2d00*/  VIADDMNMX R21, R10, UR7, R21, PT ;  /* 0x000000070a157c46 */ /* 0x000fce000b800115 */
.L_x_6397:
[C---:B------:R-:W-:Y:S02]  /*2d10*/  ISETP.GE.AND P1, PT, R0.reuse, 0x2, PT ;  /* 0x000000020000780c */ /* 0x040fe40003f26270 */
[----:B------:R-:W-:Y:S02]  /*2d20*/  ISETP.GE.AND P3, PT, R0, 0xa, PT ;  /* 0x0000000a0000780c */ /* 0x000fe40003f66270 */
        /* <DEDUP_REMOVED lines=12> */
[C---:B------:R-:W-:Y:S02]  /*2df0*/  ISETP.LT.OR P2, PT, R21.reuse, 0x9, P2 ;  /* 0x000000091500780c */ /* 0x040fe40001741670 */
        /* <DEDUP_REMOVED lines=256> */
[----:B------:R-:W-:Y:S01]  /*3e00*/  ISETP.GE.AND P6, PT, R0, 0xda, PT ;  /* 0x000000da0000780c */ /* 0x000fe20003fc6270 */
[----:B------:R-:W-:-:S03]  /*3e10*/  VIADD R0, R5, 0x8 ;  /* 0x0000000805007836 */ /* 0x000fc60000000000 */
[----:B------:R-:W-:Y:S02]  /*3e20*/  P2R R140, PR, RZ, 0x40 ;  /* 0x00000040ff8c7803 */ /* 0x000fe40000000000 */
[----:B------:R-:W-:Y:S02]  /*3e30*/  ISETP.GT.AND P6, PT, R20, 0xd9, !P6 ;  /* 0x000000d91400780c */ /* 0x000fe400077c4270 */
[----:B------:R-:W-:Y:S02]  /*3e40*/  VIADDMNMX R0, R0, R6, R7, PT ;  /* 0x0000000600007246 */ /* 0x000fe40003800107 */
[----:B------:R-:W-:-:S04]  /*3e50*/  ISETP.LT.OR P6, PT, R21, 0xda, P6 ;  /* 0x000000da1500780c */ /* 0x000fc800037c1670 */
[----:B------:R-:W-:Y:S02]  /*3e60*/  FSEL R37, R37, -INF , !P6 ;  /* 0xff80000025257808 */ /* 0x000fe40007000000 */
[----:B------:R-:W-:-:S13]  /*3e70*/  PLOP3.LUT P6, PT, PT, PT, UP0, 0x40, 0x0 ;  /* 0x000000000000781c */ /* 0x000fda0003fce808 */
        /* <DEDUP_REMOVED lines=15> */
.L_x_6403:
[----:B------:R-:W-:-:S06]  /*3f70*/  UISETP.NE.AND UP1, UPT, UR7, 0x1, UPT ;  /* 0x000000010700788c */ /* 0x000fcc000bf25270 */
[----:B------:R-:W-:-:S05]  /*3f80*/  PLOP3.LUT P6, PT, PT, PT, UP1, 0x80, 0x0 ;  /* 0x000000000000781c */ /* 0x000fca0003fcf018 */
[----:B------:R-:W-:-:S08]  /*3f90*/  @UP1 ULDC.64 UR10, c[0x0][0x9e8] ;  /* 0x00027a00000a1ab9 */ /* 0x000fd00000000a00 */
[----:B------:R-:W-:Y:S01]  /*3fa0*/  @P6 IMAD.HI.U32 R7, R6, UR10, RZ ;  /* 0x0000000a06076c27 */ /* 0x000fe2000f8e00ff */
[----:B------:R-:W-:-:S13]  /*3fb0*/  PLOP3.LUT P6, PT, PT, PT, UP1, 0x80, 0x0 ;  /* 0x000000000000781c */ /* 0x000fda0003fcf018 */
[----:B------:R-:W-:-:S07]  /*3fc0*/  @P6 SHF.R.U32.HI R6, RZ, UR11, R7 ;  /* 0x0000000bff066c19 */ /* 0x000fce0008011607 */
.L_x_6404:
[----:B------:R-:W-:Y:S05]  /*3fd0*/  BSYNC B0 ;  /* 0x0000000000007941 */ /* 0x000fea0003800000 */
.L_x_6402:
[----:B------:R-:W-:-:S05]  /*3fe0*/  IMAD R3, R6, UR7, R3 ;  /* 0x0000000706037c24 */ /* 0x000fca000f8e0203 */
[----:B------:R-:W-:Y:S02]  /*3ff0*/  VIMNMX R4, R4, R3, !PT ;  /* 0x0000000304047248 */ /* 0x000fe40007fe0100 */
[----:B------:R-:W-:-:S07]  /*4000*/  VIADDMNMX R0, R3, UR7, R0, PT ;  /* 0x0000000703007c46 */ /* 0x000fce000b800100 */
.L_x_6401:
[----:B------:R-:W-:Y:S02]  /*4010*/  ISETP.GT.AND P1, PT, R4, 0x20, !P1 ;  /* 0x000000200400780c */ /* 0x000fe40004f24270 */
[----:B------:R-:W-:Y:S02]  /*4020*/  ISETP.NE.AND P6, PT, R175, RZ, PT ;  /* 0x000000ffaf00720c */ /* 0x000fe40003fc5270 */
[----:B------:R-:W-:Y:S02]  /*4030*/  ISETP.LT.OR P1, PT, R0, 0x21, P1 ;  /* 0x000000210000780c */ /* 0x000fe40000f21670 */
[----:B------:R-:W-:Y:S02]  /*4040*/  ISETP.GT.AND P2, PT, R4, 0x29, !P2 ;  /* 0x000000290400780c */ /* 0x000fe40005744270 */
[----:B------:R-:W-:Y:S02]  /*4050*/  FSEL R106, R106, -INF , !P1 ;  /* 0xff8000006a6a7808 */ /* 0x000fe40004800000 */
[----:B------:R-:W-:-:S02]  /*4060*/  ISETP.NE.AND P1, PT, R151, RZ, PT ;  /* 0x000000ff9700720c */ /* 0x000fc40003f25270 */
[----:B------:R-:W-:Y:S02]  /*4070*/  ISETP.LT.OR P2, PT, R0, 0x2a, P2 ;  /* 0x0000002a0000780c */ /* 0x000fe40001741670 */
[----:B------:R-:W-:Y:S02]  /*4080*/  ISETP.GT.AND P1, PT, R4, 0x21, !P1 ;  /* 0x000000210400780c */ /* 0x000fe40004f24270 */
[----:B------:R-:W-:Y:S02]  /*4090*/  FSEL R111, R111, -INF , !P2 ;  /* 0xff8000006f6f7808 */ /* 0x000fe40005000000 */
        /* <DEDUP_REMOVED lines=139> */
[C---:B------:R-:W-:Y:S02]  /*4950*/  ISETP.GT.AND P1, PT, R4.reuse, 0x79, !P1 ;  /* 0x000000790400780c */ /* 0x040fe40004f24270 */
[----:B------:R-:W-:Y:S01]  /*4960*/  ISETP.GT.AND P3, PT, R4, 0xd0, !P3 ;  /* 0x000000d00400780c */ /* 0x000fe20005f64270 */
[----:B------:R-:W0:Y:S01]  /*4970*/  SHFL.BFLY PT, R3, R6, 0x2, 0x1f ;  /* 0x0c401f0006037f89 */ /* 0x000e2200000e0000 */
[----:B------:R-:W-:-:S02]  /*4980*/  ISETP.LT.OR P1, PT, R0, 0x7a, P1 ;  /* 0x0000007a0000780c */ /* 0x000fc40000f21670 */
[C---:B------:R-:W-:Y:S02]  /*4990*/  ISETP.GT.AND P4, PT, R4.reuse, 0xd1, !P4 ;  /* 0x000000d10400780c */ /* 0x040fe40006784270 */
        /* <DEDUP_REMOVED lines=9> */
[----:B------:R-:W-:Y:S02]  /*4a30*/  FSEL R34, R34, -INF , !P3 ;  /* 0xff80000022227808 */ /* 0x000fe40005800000 */
[----:B------:R-:W-:-:S02]  /*4a40*/  ISETP.GT.AND P1, PT, R4, 0x81, !P1 ;  /* 0x000000810400780c */ /* 0x000fc40004f24270 */
[----:B0-----:R-:W-:Y:S02]  /*4a50*/  FMNMX.FTZ R7, R6, R3, !PT ;  /* 0x0000000306077209 */ /* 0x001fe40007810000 */
[C---:B------:R-:W-:Y:S02]  /*4a60*/  ISETP.LT.OR P1, PT, R0.reuse, 0x82, P1 ;  /* 0x000000820000780c */ /* 0x040fe40000f21670 */
[----:B------:R-:W-:Y:S02]  /*4a70*/  ISETP.LT.OR P5, PT, R0, 0xd9, P5 ;  /* 0x000000d90000780c */ /* 0x000fe40002fa1670 */
[----:B------:R-:W-:Y:S02]  /*4a80*/  FSEL R59, R59, -INF , !P1 ;  /* 0xff8000003b3b7808 */ /* 0x000fe40004800000 */
[----:B------:R-:W-:Y:S02]  /*4a90*/  ISETP.GT.AND P1, PT, R4, 0x88, !P2 ;  /* 0x000000880400780c */ /* 0x000fe40005724270 */
[----:B------:R-:W-:-:S02]  /*4aa0*/  ISETP.NE.AND P2, PT, R180, RZ, PT ;  /* 0x000000ffb400720c */ /* 0x000fc40003f45270 */
[----:B------:R-:W-:Y:S02]  /*4ab0*/  ISETP.LT.OR P1, PT, R0, 0x89, P1 ;  /* 0x000000890000780c */ /* 0x000fe40000f21670 */
[----:B------:R-:W-:Y:S02]  /*4ac0*/  FSEL R35, R35, -INF , !P4 ;  /* 0xff80000023237808 */ /* 0x000fe40006000000 */
[----:B------:R-:W-:Y:S02]  /*4ad0*/  FSEL R62, R62, -INF , !P1 ;  /* 0xff8000003e3e7808 */ /* 0x000fe40004800000 */
[----:B------:R-:W-:Y:S02]  /*4ae0*/  ISETP.GT.AND P1, PT, R4, 0x89, !P6 ;  /* 0x000000890400780c */ /* 0x000fe40007724270 */
[----:B------:R-:W-:Y:S02]  /*4af0*/  ISETP.NE.AND P6, PT, R181, RZ, PT ;  /* 0x000000ffb500720c */ /* 0x000fe40003fc5270 */
[----:B------:R-:W-:-:S02]  /*4b00*/  ISETP.LT.OR P1, PT, R0, 0x8a, P1 ;  /* 0x0000008a0000780c */ /* 0x000fc40000f21670 */
[----:B------:R-:W-:Y:S02]  /*4b10*/  FSEL R38, R38, -INF , !P5 ;  /* 0xff80000026267808 */ /* 0x000fe40006800000 */
[----:B------:R-:W-:Y:S02]  /*4b20*/  FSEL R63, R63, -INF , !P1 ;  /* 0xff8000003f3f7808 */ /* 0x000fe40004800000 */
[----:B------:R-:W-:Y:S02]  /*4b30*/  ISETP.NE.AND P1, PT, R161, RZ, PT ;  /* 0x000000ffa100720c */ /* 0x000fe40003f25270 */
[----:B------:R-:W-:Y:S02]  /*4b40*/  R2UR UR10, R137 ;  /* 0x00000000890a72ca */ /* 0x000fe400000e0000 */
[----:B------:R-:W-:-:S04]  /*4b50*/  ISETP.GT.AND P1, PT, R4, 0x90, !P1 ;  /* 0x000000900400780c */ /* 0x000fc80004f24270 */
[----:B------:R-:W-:-:S04]  /*4b60*/  ISETP.LT.OR P1, PT, R0, 0x91, P1 ;  /* 0x000000910000780c */ /* 0x000fc80000f21670 */
[----:B------:R-:W-:Y:S02]  /*4b70*/  FSEL R66, R66, -INF , !P1 ;  /* 0xff80000042427808 */ /* 0x000fe40004800000 */
[----:B------:R-:W-:Y:S01]  /*4b80*/  ISETP.NE.AND P1, PT, R162, RZ, PT ;  /* 0x000000ffa200720c */ /* 0x000fe20003f25270 */
[----:B------:R-:W-:-:S03]  /*4b90*/  UIADD3 UR14, UR10, UR6, URZ ;  /* 0x000000060a0e7290 */ /* 0x000fc6000fffe03f */
        /* <DEDUP_REMOVED lines=47> */
[----:B------:R-:W-:Y:S02]  /*4e90*/  ISETP.NE.AND P1, PT, R10, RZ, PT ;  /* 0x000000ff0a00720c */ /* 0x000fe40003f25270 */
[----:B------:R-:W0:Y:S02]  /*4ea0*/  SHFL.BFLY PT, R10, R7, 0x1, 0x1f ;  /* 0x0c201f00070a7f89 */ /* 0x000e2400000e0000 */
        /* <DEDUP_REMOVED lines=8> */
[----:B0-----:R-:W-:Y:S02]  /*4f30*/  FMNMX.FTZ R3, R7, R10, !PT ;  /* 0x0000000a07037209 */ /* 0x001fe40007810000 */
        /* <DEDUP_REMOVED lines=20> */
[----:B------:R-:W-:Y:S02]  /*5080*/  ISETP.NE.AND P2, PT, R139, RZ, PT ;  /* 0x000000ff8b00720c */ /* 0x000fe40003f45270 */
[----:B------:R-:W-:-:S04]  /*5090*/  ISETP.LT.OR P1, PT, R0, 0xc1, P1 ;  /* 0x000000c10000780c */ /* 0x000fc80000f21670 */
[----:B------:R-:W-:Y:S02]  /*50a0*/  FSEL R26, R26, -INF , !P1 ;  /* 0xff8000001a1a7808 */ /* 0x000fe40004800000 */
[----:B------:R-:W-:Y:S02]  /*50b0*/  ISETP.GT.AND P1, PT, R4, 0xc1, !P6 ;  /* 0x000000c10400780c */ /* 0x000fe40007724270 */
[----:B------:R-:W-:Y:S01]  /*50c0*/  ISETP.NE.AND P6, PT, R138, RZ, PT ;  /* 0x000000ff8a00720c */ /* 0x000fe20003fc5270 */
[----:B------:R-:W-:Y:S01]  /*50d0*/  IMAD.U32 R138, RZ, RZ, UR37 ;  /* 0x00000025ff8a7e24 */ /* 0x000fe2000f8e00ff */
[----:B------:R-:W-:-:S03]  /*50e0*/  ISETP.LT.OR P1, PT, R0, 0xc2, P1 ;  /* 0x000000c20000780c */ /* 0x000fc60000f21670 */
[----:B------:R-:W-:Y:S01]  /*50f0*/  FFMA.FTZ R138, R3, R138, -8 ;  /* 0xc1000000038a7423 */ /* 0x000fe2000001008a */
[----:B------:R-:W-:Y:S02]  /*5100*/  FSEL R27, R27, -INF , !P1 ;  /* 0xff8000001b1b7808 */ /* 0x000fe40004800000 */
[----:B------:R-:W-:-:S04]  /*5110*/  FSETP.NEU.FTZ.AND P1, PT, R3, -INF , PT ;  /* 0xff8000000300780b */ /* 0x000fc80003f3d000 */
[----:B------:R-:W-:Y:S02]  /*5120*/  FSEL R138, R138, RZ, P1 ;  /* 0x000000ff8a8a7208 */ /* 0x000fe40000800000 */
[----:B------:R-:W-:Y:S02]  /*5130*/  ISETP.GT.AND P1, PT, R4, 0xc8, !P6 ;  /* 0x000000c80400780c */ /* 0x000fe40007724270 */
[----:B------:R-:W-:Y:S01]  /*5140*/  ISETP.NE.AND P6, PT, R140, RZ, PT ;  /* 0x000000ff8c00720c */ /* 0x000fe20003fc5270 */
        /* <DEDUP_REMOVED lines=13> */
[----:B------:R-:W-:Y:S01]  /*5220*/  ISETP.LT.OR P1, PT, R0, 0xc9, P1 ;  /* 0x000000c90000780c */ /* 0x000fe20000f21670 */
[----:B------:R-:W-:-:S01]  /*5230*/  FFMA.FTZ R7, R121, UR37, -R138 ;  /* 0x0000002579077c23 */ /* 0x000fc2000801088a */
[----:B------:R-:W-:Y:S01]  /*5240*/  FMNMX.FTZ R116, R130, R113, !PT ;  /* 0x0000007182747209 */ /* 0x000fe20007810000 */
[----:B------:R-:W-:-:S01]  /*5250*/  FFMA.FTZ R11, R124, UR37, -R138 ;  /* 0x000000257c0b7c23 */ /* 0x000fc2000801088a */
[----:B------:R-:W-:Y:S01]  /*5260*/  FSEL R30, R30, -INF , !P1 ;  /* 0xff8000001e1e7808 */ /* 0x000fe20004800000 */
[----:B------:R-:W-:Y:S01]  /*5270*/  MUFU.EX2 R6, R6 ;  /* 0x0000000600067308 */ /* 0x000fe20000000800 */
[----:B------:R-:W-:Y:S01]  /*5280*/  FMNMX.FTZ R113, R131, R116, !PT ;  /* 0x0000007483717209 */ /* 0x000fe20007810000 */
[--C-:B------:R-:W-:Y:S01]  /*5290*/  FFMA.FTZ R116, R93, UR37, -R138.reuse ;  /* 0x000000255d747c23 */ /* 0x100fe2000801088a */
[----:B------:R-:W-:Y:S01]  /*52a0*/  ISETP.GT.AND P1, PT, R4, 0xc9, !P2 ;  /* 0x000000c90400780c */ /* 0x000fe20005724270 */
[--C-:B------:R-:W-:Y:S01]  /*52b0*/  FFMA.FTZ R12, R125, UR37, -R138.reuse ;  /* 0x000000257d0c7c23 */ /* 0x100fe2000801088a */
[----:B------:R-:W-:Y:S01]  /*52c0*/  FMNMX.FTZ R92, R134, R113, !PT ;  /* 0x00000071865c7209 */ /* 0x000fe20007810000 */
[--C-:B------:R-:W-:Y:S01]  /*52d0*/  FFMA.FTZ R9, R128, UR37, -R138.reuse ;  /* 0x0000002580097c23 */ /* 0x100fe2000801088a */
[----:B------:R-:W-:Y:S01]  /*52e0*/  ISETP.LT.OR P1, PT, R0, 0xca, P1 ;  /* 0x000000ca0000780c */ /* 0x000fe20000f21670 */
[----:B------:R0:W-:Y:S01]  /*52f0*/  MUFU.EX2 R113, R120 ;  /* 0x0000007800717308 */ /* 0x0001e20000000800 */
[----:B------:R-:W-:Y:S01]  /*5300*/  FMNMX.FTZ R117, R135, R92, !PT ;  /* 0x0000005c87757209 */ /* 0x000fe20007810000 */
[--C-:B------:R-:W-:Y:S01]  /*5310*/  FFMA.FTZ R10, R129, UR37, -R138.reuse ;  /* 0x00000025810a7c23 */ /* 0x100fe2000801088a */
[----:B------:R-:W-:Y:S01]  /*5320*/  ISETP.GT.AND P2, PT, R4, 0xd9, !P6 ;  /* 0x000000d90400780c */ /* 0x000fe20007744270 */
[--C-:B------:R-:W-:Y:S01]  /*5330*/  FFMA.FTZ R4, R40, UR37, -R138.reuse ;  /* 0x0000002528047c23 */ /* 0x100fe2000801088a */
[----:B------:R-:W-:Y:S01]  /*5340*/  FMNMX.FTZ R92, R106, R117, !PT ;  /* 0x000000756a5c7209 */ /* 0x000fe20007810000 */
[--C-:B------:R-:W-:Y:S01]  /*5350*/  FFMA.FTZ R117, R97, UR37, -R138.reuse ;  /* 0x0000002561757c23 */ /* 0x100fe2000801088a */
[----:B------:R-:W-:Y:S01]  /*5360*/  FSEL R31, R31, -INF , !P1 ;  /* 0xff8000001f1f7808 */ /* 0x000fe20004800000 */
[----:B------:R-:W-:Y:S01]  /*5370*/  MUFU.EX2 R7, R7 ;  /* 0x0000000700077308 */ /* 0x000fe20000000800 */
[----:B------:R-:W-:Y:S01]  /*5380*/  FMNMX.FTZ R93, R107, R92, !PT ;  /* 0x0000005c6b5d7209 */ /* 0x000fe20007810000 */
[--C-:B------:R-:W-:Y:S01]  /*5390*/  FFMA.FTZ R92, R96, UR37, -R138.reuse ;  /* 0x00000025605c7c23 */ /* 0x100fe2000801088a */
[----:B0-----:R-:W-:-:S01]  /*53a0*/  FFMA.FTZ R120, R101, UR37, -R138 ;  /* 0x0000002565787c23 */ /* 0x001fc2000801088a */
        /* <DEDUP_REMOVED lines=13> */
[----:B------:R-:W0:Y:S01]  /*5480*/  MUFU.EX2 R12, R12 ;  /* 0x0000000c000c7308 */ /* 0x000e220000000800 */
        /* <DEDUP_REMOVED lines=18> */
[----:B0-----:R-:W-:Y:S01]  /*55b0*/  F2FP.SATFINITE.E4M3.F32.PACK_AB_MERGE_C R224, R12, R11, RZ ;  /* 0x0000000b0ce0723e */ /* 0x001fe200048070ff */
[--C-:B------:R-:W-:Y:S01]  /*55c0*/  FFMA.FTZ R69, R69, UR37, -R138.reuse ;  /* 0x0000002545457c23 */ /* 0x100fe2000801088a */
[----:B------:R-:W-:Y:S01]  /*55d0*/  FMNMX.FTZ R100, R94, R101, !PT ;  /* 0x000000655e647209 */ /* 0x000fe20007810000 */
[----:B------:R-:W-:Y:S01]  /*55e0*/  FFMA.FTZ R64, R64, UR37, -R138 ;  /* 0x0000002540407c23 */ /* 0x000fe2000801088a */
[----:B------:R-:W-:Y:S01]  /*55f0*/  F2FP.SATFINITE.E4M3.F32.PACK_AB_MERGE_C R224, R7, R6, R224 ;  /* 0x0000000607e0723e */ /* 0x000fe200048070e0 */
        /* <DEDUP_REMOVED lines=20> */
[----:B------:R-:W-:Y:S01]  /*5740*/  FFMA.FTZ R33, R33, UR37, -R138 ;  /* 0x0000002521217c23 */ /* 0x000fe2000801088a */
        /* <DEDUP_REMOVED lines=12> */
[----:B------:R-:W-:Y:S01]  /*5810*/  MUFU.EX2 R105, R105 ;  /* 0x0000006900697308 */ /* 0x000fe20000000800 */
[----:B------:R-:W-:-:S04]  /*5820*/  FMNMX.FTZ R101, R87, R100, !PT ;  /* 0x0000006457657209 */ /* 0x000fc80007810000 */
        /* <DEDUP_REMOVED lines=26> */
[----:B------:R-:W0:Y:S01]  /*59d0*/  MUFU.EX2 R116, R116 ;  /* 0x0000007400747308 */ /* 0x000e220000000800 */
[----:B------:R-:W-:-:S04]  /*59e0*/  FMNMX.FTZ R101, R55, R100, !PT ;  /* 0x0000006437657209 */ /* 0x000fc80007810000 */
[----:B------:R-:W-:-:S03]  /*59f0*/  FMNMX.FTZ R100, R26, R101, !PT ;  /* 0x000000651a647209 */ /* 0x000fc60007810000 */
[----:B------:R-:W-:Y:S01]  /*5a00*/  MUFU.EX2 R92, R92 ;  /* 0x0000005c005c7308 */ /* 0x000fe20000000800 */
[----:B------:R-:W-:-:S04]  /*5a10*/  FMNMX.FTZ R101, R27, R100, !PT ;  /* 0x000000641b657209 */ /* 0x000fc80007810000 */
[----:B------:R-:W-:-:S03]  /*5a20*/  FMNMX.FTZ R40, R30, R101, !PT ;  /* 0x000000651e287209 */ /* 0x000fc60007810000 */
[----:B------:R-:W1:Y:S01]  /*5a30*/  MUFU.EX2 R96, R96 ;  /* 0x0000006000607308 */ /* 0x000e620000000800 */
[----:B------:R-:W-:Y:S02]  /*5a40*/  FMNMX.FTZ R101, R31, R40, !PT ;  /* 0x000000281f657209 */ /* 0x000fe40007810000 */
[----:B0-----:R-:W-:Y:S02]  /*5a50*/  F2FP.SATFINITE.E4M3.F32.PACK_AB_MERGE_C R216, R116, R113, RZ ;  /* 0x0000007174d8723e */ /* 0x001fe400048070ff */
[----:B------:R-:W-:Y:S02]  /*5a60*/  FMNMX.FTZ R40, R34, R101, !PT ;  /* 0x0000006522287209 */ /* 0x000fe40007810000 */
[----:B------:R-:W-:Y:S01]  /*5a70*/  F2FP.SATFINITE.E4M3.F32.PACK_AB_MERGE_C R216, R89, R88, R216 ;  /* 0x0000005859d8723e */ /* 0x000fe200048070d8 */
[----:B------:R-:W-:Y:S01]  /*5a80*/  MUFU.EX2 R72, R72 ;  /* 0x0000004800487308 */ /* 0x000fe20000000800 */
[----:B------:R-:W-:Y:S01]  /*5a90*/  FMNMX.FTZ R101, R35, R40, !PT ;  /* 0x0000002823657209 */ /* 0x000fe20007810000 */
[--C-:B------:R-:W-:Y:S01]  /*5aa0*/  FFMA.FTZ R40, R44, UR37, -R138.reuse ;  /* 0x000000252c287c23 */ /* 0x100fe2000801088a */
[----:B------:R-:W-:-:S01]  /*5ab0*/  FFMA.FTZ R44, R48, UR37, -R138 ;  /* 0x00000025302c7c23 */ /* 0x000fc2000801088a */
[----:B------:R-:W-:Y:S01]  /*5ac0*/  FFMA.FTZ R48, R52, UR37, -R138 ;  /* 0x0000002534307c23 */ /* 0x000fe2000801088a */
[----:B------:R-:W-:-:S03]  /*5ad0*/  FMNMX.FTZ R0, R38, R101, !PT ;  /* 0x0000006526007209 */ /* 0x000fc60007810000 */
[----:B------:R-:W-:Y:S01]  /*5ae0*/  MUFU.EX2 R73, R73 ;  /* 0x0000004900497308 */ /* 0x000fe20000000800 */
[----:B------:R-:W-:Y:S02]  /*5af0*/  FMNMX.FTZ R0, R39, R0, !PT ;  /* 0x0000000027007209 */ /* 0x000fe40007810000 */
[----:B-1----:R-:W-:-:S03]  /*5b00*/  F2FP.SATFINITE.E4M3.F32.PACK_AB_MERGE_C R218, R97, R96, RZ ;  /* 0x0000006061da723e */ /* 0x002fc600048070ff */
[----:B------:R-:W0:Y:S01]  /*5b10*/  SHFL.BFLY PT, R101, R0, 0x2, 0x1f ;  /* 0x0c401f0000657f89 */ /* 0x000e2200000e0000 */
[----:B------:R-:W-:Y:S01]  /*5b20*/  F2FP.SATFINITE.E4M3.F32.PACK_AB_MERGE_C R218, R93, R92, R218 ;  /* 0x0000005c5dda723e */ /* 0x000fe200048070da */
[----:B------:R-:W-:Y:S08]  /*5b30*/  MUFU.EX2 R76, R76 ;  /* 0x0000004c004c7308 */ /* 0x000ff00000000800 */
[----:B------:R-:W1:Y:S08]  /*5b40*/  MUFU.EX2 R77, R77 ;  /* 0x0000004d004d7308 */ /* 0x000e700000000800 */
[----:B------:R-:W-:Y:S01]  /*5b50*/  MUFU.EX2 R80, R80 ;  /* 0x0000005000507308 */ /* 0x000fe20000000800 */
[----:B0-----:R-:W-:-:S07]  /*5b60*/  FMNMX.FTZ R101, R0, R101, !PT ;  /* 0x0000006500657209 */ /* 0x001fce0007810000 */
[----:B------:R-:W-:Y:S01]  /*5b70*/  MUFU.EX2 R81, R81 ;  /* 0x0000005100517308 */ /* 0x000fe20000000800 */
[----:B-1----:R-:W-:Y:S01]  /*5b80*/  F2FP.SATFINITE.E4M3.F32.PACK_AB_MERGE_C R212, R77, R76, RZ ;  /* 0x0000004c4dd4723e */ /* 0x002fe200048070ff */
[----:B------:R-:W0:Y:S03]  /*5b90*/  SHFL.BFLY PT, R0, R101, 0x1, 0x1f ;  /* 0x0c201f0065007f89 */ /* 0x000e2600000e0000 */
[----:B------:R-:W-:-:S03]  /*5ba0*/  F2FP.SATFINITE.E4M3.F32.PACK_AB_MERGE_C R212, R73, R72, R212 ;  /* 0x0000004849d4723e */ /* 0x000fc600048070d4 */
[----:B------:R-:W-:Y:S08]  /*5bb0*/  MUFU.EX2 R84, R84 ;  /* 0x0000005400547308 */ /* 0x000ff00000000800 */
[----:B------:R-:W1:Y:S08]  /*5bc0*/  MUFU.EX2 R85, R85 ;  /* 0x0000005500557308 */ /* 0x000e700000000800 */
[----:B------:R-:W-:Y:S01]  /*5bd0*/  MUFU.EX2 R60, R60 ;  /* 0x0000003c003c7308 */ /* 0x000fe20000000800 */
[----:B0-----:R-:W-:Y:S01]  /*5be0*/  FMNMX.FTZ R0, R101, R0, !PT ;  /* 0x0000000065007209 */ /* 0x001fe20007810000 */
[----:B------:R-:W-:-:S03]  /*5bf0*/  IMAD.U32 R101, RZ, RZ, UR37 ;  /* 0x00000025ff657e24 */ /* 0x000fc6000f8e00ff */
[C---:B------:R-:W-:Y:S01]  /*5c00*/  FSETP.NEU.FTZ.AND P1, PT, R0.reuse, -INF , PT ;  /* 0xff8000000000780b */ /* 0x040fe20003f3d000 */
[----:B------:R-:W-:-:S02]  /*5c10*/  FFMA.FTZ R100, R0, R101, -8 ;  /* 0xc100000000647423 */ /* 0x000fc40000010065 */
[----:B------:R-:W-:Y:S01]  /*5c20*/  MUFU.EX2 R61, R61 ;  /* 0x0000003d003d7308 */ /* 0x000fe20000000800 */
[----:B-1----:R-:W-:Y:S02]  /*5c30*/  F2FP.SATFINITE.E4M3.F32.PACK_AB_MERGE_C R214, R85, R84, RZ ;  /* 0x0000005455d6723e */ /* 0x002fe400048070ff */
        /* <DEDUP_REMOVED lines=19> */
[----:B------:R-:W-:-:S01]  /*5d70*/  FADD.FTZ R82, R6, R7 ;  /* 0x0000000706527221 */ /* 0x000fc20000010000 */
[--C-:B------:R-:W-:Y:S01]  /*5d80*/  FFMA.FTZ R99, R103, UR37, -R100.reuse ;  /* 0x0000002567637c23 */ /* 0x100fe20008010864 */
[----:B------:R-:W-:-:S01]  /*5d90*/  FFMA.FTZ R103, R79, UR37, -R100 ;  /* 0x000000254f677c23 */ /* 0x000fc20008010864 */
[----:B------:R-:W-:Y:S01]  /*5da0*/  FFMA.FTZ R79, R83, UR37, -R100 ;  /* 0x00000025534f7c23 */ /* 0x000fe20008010864 */
[----:B------:R-:W-:Y:S01]  /*5db0*/  MUFU.EX2 R52, R52 ;  /* 0x0000003400347308 */ /* 0x000fe20000000800 */
[----:B------:R-:W-:-:S01]  /*5dc0*/  FADD.FTZ R83, R11, R82 ;  /* 0x000000520b537221 */ /* 0x000fc20000010000 */
[--C-:B------:R-:W-:Y:S01]  /*5dd0*/  FFMA.FTZ R121, R127, UR37, -R100.reuse ;  /* 0x000000257f797c23 */ /* 0x100fe20008010864 */
[----:B------:R-:W-:-:S01]  /*5de0*/  FFMA.FTZ R117, R130, UR37, -R100 ;  /* 0x0000002582757c23 */ /* 0x000fc20008010864 */
[----:B------:R-:W-:Y:S01]  /*5df0*/  FFMA.FTZ R122, R131, UR37, -R100 ;  /* 0x00000025837a7c23 */ /* 0x000fe20008010864 */
[----:B------:R-:W-:-:S01]  /*5e00*/  FADD.FTZ R128, R12, R83 ;  /* 0x000000530c807221 */ /* 0x000fc20000010000 */
[--C-:B------:R-:W-:Y:S01]  /*5e10*/  FFMA.FTZ R82, R86, UR37, -R100.reuse ;  /* 0x0000002556527c23 */ /* 0x100fe20008010864 */
[----:B------:R-:W-:-:S01]  /*5e20*/  FFMA.FTZ R123, R134, UR37, -R100 ;  /* 0x00000025867b7c23 */ /* 0x000fc20008010864 */
[----:B------:R-:W0:Y:S01]  /*5e30*/  MUFU.EX2 R101, R101 ;  /* 0x0000006500657308 */ /* 0x000e220000000800 */
[----:B------:R-:W-:-:S01]  /*5e40*/  FADD.FTZ R83, R9, R128 ;  /* 0x0000008009537221 */ /* 0x000fc20000010000 */
[--C-:B------:R-:W-:Y:S01]  /*5e50*/  FFMA.FTZ R124, R135, UR37, -R100.reuse ;  /* 0x00000025877c7c23 */ /* 0x100fe20008010864 */
[----:B------:R-:W-:-:S01]  /*5e60*/  FFMA.FTZ R106, R106, UR37, -R100 ;  /* 0x000000256a6a7c23 */ /* 0x000fc20008010864 */
[----:B------:R-:W-:Y:S01]  /*5e70*/  FFMA.FTZ R107, R107, UR37, -R100 ;  /* 0x000000256b6b7c23 */ /* 0x000fe20008010864 */
[----:B------:R-:W-:-:S01]  /*5e80*/  FADD.FTZ R86, R10, R83 ;  /* 0x000000530a567221 */ /* 0x000fc20000010000 */
[--C-:B------:R-:W-:Y:S01]  /*5e90*/  FFMA.FTZ R83, R87, UR37, -R100.reuse ;  /* 0x0000002557537c23 */ /* 0x100fe20008010864 */
[----:B------:R-:W-:-:S01]  /*5ea0*/  FFMA.FTZ R90, R90, UR37, -R100 ;  /* 0x000000255a5a7c23 */ /* 0x000fc20008010864 */
[----:B------:R-:W1:Y:S01]  /*5eb0*/  MUFU.EX2 R120, R120 ;  /* 0x0000007800787308 */ /* 0x000e620000000800 */
[----:B------:R-:W-:-:S01]  /*5ec0*/  FADD.FTZ R127, R15, R86 ;  /* 0x000000560f7f7221 */ /* 0x000fc20000010000 */
[--C-:B------:R-:W-:Y:S01]  /*5ed0*/  FFMA.FTZ R91, R91, UR37, -R100.reuse ;  /* 0x000000255b5b7c23 */ /* 0x100fe20008010864 */
[----:B------:R-:W-:-:S01]  /*5ee0*/  FFMA.FTZ R11, R66, UR37, -R100 ;  /* 0x00000025420b7c23 */ /* 0x000fc20008010864 */
[----:B------:R-:W-:Y:S01]  /*5ef0*/  FFMA.FTZ R74, R74, UR37, -R100 ;  /* 0x000000254a4a7c23 */ /* 0x000fe20008010864 */
[----:B------:R-:W-:-:S01]  /*5f00*/  FADD.FTZ R128, R20, R127 ;  /* 0x0000007f14807221 */ /* 0x000fc20000010000 */
[--C-:B------:R-:W-:Y:S01]  /*5f10*/  FFMA.FTZ R75, R75, UR37, -R100.reuse ;  /* 0x000000254b4b7c23 */ /* 0x100fe20008010864 */
        /* <DEDUP_REMOVED lines=34> */
[----:B-1----:R-:W-:-:S01]  /*6140*/  FADD.FTZ R86, R122, R87 ;  /* 0x000000577a567221 */ /* 0x002fc20000010000 */
[--C-:B------:R-:W-:Y:S01]  /*6150*/  FFMA.FTZ R38, R38, UR37, -R100.reuse ;  /* 0x0000002526267c23 */ /* 0x100fe20008010864 */
[----:B------:R-:W-:-:S01]  /*6160*/  FFMA.FTZ R39, R39, UR37, -R100 ;  /* 0x0000002527277c23 */ /* 0x000fc20008010864 */
[----:B------:R-:W-:-:S02]  /*6170*/  F2FP.SATFINITE.E4M3.F32.PACK_AB_MERGE_C R120, R121, R120, RZ ;  /* 0x000000787978723e */ /* 0x000fc400048070ff */
[----:B------:R-:W-:Y:S02]  /*6180*/  F2FP.SATFINITE.E4M3.F32.PACK_AB_MERGE_C R214, R81, R80, R214 ;  /* 0x0000005051d6723e */ /* 0x000fe400048070d6 */
[----:B------:R-:W1:Y:S01]  /*6190*/  MUFU.EX2 R106, R106 ;  /* 0x0000006a006a7308 */ /* 0x000e620000000800 */
[----:B--2---:R-:W-:-:S01]  /*61a0*/  FADD.FTZ R87, R123, R86 ;  /* 0x000000567b577221 */ /* 0x004fc20000010000 */
[----:B------:R-:W-:-:S06]  /*61b0*/  F2FP.SATFINITE.E4M3.F32.PACK_AB_MERGE_C R225, R101, R52, R120 ;  /* 0x0000003465e1723e */ /* 0x000fcc0004807078 */
[----:B------:R-:W2:Y:S01]  /*61c0*/  MUFU.EX2 R107, R107 ;  /* 0x0000006b006b7308 */ /* 0x000ea20000000800 */
[----:B0-----:R-:W-:-:S01]  /*61d0*/  FADD.FTZ R87, R124, R87 ;  /* 0x000000577c577221 */ /* 0x001fc20000010000 */
[----:B------:R-:W-:-:S04]  /*61e0*/  F2FP.SATFINITE.E4M3.F32.PACK_AB_MERGE_C R123, R124, R123, RZ ;  /* 0x0000007b7c7b723e */ /* 0x000fc800048070ff */
[----:B------:R-:W-:Y:S02]  /*61f0*/  F2FP.SATFINITE.E4M3.F32.PACK_AB_MERGE_C R227, R122, R117, R123 ;  /* 0x000000757ae3723e */ /* 0x000fe4000480707b */
[----:B------:R-:W0:Y:S01]  /*6200*/  MUFU.EX2 R125, R125 ;  /* 0x0000007d007d7308 */ /* 0x000e220000000800 */
[----:B-1----:R-:W-:-:S01]  /*6210*/  FADD.FTZ R86, R106, R87 ;  /* 0x000000576a567221 */ /* 0x002fc20000010000 */
[----:B------:R-:W-:-:S04]  /*6220*/  FADD.FTZ R87, R109, R128 ;  /* 0x000000806d577221 */ /* 0x000fc80000010000 */
[----:B------:R-:W-:Y:S02]  /*6230*/  FADD.FTZ R87, R112, R87 ;  /* 0x0000005770577221 */ /* 0x000fe40000010000 */
[----:B------:R-:W1:Y:S01]  /*6240*/  MUFU.EX2 R126, R126 ;  /* 0x0000007e007e7308 */ /* 0x000e620000000800 */
[----:B--2---:R-:W-:-:S01]  /*6250*/  FADD.FTZ R86, R107, R86 ;  /* 0x000000566b567221 */ /* 0x004fc20000010000 */
[----:B------:R-:W-:-:S04]  /*6260*/  FADD.FTZ R12, R88, R87 ;  /* 0x00000057580c7221 */ /* 0x000fc80000010000 */
[----:B------:R-:W-:Y:S01]  /*6270*/  FADD.FTZ R66, R89, R12 ;  /* 0x0000000c59427221 */ /* 0x000fe20000010000 */
[----:B------:R-:W-:-:S01]  /*6280*/  FFMA.FTZ R12, R67, UR37, -R100 ;  /* 0x00000025430c7c23 */ /* 0x000fc20008010864 */
[----:B------:R-:W2:Y:S01]  /*6290*/  MUFU.EX2 R110, R110 ;  /* 0x0000006e006e7308 */ /* 0x000ea20000000800 */
[----:B0-----:R-:W-:-:S01]  /*62a0*/  FADD.FTZ R15, R125, R86 ;  /* 0x000000567d0f7221 */ /* 0x001fc20000010000 */
[----:B------:R-:W-:-:S04]  /*62b0*/  FADD.FTZ R67, R113, R66 ;  /* 0x0000004271437221 */ /* 0x000fc80000010000 */
[----:B------:R-:W-:Y:S02]  /*62c0*/  FADD.FTZ R67, R116, R67 ;  /* 0x0000004374437221 */ /* 0x000fe40000010000 */
[----:B------:R-:W0:Y:S01]  /*62d0*/  MUFU.EX2 R111, R111 ;  /* 0x0000006f006f7308 */ /* 0x000e220000000800 */
[----:B-1----:R-:W-:-:S01]  /*62e0*/  FADD.FTZ R15, R126, R15 ;  /* 0x0000000f7e0f7221 */ /* 0x002fc20000010000 */
[----:B------:R-:W-:-:S04]  /*62f0*/  F2FP.SATFINITE.E4M3.F32.PACK_AB_MERGE_C R125, R126, R125, RZ ;  /* 0x0000007d7e7d723e */ /* 0x000fc800048070ff */
[----:B------:R-:W-:Y:S02]  /*6300*/  F2FP.SATFINITE.E4M3.F32.PACK_AB_MERGE_C R221, R107, R106, R125 ;  /* 0x0000006a6bdd723e */ /* 0x000fe4000480707d */
        /* <DEDUP_REMOVED lines=23> */
[----:B------:R-:W-:-:S03]  /*6480*/  FFMA.FTZ R6, R42, UR37, -R100 ;  /* 0x000000252a067c23 */ /* 0x000fc60008010864 */
[----:B------:R-:W-:Y:S02]  /*6490*/  FADD.FTZ R9, R81, R14 ;  /* 0x0000000e51097221 */ /* 0x000fe40000010000 */
[----:B------:R-:W1:Y:S01]  /*64a0*/  MUFU.EX2 R94, R94 ;  /* 0x0000005e005e7308 */ /* 0x000e620000000800 */
[----:B--2---:R-:W-:-:S01]  /*64b0*/  FADD.FTZ R10, R118, R7 ;  /* 0x00000007760a7221 */ /* 0x004fc20000010000 */
[----:B------:R-:W-:Y:S01]  /*64c0*/  FADD.FTZ R84, R84, R9 ;  /* 0x0000000954547221 */ /* 0x000fe20000010000 */
[----:B------:R-:W-:-:S03]  /*64d0*/  F2FP.SATFINITE.E4M3.F32.PACK_AB_MERGE_C R9, R61, R60, RZ ;  /* 0x0000003c3d09723e */ /* 0x000fc600048070ff */
[----:B------:R-:W-:Y:S02]  /*64e0*/  FADD.FTZ R85, R85, R84 ;  /* 0x0000005455557221 */ /* 0x000fe40000010000 */
[----:B------:R-:W2:Y:S01]  /*64f0*/  MUFU.EX2 R95, R95 ;  /* 0x0000005f005f7308 */ /* 0x000ea20000000800 */
[----:B0-----:R-:W-:-:S01]  /*6500*/  FADD.FTZ R7, R119, R10 ;  /* 0x0000000a77077221 */ /* 0x001fc20000010000 */
[----:B------:R-:W-:-:S04]  /*6510*/  F2FP.SATFINITE.E4M3.F32.PACK_AB_MERGE_C R118, R119, R118, RZ ;  /* 0x000000767776723e */ /* 0x000fc800048070ff */
[----:B------:R-:W-:Y:S02]  /*6520*/  F2FP.SATFINITE.E4M3.F32.PACK_AB_MERGE_C R217, R91, R90, R118 ;  /* 0x0000005a5bd9723e */ /* 0x000fe40004807076 */
        /* <DEDUP_REMOVED lines=8> */
[----:B------:R-:W-:-:S04]  /*65b0*/  F2FP.SATFINITE.E4M3.F32.PACK_AB_MERGE_C R98, R99, R98, RZ ;  /* 0x000000626362723e */ /* 0x000fc800048070ff */
[----:B------:R-:W-:Y:S02]  /*65c0*/  F2FP.SATFINITE.E4M3.F32.PACK_AB_MERGE_C R219, R95, R94, R98 ;  /* 0x0000005e5fdb723e */ /* 0x000fe40004807062 */
        /* <DEDUP_REMOVED lines=17> */
[----:B0-----:R-:W-:Y:S01]  /*66e0*/  F2FP.SATFINITE.E4M3.F32.PACK_AB_MERGE_C R208, R57, R56, R9 ;  /* 0x0000003839d0723e */ /* 0x001fe20004807009 */
[----:B------:R-:W-:-:S04]  /*66f0*/  FADD.FTZ R56, R56, R85 ;  /* 0x0000005538387221 */ /* 0x000fc80000010000 */
[----:B------:R-:W-:Y:S02]  /*6700*/  FADD.FTZ R57, R57, R56 ;  /* 0x0000003839397221 */ /* 0x000fe40000010000 */
[----:B------:R-:W0:Y:S01]  /*6710*/  MUFU.EX2 R59, R59 ;  /* 0x0000003b003b7308 */ /* 0x000e220000000800 */
[----:B-1----:R-:W-:-:S01]  /*6720*/  FADD.FTZ R7, R83, R10 ;  /* 0x0000000a53077221 */ /* 0x002fc20000010000 */
[----:B------:R-:W-:Y:S01]  /*6730*/  FADD.FTZ R60, R60, R57 ;  /* 0x000000393c3c7221 */ /* 0x000fe20000010000 */
[----:B------:R-:W-:-:S03]  /*6740*/  F2FP.SATFINITE.E4M3.F32.PACK_AB_MERGE_C R82, R83, R82, RZ ;  /* 0x000000525352723e */ /* 0x000fc600048070ff */
[----:B------:R-:W-:Y:S01]  /*6750*/  FADD.FTZ R61, R61, R60 ;  /* 0x0000003c3d3d7221 */ /* 0x000fe20000010000 */
[----:B------:R-:W-:Y:S01]  /*6760*/  F2FP.SATFINITE.E4M3.F32.PACK_AB_MERGE_C R215, R79, R78, R82 ;  /* 0x0000004e4fd7723e */ /* 0x000fe20004807052 */
        /* <DEDUP_REMOVED lines=8> */
[----:B0-----:R-:W-:-:S07]  /*67f0*/  FADD.FTZ R10, R62, R7 ;  /* 0x000000073e0a7221 */ /* 0x001fce0000010000 */
[----:B------:R-:W0:Y:S08]  /*6800*/  MUFU.EX2 R63, R63 ;  /* 0x0000003f003f7308 */ /* 0x000e300000000800 */
[----:B------:R-:W2:Y:S01]  /*6810*/  MUFU.EX2 R11, R11 ;  /* 0x0000000b000b7308 */ /* 0x000ea20000000800 */
[----:B-1----:R-:W-:Y:S01]  /*6820*/  F2FP.SATFINITE.E4M3.F32.PACK_AB_MERGE_C R210, R65, R64, R9 ;  /* 0x0000004041d2723e */ /* 0x002fe20004807009 */
[----:B------:R-:W-:-:S04]  /*6830*/  FADD.FTZ R64, R64, R61 ;  /* 0x0000003d40407221 */ /* 0x000fc80000010000 */
[----:B------:R-:W-:Y:S02]  /*6840*/  FADD.FTZ R65, R65, R64 ;  /* 0x0000004041417221 */ /* 0x000fe40000010000 */
[----:B------:R-:W1:Y:S01]  /*6850*/  MUFU.EX2 R12, R12 ;  /* 0x0000000c000c7308 */ /* 0x000e620000000800 */
[----:B0-----:R-:W-:-:S01]  /*6860*/  FADD.FTZ R10, R63, R10 ;  /* 0x0000000a3f0a7221 */ /* 0x001fc20000010000 */
[----:B------:R-:W-:Y:S01]  /*6870*/  FADD.FTZ R68, R68, R65 ;  /* 0x0000004144447221 */ /* 0x000fe20000010000 */
[----:B------:R-:W-:-:S03]  /*6880*/  F2FP.SATFINITE.E4M3.F32.PACK_AB_MERGE_C R62, R63, R62, RZ ;  /* 0x0000003e3f3e723e */ /* 0x000fc600048070ff */
[----:B------:R-:W-:Y:S01]  /*6890*/  FADD.FTZ R69, R69, R68 ;  /* 0x0000004445457221 */ /* 0x000fe20000010000 */
[----:B------:R-:W-:Y:S01]  /*68a0*/  F2FP.SATFINITE.E4M3.F32.PACK_AB_MERGE_C R209, R59, R58, R62 ;  /* 0x0000003a3bd1723e */ /* 0x000fe2000480703e */
        /* <DEDUP_REMOVED lines=8> */
[----:B-1----:R-:W-:-:S07]  /*6930*/  FADD.FTZ R10, R70, R7 ;  /* 0x00000007460a7221 */ /* 0x002fce0000010000 */
[----:B------:R-:W1:Y:S08]  /*6940*/  MUFU.EX2 R71, R71 ;  /* 0x0000004700477308 */ /* 0x000e700000000800 */
        /* <DEDUP_REMOVED lines=10> */
[----:B------:R-:W1:Y:S01]  /*69f0*/  MUFU.EX2 R46, R46 ;  /* 0x0000002e002e7308 */ /* 0x000e620000000800 */
[----:B--2---:R-:W-:-:S07]  /*6a00*/  FADD.FTZ R4, R6, R7 ;  /* 0x0000000706047221 */ /* 0x004fce0000010000 */
[----:B------:R-:W-:Y:S01]  /*6a10*/  MUFU.EX2 R48, R48 ;  /* 0x0000003000307308 */ /* 0x000fe20000000800 */
[----:B0-----:R-:W-:-:S07]  /*6a20*/  FADD.FTZ R7, R43, R4 ;  /* 0x000000042b077221 */ /* 0x001fce0000010000 */
        /* <DEDUP_REMOVED lines=77> */
.L_x_6406:
[----:B------:R-:W-:-:S11]  /*6f00*/  UISETP.NE.AND UP1, UPT, UR7, 0x1, UPT ;  /* 0x000000010700788c */ /* 0x000fd6000bf25270 */
[----:B------:R-:W-:Y:S02]  /*6f10*/  @UP1 ULDC.64 UR18, c[0x0][0x9e8] ;  /* 0x00027a0000121ab9 */ /* 0x000fe40000000a00 */
[----:B------:R-:W-:-:S04]  /*6f20*/  UIMAD.WIDE.U32 UR10, UR6, UR18, URZ ;  /* 0x00000012060a72a5 */ /* 0x000fc8000f8e003f */
[----:B------:R-:W-:-:S12]  /*6f30*/  @UP1 USHF.R.U32.HI UR6, URZ, UR19, UR11 ;  /* 0x000000133f061299 */ /* 0x000fd8000801160b */
.L_x_6407:
[----:B------:R-:W-:-:S04]  /*6f40*/  UIMAD UR6, UR6, UR7, UR7 ;  /* 0x00000007060672a4 */ /* 0x000fc8000f8e0207 */
[----:B------:R-:W-:-:S04]  /*6f50*/  UISETP.LT.AND UP1, UPT, UR14, UR6, UPT ;  /* 0x000000060e00728c */ /* 0x000fc8000bf21270 */
[----:B------:R-:W-:-:S12]  /*6f60*/  USEL UR14, UR14, UR6, UP1 ;  /* 0x000000060e0e7287 */ /* 0x000fd80008800000 */
.L_x_6405:
[----:B------:R-:W-:Y:S01]  /*6f70*/  UMOV UR6, URZ ;  /* 0x0000003f00067c82 */ /* 0x000fe20008000000 */
[----:B------:R-:W-:Y:S01]  /*6f80*/  UMOV UR7, UR14 ;  /* 0x0000000e00077c82 */ /* 0x000fe20008000000 */
[----:B------:R-:W-:Y:S01]  /*6f90*/  CS2R R86, SRZ ;  /* 0x0000000000567805 */ /* 0x000fe2000001ff00 */
[----:B------:R-:W-:Y:S01]  /*6fa0*/  UIMAD.WIDE UR6, UR14, -0x6db6db6d, UR6 ;  /* 0x924924930e0678a5 */ /* 0x000fe2000f8e0206 */
        /* <DEDUP_REMOVED lines=10> */
[----:B------:R-:W-:Y:S01]  /*7050*/  CS2R R68, SRZ ;  /* 0x0000000000447805 */ /* 0x000fe2000001ff00 */
[----:B------:R-:W-:Y:S01]  /*7060*/  UISETP.LT.AND UP1, UPT, UR38, UR6, UPT ;  /* 0x000000062600728c */ /* 0x000fe2000bf21270 */
[----:B------:R-:W-:-:S02]  /*7070*/  CS2R R66, SRZ ;  /* 0x0000000000427805 */ /* 0x000fc4000001ff00 */
[----:B------:R-:W-:Y:S02]  /*7080*/  CS2R R64, SRZ ;  /* 0x0000000000407805 */ /* 0x000fe4000001ff00 */
[----:B------:R-:W-:Y:S01]  /*7090*/  CS2R R62, SRZ ;  /* 0x00000000003e7805 */ /* 0x000fe2000001ff00 */
[----:B------:R-:W-:Y:S01]  /*70a0*/  USEL UR57, UR38, UR6, !UP1 ;  /* 0x0000000626397287 */ /* 0x000fe2000c800000 */
[----:B------:R-:W-:Y:S02]  /*70b0*/  CS2R R60, SRZ ;  /* 0x00000000003c7805 */ /* 0x000fe4000001ff00 */
[----:B------:R-:W-:Y:S02]  /*70c0*/  CS2R R58, SRZ ;  /* 0x00000000003a7805 */ /* 0x000fe4000001ff00 */
[----:B------:R-:W-:Y:S02]  /*70d0*/  CS2R R56, SRZ ;  /* 0x0000000000387805 */ /* 0x000fe4000001ff00 */
[----:B------:R-:W-:-:S02]  /*70e0*/  CS2R R54, SRZ ;  /* 0x0000000000367805 */ /* 0x000fc4000001ff00 */
[----:B------:R-:W-:Y:S02]  /*70f0*/  CS2R R52, SRZ ;  /* 0x0000000000347805 */ /* 0x000fe4000001ff00 */
[----:B------:R-:W-:Y:S02]  /*7100*/  ISETP.GE.AND P1, PT, R4, UR57, PT ;  /* 0x0000003904007c0c */ /* 0x000fe4000bf26270 */
        /* <DEDUP_REMOVED lines=23> */
.L_x_6426:
        /* <DEDUP_REMOVED lines=9> */
.L_x_6410:
[----:B------:R-:W-:Y:S01]  /*7310*/  ULEA UR6, UR56, UR41, 0x3 ;  /* 0x0000002938067291 */ /* 0x000fe2000f8e183f */
[----:B------:R-:W-:-:S05]  /*7320*/  IMAD.U32 R12, RZ, RZ, UR55 ;  /* 0x00000037ff0c7e24 */ /* 0x000fca000f8e00ff */
[----:B------:R-:W-:-:S04]  /*7330*/  SHF.L.U32 R12, R12, 0x1f, RZ ;  /* 0x0000001f0c0c7819 */ /* 0x000fc800000006ff */
[----:B------:R0:W1:Y:S01]  /*7340*/  SYNCS.PHASECHK.TRANS64.TRYWAIT P1, [UR6+0x2e830], R12 ;  /* 0x02e8300cff0075a7 */ /* 0x0000620008020146 */
[----:B------:R-:W-:Y:S05]  /*7350*/  @!P0 BRA `(.L_x_6411) ;  /* 0x0000000000048947 */ /* 0x000fea0003800000 */
[----:B------:R-:W-:Y:S01]  /*7360*/  BPT.TRAP 0x1 ;  /* 0x000000040000795c */ /* 0x000fe20000300000 */
.L_x_6411:
[----:B-1----:R-:W-:Y:S05]  /*7370*/  @P1 BRA `(.L_x_6409) ;  /* 0x0000000000081947 */ /* 0x002fea0003800000 */
[----:B------:R-:W1:Y:S02]  /*7380*/  SYNCS.PHASECHK.TRANS64.TRYWAIT P1, [UR6+0x2e830], R12 ;  /* 0x02e8300cff0075a7 */ /* 0x000e640008020146 */
[----:B-1----:R-:W-:Y:S05]  /*7390*/  @!P1 BRA `(.L_x_6412) ;  /* 0x0000017400409947 */ /* 0x002fea0003800000 */
.L_x_6409:
[----:B------:R-:W2:Y:S01]  /*73a0*/  S2R R14, SR_TID.X ;  /* 0x00000000000e7919 */ /* 0x000ea20000002100 */
        /* <DEDUP_REMOVED lines=24> */
[----:B--2---:R-:W-:Y:S01]  /*7530*/  SHF.R.U32.HI R14, RZ, 0x7, R14 ;  /* 0x00000007ff0e7819 */ /* 0x004fe2000001160e */
[----:B------:R-:W-:Y:S01]  /*7540*/  UIADD3 UR14, UR58, 0x6, URZ ;  /* 0x000000063a0e7890 */ /* 0x000fe2000fffe03f */
[----:B------:R-:W-:-:S03]  /*7550*/  UMOV UR15, 0x40000040 ;  /* 0x40000040000f7882 */ /* 0x000fc60000000000 */
        /* <DEDUP_REMOVED lines=157> */
.L_x_6414:
[----:B------:R-:W-:Y:S01]  /*7f30*/  ULEA UR6, UR45, UR41, 0x3 ;  /* 0x000000292d067291 */ /* 0x000fe2000f8e183f */
[----:B------:R-:W-:-:S05]  /*7f40*/  IMAD.U32 R12, RZ, RZ, UR46 ;  /* 0x0000002eff0c7e24 */ /* 0x000fca000f8e00ff */
[----:B------:R-:W-:-:S04]  /*7f50*/  SHF.L.U32 R12, R12, 0x1f, RZ ;  /* 0x0000001f0c0c7819 */ /* 0x000fc800000006ff */
[----:B------:R0:W1:Y:S01]  /*7f60*/  SYNCS.PHASECHK.TRANS64.TRYWAIT P1, [UR6+0x2e850], R12 ;  /* 0x02e8500cff0075a7 */ /* 0x0000620008020146 */
[----:B------:R-:W-:Y:S05]  /*7f70*/  @!P0 BRA `(.L_x_6415) ;  /* 0x0000000000048947 */ /* 0x000fea0003800000 */
[----:B------:R-:W-:Y:S01]  /*7f80*/  BPT.TRAP 0x1 ;  /* 0x000000040000795c */ /* 0x000fe20000300000 */
.L_x_6415:
[----:B-1----:R-:W-:Y:S05]  /*7f90*/  @P1 BRA `(.L_x_6413) ;  /* 0x0000000000081947 */ /* 0x002fea0003800000 */
[----:B------:R-:W1:Y:S02]  /*7fa0*/  SYNCS.PHASECHK.TRANS64.TRYWAIT P1, [UR6+0x2e850], R12 ;  /* 0x02e8500cff0075a7 */ /* 0x000e640008020146 */
[----:B-1----:R-:W-:Y:S05]  /*7fb0*/  @!P1 BRA `(.L_x_6416) ;  /* 0x0000016800509947 */ /* 0x002fea0003800000 */
.L_x_6413:
        /* <DEDUP_REMOVED lines=14> */
[----:B------:R-:W-:Y:S01]  /*80a0*/  QGMMA.64x128x32.F32.E4M3.E4M3 R24, R224, gdesc[UR4], R24, gsb0 ;  /* 0x01e00004e0187df3 */ /* 0x000fe20008000818 */
        /* <DEDUP_REMOVED lines=36> */
[----:B------:R-:W-:Y:S02]  /*82f0*/  ULOP3.LUT UR6, URZ, UR53, URZ, 0x33, !UPT ;  /* 0x000000353f067292 */ /* 0x000fe4000f8e333f */
[----:B------:R-:W-:Y:S02]  /*8300*/  WARPGROUP.DEPBAR.LE gsb0, 0x0 ;  /* 0x00008000000079c5 */ /* 0x000fe40000010000 */
[----:B------:R0:W-:Y:S06]  /*8310*/  BAR.ARV R14, 0x100 ;  /* 0x0004000e0000751d */ /* 0x0001ec0000002000 */
[----:B------:R1:W-:Y:S01]  /*8320*/  @!P1 SYNCS.ARRIVE.TRANS64.RED.A1T0 RZ, [R12+URZ], RZ ;  /* 0x000000ff0cff99a7 */ /* 0x0003e2000810043f */
[----:B------:R-:W-:Y:S01]  /*8330*/  PLOP3.LUT P1, PT, PT, PT, UP0, 0x40, 0x0 ;  /* 0x000000000000781c */ /* 0x000fe20003f2e808 */
[----:B------:R-:W-:-:S02]  /*8340*/  VIADD R200, R20, UR54 ;  /* 0x0000003614c87c36 */ /* 0x000fc40008000000 */
[----:B------:R-:W-:Y:S02]  /*8350*/  VIADD R20, R20, UR6 ;  /* 0x0000000614147c36 */ /* 0x000fe40008000000 */
[----:B------:R-:W-:Y:S02]  /*8360*/  IMAD.IADD R15, R5, 0x1, R200 ;  /* 0x00000001050f7824 */ /* 0x000fe400078e02c8 */
[----:B-1----:R-:W-:Y:S02]  /*8370*/  IMAD R12, R17, -0x2, R21 ;  /* 0xfffffffe110c7824 */ /* 0x002fe400078e0215 */
[----:B0-----:R-:W-:-:S04]  /*8380*/  IMAD.IADD R14, R5, 0x1, R20 ;  /* 0x00000001050e7824 */ /* 0x001fc800078e0214 */
        /* <DEDUP_REMOVED lines=13> */
.L_x_6419:
[----:B------:R-:W-:Y:S02]  /*8460*/  IMAD.U32 R204, RZ, RZ, UR52 ;  /* 0x00000034ffcc7e24 */ /* 0x000fe4000f8e00ff */
[----:B------:R-:W-:-:S03]  /*8470*/  IMAD.MOV.U32 R201, RZ, RZ, R9 ;  /* 0x000000ffffc97224 */ /* 0x000fc600078e0009 */
[----:B------:R-:W-:-:S13]  /*8480*/  ISETP.NE.AND P1, PT, R204, 0x1, PT ;  /* 0x00000001cc00780c */ /* 0x000fda0003f25270 */
[----:B------:R-:W0:Y:S02]  /*8490*/  @P1 LDC.64 R202, c[0x0][0x9e8] ;  /* 0x00027a00ffca1b82 */ /* 0x000e240000000a00 */
[----:B0-----:R-:W-:-:S05]  /*84a0*/  @P1 IMAD.HI.U32 R202, R9, R202, RZ ;  /* 0x000000ca09ca1227 */ /* 0x001fca00078e00ff */
[----:B------:R-:W-:-:S07]  /*84b0*/  @P1 SHF.R.U32.HI R201, RZ, R203, R202 ;  /* 0x000000cbffc91219 */ /* 0x000fce00000116ca */
.L_x_6420:
[----:B------:R-:W-:Y:S05]  /*84c0*/  BSYNC B0 ;  /* 0x0000000000007941 */ /* 0x000fea0003800000 */
.L_x_6418:
[----:B------:R-:W-:-:S05]  /*84d0*/  IMAD R201, R201, R204, R12 ;  /* 0x000000ccc9c97224 */ /* 0x000fca00078e020c */
[----:B------:R-:W-:Y:S02]  /*84e0*/  VIADDMNMX R15, R201, R204, R15, PT ;  /* 0x000000ccc90f7246 */ /* 0x000fe4000380010f */
[----:B------:R-:W-:-:S07]  /*84f0*/  VIMNMX R14, R14, R201, !PT ;  /* 0x000000c90e0e7248 */ /* 0x000fce0007fe0100 */
.L_x_6417:
        /* <DEDUP_REMOVED lines=13> */
[----:B------:R-:W-:Y:S02]  /*85d0*/  LOP3.LUT R2, R2, 0xffffbfff, RZ, 0xc0, !PT ;  /* 0xffffbfff02027812 */ /* 0x000fe400078ec0ff */
[----:B------:R-:W-:Y:S02]  /*85e0*/  ISETP.GT.AND P2, PT, R14, 0x8, !P2 ;  /* 0x000000080e00780c */ /* 0x000fe40005744270 */
[----:B------:R-:W-:Y:S02]  /*85f0*/  @P3 LOP3.LUT R2, R2, 0x4000, RZ, 0xfc, !PT ;  /* 0x0000400002023812 */ /* 0x000fe400078efcff */
[----:B------:R-:W-:Y:S02]  /*8600*/  ISETP.GT.AND P1, PT, R14, 0x9, !P3 ;  /* 0x000000090e00780c */ /* 0x000fe40005f24270 */
[----:B------:R-:W-:-:S02]  /*8610*/  ISETP.GE.AND P3, PT, R21, 0x11, PT ;  /* 0x000000111500780c */ /* 0x000fc40003f66270 */
[C---:B------:R-:W-:Y:S02]  /*8620*/  ISETP.LT.OR P2, PT, R15.reuse, 0x9, P2 ;  /* 0x000000090f00780c */ /* 0x040fe40001741670 */
[----:B------:R-:W-:Y:S02]  /*8630*/  ISETP.LT.OR P1, PT, R15, 0xa, P1 ;  /* 0x0000000a0f00780c */ /* 0x000fe40000f21670 */
[----:B------:R-:W-:Y:S02]  /*8640*/  FSEL R188, R188, -INF , !P2 ;  /* 0xff800000bcbc7808 */ /* 0x000fe40005000000 */
        /* <DEDUP_REMOVED lines=10> */
[----:B------:R-:W-:Y:S02]  /*86f0*/  ISETP.GE.AND P2, PT, R21, 0x19, PT ;  /* 0x000000191500780c */ /* 0x000fe40003f46270 */
[----:B------:R-:W-:Y:S02]  /*8700*/  ISETP.LT.OR P1, PT, R15, 0x12, P1 ;  /* 0x000000120f00780c */ /* 0x000fe40000f21670 */
[----:B------:R-:W-:Y:S02]  /*8710*/  LOP3.LUT R2, R2, 0xfffbffff, RZ, 0xc0, !PT ;  /* 0xfffbffff02027812 */ /* 0x000fe400078ec0ff */
[----:B------:R-:W-:Y:S02]  /*8720*/  FSEL R193, R193, -INF , !P1 ;  /* 0xff800000c1c17808 */ /* 0x000fe40004800000 */
[----:B------:R-:W-:-:S02]  /*8730*/  ISETP.GT.AND P1, PT, R14, 0x18, !P2 ;  /* 0x000000180e00780c */ /* 0x000fc40005724270 */
[----:B------:R-:W-:Y:S02]  /*8740*/  ISETP.GE.AND P3, PT, R21, 0x22, PT ;  /* 0x000000221500780c */ /* 0x000fe40003f66270 */
[----:B------:R-:W-:Y:S02]  /*8750*/  ISETP.LT.OR P1, PT, R15, 0x19, P1 ;  /* 0x000000190f00780c */ /* 0x000fe40000f21670 */
[----:B------:R-:W-:Y:S02]  /*8760*/  @P2 LOP3.LUT R2, R2, 0x40000, RZ, 0xfc, !PT ;  /* 0x0004000002022812 */ /* 0x000fe400078efcff */
[----:B------:R-:W-:Y:S02]  /*8770*/  ISETP.GE.AND P2, PT, R21, 0x1a, PT ;  /* 0x0000001a1500780c */ /* 0x000fe40003f46270 */
[----:B------:R-:W-:Y:S02]  /*8780*/  FSEL R196, R196, -INF , !P1 ;  /* 0xff800000c4c47808 */ /* 0x000fe40004800000 */
[----:B------:R-:W-:-:S02]  /*8790*/  ISETP.GT.AND P1, PT, R14, 0x19, !P2 ;  /* 0x000000190e00780c */ /* 0x000fc40005724270 */
[----:B------:R-:W-:Y:S02]  /*87a0*/  LOP3.LUT R2, R2, 0xfffdffff, RZ, 0xc0, !PT ;  /* 0xfffdffff02027812 */ /* 0x000fe400078ec0ff */
[----:B------:R-:W-:Y:S02]  /*87b0*/  ISETP.LT.OR P1, PT, R15, 0x1a, P1 ;  /* 0x0000001a0f00780c */ /* 0x000fe40000f21670 */
[----:B------:R-:W-:Y:S02]  /*87c0*/  @P3 LOP3.LUT R16, R16, 0x2, RZ, 0xfc, !PT ;  /* 0x0000000210103812 */ /* 0x000fe400078efcff */
[----:B------:R-:W-:Y:S02]  /*87d0*/  FSEL R197, R197, -INF , !P1 ;  /* 0xff800000c5c57808 */ /* 0x000fe40004800000 */
[----:B------:R-:W-:Y:S02]  /*87e0*/  ISETP.GE.AND P1, PT, R21, 0x21, PT ;  /* 0x000000211500780c */ /* 0x000fe40003f26270 */
[----:B------:R-:W-:-:S02]  /*87f0*/  @P2 LOP3.LUT R2, R2, 0x20000, RZ, 0xfc, !PT ;  /* 0x0002000002022812 */ /* 0x000fc400078efcff */
[----:B------:R-:W-:Y:S02]  /*8800*/  ISETP.GT.AND P2, PT, R14, 0x20, !P1 ;  /* 0x000000200e00780c */ /* 0x000fe40004f44270 */
[----:B------:R-:W-:Y:S02]  /*8810*/  LOP3.LUT R16, R16, 0xfffffffb, RZ, 0xc0, !PT ;  /* 0xfffffffb10107812 */ /* 0x000fe400078ec0ff */
[----:B------:R-:W-:Y:S02]  /*8820*/  ISETP.LT.OR P2, PT, R15, 0x21, P2 ;  /* 0x000000210f00780c */ /* 0x000fe40001741670 */
[----:B------:R-:W-:Y:S02]  /*8830*/  LOP3.LUT R2, R2, 0xffffff7f, RZ, 0xc0, !PT ;  /* 0xffffff7f02027812 */ /* 0x000fe400078ec0ff */
[----:B------:R-:W-:Y:S02]  /*8840*/  FSEL R168, R168, -INF , !P2 ;  /* 0xff800000a8a87808 */ /* 0x000fe40005000000 */
[----:B------:R-:W-:-:S02]  /*8850*/  ISETP.GT.AND P2, PT, R14, 0x21, !P3 ;  /* 0x000000210e00780c */ /* 0x000fc40005f44270 */
        /* <DEDUP_REMOVED lines=279> */
[----:B------:R-:W-:-:S05]  /*99d0*/  IMAD.U32 R201, RZ, RZ, UR52 ;  /* 0x00000034ffc97e24 */ /* 0x000fca000f8e00ff */
[----:B------:R-:W-:-:S13]  /*99e0*/  ISETP.NE.AND P6, PT, R201, 0x1, PT ;  /* 0x00000001c900780c */ /* 0x000fda0003fc5270 */
[----:B------:R-:W0:Y:S02]  /*99f0*/  @P6 LDC.64 R14, c[0x0][0x9e8] ;  /* 0x00027a00ff0e6b82 */ /* 0x000e240000000a00 */
[----:B0-----:R-:W-:-:S04]  /*9a00*/  @P6 IMAD.HI.U32 R202, R13, R14, RZ ;  /* 0x0000000e0dca6227 */ /* 0x001fc800078e00ff */
[----:B------:R-:W-:Y:S01]  /*9a10*/  IMAD.MOV.U32 R14, RZ, RZ, R13 ;  /* 0x000000ffff0e7224 */ /* 0x000fe200078e000d */
[----:B------:R-:W-:-:S04]  /*9a20*/  @P6 SHF.R.U32.HI R14, RZ, R15, R202 ;  /* 0x0000000fff0e6219 */ /* 0x000fc800000116ca */
[----:B------:R-:W-:Y:S01]  /*9a30*/  LOP3.LUT R21, RZ, R14, RZ, 0x33, !PT ;  /* 0x0000000eff157212 */ /* 0x000fe200078e33ff */
[----:B------:R-:W-:Y:S06]  /*9a40*/  BRA `(.L_x_6424) ;  /* 0x0000000000187947 */ /* 0x000fec0003800000 */
.L_x_6423:
[----:B------:R-:W-:Y:S02]  /*9a50*/  IMAD.U32 R201, RZ, RZ, UR52 ;  /* 0x00000034ffc97e24 */ /* 0x000fe4000f8e00ff */
[----:B------:R-:W-:-:S03]  /*9a60*/  IMAD.MOV.U32 R21, RZ, RZ, R11 ;  /* 0x000000ffff157224 */ /* 0x000fc600078e000b */
[----:B------:R-:W-:-:S13]  /*9a70*/  ISETP.NE.AND P6, PT, R201, 0x1, PT ;  /* 0x00000001c900780c */ /* 0x000fda0003fc5270 */
[----:B------:R-:W0:Y:S02]  /*9a80*/  @P6 LDC.64 R14, c[0x0][0x9e8] ;  /* 0x00027a00ff0e6b82 */ /* 0x000e240000000a00 */
[----:B0-----:R-:W-:-:S05]  /*9a90*/  @P6 IMAD.HI.U32 R14, R11, R14, RZ ;  /* 0x0000000e0b0e6227 */ /* 0x001fca00078e00ff */
[----:B------:R-:W-:-:S07]  /*9aa0*/  @P6 SHF.R.U32.HI R21, RZ, R15, R14 ;  /* 0x0000000fff156219 */ /* 0x000fce000001160e */
.L_x_6424:
[----:B------:R-:W-:Y:S05]  /*9ab0*/  BSYNC B0 ;  /* 0x0000000000007941 */ /* 0x000fea0003800000 */
.L_x_6422:
[----:B------:R-:W-:-:S05]  /*9ac0*/  IMAD R15, R21, R201, R12 ;  /* 0x000000c9150f7224 */ /* 0x000fca00078e020c */
[----:B------:R-:W-:Y:S02]  /*9ad0*/  VIADDMNMX R200, R15, R201, R200, PT ;  /* 0x000000c90fc87246 */ /* 0x000fe400038001c8 */
[----:B------:R-:W-:-:S07]  /*9ae0*/  VIMNMX R20, R20, R15, !PT ;  /* 0x0000000f14147248 */ /* 0x000fce0007fe0100 */
.L_x_6421:
        /* <DEDUP_REMOVED lines=141> */
[----:B------:R-:W0:Y:S01]  /*a3c0*/  SHFL.BFLY PT, R15, R14, 0x2, 0x1f ;  /* 0x0c401f000e0f7f89 */ /* 0x000e2200000e0000 */
        /* <DEDUP_REMOVED lines=10> */
[C---:B------:R-:W-:Y:S02]  /*a470*/  ISETP.GT.AND P1, PT, R20.reuse, 0x78, !P1 ;  /* 0x000000781400780c */ /* 0x040fe40004f24270 */
[----:B------:R-:W-:Y:S02]  /*a480*/  ISETP.GT.AND P5, PT, R20, 0xd8, !P5 ;  /* 0x000000d81400780c */ /* 0x000fe40006fa4270 */
[----:B------:R-:W-:Y:S02]  /*a490*/  ISETP.LT.OR P1, PT, R200, 0x79, P1 ;  /* 0x00000079c800780c */ /* 0x000fe40000f21670 */
[----:B0-----:R-:W-:Y:S02]  /*a4a0*/  FMNMX.FTZ R201, R14, R15, !PT ;  /* 0x0000000f0ec97209 */ /* 0x001fe40007810000 */
[----:B------:R-:W-:Y:S02]  /*a4b0*/  FSEL R150, R150, -INF , !P1 ;  /* 0xff80000096967808 */ /* 0x000fe40004800000 */
[----:B------:R-:W-:Y:S01]  /*a4c0*/  LOP3.LUT P1, RZ, R16, 0x200000, RZ, 0xc0, !PT ;  /* 0x0020000010ff7812 */ /* 0x000fe2000782c0ff */
[----:B------:R-:W0:Y:S01]  /*a4d0*/  SHFL.BFLY PT, R12, R201, 0x1, 0x1f ;  /* 0x0c201f00c90c7f89 */ /* 0x000e2200000e0000 */
[----:B------:R-:W-:-:S02]  /*a4e0*/  ISETP.LT.OR P3, PT, R200, 0xd1, P3 ;  /* 0x000000d1c800780c */ /* 0x000fc40001f61670 */
[----:B------:R-:W-:Y:S02]  /*a4f0*/  ISETP.GT.AND P1, PT, R20, 0x79, !P1 ;  /* 0x000000791400780c */ /* 0x000fe40004f24270 */
[C---:B------:R-:W-:Y:S02]  /*a500*/  ISETP.LT.OR P4, PT, R200.reuse, 0xd2, P4 ;  /* 0x000000d2c800780c */ /* 0x040fe40002781670 */
[----:B------:R-:W-:Y:S02]  /*a510*/  ISETP.LT.OR P1, PT, R200, 0x7a, P1 ;  /* 0x0000007ac800780c */ /* 0x000fe40000f21670 */
[----:B------:R-:W-:Y:S02]  /*a520*/  FSEL R98, R98, -INF , !P3 ;  /* 0xff80000062627808 */ /* 0x000fe40005800000 */
[----:B------:R-:W-:Y:S02]  /*a530*/  FSEL R151, R151, -INF , !P1 ;  /* 0xff80000097977808 */ /* 0x000fe40004800000 */
[----:B------:R-:W-:-:S02]  /*a540*/  LOP3.LUT P1, RZ, R16, 0x100000, RZ, 0xc0, !PT ;  /* 0x0010000010ff7812 */ /* 0x000fc4000782c0ff */
[----:B------:R-:W-:Y:S02]  /*a550*/  ISETP.LT.OR P5, PT, R200, 0xd9, P5 ;  /* 0x000000d9c800780c */ /* 0x000fe40002fa1670 */
[----:B------:R-:W-:Y:S02]  /*a560*/  ISETP.GT.AND P1, PT, R20, 0x80, !P1 ;  /* 0x000000801400780c */ /* 0x000fe40004f24270 */
[----:B------:R-:W-:Y:S02]  /*a570*/  FSEL R102, R102, -INF , !P5 ;  /* 0xff80000066667808 */ /* 0x000fe40006800000 */
[----:B------:R-:W-:Y:S02]  /*a580*/  ISETP.LT.OR P1, PT, R200, 0x81, P1 ;  /* 0x00000081c800780c */ /* 0x000fe40000f21670 */
[----:B0-----:R-:W-:Y:S02]  /*a590*/  FMNMX.FTZ R12, R201, R12, !PT ;  /* 0x0000000cc90c7209 */ /* 0x001fe40007810000 */
        /* <DEDUP_REMOVED lines=112> */
[----:B------:R-:W-:Y:S01]  /*aca0*/  FMNMX.FTZ R192, R15, R0, !PT ;  /* 0x000000000fc07209 */ /* 0x000fe20007810000 */
[--C-:B------:R-:W-:Y:S01]  /*acb0*/  FFMA.FTZ R14, R184, UR37, -R21.reuse ;  /* 0x00000025b80e7c23 */ /* 0x100fe20008010815 */
[----:B------:R-:W-:-:S01]  /*acc0*/  FFMA.FTZ R184, R188, UR37, -R21 ;  /* 0x00000025bcb87c23 */ /* 0x000fc20008010815 */
        /* <DEDUP_REMOVED lines=68> */
[----:B------:R-:W-:Y:S02]  /*b110*/  FMNMX.FTZ R201, R159, R192, !PT ;  /* 0x000000c09fc97209 */ /* 0x000fe40007810000 */
[----:B0-----:R-:W-:Y:S02]  /*b120*/  FSEL R196, R12, RZ, P1 ;  /* 0x000000ff0cc47208 */ /* 0x001fe40000800000 */
[----:B------:R-:W-:-:S03]  /*b130*/  FMNMX.FTZ R192, R162, R201, !PT ;  /* 0x000000c9a2c07209 */ /* 0x000fc60007810000 */
[----:B------:R-:W-:Y:S01]  /*b140*/  FADD.FTZ R196, -R196, R3 ;  /* 0x00000003c4c47221 */ /* 0x000fe20000010100 */
[----:B------:R-:W-:Y:S01]  /*b150*/  FMNMX.FTZ R201, R163, R192, !PT ;  /* 0x000000c0a3c97209 */ /* 0x000fe20007810000 */
[----:B------:R-:W-:Y:S02]  /*b160*/  MUFU.EX2 R185, R185 ;  /* 0x000000b900b97308 */ /* 0x000fe40000000800 */
[----:B------:R-:W-:Y:S01]  /*b170*/  FMUL.FTZ R3, R196, UR37 ;  /* 0x00000025c4037c20 */ /* 0x000fe20008410000 */
[----:B------:R-:W-:-:S04]  /*b180*/  FMNMX.FTZ R192, R166, R201, !PT ;  /* 0x000000c9a6c07209 */ /* 0x000fc80007810000 */
[----:B------:R-:W-:Y:S01]  /*b190*/  FMNMX.FTZ R201, R167, R192, !PT ;  /* 0x000000c0a7c97209 */ /* 0x000fe20007810000 */
[----:B------:R-:W0:Y:S03]  /*b1a0*/  MUFU.EX2 R3, R3 ;  /* 0x0000000300037308 */ /* 0x000e260000000800 */
[----:B------:R-:W-:-:S04]  /*b1b0*/  FMNMX.FTZ R192, R138, R201, !PT ;  /* 0x000000c98ac07209 */ /* 0x000fc80007810000 */
[----:B------:R-:W-:Y:S01]  /*b1c0*/  FMNMX.FTZ R201, R139, R192, !PT ;  /* 0x000000c08bc97209 */ /* 0x000fe20007810000 */
[----:B------:R-:W1:Y:S03]  /*b1d0*/  MUFU.EX2 R184, R184 ;  /* 0x000000b800b87308 */ /* 0x000e660000000800 */
[----:B------:R-:W-:-:S04]  /*b1e0*/  FMNMX.FTZ R192, R142, R201, !PT ;  /* 0x000000c98ec07209 */ /* 0x000fc80007810000 */
[----:B------:R-:W-:Y:S01]  /*b1f0*/  FMNMX.FTZ R201, R143, R192, !PT ;  /* 0x000000c08fc97209 */ /* 0x000fe20007810000 */
[----:B------:R-:W2:Y:S01]  /*b200*/  MUFU.EX2 R189, R189 ;  /* 0x000000bd00bd7308 */ /* 0x000ea20000000800 */
[----:B0-----:R-:W-:-:S02]  /*b210*/  FFMA.FTZ R200, R3, R7, R14 ;  /* 0x0000000703c87223 */ /* 0x001fc4000001000e */
[----:B------:R-:W-:-:S04]  /*b220*/  FMNMX.FTZ R192, R146, R201, !PT ;  /* 0x000000c992c07209 */ /* 0x000fc80007810000 */
[----:B------:R-:W-:Y:S01]  /*b230*/  FMNMX.FTZ R201, R147, R192, !PT ;  /* 0x000000c093c97209 */ /* 0x000fe20007810000 */
[----:B------:R-:W0:Y:S03]  /*b240*/  MUFU.EX2 R186, R186 ;  /* 0x000000ba00ba7308 */ /* 0x000e260000000800 */
[----:B------:R-:W-:-:S04]  /*b250*/  FMNMX.FTZ R192, R150, R201, !PT ;  /* 0x000000c996c07209 */ /* 0x000fc80007810000 */
[----:B------:R-:W-:Y:S01]  /*b260*/  FMNMX.FTZ R201, R151, R192, !PT ;  /* 0x000000c097c97209 */ /* 0x000fe20007810000 */
[----:B------:R-:W3:Y:S03]  /*b270*/  MUFU.EX2 R193, R193 ;  /* 0x000000c100c17308 */ /* 0x000ee60000000800 */
[----:B------:R-:W-:-:S04]  /*b280*/  FMNMX.FTZ R192, R122, R201, !PT ;  /* 0x000000c97ac07209 */ /* 0x000fc80007810000 */
[----:B------:R-:W-:Y:S01]  /*b290*/  FMNMX.FTZ R201, R123, R192, !PT ;  /* 0x000000c07bc97209 */ /* 0x000fe20007810000 */
[----:B------:R-:W4:Y:S03]  /*b2a0*/  MUFU.EX2 R188, R188 ;  /* 0x000000bc00bc7308 */ /* 0x000f260000000800 */
[----:B------:R-:W-:-:S04]  /*b2b0*/  FMNMX.FTZ R192, R126, R201, !PT ;  /* 0x000000c97ec07209 */ /* 0x000fc80007810000 */
[----:B------:R-:W-:Y:S01]  /*b2c0*/  FMNMX.FTZ R201, R127, R192, !PT ;  /* 0x000000c07fc97209 */ /* 0x000fe20007810000 */
[----:B------:R-:W5:Y:S03]  /*b2d0*/  MUFU.EX2 R197, R197 ;  /* 0x000000c500c57308 */ /* 0x000f660000000800 */
        /* <DEDUP_REMOVED lines=29> */
[----:B------:R-:W-:Y:S02]  /*b4b0*/  MUFU.EX2 R180, R180 ;  /* 0x000000b400b47308 */ /* 0x000fe40000000800 */
[----:B------:R-:W-:-:S04]  /*b4c0*/  FMNMX.FTZ R201, R98, R201, !PT ;  /* 0x000000c962c97209 */ /* 0x000fc80007810000 */
[----:B------:R-:W-:Y:S02]  /*b4d0*/  FMNMX.FTZ R201, R108, R201, !PT ;  /* 0x000000c96cc97209 */ /* 0x000fe40007810000 */
[----:B------:R-:W-:Y:S02]  /*b4e0*/  MUFU.EX2 R181, R181 ;  /* 0x000000b500b57308 */ /* 0x000fe40000000800 */
[----:B------:R-:W-:-:S04]  /*b4f0*/  FMNMX.FTZ R20, R102, R201, !PT ;  /* 0x000000c966147209 */ /* 0x000fc80007810000 */
[----:B------:R-:W-:Y:S02]  /*b500*/  FMNMX.FTZ R20, R103, R20, !PT ;  /* 0x0000001467147209 */ /* 0x000fe40007810000 */
[----:B------:R-:W-:Y:S03]  /*b510*/  MUFU.EX2 R152, R152 ;  /* 0x0000009800987308 */ /* 0x000fe60000000800 */
[----:B------:R-:W1:Y:S05]  /*b520*/  SHFL.BFLY PT, R201, R20, 0x2, 0x1f ;  /* 0x0c401f0014c97f89 */ /* 0x000e6a00000e0000 */
        /* <DEDUP_REMOVED lines=10> */
[C---:B------:R-:W-:Y:S01]  /*b5d0*/  FSETP.NEU.FTZ.AND P1, PT, R20.reuse, -INF , PT ;  /* 0xff8000001400780b */ /* 0x040fe20003f3d000 */
[----:B------:R-:W-:-:S06]  /*b5e0*/  FFMA.FTZ R101, R20, R101, -8 ;  /* 0xc100000014657423 */ /* 0x000fcc0000010065 */
[----:B------:R-:W-:Y:S01]  /*b5f0*/  MUFU.EX2 R136, R136 ;  /* 0x0000008800887308 */ /* 0x000fe20000000800 */
[----:B------:R-:W-:-:S05]  /*b600*/  FSEL R101, R101, RZ, P1 ;  /* 0x000000ff65657208 */ /* 0x000fca0000800000 */
[--C-:B------:R-:W-:Y:S01]  /*b610*/  FFMA.FTZ R196, R187, UR37, -R101.reuse ;  /* 0x00000025bbc47c23 */ /* 0x100fe20008010865 */
[----:B------:R-:W-:-:S01]  /*b620*/  FFMA.FTZ R187, R194, UR37, -R101 ;  /* 0x00000025c2bb7c23 */ /* 0x000fc20008010865 */
[--C-:B------:R-:W-:Y:S01]  /*b630*/  FFMA.FTZ R194, R195, UR37, -R101.reuse ;  /* 0x00000025c3c27c23 */ /* 0x100fe20008010865 */
[----:B------:R-:W-:Y:S01]  /*b640*/  FSEL R195, R20, RZ, P1 ;  /* 0x000000ff14c37208 */ /* 0x000fe20000800000 */
[--C-:B------:R-:W-:Y:S01]  /*b650*/  FFMA.FTZ R117, R190, UR37, -R101.reuse ;  /* 0x00000025be757c23 */ /* 0x100fe20008010865 */
[----:B------:R-:W-:-:S01]  /*b660*/  FFMA.FTZ R190, R191, UR37, -R101 ;  /* 0x00000025bfbe7c23 */ /* 0x000fc20008010865 */
[--C-:B------:R-:W-:Y:S01]  /*b670*/  FFMA.FTZ R191, R198, UR37, -R101.reuse ;  /* 0x00000025c6bf7c23 */ /* 0x100fe20008010865 */
[----:B------:R-:W-:-:S01]  /*b680*/  FFMA.FTZ R198, R199, UR37, -R101 ;  /* 0x00000025c7c67c23 */ /* 0x000fc20008010865 */
[----:B------:R-:W-:Y:S01]  /*b690*/  FADD.FTZ R195, -R195, R0 ;  /* 0x00000000c3c37221 */ /* 0x000fe20000010100 */
[----:B------:R-:W-:-:S01]  /*b6a0*/  FFMA.FTZ R199, R142, UR37, -R101 ;  /* 0x000000258ec77c23 */ /* 0x000fc20008010865 */
[--C-:B------:R-:W-:Y:S01]  /*b6b0*/  FFMA.FTZ R15, R15, UR37, -R101.reuse ;  /* 0x000000250f0f7c23 */ /* 0x100fe20008010865 */
[----:B------:R-:W-:Y:S01]  /*b6c0*/  MUFU.EX2 R196, R196 ;  /* 0x000000c400c47308 */ /* 0x000fe20000000800 */
[----:B------:R-:W-:Y:S01]  /*b6d0*/  FMUL.FTZ R142, R195, UR37 ;  /* 0x00000025c38e7c20 */ /* 0x000fe20008410000 */
[----:B------:R-:W-:Y:S01]  /*b6e0*/  FADD.FTZ R195, R185, R200 ;  /* 0x000000c8b9c37221 */ /* 0x000fe20000010000 */
[----:B------:R-:W-:-:S01]  /*b6f0*/  FFMA.FTZ R170, R170, UR37, -R101 ;  /* 0x00000025aaaa7c23 */ /* 0x000fc20008010865 */
[--C-:B------:R-:W-:Y:S01]  /*b700*/  FFMA.FTZ R171, R171, UR37, -R101.reuse ;  /* 0x00000025abab7c23 */ /* 0x100fe20008010865 */
[----:B------:R-:W-:-:S01]  /*b710*/  FFMA.FTZ R174, R174, UR37, -R101 ;  /* 0x00000025aeae7c23 */ /* 0x000fc20008010865 */
[----:B------:R-:W-:Y:S01]  /*b720*/  FADD.FTZ R200, R184, R195 ;  /* 0x000000c3b8c87221 */ /* 0x000fe20000010000 */
[----:B------:R-:W-:-:S01]  /*b730*/  FFMA.FTZ R175, R175, UR37, -R101 ;  /* 0x00000025afaf7c23 */ /* 0x000fc20008010865 */
[----:B------:R-:W-:Y:S01]  /*b740*/  MUFU.EX2 R15, R15 ;  /* 0x0000000f000f7308 */ /* 0x000fe20000000800 */
[----:B------:R-:W-:-:S01]  /*b750*/  FFMA.FTZ R178, R178, UR37, -R101 ;  /* 0x00000025b2b27c23 */ /* 0x000fc20008010865 */
[----:B--2---:R-:W-:Y:S01]  /*b760*/  FADD.FTZ R195, R189, R200 ;  /* 0x000000c8bdc37221 */ /* 0x004fe20000010000 */
[----:B------:R-:W-:-:S01]  /*b770*/  FFMA.FTZ R179, R179, UR37, -R101 ;  /* 0x00000025b3b37c23 */ /* 0x000fc20008010865 */
[--C-:B------:R-:W-:Y:S01]  /*b780*/  FFMA.FTZ R182, R182, UR37, -R101.reuse ;  /* 0x00000025b6b67c23 */ /* 0x100fe20008010865 */
[----:B------:R-:W-:-:S01]  /*b790*/  FFMA.FTZ R183, R183, UR37, -R101 ;  /* 0x00000025b7b77c23 */ /* 0x000fc20008010865 */
[----:B0-----:R-:W-:Y:S01]  /*b7a0*/  FADD.FTZ R200, R186, R195 ;  /* 0x000000c3bac87221 */ /* 0x001fe20000010000 */
[----:B------:R-:W-:-:S01]  /*b7b0*/  FFMA.FTZ R154, R154, UR37, -R101 ;  /* 0x000000259a9a7c23 */ /* 0x000fc20008010865 */
[----:B------:R-:W0:Y:S01]  /*b7c0*/  MUFU.EX2 R142, R142 ;  /* 0x0000008e008e7308 */ /* 0x000e220000000800 */
[----:B------:R-:W-:-:S01]  /*b7d0*/  FFMA.FTZ R155, R155, UR37, -R101 ;  /* 0x000000259b9b7c23 */ /* 0x000fc20008010865 */
[----:B---3--:R-:W-:Y:S01]  /*b7e0*/  FADD.FTZ R195, R193, R200 ;  /* 0x000000c8c1c37221 */ /* 0x008fe20000010000 */
[----:B------:R-:W-:-:S01]  /*b7f0*/  FFMA.FTZ R158, R158, UR37, -R101 ;  /* 0x000000259e9e7c23 */ /* 0x000fc20008010865 */
[--C-:B------:R-:W-:Y:S01]  /*b800*/  FFMA.FTZ R159, R159, UR37, -R101.reuse ;  /* 0x000000259f9f7c23 */ /* 0x100fe20008010865 */
[----:B------:R-:W-:-:S01]  /*b810*/  FFMA.FTZ R162, R162, UR37, -R101 ;  /* 0x00000025a2a27c23 */ /* 0x000fc20008010865 */
[----:B----4-:R-:W-:Y:S01]  /*b820*/  FADD.FTZ R200, R188, R195 ;  /* 0x000000c3bcc87221 */ /* 0x010fe20000010000 */
[----:B------:R-:W-:-:S01]  /*b830*/  FFMA.FTZ R163, R163, UR37, -R101 ;  /* 0x00000025a3a37c23 */ /* 0x000fc20008010865 */
[----:B------:R-:W1:Y:S01]  /*b840*/  MUFU.EX2 R117, R117 ;  /* 0x0000007500757308 */ /* 0x000e620000000800 */
[----:B------:R-:W-:-:S01]  /*b850*/  FFMA.FTZ R166, R166, UR37, -R101 ;  /* 0x00000025a6a67c23 */ /* 0x000fc20008010865 */
[----:B-----5:R-:W-:Y:S01]  /*b860*/  FADD.FTZ R195, R197, R200 ;  /* 0x000000c8c5c37221 */ /* 0x020fe20000010000 */
        /* <DEDUP_REMOVED lines=40> */
[----:B------:R-:W-:-:S05]  /*baf0*/  FFMA.FTZ R102, R102, UR37, -R101 ;  /* 0x0000002566667c23 */ /* 0x000fca0008010865 */
[----:B------:R-:W1:Y:S01]  /*bb00*/  MUFU.EX2 R170, R170 ;  /* 0x000000aa00aa7308 */ /* 0x000e620000000800 */
[----:B--2---:R-:W-:-:S01]  /*bb10*/  FADD.FTZ R7, R191, R6 ;  /* 0x00000006bf077221 */ /* 0x004fc20000010000 */
[----:B------:R-:W-:-:S06]  /*bb20*/  FADD.FTZ R6, R168, R195 ;  /* 0x000000c3a8067221 */ /* 0x000fcc0000010000 */
[----:B------:R-:W2:Y:S01]  /*bb30*/  MUFU.EX2 R171, R171 ;  /* 0x000000ab00ab7308 */ /* 0x000ea20000000800 */
[----:B0-----:R-:W-:-:S07]  /*bb40*/  FADD.FTZ R7, R198, R7 ;  /* 0x00000007c6077221 */ /* 0x001fce0000010000 */
        /* <DEDUP_REMOVED lines=175> */
.L_x_6425:
        /* <DEDUP_REMOVED lines=135> */
.L_x_6408:
        /* <DEDUP_REMOVED lines=16> */
.L_x_6428:
[----:B------:R-:W-:-:S13]  /*cfb0*/  ISETP.NE.AND P1, PT, R9, 0x1, PT ;  /* 0x000000010900780c */ /* 0x000fda0003f25270 */
[----:B------:R-:W0:Y:S02]  /*cfc0*/  @P1 LDC.64 R10, c[0x0][0x9e8] ;  /* 0x00027a00ff0a1b82 */ /* 0x000e240000000a00 */
[----:B0-----:R-:W-:-:S05]  /*cfd0*/  @P1 IMAD.HI.U32 R10, R22, R10, RZ ;  /* 0x0000000a160a1227 */ /* 0x001fca00078e00ff */
[----:B------:R-:W-:-:S07]  /*cfe0*/  @P1 SHF.R.U32.HI R22, RZ, R11, R10 ;  /* 0x0000000bff161219 */ /* 0x000fce000001160a */
.L_x_6429:
[----:B------:R-:W-:-:S05]  /*cff0*/  IMAD R22, R22, R9, RZ ;  /* 0x0000000916167224 */ /* 0x000fca00078e02ff */
[----:B------:R-:W-:-:S13]  /*d000*/  R2UR UR7, R22 ;  /* 0x00000000160772ca */ /* 0x000fda00000e0000 */
[----:B------:R-:W-:-:S04]  /*d010*/  UISETP.LT.AND UP0, UPT, UR6, UR7, UPT ;  /* 0x000000070600728c */ /* 0x000fc8000bf01270 */
[----:B------:R-:W-:-:S12]  /*d020*/  USEL UR6, UR6, UR7, !UP0 ;  /* 0x0000000706067287 */ /* 0x000fd8000c000000 */
.L_x_6427:
[----:B------:R-:W-:-:S03]  /*d030*/  UIADD3 UR7, UR6, 0xdf, URZ ;  /* 0x000000df06077890 */ /* 0x000fc6000fffe03f */
[----:B------:R-:W-:Y:S02]  /*d040*/  UMOV UR6, URZ ;  /* 0x0000003f00067c82 */ /* 0x000fe40008000000 */
[----:B------:R-:W-:-:S04]  /*d050*/  UIMAD.WIDE UR6, UR7, -0x6db6db6d, UR6 ;  /* 0x92492493070678a5 */ /* 0x000fc8000f8e0206 */
        /* <DEDUP_REMOVED lines=10> */
.L_x_6440:
        /* <DEDUP_REMOVED lines=9> */
.L_x_6432:
[----:B------:R-:W-:Y:S01]  /*d190*/  ULEA UR6, UR45, UR41, 0x3 ;  /* 0x000000292d067291 */ /* 0x000fe2000f8e183f */
[----:B------:R-:W-:-:S05]  /*d1a0*/  IMAD.U32 R0, RZ, RZ, UR46 ;  /* 0x0000002eff007e24 */ /* 0x000fca000f8e00ff */
[----:B------:R-:W-:-:S04]  /*d1b0*/  SHF.L.U32 R0, R0, 0x1f, RZ ;  /* 0x0000001f00007819 */ /* 0x000fc800000006ff */
[----:B------:R0:W1:Y:S01]  /*d1c0*/  SYNCS.PHASECHK.TRANS64.TRYWAIT P1, [UR6+0x2e830], R0 ;  /* 0x02e83000ff0075a7 */ /* 0x0000620008020146 */
[----:B------:R-:W-:Y:S05]  /*d1d0*/  @!P0 BRA `(.L_x_6433) ;  /* 0x0000000000048947 */ /* 0x000fea0003800000 */
[----:B------:R-:W-:Y:S01]  /*d1e0*/  BPT.TRAP 0x1 ;  /* 0x000000040000795c */ /* 0x000fe20000300000 */
.L_x_6433:
[----:B-1----:R-:W-:Y:S05]  /*d1f0*/  @P1 BRA `(.L_x_6431) ;  /* 0x0000000000081947 */ /* 0x002fea0003800000 */
[----:B------:R-:W1:Y:S02]  /*d200*/  SYNCS.PHASECHK.TRANS64.TRYWAIT P1, [UR6+0x2e830], R0 ;  /* 0x02e83000ff0075a7 */ /* 0x000e640008020146 */
[----:B-1----:R-:W-:Y:S05]  /*d210*/  @!P1 BRA `(.L_x_6434) ;  /* 0x0000011400d09947 */ /* 0x002fea0003800000 */
.L_x_6431:
[----:B-1----:R-:W1:Y:S01]  /*d220*/  S2R R3, SR_TID.X ;  /* 0x0000000000037919 */ /* 0x002e620000002100 */
        /* <DEDUP_REMOVED lines=24> */
[----:B-1----:R-:W-:Y:S01]  /*d3b0*/  SHF.R.U32.HI R3, RZ, 0x7, R3 ;  /* 0x00000007ff037819 */ /* 0x002fe20000011603 */
[----:B------:R-:W-:Y:S01]  /*d3c0*/  UIADD3 UR14, UR55, 0x6, URZ ;  /* 0x00000006370e7890 */ /* 0x000fe2000fffe03f */
[----:B------:R-:W-:-:S03]  /*d3d0*/  UMOV UR15, 0x40000040 ;  /* 0x40000040000f7882 */ /* 0x000fc60000000000 */
        /* <DEDUP_REMOVED lines=157> */
.L_x_6436:
[----:B------:R-:W-:Y:S01]  /*ddb0*/  ULEA UR6, UR53, UR41, 0x3 ;  /* 0x0000002935067291 */ /* 0x000fe2000f8e183f */
[----:B------:R-:W-:-:S05]  /*ddc0*/  IMAD.U32 R0, RZ, RZ, UR54 ;  /* 0x00000036ff007e24 */ /* 0x000fca000f8e00ff */
[----:B------:R-:W-:-:S04]  /*ddd0*/  SHF.L.U32 R0, R0, 0x1f, RZ ;  /* 0x0000001f00007819 */ /* 0x000fc800000006ff */
[----:B------:R0:W1:Y:S01]  /*dde0*/  SYNCS.PHASECHK.TRANS64.TRYWAIT P1, [UR6+0x2e850], R0 ;  /* 0x02e85000ff0075a7 */ /* 0x0000620008020146 */
[----:B------:R-:W-:Y:S05]  /*ddf0*/  @!P0 BRA `(.L_x_6437) ;  /* 0x0000000000048947 */ /* 0x000fea0003800000 */
[----:B------:R-:W-:Y:S01]  /*de00*/  BPT.TRAP 0x1 ;  /* 0x000000040000795c */ /* 0x000fe20000300000 */
.L_x_6437:
[----:B-1----:R-:W-:Y:S05]  /*de10*/  @P1 BRA `(.L_x_6435) ;  /* 0x0000000000081947 */ /* 0x002fea0003800000 */
[----:B------:R-:W1:Y:S02]  /*de20*/  SYNCS.PHASECHK.TRANS64.TRYWAIT P1, [UR6+0x2e850], R0 ;  /* 0x02e85000ff0075a7 */ /* 0x000e640008020146 */
[----:B-1----:R-:W-:Y:S05]  /*de30*/  @!P1 BRA `(.L_x_6438) ;  /* 0x0000010800e09947 */ /* 0x002fea0003800000 */
.L_x_6435:
[----:B------:R-:W-:Y:S01]  /*de40*/  UIADD3 UR6, UR41, 0x400, URZ ;  /* 0x0000040029067890 */ /* 0x000fe2000fffe03f */
[----:B------:R-:W-:Y:S01]  /*de50*/  WARPGROUP.ARRIVE ;  /* 0x00000000000079c5 */ /* 0x000fe20000000000 */
[----:B------:R-:W-:Y:S01]  /*de60*/  UMOV UR7, 0xc0000010 ;  /* 0xc000001000077882 */ /* 0x000fe20000000000 */
[----:B01----:R-:W-:Y:S01]  /*de70*/  FMNMX.FTZ R0, R184, R10, !PT ;  /* 0x0000000ab8007209 */ /* 0x003fe20007810000 */
[----:B------:R-:W-:-:S03]  /*de80*/  USHF.R.U32.HI UR6, URZ, 0x4, UR6 ;  /* 0x000000043f067899 */ /* 0x000fc60008011606 */
[----:B------:R-:W0:Y:S01]  /*de90*/  S2R R230, SR_TID.X ;  /* 0x0000000000e67919 */ /* 0x000e220000002100 */
[----:B------:R-:W-:Y:S01]  /*dea0*/  FMNMX.FTZ R3, R185, R0, !PT ;  /* 0x00000000b9037209 */ /* 0x000fe20007810000 */
[----:B------:R-:W-:Y:S01]  /*deb0*/  ULOP3.LUT UR6, UR6, 0x3fff, URZ, 0xc0, !UPT ;  /* 0x00003fff06067892 */ /* 0x000fe2000f8ec03f */
[----:B------:R-:W-:-:S03]  /*dec0*/  FMNMX.FTZ R0, R186, R11, !PT ;  /* 0x0000000bba007209 */ /* 0x000fc60007810000 */
[----:B------:R-:W-:Y:S01]  /*ded0*/  ULOP3.LUT UR6, UR6, 0x10000, URZ, 0xfc, !UPT ;  /* 0x0001000006067892 */ /* 0x000fe2000f8efc3f */
[----:B------:R-:W-:Y:S02]  /*dee0*/  FMNMX.FTZ R13, R187, R0, !PT ;  /* 0x00000000bb0d7209 */ /* 0x000fe40007810000 */
[----:B------:R-:W-:Y:S01]  /*def0*/  FMNMX.FTZ R0, R188, R3, !PT ;  /* 0x00000003bc007209 */ /* 0x000fe20007810000 */
[----:B------:R-:W-:Y:S01]  /*df00*/  UIMAD UR10, UR53, 0x700, UR6 ;  /* 0x00000700350a78a4 */ /* 0x000fe2000f8e0206 */
[----:B------:R-:W-:Y:S02]  /*df10*/  FMNMX.FTZ R12, R190, R13, !PT ;  /* 0x0000000dbe0c7209 */ /* 0x000fe40007810000 */
        /* <DEDUP_REMOVED lines=114> */
[----:B0-----:R-:W-:Y:S01]  /*e640*/  SHF.R.U32.HI R230, RZ, 0x7, R230 ;  /* 0x00000007ffe67819 */ /* 0x001fe200000116e6 */
[----:B------:R-:W0:Y:S01]  /*e650*/  SHFL.BFLY PT, R3, R0, 0x2, 0x1f ;  /* 0x0c401f0000037f89 */ /* 0x000e2200000e0000 */
[----:B------:R-:W-:-:S05]  /*e660*/  FMNMX.FTZ R12, R103, R12, !PT ;  /* 0x0000000c670c7209 */ /* 0x000fca0007810000 */
[----:B------:R-:W1:Y:S01]  /*e670*/  SHFL.BFLY PT, R15, R12, 0x2, 0x1f ;  /* 0x0c401f000c0f7f89 */ /* 0x000e6200000e0000 */
[----:B0-----:R-:W-:-:S05]  /*e680*/  FMNMX.FTZ R13, R0, R3, !PT ;  /* 0x00000003000d7209 */ /* 0x001fca0007810000 */
[----:B------:R-:W0:Y:S01]  /*e690*/  SHFL.BFLY PT, R14, R13, 0x1, 0x1f ;  /* 0x0c201f000d0e7f89 */ /* 0x000e2200000e0000 */
[----:B-1----:R-:W-:Y:S01]  /*e6a0*/  FMNMX.FTZ R15, R12, R15, !PT ;  /* 0x0000000f0c0f7209 */ /* 0x002fe20007810000 */
[----:B------:R-:W-:-:S04]  /*e6b0*/  IMAD.U32 R12, RZ, RZ, UR37 ;  /* 0x00000025ff0c7e24 */ /* 0x000fc8000f8e00ff */
[----:B------:R-:W1:Y:S01]  /*e6c0*/  SHFL.BFLY PT, R20, R15, 0x1, 0x1f ;  /* 0x0c201f000f147f89 */ /* 0x000e6200000e0000 */
[----:B0-----:R-:W-:-:S05]  /*e6d0*/  FMNMX.FTZ R3, R13, R14, !PT ;  /* 0x0000000e0d037209 */ /* 0x001fca0007810000 */
[----:B------:R-:W-:Y:S01]  /*e6e0*/  FFMA.FTZ R12, R3, R12, -8 ;  /* 0xc1000000030c7423 */ /* 0x000fe2000001000c */
[----:B-1----:R-:W-:Y:S01]  /*e6f0*/  FMNMX.FTZ R0, R15, R20, !PT ;  /* 0x000000140f007209 */ /* 0x002fe20007810000 */
        /* <DEDUP_REMOVED lines=63> */
[C---:B------:R-:W-:Y:S01]  /*eaf0*/  FADD.FTZ R11, -R0.reuse, R11 ;  /* 0x0000000b000b7221 */ /* 0x040fe20000010100 */
[----:B------:R-:W-:-:S01]  /*eb00*/  FFMA.FTZ R12, R0, R189, -8 ;  /* 0xc1000000000c7423 */ /* 0x000fc200000100bd */
        /* <DEDUP_REMOVED lines=55> */
[----:B------:R-:W-:Y:S01]  /*ee80*/  IADD3 R196, -R230, 0xb, RZ ;  /* 0x0000000be6c47810 */ /* 0x000fe20007ffe1ff */
[----:B------:R-:W-:-:S01]  /*ee90*/  FFMA.FTZ R111, R111, UR37, -R12 ;  /* 0x000000256f6f7c23 */ /* 0x000fc2000801080c */
[----:B------:R-:W0:Y:S01]  /*eea0*/  MUFU.EX2 R188, R188 ;  /* 0x000000bc00bc7308 */ /* 0x000e220000000800 */
[----:B--2---:R-:W-:-:S01]  /*eeb0*/  FADD.FTZ R7, R187, R6 ;  /* 0x00000006bb077221 */ /* 0x004fc20000010000 */
[----:B------:R-:W2:Y:S01]  /*eec0*/  S2R R230, SR_TID.X ;  /* 0x0000000000e67919 */ /* 0x000ea20000002100 */
        /* <DEDUP_REMOVED lines=16> */
[----:B------:R-:W-:-:S05]  /*efd0*/  FFMA.FTZ R12, R103, UR37, -R12 ;  /* 0x00000025670c7c23 */ /* 0x000fca000801080c */
[----:B------:R-:W0:Y:S01]  /*efe0*/  MUFU.EX2 R21, R21 ;  /* 0x0000001500157308 */ /* 0x000e220000000800 */
[----:B---3--:R-:W-:-:S07]  /*eff0*/  FADD.FTZ R194, R20, R195 ;  /* 0x000000c314c27221 */ /* 0x008fce0000010000 */
[----:B------:R-:W3:Y:S01]  /*f000*/  MUFU.EX2 R190, R190 ;  /* 0x000000be00be7308 */ /* 0x000ee20000000800 */
[----:B-1----:R-:W-:-:S01]  /*f010*/  FADD.FTZ R7, R189, R6 ;  /* 0x00000006bd077221 */ /* 0x002fc20000010000 */
[----:B--2---:R-:W-:-:S06]  /*f020*/  LOP3.LUT P1, RZ, R230, 0x7f, RZ, 0xc0, !PT ;  /* 0x0000007fe6ff7812 */ /* 0x004fcc000782c0ff */
[----:B------:R-:W1:Y:S01]  /*f030*/  MUFU.EX2 R22, R22 ;  /* 0x0000001600167308 */ /* 0x000e620000000800 */
[----:B0-----:R-:W-:-:S01]  /*f040*/  FADD.FTZ R195, R21, R194 ;  /* 0x000000c215c37221 */ /* 0x001fc20000010000 */
[----:B------:R-:W-:Y:S02]  /*f050*/  WARPGROUP.DEPBAR.LE gsb0, 0x0 ;  /* 0x00008000000079c5 */ /* 0x000fe40000010000 */
[----:B------:R-:W-:-:S04]  /*f060*/  WARPGROUP.ARRIVE ;  /* 0x00000000000079c5 */ /* 0x000fc80000000000 */
[----:B------:R-:W0:Y:S01]  /*f070*/  MUFU.EX2 R191, R191 ;  /* 0x000000bf00bf7308 */ /* 0x000e220000000800 */
[----:B---3--:R-:W-:-:S01]  /*f080*/  FADD.FTZ R6, R190, R7 ;  /* 0x00000007be067221 */ /* 0x008fc20000010000 */
        /* <DEDUP_REMOVED lines=190> */
[----:B--2---:R-:W-:-:S01]  /*fc70*/  FADD.FTZ R195, R119, R194 ;  /* 0x000000c277c37221 */ /* 0x004fc20000010000 */
[----:B------:R0:W-:Y:S06]  /*fc80*/  BAR.ARV R196, 0x100 ;  /* 0x000400c40000751d */ /* 0x0001ec0000002000 */
[----:B------:R-:W2:Y:S01]  /*fc90*/  MUFU.EX2 R89, R89 ;  /* 0x0000005900597308 */ /* 0x000ea20000000800 */
[----:B-1----:R-:W-:-:S01]  /*fca0*/  FADD.FTZ R194, R88, R7 ;  /* 0x0000000758c27221 */ /* 0x002fc20000010000 */
[----:B------:R-:W-:-:S04]  /*fcb0*/  @!P1 PRMT R6, RZ, 0x654, R6 ;  /* 0x00000654ff069816 */ /* 0x000fc80000000006 */
[----:B------:R1:W-:Y:S02]  /*fcc0*/  @!P1 SYNCS.ARRIVE.TRANS64.RED.A1T0 RZ, [R6+URZ], RZ ;  /* 0x000000ff06ff99a7 */ /* 0x0003e4000810043f */
        /* <DEDUP_REMOVED lines=30> */
.L_x_6439:
        /* <DEDUP_REMOVED lines=130> */
[----:B------:R-:W-:Y:S06]  /*106d0*/  @P1 BRA `(.L_x_6440) ;  /* 0xffffffc800881947 */ /* 0x000fec000383ffff */
.L_x_6430:
        /* <DEDUP_REMOVED lines=13> */
.L_x_6459:
        /* <DEDUP_REMOVED lines=9> */
.L_x_6443:
[----:B------:R-:W-:Y:S01]  /*10840*/  ULEA UR6, UR45, UR41, 0x3 ;  /* 0x000000292d067291 */ /* 0x000fe2000f8e183f */
[----:B------:R-:W-:-:S05]  /*10850*/  IMAD.U32 R0, RZ, RZ, UR46 ;  /* 0x0000002eff007e24 */ /* 0x000fca000f8e00ff */
[----:B------:R-:W-:-:S04]  /*10860*/  SHF.L.U32 R0, R0, 0x1f, RZ ;  /* 0x0000001f00007819 */ /* 0x000fc800000006ff */
[----:B------:R0:W1:Y:S01]  /*10870*/  SYNCS.PHASECHK.TRANS64.TRYWAIT P1, [UR6+0x2e830], R0 ;  /* 0x02e83000ff0075a7 */ /* 0x0000620008020146 */
[----:B------:R-:W-:Y:S05]  /*10880*/  @!P0 BRA `(.L_x_6444) ;  /* 0x0000000000048947 */ /* 0x000fea0003800000 */
[----:B------:R-:W-:Y:S01]  /*10890*/  BPT.TRAP 0x1 ;  /* 0x000000040000795c */ /* 0x000fe20000300000 */
.L_x_6444:
[----:B-1----:R-:W-:Y:S05]  /*108a0*/  @P1 BRA `(.L_x_6442) ;  /* 0x0000000000081947 */ /* 0x002fea0003800000 */
[----:B------:R-:W1:Y:S02]  /*108b0*/  SYNCS.PHASECHK.TRANS64.TRYWAIT P1, [UR6+0x2e830], R0 ;  /* 0x02e83000ff0075a7 */ /* 0x000e640008020146 */
[----:B-1----:R-:W-:Y:S05]  /*108c0*/  @!P1 BRA `(.L_x_6445) ;  /* 0x000000e000549947 */ /* 0x002fea0003800000 */
.L_x_6442:
        /* <DEDUP_REMOVED lines=185> */
.L_x_6447:
[----:B------:R-:W-:Y:S01]  /*11460*/  ULEA UR6, UR55, UR41, 0x3 ;  /* 0x0000002937067291 */ /* 0x000fe2000f8e183f */
[----:B------:R-:W-:-:S05]  /*11470*/  IMAD.U32 R0, RZ, RZ, UR56 ;  /* 0x00000038ff007e24 */ /* 0x000fca000f8e00ff */
[----:B------:R-:W-:-:S04]  /*11480*/  SHF.L.U32 R0, R0, 0x1f, RZ ;  /* 0x0000001f00007819 */ /* 0x000fc800000006ff */
[----:B------:R0:W1:Y:S01]  /*11490*/  SYNCS.PHASECHK.TRANS64.TRYWAIT P1, [UR6+0x2e850], R0 ;  /* 0x02e85000ff0075a7 */ /* 0x0000620008020146 */
[----:B------:R-:W-:Y:S05]  /*114a0*/  @!P0 BRA `(.L_x_6448) ;  /* 0x0000000000048947 */ /* 0x000fea0003800000 */
[----:B------:R-:W-:Y:S01]  /*114b0*/  BPT.TRAP 0x1 ;  /* 0x000000040000795c */ /* 0x000fe20000300000 */
.L_x_6448:
[----:B-1----:R-:W-:Y:S05]  /*114c0*/  @P1 BRA `(.L_x_6446) ;  /* 0x0000000000081947 */ /* 0x002fea0003800000 */
[----:B------:R-:W1:Y:S02]  /*114d0*/  SYNCS.PHASECHK.TRANS64.TRYWAIT P1, [UR6+0x2e850], R0 ;  /* 0x02e85000ff0075a7 */ /* 0x000e640008020146 */
[----:B-1----:R-:W-:Y:S05]  /*114e0*/  @!P1 BRA `(.L_x_6449) ;  /* 0x000000d400649947 */ /* 0x002fea0003800000 */
.L_x_6446:
        /* <DEDUP_REMOVED lines=8> */
[----:B------:R-:W-:-:S04]  /*11570*/  ULOP3.LUT UR6, UR6, 0x10000, URZ, 0xfc, !UPT ;  /* 0x0001000006067892 */ /* 0x000fc8000f8efc3f */
[----:B------:R-:W-:-:S07]  /*11580*/  UIMAD UR10, UR55, 0x700, UR6 ;  /* 0x00000700370a78a4 */ /* 0x000fce000f8e0206 */
[----:B------:R-:W-:Y:S02]  /*11590*/  UMOV UR6, UR10 ;  /* 0x0000000a00067c82 */ /* 0x000fe40008000000 */
[----:B------:R-:W-:Y:S01]  /*115a0*/  QGMMA.64x128x32.F32.E4M3.E4M3 R24, R224, gdesc[UR4], R24, gsb0 ;  /* 0x01e00004e0187df3 */ /* 0x000fe20008000818 */
[----:B------:R-:W-:Y:S01]  /*115b0*/  UIADD3 UR6, UR10, 0x100, URZ ;  /* 0x000001000a067890 */ /* 0x000fe2000fffe03f */
[----:B------:R-:W-:Y:S01]  /*115c0*/  UMOV UR7, 0xc0000010 ;  /* 0xc000001000077882 */ /* 0x000fe20000000000 */
[----:B-1----:R-:W-:Y:S02]  /*115d0*/  LOP3.LUT P1, RZ, R3, 0x7f, RZ, 0xc0, !PT ;  /* 0x0000007f03ff7812 */ /* 0x002fe4000782c0ff */
[----:B------:R-:W-:-:S11]  /*115e0*/  SHF.R.U32.HI R14, RZ, 0x7, R3 ;  /* 0x00000007ff0e7819 */ /* 0x000fd60000011603 */
[----:B------:R-:W-:-:S05]  /*115f0*/  @!P1 LEA R0, R0, UR41, 0x3 ;  /* 0x0000002900009c11 */ /* 0x000fca000f8e18ff */
[----:B------:R-:W-:Y:S01]  /*11600*/  @!P1 VIADD R3, R0, 0x2e840 ;  /* 0x0002e84000039836 */ /* 0x000fe20000000000 */
[----:B------:R-:W-:-:S04]  /*11610*/  IADD3 R0, R21, 0x1, R18 ;  /* 0x0000000115007810 */ /* 0x000fc80007ffe012 */
[----:B------:R-:W-:Y:S01]  /*11620*/  @!P1 PRMT R3, RZ, 0x654, R3 ;  /* 0x00000654ff039816 */ /* 0x000fe20000000003 */
[----:B------:R-:W-:-:S04]  /*11630*/  IMAD.IADD R0, R0, 0x1, -R19 ;  /* 0x0000000100007824 */ /* 0x000fc800078e0a13 */
[----:B------:R-:W-:-:S04]  /*11640*/  IMAD R0, R17, -0x2, R0 ;  /* 0xfffffffe11007824 */ /* 0x000fc800078e0200 */
[----:B------:R-:W-:Y:S01]  /*11650*/  VIADD R22, R0, UR53 ;  /* 0x0000003500167c36 */ /* 0x000fe20008000000 */
        /* <DEDUP_REMOVED lines=28> */
[----:B------:R-:W-:-:S06]  /*11820*/  ULOP3.LUT UR6, URZ, UR54, URZ, 0x33, !UPT ;  /* 0x000000363f067292 */ /* 0x000fcc000f8e333f */
[----:B------:R-:W-:Y:S02]  /*11830*/  VIADD R20, R0, UR6 ;  /* 0x0000000600147c36 */ /* 0x000fe40008000000 */
[----:B------:R-:W-:Y:S01]  /*11840*/  IMAD R0, R17, -0x2, R21 ;  /* 0xfffffffe11007824 */ /* 0x000fe200078e0215 */
[----:B------:R-:W-:Y:S02]  /*11850*/  WARPGROUP.DEPBAR.LE gsb0, 0x0 ;  /* 0x00008000000079c5 */ /* 0x000fe40000010000 */
[----:B------:R-:W-:Y:S01]  /*11860*/  IADD3 R200, -R14, 0xb, RZ ;  /* 0x0000000b0ec87810 */ /* 0x000fe20007ffe1ff */
[----:B------:R-:W-:-:S04]  /*11870*/  IMAD.IADD R14, R5, 0x1, R22 ;  /* 0x00000001050e7824 */ /* 0x000fc800078e0216 */
[----:B------:R0:W-:Y:S06]  /*11880*/  BAR.ARV R200, 0x100 ;  /* 0x000400c80000751d */ /* 0x0001ec0000002000 */
[----:B------:R1:W-:Y:S01]  /*11890*/  @!P1 SYNCS.ARRIVE.TRANS64.RED.A1T0 RZ, [R3+URZ], RZ ;  /* 0x000000ff03ff99a7 */ /* 0x0003e2000810043f */
[----:B------:R-:W-:Y:S01]  /*118a0*/  ISETP.GE.AND P1, PT, R9, 0x1, PT ;  /* 0x000000010900780c */ /* 0x000fe20003f26270 */
[----:B-1----:R-:W-:-:S12]  /*118b0*/  IMAD.IADD R3, R5, 0x1, R20 ;  /* 0x0000000105037824 */ /* 0x002fd800078e0214 */
        /* <DEDUP_REMOVED lines=13> */
.L_x_6452:
[----:B------:R-:W-:Y:S02]  /*11990*/  IMAD.U32 R205, RZ, RZ, UR52 ;  /* 0x00000034ffcd7e24 */ /* 0x000fe4000f8e00ff */
[----:B------:R-:W-:-:S03]  /*119a0*/  IMAD.MOV.U32 R203, RZ, RZ, R13 ;  /* 0x000000ffffcb7224 */ /* 0x000fc600078e000d */
[----:B------:R-:W-:-:S13]  /*119b0*/  ISETP.NE.AND P1, PT, R205, 0x1, PT ;  /* 0x00000001cd00780c */ /* 0x000fda0003f25270 */
[----:B------:R-:W0:Y:S02]  /*119c0*/  @P1 LDC.64 R200, c[0x0][0x9e8] ;  /* 0x00027a00ffc81b82 */ /* 0x000e240000000a00 */
[----:B0-----:R-:W-:-:S05]  /*119d0*/  @P1 IMAD.HI.U32 R200, R13, R200, RZ ;  /* 0x000000c80dc81227 */ /* 0x001fca00078e00ff */
[----:B------:R-:W-:-:S07]  /*119e0*/  @P1 SHF.R.U32.HI R203, RZ, R201, R200 ;  /* 0x000000c9ffcb1219 */ /* 0x000fce00000116c8 */
.L_x_6453:
[----:B------:R-:W-:Y:S05]  /*119f0*/  BSYNC B0 ;  /* 0x0000000000007941 */ /* 0x000fea0003800000 */
.L_x_6451:
[----:B------:R-:W-:-:S05]  /*11a00*/  IMAD R200, R203, R205, R0 ;  /* 0x000000cdcbc87224 */ /* 0x000fca00078e0200 */
[----:B------:R-:W-:Y:S02]  /*11a10*/  VIADDMNMX R14, R200, R205, R14, PT ;  /* 0x000000cdc80e7246 */ /* 0x000fe4000380010e */
[----:B------:R-:W-:-:S07]  /*11a20*/  VIMNMX R3, R3, R200, !PT ;  /* 0x000000c803037248 */ /* 0x000fce0007fe0100 */
.L_x_6450:
[C---:B------:R-:W-:Y:S02]  /*11a30*/  ISETP.GE.AND P2, PT, R21.reuse, 0x2, PT ;  /* 0x000000021500780c */ /* 0x040fe40003f46270 */
[C---:B------:R-:W-:Y:S02]  /*11a40*/  ISETP.GE.AND P1, PT, R21.reuse, 0x9, PT ;  /* 0x000000091500780c */ /* 0x040fe40003f26270 */
[----:B------:R-:W-:Y:S02]  /*11a50*/  LOP3.LUT R2, R2, 0xffffefff, RZ, 0xc0, !PT ;  /* 0xffffefff02027812 */ /* 0x000fe400078ec0ff */
[----:B------:R-:W-:Y:S02]  /*11a60*/  ISETP.GE.AND P3, PT, R21, 0xa, PT ;  /* 0x0000000a1500780c */ /* 0x000fe40003f66270 */
[----:B------:R-:W-:Y:S02]  /*11a70*/  LOP3.LUT R16, R16, 0xfffffffd, RZ, 0xc0, !PT ;  /* 0xfffffffd10107812 */ /* 0x000fe400078ec0ff */
[----:B------:R-:W-:-:S03]  /*11a80*/  IADD3 R22, R22, 0x8, R5 ;  /* 0x0000000816167810 */ /* 0x000fc60007ffe005 */
[----:B------:R-:W-:Y:S02]  /*11a90*/  @P2 LOP3.LUT R2, R2, 0x1000, RZ, 0xfc, !PT ;  /* 0x0000100002022812 */ /* 0x000fe400078efcff */
[C---:B------:R-:W-:Y:S02]  /*11aa0*/  ISETP.GT.AND P2, PT, R3.reuse, 0x1, !P2 ;  /* 0x000000010300780c */ /* 0x040fe40005744270 */
        /* <DEDUP_REMOVED lines=317> */
[----:B------:R-:W-:Y:S02]  /*12e80*/  ISETP.LT.OR P6, PT, R14, 0xda, P6 ;  /* 0x000000da0e00780c */ /* 0x000fe400037c1670 */
[----:B------:R-:W-:Y:S02]  /*12e90*/  IADD3 R14, R20, 0x8, R5 ;  /* 0x00000008140e7810 */ /* 0x000fe40007ffe005 */
        /* <DEDUP_REMOVED lines=14> */
.L_x_6456:
[----:B------:R-:W-:Y:S02]  /*12f80*/  IMAD.U32 R184, RZ, RZ, UR52 ;  /* 0x00000034ffb87e24 */ /* 0x000fe4000f8e00ff */
[----:B------:R-:W-:-:S03]  /*12f90*/  IMAD.MOV.U32 R3, RZ, RZ, R15 ;  /* 0x000000ffff037224 */ /* 0x000fc600078e000f */
[----:B------:R-:W-:-:S13]  /*12fa0*/  ISETP.NE.AND P6, PT, R184, 0x1, PT ;  /* 0x00000001b800780c */ /* 0x000fda0003fc5270 */
[----:B------:R-:W0:Y:S02]  /*12fb0*/  @P6 LDC.64 R20, c[0x0][0x9e8] ;  /* 0x00027a00ff146b82 */ /* 0x000e240000000a00 */
[----:B0-----:R-:W-:-:S05]  /*12fc0*/  @P6 IMAD.HI.U32 R20, R15, R20, RZ ;  /* 0x000000140f146227 */ /* 0x001fca00078e00ff */
[----:B------:R-:W-:-:S07]  /*12fd0*/  @P6 SHF.R.U32.HI R3, RZ, R21, R20 ;  /* 0x00000015ff036219 */ /* 0x000fce0000011614 */
.L_x_6457:
[----:B------:R-:W-:Y:S05]  /*12fe0*/  BSYNC B0 ;  /* 0x0000000000007941 */ /* 0x000fea0003800000 */
.L_x_6455:
[----:B------:R-:W-:-:S05]  /*12ff0*/  IMAD R3, R3, R184, R0 ;  /* 0x000000b803037224 */ /* 0x000fca00078e0200 */
[----:B------:R-:W-:Y:S02]  /*13000*/  VIADDMNMX R22, R3, R184, R22, PT ;  /* 0x000000b803167246 */ /* 0x000fe40003800116 */
[----:B------:R-:W-:-:S07]  /*13010*/  VIMNMX R14, R14, R3, !PT ;  /* 0x000000030e0e7248 */ /* 0x000fce0007fe0100 */
.L_x_6454:
        /* <DEDUP_REMOVED lines=137> */
[----:B------:R-:W-:Y:S01]  /*138b0*/  FMNMX.FTZ R20, R101, R0, !PT ;  /* 0x0000000065147209 */ /* 0x000fe20007810000 */
[----:B------:R-:W-:Y:S01]  /*138c0*/  IMAD.U32 R0, RZ, RZ, UR37 ;  /* 0x00000025ff007e24 */ /* 0x000fe2000f8e00ff */
[----:B------:R-:W-:-:S02]  /*138d0*/  ISETP.LT.OR P1, PT, R22, 0x71, P1 ;  /* 0x000000711600780c */ /* 0x000fc40000f21670 */
[----:B------:R-:W-:Y:S01]  /*138e0*/  ISETP.GT.AND P2, PT, R14, 0xc9, !P2 ;  /* 0x000000c90e00780c */ /* 0x000fe20005744270 */
[----:B------:R-:W0:Y:S01]  /*138f0*/  SHFL.BFLY PT, R3, R20, 0x2, 0x1f ;  /* 0x0c401f0014037f89 */ /* 0x000e2200000e0000 */
        /* <DEDUP_REMOVED lines=13> */
[----:B0-----:R-:W-:Y:S02]  /*139d0*/  FMNMX.FTZ R184, R20, R3, !PT ;  /* 0x0000000314b87209 */ /* 0x001fe40007810000 */
[----:B------:R-:W-:Y:S02]  /*139e0*/  FSEL R150, R150, -INF , !P1 ;  /* 0xff80000096967808 */ /* 0x000fe40004800000 */
[----:B------:R-:W-:Y:S01]  /*139f0*/  LOP3.LUT P1, RZ, R16, 0x200000, RZ, 0xc0, !PT ;  /* 0x0020000010ff7812 */ /* 0x000fe2000782c0ff */
[----:B------:R-:W0:Y:S01]  /*13a00*/  SHFL.BFLY PT, R3, R184, 0x1, 0x1f ;  /* 0x0c201f00b8037f89 */ /* 0x000e2200000e0000 */
        /* <DEDUP_REMOVED lines=11> */
[----:B------:R-:W-:Y:S02]  /*13ac0*/  FSEL R102, R102, -INF , !P5 ;  /* 0xff80000066667808 */ /* 0x000fe40006800000 */
[----:B------:R-:W-:-:S02]  /*13ad0*/  FSEL R122, R122, -INF , !P1 ;  /* 0xff8000007a7a7808 */ /* 0x000fc40004800000 */
        /* <DEDUP_REMOVED lines=265> */
[----:B------:R-:W-:Y:S01]  /*14b70*/  FSEL R199, R0, RZ, P1 ;  /* 0x000000ff00c77208 */ /* 0x000fe20000800000 */
[--C-:B0-----:R-:W-:Y:S01]  /*14b80*/  FFMA.FTZ R196, R142, UR37, -R10.reuse ;  /* 0x000000258ec47c23 */ /* 0x101fe2000801080a */
        /* <DEDUP_REMOVED lines=62> */
[----:B------:R0:W-:Y:S01]  /*14f70*/  MUFU.EX2 R12, R196 ;  /* 0x000000c4000c7308 */ /* 0x0001e20000000800 */
        /* <DEDUP_REMOVED lines=56> */
[----:B------:R-:W-:-:S06]  /*15300*/  FADD.FTZ R6, R140, R7 ;  /* 0x000000078c067221 */ /* 0x000fcc0000010000 */
        /* <DEDUP_REMOVED lines=17> */
[----:B0-----:R-:W-:-:S04]  /*15420*/  FADD.FTZ R199, R139, R196 ;  /* 0x000000c48bc77221 */ /* 0x001fc80000010000 */
[----:B------:R-:W-:-:S03]  /*15430*/  FADD.FTZ R196, R12, R199 ;  /* 0x000000c70cc47221 */ /* 0x000fc60000010000 */
        /* <DEDUP_REMOVED lines=115> */
.L_x_6458:
        /* <DEDUP_REMOVED lines=131> */
.L_x_6441:
[----:B------:R-:W-:Y:S06]  /*163a0*/  BAR.ARV 0x8, 0x120 ;  /* 0x0204800000007b1d */ /* 0x000fec0000002000 */
[----:B------:R-:W-:Y:S05]  /*163b0*/  @!P0 BRA `(.L_x_6460) ;  /* 0x0000000000048947 */ /* 0x000fea0003800000 */
[----:B------:R-:W-:Y:S01]  /*163c0*/  BPT.TRAP 0x1 ;  /* 0x000000040000795c */ /* 0x000fe20000300000 */
.L_x_6460:
[----:B------:R-:W-:Y:S01]  /*163d0*/  ULEA UR4, UR45, UR41, 0x3 ;  /* 0x000000292d047291 */ /* 0x000fe2000f8e183f */
[----:B------:R-:W-:-:S05]  /*163e0*/  IMAD.U32 R4, RZ, RZ, UR46 ;  /* 0x0000002eff047e24 */ /* 0x000fca000f8e00ff */
[----:B------:R-:W-:-:S04]  /*163f0*/  SHF.L.U32 R4, R4, 0x1f, RZ ;  /* 0x0000001f04047819 */ /* 0x000fc800000006ff */
[----:B------:R0:W1:Y:S01]  /*16400*/  SYNCS.PHASECHK.TRANS64.TRYWAIT P1, [UR4+0x2e850], R4 ;  /* 0x02e85004ff0075a7 */ /* 0x0000620008020144 */
[----:B------:R-:W-:Y:S05]  /*16410*/  @!P0 BRA `(.L_x_6461) ;  /* 0x0000000000048947 */ /* 0x000fea0003800000 */
[----:B------:R-:W-:Y:S01]  /*16420*/  BPT.TRAP 0x1 ;  /* 0x000000040000795c */ /* 0x000fe20000300000 */
.L_x_6461:
[----:B-1----:R-:W-:Y:S05]  /*16430*/  @P1 BRA `(.L_x_6462) ;  /* 0x0000000000081947 */ /* 0x002fea0003800000 */
[----:B------:R-:W1:Y:S02]  /*16440*/  SYNCS.PHASECHK.TRANS64.TRYWAIT P1, [UR4+0x2e850], R4 ;  /* 0x02e85004ff0075a7 */ /* 0x000e640008020144 */
[----:B-1----:R-:W-:Y:S05]  /*16450*/  @!P1 BRA `(.L_x_6463) ;  /* 0x0000008400a09947 */ /* 0x002fea0003800000 */
.L_x_6462:
        /* <DEDUP_REMOVED lines=15> */
[----:B------:R-:W-:Y:S01]  /*16550*/  QGMMA.64x128x32.F32.E4M3.E4M3 R24, R224, gdesc[UR4], R24, gsb0 ;  /* 0x01e00004e0187df3 */ /* 0x000fe20008000818 */
[----:B------:R-:W-:Y:S01]  /*16560*/  UIADD3 UR6, UR5, 0x100, URZ ;  /* 0x0000010005067890 */ /* 0x000fe2000fffe03f */
[----:B------:R-:W-:Y:S01]  /*16570*/  UMOV UR7, 0xc0000010 ;  /* 0xc000001000077882 */ /* 0x000fe20000000000 */
[----:B------:R-:W-:-:S04]  /*16580*/  @UP0 UIMAD UR8, UR8, UR12, URZ ;  /* 0x0000000c080802a4 */ /* 0x000fc8000f8e023f */
[----:B------:R-:W-:Y:S02]  /*16590*/  @UP0 UIMAD UR9, UR49, UR13, UR8 ;  /* 0x0000000d310902a4 */ /* 0x000fe4000f8e0208 */
[----:B------:R-:W-:Y:S01]  /*165a0*/  @UP0 USHF.R.S32.HI UR8, URZ, 0x1f, UR44 ;  /* 0x0000001f3f080899 */ /* 0x000fe2000801142c */
        /* <DEDUP_REMOVED lines=13> */
[----:B------:R-:W-:-:S03]  /*16680*/  @UP0 UIMAD.WIDE.U32 UR6, UR49, UR12, URZ ;  /* 0x0000000c310602a5 */ /* 0x000fc6000f8e003f */
        /* <DEDUP_REMOVED lines=8> */
[----:B------:R-:W-:Y:S01]  /*16710*/  UIADD3 UR6, UR5, 0x400, URZ ;  /* 0x0000040005067890 */ /* 0x000fe2000fffe03f */
[----:B01----:R-:W-:Y:S01]  /*16720*/  IMAD.U32 R4, RZ, RZ, UR8 ;  /* 0x00000008ff047e24 */ /* 0x003fe2000f8e00ff */
[----:B------:R-:W-:Y:S02]  /*16730*/  UMOV UR7, 0xc0000010 ;  /* 0xc000001000077882 */ /* 0x000fe40000000000 */
[----:B------:R-:W-:-:S05]  /*16740*/  IMAD.U32 R5, RZ, RZ, UR9 ;  /* 0x00000009ff057e24 */ /* 0x000fca000f8e00ff */
[----:B------:R0:W2:Y:S01]  /*16750*/  @P1 LDG.E R8, desc[UR50][R4.64] ;  /* 0x0000003204081981 */ /* 0x0000a2000c1e1900 */
[----:B------:R-:W-:Y:S02]  /*16760*/  WARPGROUP.DEPBAR.LE gsb0, 0x0 ;  /* 0x00008000000079c5 */ /* 0x000fe40000010000 */
[----:B------:R-:W-:-:S06]  /*16770*/  WARPGROUP.ARRIVE ;  /* 0x00000000000079c5 */ /* 0x000fcc0000000000 */
[----:B------:R-:W-:Y:S01]  /*16780*/  QGMMA.64x128x32.F32.E4M3.E4M3 R24, R208, gdesc[UR4], R24, gsb0 ;  /* 0x01e00004d0187df3 */ /* 0x000fe20008000818 */
[----:B------:R-:W-:Y:S01]  /*16790*/  UIADD3 UR6, UR5, 0x500, URZ ;  /* 0x0000050005067890 */ /* 0x000fe2000fffe03f */
[----:B------:R-:W-:Y:S01]  /*167a0*/  UMOV UR7, 0xc0000010 ;  /* 0xc000001000077882 */ /* 0x000fe20000000000 */
[----:B------:R-:W1:Y:S04]  /*167b0*/  SHFL.BFLY PT, R10, R7, 0x2, 0x1f ;  /* 0x0c401f00070a7f89 */ /* 0x000e6800000e0000 */
[----:B------:R-:W3:Y:S01]  /*167c0*/  SHFL.BFLY PT, R9, R6, 0x2, 0x1f ;  /* 0x0c401f0006097f89 */ /* 0x000ee200000e0000 */
[----:B------:R-:W-:Y:S02]  /*167d0*/  WARPGROUP.DEPBAR.LE gsb0, 0x0 ;  /* 0x00008000000079c5 */ /* 0x000fe40000010000 */
[----:B------:R-:W-:-:S06]  /*167e0*/  WARPGROUP.ARRIVE ;  /* 0x00000000000079c5 */ /* 0x000fcc0000000000 */
[----:B------:R-:W-:Y:S01]  /*167f0*/  QGMMA.64x128x32.F32.E4M3.E4M3 R24, R204, gdesc[UR4], R24, gsb0 ;  /* 0x01e00004cc187df3 */ /* 0x000fe20008000818 */
[----:B------:R-:W-:Y:S01]  /*16800*/  UIADD3 UR6, UR5, 0x600, URZ ;  /* 0x0000060005067890 */ /* 0x000fe2000fffe03f */
[----:B------:R-:W-:Y:S01]  /*16810*/  UMOV UR7, 0xc0000010 ;  /* 0xc000001000077882 */ /* 0x000fe20000000000 */
[----:B-1----:R-:W-:-:S01]  /*16820*/  FADD.FTZ R10, R10, R7 ;  /* 0x000000070a0a7221 */ /* 0x002fc20000010000 */
[----:B---3--:R-:W-:-:S04]  /*16830*/  FADD.FTZ R9, R9, R6 ;  /* 0x0000000609097221 */ /* 0x008fc80000010000 */
[----:B0-----:R-:W0:Y:S04]  /*16840*/  SHFL.BFLY PT, R5, R10, 0x1, 0x1f ;  /* 0x0c201f000a057f89 */ /* 0x001e2800000e0000 */
[----:B------:R-:W1:Y:S01]  /*16850*/  SHFL.BFLY PT, R4, R9, 0x1, 0x1f ;  /* 0x0c201f0009047f89 */ /* 0x000e6200000e0000 */
[----:B------:R-:W-:Y:S02]  /*16860*/  IMAD.MOV.U32 R7, RZ, RZ, RZ ;  /* 0x000000ffff077224 */ /* 0x000fe400078e00ff */
        /* <DEDUP_REMOVED lines=13> */
[----:B------:R-:W0:Y:S08]  /*16940*/  @P2 MUFU.LG2 R10, R15 ;  /* 0x0000000f000a2308 */ /* 0x000e300000000c00 */
        /* <DEDUP_REMOVED lines=17> */
.L_x_6464:
        /* <DEDUP_REMOVED lines=74> */
.L_x_6390:
        /* <DEDUP_REMOVED lines=44> */
[----:B------:R-:W-:Y:S02]  /*171c0*/  SEL R63, R9, R18, P0 ;  /* 0x00000012093f7207 */ /* 0x000fe40000000000 */
[----:B------:R-:W-:Y:S02]  /*171d0*/  MOV R10, R3 ;  /* 0x00000003000a7202 */ /* 0x000fe40000000f00 */
[----:B0-----:R-:W-:-:S02]  /*171e0*/  MOV R11, R50 ;  /* 0x00000032000b7202 */ /* 0x001fc40000000f00 */
[----:B------:R-:W-:Y:S02]  /*171f0*/  SEL R58, R18, R9, P0 ;  /* 0x00000009123a7207 */ /* 0x000fe40000000000 */
[----:B------:R-:W-:Y:S01]  /*17200*/  F2FP.BF16.F32.PACK_AB R31, R54, R31 ;  /* 0x0000001f361f723e */ /* 0x000fe200000010ff */
[----:B------:R-:W-:Y:S01]  /*17210*/  IMAD.WIDE R12, R229, 0x2, R10 ;  /* 0x00000002e50c7825 */ /* 0x000fe200078e020a */
[----:B------:R-:W-:Y:S02]  /*17220*/  SEL R55, R41, R48, P0 ;  /* 0x0000003029377207 */ /* 0x000fe40000000000 */
[----:B------:R-:W-:Y:S02]  /*17230*/  SEL R48, R48, R41, P0 ;  /* 0x0000002930307207 */ /* 0x000fe40000000000 */
[C---:B------:R-:W-:Y:S02]  /*17240*/  LOP3.LUT R9, R12.reuse, 0x380, RZ, 0xc0, !PT ;  /* 0x000003800c097812 */ /* 0x040fe400078ec0ff */
[----:B------:R-:W-:-:S02]  /*17250*/  IADD3 R18, P6, R12, 0x20, RZ ;  /* 0x000000200c127810 */ /* 0x000fc40007fde0ff */
[----:B------:R-:W-:Y:S02]  /*17260*/  SEL R41, R35, R38, P0 ;  /* 0x0000002623297207 */ /* 0x000fe40000000000 */
[----:B------:R-:W-:Y:S02]  /*17270*/  SEL R38, R38, R35, P0 ;  /* 0x0000002326267207 */ /* 0x000fe40000000000 */
[----:B------:R-:W-:Y:S02]  /*17280*/  SEL R35, R31, R34, P0 ;  /* 0x000000221f237207 */ /* 0x000fe40000000000 */
[----:B------:R-:W-:Y:S02]  /*17290*/  SHF.R.U64 R9, R9, 0x3, RZ ;  /* 0x0000000309097819 */ /* 0x000fe400000012ff */
[----:B------:R-:W-:Y:S01]  /*172a0*/  SEL R34, R34, R31, P0 ;  /* 0x0000001f22227207 */ /* 0x000fe20000000000 */
[----:B------:R-:W-:Y:S01]  /*172b0*/  IMAD.X R31, RZ, RZ, R13, P6 ;  /* 0x000000ffff1f7224 */ /* 0x000fe200030e060d */
[----:B------:R-:W-:-:S02]  /*172c0*/  LOP3.LUT R14, R18, 0x380, RZ, 0xc0, !PT ;  /* 0x00000380120e7812 */ /* 0x000fc400078ec0ff */
        /* <DEDUP_REMOVED lines=8> */
[C---:B------:R-:W-:Y:S02]  /*17350*/  IADD3 R50, P3, R12.reuse, 0x4000, RZ ;  /* 0x000040000c327810 */ /* 0x040fe40007f7e0ff */
[C---:B------:R-:W-:Y:S02]  /*17360*/  IADD3 R69, P4, R12.reuse, 0x4020, RZ ;  /* 0x000040200c457810 */ /* 0x040fe40007f9e0ff */
[C---:B------:R-:W-:Y:S02]  /*17370*/  IADD3 R71, P5, R12.reuse, 0x4040, RZ ;  /* 0x000040400c477810 */ /* 0x040fe40007fbe0ff */
[----:B------:R-:W-:-:S02]  /*17380*/  IADD3 R73, P6, R12, 0x4060, RZ ;  /* 0x000040600c497810 */ /* 0x000fc40007fde0ff */
[----:B------:R-:W-:Y:S01]  /*17390*/  F2FP.BF16.F32.PACK_AB R44, R44, R89 ;  /* 0x000000592c2c723e */ /* 0x000fe200000010ff */
[----:B------:R-:W-:Y:S01]  /*173a0*/  IMAD.X R19, RZ, RZ, R13, P5 ;  /* 0x000000ffff137224 */ /* 0x000fe200028e060d */
[----:B------:R-:W-:Y:S02]  /*173b0*/  F2FP.BF16.F32.PACK_AB R45, R45, R40 ;  /* 0x000000282d2d723e */ /* 0x000fe400000010ff */
[----:B------:R-:W-:Y:S02]  /*173c0*/  F2FP.BF16.F32.PACK_AB R27, R62, R27 ;  /* 0x0000001b3e1b723e */ /* 0x000fe400000010ff */
[----:B------:R-:W-:Y:S02]  /*173d0*/  LOP3.LUT R12, R9, R12, RZ, 0x3c, !PT ;  /* 0x0000000c090c7212 */ /* 0x000fe400078e3cff */
[----:B------:R-:W-:Y:S02]  /*173e0*/  F2FP.BF16.F32.PACK_AB R36, R53, R36 ;  /* 0x000000243524723e */ /* 0x000fe400000010ff */
[----:B------:R-:W-:-:S02]  /*173f0*/  F2FP.BF16.F32.PACK_AB R32, R61, R32 ;  /* 0x000000203d20723e */ /* 0x000fc400000010ff */
[----:B------:R-:W-:Y:S02]  /*17400*/  SHF.R.U64 R9, R14, 0x3, RZ ;  /* 0x000000030e097819 */ /* 0x000fe400000012ff */
[----:B------:R-:W-:Y:S02]  /*17410*/  F2FP.BF16.F32.PACK_AB R37, R52, R37 ;  /* 0x000000253425723e */ /* 0x000fe400000010ff */
[----:B------:R-:W-:Y:S02]  /*17420*/  SEL R53, R57, R64, P0 ;  /* 0x0000004039357207 */ /* 0x000fe40000000000 */
[----:B------:R-:W-:Y:S02]  /*17430*/  SEL R61, R15, R20, P0 ;  /* 0x000000140f3d7207 */ /* 0x000fe40000000000 */
[----:B------:R-:W-:Y:S01]  /*17440*/  SEL R56, R20, R15, P0 ;  /* 0x0000000f14387207 */ /* 0x000fe20000000000 */
[----:B------:R-:W-:Y:S01]  /*17450*/  IMAD.X R15, RZ, RZ, R13, P6 ;  /* 0x000000ffff0f7224 */ /* 0x000fe200030e060d */
        /* <DEDUP_REMOVED lines=9> */
[----:B------:R-:W-:Y:S02]  /*174f0*/  SEL R44, R45, R44, P0 ;  /* 0x0000002c2d2c7207 */ /* 0x000fe40000000000 */
[----:B------:R-:W-:Y:S02]  /*17500*/  LOP3.LUT R30, R9, R18, RZ, 0x3c, !PT ;  /* 0x00000012091e7212 */ /* 0x000fe400078e3cff */
[----:B------:R-:W-:Y:S02]  /*17510*/  F2FP.BF16.F32.PACK_AB R29, R68, R29 ;  /* 0x0000001d441d723e */ /* 0x000fe400000010ff */
[----:B------:R-:W-:Y:S02]  /*17520*/  SEL R45, R37, R36, P0 ;  /* 0x00000024252d7207 */ /* 0x000fe40000000000 */
[----:B------:R-:W-:-:S02]  /*17530*/  LOP3.LUT R9, R50, 0x380, RZ, 0xc0, !PT ;  /* 0x0000038032097812 */ /* 0x000fc400078ec0ff */
[----:B------:R-:W-:Y:S02]  /*17540*/  SEL R36, R36, R37, P0 ;  /* 0x0000002524247207 */ /* 0x000fe40000000000 */
[----:B------:R-:W-:Y:S02]  /*17550*/  SHF.R.U64 R14, R20, 0x3, RZ ;  /* 0x00000003140e7819 */ /* 0x000fe400000012ff */
[----:B------:R-:W-:Y:S02]  /*17560*/  SEL R37, R33, R32, P0 ;  /* 0x0000002021257207 */ /* 0x000fe40000000000 */
[----:B------:R-:W-:Y:S02]  /*17570*/  SEL R49, R21, R24, P0 ;  /* 0x0000001815317207 */ /* 0x000fe40000000000 */
[----:B------:R-:W-:Y:S01]  /*17580*/  SEL R42, R24, R21, P0 ;  /* 0x00000015182a7207 */ /* 0x000fe20000000000 */
[----:B------:R-:W-:Y:S01]  /*17590*/  IMAD.X R21, RZ, RZ, R13, P4 ;  /* 0x000000ffff157224 */ /* 0x000fe200020e060d */
[----:B------:R-:W-:-:S02]  /*175a0*/  F2FP.BF16.F32.PACK_AB R94, R94, R97 ;  /* 0x000000615e5e723e */ /* 0x000fc400000010ff */
[----:B------:R-:W-:Y:S02]  /*175b0*/  F2FP.BF16.F32.PACK_AB R95, R92, R95 ;  /* 0x0000005f5c5f723e */ /* 0x000fe400000010ff */
[----:B------:R-:W-:Y:S02]  /*175c0*/  SEL R32, R32, R33, P0 ;  /* 0x0000002120207207 */ /* 0x000fe40000000000 */
[----:B------:R-:W-:Y:S02]  /*175d0*/  LOP3.LUT R24, R67, 0x380, RZ, 0xc0, !PT ;  /* 0x0000038043187812 */ /* 0x000fe400078ec0ff */
[----:B------:R-:W-:Y:S02]  /*175e0*/  LOP3.LUT R18, R71, 0x380, RZ, 0xc0, !PT ;  /* 0x0000038047127812 */ /* 0x000fe400078ec0ff */
[----:B------:R-:W-:Y:S02]  /*175f0*/  F2FP.BF16.F32.PACK_AB R90, R90, R93 ;  /* 0x0000005d5a5a723e */ /* 0x000fe400000010ff */
[----:B------:R-:W-:-:S02]  /*17600*/  F2FP.BF16.F32.PACK_AB R91, R88, R91 ;  /* 0x0000005b585b723e */ /* 0x000fc400000010ff */
[----:B------:R-:W-:Y:S02]  /*17610*/  SEL R33, R29, R28, P0 ;  /* 0x0000001c1d217207 */ /* 0x000fe40000000000 */
[----:B------:R-:W-:Y:S01]  /*17620*/  SEL R40, R28, R29, P0 ;  /* 0x0000001d1c287207 */ /* 0x000fe20000000000 */
[----:B------:R-:W-:Y:S01]  /*17630*/  IMAD.X R29, RZ, RZ, R13, P1 ;  /* 0x000000ffff1d7224 */ /* 0x000fe200008e060d */
[----:B------:R-:W-:Y:S02]  /*17640*/  SHF.R.U64 R9, R9, 0x3, RZ ;  /* 0x0000000309097819 */ /* 0x000fe400000012ff */
[----:B------:R-:W-:Y:S02]  /*17650*/  LOP3.LUT R28, R14, R65, RZ, 0x3c, !PT ;  /* 0x000000410e1c7212 */ /* 0x000fe400078e3cff */
[----:B------:R-:W-:Y:S02]  /*17660*/  LOP3.LUT R14, R69, 0x380, RZ, 0xc0, !PT ;  /* 0x00000380450e7812 */ /* 0x000fe400078ec0ff */
[----:B------:R-:W-:-:S02]  /*17670*/  SEL R39, R94, R95, P0 ;  /* 0x0000005f5e277207 */ /* 0x000fc40000000000 */
[----:B------:R-:W-:Y:S02]  /*17680*/  SHF.R.U64 R20, R24, 0x3, RZ ;  /* 0x0000000318147819 */ /* 0x000fe400000012ff */
[----:B------:R-:W-:Y:S02]  /*17690*/  LOP3.LUT R60, R73, 0x380, RZ, 0xc0, !PT ;  /* 0x00000380493c7812 */ /* 0x000fe400078ec0ff */
[----:B------:R-:W-:Y:S02]  /*176a0*/  SHF.R.U64 R18, R18, 0x3, RZ ;  /* 0x0000000312127819 */ /* 0x000fe400000012ff */
[----:B------:R-:W-:Y:S02]  /*176b0*/  F2FP.BF16.F32.PACK_AB R25, R70, R25 ;  /* 0x000000194619723e */ /* 0x000fe400000010ff */
[----:B------:R-:W-:Y:S02]  /*176c0*/  SEL R94, R95, R94, P0 ;  /* 0x0000005e5f5e7207 */ /* 0x000fe40000000000 */
[----:B------:R-:W-:-:S02]  /*176d0*/  SEL R43, R90, R91, P0 ;  /* 0x0000005b5a2b7207 */ /* 0x000fc40000000000 */
[----:B------:R-:W-:Y:S02]  /*176e0*/  LOP3.LUT R24, R9, R50, RZ, 0x3c, !PT ;  /* 0x0000003209187212 */ /* 0x000fe400078e3cff */
[----:B------:R-:W-:Y:S02]  /*176f0*/  SEL R90, R91, R90, P0 ;  /* 0x0000005a5b5a7207 */ /* 0x000fe40000000000 */
[----:B------:R-:W-:Y:S02]  /*17700*/  SHF.R.U64 R14, R14, 0x3, RZ ;  /* 0x000000030e0e7819 */ /* 0x000fe400000012ff */
[----:B------:R-:W-:Y:S02]  /*17710*/  SHF.R.U64 R60, R60, 0x3, RZ ;  /* 0x000000033c3c7819 */ /* 0x000fe400000012ff */
[----:B------:R-:W-:Y:S02]  /*17720*/  LOP3.LUT R18, R18, R71, RZ, 0x3c, !PT ;  /* 0x0000004712127212 */ /* 0x000fe400078e3cff */
[----:B------:R-:W-:-:S02]  /*17730*/  SEL R59, R25, R26, P0 ;  /* 0x0000001a193b7207 */ /* 0x000fc40000000000 */
[----:B------:R-:W-:Y:S01]  /*17740*/  SEL R54, R26, R25, P0 ;  /* 0x000000191a367207 */ /* 0x000fe20000000000 */
[----:B------:R-:W-:Y:S01]  /*17750*/  IMAD.X R25, RZ, RZ, R13, P3 ;  /* 0x000000ffff197224 */ /* 0x000fe200018e060d */
[----:B------:R-:W-:Y:S02]  /*17760*/  LOP3.LUT R26, R20, R67, RZ, 0x3c, !PT ;  /* 0x00000043141a7212 */ /* 0x000fe400078e3cff */
[----:B------:R-:W-:Y:S02]  /*17770*/  LOP3.LUT R20, R14, R69, RZ, 0x3c, !PT ;  /* 0x000000450e147212 */ /* 0x000fe400078e3cff */
[----:B------:R-:W-:Y:S02]  /*17780*/  LOP3.LUT R14, R60, R73, RZ, 0x3c, !PT ;  /* 0x000000493c0e7212 */ /* 0x000fe400078e3cff */
        /* <DEDUP_REMOVED lines=8> */
[----:B------:R-:W-:Y:S02]  /*17810*/  PLOP3.LUT P1, PT, PT, PT, UP0, 0x80, 0x0 ;  /* 0x000000000000781c */ /* 0x000fe40003f2f008 */
[----:B--2---:R-:W-:Y:S01]  /*17820*/  LOP3.LUT R9, R22, 0x2, RZ, 0x3c, !PT ;  /* 0x0000000216097812 */ /* 0x004fe200078e3cff */
[----:B------:R-:W-:Y:S04]  /*17830*/  SHFL.IDX PT, R39, R39, R22, 0x1c1f ;  /* 0x001c1f1627277589 */ /* 0x000fe800000e0000 */
[----:B------:R-:W0:Y:S04]  /*17840*/  SHFL.IDX PT, R94, R94, R9, 0x1c1f ;  /* 0x001c1f095e5e7589 */ /* 0x000e2800000e0000 */
[----:B------:R-:W-:Y:S04]  /*17850*/  SHFL.IDX PT, R53, R53, R22, 0x1c1f ;  /* 0x001c1f1635357589 */ /* 0x000fe800000e0000 */
[----:B------:R-:W1:Y:S04]  /*17860*/  SHFL.IDX PT, R64, R64, R9, 0x1c1f ;  /* 0x001c1f0940407589 */ /* 0x000e6800000e0000 */
[----:B------:R-:W-:Y:S04]  /*17870*/  SHFL.IDX PT, R43, R43, R22, 0x1c1f ;  /* 0x001c1f162b2b7589 */ /* 0x000fe800000e0000 */
[----:B------:R-:W2:Y:S04]  /*17880*/  SHFL.IDX PT, R90, R90, R9, 0x1c1f ;  /* 0x001c1f095a5a7589 */ /* 0x000ea800000e0000 */
[----:B------:R-:W-:Y:S04]  /*17890*/  SHFL.IDX PT, R55, R55, R22, 0x1c1f ;  /* 0x001c1f1637377589 */ /* 0x000fe800000e0000 */
        /* <DEDUP_REMOVED lines=8> */
[----:B------:R-:W-:Y:S01]  /*17920*/  SHFL.IDX PT, R41, R41, R22, 0x1c1f ;  /* 0x001c1f1629297589 */ /* 0x000fe200000e0000 */
[----:B--2---:R-:W-:-:S02]  /*17930*/  SEL R24, R43, R90, P0 ;  /* 0x0000005a2b187207 */ /* 0x004fc40000000000 */
[----:B------:R-:W-:Y:S01]  /*17940*/  SEL R26, R90, R43, P0 ;  /* 0x0000002b5a1a7207 */ /* 0x000fe20000000000 */
[----:B------:R-:W1:Y:S04]  /*17950*/  SHFL.IDX PT, R36, R36, R9, 0x1c1f ;  /* 0x001c1f0924247589 */ /* 0x000e6800000e0000 */
[----:B------:R-:W-:Y:S01]  /*17960*/  SHFL.IDX PT, R35, R35, R22, 0x1c1f ;  /* 0x001c1f1623237589 */ /* 0x000fe200000e0000 */
[----:B---3--:R-:W-:Y:S02]  /*17970*/  SEL R25, R55, R48, P0 ;  /* 0x0000003037197207 */ /* 0x008fe40000000000 */
[----:B------:R-:W-:Y:S01]  /*17980*/  SEL R27, R48, R55, P0 ;  /* 0x00000037301b7207 */ /* 0x000fe20000000000 */
[----:B------:R-:W2:Y:S04]  /*17990*/  SHFL.IDX PT, R38, R38, R9, 0x1c1f ;  /* 0x001c1f0926267589 */ /* 0x000ea800000e0000 */
[----:B------:R1:W3:Y:S04]  /*179a0*/  SHFL.IDX PT, R50, R34, R9, 0x1c1f ;  /* 0x001c1f0922327589 */ /* 0x0002e800000e0000 */
[----:B------:R-:W-:Y:S01]  /*179b0*/  SHFL.IDX PT, R37, R37, R22, 0x1c1f ;  /* 0x001c1f1625257589 */ /* 0x000fe200000e0000 */
[----:B0-----:R-:W-:-:S02]  /*179c0*/  SEL R28, R47, R44, P0 ;  /* 0x0000002c2f1c7207 */ /* 0x001fc40000000000 */
[----:B------:R-:W-:Y:S01]  /*179d0*/  SEL R30, R44, R47, P0 ;  /* 0x0000002f2c1e7207 */ /* 0x000fe20000000000 */
[----:B------:R0:W4:Y:S04]  /*179e0*/  SHFL.IDX PT, R18, R32, R9, 0x1c1f ;  /* 0x001c1f0920127589 */ /* 0x00012800000e0000 */
[----:B------:R3:W-:Y:S01]  /*179f0*/  SHFL.IDX PT, R19, R33, R22, 0x1c1f ;  /* 0x001c1f1621137589 */ /* 0x0007e200000e0000 */
[----:B-1----:R-:W-:-:S03]  /*17a00*/  SEL R34, R36, R45, P0 ;  /* 0x0000002d24227207 */ /* 0x002fc60000000000 */
[----:B------:R-:W-:Y:S01]  /*17a10*/  SHFL.IDX PT, R57, R57, R22, 0x1c1f ;  /* 0x001c1f1639397589 */ /* 0x000fe200000e0000 */
[----:B0-----:R-:W-:-:S03]  /*17a20*/  SEL R32, R45, R36, P0 ;  /* 0x000000242d207207 */ /* 0x001fc60000000000 */
[----:B------:R-:W0:Y:S01]  /*17a30*/  SHFL.IDX PT, R40, R40, R9, 0x1c1f ;  /* 0x001c1f0928287589 */ /* 0x000e2200000e0000 */
[----:B--2---:R-:W-:Y:S02]  /*17a40*/  SEL R29, R41, R38, P0 ;  /* 0x00000026291d7207 */ /* 0x004fe40000000000 */
[----:B------:R-:W-:Y:S01]  /*17a50*/  SEL R31, R38, R41, P0 ;  /* 0x00000029261f7207 */ /* 0x000fe20000000000 */
[----:B------:R-:W1:Y:S01]  /*17a60*/  SHFL.IDX PT, R52, R52, R9, 0x1c1f ;  /* 0x001c1f0934347589 */ /* 0x000e6200000e0000 */
[----:B---3--:R-:W-:Y:S02]  /*17a70*/  SEL R33, R35, R50, P0 ;  /* 0x0000003223217207 */ /* 0x008fe40000000000 */
[----:B------:R-:W-:Y:S01]  /*17a80*/  SEL R35, R50, R35, P0 ;  /* 0x0000002332237207 */ /* 0x000fe20000000000 */
[----:B------:R-:W-:Y:S04]  /*17a90*/  SHFL.IDX PT, R49, R49, R22, 0x1c1f ;  /* 0x001c1f1631317589 */ /* 0x000fe800000e0000 */
[----:B------:R-:W-:Y:S01]  /*17aa0*/  SHFL.IDX PT, R59, R59, R22, 0x1c1f ;  /* 0x001c1f163b3b7589 */ /* 0x000fe200000e0000 */
[----:B----4-:R-:W-:-:S02]  /*17ab0*/  SEL R36, R37, R18, P0 ;  /* 0x0000001225247207 */ /* 0x010fc40000000000 */
[----:B------:R-:W-:Y:S01]  /*17ac0*/  SEL R38, R18, R37, P0 ;  /* 0x0000002512267207 */ /* 0x000fe20000000000 */
[----:B------:R-:W-:Y:S04]  /*17ad0*/  SHFL.IDX PT, R42, R42, R9, 0x1c1f ;  /* 0x001c1f092a2a7589 */ /* 0x000fe800000e0000 */
[----:B------:R-:W2:Y:S01]  /*17ae0*/  SHFL.IDX PT, R54, R54, R9, 0x1c1f ;  /* 0x001c1f0936367589 */ /* 0x000ea200000e0000 */
[----:B------:R-:W-:Y:S01]  /*17af0*/  BAR.SYNC.DEFER_BLOCKING 0x1, 0x100 ;  /* 0x0044000000007b1d */ /* 0x000fe20000010000 */
[----:B0-----:R-:W-:Y:S02]  /*17b00*/  SEL R44, R19, R40, P0 ;  /* 0x00000028132c7207 */ /* 0x001fe40000000000 */
[----:B-1----:R-:W-:Y:S02]  /*17b10*/  SEL R37, R57, R52, P0 ;  /* 0x0000003439257207 */ /* 0x002fe40000000000 */
[----:B------:R-:W-:Y:S01]  /*17b20*/  SEL R39, R52, R57, P0 ;  /* 0x0000003934277207 */ /* 0x000fe20000000000 */
[----:B------:R-:W-:Y:S04]  /*17b30*/  SHFL.IDX PT, R51, R51, R22, 0x1c1f ;  /* 0x001c1f1633337589 */ /* 0x000fe800000e0000 */
[----:B------:R-:W-:Y:S04]  /*17b40*/  SHFL.IDX PT, R61, R61, R22, 0x1c1f ;  /* 0x001c1f163d3d7589 */ /* 0x000fe800000e0000 */
[----:B------:R0:W1:Y:S04]  /*17b50*/  SHFL.IDX PT, R20, R46, R9, 0x1c1f ;  /* 0x001c1f092e147589 */ /* 0x00006800000e0000 */
[----:B------:R-:W3:Y:S01]  /*17b60*/  SHFL.IDX PT, R56, R56, R9, 0x1c1f ;  /* 0x001c1f0938387589 */ /* 0x000ee200000e0000 */
[----:B--2---:R-:W-:-:S02]  /*17b70*/  SEL R45, R59, R54, P0 ;  /* 0x000000363b2d7207 */ /* 0x004fc40000000000 */
[----:B------:R-:W-:Y:S01]  /*17b80*/  SEL R47, R54, R59, P0 ;  /* 0x0000003b362f7207 */ /* 0x000fe20000000000 */
[----:B------:R-:W-:Y:S01]  /*17b90*/  SHFL.IDX PT, R63, R63, R22, 0x1c1f ;  /* 0x001c1f163f3f7589 */ /* 0x000fe200000e0000 */
[----:B0-----:R-:W-:-:S03]  /*17ba0*/  SEL R46, R40, R19, P0 ;  /* 0x00000013282e7207 */ /* 0x001fc60000000000 */
[----:B------:R-:W0:Y:S01]  /*17bb0*/  SHFL.IDX PT, R58, R58, R9, 0x1c1f ;  /* 0x001c1f093a3a7589 */ /* 0x000e2200000e0000 */
[----:B------:R-:W-:Y:S02]  /*17bc0*/  SEL R40, R49, R42, P0 ;  /* 0x0000002a31287207 */ /* 0x000fe40000000000 */
[----:B------:R-:W-:Y:S01]  /*17bd0*/  SEL R42, R42, R49, P0 ;  /* 0x000000312a2a7207 */ /* 0x000fe20000000000 */
[----:B------:R2:W-:Y:S04]  /*17be0*/  STSM.16.M88.4 [R69], R12 ;  /* 0x0000000c45007844 */ /* 0x0005e80000000200 */
[----:B------:R4:W-:Y:S01]  /*17bf0*/  STSM.16.M88.4 [R68], R24 ;  /* 0x0000001844007844 */ /* 0x0009e20000000200 */
[----:B-1----:R-:W-:-:S03]  /*17c00*/  SEL R48, R51, R20, P0 ;  /* 0x0000001433307207 */ /* 0x002fc60000000000 */
[----:B------:R4:W-:Y:S01]  /*17c10*/  STSM.16.M88.4 [R67], R28 ;  /* 0x0000001c43007844 */ /* 0x0009e20000000200 */
[----:B------:R-:W-:Y:S02]  /*17c20*/  SEL R50, R20, R51, P0 ;  /* 0x0000003314327207 */ /* 0x000fe40000000000 */
[----:B---3--:R-:W-:Y:S01]  /*17c30*/  SEL R41, R61, R56, P0 ;  /* 0x000000383d297207 */ /* 0x008fe20000000000 */
[----:B------:R4:W-:Y:S01]  /*17c40*/  STSM.16.M88.4 [R66], R32 ;  /* 0x0000002042007844 */ /* 0x0009e20000000200 */
[----:B------:R-:W-:Y:S01]  /*17c50*/  SEL R43, R56, R61, P0 ;  /* 0x0000003d382b7207 */ /* 0x000fe20000000000 */
[----:B--2---:R-:W-:Y:S02]  /*17c60*/  IMAD.U32 R12, RZ, RZ, UR4 ;  /* 0x00000004ff0c7e24 */ /* 0x004fe4000f8e00ff */
[----:B------:R4:W-:Y:S01]  /*17c70*/  STSM.16.M88.4 [R65], R36 ;  /* 0x0000002441007844 */ /* 0x0009e20000000200 */
[----:B------:R-:W-:Y:S01]  /*17c80*/  IMAD.U32 R13, RZ, RZ, UR5 ;  /* 0x00000005ff0d7e24 */ /* 0x000fe2000f8e00ff */
[----:B------:R-:W-:Y:S01]  /*17c90*/  ULDC.64 UR4, c[0x0][0xbe0] ;  /* 0x0002f80000047ab9 */ /* 0x000fe20000000a00 */
[----:B0-----:R-:W-:Y:S01]  /*17ca0*/  SEL R49, R63, R58, P0 ;  /* 0x0000003a3f317207 */ /* 0x001fe20000000000 */
[----:B------:R4:W-:Y:S01]  /*17cb0*/  STSM.16.M88.4 [R62], R44 ;  /* 0x0000002c3e007844 */ /* 0x0009e20000000200 */
[----:B------:R-:W-:-:S03]  /*17cc0*/  SEL R51, R58, R63, P0 ;  /* 0x0000003f3a337207 */ /* 0x000fc60000000000 */
        /* <DEDUP_REMOVED lines=15> */
[----:B----4-:R-:W-:-:S14]  /*17dc0*/  @P0 BRA `(.L_x_6467) ;  /* 0x0000000000100947 */ /* 0x010fdc0003800000 */
[----:B------:R-:W-:Y:S05]  /*17dd0*/  @!P1 BRA `(.L_x_6467) ;  /* 0x00000000000c9947 */ /* 0x000fea0003800000 */
[----:B------:R-:W2:Y:S04]  /*17de0*/  LDG.E R9, desc[UR50][R12.64] ;  /* 0x000000320c097981 */ /* 0x000ea8000c1e1900 */
[----:B-----5:R-:W2:Y:S02]  /*17df0*/  LDG.E R20, desc[UR50][R12.64+0x4] ;  /* 0x000004320c147981 */ /* 0x020ea4000c1e1900 */
[----:B--2---:R-:W-:-:S07]  /*17e00*/  IMAD.IADD R20, R20, 0x1, -R9 ;  /* 0x0000000114147824 */ /* 0x004fce00078e0a09 */
.L_x_6467:
[----:B------:R-:W-:Y:S01]  /*17e10*/  USHF.R.S32.HI UR9, URZ, 0x1f, UR42 ;  /* 0x0000001f3f097899 */ /* 0x000fe2000801142a */
[----:B------:R-:W-:Y:S01]  /*17e20*/  IMAD R9, R4, 0x40, R0 ;  /* 0x0000004004097824 */ /* 0x000fe200078e0200 */
[----:B------:R-:W-:Y:S01]  /*17e30*/  ULDC.64 UR10, c[0x0][0xb70] ;  /* 0x0002dc00000a7ab9 */ /* 0x000fe20000000a00 */
[----:B------:R-:W-:Y:S01]  /*17e40*/  USHF.R.S32.HI UR5, URZ, 0x1f, UR4 ;  /* 0x0000001f3f057899 */ /* 0x000fe20008011404 */
[----:B------:R-:W-:Y:S01]  /*17e50*/  LEA.HI R8, R8, R7, RZ, 0x7 ;  /* 0x0000000708087211 */ /* 0x000fe200078f38ff */
[----:B------:R-:W-:Y:S01]  /*17e60*/  UIMAD UR8, UR9, UR10, URZ ;  /* 0x0000000a090872a4 */ /* 0x000fe2000f8e023f */
[----:B------:R-:W-:Y:S01]  /*17e70*/  IMAD.WIDE R10, R9, 0x2, R10 ;  /* 0x00000002090a7825 */ /* 0x000fe200078e020a */
[----:B------:R-:W-:Y:S01]  /*17e80*/  USHF.R.S32.HI UR13, URZ, 0x1f, UR36 ;  /* 0x0000001f3f0d7899 */ /* 0x000fe20008011424 */
[----:B------:R-:W-:Y:S01]  /*17e90*/  LOP3.LUT R12, R8, 0xffffff80, RZ, 0xc0, !PT ;  /* 0xffffff80080c7812 */ /* 0x000fe200078ec0ff */
[----:B------:R-:W-:Y:S01]  /*17ea0*/  UIMAD.WIDE.U32 UR6, UR42, UR10, UR4 ;  /* 0x0000000a2a0672a5 */ /* 0x000fe2000f8e0004 */
[----:B------:R-:W-:Y:S01]  /*17eb0*/  IMAD R13, R23, 0x80, R228 ;  /* 0x00000080170d7824 */ /* 0x000fe200078e02e4 */
[----:B------:R-:W-:Y:S01]  /*17ec0*/  UIMAD UR8, UR42, UR11, UR8 ;  /* 0x0000000b2a0872a4 */ /* 0x000fe2000f8e0208 */
[C---:B------:R-:W-:Y:S01]  /*17ed0*/  IADD3 R25, P2, R10.reuse, 0x2000, RZ ;  /* 0x000020000a197810 */ /* 0x040fe20007f5e0ff */
[----:B------:R-:W-:Y:S01]  /*17ee0*/  USEL UR13, UR13, URZ, !UP0 ;  /* 0x0000003f0d0d7287 */ /* 0x000fe2000c000000 */
[----:B------:R-:W-:Y:S01]  /*17ef0*/  IADD3 R33, P1, R10, 0x1000, RZ ;  /* 0x000010000a217810 */ /* 0x000fe20007f3e0ff */
[----:B------:R-:W-:Y:S01]  /*17f00*/  ULDC.64 UR10, c[0x0][0xb78] ;  /* 0x0002de00000a7ab9 */ /* 0x000fe20000000a00 */
[----:B------:R-:W-:Y:S01]  /*17f10*/  UIADD3 UR7, UR7, UR8, URZ ;  /* 0x0000000807077290 */ /* 0x000fe2000fffe03f */
[----:B------:R-:W-:Y:S01]  /*17f20*/  SHF.R.S32.HI R8, RZ, 0x1f, R13 ;  /* 0x0000001fff087819 */ /* 0x000fe2000001140d */
[----:B------:R-:W-:Y:S01]  /*17f30*/  USEL UR12, UR36, URZ, !UP0 ;  /* 0x0000003f240c7287 */ /* 0x000fe2000c000000 */
[----:B------:R-:W-:Y:S01]  /*17f40*/  LOP3.LUT R24, R25, 0x380, RZ, 0xc0, !PT ;  /* 0x0000038019187812 */ /* 0x000fe200078ec0ff */
[----:B------:R-:W-:Y:S01]  /*17f50*/  UIMAD UR8, UR13, UR10, URZ ;  /* 0x0000000a0d0872a4 */ /* 0x000fe2000f8e023f */
[----:B------:R-:W-:Y:S01]  /*17f60*/  LOP3.LUT R32, R33, 0x380, RZ, 0xc0, !PT ;  /* 0x0000038021207812 */ /* 0x000fe200078ec0ff */
[----:B------:R-:W-:Y:S01]  /*17f70*/  UIMAD.WIDE.U32 UR6, UR12, UR10, UR6 ;  /* 0x0000000a0c0672a5 */ /* 0x000fe2000f8e0006 */
[----:B------:R-:W-:Y:S01]  /*17f80*/  IMAD.IADD R12, R7, 0x1, -R12 ;  /* 0x00000001070c7824 */ /* 0x000fe200078e0a0c */
[----:B------:R-:W-:Y:S01]  /*17f90*/  UIMAD UR8, UR12, UR11, UR8 ;  /* 0x0000000b0c0872a4 */ /* 0x000fe2000f8e0208 */
[----:B------:R-:W-:Y:S01]  /*17fa0*/  SHF.R.U64 R24, R24, 0x3, RZ ;  /* 0x0000000318187819 */ /* 0x000fe200000012ff */
[----:B------:R-:W-:Y:S01]  /*17fb0*/  VIADD R7, R13, 0x8 ;  /* 0x000000080d077836 */ /* 0x000fe20000000000 */
[----:B------:R-:W-:-:S02]  /*17fc0*/  SHF.R.U64 R32, R32, 0x3, RZ ;  /* 0x0000000320207819 */ /* 0x000fc400000012ff */
        /* <DEDUP_REMOVED lines=8> */
[----:B------:R-:W-:Y:S02]  /*18050*/  LOP3.LUT P0, RZ, R12, 0x3, RZ, 0xc0, !PT ;  /* 0x000000030cff7812 */ /* 0x000fe4000780c0ff */
[----:B------:R-:W-:-:S02]  /*18060*/  LEA R18, P3, R9, UR6, 0x2 ;  /* 0x0000000609127c11 */ /* 0x000fc4000f8610ff */
[C---:B------:R-:W-:Y:S02]  /*18070*/  IADD3 R41, P5, R10.reuse, 0x4000, RZ ;  /* 0x000040000a297810 */ /* 0x040fe40007fbe0ff */
[----:B------:R-:W-:Y:S01]  /*18080*/  LEA.HI.X R19, R9, UR7, R8, 0x2, P3 ;  /* 0x0000000709137c11 */ /* 0x000fe200098f1408 */
[----:B------:R-:W-:Y:S01]  /*18090*/  ULDC.64 UR6, c[0x0][0xaa0] ;  /* 0x0002a80000067ab9 */ /* 0x000fe20000000a00 */
[C---:B------:R-:W-:Y:S02]  /*180a0*/  IADD3 R9, P6, R10.reuse, 0x3000, RZ ;  /* 0x000030000a097810 */ /* 0x040fe40007fde0ff */
[C---:B------:R-:W-:Y:S02]  /*180b0*/  IADD3 R45, P4, R10.reuse, 0x5000, RZ ;  /* 0x000050000a2d7810 */ /* 0x040fe40007f9e0ff */
[C---:B------:R-:W-:Y:S02]  /*180c0*/  IADD3 R29, P3, R10.reuse, 0x6000, RZ ;  /* 0x000060000a1d7810 */ /* 0x040fe40007f7e0ff */
[----:B------:R-:W-:-:S02]  /*180d0*/  IADD3 R12, P2, R10, 0x7000, RZ ;  /* 0x000070000a0c7810 */ /* 0x000fc40007f5e0ff */
[-C--:B-----5:R-:W-:Y:S02]  /*180e0*/  ISETP.GE.OR P1, PT, R13, R20.reuse, P0 ;  /* 0x000000140d00720c */ /* 0x0a0fe40000726670 */
[----:B------:R-:W-:Y:S01]  /*180f0*/  ISETP.GE.OR P0, PT, R7, R20, P0 ;  /* 0x000000140700720c */ /* 0x000fe20000706670 */
[----:B------:R-:W-:Y:S01]  /*18100*/  IMAD.X R13, RZ, RZ, R11, P2 ;  /* 0x000000ffff0d7224 */ /* 0x000fe200010e060b */
[----:B------:R-:W-:Y:S02]  /*18110*/  LOP3.LUT R8, R9, 0x380, RZ, 0xc0, !PT ;  /* 0x0000038009087812 */ /* 0x000fe400078ec0ff */
[----:B------:R-:W-:Y:S02]  /*18120*/  LOP3.LUT R40, R41, 0x380, RZ, 0xc0, !PT ;  /* 0x0000038029287812 */ /* 0x000fe400078ec0ff */
[----:B------:R-:W-:Y:S02]  /*18130*/  LOP3.LUT R44, R45, 0x380, RZ, 0xc0, !PT ;  /* 0x000003802d2c7812 */ /* 0x000fe400078ec0ff */
[----:B------:R-:W-:-:S02]  /*18140*/  LOP3.LUT R28, R29, 0x380, RZ, 0xc0, !PT ;  /* 0x000003801d1c7812 */ /* 0x000fc400078ec0ff */
[----:B------:R-:W-:Y:S01]  /*18150*/  LOP3.LUT R37, R10, 0x380, RZ, 0xc0, !PT ;  /* 0x000003800a257812 */ /* 0x000fe200078ec0ff */
[----:B------:R-:W-:Y:S01]  /*18160*/  UIMAD UR5, UR5, UR6, URZ ;  /* 0x00000006050572a4 */ /* 0x000fe2000f8e023f */
[----:B------:R-:W-:Y:S01]  /*18170*/  LOP3.LUT R7, R12, 0x380, RZ, 0xc0, !PT ;  /* 0x000003800c077812 */ /* 0x000fe200078ec0ff */
[----:B------:R0:W-:Y:S01]  /*18180*/  @!P1 STG.E desc[UR50][R18.64], R6 ;  /* 0x0000000612009986 */ /* 0x0001e2000c101932 */
[----:B------:R-:W-:Y:S02]  /*18190*/  SHF.R.U64 R8, R8, 0x3, RZ ;  /* 0x0000000308087819 */ /* 0x000fe400000012ff */
[----:B------:R-:W-:Y:S01]  /*181a0*/  SHF.R.U64 R40, R40, 0x3, RZ ;  /* 0x0000000328287819 */ /* 0x000fe200000012ff */
[----:B------:R1:W-:Y:S01]  /*181b0*/  @!P0 STG.E desc[UR50][R18.64+0x20], R5 ;  /* 0x0000200512008986 */ /* 0x0003e2000c101932 */
[----:B------:R-:W-:Y:S02]  /*181c0*/  SHF.R.U64 R44, R44, 0x3, RZ ;  /* 0x000000032c2c7819 */ /* 0x000fe400000012ff */
[----:B------:R-:W-:Y:S01]  /*181d0*/  SHF.R.U64 R28, R28, 0x3, RZ ;  /* 0x000000031c1c7819 */ /* 0x000fe200000012ff */
[----:B------:R-:W5:Y:S01]  /*181e0*/  LD.E.128 R32, desc[UR50][R32.64] ;  /* 0x0000003220207980 */ /* 0x000f62000c101d00 */
[----:B------:R-:W-:-:S02]  /*181f0*/  SHF.R.U64 R37, R37, 0x3, RZ ;  /* 0x0000000325257819 */ /* 0x000fc400000012ff */
[----:B------:R-:W-:Y:S01]  /*18200*/  SHF.R.U64 R7, R7, 0x3, RZ ;  /* 0x0000000307077819 */ /* 0x000fe200000012ff */
[--C-:B0-----:R-:W-:Y:S01]  /*18210*/  IMAD.MOV.U32 R6, RZ, RZ, R0.reuse ;  /* 0x000000ffff067224 */ /* 0x101fe200078e0000 */
        /* <DEDUP_REMOVED lines=11> */
[----:B-1----:R-:W-:Y:S01]  /*182d0*/  IMAD.U32 R5, RZ, RZ, UR6 ;  /* 0x00000006ff057e24 */ /* 0x002fe2000f8e00ff */
        /* <DEDUP_REMOVED lines=44> */
[----:B------:R-:W-:Y:S01]  /*185a0*/  ULDC.64 UR4, c[0x0][0xad8] ;  /* 0x0002b60000047ab9 */ /* 0x000fe20000000a00 */
[----:B------:R-:W-:Y:S01]  /*185b0*/  IMAD.MOV.U32 R4, RZ, RZ, R18 ;  /* 0x000000ffff047224 */ /* 0x000fe200078e0012 */
[----:B------:R-:W-:Y:S01]  /*185c0*/  ULDC.64 UR6, c[0x0][0xa80] ;  /* 0x0002a00000067ab9 */ /* 0x000fe20000000a00 */
[----:B------:R-:W-:Y:S02]  /*185d0*/  IMAD.MOV.U32 R5, RZ, RZ, R23 ;  /* 0x000000ffff057224 */ /* 0x000fe400078e0017 */
[----:B0-----:R-:W-:Y:S02]  /*185e0*/  IMAD R3, R7, UR4, RZ ;  /* 0x0000000407037c24 */ /* 0x001fe4000f8e02ff */
        /* <DEDUP_REMOVED lines=11> */
.L_x_6469:
[----:B------:R-:W-:Y:S05]  /*186a0*/  BSYNC B1 ;  /* 0x0000000000017941 */ /* 0x000fea0003800000 */
.L_x_6468:
[----:B------:R-:W-:Y:S04]  /*186b0*/  BSSY B1, `(.L_x_6470) ;  /* 0x0000014000017945 */ /* 0x000fe80003800000 */
[----:B------:R-:W-:Y:S05]  /*186c0*/  @P4 BRA `(.L_x_6471) ;  /* 0x0000000000484947 */ /* 0x000fea0003800000 */
[----:B0-----:R-:W-:Y:S01]  /*186d0*/  IADD3 R3, P2, R6, 0x20, RZ ;  /* 0x0000002006037810 */ /* 0x001fe20007f5e0ff */
[----:B------:R-:W-:Y:S01]  /*186e0*/  ULDC.64 UR4, c[0x0][0xad8] ;  /* 0x0002b60000047ab9 */ /* 0x000fe20000000a00 */
[----:B------:R-:W-:Y:S01]  /*186f0*/  IMAD.MOV.U32 R5, RZ, RZ, R23 ;  /* 0x000000ffff057224 */ /* 0x000fe200078e0017 */
[----:B------:R-:W-:Y:S01]  /*18700*/  ULDC.64 UR6, c[0x0][0xa80] ;  /* 0x0002a00000067ab9 */ /* 0x000fe20000000a00 */
[----:B-1----:R-:W-:Y:S02]  /*18710*/  VIADD R21, R0, 0x40 ;  /* 0x0000004000157836 */ /* 0x002fe40000000000 */
[----:B------:R-:W-:-:S04]  /*18720*/  IMAD.X R4, RZ, RZ, R7, P2 ;  /* 0x000000ffff047224 */ /* 0x000fc800010e0607 */
[----:B------:R-:W-:Y:S02]  /*18730*/  IMAD R20, R4, UR4, RZ ;  /* 0x0000000404147c24 */ /* 0x000fe4000f8e02ff */
[----:B------:R-:W-:-:S04]  /*18740*/  IMAD.MOV.U32 R4, RZ, RZ, R18 ;  /* 0x000000ffff047224 */ /* 0x000fc800078e0012 */
        /* <DEDUP_REMOVED lines=10> */
.L_x_6471:
[----:B------:R-:W-:Y:S05]  /*187f0*/  BSYNC B1 ;  /* 0x0000000000017941 */ /* 0x000fea0003800000 */
.L_x_6470:
[----:B------:R-:W-:Y:S04]  /*18800*/  BSSY B1, `(.L_x_6472) ;  /* 0x0000014000017945 */ /* 0x000fe80003800000 */
[----:B------:R-:W-:Y:S05]  /*18810*/  @P0 BRA `(.L_x_6473) ;  /* 0x0000000000480947 */ /* 0x000fea0003800000 */
[----:B0-----:R-:W-:Y:S01]  /*18820*/  IADD3 R3, P0, R6, 0x40, RZ ;  /* 0x0000004006037810 */ /* 0x001fe20007f1e0ff */
[----:B------:R-:W-:Y:S01]  /*18830*/  ULDC.64 UR4, c[0x0][0xad8] ;  /* 0x0002b60000047ab9 */ /* 0x000fe20000000a00 */
[----:B------:R-:W-:Y:S01]  /*18840*/  IMAD.MOV.U32 R5, RZ, RZ, R23 ;  /* 0x000000ffff057224 */ /* 0x000fe200078e0017 */
[----:B------:R-:W-:Y:S01]  /*18850*/  ULDC.64 UR6, c[0x0][0xa80] ;  /* 0x0002a00000067ab9 */ /* 0x000fe20000000a00 */
[----:B-12---:R-:W-:Y:S02]  /*18860*/  VIADD R21, R0, 0x40 ;  /* 0x0000004000157836 */ /* 0x006fe40000000000 */
        /* <DEDUP_REMOVED lines=13> */
.L_x_6473:
[----:B------:R-:W-:Y:S05]  /*18940*/  BSYNC B1 ;  /* 0x0000000000017941 */ /* 0x000fea0003800000 */
.L_x_6472:
[----:B------:R-:W-:Y:S05]  /*18950*/  @P1 BRA `(.L_x_6474) ;  /* 0x0000000800ec1947 */ /* 0x000fea0003800000 */
[----:B0-----:R-:W-:Y:S01]  /*18960*/  IADD3 R3, P0, R6, 0x60, RZ ;  /* 0x0000006006037810 */ /* 0x001fe20007f1e0ff */
[----:B------:R-:W-:Y:S01]  /*18970*/  ULDC.64 UR6, c[0x0][0xad8] ;  /* 0x0002b60000067ab9 */ /* 0x000fe20000000a00 */
[----:B------:R-:W-:Y:S01]  /*18980*/  IMAD.MOV.U32 R4, RZ, RZ, R18 ;  /* 0x000000ffff047224 */ /* 0x000fe200078e0012 */
        /* <DEDUP_REMOVED lines=13> */
[----:B-----5:R4:W-:Y:S10]  /*18a60*/  @!P1 STG.E.128 desc[UR50][R6.64], R8 ;  /* 0x0000000806009986 */ /* 0x0209f4000c101d32 */
[----:B------:R-:W-:Y:S05]  /*18a70*/  @P0 BRA `(.L_x_6474) ;  /* 0x0000000800a40947 */ /* 0x000fea0003800000 */
[----:B------:R0:W-:Y:S01]  /*18a80*/  STG.E.128 desc[UR50][R6.64+0x80], R12 ;  /* 0x0000800c06007986 */ /* 0x0001e2000c101d32 */
[----:B------:R-:W-:Y:S05]  /*18a90*/  BRA `(.L_x_6474) ;  /* 0x00000008009c7947 */ /* 0x000fea0003800000 */
.L_x_6466:
        /* <DEDUP_REMOVED lines=27> */
.L_x_6475:
        /* <DEDUP_REMOVED lines=30> */
.L_x_6477:
[----:B------:R-:W-:Y:S05]  /*18e30*/  BSYNC B1 ;  /* 0x0000000000017941 */ /* 0x000fea0003800000 */
.L_x_6476:
        /* <DEDUP_REMOVED lines=47> */
.L_x_6479:
[----:B------:R-:W-:Y:S05]  /*19130*/  BSYNC B1 ;  /* 0x0000000000017941 */ /* 0x000fea0003800000 */
.L_x_6478:
[----:B------:R-:W-:Y:S04]  /*19140*/  BSSY B1, `(.L_x_6480) ;  /* 0x0000014000017945 */ /* 0x000fe80003800000 */
[----:B------:R-:W-:Y:S05]  /*19150*/  @P3 BRA `(.L_x_6481) ;  /* 0x0000000000483947 */ /* 0x000fea0003800000 */
[----:B------:R-:W-:Y:S01]  /*19160*/  IADD3 R3, P2, R8, 0x20, RZ ;  /* 0x0000002008037810 */ /* 0x000fe20007f5e0ff */
[----:B------:R-:W-:Y:S01]  /*19170*/  ULDC.64 UR4, c[0x0][0xad8] ;  /* 0x0002b60000047ab9 */ /* 0x000fe20000000a00 */
[----:B------:R-:W-:Y:S01]  /*19180*/  IMAD.MOV.U32 R5, RZ, RZ, R11 ;  /* 0x000000ffff057224 */ /* 0x000fe200078e000b */
[----:B------:R-:W-:Y:S01]  /*19190*/  ULDC.64 UR6, c[0x0][0xa80] ;  /* 0x0002a00000067ab9 */ /* 0x000fe20000000a00 */
[----:B0-----:R-:W-:Y:S02]  /*191a0*/  VIADD R12, R0, 0x40 ;  /* 0x00000040000c7836 */ /* 0x001fe40000000000 */
        /* <DEDUP_REMOVED lines=13> */
.L_x_6481:
[----:B------:R-:W-:Y:S05]  /*19280*/  BSYNC B1 ;  /* 0x0000000000017941 */ /* 0x000fea0003800000 */
.L_x_6480:
[----:B------:R-:W-:Y:S04]  /*19290*/  BSSY B1, `(.L_x_6482) ;  /* 0x0000014000017945 */ /* 0x000fe80003800000 */
[----:B------:R-:W-:Y:S05]  /*192a0*/  @P1 BRA `(.L_x_6483) ;  /* 0x0000000000481947 */ /* 0x000fea0003800000 */
[----:B------:R-:W-:Y:S01]  /*192b0*/  IADD3 R3, P1, R8, 0x40, RZ ;  /* 0x0000004008037810 */ /* 0x000fe20007f3e0ff */
[----:B------:R-:W-:Y:S01]  /*192c0*/  ULDC.64 UR4, c[0x0][0xad8] ;  /* 0x0002b60000047ab9 */ /* 0x000fe20000000a00 */
[----:B------:R-:W-:Y:S01]  /*192d0*/  IMAD.MOV.U32 R5, RZ, RZ, R11 ;  /* 0x000000ffff057224 */ /* 0x000fe200078e000b */
[----:B------:R-:W-:Y:S01]  /*192e0*/  ULDC.64 UR6, c[0x0][0xa80] ;  /* 0x0002a00000067ab9 */ /* 0x000fe20000000a00 */
[----:B01----:R-:W-:Y:S02]  /*192f0*/  VIADD R12, R0, 0x40 ;  /* 0x00000040000c7836 */ /* 0x003fe40000000000 */
        /* <DEDUP_REMOVED lines=13> */
.L_x_6483:
[----:B------:R-:W-:Y:S05]  /*193d0*/  BSYNC B1 ;  /* 0x0000000000017941 */ /* 0x000fea0003800000 */
.L_x_6482:
        /* <DEDUP_REMOVED lines=19> */
.L_x_6474:
[----:B------:R-:W-:Y:S05]  /*19510*/  BSYNC B0 ;  /* 0x0000000000007941 */ /* 0x000fea0003800000 */
.L_x_6465:
[----:B------:R-:W-:Y:S02]  /*19520*/  ULDC UR4, c[0x0][0xc14] ;  /* 0x0003050000047ab9 */ /* 0x000fe40000000800 */
[----:B------:R-:W-:-:S06]  /*19530*/  UISETP.GE.AND UP0, UPT, UR49, UR4, UPT ;  /* 0x000000043100728c */ /* 0x000fcc000bf06270 */
[----:B------:R-:W-:-:S13]  /*19540*/  PLOP3.LUT P0, PT, PT, PT, UP0, 0x80, 0x0 ;  /* 0x000000000000781c */ /* 0x000fda0003f0f008 */
[----:B------:R-:W-:Y:S05]  /*19550*/  @!P0 BRA `(.L_x_6484) ;  /* 0xfffffe7400f88947 */ /* 0x000fea000383ffff */
[----:B------:R-:W-:Y:S05]  /*19560*/  EXIT ;  /* 0x000000000000794d */ /* 0x000fea0003800000 */
.L_x_6379:
        /* <DEDUP_REMOVED lines=20> */
.L_x_6485:
        /* <DEDUP_REMOVED lines=41> */
.L_x_6491:
        /* <DEDUP_REMOVED lines=14> */
.L_x_6490:
[----:B------:R-:W-:Y:S05]  /*19a20*/  BSYNC B0 ;  /* 0x0000000000007941 */ /* 0x000fea0003800000 */
.L_x_6489:
        /* <DEDUP_REMOVED lines=22> */
.L_x_6487:
        /* <DEDUP_REMOVED lines=25> */
.L_x_6492:
        /* <DEDUP_REMOVED lines=58> */
.L_x_6488:
[----:B------:R0:W-:Y:S01]  /*1a0c0*/  STL [R1+0x10], R0 ;  /* 0x0000100001007387 */ /* 0x0001e20000100800 */
[----:B------:R-:W-:-:S03]  /*1a0d0*/  UMOV UR38, URZ ;  /* 0x0000003f00267c82 */ /* 0x000fc60008000000 */
[----:B------:R0:W-:Y:S02]  /*1a0e0*/  STL [R1+0x14], RZ ;  /* 0x000014ff01007387 */ /* 0x0001e40000100800 */
.L_x_6493:
        /* <DEDUP_REMOVED lines=11> */
.L_x_6486:
[----:B0-----:R-:W-:Y:S01]  /*1a1a0*/  IMAD.MOV.U32 R0, RZ, RZ, 0x1 ;  /* 0x00000001ff007424 */ /* 0x001fe200078e00ff */
[----:B------:R-:W-:Y:S01]  /*1a1b0*/  ULDC UR4, c[0x0][0xc14] ;  /* 0x0003050000047ab9 */ /* 0x000fe20000000800 */
[----:B------:R0:W-:Y:S01]  /*1a1c0*/  STL [R1], RZ ;  /* 0x000000ff01007387 */ /* 0x0001e20000100800 */
        /* <DEDUP_REMOVED lines=8> */
[----:B-1----:R-:W1:Y:S01]  /*1a250*/  S2R R5, SR_TID.X ;  /* 0x0000000000057919 */ /* 0x002e620000002100 */
[----:B------:R-:W-:Y:S01]  /*1a260*/  ULOP3.LUT UR44, UR40, 0x2, URZ, 0xfc, !UPT ;  /* 0x00000002282c7892 */ /* 0x000fe2000f8efc3f */
[----:B------:R-:W-:Y:S01]  /*1a270*/  ULDC.64 UR46, c[0x0][0x198] ;  /* 0x00006600002e7ab9 */ /* 0x000fe20000000a00 */
[----:B0-----:R-:W-:Y:S01]  /*1a280*/  LOP3.LUT R0, R0, 0x7f, RZ, 0xc0, !PT ;  /* 0x0000007f00007812 */ /* 0x001fe200078ec0ff */
[----:B-1----:R-:W-:-:S03]  /*1a290*/  IMAD.SHL.U32 R19, R5, 0x80, RZ ;  /* 0x0000008005137824 */ /* 0x002fc600078e00ff */
[----:B------:R-:W-:Y:S01]  /*1a2a0*/  SHF.R.U32.HI R3, RZ, 0x5, R0 ;  /* 0x00000005ff037819 */ /* 0x000fe20000011600 */
[C---:B------:R-:W-:Y:S01]  /*1a2b0*/  IMAD.SHL.U32 R2, R5.reuse, 0x20, RZ ;  /* 0x0000002005027824 */ /* 0x040fe200078e00ff */
        /* <DEDUP_REMOVED lines=10> */
[----:B------:R-:W-:Y:S02]  /*1a360*/  LOP3.LUT R3, R3, 0x10, R5, 0xf8, !PT ;  /* 0x0000001003037812 */ /* 0x000fe400078ef805 */
[----:B------:R-:W-:Y:S01]  /*1a370*/  LOP3.LUT R19, R0, 0xc00, R19, 0xf8, !PT ;  /* 0x00000c0000137812 */ /* 0x000fe200078ef813 */
[----:B------:R-:W-:Y:S01]  /*1a380*/  IMAD.MOV.U32 R0, RZ, RZ, 0x40 ;  /* 0x00000040ff007424 */ /* 0x000fe200078e00ff */
[----:B------:R-:W-:-:S04]  /*1a390*/  LOP3.LUT R3, R3, 0x10, R6, 0x78, !PT ;  /* 0x0000001003037812 */ /* 0x000fc800078e7806 */
[----:B------:R-:W-:Y:S02]  /*1a3a0*/  IADD3 R2, R3, R4, R2 ;  /* 0x0000000403027210 */ /* 0x000fe40007ffe002 */
[----:B------:R-:W-:-:S03]  /*1a3b0*/  SEL R0, R0, 0xffffffc0, !P0 ;  /* 0xffffffc000007807 */ /* 0x000fc60004000000 */
[----:B------:R0:W-:Y:S02]  /*1a3c0*/  STL [R1+0x20], R2 ;  /* 0x0000200201007387 */ /* 0x0001e40000100800 */
[----:B------:R-:W-:Y:S02]  /*1a3d0*/  IMAD.IADD R0, R0, 0x1, R19 ;  /* 0x0000000100007824 */ /* 0x000fe400078e0213 */
[----:B0-----:R-:W-:-:S05]  /*1a3e0*/  IMAD.MOV.U32 R2, RZ, RZ, 0x1 ;  /* 0x00000001ff027424 */ /* 0x001fca00078e00ff */
[----:B------:R0:W-:Y:S04]  /*1a3f0*/  STL [R1+0x4], R2 ;  /* 0x0000040201007387 */ /* 0x0001e80000100800 */
[----:B------:R0:W-:Y:S04]  /*1a400*/  STL [R1+0x24], RZ ;  /* 0x000024ff01007387 */ /* 0x0001e80000100800 */
[----:B------:R0:W-:Y:S02]  /*1a410*/  STL [R1], RZ ;  /* 0x000000ff01007387 */ /* 0x0001e40000100800 */
.L_x_6560:
[----:B------:R-:W-:Y:S01]  /*1a420*/  ULDC.64 UR4, c[0x0][0xa00] ;  /* 0x0002800000047ab9 */ /* 0x000fe20000000a00 */
[----:B------:R-:W-:Y:S01]  /*1a430*/  ULDC.64 UR6, c[0x0][0xa00] ;  /* 0x0002800000067ab9 */ /* 0x000fe20000000a00 */
[----:B------:R-:W-:Y:S01]  /*1a440*/  ISETP.NE.U32.AND P0, PT, RZ, UR4, PT ;  /* 0x00000004ff007c0c */ /* 0x000fe2000bf05070 */
[----:B------:R-:W-:Y:S01]  /*1a450*/  UIMAD.WIDE UR6, UR45, 0x4, UR6 ;  /* 0x000000042d0678a5 */ /* 0x000fe2000f8e0206 */
[----:B-1----:R-:W-:Y:S01]  /*1a460*/  IMAD.MOV.U32 R0, RZ, RZ, RZ ;  /* 0x000000ffff007224 */ /* 0x002fe200078e00ff */
[----:B------:R-:W-:Y:S01]  /*1a470*/  ULDC.64 UR10, c[0x0][0xa08] ;  /* 0x00028200000a7ab9 */ /* 0x000fe20000000a00 */
[----:B------:R-:W-:Y:S01]  /*1a480*/  ISETP.NE.AND.EX P0, PT, RZ, UR5, PT, P0 ;  /* 0x00000005ff007c0c */ /* 0x000fe2000bf05300 */
[----:B------:R-:W-:Y:S01]  /*1a490*/  ULDC.64 UR4, c[0x0][0xa28] ;  /* 0x00028a0000047ab9 */ /* 0x000fe20000000a00 */
[----:B------:R-:W-:Y:S01]  /*1a4a0*/  ULDC.64 UR8, c[0x0][0xa08] ;  /* 0x0002820000087ab9 */ /* 0x000fe20000000a00 */
[----:B0-----:R-:W-:Y:S01]  /*1a4b0*/  IMAD.U32 R2, RZ, RZ, UR6 ;  /* 0x00000006ff027e24 */ /* 0x001fe2000f8e00ff */
[----:B---3--:R-:W-:Y:S01]  /*1a4c0*/  CS2R R4, SRZ ;  /* 0x0000000000047805 */ /* 0x008fe2000001ff00 */
        /* <DEDUP_REMOVED lines=44> */
.L_x_6495:
        /* <DEDUP_REMOVED lines=9> */
.L_x_6496:
[----:B------:R-:W-:Y:S05]  /*1a820*/  @!P1 BRA `(.L_x_6497) ;  /* 0x0000000000149947 */ /* 0x000fea0003800000 */
[----:B0-----:R-:W-:Y:S02]  /*1a830*/  IMAD.U32 R2, RZ, RZ, UR8 ;  /* 0x00000008ff027e24 */ /* 0x001fe4000f8e00ff */
[----:B------:R-:W-:-:S05]  /*1a840*/  IMAD.U32 R3, RZ, RZ, UR9 ;  /* 0x00000009ff037e24 */ /* 0x000fca000f8e00ff */
[----:B------:R-:W2:Y:S04]  /*1a850*/  LDG.E R5, desc[UR50][R2.64] ;  /* 0x0000003202057981 */ /* 0x000ea8000c1e1900 */
[----:B------:R-:W2:Y:S02]  /*1a860*/  LDG.E R6, desc[UR50][R2.64+0x4] ;  /* 0x0000043202067981 */ /* 0x000ea4000c1e1900 */
[----:B--2---:R-:W-:-:S07]  /*1a870*/  IMAD.IADD R6, R6, 0x1, -R5 ;  /* 0x0000000106067824 */ /* 0x004fce00078e0a05 */
.L_x_6497:
[----:B------:R-:W2:Y:S01]  /*1a880*/  LDL R9, [R1+0x14] ;  /* 0x0000140001097983 */ /* 0x000ea20000100800 */
[----:B-----5:R-:W-:Y:S02]  /*1a890*/  IMAD.IADD R6, R6, 0x1, -R4 ;  /* 0x0000000106067824 */ /* 0x020fe400078e0a04 */
[----:B------:R-:W3:Y:S02]  /*1a8a0*/  LDC.64 R4, c[0x0][0x9e0] ;  /* 0x00027800ff047b82 */ /* 0x000ee40000000a00 */
[----:B---3--:R-:W-:Y:S02]  /*1a8b0*/  ISETP.GE.AND P1, PT, R5, 0x1, PT ;  /* 0x000000010500780c */ /* 0x008fe40003f26270 */
        /* <DEDUP_REMOVED lines=9> */
[----:B01----:R-:W0:Y:S02]  /*1a950*/  @P0 LDC.64 R2, c[0x0][0x9e8] ;  /* 0x00027a00ff020b82 */ /* 0x003e240000000a00 */
[----:B0-----:R-:W-:-:S05]  /*1a960*/  @P0 IMAD.HI.U32 R2, R7, R2, RZ ;  /* 0x0000000207020227 */ /* 0x001fca00078e00ff */
[----:B------:R-:W-:-:S04]  /*1a970*/  @P0 SHF.R.U32.HI R7, RZ, R3, R2 ;  /* 0x00000003ff070219 */ /* 0x000fc80000011602 */
[----:B------:R-:W-:Y:S01]  /*1a980*/  LOP3.LUT R8, RZ, R7, RZ, 0x33, !PT ;  /* 0x00000007ff087212 */ /* 0x000fe200078e33ff */
[----:B------:R-:W-:Y:S06]  /*1a990*/  BRA `(.L_x_6500) ;  /* 0x0000000000107947 */ /* 0x000fec0003800000 */
.L_x_6499:
[----:B------:R-:W-:-:S13]  /*1a9a0*/  ISETP.NE.AND P0, PT, R5, 0x1, PT ;  /* 0x000000010500780c */ /* 0x000fda0003f05270 */
[----:B01----:R-:W0:Y:S02]  /*1a9b0*/  @P0 LDC.64 R2, c[0x0][0x9e8] ;  /* 0x00027a00ff020b82 */ /* 0x003e240000000a00 */
[----:B0-----:R-:W-:-:S05]  /*1a9c0*/  @P0 IMAD.HI.U32 R2, R8, R2, RZ ;  /* 0x0000000208020227 */ /* 0x001fca00078e00ff */
[----:B------:R-:W-:-:S07]  /*1a9d0*/  @P0 SHF.R.U32.HI R8, RZ, R3, R2 ;  /* 0x00000003ff080219 */ /* 0x000fce0000011602 */
.L_x_6500:
[----:B------:R-:W-:-:S05]  /*1a9e0*/  IMAD R3, R8, R5, R5 ;  /* 0x0000000508037224 */ /* 0x000fca00078e0205 */
[----:B------:R-:W-:-:S07]  /*1a9f0*/  VIMNMX R4, R4, R3, PT ;  /* 0x0000000304047248 */ /* 0x000fce0003fe0100 */
.L_x_6498:
[----:B-1----:R-:W-:Y:S01]  /*1aa00*/  IMAD R3, R9, 0x80, -R0 ;  /* 0x0000008009037824 */ /* 0x002fe200078e0a00 */
[----:B------:R-:W-:Y:S01]  /*1aa10*/  ULDC UR4, c[0x0][0x9dc] ;  /* 0x0002770000047ab9 */ /* 0x000fe20000000800 */
[----:B0-----:R-:W-:Y:S02]  /*1aa20*/  IMAD.MOV.U32 R2, RZ, RZ, RZ ;  /* 0x000000ffff027224 */ /* 0x001fe400078e00ff */
[----:B------:R-:W-:Y:S02]  /*1aa30*/  IMAD.IADD R0, R6, 0x1, R3 ;  /* 0x0000000106007824 */ /* 0x000fe400078e0203 */
[----:B------:R-:W-:Y:S02]  /*1aa40*/  VIADD R3, R4, 0xdf ;  /* 0x000000df04037836 */ /* 0x000fe40000000000 */
[----:B------:R-:W-:Y:S02]  /*1aa50*/  VIADD R7, R6, 0xdf ;  /* 0x000000df06077836 */ /* 0x000fe40000000000 */
[----:B------:R-:W-:-:S04]  /*1aa60*/  IMAD.HI R2, R3, -0x6db6db6d, R2 ;  /* 0x9249249303027827 */ /* 0x000fc800078e0202 */
[----:B------:R-:W-:Y:S01]  /*1aa70*/  IMAD.MOV.U32 R6, RZ, RZ, RZ ;  /* 0x000000ffff067224 */ /* 0x000fe200078e00ff */
[----:B------:R-:W-:Y:S01]  /*1aa80*/  SHF.R.U32.HI R3, RZ, 0x1f, R2 ;  /* 0x0000001fff037819 */ /* 0x000fe20000011602 */
[----:B------:R-:W-:Y:S02]  /*1aa90*/  VIADD R4, R0, -UR4 ;  /* 0x8000000400047c36 */ /* 0x000fe40008000000 */
[----:B------:R-:W-:Y:S01]  /*1aaa0*/  IMAD.HI R6, R7, -0x6db6db6d, R6 ;  /* 0x9249249307067827 */ /* 0x000fe200078e0206 */
[----:B------:R-:W-:-:S04]  /*1aab0*/  LEA.HI.SX32 R2, R2, R3, 0x19 ;  /* 0x0000000302027211 */ /* 0x000fc800078fcaff */
[----:B------:R-:W-:-:S04]  /*1aac0*/  SHF.R.U32.HI R3, RZ, 0x1f, R6 ;  /* 0x0000001fff037819 */ /* 0x000fc80000011606 */
[----:B------:R-:W-:-:S04]  /*1aad0*/  LEA.HI.SX32 R3, R6, R3, 0x19 ;  /* 0x0000000306037211 */ /* 0x000fc800078fcaff */
[----:B------:R-:W-:Y:S01]  /*1aae0*/  VIMNMX R17, R3, R2, PT ;  /* 0x0000000203117248 */ /* 0x000fe20003fe0100 */
        /* <DEDUP_REMOVED lines=10> */
.L_x_6502:
[----:B------:R-:W-:-:S13]  /*1ab90*/  ISETP.NE.AND P0, PT, R5, 0x1, PT ;  /* 0x000000010500780c */ /* 0x000fda0003f05270 */
[----:B------:R-:W0:Y:S02]  /*1aba0*/  @P0 LDC.64 R2, c[0x0][0x9e8] ;  /* 0x00027a00ff020b82 */ /* 0x000e240000000a00 */
[----:B0-----:R-:W-:-:S05]  /*1abb0*/  @P0 IMAD.HI.U32 R2, R0, R2, RZ ;  /* 0x0000000200020227 */ /* 0x001fca00078e00ff */
[----:B------:R-:W-:-:S07]  /*1abc0*/  @P0 SHF.R.U32.HI R0, RZ, R3, R2 ;  /* 0x00000003ff000219 */ /* 0x000fce0000011602 */
.L_x_6503:
[----:B------:R-:W-:-:S05]  /*1abd0*/  IMAD R5, R0, R5, RZ ;  /* 0x0000000500057224 */ /* 0x000fca00078e02ff */
[----:B------:R-:W-:-:S07]  /*1abe0*/  VIMNMX R4, R4, R5, !PT ;  /* 0x0000000504047248 */ /* 0x000fce0007fe0100 */
.L_x_6501:
        /* <DEDUP_REMOVED lines=28> */
.L_x_6505:
        /* <DEDUP_REMOVED lines=23> */
.L_x_6507:
        /* <DEDUP_REMOVED lines=22> */
.L_x_6508:
        /* <DEDUP_REMOVED lines=20> */
.L_x_6509:
        /* <DEDUP_REMOVED lines=18> */
.L_x_6510:
[----:B------:R-:W0:Y:S01]  /*1b2e0*/  LDC R0, c[0x0][0x428] ;  /* 0x00010a00ff007b82 */ /* 0x000e220000000800 */
[----:B------:R-:W-:Y:S01]  /*1b2f0*/  ULDC.64 UR4, c[0x0][0x9f8] ;  /* 0x00027e0000047ab9 */ /* 0x000fe20000000a00 */
[----:B------:R-:W-:Y:S01]  /*1b300*/  IMAD.U32 R3, RZ, RZ, UR38 ;  /* 0x00000026ff037e24 */ /* 0x000fe2000f8e00ff */
[----:B------:R-:W2:Y:S01]  /*1b310*/  LDL.LU R6, [R1+0xc] ;  /* 0x00000c0001067983 */ /* 0x000ea20000300800 */
[----:B------:R-:W-:Y:S01]  /*1b320*/  IMAD.U32 R21, RZ, RZ, UR45 ;  /* 0x0000002dff157e24 */ /* 0x000fe2000f8e00ff */
[----:B------:R-:W-:Y:S01]  /*1b330*/  ULDC.64 UR6, c[0x0][0xa08] ;  /* 0x0002820000067ab9 */ /* 0x000fe20000000a00 */
[----:B0-----:R-:W-:Y:S01]  /*1b340*/  ISETP.NE.AND P0, PT, R0, 0x1, PT ;  /* 0x000000010000780c */ /* 0x001fe20003f05270 */
[----:B------:R-:W-:Y:S01]  /*1b350*/  UISETP.NE.U32.AND UP0, UPT, UR4, URZ, UPT ;  /* 0x0000003f0400728c */ /* 0x000fe2000bf05070 */
[----:B------:R-:W2:Y:S03]  /*1b360*/  LDL.LU R5, [R1+0x14] ;  /* 0x0000140001057983 */ /* 0x000ea60000300800 */
[----:B------:R-:W-:Y:S01]  /*1b370*/  UISETP.NE.AND.EX UP0, UPT, UR5, URZ, UPT, UP0 ;  /* 0x0000003f0500728c */ /* 0x000fe2000bf05300 */
[----:B------:R-:W0:Y:S07]  /*1b380*/  S2R R4, SR_TID.X ;  /* 0x0000000000047919 */ /* 0x000e2e0000002100 */
[----:B------:R-:W1:Y:S03]  /*1b390*/  @P0 LDC R2, c[0x0][0x42c] ;  /* 0x00010b00ff020b82 */ /* 0x000e660000000800 */
[----:B------:R-:W-:-:S02]  /*1b3a0*/  @UP0 ULDC.64 UR4, c[0x0][0x9f8] ;  /* 0x00027e0000040ab9 */ /* 0x000fc40000000a00 */
[----:B------:R-:W-:-:S03]  /*1b3b0*/  @UP0 UIMAD.WIDE UR4, UR45, 0x4, UR4 ;  /* 0x000000042d0408a5 */ /* 0x000fc6000f8e0204 */
[----:B------:R-:W3:Y:S01]  /*1b3c0*/  @P0 LDC R0, c[0x0][0x430] ;  /* 0x00010c00ff000b82 */ /* 0x000ee20000000800 */
[----:B-1----:R-:W-:Y:S01]  /*1b3d0*/  @P0 IMAD.HI.U32 R2, R2, UR38, RZ ;  /* 0x0000002602020c27 */ /* 0x002fe2000f8e00ff */
[----:B0-----:R-:W-:-:S04]  /*1b3e0*/  LOP3.LUT R18, R4, 0x7f, RZ, 0xc0, !PT ;  /* 0x0000007f04127812 */ /* 0x001fc800078ec0ff */
[----:B---3--:R-:W-:Y:S01]  /*1b3f0*/  @P0 SHF.R.U32.HI R3, RZ, R0, R2 ;  /* 0x00000000ff030219 */ /* 0x008fe20000011602 */
[----:B------:R-:W-:Y:S01]  /*1b400*/  IMAD.U32 R2, RZ, RZ, UR4 ;  /* 0x00000004ff027e24 */ /* 0x000fe2000f8e00ff */
[----:B------:R-:W-:-:S03]  /*1b410*/  PLOP3.LUT P0, PT, PT, PT, UP0, 0x80, 0x0 ;  /* 0x000000000000781c */ /* 0x000fc60003f0f008 */
[----:B------:R0:W-:Y:S02]  /*1b420*/  STL [R1+0x8], R3 ;  /* 0x0000080301007387 */ /* 0x0001e40000100800 */
[----:B0-----:R-:W-:Y:S01]  /*1b430*/  IMAD.U32 R3, RZ, RZ, UR5 ;  /* 0x00000005ff037e24 */ /* 0x001fe2000f8e00ff */
[----:B------:R-:W-:Y:S01]  /*1b440*/  ISETP.NE.AND P1, PT, R18, RZ, PT ;  /* 0x000000ff1200720c */ /* 0x000fe20003f25270 */
[----:B------:R-:W-:-:S06]  /*1b450*/  ULDC.64 UR4, c[0x0][0xa00] ;  /* 0x0002800000047ab9 */ /* 0x000fcc0000000a00 */
[----:B------:R0:W3:Y:S01]  /*1b460*/  @P0 LDG.E R21, desc[UR50][R2.64] ;  /* 0x0000003202150981 */ /* 0x0000e2000c1e1900 */
[----:B------:R-:W-:Y:S01]  /*1b470*/  ISETP.NE.U32.AND P0, PT, RZ, UR4, PT ;  /* 0x00000004ff007c0c */ /* 0x000fe2000bf05070 */
[----:B------:R-:W-:Y:S01]  /*1b480*/  UMOV UR36, URZ ;  /* 0x0000003f00247c82 */ /* 0x000fe20008000000 */
[----:B------:R-:W-:Y:S02]  /*1b490*/  SHF.R.U32.HI R4, RZ, 0x5, R4 ;  /* 0x00000005ff047819 */ /* 0x000fe40000011604 */
[----:B------:R-:W-:Y:S02]  /*1b4a0*/  ISETP.NE.AND.EX P0, PT, RZ, UR5, PT, P0 ;  /* 0x00000005ff007c0c */ /* 0x000fe4000bf05300 */
[----:B------:R-:W-:Y:S01]  /*1b4b0*/  LOP3.LUT R4, R4, 0x3, RZ, 0xc0, !PT ;  /* 0x0000000304047812 */ /* 0x000fe200078ec0ff */
[----:B------:R-:W-:Y:S01]  /*1b4c0*/  VOTEU.ALL UP1, P1 ;  /* 0x00000000003f7886 */ /* 0x000fe20000820000 */
[----:B0-----:R-:W0:Y:S01]  /*1b4d0*/  LDC.64 R2, c[0x0][0x3f8] ;  /* 0x0000fe00ff027b82 */ /* 0x001e220000000a00 */
[----:B------:R-:W-:-:S03]  /*1b4e0*/  SEL R8, RZ, UR45, P0 ;  /* 0x0000002dff087c07 */ /* 0x000fc60008000000 */
[----:B------:R-:W-:Y:S01]  /*1b4f0*/  @!UP1 UIADD3 UR4, UP0, UR46, 0x270, URZ ;  /* 0x000002702e049890 */ /* 0x000fe2000ff1e03f */
[----:B------:R-:W-:-:S03]  /*1b500*/  R2UR UR39, R8 ;  /* 0x00000000082772ca */ /* 0x000fc600000e0000 */
[----:B------:R-:W-:Y:S01]  /*1b510*/  @!UP1 UIADD3.X UR5, URZ, UR47, URZ, UP0, !UPT ;  /* 0x0000002f3f059290 */ /* 0x000fe200087fe43f */
[----:B0-----:R-:W-:Y:S01]  /*1b520*/  LOP3.LUT P0, RZ, R2, UR6, RZ, 0xfc, !PT ;  /* 0x0000000602ff7c12 */ /* 0x001fe2000f80fcff */
[----:B------:R-:W-:-:S03]  /*1b530*/  UMOV UR6, 0xffffffff ;  /* 0xffffffff00067882 */ /* 0x000fc60000000000 */
[----:B------:R-:W-:Y:S01]  /*1b540*/  LOP3.LUT P0, RZ, R3, UR7, RZ, 0xfc, P0 ;  /* 0x0000000703ff7c12 */ /* 0x000fe2000800fcff */
[----:B--2---:R-:W-:-:S05]  /*1b550*/  IMAD R7, R5, 0x80, R6 ;  /* 0x0000008005077824 */ /* 0x004fca00078e0206 */
[----:B------:R-:W-:-:S13]  /*1b560*/  R2UR UR37, R7 ;  /* 0x00000000072572ca */ /* 0x000fda00000e0000 */
[----:B------:R0:W-:Y:S01]  /*1b570*/  @!UP1 UTMAPF.L2.4D [UR36], [UR4] ;  /* 0x00000024040095b8 */ /* 0x0001e20008018000 */
[----:B---3--:R-:W-:Y:S02]  /*1b580*/  SHF.R.S32.HI R10, RZ, 0x1f, R21 ;  /* 0x0000001fff0a7819 */ /* 0x008fe40000011415 */
[----:B------:R-:W-:-:S03]  /*1b590*/  SEL R0, R21, RZ, !P0 ;  /* 0x000000ff15007207 */ /* 0x000fc60004000000 */
[----:B------:R0:W-:Y:S01]  /*1b5a0*/  STL [R1+0xc], R10 ;  /* 0x00000c0a01007387 */ /* 0x0001e20000100800 */
[----:B------:R-:W-:Y:S05]  /*1b5b0*/  BRA.DIV UR6, `(.L_x_6511) ;  /* 0x0000003606607947 */ /* 0x000fea000b800000 */
[----:B------:R1:W2:Y:S02]  /*1b5c0*/  SHFL.IDX PT, R14, R4, RZ, 0x1f ;  /* 0x00001fff040e7589 */ /* 0x0002a400000e0000 */
.L_x_6579:
[----:B--2---:R-:W-:Y:S02]  /*1b5d0*/  ISETP.NE.AND P0, PT, R14, RZ, PT ;  /* 0x000000ff0e00720c */ /* 0x004fe40003f05270 */
[----:B------:R-:W-:-:S11]  /*1b5e0*/  PLOP3.LUT P6, PT, PT, PT, PT, 0x8, 0x0 ;  /* 0x000000000000781c */ /* 0x000fd60003fce170 */
[----:B------:R-:W-:Y:S05]  /*1b5f0*/  @P0 BRA `(.L_x_6512) ;  /* 0x0000000400980947 */ /* 0x000fea0003800000 */
[----:B0-----:R-:W-:Y:S01]  /*1b600*/  UMOV UR4, 0xffffffff ;  /* 0xffffffff00047882 */ /* 0x001fe20000000000 */
[----:B------:R-:W-:Y:S02]  /*1b610*/  VIADD R6, R17, 0xffffffff ;  /* 0xffffffff11067836 */ /* 0x000fe40000000000 */
[----:B------:R-:W-:Y:S05]  /*1b620*/  BRA.DIV UR4, `(.L_x_6513) ;  /* 0x0000003604647947 */ /* 0x000fea000b800000 */
[----:B------:R-:W-:-:S13]  /*1b630*/  ELECT P6, URZ, PT ;  /* 0x00000000003f782f */ /* 0x000fda00038c0000 */
.L_x_6582:
        /* <DEDUP_REMOVED lines=22> */
.L_x_6515:
[----:B0-----:R-:W1:Y:S04]  /*1b7a0*/  LDL R3, [R1] ;  /* 0x0000000001037983 */ /* 0x001e680000100800 */
[----:B------:R-:W2:Y:S01]  /*1b7b0*/  LDL R2, [R1+0x4] ;  /* 0x0000040001027983 */ /* 0x000ea20000100800 */
[----:B------:R-:W-:Y:S02]  /*1b7c0*/  ISETP.NE.AND P0, PT, R18, RZ, PT ;  /* 0x000000ff1200720c */ /* 0x000fe40003f05270 */
[----:B-1----:R-:W-:Y:S02]  /*1b7d0*/  LEA R4, R3, UR41, 0x3 ;  /* 0x0000002903047c11 */ /* 0x002fe4000f8e18ff */
[----:B--2---:R-:W-:-:S04]  /*1b7e0*/  SHF.L.U32 R3, R2, 0x1f, RZ ;  /* 0x0000001f02037819 */ /* 0x004fc800000006ff */
[----:B------:R-:W0:Y:S02]  /*1b7f0*/  SYNCS.PHASECHK.TRANS64.TRYWAIT P2, [R4+URZ+0x2e880], R3 ;  /* 0x02e88003040075a7 */ /* 0x000e24000804017f */
[----:B0-----:R-:W-:Y:S05]  /*1b800*/  @!P2 BRA `(.L_x_6516) ;  /* 0x00000034000ca947 */ /* 0x001fea0003800000 */
.L_x_6583:
        /* <DEDUP_REMOVED lines=8> */
.L_x_6517:
[----:B------:R-:W2:Y:S01]  /*1b890*/  LDL R2, [R1] ;  /* 0x0000000001027983 */ /* 0x000ea20000100800 */
        /* <DEDUP_REMOVED lines=20> */
.L_x_6584:
        /* <DEDUP_REMOVED lines=8> */
.L_x_6519:
        /* <DEDUP_REMOVED lines=15> */
.L_x_6514:
        /* <DEDUP_REMOVED lines=17> */
.L_x_6512:
        /* <DEDUP_REMOVED lines=10> */
.L_x_6585:
[----:B0-----:R-:W-:Y:S05]  /*1bd00*/  BSYNC B0 ;  /* 0x0000000000007941 */ /* 0x001fea0003800000 */
.L_x_6520:
[----:B--2---:R-:W2:Y:S01]  /*1bd10*/  LDL R3, [R1+0x18] ;  /* 0x0000180001037983 */ /* 0x004ea20000100800 */
[----:B------:R-:W-:-:S05]  /*1bd20*/  VIADD R18, R17, 0xfffffffe ;  /* 0xfffffffe11127836 */ /* 0x000fca0000000000 */
[----:B--2---:R-:W-:-:S13]  /*1bd30*/  ISETP.GE.AND P0, PT, R18, R3, PT ;  /* 0x000000031200720c */ /* 0x004fda0003f06270 */
[----:B------:R-:W-:Y:S05]  /*1bd40*/  @!P0 BRA `(.L_x_6522) ;  /* 0x0000001000148947 */ /* 0x000fea0003800000 */
[----:B------:R0:W5:Y:S04]  /*1bd50*/  LDL.LU R6, [R1] ;  /* 0x0000000001067983 */ /* 0x0001680000300800 */
[----:B------:R0:W5:Y:S02]  /*1bd60*/  LDL.LU R7, [R1+0x4] ;  /* 0x0000040001077983 */ /* 0x0001640000300800 */
.L_x_6542:
        /* <DEDUP_REMOVED lines=26> */
[----:B------:R-:W-:Y:S01]  /*1bf10*/  IMAD R8, R4, R8, R18 ;  /* 0x0000000804087224 */ /* 0x000fe200078e0212 */
[----:B------:R-:W-:Y:S01]  /*1bf20*/  LEA R4, P0, R2, UR4, 0x2 ;  /* 0x0000000402047c11 */ /* 0x000fe2000f8010ff */
[----:B---3--:R-:W-:-:S04]  /*1bf30*/  IMAD R0, R5, UR6, RZ ;  /* 0x0000000605007c24 */ /* 0x008fc8000f8e02ff */
[----:B------:R-:W-:-:S04]  /*1bf40*/  IMAD R0, R21, UR7, R0 ;  /* 0x0000000715007c24 */ /* 0x000fc8000f8e0200 */
[----:B------:R-:W-:-:S05]  /*1bf50*/  IMAD.IADD R0, R0, 0x1, R3 ;  /* 0x0000000100007824 */ /* 0x000fca00078e0203 */
[----:B------:R-:W-:-:S05]  /*1bf60*/  LEA.HI.X R5, R2, UR5, R0, 0x2, P0 ;  /* 0x0000000502057c11 */ /* 0x000fca00080f1400 */
[----:B------:R3:W5:Y:S02]  /*1bf70*/  LDG.E R0, desc[UR50][R4.64] ;  /* 0x0000003204007981 */ /* 0x000764000c1e1900 */
.L_x_6525:
        /* <DEDUP_REMOVED lines=8> */
.L_x_6586:
[----:B------:R-:W-:Y:S05]  /*1c000*/  BSYNC B1 ;  /* 0x0000000000017941 */ /* 0x000fea0003800000 */
.L_x_6526:
        /* <DEDUP_REMOVED lines=9> */
.L_x_6529:
[----:B------:R-:W-:Y:S05]  /*1c0a0*/  BSYNC B1 ;  /* 0x0000000000017941 */ /* 0x000fea0003800000 */
.L_x_6528:
[----:B--2---:R-:W2:Y:S04]  /*1c0b0*/  LDL R9, [R1+0x8] ;  /* 0x0000080001097983 */ /* 0x004ea80000100800 */
[----:B------:R-:W3:Y:S04]  /*1c0c0*/  LDL R2, [R1] ;  /* 0x0000000001027983 */ /* 0x000ee80000100800 */
        /* <DEDUP_REMOVED lines=14> */
.L_x_6530:
        /* <DEDUP_REMOVED lines=12> */
.L_x_6587:
[----:B------:R-:W-:Y:S05]  /*1c270*/  BSYNC B1 ;  /* 0x0000000000017941 */ /* 0x000fea0003800000 */
.L_x_6531:
        /* <DEDUP_REMOVED lines=11> */
.L_x_6534:
[----:B------:R-:W-:Y:S05]  /*1c330*/  BSYNC B1 ;  /* 0x0000000000017941 */ /* 0x000fea0003800000 */
.L_x_6533:
        /* <DEDUP_REMOVED lines=10> */
.L_x_6535:
        /* <DEDUP_REMOVED lines=9> */
.L_x_6524:
[----:B------:R-:W-:Y:S05]  /*1c470*/  BSYNC B0 ;  /* 0x0000000000007941 */ /* 0x000fea0003800000 */
.L_x_6523:
[----:B------:R-:W-:-:S06]  /*1c480*/  UISETP.NE.AND UP0, UPT, UR42, 0x3, UPT ;  /* 0x000000032a00788c */ /* 0x000fcc000bf05270 */
[----:B------:R-:W-:-:S13]  /*1c490*/  PLOP3.LUT P0, PT, PT, PT, UP0, 0x80, 0x0 ;  /* 0x000000000000781c */ /* 0x000fda0003f0f008 */
[----:B------:R-:W-:Y:S05]  /*1c4a0*/  @!P0 BRA `(.L_x_6536) ;  /* 0x0000000000048947 */ /* 0x000fea0003800000 */
[----:B------:R-:W-:Y:S01]  /*1c4b0*/  BPT.TRAP 0x1 ;  /* 0x000000040000795c */ /* 0x000fe20000300000 */
.L_x_6536:
[----:B------:R-:W-:Y:S01]  /*1c4c0*/  IMAD.U32 R2, RZ, RZ, UR44 ;  /* 0x0000002cff027e24 */ /* 0x000fe2000f8e00ff */
[----:B------:R-:W-:Y:S01]  /*1c4d0*/  LEA R20, R6, UR41, 0x3 ;  /* 0x0000002906147c11 */ /* 0x000fe2000f8e18ff */
[----:B------:R-:W-:Y:S03]  /*1c4e0*/  BSSY B0, `(.L_x_6537) ;  /* 0x0000006000007945 */ /* 0x000fe60003800000 */
[----:B------:R-:W-:Y:S02]  /*1c4f0*/  ISETP.NE.AND P0, PT, R2, 0x3, PT ;  /* 0x000000030200780c */ /* 0x000fe40003f05270 */
[----:B------:R-:W-:-:S04]  /*1c500*/  LOP3.LUT R2, R7, 0x1, RZ, 0x3c, !PT ;  /* 0x0000000107027812 */ /* 0x000fc800078e3cff */
[----:B------:R-:W-:-:S04]  /*1c510*/  SHF.L.U32 R2, R2, 0x1f, RZ ;  /* 0x0000001f02027819 */ /* 0x000fc800000006ff */
[----:B------:R-:W3:Y:S02]  /*1c520*/  SYNCS.PHASECHK.TRANS64.TRYWAIT P2, [R20+URZ+0x2e870], R2 ;  /* 0x02e87002140075a7 */ /* 0x000ee4000804017f */
[----:B---3--:R-:W-:Y:S05]  /*1c530*/  @!P2 BRA `(.L_x_6538) ;  /* 0x000000280028a947 */ /* 0x008fea0003800000 */
.L_x_6588:
[----:B------:R-:W-:Y:S05]  /*1c540*/  BSYNC B0 ;  /* 0x0000000000007941 */ /* 0x000fea0003800000 */
.L_x_6537:
[----:B------:R-:W-:Y:S05]  /*1c550*/  @!P0 BRA `(.L_x_6539) ;  /* 0x0000000000048947 */ /* 0x000fea0003800000 */
[----:B------:R-:W-:Y:S01]  /*1c560*/  BPT.TRAP 0x1 ;  /* 0x000000040000795c */ /* 0x000fe20000300000 */
.L_x_6539:
[----:B---3--:R-:W-:Y:S01]  /*1c570*/  SHF.L.U32 R2, R7, 0x1f, RZ ;  /* 0x0000001f07027819 */ /* 0x008fe200000006ff */
[----:B------:R-:W-:-:S03]  /*1c580*/  IMAD R3, R6, 0x7000, RZ ;  /* 0x0000700006037824 */ /* 0x000fc600078e02ff */
[----:B------:R-:W3:Y:S02]  /*1c590*/  SYNCS.PHASECHK.TRANS64.TRYWAIT P2, [R20+URZ+0x2e860], R2 ;  /* 0x02e86002140075a7 */ /* 0x000ee4000804017f */
[----:B---3--:R-:W-:Y:S05]  /*1c5a0*/  @!P2 BRA `(.L_x_6540) ;  /* 0x000000280020a947 */ /* 0x008fea0003800000 */
.L_x_6589:
[----:B------:R-:W3:Y:S01]  /*1c5b0*/  LDL R13, [R1+0x20] ;  /* 0x00002000010d7983 */ /* 0x000ee20000100800 */
[----:B-1----:R-:W-:Y:S01]  /*1c5c0*/  LOP3.LUT R4, R3, R19, RZ, 0xfc, !PT ;  /* 0x0000001303047212 */ /* 0x002fe200078efcff */
[----:B------:R-:W-:Y:S05]  /*1c5d0*/  WARPSYNC.ALL ;  /* 0x0000000000007948 */ /* 0x000fea0003800000 */
[----:B------:R-:W1:Y:S01]  /*1c5e0*/  S2R R11, SR_TID.X ;  /* 0x00000000000b7919 */ /* 0x000e620000002100 */
[----:B------:R-:W-:Y:S02]  /*1c5f0*/  IMAD.MOV.U32 R14, RZ, RZ, 0x40 ;  /* 0x00000040ff0e7424 */ /* 0x000fe400078e00ff */
[----:B------:R-:W-:Y:S01]  /*1c600*/  IMAD.U32 R12, RZ, RZ, UR41 ;  /* 0x00000029ff0c7e24 */ /* 0x000fe2000f8e00ff */
[----:B------:R-:W4:Y:S03]  /*1c610*/  LDSM.16.MT88.4 R4, [R4+UR41+0xe400] ;  /* 0x00e400290404783b */ /* 0x000f260008004200 */
[----:B------:R-:W-:Y:S01]  /*1c620*/  VIADD R12, R12, 0x400 ;  /* 0x000004000c0c7836 */ /* 0x000fe20000000000 */
[----:B-1----:R-:W-:-:S04]  /*1c630*/  LOP3.LUT P2, RZ, R11, 0x4, RZ, 0xc0, !PT ;  /* 0x000000040bff7812 */ /* 0x002fc8000784c0ff */
[----:B------:R-:W-:-:S05]  /*1c640*/  SEL R14, R14, 0xffffffc0, !P2 ;  /* 0xffffffc00e0e7807 */ /* 0x000fca0005000000 */
[----:B------:R-:W-:Y:S01]  /*1c650*/  IMAD.IADD R14, R14, 0x1, R19 ;  /* 0x000000010e0e7824 */ /* 0x000fe200078e0213 */
[----:B----4-:R-:W-:-:S04]  /*1c660*/  PRMT R8, R4, 0x6420, R5 ;  /* 0x0000642004087816 */ /* 0x010fc80000000005 */
[----:B------:R-:W-:Y:S02]  /*1c670*/  IADD3 R17, R14, UR41, R3 ;  /* 0x000000290e117c10 */ /* 0x000fe4000fffe003 */
[----:B--2---:R-:W-:Y:S02]  /*1c680*/  PRMT R9, R4, 0x7531, R5 ;  /* 0x0000753104097816 */ /* 0x004fe40000000005 */
[C-C-:B------:R-:W-:Y:S02]  /*1c690*/  PRMT R10, R6.reuse, 0x6420, R7.reuse ;  /* 0x00006420060a7816 */ /* 0x140fe40000000007 */
[----:B------:R-:W-:Y:S02]  /*1c6a0*/  PRMT R11, R6, 0x7531, R7 ;  /* 0x00007531060b7816 */ /* 0x000fe40000000007 */
[----:B------:R-:W1:Y:S01]  /*1c6b0*/  LDSM.16.MT88.4 R4, [R17+0xe400] ;  /* 0x00e400001104783b */ /* 0x000e620000004200 */
[----:B---3--:R-:W-:-:S05]  /*1c6c0*/  IADD3 R2, R12, R3, R13 ;  /* 0x000000030c027210 */ /* 0x008fca0007ffe00d */
        /* <DEDUP_REMOVED lines=98> */
.L_x_6541:
[----:B--2---:R-:W2:Y:S01]  /*1ccf0*/  LDL R2, [R1+0x18] ;  /* 0x0000180001027983 */ /* 0x004ea20000100800 */
[----:B-1----:R1:W-:Y:S03]  /*1cd00*/  SYNCS.ARRIVE.TRANS64.A1T0 RZ, [R20+URZ+0x2e850], RZ ;  /* 0x02e850ff14ff79a7 */ /* 0x0023e6000810003f */
[----:B------:R3:W5:Y:S04]  /*1cd10*/  LDL R6, [R1] ;  /* 0x0000000001067983 */ /* 0x0007680000100800 */
[----:B------:R3:W5:Y:S01]  /*1cd20*/  LDL R7, [R1+0x4] ;  /* 0x0000040001077983 */ /* 0x0007620000100800 */
[----:B-1----:R-:W-:-:S05]  /*1cd30*/  @!P1 VIADD R20, R20, 0x2e880 ;  /* 0x0002e88014149836 */ /* 0x002fca0000000000 */
[----:B------:R-:W-:Y:S01]  /*1cd40*/  @!P1 PRMT R20, RZ, 0x654, R20 ;  /* 0x00000654ff149816 */ /* 0x000fe20000000014 */
[----:B------:R-:W-:Y:S06]  /*1cd50*/  BAR.SYNC.DEFER_BLOCKING 0x2, 0x80 ;  /* 0x0082000000007b1d */ /* 0x000fec0000010000 */
[----:B------:R3:W-:Y:S01]  /*1cd60*/  @!P1 SYNCS.ARRIVE.TRANS64.RED.A1T0 RZ, [R20+URZ], RZ ;  /* 0x000000ff14ff99a7 */ /* 0x0007e2000810043f */
[C---:B--2---:R-:W-:Y:S01]  /*1cd70*/  ISETP.GT.AND P0, PT, R18.reuse, R2, PT ;  /* 0x000000021200720c */ /* 0x044fe20003f04270 */
[----:B------:R-:W-:-:S12]  /*1cd80*/  VIADD R18, R18, 0xffffffff ;  /* 0xffffffff12127836 */ /* 0x000fd80000000000 */
[----:B---3--:R-:W-:Y:S05]  /*1cd90*/  @P0 BRA `(.L_x_6542) ;  /* 0xffffffec00f40947 */ /* 0x008fea000383ffff */
.L_x_6522:
[----:B------:R-:W-:Y:S04]  /*1cda0*/  BSSY B0, `(.L_x_6543) ;  /* 0x000000f000007945 */ /* 0x000fe80003800000 */
[----:B------:R-:W-:Y:S05]  /*1cdb0*/  @P1 BRA `(.L_x_6544) ;  /* 0x0000000000341947 */ /* 0x000fea0003800000 */
[----:B------:R-:W2:Y:S01]  /*1cdc0*/  S2R R5, SR_LANEID ;  /* 0x0000000000057919 */ /* 0x000ea20000000000 */
[----:B------:R-:W-:Y:S01]  /*1cdd0*/  VOTEU.ANY UR4, UPT, PT ;  /* 0x0000000000047886 */ /* 0x000fe200038e0100 */
[----:B------:R-:W3:Y:S01]  /*1cde0*/  LDC.64 R2, c[0x0][0xc38] ;  /* 0x00030e00ff027b82 */ /* 0x000ee20000000a00 */
[----:B------:R-:W2:Y:S02]  /*1cdf0*/  FLO.U32 R0, UR4 ;  /* 0x0000000400007d00 */ /* 0x000ea400080e0000 */
[----:B--2---:R-:W-:-:S06]  /*1ce00*/  ISETP.EQ.U32.AND P0, PT, R0, R5, PT ;  /* 0x000000050000720c */ /* 0x004fcc0003f02070 */
[----:B------:R-:W3:Y:S07]  /*1ce10*/  POPC R5, UR4 ;  /* 0x0000000400057d09 */ /* 0x000eee0008000000 */
[----:B---3--:R-:W2:Y:S01]  /*1ce20*/  @P0 ATOMG.E.ADD.STRONG.GPU PT, R3, desc[UR50][R2.64], R5 ;  /* 0x00000005020309a8 */ /* 0x008ea200081ee1f2 */
[----:B-1----:R-:W1:Y:S02]  /*1ce30*/  S2R R4, SR_LTMASK ;  /* 0x0000000000047919 */ /* 0x002e640000003900 */
[----:B-1----:R-:W-:-:S04]  /*1ce40*/  LOP3.LUT R4, R4, UR4, RZ, 0xc0, !PT ;  /* 0x0000000404047c12 */ /* 0x002fc8000f8ec0ff */
[----:B-----5:R-:W1:Y:S01]  /*1ce50*/  POPC R7, R4 ;  /* 0x0000000400077309 */ /* 0x020e620000000000 */
[----:B--2---:R-:W1:Y:S02]  /*1ce60*/  SHFL.IDX PT, R0, R3, R0, 0x1f ;  /* 0x00001f0003007589 */ /* 0x004e6400000e0000 */
[----:B-1----:R-:W-:-:S05]  /*1ce70*/  IADD3 R0, R0, UR43, R7 ;  /* 0x0000002b00007c10 */ /* 0x002fca000fffe007 */
[----:B------:R2:W-:Y:S02]  /*1ce80*/  STL [R1+0x10], R0 ;  /* 0x0000100001007387 */ /* 0x0005e40000100800 */
.L_x_6544:
[----:B------:R-:W-:Y:S05]  /*1ce90*/  BSYNC B0 ;  /* 0x0000000000007941 */ /* 0x000fea0003800000 */
.L_x_6543:
[----:B------:R-:W-:-:S06]  /*1cea0*/  UISETP.NE.AND UP0, UPT, UR42, 0x3, UPT ;  /* 0x000000032a00788c */ /* 0x000fcc000bf05270 */
[----:B------:R-:W-:-:S13]  /*1ceb0*/  PLOP3.LUT P0, PT, PT, PT, UP0, 0x80, 0x0 ;  /* 0x000000000000781c */ /* 0x000fda0003f0f008 */
[----:B------:R-:W-:Y:S05]  /*1cec0*/  @!P0 BRA `(.L_x_6545) ;  /* 0x0000000000048947 */ /* 0x000fea0003800000 */
[----:B------:R-:W-:Y:S01]  /*1ced0*/  BPT.TRAP 0x1 ;  /* 0x000000040000795c */ /* 0x000fe20000300000 */
.L_x_6545:
[----:B--2---:R-:W2:Y:S04]  /*1cee0*/  LDL R0, [R1+0x4] ;  /* 0x0000040001007983 */ /* 0x004ea80000100800 */
[----:B------:R-:W3:Y:S01]  /*1cef0*/  LDL R2, [R1] ;  /* 0x0000000001027983 */ /* 0x000ee20000100800 */
        /* <DEDUP_REMOVED lines=8> */
.L_x_6590:
[----:B------:R-:W-:Y:S05]  /*1cf80*/  BSYNC B0 ;  /* 0x0000000000007941 */ /* 0x000fea0003800000 */
.L_x_6546:
[----:B------:R-:W-:Y:S05]  /*1cf90*/  @!P2 BRA `(.L_x_6548) ;  /* 0x000000000004a947 */ /* 0x000fea0003800000 */
[----:B------:R-:W-:Y:S01]  /*1cfa0*/  BPT.TRAP 0x1 ;  /* 0x000000040000795c */ /* 0x000fe20000300000 */
.L_x_6548:
[----:B--2---:R-:W2:Y:S02]  /*1cfb0*/  LDL R0, [R1+0x4] ;  /* 0x0000040001007983 */ /* 0x004ea40000100800 */
[----:B--2---:R-:W-:-:S04]  /*1cfc0*/  SHF.L.U32 R0, R0, 0x1f, RZ ;  /* 0x0000001f00007819 */ /* 0x004fc800000006ff */
[----:B------:R-:W2:Y:S02]  /*1cfd0*/  SYNCS.PHASECHK.TRANS64.TRYWAIT P0, [R17+URZ+0x2e860], R0 ;  /* 0x02e86000110075a7 */ /* 0x000ea4000800017f */
[----:B--2---:R-:W-:Y:S05]  /*1cfe0*/  @!P0 BRA `(.L_x_6549) ;  /* 0x0000001c00b88947 */ /* 0x004fea0003800000 */
.L_x_6591:
        /* <DEDUP_REMOVED lines=104> */
.L_x_6550:
        /* <DEDUP_REMOVED lines=13> */
.L_x_6506:
[----:B------:R-:W-:Y:S05]  /*1d740*/  BSYNC B6 ;  /* 0x0000000000067941 */ /* 0x000fea0003800000 */
.L_x_6504:
[----:B------:R-:W-:-:S13]  /*1d750*/  LOP3.LUT P0, RZ, R16, 0x2, RZ, 0xc0, !PT ;  /* 0x0000000210ff7812 */ /* 0x000fda000780c0ff */
[----:B------:R-:W-:Y:S05]  /*1d760*/  @!P0 BRA `(.L_x_6551) ;  /* 0x0000000000308947 */ /* 0x000fea0003800000 */
[----:B------:R-:W3:Y:S08]  /*1d770*/  S2UR UR5, SR_CgaCtaId ;  /* 0x00000000000579c3 */ /* 0x000ef00000008800 */
[----:B------:R-:W-:Y:S06]  /*1d780*/  BAR.SYNC.DEFER_BLOCKING 0x5, 0x180 ;  /* 0x0146000000007b1d */ /* 0x000fec0000010000 */
[----:B------:R-:W-:-:S02]  /*1d790*/  UMOV UR4, 0x400 ;  /* 0x0000040000047882 */ /* 0x000fc40000000000 */
[----:B---3--:R-:W-:-:S09]  /*1d7a0*/  ULEA UR4, UR5, UR4, 0x18 ;  /* 0x0000000405047291 */ /* 0x008fd2000f8ec03f */
[----:B------:R-:W3:Y:S04]  /*1d7b0*/  LDS.128 R4, [UR4+0x2e8d0] ;  /* 0x02e8d004ff047984 */ /* 0x000ee80008000c00 */
[----:B---3--:R3:W-:Y:S01]  /*1d7c0*/  STL.64 [R1+0x10], R4 ;  /* 0x0000100401007387 */ /* 0x0087e20000100a00 */
[----:B------:R-:W-:Y:S02]  /*1d7d0*/  IMAD.MOV.U32 R2, RZ, RZ, R7 ;  /* 0x000000ffff027224 */ /* 0x000fe400078e0007 */
[----:B-12---:R-:W-:-:S03]  /*1d7e0*/  IMAD.MOV.U32 R0, RZ, RZ, R6 ;  /* 0x000000ffff007224 */ /* 0x006fc600078e0006 */
[----:B------:R-:W-:Y:S02]  /*1d7f0*/  R2UR UR45, R2 ;  /* 0x00000000022d72ca */ /* 0x000fe400000e0000 */
[----:B------:R-:W-:Y:S01]  /*1d800*/  R2UR UR38, R0 ;  /* 0x00000000002672ca */ /* 0x000fe200000e0000 */
[----:B------:R-:W-:Y:S06]  /*1d810*/  BAR.ARV 0x4, 0x180 ;  /* 0x0106000000007b1d */ /* 0x000fec0000002000 */
[----:B------:R-:W-:Y:S08]  /*1d820*/  BRA `(.L_x_6552) ;  /* 0x0000000800d07947 */ /* 0x000ff00003800000 */
.L_x_6551:
[----:B------:R-:W3:Y:S01]  /*1d830*/  S2R R2, SR_TID.X ;  /* 0x0000000000027919 */ /* 0x000ee20000002100 */
[----:B------:R-:W-:Y:S01]  /*1d840*/  ULDC UR4, c[0x0][0xc14] ;  /* 0x0003050000047ab9 */ /* 0x000fe20000000800 */
[----:B-12---:R-:W2:Y:S01]  /*1d850*/  LDL.LU R0, [R1+0x10] ;  /* 0x0000100001007983 */ /* 0x006ea20000300800 */
[----:B---3--:R-:W-:-:S04]  /*1d860*/  LOP3.LUT R8, R2, 0x1f, RZ, 0xc0, !PT ;  /* 0x0000001f02087812 */ /* 0x008fc800078ec0ff */
        /* <DEDUP_REMOVED lines=37> */
.L_x_6557:
        /* <DEDUP_REMOVED lines=14> */
.L_x_6556:
[----:B------:R-:W-:Y:S05]  /*1dba0*/  BSYNC B0 ;  /* 0x0000000000007941 */ /* 0x000fea0003800000 */
.L_x_6555:
        /* <DEDUP_REMOVED lines=21> */
.L_x_6553:
        /* <DEDUP_REMOVED lines=21> */
.L_x_6558:
        /* <DEDUP_REMOVED lines=63> */
.L_x_6554:
[----:B------:R1:W-:Y:S01]  /*1e240*/  STL [R1+0x10], R0 ;  /* 0x0000100001007387 */ /* 0x0003e20000100800 */
[----:B------:R-:W-:Y:S01]  /*1e250*/  ULDC UR45, c[0x0][0xc14] ;  /* 0x00030500002d7ab9 */ /* 0x000fe20000000800 */
[----:B------:R-:W-:Y:S02]  /*1e260*/  UMOV UR38, URZ ;  /* 0x0000003f00267c82 */ /* 0x000fe40008000000 */
[----:B------:R1:W-:Y:S03]  /*1e270*/  STL [R1+0x14], RZ ;  /* 0x000014ff01007387 */ /* 0x0003e60000100800 */
.L_x_6559:
        /* <DEDUP_REMOVED lines=15> */
.L_x_6552:
[----:B------:R-:W-:Y:S02]  /*1e370*/  ULDC UR4, c[0x0][0xc14] ;  /* 0x0003050000047ab9 */ /* 0x000fe40000000800 */
[----:B------:R-:W-:-:S06]  /*1e380*/  UISETP.GE.AND UP0, UPT, UR45, UR4, UPT ;  /* 0x000000042d00728c */ /* 0x000fcc000bf06270 */
[----:B------:R-:W-:-:S13]  /*1e390*/  PLOP3.LUT P0, PT, PT, PT, UP0, 0x80, 0x0 ;  /* 0x000000000000781c */ /* 0x000fda0003f0f008 */
[----:B------:R-:W-:Y:S05]  /*1e3a0*/  @!P0 BRA `(.L_x_6560) ;  /* 0xffffffc0001c8947 */ /* 0x000fea000383ffff */
.L_x_6494:
[----:B-1----:R-:W2:Y:S01]  /*1e3b0*/  LDL.LU R0, [R1+0x24] ;  /* 0x0000240001007983 */ /* 0x002ea20000300800 */
[----:B------:R-:W-:Y:S01]  /*1e3c0*/  BSSY B0, `(.L_x_6561) ;  /* 0x000000b000007945 */ /* 0x000fe20003800000 */
[----:B---3--:R-:W1:Y:S01]  /*1e3d0*/  S2R R5, SR_CgaCtaId ;  /* 0x0000000000057919 */ /* 0x008e620000008800 */
        /* <DEDUP_REMOVED lines=9> */
.L_x_6592:
[----:B------:R-:W-:Y:S05]  /*1e470*/  BSYNC B0 ;  /* 0x0000000000007941 */ /* 0x000fea0003800000 */
.L_x_6561:
[----:B------:R-:W-:-:S03]  /*1e480*/  UMOV UR4, 0xffffffff ;  /* 0xffffffff00047882 */ /* 0x000fc60000000000 */
[----:B------:R-:W-:Y:S05]  /*1e490*/  BRA.DIV UR4, `(.L_x_6563) ;  /* 0x0000000a04b47947 */ /* 0x000fea000b800000 */
[----:B------:R-:W2:Y:S02]  /*1e4a0*/  S2R R2, SR_TID.X ;  /* 0x0000000000027919 */ /* 0x000ea40000002100 */
[----:B--2---:R-:W-:-:S04]  /*1e4b0*/  SHF.R.U32.HI R2, RZ, 0x5, R2 ;  /* 0x00000005ff027819 */ /* 0x004fc80000011602 */
[----:B------:R-:W-:-:S05]  /*1e4c0*/  LOP3.LUT R2, R2, 0x3, RZ, 0xc0, !PT ;  /* 0x0000000302027812 */ /* 0x000fca00078ec0ff */
[----:B------:R2:W3:Y:S02]  /*1e4d0*/  SHFL.IDX PT, R14, R2, RZ, 0x1f ;  /* 0x00001fff020e7589 */ /* 0x0004e400000e0000 */
.L_x_6595:
[----:B---3--:R-:W-:Y:S01]  /*1e4e0*/  ISETP.NE.AND P0, PT, R14, RZ, PT ;  /* 0x000000ff0e00720c */ /* 0x008fe20003f05270 */
[----:B------:R-:W-:-:S12]  /*1e4f0*/  BSSY B0, `(.L_x_6564) ;  /* 0x000002e000007945 */ /* 0x000fd80003800000 */
[----:B------:R-:W-:Y:S05]  /*1e500*/  @P0 BRA `(.L_x_6565) ;  /* 0x0000000000b00947 */ /* 0x000fea0003800000 */
[----:B------:R-:W-:-:S03]  /*1e510*/  UMOV UR4, 0xffffffff ;  /* 0xffffffff00047882 */ /* 0x000fc60000000000 */
[----:B------:R-:W-:Y:S05]  /*1e520*/  BRA.DIV UR4, `(.L_x_6566) ;  /* 0x0000000a04c47947 */ /* 0x000fea000b800000 */
[----:B------:R-:W-:-:S13]  /*1e530*/  ELECT P6, URZ, PT ;  /* 0x00000000003f782f */ /* 0x000fda00038c0000 */
.L_x_6598:
[----:B------:R-:W-:Y:S05]  /*1e540*/  @!P6 BRA `(.L_x_6565) ;  /* 0x0000000000a0e947 */ /* 0x000fea0003800000 */
[----:B------:R-:W-:-:S06]  /*1e550*/  ULOP3.LUT UR4, UR40, 0x2, URZ, 0xfc, !UPT ;  /* 0x0000000228047892 */ /* 0x000fcc000f8efc3f */
[----:B--2---:R-:W-:-:S05]  /*1e560*/  IMAD.U32 R2, RZ, RZ, UR4 ;  /* 0x00000004ff027e24 */ /* 0x004fca000f8e00ff */
[----:B------:R-:W-:-:S13]  /*1e570*/  ISETP.NE.AND P0, PT, R2, 0x3, PT ;  /* 0x000000030200780c */ /* 0x000fda0003f05270 */
[----:B------:R-:W-:Y:S05]  /*1e580*/  @!P0 BRA `(.L_x_6567) ;  /* 0x0000000000048947 */ /* 0x000fea0003800000 */
[----:B------:R-:W-:Y:S01]  /*1e590*/  BPT.TRAP 0x1 ;  /* 0x000000040000795c */ /* 0x000fe20000300000 */
.L_x_6567:
        /* <DEDUP_REMOVED lines=14> */
.L_x_6599:
[----:B------:R-:W2:Y:S02]  /*1e680*/  SYNCS.PHASECHK.TRANS64.TRYWAIT P1, [R7+URZ], R2 ;  /* 0x00000002070075a7 */ /* 0x000ea4000802017f */
[----:B--2---:R-:W-:Y:S05]  /*1e690*/  @!P1 BRA `(.L_x_6569) ;  /* 0x00000008009c9947 */ /* 0x004fea0003800000 */
.L_x_6600:
[----:B------:R-:W-:Y:S05]  /*1e6a0*/  @!P0 BRA `(.L_x_6570) ;  /* 0x0000000000048947 */ /* 0x000fea0003800000 */
[----:B------:R-:W-:Y:S01]  /*1e6b0*/  BPT.TRAP 0x1 ;  /* 0x000000040000795c */ /* 0x000fe20000300000 */
.L_x_6570:
[----:B------:R-:W3:Y:S02]  /*1e6c0*/  LDL.LU R4, [R1] ;  /* 0x0000000001047983 */ /* 0x000ee40000300800 */
[----:B---3--:R-:W-:-:S04]  /*1e6d0*/  IMAD R4, R4, 0x8, R0 ;  /* 0x0000000804047824 */ /* 0x008fc800078e0200 */
[----:B------:R-:W3:Y:S02]  /*1e6e0*/  SYNCS.PHASECHK.TRANS64.TRYWAIT P1, [R4+URZ+0x2e860], R5 ;  /* 0x02e86005040075a7 */ /* 0x000ee4000802017f */
[----:B---3--:R-:W-:Y:S05]  /*1e6f0*/  @!P1 BRA `(.L_x_6571) ;  /* 0x0000000800989947 */ /* 0x008fea0003800000 */
.L_x_6601:
[----:B------:R-:W-:Y:S05]  /*1e700*/  @!P0 BRA `(.L_x_6572) ;  /* 0x0000000000048947 */ /* 0x000fea0003800000 */
[----:B------:R-:W-:Y:S01]  /*1e710*/  BPT.TRAP 0x1 ;  /* 0x000000040000795c */ /* 0x000fe20000300000 */
.L_x_6572:
[----:B------:R-:W-:-:S04]  /*1e720*/  IMAD R3, R3, 0x8, R0 ;  /* 0x0000000803037824 */ /* 0x000fc800078e0200 */
[----:B------:R-:W4:Y:S02]  /*1e730*/  SYNCS.PHASECHK.TRANS64.TRYWAIT P1, [R3+URZ+0x2e860], R2 ;  /* 0x02e86002030075a7 */ /* 0x000f24000802017f */
[----:B----4-:R-:W-:Y:S05]  /*1e740*/  @!P1 BRA `(.L_x_6573) ;  /* 0x0000000800989947 */ /* 0x010fea0003800000 */
.L_x_6602:
[----:B------:R-:W-:Y:S05]  /*1e750*/  @!P0 BRA `(.L_x_6574) ;  /* 0x0000000000048947 */ /* 0x000fea0003800000 */
[----:B------:R-:W-:Y:S01]  /*1e760*/  BPT.TRAP 0x1 ;  /* 0x000000040000795c */ /* 0x000fe20000300000 */
.L_x_6574:
[----:B------:R-:W5:Y:S02]  /*1e770*/  SYNCS.PHASECHK.TRANS64.TRYWAIT P0, [R4+URZ+0x2e880], R5 ;  /* 0x02e88005040075a7 */ /* 0x000f64000800017f */
[----:B-----5:R-:W-:Y:S05]  /*1e780*/  @!P0 BRA `(.L_x_6575) ;  /* 0x00000008009c8947 */ /* 0x020fea0003800000 */
.L_x_6576:
[----:B------:R0:W0:Y:S02]  /*1e790*/  SYNCS.PHASECHK.TRANS64.TRYWAIT P0, [R3+URZ+0x2e880], R2 ;  /* 0x02e88002030075a7 */ /* 0x000024000800017f */
[----:B0-----:R-:W-:Y:S05]  /*1e7a0*/  @!P0 NANOSLEEP.SYNCS 0x989680 ;  /* 0x009896800000895d */ /* 0x001fea0003900000 */
[----:B------:R-:W0:Y:S02]  /*1e7b0*/  @!P0 SYNCS.PHASECHK.TRANS64 P0, [R3+URZ+0x2e880], R2 ;  /* 0x02e88002030085a7 */ /* 0x000e24000800007f */
[----:B0-----:R-:W-:Y:S05]  /*1e7c0*/  @!P0 BRA `(.L_x_6576) ;  /* 0xfffffffc00f08947 */ /* 0x001fea000383ffff */
.L_x_6565:
[----:B------:R-:W-:Y:S05]  /*1e7d0*/  BSYNC B0 ;  /* 0x0000000000007941 */ /* 0x000fea0003800000 */
.L_x_6564:
[----:B------:R-:W-:Y:S05]  /*1e7e0*/  EXIT ;  /* 0x000000000000794d */ /* 0x000fea0003800000 */
.L_x_6392:
[----:B0-----:R-:W-:-:S04]  /*1e7f0*/  IMAD.U32 R3, RZ, RZ, UR41 ;  /* 0x00000029ff037e24 */ /* 0x001fc8000f8e00ff */
[----:B------:R0:W1:Y:S03]  /*1e800*/  SYNCS.PHASECHK.TRANS64.TRYWAIT P1, [R3+URZ+0x2e800], R0 ;  /* 0x02e80000030075a7 */ /* 0x000066000802017f */
[----:B-1----:R-:W-:Y:S05]  /*1e810*/  @!P1 NANOSLEEP.SYNCS 0x989680 ;  /* 0x009896800000995d */ /* 0x002fea0003900000 */
[----:B------:R-:W1:Y:S02]  /*1e820*/  @!P1 SYNCS.PHASECHK.TRANS64 P1, [R3+URZ+0x2e800], R0 ;  /* 0x02e80000030095a7 */ /* 0x000e64000802007f */
[----:B-1----:R-:W-:Y:S05]  /*1e830*/  @!P1 BRA `(.L_x_6392) ;  /* 0xfffffffc00ec9947 */ /* 0x002fea000383ffff */
[----:B------:R-:W-:Y:S05]  /*1e840*/  BRA `(.L_x_6577) ;  /* 0xfffffe3400747947 */ /* 0x000fea000383ffff */
.L_x_6396:
[----:B-1----:R1:W2:Y:S02]  /*1e850*/  SYNCS.PHASECHK.TRANS64.TRYWAIT P1, [R3+URZ+0x2e830], R0 ;  /* 0x02e83000030075a7 */ /* 0x0022a4000802017f */
[----:B--2---:R-:W-:Y:S05]  /*1e860*/  @!P1 NANOSLEEP.SYNCS 0x989680 ;  /* 0x009896800000995d */ /* 0x004fea0003900000 */
[----:B------:R-:W2:Y:S02]  /*1e870*/  @!P1 SYNCS.PHASECHK.TRANS64 P1, [R3+URZ+0x2e830], R0 ;  /* 0x02e83000030095a7 */ /* 0x000ea4000802007f */
[----:B--2---:R-:W-:Y:S05]  /*1e880*/  @!P1 BRA `(.L_x_6396) ;  /* 0xfffffffc00f09947 */ /* 0x004fea000383ffff */
[----:B------:R-:W-:Y:S05]  /*1e890*/  BRA `(.L_x_6395) ;  /* 0xfffffe3400907947 */ /* 0x000fea000383ffff */
.L_x_6412:
[----:B-1----:R-:W-:-:S04]  /*1e8a0*/  IMAD.U32 R15, RZ, RZ, UR6 ;  /* 0x00000006ff0f7e24 */ /* 0x002fc8000f8e00ff */
[----:B------:R1:W2:Y:S03]  /*1e8b0*/  SYNCS.PHASECHK.TRANS64.TRYWAIT P1, [R15+URZ+0x2e830], R12 ;  /* 0x02e8300c0f0075a7 */ /* 0x0002a6000802017f */
[----:B--2---:R-:W-:Y:S05]  /*1e8c0*/  @!P1 NANOSLEEP.SYNCS 0x989680 ;  /* 0x009896800000995d */ /* 0x004fea0003900000 */
[----:B------:R-:W2:Y:S02]  /*1e8d0*/  @!P1 SYNCS.PHASECHK.TRANS64 P1, [R15+URZ+0x2e830], R12 ;  /* 0x02e8300c0f0095a7 */ /* 0x000ea4000802007f */
[----:B--2---:R-:W-:Y:S05]  /*1e8e0*/  @!P1 BRA `(.L_x_6412) ;  /* 0xfffffffc00ec9947 */ /* 0x004fea000383ffff */
[----:B------:R-:W-:Y:S05]  /*1e8f0*/  BRA `(.L_x_6409) ;  /* 0xfffffe8800a87947 */ /* 0x000fea000383ffff */
.L_x_6416:
[----:B-1----:R-:W-:-:S04]  /*1e900*/  IMAD.U32 R15, RZ, RZ, UR6 ;  /* 0x00000006ff0f7e24 */ /* 0x002fc8000f8e00ff */
[----:B------:R1:W2:Y:S03]  /*1e910*/  SYNCS.PHASECHK.TRANS64.TRYWAIT P1, [R15+URZ+0x2e850], R12 ;  /* 0x02e8500c0f0075a7 */ /* 0x0002a6000802017f */
[----:B--2---:R-:W-:Y:S05]  /*1e920*/  @!P1 NANOSLEEP.SYNCS 0x989680 ;  /* 0x009896800000995d */ /* 0x004fea0003900000 */
[----:B------:R-:W2:Y:S02]  /*1e930*/  @!P1 SYNCS.PHASECHK.TRANS64 P1, [R15+URZ+0x2e850], R12 ;  /* 0x02e8500c0f0095a7 */ /* 0x000ea4000802007f */
[----:B--2---:R-:W-:Y:S05]  /*1e940*/  @!P1 BRA `(.L_x_6416) ;  /* 0xfffffffc00ec9947 */ /* 0x004fea000383ffff */
[----:B------:R-:W-:Y:S05]  /*1e950*/  BRA `(.L_x_6413) ;  /* 0xfffffe9400987947 */ /* 0x000fea000383ffff */
.L_x_6434:
[----:B-1----:R-:W-:-:S04]  /*1e960*/  IMAD.U32 R3, RZ, RZ, UR6 ;  /* 0x00000006ff037e24 */ /* 0x002fc8000f8e00ff */
[----:B------:R1:W2:Y:S03]  /*1e970*/  SYNCS.PHASECHK.TRANS64.TRYWAIT P1, [R3+URZ+0x2e830], R0 ;  /* 0x02e83000030075a7 */ /* 0x0002a6000802017f */
[----:B--2---:R-:W-:Y:S05]  /*1e980*/  @!P1 NANOSLEEP.SYNCS 0x989680 ;  /* 0x009896800000995d */ /* 0x004fea0003900000 */
[----:B------:R-:W2:Y:S02]  /*1e990*/  @!P1 SYNCS.PHASECHK.TRANS64 P1, [R3+URZ+0x2e830], R0 ;  /* 0x02e83000030095a7 */ /* 0x000ea4000802007f */
[----:B--2---:R-:W-:Y:S05]  /*1e9a0*/  @!P1 BRA `(.L_x_6434) ;  /* 0xfffffffc00ec9947 */ /* 0x004fea000383ffff */
[----:B------:R-:W-:Y:S05]  /*1e9b0*/  BRA `(.L_x_6431) ;  /* 0xfffffee800187947 */ /* 0x000fea000383ffff */
.L_x_6438:
[----:B-1----:R-:W-:-:S04]  /*1e9c0*/  IMAD.U32 R3, RZ, RZ, UR6 ;  /* 0x00000006ff037e24 */ /* 0x002fc8000f8e00ff */
[----:B------:R1:W2:Y:S03]  /*1e9d0*/  SYNCS.PHASECHK.TRANS64.TRYWAIT P1, [R3+URZ+0x2e850], R0 ;  /* 0x02e85000030075a7 */ /* 0x0002a6000802017f */
[----:B--2---:R-:W-:Y:S05]  /*1e9e0*/  @!P1 NANOSLEEP.SYNCS 0x989680 ;  /* 0x009896800000995d */ /* 0x004fea0003900000 */
[----:B------:R-:W2:Y:S02]  /*1e9f0*/  @!P1 SYNCS.PHASECHK.TRANS64 P1, [R3+URZ+0x2e850], R0 ;  /* 0x02e85000030095a7 */ /* 0x000ea4000802007f */
[----:B--2---:R-:W-:Y:S05]  /*1ea00*/  @!P1 BRA `(.L_x_6438) ;  /* 0xfffffffc00ec9947 */ /* 0x004fea000383ffff */
[----:B------:R-:W-:Y:S05]  /*1ea10*/  BRA `(.L_x_6435) ;  /* 0xfffffef400087947 */ /* 0x000fea000383ffff */
.L_x_6445:
[----:B-1----:R-:W-:-:S04]  /*1ea20*/  IMAD.U32 R3, RZ, RZ, UR6 ;  /* 0x00000006ff037e24 */ /* 0x002fc8000f8e00ff */
[----:B------:R1:W2:Y:S03]  /*1ea30*/  SYNCS.PHASECHK.TRANS64.TRYWAIT P1, [R3+URZ+0x2e830], R0 ;  /* 0x02e83000030075a7 */ /* 0x0002a6000802017f */
[----:B--2---:R-:W-:Y:S05]  /*1ea40*/  @!P1 NANOSLEEP.SYNCS 0x989680 ;  /* 0x009896800000995d */ /* 0x004fea0003900000 */
[----:B------:R-:W2:Y:S02]  /*1ea50*/  @!P1 SYNCS.PHASECHK.TRANS64 P1, [R3+URZ+0x2e830], R0 ;  /* 0x02e83000030095a7 */ /* 0x000ea4000802007f */
[----:B--2---:R-:W-:Y:S05]  /*1ea60*/  @!P1 BRA `(.L_x_6445) ;  /* 0xfffffffc00ec9947 */ /* 0x004fea000383ffff */
[----:B------:R-:W-:Y:S05]  /*1ea70*/  BRA `(.L_x_6442) ;  /* 0xffffff1c00947947 */ /* 0x000fea000383ffff */
.L_x_6449:
[----:B-1----:R-:W-:-:S04]  /*1ea80*/  IMAD.U32 R3, RZ, RZ, UR6 ;  /* 0x00000006ff037e24 */ /* 0x002fc8000f8e00ff */
[----:B------:R1:W2:Y:S03]  /*1ea90*/  SYNCS.PHASECHK.TRANS64.TRYWAIT P1, [R3+URZ+0x2e850], R0 ;  /* 0x02e85000030075a7 */ /* 0x0002a6000802017f */
[----:B--2---:R-:W-:Y:S05]  /*1eaa0*/  @!P1 NANOSLEEP.SYNCS 0x989680 ;  /* 0x009896800000995d */ /* 0x004fea0003900000 */
[----:B------:R-:W2:Y:S02]  /*1eab0*/  @!P1 SYNCS.PHASECHK.TRANS64 P1, [R3+URZ+0x2e850], R0 ;  /* 0x02e85000030095a7 */ /* 0x000ea4000802007f */
[----:B--2---:R-:W-:Y:S05]  /*1eac0*/  @!P1 BRA `(.L_x_6449) ;  /* 0xfffffffc00ec9947 */ /* 0x004fea000383ffff */
[----:B------:R-:W-:Y:S05]  /*1ead0*/  BRA `(.L_x_6446) ;  /* 0xffffff2800847947 */ /* 0x000fea000383ffff */
.L_x_6463:
[----:B-1----:R-:W-:-:S04]  /*1eae0*/  IMAD.U32 R5, RZ, RZ, UR4 ;  /* 0x00000004ff057e24 */ /* 0x002fc8000f8e00ff */
[----:B------:R1:W2:Y:S03]  /*1eaf0*/  SYNCS.PHASECHK.TRANS64.TRYWAIT P1, [R5+URZ+0x2e850], R4 ;  /* 0x02e85004050075a7 */ /* 0x0002a6000802017f */
[----:B--2---:R-:W-:Y:S05]  /*1eb00*/  @!P1 NANOSLEEP.SYNCS 0x989680 ;  /* 0x009896800000995d */ /* 0x004fea0003900000 */
[----:B------:R-:W2:Y:S02]  /*1eb10*/  @!P1 SYNCS.PHASECHK.TRANS64 P1, [R5+URZ+0x2e850], R4 ;  /* 0x02e85004050095a7 */ /* 0x000ea4000802007f */
[----:B--2---:R-:W-:Y:S05]  /*1eb20*/  @!P1 BRA `(.L_x_6463) ;  /* 0xfffffffc00ec9947 */ /* 0x004fea000383ffff */
[----:B------:R-:W-:Y:S05]  /*1eb30*/  BRA `(.L_x_6462) ;  /* 0xffffff7800487947 */ /* 0x000fea000383ffff */
.L_x_6511:
[----:B------:R-:W-:Y:S02]  /*1eb40*/  IMAD.MOV.U32 R13, RZ, RZ, R4 ;  /* 0x000000ffff0d7224 */ /* 0x000fe400078e0004 */
[----:B------:R-:W-:Y:S02]  /*1eb50*/  IMAD.MOV.U32 R12, RZ, RZ, RZ ;  /* 0x000000ffff0c7224 */ /* 0x000fe400078e00ff */
[----:B------:R-:W-:Y:S02]  /*1eb60*/  IMAD.MOV.U32 R11, RZ, RZ, 0x1f ;  /* 0x0000001fff0b7424 */ /* 0x000fe400078e00ff */
[----:B------:R-:W-:-:S07]  /*1eb70*/  IMAD.MOV.U32 R15, RZ, RZ, -0x1 ;  /* 0xffffffffff0f7424 */ /* 0x000fce00078e00ff */
[----:B0-----:R-:W-:Y:S05]  /*1eb80*/  WARPSYNC.COLLECTIVE R15, `(.L_x_6578) ;  /* 0x000000000f087348 */ /* 0x001fea0003c00000 */
[----:B------:R1:W2:Y:S02]  /*1eb90*/  SHFL.IDX P6, R14, R13, R12, R11 ;  /* 0x0000000c0d0e7389 */ /* 0x0002a400000c000b */
[----:B012---:R-:W-:Y:S01]  /*1eba0*/  ENDCOLLECTIVE ;  /* 0x000000000000791b */ /* 0x007fe20003800000 */
.L_x_6578:
[----:B------:R-:W-:Y:S05]  /*1ebb0*/  BRA `(.L_x_6579) ;  /* 0xffffffc800847947 */ /* 0x000fea000383ffff */
.L_x_6513:
[----:B------:R-:W-:Y:S01]  /*1ebc0*/  BSSY B0, `(.L_x_6580) ;  /* 0x0000006000007945 */ /* 0x000fe20003800000 */
[----:B------:R-:W-:-:S07]  /*1ebd0*/  IMAD.MOV.U32 R15, RZ, RZ, -0x1 ;  /* 0xffffffffff0f7424 */ /* 0x000fce00078e00ff */
[----:B-1----:R-:W-:Y:S05]  /*1ebe0*/  WARPSYNC.COLLECTIVE R15, `(.L_x_6581) ;  /* 0x000000000f0c7348 */ /* 0x002fea0003c00000 */
[----:B------:R-:W-:Y:S02]  /*1ebf0*/  ELECT P6, UR62, PT ;  /* 0x00000000003e782f */ /* 0x000fe400038c0000 */
[----:B------:R-:W-:Y:S01]  /*1ec00*/  MOV R14, UR62 ;  /* 0x0000003e000e7c02 */ /* 0x000fe20008000f00 */
[----:B-1----:R-:W-:Y:S10]  /*1ec10*/  ENDCOLLECTIVE ;  /* 0x000000000000791b */ /* 0x002ff40003800000 */
.L_x_6581:
[----:B------:R-:W-:Y:S05]  /*1ec20*/  BSYNC B0 ;  /* 0x0000000000007941 */ /* 0x000fea0003800000 */
.L_x_6580:
[----:B------:R-:W-:Y:S05]  /*1ec30*/  BRA `(.L_x_6582) ;  /* 0xffffffc800807947 */ /* 0x000fea000383ffff */
.L_x_6516:
[----:B0-----:R0:W1:Y:S02]  /*1ec40*/  SYNCS.PHASECHK.TRANS64.TRYWAIT P2, [R4+URZ+0x2e880], R3 ;  /* 0x02e88003040075a7 */ /* 0x001064000804017f */
[----:B-1----:R-:W-:Y:S05]  /*1ec50*/  @!P2 NANOSLEEP.SYNCS 0x989680 ;  /* 0x009896800000a95d */ /* 0x002fea0003900000 */
[----:B------:R-:W1:Y:S02]  /*1ec60*/  @!P2 SYNCS.PHASECHK.TRANS64 P2, [R4+URZ+0x2e880], R3 ;  /* 0x02e880030400a5a7 */ /* 0x000e64000804007f */
[----:B-1----:R-:W-:Y:S05]  /*1ec70*/  @!P2 BRA `(.L_x_6516) ;  /* 0xfffffffc00f0a947 */ /* 0x002fea000383ffff */
[----:B------:R-:W-:Y:S05]  /*1ec80*/  BRA `(.L_x_6583) ;  /* 0xffffffc800e07947 */ /* 0x000fea000383ffff */
.L_x_6518:
[----:B-1----:R1:W2:Y:S02]  /*1ec90*/  SYNCS.PHASECHK.TRANS64.TRYWAIT P2, [R4+URZ+0x2e840], R3 ;  /* 0x02e84003040075a7 */ /* 0x0022a4000804017f */
[----:B--2---:R-:W-:Y:S05]  /*1eca0*/  @!P2 NANOSLEEP.SYNCS 0x989680 ;  /* 0x009896800000a95d */ /* 0x004fea0003900000 */
[----:B------:R-:W2:Y:S02]  /*1ecb0*/  @!P2 SYNCS.PHASECHK.TRANS64 P2, [R4+URZ+0x2e840], R3 ;  /* 0x02e840030400a5a7 */ /* 0x000ea4000804007f */
[----:B--2---:R-:W-:Y:S05]  /*1ecc0*/  @!P2 BRA `(.L_x_6518) ;  /* 0xfffffffc00f0a947 */ /* 0x004fea000383ffff */
[----:B------:R-:W-:Y:S05]  /*1ecd0*/  BRA `(.L_x_6584) ;  /* 0xffffffcc00407947 */ /* 0x000fea000383ffff */
.L_x_6521:
[----:B--2---:R-:W-:-:S04]  /*1ece0*/  IMAD.U32 R3, RZ, RZ, UR41 ;  /* 0x00000029ff037e24 */ /* 0x004fc8000f8e00ff */
[----:B------:R2:W3:Y:S03]  /*1ecf0*/  SYNCS.PHASECHK.TRANS64.TRYWAIT P0, [R3+URZ+0x2e820], R2 ;  /* 0x02e82002030075a7 */ /* 0x0004e6000800017f */
[----:B---3--:R-:W-:Y:S05]  /*1ed00*/  @!P0 NANOSLEEP.SYNCS 0x989680 ;  /* 0x009896800000895d */ /* 0x008fea0003900000 */
[----:B------:R-:W3:Y:S02]  /*1ed10*/  @!P0 SYNCS.PHASECHK.TRANS64 P0, [R3+URZ+0x2e820], R2 ;  /* 0x02e82002030085a7 */ /* 0x000ee4000800007f */
[----:B---3--:R-:W-:Y:S05]  /*1ed20*/  @!P0 BRA `(.L_x_6521) ;  /* 0xfffffffc00ec8947 */ /* 0x008fea000383ffff */
[----:B------:R-:W-:Y:S05]  /*1ed30*/  BRA `(.L_x_6585) ;  /* 0xffffffcc00f07947 */ /* 0x000fea000383ffff */
.L_x_6527:
[----:B-1----:R1:W3:Y:S02]  /*1ed40*/  SYNCS.PHASECHK.TRANS64.TRYWAIT P0, [R4+URZ+0x2e880], R3 ;  /* 0x02e88003040075a7 */ /* 0x0022e4000800017f */
[----:B---3--:R-:W-:Y:S05]  /*1ed50*/  @!P0 NANOSLEEP.SYNCS 0x989680 ;  /* 0x009896800000895d */ /* 0x008fea0003900000 */
[----:B------:R-:W3:Y:S02]  /*1ed60*/  @!P0 SYNCS.PHASECHK.TRANS64 P0, [R4+URZ+0x2e880], R3 ;  /* 0x02e88003040085a7 */ /* 0x000ee4000800007f */
[----:B---3--:R-:W-:Y:S05]  /*1ed70*/  @!P0 BRA `(.L_x_6527) ;  /* 0xfffffffc00f08947 */ /* 0x008fea000383ffff */
[----:B------:R-:W-:Y:S05]  /*1ed80*/  BRA `(.L_x_6586) ;  /* 0xffffffd0009c7947 */ /* 0x000fea000383ffff */
.L_x_6532:
[----:B--2---:R2:W3:Y:S02]  /*1ed90*/  SYNCS.PHASECHK.TRANS64.TRYWAIT P0, [R4+URZ+0x2e840], R3 ;  /* 0x02e84003040075a7 */ /* 0x0044e4000800017f */
[----:B---3--:R-:W-:Y:S05]  /*1eda0*/  @!P0 NANOSLEEP.SYNCS 0x989680 ;  /* 0x009896800000895d */ /* 0x008fea0003900000 */
[----:B------:R-:W3:Y:S02]  /*1edb0*/  @!P0 SYNCS.PHASECHK.TRANS64 P0, [R4+URZ+0x2e840], R3 ;  /* 0x02e84003040085a7 */ /* 0x000ee4000800007f */
[----:B---3--:R-:W-:Y:S05]  /*1edc0*/  @!P0 BRA `(.L_x_6532) ;  /* 0xfffffffc00f08947 */ /* 0x008fea000383ffff */
[----:B------:R-:W-:Y:S05]  /*1edd0*/  BRA `(.L_x_6587) ;  /* 0xffffffd400247947 */ /* 0x000fea000383ffff */
.L_x_6538:
[----:B---3--:R3:W4:Y:S02]  /*1ede0*/  SYNCS.PHASECHK.TRANS64.TRYWAIT P2, [R20+URZ+0x2e870], R2 ;  /* 0x02e87002140075a7 */ /* 0x008724000804017f */
[----:B----4-:R-:W-:Y:S05]  /*1edf0*/  @!P2 NANOSLEEP.SYNCS 0x989680 ;  /* 0x009896800000a95d */ /* 0x010fea0003900000 */
[----:B------:R-:W4:Y:S02]  /*1ee00*/  @!P2 SYNCS.PHASECHK.TRANS64 P2, [R20+URZ+0x2e870], R2 ;  /* 0x02e870021400a5a7 */ /* 0x000f24000804007f */
[----:B----4-:R-:W-:Y:S05]  /*1ee10*/  @!P2 BRA `(.L_x_6538) ;  /* 0xfffffffc00f0a947 */ /* 0x010fea000383ffff */
[----:B------:R-:W-:Y:S05]  /*1ee20*/  BRA `(.L_x_6588) ;  /* 0xffffffd400c47947 */ /* 0x000fea000383ffff */
.L_x_6540:
[----:B---3--:R3:W4:Y:S02]  /*1ee30*/  SYNCS.PHASECHK.TRANS64.TRYWAIT P2, [R20+URZ+0x2e860], R2 ;  /* 0x02e86002140075a7 */ /* 0x008724000804017f */
[----:B----4-:R-:W-:Y:S05]  /*1ee40*/  @!P2 NANOSLEEP.SYNCS 0x989680 ;  /* 0x009896800000a95d */ /* 0x010fea0003900000 */
[----:B------:R-:W4:Y:S02]  /*1ee50*/  @!P2 SYNCS.PHASECHK.TRANS64 P2, [R20+URZ+0x2e860], R2 ;  /* 0x02e860021400a5a7 */ /* 0x000f24000804007f */
[----:B----4-:R-:W-:Y:S05]  /*1ee60*/  @!P2 BRA `(.L_x_6540) ;  /* 0xfffffffc00f0a947 */ /* 0x010fea000383ffff */
[----:B------:R-:W-:Y:S05]  /*1ee70*/  BRA `(.L_x_6589) ;  /* 0xffffffd400cc7947 */ /* 0x000fea000383ffff */
.L_x_6547:
[----:B--2---:R2:W3:Y:S02]  /*1ee80*/  SYNCS.PHASECHK.TRANS64.TRYWAIT P0, [R17+URZ+0x2e870], R0 ;  /* 0x02e87000110075a7 */ /* 0x0044e4000800017f */
[----:B---3--:R-:W-:Y:S05]  /*1ee90*/  @!P0 NANOSLEEP.SYNCS 0x989680 ;  /* 0x009896800000895d */ /* 0x008fea0003900000 */
[----:B------:R-:W3:Y:S02]  /*1eea0*/  @!P0 SYNCS.PHASECHK.TRANS64 P0, [R17+URZ+0x2e870], R0 ;  /* 0x02e87000110085a7 */ /* 0x000ee4000800007f */
[----:B---3--:R-:W-:Y:S05]  /*1eeb0*/  @!P0 BRA `(.L_x_6547) ;  /* 0xfffffffc00f08947 */ /* 0x008fea000383ffff */
[----:B------:R-:W-:Y:S05]  /*1eec0*/  BRA `(.L_x_6590) ;  /* 0xffffffe0002c7947 */ /* 0x000fea000383ffff */
.L_x_6549:
[----:B--2---:R2:W3:Y:S02]  /*1eed0*/  SYNCS.PHASECHK.TRANS64.TRYWAIT P0, [R17+URZ+0x2e860], R0 ;  /* 0x02e86000110075a7 */ /* 0x0044e4000800017f */
[----:B---3--:R-:W-:Y:S05]  /*1eee0*/  @!P0 NANOSLEEP.SYNCS 0x989680 ;  /* 0x009896800000895d */ /* 0x008fea0003900000 */
[----:B------:R-:W3:Y:S02]  /*1eef0*/  @!P0 SYNCS.PHASECHK.TRANS64 P0, [R17+URZ+0x2e860], R0 ;  /* 0x02e86000110085a7 */ /* 0x000ee4000800007f */
[----:B---3--:R-:W-:Y:S05]  /*1ef00*/  @!P0 BRA `(.L_x_6549) ;  /* 0xfffffffc00f08947 */ /* 0x008fea000383ffff */
[----:B------:R-:W-:Y:S05]  /*1ef10*/  BRA `(.L_x_6591) ;  /* 0xffffffe000347947 */ /* 0x000fea000383ffff */
.L_x_6562:
[----:B-1----:R1:W2:Y:S02]  /*1ef20*/  SYNCS.PHASECHK.TRANS64.TRYWAIT P0, [R0+URZ+0x2e820], R3 ;  /* 0x02e82003000075a7 */ /* 0x0022a4000800017f */
[----:B--2---:R-:W-:Y:S05]  /*1ef30*/  @!P0 NANOSLEEP.SYNCS 0x989680 ;  /* 0x009896800000895d */ /* 0x004fea0003900000 */
[----:B------:R-:W2:Y:S02]  /*1ef40*/  @!P0 SYNCS.PHASECHK.TRANS64 P0, [R0+URZ+0x2e820], R3 ;  /* 0x02e82003000085a7 */ /* 0x000ea4000800007f */
[----:B--2---:R-:W-:Y:S05]  /*1ef50*/  @!P0 BRA `(.L_x_6562) ;  /* 0xfffffffc00f08947 */ /* 0x004fea000383ffff */
[----:B------:R-:W-:Y:S05]  /*1ef60*/  BRA `(.L_x_6592) ;  /* 0xfffffff400407947 */ /* 0x000fea000383ffff */
.L_x_6563:
        /* <DEDUP_REMOVED lines=11> */
.L_x_6594:
[----:B------:R-:W-:Y:S05]  /*1f020*/  BSYNC B0 ;  /* 0x0000000000007941 */ /* 0x000fea0003800000 */
.L_x_6593:
[----:B------:R-:W-:Y:S05]  /*1f030*/  BRA `(.L_x_6595) ;  /* 0xfffffff400287947 */ /* 0x000fea000383ffff */
.L_x_6566:
[----:B------:R-:W-:Y:S01]  /*1f040*/  BSSY B1, `(.L_x_6596) ;  /* 0x0000006000017945 */ /* 0x000fe20003800000 */
[----:B------:R-:W-:-:S07]  /*1f050*/  IMAD.MOV.U32 R15, RZ, RZ, -0x1 ;  /* 0xffffffffff0f7424 */ /* 0x000fce00078e00ff */
[----:B012---:R-:W-:Y:S05]  /*1f060*/  WARPSYNC.COLLECTIVE R15, `(.L_x_6597) ;  /* 0x000000000f0c7348 */ /* 0x007fea0003c00000 */
[----:B------:R-:W-:Y:S02]  /*1f070*/  ELECT P6, UR62, PT ;  /* 0x00000000003e782f */ /* 0x000fe400038c0000 */
[----:B------:R-:W-:Y:S01]  /*1f080*/  MOV R14, UR62 ;  /* 0x0000003e000e7c02 */ /* 0x000fe20008000f00 */
[----:B012---:R-:W-:Y:S10]  /*1f090*/  ENDCOLLECTIVE ;  /* 0x000000000000791b */ /* 0x007ff40003800000 */
.L_x_6597:
[----:B------:R-:W-:Y:S05]  /*1f0a0*/  BSYNC B1 ;  /* 0x0000000000017941 */ /* 0x000fea0003800000 */
.L_x_6596:
[----:B------:R-:W-:Y:S05]  /*1f0b0*/  BRA `(.L_x_6598) ;  /* 0xfffffff400207947 */ /* 0x000fea000383ffff */
.L_x_6568:
[----:B-1----:R1:W2:Y:S02]  /*1f0c0*/  SYNCS.PHASECHK.TRANS64.TRYWAIT P1, [R6+URZ], R5 ;  /* 0x00000005060075a7 */ /* 0x0022a4000802017f */
[----:B--2---:R-:W-:Y:S05]  /*1f0d0*/  @!P1 NANOSLEEP.SYNCS 0x989680 ;  /* 0x009896800000995d */ /* 0x004fea0003900000 */
[----:B------:R-:W2:Y:S02]  /*1f0e0*/  @!P1 SYNCS.PHASECHK.TRANS64 P1, [R6+URZ], R5 ;  /* 0x00000005060095a7 */ /* 0x000ea4000802007f */
[----:B--2---:R-:W-:Y:S05]  /*1f0f0*/  @!P1 BRA `(.L_x_6568) ;  /* 0xfffffffc00f09947 */ /* 0x004fea000383ffff */
[----:B------:R-:W-:Y:S05]  /*1f100*/  BRA `(.L_x_6599) ;  /* 0xfffffff4005c7947 */ /* 0x000fea000383ffff */
.L_x_6569:
[----:B--2---:R2:W3:Y:S02]  /*1f110*/  SYNCS.PHASECHK.TRANS64.TRYWAIT P1, [R7+URZ], R2 ;  /* 0x00000002070075a7 */ /* 0x0044e4000802017f */
[----:B---3--:R-:W-:Y:S05]  /*1f120*/  @!P1 NANOSLEEP.SYNCS 0x989680 ;  /* 0x009896800000995d */ /* 0x008fea0003900000 */
[----:B------:R-:W3:Y:S02]  /*1f130*/  @!P1 SYNCS.PHASECHK.TRANS64 P1, [R7+URZ], R2 ;  /* 0x00000002070095a7 */ /* 0x000ee4000802007f */
[----:B---3--:R-:W-:Y:S05]  /*1f140*/  @!P1 BRA `(.L_x_6569) ;  /* 0xfffffffc00f09947 */ /* 0x008fea000383ffff */
[----:B------:R-:W-:Y:S05]  /*1f150*/  BRA `(.L_x_6600) ;  /* 0xfffffff400507947 */ /* 0x000fea000383ffff */
.L_x_6571:
[----:B---3--:R3:W4:Y:S02]  /*1f160*/  SYNCS.PHASECHK.TRANS64.TRYWAIT P1, [R4+URZ+0x2e860], R5 ;  /* 0x02e86005040075a7 */ /* 0x008724000802017f */
[----:B----4-:R-:W-:Y:S05]  /*1f170*/  @!P1 NANOSLEEP.SYNCS 0x989680 ;  /* 0x009896800000995d */ /* 0x010fea0003900000 */
[----:B------:R-:W4:Y:S02]  /*1f180*/  @!P1 SYNCS.PHASECHK.TRANS64 P1, [R4+URZ+0x2e860], R5 ;  /* 0x02e86005040095a7 */ /* 0x000f24000802007f */
[----:B----4-:R-:W-:Y:S05]  /*1f190*/  @!P1 BRA `(.L_x_6571) ;  /* 0xfffffffc00f09947 */ /* 0x010fea000383ffff */
[----:B------:R-:W-:Y:S05]  /*1f1a0*/  BRA `(.L_x_6601) ;  /* 0xfffffff400547947 */ /* 0x000fea000383ffff */
.L_x_6573:
[----:B----4-:R4:W0:Y:S02]  /*1f1b0*/  SYNCS.PHASECHK.TRANS64.TRYWAIT P1, [R3+URZ+0x2e860], R2 ;  /* 0x02e86002030075a7 */ /* 0x010824000802017f */
[----:B0-----:R-:W-:Y:S05]  /*1f1c0*/  @!P1 NANOSLEEP.SYNCS 0x989680 ;  /* 0x009896800000995d */ /* 0x001fea0003900000 */
[----:B------:R-:W0:Y:S02]  /*1f1d0*/  @!P1 SYNCS.PHASECHK.TRANS64 P1, [R3+URZ+0x2e860], R2 ;  /* 0x02e86002030095a7 */ /* 0x000e24000802007f */
[----:B0-----:R-:W-:Y:S05]  /*1f1e0*/  @!P1 BRA `(.L_x_6573) ;  /* 0xfffffffc00f09947 */ /* 0x001fea000383ffff */
[----:B------:R-:W-:Y:S05]  /*1f1f0*/  BRA `(.L_x_6602) ;  /* 0xfffffff400547947 */ /* 0x000fea000383ffff */
.L_x_6575:
[----:B------:R0:W0:Y:S02]  /*1f200*/  SYNCS.PHASECHK.TRANS64.TRYWAIT P0, [R4+URZ+0x2e880], R5 ;  /* 0x02e88005040075a7 */ /* 0x000024000800017f */
[----:B0-----:R-:W-:Y:S05]  /*1f210*/  @!P0 NANOSLEEP.SYNCS 0x989680 ;  /* 0x009896800000895d */ /* 0x001fea0003900000 */
[----:B------:R-:W0:Y:S02]  /*1f220*/  @!P0 SYNCS.PHASECHK.TRANS64 P0, [R4+URZ+0x2e880], R5 ;  /* 0x02e88005040085a7 */ /* 0x000e24000800007f */
[----:B0-----:R-:W-:Y:S05]  /*1f230*/  @!P0 BRA `(.L_x_6575) ;  /* 0xfffffffc00f08947 */ /* 0x001fea000383ffff */
[----:B------:R-:W-:Y:S05]  /*1f240*/  BRA `(.L_x_6576) ;  /* 0xfffffff400507947 */ /* 0x000fea000383ffff */
.L_x_6603:
        /* <DEDUP_REMOVED lines=11> */
.L_x_12374:


//--------------------- .text._ZN7cutlass13device_kernelIN5flash11enable_sm90INS1_16FlashAttnFwdSm90INS1_25CollectiveMainloopFwdSm90ILi2EN4cute5tupleIJNS5_1CILi1EEES8_S8_EEENS6_IJNS7_ILi128EEENS7_ILi224EEESA_EEELi128ENS_12float_e4m3_tEfNS_4arch4Sm90ELb0ELb1ELb0ELb1ELb0ELb1ELb0ELb1ELb1ELb0ELb0ELb0EEENS1_21CollectiveEpilogueFwdINS6_IJSA_SA_SB_EEES9_NS_10bfloat16_tESF_Li256ELb1ELb0ELb0ELb1EEENS1_36VarlenDynamicPersistentTileSchedulerILi128ELi224ELi256ELi128ELb0ELb0ELb1ELb1ELb0ELb1EEEEEEEEEvNT_6ParamsE --------------------------
	.section	.text._ZN7cutlass13device_kernelIN5flash11enable_sm90INS1_16FlashAttnFwdSm90INS1_25CollectiveMainloopFwdSm90ILi2EN4cute5tupleIJNS5_1CILi1EEES8_S8_EEENS6_IJNS7_ILi128EEENS7_ILi224EEESA_EEELi128ENS_12float_e4m3_tEfNS_4arch4Sm90ELb0ELb1ELb0ELb1ELb0ELb1ELb0ELb1ELb1ELb0ELb0ELb0EEENS1_21CollectiveEpilogueFwdINS6_IJSA_SA_SB_EEES9_NS_10bfloat16_tESF_Li256ELb1ELb0ELb0ELb1EEENS1_36VarlenDynamicPersistentTileSchedulerILi128ELi224ELi256ELi128ELb0ELb0ELb1ELb1ELb0ELb1EEEEEEEEEvNT_6ParamsE,"ax",@progbits
	.align	128
.text._ZN7cutlass13device_kernelIN5flash11enable_sm90INS1_16FlashAttnFwdSm90INS1_25CollectiveMainloopFwdSm90ILi2EN4cute5tupleIJNS5_1CILi1EEES8_S8_EEENS6_IJNS7_ILi128EEENS7_ILi224EEESA_EEELi128ENS_12float_e4m3_tEfNS_4arch4Sm90ELb0ELb1ELb0ELb1ELb0ELb1ELb0ELb1ELb1ELb0ELb0ELb0EEENS1_21CollectiveEpilogueFwdINS6_IJSA_SA_SB_EEES9_NS_10bfloat16_tESF_Li256ELb1ELb0ELb0ELb1EEENS1_36VarlenDynamicPersistentTileSchedulerILi128ELi224ELi256ELi128ELb0ELb0ELb1ELb1ELb0ELb1EEEEEEEEEvNT_6ParamsE:
        .type           _ZN7cutlass13device_kernelIN5flash11enable_sm90INS1_16FlashAttnFwdSm90INS1_25CollectiveMainloopFwdSm90ILi2EN4cute5tupleIJNS5_1CILi1EEES8_S8_EEENS6_IJNS7_ILi128EEENS7_ILi224EEESA_EEELi128ENS_12float_e4m3_tEfNS_4arch4Sm90ELb0ELb1ELb0ELb1ELb0ELb1ELb0ELb1ELb1ELb0ELb0ELb0EEENS1_21CollectiveEpilogueFwdINS6_IJSA_SA_SB_EEES9_NS_10bfloat16_tESF_Li256ELb1ELb0ELb0ELb1EEENS1_36VarlenDynamicPersistentTileSchedulerILi128ELi224ELi256ELi128ELb0ELb0ELb1ELb1ELb0ELb1EEEEEEEEEvNT_6ParamsE,@function
        .size           _ZN7cutlass13device_kernelIN5flash11enable_sm90INS1_16FlashAttnFwdSm90INS1_25CollectiveMainloopFwdSm90ILi2EN4cute5tupleIJNS5_1CILi1EEES8_S8_EEENS6_IJNS7_ILi128EEENS7_ILi224EEESA_EEELi128ENS_12float_e4m3_tEfNS_4arch4Sm90ELb0ELb1ELb0ELb1ELb0ELb1ELb0ELb1ELb1ELb0ELb0ELb0EEENS1_21CollectiveEpilogueFwdINS6_IJSA_SA_SB_EEES9_NS_10bfloat16_tESF_Li256ELb1ELb0ELb0ELb1EEENS1_36VarlenDynamicPersistentTileSchedulerILi128ELi224ELi256ELi128ELb0ELb0ELb1ELb1ELb0ELb1EEEEEEEEEvNT_6ParamsE,(.L_x_12375 - _ZN7cutlass13device_kernelIN5flash11enable_sm90INS1_16FlashAttnFwdSm90INS1_25CollectiveMainloopFwdSm90ILi2EN4cute5tupleIJNS5_1CILi1EEES8_S8_EEENS6_IJNS7_ILi128EEENS7_ILi224EEESA_EEELi128ENS_12float_e4m3_tEfNS_4arch4Sm90ELb0ELb1ELb0ELb1ELb0ELb1ELb0ELb1ELb1ELb0ELb0ELb0EEENS1_21CollectiveEpilogueFwdINS6_IJSA_SA_SB_EEES9_NS_10bfloat16_tESF_Li256ELb1ELb0ELb0ELb1EEENS1_36VarlenDynamicPersistentTileSchedulerILi128ELi224ELi256ELi128ELb0ELb0ELb1ELb1ELb0ELb1EEEEEEEEEvNT_6ParamsE)
        .other          _ZN7cutlass13device_kernelIN5flash11enable_sm90INS1_16FlashAttnFwdSm90INS1_25CollectiveMainloopFwdSm90ILi2EN4cute5tupleIJNS5_1CILi1EEES8_S8_EEENS6_IJNS7_ILi128EEENS7_ILi224EEESA_EEELi128ENS_12float_e4m3_tEfNS_4arch4Sm90ELb0ELb1ELb0ELb1ELb0ELb1ELb0ELb1ELb1ELb0ELb0ELb0EEENS1_21CollectiveEpilogueFwdINS6_IJSA_SA_SB_EEES9_NS_10bfloat16_tESF_Li256ELb1ELb0ELb0ELb1EEENS1_36VarlenDynamicPersistentTileSchedulerILi128ELi224ELi256ELi128ELb0ELb0ELb1ELb1ELb0ELb1EEEEEEEEEvNT_6ParamsE,@"STO_CUDA_ENTRY STV_DEFAULT"
_ZN7cutlass13device_kernelIN5flash11enable_sm90INS1_16FlashAttnFwdSm90INS1_25CollectiveMainloopFwdSm90ILi2EN4cute5tupleIJNS5_1CILi1EEES8_S8_EEENS6_IJNS7_ILi128EEENS7_ILi224EEESA_EEELi128ENS_12float_e4m3_tEfNS_4arch4Sm90ELb0ELb1ELb0ELb1ELb0ELb1ELb0ELb1ELb1ELb0ELb0ELb0EEENS1_21CollectiveEpilogueFwdINS6_IJSA_SA_SB_EEES9_NS_10bfloat16_tESF_Li256ELb1ELb0ELb0ELb1EEENS1_36VarlenDynamicPersistentTileSchedulerILi128ELi224ELi256ELi128ELb0ELb0ELb1ELb1ELb0ELb1EEEEEEEEEvNT_6ParamsE:
        /* <DEDUP_REMOVED lines=27> */
.L_x_6605:
[----:B------:R-:W-:Y:S05]  /*01b0*/  BSYNC B0 ;  /* 0x0000000000007941 */ /* 0x000fea0003800000 */
.L_x_6604:
        /* <DEDUP_REMOVED lines=41> */
.L_x_6606:
        /* <DEDUP_REMOVED lines=22> */
.L_x_6607:
        /* <DEDUP_REMOVED lines=18> */
.L_x_6608:
        /* <DEDUP_REMOVED lines=22> */
.L_x_6609:
        /* <DEDUP_REMOVED lines=22> */
.L_x_6610:
[----:B0-----:R-:W-:Y:S01]  /*0990*/  UMOV UR4, 0x1 ;  /* 0x0000000100047882 */ /* 0x001fe20000000000 */
[----:B------:R-:W-:Y:S01]  /*09a0*/  PLOP3.LUT P0, PT, PT, PT, UP0, 0x80, 0x0 ;  /* 0x000000000000781c */ /* 0x000fe20003f0f008 */
[----:B------:R-:W-:Y:S01]  /*09b0*/  USEL UR4, UR4, 0x2, !UP0 ;  /* 0x0000000204047887 */ /* 0x000fe2000c000000 */
[----:B------:R-:W-:Y:S01]  /*09c0*/  NOP ;  /* 0x0000000000007918 */ /* 0x000fe20000000000 */
[----:B------:R-:W-:Y:S04]  /*09d0*/  BSSY B8, `(.L_x_6611) ;  /* 0x0003320000087945 */ /* 0x000fe80003800000 */
[----:B------:R-:W-:-:S05]  /*09e0*/  IMAD.U32 R2, RZ, RZ, UR4 ;  /* 0x00000004ff027e24 */ /* 0x000fca000f8e00ff */
[----:B------:R0:W-:Y:S01]  /*09f0*/  STL [R1+0x98], R2 ;  /* 0x0000980201007387 */ /* 0x0001e20000100800 */
[----:B-12-4-:R-:W-:Y:S06]  /*0a00*/  BAR.SYNC.DEFER_BLOCKING 0x0 ;  /* 0x0000000000007b1d */ /* 0x016fec0000010000 */
[----:B------:R-:W-:Y:S05]  /*0a10*/  @!P0 BRA `(.L_x_6612) ;  /* 0x000002c000288947 */ /* 0x000fea0003800000 */
.L_x_6613:
[----:B------:R-:W-:-:S08]  /*0a20*/  NOP ;  /* 0x0000000000007918 */ /* 0x000fd00000000000 */
[----:B------:R-:W1:Y:S02]  /*0a30*/  USETMAXREG.TRY_ALLOC.CTAPOOL UP0, 0xf0 ;  /* 0x000000f0000079c8 */ /* 0x000e640008000600 */
[----:B-1----:R-:W-:-:S13]  /*0a40*/  PLOP3.LUT P0, PT, PT, PT, UP0, 0x80, 0x0 ;  /* 0x000000000000781c */ /* 0x002fda0003f0f008 */
[----:B------:R-:W-:Y:S05]  /*0a50*/  @!P0 BRA `(.L_x_6613) ;  /* 0xfffffffc00f08947 */ /* 0x000fea000383ffff */
[----:B------:R-:W1:Y:S01]  /*0a60*/  S2R R0, SR_TID.X ;  /* 0x0000000000007919 */ /* 0x000e620000002100 */
[----:B------:R-:W2:Y:S01]  /*0a70*/  S2UR UR5, SR_CgaCtaId ;  /* 0x00000000000579c3 */ /* 0x000ea20000008800 */
[----:B------:R-:W-:Y:S01]  /*0a80*/  UMOV UR4, 0x400 ;  /* 0x0000040000047882 */ /* 0x000fe20000000000 */
[----:B------:R-:W-:-:S06]  /*0a90*/  LOP3.LUT R17, R17, 0xffdfffff, RZ, 0xc0, !PT ;  /* 0xffdfffff11117812 */ /* 0x000fcc00078ec0ff */
        /* <DEDUP_REMOVED lines=8> */
[----:B------:R-:W-:Y:S01]  /*0b20*/  @P0 LOP3.LUT R17, R17, 0x200000, RZ, 0xfc, !PT ;  /* 0x0020000011110812 */ /* 0x000fe200078efcff */
        /* <DEDUP_REMOVED lines=11> */
[----:B0-----:R-:W-:-:S05]  /*0be0*/  VIADD R0, R0, 0xffffff80 ;  /* 0xffffff8000007836 */ /* 0x001fca0000000000 */
[----:B------:R-:W-:-:S04]  /*0bf0*/  SHF.R.S32.HI R3, RZ, 0x1f, R0 ;  /* 0x0000001fff037819 */ /* 0x000fc80000011400 */
[----:B------:R-:W-:-:S04]  /*0c00*/  LEA.HI R4, R3, R0, RZ, 0x2 ;  /* 0x0000000003047211 */ /* 0x000fc800078f10ff */
[----:B------:R-:W-:-:S05]  /*0c10*/  SHF.R.S32.HI R230, RZ, 0x2, R4 ;  /* 0x00000002ffe67819 */ /* 0x000fca0000011404 */
[----:B------:R-:W-:-:S04]  /*0c20*/  VIADD R9, R230, 0x40 ;  /* 0x00000040e6097836 */ /* 0x000fc80000000000 */
[----:B------:R-:W-:Y:S01]  /*0c30*/  IMAD.SHL.U32 R6, R9, 0x80, RZ ;  /* 0x0000008009067824 */ /* 0x000fe200078e00ff */
[----:B------:R-:W-:-:S04]  /*0c40*/  SHF.R.S32.HI R8, RZ, 0x1f, R9 ;  /* 0x0000001fff087819 */ /* 0x000fc80000011409 */
[----:B------:R-:W-:Y:S02]  /*0c50*/  LEA.HI R8, R8, R9, RZ, 0x3 ;  /* 0x0000000908087211 */ /* 0x000fe400078f18ff */
[----:B------:R-:W-:-:S03]  /*0c60*/  LOP3.LUT R9, R6, 0x380, RZ, 0xc0, !PT ;  /* 0x0000038006097812 */ /* 0x000fc600078ec0ff */
[----:B------:R-:W-:Y:S01]  /*0c70*/  IMAD.SHL.U32 R8, R8, 0x80, RZ ;  /* 0x0000008008087824 */ /* 0x000fe200078e00ff */
[----:B------:R-:W-:-:S04]  /*0c80*/  SHF.R.U32.HI R6, RZ, 0x3, R9 ;  /* 0x00000003ff067819 */ /* 0x000fc80000011609 */
[----:B------:R-:W-:-:S05]  /*0c90*/  LOP3.LUT R10, R8, 0xfffffc00, RZ, 0xc0, !PT ;  /* 0xfffffc00080a7812 */ /* 0x000fca00078ec0ff */
[----:B------:R-:W-:Y:S01]  /*0ca0*/  STL [R1+0x74], R10 ;  /* 0x0000740a01007387 */ /* 0x000fe20000100800 */
[----:B--2---:R-:W-:Y:S02]  /*0cb0*/  R2UR UR4, R2 ;  /* 0x00000000020472ca */ /* 0x004fe400000e0000 */
[----:B------:R-:W-:-:S04]  /*0cc0*/  LEA.HI R2, R3, R0, RZ, 0x7 ;  /* 0x0000000003027211 */ /* 0x000fc800078f38ff */
[----:B------:R-:W-:-:S05]  /*0cd0*/  LOP3.LUT R5, R2, 0xffffff80, RZ, 0xc0, !PT ;  /* 0xffffff8002057812 */ /* 0x000fca00078ec0ff */
[----:B------:R-:W-:Y:S01]  /*0ce0*/  IMAD.IADD R2, R0, 0x1, -R5 ;  /* 0x0000000100027824 */ /* 0x000fe200078e0a05 */
[----:B------:R-:W-:Y:S01]  /*0cf0*/  LOP3.LUT R5, R4, 0xfffffffc, RZ, 0xc0, !PT ;  /* 0xfffffffc04057812 */ /* 0x000fe200078ec0ff */
[----:B------:R-:W-:-:S03]  /*0d00*/  ULOP3.LUT UR4, UR4, 0x1, URZ, 0xfc, !UPT ;  /* 0x0000000104047892 */ /* 0x000fc6000f8efc3f */
[----:B------:R-:W-:Y:S01]  /*0d10*/  SHF.R.S32.HI R7, RZ, 0x1f, R2 ;  /* 0x0000001fff077819 */ /* 0x000fe20000011402 */
[----:B------:R-:W-:Y:S01]  /*0d20*/  IMAD.IADD R5, R0, 0x1, -R5 ;  /* 0x0000000100057824 */ /* 0x000fe200078e0a05 */
[----:B------:R-:W-:Y:S02]  /*0d30*/  LEA.HI R0, R3, R0, RZ, 0x5 ;  /* 0x0000000003007211 */ /* 0x000fe400078f28ff */
[----:B------:R-:W-:Y:S01]  /*0d40*/  LEA.HI R7, R7, R2, RZ, 0x2 ;  /* 0x0000000207077211 */ /* 0x000fe200078f10ff */
[----:B------:R-:W-:Y:S01]  /*0d50*/  IMAD.SHL.U32 R22, R5, 0x10, RZ ;  /* 0x0000001005167824 */ /* 0x000fe200078e00ff */
[----:B------:R-:W-:Y:S01]  /*0d60*/  SHF.R.S32.HI R3, RZ, 0x1f, R4 ;  /* 0x0000001fff037819 */ /* 0x000fe20000011404 */
[----:B------:R-:W-:Y:S01]  /*0d70*/  IMAD.SHL.U32 R0, R0, 0x20, RZ ;  /* 0x0000002000007824 */ /* 0x000fe200078e00ff */
[----:B------:R-:W-:Y:S01]  /*0d80*/  LOP3.LUT R7, R7, 0x7ffffffc, RZ, 0xc0, !PT ;  /* 0x7ffffffc07077812 */ /* 0x000fe200078ec0ff */
[----:B------:R-:W-:Y:S01]  /*0d90*/  IMAD.SHL.U32 R228, R5, 0x8, RZ ;  /* 0x0000000805e47824 */ /* 0x000fe200078e00ff */
[----:B------:R-:W-:-:S02]  /*0da0*/  LOP3.LUT R9, R9, 0x70, R22, 0xf8, !PT ;  /* 0x0000007009097812 */ /* 0x000fc400078ef816 */
[----:B------:R-:W-:Y:S01]  /*0db0*/  LEA.HI R3, R3, R230, RZ, 0x3 ;  /* 0x000000e603037211 */ /* 0x000fe200078f18ff */
[----:B------:R-:W-:Y:S01]  /*0dc0*/  IMAD.IADD R2, R2, 0x1, -R7 ;  /* 0x0000000102027824 */ /* 0x000fe200078e0a07 */
[----:B------:R-:W-:Y:S01]  /*0dd0*/  LOP3.LUT R9, R10, R9, R6, 0xf6, !PT ;  /* 0x000000090a097212 */ /* 0x000fe200078ef606 */
[C---:B------:R-:W-:Y:S01]  /*0de0*/  VIADD R7, R230.reuse, 0x80 ;  /* 0x00000080e6077836 */ /* 0x040fe20000000000 */
[----:B------:R-:W-:Y:S01]  /*0df0*/  LOP3.LUT R3, R3, 0xfffffff8, RZ, 0xc0, !PT ;  /* 0xfffffff803037812 */ /* 0x000fe200078ec0ff */
[----:B------:R-:W-:Y:S01]  /*0e00*/  VIADD R6, R230, 0xc0 ;  /* 0x000000c0e6067836 */ /* 0x000fe20000000000 */
[----:B------:R0:W-:Y:S01]  /*0e10*/  STL [R1+0x44], R2 ;  /* 0x0000440201007387 */ /* 0x0001e20000100800 */
[----:B------:R-:W-:Y:S01]  /*0e20*/  SHF.R.S32.HI R4, RZ, 0x1f, R230 ;  /* 0x0000001fff047819 */ /* 0x000fe200000114e6 */
[----:B------:R-:W-:Y:S02]  /*0e30*/  VIADD R235, R228, 0x20 ;  /* 0x00000020e4eb7836 */ /* 0x000fe40000000000 */
[----:B------:R-:W-:Y:S01]  /*0e40*/  STL [R1+0x5c], R13 ;  /* 0x00005c0d01007387 */ /* 0x000fe20000100800 */
[----:B------:R-:W-:-:S03]  /*0e50*/  IMAD.IADD R232, R230, 0x1, -R3 ;  /* 0x00000001e6e87824 */ /* 0x000fc600078e0a03 */
[----:B------:R-:W-:Y:S01]  /*0e60*/  STL [R1+0x60], R14 ;  /* 0x0000600e01007387 */ /* 0x000fe20000100800 */
[----:B0-----:R-:W-:Y:S01]  /*0e70*/  IMAD.U32 R2, RZ, RZ, UR4 ;  /* 0x00000004ff027e24 */ /* 0x001fe2000f8e00ff */
[----:B------:R-:W-:Y:S02]  /*0e80*/  UMOV UR4, URZ ;  /* 0x0000003f00047c82 */ /* 0x000fe40008000000 */
[----:B------:R-:W-:Y:S04]  /*0e90*/  STL [R1+0x64], R15 ;  /* 0x0000640f01007387 */ /* 0x000fe80000100800 */
[----:B------:R-:W-:Y:S04]  /*0ea0*/  STL [R1+0x3c], RZ ;  /* 0x00003cff01007387 */ /* 0x000fe80000100800 */
[----:B------:R0:W-:Y:S02]  /*0eb0*/  STL [R1+0x6c], R2 ;  /* 0x00006c0201007387 */ /* 0x0001e40000100800 */
[----:B0-----:R-:W-:-:S02]  /*0ec0*/  LOP3.LUT R2, R0, 0xfffffc00, RZ, 0xc0, !PT ;  /* 0xfffffc0000027812 */ /* 0x001fc400078ec0ff */
[----:B------:R-:W-:-:S03]  /*0ed0*/  SHF.R.S32.HI R0, RZ, 0x1f, R7 ;  /* 0x0000001fff007819 */ /* 0x000fc60000011407 */
[----:B------:R0:W-:Y:S01]  /*0ee0*/  STL [R1+0x70], R2 ;  /* 0x0000700201007387 */ /* 0x0001e20000100800 */
[----:B------:R-:W-:-:S05]  /*0ef0*/  LEA.HI R0, R0, R7, RZ, 0x3 ;  /* 0x0000000700007211 */ /* 0x000fca00078f18ff */
[----:B------:R-:W-:Y:S01]  /*0f00*/  IMAD.SHL.U32 R0, R0, 0x80, RZ ;  /* 0x0000008000007824 */ /* 0x000fe200078e00ff */
[----:B0-----:R-:W-:-:S04]  /*0f10*/  SHF.R.S32.HI R2, RZ, 0x1f, R6 ;  /* 0x0000001fff027819 */ /* 0x001fc80000011406 */
[----:B------:R-:W-:Y:S02]  /*0f20*/  LOP3.LUT R3, R0, 0xfffffc00, RZ, 0xc0, !PT ;  /* 0xfffffc0000037812 */ /* 0x000fe400078ec0ff */
[----:B------:R-:W-:-:S03]  /*0f30*/  LEA.HI R2, R2, R6, RZ, 0x3 ;  /* 0x0000000602027211 */ /* 0x000fc600078f18ff */
[----:B------:R-:W-:Y:S02]  /*0f40*/  STL [R1+0x7c], R3 ;  /* 0x00007c0301007387 */ /* 0x000fe40000100800 */
[----:B------:R-:W-:-:S05]  /*0f50*/  IMAD.SHL.U32 R2, R2, 0x80, RZ ;  /* 0x0000008002027824 */ /* 0x000fca00078e00ff */
[----:B------:R-:W-:Y:S01]  /*0f60*/  LOP3.LUT R0, R2, 0xfffffc00, RZ, 0xc0, !PT ;  /* 0xfffffc0002007812 */ /* 0x000fe200078ec0ff */
[----:B------:R-:W-:-:S04]  /*0f70*/  IMAD.IADD R2, R18, 0x1, R9 ;  /* 0x0000000112027824 */ /* 0x000fc800078e0209 */
[----:B------:R0:W-:Y:S04]  /*0f80*/  STL [R1+0x78], R0 ;  /* 0x0000780001007387 */ /* 0x0001e80000100800 */
[----:B------:R1:W-:Y:S01]  /*0f90*/  STL [R1+0x94], R2 ;  /* 0x0000940201007387 */ /* 0x0003e20000100800 */
[----:B0-----:R-:W-:-:S05]  /*0fa0*/  IMAD.U32 R0, RZ, RZ, UR4 ;  /* 0x00000004ff007e24 */ /* 0x001fca000f8e00ff */
[----:B------:R1:W-:Y:S02]  /*0fb0*/  STL [R1+0x90], R0 ;  /* 0x0000900001007387 */ /* 0x0003e40000100800 */
.L_x_6867:
[----:B--2--5:R-:W2:Y:S01]  /*0fc0*/  LDL R28, [R1+0x64] ;  /* 0x00006400011c7983 */ /* 0x024ea20000100800 */
[----:B------:R-:W-:Y:S05]  /*0fd0*/  YIELD ;  /* 0x0000000000007946 */ /* 0x000fea0003800000 */
[----:B------:R-:W-:Y:S01]  /*0fe0*/  ULDC.64 UR4, c[0x0][0xa28] ;  /* 0x00028a0000047ab9 */ /* 0x000fe20000000a00 */
[----:B01--4-:R-:W2:Y:S01]  /*0ff0*/  LDC.64 R4, c[0x0][0xa08] ;  /* 0x00028200ff047b82 */ /* 0x013ea20000000a00 */
[----:B------:R-:W-:Y:S01]  /*1000*/  ISETP.NE.U32.AND P1, PT, RZ, UR4, PT ;  /* 0x00000004ff007c0c */ /* 0x000fe2000bf25070 */
[----:B------:R-:W-:Y:S01]  /*1010*/  ULDC.64 UR6, c[0x0][0x208] ;  /* 0x0000820000067ab9 */ /* 0x000fe20000000a00 */
[----:B-1----:R-:W-:-:S02]  /*1020*/  IMAD.MOV.U32 R0, RZ, RZ, RZ ;  /* 0x000000ffff007224 */ /* 0x002fc400078e00ff */
[----:B------:R-:W-:Y:S01]  /*1030*/  ISETP.NE.AND.EX P1, PT, RZ, UR5, PT, P1 ;  /* 0x00000005ff007c0c */ /* 0x000fe2000bf25310 */
[----:B------:R-:W-:Y:S01]  /*1040*/  ULDC.64 UR4, c[0x0][0xa18] ;  /* 0x0002860000047ab9 */ /* 0x000fe20000000a00 */
[----:B------:R-:W-:Y:S01]  /*1050*/  IMAD.MOV.U32 R26, RZ, RZ, RZ ;  /* 0x000000ffff1a7224 */ /* 0x000fe200078e00ff */
[----:B------:R-:W-:-:S04]  /*1060*/  ISETP.NE.U32.AND P2, PT, RZ, UR4, PT ;  /* 0x00000004ff007c0c */ /* 0x000fc8000bf45070 */
[----:B------:R-:W-:Y:S01]  /*1070*/  ISETP.NE.AND.EX P2, PT, RZ, UR5, PT, P2 ;  /* 0x00000005ff007c0c */ /* 0x000fe2000bf45320 */
[----:B------:R-:W-:Y:S02]  /*1080*/  ULDC.64 UR4, c[0x0][0xa08] ;  /* 0x0002820000047ab9 */ /* 0x000fe40000000a00 */
[----:B------:R-:W-:-:S03]  /*1090*/  ISETP.NE.U32.AND P0, PT, RZ, UR4, PT ;  /* 0x00000004ff007c0c */ /* 0x000fc6000bf05070 */
[----:B------:R-:W0:Y:S08]  /*10a0*/  @P1 LDC.64 R2, c[0x0][0xa28] ;  /* 0x00028a00ff021b82 */ /* 0x000e300000000a00 */
[----:B------:R-:W1:Y:S01]  /*10b0*/  @P2 LDC.64 R6, c[0x0][0xa18] ;  /* 0x00028600ff062b82 */ /* 0x000e620000000a00 */
[----:B------:R-:W-:Y:S01]  /*10c0*/  ULDC UR4, c[0x0][0x288] ;  /* 0x0000a20000047ab9 */ /* 0x000fe20000000800 */
[----:B------:R-:W-:Y:S01]  /*10d0*/  ISETP.NE.AND.EX P0, PT, RZ, UR5, PT, P0 ;  /* 0x00000005ff007c0c */ /* 0x000fe2000bf05300 */
[----:B------:R-:W-:Y:S01]  /*10e0*/  IMAD.U32 R10, RZ, RZ, UR4 ;  /* 0x00000004ff0a7e24 */ /* 0x000fe2000f8e00ff */
[----:B------:R-:W-:Y:S01]  /*10f0*/  ULDC.64 UR4, c[0x0][0x3f8] ;  /* 0x0000fe0000047ab9 */ /* 0x000fe20000000a00 */
[----:B--2---:R-:W-:-:S04]  /*1100*/  IMAD.WIDE R8, R28, 0x4, R4 ;  /* 0x000000041c087825 */ /* 0x004fc800078e0204 */
[----:B-1----:R-:W-:Y:S01]  /*1110*/  @P2 IMAD.WIDE R4, R28, 0x4, R6 ;  /* 0x000000041c042825 */ /* 0x002fe200078e0206 */
[----:B------:R-:W-:-:S05]  /*1120*/  UISETP.NE.U32.AND UP0, UPT, UR4, URZ, UPT ;  /* 0x0000003f0400728c */ /* 0x000fca000bf05070 */
[----:B------:R-:W5:Y:S01]  /*1130*/  @P0 LDG.E R26, desc[UR6][R8.64] ;  /* 0x00000006081a0981 */ /* 0x000f62000c1e1900 */
[----:B------:R-:W-:Y:S01]  /*1140*/  ULDC UR4, c[0x0][0x404] ;  /* 0x0001010000047ab9 */ /* 0x000fe20000000800 */
[----:B0-----:R-:W-:Y:S02]  /*1150*/  @P1 IMAD.WIDE R2, R28, 0x4, R2 ;  /* 0x000000041c021825 */ /* 0x001fe400078e0202 */
[----:B------:R-:W2:Y:S01]  /*1160*/  @P2 LDG.E R10, desc[UR6][R4.64] ;  /* 0x00000006040a2981 */ /* 0x000ea2000c1e1900 */
[----:B------:R-:W-:-:S03]  /*1170*/  UISETP.NE.AND.EX UP0, UPT, UR5, URZ, UPT, UP0 ;  /* 0x0000003f0500728c */ /* 0x000fc6000bf05300 */
[----:B------:R-:W-:Y:S01]  /*1180*/  ULDC UR5, c[0x0][0x2e0] ;  /* 0x0000b80000057ab9 */ /* 0x000fe20000000800 */
[----:B------:R-:W-:Y:S01]  /*1190*/  USEL UR4, UR4, 0x1, UP0 ;  /* 0x0000000104047887 */ /* 0x000fe20008000000 */
[----:B------:R0:W5:Y:S03]  /*11a0*/  @P1 LDG.E R0, desc[UR6][R2.64] ;  /* 0x0000000602001981 */ /* 0x000166000c1e1900 */
[----:B------:R-:W-:-:S03]  /*11b0*/  UIMAD UR4, UR4, UR5, URZ ;  /* 0x00000005040472a4 */ /* 0x000fc6000f8e023f */
[----:B------:R-:W-:-:S03]  /*11c0*/  ULDC UR5, c[0x0][0x338] ;  /* 0x0000ce0000057ab9 */ /* 0x000fc60000000800 */
[----:B------:R-:W-:Y:S02]  /*11d0*/  IMAD.U32 R25, RZ, RZ, UR4 ;  /* 0x00000004ff197e24 */ /* 0x000fe4000f8e00ff */
[----:B0-----:R-:W-:Y:S01]  /*11e0*/  IMAD.U32 R2, RZ, RZ, UR5 ;  /* 0x00000005ff027e24 */ /* 0x001fe2000f8e00ff */
[----:B--2---:R0:W-:Y:S01]  /*11f0*/  STL [R1+0x1c], R10 ;  /* 0x00001c0a01007387 */ /* 0x0041e20000100800 */
[----:B------:R-:W-:Y:S01]  /*1200*/  IMAD.MOV.U32 R15, RZ, RZ, R10 ;  /* 0x000000ffff0f7224 */ /* 0x000fe200078e000a */
[----:B------:R-:W-:Y:S06]  /*1210*/  @P2 BRA `(.L_x_6615) ;  /* 0x00000000002c2947 */ /* 0x000fec0003800000 */
[----:B------:R-:W-:Y:S02]  /*1220*/  ULDC.64 UR4, c[0x0][0xa00] ;  /* 0x0002800000047ab9 */ /* 0x000fe40000000a00 */
[----:B------:R-:W-:-:S04]  /*1230*/  ISETP.NE.U32.AND P1, PT, RZ, UR4, PT ;  /* 0x00000004ff007c0c */ /* 0x000fc8000bf25070 */
[----:B------:R-:W-:-:S13]  /*1240*/  ISETP.NE.AND.EX P1, PT, RZ, UR5, PT, P1 ;  /* 0x00000005ff007c0c */ /* 0x000fda000bf25310 */
[----:B------:R-:W-:Y:S05]  /*1250*/  @!P1 BRA `(.L_x_6615) ;  /* 0x00000000001c9947 */ /* 0x000fea0003800000 */
[----:B------:R-:W1:Y:S01]  /*1260*/  LDC.64 R4, c[0x0][0xa00] ;  /* 0x00028000ff047b82 */ /* 0x000e620000000a00 */
[----:B------:R-:W-:Y:S01]  /*1270*/  ULDC.64 UR4, c[0x0][0x208] ;  /* 0x0000820000047ab9 */ /* 0x000fe20000000a00 */
[----:B-1----:R-:W-:-:S05]  /*1280*/  IMAD.WIDE R4, R28, 0x4, R4 ;  /* 0x000000041c047825 */ /* 0x002fca00078e0204 */
[----:B------:R-:W2:Y:S04]  /*1290*/  LDG.E R3, desc[UR4][R4.64] ;  /* 0x0000000404037981 */ /* 0x000ea8000c1e1900 */
[----:B------:R-:W2:Y:S02]  /*12a0*/  LDG.E R6, desc[UR4][R4.64+0x4] ;  /* 0x0000040404067981 */ /* 0x000ea4000c1e1900 */
[----:B--2---:R-:W-:-:S05]  /*12b0*/  IMAD.IADD R15, R6, 0x1, -R3 ;  /* 0x00000001060f7824 */ /* 0x004fca00078e0a03 */
[----:B------:R1:W-:Y:S02]  /*12c0*/  STL [R1+0x1c], R15 ;  /* 0x00001c0f01007387 */ /* 0x0003e40000100800 */
.L_x_6615:
[----:B------:R-:W2:Y:S01]  /*12d0*/  LDL R14, [R1+0x5c] ;  /* 0x00005c00010e7983 */ /* 0x000ea20000100800 */
[----:B------:R-:W-:-:S03]  /*12e0*/  ULDC.64 UR4, c[0x0][0xa20] ;  /* 0x0002880000047ab9 */ /* 0x000fc60000000a00 */
[----:B------:R-:W3:Y:S01]  /*12f0*/  LDL R27, [R1+0x60] ;  /* 0x00006000011b7983 */ /* 0x000ee20000100800 */
[----:B------:R-:W-:-:S04]  /*1300*/  ISETP.NE.U32.AND P1, PT, RZ, UR4, PT ;  /* 0x00000004ff007c0c */ /* 0x000fc8000bf25070 */
[----:B------:R-:W-:Y:S01]  /*1310*/  ISETP.NE.AND.EX P1, PT, RZ, UR5, PT, P1 ;  /* 0x00000005ff007c0c */ /* 0x000fe2000bf25310 */
[----:B--2---:R2:W-:Y:S04]  /*1320*/  STL [R1+0x88], R14 ;  /* 0x0000880e01007387 */ /* 0x0045e80000100800 */
[----:B---3--:R2:W-:Y:S04]  /*1330*/  STL [R1+0x80], R27 ;  /* 0x0000801b01007387 */ /* 0x0085e80000100800 */
[----:B------:R2:W-:Y:S04]  /*1340*/  STL [R1+0x84], R28 ;  /* 0x0000841c01007387 */ /* 0x0005e80000100800 */
[----:B------:R-:W-:Y:S05]  /*1350*/  @!P1 BRA `(.L_x_6616) ;  /* 0x0000000000149947 */ /* 0x000fea0003800000 */
[----:B------:R-:W3:Y:S01]  /*1360*/  LDC.64 R4, c[0x0][0xa20] ;  /* 0x00028800ff047b82 */ /* 0x000ee20000000a00 */
[----:B------:R-:W-:Y:S01]  /*1370*/  ULDC.64 UR4, c[0x0][0x208] ;  /* 0x0000820000047ab9 */ /* 0x000fe20000000a00 */
[----:B---3--:R-:W-:-:S05]  /*1380*/  IMAD.WIDE R4, R28, 0x4, R4 ;  /* 0x000000041c047825 */ /* 0x008fca00078e0204 */
[----:B------:R3:W5:Y:S01]  /*1390*/  LDG.E R25, desc[UR4][R4.64] ;  /* 0x0000000404197981 */ /* 0x000762000c1e1900 */
[----:B------:R-:W-:Y:S05]  /*13a0*/  BRA `(.L_x_6617) ;  /* 0x0000000000147947 */ /* 0x000fea0003800000 */
.L_x_6616:
[----:B------:R-:W-:Y:S05]  /*13b0*/  @!P0 BRA `(.L_x_6617) ;  /* 0x0000000000108947 */ /* 0x000fea0003800000 */
[----:B------:R-:W-:Y:S02]  /*13c0*/  ULDC.64 UR4, c[0x0][0x208] ;  /* 0x0000820000047ab9 */ /* 0x000fe40000000a00 */
[----:B------:R-:W3:Y:S04]  /*13d0*/  LDG.E R4, desc[UR4][R8.64] ;  /* 0x0000000408047981 */ /* 0x000ee8000c1e1900 */
[----:B------:R-:W3:Y:S02]  /*13e0*/  LDG.E R25, desc[UR4][R8.64+0x4] ;  /* 0x0000040408197981 */ /* 0x000ee4000c1e1900 */
[----:B---3--:R-:W-:-:S07]  /*13f0*/  IMAD.IADD R25, R25, 0x1, -R4 ;  /* 0x0000000119197824 */ /* 0x008fce00078e0a04 */
.L_x_6617:
[----:B------:R-:W-:Y:S01]  /*1400*/  ULDC.64 UR4, c[0x0][0xa10] ;  /* 0x0002840000047ab9 */ /* 0x000fe20000000a00 */
[----:B------:R-:W-:Y:S01]  /*1410*/  ULDC.64 UR6, c[0x0][0x208] ;  /* 0x0000820000067ab9 */ /* 0x000fe20000000a00 */
[----:B------:R-:W-:Y:S01]  /*1420*/  ISETP.NE.U32.AND P0, PT, RZ, UR4, PT ;  /* 0x00000004ff007c0c */ /* 0x000fe2000bf05070 */
[----:B0-----:R-:W0:Y:S03]  /*1430*/  LDC.64 R10, c[0x0][0x9e0] ;  /* 0x00027800ff0a7b82 */ /* 0x001e260000000a00 */
[----:B------:R-:W-:Y:S01]  /*1440*/  ISETP.NE.AND.EX P0, PT, RZ, UR5, PT, P0 ;  /* 0x00000005ff007c0c */ /* 0x000fe2000bf05300 */
[----:B------:R-:W-:Y:S02]  /*1450*/  ULDC.64 UR4, c[0x0][0xa30] ;  /* 0x00028c0000047ab9 */ /* 0x000fe40000000a00 */
[----:B------:R-:W-:-:S04]  /*1460*/  ISETP.NE.U32.AND P1, PT, RZ, UR4, PT ;  /* 0x00000004ff007c0c */ /* 0x000fc8000bf25070 */
[----:B------:R-:W-:-:S06]  /*1470*/  ISETP.NE.AND.EX P1, PT, RZ, UR5, PT, P1 ;  /* 0x00000005ff007c0c */ /* 0x000fcc000bf25310 */
[----:B---3--:R-:W3:Y:S08]  /*1480*/  @P0 LDC.64 R4, c[0x0][0xa10] ;  /* 0x00028400ff040b82 */ /* 0x008ef00000000a00 */
[----:B------:R-:W4:Y:S01]  /*1490*/  @P1 LDC.64 R6, c[0x0][0xa30] ;  /* 0x00028c00ff061b82 */ /* 0x000f220000000a00 */
[----:B---3--:R-:W-:-:S05]  /*14a0*/  @P0 IMAD.WIDE R4, R28, 0x4, R4 ;  /* 0x000000041c040825 */ /* 0x008fca00078e0204 */
[----:B------:R-:W3:Y:S04]  /*14b0*/  @P0 LDG.E R3, desc[UR6][R4.64] ;  /* 0x0000000604030981 */ /* 0x000ee8000c1e1900 */
[----:B------:R-:W3:Y:S01]  /*14c0*/  @P0 LDG.E R8, desc[UR6][R4.64+0x4] ;  /* 0x0000040604080981 */ /* 0x000ee2000c1e1900 */
[----:B-----5:R-:W-:Y:S02]  /*14d0*/  IMAD.IADD R13, R25, 0x1, -R0 ;  /* 0x00000001190d7824 */ /* 0x020fe400078e0a00 */
[----:B------:R-:W-:Y:S02]  /*14e0*/  IMAD.MOV.U32 R124, RZ, RZ, R25 ;  /* 0x000000ffff7c7224 */ /* 0x000fe400078e0019 */
[----:B----4-:R-:W-:-:S05]  /*14f0*/  @P1 IMAD.WIDE R6, R28, 0x4, R6 ;  /* 0x000000041c061825 */ /* 0x010fca00078e0206 */
[----:B------:R4:W5:Y:S01]  /*1500*/  @P1 LDG.E R124, desc[UR6][R6.64] ;  /* 0x00000006067c1981 */ /* 0x000962000c1e1900 */
[----:B0-----:R-:W-:Y:S02]  /*1510*/  ISETP.GE.AND P1, PT, R11, 0x1, PT ;  /* 0x000000010b00780c */ /* 0x001fe40003f26270 */
[----:B------:R-:W-:Y:S01]  /*1520*/  LEA R0, R14, 0x80, 0x7 ;  /* 0x000000800e007811 */ /* 0x000fe200078e38ff */
[----:B---3--:R-:W-:Y:S02]  /*1530*/  @P0 IMAD.IADD R2, R8, 0x1, -R3 ;  /* 0x0000000108020824 */ /* 0x008fe400078e0a03 */
[----:B------:R-:W-:Y:S02]  /*1540*/  IMAD.MOV.U32 R8, RZ, RZ, RZ ;  /* 0x000000ffff087224 */ /* 0x000fe400078e00ff */
[----:B------:R-:W-:-:S04]  /*1550*/  IMAD.IADD R12, R13, 0x1, R2 ;  /* 0x000000010d0c7824 */ /* 0x000fc800078e0202 */
[C---:B------:R-:W-:Y:S01]  /*1560*/  VIADD R9, R12.reuse, 0xdf ;  /* 0x000000df0c097836 */ /* 0x040fe20000000000 */
[----:B------:R4:W-:Y:S01]  /*1570*/  STL [R1+0x18], R12 ;  /* 0x0000180c01007387 */ /* 0x0009e20000100800 */
[----:B------:R-:W-:Y:S02]  /*1580*/  IADD3 R3, R12, R0, -R15 ;  /* 0x000000000c037210 */ /* 0x000fe40007ffe80f */
[----:B------:R-:W-:-:S04]  /*1590*/  IMAD.HI R8, R9, -0x6db6db6d, R8 ;  /* 0x9249249309087827 */ /* 0x000fc800078e0208 */
[----:B------:R-:W-:Y:S01]  /*15a0*/  IMAD.IADD R4, R3, 0x1, R10 ;  /* 0x0000000103047824 */ /* 0x000fe200078e020a */
[----:B------:R-:W-:-:S04]  /*15b0*/  SHF.R.U32.HI R139, RZ, 0x1f, R8 ;  /* 0x0000001fff8b7819 */ /* 0x000fc80000011608 */
[----:B------:R-:W-:Y:S01]  /*15c0*/  LEA.HI.SX32 R139, R8, R139, 0x19 ;  /* 0x0000008b088b7211 */ /* 0x000fe200078fcaff */
[----:B----4-:R-:W-:Y:S06]  /*15d0*/  @!P1 BRA `(.L_x_6618) ;  /* 0x0000000000489947 */ /* 0x010fec0003800000 */
        /* <DEDUP_REMOVED lines=11> */
.L_x_6620:
[----:B------:R-:W-:-:S13]  /*1690*/  ISETP.NE.AND P0, PT, R11, 0x1, PT ;  /* 0x000000010b00780c */ /* 0x000fda0003f05270 */
[----:B------:R-:W0:Y:S02]  /*16a0*/  @P0 LDC.64 R6, c[0x0][0x9e8] ;  /* 0x00027a00ff060b82 */ /* 0x000e240000000a00 */
[----:B0-----:R-:W-:-:S05]  /*16b0*/  @P0 IMAD.HI.U32 R6, R0, R6, RZ ;  /* 0x0000000600060227 */ /* 0x001fca00078e00ff */
[----:B------:R-:W-:-:S07]  /*16c0*/  @P0 SHF.R.U32.HI R0, RZ, R7, R6 ;  /* 0x00000007ff000219 */ /* 0x000fce0000011606 */
.L_x_6621:
[----:B------:R-:W-:Y:S05]  /*16d0*/  BSYNC B0 ;  /* 0x0000000000007941 */ /* 0x000fea0003800000 */
.L_x_6619:
[----:B------:R-:W-:-:S05]  /*16e0*/  IMAD R3, R0, R11, R11 ;  /* 0x0000000b00037224 */ /* 0x000fca00078e020b */
[----:B------:R-:W-:-:S07]  /*16f0*/  VIMNMX R4, R4, R3, PT ;  /* 0x0000000304047248 */ /* 0x000fce0003fe0100 */
.L_x_6618:
        /* <DEDUP_REMOVED lines=15> */
.L_x_6624:
[----:B------:R-:W-:-:S13]  /*17f0*/  ISETP.NE.AND P0, PT, R11, 0x1, PT ;  /* 0x000000010b00780c */ /* 0x000fda0003f05270 */
[----:B------:R-:W0:Y:S02]  /*1800*/  @P0 LDC.64 R8, c[0x0][0x9e8] ;  /* 0x00027a00ff080b82 */ /* 0x000e240000000a00 */
[----:B0-----:R-:W-:-:S05]  /*1810*/  @P0 IMAD.HI.U32 R6, R0, R8, RZ ;  /* 0x0000000800060227 */ /* 0x001fca00078e00ff */
[----:B------:R-:W-:-:S07]  /*1820*/  @P0 SHF.R.U32.HI R0, RZ, R9, R6 ;  /* 0x00000009ff000219 */ /* 0x000fce0000011606 */
.L_x_6625:
[----:B------:R-:W-:Y:S05]  /*1830*/  BSYNC B0 ;  /* 0x0000000000007941 */ /* 0x000fea0003800000 */
.L_x_6623:
[----:B------:R-:W-:-:S05]  /*1840*/  IMAD R0, R0, R11, RZ ;  /* 0x0000000b00007224 */ /* 0x000fca00078e02ff */
[----:B------:R-:W-:-:S07]  /*1850*/  VIMNMX R7, R7, R0, !PT ;  /* 0x0000000007077248 */ /* 0x000fce0007fe0100 */
.L_x_6622:
[----:B------:R-:W-:Y:S02]  /*1860*/  VIADD R5, R4, 0xdf ;  /* 0x000000df04057836 */ /* 0x000fe40000000000 */
[----:B------:R-:W-:Y:S02]  /*1870*/  IMAD.MOV.U32 R6, RZ, RZ, RZ ;  /* 0x000000ffff067224 */ /* 0x000fe400078e00ff */
[----:B------:R-:W-:Y:S02]  /*1880*/  IMAD.MOV.U32 R4, RZ, RZ, RZ ;  /* 0x000000ffff047224 */ /* 0x000fe400078e00ff */
[----:B------:R-:W-:-:S04]  /*1890*/  IMAD.HI R7, R7, -0x6db6db6d, R6 ;  /* 0x9249249307077827 */ /* 0x000fc800078e0206 */
[----:B------:R-:W-:Y:S01]  /*18a0*/  IMAD.HI R4, R5, -0x6db6db6d, R4 ;  /* 0x9249249305047827 */ /* 0x000fe200078e0204 */
        /* <DEDUP_REMOVED lines=9> */
[----:B------:R-:W-:Y:S02]  /*1940*/  VIMNMX R3, R3, R2, PT ;  /* 0x0000000203037248 */ /* 0x000fe40003fe0100 */
[----:B------:R-:W-:Y:S02]  /*1950*/  SHF.R.U32.HI R110, RZ, 0x5, R0 ;  /* 0x00000005ff6e7819 */ /* 0x000fe40000011600 */
[----:B------:R-:W-:-:S03]  /*1960*/  ISETP.GT.AND P0, PT, R3, R0, PT ;  /* 0x000000000300720c */ /* 0x000fc60003f04270 */
[----:B------:R-:W-:-:S04]  /*1970*/  IMAD.WIDE.U32 R110, R110, 0x24924925, RZ ;  /* 0x249249256e6e7825 */ /* 0x000fc800078e00ff */
[----:B------:R-:W-:-:S04]  /*1980*/  IMAD.MOV.U32 R110, RZ, RZ, R111 ;  /* 0x000000ffff6e7224 */ /* 0x000fc800078e006f */
[----:B------:R-:W-:Y:S02]  /*1990*/  IMAD.MOV.U32 R24, RZ, RZ, R110 ;  /* 0x000000ffff187224 */ /* 0x000fe400078e006e */
[----:B------:R-:W-:Y:S02]  /*19a0*/  @P0 VIADD R5, R3, 0xdf ;  /* 0x000000df03050836 */ /* 0x000fe40000000000 */
[----:B------:R-:W-:-:S04]  /*19b0*/  @P0 IMAD.MOV.U32 R4, RZ, RZ, RZ ;  /* 0x000000ffff040224 */ /* 0x000fc800078e00ff */
[----:B------:R-:W-:-:S05]  /*19c0*/  @P0 IMAD.HI R4, R5, -0x6db6db6d, R4 ;  /* 0x9249249305040827 */ /* 0x000fca00078e0204 */
[----:B------:R-:W-:-:S04]  /*19d0*/  @P0 SHF.R.U32.HI R3, RZ, 0x1f, R4 ;  /* 0x0000001fff030819 */ /* 0x000fc80000011604 */
[----:B------:R-:W-:Y:S02]  /*19e0*/  @P0 LEA.HI.SX32 R24, R4, R3, 0x19 ;  /* 0x0000000304180211 */ /* 0x000fe400078fcaff */
        /* <DEDUP_REMOVED lines=11> */
[----:B-12---:R0:W1:Y:S01]  /*1aa0*/  LDC.64 R14, c[0x4][R0] ;  /* 0x01000000000e7b82 */ /* 0x0060620000000a00 */
        /* <DEDUP_REMOVED lines=11> */
.L_x_6628:
[----:B------:R-:W-:Y:S05]  /*1b60*/  BSYNC B6 ;  /* 0x0000000000067941 */ /* 0x000fea0003800000 */
.L_x_6627:
        /* <DEDUP_REMOVED lines=20> */
.L_x_6630:
[----:B------:R-:W-:Y:S05]  /*1cb0*/  BSYNC B6 ;  /* 0x0000000000067941 */ /* 0x000fea0003800000 */
.L_x_6629:
[----:B------:R-:W-:Y:S01]  /*1cc0*/  ULDC.64 UR4, c[0x0][0x9f8] ;  /* 0x00027e0000047ab9 */ /* 0x000fe20000000a00 */
[----:B------:R-:W-:Y:S01]  /*1cd0*/  IMAD.MOV.U32 R6, RZ, RZ, R28 ;  /* 0x000000ffff067224 */ /* 0x000fe200078e001c */
[----:B------:R-:W-:Y:S01]  /*1ce0*/  ISETP.NE.U32.AND P0, PT, RZ, UR4, PT ;  /* 0x00000004ff007c0c */ /* 0x000fe2000bf05070 */
[----:B------:R-:W-:Y:S01]  /*1cf0*/  ULDC.64 UR6, c[0x0][0x208] ;  /* 0x0000820000067ab9 */ /* 0x000fe20000000a00 */
[----:B------:R-:W3:Y:S01]  /*1d00*/  LDL R48, [R1+0x70] ;  /* 0x0000700001307983 */ /* 0x000ee20000100800 */
[----:B------:R-:W0:Y:S01]  /*1d10*/  LDC R0, c[0x0][0x428] ;  /* 0x00010a00ff007b82 */ /* 0x000e220000000800 */
[----:B------:R-:W-:-:S07]  /*1d20*/  ISETP.NE.AND.EX P0, PT, RZ, UR5, PT, P0 ;  /* 0x00000005ff007c0c */ /* 0x000fce000bf05300 */
[----:B------:R-:W4:Y:S01]  /*1d30*/  LDC.64 R36, c[0x0][0x2f0] ;  /* 0x0000bc00ff247b82 */ /* 0x000f220000000a00 */
[----:B------:R-:W3:Y:S01]  /*1d40*/  LDL R47, [R1+0x74] ;  /* 0x00007400012f7983 */ /* 0x000ee20000100800 */
[----:B------:R-:W-:Y:S01]  /*1d50*/  IMAD.IADD R95, R26, 0x1, R25 ;  /* 0x000000011a5f7824 */ /* 0x000fe200078e0219 */
[----:B------:R-:W-:Y:S02]  /*1d60*/  ULDC.64 UR4, c[0x0][0x2f8] ;  /* 0x0000be0000047ab9 */ /* 0x000fe40000000a00 */
[----:B------:R-:W3:Y:S03]  /*1d70*/  LDL R46, [R1+0x7c] ;  /* 0x00007c00012e7983 */ /* 0x000ee60000100800 */
[----:B------:R-:W1:Y:S01]  /*1d80*/  @P0 LDC.64 R4, c[0x0][0x9f8] ;  /* 0x00027e00ff040b82 */ /* 0x000e620000000a00 */
[----:B------:R-:W3:Y:S01]  /*1d90*/  LDL R44, [R1+0x78] ;  /* 0x00007800012c7983 */ /* 0x000ee20000100800 */
[----:B------:R-:W2:Y:S01]  /*1da0*/  S2R R20, SR_TID.X ;  /* 0x0000000000147919 */ /* 0x000ea20000002100 */
[----:B------:R-:W-:-:S05]  /*1db0*/  IMAD.MOV.U32 R3, RZ, RZ, R27 ;  /* 0x000000ffff037224 */ /* 0x000fca00078e001b */
[----:B------:R-:W2:Y:S08]  /*1dc0*/  LDC.64 R92, c[0x0][0x3e8] ;  /* 0x0000fa00ff5c7b82 */ /* 0x000eb00000000a00 */
[----:B------:R-:W2:Y:S01]  /*1dd0*/  LDC R123, c[0x0][0x3d4] ;  /* 0x0000f500ff7b7b82 */ /* 0x000ea20000000800 */
[----:B-1----:R-:W-:-:S07]  /*1de0*/  @P0 IMAD.WIDE R4, R28, 0x4, R4 ;  /* 0x000000041c040825 */ /* 0x002fce00078e0204 */
[----:B------:R-:W1:Y:S01]  /*1df0*/  LDC.64 R86, c[0x0][0x3d8] ;  /* 0x0000f600ff567b82 */ /* 0x000e620000000a00 */
[----:B------:R2:W3:Y:S01]  /*1e00*/  @P0 LDG.E R6, desc[UR6][R4.64] ;  /* 0x0000000604060981 */ /* 0x0004e2000c1e1900 */
[----:B0-----:R-:W-:Y:S01]  /*1e10*/  ISETP.NE.AND P0, PT, R0, 0x1, PT ;  /* 0x000000010000780c */ /* 0x001fe20003f05270 */
[----:B------:R-:W-:Y:S01]  /*1e20*/  ULDC.64 UR6, c[0x0][0xa08] ;  /* 0x0002820000067ab9 */ /* 0x000fe20000000a00 */
[----:B------:R-:W-:Y:S02]  /*1e30*/  SHF.R.S32.HI R21, RZ, 0x1f, R95 ;  /* 0x0000001fff157819 */ /* 0x000fe4000001145f */
[----:B------:R-:W-:Y:S02]  /*1e40*/  SHF.R.S32.HI R23, RZ, 0x1f, R22 ;  /* 0x0000001fff177819 */ /* 0x000fe40000011416 */
[----:B------:R-:W-:Y:S01]  /*1e50*/  SHF.R.S32.HI R229, RZ, 0x1f, R228 ;  /* 0x0000001fffe57819 */ /* 0x000fe200000114e4 */
[-C--:B----4-:R-:W-:Y:S01]  /*1e60*/  IMAD R8, R21, R36.reuse, RZ ;  /* 0x0000002415087224 */ /* 0x090fe200078e02ff */
[----:B--2---:R-:W-:Y:S01]  /*1e70*/  SHF.R.U32.HI R20, RZ, 0x7, R20 ;  /* 0x00000007ff147819 */ /* 0x004fe20000011614 */
[----:B------:R-:W-:Y:S01]  /*1e80*/  IMAD.WIDE.U32 R4, R95, R36, RZ ;  /* 0x000000245f047225 */ /* 0x000fe200078e00ff */
[----:B------:R-:W-:-:S02]  /*1e90*/  SHF.R.S32.HI R26, RZ, 0x1f, R230 ;  /* 0x0000001fff1a7819 */ /* 0x000fc400000114e6 */
[----:B------:R-:W-:Y:S01]  /*1ea0*/  ISETP.NE.AND P6, PT, R20, 0x1, PT ;  /* 0x000000011400780c */ /* 0x000fe20003fc5270 */
[----:B------:R-:W0:Y:S01]  /*1eb0*/  @P0 LDC R0, c[0x0][0x42c] ;  /* 0x00010b00ff000b82 */ /* 0x000e220000000800 */
[----:B------:R-:W-:Y:S01]  /*1ec0*/  ISETP.GE.AND P1, PT, R22, R123, PT ;  /* 0x0000007b1600720c */ /* 0x000fe20003f26270 */
[----:B------:R-:W-:Y:S01]  /*1ed0*/  IMAD.WIDE.U32 R10, R230, R92, R22 ;  /* 0x0000005ce60a7225 */ /* 0x000fe200078e0016 */
[----:B------:R-:W-:-:S03]  /*1ee0*/  SHF.L.U64.HI R97, R36, 0x6, R37 ;  /* 0x0000000624617819 */ /* 0x000fc60000010225 */
[----:B------:R-:W-:Y:S01]  /*1ef0*/  IMAD.SHL.U32 R96, R36, 0x40, RZ ;  /* 0x0000004024607824 */ /* 0x000fe200078e00ff */
[--C-:B-1----:R-:W-:Y:S01]  /*1f00*/  SHF.L.U64.HI R15, R86, 0x6, R87.reuse ;  /* 0x00000006560f7819 */ /* 0x102fe20000010257 */
[----:B------:R-:W1:Y:S01]  /*1f10*/  @P0 LDC R7, c[0x0][0x430] ;  /* 0x00010c00ff070b82 */ /* 0x000e620000000800 */
[----:B------:R-:W-:Y:S01]  /*1f20*/  VIADD R138, R20, 0x8 ;  /* 0x00000008148a7836 */ /* 0x000fe20000000000 */
[----:B------:R-:W-:Y:S01]  /*1f30*/  SHF.L.U64.HI R14, R86, 0x7, R87 ;  /* 0x00000007560e7819 */ /* 0x000fe20000010257 */
[C---:B------:R-:W-:Y:S02]  /*1f40*/  VIADD R30, R230.reuse, 0x40 ;  /* 0x00000040e61e7836 */ /* 0x040fe40000000000 */
[C---:B------:R-:W-:Y:S02]  /*1f50*/  VIADD R28, R230.reuse, 0x80 ;  /* 0x00000080e61c7836 */ /* 0x040fe40000000000 */
[----:B------:R-:W-:Y:S02]  /*1f60*/  VIADD R25, R230, 0xc0 ;  /* 0x000000c0e6197836 */ /* 0x000fe40000000000 */
[----:B------:R-:W-:-:S02]  /*1f70*/  IMAD R33, R93, 0xe0, RZ ;  /* 0x000000e05d217824 */ /* 0x000fc400078e02ff */
[C---:B------:R-:W-:Y:S01]  /*1f80*/  IMAD.WIDE.U32 R132, R36.reuse, 0xe0, RZ ;  /* 0x000000e024847825 */ /* 0x040fe200078e00ff */
[----:B------:R-:W-:Y:S02]  /*1f90*/  SHF.R.S32.HI R130, RZ, 0x1f, R25 ;  /* 0x0000001fff827819 */ /* 0x000fe40000011419 */
[----:B------:R-:W-:Y:S01]  /*1fa0*/  SHF.L.U64.HI R122, R36, 0x7, R37 ;  /* 0x00000007247a7819 */ /* 0x000fe20000010225 */
[----:B------:R-:W-:Y:S01]  /*1fb0*/  IMAD R117, R87, 0xe0, RZ ;  /* 0x000000e057757824 */ /* 0x000fe200078e02ff */
[----:B------:R-:W-:Y:S01]  /*1fc0*/  SHF.R.S32.HI R131, RZ, 0x1f, R28 ;  /* 0x0000001fff837819 */ /* 0x000fe2000001141c */
        /* <DEDUP_REMOVED lines=12> */
[----:B------:R-:W-:Y:S02]  /*2090*/  IMAD.IADD R5, R5, 0x1, R7 ;  /* 0x0000000105057824 */ /* 0x000fe400078e0207 */
[-C--:B------:R-:W-:Y:S02]  /*20a0*/  IMAD R20, R26, R36.reuse, RZ ;  /* 0x000000241a147224 */ /* 0x080fe400078e02ff */
[----:B------:R-:W-:-:S04]  /*20b0*/  IMAD.WIDE.U32 R134, R230, R36, R96 ;  /* 0x00000024e6867225 */ /* 0x000fc800078e0060 */
[----:B------:R-:W-:-:S04]  /*20c0*/  IMAD R31, R230, R37, R20 ;  /* 0x00000025e61f7224 */ /* 0x000fc800078e0214 */
[----:B------:R-:W-:Y:S02]  /*20d0*/  IMAD.IADD R107, R31, 0x1, R135 ;  /* 0x000000011f6b7824 */ /* 0x000fe400078e0287 */
[----:B------:R-:W-:-:S04]  /*20e0*/  IMAD.WIDE.U32 R98, R230, R36, R22 ;  /* 0x00000024e6627225 */ /* 0x000fc800078e0016 */
[----:B------:R-:W-:Y:S01]  /*20f0*/  IMAD.IADD R106, R99, 0x1, R31 ;  /* 0x00000001636a7824 */ /* 0x000fe200078e021f */
[----:B---3--:R-:W-:Y:S02]  /*2100*/  SHF.R.S32.HI R0, RZ, 0x1f, R6 ;  /* 0x0000001fff007819 */ /* 0x008fe40000011406 */
[----:B------:R-:W-:Y:S02]  /*2110*/  SEL R7, R6, RZ, !P0 ;  /* 0x000000ff06077207 */ /* 0x000fe40004000000 */
[----:B------:R-:W-:-:S03]  /*2120*/  SEL R8, R0, RZ, !P0 ;  /* 0x000000ff00087207 */ /* 0x000fc60004000000 */
[----:B------:R-:W-:-:S04]  /*2130*/  IMAD.WIDE.U32 R38, R7, UR4, R4 ;  /* 0x0000000407267c25 */ /* 0x000fc8000f8e0004 */
        /* <DEDUP_REMOVED lines=8> */
[----:B------:R-:W-:Y:S02]  /*21c0*/  IMAD.MOV.U32 R40, RZ, RZ, R4 ;  /* 0x000000ffff287224 */ /* 0x000fe400078e0004 */
[----:B------:R-:W-:Y:S02]  /*21d0*/  IMAD R3, R8, UR4, RZ ;  /* 0x0000000408037c24 */ /* 0x000fe4000f8e02ff */
[----:B------:R-:W-:Y:S02]  /*21e0*/  IMAD.IADD R41, R5, 0x1, R41 ;  /* 0x0000000105297824 */ /* 0x000fe400078e0229 */
[----:B------:R-:W-:Y:S02]  /*21f0*/  IMAD R103, R7, UR5, R3 ;  /* 0x0000000507677c24 */ /* 0x000fe4000f8e0203 */
[----:B------:R-:W-:-:S02]  /*2200*/  IMAD R3, R26, R92, RZ ;  /* 0x0000005c1a037224 */ /* 0x000fc400078e02ff */
[----:B------:R-:W-:Y:S01]  /*2210*/  IMAD.WIDE.U32 R40, R7, UR4, R40 ;  /* 0x0000000407287c25 */ /* 0x000fe2000f8e0028 */
[C---:B------:R-:W-:Y:S01]  /*2220*/  IADD3 R94, P0, R230.reuse, R95, RZ ;  /* 0x0000005fe65e7210 */ /* 0x040fe20007f1e0ff */
[----:B------:R-:W-:Y:S02]  /*2230*/  ULDC UR4, c[0x0][0x2e4] ;  /* 0x0000b90000047ab9 */ /* 0x000fe40000000800 */
[----:B------:R-:W-:Y:S01]  /*2240*/  IMAD R91, R230, R93, R3 ;  /* 0x0000005de65b7224 */ /* 0x000fe200078e0203 */
[----:B------:R-:W-:Y:S01]  /*2250*/  SEL R3, R123, RZ, P1 ;  /* 0x000000ff7b037207 */ /* 0x000fe20000800000 */
[----:B------:R-:W-:Y:S02]  /*2260*/  IMAD R0, R26, R86, RZ ;  /* 0x000000561a007224 */ /* 0x000fe400078e02ff */
[----:B------:R-:W-:-:S04]  /*2270*/  IMAD.WIDE.U32 R6, R230, R92, R228 ;  /* 0x0000005ce6067225 */ /* 0x000fc800078e00e4 */
[----:B------:R-:W-:Y:S02]  /*2280*/  IMAD.IADD R3, R22, 0x1, R3 ;  /* 0x0000000116037824 */ /* 0x000fe400078e0203 */
[C---:B------:R-:W-:Y:S01]  /*2290*/  IMAD R13, R230.reuse, R87, R0 ;  /* 0x00000057e60d7224 */ /* 0x040fe200078e0200 */
[----:B------:R-:W-:Y:S01]  /*22a0*/  P2R R0, PR, RZ, 0x2 ;  /* 0x00000002ff007803 */ /* 0x000fe20000000000 */
[----:B------:R-:W-:Y:S01]  /*22b0*/  IMAD.WIDE.U32 R4, R230, R86, R228 ;  /* 0x00000056e6047225 */ /* 0x000fe200078e00e4 */
[----:B------:R-:W-:-:S03]  /*22c0*/  SHF.R.S32.HI R12, RZ, 0x1f, R3 ;  /* 0x0000001fff0c7819 */ /* 0x000fc60000011403 */
[----:B------:R-:W-:Y:S01]  /*22d0*/  IMAD.IADD R7, R7, 0x1, R91 ;  /* 0x0000000107077824 */ /* 0x000fe200078e025b */
[----:B------:R-:W-:Y:S01]  /*22e0*/  LEA.HI R32, R12, R3, RZ, 0x4 ;  /* 0x000000030c207211 */ /* 0x000fe200078f20ff */
[----:B------:R-:W-:Y:S01]  /*22f0*/  IMAD.IADD R91, R91, 0x1, R11 ;  /* 0x000000015b5b7824 */ /* 0x000fe200078e020b */
[----:B-----5:R-:W-:Y:S01]  /*2300*/  SHF.R.S32.HI R11, RZ, 0x1f, R124 ;  /* 0x0000001fff0b7819 */ /* 0x020fe2000001147c */
[----:B------:R-:W-:-:S04]  /*2310*/  IMAD.WIDE.U32 R8, R230, R86, R22 ;  /* 0x00000056e6087225 */ /* 0x000fc800078e0016 */
[----:B------:R-:W-:Y:S02]  /*2320*/  IMAD.IADD R5, R5, 0x1, R13 ;  /* 0x0000000105057824 */ /* 0x000fe400078e020d */
[----:B------:R-:W-:Y:S02]  /*2330*/  IMAD.IADD R9, R13, 0x1, R9 ;  /* 0x000000010d097824 */ /* 0x000fe400078e0209 */
[----:B------:R-:W-:Y:S02]  /*2340*/  IMAD R10, R11, R86, RZ ;  /* 0x000000560b0a7224 */ /* 0x000fe400078e02ff */
[----:B------:R-:W-:-:S04]  /*2350*/  IMAD.WIDE.U32 R88, R124, R92, R6 ;  /* 0x0000005c7c587225 */ /* 0x000fc800078e0006 */
[----:B------:R-:W-:Y:S01]  /*2360*/  IMAD R3, R11, R92, RZ ;  /* 0x0000005c0b037224 */ /* 0x000fe200078e02ff */
[----:B------:R-:W-:Y:S01]  /*2370*/  SHF.L.U64.HI R11, R92, 0x6, R93 ;  /* 0x000000065c0b7819 */ /* 0x000fe2000001025d */
[----:B------:R-:W-:-:S04]  /*2380*/  IMAD.WIDE.U32 R42, R124, R86, R4 ;  /* 0x000000567c2a7225 */ /* 0x000fc800078e0004 */
[----:B------:R-:W-:Y:S02]  /*2390*/  IMAD.SHL.U32 R6, R232, 0x80, RZ ;  /* 0x00000080e8067824 */ /* 0x000fe400078e00ff */
[----:B------:R-:W-:Y:S02]  /*23a0*/  IMAD.SHL.U32 R5, R30, 0x80, RZ ;  /* 0x000000801e057824 */ /* 0x000fe400078e00ff */
[----:B------:R-:W-:Y:S01]  /*23b0*/  IMAD.X R95, R26, 0x1, R21, P0 ;  /* 0x000000011a5f7824 */ /* 0x000fe200000e0615 */
[----:B------:R-:W-:Y:S01]  /*23c0*/  IADD3 R109, P0, R96, R134, RZ ;  /* 0x00000086606d7210 */ /* 0x000fe20007f1e0ff */
[----:B------:R-:W-:Y:S01]  /*23d0*/  IMAD R27, R124, R87, R10 ;  /* 0x000000577c1b7224 */ /* 0x000fe200078e020a */
[----:B------:R-:W-:Y:S01]  /*23e0*/  SHF.L.U64.HI R10, R92, 0x7, R93 ;  /* 0x000000075c0a7819 */ /* 0x000fe2000001025d */
[----:B------:R-:W-:Y:S01]  /*23f0*/  IMAD.WIDE.U32 R84, R124, R86, R8 ;  /* 0x000000567c547225 */ /* 0x000fe200078e0008 */
[----:B------:R-:W-:-:S03]  /*2400*/  LOP3.LUT R6, R6, 0x380, RZ, 0xc0, !PT ;  /* 0x0000038006067812 */ /* 0x000fc600078ec0ff */
[----:B------:R-:W-:Y:S02]  /*2410*/  IMAD R29, R124, R93, R3 ;  /* 0x0000005d7c1d7224 */ /* 0x000fe400078e0203 */
[C---:B------:R-:W-:Y:S02]  /*2420*/  IMAD.SHL.U32 R9, R92.reuse, 0x40, RZ ;  /* 0x000000405c097824 */ /* 0x040fe400078e00ff */
[----:B------:R-:W-:Y:S02]  /*2430*/  IMAD.SHL.U32 R8, R92, 0x80, RZ ;  /* 0x000000805c087824 */ /* 0x000fe400078e00ff */
[----:B------:R-:W-:Y:S01]  /*2440*/  IMAD.WIDE.U32 R90, R124, R92, R90 ;  /* 0x0000005c7c5a7225 */ /* 0x000fe200078e005a */
[----:B------:R-:W-:-:S03]  /*2450*/  LOP3.LUT R5, R5, 0x380, RZ, 0xc0, !PT ;  /* 0x0000038005057812 */ /* 0x000fc600078ec0ff */
[----:B------:R-:W-:Y:S02]  /*2460*/  IMAD.SHL.U32 R4, R28, 0x80, RZ ;  /* 0x000000801c047824 */ /* 0x000fe400078e00ff */
[----:B------:R-:W-:-:S04]  /*2470*/  IMAD.WIDE.U32 R92, R92, 0xe0, RZ ;  /* 0x000000e05c5c7825 */ /* 0x000fc800078e00ff */
[----:B------:R-:W-:Y:S02]  /*2480*/  IMAD.SHL.U32 R3, R25, 0x80, RZ ;  /* 0x0000008019037824 */ /* 0x000fe400078e00ff */
[----:B------:R-:W-:Y:S01]  /*2490*/  IMAD.X R108, R107, 0x1, R97, P0 ;  /* 0x000000016b6c7824 */ /* 0x000fe200000e0661 */
[----:B------:R-:W-:Y:S01]  /*24a0*/  IADD3 R115, P0, R109, R96, RZ ;  /* 0x000000606d737210 */ /* 0x000fe20007f1e0ff */
[----:B------:R-:W-:Y:S01]  /*24b0*/  IMAD.IADD R116, R93, 0x1, R33 ;  /* 0x000000015d747824 */ /* 0x000fe200078e0221 */
[----:B------:R-:W-:Y:S01]  /*24c0*/  LOP3.LUT R4, R4, 0x380, RZ, 0xc0, !PT ;  /* 0x0000038004047812 */ /* 0x000fe200078ec0ff */
[C---:B------:R-:W-:Y:S01]  /*24d0*/  IMAD.SHL.U32 R13, R86.reuse, 0x40, RZ ;  /* 0x00000040560d7824 */ /* 0x040fe200078e00ff */
[----:B------:R-:W-:Y:S01]  /*24e0*/  SHF.R.U32.HI R21, RZ, 0x3, R6 ;  /* 0x00000003ff157819 */ /* 0x000fe20000011606 */
[----:B------:R-:W-:Y:S01]  /*24f0*/  IMAD.SHL.U32 R12, R86, 0x80, RZ ;  /* 0x00000080560c7824 */ /* 0x000fe200078e00ff */
[----:B------:R-:W-:Y:S01]  /*2500*/  LOP3.LUT R34, R6, 0x70, R32, 0xf8, !PT ;  /* 0x0000007006227812 */ /* 0x000fe200078ef820 */
[----:B------:R-:W-:Y:S01]  /*2510*/  VIADD R7, R22, 0x40 ;  /* 0x0000004016077836 */ /* 0x000fe20000000000 */
[----:B------:R-:W-:-:S02]  /*2520*/  LOP3.LUT R3, R3, 0x380, RZ, 0xc0, !PT ;  /* 0x0000038003037812 */ /* 0x000fc400078ec0ff */
[----:B------:R-:W-:Y:S01]  /*2530*/  SHF.R.U32.HI R140, RZ, 0x3, R5 ;  /* 0x00000003ff8c7819 */ /* 0x000fe20000011605 */
[----:B------:R-:W-:Y:S01]  /*2540*/  IMAD R25, R37, 0xe0, RZ ;  /* 0x000000e025197824 */ /* 0x000fe200078e02ff */
[----:B------:R-:W-:Y:S01]  /*2550*/  LOP3.LUT R33, R5, 0x70, R32, 0xf8, !PT ;  /* 0x0000007005217812 */ /* 0x000fe200078ef820 */
[----:B------:R-:W-:Y:S01]  /*2560*/  IMAD.X R114, R108, 0x1, R97, P0 ;  /* 0x000000016c727824 */ /* 0x000fe200000e0661 */
[----:B------:R-:W-:Y:S01]  /*2570*/  SHF.R.U32.HI R142, RZ, 0x3, R4 ;  /* 0x00000003ff8e7819 */ /* 0x000fe20000011604 */
[----:B------:R-:W-:Y:S01]  /*2580*/  IMAD.WIDE.U32 R86, R86, 0xe0, RZ ;  /* 0x000000e056567825 */ /* 0x000fe200078e00ff */
[--C-:B------:R-:W-:Y:S02]  /*2590*/  LOP3.LUT R35, R4, 0x70, R32.reuse, 0xf8, !PT ;  /* 0x0000007004237812 */ /* 0x100fe400078ef820 */
[----:B------:R-:W-:Y:S02]  /*25a0*/  SHF.R.S32.HI R30, RZ, 0x4, R32 ;  /* 0x00000004ff1e7819 */ /* 0x000fe40000011420 */
[----:B------:R-:W-:-:S02]  /*25b0*/  LOP3.LUT R31, R32, 0xfffffff0, RZ, 0xc0, !PT ;  /* 0xfffffff0201f7812 */ /* 0x000fc400078ec0ff */
[----:B------:R-:W-:Y:S02]  /*25c0*/  LOP3.LUT R121, R34, R21, RZ, 0x3c, !PT ;  /* 0x0000001522797212 */ /* 0x000fe400078e3cff */
[----:B------:R-:W-:Y:S02]  /*25d0*/  SHF.R.U32.HI R141, RZ, 0x3, R3 ;  /* 0x00000003ff8d7819 */ /* 0x000fe40000011603 */
[----:B------:R-:W-:Y:S02]  /*25e0*/  LOP3.LUT R26, R6, 0x30, R22, 0xf8, !PT ;  /* 0x00000030061a7812 */ /* 0x000fe400078ef816 */
[----:B------:R-:W-:Y:S02]  /*25f0*/  LOP3.LUT R32, R3, 0x70, R32, 0xf8, !PT ;  /* 0x0000007003207812 */ /* 0x000fe400078ef820 */
[----:B------:R-:W-:Y:S01]  /*2600*/  LOP3.LUT R120, R33, R140, RZ, 0x3c, !PT ;  /* 0x0000008c21787212 */ /* 0x000fe200078e3cff */
[----:B------:R-:W-:Y:S01]  /*2610*/  IMAD.IADD R33, R39, 0x1, R45 ;  /* 0x0000000127217824 */ /* 0x000fe200078e022d */
[----:B------:R-:W-:Y:S01]  /*2620*/  IADD3 R34, P0, R38, R98, RZ ;  /* 0x0000006226227210 */ /* 0x000fe20007f1e0ff */
[----:B------:R-:W-:Y:S01]  /*2630*/  IMAD.IADD R20, R133, 0x1, R25 ;  /* 0x0000000185147824 */ /* 0x000fe200078e0219 */
[----:B------:R-:W-:-:S02]  /*2640*/  LOP3.LUT R119, R35, R142, RZ, 0x3c, !PT ;  /* 0x0000008e23777212 */ /* 0x000fc400078e3cff */
[----:B------:R-:W-:Y:S01]  /*2650*/  LOP3.LUT R25, R26, R21, RZ, 0x3c, !PT ;  /* 0x000000151a197212 */ /* 0x000fe200078e3cff */
[----:B------:R-:W-:Y:S01]  /*2660*/  IMAD.X R37, R106, 0x1, R33, P0 ;  /* 0x000000016a257824 */ /* 0x000fe200000e0621 */
[----:B------:R-:W-:Y:S02]  /*2670*/  LOP3.LUT R118, R32, R141, RZ, 0x3c, !PT ;  /* 0x0000008d20767212 */ /* 0x000fe400078e3cff */
[----:B------:R-:W-:Y:S02]  /*2680*/  IADD3 R35, P3, R38, 0x40, RZ ;  /* 0x0000004026237810 */ /* 0x000fe40007f7e0ff */
[----:B------:R-:W-:Y:S01]  /*2690*/  IADD3 R100, P2, R34, 0x40, RZ ;  /* 0x0000004022647810 */ /* 0x000fe20007f5e0ff */
[----:B------:R-:W-:Y:S01]  /*26a0*/  IMAD.IADD R26, R43, 0x1, R27 ;  /* 0x000000012b1a7824 */ /* 0x000fe200078e021b */
[----:B------:R-:W-:Y:S01]  /*26b0*/  SHF.R.S32.HI R32, RZ, 0x1f, R31 ;  /* 0x0000001fff207819 */ /* 0x000fe2000001141f */
[----:B------:R-:W-:Y:S01]  /*26c0*/  IMAD.IADD R28, R89, 0x1, R29 ;  /* 0x00000001591c7824 */ /* 0x000fe200078e021d */
[----:B------:R-:W-:Y:S01]  /*26d0*/  ISETP.GE.AND P0, PT, R22, UR4, PT ;  /* 0x0000000416007c0c */ /* 0x000fe2000bf06270 */
[----:B------:R-:W-:Y:S01]  /*26e0*/  IMAD.SHL.U32 R123, R123, 0x2, RZ ;  /* 0x000000027b7b7824 */ /* 0x000fe200078e00ff */
[----:B------:R-:W-:Y:S01]  /*26f0*/  ISETP.GE.AND P1, PT, R7, UR4, PT ;  /* 0x0000000407007c0c */ /* 0x000fe2000bf26270 */
[----:B------:R-:W-:-:S02]  /*2700*/  IMAD.IADD R117, R87, 0x1, R117 ;  /* 0x0000000157757824 */ /* 0x000fc400078e0275 */
[C---:B------:R-:W-:Y:S02]  /*2710*/  IMAD.IADD R25, R48.reuse, 0x1, R25 ;  /* 0x0000000130197824 */ /* 0x040fe400078e0219 */
[----:B------:R-:W-:Y:S02]  /*2720*/  IMAD.IADD R27, R27, 0x1, R85 ;  /* 0x000000011b1b7824 */ /* 0x000fe400078e0255 */
[----:B------:R-:W-:Y:S02]  /*2730*/  IMAD.IADD R29, R29, 0x1, R91 ;  /* 0x000000011d1d7824 */ /* 0x000fe400078e025b */
[----:B------:R-:W-:Y:S02]  /*2740*/  IMAD.IADD R121, R48, 0x1, R121 ;  /* 0x0000000130797824 */ /* 0x000fe400078e0279 */
[----:B------:R-:W-:Y:S02]  /*2750*/  IMAD.IADD R120, R47, 0x1, R120 ;  /* 0x000000012f787824 */ /* 0x000fe400078e0278 */
[----:B------:R-:W-:-:S02]  /*2760*/  IMAD.IADD R119, R46, 0x1, R119 ;  /* 0x000000012e777824 */ /* 0x000fc400078e0277 */
[----:B------:R-:W-:Y:S02]  /*2770*/  IMAD.IADD R118, R44, 0x1, R118 ;  /* 0x000000012c767824 */ /* 0x000fe400078e0276 */
[----:B------:R-:W-:Y:S02]  /*2780*/  IMAD.X R101, RZ, RZ, R33, P3 ;  /* 0x000000ffff657224 */ /* 0x000fe400018e0621 */
[----:B------:R-:W-:Y:S02]  /*2790*/  IMAD.X R102, RZ, RZ, R37, P2 ;  /* 0x000000ffff667224 */ /* 0x000fe400010e0625 */
[----:B------:R-:W-:Y:S01]  /*27a0*/  IMAD.IADD R103, R41, 0x1, R103 ;  /* 0x0000000129677824 */ /* 0x000fe200078e0267 */
[----:B------:R-:W-:Y:S06]  /*27b0*/  @!P6 BAR.SYNC.DEFER_BLOCKING 0x9, 0x100 ;  /* 0x024400000000eb1d */ /* 0x000fec0000010000 */
.L_x_6714:
[----:B0-----:R-:W0:Y:S01]  /*27c0*/  LDC R128, c[0x0][0x3d4] ;  /* 0x0000f500ff807b82 */ /* 0x001e220000000800 */
        /* <DEDUP_REMOVED lines=8> */
[----:B-----5:R-:W-:Y:S05]  /*2850*/  @!P2 BRA `(.L_x_6632) ;  /* 0x000000900014a947 */ /* 0x020fea0003800000 */
        /* <DEDUP_REMOVED lines=29> */
[----:B------:R-:W-:Y:S01]  /*2a30*/  CS2R R78, SRZ ;  /* 0x00000000004e7805 */ /* 0x000fe2000001ff00 */
[----:B------:R-:W-:Y:S01]  /*2a40*/  ULDC.64 UR6, c[0x0][0x208] ;  /* 0x0000820000067ab9 */ /* 0x000fe20000000a00 */
        /* <DEDUP_REMOVED lines=12> */
.L_x_6635:
[----:B------:R-:W-:Y:S05]  /*2b10*/  BSYNC B1 ;  /* 0x0000000000017941 */ /* 0x000fea0003800000 */
.L_x_6634:
[----:B0-----:R-:W-:Y:S01]  /*2b20*/  VIADD R48, R230, 0x40 ;  /* 0x00000040e6307836 */ /* 0x001fe20000000000 */
[----:B------:R-:W-:Y:S01]  /*2b30*/  BSSY B1, `(.L_x_6636) ;  /* 0x0000025000017945 */ /* 0x000fe20003800000 */
[----:B------:R-:W-:Y:S02]  /*2b40*/  CS2R R68, SRZ ;  /* 0x0000000000447805 */ /* 0x000fe4000001ff00 */
[----:B------:R-:W-:Y:S02]  /*2b50*/  CS2R R66, SRZ ;  /* 0x0000000000427805 */ /* 0x000fe4000001ff00 */
[----:B------:R-:W-:Y:S02]  /*2b60*/  CS2R R56, SRZ ;  /* 0x0000000000387805 */ /* 0x000fe4000001ff00 */
[----:B------:R-:W-:Y:S02]  /*2b70*/  ISETP.GE.AND P3, PT, R48, R113, PT ;  /* 0x000000713000720c */ /* 0x000fe40003f66270 */
        /* <DEDUP_REMOVED lines=15> */
[----:B------:R-:W-:Y:S01]  /*2c70*/  IADD3.X R65, R26, R137, R15, P4, P5 ;  /* 0x000000891a417210 */ /* 0x000fe200027ea40f */
[----:B------:R-:W-:Y:S01]  /*2c80*/  ULDC.64 UR6, c[0x0][0x208] ;  /* 0x0000820000067ab9 */ /* 0x000fe20000000a00 */
        /* <DEDUP_REMOVED lines=15> */
.L_x_6637:
[----:B------:R-:W-:Y:S05]  /*2d80*/  BSYNC B1 ;  /* 0x0000000000017941 */ /* 0x000fea0003800000 */
.L_x_6636:
        /* <DEDUP_REMOVED lines=26> */
.L_x_6639:
[----:B------:R-:W-:Y:S05]  /*2f30*/  BSYNC B1 ;  /* 0x0000000000017941 */ /* 0x000fea0003800000 */
.L_x_6638:
        /* <DEDUP_REMOVED lines=10> */
[----:B------:R-:W-:Y:S01]  /*2fe0*/  ULDC.64 UR6, c[0x0][0x208] ;  /* 0x0000820000067ab9 */ /* 0x000fe20000000a00 */
        /* <DEDUP_REMOVED lines=20> */
.L_x_6641:
[----:B------:R-:W-:Y:S05]  /*3130*/  BSYNC B1 ;  /* 0x0000000000017941 */ /* 0x000fea0003800000 */
.L_x_6640:
[----:B0-----:R-:W2:Y:S01]  /*3140*/  LDL R44, [R1+0x6c] ;  /* 0x00006c00012c7983 */ /* 0x001ea20000100800 */
[----:B------:R-:W-:Y:S02]  /*3150*/  IMAD.MOV.U32 R152, RZ, RZ, R74 ;  /* 0x000000ffff987224 */ /* 0x000fe400078e004a */
[----:B------:R-:W-:Y:S02]  /*3160*/  IMAD.MOV.U32 R164, RZ, RZ, R78 ;  /* 0x000000ffffa47224 */ /* 0x000fe400078e004e */
[----:B-----5:R-:W-:Y:S02]  /*3170*/  IMAD.MOV.U32 R146, RZ, RZ, R64 ;  /* 0x000000ffff927224 */ /* 0x020fe400078e0040 */
        /* <DEDUP_REMOVED lines=10> */
[----:B------:R-:W-:Y:S01]  /*3220*/  IMAD.MOV.U32 R82, RZ, RZ, R54 ;  /* 0x000000ffff527224 */ /* 0x000fe200078e0036 */
[----:B--2---:R-:W-:-:S13]  /*3230*/  R2UR UR4, R44 ;  /* 0x000000002c0472ca */ /* 0x004fda00000e0000 */
[----:B------:R-:W-:-:S06]  /*3240*/  UISETP.NE.AND UP0, UPT, UR4, 0x3, UPT ;  /* 0x000000030400788c */ /* 0x000fcc000bf05270 */
[----:B------:R-:W-:-:S13]  /*3250*/  PLOP3.LUT P5, PT, PT, PT, UP0, 0x80, 0x0 ;  /* 0x000000000000781c */ /* 0x000fda0003faf008 */
[----:B------:R-:W-:Y:S05]  /*3260*/  @!P5 BRA `(.L_x_6642) ;  /* 0x000000000004d947 */ /* 0x000fea0003800000 */
[----:B------:R-:W-:Y:S01]  /*3270*/  BPT.TRAP 0x1 ;  /* 0x000000040000795c */ /* 0x000fe20000300000 */
.L_x_6642:
[----:B------:R-:W2:Y:S01]  /*3280*/  LDL R44, [R1+0x3c] ;  /* 0x00003c00012c7983 */ /* 0x000ea20000100800 */
[----:B------:R-:W-:Y:S01]  /*3290*/  IMAD R104, R19, 0x8, R18 ;  /* 0x0000000813687824 */ /* 0x000fe200078e0212 */
[----:B------:R-:W-:Y:S01]  /*32a0*/  BSSY B1, `(.L_x_6643) ;  /* 0x0000004000017945 */ /* 0x000fe20003800000 */
[----:B--2---:R-:W-:-:S04]  /*32b0*/  SHF.L.U32 R125, R44, 0x1f, RZ ;  /* 0x0000001f2c7d7819 */ /* 0x004fc800000006ff */
[----:B------:R-:W0:Y:S02]  /*32c0*/  SYNCS.PHASECHK.TRANS64.TRYWAIT P6, [R104+URZ+0x2e890], R125 ;  /* 0x02e8907d680075a7 */ /* 0x000e2400080c017f */
[----:B0-----:R-:W-:Y:S05]  /*32d0*/  @!P6 BRA `(.L_x_6644) ;  /* 0x000003080044e947 */ /* 0x001fea0003800000 */
.L_x_7005:
[----:B------:R-:W-:Y:S05]  /*32e0*/  BSYNC B1 ;  /* 0x0000000000017941 */ /* 0x000fea0003800000 */
.L_x_6643:
[----:B------:R-:W-:Y:S01]  /*32f0*/  BSSY B1, `(.L_x_6645) ;  /* 0x00000f7000017945 */ /* 0x000fe20003800000 */
[----:B------:R-:W-:-:S03]  /*3300*/  IMAD R155, R19, 0x7000, R25 ;  /* 0x00007000139b7824 */ /* 0x000fc600078e0219 */
        /* <DEDUP_REMOVED lines=21> */
[----:B------:R-:W-:Y:S01]  /*3460*/  F2FP.F16.E4M3.UNPACK_B R156, R164.H1 ;  /* 0x000000a4ff9c723e */ /* 0x000fe200030006ff */
[----:B--2---:R-:W-:Y:S01]  /*3470*/  IMAD.MOV.U32 R77, RZ, RZ, R44 ;  /* 0x000000ffff4d7224 */ /* 0x004fe200078e002c */
[----:B------:R-:W-:Y:S01]  /*3480*/  LOP3.LUT R79, R79, 0xff00, R76, 0xf8, !PT ;  /* 0x0000ff004f4f7812 */ /* 0x000fe200078ef84c */
[----:B------:R-:W-:Y:S01]  /*3490*/  IMAD.U32 R76, R160, 0x10000, RZ ;  /* 0x00010000a04c7824 */ /* 0x000fe200078e00ff */
[----:B------:R-:W-:Y:S01]  /*34a0*/  LOP3.LUT R157, R157, 0xff00, R78, 0xf8, !PT ;  /* 0x0000ff009d9d7812 */ /* 0x000fe200078ef84e */
[----:B------:R-:W-:Y:S01]  /*34b0*/  IMAD.U32 R78, R158, 0x10000, RZ ;  /* 0x000100009e4e7824 */ /* 0x000fe200078e00ff */
[----:B------:R-:W-:Y:S01]  /*34c0*/  F2FP.F16.E4M3.UNPACK_B R44, R45 ;  /* 0x0000002dff2c723e */ /* 0x000fe200020006ff */
[--C-:B------:R-:W-:Y:S01]  /*34d0*/  HADD2.F32 R161, -RZ, R156.reuse.H0_H0 ;  /* 0x2000009cffa17230 */ /* 0x100fe20000004100 */
[----:B------:R-:W-:Y:S01]  /*34e0*/  LOP3.LUT R76, R79, 0xff0000, R76, 0xf8, !PT ;  /* 0x00ff00004f4c7812 */ /* 0x000fe200078ef84c */
[----:B------:R-:W-:Y:S01]  /*34f0*/  HADD2.F32 R160, -RZ, R156.H1_H1 ;  /* 0x3000009cffa07230 */ /* 0x000fe20000004100 */
[----:B------:R-:W-:Y:S01]  /*3500*/  LOP3.LUT R79, R157, 0xff0000, R78, 0xf8, !PT ;  /* 0x00ff00009d4f7812 */ /* 0x000fe200078ef84e */
[--C-:B------:R-:W-:Y:S01]  /*3510*/  HADD2.F32 R78, -RZ, R44.reuse.H1_H1 ;  /* 0x3000002cff4e7230 */ /* 0x100fe20000004100 */
[----:B------:R-:W-:Y:S01]  /*3520*/  F2FP.F16.E4M3.UNPACK_B R158, R153.H1 ;  /* 0x00000099ff9e723e */ /* 0x000fe200030006ff */
[----:B------:R-:W-:Y:S01]  /*3530*/  HADD2.F32 R44, -RZ, R44.H0_H0 ;  /* 0x2000002cff2c7230 */ /* 0x000fe20000004100 */
[----:B------:R-:W-:-:S02]  /*3540*/  F2FP.F16.E4M3.UNPACK_B R45, R45.H1 ;  /* 0x0000002dff2d723e */ /* 0x000fc400030006ff */
[-C--:B------:R-:W-:Y:S01]  /*3550*/  FMUL.FTZ R163, R78, R161.reuse ;  /* 0x000000a14ea37220 */ /* 0x080fe20000410000 */
[--C-:B------:R-:W-:Y:S02]  /*3560*/  HADD2.F32 R159, -RZ, R158.reuse.H0_H0 ;  /* 0x2000009eff9f7230 */ /* 0x100fe40000004100 */
[--C-:B------:R-:W-:Y:S02]  /*3570*/  HADD2.F32 R157, -RZ, R45.reuse.H1_H1 ;  /* 0x3000002dff9d7230 */ /* 0x100fe40000004100 */
[----:B------:R-:W-:Y:S02]  /*3580*/  HADD2.F32 R156, -RZ, R45.H0_H0 ;  /* 0x2000002dff9c7230 */ /* 0x000fe40000004100 */
[C---:B------:R-:W-:Y:S01]  /*3590*/  FMUL.FTZ R45, R44.reuse, R161 ;  /* 0x000000a12c2d7220 */ /* 0x040fe20000410000 */
[----:B------:R-:W-:Y:S02]  /*35a0*/  HADD2.F32 R158, -RZ, R158.H1_H1 ;  /* 0x3000009eff9e7230 */ /* 0x000fe40000004100 */
[CC--:B------:R-:W-:Y:S01]  /*35b0*/  FMUL.FTZ R161, R157.reuse, R160.reuse ;  /* 0x000000a09da17220 */ /* 0x0c0fe20000410000 */
[-C--:B------:R-:W-:Y:S01]  /*35c0*/  FFMA.FTZ R44, R44, R159.reuse, -R163 ;  /* 0x0000009f2c2c7223 */ /* 0x080fe200000108a3 */
[----:B------:R-:W-:Y:S01]  /*35d0*/  FMUL.FTZ R162, R156, R160 ;  /* 0x000000a09ca27220 */ /* 0x000fe20000410000 */
[----:B------:R-:W-:Y:S01]  /*35e0*/  FFMA.FTZ R45, R78, R159, R45 ;  /* 0x0000009f4e2d7223 */ /* 0x000fe2000001002d */
[----:B------:R-:W-:Y:S01]  /*35f0*/  F2FP.F16.E4M3.UNPACK_B R160, R164 ;  /* 0x000000a4ffa0723e */ /* 0x000fe200020006ff */
[-C--:B------:R-:W-:Y:S01]  /*3600*/  FFMA.FTZ R163, R156, R158.reuse, -R161 ;  /* 0x0000009e9ca37223 */ /* 0x080fe200000108a1 */
[-C--:B------:R-:W-:Y:S01]  /*3610*/  F2FP.F16.E4M3.UNPACK_B R78, R77.reuse.H1 ;  /* 0x0000004dff4e723e */ /* 0x080fe200030006ff */
[----:B------:R-:W-:Y:S01]  /*3620*/  FFMA.FTZ R164, R157, R158, R162 ;  /* 0x0000009e9da47223 */ /* 0x000fe200000100a2 */
[----:B------:R-:W-:Y:S01]  /*3630*/  F2FP.F16.E4M3.UNPACK_B R77, R77 ;  /* 0x0000004dff4d723e */ /* 0x000fe200020006ff */
[----:B------:R-:W-:Y:S01]  /*3640*/  HADD2.F32 R159, -RZ, R160.H1_H1 ;  /* 0x300000a0ff9f7230 */ /* 0x000fe20000004100 */
[----:B------:R-:W-:Y:S01]  /*3650*/  F2FP.F16.E4M3.UNPACK_B R158, R153 ;  /* 0x00000099ff9e723e */ /* 0x000fe200020006ff */
[--C-:B------:R-:W-:Y:S01]  /*3660*/  HADD2.F32 R156, -RZ, R78.reuse.H0_H0 ;  /* 0x2000004eff9c7230 */ /* 0x100fe20000004100 */
[----:B------:R-:W-:Y:S01]  /*3670*/  F2FP.SATFINITE.E4M3.F32.PACK_AB_MERGE_C R168, R164, R163, RZ ;  /* 0x000000a3a4a8723e */ /* 0x000fe200048070ff */
[----:B------:R-:W-:-:S02]  /*3680*/  HADD2.F32 R157, -RZ, R78.H1_H1 ;  /* 0x3000004eff9d7230 */ /* 0x000fc40000004100 */
[--C-:B------:R-:W-:Y:S02]  /*3690*/  HADD2.F32 R78, -RZ, R77.reuse.H0_H0 ;  /* 0x2000004dff4e7230 */ /* 0x100fe40000004100 */
[-C--:B------:R-:W-:Y:S01]  /*36a0*/  FMUL.FTZ R162, R156, R159.reuse ;  /* 0x0000009f9ca27220 */ /* 0x080fe20000410000 */
[----:B------:R-:W-:Y:S02]  /*36b0*/  HADD2.F32 R153, -RZ, R77.H1_H1 ;  /* 0x3000004dff997230 */ /* 0x000fe40000004100 */
[----:B------:R-:W-:Y:S01]  /*36c0*/  FMUL.FTZ R161, R157, R159 ;  /* 0x0000009f9da17220 */ /* 0x000fe20000410000 */
[----:B------:R-:W-:Y:S01]  /*36d0*/  HADD2.F32 R77, -RZ, R158.H1_H1 ;  /* 0x3000009eff4d7230 */ /* 0x000fe20000004100 */
[----:B------:R-:W-:Y:S01]  /*36e0*/  F2FP.SATFINITE.E4M3.F32.PACK_AB_MERGE_C R45, R45, R44, R168 ;  /* 0x0000002c2d2d723e */ /* 0x000fe200048070a8 */
[----:B------:R-:W-:Y:S02]  /*36f0*/  HADD2.F32 R160, -RZ, R160.H0_H0 ;  /* 0x200000a0ffa07230 */ /* 0x000fe40000004100 */
[----:B------:R-:W-:-:S02]  /*3700*/  HADD2.F32 R158, -RZ, R158.H0_H0 ;  /* 0x2000009eff9e7230 */ /* 0x000fc40000004100 */
[-C--:B------:R-:W-:Y:S01]  /*3710*/  FFMA.FTZ R161, R156, R77.reuse, -R161 ;  /* 0x0000004d9ca17223 */ /* 0x080fe200000108a1 */
[----:B------:R-:W-:Y:S01]  /*3720*/  FFMA.FTZ R162, R157, R77, R162 ;  /* 0x0000004d9da27223 */ /* 0x000fe200000100a2 */
[CC--:B------:R-:W-:Y:S01]  /*3730*/  FMUL.FTZ R159, R153.reuse, R160.reuse ;  /* 0x000000a0999f7220 */ /* 0x0c0fe20000410000 */
[-C--:B------:R-:W-:Y:S01]  /*3740*/  F2FP.F16.E4M3.UNPACK_B R156, R47.reuse.H1 ;  /* 0x0000002fff9c723e */ /* 0x080fe200030006ff */
[C---:B------:R-:W-:Y:S01]  /*3750*/  FMUL.FTZ R160, R78.reuse, R160 ;  /* 0x000000a04ea07220 */ /* 0x040fe20000410000 */
[----:B------:R-:W-:Y:S01]  /*3760*/  F2FP.F16.E4M3.UNPACK_B R47, R47 ;  /* 0x0000002fff2f723e */ /* 0x000fe200020006ff */
[-C--:B------:R-:W-:Y:S01]  /*3770*/  FFMA.FTZ R77, R78, R158.reuse, -R159 ;  /* 0x0000009e4e4d7223 */ /* 0x080fe2000001089f */
[----:B------:R-:W-:Y:S01]  /*3780*/  F2FP.SATFINITE.E4M3.F32.PACK_AB_MERGE_C R167, R162, R161, RZ ;  /* 0x000000a1a2a7723e */ /* 0x000fe200048070ff */
[--C-:B------:R-:W-:Y:S01]  /*3790*/  HADD2.F32 R157, -RZ, R156.reuse.H0_H0 ;  /* 0x2000009cff9d7230 */ /* 0x100fe20000004100 */
[-C--:B------:R-:W-:Y:S01]  /*37a0*/  F2FP.F16.E4M3.UNPACK_B R162, R79.reuse.H1 ;  /* 0x0000004fffa2723e */ /* 0x080fe200030006ff */
[----:B------:R-:W-:Y:S01]  /*37b0*/  FFMA.FTZ R78, R153, R158, R160 ;  /* 0x0000009e994e7223 */ /* 0x000fe200000100a0 */
[----:B------:R-:W-:Y:S01]  /*37c0*/  F2FP.F16.E4M3.UNPACK_B R159, R76.H1 ;  /* 0x0000004cff9f723e */ /* 0x000fe200030006ff */
        /* <DEDUP_REMOVED lines=23> */
[----:B------:R-:W-:Y:S01]  /*3940*/  F2FP.SATFINITE.E4M3.F32.PACK_AB_MERGE_C R44, R78, R77, R167 ;  /* 0x0000004d4e2c723e */ /* 0x000fe200048070a7 */
        /* <DEDUP_REMOVED lines=13> */
[----:B------:R-:W-:-:S04]  /*3a20*/  F2FP.SATFINITE.E4M3.F32.PACK_AB_MERGE_C R160, R160, R163, RZ ;  /* 0x000000a3a0a0723e */ /* 0x000fc800048070ff */
[----:B------:R-:W-:Y:S02]  /*3a30*/  F2FP.SATFINITE.E4M3.F32.PACK_AB_MERGE_C R46, R161, R156, R153 ;  /* 0x0000009ca12e723e */ /* 0x000fe40004807099 */
[----:B------:R-:W-:-:S07]  /*3a40*/  F2FP.SATFINITE.E4M3.F32.PACK_AB_MERGE_C R47, R162, R157, R160 ;  /* 0x0000009da22f723e */ /* 0x000fce00048070a0 */
.L_x_6650:
[----:B------:R-:W-:Y:S05]  /*3a50*/  BSYNC B3 ;  /* 0x0000000000037941 */ /* 0x000fea0003800000 */
.L_x_6649:
[----:B------:R-:W-:Y:S01]  /*3a60*/  ULDC.64 UR4, c[0x0][0x2d8] ;  /* 0x0000b60000047ab9 */ /* 0x000fe20000000a00 */
[----:B------:R-:W-:Y:S01]  /*3a70*/  ULDC.64 UR6, c[0x0][0x208] ;  /* 0x0000820000067ab9 */ /* 0x000fe20000000a00 */
[----:B------:R-:W-:-:S04]  /*3a80*/  IADD3 R76, P2, P6, R151, UR4, R38 ;  /* 0x00000004974c7c10 */ /* 0x000fc8000fe5e026 */
[----:B------:R-:W-:-:S05]  /*3a90*/  IADD3.X R77, R150, UR5, R33, P2, P6 ;  /* 0x00000005964d7c10 */ /* 0x000fca00097ec421 */
[----:B--2---:R1:W-:Y:S04]  /*3aa0*/  STG.E.128 desc[UR6][R76.64], R44 ;  /* 0x0000002c4c007986 */ /* 0x0043e8000c101d06 */
.L_x_6648:
[----:B------:R-:W-:Y:S05]  /*3ab0*/  BSYNC B2 ;  /* 0x0000000000027941 */ /* 0x000fea0003800000 */
.L_x_6647:
[----:B------:R-:W-:Y:S05]  /*3ac0*/  @P1 BRA `(.L_x_6646) ;  /* 0x0000000400e41947 */ /* 0x000fea0003800000 */
[----:B------:R-:W-:Y:S01]  /*3ad0*/  LOP3.LUT P2, RZ, R232, 0x4, RZ, 0xc0, !PT ;  /* 0x00000004e8ff7812 */ /* 0x000fe2000784c0ff */
[C---:B-1----:R-:W-:Y:S01]  /*3ae0*/  VIADD R45, R155.reuse, 0x40 ;  /* 0x000000409b2d7836 */ /* 0x042fe20000000000 */
[----:B------:R-:W-:Y:S11]  /*3af0*/  BSSY B2, `(.L_x_6651) ;  /* 0x0000071000027945 */ /* 0x000ff60003800000 */
[----:B------:R-:W-:Y:S01]  /*3b00*/  @P2 VIADD R45, R155, 0xffffffc0 ;  /* 0xffffffc09b2d2836 */ /* 0x000fe20000000000 */
[----:B------:R-:W-:-:S03]  /*3b10*/  ISETP.GE.AND P2, PT, R235, R128, PT ;  /* 0x00000080eb00720c */ /* 0x000fc60003f46270 */
[----:B------:R-:W-:-:S06]  /*3b20*/  IMAD.IADD R45, R18, 0x1, R45 ;  /* 0x00000001122d7824 */ /* 0x000fcc00078e022d */
[----:B------:R-:W1:Y:S04]  /*3b30*/  LDS.128 R44, [R45+0x20400] ;  /* 0x020400002d2c7984 */ /* 0x000e680000000c00 */
[----:B------:R-:W-:Y:S05]  /*3b40*/  @P2 BRA `(.L_x_6652) ;  /* 0x0000000400ac2947 */ /* 0x000fea0003800000 */
        /* <DEDUP_REMOVED lines=12> */
[----:B-1----:R-:W-:Y:S01]  /*3c10*/  IMAD.MOV.U32 R72, RZ, RZ, R44 ;  /* 0x000000ffff487224 */ /* 0x002fe200078e002c */
        /* <DEDUP_REMOVED lines=77> */
[----:B------:R-:W-:Y:S01]  /*40f0*/  FMUL.FTZ R160, R72, R79 ;  /* 0x0000004f48a07220 */ /* 0x000fe20000410000 */
[----:B------:R-:W-:-:S02]  /*4100*/  HADD2.F32 R46, -RZ, R46.H1_H1 ;  /* 0x3000002eff2e7230 */ /* 0x000fc40000004100 */
[----:B------:R-:W-:Y:S01]  /*4110*/  FMUL.FTZ R77, R73, R79 ;  /* 0x0000004f494d7220 */ /* 0x000fe20000410000 */
[----:B------:R-:W-:Y:S01]  /*4120*/  HADD2.F32 R156, -RZ, R156.H0_H0 ;  /* 0x2000009cff9c7230 */ /* 0x000fe20000004100 */
[----:B------:R-:W-:Y:S01]  /*4130*/  F2FP.SATFINITE.E4M3.F32.PACK_AB_MERGE_C R152, R152, R157, RZ ;  /* 0x0000009d9898723e */ /* 0x000fe200048070ff */
        /* <DEDUP_REMOVED lines=11> */
[----:B------:R-:W-:-:S07]  /*41f0*/  F2FP.SATFINITE.E4M3.F32.PACK_AB_MERGE_C R46, R75, R74, R152 ;  /* 0x0000004a4b2e723e */ /* 0x000fce0004807098 */
.L_x_6652:
[----:B------:R-:W-:Y:S05]  /*4200*/  BSYNC B2 ;  /* 0x0000000000027941 */ /* 0x000fea0003800000 */
.L_x_6651:
[----:B------:R-:W-:Y:S01]  /*4210*/  ULDC.64 UR4, c[0x0][0x2d8] ;  /* 0x0000b60000047ab9 */ /* 0x000fe20000000a00 */
[----:B------:R-:W-:Y:S01]  /*4220*/  ULDC.64 UR6, c[0x0][0x208] ;  /* 0x0000820000067ab9 */ /* 0x000fe20000000a00 */
[----:B------:R-:W-:-:S04]  /*4230*/  IADD3 R72, P2, P6, R35, UR4, R151 ;  /* 0x0000000423487c10 */ /* 0x000fc8000fe5e097 */
[----:B------:R-:W-:-:S05]  /*4240*/  IADD3.X R73, R101, UR5, R150, P2, P6 ;  /* 0x0000000565497c10 */ /* 0x000fca00097ec496 */
[----:B-1----:R2:W-:Y:S04]  /*4250*/  STG.E.128 desc[UR6][R72.64], R44 ;  /* 0x0000002c48007986 */ /* 0x0025e8000c101d06 */
.L_x_6646:
[----:B------:R-:W-:Y:S05]  /*4260*/  BSYNC B1 ;  /* 0x0000000000017941 */ /* 0x000fea0003800000 */
.L_x_6645:
        /* <DEDUP_REMOVED lines=117> */
.L_x_6658:
[----:B------:R-:W-:Y:S05]  /*49c0*/  BSYNC B3 ;  /* 0x0000000000037941 */ /* 0x000fea0003800000 */
.L_x_6657:
[----:B------:R-:W-:Y:S01]  /*49d0*/  ULDC.64 UR4, c[0x0][0x2d8] ;  /* 0x0000b60000047ab9 */ /* 0x000fe20000000a00 */
[----:B------:R-:W-:Y:S01]  /*49e0*/  ULDC.64 UR6, c[0x0][0x208] ;  /* 0x0000820000067ab9 */ /* 0x000fe20000000a00 */
[----:B------:R-:W-:-:S04]  /*49f0*/  IADD3 R68, P2, P3, R73, UR4, R38 ;  /* 0x0000000449447c10 */ /* 0x000fc8000fb5e026 */
[----:B------:R-:W-:-:S05]  /*4a00*/  IADD3.X R69, R72, UR5, R33, P2, P3 ;  /* 0x0000000548457c10 */ /* 0x000fca00097e6421 */
[----:B--2---:R2:W-:Y:S04]  /*4a10*/  STG.E.128 desc[UR6][R68.64], R44 ;  /* 0x0000002c44007986 */ /* 0x0045e8000c101d06 */
.L_x_6656:
[----:B------:R-:W-:Y:S05]  /*4a20*/  BSYNC B2 ;  /* 0x0000000000027941 */ /* 0x000fea0003800000 */
.L_x_6655:
        /* <DEDUP_REMOVED lines=21> */
[----:B-1----:R-:W-:Y:S01]  /*4b80*/  IMAD.MOV.U32 R64, RZ, RZ, R44 ;  /* 0x000000ffff407224 */ /* 0x002fe200078e002c */
        /* <DEDUP_REMOVED lines=94> */
.L_x_6660:
[----:B------:R-:W-:Y:S05]  /*5170*/  BSYNC B2 ;  /* 0x0000000000027941 */ /* 0x000fea0003800000 */
.L_x_6659:
[----:B------:R-:W-:Y:S01]  /*5180*/  ULDC.64 UR4, c[0x0][0x2d8] ;  /* 0x0000b60000047ab9 */ /* 0x000fe20000000a00 */
[----:B------:R-:W-:Y:S01]  /*5190*/  ULDC.64 UR6, c[0x0][0x208] ;  /* 0x0000820000067ab9 */ /* 0x000fe20000000a00 */
[----:B------:R-:W-:-:S04]  /*51a0*/  IADD3 R64, P2, P3, R35, UR4, R73 ;  /* 0x0000000423407c10 */ /* 0x000fc8000fb5e049 */
[----:B------:R-:W-:-:S05]  /*51b0*/  IADD3.X R65, R101, UR5, R72, P2, P3 ;  /* 0x0000000565417c10 */ /* 0x000fca00097e6448 */
[----:B-1----:R3:W-:Y:S04]  /*51c0*/  STG.E.128 desc[UR6][R64.64], R44 ;  /* 0x0000002c40007986 */ /* 0x0027e8000c101d06 */
.L_x_6654:
[----:B------:R-:W-:Y:S05]  /*51d0*/  BSYNC B1 ;  /* 0x0000000000017941 */ /* 0x000fea0003800000 */
.L_x_6653:
        /* <DEDUP_REMOVED lines=42> */
[-C--:B------:R-:W-:Y:S01]  /*5480*/  FMUL.FTZ R72, R62, R69.reuse ;  /* 0x000000453e487220 */ /* 0x080fe20000410000 */
[----:B------:R-:W-:Y:S02]  /*5490*/  HADD2.F32 R45, -RZ, R45.H0_H0 ;  /* 0x2000002dff2d7230 */ /* 0x000fe40000004100 */
[C---:B------:R-:W-:Y:S01]  /*54a0*/  FMUL.FTZ R68, R44.reuse, R68 ;  /* 0x000000442c447220 */ /* 0x040fe20000410000 */
[----:B------:R-:W-:Y:S02]  /*54b0*/  HADD2.F32 R63, -RZ, R63.H1_H1 ;  /* 0x3000003fff3f7230 */ /* 0x000fe40000004100 */
[----:B------:R-:W-:Y:S01]  /*54c0*/  FFMA.FTZ R44, R44, R66, -R71 ;  /* 0x000000422c2c7223 */ /* 0x000fe20000010847 */
        /* <DEDUP_REMOVED lines=71> */
.L_x_6666:
[----:B------:R-:W-:Y:S05]  /*5940*/  BSYNC B3 ;  /* 0x0000000000037941 */ /* 0x000fea0003800000 */
.L_x_6665:
[----:B------:R-:W-:Y:S01]  /*5950*/  ULDC.64 UR4, c[0x0][0x2d8] ;  /* 0x0000b60000047ab9 */ /* 0x000fe20000000a00 */
[----:B------:R-:W-:Y:S01]  /*5960*/  ULDC.64 UR6, c[0x0][0x208] ;  /* 0x0000820000067ab9 */ /* 0x000fe20000000a00 */
[----:B------:R-:W-:-:S04]  /*5970*/  IADD3 R60, P2, P3, R65, UR4, R38 ;  /* 0x00000004413c7c10 */ /* 0x000fc8000fb5e026 */
[----:B------:R-:W-:-:S05]  /*5980*/  IADD3.X R61, R64, UR5, R33, P2, P3 ;  /* 0x00000005403d7c10 */ /* 0x000fca00097e6421 */
[----:B--2---:R3:W-:Y:S04]  /*5990*/  STG.E.128 desc[UR6][R60.64], R44 ;  /* 0x0000002c3c007986 */ /* 0x0047e8000c101d06 */
.L_x_6664:
[----:B------:R-:W-:Y:S05]  /*59a0*/  BSYNC B2 ;  /* 0x0000000000027941 */ /* 0x000fea0003800000 */
.L_x_6663:
        /* <DEDUP_REMOVED lines=9> */
[--C-:B------:R-:W-:Y:S02]  /*5a40*/  SHF.R.U32.HI R67, RZ, 0x18, R57.reuse ;  /* 0x00000018ff437819 */ /* 0x100fe40000011639 */
[----:B------:R-:W-:Y:S02]  /*5a50*/  LOP3.LUT R56, R57, 0xff, RZ, 0xc0, !PT ;  /* 0x000000ff39387812 */ /* 0x000fe400078ec0ff */
[--C-:B------:R-:W-:Y:S02]  /*5a60*/  SHF.R.U32.HI R63, RZ, 0x8, R57.reuse ;  /* 0x00000008ff3f7819 */ /* 0x100fe40000011639 */
[----:B------:R-:W-:Y:S02]  /*5a70*/  SHF.R.U32.HI R61, RZ, 0x10, R57 ;  /* 0x00000010ff3d7819 */ /* 0x000fe40000011639 */
[--C-:B------:R-:W-:Y:S02]  /*5a80*/  SHF.R.U32.HI R60, RZ, 0x8, R59.reuse ;  /* 0x00000008ff3c7819 */ /* 0x100fe4000001163b */
[----:B------:R-:W-:-:S02]  /*5a90*/  SHF.R.U32.HI R58, RZ, 0x18, R59 ;  /* 0x00000018ff3a7819 */ /* 0x000fc4000001163b */
[----:B------:R-:W-:Y:S02]  /*5aa0*/  LOP3.LUT R57, R59, 0xff, RZ, 0xc0, !PT ;  /* 0x000000ff3b397812 */ /* 0x000fe400078ec0ff */
[----:B------:R-:W-:Y:S01]  /*5ab0*/  SHF.R.U32.HI R62, RZ, 0x10, R59 ;  /* 0x00000010ff3e7819 */ /* 0x000fe2000001163b */
[----:B------:R-:W-:Y:S01]  /*5ac0*/  IMAD.SHL.U32 R59, R60, 0x100, RZ ;  /* 0x000001003c3b7824 */ /* 0x000fe200078e00ff */
[----:B------:R-:W-:Y:S01]  /*5ad0*/  PRMT R58, R58, 0x654, R57 ;  /* 0x000006543a3a7816 */ /* 0x000fe20000000039 */
[----:B------:R-:W-:Y:S01]  /*5ae0*/  IMAD.SHL.U32 R57, R63, 0x100, RZ ;  /* 0x000001003f397824 */ /* 0x000fe200078e00ff */
[----:B------:R-:W-:Y:S01]  /*5af0*/  PRMT R56, R67, 0x654, R56 ;  /* 0x0000065443387816 */ /* 0x000fe20000000038 */
[----:B------:R-:W-:Y:S01]  /*5b00*/  IMAD.U32 R62, R62, 0x10000, RZ ;  /* 0x000100003e3e7824 */ /* 0x000fe200078e00ff */
[----:B------:R-:W-:Y:S01]  /*5b10*/  LOP3.LUT R59, R58, 0xff00, R59, 0xf8, !PT ;  /* 0x0000ff003a3b7812 */ /* 0x000fe200078ef83b */
[----:B------:R-:W-:Y:S01]  /*5b20*/  IMAD.U32 R58, R61, 0x10000, RZ ;  /* 0x000100003d3a7824 */ /* 0x000fe200078e00ff */
[----:B------:R-:W-:-:S02]  /*5b30*/  LOP3.LUT R57, R56, 0xff00, R57, 0xf8, !PT ;  /* 0x0000ff0038397812 */ /* 0x000fc400078ef839 */
[----:B------:R-:W-:Y:S02]  /*5b40*/  F2FP.F16.E4M3.UNPACK_B R60, R137.H1 ;  /* 0x00000089ff3c723e */ /* 0x000fe400030006ff */
[-C--:B-1----:R-:W-:Y:S02]  /*5b50*/  F2FP.F16.E4M3.UNPACK_B R56, R45.reuse ;  /* 0x0000002dff38723e */ /* 0x082fe400020006ff */
        /* <DEDUP_REMOVED lines=88> */
.L_x_6668:
[----:B------:R-:W-:Y:S05]  /*60e0*/  BSYNC B2 ;  /* 0x0000000000027941 */ /* 0x000fea0003800000 */
.L_x_6667:
[----:B------:R-:W-:Y:S01]  /*60f0*/  ULDC.64 UR4, c[0x0][0x2d8] ;  /* 0x0000b60000047ab9 */ /* 0x000fe20000000a00 */
[----:B------:R-:W-:Y:S01]  /*6100*/  ULDC.64 UR6, c[0x0][0x208] ;  /* 0x0000820000067ab9 */ /* 0x000fe20000000a00 */
[----:B------:R-:W-:-:S04]  /*6110*/  IADD3 R56, P2, P3, R35, UR4, R65 ;  /* 0x0000000423387c10 */ /* 0x000fc8000fb5e041 */
[----:B------:R-:W-:-:S05]  /*6120*/  IADD3.X R57, R101, UR5, R64, P2, P3 ;  /* 0x0000000565397c10 */ /* 0x000fca00097e6440 */
[----:B-1----:R4:W-:Y:S04]  /*6130*/  STG.E.128 desc[UR6][R56.64], R44 ;  /* 0x0000002c38007986 */ /* 0x0029e8000c101d06 */
.L_x_6662:
[----:B------:R-:W-:Y:S05]  /*6140*/  BSYNC B1 ;  /* 0x0000000000017941 */ /* 0x000fea0003800000 */
.L_x_6661:
[----:B------:R-:W-:Y:S05]  /*6150*/  @P4 BRA `(.L_x_6669) ;  /* 0x0000005c00b04947 */ /* 0x000fea0003800000 */
[----:B------:R-:W-:Y:S01]  /*6160*/  IADD3 R126, P2, P3, R115, R126, R22 ;  /* 0x0000007e737e7210 */ /* 0x000fe20007b5e016 */
[----:B------:R-:W-:Y:S03]  /*6170*/  BSSY B1, `(.L_x_6670) ;  /* 0x0000079000017945 */ /* 0x000fe60003800000 */
[----:B----4-:R-:W-:Y:S01]  /*6180*/  IADD3.X R56, R114, R129, R23, P2, P3 ;  /* 0x0000008172387210 */ /* 0x010fe200017e6417 */
[----:B------:R-:W-:Y:S08]  /*6190*/  @P0 BRA `(.L_x_6671) ;  /* 0x0000000400d80947 */ /* 0x000ff00003800000 */
        /* <DEDUP_REMOVED lines=13> */
[----:B------:R-:W-:Y:S01]  /*6270*/  IMAD.MOV.U32 R53, RZ, RZ, R46 ;  /* 0x000000ffff357224 */ /* 0x000fe200078e002e */
        /* <DEDUP_REMOVED lines=9> */
[----:B------:R-:W-:Y:S02]  /*6310*/  F2FP.F16.E4M3.UNPACK_B R46, R45 ;  /* 0x0000002dff2e723e */ /* 0x000fe400020006ff */
[----:B------:R-:W-:Y:S01]  /*6320*/  LOP3.LUT R61, R55, 0xff0000, R60, 0xf8, !PT ;  /* 0x00ff0000373d7812 */ /* 0x000fe200078ef83c */
[--C-:B------:R-:W-:Y:S01]  /*6330*/  HADD2.F32 R59, -RZ, R57.reuse.H0_H0 ;  /* 0x20000039ff3b7230 */ /* 0x100fe20000004100 */
[----:B------:R-:W-:Y:S01]  /*6340*/  LOP3.LUT R58, R47, 0xff0000, R52, 0xf8, !PT ;  /* 0x00ff00002f3a7812 */ /* 0x000fe200078ef834 */
[--C-:B------:R-:W-:Y:S01]  /*6350*/  HADD2.F32 R47, -RZ, R46.reuse.H1_H1 ;  /* 0x3000002eff2f7230 */ /* 0x100fe20000004100 */
        /* <DEDUP_REMOVED lines=19> */
[----:B------:R-:W-:Y:S01]  /*6490*/  HADD2.F32 R55, -RZ, R82.H1_H1 ;  /* 0x30000052ff377230 */ /* 0x000fe20000004100 */
[----:B------:R-:W-:Y:S01]  /*64a0*/  F2FP.F16.E4M3.UNPACK_B R44, R44 ;  /* 0x0000002cff2c723e */ /* 0x000fe200020006ff */
[----:B------:R-:W-:-:S02]  /*64b0*/  HADD2.F32 R52, -RZ, R83.H1_H1 ;  /* 0x30000053ff347230 */ /* 0x000fc40000004100 */
[--C-:B------:R-:W-:Y:S01]  /*64c0*/  HADD2.F32 R47, -RZ, R45.reuse.H1_H1 ;  /* 0x3000002dff2f7230 */ /* 0x100fe20000004100 */
[----:B------:R-:W-:Y:S01]  /*64d0*/  F2FP.SATFINITE.E4M3.F32.PACK_AB_MERGE_C R70, R66, R59, RZ ;  /* 0x0000003b4246723e */ /* 0x000fe200048070ff */
[----:B------:R-:W-:Y:S02]  /*64e0*/  HADD2.F32 R46, -RZ, R45.H0_H0 ;  /* 0x2000002dff2e7230 */ /* 0x000fe40000004100 */
[----:B------:R-:W-:Y:S02]  /*64f0*/  HADD2.F32 R45, -RZ, R44.H0_H0 ;  /* 0x2000002cff2d7230 */ /* 0x000fe40000004100 */
[-C--:B------:R-:W-:Y:S01]  /*6500*/  FMUL.FTZ R57, R47, R55.reuse ;  /* 0x000000372f397220 */ /* 0x080fe20000410000 */
[----:B------:R-:W-:Y:S02]  /*6510*/  HADD2.F32 R82, -RZ, R82.H0_H0 ;  /* 0x20000052ff527230 */ /* 0x000fe40000004100 */
[----:B------:R-:W-:Y:S01]  /*6520*/  FMUL.FTZ R62, R46, R55 ;  /* 0x000000372e3e7220 */ /* 0x000fe20000410000 */
[----:B------:R-:W-:-:S02]  /*6530*/  HADD2.F32 R44, -RZ, R44.H1_H1 ;  /* 0x3000002cff2c7230 */ /* 0x000fc40000004100 */
[-C--:B------:R-:W-:Y:S01]  /*6540*/  FFMA.FTZ R57, R46, R52.reuse, -R57 ;  /* 0x000000342e397223 */ /* 0x080fe20000010839 */
[----:B------:R-:W-:Y:S02]  /*6550*/  HADD2.F32 R83, -RZ, R83.H0_H0 ;  /* 0x20000053ff537230 */ /* 0x000fe40000004100 */
[----:B------:R-:W-:Y:S01]  /*6560*/  FFMA.FTZ R52, R47, R52, R62 ;  /* 0x000000342f347223 */ /* 0x000fe2000001003e */
[-C--:B------:R-:W-:Y:S01]  /*6570*/  FMUL.FTZ R55, R45, R82.reuse ;  /* 0x000000522d377220 */ /* 0x080fe20000410000 */
[----:B------:R-:W-:-:S03]  /*6580*/  FMUL.FTZ R60, R44, R82 ;  /* 0x000000522c3c7220 */ /* 0x000fc60000410000 */
[----:B------:R-:W-:Y:S01]  /*6590*/  F2FP.SATFINITE.E4M3.F32.PACK_AB_MERGE_C R69, R52, R57, RZ ;  /* 0x000000393445723e */ /* 0x000fe200048070ff */
[-C--:B------:R-:W-:Y:S01]  /*65a0*/  FFMA.FTZ R62, R45, R83.reuse, -R60 ;  /* 0x000000532d3e7223 */ /* 0x080fe2000001083c */
[----:B------:R-:W-:Y:S01]  /*65b0*/  F2FP.F16.E4M3.UNPACK_B R45, R54.H1 ;  /* 0x00000036ff2d723e */ /* 0x000fe200030006ff */
[----:B------:R-:W-:Y:S01]  /*65c0*/  FFMA.FTZ R83, R44, R83, R55 ;  /* 0x000000532c537223 */ /* 0x000fe20000010037 */
[----:B------:R-:W-:Y:S02]  /*65d0*/  F2FP.F16.E4M3.UNPACK_B R57, R61.H1 ;  /* 0x0000003dff39723e */ /* 0x000fe400030006ff */
[-C--:B------:R-:W-:Y:S01]  /*65e0*/  F2FP.F16.E4M3.UNPACK_B R52, R58.reuse.H1 ;  /* 0x0000003aff34723e */ /* 0x080fe200030006ff */
[----:B------:R-:W-:Y:S01]  /*65f0*/  HADD2.F32 R47, -RZ, R45.H1_H1 ;  /* 0x3000002dff2f7230 */ /* 0x000fe20000004100 */
[----:B------:R-:W-:Y:S01]  /*6600*/  F2FP.F16.E4M3.UNPACK_B R44, R53.H1 ;  /* 0x00000035ff2c723e */ /* 0x000fe200030006ff */
        /* <DEDUP_REMOVED lines=22> */
[--C-:B------:R-:W-:Y:S02]  /*6770*/  HADD2.F32 R44, -RZ, R53.reuse.H0_H0 ;  /* 0x20000035ff2c7230 */ /* 0x100fe40000004100 */
[----:B------:R-:W-:Y:S01]  /*6780*/  HADD2.F32 R54, -RZ, R54.H1_H1 ;  /* 0x30000036ff367230 */ /* 0x000fe20000004100 */
[----:B------:R-:W-:Y:S01]  /*6790*/  F2FP.SATFINITE.E4M3.F32.PACK_AB_MERGE_C R60, R60, R65, RZ ;  /* 0x000000413c3c723e */ /* 0x000fe200048070ff */
[----:B------:R-:W-:-:S02]  /*67a0*/  HADD2.F32 R53, -RZ, R53.H1_H1 ;  /* 0x30000035ff357230 */ /* 0x000fc40000004100 */
[----:B------:R-:W-:Y:S01]  /*67b0*/  FMUL.FTZ R46, R44, R61 ;  /* 0x0000003d2c2e7220 */ /* 0x000fe20000410000 */
[----:B------:R-:W-:Y:S02]  /*67c0*/  HADD2.F32 R58, -RZ, R58.H0_H0 ;  /* 0x2000003aff3a7230 */ /* 0x000fe40000004100 */
[----:B------:R-:W-:Y:S01]  /*67d0*/  FMUL.FTZ R66, R54, R57 ;  /* 0x0000003936427220 */ /* 0x000fe20000410000 */
[----:B------:R-:W-:Y:S02]  /*67e0*/  HADD2.F32 R52, -RZ, R52.H0_H0 ;  /* 0x20000034ff347230 */ /* 0x000fe40000004100 */
[----:B------:R-:W-:Y:S01]  /*67f0*/  FMUL.FTZ R47, R53, R61 ;  /* 0x0000003d352f7220 */ /* 0x000fe20000410000 */
[----:B------:R-:W-:Y:S01]  /*6800*/  FMUL.FTZ R57, R45, R57 ;  /* 0x000000392d397220 */ /* 0x000fe20000410000 */
[-C--:B------:R-:W-:Y:S01]  /*6810*/  FFMA.FTZ R46, R53, R58.reuse, R46 ;  /* 0x0000003a352e7223 */ /* 0x080fe2000001002e */
[----:B------:R-:W-:Y:S01]  /*6820*/  F2FP.SATFINITE.E4M3.F32.PACK_AB_MERGE_C R67, R68, R67, RZ ;  /* 0x000000434443723e */ /* 0x000fe200048070ff */
[----:B------:R-:W-:Y:S01]  /*6830*/  FFMA.FTZ R47, R44, R58, -R47 ;  /* 0x0000003a2c2f7223 */ /* 0x000fe2000001082f */
[-C--:B------:R-:W-:Y:S01]  /*6840*/  FFMA.FTZ R66, R45, R52.reuse, -R66 ;  /* 0x000000342d427223 */ /* 0x080fe20000010842 */
[----:B------:R-:W-:Y:S01]  /*6850*/  FFMA.FTZ R57, R54, R52, R57 ;  /* 0x0000003436397223 */ /* 0x000fe20000010039 */
[----:B------:R-:W-:-:S02]  /*6860*/  F2FP.SATFINITE.E4M3.F32.PACK_AB_MERGE_C R45, R64, R63, R70 ;  /* 0x0000003f402d723e */ /* 0x000fc40004807046 */
[----:B------:R-:W-:Y:S02]  /*6870*/  F2FP.SATFINITE.E4M3.F32.PACK_AB_MERGE_C R46, R46, R47, R60 ;  /* 0x0000002f2e2e723e */ /* 0x000fe4000480703c */
[----:B------:R-:W-:Y:S02]  /*6880*/  F2FP.SATFINITE.E4M3.F32.PACK_AB_MERGE_C R44, R83, R62, R69 ;  /* 0x0000003e532c723e */ /* 0x000fe40004807045 */
[----:B------:R-:W-:-:S07]  /*6890*/  F2FP.SATFINITE.E4M3.F32.PACK_AB_MERGE_C R47, R57, R66, R67 ;  /* 0x00000042392f723e */ /* 0x000fce0004807043 */
.L_x_6673:
[----:B------:R-:W-:Y:S05]  /*68a0*/  BSYNC B2 ;  /* 0x0000000000027941 */ /* 0x000fea0003800000 */
.L_x_6672:
[----:B------:R-:W-:Y:S01]  /*68b0*/  ULDC.64 UR4, c[0x0][0x2d8] ;  /* 0x0000b60000047ab9 */ /* 0x000fe20000000a00 */
[----:B------:R-:W-:Y:S01]  /*68c0*/  ULDC.64 UR6, c[0x0][0x208] ;  /* 0x0000820000067ab9 */ /* 0x000fe20000000a00 */
[----:B------:R-:W-:-:S04]  /*68d0*/  IADD3 R52, P2, P3, R126, UR4, R38 ;  /* 0x000000047e347c10 */ /* 0x000fc8000fb5e026 */
[----:B------:R-:W-:-:S05]  /*68e0*/  IADD3.X R53, R56, UR5, R33, P2, P3 ;  /* 0x0000000538357c10 */ /* 0x000fca00097e6421 */
[----:B--2---:R4:W-:Y:S04]  /*68f0*/  STG.E.128 desc[UR6][R52.64], R44 ;  /* 0x0000002c34007986 */ /* 0x0049e8000c101d06 */
.L_x_6671:
[----:B------:R-:W-:Y:S05]  /*6900*/  BSYNC B1 ;  /* 0x0000000000017941 */ /* 0x000fea0003800000 */
.L_x_6670:
[----:B------:R-:W-:Y:S05]  /*6910*/  @P1 BRA `(.L_x_6669) ;  /* 0x0000005400c01947 */ /* 0x000fea0003800000 */
[----:B------:R-:W-:Y:S01]  /*6920*/  LOP3.LUT P2, RZ, R232, 0x4, RZ, 0xc0, !PT ;  /* 0x00000004e8ff7812 */ /* 0x000fe2000784c0ff */
[C---:B-1234-:R-:W-:Y:S01]  /*6930*/  VIADD R45, R155.reuse, 0x40 ;  /* 0x000000409b2d7836 */ /* 0x05efe20000000000 */
[----:B------:R-:W-:Y:S11]  /*6940*/  BSSY B1, `(.L_x_6674) ;  /* 0x0000070000017945 */ /* 0x000ff60003800000 */
[----:B------:R-:W-:Y:S01]  /*6950*/  @P2 VIADD R45, R155, 0xffffffc0 ;  /* 0xffffffc09b2d2836 */ /* 0x000fe20000000000 */
[----:B------:R-:W-:-:S03]  /*6960*/  ISETP.GE.AND P2, PT, R235, R128, PT ;  /* 0x00000080eb00720c */ /* 0x000fc60003f46270 */
[----:B------:R-:W-:-:S06]  /*6970*/  IMAD.IADD R45, R18, 0x1, R45 ;  /* 0x00000001122d7824 */ /* 0x000fcc00078e022d */
[----:B------:R-:W1:Y:S04]  /*6980*/  LDS.128 R44, [R45+0x26400] ;  /* 0x026400002d2c7984 */ /* 0x000e680000000c00 */
        /* <DEDUP_REMOVED lines=107> */
.L_x_6675:
[----:B------:R-:W-:Y:S05]  /*7040*/  BSYNC B1 ;  /* 0x0000000000017941 */ /* 0x000fea0003800000 */
.L_x_6674:
[----:B------:R-:W-:Y:S01]  /*7050*/  ULDC.64 UR4, c[0x0][0x2d8] ;  /* 0x0000b60000047ab9 */ /* 0x000fe20000000a00 */
[----:B------:R-:W-:Y:S01]  /*7060*/  ULDC.64 UR6, c[0x0][0x208] ;  /* 0x0000820000067ab9 */ /* 0x000fe20000000a00 */
[----:B------:R-:W-:-:S04]  /*7070*/  IADD3 R48, P2, P3, R35, UR4, R126 ;  /* 0x0000000423307c10 */ /* 0x000fc8000fb5e07e */
[----:B------:R-:W-:-:S05]  /*7080*/  IADD3.X R49, R101, UR5, R56, P2, P3 ;  /* 0x0000000565317c10 */ /* 0x000fca00097e6438 */
[----:B-1----:R1:W-:Y:S01]  /*7090*/  STG.E.128 desc[UR6][R48.64], R44 ;  /* 0x0000002c30007986 */ /* 0x0023e2000c101d06 */
[----:B------:R-:W-:Y:S05]  /*70a0*/  BRA `(.L_x_6669) ;  /* 0x0000004c00dc7947 */ /* 0x000fea0003800000 */
.L_x_6633:
[----:B------:R-:W2:Y:S01]  /*70b0*/  LDL R48, [R1+0x6c] ;  /* 0x00006c0001307983 */ /* 0x000ea20000100800 */
[C---:B------:R-:W-:Y:S01]  /*70c0*/  ISETP.GE.AND P5, PT, R230.reuse, R113, PT ;  /* 0x00000071e600720c */ /* 0x040fe20003fa6270 */
[C---:B------:R-:W-:Y:S01]  /*70d0*/  VIADD R56, R230.reuse, 0x40 ;  /* 0x00000040e6387836 */ /* 0x040fe20000000000 */
[----:B------:R-:W-:Y:S01]  /*70e0*/  P2R R57, PR, RZ, 0x1 ;  /* 0x00000001ff397803 */ /* 0x000fe20000000000 */
[----:B------:R-:W-:Y:S01]  /*70f0*/  VIADD R58, R230, 0x80 ;  /* 0x00000080e63a7836 */ /* 0x000fe20000000000 */
[----:B------:R-:W-:Y:S01]  /*7100*/  ISETP.GE.OR P5, PT, R22, R128, P5 ;  /* 0x000000801600720c */ /* 0x000fe20002fa6670 */
[----:B------:R-:W-:-:S12]  /*7110*/  ULDC.64 UR6, c[0x0][0x208] ;  /* 0x0000820000067ab9 */ /* 0x000fd80000000a00 */
        /* <DEDUP_REMOVED lines=9> */
[----:B--2---:R-:W-:Y:S01]  /*71b0*/  R2UR UR4, R48 ;  /* 0x00000000300472ca */ /* 0x004fe200000e0000 */
[----:B------:R-:W-:-:S05]  /*71c0*/  VIADD R48, R230, 0xc0 ;  /* 0x000000c0e6307836 */ /* 0x000fca0000000000 */
        /* <DEDUP_REMOVED lines=42> */
[----:B-1----:R-:W-:-:S05]  /*7470*/  @!P4 IADD3 R62, P6, R49, R62, RZ ;  /* 0x0000003e313ec210 */ /* 0x002fca0007fde0ff */
[----:B------:R-:W-:Y:S01]  /*7480*/  @!P4 IMAD.X R63, R50, 0x1, R63, P6 ;  /* 0x00000001323fc824 */ /* 0x000fe200030e063f */
[----:B----4-:R-:W-:Y:S02]  /*7490*/  @!P3 IADD3 R64, P6, R45, R64, RZ ;  /* 0x000000402d40b210 */ /* 0x010fe40007fde0ff */
[----:B------:R-:W-:-:S03]  /*74a0*/  CS2R R50, SRZ ;  /* 0x0000000000327805 */ /* 0x000fc6000001ff00 */
        /* <DEDUP_REMOVED lines=39> */
.L_x_6676:
        /* <DEDUP_REMOVED lines=10> */
.L_x_7006:
[----:B------:R-:W-:Y:S05]  /*77c0*/  BSYNC B1 ;  /* 0x0000000000017941 */ /* 0x000fea0003800000 */
.L_x_6677:
[----:B------:R-:W-:Y:S01]  /*77d0*/  ISETP.GE.OR P3, PT, R230, R113, P0 ;  /* 0x00000071e600720c */ /* 0x000fe20000766670 */
[----:B------:R-:W-:-:S12]  /*77e0*/  BSSY B1, `(.L_x_6679) ;  /* 0x00000fc000017945 */ /* 0x000fd80003800000 */
[----:B------:R-:W-:Y:S05]  /*77f0*/  @P3 BRA `(.L_x_6680) ;  /* 0x0000000c00e83947 */ /* 0x000fea0003800000 */
[----:B------:R-:W2:Y:S01]  /*7800*/  LDL R78, [R1+0x70] ;  /* 0x00007000014e7983 */ /* 0x000ea20000100800 */
[----:B------:R-:W-:Y:S02]  /*7810*/  SHF.R.S32.HI R76, RZ, 0x1f, R230 ;  /* 0x0000001fff4c7819 */ /* 0x000fe400000114e6 */
[----:B------:R-:W-:-:S03]  /*7820*/  ISETP.NE.AND P6, PT, R0, RZ, PT ;  /* 0x000000ff0000720c */ /* 0x000fc60003fc5270 */
[-C--:B------:R-:W-:Y:S02]  /*7830*/  IMAD R76, R76, R128.reuse, RZ ;  /* 0x000000804c4c7224 */ /* 0x080fe400078e02ff */
[----:B------:R-:W-:-:S04]  /*7840*/  IMAD.WIDE.U32 R136, R230, R128, R126 ;  /* 0x00000080e6887225 */ /* 0x000fc800078e007e */
[----:B------:R-:W-:Y:S01]  /*7850*/  IMAD R77, R230, R129, R76 ;  /* 0x00000081e64d7224 */ /* 0x000fe200078e024c */
[----:B------:R-:W-:-:S03]  /*7860*/  SEL R76, R123, R150, !P6 ;  /* 0x000000967b4c7207 */ /* 0x000fc60007000000 */
[----:B------:R-:W-:Y:S01]  /*7870*/  IMAD.IADD R158, R77, 0x1, R137 ;  /* 0x000000014d9e7824 */ /* 0x000fe200078e0289 */
[----:B------:R-:W-:-:S04]  /*7880*/  SHF.R.S32.HI R77, RZ, 0x1f, R76 ;  /* 0x0000001fff4d7819 */ /* 0x000fc8000001144c */
[----:B------:R-:W-:-:S04]  /*7890*/  LEA.HI R77, R77, R76, RZ, 0x5 ;  /* 0x0000004c4d4d7211 */ /* 0x000fc800078f28ff */
[----:B------:R-:W-:-:S05]  /*78a0*/  LEA.HI.SX32 R77, R77, R30, 0x1b ;  /* 0x0000001e4d4d7211 */ /* 0x000fca00078fdaff */
[----:B------:R-:W-:-:S05]  /*78b0*/  IMAD.SHL.U32 R159, R77, 0x10, RZ ;  /* 0x000000104d9f7824 */ /* 0x000fca00078e00ff */
[----:B------:R-:W-:-:S04]  /*78c0*/  LOP3.LUT R76, R6, 0x70, R159, 0xf8, !PT ;  /* 0x00000070064c7812 */ /* 0x000fc800078ef89f */
[----:B------:R-:W-:Y:S01]  /*78d0*/  LOP3.LUT R76, R76, R21, RZ, 0x3c, !PT ;  /* 0x000000154c4c7212 */ /* 0x000fe200078e3cff */
[----:B------:R-:W-:-:S04]  /*78e0*/  IMAD R77, R19, 0x7000, R121 ;  /* 0x00007000134d7824 */ /* 0x000fc800078e0279 */
[----:B------:R-:W-:Y:S01]  /*78f0*/  IMAD.IADD R77, R18, 0x1, R77 ;  /* 0x00000001124d7824 */ /* 0x000fe200078e024d */
[----:B------:R-:W-:Y:S01]  /*7900*/  IADD3 R157, P3, P4, R38, R136, R31 ;  /* 0x00000088269d7210 */ /* 0x000fe20007c7e01f */
[----:B------:R-:W-:Y:S03]  /*7910*/  BSSY B2, `(.L_x_6681) ;  /* 0x00000dc000027945 */ /* 0x000fe60003800000 */
[----:B------:R-:W-:Y:S01]  /*7920*/  IADD3.X R164, R33, R158, R32, P3, P4 ;  /* 0x0000009e21a47210 */ /* 0x000fe20001fe8420 */
[----:B--2---:R-:W-:-:S04]  /*7930*/  IMAD.IADD R76, R78, 0x1, R76 ;  /* 0x000000014e4c7824 */ /* 0x004fc800078e024c */
        /* <DEDUP_REMOVED lines=14> */
[--C-:B------:R-:W-:Y:S02]  /*7a20*/  SHF.R.U32.HI R171, RZ, 0x8, R47.reuse ;  /* 0x00000008ffab7819 */ /* 0x100fe4000001162f */
[----:B------:R-:W-:Y:S02]  /*7a30*/  PRMT R44, R175, 0x654, R44 ;  /* 0x00000654af2c7816 */ /* 0x000fe4000000002c */
[----:B------:R-:W-:Y:S02]  /*7a40*/  SHF.R.U32.HI R173, RZ, 0x18, R47 ;  /* 0x00000018ffad7819 */ /* 0x000fe4000001162f */
[----:B------:R-:W-:-:S02]  /*7a50*/  LOP3.LUT R46, R47, 0xff, RZ, 0xc0, !PT ;  /* 0x000000ff2f2e7812 */ /* 0x000fc400078ec0ff */
[----:B------:R-:W-:Y:S02]  /*7a60*/  SHF.R.U32.HI R166, RZ, 0x18, R51 ;  /* 0x00000018ffa67819 */ /* 0x000fe40000011633 */
[----:B------:R-:W-:Y:S02]  /*7a70*/  LOP3.LUT R165, R51, 0xff, RZ, 0xc0, !PT ;  /* 0x000000ff33a57812 */ /* 0x000fe400078ec0ff */
[----:B------:R-:W-:Y:S02]  /*7a80*/  SHF.R.U32.HI R170, RZ, 0x10, R47 ;  /* 0x00000010ffaa7819 */ /* 0x000fe4000001162f */
[--C-:B------:R-:W-:Y:S02]  /*7a90*/  SHF.R.U32.HI R167, RZ, 0x8, R51.reuse ;  /* 0x00000008ffa77819 */ /* 0x100fe40000011633 */
[----:B------:R-:W-:Y:S01]  /*7aa0*/  SHF.R.U32.HI R47, RZ, 0x10, R51 ;  /* 0x00000010ff2f7819 */ /* 0x000fe20000011633 */
[----:B------:R-:W-:Y:S01]  /*7ab0*/  IMAD.SHL.U32 R51, R171, 0x100, RZ ;  /* 0x00000100ab337824 */ /* 0x000fe200078e00ff */
[----:B------:R-:W-:Y:S01]  /*7ac0*/  LOP3.LUT R44, R44, 0xff00, R49, 0xf8, !PT ;  /* 0x0000ff002c2c7812 */ /* 0x000fe200078ef831 */
[----:B------:R-:W-:Y:S01]  /*7ad0*/  IMAD.U32 R49, R172, 0x10000, RZ ;  /* 0x00010000ac317824 */ /* 0x000fe200078e00ff */
[----:B------:R-:W-:Y:S01]  /*7ae0*/  PRMT R46, R173, 0x654, R46 ;  /* 0x00000654ad2e7816 */ /* 0x000fe2000000002e */
[----:B------:R-:W-:Y:S01]  /*7af0*/  IMAD.SHL.U32 R167, R167, 0x100, RZ ;  /* 0x00000100a7a77824 */ /* 0x000fe200078e00ff */
[----:B------:R-:W-:Y:S01]  /*7b00*/  PRMT R166, R166, 0x654, R165 ;  /* 0x00000654a6a67816 */ /* 0x000fe200000000a5 */
[----:B------:R-:W-:Y:S01]  /*7b10*/  IMAD.SHL.U32 R165, R168, 0x100, RZ ;  /* 0x00000100a8a57824 */ /* 0x000fe200078e00ff */
[----:B------:R-:W-:Y:S01]  /*7b20*/  PRMT R50, R169, 0x654, R48 ;  /* 0x00000654a9327816 */ /* 0x000fe20000000030 */
[----:B------:R-:W-:Y:S01]  /*7b30*/  IMAD.U32 R172, R47, 0x10000, RZ ;  /* 0x000100002fac7824 */ /* 0x000fe200078e00ff */
[----:B------:R-:W-:-:S02]  /*7b40*/  LOP3.LUT R48, R46, 0xff00, R51, 0xf8, !PT ;  /* 0x0000ff002e307812 */ /* 0x000fc400078ef833 */
[----:B------:R-:W-:Y:S01]  /*7b50*/  LOP3.LUT R46, R44, 0xff0000, R49, 0xf8, !PT ;  /* 0x00ff00002c2e7812 */ /* 0x000fe200078ef831 */
[----:B------:R-:W-:Y:S01]  /*7b60*/  IMAD.U32 R49, R170, 0x10000, RZ ;  /* 0x00010000aa317824 */ /* 0x000fe200078e00ff */
[----:B------:R-:W-:Y:S01]  /*7b70*/  LOP3.LUT R169, R50, 0xff00, R165, 0xf8, !PT ;  /* 0x0000ff0032a97812 */ /* 0x000fe200078ef8a5 */
[----:B------:R-:W-:Y:S01]  /*7b80*/  IMAD.U32 R170, R45, 0x10000, RZ ;  /* 0x000100002daa7824 */ /* 0x000fe200078e00ff */
        /* <DEDUP_REMOVED lines=26> */
[----:B------:R-:W-:Y:S01]  /*7d30*/  FFMA.FTZ R51, R50, R167, -R51 ;  /* 0x000000a732337223 */ /* 0x000fe20000010833 */
[----:B------:R-:W-:Y:S01]  /*7d40*/  HADD2.F32 R76, -RZ, R162.H0_H0 ;  /* 0x200000a2ff4c7230 */ /* 0x000fe20000004100 */
[----:B------:R-:W-:Y:S01]  /*7d50*/  LOP3.LUT R45, R171, 0xff0000, R172, 0xf8, !PT ;  /* 0x00ff0000ab2d7812 */ /* 0x000fe200078ef8ac */
[----:B------:R-:W-:-:S02]  /*7d60*/  HADD2.F32 R163, -RZ, R80.H0_H0 ;  /* 0x20000050ffa37230 */ /* 0x000fc40000004100 */
[----:B------:R-:W-:Y:S01]  /*7d70*/  FFMA.FTZ R50, R165, R167, R170 ;  /* 0x000000a7a5327223 */ /* 0x000fe200000100aa */
[----:B------:R-:W-:Y:S02]  /*7d80*/  HADD2.F32 R167, -RZ, R166.H0_H0 ;  /* 0x200000a6ffa77230 */ /* 0x000fe40000004100 */
[-C--:B------:R-:W-:Y:S01]  /*7d90*/  FMUL.FTZ R170, R76, R169.reuse ;  /* 0x000000a94caa7220 */ /* 0x080fe20000410000 */
[----:B------:R-:W-:Y:S02]  /*7da0*/  HADD2.F32 R168, -RZ, R168.H1_H1 ;  /* 0x300000a8ffa87230 */ /* 0x000fe40000004100 */
[C---:B------:R-:W-:Y:S01]  /*7db0*/  FMUL.FTZ R171, R163.reuse, R169 ;  /* 0x000000a9a3ab7220 */ /* 0x040fe20000410000 */
[----:B------:R-:W-:Y:S02]  /*7dc0*/  HADD2.F32 R165, -RZ, R80.H1_H1 ;  /* 0x30000050ffa57230 */ /* 0x000fe40000004100 */
[----:B------:R-:W-:Y:S01]  /*7dd0*/  FFMA.FTZ R80, R163, R167, R170 ;  /* 0x000000a7a3507223 */ /* 0x000fe200000100aa */
[----:B------:R-:W-:-:S02]  /*7de0*/  HADD2.F32 R162, -RZ, R162.H1_H1 ;  /* 0x300000a2ffa27230 */ /* 0x000fc40000004100 */
        /* <DEDUP_REMOVED lines=12> */
[----:B------:R-:W-:Y:S01]  /*7eb0*/  HADD2.F32 R171, -RZ, R169.H0_H0 ;  /* 0x200000a9ffab7230 */ /* 0x000fe20000004100 */
[----:B------:R-:W-:Y:S01]  /*7ec0*/  F2FP.F16.E4M3.UNPACK_B R78, R78 ;  /* 0x0000004eff4e723e */ /* 0x000fe200020006ff */
[----:B------:R-:W-:Y:S02]  /*7ed0*/  HADD2.F32 R166, -RZ, R162.H0_H0 ;  /* 0x200000a2ffa67230 */ /* 0x000fe40000004100 */
[----:B------:R-:W-:Y:S01]  /*7ee0*/  FMUL.FTZ R175, R168, R173 ;  /* 0x000000ada8af7220 */ /* 0x000fe20000410000 */
[----:B------:R-:W-:Y:S01]  /*7ef0*/  HADD2.F32 R170, -RZ, R170.H1_H1 ;  /* 0x300000aaffaa7230 */ /* 0x000fe20000004100 */
[----:B------:R-:W-:Y:S01]  /*7f00*/  F2FP.SATFINITE.E4M3.F32.PACK_AB_MERGE_C R49, R50, R49, RZ ;  /* 0x000000313231723e */ /* 0x000fe200048070ff */
[----:B------:R-:W-:Y:S02]  /*7f10*/  HADD2.F32 R167, -RZ, R167.H1_H1 ;  /* 0x300000a7ffa77230 */ /* 0x000fe40000004100 */
[----:B------:R-:W-:Y:S01]  /*7f20*/  FMUL.FTZ R173, R166, R173 ;  /* 0x000000ada6ad7220 */ /* 0x000fe20000410000 */
[----:B------:R-:W-:-:S02]  /*7f30*/  HADD2.F32 R162, -RZ, R162.H1_H1 ;  /* 0x300000a2ffa27230 */ /* 0x000fc40000004100 */
[----:B------:R-:W-:Y:S01]  /*7f40*/  FFMA.FTZ R175, R166, R171, -R175 ;  /* 0x000000aba6af7223 */ /* 0x000fe200000108af */
[----:B------:R-:W-:Y:S02]  /*7f50*/  HADD2.F32 R169, -RZ, R169.H1_H1 ;  /* 0x300000a9ffa97230 */ /* 0x000fe40000004100 */
[C---:B------:R-:W-:Y:S01]  /*7f60*/  FMUL.FTZ R177, R167.reuse, R170 ;  /* 0x000000aaa7b17220 */ /* 0x040fe20000410000 */
[----:B------:R-:W-:Y:S01]  /*7f70*/  F2FP.F16.E4M3.UNPACK_B R166, R160 ;  /* 0x000000a0ffa6723e */ /* 0x000fe200020006ff */
[C---:B------:R-:W-:Y:S01]  /*7f80*/  FMUL.FTZ R174, R162.reuse, R170 ;  /* 0x000000aaa2ae7220 */ /* 0x040fe20000410000 */
[----:B------:R-:W-:Y:S01]  /*7f90*/  F2FP.F16.E4M3.UNPACK_B R160, R82 ;  /* 0x00000052ffa0723e */ /* 0x000fe200020006ff */
[----:B------:R-:W-:Y:S01]  /*7fa0*/  FFMA.FTZ R172, R162, R169, -R177 ;  /* 0x000000a9a2ac7223 */ /* 0x000fe200000108b1 */
[----:B------:R-:W-:Y:S01]  /*7fb0*/  F2FP.F16.E4M3.UNPACK_B R162, R161 ;  /* 0x000000a1ffa2723e */ /* 0x000fe200020006ff */
[----:B------:R-:W-:Y:S01]  /*7fc0*/  FFMA.FTZ R170, R168, R171, R173 ;  /* 0x000000aba8aa7223 */ /* 0x000fe200000100ad */
[----:B------:R-:W-:Y:S01]  /*7fd0*/  FFMA.FTZ R177, R167, R169, R174 ;  /* 0x000000a9a7b17223 */ /* 0x000fe200000100ae */
[----:B------:R-:W-:Y:S01]  /*7fe0*/  HADD2.F32 R161, -RZ, R160.H0_H0 ;  /* 0x200000a0ffa17230 */ /* 0x000fe20000004100 */
[----:B------:R-:W-:Y:S01]  /*7ff0*/  F2FP.SATFINITE.E4M3.F32.PACK_AB_MERGE_C R48, R51, R48, RZ ;  /* 0x000000303330723e */ /* 0x000fe200048070ff */
[--C-:B------:R-:W-:Y:S01]  /*8000*/  HADD2.F32 R168, -RZ, R166.reuse.H0_H0 ;  /* 0x200000a6ffa87230 */ /* 0x100fe20000004100 */
[----:B------:R-:W-:Y:S01]  /*8010*/  F2FP.F16.E4M3.UNPACK_B R50, R81 ;  /* 0x00000051ff32723e */ /* 0x000fe200020006ff */
[----:B------:R-:W-:Y:S01]  /*8020*/  HADD2.F32 R169, -RZ, R166.H1_H1 ;  /* 0x300000a6ffa97230 */ /* 0x000fe20000004100 */
[----:B------:R-:W-:Y:S01]  /*8030*/  F2FP.F16.E4M3.UNPACK_B R51, R47 ;  /* 0x0000002fff33723e */ /* 0x000fe200020006ff */
[----:B------:R-:W-:-:S02]  /*8040*/  HADD2.F32 R82, -RZ, R78.H0_H0 ;  /* 0x2000004eff527230 */ /* 0x000fc40000004100 */
[----:B------:R-:W-:Y:S01]  /*8050*/  FMUL.FTZ R171, R161, R168 ;  /* 0x000000a8a1ab7220 */ /* 0x000fe20000410000 */
        /* <DEDUP_REMOVED lines=8> */
[----:B------:R-:W-:Y:S01]  /*80e0*/  F2FP.F16.E4M3.UNPACK_B R49, R77 ;  /* 0x0000004dff31723e */ /* 0x000fe200020006ff */
[-C--:B------:R-:W-:Y:S01]  /*80f0*/  FFMA.FTZ R171, R82, R166.reuse, -R171 ;  /* 0x000000a652ab7223 */ /* 0x080fe200000108ab */
[----:B------:R-:W-:Y:S01]  /*8100*/  FFMA.FTZ R82, R161, R166, R168 ;  /* 0x000000a6a1527223 */ /* 0x000fe200000100a8 */
[----:B------:R-:W-:Y:S01]  /*8110*/  FFMA.FTZ R169, R160, R167, R169 ;  /* 0x000000a7a0a97223 */ /* 0x000fe200000100a9 */
[----:B------:R-:W-:Y:S01]  /*8120*/  F2FP.SATFINITE.E4M3.F32.PACK_AB_MERGE_C R76, R163, R76, R48 ;  /* 0x0000004ca34c723e */ /* 0x000fe20004807030 */
[----:B------:R-:W-:Y:S01]  /*8130*/  HADD2.F32 R160, -RZ, R50.H0_H0 ;  /* 0x20000032ffa07230 */ /* 0x000fe20000004100 */
[----:B------:R-:W-:Y:S01]  /*8140*/  F2FP.F16.E4M3.UNPACK_B R161, R46 ;  /* 0x0000002effa1723e */ /* 0x000fe200020006ff */
[----:B------:R-:W-:-:S02]  /*8150*/  HADD2.F32 R165, -RZ, R51.H0_H0 ;  /* 0x20000033ffa57230 */ /* 0x000fc40000004100 */
[----:B------:R-:W-:Y:S01]  /*8160*/  FFMA.FTZ R78, R78, R167, -R173 ;  /* 0x000000a74e4e7223 */ /* 0x000fe200000108ad */
        /* <DEDUP_REMOVED lines=25> */
[CC--:B------:R-:W-:Y:S01]  /*8300*/  FMUL.FTZ R168, R160.reuse, R163.reuse ;  /* 0x000000a3a0a87220 */ /* 0x0c0fe20000410000 */
[----:B------:R-:W-:Y:S02]  /*8310*/  HADD2.F32 R81, -RZ, R46.H0_H0 ;  /* 0x2000002eff517230 */ /* 0x000fe40000004100 */
[----:B------:R-:W-:Y:S01]  /*8320*/  FMUL.FTZ R163, R47, R163 ;  /* 0x000000a32fa37220 */ /* 0x000fe20000410000 */
[----:B------:R-:W-:Y:S01]  /*8330*/  HADD2.F32 R77, -RZ, R77.H1_H1 ;  /* 0x3000004dff4d7230 */ /* 0x000fe20000004100 */
[----:B------:R-:W-:Y:S01]  /*8340*/  F2FP.SATFINITE.E4M3.F32.PACK_AB_MERGE_C R82, R169, R82, R170 ;  /* 0x00000052a952723e */ /* 0x000fe200048070aa */
[----:B------:R-:W-:Y:S01]  /*8350*/  HADD2.F32 R162, -RZ, R162.H1_H1 ;  /* 0x300000a2ffa27230 */ /* 0x000fe20000004100 */
[----:B------:R-:W-:Y:S01]  /*8360*/  F2FP.F16.E4M3.UNPACK_B R169, R45.H1 ;  /* 0x0000002dffa9723e */ /* 0x000fe200030006ff */
[----:B------:R-:W-:Y:S02]  /*8370*/  HADD2.F32 R166, -RZ, R46.H1_H1 ;  /* 0x3000002effa67230 */ /* 0x000fe40000004100 */
[-C--:B------:R-:W-:Y:S01]  /*8380*/  FFMA.FTZ R46, R47, R81.reuse, -R168 ;  /* 0x000000512f2e7223 */ /* 0x080fe200000108a8 */
[----:B------:R-:W-:Y:S01]  /*8390*/  FFMA.FTZ R47, R160, R81, R163 ;  /* 0x00000051a02f7223 */ /* 0x000fe200000100a3 */
[-C--:B------:R-:W-:Y:S01]  /*83a0*/  FMUL.FTZ R160, R77, R162.reuse ;  /* 0x000000a24da07220 */ /* 0x080fe20000410000 */
[----:B------:R-:W-:Y:S01]  /*83b0*/  FMUL.FTZ R170, R161, R162 ;  /* 0x000000a2a1aa7220 */ /* 0x000fe20000410000 */
[----:B------:R-:W-:Y:S01]  /*83c0*/  F2FP.F16.E4M3.UNPACK_B R81, R79 ;  /* 0x0000004fff51723e */ /* 0x000fe200020006ff */
[----:B------:R-:W-:-:S02]  /*83d0*/  HADD2.F32 R171, -RZ, R169.H0_H0 ;  /* 0x200000a9ffab7230 */ /* 0x000fc40000004100 */
[-C--:B------:R-:W-:Y:S01]  /*83e0*/  FFMA.FTZ R172, R161, R166.reuse, R160 ;  /* 0x000000a6a1ac7223 */ /* 0x080fe200000100a0 */
[----:B------:R-:W-:Y:S01]  /*83f0*/  F2FP.F16.E4M3.UNPACK_B R161, R83.H1 ;  /* 0x00000053ffa1723e */ /* 0x000fe200030006ff */
[----:B------:R-:W-:Y:S01]  /*8400*/  FFMA.FTZ R77, R77, R166, -R170 ;  /* 0x000000a64d4d7223 */ /* 0x000fe200000108aa */
[----:B------:R-:W-:Y:S02]  /*8410*/  F2FP.F16.E4M3.UNPACK_B R168, R45 ;  /* 0x0000002dffa8723e */ /* 0x000fe400020006ff */
[----:B------:R-:W-:Y:S01]  /*8420*/  F2FP.F16.E4M3.UNPACK_B R162, R83 ;  /* 0x00000053ffa2723e */ /* 0x000fe200020006ff */
[----:B------:R-:W-:Y:S01]  /*8430*/  HADD2.F32 R83, -RZ, R81.H0_H0 ;  /* 0x20000051ff537230 */ /* 0x000fe20000004100 */
[----:B------:R-:W-:Y:S01]  /*8440*/  F2FP.F16.E4M3.UNPACK_B R79, R79.H1 ;  /* 0x0000004fff4f723e */ /* 0x000fe200030006ff */
        /* <DEDUP_REMOVED lines=9> */
[-C--:B------:R-:W-:Y:S01]  /*84e0*/  FMUL.FTZ R173, R44, R171.reuse ;  /* 0x000000ab2cad7220 */ /* 0x080fe20000410000 */
[----:B------:R-:W-:Y:S02]  /*84f0*/  HADD2.F32 R166, -RZ, R45.H0_H0 ;  /* 0x2000002dffa67230 */ /* 0x000fe40000004100 */
[C---:B------:R-:W-:Y:S01]  /*8500*/  FMUL.FTZ R171, R160.reuse, R171 ;  /* 0x000000aba0ab7220 */ /* 0x040fe20000410000 */
[----:B------:R-:W-:Y:S01]  /*8510*/  FMUL.FTZ R170, R83, R170 ;  /* 0x000000aa53aa7220 */ /* 0x000fe20000410000 */
[-C--:B------:R-:W-:Y:S01]  /*8520*/  FFMA.FTZ R173, R160, R167.reuse, -R173 ;  /* 0x000000a7a0ad7223 */ /* 0x080fe200000108ad */
[----:B------:R-:W-:Y:S02]  /*8530*/  HADD2.F32 R161, -RZ, R161.H1_H1 ;  /* 0x300000a1ffa17230 */ /* 0x000fe40000004100 */
[----:B------:R-:W-:Y:S01]  /*8540*/  FFMA.FTZ R171, R44, R167, R171 ;  /* 0x000000a72cab7223 */ /* 0x000fe200000100ab */
        /* <DEDUP_REMOVED lines=8> */
[----:B------:R-:W-:Y:S01]  /*85d0*/  HADD2.F32 R44, -RZ, R165.H1_H1 ;  /* 0x300000a5ff2c7230 */ /* 0x000fe20000004100 */
[----:B------:R-:W-:Y:S01]  /*85e0*/  F2FP.SATFINITE.E4M3.F32.PACK_AB_MERGE_C R47, R172, R47, RZ ;  /* 0x0000002fac2f723e */ /* 0x000fe200048070ff */
[----:B------:R-:W-:-:S02]  /*85f0*/  HADD2.F32 R81, -RZ, R81.H1_H1 ;  /* 0x30000051ff517230 */ /* 0x000fc40000004100 */
[----:B------:R-:W-:Y:S01]  /*8600*/  FMUL.FTZ R160, R162, R168 ;  /* 0x000000a8a2a07220 */ /* 0x000fe20000410000 */
[----:B------:R-:W-:Y:S02]  /*8610*/  HADD2.F32 R45, -RZ, R45.H1_H1 ;  /* 0x3000002dff2d7230 */ /* 0x000fe40000004100 */
[-C--:B------:R-:W-:Y:S01]  /*8620*/  FFMA.FTZ R166, R79, R44.reuse, -R166 ;  /* 0x0000002c4fa67223 */ /* 0x080fe200000108a6 */
[----:B------:R-:W-:Y:S01]  /*8630*/  FFMA.FTZ R176, R161, R44, R176 ;  /* 0x0000002ca1b07223 */ /* 0x000fe200000100b0 */
[----:B------:R-:W-:Y:S01]  /*8640*/  FMUL.FTZ R83, R81, R168 ;  /* 0x000000a851537220 */ /* 0x000fe20000410000 */
[----:B------:R-:W-:Y:S01]  /*8650*/  F2FP.SATFINITE.E4M3.F32.PACK_AB_MERGE_C R77, R51, R48, R46 ;  /* 0x00000030334d723e */ /* 0x000fe2000480702e */
[----:B------:R-:W-:Y:S01]  /*8660*/  FFMA.FTZ R81, R81, R45, -R160 ;  /* 0x0000002d51517223 */ /* 0x000fe200000108a0 */
[----:B------:R-:W-:Y:S01]  /*8670*/  F2FP.SATFINITE.E4M3.F32.PACK_AB_MERGE_C R166, R166, R173, RZ ;  /* 0x000000ada6a6723e */ /* 0x000fe200048070ff */
[----:B------:R-:W-:Y:S01]  /*8680*/  FFMA.FTZ R83, R162, R45, R83 ;  /* 0x0000002da2537223 */ /* 0x000fe20000010053 */
[----:B------:R-:W-:-:S02]  /*8690*/  F2FP.SATFINITE.E4M3.F32.PACK_AB_MERGE_C R171, R176, R171, RZ ;  /* 0x000000abb0ab723e */ /* 0x000fc400048070ff */
[----:B------:R-:W-:Y:S02]  /*86a0*/  F2FP.SATFINITE.E4M3.F32.PACK_AB_MERGE_C R79, R81, R174, R166 ;  /* 0x000000ae514f723e */ /* 0x000fe400048070a6 */
[----:B------:R-:W-:Y:S02]  /*86b0*/  F2FP.SATFINITE.E4M3.F32.PACK_AB_MERGE_C R81, R50, R49, R47 ;  /* 0x000000313251723e */ /* 0x000fe4000480702f */
[----:B------:R-:W-:-:S07]  /*86c0*/  F2FP.SATFINITE.E4M3.F32.PACK_AB_MERGE_C R83, R83, R170, R171 ;  /* 0x000000aa5353723e */ /* 0x000fce00048070ab */
.L_x_6682:
[----:B------:R-:W-:Y:S05]  /*86d0*/  BSYNC B2 ;  /* 0x0000000000027941 */ /* 0x000fea0003800000 */
.L_x_6681:
[----:B------:R-:W-:Y:S01]  /*86e0*/  ISETP.GE.AND P3, PT, R159, R148, PT ;  /* 0x000000949f00720c */ /* 0x000fe20003f66270 */
[----:B------:R-:W-:Y:S01]  /*86f0*/  ULDC.64 UR4, c[0x0][0x2d8] ;  /* 0x0000b60000047ab9 */ /* 0x000fe20000000a00 */
[----:B------:R-:W-:-:S11]  /*8700*/  ULDC.64 UR6, c[0x0][0x208] ;  /* 0x0000820000067ab9 */ /* 0x000fd60000000a00 */
        /* <DEDUP_REMOVED lines=9> */
.L_x_6680:
[----:B------:R-:W-:Y:S05]  /*87a0*/  BSYNC B1 ;  /* 0x0000000000017941 */ /* 0x000fea0003800000 */
.L_x_6679:
[----:B-1----:R-:W-:Y:S01]  /*87b0*/  VIADD R47, R230, 0x40 ;  /* 0x00000040e62f7836 */ /* 0x002fe20000000000 */
[----:B------:R-:W-:Y:S04]  /*87c0*/  BSSY B1, `(.L_x_6683) ;  /* 0x0000104000017945 */ /* 0x000fe80003800000 */
[----:B------:R-:W-:-:S13]  /*87d0*/  ISETP.GE.OR P3, PT, R47, R113, P0 ;  /* 0x000000712f00720c */ /* 0x000fda0000766670 */
[----:B------:R-:W-:Y:S05]  /*87e0*/  @P3 BRA `(.L_x_6684) ;  /* 0x0000001000043947 */ /* 0x000fea0003800000 */
[----:B------:R-:W2:Y:S01]  /*87f0*/  LDL R46, [R1+0x74] ;  /* 0x00007400012e7983 */ /* 0x000ea20000100800 */
        /* <DEDUP_REMOVED lines=13> */
[----:B------:R-:W-:-:S05]  /*88d0*/  IMAD.SHL.U32 R81, R45, 0x10, RZ ;  /* 0x000000102d517824 */ /* 0x000fca00078e00ff */
[----:B------:R-:W-:-:S04]  /*88e0*/  LOP3.LUT R45, R5, 0x70, R81, 0xf8, !PT ;  /* 0x00000070052d7812 */ /* 0x000fc800078ef851 */
[----:B------:R-:W-:-:S05]  /*88f0*/  LOP3.LUT R45, R45, R140, RZ, 0x3c, !PT ;  /* 0x0000008c2d2d7212 */ /* 0x000fca00078e3cff */
[----:B--2---:R-:W-:Y:S02]  /*8900*/  IMAD.IADD R44, R46, 0x1, R45 ;  /* 0x000000012e2c7824 */ /* 0x004fe400078e022d */
        /* <DEDUP_REMOVED lines=13> */
[--C-:B------:R-:W-:Y:S01]  /*89e0*/  SHF.R.U32.HI R160, RZ, 0x8, R55.reuse ;  /* 0x00000008ffa07819 */ /* 0x100fe20000011637 */
[----:B--2---:R-:W-:Y:S01]  /*89f0*/  IMAD.MOV.U32 R58, RZ, RZ, R48 ;  /* 0x000000ffff3a7224 */ /* 0x004fe200078e0030 */
[----:B------:R-:W-:Y:S02]  /*8a00*/  PRMT R45, R163, 0x654, R54 ;  /* 0x00000654a32d7816 */ /* 0x000fe40000000036 */
[----:B------:R-:W-:-:S02]  /*8a10*/  SHF.R.U32.HI R161, RZ, 0x10, R55 ;  /* 0x00000010ffa17819 */ /* 0x000fc40000011637 */
[----:B------:R-:W-:Y:S02]  /*8a20*/  LOP3.LUT R80, R55, 0xff, RZ, 0xc0, !PT ;  /* 0x000000ff37507812 */ /* 0x000fe400078ec0ff */
[----:B------:R-:W-:Y:S02]  /*8a30*/  SHF.R.U32.HI R158, RZ, 0x8, R57 ;  /* 0x00000008ff9e7819 */ /* 0x000fe40000011639 */
[----:B------:R-:W-:Y:S02]  /*8a40*/  SHF.R.U32.HI R137, RZ, 0x8, R59 ;  /* 0x00000008ff897819 */ /* 0x000fe4000001163b */
[----:B------:R-:W-:Y:S01]  /*8a50*/  SHF.R.U32.HI R55, RZ, 0x18, R55 ;  /* 0x00000018ff377819 */ /* 0x000fe20000011637 */
[----:B------:R-:W-:Y:S01]  /*8a60*/  IMAD.SHL.U32 R48, R158, 0x100, RZ ;  /* 0x000001009e307824 */ /* 0x000fe200078e00ff */
[----:B------:R-:W-:Y:S01]  /*8a70*/  SHF.R.U32.HI R159, RZ, 0x10, R57 ;  /* 0x00000010ff9f7819 */ /* 0x000fe20000011639 */
[----:B------:R-:W-:Y:S01]  /*8a80*/  IMAD.SHL.U32 R54, R137, 0x100, RZ ;  /* 0x0000010089367824 */ /* 0x000fe200078e00ff */
[----:B------:R-:W-:-:S02]  /*8a90*/  LOP3.LUT R82, R57, 0xff, RZ, 0xc0, !PT ;  /* 0x000000ff39527812 */ /* 0x000fc400078ec0ff */
[----:B------:R-:W-:Y:S02]  /*8aa0*/  SHF.R.U32.HI R157, RZ, 0x10, R59 ;  /* 0x00000010ff9d7819 */ /* 0x000fe4000001163b */
[----:B------:R-:W-:Y:S02]  /*8ab0*/  LOP3.LUT R136, R59, 0xff, RZ, 0xc0, !PT ;  /* 0x000000ff3b887812 */ /* 0x000fe400078ec0ff */
[----:B------:R-:W-:Y:S01]  /*8ac0*/  SHF.R.U32.HI R57, RZ, 0x18, R57 ;  /* 0x00000018ff397819 */ /* 0x000fe20000011639 */
[----:B------:R-:W-:Y:S01]  /*8ad0*/  IMAD.U32 R157, R157, 0x10000, RZ ;  /* 0x000100009d9d7824 */ /* 0x000fe200078e00ff */
[----:B------:R-:W-:Y:S02]  /*8ae0*/  SHF.R.U32.HI R59, RZ, 0x18, R59 ;  /* 0x00000018ff3b7819 */ /* 0x000fe4000001163b */
[----:B------:R-:W-:Y:S01]  /*8af0*/  LOP3.LUT R45, R45, 0xff00, R44, 0xf8, !PT ;  /* 0x0000ff002d2d7812 */ /* 0x000fe200078ef82c */
[----:B------:R-:W-:Y:S01]  /*8b00*/  IMAD.SHL.U32 R44, R160, 0x100, RZ ;  /* 0x00000100a02c7824 */ /* 0x000fe200078e00ff */
[----:B------:R-:W-:Y:S01]  /*8b10*/  SHF.R.U32.HI R164, RZ, 0x10, R53 ;  /* 0x00000010ffa47819 */ /* 0x000fe20000011635 */
[----:B------:R-:W-:Y:S01]  /*8b20*/  IMAD.MOV.U32 R53, RZ, RZ, R46 ;  /* 0x000000ffff357224 */ /* 0x000fe200078e002e */
[----:B------:R-:W-:-:S02]  /*8b30*/  PRMT R55, R55, 0x654, R80 ;  /* 0x0000065437377816 */ /* 0x000fc40000000050 */
[----:B------:R-:W-:Y:S01]  /*8b40*/  PRMT R57, R57, 0x654, R82 ;  /* 0x0000065439397816 */ /* 0x000fe20000000052 */
[----:B------:R-:W-:Y:S01]  /*8b50*/  IMAD.U32 R46, R164, 0x10000, RZ ;  /* 0x00010000a42e7824 */ /* 0x000fe200078e00ff */
[----:B------:R-:W-:Y:S02]  /*8b60*/  PRMT R59, R59, 0x654, R136 ;  /* 0x000006543b3b7816 */ /* 0x000fe40000000088 */
[----:B------:R-:W-:Y:S01]  /*8b70*/  LOP3.LUT R55, R55, 0xff00, R44, 0xf8, !PT ;  /* 0x0000ff0037377812 */ /* 0x000fe200078ef82c */
[----:B------:R-:W-:Y:S01]  /*8b80*/  IMAD.U32 R44, R161, 0x10000, RZ ;  /* 0x00010000a12c7824 */ /* 0x000fe200078e00ff */
[----:B------:R-:W-:Y:S01]  /*8b90*/  LOP3.LUT R137, R57, 0xff00, R48, 0xf8, !PT ;  /* 0x0000ff0039897812 */ /* 0x000fe200078ef830 */
[----:B------:R-:W-:Y:S01]  /*8ba0*/  IMAD.U32 R48, R159, 0x10000, RZ ;  /* 0x000100009f307824 */ /* 0x000fe200078e00ff */
[----:B------:R-:W-:Y:S02]  /*8bb0*/  LOP3.LUT R158, R59, 0xff00, R54, 0xf8, !PT ;  /* 0x0000ff003b9e7812 */ /* 0x000fe400078ef836 */
[----:B------:R-:W-:-:S02]  /*8bc0*/  F2FP.F16.E4M3.UNPACK_B R136, R156.H1 ;  /* 0x0000009cff88723e */ /* 0x000fc400030006ff */
[----:B------:R-:W-:Y:S02]  /*8bd0*/  F2FP.F16.E4M3.UNPACK_B R59, R58.H1 ;  /* 0x0000003aff3b723e */ /* 0x000fe400030006ff */
[----:B------:R-:W-:Y:S02]  /*8be0*/  F2FP.F16.E4M3.UNPACK_B R57, R56.H1 ;  /* 0x00000038ff39723e */ /* 0x000fe400030006ff */
        /* <DEDUP_REMOVED lines=8> */
[CC--:B------:R-:W-:Y:S01]  /*8c70*/  FMUL.FTZ R159, R55.reuse, R45.reuse ;  /* 0x0000002d379f7220 */ /* 0x0c0fe20000410000 */
[--C-:B------:R-:W-:Y:S02]  /*8c80*/  HADD2.F32 R82, -RZ, R80.reuse.H0_H0 ;  /* 0x20000050ff527230 */ /* 0x100fe40000004100 */
[C---:B------:R-:W-:Y:S01]  /*8c90*/  FMUL.FTZ R160, R54.reuse, R45 ;  /* 0x0000002d36a07220 */ /* 0x040fe20000410000 */
        /* <DEDUP_REMOVED lines=34> */
[----:B------:R-:W-:Y:S01]  /*8ec0*/  FFMA.FTZ R158, R136, R157, R163 ;  /* 0x0000009d889e7223 */ /* 0x000fe200000100a3 */
[--C-:B------:R-:W-:Y:S01]  /*8ed0*/  HADD2.F32 R136, -RZ, R82.reuse.H1_H1 ;  /* 0x30000052ff887230 */ /* 0x100fe20000004100 */
[----:B------:R-:W-:Y:S01]  /*8ee0*/  F2FP.F16.E4M3.UNPACK_B R155, R155 ;  /* 0x0000009bff9b723e */ /* 0x000fe200020006ff */
[----:B------:R-:W-:Y:S01]  /*8ef0*/  HADD2.F32 R137, -RZ, R137.H1_H1 ;  /* 0x30000089ff897230 */ /* 0x000fe20000004100 */
[----:B------:R-:W-:Y:S01]  /*8f00*/  F2FP.F16.E4M3.UNPACK_B R53, R53 ;  /* 0x00000035ff35723e */ /* 0x000fe200020006ff */
[----:B------:R-:W-:Y:S01]  /*8f10*/  HADD2.F32 R159, -RZ, R82.H0_H0 ;  /* 0x20000052ff9f7230 */ /* 0x000fe20000004100 */
[----:B------:R-:W-:Y:S01]  /*8f20*/  F2FP.F16.E4M3.UNPACK_B R153, R153 ;  /* 0x00000099ff99723e */ /* 0x000fe200020006ff */
[----:B------:R-:W-:-:S02]  /*8f30*/  HADD2.F32 R82, -RZ, R80.H0_H0 ;  /* 0x20000050ff527230 */ /* 0x000fc40000004100 */
[----:B------:R-:W-:Y:S01]  /*8f40*/  FMUL.FTZ R165, R137, R136 ;  /* 0x0000008889a57220 */ /* 0x000fe20000410000 */
[----:B------:R-:W-:Y:S02]  /*8f50*/  HADD2.F32 R157, -RZ, R156.H0_H0 ;  /* 0x2000009cff9d7230 */ /* 0x000fe40000004100 */
[-C--:B------:R-:W-:Y:S01]  /*8f60*/  FMUL.FTZ R163, R154, R159.reuse ;  /* 0x0000009f9aa37220 */ /* 0x080fe20000410000 */
[----:B------:R-:W-:Y:S02]  /*8f70*/  HADD2.F32 R80, -RZ, R80.H1_H1 ;  /* 0x30000050ff507230 */ /* 0x000fe40000004100 */
[C---:B------:R-:W-:Y:S01]  /*8f80*/  FMUL.FTZ R159, R82.reuse, R159 ;  /* 0x0000009f529f7220 */ /* 0x040fe20000410000 */
[----:B------:R-:W-:Y:S02]  /*8f90*/  HADD2.F32 R156, -RZ, R156.H1_H1 ;  /* 0x3000009cff9c7230 */ /* 0x000fe40000004100 */
[-C--:B------:R-:W-:Y:S01]  /*8fa0*/  FFMA.FTZ R163, R82, R157.reuse, -R163 ;  /* 0x0000009d52a37223 */ /* 0x080fe200000108a3 */
[----:B------:R-:W-:Y:S01]  /*8fb0*/  F2FP.SATFINITE.E4M3.F32.PACK_AB_MERGE_C R54, R57, R54, RZ ;  /* 0x000000363936723e */ /* 0x000fe200048070ff */
[----:B------:R-:W-:Y:S01]  /*8fc0*/  FMUL.FTZ R136, R80, R136 ;  /* 0x0000008850887220 */ /* 0x000fe20000410000 */
[----:B------:R-:W-:Y:S01]  /*8fd0*/  FFMA.FTZ R154, R154, R157, R159 ;  /* 0x0000009d9a9a7223 */ /* 0x000fe2000001009f */
[----:B------:R-:W-:Y:S01]  /*8fe0*/  FFMA.FTZ R160, R80, R156, -R165 ;  /* 0x0000009c50a07223 */ /* 0x000fe200000108a5 */
[----:B------:R-:W-:Y:S01]  /*8ff0*/  F2FP.F16.E4M3.UNPACK_B R80, R50 ;  /* 0x00000032ff50723e */ /* 0x000fe200020006ff */
[----:B------:R-:W-:-:S02]  /*9000*/  HADD2.F32 R157, -RZ, R155.H0_H0 ;  /* 0x2000009bff9d7230 */ /* 0x000fc40000004100 */
[----:B------:R-:W-:Y:S01]  /*9010*/  FFMA.FTZ R165, R137, R156, R136 ;  /* 0x0000009c89a57223 */ /* 0x000fe20000010088 */
[----:B------:R-:W-:Y:S01]  /*9020*/  HADD2.F32 R155, -RZ, R155.H1_H1 ;  /* 0x3000009bff9b7230 */ /* 0x000fe20000004100 */
[----:B------:R-:W-:Y:S01]  /*9030*/  F2FP.SATFINITE.E4M3.F32.PACK_AB_MERGE_C R56, R56, R55, RZ ;  /* 0x000000373838723e */ /* 0x000fe200048070ff */
[--C-:B------:R-:W-:Y:S01]  /*9040*/  HADD2.F32 R82, -RZ, R80.reuse.H0_H0 ;  /* 0x20000050ff527230 */ /* 0x100fe20000004100 */
[----:B------:R-:W-:Y:S01]  /*9050*/  F2FP.SATFINITE.E4M3.F32.PACK_AB_MERGE_C R55, R161, R58, R54 ;  /* 0x0000003aa137723e */ /* 0x000fe20004807036 */
[--C-:B------:R-:W-:Y:S01]  /*9060*/  HADD2.F32 R50, -RZ, R53.reuse.H0_H0 ;  /* 0x20000035ff327230 */ /* 0x100fe20000004100 */
        /* <DEDUP_REMOVED lines=8> */
[C---:B------:R-:W-:Y:S01]  /*90f0*/  FMUL.FTZ R155, R53.reuse, R155 ;  /* 0x0000009b359b7220 */ /* 0x040fe20000410000 */
[----:B------:R-:W-:Y:S01]  /*9100*/  F2FP.F16.E4M3.UNPACK_B R57, R52 ;  /* 0x00000034ff39723e */ /* 0x000fe200020006ff */
[-C--:B------:R-:W-:Y:S01]  /*9110*/  FFMA.FTZ R159, R50, R137.reuse, -R159 ;  /* 0x00000089329f7223 */ /* 0x080fe2000001089f */
[----:B------:R-:W-:Y:S01]  /*9120*/  FFMA.FTZ R50, R82, R137, R157 ;  /* 0x0000008952327223 */ /* 0x000fe2000001009d */
[----:B------:R-:W-:Y:S01]  /*9130*/  FFMA.FTZ R155, R80, R153, R155 ;  /* 0x00000099509b7223 */ /* 0x000fe2000001009b */
[----:B------:R-:W-:Y:S01]  /*9140*/  F2FP.F16.E4M3.UNPACK_B R80, R49 ;  /* 0x00000031ff50723e */ /* 0x000fe200020006ff */
[----:B------:R-:W-:Y:S01]  /*9150*/  FFMA.FTZ R136, R53, R153, -R136 ;  /* 0x0000009935887223 */ /* 0x000fe20000010888 */
[----:B------:R-:W-:Y:S01]  /*9160*/  F2FP.SATFINITE.E4M3.F32.PACK_AB_MERGE_C R53, R160, R163, RZ ;  /* 0x000000a3a035723e */ /* 0x000fe200048070ff */
[----:B------:R-:W-:Y:S01]  /*9170*/  HADD2.F32 R137, -RZ, R58.H0_H0 ;  /* 0x2000003aff897230 */ /* 0x000fe20000004100 */
[----:B------:R-:W-:Y:S01]  /*9180*/  F2FP.SATFINITE.E4M3.F32.PACK_AB_MERGE_C R54, R158, R59, R56 ;  /* 0x0000003b9e36723e */ /* 0x000fe20004807038 */
[--C-:B------:R-:W-:Y:S01]  /*9190*/  HADD2.F32 R59, -RZ, R80.reuse.H0_H0 ;  /* 0x20000050ff3b7230 */ /* 0x100fe20000004100 */
        /* <DEDUP_REMOVED lines=24> */
[----:B------:R-:W-:Y:S01]  /*9320*/  F2FP.F16.E4M3.UNPACK_B R154, R45.H1 ;  /* 0x0000002dff9a723e */ /* 0x000fe200030006ff */
[----:B------:R-:W-:-:S02]  /*9330*/  HADD2.F32 R59, -RZ, R59.H1_H1 ;  /* 0x3000003bff3b7230 */ /* 0x000fc40000004100 */
[----:B------:R-:W-:Y:S02]  /*9340*/  HADD2.F32 R136, -RZ, R82.H1_H1 ;  /* 0x30000052ff887230 */ /* 0x000fe40000004100 */
[----:B------:R-:W-:Y:S02]  /*9350*/  HADD2.F32 R52, -RZ, R52.H1_H1 ;  /* 0x30000034ff347230 */ /* 0x000fe40000004100 */
[----:B------:R-:W-:Y:S02]  /*9360*/  HADD2.F32 R153, -RZ, R82.H0_H0 ;  /* 0x20000052ff997230 */ /* 0x000fe40000004100 */
[-C--:B------:R-:W-:Y:S01]  /*9370*/  FMUL.FTZ R157, R59, R136.reuse ;  /* 0x000000883b9d7220 */ /* 0x080fe20000410000 */
[--C-:B------:R-:W-:Y:S02]  /*9380*/  HADD2.F32 R82, -RZ, R46.reuse.H1_H1 ;  /* 0x3000002eff527230 */ /* 0x100fe40000004100 */
[----:B------:R-:W-:Y:S01]  /*9390*/  FMUL.FTZ R136, R52, R136 ;  /* 0x0000008834887220 */ /* 0x000fe20000410000 */
[----:B------:R-:W-:-:S02]  /*93a0*/  HADD2.F32 R137, -RZ, R46.H0_H0 ;  /* 0x2000002eff897230 */ /* 0x000fc40000004100 */
[-C--:B------:R-:W-:Y:S01]  /*93b0*/  FMUL.FTZ R155, R80, R153.reuse ;  /* 0x00000099509b7220 */ /* 0x080fe20000410000 */
[----:B------:R-:W-:Y:S01]  /*93c0*/  FMUL.FTZ R153, R58, R153 ;  /* 0x000000993a997220 */ /* 0x000fe20000410000 */
[-C--:B------:R-:W-:Y:S01]  /*93d0*/  FFMA.FTZ R161, R59, R82.reuse, R136 ;  /* 0x000000523ba17223 */ /* 0x080fe20000010088 */
[----:B------:R-:W-:Y:S01]  /*93e0*/  F2FP.F16.E4M3.UNPACK_B R46, R47 ;  /* 0x0000002fff2e723e */ /* 0x000fe200020006ff */
[----:B------:R-:W-:Y:S01]  /*93f0*/  FFMA.FTZ R159, R52, R82, -R157 ;  /* 0x00000052349f7223 */ /* 0x000fe2000001089d */
[----:B------:R-:W-:Y:S01]  /*9400*/  F2FP.F16.E4M3.UNPACK_B R59, R51.H1 ;  /* 0x00000033ff3b723e */ /* 0x000fe200030006ff */
[----:B------:R-:W-:Y:S01]  /*9410*/  FFMA.FTZ R158, R80, R137, R153 ;  /* 0x00000089509e7223 */ /* 0x000fe20000010099 */
[----:B------:R-:W-:Y:S01]  /*9420*/  F2FP.F16.E4M3.UNPACK_B R47, R47.H1 ;  /* 0x0000002fff2f723e */ /* 0x000fe200030006ff */
[----:B------:R-:W-:Y:S01]  /*9430*/  FFMA.FTZ R156, R58, R137, -R155 ;  /* 0x000000893a9c7223 */ /* 0x000fe2000001089b */
[----:B------:R-:W-:Y:S01]  /*9440*/  F2FP.F16.E4M3.UNPACK_B R153, R45 ;  /* 0x0000002dff99723e */ /* 0x000fe200020006ff */
[----:B------:R-:W-:Y:S01]  /*9450*/  HADD2.F32 R157, -RZ, R154.H0_H0 ;  /* 0x2000009aff9d7230 */ /* 0x000fe20000004100 */
[-C--:B------:R-:W-:Y:S01]  /*9460*/  F2FP.F16.E4M3.UNPACK_B R45, R44.reuse ;  /* 0x0000002cff2d723e */ /* 0x080fe200020006ff */
[----:B------:R-:W-:Y:S01]  /*9470*/  HADD2.F32 R52, -RZ, R47.H0_H0 ;  /* 0x2000002fff347230 */ /* 0x000fe20000004100 */
[----:B------:R-:W-:Y:S01]  /*9480*/  F2FP.F16.E4M3.UNPACK_B R82, R44.H1 ;  /* 0x0000002cff52723e */ /* 0x000fe200030006ff */
[----:B------:R-:W-:Y:S01]  /*9490*/  HADD2.F32 R44, -RZ, R59.H0_H0 ;  /* 0x2000003bff2c7230 */ /* 0x000fe20000004100 */
[----:B------:R-:W-:Y:S01]  /*94a0*/  F2FP.F16.E4M3.UNPACK_B R58, R51 ;  /* 0x00000033ff3a723e */ /* 0x000fe200020006ff */
[----:B------:R-:W-:Y:S01]  /*94b0*/  HADD2.F32 R155, -RZ, R153.H0_H0 ;  /* 0x20000099ff9b7230 */ /* 0x000fe20000004100 */
[----:B------:R-:W-:Y:S01]  /*94c0*/  F2FP.SATFINITE.E4M3.F32.PACK_AB_MERGE_C R156, R159, R156, RZ ;  /* 0x0000009c9f9c723e */ /* 0x000fe200048070ff */
[----:B------:R-:W-:-:S02]  /*94d0*/  HADD2.F32 R137, -RZ, R82.H0_H0 ;  /* 0x20000052ff897230 */ /* 0x000fc40000004100 */
[-C--:B------:R-:W-:Y:S01]  /*94e0*/  FMUL.FTZ R163, R44, R157.reuse ;  /* 0x0000009d2ca37220 */ /* 0x080fe20000410000 */
[----:B------:R-:W-:Y:S02]  /*94f0*/  HADD2.F32 R80, -RZ, R58.H0_H0 ;  /* 0x2000003aff507230 */ /* 0x000fe40000004100 */
[C---:B------:R-:W-:Y:S01]  /*9500*/  FMUL.FTZ R157, R52.reuse, R157 ;  /* 0x0000009d349d7220 */ /* 0x040fe20000410000 */
[----:B------:R-:W-:Y:S02]  /*9510*/  HADD2.F32 R59, -RZ, R59.H1_H1 ;  /* 0x3000003bff3b7230 */ /* 0x000fe40000004100 */
[----:B------:R-:W-:Y:S01]  /*9520*/  FFMA.FTZ R163, R52, R137, -R163 ;  /* 0x0000008934a37223 */ /* 0x000fe200000108a3 */
[----:B------:R-:W-:Y:S02]  /*9530*/  HADD2.F32 R154, -RZ, R154.H1_H1 ;  /* 0x3000009aff9a7230 */ /* 0x000fe40000004100 */
[----:B------:R-:W-:Y:S01]  /*9540*/  FMUL.FTZ R160, R80, R155 ;  /* 0x0000009b50a07220 */ /* 0x000fe20000410000 */
[----:B------:R-:W-:-:S02]  /*9550*/  HADD2.F32 R47, -RZ, R47.H1_H1 ;  /* 0x3000002fff2f7230 */ /* 0x000fc40000004100 */
[----:B------:R-:W-:Y:S01]  /*9560*/  FFMA.FTZ R157, R44, R137, R157 ;  /* 0x000000892c9d7223 */ /* 0x000fe2000001009d */
[----:B------:R-:W-:Y:S02]  /*9570*/  HADD2.F32 R51, -RZ, R46.H0_H0 ;  /* 0x2000002eff337230 */ /* 0x000fe40000004100 */
[-C--:B------:R-:W-:Y:S01]  /*9580*/  FMUL.FTZ R44, R59, R154.reuse ;  /* 0x0000009a3b2c7220 */ /* 0x080fe20000410000 */
[----:B------:R-:W-:Y:S02]  /*9590*/  HADD2.F32 R136, -RZ, R45.H0_H0 ;  /* 0x2000002dff887230 */ /* 0x000fe40000004100 */
[----:B------:R-:W-:Y:S01]  /*95a0*/  FMUL.FTZ R154, R47, R154 ;  /* 0x0000009a2f9a7220 */ /* 0x000fe20000410000 */
        /* <DEDUP_REMOVED lines=9> */
[-C--:B------:R-:W-:Y:S01]  /*9640*/  FFMA.FTZ R44, R47, R82.reuse, -R44 ;  /* 0x000000522f2c7223 */ /* 0x080fe2000001082c */
[----:B------:R-:W-:Y:S01]  /*9650*/  FFMA.FTZ R154, R59, R82, R154 ;  /* 0x000000523b9a7223 */ /* 0x000fe2000001009a */
[C---:B------:R-:W-:Y:S01]  /*9660*/  FMUL.FTZ R153, R46.reuse, R153 ;  /* 0x000000992e997220 */ /* 0x040fe20000410000 */
[----:B------:R-:W-:Y:S01]  /*9670*/  F2FP.SATFINITE.E4M3.F32.PACK_AB_MERGE_C R158, R161, R158, RZ ;  /* 0x0000009ea19e723e */ /* 0x000fe200048070ff */
[----:B------:R-:W-:Y:S01]  /*9680*/  FFMA.FTZ R51, R46, R45, -R51 ;  /* 0x0000002d2e337223 */ /* 0x000fe20000010833 */
[----:B------:R-:W-:Y:S01]  /*9690*/  F2FP.SATFINITE.E4M3.F32.PACK_AB_MERGE_C R44, R44, R163, RZ ;  /* 0x000000a32c2c723e */ /* 0x000fe200048070ff */
[----:B------:R-:W-:Y:S01]  /*96a0*/  FFMA.FTZ R58, R58, R45, R153 ;  /* 0x0000002d3a3a7223 */ /* 0x000fe20000010099 */
[----:B------:R-:W-:Y:S01]  /*96b0*/  F2FP.SATFINITE.E4M3.F32.PACK_AB_MERGE_C R154, R154, R157, RZ ;  /* 0x0000009d9a9a723e */ /* 0x000fe200048070ff */
[----:B------:R-:W-:Y:S01]  /*96c0*/  IMAD.MOV.U32 R46, RZ, RZ, R53 ;  /* 0x000000ffff2e7224 */ /* 0x000fe200078e0035 */
[----:B------:R-:W-:-:S02]  /*96d0*/  F2FP.SATFINITE.E4M3.F32.PACK_AB_MERGE_C R45, R49, R56, R156 ;  /* 0x00000038312d723e */ /* 0x000fc4000480709c */
[----:B------:R-:W-:Y:S01]  /*96e0*/  F2FP.SATFINITE.E4M3.F32.PACK_AB_MERGE_C R47, R51, R160, R44 ;  /* 0x000000a0332f723e */ /* 0x000fe2000480702c */
[----:B------:R-:W-:Y:S01]  /*96f0*/  IMAD.MOV.U32 R44, RZ, RZ, R55 ;  /* 0x000000ffff2c7224 */ /* 0x000fe200078e0037 */
[----:B------:R-:W-:Y:S01]  /*9700*/  F2FP.SATFINITE.E4M3.F32.PACK_AB_MERGE_C R49, R48, R57, R158 ;  /* 0x000000393031723e */ /* 0x000fe2000480709e */
[----:B------:R-:W-:Y:S01]  /*9710*/  IMAD.MOV.U32 R48, RZ, RZ, R54 ;  /* 0x000000ffff307224 */ /* 0x000fe200078e0036 */
[----:B------:R-:W-:-:S07]  /*9720*/  F2FP.SATFINITE.E4M3.F32.PACK_AB_MERGE_C R51, R58, R155, R154 ;  /* 0x0000009b3a33723e */ /* 0x000fce000480709a */
.L_x_6686:
[----:B------:R-:W-:Y:S05]  /*9730*/  BSYNC B2 ;  /* 0x0000000000027941 */ /* 0x000fea0003800000 */
.L_x_6685:
        /* <DEDUP_REMOVED lines=12> */
.L_x_6684:
[----:B------:R-:W-:Y:S05]  /*9800*/  BSYNC B1 ;  /* 0x0000000000017941 */ /* 0x000fea0003800000 */
.L_x_6683:
[----:B-1----:R-:W-:Y:S01]  /*9810*/  VIADD R45, R230, 0x80 ;  /* 0x00000080e62d7836 */ /* 0x002fe20000000000 */
[----:B------:R-:W-:Y:S04]  /*9820*/  BSSY B1, `(.L_x_6687) ;  /* 0x0000103000017945 */ /* 0x000fe80003800000 */
[----:B------:R-:W-:-:S13]  /*9830*/  ISETP.GE.OR P3, PT, R45, R113, P0 ;  /* 0x000000712d00720c */ /* 0x000fda0000766670 */
[----:B------:R-:W-:Y:S05]  /*9840*/  @P3 BRA `(.L_x_6688) ;  /* 0x0000001000003947 */ /* 0x000fea0003800000 */
[----:B------:R-:W2:Y:S01]  /*9850*/  LDL R46, [R1+0x7c] ;  /* 0x00007c00012e7983 */ /* 0x000ea20000100800 */
[-C--:B------:R-:W-:Y:S01]  /*9860*/  IMAD R44, R131, R128.reuse, RZ ;  /* 0x00000080832c7224 */ /* 0x080fe200078e02ff */
[----:B------:R-:W-:Y:S01]  /*9870*/  ISETP.NE.AND P6, PT, R0, RZ, PT ;  /* 0x000000ff0000720c */ /* 0x000fe20003fc5270 */
[C---:B------:R-:W-:Y:S01]  /*9880*/  IMAD.WIDE.U32 R52, R45.reuse, R128, R126 ;  /* 0x000000802d347225 */ /* 0x040fe200078e007e */
[----:B------:R-:W-:Y:S03]  /*9890*/  BSSY B2, `(.L_x_6689) ;  /* 0x00000ef000027945 */ /* 0x000fe60003800000 */
[----:B------:R-:W-:Y:S01]  /*98a0*/  IMAD R45, R45, R129, R44 ;  /* 0x000000812d2d7224 */ /* 0x000fe200078e022c */
[----:B------:R-:W-:Y:S02]  /*98b0*/  SEL R44, R123, R150, !P6 ;  /* 0x000000967b2c7207 */ /* 0x000fe40007000000 */
[----:B------:R-:W-:Y:S01]  /*98c0*/  IADD3 R55, P3, P4, R38, R52, R31 ;  /* 0x0000003426377210 */ /* 0x000fe20007c7e01f */
        /* <DEDUP_REMOVED lines=18> */
[----:B------:R-:W-:Y:S01]  /*99f0*/  SHF.R.U32.HI R154, RZ, 0x18, R61 ;  /* 0x00000018ff9a7819 */ /* 0x000fe2000001163d */
[----:B------:R-:W-:Y:S01]  /*9a00*/  IMAD.MOV.U32 R58, RZ, RZ, R46 ;  /* 0x000000ffff3a7224 */ /* 0x000fe200078e002e */
[----:B------:R-:W-:Y:S01]  /*9a10*/  LOP3.LUT R59, R61, 0xff, RZ, 0xc0, !PT ;  /* 0x000000ff3d3b7812 */ /* 0x000fe200078ec0ff */
[----:B--2---:R-:W-:Y:S01]  /*9a20*/  IMAD.MOV.U32 R64, RZ, RZ, R48 ;  /* 0x000000ffff407224 */ /* 0x004fe200078e0030 */
[--C-:B------:R-:W-:Y:S02]  /*9a30*/  SHF.R.U32.HI R81, RZ, 0x18, R65.reuse ;  /* 0x00000018ff517819 */ /* 0x100fe40000011641 */
[----:B------:R-:W-:Y:S02]  /*9a40*/  LOP3.LUT R62, R65, 0xff, RZ, 0xc0, !PT ;  /* 0x000000ff413e7812 */ /* 0x000fe400078ec0ff */
[----:B------:R-:W-:-:S02]  /*9a50*/  SHF.R.U32.HI R77, RZ, 0x8, R65 ;  /* 0x00000008ff4d7819 */ /* 0x000fc40000011641 */
[----:B------:R-:W-:Y:S02]  /*9a60*/  SHF.R.U32.HI R80, RZ, 0x10, R65 ;  /* 0x00000010ff507819 */ /* 0x000fe40000011641 */
[----:B------:R-:W-:Y:S01]  /*9a70*/  SHF.R.U32.HI R136, RZ, 0x10, R61 ;  /* 0x00000010ff887819 */ /* 0x000fe2000001163d */
[----:B------:R-:W-:Y:S01]  /*9a80*/  IMAD.MOV.U32 R61, RZ, RZ, R44 ;  /* 0x000000ffff3d7224 */ /* 0x000fe200078e002c */
[----:B------:R-:W-:Y:S01]  /*9a90*/  SHF.R.U32.HI R65, RZ, 0x8, R67 ;  /* 0x00000008ff417819 */ /* 0x000fe20000011643 */
[----:B------:R-:W-:Y:S01]  /*9aa0*/  IMAD.SHL.U32 R44, R137, 0x100, RZ ;  /* 0x00000100892c7824 */ /* 0x000fe200078e00ff */
[--C-:B------:R-:W-:Y:S01]  /*9ab0*/  SHF.R.U32.HI R83, RZ, 0x18, R63.reuse ;  /* 0x00000018ff537819 */ /* 0x100fe2000001163f */
[----:B------:R-:W-:Y:S01]  /*9ac0*/  IMAD.U32 R45, R136, 0x10000, RZ ;  /* 0x00010000882d7824 */ /* 0x000fe200078e00ff */
[----:B------:R-:W-:Y:S01]  /*9ad0*/  LOP3.LUT R60, R63, 0xff, RZ, 0xc0, !PT ;  /* 0x000000ff3f3c7812 */ /* 0x000fe200078ec0ff */
[----:B------:R-:W-:Y:S01]  /*9ae0*/  IMAD.SHL.U32 R65, R65, 0x100, RZ ;  /* 0x0000010041417824 */ /* 0x000fe200078e00ff */
[----:B------:R-:W-:-:S02]  /*9af0*/  SHF.R.U32.HI R78, RZ, 0x8, R63 ;  /* 0x00000008ff4e7819 */ /* 0x000fc4000001163f */
[----:B------:R-:W-:Y:S02]  /*9b00*/  SHF.R.U32.HI R82, RZ, 0x10, R63 ;  /* 0x00000010ff527819 */ /* 0x000fe4000001163f */
[----:B------:R-:W-:Y:S02]  /*9b10*/  SHF.R.U32.HI R66, RZ, 0x18, R67 ;  /* 0x00000018ff427819 */ /* 0x000fe40000011643 */
[----:B------:R-:W-:Y:S02]  /*9b20*/  LOP3.LUT R63, R67, 0xff, RZ, 0xc0, !PT ;  /* 0x000000ff433f7812 */ /* 0x000fe400078ec0ff */
[----:B------:R-:W-:Y:S02]  /*9b30*/  PRMT R59, R154, 0x654, R59 ;  /* 0x000006549a3b7816 */ /* 0x000fe4000000003b */
[----:B------:R-:W-:Y:S01]  /*9b40*/  PRMT R46, R66, 0x654, R63 ;  /* 0x00000654422e7816 */ /* 0x000fe2000000003f */
[----:B------:R-:W-:Y:S01]  /*9b50*/  IMAD.SHL.U32 R63, R77, 0x100, RZ ;  /* 0x000001004d3f7824 */ /* 0x000fe200078e00ff */
[----:B------:R-:W-:Y:S01]  /*9b60*/  LOP3.LUT R44, R59, 0xff00, R44, 0xf8, !PT ;  /* 0x0000ff003b2c7812 */ /* 0x000fe200078ef82c */
[----:B------:R-:W-:Y:S01]  /*9b70*/  IMAD.SHL.U32 R59, R78, 0x100, RZ ;  /* 0x000001004e3b7824 */ /* 0x000fe200078e00ff */
[----:B------:R-:W-:-:S02]  /*9b80*/  PRMT R62, R81, 0x654, R62 ;  /* 0x00000654513e7816 */ /* 0x000fc4000000003e */
[----:B------:R-:W-:Y:S02]  /*9b90*/  PRMT R60, R83, 0x654, R60 ;  /* 0x00000654533c7816 */ /* 0x000fe4000000003c */
[----:B------:R-:W-:Y:S02]  /*9ba0*/  LOP3.LUT R78, R46, 0xff00, R65, 0xf8, !PT ;  /* 0x0000ff002e4e7812 */ /* 0x000fe400078ef841 */
[----:B------:R-:W-:Y:S01]  /*9bb0*/  LOP3.LUT R46, R44, 0xff0000, R45, 0xf8, !PT ;  /* 0x00ff00002c2e7812 */ /* 0x000fe200078ef82d */
[----:B------:R-:W-:Y:S01]  /*9bc0*/  IMAD.U32 R44, R82, 0x10000, RZ ;  /* 0x00010000522c7824 */ /* 0x000fe200078e00ff */
[----:B------:R-:W-:Y:S02]  /*9bd0*/  LOP3.LUT R48, R62, 0xff00, R63, 0xf8, !PT ;  /* 0x0000ff003e307812 */ /* 0x000fe400078ef83f */
[----:B------:R-:W-:Y:S02]  /*9be0*/  LOP3.LUT R59, R60, 0xff00, R59, 0xf8, !PT ;  /* 0x0000ff003c3b7812 */ /* 0x000fe400078ef83b */
[----:B------:R-:W-:-:S02]  /*9bf0*/  F2FP.F16.E4M3.UNPACK_B R77, R152.H1 ;  /* 0x00000098ff4d723e */ /* 0x000fc400030006ff */
[----:B------:R-:W-:Y:S02]  /*9c00*/  F2FP.F16.E4M3.UNPACK_B R65, R64.H1 ;  /* 0x00000040ff41723e */ /* 0x000fe400030006ff */
[----:B------:R-:W-:Y:S01]  /*9c10*/  F2FP.F16.E4M3.UNPACK_B R62, R61.H1 ;  /* 0x0000003dff3e723e */ /* 0x000fe200030006ff */
[----:B------:R-:W-:Y:S01]  /*9c20*/  HADD2.F32 R45, -RZ, R77.H0_H0 ;  /* 0x2000004dff2d7230 */ /* 0x000fe20000004100 */
[----:B------:R-:W-:Y:S01]  /*9c30*/  SHF.R.U32.HI R79, RZ, 0x10, R67 ;  /* 0x00000010ff4f7819 */ /* 0x000fe20000011643 */
[----:B------:R-:W-:Y:S01]  /*9c40*/  HADD2.F32 R60, -RZ, R65.H0_H0 ;  /* 0x20000041ff3c7230 */ /* 0x000fe20000004100 */
[----:B------:R-:W-:Y:S01]  /*9c50*/  LOP3.LUT R44, R59, 0xff0000, R44, 0xf8, !PT ;  /* 0x00ff00003b2c7812 */ /* 0x000fe200078ef82c */
[----:B------:R-:W-:Y:S01]  /*9c60*/  HADD2.F32 R59, -RZ, R62.H0_H0 ;  /* 0x2000003eff3b7230 */ /* 0x000fe20000004100 */
[----:B------:R-:W-:Y:S01]  /*9c70*/  F2FP.F16.E4M3.UNPACK_B R63, R149.H1 ;  /* 0x00000095ff3f723e */ /* 0x000fe200030006ff */
[----:B------:R-:W-:Y:S02]  /*9c80*/  IMAD.U32 R67, R80, 0x10000, RZ ;  /* 0x0001000050437824 */ /* 0x000fe400078e00ff */
[----:B------:R-:W-:Y:S01]  /*9c90*/  FMUL.FTZ R80, R60, R45 ;  /* 0x0000002d3c507220 */ /* 0x000fe20000410000 */
[----:B------:R-:W-:-:S02]  /*9ca0*/  IMAD.U32 R79, R79, 0x10000, RZ ;  /* 0x000100004f4f7824 */ /* 0x000fc400078e00ff */
[C---:B------:R-:W-:Y:S01]  /*9cb0*/  FMUL.FTZ R81, R59.reuse, R45 ;  /* 0x0000002d3b517220 */ /* 0x040fe20000410000 */
[--C-:B------:R-:W-:Y:S01]  /*9cc0*/  HADD2.F32 R66, -RZ, R63.reuse.H0_H0 ;  /* 0x2000003fff427230 */ /* 0x100fe20000004100 */
[----:B------:R-:W-:Y:S01]  /*9cd0*/  LOP3.LUT R48, R48, 0xff0000, R67, 0xf8, !PT ;  /* 0x00ff000030307812 */ /* 0x000fe200078ef843 */
        /* <DEDUP_REMOVED lines=9> */
[----:B------:R-:W-:Y:S01]  /*9d70*/  F2FP.F16.E4M3.UNPACK_B R64, R64 ;  /* 0x00000040ff40723e */ /* 0x000fe200020006ff */
[CC--:B------:R-:W-:Y:S01]  /*9d80*/  FMUL.FTZ R80, R66.reuse, R78.reuse ;  /* 0x0000004e42507220 */ /* 0x0c0fe20000410000 */
[----:B------:R-:W-:Y:S01]  /*9d90*/  F2FP.F16.E4M3.UNPACK_B R149, R149 ;  /* 0x00000095ff95723e */ /* 0x000fe200020006ff */
[----:B------:R-:W-:Y:S02]  /*9da0*/  HADD2.F32 R77, -RZ, R152.H0_H0 ;  /* 0x20000098ff4d7230 */ /* 0x000fe40000004100 */
[C---:B------:R-:W-:Y:S01]  /*9db0*/  FMUL.FTZ R79, R63.reuse, R78 ;  /* 0x0000004e3f4f7220 */ /* 0x040fe20000410000 */
        /* <DEDUP_REMOVED lines=26> */
[-C--:B------:R-:W-:Y:S01]  /*9f60*/  FMUL.FTZ R81, R65, R67.reuse ;  /* 0x0000004341517220 */ /* 0x080fe20000410000 */
        /* <DEDUP_REMOVED lines=15> */
[----:B------:R-:W-:Y:S01]  /*a060*/  HADD2.F32 R50, -RZ, R58.H0_H0 ;  /* 0x2000003aff327230 */ /* 0x000fe20000004100 */
[----:B------:R-:W-:Y:S01]  /*a070*/  F2FP.SATFINITE.E4M3.F32.PACK_AB_MERGE_C R59, R136, R59, RZ ;  /* 0x0000003b883b723e */ /* 0x000fe200048070ff */
[----:B------:R-:W-:Y:S01]  /*a080*/  HADD2.F32 R62, -RZ, R61.H0_H0 ;  /* 0x2000003dff3e7230 */ /* 0x000fe20000004100 */
[----:B------:R-:W-:Y:S01]  /*a090*/  F2FP.SATFINITE.E4M3.F32.PACK_AB_MERGE_C R83, R83, R60, RZ ;  /* 0x0000003c5353723e */ /* 0x000fe200048070ff */
[----:B------:R-:W-:Y:S01]  /*a0a0*/  HADD2.F32 R63, -RZ, R147.H0_H0 ;  /* 0x20000093ff3f7230 */ /* 0x000fe20000004100 */
[----:B------:R-:W-:Y:S01]  /*a0b0*/  F2FP.SATFINITE.E4M3.F32.PACK_AB_MERGE_C R60, R80, R77, R59 ;  /* 0x0000004d503c723e */ /* 0x000fe2000480703b */
[----:B------:R-:W-:Y:S02]  /*a0c0*/  HADD2.F32 R151, -RZ, R151.H1_H1 ;  /* 0x30000097ff977230 */ /* 0x000fe40000004100 */
[----:B------:R-:W-:Y:S01]  /*a0d0*/  FMUL.FTZ R67, R62, R65 ;  /* 0x000000413e437220 */ /* 0x000fe20000410000 */
[----:B------:R-:W-:-:S02]  /*a0e0*/  HADD2.F32 R61, -RZ, R61.H1_H1 ;  /* 0x3000003dff3d7230 */ /* 0x000fc40000004100 */
[C---:B------:R-:W-:Y:S01]  /*a0f0*/  FMUL.FTZ R65, R50.reuse, R65 ;  /* 0x0000004132417220 */ /* 0x040fe20000410000 */
[----:B------:R-:W-:Y:S02]  /*a100*/  HADD2.F32 R58, -RZ, R58.H1_H1 ;  /* 0x3000003aff3a7230 */ /* 0x000fe40000004100 */
[----:B------:R-:W-:Y:S01]  /*a110*/  FFMA.FTZ R67, R50, R63, -R67 ;  /* 0x0000003f32437223 */ /* 0x000fe20000010843 */
[----:B------:R-:W-:Y:S02]  /*a120*/  HADD2.F32 R147, -RZ, R147.H1_H1 ;  /* 0x30000093ff937230 */ /* 0x000fe40000004100 */
[C---:B------:R-:W-:Y:S01]  /*a130*/  FMUL.FTZ R81, R61.reuse, R151 ;  /* 0x000000973d517220 */ /* 0x040fe20000410000 */
        /* <DEDUP_REMOVED lines=16> */
[CC--:B------:R-:W-:Y:S01]  /*a240*/  FMUL.FTZ R80, R64.reuse, R78.reuse ;  /* 0x0000004e40507220 */ /* 0x0c0fe20000410000 */
        /* <DEDUP_REMOVED lines=13> */
[----:B------:R-:W-:Y:S01]  /*a320*/  HADD2.F32 R48, -RZ, R56.H0_H0 ;  /* 0x20000038ff307230 */ /* 0x000fe20000004100 */
[----:B------:R-:W-:Y:S01]  /*a330*/  F2FP.F16.E4M3.UNPACK_B R46, R46.H1 ;  /* 0x0000002eff2e723e */ /* 0x000fe200030006ff */
[----:B------:R-:W-:Y:S01]  /*a340*/  HADD2.F32 R63, -RZ, R49.H0_H0 ;  /* 0x20000031ff3f7230 */ /* 0x000fe20000004100 */
[----:B------:R-:W-:Y:S01]  /*a350*/  F2FP.SATFINITE.E4M3.F32.PACK_AB_MERGE_C R149, R149, R152, RZ ;  /* 0x000000989595723e */ /* 0x000fe200048070ff */
[----:B------:R-:W-:-:S02]  /*a360*/  HADD2.F32 R65, -RZ, R64.H0_H0 ;  /* 0x20000040ff417230 */ /* 0x000fc40000004100 */
[----:B------:R-:W-:Y:S01]  /*a370*/  HADD2.F32 R49, -RZ, R49.H1_H1 ;  /* 0x30000031ff317230 */ /* 0x000fe20000004100 */
[----:B------:R-:W-:Y:S01]  /*a380*/  F2FP.SATFINITE.E4M3.F32.PACK_AB_MERGE_C R50, R147, R50, R149 ;  /* 0x000000329332723e */ /* 0x000fe20004807095 */
[----:B------:R-:W-:Y:S02]  /*a390*/  HADD2.F32 R66, -RZ, R64.H1_H1 ;  /* 0x30000040ff427230 */ /* 0x000fe40000004100 */
[-C--:B------:R-:W-:Y:S01]  /*a3a0*/  FMUL.FTZ R67, R63, R65.reuse ;  /* 0x000000413f437220 */ /* 0x080fe20000410000 */
[----:B------:R-:W-:Y:S01]  /*a3b0*/  FMUL.FTZ R78, R48, R65 ;  /* 0x00000041304e7220 */ /* 0x000fe20000410000 */
[----:B------:R-:W-:Y:S02]  /*a3c0*/  HADD2.F32 R56, -RZ, R56.H1_H1 ;  /* 0x30000038ff387230 */ /* 0x000fe40000004100 */
[--C-:B------:R-:W-:Y:S02]  /*a3d0*/  HADD2.F32 R65, -RZ, R46.reuse.H1_H1 ;  /* 0x3000002eff417230 */ /* 0x100fe40000004100 */
[----:B------:R-:W-:Y:S01]  /*a3e0*/  FMUL.FTZ R77, R49, R66 ;  /* 0x00000042314d7220 */ /* 0x000fe20000410000 */
[----:B------:R-:W-:-:S02]  /*a3f0*/  HADD2.F32 R64, -RZ, R46.H0_H0 ;  /* 0x2000002eff407230 */ /* 0x000fc40000004100 */
[C---:B------:R-:W-:Y:S01]  /*a400*/  FMUL.FTZ R66, R56.reuse, R66 ;  /* 0x0000004238427220 */ /* 0x040fe20000410000 */
[----:B------:R-:W-:Y:S01]  /*a410*/  F2FP.F16.E4M3.UNPACK_B R46, R47 ;  /* 0x0000002fff2e723e */ /* 0x000fe200020006ff */
[----:B------:R-:W-:Y:S01]  /*a420*/  FFMA.FTZ R137, R56, R65, -R77 ;  /* 0x0000004138897223 */ /* 0x000fe2000001084d */
[-C--:B------:R-:W-:Y:S01]  /*a430*/  F2FP.F16.E4M3.UNPACK_B R56, R51.reuse ;  /* 0x00000033ff38723e */ /* 0x080fe200020006ff */
[-C--:B------:R-:W-:Y:S01]  /*a440*/  FFMA.FTZ R82, R48, R64.reuse, -R67 ;  /* 0x0000004030527223 */ /* 0x080fe20000010843 */
[----:B------:R-:W-:Y:S01]  /*a450*/  F2FP.F16.E4M3.UNPACK_B R51, R51.H1 ;  /* 0x00000033ff33723e */ /* 0x000fe200030006ff */
[----:B------:R-:W-:Y:S01]  /*a460*/  FFMA.FTZ R83, R63, R64, R78 ;  /* 0x000000403f537223 */ /* 0x000fe2000001004e */
[----:B------:R-:W-:Y:S01]  /*a470*/  F2FP.F16.E4M3.UNPACK_B R77, R45.H1 ;  /* 0x0000002dff4d723e */ /* 0x000fe200030006ff */
[----:B------:R-:W-:Y:S01]  /*a480*/  FFMA.FTZ R136, R49, R65, R66 ;  /* 0x0000004131887223 */ /* 0x000fe20000010042 */
[----:B------:R-:W-:Y:S01]  /*a490*/  F2FP.F16.E4M3.UNPACK_B R47, R47.H1 ;  /* 0x0000002fff2f723e */ /* 0x000fe200030006ff */
[----:B------:R-:W-:Y:S01]  /*a4a0*/  HADD2.F32 R63, -RZ, R56.H0_H0 ;  /* 0x20000038ff3f7230 */ /* 0x000fe20000004100 */
        /* <DEDUP_REMOVED lines=10> */
[CC--:B------:R-:W-:Y:S01]  /*a550*/  FMUL.FTZ R152, R44.reuse, R79.reuse ;  /* 0x0000004f2c987220 */ /* 0x0c0fe20000410000 */
[----:B------:R-:W-:Y:S01]  /*a560*/  FMUL.FTZ R79, R49, R79 ;  /* 0x0000004f314f7220 */ /* 0x000fe20000410000 */
[----:B------:R-:W-:Y:S02]  /*a570*/  HADD2.F32 R48, -RZ, R46.H0_H0 ;  /* 0x2000002eff307230 */ /* 0x000fe40000004100 */
[----:B------:R-:W-:Y:S01]  /*a580*/  FMUL.FTZ R147, R63, R78 ;  /* 0x0000004e3f937220 */ /* 0x000fe20000410000 */
[----:B------:R-:W-:Y:S02]  /*a590*/  HADD2.F32 R65, -RZ, R45.H0_H0 ;  /* 0x2000002dff417230 */ /* 0x000fe40000004100 */
[----:B------:R-:W-:Y:S01]  /*a5a0*/  FFMA.FTZ R79, R44, R66, R79 ;  /* 0x000000422c4f7223 */ /* 0x000fe2000001004f */
[----:B------:R-:W-:Y:S02]  /*a5b0*/  HADD2.F32 R51, -RZ, R51.H1_H1 ;  /* 0x30000033ff337230 */ /* 0x000fe40000004100 */
[----:B------:R-:W-:Y:S01]  /*a5c0*/  FMUL.FTZ R78, R48, R78 ;  /* 0x0000004e304e7220 */ /* 0x000fe20000410000 */
[----:B------:R-:W-:-:S02]  /*a5d0*/  HADD2.F32 R44, -RZ, R77.H1_H1 ;  /* 0x3000004dff2c7230 */ /* 0x000fc40000004100 */
[----:B------:R-:W-:Y:S01]  /*a5e0*/  FFMA.FTZ R147, R48, R65, -R147 ;  /* 0x0000004130937223 */ /* 0x000fe20000010893 */
[----:B------:R-:W-:Y:S02]  /*a5f0*/  HADD2.F32 R47, -RZ, R47.H1_H1 ;  /* 0x3000002fff2f7230 */ /* 0x000fe40000004100 */
[----:B------:R-:W-:Y:S01]  /*a600*/  FFMA.FTZ R152, R49, R66, -R152 ;  /* 0x0000004231987223 */ /* 0x000fe20000010898 */
[----:B------:R-:W-:Y:S02]  /*a610*/  HADD2.F32 R56, -RZ, R56.H1_H1 ;  /* 0x30000038ff387230 */ /* 0x000fe40000004100 */
[-C--:B------:R-:W-:Y:S01]  /*a620*/  FMUL.FTZ R48, R51, R44.reuse ;  /* 0x0000002c33307220 */ /* 0x080fe20000410000 */
[----:B------:R-:W-:Y:S02]  /*a630*/  HADD2.F32 R67, -RZ, R67.H1_H1 ;  /* 0x30000043ff437230 */ /* 0x000fe40000004100 */
[----:B------:R-:W-:Y:S01]  /*a640*/  FMUL.FTZ R44, R47, R44 ;  /* 0x0000002c2f2c7220 */ /* 0x000fe20000410000 */
[----:B------:R-:W-:-:S02]  /*a650*/  HADD2.F32 R46, -RZ, R46.H1_H1 ;  /* 0x3000002eff2e7230 */ /* 0x000fc40000004100 */
[----:B------:R-:W-:Y:S01]  /*a660*/  FFMA.FTZ R78, R63, R65, R78 ;  /* 0x000000413f4e7223 */ /* 0x000fe2000001004e */
[----:B------:R-:W-:Y:S02]  /*a670*/  HADD2.F32 R64, -RZ, R64.H1_H1 ;  /* 0x30000040ff407230 */ /* 0x000fe40000004100 */
[-C--:B------:R-:W-:Y:S01]  /*a680*/  FMUL.FTZ R49, R56, R67.reuse ;  /* 0x0000004338317220 */ /* 0x080fe20000410000 */
[----:B------:R-:W-:Y:S02]  /*a690*/  HADD2.F32 R45, -RZ, R45.H1_H1 ;  /* 0x3000002dff2d7230 */ /* 0x000fe40000004100 */
[C---:B------:R-:W-:Y:S01]  /*a6a0*/  FMUL.FTZ R67, R46.reuse, R67 ;  /* 0x000000432e437220 */ /* 0x040fe20000410000 */
        /* <DEDUP_REMOVED lines=12> */
[----:B------:R-:W-:-:S07]  /*a770*/  F2FP.SATFINITE.E4M3.F32.PACK_AB_MERGE_C R49, R81, R62, R83 ;  /* 0x0000003e5131723e */ /* 0x000fce0004807053 */
.L_x_6690:
[----:B------:R-:W-:Y:S05]  /*a780*/  BSYNC B2 ;  /* 0x0000000000027941 */ /* 0x000fea0003800000 */
.L_x_6689:
        /* <DEDUP_REMOVED lines=12> */
.L_x_6688:
[----:B------:R-:W-:Y:S05]  /*a850*/  BSYNC B1 ;  /* 0x0000000000017941 */ /* 0x000fea0003800000 */
.L_x_6687:
[----:B-1----:R-:W-:Y:S02]  /*a860*/  VIADD R45, R230, 0xc0 ;  /* 0x000000c0e62d7836 */ /* 0x002fe40000000000 */
[-C--:B------:R-:W-:Y:S02]  /*a870*/  IMAD R44, R130, R128.reuse, RZ ;  /* 0x00000080822c7224 */ /* 0x080fe400078e02ff */
[C---:B------:R-:W-:Y:S01]  /*a880*/  IMAD.WIDE.U32 R126, R45.reuse, R128, R126 ;  /* 0x000000802d7e7225 */ /* 0x040fe200078e007e */
[----:B------:R-:W-:-:S03]  /*a890*/  ISETP.GE.OR P3, PT, R45, R113, P0 ;  /* 0x000000712d00720c */ /* 0x000fc60000766670 */
[----:B------:R-:W-:-:S10]  /*a8a0*/  IMAD R129, R45, R129, R44 ;  /* 0x000000812d817224 */ /* 0x000fd400078e022c */
[----:B------:R-:W-:Y:S05]  /*a8b0*/  @P3 BRA `(.L_x_6669) ;  /* 0x0000001400d83947 */ /* 0x000fea0003800000 */
[----:B------:R-:W2:Y:S01]  /*a8c0*/  LDL R46, [R1+0x78] ;  /* 0x00007800012e7983 */ /* 0x000ea20000100800 */
[----:B------:R-:W1:Y:S01]  /*a8d0*/  LDC.64 R52, c[0x0][0x2d8] ;  /* 0x0000b600ff347b82 */ /* 0x000e620000000a00 */
[----:B------:R-:W-:Y:S01]  /*a8e0*/  ISETP.NE.AND P6, PT, R0, RZ, PT ;  /* 0x000000ff0000720c */ /* 0x000fe20003fc5270 */
[----:B------:R-:W-:Y:S01]  /*a8f0*/  IMAD.IADD R56, R127, 0x1, R129 ;  /* 0x000000017f387824 */ /* 0x000fe200078e0281 */
[----:B------:R-:W-:Y:S01]  /*a900*/  IADD3 R55, P3, P4, R38, R126, R31 ;  /* 0x0000007e26377210 */ /* 0x000fe20007c7e01f */
[----:B------:R-:W-:Y:S01]  /*a910*/  BSSY B1, `(.L_x_6691) ;  /* 0x00000ed000017945 */ /* 0x000fe20003800000 */
[----:B------:R-:W-:Y:S02]  /*a920*/  SEL R150, R123, R150, !P6 ;  /* 0x000000967b967207 */ /* 0x000fe40007000000 */
[----:B------:R-:W-:Y:S02]  /*a930*/  IADD3.X R44, R33, R56, R32, P3, P4 ;  /* 0x00000038212c7210 */ /* 0x000fe40001fe8420 */
[----:B------:R-:W-:-:S04]  /*a940*/  SHF.R.S32.HI R45, RZ, 0x1f, R150 ;  /* 0x0000001fff2d7819 */ /* 0x000fc80000011496 */
[----:B------:R-:W-:-:S04]  /*a950*/  LEA.HI R45, R45, R150, RZ, 0x5 ;  /* 0x000000962d2d7211 */ /* 0x000fc800078f28ff */
[----:B------:R-:W-:-:S05]  /*a960*/  LEA.HI.SX32 R45, R45, R30, 0x1b ;  /* 0x0000001e2d2d7211 */ /* 0x000fca00078fdaff */
[----:B------:R-:W-:Y:S01]  /*a970*/  IMAD.SHL.U32 R57, R45, 0x10, RZ ;  /* 0x000000102d397824 */ /* 0x000fe200078e00ff */
[----:B-1----:R-:W-:Y:S01]  /*a980*/  IADD3 R54, P3, R55, R52, RZ ;  /* 0x0000003437367210 */ /* 0x002fe20007f7e0ff */
[----:B------:R-:W-:-:S04]  /*a990*/  IMAD R45, R19, 0x7000, R118 ;  /* 0x00007000132d7824 */ /* 0x000fc800078e0276 */
[----:B------:R-:W-:Y:S01]  /*a9a0*/  IMAD.X R55, R44, 0x1, R53, P3 ;  /* 0x000000012c377824 */ /* 0x000fe200018e0635 */
[----:B------:R-:W-:Y:S01]  /*a9b0*/  LOP3.LUT R44, R3, 0x70, R57, 0xf8, !PT ;  /* 0x00000070032c7812 */ /* 0x000fe200078ef839 */
[----:B------:R-:W-:-:S03]  /*a9c0*/  IMAD.IADD R45, R18, 0x1, R45 ;  /* 0x00000001122d7824 */ /* 0x000fc600078e022d */
        /* <DEDUP_REMOVED lines=10> */
[----:B--2---:R-:W-:Y:S01]  /*aa70*/  IMAD.MOV.U32 R63, RZ, RZ, R48 ;  /* 0x000000ffff3f7224 */ /* 0x004fe200078e0030 */
[--C-:B------:R-:W-:Y:S01]  /*aa80*/  SHF.R.U32.HI R76, RZ, 0x18, R69.reuse ;  /* 0x00000018ff4c7819 */ /* 0x100fe20000011645 */
[----:B------:R-:W-:Y:S01]  /*aa90*/  IMAD.SHL.U32 R44, R77, 0x100, RZ ;  /* 0x000001004d2c7824 */ /* 0x000fe200078e00ff */
[----:B------:R-:W-:Y:S01]  /*aaa0*/  SHF.R.U32.HI R78, RZ, 0x10, R69 ;  /* 0x00000010ff4e7819 */ /* 0x000fe20000011645 */
[----:B------:R-:W-:Y:S01]  /*aab0*/  IMAD.MOV.U32 R58, RZ, RZ, R46 ;  /* 0x000000ffff3a7224 */ /* 0x000fe200078e002e */
[----:B------:R-:W-:Y:S02]  /*aac0*/  SHF.R.U32.HI R69, RZ, 0x8, R71 ;  /* 0x00000008ff457819 */ /* 0x000fe40000011647 */
[----:B------:R-:W-:Y:S01]  /*aad0*/  PRMT R61, R76, 0x654, R59 ;  /* 0x000006544c3d7816 */ /* 0x000fe2000000003b */
[----:B------:R-:W-:Y:S01]  /*aae0*/  IMAD.U32 R48, R78, 0x10000, RZ ;  /* 0x000100004e307824 */ /* 0x000fe200078e00ff */
[----:B------:R-:W-:Y:S01]  /*aaf0*/  LOP3.LUT R62, R71, 0xff, RZ, 0xc0, !PT ;  /* 0x000000ff473e7812 */ /* 0x000fe200078ec0ff */
[----:B------:R-:W-:Y:S01]  /*ab00*/  IMAD.MOV.U32 R59, RZ, RZ, R50 ;  /* 0x000000ffff3b7224 */ /* 0x000fe200078e0032 */
[----:B------:R-:W-:-:S02]  /*ab10*/  SHF.R.U32.HI R65, RZ, 0x18, R71 ;  /* 0x00000018ff417819 */ /* 0x000fc40000011647 */
[----:B------:R-:W-:Y:S01]  /*ab20*/  LOP3.LUT R61, R61, 0xff00, R44, 0xf8, !PT ;  /* 0x0000ff003d3d7812 */ /* 0x000fe200078ef82c */
[----:B------:R-:W-:Y:S01]  /*ab30*/  IMAD.SHL.U32 R44, R69, 0x100, RZ ;  /* 0x00000100452c7824 */ /* 0x000fe200078e00ff */
[----:B------:R-:W-:Y:S02]  /*ab40*/  SHF.R.U32.HI R68, RZ, 0x8, R73 ;  /* 0x00000008ff447819 */ /* 0x000fe40000011649 */
[----:B------:R-:W-:Y:S02]  /*ab50*/  SHF.R.U32.HI R74, RZ, 0x10, R71 ;  /* 0x00000010ff4a7819 */ /* 0x000fe40000011647 */
[----:B------:R-:W-:Y:S01]  /*ab60*/  PRMT R65, R65, 0x654, R62 ;  /* 0x0000065441417816 */ /* 0x000fe2000000003e */
[----:B------:R-:W-:Y:S01]  /*ab70*/  IMAD.SHL.U32 R46, R68, 0x100, RZ ;  /* 0x00000100442e7824 */ /* 0x000fe200078e00ff */
[----:B------:R-:W-:Y:S02]  /*ab80*/  LOP3.LUT R64, R73, 0xff, RZ, 0xc0, !PT ;  /* 0x000000ff49407812 */ /* 0x000fe400078ec0ff */
[----:B------:R-:W-:-:S02]  /*ab90*/  SHF.R.U32.HI R67, RZ, 0x18, R73 ;  /* 0x00000018ff437819 */ /* 0x000fc40000011649 */
[----:B------:R-:W-:Y:S02]  /*aba0*/  SHF.R.U32.HI R66, RZ, 0x8, R75 ;  /* 0x00000008ff427819 */ /* 0x000fe4000001164b */
[----:B------:R-:W-:Y:S01]  /*abb0*/  LOP3.LUT R65, R65, 0xff00, R44, 0xf8, !PT ;  /* 0x0000ff0041417812 */ /* 0x000fe200078ef82c */
[----:B------:R-:W-:Y:S01]  /*abc0*/  IMAD.U32 R44, R74, 0x10000, RZ ;  /* 0x000100004a2c7824 */ /* 0x000fe200078e00ff */
[----:B------:R-:W-:Y:S01]  /*abd0*/  LOP3.LUT R48, R61, 0xff0000, R48, 0xf8, !PT ;  /* 0x00ff00003d307812 */ /* 0x000fe200078ef830 */
[----:B------:R-:W-:Y:S01]  /*abe0*/  IMAD.SHL.U32 R50, R66, 0x100, RZ ;  /* 0x0000010042327824 */ /* 0x000fe200078e00ff */
[----:B------:R-:W-:Y:S02]  /*abf0*/  PRMT R67, R67, 0x654, R64 ;  /* 0x0000065443437816 */ /* 0x000fe40000000040 */
[----:B------:R-:W-:Y:S02]  /*ac00*/  F2FP.F16.E4M3.UNPACK_B R68, R146.H1 ;  /* 0x00000092ff44723e */ /* 0x000fe400030006ff */
[----:B------:R-:W-:-:S02]  /*ac10*/  F2FP.F16.E4M3.UNPACK_B R61, R60.H1 ;  /* 0x0000003cff3d723e */ /* 0x000fc400030006ff */
[----:B------:R-:W-:Y:S02]  /*ac20*/  F2FP.F16.E4M3.UNPACK_B R64, R63.H1 ;  /* 0x0000003fff40723e */ /* 0x000fe400030006ff */
[----:B------:R-:W-:Y:S01]  /*ac30*/  SHF.R.U32.HI R72, RZ, 0x10, R73 ;  /* 0x00000010ff487819 */ /* 0x000fe20000011649 */
[----:B------:R-:W-:Y:S01]  /*ac40*/  HADD2.F32 R62, -RZ, R61.H0_H0 ;  /* 0x2000003dff3e7230 */ /* 0x000fe20000004100 */
[----:B------:R-:W-:Y:S02]  /*ac50*/  LOP3.LUT R71, R75, 0xff0000ff, RZ, 0xc0, !PT ;  /* 0xff0000ff4b477812 */ /* 0x000fe400078ec0ff */
[----:B------:R-:W-:Y:S01]  /*ac60*/  LOP3.LUT R69, R67, 0xff00, R46, 0xf8, !PT ;  /* 0x0000ff0043457812 */ /* 0x000fe200078ef82e */
[--C-:B------:R-:W-:Y:S01]  /*ac70*/  HADD2.F32 R46, -RZ, R68.reuse.H0_H0 ;  /* 0x20000044ff2e7230 */ /* 0x100fe20000004100 */
[----:B------:R-:W-:Y:S01]  /*ac80*/  F2FP.F16.E4M3.UNPACK_B R66, R144.H1 ;  /* 0x00000090ff42723e */ /* 0x000fe200030006ff */
[----:B------:R-:W-:Y:S01]  /*ac90*/  HADD2.F32 R68, -RZ, R68.H1_H1 ;  /* 0x30000044ff447230 */ /* 0x000fe20000004100 */
[----:B------:R-:W-:Y:S01]  /*aca0*/  LOP3.LUT R44, R65, 0xff0000, R44, 0xf8, !PT ;  /* 0x00ff0000412c7812 */ /* 0x000fe200078ef82c */
[----:B------:R-:W-:Y:S01]  /*acb0*/  HADD2.F32 R65, -RZ, R64.H0_H0 ;  /* 0x20000040ff417230 */ /* 0x000fe20000004100 */
[----:B------:R-:W-:Y:S01]  /*acc0*/  LOP3.LUT R71, R71, 0xff00, R50, 0xf8, !PT ;  /* 0x0000ff0047477812 */ /* 0x000fe200078ef832 */
[----:B------:R-:W-:-:S02]  /*acd0*/  IMAD.U32 R50, R72, 0x10000, RZ ;  /* 0x0001000048327824 */ /* 0x000fc400078e00ff */
[CC--:B------:R-:W-:Y:S01]  /*ace0*/  FMUL.FTZ R72, R62.reuse, R46.reuse ;  /* 0x0000002e3e487220 */ /* 0x0c0fe20000410000 */
[--C-:B------:R-:W-:Y:S02]  /*acf0*/  HADD2.F32 R67, -RZ, R66.reuse.H0_H0 ;  /* 0x20000042ff437230 */ /* 0x100fe40000004100 */
[C---:B------:R-:W-:Y:S01]  /*ad00*/  FMUL.FTZ R73, R65.reuse, R46 ;  /* 0x0000002e41497220 */ /* 0x040fe20000410000 */
[----:B------:R-:W-:Y:S01]  /*ad10*/  SHF.R.U32.HI R70, RZ, 0x10, R75 ;  /* 0x00000010ff467819 */ /* 0x000fe2000001164b */
[----:B------:R-:W-:Y:S01]  /*ad20*/  HADD2.F32 R66, -RZ, R66.H1_H1 ;  /* 0x30000042ff427230 */ /* 0x000fe20000004100 */
[----:B------:R-:W-:Y:S01]  /*ad30*/  F2FP.F16.E4M3.UNPACK_B R146, R146 ;  /* 0x00000092ff92723e */ /* 0x000fe200020006ff */
[-C--:B------:R-:W-:Y:S01]  /*ad40*/  FFMA.FTZ R72, R65, R67.reuse, R72 ;  /* 0x0000004341487223 */ /* 0x080fe20000010048 */
[----:B------:R-:W-:Y:S01]  /*ad50*/  FFMA.FTZ R73, R62, R67, -R73 ;  /* 0x000000433e497223 */ /* 0x000fe20000010849 */
[----:B------:R-:W-:Y:S01]  /*ad60*/  HADD2.F32 R65, -RZ, R64.H1_H1 ;  /* 0x30000040ff417230 */ /* 0x000fe20000004100 */
[----:B------:R-:W-:Y:S01]  /*ad70*/  F2FP.F16.E4M3.UNPACK_B R63, R63 ;  /* 0x0000003fff3f723e */ /* 0x000fe200020006ff */
[----:B------:R-:W-:Y:S01]  /*ad80*/  HADD2.F32 R62, -RZ, R61.H1_H1 ;  /* 0x3000003dff3e7230 */ /* 0x000fe20000004100 */
[----:B------:R-:W-:Y:S01]  /*ad90*/  F2FP.F16.E4M3.UNPACK_B R60, R60 ;  /* 0x0000003cff3c723e */ /* 0x000fe200020006ff */
[----:B------:R-:W-:Y:S01]  /*ada0*/  IMAD.U32 R70, R70, 0x10000, RZ ;  /* 0x0001000046467824 */ /* 0x000fe200078e00ff */
[----:B------:R-:W-:Y:S01]  /*adb0*/  LOP3.LUT R50, R69, 0xff0000, R50, 0xf8, !PT ;  /* 0x00ff000045327812 */ /* 0x000fe200078ef832 */
[----:B------:R-:W-:Y:S01]  /*adc0*/  FMUL.FTZ R69, R65, R68 ;  /* 0x0000004441457220 */ /* 0x000fe20000410000 */
[----:B------:R-:W-:Y:S01]  /*add0*/  F2FP.F16.E4M3.UNPACK_B R144, R144 ;  /* 0x00000090ff90723e */ /* 0x000fe200020006ff */
[----:B------:R-:W-:-:S02]  /*ade0*/  HADD2.F32 R67, -RZ, R146.H0_H0 ;  /* 0x20000092ff437230 */ /* 0x000fc40000004100 */
[C---:B------:R-:W-:Y:S01]  /*adf0*/  FMUL.FTZ R68, R62.reuse, R68 ;  /* 0x000000443e447220 */ /* 0x040fe20000410000 */
[----:B------:R-:W-:Y:S01]  /*ae00*/  HADD2.F32 R64, -RZ, R63.H0_H0 ;  /* 0x2000003fff407230 */ /* 0x000fe20000004100 */
[----:B------:R-:W-:Y:S01]  /*ae10*/  LOP3.LUT R46, R71, 0xff0000, R70, 0xf8, !PT ;  /* 0x00ff0000472e7812 */ /* 0x000fe200078ef846 */
[----:B------:R-:W-:Y:S02]  /*ae20*/  HADD2.F32 R61, -RZ, R60.H0_H0 ;  /* 0x2000003cff3d7230 */ /* 0x000fe40000004100 */
[-C--:B------:R-:W-:Y:S01]  /*ae30*/  FFMA.FTZ R70, R62, R66.reuse, -R69 ;  /* 0x000000423e467223 */ /* 0x080fe20000010845 */
        /* <DEDUP_REMOVED lines=48> */
[----:B------:R-:W-:Y:S01]  /*b140*/  FMUL.FTZ R64, R59, R64 ;  /* 0x000000403b407220 */ /* 0x000fe20000410000 */
[----:B------:R-:W-:Y:S02]  /*b150*/  HADD2.F32 R58, -RZ, R58.H1_H1 ;  /* 0x3000003aff3a7230 */ /* 0x000fe40000004100 */
[----:B------:R-:W-:Y:S02]  /*b160*/  HADD2.F32 R143, -RZ, R143.H1_H1 ;  /* 0x3000008fff8f7230 */ /* 0x000fe40000004100 */
[-C--:B------:R-:W-:Y:S01]  /*b170*/  FFMA.FTZ R74, R61, R62.reuse, R64 ;  /* 0x0000003e3d4a7223 */ /* 0x080fe20000010040 */
[----:B------:R-:W-:Y:S01]  /*b180*/  FFMA.FTZ R59, R59, R62, -R66 ;  /* 0x0000003e3b3b7223 */ /* 0x000fe20000010842 */
[----:B------:R-:W-:Y:S01]  /*b190*/  F2FP.F16.E4M3.UNPACK_B R64, R49 ;  /* 0x00000031ff40723e */ /* 0x000fe200020006ff */
[----:B------:R-:W-:Y:S01]  /*b1a0*/  FMUL.FTZ R63, R60, R145 ;  /* 0x000000913c3f7220 */ /* 0x000fe20000410000 */
[----:B------:R-:W-:Y:S01]  /*b1b0*/  F2FP.F16.E4M3.UNPACK_B R62, R45 ;  /* 0x0000002dff3e723e */ /* 0x000fe200020006ff */
[----:B------:R-:W-:Y:S01]  /*b1c0*/  FMUL.FTZ R145, R58, R145 ;  /* 0x000000913a917220 */ /* 0x000fe20000410000 */
[----:B------:R-:W-:Y:S01]  /*b1d0*/  F2FP.SATFINITE.E4M3.F32.PACK_AB_MERGE_C R61, R70, R73, RZ ;  /* 0x00000049463d723e */ /* 0x000fe200048070ff */
[----:B------:R-:W-:Y:S01]  /*b1e0*/  FFMA.FTZ R58, R58, R143, -R63 ;  /* 0x0000008f3a3a7223 */ /* 0x000fe2000001083f */
[----:B------:R-:W-:Y:S01]  /*b1f0*/  HADD2.F32 R65, -RZ, R64.H0_H0 ;  /* 0x20000040ff417230 */ /* 0x000fe20000004100 */
[----:B------:R-:W-:Y:S01]  /*b200*/  F2FP.F16.E4M3.UNPACK_B R66, R48 ;  /* 0x00000030ff42723e */ /* 0x000fe200020006ff */
[----:B------:R-:W-:-:S02]  /*b210*/  HADD2.F32 R70, -RZ, R67.H0_H0 ;  /* 0x20000043ff467230 */ /* 0x000fc40000004100 */
[----:B------:R-:W-:Y:S01]  /*b220*/  FFMA.FTZ R145, R60, R143, R145 ;  /* 0x0000008f3c917223 */ /* 0x000fe20000010091 */
[----:B------:R-:W-:Y:S01]  /*b230*/  HADD2.F32 R63, -RZ, R62.H0_H0 ;  /* 0x2000003eff3f7230 */ /* 0x000fe20000004100 */
[----:B------:R-:W-:Y:S01]  /*b240*/  F2FP.SATFINITE.E4M3.F32.PACK_AB_MERGE_C R60, R75, R72, RZ ;  /* 0x000000484b3c723e */ /* 0x000fe200048070ff */
[----:B------:R-:W-:Y:S01]  /*b250*/  HADD2.F32 R64, -RZ, R64.H1_H1 ;  /* 0x30000040ff407230 */ /* 0x000fe20000004100 */
[----:B------:R-:W-:Y:S01]  /*b260*/  F2FP.SATFINITE.E4M3.F32.PACK_AB_MERGE_C R61, R71, R68, R61 ;  /* 0x00000044473d723e */ /* 0x000fe2000480703d */
[----:B------:R-:W-:Y:S02]  /*b270*/  HADD2.F32 R68, -RZ, R66.H0_H0 ;  /* 0x20000042ff447230 */ /* 0x000fe40000004100 */
[-C--:B------:R-:W-:Y:S01]  /*b280*/  FMUL.FTZ R72, R65, R70.reuse ;  /* 0x0000004641487220 */ /* 0x080fe20000410000 */
[----:B------:R-:W-:Y:S01]  /*b290*/  FMUL.FTZ R70, R63, R70 ;  /* 0x000000463f467220 */ /* 0x000fe20000410000 */
[----:B------:R-:W-:Y:S01]  /*b2a0*/  HADD2.F32 R67, -RZ, R67.H1_H1 ;  /* 0x30000043ff437230 */ /* 0x000fe20000004100 */
[----:B------:R-:W-:Y:S01]  /*b2b0*/  F2FP.SATFINITE.E4M3.F32.PACK_AB_MERGE_C R60, R146, R69, R60 ;  /* 0x00000045923c723e */ /* 0x000fe2000480703c */
[----:B------:R-:W-:-:S02]  /*b2c0*/  HADD2.F32 R62, -RZ, R62.H1_H1 ;  /* 0x3000003eff3e7230 */ /* 0x000fc40000004100 */
        /* <DEDUP_REMOVED lines=11> */
[----:B------:R-:W-:Y:S01]  /*b380*/  F2FP.F16.E4M3.UNPACK_B R48, R48.H1 ;  /* 0x00000030ff30723e */ /* 0x000fe200030006ff */
[--C-:B------:R-:W-:Y:S01]  /*b390*/  HADD2.F32 R50, -RZ, R63.reuse.H0_H0 ;  /* 0x2000003fff327230 */ /* 0x100fe20000004100 */
[----:B------:R-:W-:Y:S01]  /*b3a0*/  F2FP.SATFINITE.E4M3.F32.PACK_AB_MERGE_C R59, R58, R59, R76 ;  /* 0x0000003b3a3b723e */ /* 0x000fe2000480704c */
[--C-:B------:R-:W-:Y:S01]  /*b3b0*/  HADD2.F32 R64, -RZ, R62.reuse.H0_H0 ;  /* 0x2000003eff407230 */ /* 0x100fe20000004100 */
[----:B------:R-:W-:Y:S01]  /*b3c0*/  F2FP.SATFINITE.E4M3.F32.PACK_AB_MERGE_C R58, R145, R74, R77 ;  /* 0x0000004a913a723e */ /* 0x000fe2000480704d */
[----:B------:R-:W-:Y:S01]  /*b3d0*/  HADD2.F32 R63, -RZ, R63.H1_H1 ;  /* 0x3000003fff3f7230 */ /* 0x000fe20000004100 */
[----:B------:R-:W-:Y:S01]  /*b3e0*/  F2FP.F16.E4M3.UNPACK_B R67, R46.H1 ;  /* 0x0000002eff43723e */ /* 0x000fe200030006ff */
[----:B------:R-:W-:-:S02]  /*b3f0*/  HADD2.F32 R66, -RZ, R62.H1_H1 ;  /* 0x3000003eff427230 */ /* 0x000fc40000004100 */
        /* <DEDUP_REMOVED lines=62> */
.L_x_6692:
[----:B------:R-:W-:Y:S05]  /*b7e0*/  BSYNC B1 ;  /* 0x0000000000017941 */ /* 0x000fea0003800000 */
.L_x_6691:
[----:B------:R-:W-:Y:S01]  /*b7f0*/  ISETP.GE.AND P2, PT, R57, R148, PT ;  /* 0x000000943900720c */ /* 0x000fe20003f46270 */
[----:B------:R-:W-:Y:S02]  /*b800*/  ULDC.64 UR4, c[0x0][0x208] ;  /* 0x0000820000047ab9 */ /* 0x000fe40000000a00 */
[----:B-1----:R1:W-:Y:S10]  /*b810*/  STG.E.128 desc[UR4][R54.64], R44 ;  /* 0x0000002c36007986 */ /* 0x0023f4000c101d04 */
[----:B------:R-:W-:Y:S05]  /*b820*/  @P2 BRA `(.L_x_6669) ;  /* 0x0000000400fc2947 */ /* 0x000fea0003800000 */
[--C-:B-1----:R-:W-:Y:S01]  /*b830*/  SHF.R.S32.HI R44, RZ, 0x1f, R57.reuse ;  /* 0x0000001fff2c7819 */ /* 0x102fe20000011439 */
[----:B------:R-:W-:Y:S01]  /*b840*/  ULDC.64 UR4, c[0x0][0x208] ;  /* 0x0000820000047ab9 */ /* 0x000fe20000000a00 */
[----:B------:R-:W-:-:S04]  /*b850*/  IADD3 R57, P2, P3, R38, R126, R57 ;  /* 0x0000007e26397210 */ /* 0x000fc80007b5e039 */
[----:B------:R-:W-:Y:S02]  /*b860*/  IADD3.X R56, R33, R56, R44, P2, P3 ;  /* 0x0000003821387210 */ /* 0x000fe400017e642c */
[----:B------:R-:W-:-:S05]  /*b870*/  IADD3 R52, P2, R57, R52, RZ ;  /* 0x0000003439347210 */ /* 0x000fca0007f5e0ff */
[----:B------:R-:W-:-:S05]  /*b880*/  IMAD.X R53, R56, 0x1, R53, P2 ;  /* 0x0000000138357824 */ /* 0x000fca00010e0635 */
[----:B--2---:R1:W-:Y:S01]  /*b890*/  STG.E.128 desc[UR4][R52.64], R48 ;  /* 0x0000003034007986 */ /* 0x0043e2000c101d04 */
[----:B------:R-:W-:Y:S05]  /*b8a0*/  BRA `(.L_x_6669) ;  /* 0x0000000400dc7947 */ /* 0x000fea0003800000 */
.L_x_6632:
[----:B------:R-:W2:Y:S02]  /*b8b0*/  LDL R44, [R1+0x6c] ;  /* 0x00006c00012c7983 */ /* 0x000ea40000100800 */
[----:B--2---:R-:W-:-:S13]  /*b8c0*/  R2UR UR4, R44 ;  /* 0x000000002c0472ca */ /* 0x004fda00000e0000 */
[----:B------:R-:W-:-:S06]  /*b8d0*/  UISETP.NE.AND UP0, UPT, UR4, 0x3, UPT ;  /* 0x000000030400788c */ /* 0x000fcc000bf05270 */
[----:B------:R-:W-:-:S13]  /*b8e0*/  PLOP3.LUT P5, PT, PT, PT, UP0, 0x80, 0x0 ;  /* 0x000000000000781c */ /* 0x000fda0003faf008 */
[----:B------:R-:W-:Y:S05]  /*b8f0*/  @!P5 BRA `(.L_x_6693) ;  /* 0x000000000004d947 */ /* 0x000fea0003800000 */
[----:B------:R-:W-:Y:S01]  /*b900*/  BPT.TRAP 0x1 ;  /* 0x000000040000795c */ /* 0x000fe20000300000 */
.L_x_6693:
        /* <DEDUP_REMOVED lines=10> */
.L_x_7007:
[----:B------:R-:W-:Y:S05]  /*b9b0*/  BSYNC B1 ;  /* 0x0000000000017941 */ /* 0x000fea0003800000 */
.L_x_6694:
[----:B------:R-:W-:Y:S01]  /*b9c0*/  ISETP.GE.AND P2, PT, R230, R113, PT ;  /* 0x00000071e600720c */ /* 0x000fe20003f46270 */
[----:B------:R-:W-:Y:S01]  /*b9d0*/  IMAD R45, R45, R132, R44 ;  /* 0x000000842d2d7224 */ /* 0x000fe200078e022c */
[----:B------:R-:W-:Y:S01]  /*b9e0*/  BSSY B1, `(.L_x_6696) ;  /* 0x0000016000017945 */ /* 0x000fe20003800000 */
[----:B------:R-:W-:-:S04]  /*b9f0*/  IMAD.WIDE.U32 R48, R132, R24, RZ ;  /* 0x0000001884307225 */ /* 0x000fc800078e00ff */
[----:B------:R-:W-:-:S06]  /*ba00*/  IMAD.IADD R53, R45, 0x1, R49 ;  /* 0x000000012d357824 */ /* 0x000fcc00078e0231 */
[----:B------:R-:W-:Y:S05]  /*ba10*/  @P2 BRA `(.L_x_6697) ;  /* 0x0000000000482947 */ /* 0x000fea0003800000 */
[----:B------:R-:W1:Y:S01]  /*ba20*/  @!P0 LDS.128 R44, [R112+0x20400] ;  /* 0x02040000702c8984 */ /* 0x000e620000000c00 */
[----:B------:R-:W2:Y:S01]  /*ba30*/  @!P0 LDC.64 R50, c[0x0][0x2d8] ;  /* 0x0000b600ff328b82 */ /* 0x000ea20000000a00 */
[----:B------:R-:W-:Y:S01]  /*ba40*/  ULDC.64 UR4, c[0x0][0x208] ;  /* 0x0000820000047ab9 */ /* 0x000fe20000000a00 */
[----:B--2---:R-:W-:-:S04]  /*ba50*/  @!P0 IADD3 R50, P2, P3, R48, R50, R34 ;  /* 0x0000003230328210 */ /* 0x004fc80007b5e022 */
[----:B------:R-:W-:-:S05]  /*ba60*/  @!P0 IADD3.X R51, R53, R51, R37, P2, P3 ;  /* 0x0000003335338210 */ /* 0x000fca00017e6425 */
[----:B-1----:R1:W-:Y:S01]  /*ba70*/  @!P0 STG.E.128 desc[UR4][R50.64], R44 ;  /* 0x0000002c32008986 */ /* 0x0023e2000c101d04 */
[----:B------:R-:W-:Y:S05]  /*ba80*/  @P1 BRA `(.L_x_6697) ;  /* 0x00000000002c1947 */ /* 0x000fea0003800000 */
[----:B------:R-:W-:Y:S01]  /*ba90*/  ULDC.64 UR4, c[0x0][0x2d8] ;  /* 0x0000b60000047ab9 */ /* 0x000fe20000000a00 */
[----:B-1----:R-:W-:Y:S01]  /*baa0*/  VIADD R44, R25, 0x40 ;  /* 0x00000040192c7836 */ /* 0x002fe20000000000 */
[----:B------:R-:W-:Y:S01]  /*bab0*/  IADD3 R50, P2, P3, R100, UR4, R48 ;  /* 0x0000000464327c10 */ /* 0x000fe2000fb5e030 */
[----:B------:R-:W-:-:S03]  /*bac0*/  ULDC.64 UR6, c[0x0][0x208] ;  /* 0x0000820000067ab9 */ /* 0x000fc60000000a00 */
[----:B------:R-:W-:Y:S02]  /*bad0*/  IADD3.X R51, R102, UR5, R53, P2, P3 ;  /* 0x0000000566337c10 */ /* 0x000fe400097e6435 */
[----:B------:R-:W-:-:S13]  /*bae0*/  LOP3.LUT P2, RZ, R232, 0x4, RZ, 0xc0, !PT ;  /* 0x00000004e8ff7812 */ /* 0x000fda000784c0ff */
[----:B------:R-:W-:-:S04]  /*baf0*/  @P2 VIADD R44, R25, 0xffffffc0 ;  /* 0xffffffc0192c2836 */ /* 0x000fc80000000000 */
[----:B------:R-:W-:-:S04]  /*bb00*/  IMAD R45, R19, 0x7000, R44 ;  /* 0x00007000132d7824 */ /* 0x000fc800078e022c */
[----:B------:R-:W-:-:S06]  /*bb10*/  IMAD.IADD R45, R18, 0x1, R45 ;  /* 0x00000001122d7824 */ /* 0x000fcc00078e022d */
[----:B------:R-:W1:Y:S04]  /*bb20*/  LDS.128 R44, [R45+0x20400] ;  /* 0x020400002d2c7984 */ /* 0x000e680000000c00 */
[----:B-1----:R2:W-:Y:S02]  /*bb30*/  STG.E.128 desc[UR6][R50.64], R44 ;  /* 0x0000002c32007986 */ /* 0x0025e4000c101d06 */
.L_x_6697:
[----:B------:R-:W-:Y:S05]  /*bb40*/  BSYNC B1 ;  /* 0x0000000000017941 */ /* 0x000fea0003800000 */
.L_x_6696:
[----:B-12---:R-:W-:Y:S01]  /*bb50*/  VIADD R44, R230, 0x40 ;  /* 0x00000040e62c7836 */ /* 0x006fe20000000000 */
[----:B------:R-:W-:Y:S04]  /*bb60*/  BSSY B1, `(.L_x_6698) ;  /* 0x0000017000017945 */ /* 0x000fe80003800000 */
[----:B------:R-:W-:-:S13]  /*bb70*/  ISETP.GE.AND P2, PT, R44, R113, PT ;  /* 0x000000712c00720c */ /* 0x000fda0003f46270 */
[----:B------:R-:W-:Y:S05]  /*bb80*/  @P2 BRA `(.L_x_6699) ;  /* 0x0000000000502947 */ /* 0x000fea0003800000 */
[----:B------:R-:W1:Y:S01]  /*bb90*/  @!P0 LDS.128 R44, [R112+0x22400] ;  /* 0x02240000702c8984 */ /* 0x000e620000000c00 */
[----:B------:R-:W2:Y:S01]  /*bba0*/  @!P0 LDC.64 R50, c[0x0][0x2d8] ;  /* 0x0000b600ff328b82 */ /* 0x000ea20000000a00 */
[----:B------:R-:W-:Y:S01]  /*bbb0*/  IADD3 R55, P2, R96, R48, RZ ;  /* 0x0000003060377210 */ /* 0x000fe20007f5e0ff */
[----:B------:R-:W-:-:S04]  /*bbc0*/  ULDC.64 UR4, c[0x0][0x208] ;  /* 0x0000820000047ab9 */ /* 0x000fc80000000a00 */
[----:B------:R-:W-:Y:S01]  /*bbd0*/  IMAD.X R52, R53, 0x1, R97, P2 ;  /* 0x0000000135347824 */ /* 0x000fe200010e0661 */
        /* <DEDUP_REMOVED lines=15> */
.L_x_6699:
[----:B------:R-:W-:Y:S05]  /*bcd0*/  BSYNC B1 ;  /* 0x0000000000017941 */ /* 0x000fea0003800000 */
.L_x_6698:
[----:B-12---:R-:W-:Y:S01]  /*bce0*/  VIADD R44, R230, 0x80 ;  /* 0x00000080e62c7836 */ /* 0x006fe20000000000 */
[----:B------:R-:W-:Y:S04]  /*bcf0*/  BSSY B1, `(.L_x_6700) ;  /* 0x0000017000017945 */ /* 0x000fe80003800000 */
[----:B------:R-:W-:-:S13]  /*bd00*/  ISETP.GE.AND P2, PT, R44, R113, PT ;  /* 0x000000712c00720c */ /* 0x000fda0003f46270 */
[----:B------:R-:W-:Y:S05]  /*bd10*/  @P2 BRA `(.L_x_6701) ;  /* 0x0000000000502947 */ /* 0x000fea0003800000 */
[----:B------:R-:W1:Y:S01]  /*bd20*/  @!P0 LDS.128 R44, [R112+0x24400] ;  /* 0x02440000702c8984 */ /* 0x000e620000000c00 */
[----:B------:R-:W2:Y:S01]  /*bd30*/  @!P0 LDC.64 R50, c[0x0][0x2d8] ;  /* 0x0000b600ff328b82 */ /* 0x000ea20000000a00 */
[----:B------:R-:W-:Y:S01]  /*bd40*/  LEA R55, P2, R36, R48, 0x7 ;  /* 0x0000003024377211 */ /* 0x000fe200078438ff */
        /* <DEDUP_REMOVED lines=17> */
.L_x_6701:
[----:B------:R-:W-:Y:S05]  /*be60*/  BSYNC B1 ;  /* 0x0000000000017941 */ /* 0x000fea0003800000 */
.L_x_6700:
[----:B-12---:R-:W-:-:S05]  /*be70*/  VIADD R44, R230, 0xc0 ;  /* 0x000000c0e62c7836 */ /* 0x006fca0000000000 */
[----:B------:R-:W-:-:S13]  /*be80*/  ISETP.GE.AND P2, PT, R44, R113, PT ;  /* 0x000000712c00720c */ /* 0x000fda0003f46270 */
[----:B------:R-:W-:Y:S05]  /*be90*/  @P2 BRA `(.L_x_6669) ;  /* 0x0000000000602947 */ /* 0x000fea0003800000 */
[----:B------:R-:W1:Y:S01]  /*bea0*/  LDC.64 R46, c[0x0][0x2f0] ;  /* 0x0000bc00ff2e7b82 */ /* 0x000e620000000a00 */
[----:B------:R-:W-:Y:S01]  /*beb0*/  IMAD.MOV.U32 R50, RZ, RZ, R48 ;  /* 0x000000ffff327224 */ /* 0x000fe200078e0030 */
[----:B------:R-:W-:Y:S01]  /*bec0*/  ULDC.64 UR4, c[0x0][0x208] ;  /* 0x0000820000047ab9 */ /* 0x000fe20000000a00 */
[----:B------:R-:W-:-:S05]  /*bed0*/  IMAD.MOV.U32 R51, RZ, RZ, R53 ;  /* 0x000000ffff337224 */ /* 0x000fca00078e0035 */
        /* <DEDUP_REMOVED lines=20> */
.L_x_6669:
[----:B------:R-:W-:Y:S05]  /*c020*/  BSYNC B0 ;  /* 0x0000000000007941 */ /* 0x000fea0003800000 */
.L_x_6631:
        /* <DEDUP_REMOVED lines=17> */
.L_x_6703:
[----:B------:R-:W-:Y:S05]  /*c140*/  BSYNC B0 ;  /* 0x0000000000007941 */ /* 0x000fea0003800000 */
.L_x_6702:
[----:B------:R-:W2:Y:S01]  /*c150*/  SYNCS.PHASECHK.TRANS64.TRYWAIT P3, [R104+URZ+0x2e8b0], R125 ;  /* 0x02e8b07d680075a7 */ /* 0x000ea2000806017f */
[----:B------:R-:W-:Y:S01]  /*c160*/  ULDC.64 UR4, c[0x0][0x308] ;  /* 0x0000c20000047ab9 */ /* 0x000fe20000000a00 */
[----:B------:R-:W-:Y:S01]  /*c170*/  ULDC.64 UR60, c[0x0][0x318] ;  /* 0x0000c600003c7ab9 */ /* 0x000fe20000000a00 */
[----:B-1----:R-:W-:Y:S01]  /*c180*/  IMAD.U32 R44, RZ, RZ, UR5 ;  /* 0x00000005ff2c7e24 */ /* 0x002fe2000f8e00ff */
[----:B------:R-:W-:Y:S01]  /*c190*/  BSSY B0, `(.L_x_6704) ;  /* 0x0000005000007945 */ /* 0x000fe20003800000 */
[----:B------:R-:W-:-:S03]  /*c1a0*/  IMAD.U32 R45, RZ, RZ, UR4 ;  /* 0x00000004ff2d7e24 */ /* 0x000fc6000f8e00ff */
[----:B------:R1:W-:Y:S04]  /*c1b0*/  STL [R1+0x10], R44 ;  /* 0x0000102c01007387 */ /* 0x0003e80000100800 */
[----:B------:R1:W-:Y:S02]  /*c1c0*/  STL [R1+0x14], R45 ;  /* 0x0000142d01007387 */ /* 0x0003e40000100800 */
[----:B-12---:R-:W-:Y:S05]  /*c1d0*/  @!P3 BRA `(.L_x_6705) ;  /* 0x0000027800c0b947 */ /* 0x006fea0003800000 */
.L_x_7008:
[----:B------:R-:W-:Y:S05]  /*c1e0*/  BSYNC B0 ;  /* 0x0000000000007941 */ /* 0x000fea0003800000 */
.L_x_6704:
[----:B------:R2:W5:Y:S04]  /*c1f0*/  LDL R54, [R1+0x14] ;  /* 0x0000140001367983 */ /* 0x0005680000100800 */
[----:B------:R2:W5:Y:S01]  /*c200*/  LDL R53, [R1+0x10] ;  /* 0x0000100001357983 */ /* 0x0005620000100800 */
[----:B------:R-:W-:Y:S01]  /*c210*/  ISETP.GE.AND P3, PT, R230, R113, PT ;  /* 0x00000071e600720c */ /* 0x000fe20003f66270 */
[----:B------:R-:W-:Y:S01]  /*c220*/  BSSY B0, `(.L_x_6706) ;  /* 0x000001a000007945 */ /* 0x000fe20003800000 */
[----:B------:R-:W-:-:S11]  /*c230*/  IMAD.WIDE R48, R24, 0xe0, R94 ;  /* 0x000000e018307825 */ /* 0x000fd600078e025e */
[----:B--2---:R-:W-:Y:S05]  /*c240*/  @P3 BRA `(.L_x_6707) ;  /* 0x00000000005c3947 */ /* 0x004fea0003800000 */
[----:B------:R-:W-:Y:S01]  /*c250*/  ULDC UR6, c[0x0][0x2e4] ;  /* 0x0000b90000067ab9 */ /* 0x000fe20000000800 */
[----:B------:R-:W-:Y:S01]  /*c260*/  PLOP3.LUT P4, PT, PT, PT, PT, 0x8, 0x0 ;  /* 0x000000000000781c */ /* 0x000fe20003f8e170 */
[----:B------:R-:W-:Y:S01]  /*c270*/  IMAD.MOV.U32 R44, RZ, RZ, R40 ;  /* 0x000000ffff2c7224 */ /* 0x000fe200078e0028 */
[----:B------:R-:W-:Y:S01]  /*c280*/  ISETP.GE.AND P3, PT, R7, UR6, PT ;  /* 0x0000000607007c0c */ /* 0x000fe2000bf66270 */
[----:B------:R-:W-:Y:S01]  /*c290*/  IMAD.MOV.U32 R45, RZ, RZ, R103 ;  /* 0x000000ffff2d7224 */ /* 0x000fe200078e0067 */
[----:B-----5:R-:W-:Y:S01]  /*c2a0*/  R2UR UR5, R54 ;  /* 0x00000000360572ca */ /* 0x020fe200000e0000 */
[----:B------:R-:W-:Y:S01]  /*c2b0*/  IMAD R47, R49, UR60, RZ ;  /* 0x0000003c312f7c24 */ /* 0x000fe2000f8e02ff */
[----:B------:R-:W-:Y:S01]  /*c2c0*/  R2UR UR4, R53 ;  /* 0x00000000350472ca */ /* 0x000fe200000e0000 */
[----:B------:R-:W-:-:S04]  /*c2d0*/  IMAD.WIDE.U32 R44, R48, UR60, R44 ;  /* 0x0000003c302c7c25 */ /* 0x000fc8000f8e002c */
[----:B------:R-:W-:-:S04]  /*c2e0*/  IMAD R47, R48, UR61, R47 ;  /* 0x0000003d302f7c24 */ /* 0x000fc8000f8e022f */
[----:B------:R-:W-:Y:S01]  /*c2f0*/  @!P3 LOP3.LUT P5, RZ, R232, 0x4, RZ, 0xc0, !PT ;  /* 0x00000004e8ffb812 */ /* 0x000fe200078ac0ff */
[----:B------:R-:W-:-:S03]  /*c300*/  @!P3 VIADD R52, R111, 0x40 ;  /* 0x000000406f34b836 */ /* 0x000fc60000000000 */
[----:B------:R-:W-:Y:S02]  /*c310*/  @!P3 PLOP3.LUT P4, PT, P5, PT, PT, 0x80, 0x0 ;  /* 0x000000000000b81c */ /* 0x000fe40002f8f070 */
[----:B------:R-:W-:-:S04]  /*c320*/  IADD3 R50, P5, R44, UR5, RZ ;  /* 0x000000052c327c10 */ /* 0x000fc8000ffbe0ff */
[----:B------:R-:W-:Y:S01]  /*c330*/  IADD3.X R51, R45, UR4, R47, P5, !PT ;  /* 0x000000042d337c10 */ /* 0x000fe2000affe42f */
[----:B------:R-:W-:-:S06]  /*c340*/  ULDC.64 UR4, c[0x0][0x208] ;  /* 0x0000820000047ab9 */ /* 0x000fcc0000000a00 */
[----:B------:R-:W-:Y:S01]  /*c350*/  @P4 VIADD R52, R111, 0xffffffc0 ;  /* 0xffffffc06f344836 */ /* 0x000fe20000000000 */
[----:B------:R-:W-:-:S03]  /*c360*/  ISETP.GE.AND P4, PT, R22, UR6, PT ;  /* 0x0000000616007c0c */ /* 0x000fc6000bf86270 */
[----:B------:R-:W-:-:S10]  /*c370*/  @!P3 IMAD.IADD R52, R18, 0x1, R52 ;  /* 0x000000011234b824 */ /* 0x000fd400078e0234 */
[----:B------:R-:W2:Y:S04]  /*c380*/  @!P4 LDS.128 R44, [R112+0xe400] ;  /* 0x00e40000702cc984 */ /* 0x000ea80000000c00 */
[----:B--2---:R-:W-:Y:S04]  /*c390*/  @!P4 STG.E.128 desc[UR4][R50.64], R44 ;  /* 0x0000002c3200c986 */ /* 0x004fe8000c101d04 */
[----:B------:R-:W2:Y:S04]  /*c3a0*/  @!P3 LDS.128 R44, [R52+0xe400] ;  /* 0x00e40000342cb984 */ /* 0x000ea80000000c00 */
[----:B--2---:R2:W-:Y:S02]  /*c3b0*/  @!P3 STG.E.128 desc[UR4][R50.64+0x40], R44 ;  /* 0x0000402c3200b986 */ /* 0x0045e4000c101d04 */
.L_x_6707:
[----:B------:R-:W-:Y:S05]  /*c3c0*/  BSYNC B0 ;  /* 0x0000000000007941 */ /* 0x000fea0003800000 */
.L_x_6706:
[----:B--2---:R-:W-:Y:S01]  /*c3d0*/  VIADD R44, R230, 0x40 ;  /* 0x00000040e62c7836 */ /* 0x004fe20000000000 */
[----:B------:R-:W-:Y:S04]  /*c3e0*/  BSSY B0, `(.L_x_6708) ;  /* 0x000001c000007945 */ /* 0x000fe80003800000 */
[----:B------:R-:W-:-:S13]  /*c3f0*/  ISETP.GE.AND P3, PT, R44, R113, PT ;  /* 0x000000712c00720c */ /* 0x000fda0003f66270 */
[----:B------:R-:W-:Y:S05]  /*c400*/  @P3 BRA `(.L_x_6709) ;  /* 0x0000000000643947 */ /* 0x000fea0003800000 */
[----:B------:R-:W-:Y:S01]  /*c410*/  ULDC UR6, c[0x0][0x2e4] ;  /* 0x0000b90000067ab9 */ /* 0x000fe20000000800 */
[----:B------:R-:W-:Y:S01]  /*c420*/  PLOP3.LUT P4, PT, PT, PT, PT, 0x8, 0x0 ;  /* 0x000000000000781c */ /* 0x000fe20003f8e170 */
[----:B------:R-:W-:Y:S01]  /*c430*/  IMAD.MOV.U32 R44, RZ, RZ, R40 ;  /* 0x000000ffff2c7224 */ /* 0x000fe200078e0028 */
[----:B------:R-:W-:Y:S01]  /*c440*/  ISETP.GE.AND P3, PT, R7, UR6, PT ;  /* 0x0000000607007c0c */ /* 0x000fe2000bf66270 */
[----:B------:R-:W-:Y:S01]  /*c450*/  IMAD.MOV.U32 R45, RZ, RZ, R103 ;  /* 0x000000ffff2d7224 */ /* 0x000fe200078e0067 */
[----:B-----5:R-:W-:Y:S02]  /*c460*/  R2UR UR4, R54 ;  /* 0x00000000360472ca */ /* 0x020fe400000e0000 */
[----:B------:R-:W-:-:S09]  /*c470*/  R2UR UR7, R53 ;  /* 0x00000000350772ca */ /* 0x000fd200000e0000 */
        /* <DEDUP_REMOVED lines=9> */
[----:B------:R-:W-:Y:S01]  /*c510*/  IMAD R47, R47, UR61, R46 ;  /* 0x0000003d2f2f7c24 */ /* 0x000fe2000f8e022e */
[----:B------:R-:W-:Y:S01]  /*c520*/  ULDC.64 UR4, c[0x0][0x208] ;  /* 0x0000820000047ab9 */ /* 0x000fe20000000a00 */
[----:B------:R-:W-:-:S03]  /*c530*/  @!P3 IMAD.IADD R52, R18, 0x1, R52 ;  /* 0x000000011234b824 */ /* 0x000fc600078e0234 */
[----:B------:R-:W-:Y:S02]  /*c540*/  IADD3.X R51, R45, UR7, R47, P4, !PT ;  /* 0x000000072d337c10 */ /* 0x000fe4000a7fe42f */
[----:B------:R-:W-:-:S13]  /*c550*/  ISETP.GE.AND P4, PT, R22, UR6, PT ;  /* 0x0000000616007c0c */ /* 0x000fda000bf86270 */
[----:B------:R-:W2:Y:S04]  /*c560*/  @!P4 LDS.128 R44, [R112+0x10400] ;  /* 0x01040000702cc984 */ /* 0x000ea80000000c00 */
[----:B--2---:R-:W-:Y:S04]  /*c570*/  @!P4 STG.E.128 desc[UR4][R50.64], R44 ;  /* 0x0000002c3200c986 */ /* 0x004fe8000c101d04 */
[----:B------:R-:W2:Y:S04]  /*c580*/  @!P3 LDS.128 R44, [R52+0x10400] ;  /* 0x01040000342cb984 */ /* 0x000ea80000000c00 */
[----:B--2---:R2:W-:Y:S02]  /*c590*/  @!P3 STG.E.128 desc[UR4][R50.64+0x40], R44 ;  /* 0x0000402c3200b986 */ /* 0x0045e4000c101d04 */
.L_x_6709:
[----:B------:R-:W-:Y:S05]  /*c5a0*/  BSYNC B0 ;  /* 0x0000000000007941 */ /* 0x000fea0003800000 */
.L_x_6708:
        /* <DEDUP_REMOVED lines=29> */
.L_x_6711:
[----:B------:R-:W-:Y:S05]  /*c780*/  BSYNC B0 ;  /* 0x0000000000007941 */ /* 0x000fea0003800000 */
.L_x_6710:
        /* <DEDUP_REMOVED lines=20> */
[----:B------:R-:W-:Y:S01]  /*c8d0*/  IADD3 R48, P4, R44, UR4, RZ ;  /* 0x000000042c307c10 */ /* 0x000fe2000ff9e0ff */
[----:B------:R-:W-:Y:S01]  /*c8e0*/  @!P3 IMAD.IADD R50, R18, 0x1, R50 ;  /* 0x000000011232b824 */ /* 0x000fe200078e0232 */
[----:B------:R-:W-:Y:S02]  /*c8f0*/  ULDC.64 UR4, c[0x0][0x208] ;  /* 0x0000820000047ab9 */ /* 0x000fe40000000a00 */
[----:B------:R-:W-:Y:S02]  /*c900*/  IADD3.X R49, R45, UR7, R47, P4, !PT ;  /* 0x000000072d317c10 */ /* 0x000fe4000a7fe42f */
[----:B------:R-:W-:-:S13]  /*c910*/  ISETP.GE.AND P4, PT, R22, UR6, PT ;  /* 0x0000000616007c0c */ /* 0x000fda000bf86270 */
[----:B------:R-:W2:Y:S04]  /*c920*/  @!P4 LDS.128 R44, [R112+0x14400] ;  /* 0x01440000702cc984 */ /* 0x000ea80000000c00 */
[----:B--2---:R-:W-:Y:S04]  /*c930*/  @!P4 STG.E.128 desc[UR4][R48.64], R44 ;  /* 0x0000002c3000c986 */ /* 0x004fe8000c101d04 */
[----:B------:R-:W2:Y:S04]  /*c940*/  @!P3 LDS.128 R44, [R50+0x14400] ;  /* 0x01440000322cb984 */ /* 0x000ea80000000c00 */
[----:B--2---:R2:W-:Y:S02]  /*c950*/  @!P3 STG.E.128 desc[UR4][R48.64+0x40], R44 ;  /* 0x0000402c3000b986 */ /* 0x0045e4000c101d04 */
.L_x_6713:
[----:B------:R-:W-:Y:S05]  /*c960*/  BSYNC B0 ;  /* 0x0000000000007941 */ /* 0x000fea0003800000 */
.L_x_6712:
[----:B--2---:R-:W2:Y:S01]  /*c970*/  LDL.LU R45, [R1+0x3c] ;  /* 0x00003c00012d7983 */ /* 0x004ea20000300800 */
[----:B01----:R-:W-:Y:S01]  /*c980*/  @!P2 VIADD R104, R104, 0x2e8c0 ;  /* 0x0002e8c06868a836 */ /* 0x003fe20000000000 */
[----:B------:R-:W-:Y:S01]  /*c990*/  ISETP.NE.AND P3, PT, R105, RZ, PT ;  /* 0x000000ff6900720c */ /* 0x000fe20003f65270 */
[----:B------:R-:W-:Y:S01]  /*c9a0*/  VIADD R19, R19, 0x1 ;  /* 0x0000000113137836 */ /* 0x000fe20000000000 */
[----:B------:R-:W-:Y:S01]  /*c9b0*/  @!PT LDS RZ, [RZ] ;  /* 0x00000000fffff984 */ /* 0x000fe20000000800 */
[----:B------:R-:W-:Y:S01]  /*c9c0*/  @!PT LDS RZ, [RZ] ;  /* 0x00000000fffff984 */ /* 0x000fe20000000800 */
[----:B------:R-:W-:Y:S01]  /*c9d0*/  @!PT LDS RZ, [RZ] ;  /* 0x00000000fffff984 */ /* 0x000fe20000000800 */
[----:B------:R-:W-:Y:S01]  /*c9e0*/  @!PT LDS RZ, [RZ] ;  /* 0x00000000fffff984 */ /* 0x000fe20000000800 */
[----:B------:R0:W-:Y:S06]  /*c9f0*/  MEMBAR.ALL.CTA ;  /* 0x0000000000007992 */ /* 0x0001ec0000008000 */
[----:B0-----:R-:W0:Y:S01]  /*ca00*/  FENCE.VIEW.ASYNC.S ;  /* 0x00000000000073c6 */ /* 0x001e220000000000 */
[----:B------:R-:W-:Y:S01]  /*ca10*/  @!P2 PRMT R104, RZ, 0x654, R104 ;  /* 0x00000654ff68a816 */ /* 0x000fe20000000068 */
[----:B0-----:R0:W-:Y:S06]  /*ca20*/  BAR.SYNC.DEFER_BLOCKING R138, 0x80 ;  /* 0x0002008a0000751d */ /* 0x0011ec0000010000 */
[----:B------:R0:W-:Y:S01]  /*ca30*/  @!P2 SYNCS.ARRIVE.TRANS64.RED.A1T0 RZ, [R104+URZ], RZ ;  /* 0x000000ff68ffa9a7 */ /* 0x0001e2000810043f */
[----:B------:R-:W-:-:S04]  /*ca40*/  ISETP.NE.AND P2, PT, R19, 0x2, PT ;  /* 0x000000021300780c */ /* 0x000fc80003f45270 */
[----:B------:R-:W-:Y:S02]  /*ca50*/  SEL R44, RZ, 0x1, P2 ;  /* 0x00000001ff2c7807 */ /* 0x000fe40001000000 */
[----:B------:R-:W-:Y:S02]  /*ca60*/  SEL R19, R19, RZ, P2 ;  /* 0x000000ff13137207 */ /* 0x000fe40001000000 */
[----:B--2---:R-:W-:-:S05]  /*ca70*/  LOP3.LUT R45, R45, R44, RZ, 0x3c, !PT ;  /* 0x0000002c2d2d7212 */ /* 0x004fca00078e3cff */
[----:B------:R0:W-:Y:S01]  /*ca80*/  STL [R1+0x3c], R45 ;  /* 0x00003c2d01007387 */ /* 0x0001e20000100800 */
[----:B------:R-:W-:Y:S05]  /*ca90*/  @P3 BRA `(.L_x_6714) ;  /* 0xffffff5c00483947 */ /* 0x000fea000383ffff */
[----:B0-----:R-:W0:Y:S01]  /*caa0*/  S2R R45, SR_TID.X ;  /* 0x00000000002d7919 */ /* 0x001e220000002100 */
[----:B------:R-:W-:Y:S02]  /*cab0*/  PLOP3.LUT P0, PT, PT, PT, PT, 0x8, 0x0 ;  /* 0x000000000000781c */ /* 0x000fe40003f0e170 */
[----:B0-----:R-:W-:-:S04]  /*cac0*/  SHF.R.U32.HI R45, RZ, 0x7, R45 ;  /* 0x00000007ff2d7819 */ /* 0x001fc8000001162d */
[----:B------:R-:W-:-:S13]  /*cad0*/  ISETP.NE.AND P3, PT, R45, 0x1, PT ;  /* 0x000000012d00780c */ /* 0x000fda0003f65270 */
[----:B------:R-:W-:Y:S06]  /*cae0*/  @!P3 BAR.ARV 0x9, 0x100 ;  /* 0x024400000000bb1d */ /* 0x000fec0000002000 */
.L_x_6626:
[----:B------:R-:W0:Y:S01]  /*caf0*/  LDC R0, c[0x0][0x428] ;  /* 0x00010a00ff007b82 */ /* 0x000e220000000800 */
[----:B------:R-:W-:Y:S05]  /*cb00*/  @P0 BRA `(.L_x_6715) ;  /* 0x00000000000c0947 */ /* 0x000fea0003800000 */
[----:B------:R-:W3:Y:S01]  /*cb10*/  FENCE.VIEW.ASYNC.G ;  /* 0x00000000000073c6 */ /* 0x000ee20000000100 */
[----:B------:R-:W-:Y:S05]  /*cb20*/  WARPSYNC.ALL ;  /* 0x0000000000007948 */ /* 0x000fea0003800000 */
[----:B---3--:R-:W-:Y:S06]  /*cb30*/  BAR.ARV 0xc, 0x180 ;  /* 0x0306000000007b1d */ /* 0x008fec0000002000 */
.L_x_6715:
[----:B------:R-:W3:Y:S01]  /*cb40*/  LDL R6, [R1+0x64] ;  /* 0x0000640001067983 */ /* 0x000ee20000100800 */
[----:B------:R-:W-:Y:S01]  /*cb50*/  ULDC.64 UR4, c[0x0][0x990] ;  /* 0x0002640000047ab9 */ /* 0x000fe20000000a00 */
[----:B0-----:R-:W-:Y:S01]  /*cb60*/  ISETP.NE.AND P2, PT, R0, 0x1, PT ;  /* 0x000000010000780c */ /* 0x001fe20003f45270 */
[----:B------:R-:W-:Y:S01]  /*cb70*/  ULDC.64 UR6, c[0x0][0x998] ;  /* 0x0002660000067ab9 */ /* 0x000fe20000000a00 */
[----:B--2---:R-:W2:Y:S01]  /*cb80*/  LDL.LU R27, [R1+0x60] ;  /* 0x00006000011b7983 */ /* 0x004ea20000300800 */
[----:B------:R-:W-:Y:S02]  /*cb90*/  ISETP.NE.U32.AND P0, PT, RZ, UR4, PT ;  /* 0x00000004ff007c0c */ /* 0x000fe4000bf05070 */
[----:B------:R-:W-:Y:S01]  /*cba0*/  ISETP.NE.U32.AND P1, PT, RZ, UR6, PT ;  /* 0x00000006ff007c0c */ /* 0x000fe2000bf25070 */
[----:B------:R-:W4:Y:S01]  /*cbb0*/  LDL R26, [R1+0x1c] ;  /* 0x00001c00011a7983 */ /* 0x000f220000100800 */
[----:B------:R-:W-:Y:S02]  /*cbc0*/  ISETP.NE.AND.EX P0, PT, RZ, UR5, PT, P0 ;  /* 0x00000005ff007c0c */ /* 0x000fe4000bf05300 */
[----:B------:R-:W-:Y:S01]  /*cbd0*/  ISETP.NE.AND.EX P1, PT, RZ, UR7, PT, P1 ;  /* 0x00000007ff007c0c */ /* 0x000fe2000bf25310 */
[----:B------:R-:W4:Y:S03]  /*cbe0*/  LDL R25, [R1+0x18] ;  /* 0x0000180001197983 */ /* 0x000f260000100800 */
[----:B------:R-:W2:Y:S01]  /*cbf0*/  @P2 LDC R0, c[0x0][0x42c] ;  /* 0x00010b00ff002b82 */ /* 0x000ea20000000800 */
[----:B------:R-:W-:Y:S01]  /*cc00*/  ULDC.64 UR8, c[0x0][0x208] ;  /* 0x0000820000087ab9 */ /* 0x000fe20000000a00 */
[----:B------:R-:W4:Y:S06]  /*cc10*/  LDL R24, [R1+0x5c] ;  /* 0x00005c0001187983 */ /* 0x000f2c0000100800 */
[----:B------:R-:W0:Y:S08]  /*cc20*/  @P0 LDC.64 R10, c[0x0][0x9a8] ;  /* 0x00026a00ff0a0b82 */ /* 0x000e300000000a00 */
[----:B------:R-:W0:Y:S08]  /*cc30*/  @P2 LDC R5, c[0x0][0x430] ;  /* 0x00010c00ff052b82 */ /* 0x000e300000000800 */
[----:B------:R-:W0:Y:S08]  /*cc40*/  @P1 LDC.64 R12, c[0x0][0x9b8] ;  /* 0x00026e00ff0c1b82 */ /* 0x000e300000000a00 */
[----:B-1----:R-:W1:Y:S08]  /*cc50*/  @P0 LDC.64 R14, c[0x0][0x9b0] ;  /* 0x00026c00ff0e0b82 */ /* 0x002e700000000a00 */
[----:B------:R-:W1:Y:S01]  /*cc60*/  @P1 LDC.64 R20, c[0x0][0x9c0] ;  /* 0x00027000ff141b82 */ /* 0x000e620000000a00 */
[----:B---3--:R-:W-:-:S02]  /*cc70*/  @P0 SHF.R.S32.HI R3, RZ, 0x1f, R6 ;  /* 0x0000001fff030819 */ /* 0x008fc40000011406 */
[----:B------:R-:W-:Y:S01]  /*cc80*/  @P1 SHF.R.S32.HI R9, RZ, 0x1f, R6 ;  /* 0x0000001fff091819 */ /* 0x000fe20000011406 */
[----:B--2---:R-:W-:-:S04]  /*cc90*/  @P2 IMAD.HI.U32 R2, R27, R0, RZ ;  /* 0x000000001b022227 */ /* 0x004fc800078e00ff */
[-C--:B0-----:R-:W-:Y:S02]  /*cca0*/  @P0 IMAD R0, R3, R10.reuse, RZ ;  /* 0x0000000a03000224 */ /* 0x081fe400078e02ff */
[----:B------:R-:W-:Y:S01]  /*ccb0*/  IMAD.MOV.U32 R7, RZ, RZ, R27 ;  /* 0x000000ffff077224 */ /* 0x000fe200078e001b */
[----:B------:R-:W-:Y:S01]  /*ccc0*/  @P2 SHF.R.U32.HI R7, RZ, R5, R2 ;  /* 0x00000005ff072219 */ /* 0x000fe20000011602 */
[C---:B------:R-:W-:Y:S02]  /*ccd0*/  @P0 IMAD R11, R6.reuse, R11, R0 ;  /* 0x0000000b060b0224 */ /* 0x040fe400078e0200 */
[----:B------:R-:W-:-:S04]  /*cce0*/  @P0 IMAD.WIDE.U32 R2, R6, R10, RZ ;  /* 0x0000000a06020225 */ /* 0x000fc800078e00ff */
[-C--:B------:R-:W-:Y:S01]  /*ccf0*/  @P1 IMAD R4, R9, R12.reuse, RZ ;  /* 0x0000000c09041224 */ /* 0x080fe200078e02ff */
[----:B------:R-:W-:Y:S01]  /*cd00*/  @P0 SHF.R.S32.HI R9, RZ, 0x1f, R7 ;  /* 0x0000001fff090819 */ /* 0x000fe20000011407 */
[----:B------:R-:W-:Y:S01]  /*cd10*/  @P0 IMAD.IADD R3, R3, 0x1, R11 ;  /* 0x0000000103030824 */ /* 0x000fe200078e020b */
[----:B------:R-:W-:Y:S01]  /*cd20*/  @P1 SHF.R.S32.HI R11, RZ, 0x1f, R7 ;  /* 0x0000001fff0b1819 */ /* 0x000fe20000011407 */
[C---:B------:R-:W-:Y:S02]  /*cd30*/  @P1 IMAD R13, R6.reuse, R13, R4 ;  /* 0x0000000d060d1224 */ /* 0x040fe400078e0204 */
        /* <DEDUP_REMOVED lines=20> */
[----:B------:R3:W2:Y:S06]  /*ce80*/  @P0 LDG.E R3, desc[UR8][R4.64] ;  /* 0x0000000804030981 */ /* 0x0006ac000c1e1900 */
[----:B------:R-:W1:Y:S01]  /*ce90*/  @P2 LDC R7, c[0x0][0x430] ;  /* 0x00010c00ff072b82 */ /* 0x000e620000000800 */
[----:B----4-:R-:W-:-:S02]  /*cea0*/  IADD3 R2, R25, 0x80, -R26 ;  /* 0x0000008019027810 */ /* 0x010fc40007ffe81a */
[----:B0-----:R-:W-:Y:S01]  /*ceb0*/  ISETP.GE.AND P1, PT, R11, 0x1, PT ;  /* 0x000000010b00780c */ /* 0x001fe20003f26270 */
[----:B---3--:R-:W-:Y:S02]  /*cec0*/  IMAD.MOV.U32 R4, RZ, RZ, R27 ;  /* 0x000000ffff047224 */ /* 0x008fe400078e001b */
[----:B------:R-:W-:Y:S02]  /*ced0*/  IMAD R5, R24, 0x80, R2 ;  /* 0x0000008018057824 */ /* 0x000fe400078e0202 */
[----:B-1----:R-:W-:-:S03]  /*cee0*/  @P2 IMAD.HI.U32 R6, R27, R6, RZ ;  /* 0x000000061b062227 */ /* 0x002fc600078e00ff */
[----:B------:R-:W-:Y:S02]  /*cef0*/  STL [R1+0x58], R5 ;  /* 0x0000580501007387 */ /* 0x000fe40000100800 */
[----:B------:R-:W-:-:S05]  /*cf00*/  @P2 SHF.R.U32.HI R4, RZ, R7, R6 ;  /* 0x00000007ff042219 */ /* 0x000fca0000011606 */
[----:B------:R0:W-:Y:S02]  /*cf10*/  STL [R1+0x8c], R4 ;  /* 0x00008c0401007387 */ /* 0x0001e40000100800 */
[----:B0-----:R-:W-:Y:S02]  /*cf20*/  IMAD.IADD R4, R5, 0x1, R10 ;  /* 0x0000000105047824 */ /* 0x001fe400078e020a */
[----:B--2---:R-:W-:-:S04]  /*cf30*/  FMUL.FTZ R0, R3, R0 ;  /* 0x0000000003007220 */ /* 0x004fc80000410000 */
        /* <DEDUP_REMOVED lines=13> */
.L_x_6718:
[----:B------:R-:W-:-:S13]  /*d010*/  ISETP.NE.AND P0, PT, R11, 0x1, PT ;  /* 0x000000010b00780c */ /* 0x000fda0003f05270 */
[----:B------:R-:W0:Y:S02]  /*d020*/  @P0 LDC.64 R6, c[0x0][0x9e8] ;  /* 0x00027a00ff060b82 */ /* 0x000e240000000a00 */
[----:B0-----:R-:W-:-:S05]  /*d030*/  @P0 IMAD.HI.U32 R6, R0, R6, RZ ;  /* 0x0000000600060227 */ /* 0x001fca00078e00ff */
[----:B------:R-:W-:-:S07]  /*d040*/  @P0 SHF.R.U32.HI R0, RZ, R7, R6 ;  /* 0x00000007ff000219 */ /* 0x000fce0000011606 */
.L_x_6719:
[----:B------:R-:W-:Y:S05]  /*d050*/  BSYNC B0 ;  /* 0x0000000000007941 */ /* 0x000fea0003800000 */
.L_x_6717:
[----:B------:R-:W-:-:S05]  /*d060*/  IMAD R3, R0, R11, R11 ;  /* 0x0000000b00037224 */ /* 0x000fca00078e020b */
[----:B------:R-:W-:-:S07]  /*d070*/  VIMNMX R4, R4, R3, PT ;  /* 0x0000000304047248 */ /* 0x000fce0003fe0100 */
.L_x_6716:
[----:B------:R-:W-:Y:S01]  /*d080*/  VIADD R5, R4, 0xdf ;  /* 0x000000df04057836 */ /* 0x000fe20000000000 */
[----:B------:R-:W-:Y:S01]  /*d090*/  ULDC UR4, c[0x0][0x9dc] ;  /* 0x0002770000047ab9 */ /* 0x000fe20000000800 */
[----:B------:R-:W-:Y:S02]  /*d0a0*/  IMAD.MOV.U32 R4, RZ, RZ, RZ ;  /* 0x000000ffff047224 */ /* 0x000fe400078e00ff */
[----:B------:R-:W-:Y:S02]  /*d0b0*/  IMAD.IADD R136, R25, 0x1, -R26 ;  /* 0x0000000119887824 */ /* 0x000fe400078e0a1a */
[----:B------:R-:W-:-:S04]  /*d0c0*/  IMAD.HI R4, R5, -0x6db6db6d, R4 ;  /* 0x9249249305047827 */ /* 0x000fc800078e0204 */
[----:B------:R-:W-:Y:S01]  /*d0d0*/  IMAD R137, R24, 0x80, R136 ;  /* 0x0000008018897824 */ /* 0x000fe200078e0288 */
[----:B------:R-:W-:-:S03]  /*d0e0*/  SHF.R.U32.HI R3, RZ, 0x1f, R4 ;  /* 0x0000001fff037819 */ /* 0x000fc60000011604 */
[----:B------:R-:W-:Y:S01]  /*d0f0*/  VIADD R5, R137, -UR4 ;  /* 0x8000000489057c36 */ /* 0x000fe20008000000 */
[----:B------:R-:W-:-:S04]  /*d100*/  LEA.HI.SX32 R4, R4, R3, 0x19 ;  /* 0x0000000304047211 */ /* 0x000fc800078fcaff */
        /* <DEDUP_REMOVED lines=12> */
.L_x_6722:
[----:B------:R-:W-:Y:S01]  /*d1d0*/  ISETP.NE.AND P0, PT, R11, 0x1, PT ;  /* 0x000000010b00780c */ /* 0x000fe20003f05270 */
[----:B------:R-:W-:-:S12]  /*d1e0*/  IMAD.MOV.U32 R0, RZ, RZ, R137 ;  /* 0x000000ffff007224 */ /* 0x000fd800078e0089 */
[----:B------:R-:W0:Y:S02]  /*d1f0*/  @P0 LDC.64 R6, c[0x0][0x9e8] ;  /* 0x00027a00ff060b82 */ /* 0x000e240000000a00 */
[----:B0-----:R-:W-:-:S05]  /*d200*/  @P0 IMAD.HI.U32 R4, R137, R6, RZ ;  /* 0x0000000689040227 */ /* 0x001fca00078e00ff */
[----:B------:R-:W-:-:S07]  /*d210*/  @P0 SHF.R.U32.HI R0, RZ, R7, R4 ;  /* 0x00000007ff000219 */ /* 0x000fce0000011604 */
.L_x_6723:
[----:B------:R-:W-:Y:S05]  /*d220*/  BSYNC B0 ;  /* 0x0000000000007941 */ /* 0x000fea0003800000 */
.L_x_6721:
[----:B------:R-:W-:-:S05]  /*d230*/  IMAD R0, R0, R11, RZ ;  /* 0x0000000b00007224 */ /* 0x000fca00078e02ff */
[----:B------:R-:W-:-:S07]  /*d240*/  VIMNMX R5, R5, R0, !PT ;  /* 0x0000000005057248 */ /* 0x000fce0007fe0100 */
.L_x_6720:
        /* <DEDUP_REMOVED lines=9> */
[----:B------:R-:W-:Y:S01]  /*d2e0*/  SHF.R.U32.HI R0, RZ, 0x1f, R5 ;  /* 0x0000001fff007819 */ /* 0x000fe20000011605 */
[----:B------:R-:W-:Y:S01]  /*d2f0*/  IMAD.MOV.U32 R4, RZ, RZ, RZ ;  /* 0x000000ffff047224 */ /* 0x000fe200078e00ff */
[----:B------:R-:W-:Y:S02]  /*d300*/  CS2R R76, SRZ ;  /* 0x00000000004c7805 */ /* 0x000fe4000001ff00 */
[----:B------:R-:W-:Y:S02]  /*d310*/  CS2R R10, SRZ ;  /* 0x00000000000a7805 */ /* 0x000fe4000001ff00 */
[----:B------:R-:W-:Y:S01]  /*d320*/  LEA.HI.SX32 R0, R5, R0, 0x19 ;  /* 0x0000000005007211 */ /* 0x000fe200078fcaff */
[----:B------:R-:W-:Y:S01]  /*d330*/  IMAD.MOV.U32 R5, RZ, RZ, RZ ;  /* 0x000000ffff057224 */ /* 0x000fe200078e00ff */
[----:B------:R-:W-:-:S02]  /*d340*/  CS2R R70, SRZ ;  /* 0x0000000000467805 */ /* 0x000fc4000001ff00 */
[----:B------:R-:W-:Y:S02]  /*d350*/  CS2R R12, SRZ ;  /* 0x00000000000c7805 */ /* 0x000fe4000001ff00 */
[----:B------:R-:W-:Y:S02]  /*d360*/  VIMNMX R3, RZ, R0, !PT ;  /* 0x00000000ff037248 */ /* 0x000fe40007fe0100 */
[----:B------:R-:W-:Y:S02]  /*d370*/  CS2R R68, SRZ ;  /* 0x0000000000447805 */ /* 0x000fe4000001ff00 */
[----:B------:R-:W-:Y:S01]  /*d380*/  CS2R R14, SRZ ;  /* 0x00000000000e7805 */ /* 0x000fe2000001ff00 */
[----:B------:R-:W-:Y:S01]  /*d390*/  IMAD.MOV.U32 R63, RZ, RZ, RZ ;  /* 0x000000ffff3f7224 */ /* 0x000fe200078e00ff */
[----:B------:R-:W-:Y:S01]  /*d3a0*/  ISETP.GT.AND P1, PT, R139, R3, PT ;  /* 0x000000038b00720c */ /* 0x000fe20003f24270 */
[----:B------:R0:W-:Y:S01]  /*d3b0*/  STL [R1+0x60], R3 ;  /* 0x0000600301007387 */ /* 0x0001e20000100800 */
[----:B------:R-:W-:-:S02]  /*d3c0*/  CS2R R20, SRZ ;  /* 0x0000000000147805 */ /* 0x000fc4000001ff00 */
[----:B------:R-:W-:Y:S02]  /*d3d0*/  CS2R R60, SRZ ;  /* 0x00000000003c7805 */ /* 0x000fe4000001ff00 */
[----:B------:R-:W-:Y:S01]  /*d3e0*/  CS2R R24, SRZ ;  /* 0x0000000000187805 */ /* 0x000fe2000001ff00 */
[----:B------:R-:W-:Y:S01]  /*d3f0*/  IMAD.MOV.U32 R58, RZ, RZ, RZ ;  /* 0x000000ffff3a7224 */ /* 0x000fe200078e00ff */
[----:B-----5:R-:W-:Y:S02]  /*d400*/  CS2R R54, SRZ ;  /* 0x0000000000367805 */ /* 0x020fe4000001ff00 */
        /* <DEDUP_REMOVED lines=13> */
[----:B------:R-:W-:Y:S01]  /*d4e0*/  CS2R R92, SRZ ;  /* 0x00000000005c7805 */ /* 0x000fe2000001ff00 */
[----:B------:R-:W-:Y:S01]  /*d4f0*/  IMAD.MOV.U32 R57, RZ, RZ, RZ ;  /* 0x000000ffff397224 */ /* 0x000fe200078e00ff */
[----:B------:R-:W-:Y:S01]  /*d500*/  CS2R R94, SRZ ;  /* 0x00000000005e7805 */ /* 0x000fe2000001ff00 */
[----:B0-----:R-:W-:Y:S06]  /*d510*/  @!P1 BRA `(.L_x_6724) ;  /* 0x000001cc004c9947 */ /* 0x001fec0003800000 */
        /* <DEDUP_REMOVED lines=8> */
[----:B0-----:R0:W-:Y:S02]  /*d5a0*/  STL [R1+0x40], R0 ;  /* 0x0000400001007387 */ /* 0x0011e40000100800 */
.L_x_7011:
[----:B------:R-:W0:Y:S01]  /*d5b0*/  LDL R3, [R1+0x40] ;  /* 0x0000400001037983 */ /* 0x000e220000100800 */
[----:B------:R-:W-:Y:S01]  /*d5c0*/  VIADD R29, R18, 0x1c400 ;  /* 0x0001c400121d7836 */ /* 0x000fe20000000000 */
[----:B------:R-:W-:Y:S04]  /*d5d0*/  BSSY B6, `(.L_x_6726) ;  /* 0x0000019000067945 */ /* 0x000fe80003800000 */
[----:B------:R-:W-:Y:S02]  /*d5e0*/  LOP3.LUT P0, RZ, R29, 0x9f, RZ, 0xc0, !PT ;  /* 0x0000009f1dff7812 */ /* 0x000fe4000780c0ff */
[----:B0-----:R-:W-:-:S04]  /*d5f0*/  LEA.HI R0, R3, R3, RZ, 0x1 ;  /* 0x0000000303007211 */ /* 0x001fc800078f08ff */
        /* <DEDUP_REMOVED lines=22> */
.L_x_6727:
[----:B------:R-:W-:Y:S05]  /*d760*/  BSYNC B6 ;  /* 0x0000000000067941 */ /* 0x000fea0003800000 */
.L_x_6726:
        /* <DEDUP_REMOVED lines=15> */
.L_x_6731:
[----:B--2---:R2:W3:Y:S02]  /*d860*/  SYNCS.PHASECHK.TRANS64.TRYWAIT P0, [R18+URZ+0x2e800], R3 ;  /* 0x02e80003120075a7 */ /* 0x0044e4000800017f */
[----:B---3--:R-:W-:Y:S05]  /*d870*/  @!P0 NANOSLEEP.SYNCS 0x989680 ;  /* 0x009896800000895d */ /* 0x008fea0003900000 */
[----:B------:R-:W3:Y:S02]  /*d880*/  @!P0 SYNCS.PHASECHK.TRANS64 P0, [R18+URZ+0x2e800], R3 ;  /* 0x02e80003120085a7 */ /* 0x000ee4000800007f */
[----:B---3--:R-:W-:Y:S05]  /*d890*/  @!P0 BRA `(.L_x_6731) ;  /* 0xfffffffc00f08947 */ /* 0x008fea000383ffff */
.L_x_6730:
[----:B------:R-:W-:Y:S05]  /*d8a0*/  BSYNC B0 ;  /* 0x0000000000007941 */ /* 0x000fea0003800000 */
.L_x_6729:
[----:B------:R-:W-:Y:S05]  /*d8b0*/  BRA `(.L_x_6732) ;  /* 0x0000005000607947 */ /* 0x000fea0003800000 */
.L_x_6728:
[----:B------:R-:W0:Y:S01]  /*d8c0*/  LDC.64 R12, c[0x0][0x3d8] ;  /* 0x0000f600ff0c7b82 */ /* 0x000e220000000a00 */
[----:B------:R-:W-:Y:S01]  /*d8d0*/  SHF.R.S32.HI R3, RZ, 0x1f, R124 ;  /* 0x0000001fff037819 */ /* 0x000fe2000001147c */
[----:B------:R-:W-:Y:S01]  /*d8e0*/  IMAD.MOV.U32 R4, RZ, RZ, R228 ;  /* 0x000000ffff047224 */ /* 0x000fe200078e00e4 */
[----:B------:R-:W-:Y:S01]  /*d8f0*/  SHF.R.S32.HI R7, RZ, 0x1f, R230 ;  /* 0x0000001fff077819 */ /* 0x000fe200000114e6 */
[----:B------:R-:W-:Y:S01]  /*d900*/  IMAD.MOV.U32 R8, RZ, RZ, R22 ;  /* 0x000000ffff087224 */ /* 0x000fe200078e0016 */
[----:B------:R-:W-:Y:S01]  /*d910*/  SHF.R.S32.HI R5, RZ, 0x1f, R228 ;  /* 0x0000001fff057819 */ /* 0x000fe200000114e4 */
[----:B------:R-:W-:Y:S01]  /*d920*/  BSSY B6, `(.L_x_6733) ;  /* 0x0000031000067945 */ /* 0x000fe20003800000 */
[----:B------:R-:W-:Y:S01]  /*d930*/  SHF.R.S32.HI R9, RZ, 0x1f, R22 ;  /* 0x0000001fff097819 */ /* 0x000fe20000011416 */
[----:B-1----:R-:W1:Y:S01]  /*d940*/  LDC.64 R14, c[0x0][0x3e8] ;  /* 0x0000fa00ff0e7b82 */ /* 0x002e620000000a00 */
[----:B------:R-:W-:Y:S01]  /*d950*/  LOP3.LUT P0, RZ, R29, 0x3ff, RZ, 0xc0, !PT ;  /* 0x000003ff1dff7812 */ /* 0x000fe2000780c0ff */
[-C--:B0-----:R-:W-:Y:S01]  /*d960*/  IMAD R0, R3, R12.reuse, RZ ;  /* 0x0000000c03007224 */ /* 0x081fe200078e02ff */
[----:B------:R-:W-:Y:S01]  /*d970*/  SHF.L.U64.HI R54, R12, 0x6, R13 ;  /* 0x000000060c367819 */ /* 0x000fe2000001020d */
[----:B------:R-:W-:-:S02]  /*d980*/  IMAD R6, R7, R12, RZ ;  /* 0x0000000c07067224 */ /* 0x000fc400078e02ff */
[----:B------:R-:W-:-:S04]  /*d990*/  IMAD.WIDE.U32 R44, R124, R12, RZ ;  /* 0x0000000c7c2c7225 */ /* 0x000fc800078e00ff */
[-C--:B-1----:R-:W-:Y:S01]  /*d9a0*/  IMAD R3, R3, R14.reuse, RZ ;  /* 0x0000000e03037224 */ /* 0x082fe200078e02ff */
[----:B------:R-:W-:Y:S01]  /*d9b0*/  SHF.L.U64.HI R59, R14, 0x6, R15 ;  /* 0x000000060e3b7819 */ /* 0x000fe2000001020f */
[----:B------:R-:W-:Y:S02]  /*d9c0*/  IMAD R20, R7, R14, RZ ;  /* 0x0000000e07147224 */ /* 0x000fe400078e02ff */
[-C--:B------:R-:W-:Y:S02]  /*d9d0*/  IMAD R29, R230, R13.reuse, R6 ;  /* 0x0000000de61d7224 */ /* 0x080fe400078e0206 */
[C---:B------:R-:W-:Y:S02]  /*d9e0*/  IMAD R47, R124.reuse, R13, R0 ;  /* 0x0000000d7c2f7224 */ /* 0x040fe400078e0200 */
[----:B------:R-:W-:Y:S02]  /*d9f0*/  IMAD R3, R124, R15, R3 ;  /* 0x0000000f7c037224 */ /* 0x000fe400078e0203 */
[----:B------:R-:W-:-:S04]  /*da00*/  IMAD.WIDE.U32 R6, R230, R12, R4 ;  /* 0x0000000ce6067225 */ /* 0x000fc800078e0004 */
[----:B------:R-:W-:Y:S01]  /*da10*/  IMAD.WIDE.U32 R10, R230, R12, R8 ;  /* 0x0000000ce60a7225 */ /* 0x000fe200078e0008 */
[----:B------:R-:W-:-:S03]  /*da20*/  IADD3 R42, P1, R6, R44, RZ ;  /* 0x0000002c062a7210 */ /* 0x000fc60007f3e0ff */
[----:B------:R-:W-:Y:S01]  /*da30*/  IMAD.WIDE.U32 R124, R124, R14, RZ ;  /* 0x0000000e7c7c7225 */ /* 0x000fe200078e00ff */
[----:B------:R-:W-:-:S03]  /*da40*/  IADD3 R28, P3, R10, R44, RZ ;  /* 0x0000002c0a1c7210 */ /* 0x000fc60007f7e0ff */
        /* <DEDUP_REMOVED lines=30> */
.L_x_6734:
[----:B------:R-:W-:Y:S05]  /*dc30*/  BSYNC B6 ;  /* 0x0000000000067941 */ /* 0x000fea0003800000 */
.L_x_6733:
        /* <DEDUP_REMOVED lines=17> */
[----:B------:R-:W-:Y:S02]  /*dd50*/  IMAD.IADD R9, R9, 0x1, R3 ;  /* 0x0000000109097824 */ /* 0x000fe400078e0203 */
[----:B---3--:R-:W-:Y:S02]  /*dd60*/  IMAD R0, R20, -0x80, R21 ;  /* 0xffffff8014007824 */ /* 0x008fe400078e0215 */
[----:B------:R-:W-:Y:S01]  /*dd70*/  IMAD.IADD R3, R11, 0x1, R13 ;  /* 0x000000010b037824 */ /* 0x000fe200078e020d */
[C---:B------:R-:W-:Y:S01]  /*dd80*/  SHF.L.U64.HI R51, R8.reuse, 0x7, R9 ;  /* 0x0000000708337819 */ /* 0x040fe20000010209 */
[----:B------:R-:W-:Y:S01]  /*dd90*/  IMAD.SHL.U32 R53, R8, 0x80, RZ ;  /* 0x0000008008357824 */ /* 0x000fe200078e00ff */
[----:B------:R-:W-:Y:S01]  /*dda0*/  VIMNMX R57, R0, 0x80, PT ;  /* 0x0000008000397848 */ /* 0x000fe20003fe0100 */
[C---:B------:R-:W-:Y:S01]  /*ddb0*/  IMAD.SHL.U32 R55, R10.reuse, 0x80, RZ ;  /* 0x000000800a377824 */ /* 0x040fe200078e00ff */
[----:B------:R-:W-:Y:S01]  /*ddc0*/  SHF.L.U64.HI R52, R10, 0x7, R3 ;  /* 0x000000070a347819 */ /* 0x000fe20000010203 */
[----:B------:R-:W-:Y:S06]  /*ddd0*/  @!P0 BRA `(.L_x_6736) ;  /* 0x0000002400ac8947 */ /* 0x000fec0003800000 */
[----:B------:R-:W0:Y:S01]  /*dde0*/  LDC R0, c[0x0][0x428] ;  /* 0x00010a00ff007b82 */ /* 0x000e220000000800 */
[----:B------:R-:W-:Y:S01]  /*ddf0*/  ISETP.GE.AND P0, PT, R230, R57, PT ;  /* 0x00000039e600720c */ /* 0x000fe20003f06270 */
        /* <DEDUP_REMOVED lines=11> */
[----:B0-----:R-:W-:Y:S01]  /*deb0*/  ISETP.NE.AND P2, PT, R0, 0x1, PT ;  /* 0x000000010000780c */ /* 0x001fe20003f45270 */
[----:B------:R-:W-:Y:S02]  /*dec0*/  IMAD R0, R20, 0x80, R230 ;  /* 0x0000008014007824 */ /* 0x000fe400078e02e6 */
[----:B------:R-:W-:Y:S02]  /*ded0*/  VIADD R20, R230, 0x40 ;  /* 0x00000040e6147836 */ /* 0x000fe40000000000 */
[----:B------:R-:W-:-:S03]  /*dee0*/  IMAD R3, R60, 0x40, R0 ;  /* 0x000000403c037824 */ /* 0x000fc600078e0200 */
[----:B------:R-:W-:Y:S02]  /*def0*/  ISETP.GE.AND P1, PT, R20, R57, PT ;  /* 0x000000391400720c */ /* 0x000fe40003f26270 */
[----:B------:R-:W-:-:S03]  /*df00*/  CS2R R20, SRZ ;  /* 0x0000000000147805 */ /* 0x000fc6000001ff00 */
[----:B------:R-:W0:Y:S08]  /*df10*/  @P2 LDC R8, c[0x0][0x42c] ;  /* 0x00010b00ff082b82 */ /* 0x000e300000000800 */
[----:B------:R-:W1:Y:S01]  /*df20*/  @P2 LDC R9, c[0x0][0x430] ;  /* 0x00010c00ff092b82 */ /* 0x000e620000000800 */
[----:B0-----:R-:W-:-:S05]  /*df30*/  @P2 IMAD.HI.U32 R0, R3, R8, RZ ;  /* 0x0000000803002227 */ /* 0x001fca00078e00ff */
[----:B-1----:R-:W-:Y:S02]  /*df40*/  @P2 SHF.R.U32.HI R3, RZ, R9, R0 ;  /* 0x00000009ff032219 */ /* 0x002fe40000011600 */
[----:B------:R-:W-:Y:S02]  /*df50*/  CS2R R8, SRZ ;  /* 0x0000000000087805 */ /* 0x000fe4000001ff00 */
[----:B------:R-:W-:Y:S01]  /*df60*/  SHF.R.S32.HI R43, RZ, 0x1f, R3 ;  /* 0x0000001fff2b7819 */ /* 0x000fe20000011403 */
[----:B------:R-:W-:Y:S06]  /*df70*/  @P0 BRA `(.L_x_6738) ;  /* 0x0000000000480947 */ /* 0x000fec0003800000 */
        /* <DEDUP_REMOVED lines=11> */
[----:B------:R-:W-:Y:S01]  /*e030*/  CS2R R34, SRZ ;  /* 0x0000000000227805 */ /* 0x000fe2000001ff00 */
[----:B------:R-:W-:Y:S01]  /*e040*/  ULDC.64 UR10, c[0x0][0x208] ;  /* 0x00008200000a7ab9 */ /* 0x000fe20000000a00 */
[----:B------:R-:W-:Y:S01]  /*e050*/  IADD3.X R41, R50, UR9, R52, P4, P5 ;  /* 0x0000000932297c10 */ /* 0x000fe2000a7ea434 */
[----:B------:R0:W5:Y:S04]  /*e060*/  @!P3 LDG.E.64 R38, desc[UR10][R14.64] ;  /* 0x0000000a0e26b981 */ /* 0x000168000c1e1b00 */
[----:B------:R0:W5:Y:S04]  /*e070*/  @!P2 LDG.E.64 R32, desc[UR10][R14.64+0x20] ;  /* 0x0000200a0e20a981 */ /* 0x000168000c1e1b00 */
[----:B------:R0:W5:Y:S04]  /*e080*/  @!P3 LDG.E.64 R36, desc[UR10][R40.64] ;  /* 0x0000000a2824b981 */ /* 0x000168000c1e1b00 */
[----:B------:R0:W5:Y:S02]  /*e090*/  @!P2 LDG.E.64 R34, desc[UR10][R40.64+0x20] ;  /* 0x0000200a2822a981 */ /* 0x000164000c1e1b00 */
.L_x_6738:
[----:B------:R-:W-:Y:S05]  /*e0a0*/  BSYNC B1 ;  /* 0x0000000000017941 */ /* 0x000fea0003800000 */
.L_x_6737:
[----:B------:R-:W-:Y:S04]  /*e0b0*/  BSSY B1, `(.L_x_6739) ;  /* 0x0000018000017945 */ /* 0x000fe80003800000 */
[----:B------:R-:W-:Y:S05]  /*e0c0*/  @P1 BRA `(.L_x_6740) ;  /* 0x0000000000581947 */ /* 0x000fea0003800000 */
[----:B0-----:R-:W-:Y:S01]  /*e0d0*/  IADD3 R40, P4, P5, R48, R58, R55 ;  /* 0x0000003a30287210 */ /* 0x001fe20007d9e037 */
[----:B------:R-:W-:Y:S01]  /*e0e0*/  ULDC UR4, c[0x0][0x3d4] ;  /* 0x0000f50000047ab9 */ /* 0x000fe20000000800 */
[----:B------:R-:W-:Y:S01]  /*e0f0*/  IADD3 R14, P2, P3, R42, R56, R53 ;  /* 0x000000382a0e7210 */ /* 0x000fe20007b5e035 */
[----:B------:R-:W-:Y:S01]  /*e100*/  ULDC.64 UR6, c[0x0][0x3c8] ;  /* 0x0000f20000067ab9 */ /* 0x000fe20000000a00 */
[----:B------:R-:W-:Y:S01]  /*e110*/  IADD3.X R0, R50, R59, R52, P4, P5 ;  /* 0x0000003b32007210 */ /* 0x000fe200027ea434 */
[----:B------:R-:W-:Y:S01]  /*e120*/  ULDC.64 UR8, c[0x0][0x3e0] ;  /* 0x0000f80000087ab9 */ /* 0x000fe20000000a00 */
[----:B------:R-:W-:Y:S02]  /*e130*/  ISETP.GE.AND P4, PT, R228, UR4, PT ;  /* 0x00000004e4007c0c */ /* 0x000fe4000bf86270 */
[----:B------:R-:W-:Y:S02]  /*e140*/  CS2R R28, SRZ ;  /* 0x00000000001c7805 */ /* 0x000fe4000001ff00 */
[----:B------:R-:W-:-:S02]  /*e150*/  ISETP.GE.AND P5, PT, R235, UR4, PT ;  /* 0x00000004eb007c0c */ /* 0x000fc4000bfa6270 */
[----:B------:R-:W-:Y:S02]  /*e160*/  CS2R R30, SRZ ;  /* 0x00000000001e7805 */ /* 0x000fe4000001ff00 */
[----:B------:R-:W-:Y:S02]  /*e170*/  IADD3.X R8, R46, R54, R51, P2, P3 ;  /* 0x000000362e087210 */ /* 0x000fe400017e6433 */
[----:B------:R-:W-:Y:S02]  /*e180*/  CS2R R20, SRZ ;  /* 0x0000000000147805 */ /* 0x000fe4000001ff00 */
[----:B------:R-:W-:Y:S01]  /*e190*/  IADD3 R14, P2, R14, UR6, RZ ;  /* 0x000000060e0e7c10 */ /* 0x000fe2000ff5e0ff */
[----:B------:R-:W-:Y:S01]  /*e1a0*/  ULDC.64 UR10, c[0x0][0x208] ;  /* 0x00008200000a7ab9 */ /* 0x000fe20000000a00 */
[----:B------:R-:W-:Y:S02]  /*e1b0*/  IADD3 R40, P3, R40, UR8, RZ ;  /* 0x0000000828287c10 */ /* 0x000fe4000ff7e0ff */
[----:B------:R-:W-:-:S02]  /*e1c0*/  IADD3.X R15, R8, UR7, RZ, P2, !PT ;  /* 0x00000007080f7c10 */ /* 0x000fc400097fe4ff */
[----:B------:R-:W-:Y:S02]  /*e1d0*/  CS2R R8, SRZ ;  /* 0x0000000000087805 */ /* 0x000fe4000001ff00 */
[----:B------:R-:W-:Y:S01]  /*e1e0*/  IADD3.X R41, R0, UR9, RZ, P3, !PT ;  /* 0x0000000900297c10 */ /* 0x000fe20009ffe4ff */
[----:B------:R1:W5:Y:S04]  /*e1f0*/  @!P4 LDG.E.64 R28, desc[UR10][R14.64] ;  /* 0x0000000a0e1cc981 */ /* 0x000368000c1e1b00 */
[----:B------:R1:W5:Y:S04]  /*e200*/  @!P5 LDG.E.64 R8, desc[UR10][R14.64+0x20] ;  /* 0x0000200a0e08d981 */ /* 0x000368000c1e1b00 */
[----:B------:R1:W5:Y:S04]  /*e210*/  @!P4 LDG.E.64 R30, desc[UR10][R40.64] ;  /* 0x0000000a281ec981 */ /* 0x000368000c1e1b00 */
[----:B------:R1:W5:Y:S02]  /*e220*/  @!P5 LDG.E.64 R20, desc[UR10][R40.64+0x20] ;  /* 0x0000200a2814d981 */ /* 0x000364000c1e1b00 */
.L_x_6740:
[----:B------:R-:W-:Y:S05]  /*e230*/  BSYNC B1 ;  /* 0x0000000000017941 */ /* 0x000fea0003800000 */
.L_x_6739:
[-C--:B------:R-:W-:Y:S01]  /*e240*/  IMAD R0, R43, R6.reuse, RZ ;  /* 0x000000062b007224 */ /* 0x080fe200078e02ff */
        /* <DEDUP_REMOVED lines=13> */
.L_x_7014:
[----:B------:R-:W-:-:S03]  /*e320*/  UMOV UR4, 0xffffffff ;  /* 0xffffffff00047882 */ /* 0x000fc60000000000 */
[----:B------:R-:W-:Y:S05]  /*e330*/  BRA.DIV UR4, `(.L_x_6742) ;  /* 0x0000025a04d07947 */ /* 0x000fea000b800000 */
.L_x_7017:
[----:B------:R-:W-:-:S03]  /*e340*/  UMOV UR4, 0xffffffff ;  /* 0xffffffff00047882 */ /* 0x000fc60000000000 */
[----:B------:R-:W-:Y:S05]  /*e350*/  BRA.DIV UR4, `(.L_x_6743) ;  /* 0x0000025a04f07947 */ /* 0x000fea000b800000 */
.L_x_7020:
[----:B------:R-:W-:-:S03]  /*e360*/  UMOV UR4, 0xffffffff ;  /* 0xffffffff00047882 */ /* 0x000fc60000000000 */
[----:B------:R-:W-:Y:S05]  /*e370*/  BRA.DIV UR4, `(.L_x_6744) ;  /* 0x0000025e04107947 */ /* 0x000fea000b800000 */
.L_x_7023:
[----:B------:R-:W-:-:S03]  /*e380*/  UMOV UR4, 0xffffffff ;  /* 0xffffffff00047882 */ /* 0x000fc60000000000 */
[----:B------:R-:W-:Y:S05]  /*e390*/  BRA.DIV UR4, `(.L_x_6745) ;  /* 0x0000025e04307947 */ /* 0x000fea000b800000 */
.L_x_7026:
[----:B------:R-:W-:-:S03]  /*e3a0*/  UMOV UR4, 0xffffffff ;  /* 0xffffffff00047882 */ /* 0x000fc60000000000 */
[----:B------:R-:W-:Y:S05]  /*e3b0*/  BRA.DIV UR4, `(.L_x_6746) ;  /* 0x0000025e04507947 */ /* 0x000fea000b800000 */
.L_x_7029:
[----:B------:R-:W-:-:S03]  /*e3c0*/  UMOV UR4, 0xffffffff ;  /* 0xffffffff00047882 */ /* 0x000fc60000000000 */
[----:B------:R-:W-:Y:S05]  /*e3d0*/  BRA.DIV UR4, `(.L_x_6747) ;  /* 0x0000025e04707947 */ /* 0x000fea000b800000 */
.L_x_7032:
[----:B------:R-:W-:-:S03]  /*e3e0*/  UMOV UR4, 0xffffffff ;  /* 0xffffffff00047882 */ /* 0x000fc60000000000 */
[----:B------:R-:W-:Y:S05]  /*e3f0*/  BRA.DIV UR4, `(.L_x_6748) ;  /* 0x0000025e04907947 */ /* 0x000fea000b800000 */
.L_x_7035:
[----:B------:R-:W2:Y:S04]  /*e400*/  LDL R0, [R1+0x90] ;  /* 0x0000900001007983 */ /* 0x000ea80000100800 */
[----:B------:R-:W3:Y:S01]  /*e410*/  LDL R4, [R1+0x70] ;  /* 0x0000700001047983 */ /* 0x000ee20000100800 */
[----:B------:R-:W-:Y:S01]  /*e420*/  BSSY B1, `(.L_x_6749) ;  /* 0x0000012000017945 */ /* 0x000fe20003800000 */
[----:B------:R-:W-:Y:S02]  /*e430*/  LOP3.LUT P3, RZ, R232, 0x4, RZ, 0xc0, !PT ;  /* 0x00000004e8ff7812 */ /* 0x000fe4000786c0ff */
[----:B--2---:R-:W-:Y:S01]  /*e440*/  R2UR UR5, R0 ;  /* 0x00000000000572ca */ /* 0x004fe200000e0000 */
[----:B------:R-:W-:-:S05]  /*e450*/  IMAD.SHL.U32 R0, R232, 0x80, RZ ;  /* 0x00000080e8007824 */ /* 0x000fca00078e00ff */
[----:B------:R-:W-:-:S04]  /*e460*/  LOP3.LUT R3, R0, 0x380, RZ, 0xc0, !PT ;  /* 0x0000038000037812 */ /* 0x000fc800078ec0ff */
[----:B------:R-:W-:Y:S02]  /*e470*/  LOP3.LUT R0, R3, 0x30, R22, 0xf8, !PT ;  /* 0x0000003003007812 */ /* 0x000fe400078ef816 */
[----:B------:R-:W-:Y:S01]  /*e480*/  SHF.R.U32.HI R3, RZ, 0x3, R3 ;  /* 0x00000003ff037819 */ /* 0x000fe20000011603 */
[----:B------:R-:W-:-:S03]  /*e490*/  ULEA.HI UR4, UR5, UR5, URZ, 0x1 ;  /* 0x0000000505047291 */ /* 0x000fc6000f8f083f */
[----:B------:R-:W-:Y:S01]  /*e4a0*/  LOP3.LUT R3, R0, R3, RZ, 0x3c, !PT ;  /* 0x0000000300037212 */ /* 0x000fe200078e3cff */
[----:B------:R-:W-:-:S03]  /*e4b0*/  ULOP3.LUT UR4, UR4, 0xfffffffe, URZ, 0xc0, !UPT ;  /* 0xfffffffe04047892 */ /* 0x000fc6000f8ec03f */
[----:B---3--:R-:W-:Y:S01]  /*e4c0*/  IADD3 R3, R18, R3, R4 ;  /* 0x0000000312037210 */ /* 0x008fe20007ffe004 */
[----:B------:R-:W-:-:S04]  /*e4d0*/  UIADD3 UR4, UR5, -UR4, URZ ;  /* 0x8000000405047290 */ /* 0x000fc8000fffe03f */
[C---:B------:R-:W-:Y:S02]  /*e4e0*/  VIADD R4, R3.reuse, 0x1c400 ;  /* 0x0001c40003047836 */ /* 0x040fe40000000000 */
[----:B------:R-:W-:Y:S02]  /*e4f0*/  IMAD.U32 R5, RZ, RZ, UR4 ;  /* 0x00000004ff057e24 */ /* 0x000fe4000f8e00ff */
[----:B------:R-:W-:-:S03]  /*e500*/  VIADD R0, R3, 0x1c440 ;  /* 0x0001c44003007836 */ /* 0x000fc60000000000 */
[----:B------:R-:W-:-:S04]  /*e510*/  SHF.L.U32 R5, R5, 0x1f, RZ ;  /* 0x0000001f05057819 */ /* 0x000fc800000006ff */
[----:B------:R-:W2:Y:S02]  /*e520*/  SYNCS.PHASECHK.TRANS64.TRYWAIT P2, [R18+URZ+0x2e800], R5 ;  /* 0x02e80005120075a7 */ /* 0x000ea4000804017f */
[----:B--2---:R-:W-:Y:S05]  /*e530*/  @!P2 BRA `(.L_x_6750) ;  /* 0x0000025c0068a947 */ /* 0x004fea0003800000 */
.L_x_7036:
[----:B------:R-:W-:Y:S05]  /*e540*/  BSYNC B1 ;  /* 0x0000000000017941 */ /* 0x000fea0003800000 */
.L_x_6749:
[----:B------:R-:W-:Y:S01]  /*e550*/  BSSY B1, `(.L_x_6751) ;  /* 0x00000fa000017945 */ /* 0x000fe20003800000 */
[----:B------:R-:W-:-:S03]  /*e560*/  @P3 VIADD R0, R4, 0xffffffc0 ;  /* 0xffffffc004003836 */ /* 0x000fc60000000000 */
[----:B------:R-:W-:Y:S05]  /*e570*/  @P0 BRA `(.L_x_6752) ;  /* 0x0000000c00dc0947 */ /* 0x000fea0003800000 */
[----:B------:R-:W3:Y:S01]  /*e580*/  LDC R4, c[0x0][0x3d4] ;  /* 0x0000f500ff047b82 */ /* 0x000ee20000000800 */
[----:B------:R-:W-:Y:S01]  /*e590*/  BSSY B2, `(.L_x_6753) ;  /* 0x000007a000027945 */ /* 0x000fe20003800000 */
[-C--:B---3--:R-:W-:Y:S02]  /*e5a0*/  ISETP.GE.AND P0, PT, R228, R4.reuse, PT ;  /* 0x00000004e400720c */ /* 0x088fe40003f06270 */
[----:B------:R-:W-:-:S11]  /*e5b0*/  ISETP.GE.AND P2, PT, R235, R4, PT ;  /* 0x00000004eb00720c */ /* 0x000fd60003f46270 */
[----:B------:R-:W-:Y:S05]  /*e5c0*/  @P0 BRA `(.L_x_6754) ;  /* 0x0000000400d80947 */ /* 0x000fea0003800000 */
[----:B--2---:R-:W2:Y:S01]  /*e5d0*/  LDS.128 R4, [R3+0x1c400] ;  /* 0x01c4000003047984 */ /* 0x004ea20000000c00 */
[----:B-----5:R-:W-:Y:S02]  /*e5e0*/  SHF.R.U32.HI R10, RZ, 0x8, R38 ;  /* 0x00000008ff0a7819 */ /* 0x020fe40000011626 */
[----:B------:R-:W-:Y:S02]  /*e5f0*/  SHF.R.U32.HI R12, RZ, 0x8, R39 ;  /* 0x00000008ff0c7819 */ /* 0x000fe40000011627 */
[----:B------:R-:W-:Y:S02]  /*e600*/  LOP3.LUT R11, R38, 0xff, RZ, 0xc0, !PT ;  /* 0x000000ff260b7812 */ /* 0x000fe400078ec0ff */
[----:B------:R-:W-:Y:S02]  /*e610*/  LOP3.LUT R13, R39, 0xff, RZ, 0xc0, !PT ;  /* 0x000000ff270d7812 */ /* 0x000fe400078ec0ff */
[----:B------:R-:W-:Y:S02]  /*e620*/  LOP3.LUT R10, R10, 0xff, RZ, 0xc0, !PT ;  /* 0x000000ff0a0a7812 */ /* 0x000fe400078ec0ff */
[----:B------:R-:W-:-:S02]  /*e630*/  LOP3.LUT R12, R12, 0xff, RZ, 0xc0, !PT ;  /* 0x000000ff0c0c7812 */ /* 0x000fc400078ec0ff */
[----:B01----:R-:W-:Y:S02]  /*e640*/  SHF.R.U32.HI R14, RZ, 0x8, R37 ;  /* 0x00000008ff0e7819 */ /* 0x003fe40000011625 */
        /* <DEDUP_REMOVED lines=20> */
[----:B--2---:R-:W-:Y:S02]  /*e790*/  F2FP.F16.E4M3.UNPACK_B R10, R6.H1 ;  /* 0x00000006ff0a723e */ /* 0x004fe400030006ff */
        /* <DEDUP_REMOVED lines=89> */
.L_x_6754:
[----:B------:R-:W-:Y:S05]  /*ed30*/  BSYNC B2 ;  /* 0x0000000000027941 */ /* 0x000fea0003800000 */
.L_x_6753:
[----:B------:R-:W-:Y:S05]  /*ed40*/  @P2 BRA `(.L_x_6752) ;  /* 0x0000000400e82947 */ /* 0x000fea0003800000 */
[----:B--23--:R-:W2:Y:S01]  /*ed50*/  LDS.128 R4, [R0] ;  /* 0x0000000000047984 */ /* 0x00cea20000000c00 */
[----:B-----5:R-:W-:Y:S02]  /*ed60*/  SHF.R.U32.HI R11, RZ, 0x8, R32 ;  /* 0x00000008ff0b7819 */ /* 0x020fe40000011620 */
[----:B------:R-:W-:Y:S02]  /*ed70*/  SHF.R.U32.HI R13, RZ, 0x8, R33 ;  /* 0x00000008ff0d7819 */ /* 0x000fe40000011621 */
[----:B------:R-:W-:Y:S02]  /*ed80*/  SHF.R.U32.HI R37, RZ, 0x8, R35 ;  /* 0x00000008ff257819 */ /* 0x000fe40000011623 */
[----:B01----:R-:W-:Y:S02]  /*ed90*/  SHF.R.U32.HI R15, RZ, 0x8, R34 ;  /* 0x00000008ff0f7819 */ /* 0x003fe40000011622 */
        /* <DEDUP_REMOVED lines=27> */
[----:B--2---:R-:W-:Y:S02]  /*ef50*/  F2FP.F16.E4M3.UNPACK_B R10, R6.H1 ;  /* 0x00000006ff0a723e */ /* 0x004fe400030006ff */
        /* <DEDUP_REMOVED lines=88> */
[----:B------:R4:W-:Y:S02]  /*f4e0*/  STS.128 [R0], R4 ;  /* 0x0000000400007388 */ /* 0x0009e40000000c00 */
.L_x_6752:
[----:B------:R-:W-:Y:S05]  /*f4f0*/  BSYNC B1 ;  /* 0x0000000000017941 */ /* 0x000fea0003800000 */
.L_x_6751:
[----:B------:R-:W-:Y:S05]  /*f500*/  @P1 BRA `(.L_x_6755) ;  /* 0x0000003400281947 */ /* 0x000fea0003800000 */
[----:B---34-:R-:W3:Y:S01]  /*f510*/  LDC R4, c[0x0][0x3d4] ;  /* 0x0000f500ff047b82 */ /* 0x018ee20000000800 */
[----:B------:R-:W-:Y:S01]  /*f520*/  BSSY B1, `(.L_x_6756) ;  /* 0x000007e000017945 */ /* 0x000fe20003800000 */
[-C--:B---3--:R-:W-:Y:S02]  /*f530*/  ISETP.GE.AND P0, PT, R228, R4.reuse, PT ;  /* 0x00000004e400720c */ /* 0x088fe40003f06270 */
[----:B------:R-:W-:-:S11]  /*f540*/  ISETP.GE.AND P1, PT, R235, R4, PT ;  /* 0x00000004eb00720c */ /* 0x000fd60003f26270 */
[----:B------:R-:W-:Y:S05]  /*f550*/  @P0 BRA `(.L_x_6757) ;  /* 0x0000000400e80947 */ /* 0x000fea0003800000 */
[----:B--2---:R-:W2:Y:S01]  /*f560*/  LDS.128 R4, [R3+0x1e400] ;  /* 0x01e4000003047984 */ /* 0x004ea20000000c00 */
        /* <DEDUP_REMOVED lines=121> */
.L_x_6757:
[----:B------:R-:W-:Y:S05]  /*fd00*/  BSYNC B1 ;  /* 0x0000000000017941 */ /* 0x000fea0003800000 */
.L_x_6756:
[----:B------:R-:W-:Y:S05]  /*fd10*/  @P1 BRA `(.L_x_6755) ;  /* 0x0000002c00241947 */ /* 0x000fea0003800000 */
[----:B--23--:R-:W2:Y:S01]  /*fd20*/  LDS.128 R4, [R0+0x2000] ;  /* 0x0020000000047984 */ /* 0x00cea20000000c00 */
[----:B-----5:R-:W-:Y:S02]  /*fd30*/  SHF.R.U32.HI R3, RZ, 0x8, R8 ;  /* 0x00000008ff037819 */ /* 0x020fe40000011608 */
[----:B------:R-:W-:Y:S02]  /*fd40*/  SHF.R.U32.HI R11, RZ, 0x8, R9 ;  /* 0x00000008ff0b7819 */ /* 0x000fe40000011609 */
[----:B------:R-:W-:Y:S02]  /*fd50*/  LOP3.LUT R10, R8, 0xff, RZ, 0xc0, !PT ;  /* 0x000000ff080a7812 */ /* 0x000fe400078ec0ff */
[----:B------:R-:W-:Y:S02]  /*fd60*/  LOP3.LUT R3, R3, 0xff, RZ, 0xc0, !PT ;  /* 0x000000ff03037812 */ /* 0x000fe400078ec0ff */
[----:B01----:R-:W-:Y:S02]  /*fd70*/  SHF.R.U32.HI R14, RZ, 0x8, R21 ;  /* 0x00000008ff0e7819 */ /* 0x003fe40000011615 */
[----:B------:R-:W-:-:S02]  /*fd80*/  LOP3.LUT R12, R9, 0xff, RZ, 0xc0, !PT ;  /* 0x000000ff090c7812 */ /* 0x000fc400078ec0ff */
[----:B------:R-:W-:Y:S02]  /*fd90*/  LOP3.LUT R11, R11, 0xff, RZ, 0xc0, !PT ;  /* 0x000000ff0b0b7812 */ /* 0x000fe400078ec0ff */
[----:B------:R-:W-:Y:S02]  /*fda0*/  PRMT R3, R3, 0x7604, R10 ;  /* 0x0000760403037816 */ /* 0x000fe4000000000a */
[----:B------:R-:W-:Y:S02]  /*fdb0*/  SHF.R.U32.HI R28, RZ, 0x10, R9 ;  /* 0x00000010ff1c7819 */ /* 0x000fe40000011609 */
[----:B------:R-:W-:Y:S02]  /*fdc0*/  SHF.R.U32.HI R10, RZ, 0x8, R20 ;  /* 0x00000008ff0a7819 */ /* 0x000fe40000011614 */
[----:B------:R-:W-:Y:S02]  /*fdd0*/  SHF.R.U32.HI R29, RZ, 0x10, R21 ;  /* 0x00000010ff1d7819 */ /* 0x000fe40000011615 */
[----:B------:R-:W-:-:S02]  /*fde0*/  LOP3.LUT R15, R21, 0xff, RZ, 0xc0, !PT ;  /* 0x000000ff150f7812 */ /* 0x000fc400078ec0ff */
[----:B------:R-:W-:Y:S01]  /*fdf0*/  LOP3.LUT R14, R14, 0xff, RZ, 0xc0, !PT ;  /* 0x000000ff0e0e7812 */ /* 0x000fe200078ec0ff */
[----:B------:R-:W-:Y:S01]  /*fe00*/  IMAD.U32 R29, R29, 0x10000, RZ ;  /* 0x000100001d1d7824 */ /* 0x000fe200078e00ff */
[----:B------:R-:W-:Y:S02]  /*fe10*/  PRMT R11, R11, 0x7604, R12 ;  /* 0x000076040b0b7816 */ /* 0x000fe4000000000c */
        /* <DEDUP_REMOVED lines=10> */
[----:B--2---:R-:W-:-:S02]  /*fec0*/  F2FP.F16.E4M3.UNPACK_B R3, R6.H1 ;  /* 0x00000006ff03723e */ /* 0x004fc400030006ff */
[----:B------:R-:W-:Y:S02]  /*fed0*/  LOP3.LUT R15, R15, 0xff0000, R20, 0xf8, !PT ;  /* 0x00ff00000f0f7812 */ /* 0x000fe400078ef814 */
[----:B------:R-:W-:Y:S01]  /*fee0*/  F2FP.F16.E4M3.UNPACK_B R21, R29 ;  /* 0x0000001dff15723e */ /* 0x000fe200020006ff */
[--C-:B------:R-:W-:Y:S01]  /*fef0*/  HADD2.F32 R9, -RZ, R3.reuse.H0_H0 ;  /* 0x20000003ff097230 */ /* 0x100fe20000004100 */
[----:B------:R-:W-:Y:S02]  /*ff00*/  F2FP.F16.E4M3.UNPACK_B R14, R13 ;  /* 0x0000000dff0e723e */ /* 0x000fe400020006ff */
        /* <DEDUP_REMOVED lines=88> */
.L_x_6736:
[----:B------:R-:W2:Y:S01]  /*10490*/  LDL R3, [R1+0x5c] ;  /* 0x00005c0001037983 */ /* 0x000ea20000100800 */
[----:B------:R-:W0:Y:S01]  /*104a0*/  LDC R21, c[0x0][0x3d4] ;  /* 0x0000f500ff157b82 */ /* 0x000e220000000800 */
[C---:B------:R-:W-:Y:S01]  /*104b0*/  VIADD R46, R230.reuse, 0x40 ;  /* 0x00000040e62e7836 */ /* 0x040fe20000000000 */
[-C--:B------:R-:W-:Y:S01]  /*104c0*/  ISETP.GE.AND P1, PT, R230, R57.reuse, PT ;  /* 0x00000039e600720c */ /* 0x080fe20003f26270 */
[----:B------:R-:W-:Y:S01]  /*104d0*/  ULDC.64 UR4, c[0x0][0x3c8] ;  /* 0x0000f20000047ab9 */ /* 0x000fe20000000a00 */
[----:B------:R-:W-:Y:S01]  /*104e0*/  ULDC.64 UR6, c[0x0][0x3e0] ;  /* 0x0000f80000067ab9 */ /* 0x000fe20000000a00 */
[----:B------:R-:W-:Y:S01]  /*104f0*/  ULDC.64 UR8, c[0x0][0x208] ;  /* 0x0000820000087ab9 */ /* 0x000fe20000000a00 */
[----:B------:R-:W-:-:S04]  /*10500*/  ISETP.GE.AND P0, PT, R46, R57, PT ;  /* 0x000000392e00720c */ /* 0x000fc80003f06270 */
[CC--:B0-----:R-:W-:Y:S02]  /*10510*/  ISETP.GE.OR P0, PT, R22.reuse, R21.reuse, P0 ;  /* 0x000000151600720c */ /* 0x0c1fe40000706670 */
[----:B------:R-:W-:-:S11]  /*10520*/  ISETP.GE.OR P1, PT, R22, R21, P1 ;  /* 0x000000151600720c */ /* 0x000fd60000f26670 */
[----:B------:R-:W0:Y:S01]  /*10530*/  @!P0 LDC.64 R34, c[0x0][0x3e0] ;  /* 0x0000f800ff228b82 */ /* 0x000e220000000a00 */
[C-C-:B------:R-:W-:Y:S02]  /*10540*/  @!P0 IADD3 R13, P4, P5, R28.reuse, R56, R53.reuse ;  /* 0x000000381c0d8210 */ /* 0x140fe40007d9e035 */
[----:B------:R-:W-:Y:S02]  /*10550*/  @!P1 IADD3 R8, P2, P3, R28, UR4, R53 ;  /* 0x000000041c089c10 */ /* 0x000fe4000fb5e035 */
[C-C-:B------:R-:W-:Y:S02]  /*10560*/  @!P0 IADD3.X R20, R29.reuse, R54, R51.reuse, P4, P5 ;  /* 0x000000361d148210 */ /* 0x140fe400027ea433 */
[----:B------:R-:W-:Y:S01]  /*10570*/  @!P1 IADD3.X R9, R29, UR5, R51, P2, P3 ;  /* 0x000000051d099c10 */ /* 0x000fe200097e6433 */
[----:B------:R-:W1:Y:S01]  /*10580*/  @!P0 LDC.64 R32, c[0x0][0x3c8] ;  /* 0x0000f200ff208b82 */ /* 0x000e620000000a00 */
[----:B------:R-:W-:Y:S02]  /*10590*/  @!P1 IADD3 R10, P2, P3, R30, UR6, R55 ;  /* 0x000000061e0a9c10 */ /* 0x000fe4000fb5e037 */
[----:B------:R-:W-:-:S02]  /*105a0*/  CS2R R36, SRZ ;  /* 0x0000000000247805 */ /* 0x000fc4000001ff00 */
[----:B------:R-:W-:Y:S02]  /*105b0*/  @!P0 IADD3 R15, P4, P5, R30, R58, R55 ;  /* 0x0000003a1e0f8210 */ /* 0x000fe40007d9e037 */
[----:B------:R-:W-:Y:S02]  /*105c0*/  CS2R R38, SRZ ;  /* 0x0000000000267805 */ /* 0x000fe4000001ff00 */
[C-C-:B------:R-:W-:Y:S02]  /*105d0*/  @!P1 IADD3.X R11, R31.reuse, UR7, R52.reuse, P2, P3 ;  /* 0x000000071f0b9c10 */ /* 0x140fe400097e6434 */
[----:B------:R-:W-:Y:S02]  /*105e0*/  CS2R R40, SRZ ;  /* 0x0000000000287805 */ /* 0x000fe4000001ff00 */
[----:B------:R-:W-:Y:S02]  /*105f0*/  @!P0 IADD3.X R0, R31, R59, R52, P4, P5 ;  /* 0x0000003b1f008210 */ /* 0x000fe400027ea434 */
[----:B------:R-:W-:-:S02]  /*10600*/  CS2R R42, SRZ ;  /* 0x00000000002a7805 */ /* 0x000fc4000001ff00 */
[----:B------:R-:W-:Y:S02]  /*10610*/  CS2R R28, SRZ ;  /* 0x00000000001c7805 */ /* 0x000fe4000001ff00 */
[----:B------:R-:W-:Y:S02]  /*10620*/  CS2R R30, SRZ ;  /* 0x00000000001e7805 */ /* 0x000fe4000001ff00 */
[----:B0-----:R-:W-:-:S04]  /*10630*/  @!P0 IADD3 R14, P3, R15, R34, RZ ;  /* 0x000000220f0e8210 */ /* 0x001fc80007f7e0ff */
[----:B------:R0:W5:Y:S01]  /*10640*/  @!P1 LDG.E.128 R28, desc[UR8][R8.64] ;  /* 0x00000008081c9981 */ /* 0x000162000c1e1d00 */
[----:B------:R-:W-:Y:S02]  /*10650*/  @!P0 IMAD.X R15, R0, 0x1, R35, P3 ;  /* 0x00000001000f8824 */ /* 0x000fe400018e0623 */
[----:B------:R-:W3:Y:S01]  /*10660*/  LDC R0, c[0x0][0x428] ;  /* 0x00010a00ff007b82 */ /* 0x000ee20000000800 */
[----:B-1----:R-:W-:Y:S02]  /*10670*/  @!P0 IADD3 R12, P2, R13, R32, RZ ;  /* 0x000000200d0c8210 */ /* 0x002fe40007f5e0ff */
[----:B------:R-:W5:Y:S03]  /*10680*/  @!P0 LDG.E.128 R40, desc[UR8][R14.64] ;  /* 0x000000080e288981 */ /* 0x000f66000c1e1d00 */
[----:B------:R-:W-:-:S05]  /*10690*/  @!P0 IMAD.X R13, R20, 0x1, R33, P2 ;  /* 0x00000001140d8824 */ /* 0x000fca00010e0621 */
[----:B------:R-:W5:Y:S01]  /*106a0*/  @!P0 LDG.E.128 R36, desc[UR8][R12.64] ;  /* 0x000000080c248981 */ /* 0x000f62000c1e1d00 */
[----:B---3--:R-:W-:-:S13]  /*106b0*/  ISETP.NE.AND P0, PT, R0, 0x1, PT ;  /* 0x000000010000780c */ /* 0x008fda0003f05270 */
[----:B------:R-:W1:Y:S08]  /*106c0*/  @P0 LDC R0, c[0x0][0x42c] ;  /* 0x00010b00ff000b82 */ /* 0x000e700000000800 */
[----:B0-----:R-:W0:Y:S01]  /*106d0*/  @P0 LDC R9, c[0x0][0x430] ;  /* 0x00010c00ff090b82 */ /* 0x001e220000000800 */
[----:B------:R-:W-:Y:S02]  /*106e0*/  CS2R R32, SRZ ;  /* 0x0000000000207805 */ /* 0x000fe4000001ff00 */
[----:B------:R-:W-:Y:S01]  /*106f0*/  CS2R R34, SRZ ;  /* 0x0000000000227805 */ /* 0x000fe2000001ff00 */
[----:B------:R-:W-:-:S05]  /*10700*/  IMAD.MOV.U32 R8, RZ, RZ, R44 ;  /* 0x000000ffff087224 */ /* 0x000fca00078e002c */
[----:B------:R3:W5:Y:S02]  /*10710*/  @!P1 LDG.E.128 R32, desc[UR8][R10.64] ;  /* 0x000000080a209981 */ /* 0x000764000c1e1d00 */
[----:B---3--:R-:W-:Y:S02]  /*10720*/  IMAD.MOV.U32 R10, RZ, RZ, R124 ;  /* 0x000000ffff0a7224 */ /* 0x008fe400078e007c */
[----:B------:R-:W-:Y:S02]  /*10730*/  IMAD.MOV.U32 R11, RZ, RZ, R49 ;  /* 0x000000ffff0b7224 */ /* 0x000fe400078e0031 */
[----:B--2---:R-:W-:-:S04]  /*10740*/  IMAD R3, R3, 0x80, R230 ;  /* 0x0000008003037824 */ /* 0x004fc800078e02e6 */
[----:B------:R-:W-:-:S04]  /*10750*/  IMAD R3, R60, 0x40, R3 ;  /* 0x000000403c037824 */ /* 0x000fc800078e0203 */
[----:B-1----:R-:W-:-:S05]  /*10760*/  @P0 IMAD.HI.U32 R0, R3, R0, RZ ;  /* 0x0000000003000227 */ /* 0x002fca00078e00ff */
[----:B0-----:R-:W-:Y:S01]  /*10770*/  @P0 SHF.R.U32.HI R3, RZ, R9, R0 ;  /* 0x00000009ff030219 */ /* 0x001fe20000011600 */
        /* <DEDUP_REMOVED lines=13> */
[----:B------:R-:W-:Y:S08]  /*10850*/  BRA.DIV UR4, `(.L_x_6758) ;  /* 0x0000023a04b47947 */ /* 0x000ff0000b800000 */
.L_x_7039:
[----:B------:R-:W-:-:S03]  /*10860*/  UMOV UR4, 0xffffffff ;  /* 0xffffffff00047882 */ /* 0x000fc60000000000 */
[----:B------:R-:W-:Y:S05]  /*10870*/  BRA.DIV UR4, `(.L_x_6759) ;  /* 0x0000023a04d47947 */ /* 0x000fea000b800000 */
.L_x_7042:
[----:B------:R-:W-:-:S03]  /*10880*/  UMOV UR4, 0xffffffff ;  /* 0xffffffff00047882 */ /* 0x000fc60000000000 */
[----:B------:R-:W-:Y:S05]  /*10890*/  BRA.DIV UR4, `(.L_x_6760) ;  /* 0x0000023a04f47947 */ /* 0x000fea000b800000 */
.L_x_7045:
[----:B------:R-:W-:-:S03]  /*108a0*/  UMOV UR4, 0xffffffff ;  /* 0xffffffff00047882 */ /* 0x000fc60000000000 */
[----:B------:R-:W-:Y:S05]  /*108b0*/  BRA.DIV UR4, `(.L_x_6761) ;  /* 0x0000023e04147947 */ /* 0x000fea000b800000 */
.L_x_7048:
[----:B------:R-:W-:-:S03]  /*108c0*/  UMOV UR4, 0xffffffff ;  /* 0xffffffff00047882 */ /* 0x000fc60000000000 */
[----:B------:R-:W-:Y:S05]  /*108d0*/  BRA.DIV UR4, `(.L_x_6762) ;  /* 0x0000023e04347947 */ /* 0x000fea000b800000 */
.L_x_7051:
[----:B------:R-:W-:-:S03]  /*108e0*/  UMOV UR4, 0xffffffff ;  /* 0xffffffff00047882 */ /* 0x000fc60000000000 */
[----:B------:R-:W-:Y:S05]  /*108f0*/  BRA.DIV UR4, `(.L_x_6763) ;  /* 0x0000023e04547947 */ /* 0x000fea000b800000 */
.L_x_7054:
[----:B------:R-:W-:-:S03]  /*10900*/  UMOV UR4, 0xffffffff ;  /* 0xffffffff00047882 */ /* 0x000fc60000000000 */
[----:B------:R-:W-:Y:S05]  /*10910*/  BRA.DIV UR4, `(.L_x_6764) ;  /* 0x0000023e04747947 */ /* 0x000fea000b800000 */
.L_x_7057:
[----:B------:R-:W-:-:S03]  /*10920*/  UMOV UR4, 0xffffffff ;  /* 0xffffffff00047882 */ /* 0x000fc60000000000 */
[----:B------:R-:W-:Y:S05]  /*10930*/  BRA.DIV UR4, `(.L_x_6765) ;  /* 0x0000023e04947947 */ /* 0x000fea000b800000 */
.L_x_7060:
[----:B------:R-:W2:Y:S01]  /*10940*/  LDL R0, [R1+0x90] ;  /* 0x0000900001007983 */ /* 0x000ea20000100800 */
[----:B------:R-:W-:Y:S01]  /*10950*/  ISETP.GE.AND P0, PT, R22, R21, PT ;  /* 0x000000151600720c */ /* 0x000fe20003f06270 */
[----:B------:R-:W-:Y:S03]  /*10960*/  BSSY B1, `(.L_x_6766) ;  /* 0x000000b000017945 */ /* 0x000fe60003800000 */
[-C--:B------:R-:W-:Y:S02]  /*10970*/  ISETP.GE.OR P2, PT, R230, R57.reuse, P0 ;  /* 0x00000039e600720c */ /* 0x080fe40000746670 */
[----:B------:R-:W-:Y:S02]  /*10980*/  ISETP.GE.OR P0, PT, R46, R57, P0 ;  /* 0x000000392e00720c */ /* 0x000fe40000706670 */
[----:B--2---:R-:W-:-:S13]  /*10990*/  R2UR UR5, R0 ;  /* 0x00000000000572ca */ /* 0x004fda00000e0000 */
[----:B------:R-:W-:-:S04]  /*109a0*/  ULEA.HI UR4, UR5, UR5, URZ, 0x1 ;  /* 0x0000000505047291 */ /* 0x000fc8000f8f083f */
[----:B------:R-:W-:-:S04]  /*109b0*/  ULOP3.LUT UR4, UR4, 0xfffffffe, URZ, 0xc0, !UPT ;  /* 0xfffffffe04047892 */ /* 0x000fc8000f8ec03f */
[----:B------:R-:W-:-:S06]  /*109c0*/  UIADD3 UR4, UR5, -UR4, URZ ;  /* 0x8000000405047290 */ /* 0x000fcc000fffe03f */
[----:B------:R-:W-:-:S05]  /*109d0*/  IMAD.U32 R3, RZ, RZ, UR4 ;  /* 0x00000004ff037e24 */ /* 0x000fca000f8e00ff */
[----:B------:R-:W-:-:S04]  /*109e0*/  SHF.L.U32 R3, R3, 0x1f, RZ ;  /* 0x0000001f03037819 */ /* 0x000fc800000006ff */
[----:B------:R-:W0:Y:S02]  /*109f0*/  SYNCS.PHASECHK.TRANS64.TRYWAIT P1, [R18+URZ+0x2e800], R3 ;  /* 0x02e80003120075a7 */ /* 0x000e24000802017f */
[----:B0-----:R-:W-:Y:S05]  /*10a00*/  @!P1 BRA `(.L_x_6767) ;  /* 0x0000023c00889947 */ /* 0x001fea0003800000 */
.L_x_7061:
[----:B------:R-:W-:Y:S05]  /*10a10*/  BSYNC B1 ;  /* 0x0000000000017941 */ /* 0x000fea0003800000 */
.L_x_6766:
[----:B------:R-:W-:Y:S04]  /*10a20*/  BSSY B1, `(.L_x_6768) ;  /* 0x0000101000017945 */ /* 0x000fe80003800000 */
[----:B------:R-:W-:Y:S05]  /*10a30*/  @P2 BRA `(.L_x_6769) ;  /* 0x0000000c00fc2947 */ /* 0x000fea0003800000 */
[----:B------:R-:W2:Y:S01]  /*10a40*/  LDL R14, [R1+0x70] ;  /* 0x00007000010e7983 */ /* 0x000ea20000100800 */
[----:B0----5:R-:W-:Y:S02]  /*10a50*/  SHF.R.U32.HI R3, RZ, 0x8, R28 ;  /* 0x00000008ff037819 */ /* 0x021fe4000001161c */
[----:B------:R-:W-:Y:S02]  /*10a60*/  LOP3.LUT R0, R28, 0xff, RZ, 0xc0, !PT ;  /* 0x000000ff1c007812 */ /* 0x000fe400078ec0ff */
[----:B------:R-:W-:Y:S02]  /*10a70*/  LOP3.LUT R3, R3, 0xff, RZ, 0xc0, !PT ;  /* 0x000000ff03037812 */ /* 0x000fe400078ec0ff */
[----:B------:R-:W-:Y:S02]  /*10a80*/  SHF.R.U32.HI R5, RZ, 0x8, R29 ;  /* 0x00000008ff057819 */ /* 0x000fe4000001161d */
[----:B------:R-:W-:Y:S02]  /*10a90*/  SHF.R.U32.HI R7, RZ, 0x8, R30 ;  /* 0x00000008ff077819 */ /* 0x000fe4000001161e */
[----:B------:R-:W-:Y:S01]  /*10aa0*/  PRMT R13, R3, 0x7604, R0 ;  /* 0x00007604030d7816 */ /* 0x000fe20000000000 */
[----:B------:R-:W-:Y:S01]  /*10ab0*/  IMAD.SHL.U32 R3, R232, 0x80, RZ ;  /* 0x00000080e8037824 */ /* 0x000fe200078e00ff */
        /* <DEDUP_REMOVED lines=8> */
[----:B------:R-:W-:Y:S01]  /*10b40*/  LOP3.LUT R4, R3, 0x380, RZ, 0xc0, !PT ;  /* 0x0000038003047812 */ /* 0x000fe200078ec0ff */
[----:B------:R-:W-:Y:S01]  /*10b50*/  IMAD.IADD R3, R22, 0x1, R21 ;  /* 0x0000000116037824 */ /* 0x000fe200078e0215 */
[----:B------:R-:W-:Y:S02]  /*10b60*/  LOP3.LUT R8, R0, 0xff, RZ, 0xc0, !PT ;  /* 0x000000ff00087812 */ /* 0x000fe400078ec0ff */
[----:B------:R-:W-:Y:S02]  /*10b70*/  LOP3.LUT R5, R31, 0xff, RZ, 0xc0, !PT ;  /* 0x000000ff1f057812 */ /* 0x000fe400078ec0ff */
[----:B------:R-:W-:Y:S02]  /*10b80*/  LOP3.LUT R6, R6, 0xff, RZ, 0xc0, !PT ;  /* 0x000000ff06067812 */ /* 0x000fe400078ec0ff */
[----:B------:R-:W-:-:S02]  /*10b90*/  LOP3.LUT R0, R4, 0x70, R22, 0xf8, !PT ;  /* 0x0000007004007812 */ /* 0x000fc400078ef816 */
[----:B------:R-:W-:Y:S02]  /*10ba0*/  SHF.R.U32.HI R9, RZ, 0x3, R4 ;  /* 0x00000003ff097819 */ /* 0x000fe40000011604 */
[----:B------:R-:W-:Y:S02]  /*10bb0*/  LOP3.LUT R4, R4, 0x70, R3, 0xf8, !PT ;  /* 0x0000007004047812 */ /* 0x000fe400078ef803 */
[----:B------:R-:W-:Y:S02]  /*10bc0*/  LOP3.LUT R7, R32, 0xff, RZ, 0xc0, !PT ;  /* 0x000000ff20077812 */ /* 0x000fe400078ec0ff */
[----:B------:R-:W-:Y:S02]  /*10bd0*/  PRMT R49, R6, 0x7604, R5 ;  /* 0x0000760406317816 */ /* 0x000fe40000000005 */
[----:B------:R-:W-:Y:S02]  /*10be0*/  LOP3.LUT R3, R0, R9, RZ, 0x3c, !PT ;  /* 0x0000000900037212 */ /* 0x000fe400078e3cff */
[----:B------:R-:W-:-:S02]  /*10bf0*/  SHF.R.U32.HI R5, RZ, 0x8, R33 ;  /* 0x00000008ff057819 */ /* 0x000fc40000011621 */
[----:B------:R-:W-:Y:S02]  /*10c00*/  PRMT R51, R8, 0x7604, R7 ;  /* 0x0000760408337816 */ /* 0x000fe40000000007 */
[----:B------:R-:W-:Y:S02]  /*10c10*/  LOP3.LUT R9, R4, R9, RZ, 0x3c, !PT ;  /* 0x0000000904097212 */ /* 0x000fe400078e3cff */
[----:B------:R-:W-:Y:S02]  /*10c20*/  LOP3.LUT R8, R33, 0xff, RZ, 0xc0, !PT ;  /* 0x000000ff21087812 */ /* 0x000fe400078ec0ff */
[----:B------:R-:W-:Y:S02]  /*10c30*/  SHF.R.U32.HI R4, RZ, 0x8, R34 ;  /* 0x00000008ff047819 */ /* 0x000fe40000011622 */
[----:B------:R-:W-:Y:S02]  /*10c40*/  LOP3.LUT R10, R34, 0xff, RZ, 0xc0, !PT ;  /* 0x000000ff220a7812 */ /* 0x000fe400078ec0ff */
[----:B------:R-:W-:-:S02]  /*10c50*/  LOP3.LUT R11, R4, 0xff, RZ, 0xc0, !PT ;  /* 0x000000ff040b7812 */ /* 0x000fc400078ec0ff */
[----:B------:R-:W-:Y:S02]  /*10c60*/  SHF.R.U32.HI R47, RZ, 0x8, R35 ;  /* 0x00000008ff2f7819 */ /* 0x000fe40000011623 */
        /* <DEDUP_REMOVED lines=16> */
[----:B------:R-:W-:-:S02]  /*10d70*/  PRMT R13, R12, 0x7054, R13 ;  /* 0x000070540c0d7816 */ /* 0x000fc4000000000d */
[----:B------:R-:W-:Y:S02]  /*10d80*/  PRMT R57, R44, 0x7054, R57 ;  /* 0x000070542c397816 */ /* 0x000fe40000000039 */
[----:B------:R-:W-:Y:S02]  /*10d90*/  SHF.R.U32.HI R12, RZ, 0x10, R32 ;  /* 0x00000010ff0c7819 */ /* 0x000fe40000011620 */
[----:B------:R-:W-:Y:S02]  /*10da0*/  PRMT R55, R20, 0x7054, R55 ;  /* 0x0000705414377816 */ /* 0x000fe40000000037 */
[----:B------:R-:W-:Y:S02]  /*10db0*/  LOP3.LUT R44, R13, 0xff000000, R28, 0xf8, !PT ;  /* 0xff0000000d2c7812 */ /* 0x000fe400078ef81c */
[----:B------:R-:W-:Y:S02]  /*10dc0*/  LOP3.LUT R47, R47, 0xff000000, R30, 0xf8, !PT ;  /* 0xff0000002f2f7812 */ /* 0x000fe400078ef81e */
[----:B------:R-:W-:-:S02]  /*10dd0*/  LOP3.LUT R57, R57, 0xff000000, R35, 0xf8, !PT ;  /* 0xff00000039397812 */ /* 0x000fc400078ef823 */
[----:B------:R-:W-:Y:S02]  /*10de0*/  LOP3.LUT R12, R12, 0xff, RZ, 0xc0, !PT ;  /* 0x000000ff0c0c7812 */ /* 0x000fe400078ec0ff */
[----:B------:R-:W-:Y:S02]  /*10df0*/  LOP3.LUT R48, R55, 0xff000000, R34, 0xf8, !PT ;  /* 0xff00000037307812 */ /* 0x000fe400078ef822 */
[----:B------:R-:W-:Y:S02]  /*10e00*/  PRMT R51, R12, 0x7054, R51 ;  /* 0x000070540c337816 */ /* 0x000fe40000000033 */
[----:B------:R-:W-:Y:S02]  /*10e10*/  LOP3.LUT R49, R49, 0xff000000, R31, 0xf8, !PT ;  /* 0xff00000031317812 */ /* 0x000fe400078ef81f */
[----:B------:R-:W-:Y:S02]  /*10e20*/  LOP3.LUT R51, R51, 0xff000000, R32, 0xf8, !PT ;  /* 0xff00000033337812 */ /* 0x000fe400078ef820 */
[----:B--2---:R-:W-:-:S02]  /*10e30*/  IADD3 R0, R18, R3, R14 ;  /* 0x0000000312007210 */ /* 0x004fc40007ffe00e */
[----:B------:R-:W-:-:S03]  /*10e40*/  LOP3.LUT R3, R5, 0xff, RZ, 0xc0, !PT ;  /* 0x000000ff05037812 */ /* 0x000fc600078ec0ff */
[----:B------:R-:W0:Y:S01]  /*10e50*/  LDS.128 R4, [R0+0x1c400] ;  /* 0x01c4000000047984 */ /* 0x000e220000000c00 */
[----:B------:R-:W-:Y:S02]  /*10e60*/  PRMT R53, R3, 0x7604, R8 ;  /* 0x0000760403357816 */ /* 0x000fe40000000008 */
[----:B------:R-:W-:Y:S02]  /*10e70*/  IADD3 R3, R18, R9, R14 ;  /* 0x0000000912037210 */ /* 0x000fe40007ffe00e */
[----:B------:R-:W-:-:S03]  /*10e80*/  SHF.R.U32.HI R14, RZ, 0x10, R29 ;  /* 0x00000010ff0e7819 */ /* 0x000fc6000001161d */
[----:B------:R-:W1:Y:S01]  /*10e90*/  LDS.128 R8, [R3+0x1c400] ;  /* 0x01c4000003087984 */ /* 0x000e620000000c00 */
[----:B------:R-:W-:-:S04]  /*10ea0*/  LOP3.LUT R14, R14, 0xff, RZ, 0xc0, !PT ;  /* 0x000000ff0e0e7812 */ /* 0x000fc800078ec0ff */
[----:B------:R-:W-:Y:S02]  /*10eb0*/  PRMT R15, R14, 0x7054, R15 ;  /* 0x000070540e0f7816 */ /* 0x000fe4000000000f */
[----:B------:R-:W-:Y:S02]  /*10ec0*/  SHF.R.U32.HI R14, RZ, 0x10, R33 ;  /* 0x00000010ff0e7819 */ /* 0x000fe40000011621 */
[----:B------:R-:W-:Y:S02]  /*10ed0*/  LOP3.LUT R45, R15, 0xff000000, R29, 0xf8, !PT ;  /* 0xff0000000f2d7812 */ /* 0x000fe400078ef81d */
[----:B------:R-:W-:-:S04]  /*10ee0*/  LOP3.LUT R14, R14, 0xff, RZ, 0xc0, !PT ;  /* 0x000000ff0e0e7812 */ /* 0x000fc800078ec0ff */
[----:B------:R-:W-:-:S04]  /*10ef0*/  PRMT R53, R14, 0x7054, R53 ;  /* 0x000070540e357816 */ /* 0x000fc80000000035 */
[----:B------:R-:W-:Y:S02]  /*10f00*/  LOP3.LUT R53, R53, 0xff000000, R33, 0xf8, !PT ;  /* 0xff00000035357812 */ /* 0x000fe400078ef821 */
[----:B------:R-:W-:Y:S02]  /*10f10*/  F2FP.F16.E4M3.UNPACK_B R33, R45.H1 ;  /* 0x0000002dff21723e */ /* 0x000fe400030006ff */
[-C--:B------:R-:W-:Y:S02]  /*10f20*/  F2FP.F16.E4M3.UNPACK_B R46, R53.reuse.H1 ;  /* 0x00000035ff2e723e */ /* 0x080fe400030006ff */
[----:B------:R-:W-:Y:S01]  /*10f30*/  F2FP.F16.E4M3.UNPACK_B R53, R53 ;  /* 0x00000035ff35723e */ /* 0x000fe200020006ff */
[----:B------:R-:W-:Y:S01]  /*10f40*/  HADD2.F32 R35, -RZ, R33.H0_H0 ;  /* 0x20000021ff237230 */ /* 0x000fe20000004100 */
[----:B------:R-:W-:Y:S01]  /*10f50*/  F2FP.F16.E4M3.UNPACK_B R45, R45 ;  /* 0x0000002dff2d723e */ /* 0x000fe200020006ff */
[--C-:B------:R-:W-:Y:S02]  /*10f60*/  HADD2.F32 R55, -RZ, R46.reuse.H0_H0 ;  /* 0x2000002eff377230 */ /* 0x100fe40000004100 */
[----:B------:R-:W-:Y:S01]  /*10f70*/  HADD2.F32 R46, -RZ, R46.H1_H1 ;  /* 0x3000002eff2e7230 */ /* 0x000fe20000004100 */
[----:B0-----:R-:W-:-:S02]  /*10f80*/  F2FP.F16.E4M3.UNPACK_B R13, R5.H1 ;  /* 0x00000005ff0d723e */ /* 0x001fc400030006ff */
[-C--:B------:R-:W-:Y:S02]  /*10f90*/  F2FP.F16.E4M3.UNPACK_B R15, R7.reuse ;  /* 0x00000007ff0f723e */ /* 0x080fe400020006ff */
[----:B------:R-:W-:Y:S02]  /*10fa0*/  F2FP.F16.E4M3.UNPACK_B R20, R7.H1 ;  /* 0x00000007ff14723e */ /* 0x000fe400030006ff */
[-C--:B------:R-:W-:Y:S02]  /*10fb0*/  F2FP.F16.E4M3.UNPACK_B R7, R6.reuse ;  /* 0x00000006ff07723e */ /* 0x080fe400020006ff */
[-C--:B-1----:R-:W-:Y:S02]  /*10fc0*/  F2FP.F16.E4M3.UNPACK_B R29, R9.reuse.H1 ;  /* 0x00000009ff1d723e */ /* 0x082fe400030006ff */
[----:B------:R-:W-:Y:S01]  /*10fd0*/  F2FP.F16.E4M3.UNPACK_B R14, R6.H1 ;  /* 0x00000006ff0e723e */ /* 0x000fe200030006ff */
[----:B------:R-:W-:Y:S01]  /*10fe0*/  HADD2.F32 R6, -RZ, R13.H0_H0 ;  /* 0x2000000dff067230 */ /* 0x000fe20000004100 */
[----:B------:R-:W-:Y:S01]  /*10ff0*/  F2FP.F16.E4M3.UNPACK_B R28, R9 ;  /* 0x00000009ff1c723e */ /* 0x000fe200020006ff */
[--C-:B------:R-:W-:Y:S01]  /*11000*/  HADD2.F32 R30, -RZ, R29.reuse.H0_H0 ;  /* 0x2000001dff1e7230 */ /* 0x100fe20000004100 */
[-C--:B------:R-:W-:Y:S01]  /*11010*/  F2FP.F16.E4M3.UNPACK_B R31, R11.reuse ;  /* 0x0000000bff1f723e */ /* 0x080fe200020006ff */
[----:B------:R-:W-:Y:S01]  /*11020*/  HADD2.F32 R29, -RZ, R29.H1_H1 ;  /* 0x3000001dff1d7230 */ /* 0x000fe20000004100 */
[----:B------:R-:W-:Y:S01]  /*11030*/  F2FP.F16.E4M3.UNPACK_B R32, R11.H1 ;  /* 0x0000000bff20723e */ /* 0x000fe200030006ff */
[----:B------:R-:W-:-:S02]  /*11040*/  HADD2.F32 R13, -RZ, R13.H1_H1 ;  /* 0x3000000dff0d7230 */ /* 0x000fc40000004100 */
[C---:B------:R-:W-:Y:S01]  /*11050*/  FMUL.FTZ R34, R30.reuse, R35 ;  /* 0x000000231e227220 */ /* 0x040fe20000410000 */
[----:B------:R-:W-:Y:S01]  /*11060*/  FMUL.FTZ R59, R30, R55 ;  /* 0x000000371e3b7220 */ /* 0x000fe20000410000 */
[----:B------:R-:W-:Y:S01]  /*11070*/  F2FP.F16.E4M3.UNPACK_B R12, R5 ;  /* 0x00000005ff0c723e */ /* 0x000fe200020006ff */
[----:B------:R-:W-:Y:S01]  /*11080*/  FMUL.FTZ R52, R29, R46 ;  /* 0x0000002e1d347220 */ /* 0x000fe20000410000 */
[C---:B------:R-:W-:Y:S01]  /*11090*/  FFMA.FTZ R50, R6.reuse, R55, R34 ;  /* 0x0000003706327223 */ /* 0x040fe20000010022 */
[-C--:B------:R-:W-:Y:S01]  /*110a0*/  F2FP.F16.E4M3.UNPACK_B R11, R10.reuse ;  /* 0x0000000aff0b723e */ /* 0x080fe200020006ff */
[----:B------:R-:W-:Y:S01]  /*110b0*/  FFMA.FTZ R59, R6, R35, -R59 ;  /* 0x00000023063b7223 */ /* 0x000fe2000001083b */
[----:B------:R-:W-:Y:S01]  /*110c0*/  F2FP.F16.E4M3.UNPACK_B R30, R10.H1 ;  /* 0x0000000aff1e723e */ /* 0x000fe200030006ff */
[----:B------:R-:W-:Y:S01]  /*110d0*/  HADD2.F32 R34, -RZ, R33.H1_H1 ;  /* 0x30000021ff227230 */ /* 0x000fe20000004100 */
[-C--:B------:R-:W-:Y:S01]  /*110e0*/  F2FP.F16.E4M3.UNPACK_B R9, R8.reuse ;  /* 0x00000008ff09723e */ /* 0x080fe200020006ff */
[----:B------:R-:W-:Y:S01]  /*110f0*/  HADD2.F32 R35, -RZ, R53.H0_H0 ;  /* 0x20000035ff237230 */ /* 0x000fe20000004100 */
[----:B------:R-:W-:Y:S01]  /*11100*/  F2FP.F16.E4M3.UNPACK_B R8, R8.H1 ;  /* 0x00000008ff08723e */ /* 0x000fe200030006ff */
[----:B------:R-:W-:-:S02]  /*11110*/  HADD2.F32 R10, -RZ, R28.H0_H0 ;  /* 0x2000001cff0a7230 */ /* 0x000fc40000004100 */
        /* <DEDUP_REMOVED lines=8> */
[C---:B------:R-:W-:Y:S01]  /*111a0*/  FFMA.FTZ R34, R6.reuse, R33, -R29 ;  /* 0x0000002106227223 */ /* 0x040fe2000001081d */
[----:B------:R-:W-:Y:S01]  /*111b0*/  F2FP.F16.E4M3.UNPACK_B R33, R57.H1 ;  /* 0x00000039ff21723e */ /* 0x000fe200030006ff */
[----:B------:R-:W-:Y:S01]  /*111c0*/  FFMA.FTZ R46, R6, R35, R10 ;  /* 0x00000023062e7223 */ /* 0x000fe2000001000a */
[----:B------:R-:W-:Y:S01]  /*111d0*/  HADD2.F32 R10, -RZ, R32.H0_H0 ;  /* 0x20000020ff0a7230 */ /* 0x000fe20000004100 */
[----:B------:R-:W-:Y:S01]  /*111e0*/  F2FP.F16.E4M3.UNPACK_B R57, R57 ;  /* 0x00000039ff39723e */ /* 0x000fe200020006ff */
[----:B------:R-:W-:Y:S01]  /*111f0*/  HADD2.F32 R29, -RZ, R13.H0_H0 ;  /* 0x2000000dff1d7230 */ /* 0x000fe20000004100 */
[----:B------:R-:W-:Y:S01]  /*11200*/  F2FP.F16.E4M3.UNPACK_B R49, R49 ;  /* 0x00000031ff31723e */ /* 0x000fe200020006ff */
[----:B------:R-:W-:Y:S01]  /*11210*/  HADD2.F32 R35, -RZ, R33.H0_H0 ;  /* 0x20000021ff237230 */ /* 0x000fe20000004100 */
[-C--:B------:R-:W-:Y:S01]  /*11220*/  F2FP.F16.E4M3.UNPACK_B R5, R4.reuse ;  /* 0x00000004ff05723e */ /* 0x080fe200020006ff */
[----:B------:R-:W-:Y:S01]  /*11230*/  HADD2.F32 R6, -RZ, R20.H0_H0 ;  /* 0x20000014ff067230 */ /* 0x000fe20000004100 */
[----:B------:R-:W-:Y:S01]  /*11240*/  F2FP.F16.E4M3.UNPACK_B R4, R4.H1 ;  /* 0x00000004ff04723e */ /* 0x000fe200030006ff */
[----:B------:R-:W-:-:S02]  /*11250*/  HADD2.F32 R53, -RZ, R53.H1_H1 ;  /* 0x30000035ff357230 */ /* 0x000fc40000004100 */
[C---:B------:R-:W-:Y:S01]  /*11260*/  FMUL.FTZ R63, R10.reuse, R35 ;  /* 0x000000230a3f7220 */ /* 0x040fe20000410000 */
[----:B------:R-:W-:Y:S01]  /*11270*/  FMUL.FTZ R10, R10, R29 ;  /* 0x0000001d0a0a7220 */ /* 0x000fe20000410000 */
[----:B------:R-:W-:Y:S02]  /*11280*/  HADD2.F32 R28, -RZ, R28.H1_H1 ;  /* 0x3000001cff1c7230 */ /* 0x000fe40000004100 */
[----:B------:R-:W-:Y:S02]  /*11290*/  HADD2.F32 R45, -RZ, R45.H1_H1 ;  /* 0x3000002dff2d7230 */ /* 0x000fe40000004100 */
[C---:B------:R-:W-:Y:S01]  /*112a0*/  FFMA.FTZ R62, R6.reuse, R35, R10 ;  /* 0x00000023063e7223 */ /* 0x040fe2000001000a */
[----:B------:R-:W-:Y:S02]  /*112b0*/  HADD2.F32 R12, -RZ, R12.H1_H1 ;  /* 0x3000000cff0c7230 */ /* 0x000fe40000004100 */
[----:B------:R-:W-:Y:S01]  /*112c0*/  FFMA.FTZ R60, R6, R29, -R63 ;  /* 0x0000001d063c7223 */ /* 0x000fe2000001083f */
[----:B------:R-:W-:-:S02]  /*112d0*/  HADD2.F32 R35, -RZ, R33.H1_H1 ;  /* 0x30000021ff237230 */ /* 0x000fc40000004100 */
[C---:B------:R-:W-:Y:S01]  /*112e0*/  FMUL.FTZ R55, R28.reuse, R53 ;  /* 0x000000351c377220 */ /* 0x040fe20000410000 */
[----:B------:R-:W-:Y:S02]  /*112f0*/  HADD2.F32 R32, -RZ, R32.H1_H1 ;  /* 0x30000020ff207230 */ /* 0x000fe40000004100 */
[-C--:B------:R-:W-:Y:S01]  /*11300*/  FMUL.FTZ R28, R28, R45.reuse ;  /* 0x0000002d1c1c7220 */ /* 0x080fe20000410000 */
[----:B------:R-:W-:Y:S02]  /*11310*/  HADD2.F32 R29, -RZ, R13.H1_H1 ;  /* 0x3000000dff1d7230 */ /* 0x000fe40000004100 */
[----:B------:R-:W-:Y:S01]  /*11320*/  FFMA.FTZ R55, R12, R45, -R55 ;  /* 0x0000002d0c377223 */ /* 0x000fe20000010837 */
[----:B------:R-:W-:Y:S02]  /*11330*/  HADD2.F32 R33, -RZ, R57.H0_H0 ;  /* 0x20000039ff217230 */ /* 0x000fe40000004100 */
[----:B------:R-:W-:Y:S01]  /*11340*/  FMUL.FTZ R63, R32, R35 ;  /* 0x00000023203f7220 */ /* 0x000fe20000410000 */
[----:B------:R-:W-:-:S02]  /*11350*/  HADD2.F32 R10, -RZ, R31.H0_H0 ;  /* 0x2000001fff0a7230 */ /* 0x000fc40000004100 */
[----:B------:R-:W-:Y:S01]  /*11360*/  FFMA.FTZ R53, R12, R53, R28 ;  /* 0x000000350c357223 */ /* 0x000fe2000001001c */
[----:B------:R-:W-:Y:S02]  /*11370*/  HADD2.F32 R13, -RZ, R49.H0_H0 ;  /* 0x20000031ff0d7230 */ /* 0x000fe40000004100 */
[----:B------:R-:W-:Y:S01]  /*11380*/  FMUL.FTZ R32, R32, R29 ;  /* 0x0000001d20207220 */ /* 0x000fe20000410000 */
[----:B------:R-:W-:Y:S02]  /*11390*/  HADD2.F32 R20, -RZ, R20.H1_H1 ;  /* 0x30000014ff147230 */ /* 0x000fe40000004100 */
[C---:B------:R-:W-:Y:S01]  /*113a0*/  FMUL.FTZ R45, R10.reuse, R33 ;  /* 0x000000210a2d7220 */ /* 0x040fe20000410000 */
[----:B------:R-:W-:Y:S02]  /*113b0*/  HADD2.F32 R6, -RZ, R15.H0_H0 ;  /* 0x2000000fff067230 */ /* 0x000fe40000004100 */
[----:B------:R-:W-:Y:S01]  /*113c0*/  FMUL.FTZ R10, R10, R13 ;  /* 0x0000000d0a0a7220 */ /* 0x000fe20000410000 */
[----:B------:R-:W-:Y:S01]  /*113d0*/  F2FP.F16.E4M3.UNPACK_B R28, R51.H1 ;  /* 0x00000033ff1c723e */ /* 0x000fe200030006ff */
        /* <DEDUP_REMOVED lines=8> */
[----:B------:R-:W-:Y:S01]  /*11460*/  HADD2.F32 R31, -RZ, R31.H1_H1 ;  /* 0x3000001fff1f7230 */ /* 0x000fe20000004100 */
[----:B------:R-:W-:Y:S01]  /*11470*/  F2FP.F16.E4M3.UNPACK_B R44, R44 ;  /* 0x0000002cff2c723e */ /* 0x000fe200020006ff */
[----:B------:R-:W-:Y:S02]  /*11480*/  HADD2.F32 R29, -RZ, R28.H0_H0 ;  /* 0x2000001cff1d7230 */ /* 0x000fe40000004100 */
        /* <DEDUP_REMOVED lines=8> */
[----:B------:R-:W-:Y:S02]  /*11510*/  HADD2.F32 R8, -RZ, R8.H1_H1 ;  /* 0x30000008ff087230 */ /* 0x000fe40000004100 */
[C---:B------:R-:W-:Y:S01]  /*11520*/  FFMA.FTZ R63, R15.reuse, R32, R33 ;  /* 0x000000200f3f7223 */ /* 0x040fe20000010021 */
[----:B------:R-:W-:Y:S01]  /*11530*/  FFMA.FTZ R57, R15, R20, -R58 ;  /* 0x000000140f397223 */ /* 0x000fe2000001083a */
[----:B------:R-:W-:Y:S01]  /*11540*/  FFMA.FTZ R32, R6, R29, R10 ;  /* 0x0000001d06207223 */ /* 0x000fe2000001000a */
[----:B------:R-:W-:-:S02]  /*11550*/  HADD2.F32 R29, -RZ, R28.H1_H1 ;  /* 0x3000001cff1d7230 */ /* 0x000fc40000004100 */
[----:B------:R-:W-:Y:S01]  /*11560*/  FFMA.FTZ R20, R6, R13, -R31 ;  /* 0x0000000d06147223 */ /* 0x000fe2000001081f */
[----:B------:R-:W-:Y:S01]  /*11570*/  HADD2.F32 R13, -RZ, R12.H1_H1 ;  /* 0x3000000cff0d7230 */ /* 0x000fe20000004100 */
[----:B------:R-:W-:Y:S01]  /*11580*/  F2FP.F16.E4M3.UNPACK_B R10, R48.H1 ;  /* 0x00000030ff0a723e */ /* 0x000fe200030006ff */
[----:B------:R-:W-:Y:S02]  /*11590*/  HADD2.F32 R4, -RZ, R4.H1_H1 ;  /* 0x30000004ff047230 */ /* 0x000fe40000004100 */
[C---:B------:R-:W-:Y:S01]  /*115a0*/  FMUL.FTZ R31, R8.reuse, R29 ;  /* 0x0000001d081f7220 */ /* 0x040fe20000410000 */
[----:B------:R-:W-:Y:S02]  /*115b0*/  HADD2.F32 R15, -RZ, R51.H0_H0 ;  /* 0x20000033ff0f7230 */ /* 0x000fe40000004100 */
[-C--:B------:R-:W-:Y:S01]  /*115c0*/  FMUL.FTZ R8, R8, R13.reuse ;  /* 0x0000000d08087220 */ /* 0x080fe20000410000 */
[----:B------:R-:W-:Y:S02]  /*115d0*/  HADD2.F32 R6, -RZ, R9.H0_H0 ;  /* 0x20000009ff067230 */ /* 0x000fe40000004100 */
[----:B------:R-:W-:Y:S01]  /*115e0*/  FFMA.FTZ R33, R4, R13, -R31 ;  /* 0x0000000d04217223 */ /* 0x000fe2000001081f */
[----:B------:R-:W-:-:S02]  /*115f0*/  HADD2.F32 R13, -RZ, R44.H0_H0 ;  /* 0x2000002cff0d7230 */ /* 0x000fc40000004100 */
[----:B------:R-:W-:Y:S01]  /*11600*/  FFMA.FTZ R35, R4, R29, R8 ;  /* 0x0000001d04237223 */ /* 0x000fe20000010008 */
[----:B------:R-:W-:Y:S02]  /*11610*/  HADD2.F32 R8, -RZ, R51.H1_H1 ;  /* 0x30000033ff087230 */ /* 0x000fe40000004100 */
[C---:B------:R-:W-:Y:S01]  /*11620*/  FMUL.FTZ R29, R6.reuse, R15 ;  /* 0x0000000f061d7220 */ /* 0x040fe20000410000 */
[----:B------:R-:W-:Y:S02]  /*11630*/  HADD2.F32 R9, -RZ, R9.H1_H1 ;  /* 0x30000009ff097230 */ /* 0x000fe40000004100 */
[----:B------:R-:W-:Y:S01]  /*11640*/  FMUL.FTZ R31, R6, R13 ;  /* 0x0000000d061f7220 */ /* 0x000fe20000410000 */
[--C-:B------:R-:W-:Y:S01]  /*11650*/  HADD2.F32 R4, -RZ, R5.reuse.H0_H0 ;  /* 0x20000005ff047230 */ /* 0x100fe20000004100 */
[----:B------:R-:W-:Y:S01]  /*11660*/  F2FP.F16.E4M3.UNPACK_B R48, R48 ;  /* 0x00000030ff30723e */ /* 0x000fe200020006ff */
[----:B------:R-:W-:Y:S02]  /*11670*/  HADD2.F32 R44, -RZ, R44.H1_H1 ;  /* 0x3000002cff2c7230 */ /* 0x000fe40000004100 */
[----:B------:R-:W-:Y:S01]  /*11680*/  FMUL.FTZ R6, R9, R8 ;  /* 0x0000000809067220 */ /* 0x000fe20000410000 */
[----:B------:R-:W-:-:S02]  /*11690*/  HADD2.F32 R5, -RZ, R5.H1_H1 ;  /* 0x30000005ff057230 */ /* 0x000fc40000004100 */
[C---:B------:R-:W-:Y:S01]  /*116a0*/  FFMA.FTZ R29, R4.reuse, R13, -R29 ;  /* 0x0000000d041d7223 */ /* 0x040fe2000001081d */
[----:B------:R-:W-:Y:S01]  /*116b0*/  FFMA.FTZ R31, R4, R15, R31 ;  /* 0x0000000f041f7223 */ /* 0x000fe2000001001f */
[-C--:B------:R-:W-:Y:S01]  /*116c0*/  F2FP.F16.E4M3.UNPACK_B R4, R47.reuse.H1 ;  /* 0x0000002fff04723e */ /* 0x080fe200030006ff */
[-C--:B------:R-:W-:Y:S01]  /*116d0*/  FMUL.FTZ R9, R9, R44.reuse ;  /* 0x0000002c09097220 */ /* 0x080fe20000410000 */
[C---:B------:R-:W-:Y:S01]  /*116e0*/  FFMA.FTZ R44, R5.reuse, R44, -R6 ;  /* 0x0000002c052c7223 */ /* 0x040fe20000010806 */
[----:B------:R-:W-:Y:S01]  /*116f0*/  HADD2.F32 R13, -RZ, R10.H0_H0 ;  /* 0x2000000aff0d7230 */ /* 0x000fe20000004100 */
[----:B------:R-:W-:Y:S01]  /*11700*/  F2FP.F16.E4M3.UNPACK_B R47, R47 ;  /* 0x0000002fff2f723e */ /* 0x000fe200020006ff */
[----:B------:R-:W-:Y:S02]  /*11710*/  HADD2.F32 R6, -RZ, R30.H0_H0 ;  /* 0x2000001eff067230 */ /* 0x000fe40000004100 */
[----:B------:R-:W-:Y:S01]  /*11720*/  FFMA.FTZ R12, R5, R8, R9 ;  /* 0x00000008050c7223 */ /* 0x000fe20000010009 */
[----:B------:R-:W-:-:S02]  /*11730*/  HADD2.F32 R5, -RZ, R4.H0_H0 ;  /* 0x20000004ff057230 */ /* 0x000fc40000004100 */
[----:B------:R-:W-:Y:S02]  /*11740*/  HADD2.F32 R9, -RZ, R4.H1_H1 ;  /* 0x30000004ff097230 */ /* 0x000fe40000004100 */
[C---:B------:R-:W-:Y:S01]  /*11750*/  FMUL.FTZ R45, R6.reuse, R13 ;  /* 0x0000000d062d7220 */ /* 0x040fe20000410000 */
[----:B------:R-:W-:Y:S02]  /*11760*/  HADD2.F32 R4, -RZ, R14.H0_H0 ;  /* 0x2000000eff047230 */ /* 0x000fe40000004100 */
[-C--:B------:R-:W-:Y:S01]  /*11770*/  FMUL.FTZ R49, R6, R5.reuse ;  /* 0x0000000506317220 */ /* 0x080fe20000410000 */
[----:B------:R-:W-:Y:S02]  /*11780*/  HADD2.F32 R15, -RZ, R10.H1_H1 ;  /* 0x3000000aff0f7230 */ /* 0x000fe40000004100 */
[----:B------:R-:W-:Y:S02]  /*11790*/  HADD2.F32 R30, -RZ, R30.H1_H1 ;  /* 0x3000001eff1e7230 */ /* 0x000fe40000004100 */
[----:B------:R-:W-:Y:S01]  /*117a0*/  FFMA.FTZ R45, R4, R5, -R45 ;  /* 0x00000005042d7223 */ /* 0x000fe2000001082d */
[----:B------:R-:W-:-:S02]  /*117b0*/  HADD2.F32 R14, -RZ, R14.H1_H1 ;  /* 0x3000000eff0e7230 */ /* 0x000fc40000004100 */
[----:B------:R-:W-:Y:S01]  /*117c0*/  FFMA.FTZ R49, R4, R13, R49 ;  /* 0x0000000d04317223 */ /* 0x000fe20000010031 */
[--C-:B------:R-:W-:Y:S02]  /*117d0*/  HADD2.F32 R6, -RZ, R47.reuse.H0_H0 ;  /* 0x2000002fff067230 */ /* 0x100fe40000004100 */
[C---:B------:R-:W-:Y:S01]  /*117e0*/  FMUL.FTZ R5, R30.reuse, R15 ;  /* 0x0000000f1e057220 */ /* 0x040fe20000410000 */
[-C--:B------:R-:W-:Y:S01]  /*117f0*/  FMUL.FTZ R30, R30, R9.reuse ;  /* 0x000000091e1e7220 */ /* 0x080fe20000410000 */
[----:B------:R-:W-:Y:S02]  /*11800*/  HADD2.F32 R8, -RZ, R47.H1_H1 ;  /* 0x3000002fff087230 */ /* 0x000fe40000004100 */
[C---:B------:R-:W-:Y:S01]  /*11810*/  FFMA.FTZ R28, R14.reuse, R9, -R5 ;  /* 0x000000090e1c7223 */ /* 0x040fe20000010805 */
[----:B------:R-:W-:Y:S02]  /*11820*/  HADD2.F32 R9, -RZ, R48.H0_H0 ;  /* 0x20000030ff097230 */ /* 0x000fe40000004100 */
[----:B------:R-:W-:Y:S01]  /*11830*/  FFMA.FTZ R30, R14, R15, R30 ;  /* 0x0000000f0e1e7223 */ /* 0x000fe2000001001e */
[----:B------:R-:W-:-:S02]  /*11840*/  HADD2.F32 R5, -RZ, R11.H0_H0 ;  /* 0x2000000bff057230 */ /* 0x000fc40000004100 */
[----:B------:R-:W-:Y:S01]  /*11850*/  HADD2.F32 R48, -RZ, R48.H1_H1 ;  /* 0x30000030ff307230 */ /* 0x000fe20000004100 */
[----:B------:R-:W-:Y:S01]  /*11860*/  F2FP.SATFINITE.E4M3.F32.PACK_AB_MERGE_C R28, R28, R45, RZ ;  /* 0x0000002d1c1c723e */ /* 0x000fe200048070ff */
[----:B------:R-:W-:Y:S02]  /*11870*/  HADD2.F32 R11, -RZ, R11.H1_H1 ;  /* 0x3000000bff0b7230 */ /* 0x000fe40000004100 */
[CC--:B------:R-:W-:Y:S01]  /*11880*/  FMUL.FTZ R13, R5.reuse, R9.reuse ;  /* 0x00000009050d7220 */ /* 0x0c0fe20000410000 */
[--C-:B------:R-:W-:Y:S02]  /*11890*/  HADD2.F32 R4, -RZ, R7.reuse.H0_H0 ;  /* 0x20000007ff047230 */ /* 0x100fe40000004100 */
[----:B------:R-:W-:Y:S01]  /*118a0*/  FMUL.FTZ R10, R5, R6 ;  /* 0x00000006050a7220 */ /* 0x000fe20000410000 */
        /* <DEDUP_REMOVED lines=24> */
.L_x_6769:
[----:B------:R-:W-:Y:S05]  /*11a30*/  BSYNC B1 ;  /* 0x0000000000017941 */ /* 0x000fea0003800000 */
.L_x_6768:
[----:B------:R-:W-:Y:S05]  /*11a40*/  @P0 BRA `(.L_x_6755) ;  /* 0x0000000c00d80947 */ /* 0x000fea0003800000 */
[----:B-1----:R-:W2:Y:S04]  /*11a50*/  LDL R10, [R1+0x74] ;  /* 0x00007400010a7983 */ /* 0x002ea80000100800 */
[----:B------:R-:W3:Y:S01]  /*11a60*/  LDL R56, [R1+0x94] ;  /* 0x0000940001387983 */ /* 0x000ee20000100800 */
[----:B-----5:R-:W-:Y:S01]  /*11a70*/  SHF.R.U32.HI R4, RZ, 0x8, R37 ;  /* 0x00000008ff047819 */ /* 0x020fe20000011625 */
[----:B------:R-:W-:Y:S01]  /*11a80*/  VIADD R8, R230, 0x40 ;  /* 0x00000040e6087836 */ /* 0x000fe20000000000 */
[----:B------:R-:W-:Y:S01]  /*11a90*/  SHF.R.U32.HI R0, RZ, 0x8, R36 ;  /* 0x00000008ff007819 */ /* 0x000fe20000011624 */
[----:B------:R-:W-:Y:S01]  /*11aa0*/  IMAD.IADD R21, R22, 0x1, R21 ;  /* 0x0000000116157824 */ /* 0x000fe200078e0215 */
[----:B------:R-:W-:Y:S02]  /*11ab0*/  LOP3.LUT R5, R37, 0xff, RZ, 0xc0, !PT ;  /* 0x000000ff25057812 */ /* 0x000fe400078ec0ff */
[----:B------:R-:W-:-:S02]  /*11ac0*/  LOP3.LUT R4, R4, 0xff, RZ, 0xc0, !PT ;  /* 0x000000ff04047812 */ /* 0x000fc400078ec0ff */
[----:B0-----:R-:W-:Y:S02]  /*11ad0*/  LOP3.LUT R3, R36, 0xff, RZ, 0xc0, !PT ;  /* 0x000000ff24037812 */ /* 0x001fe400078ec0ff */
[----:B------:R-:W-:Y:S02]  /*11ae0*/  LOP3.LUT R0, R0, 0xff, RZ, 0xc0, !PT ;  /* 0x000000ff00007812 */ /* 0x000fe400078ec0ff */
[----:B------:R-:W-:Y:S01]  /*11af0*/  PRMT R12, R4, 0x7604, R5 ;  /* 0x00007604040c7816 */ /* 0x000fe20000000005 */
[----:B------:R-:W-:Y:S01]  /*11b00*/  IMAD.SHL.U32 R5, R8, 0x80, RZ ;  /* 0x0000008008057824 */ /* 0x000fe200078e00ff */
[----:B------:R-:W-:Y:S02]  /*11b10*/  PRMT R13, R0, 0x7604, R3 ;  /* 0x00007604000d7816 */ /* 0x000fe40000000003 */
[----:B------:R-:W-:Y:S02]  /*11b20*/  SHF.R.U32.HI R3, RZ, 0x8, R39 ;  /* 0x00000008ff037819 */ /* 0x000fe40000011627 */
[----:B------:R-:W-:-:S02]  /*11b30*/  SHF.R.U32.HI R0, RZ, 0x8, R40 ;  /* 0x00000008ff007819 */ /* 0x000fc40000011628 */
[----:B------:R-:W-:Y:S02]  /*11b40*/  LOP3.LUT R8, R5, 0x380, RZ, 0xc0, !PT ;  /* 0x0000038005087812 */ /* 0x000fe400078ec0ff */
[----:B------:R-:W-:Y:S02]  /*11b50*/  LOP3.LUT R4, R39, 0xff, RZ, 0xc0, !PT ;  /* 0x000000ff27047812 */ /* 0x000fe400078ec0ff */
[----:B------:R-:W-:Y:S02]  /*11b60*/  LOP3.LUT R3, R3, 0xff, RZ, 0xc0, !PT ;  /* 0x000000ff03037812 */ /* 0x000fe400078ec0ff */
[----:B------:R-:W-:Y:S02]  /*11b70*/  LOP3.LUT R5, R0, 0xff, RZ, 0xc0, !PT ;  /* 0x000000ff00057812 */ /* 0x000fe400078ec0ff */
[----:B------:R-:W-:Y:S02]  /*11b80*/  LOP3.LUT R0, R8, 0x70, R21, 0xf8, !PT ;  /* 0x0000007008007812 */ /* 0x000fe400078ef815 */
[----:B------:R-:W-:-:S02]  /*11b90*/  SHF.R.U32.HI R9, RZ, 0x3, R8 ;  /* 0x00000003ff097819 */ /* 0x000fc40000011608 */
[----:B------:R-:W-:Y:S02]  /*11ba0*/  SHF.R.U32.HI R6, RZ, 0x8, R38 ;  /* 0x00000008ff067819 */ /* 0x000fe40000011626 */
[----:B------:R-:W-:Y:S02]  /*11bb0*/  PRMT R14, R3, 0x7604, R4 ;  /* 0x00007604030e7816 */ /* 0x000fe40000000004 */
[----:B------:R-:W-:Y:S02]  /*11bc0*/  LOP3.LUT R3, R0, R9, RZ, 0x3c, !PT ;  /* 0x0000000900037212 */ /* 0x000fe400078e3cff */
[----:B------:R-:W-:Y:S02]  /*11bd0*/  LOP3.LUT R7, R38, 0xff, RZ, 0xc0, !PT ;  /* 0x000000ff26077812 */ /* 0x000fe400078ec0ff */
[----:B------:R-:W-:Y:S02]  /*11be0*/  LOP3.LUT R6, R6, 0xff, RZ, 0xc0, !PT ;  /* 0x000000ff06067812 */ /* 0x000fe400078ec0ff */
[----:B------:R-:W-:-:S02]  /*11bf0*/  SHF.R.U32.HI R8, RZ, 0x8, R41 ;  /* 0x00000008ff087819 */ /* 0x000fc40000011629 */
[----:B------:R-:W-:Y:S02]  /*11c00*/  PRMT R15, R6, 0x7604, R7 ;  /* 0x00007604060f7816 */ /* 0x000fe40000000007 */
[----:B------:R-:W-:Y:S02]  /*11c10*/  LOP3.LUT R6, R40, 0xff, RZ, 0xc0, !PT ;  /* 0x000000ff28067812 */ /* 0x000fe400078ec0ff */
[----:B------:R-:W-:Y:S02]  /*11c20*/  SHF.R.U32.HI R30, RZ, 0x8, R43 ;  /* 0x00000008ff1e7819 */ /* 0x000fe4000001162b */
[----:B------:R-:W-:Y:S02]  /*11c30*/  PRMT R29, R5, 0x7604, R6 ;  /* 0x00007604051d7816 */ /* 0x000fe40000000006 */
[----:B------:R-:W-:Y:S02]  /*11c40*/  LOP3.LUT R20, R41, 0xff, RZ, 0xc0, !PT ;  /* 0x000000ff29147812 */ /* 0x000fe400078ec0ff */
[----:B------:R-:W-:-:S02]  /*11c50*/  LOP3.LUT R31, R43, 0xff, RZ, 0xc0, !PT ;  /* 0x000000ff2b1f7812 */ /* 0x000fc400078ec0ff */
[----:B------:R-:W-:Y:S02]  /*11c60*/  LOP3.LUT R30, R30, 0xff, RZ, 0xc0, !PT ;  /* 0x000000ff1e1e7812 */ /* 0x000fe400078ec0ff */
[----:B------:R-:W-:Y:S02]  /*11c70*/  SHF.R.U32.HI R21, RZ, 0x8, R42 ;  /* 0x00000008ff157819 */ /* 0x000fe4000001162a */
[----:B------:R-:W-:Y:S02]  /*11c80*/  PRMT R30, R30, 0x7604, R31 ;  /* 0x000076041e1e7816 */ /* 0x000fe4000000001f */
[----:B------:R-:W-:Y:S02]  /*11c90*/  SHF.R.U32.HI R31, RZ, 0x10, R41 ;  /* 0x00000010ff1f7819 */ /* 0x000fe40000011629 */
[----:B------:R-:W-:Y:S02]  /*11ca0*/  LOP3.LUT R28, R42, 0xff, RZ, 0xc0, !PT ;  /* 0x000000ff2a1c7812 */ /* 0x000fe400078ec0ff */
[----:B------:R-:W-:Y:S01]  /*11cb0*/  LOP3.LUT R21, R21, 0xff, RZ, 0xc0, !PT ;  /* 0x000000ff15157812 */ /* 0x000fe200078ec0ff */
[----:B------:R-:W-:Y:S01]  /*11cc0*/  IMAD.U32 R31, R31, 0x10000, RZ ;  /* 0x000100001f1f7824 */ /* 0x000fe200078e00ff */
[----:B------:R-:W-:-:S02]  /*11cd0*/  LOP3.LUT R13, R13, 0xff0000, R36, 0xf8, !PT ;  /* 0x00ff00000d0d7812 */ /* 0x000fc400078ef824 */
[----:B------:R-:W-:Y:S02]  /*11ce0*/  PRMT R35, R21, 0x7604, R28 ;  /* 0x0000760415237816 */ /* 0x000fe4000000001c */
[----:B------:R-:W-:Y:S02]  /*11cf0*/  SHF.R.U32.HI R21, RZ, 0x10, R39 ;  /* 0x00000010ff157819 */ /* 0x000fe40000011627 */
[----:B------:R-:W-:Y:S02]  /*11d00*/  LOP3.LUT R29, R29, 0xff0000, R40, 0xf8, !PT ;  /* 0x00ff00001d1d7812 */ /* 0x000fe400078ef828 */
[----:B------:R-:W-:Y:S01]  /*11d10*/  LOP3.LUT R35, R35, 0xff0000, R42, 0xf8, !PT ;  /* 0x00ff000023237812 */ /* 0x000fe200078ef82a */
[----:B------:R-:W-:Y:S01]  /*11d20*/  IMAD.U32 R21, R21, 0x10000, RZ ;  /* 0x0001000015157824 */ /* 0x000fe200078e00ff */
[----:B------:R-:W-:Y:S02]  /*11d30*/  SHF.R.U32.HI R45, RZ, 0x10, R43 ;  /* 0x00000010ff2d7819 */ /* 0x000fe4000001162b */
        /* <DEDUP_REMOVED lines=8> */
[----:B--2---:R-:W-:Y:S02]  /*11dc0*/  IADD3 R0, R18, R3, R10 ;  /* 0x0000000312007210 */ /* 0x004fe40007ffe00a */
[----:B------:R-:W-:Y:S01]  /*11dd0*/  LOP3.LUT R3, R8, 0xff, RZ, 0xc0, !PT ;  /* 0x000000ff08037812 */ /* 0x000fe200078ec0ff */
[----:B---3--:R-:W0:Y:S03]  /*11de0*/  LDS.128 R4, [R56+0x1c400] ;  /* 0x01c4000038047984 */ /* 0x008e260000000c00 */
[----:B------:R-:W-:Y:S01]  /*11df0*/  PRMT R20, R3, 0x7604, R20 ;  /* 0x0000760403147816 */ /* 0x000fe20000000014 */
[----:B------:R-:W1:Y:S01]  /*11e00*/  LDS.128 R8, [R0+0x1c400] ;  /* 0x01c4000000087984 */ /* 0x000e620000000c00 */
[----:B------:R-:W-:-:S02]  /*11e10*/  SHF.R.U32.HI R3, RZ, 0x10, R37 ;  /* 0x00000010ff037819 */ /* 0x000fc40000011625 */
[----:B------:R-:W-:Y:S02]  /*11e20*/  LOP3.LUT R33, R20, 0xff0000, R31, 0xf8, !PT ;  /* 0x00ff000014217812 */ /* 0x000fe400078ef81f */
[----:B------:R-:W-:Y:S01]  /*11e30*/  LOP3.LUT R31, R13, 0xff000000, R36, 0xf8, !PT ;  /* 0xff0000000d1f7812 */ /* 0x000fe200078ef824 */
[----:B------:R-:W-:-:S05]  /*11e40*/  IMAD.U32 R3, R3, 0x10000, RZ ;  /* 0x0001000003037824 */ /* 0x000fca00078e00ff */
[----:B------:R-:W-:-:S04]  /*11e50*/  LOP3.LUT R3, R12, 0xff0000, R3, 0xf8, !PT ;  /* 0x00ff00000c037812 */ /* 0x000fc800078ef803 */
[----:B------:R-:W-:Y:S02]  /*11e60*/  LOP3.LUT R36, R3, 0xff000000, R37, 0xf8, !PT ;  /* 0xff00000003247812 */ /* 0x000fe400078ef825 */
[----:B------:R-:W-:Y:S02]  /*11e70*/  LOP3.LUT R37, R29, 0xff000000, R40, 0xf8, !PT ;  /* 0xff0000001d257812 */ /* 0x000fe400078ef828 */
[----:B------:R-:W-:Y:S02]  /*11e80*/  LOP3.LUT R40, R33, 0xff000000, R41, 0xf8, !PT ;  /* 0xff00000021287812 */ /* 0x000fe400078ef829 */
[----:B------:R-:W-:Y:S02]  /*11e90*/  F2FP.F16.E4M3.UNPACK_B R32, R36 ;  /* 0x00000024ff20723e */ /* 0x000fe400020006ff */
[-C--:B------:R-:W-:Y:S02]  /*11ea0*/  F2FP.F16.E4M3.UNPACK_B R35, R40.reuse ;  /* 0x00000028ff23723e */ /* 0x080fe400020006ff */
[----:B------:R-:W-:Y:S01]  /*11eb0*/  F2FP.F16.E4M3.UNPACK_B R40, R40.H1 ;  /* 0x00000028ff28723e */ /* 0x000fe200030006ff */
[----:B------:R-:W-:Y:S01]  /*11ec0*/  HADD2.F32 R33, -RZ, R32.H0_H0 ;  /* 0x20000020ff217230 */ /* 0x000fe20000004100 */
[----:B------:R-:W-:Y:S01]  /*11ed0*/  F2FP.F16.E4M3.UNPACK_B R36, R36.H1 ;  /* 0x00000024ff24723e */ /* 0x000fe200030006ff */
[----:B------:R-:W-:Y:S01]  /*11ee0*/  HADD2.F32 R39, -RZ, R35.H0_H0 ;  /* 0x20000023ff277230 */ /* 0x000fe20000004100 */
[----:B0-----:R-:W-:-:S02]  /*11ef0*/  F2FP.F16.E4M3.UNPACK_B R12, R5 ;  /* 0x00000005ff0c723e */ /* 0x001fc400020006ff */
[----:B------:R-:W-:Y:S02]  /*11f00*/  F2FP.F16.E4M3.UNPACK_B R14, R7 ;  /* 0x00000007ff0e723e */ /* 0x000fe400020006ff */
[----:B-1----:R-:W-:Y:S02]  /*11f10*/  F2FP.F16.E4M3.UNPACK_B R20, R9 ;  /* 0x00000009ff14723e */ /* 0x002fe400020006ff */
[----:B------:R-:W-:Y:S02]  /*11f20*/  F2FP.F16.E4M3.UNPACK_B R15, R7.H1 ;  /* 0x00000007ff0f723e */ /* 0x000fe400030006ff */
[-C--:B------:R-:W-:Y:S01]  /*11f30*/  F2FP.F16.E4M3.UNPACK_B R7, R6.reuse ;  /* 0x00000006ff07723e */ /* 0x080fe200020006ff */
[----:B------:R-:W-:Y:S01]  /*11f40*/  HADD2.F32 R28, -RZ, R20.H0_H0 ;  /* 0x20000014ff1c7230 */ /* 0x000fe20000004100 */
[----:B------:R-:W-:Y:S01]  /*11f50*/  F2FP.F16.E4M3.UNPACK_B R13, R6.H1 ;  /* 0x00000006ff0d723e */ /* 0x000fe200030006ff */
[----:B------:R-:W-:Y:S01]  /*11f60*/  HADD2.F32 R6, -RZ, R12.H0_H0 ;  /* 0x2000000cff067230 */ /* 0x000fe20000004100 */
[----:B------:R-:W-:Y:S01]  /*11f70*/  F2FP.F16.E4M3.UNPACK_B R21, R9.H1 ;  /* 0x00000009ff15723e */ /* 0x000fe200030006ff */
[----:B------:R-:W-:-:S02]  /*11f80*/  HADD2.F32 R20, -RZ, R20.H1_H1 ;  /* 0x30000014ff147230 */ /* 0x000fc40000004100 */
[C---:B------:R-:W-:Y:S01]  /*11f90*/  FMUL.FTZ R44, R28.reuse, R33 ;  /* 0x000000211c2c7220 */ /* 0x040fe20000410000 */
[----:B------:R-:W-:Y:S01]  /*11fa0*/  FMUL.FTZ R41, R28, R39 ;  /* 0x000000271c297220 */ /* 0x000fe20000410000 */
[----:B------:R-:W-:Y:S01]  /*11fb0*/  F2FP.F16.E4M3.UNPACK_B R29, R11 ;  /* 0x0000000bff1d723e */ /* 0x000fe200020006ff */
[----:B------:R-:W-:Y:S02]  /*11fc0*/  HADD2.F32 R12, -RZ, R12.H1_H1 ;  /* 0x3000000cff0c7230 */ /* 0x000fe40000004100 */
[C---:B------:R-:W-:Y:S01]  /*11fd0*/  FFMA.FTZ R44, R6.reuse, R39, R44 ;  /* 0x00000027062c7223 */ /* 0x040fe2000001002c */
[----:B------:R-:W-:Y:S01]  /*11fe0*/  FFMA.FTZ R43, R6, R33, -R41 ;  /* 0x00000021062b7223 */ /* 0x000fe20000010829 */
[----:B------:R-:W-:Y:S01]  /*11ff0*/  HADD2.F32 R39, -RZ, R35.H1_H1 ;  /* 0x30000023ff277230 */ /* 0x000fe20000004100 */
[----:B------:R-:W-:Y:S01]  /*12000*/  F2FP.F16.E4M3.UNPACK_B R30, R11.H1 ;  /* 0x0000000bff1e723e */ /* 0x000fe200030006ff */
[----:B------:R-:W-:Y:S01]  /*12010*/  HADD2.F32 R33, -RZ, R32.H1_H1 ;  /* 0x30000020ff217230 */ /* 0x000fe20000004100 */
[-C--:B------:R-:W-:Y:S01]  /*12020*/  F2FP.F16.E4M3.UNPACK_B R11, R10.reuse ;  /* 0x0000000aff0b723e */ /* 0x080fe200020006ff */
[----:B------:R-:W-:Y:S01]  /*12030*/  HADD2.F32 R41, -RZ, R40.H0_H0 ;  /* 0x20000028ff297230 */ /* 0x000fe20000004100 */
[----:B------:R-:W-:Y:S01]  /*12040*/  F2FP.F16.E4M3.UNPACK_B R28, R10.H1 ;  /* 0x0000000aff1c723e */ /* 0x000fe200030006ff */
[----:B------:R-:W-:Y:S01]  /*12050*/  HADD2.F32 R10, -RZ, R21.H0_H0 ;  /* 0x20000015ff0a7230 */ /* 0x000fe20000004100 */
[----:B------:R-:W-:Y:S01]  /*12060*/  F2FP.F16.E4M3.UNPACK_B R5, R5.H1 ;  /* 0x00000005ff05723e */ /* 0x000fe200030006ff */
[----:B------:R-:W-:Y:S01]  /*12070*/  FMUL.FTZ R47, R20, R39 ;  /* 0x00000027142f7220 */ /* 0x000fe20000410000 */
[----:B------:R-:W-:-:S02]  /*12080*/  HADD2.F32 R35, -RZ, R36.H0_H0 ;  /* 0x20000024ff237230 */ /* 0x000fc40000004100 */
[----:B------:R-:W-:Y:S01]  /*12090*/  FMUL.FTZ R20, R20, R33 ;  /* 0x0000002114147220 */ /* 0x000fe20000410000 */
[----:B------:R-:W-:Y:S01]  /*120a0*/  FMUL.FTZ R49, R10, R41 ;  /* 0x000000290a317220 */ /* 0x000fe20000410000 */
[----:B------:R-:W-:Y:S02]  /*120b0*/  HADD2.F32 R6, -RZ, R5.H0_H0 ;  /* 0x20000005ff067230 */ /* 0x000fe40000004100 */
[C---:B------:R-:W-:Y:S01]  /*120c0*/  FFMA.FTZ R46, R12.reuse, R33, -R47 ;  /* 0x000000210c2e7223 */ /* 0x040fe2000001082f */
[----:B------:R-:W-:Y:S01]  /*120d0*/  FFMA.FTZ R39, R12, R39, R20 ;  /* 0x000000270c277223 */ /* 0x000fe20000010014 */
[----:B------:R-:W-:Y:S01]  /*120e0*/  FMUL.FTZ R10, R10, R35 ;  /* 0x000000230a0a7220 */ /* 0x000fe20000410000 */
        /* <DEDUP_REMOVED lines=41> */
[----:B------:R-:W-:Y:S01]  /*12380*/  FFMA.FTZ R51, R14, R20, R29 ;  /* 0x000000140e337223 */ /* 0x000fe2000001001d */
[----:B------:R-:W-:Y:S01]  /*12390*/  FFMA.FTZ R53, R5, R21, R6 ;  /* 0x0000001505357223 */ /* 0x000fe20000010006 */
[-C--:B------:R-:W-:Y:S01]  /*123a0*/  F2FP.F16.E4M3.UNPACK_B R14, R37.reuse.H1 ;  /* 0x00000025ff0e723e */ /* 0x080fe200030006ff */
[----:B------:R-:W-:Y:S01]  /*123b0*/  HADD2.F32 R38, -RZ, R38.H1_H1 ;  /* 0x30000026ff267230 */ /* 0x000fe20000004100 */
[----:B------:R-:W-:Y:S01]  /*123c0*/  F2FP.F16.E4M3.UNPACK_B R37, R37 ;  /* 0x00000025ff25723e */ /* 0x000fe200020006ff */
[----:B------:R-:W-:Y:S01]  /*123d0*/  HADD2.F32 R45, -RZ, R45.H1_H1 ;  /* 0x3000002dff2d7230 */ /* 0x000fe20000004100 */
[----:B------:R-:W-:Y:S01]  /*123e0*/  F2FP.F16.E4M3.UNPACK_B R31, R31 ;  /* 0x0000001fff1f723e */ /* 0x000fe200020006ff */
[----:B------:R-:W-:-:S02]  /*123f0*/  HADD2.F32 R30, -RZ, R30.H1_H1 ;  /* 0x3000001eff1e7230 */ /* 0x000fc40000004100 */
[----:B------:R-:W-:Y:S02]  /*12400*/  HADD2.F32 R6, -RZ, R8.H0_H0 ;  /* 0x20000008ff067230 */ /* 0x000fe40000004100 */
[----:B------:R-:W-:Y:S02]  /*12410*/  HADD2.F32 R12, -RZ, R10.H0_H0 ;  /* 0x2000000aff0c7230 */ /* 0x000fe40000004100 */
[C---:B------:R-:W-:Y:S01]  /*12420*/  FMUL.FTZ R32, R30.reuse, R45 ;  /* 0x0000002d1e207220 */ /* 0x040fe20000410000 */
[----:B------:R-:W-:Y:S02]  /*12430*/  HADD2.F32 R15, -RZ, R15.H1_H1 ;  /* 0x3000000fff0f7230 */ /* 0x000fe40000004100 */
[----:B------:R-:W-:Y:S01]  /*12440*/  FMUL.FTZ R54, R30, R38 ;  /* 0x000000261e367220 */ /* 0x000fe20000410000 */
[----:B------:R-:W-:Y:S02]  /*12450*/  HADD2.F32 R20, -RZ, R14.H0_H0 ;  /* 0x2000000eff147230 */ /* 0x000fe40000004100 */
[----:B------:R-:W-:Y:S01]  /*12460*/  FMUL.FTZ R21, R6, R12 ;  /* 0x0000000c06157220 */ /* 0x000fe20000410000 */
[----:B------:R-:W-:-:S02]  /*12470*/  HADD2.F32 R5, -RZ, R4.H0_H0 ;  /* 0x20000004ff057230 */ /* 0x000fc40000004100 */
[C---:B------:R-:W-:Y:S01]  /*12480*/  FFMA.FTZ R55, R15.reuse, R38, -R32 ;  /* 0x000000260f377223 */ /* 0x040fe20000010820 */
[----:B------:R-:W-:Y:S01]  /*12490*/  FFMA.FTZ R54, R15, R45, R54 ;  /* 0x0000002d0f367223 */ /* 0x000fe20000010036 */
[----:B------:R-:W-:Y:S02]  /*124a0*/  HADD2.F32 R8, -RZ, R8.H1_H1 ;  /* 0x30000008ff087230 */ /* 0x000fe40000004100 */
[-C--:B------:R-:W-:Y:S01]  /*124b0*/  FMUL.FTZ R30, R6, R20.reuse ;  /* 0x00000014061e7220 */ /* 0x080fe20000410000 */
[C---:B------:R-:W-:Y:S01]  /*124c0*/  FFMA.FTZ R29, R5.reuse, R20, R21 ;  /* 0x00000014051d7223 */ /* 0x040fe20000010015 */
[----:B------:R-:W-:Y:S02]  /*124d0*/  HADD2.F32 R21, -RZ, R14.H1_H1 ;  /* 0x3000000eff157230 */ /* 0x000fe40000004100 */
[----:B------:R-:W-:Y:S02]  /*124e0*/  HADD2.F32 R15, -RZ, R10.H1_H1 ;  /* 0x3000000aff0f7230 */ /* 0x000fe40000004100 */
[----:B------:R-:W-:Y:S01]  /*124f0*/  FFMA.FTZ R30, R5, R12, -R30 ;  /* 0x0000000c051e7223 */ /* 0x000fe2000001081e */
[----:B------:R-:W-:-:S02]  /*12500*/  HADD2.F32 R4, -RZ, R4.H1_H1 ;  /* 0x30000004ff047230 */ /* 0x000fc40000004100 */
[C---:B------:R-:W-:Y:S01]  /*12510*/  FMUL.FTZ R33, R8.reuse, R21 ;  /* 0x0000001508217220 */ /* 0x040fe20000410000 */
[----:B------:R-:W-:Y:S02]  /*12520*/  HADD2.F32 R5, -RZ, R9.H0_H0 ;  /* 0x20000009ff057230 */ /* 0x000fe40000004100 */
[-C--:B------:R-:W-:Y:S01]  /*12530*/  FMUL.FTZ R6, R8, R15.reuse ;  /* 0x0000000f08067220 */ /* 0x080fe20000410000 */
[--C-:B------:R-:W-:Y:S02]  /*12540*/  HADD2.F32 R8, -RZ, R37.reuse.H0_H0 ;  /* 0x20000025ff087230 */ /* 0x100fe40000004100 */
[C---:B------:R-:W-:Y:S01]  /*12550*/  FFMA.FTZ R33, R4.reuse, R15, -R33 ;  /* 0x0000000f04217223 */ /* 0x040fe20000010821 */
[----:B------:R-:W-:Y:S02]  /*12560*/  HADD2.F32 R10, -RZ, R37.H1_H1 ;  /* 0x30000025ff0a7230 */ /* 0x000fe40000004100 */
[----:B------:R-:W-:Y:S01]  /*12570*/  FFMA.FTZ R32, R4, R21, R6 ;  /* 0x0000001504207223 */ /* 0x000fe20000010006 */
[----:B------:R-:W-:-:S02]  /*12580*/  HADD2.F32 R6, -RZ, R31.H0_H0 ;  /* 0x2000001fff067230 */ /* 0x000fc40000004100 */
[C---:B------:R-:W-:Y:S01]  /*12590*/  FMUL.FTZ R15, R5.reuse, R8 ;  /* 0x00000008050f7220 */ /* 0x040fe20000410000 */
[----:B------:R-:W-:Y:S01]  /*125a0*/  HADD2.F32 R4, -RZ, R3.H0_H0 ;  /* 0x20000003ff047230 */ /* 0x000fe20000004100 */
[----:B------:R-:W-:Y:S01]  /*125b0*/  F2FP.F16.E4M3.UNPACK_B R12, R42.H1 ;  /* 0x0000002aff0c723e */ /* 0x000fe200030006ff */
[----:B------:R-:W-:Y:S02]  /*125c0*/  HADD2.F32 R9, -RZ, R9.H1_H1 ;  /* 0x30000009ff097230 */ /* 0x000fe40000004100 */
[-C--:B------:R-:W-:Y:S01]  /*125d0*/  FMUL.FTZ R5, R5, R6.reuse ;  /* 0x0000000605057220 */ /* 0x080fe20000410000 */
[----:B------:R-:W-:Y:S02]  /*125e0*/  HADD2.F32 R3, -RZ, R3.H1_H1 ;  /* 0x30000003ff037230 */ /* 0x000fe40000004100 */
[C---:B------:R-:W-:Y:S01]  /*125f0*/  FFMA.FTZ R15, R4.reuse, R6, -R15 ;  /* 0x00000006040f7223 */ /* 0x040fe2000001080f */
[----:B------:R-:W-:Y:S02]  /*12600*/  HADD2.F32 R6, -RZ, R31.H1_H1 ;  /* 0x3000001fff067230 */ /* 0x000fe40000004100 */
[----:B------:R-:W-:Y:S01]  /*12610*/  FMUL.FTZ R20, R9, R10 ;  /* 0x0000000a09147220 */ /* 0x000fe20000410000 */
[----:B------:R-:W-:Y:S01]  /*12620*/  FFMA.FTZ R14, R4, R8, R5 ;  /* 0x00000008040e7223 */ /* 0x000fe20000010005 */
[----:B------:R-:W-:Y:S01]  /*12630*/  F2FP.F16.E4M3.UNPACK_B R5, R34.H1 ;  /* 0x00000022ff05723e */ /* 0x000fe200030006ff */
        /* <DEDUP_REMOVED lines=55> */
.L_x_6755:
[----:B------:R-:W-:Y:S05]  /*129b0*/  BSYNC B0 ;  /* 0x0000000000007941 */ /* 0x000fea0003800000 */
.L_x_6735:
        /* <DEDUP_REMOVED lines=8> */
.L_x_6732:
[----:B0---4-:R-:W4:Y:S02]  /*12a40*/  LDL R0, [R1+0x6c] ;  /* 0x00006c0001007983 */ /* 0x011f240000100800 */
[----:B----4-:R-:W-:-:S13]  /*12a50*/  R2UR UR4, R0 ;  /* 0x00000000000472ca */ /* 0x010fda00000e0000 */
[----:B------:R-:W-:-:S05]  /*12a60*/  IMAD.U32 R0, RZ, RZ, UR4 ;  /* 0x00000004ff007e24 */ /* 0x000fca000f8e00ff */
[----:B------:R-:W-:-:S13]  /*12a70*/  ISETP.NE.AND P0, PT, R0, 0x3, PT ;  /* 0x000000030000780c */ /* 0x000fda0003f05270 */
[----:B------:R-:W-:Y:S05]  /*12a80*/  @!P0 BRA `(.L_x_6770) ;  /* 0x0000000000048947 */ /* 0x000fea0003800000 */
[----:B------:R-:W-:Y:S01]  /*12a90*/  BPT.TRAP 0x1 ;  /* 0x000000040000795c */ /* 0x000fe20000300000 */
.L_x_6770:
[----:B------:R-:W-:Y:S01]  /*12aa0*/  IMAD R0, R231, 0x8, R18 ;  /* 0x00000008e7007824 */ /* 0x000fe200078e0212 */
[----:B--23--:R-:W-:-:S04]  /*12ab0*/  SHF.L.U32 R5, R234, 0x1f, RZ ;  /* 0x0000001fea057819 */ /* 0x00cfc800000006ff */
[----:B------:R0:W2:Y:S01]  /*12ac0*/  SYNCS.PHASECHK.TRANS64.TRYWAIT P1, [R0+URZ+0x2e830], R5 ;  /* 0x02e83005000075a7 */ /* 0x0000a2000802017f */
[----:B------:R-:W-:Y:S05]  /*12ad0*/  @!P0 BRA `(.L_x_6771) ;  /* 0x0000000000048947 */ /* 0x000fea0003800000 */
[----:B------:R-:W-:Y:S01]  /*12ae0*/  BPT.TRAP 0x1 ;  /* 0x000000040000795c */ /* 0x000fe20000300000 */
.L_x_6771:
[C---:B------:R-:W-:Y:S02]  /*12af0*/  LOP3.LUT R3, R27.reuse, 0xffffff80, RZ, 0xc0, !PT ;  /* 0xffffff801b037812 */ /* 0x040fe400078ec0ff */
[----:B------:R-:W-:-:S03]  /*12b00*/  LEA.HI R27, R27, R24, RZ, 0x1 ;  /* 0x000000181b1b7211 */ /* 0x000fc600078f08ff */
[----:B------:R-:W-:Y:S01]  /*12b10*/  IMAD.IADD R26, R26, 0x1, -R3 ;  /* 0x000000011a1a7824 */ /* 0x000fe200078e0a03 */
[----:B------:R-:W-:-:S04]  /*12b20*/  LOP3.LUT R27, R27, 0x3fffffe, RZ, 0xc0, !PT ;  /* 0x03fffffe1b1b7812 */ /* 0x000fc800078ec0ff */
[----:B------:R-:W-:Y:S01]  /*12b30*/  SHF.R.S32.HI R7, RZ, 0x1f, R26 ;  /* 0x0000001fff077819 */ /* 0x000fe2000001141a */
[----:B------:R-:W-:-:S03]  /*12b40*/  IMAD.IADD R27, R24, 0x1, -R27 ;  /* 0x00000001181b7824 */ /* 0x000fc600078e0a1b */
[CC--:B------:R-:W-:Y:S02]  /*12b50*/  LEA.HI R3, R7.reuse, R26.reuse, RZ, 0x2 ;  /* 0x0000001a07037211 */ /* 0x0c0fe400078f10ff */
[----:B------:R-:W-:Y:S02]  /*12b60*/  LEA.HI R7, R7, R26, RZ, 0x5 ;  /* 0x0000001a07077211 */ /* 0x000fe400078f28ff */
[--C-:B------:R-:W-:Y:S02]  /*12b70*/  SHF.R.S32.HI R4, RZ, 0x2, R3.reuse ;  /* 0x00000002ff047819 */ /* 0x100fe40000011403 */
[----:B------:R-:W-:Y:S02]  /*12b80*/  SHF.R.S32.HI R3, RZ, 0x1f, R3 ;  /* 0x0000001fff037819 */ /* 0x000fe40000011403 */
[----:B------:R-:W-:Y:S02]  /*12b90*/  SHF.R.S32.HI R7, RZ, 0x5, R7 ;  /* 0x00000005ff077819 */ /* 0x000fe40000011407 */
[----:B------:R-:W-:-:S04]  /*12ba0*/  LEA.HI R3, R3, R4, RZ, 0x3 ;  /* 0x0000000403037211 */ /* 0x000fc800078f18ff */
[----:B-----5:R-:W-:Y:S01]  /*12bb0*/  LOP3.LUT R9, R3, 0xfffffff8, RZ, 0xc0, !PT ;  /* 0xfffffff803097812 */ /* 0x020fe200078ec0ff */
[----:B------:R-:W-:-:S04]  /*12bc0*/  VIADD R3, R18, 0x20400 ;  /* 0x0002040012037836 */ /* 0x000fc80000000000 */
[----:B------:R-:W-:Y:S01]  /*12bd0*/  IMAD.IADD R4, R4, 0x1, -R9 ;  /* 0x0000000104047824 */ /* 0x000fe200078e0a09 */
[----:B------:R-:W-:-:S03]  /*12be0*/  SHF.R.U32.HI R3, RZ, 0x4, R3 ;  /* 0x00000004ff037819 */ /* 0x000fc60000011603 */
[----:B------:R-:W-:Y:S01]  /*12bf0*/  IMAD R4, R7, 0x10, R4 ;  /* 0x0000001007047824 */ /* 0x000fe200078e0204 */
[----:B------:R-:W-:Y:S01]  /*12c00*/  LOP3.LUT R3, R3, 0x3fff, RZ, 0xc0, !PT ;  /* 0x00003fff03037812 */ /* 0x000fe200078ec0ff */
[----:B--2---:R-:W-:Y:S06]  /*12c10*/  @P1 BRA `(.L_x_6772) ;  /* 0x0000000000081947 */ /* 0x004fec0003800000 */
[----:B------:R-:W2:Y:S02]  /*12c20*/  SYNCS.PHASECHK.TRANS64.TRYWAIT P1, [R0+URZ+0x2e830], R5 ;  /* 0x02e83005000075a7 */ /* 0x000ea4000802017f */
[----:B--2---:R-:W-:Y:S05]  /*12c30*/  @!P1 BRA `(.L_x_6773) ;  /* 0x0000021c00109947 */ /* 0x004fea0003800000 */
.L_x_6772:
[----:B------:R-:W3:Y:S01]  /*12c40*/  S2R R6, SR_TID.X ;  /* 0x0000000000067919 */ /* 0x000ee20000002100 */
[----:B------:R-:W-:Y:S01]  /*12c50*/  LOP3.LUT R3, R3, 0x10000, RZ, 0xfc, !PT ;  /* 0x0001000003037812 */ /* 0x000fe200078efcff */
[----:B------:R-:W-:Y:S05]  /*12c60*/  WARPSYNC.ALL ;  /* 0x0000000000007948 */ /* 0x000fea0003800000 */
[----:B------:R4:W-:Y:S01]  /*12c70*/  STL [R1+0x48], R3 ;  /* 0x0000480301007387 */ /* 0x0009e20000100800 */
[----:B------:R-:W-:Y:S01]  /*12c80*/  IMAD R233, R27, 0x40, R4 ;  /* 0x000000401be97824 */ /* 0x000fe200078e0204 */
[----:B---3--:R-:W-:-:S04]  /*12c90*/  LOP3.LUT R6, R6, 0x7f, RZ, 0xc0, !PT ;  /* 0x0000007f06067812 */ /* 0x008fc800078ec0ff */
[----:B------:R-:W-:Y:S01]  /*12ca0*/  ISETP.NE.AND P1, PT, R6, RZ, PT ;  /* 0x000000ff0600720c */ /* 0x000fe20003f25270 */
[----:B------:R-:W-:Y:S01]  /*12cb0*/  IMAD R4, R231, 0x700, R3 ;  /* 0x00000700e7047824 */ /* 0x000fe200078e0203 */
[----:B------:R-:W3:Y:S03]  /*12cc0*/  LDL.LU R138, [R1+0x5c] ;  /* 0x00005c00018a7983 */ /* 0x000ee60000300800 */
[----:B------:R-:W-:Y:S02]  /*12cd0*/  VIADD R8, R4, 0x200 ;  /* 0x0000020004087836 */ /* 0x000fe40000000000 */
[----:B0-2---:R-:W-:Y:S02]  /*12ce0*/  IMAD.MOV.U32 R5, RZ, RZ, 0x40000040 ;  /* 0x40000040ff057424 */ /* 0x005fe400078e00ff */
[----:B------:R-:W-:Y:S01]  /*12cf0*/  IMAD.MOV.U32 R9, RZ, RZ, 0x40000040 ;  /* 0x40000040ff097424 */ /* 0x000fe200078e00ff */
[----:B------:R-:W-:-:S02]  /*12d00*/  R2UR UR14, R8 ;  /* 0x00000000080e72ca */ /* 0x000fc400000e0000 */
[C---:B------:R-:W-:Y:S01]  /*12d10*/  R2UR UR6, R4.reuse ;  /* 0x00000000040672ca */ /* 0x040fe200000e0000 */
[----:B------:R-:W-:Y:S01]  /*12d20*/  WARPGROUP.ARRIVE ;  /* 0x00000000000079c5 */ /* 0x000fe20000000000 */
[----:B------:R-:W-:Y:S01]  /*12d30*/  LOP3.LUT R8, R25, 0x10000, RZ, 0xfc, !PT ;  /* 0x0001000019087812 */ /* 0x000fe200078efcff */
[----:B------:R-:W-:Y:S01]  /*12d40*/  VIADD R6, R4, 0x100 ;  /* 0x0000010004067836 */ /* 0x000fe20000000000 */
[----:B------:R-:W-:Y:S01]  /*12d50*/  R2UR UR7, R5 ;  /* 0x00000000050772ca */ /* 0x000fe200000e0000 */
[----:B------:R-:W-:Y:S01]  /*12d60*/  IMAD.MOV.U32 R7, RZ, RZ, 0x40000040 ;  /* 0x40000040ff077424 */ /* 0x000fe200078e00ff */
[----:B------:R-:W-:Y:S01]  /*12d70*/  R2UR UR4, R8 ;  /* 0x00000000080472ca */ /* 0x000fe200000e0000 */
[C---:B------:R-:W-:Y:S01]  /*12d80*/  VIADD R10, R4.reuse, 0x300 ;  /* 0x00000300040a7836 */ /* 0x040fe20000000000 */
[----:B------:R-:W-:Y:S01]  /*12d90*/  R2UR UR5, R9 ;  /* 0x00000000090572ca */ /* 0x000fe200000e0000 */
[----:B------:R-:W-:Y:S01]  /*12da0*/  IMAD.MOV.U32 R11, RZ, RZ, 0x40000040 ;  /* 0x40000040ff0b7424 */ /* 0x000fe200078e00ff */
[----:B------:R-:W2:Y:S01]  /*12db0*/  LDL R194, [R1+0x18] ;  /* 0x0000180001c27983 */ /* 0x000ea20000100800 */
[----:B------:R-:W-:-:S02]  /*12dc0*/  VIADD R12, R4, 0x600 ;  /* 0x00000600040c7836 */ /* 0x000fc40000000000 */
[----:B------:R-:W-:Y:S01]  /*12dd0*/  IMAD.MOV.U32 R13, RZ, RZ, 0x40000040 ;  /* 0x40000040ff0d7424 */ /* 0x000fe200078e00ff */
[----:B------:R-:W5:Y:S01]  /*12de0*/  LDL R192, [R1+0x1c] ;  /* 0x00001c0001c07983 */ /* 0x000f620000100800 */
[----:B-1----:R-:W-:Y:S02]  /*12df0*/  VIADD R14, R4, 0x204 ;  /* 0x00000204040e7836 */ /* 0x002fe40000000000 */
[----:B------:R-:W-:Y:S01]  /*12e00*/  IMAD.MOV.U32 R15, RZ, RZ, 0x40000040 ;  /* 0x40000040ff0f7424 */ /* 0x000fe200078e00ff */
[----:B------:R-:W5:Y:S03]  /*12e10*/  LDL R141, [R1+0x44] ;  /* 0x00004400018d7983 */ /* 0x000f660000100800 */
[----:B------:R-:W-:Y:S01]  /*12e20*/  QGMMA.64x32x32.F32.E4M3.E4M3 R120, gdesc[UR4], RZ, !UPT, gsb0 ;  /* 0x00600000047879f3 */ /* 0x000fe2000c0008ff */
[----:B------:R-:W-:Y:S02]  /*12e30*/  R2UR UR10, R6 ;  /* 0x00000000060a72ca */ /* 0x000fe400000e0000 */
[----:B------:R-:W-:-:S02]  /*12e40*/  R2UR UR11, R7 ;  /* 0x00000000070b72ca */ /* 0x000fc400000e0000 */
[----:B------:R-:W-:Y:S02]  /*12e50*/  R2UR UR8, R8 ;  /* 0x00000000080872ca */ /* 0x000fe400000e0000 */
[----:B------:R-:W-:Y:S01]  /*12e60*/  R2UR UR9, R9 ;  /* 0x00000000090972ca */ /* 0x000fe200000e0000 */
[----:B------:R-:W-:Y:S02]  /*12e70*/  WARPGROUP.DEPBAR.LE gsb0, 0x0 ;  /* 0x00008000000079c5 */ /* 0x000fe40000010000 */
[----:B------:R-:W-:-:S10]  /*12e80*/  WARPGROUP.ARRIVE ;  /* 0x00000000000079c5 */ /* 0x000fd40000000000 */
[----:B------:R-:W-:Y:S01]  /*12e90*/  QGMMA.64x32x32.F32.E4M3.E4M3 R104, gdesc[UR8], RZ, !UPT, gsb0 ;  /* 0x00600000086879f3 */ /* 0x000fe2000c0008ff */
[C---:B------:R-:W-:Y:S02]  /*12ea0*/  R2UR UR15, R9.reuse ;  /* 0x00000000090f72ca */ /* 0x040fe400000e0000 */
[----:B------:R-:W-:Y:S02]  /*12eb0*/  R2UR UR12, R8 ;  /* 0x00000000080c72ca */ /* 0x000fe400000e0000 */
[----:B------:R-:W-:Y:S01]  /*12ec0*/  R2UR UR13, R9 ;  /* 0x00000000090d72ca */ /* 0x000fe200000e0000 */
[----:B------:R-:W-:Y:S02]  /*12ed0*/  WARPGROUP.DEPBAR.LE gsb0, 0x0 ;  /* 0x00008000000079c5 */ /* 0x000fe40000010000 */
[----:B------:R-:W-:-:S10]  /*12ee0*/  WARPGROUP.ARRIVE ;  /* 0x00000000000079c5 */ /* 0x000fd40000000000 */
[----:B------:R-:W-:Y:S01]  /*12ef0*/  QGMMA.64x32x32.F32.E4M3.E4M3 R88, gdesc[UR12], RZ, !UPT, gsb0 ;  /* 0x006000000c5879f3 */ /* 0x000fe2000c0008ff */
[----:B------:R-:W-:Y:S02]  /*12f00*/  R2UR UR18, R10 ;  /* 0x000000000a1272ca */ /* 0x000fe400000e0000 */
[----:B------:R-:W-:Y:S02]  /*12f10*/  R2UR UR19, R11 ;  /* 0x000000000b1372ca */ /* 0x000fe400000e0000 */
[----:B------:R-:W-:Y:S02]  /*12f20*/  R2UR UR16, R8 ;  /* 0x00000000081072ca */ /* 0x000fe400000e0000 */
[----:B------:R-:W-:Y:S01]  /*12f30*/  R2UR UR17, R9 ;  /* 0x00000000091172ca */ /* 0x000fe200000e0000 */
[----:B------:R-:W-:Y:S02]  /*12f40*/  WARPGROUP.DEPBAR.LE gsb0, 0x0 ;  /* 0x00008000000079c5 */ /* 0x000fe40000010000 */
[----:B------:R-:W-:-:S10]  /*12f50*/  WARPGROUP.ARRIVE ;  /* 0x00000000000079c5 */ /* 0x000fd40000000000 */
[----:B------:R-:W-:Y:S01]  /*12f60*/  QGMMA.64x32x32.F32.E4M3.E4M3 R72, gdesc[UR16], RZ, !UPT, gsb0 ;  /* 0x00600000104879f3 */ /* 0x000fe2000c0008ff */
[----:B------:R-:W-:Y:S01]  /*12f70*/  VIADD R6, R4, 0x400 ;  /* 0x0000040004067836 */ /* 0x000fe20000000000 */
        /* <DEDUP_REMOVED lines=19> */
[----:B------:R-:W-:Y:S02]  /*130b0*/  VIADD R10, R4, 0x102 ;  /* 0x00000102040a7836 */ /* 0x000fe40000000000 */
[----:B------:R-:W-:Y:S01]  /*130c0*/  IMAD.MOV.U32 R11, RZ, RZ, 0x40000040 ;  /* 0x40000040ff0b7424 */ /* 0x000fe200078e00ff */
[----:B------:R-:W-:-:S02]  /*130d0*/  WARPGROUP.DEPBAR.LE gsb0, 0x0 ;  /* 0x00008000000079c5 */ /* 0x000fc40000010000 */
[----:B------:R-:W-:-:S07]  /*130e0*/  WARPGROUP.ARRIVE ;  /* 0x00000000000079c5 */ /* 0x000fce0000000000 */
[----:B------:R-:W-:Y:S01]  /*130f0*/  QGMMA.64x32x32.F32.E4M3.E4M3 R24, gdesc[UR28], RZ, !UPT, gsb0 ;  /* 0x006000001c1879f3 */ /* 0x000fe2000c0008ff */
[----:B------:R-:W-:Y:S01]  /*13100*/  R2UR UR10, R10 ;  /* 0x000000000a0a72ca */ /* 0x000fe200000e0000 */
[C---:B------:R-:W-:Y:S01]  /*13110*/  VIADD R10, R4.reuse, 0x402 ;  /* 0x00000402040a7836 */ /* 0x040fe20000000000 */
[----:B------:R-:W-:Y:S01]  /*13120*/  R2UR UR11, R11 ;  /* 0x000000000b0b72ca */ /* 0x000fe200000e0000 */
[----:B------:R-:W-:Y:S02]  /*13130*/  IMAD.MOV.U32 R11, RZ, RZ, 0x40000040 ;  /* 0x40000040ff0b7424 */ /* 0x000fe400078e00ff */
[----:B------:R-:W-:Y:S01]  /*13140*/  VIADD R6, R4, 0x2 ;  /* 0x0000000204067836 */ /* 0x000fe20000000000 */
[----:B------:R-:W-:Y:S01]  /*13150*/  R2UR UR22, R10 ;  /* 0x000000000a1672ca */ /* 0x000fe200000e0000 */
[----:B------:R-:W-:Y:S01]  /*13160*/  IMAD.MOV.U32 R7, RZ, RZ, 0x40000040 ;  /* 0x40000040ff077424 */ /* 0x000fe200078e00ff */
[----:B------:R-:W-:Y:S01]  /*13170*/  R2UR UR23, R11 ;  /* 0x000000000b1772ca */ /* 0x000fe200000e0000 */
[----:B------:R-:W-:-:S02]  /*13180*/  VIADD R10, R8, 0x2 ;  /* 0x00000002080a7836 */ /* 0x000fc40000000000 */
[----:B------:R-:W-:Y:S01]  /*13190*/  IMAD.MOV.U32 R11, RZ, RZ, 0x40000040 ;  /* 0x40000040ff0b7424 */ /* 0x000fe200078e00ff */
        /* <DEDUP_REMOVED lines=9> */
[----:B------:R-:W-:Y:S01]  /*13230*/  VIADD R12, R4, 0x202 ;  /* 0x00000202040c7836 */ /* 0x000fe20000000000 */
[----:B------:R-:W-:Y:S02]  /*13240*/  WARPGROUP.DEPBAR.LE gsb0, 0x0 ;  /* 0x00008000000079c5 */ /* 0x000fe40000010000 */
[----:B------:R-:W-:-:S09]  /*13250*/  WARPGROUP.ARRIVE ;  /* 0x00000000000079c5 */ /* 0x000fd20000000000 */
[----:B------:R-:W-:Y:S01]  /*13260*/  QGMMA.64x32x32.F32.E4M3.E4M3 R104, gdesc[UR8], R104, gsb0 ;  /* 0x00600000086879f3 */ /* 0x000fe20008000868 */
        /* <DEDUP_REMOVED lines=8> */
[----:B------:R-:W-:Y:S02]  /*132f0*/  VIADD R6, R4, 0x302 ;  /* 0x0000030204067836 */ /* 0x000fe40000000000 */
[----:B------:R-:W-:Y:S01]  /*13300*/  IMAD.MOV.U32 R7, RZ, RZ, 0x40000040 ;  /* 0x40000040ff077424 */ /* 0x000fe200078e00ff */
[----:B------:R-:W-:Y:S02]  /*13310*/  R2UR UR16, R10 ;  /* 0x000000000a1072ca */ /* 0x000fe400000e0000 */
[----:B------:R-:W-:Y:S02]  /*13320*/  R2UR UR18, R6 ;  /* 0x00000000061272ca */ /* 0x000fe400000e0000 */
[----:B------:R-:W-:Y:S02]  /*13330*/  R2UR UR19, R7 ;  /* 0x00000000071372ca */ /* 0x000fe400000e0000 */
[----:B------:R-:W-:Y:S01]  /*13340*/  R2UR UR17, R11 ;  /* 0x000000000b1172ca */ /* 0x000fe200000e0000 */
[----:B------:R-:W-:-:S02]  /*13350*/  WARPGROUP.DEPBAR.LE gsb0, 0x0 ;  /* 0x00008000000079c5 */ /* 0x000fc40000010000 */
        /* <DEDUP_REMOVED lines=22> */
[----:B------:R-:W-:-:S02]  /*134c0*/  VIADD R6, R4, 0x4 ;  /* 0x0000000404067836 */ /* 0x000fc40000000000 */
[----:B------:R-:W-:Y:S01]  /*134d0*/  IMAD.MOV.U32 R7, RZ, RZ, 0x40000040 ;  /* 0x40000040ff077424 */ /* 0x000fe200078e00ff */
[----:B------:R-:W-:Y:S02]  /*134e0*/  WARPGROUP.DEPBAR.LE gsb0, 0x0 ;  /* 0x00008000000079c5 */ /* 0x000fe40000010000 */
[----:B------:R-:W-:-:S07]  /*134f0*/  WARPGROUP.ARRIVE ;  /* 0x00000000000079c5 */ /* 0x000fce0000000000 */
[----:B------:R-:W-:Y:S01]  /*13500*/  QGMMA.64x32x32.F32.E4M3.E4M3 R24, gdesc[UR28], R24, gsb0 ;  /* 0x006000001c1879f3 */ /* 0x000fe20008000818 */
[----:B------:R-:W-:Y:S01]  /*13510*/  R2UR UR6, R6 ;  /* 0x00000000060672ca */ /* 0x000fe200000e0000 */
[----:B------:R-:W-:Y:S01]  /*13520*/  VIADD R6, R4, 0x304 ;  /* 0x0000030404067836 */ /* 0x000fe20000000000 */
[----:B------:R-:W-:Y:S01]  /*13530*/  R2UR UR7, R7 ;  /* 0x00000000070772ca */ /* 0x000fe200000e0000 */
[----:B------:R-:W-:-:S03]  /*13540*/  IMAD.MOV.U32 R7, RZ, RZ, 0x40000040 ;  /* 0x40000040ff077424 */ /* 0x000fc600078e00ff */
[----:B------:R-:W-:Y:S01]  /*13550*/  R2UR UR18, R6 ;  /* 0x00000000061272ca */ /* 0x000fe200000e0000 */
[----:B------:R-:W-:Y:S01]  /*13560*/  VIADD R6, R8, 0x4 ;  /* 0x0000000408067836 */ /* 0x000fe20000000000 */
[----:B------:R-:W-:Y:S01]  /*13570*/  R2UR UR19, R7 ;  /* 0x00000000071372ca */ /* 0x000fe200000e0000 */
[----:B------:R-:W-:-:S03]  /*13580*/  IMAD.MOV.U32 R7, RZ, RZ, 0x40000040 ;  /* 0x40000040ff077424 */ /* 0x000fc600078e00ff */
        /* <DEDUP_REMOVED lines=50> */
[----:B------:R-:W-:Y:S01]  /*138b0*/  VIADD R12, R4, 0x6 ;  /* 0x00000006040c7836 */ /* 0x000fe20000000000 */
[----:B------:R-:W-:-:S02]  /*138c0*/  WARPGROUP.DEPBAR.LE gsb0, 0x0 ;  /* 0x00008000000079c5 */ /* 0x000fc40000010000 */
[----:B------:R-:W-:-:S09]  /*138d0*/  WARPGROUP.ARRIVE ;  /* 0x00000000000079c5 */ /* 0x000fd20000000000 */
[----:B------:R-:W-:Y:S01]  /*138e0*/  QGMMA.64x32x32.F32.E4M3.E4M3 R24, gdesc[UR28], R24, gsb0 ;  /* 0x006000001c1879f3 */ /* 0x000fe20008000818 */
[----:B------:R-:W-:Y:S01]  /*138f0*/  R2UR UR6, R12 ;  /* 0x000000000c0672ca */ /* 0x000fe200000e0000 */
[C---:B------:R-:W-:Y:S02]  /*13900*/  VIADD R14, R4.reuse, 0x106 ;  /* 0x00000106040e7836 */ /* 0x040fe40000000000 */
[C---:B------:R-:W-:Y:S02]  /*13910*/  VIADD R20, R4.reuse, 0x206 ;  /* 0x0000020604147836 */ /* 0x040fe40000000000 */
[----:B------:R-:W-:Y:S01]  /*13920*/  VIADD R12, R4, 0x306 ;  /* 0x00000306040c7836 */ /* 0x000fe20000000000 */
[----:B------:R-:W-:Y:S01]  /*13930*/  R2UR UR10, R14 ;  /* 0x000000000e0a72ca */ /* 0x000fe200000e0000 */
[----:B------:R-:W-:Y:S01]  /*13940*/  VIADD R14, R4, 0x406 ;  /* 0x00000406040e7836 */ /* 0x000fe20000000000 */
[----:B------:R-:W-:Y:S01]  /*13950*/  R2UR UR14, R20 ;  /* 0x00000000140e72ca */ /* 0x000fe200000e0000 */
[----:B------:R-:W-:Y:S01]  /*13960*/  VIADD R20, R4, 0x506 ;  /* 0x0000050604147836 */ /* 0x000fe20000000000 */
[----:B------:R-:W-:Y:S01]  /*13970*/  R2UR UR18, R12 ;  /* 0x000000000c1272ca */ /* 0x000fe200000e0000 */
[----:B------:R-:W-:-:S02]  /*13980*/  VIADD R12, R4, 0x606 ;  /* 0x00000606040c7836 */ /* 0x000fc40000000000 */
[----:B------:R-:W-:Y:S02]  /*13990*/  IMAD.MOV.U32 R13, RZ, RZ, 0x40000040 ;  /* 0x40000040ff0d7424 */ /* 0x000fe400078e00ff */
[----:B------:R-:W-:Y:S02]  /*139a0*/  VIADD R4, R8, 0x6 ;  /* 0x0000000608047836 */ /* 0x000fe40000000000 */
[----:B------:R-:W-:Y:S01]  /*139b0*/  IMAD.MOV.U32 R5, RZ, RZ, 0x40000040 ;  /* 0x40000040ff057424 */ /* 0x000fe200078e00ff */
[----:B------:R-:W-:Y:S02]  /*139c0*/  R2UR UR7, R13 ;  /* 0x000000000d0772ca */ /* 0x000fe400000e0000 */
[----:B------:R-:W-:Y:S02]  /*139d0*/  R2UR UR4, R4 ;  /* 0x00000000040472ca */ /* 0x000fe400000e0000 */
[----:B------:R-:W-:Y:S01]  /*139e0*/  R2UR UR5, R5 ;  /* 0x00000000050572ca */ /* 0x000fe200000e0000 */
[----:B------:R-:W-:-:S02]  /*139f0*/  WARPGROUP.DEPBAR.LE gsb0, 0x0 ;  /* 0x00008000000079c5 */ /* 0x000fc40000010000 */
[----:B------:R-:W-:-:S10]  /*13a00*/  WARPGROUP.ARRIVE ;  /* 0x00000000000079c5 */ /* 0x000fd40000000000 */
[----:B------:R-:W-:Y:S01]  /*13a10*/  QGMMA.64x32x32.F32.E4M3.E4M3 R120, gdesc[UR4], R120, gsb0 ;  /* 0x00600000047879f3 */ /* 0x000fe20008000878 */
[----:B------:R-:W-:Y:S01]  /*13a20*/  IMAD.MOV.U32 R15, RZ, RZ, 0x40000040 ;  /* 0x40000040ff0f7424 */ /* 0x000fe200078e00ff */
[C---:B------:R-:W-:Y:S02]  /*13a30*/  R2UR UR8, R4.reuse ;  /* 0x00000000040872ca */ /* 0x040fe400000e0000 */
[----:B------:R-:W-:Y:S01]  /*13a40*/  R2UR UR9, R5 ;  /* 0x00000000050972ca */ /* 0x000fe200000e0000 */
[----:B------:R-:W-:Y:S01]  /*13a50*/  IMAD.MOV.U32 R21, RZ, RZ, 0x40000040 ;  /* 0x40000040ff157424 */ /* 0x000fe200078e00ff */
[----:B------:R-:W-:Y:S02]  /*13a60*/  R2UR UR11, R15 ;  /* 0x000000000f0b72ca */ /* 0x000fe400000e0000 */
[C---:B------:R-:W-:Y:S02]  /*13a70*/  R2UR UR12, R4.reuse ;  /* 0x00000000040c72ca */ /* 0x040fe400000e0000 */
[C---:B------:R-:W-:Y:S01]  /*13a80*/  R2UR UR13, R5.reuse ;  /* 0x00000000050d72ca */ /* 0x040fe200000e0000 */
[----:B------:R-:W-:Y:S01]  /*13a90*/  IMAD.MOV.U32 R13, RZ, RZ, 0x40000040 ;  /* 0x40000040ff0d7424 */ /* 0x000fe200078e00ff */
[----:B------:R-:W-:Y:S01]  /*13aa0*/  R2UR UR16, R4 ;  /* 0x00000000041072ca */ /* 0x000fe200000e0000 */
[----:B------:R-:W-:Y:S01]  /*13ab0*/  @!P1 VIADD R0, R0, 0x2e840 ;  /* 0x0002e84000009836 */ /* 0x000fe20000000000 */
[----:B------:R-:W-:Y:S01]  /*13ac0*/  R2UR UR17, R5 ;  /* 0x00000000051172ca */ /* 0x000fe200000e0000 */
[----:B------:R-:W-:Y:S01]  /*13ad0*/  ULDC UR4, c[0x0][0x9dc] ;  /* 0x0002770000047ab9 */ /* 0x000fe20000000800 */
[----:B------:R-:W-:-:S02]  /*13ae0*/  WARPGROUP.DEPBAR.LE gsb0, 0x0 ;  /* 0x00008000000079c5 */ /* 0x000fc40000010000 */
[----:B------:R-:W-:-:S06]  /*13af0*/  WARPGROUP.ARRIVE ;  /* 0x00000000000079c5 */ /* 0x000fcc0000000000 */
[----:B------:R-:W-:Y:S01]  /*13b00*/  QGMMA.64x32x32.F32.E4M3.E4M3 R104, gdesc[UR8], R104, gsb0 ;  /* 0x00600000086879f3 */ /* 0x000fe20008000868 */
[----:B------:R-:W-:Y:S02]  /*13b10*/  R2UR UR15, R21 ;  /* 0x00000000150f72ca */ /* 0x000fe400000e0000 */
[----:B------:R-:W-:Y:S02]  /*13b20*/  WARPGROUP.DEPBAR.LE gsb0, 0x0 ;  /* 0x00008000000079c5 */ /* 0x000fe40000010000 */
[----:B------:R-:W-:-:S09]  /*13b30*/  WARPGROUP.ARRIVE ;  /* 0x00000000000079c5 */ /* 0x000fd20000000000 */
[----:B------:R-:W-:Y:S01]  /*13b40*/  QGMMA.64x32x32.F32.E4M3.E4M3 R88, gdesc[UR12], R88, gsb0 ;  /* 0x006000000c5879f3 */ /* 0x000fe20008000858 */
[----:B------:R-:W-:Y:S01]  /*13b50*/  R2UR UR19, R13 ;  /* 0x000000000d1372ca */ /* 0x000fe200000e0000 */
[----:B------:R-:W-:Y:S01]  /*13b60*/  IMAD.MOV.U32 R15, RZ, RZ, 0x40000040 ;  /* 0x40000040ff0f7424 */ /* 0x000fe200078e00ff */
[----:B------:R-:W-:Y:S02]  /*13b70*/  WARPGROUP.DEPBAR.LE gsb0, 0x0 ;  /* 0x00008000000079c5 */ /* 0x000fe40000010000 */
[----:B------:R-:W-:-:S09]  /*13b80*/  WARPGROUP.ARRIVE ;  /* 0x00000000000079c5 */ /* 0x000fd20000000000 */
[----:B------:R-:W-:Y:S01]  /*13b90*/  QGMMA.64x32x32.F32.E4M3.E4M3 R72, gdesc[UR16], R72, gsb0 ;  /* 0x00600000104879f3 */ /* 0x000fe20008000848 */
[----:B------:R-:W-:Y:S02]  /*13ba0*/  R2UR UR22, R14 ;  /* 0x000000000e1672ca */ /* 0x000fe400000e0000 */
[----:B------:R-:W-:Y:S02]  /*13bb0*/  R2UR UR23, R15 ;  /* 0x000000000f1772ca */ /* 0x000fe400000e0000 */
[----:B------:R-:W-:Y:S02]  /*13bc0*/  R2UR UR20, R4 ;  /* 0x00000000041472ca */ /* 0x000fe400000e0000 */
[----:B------:R-:W-:Y:S01]  /*13bd0*/  R2UR UR21, R5 ;  /* 0x00000000051572ca */ /* 0x000fe200000e0000 */
[----:B------:R-:W-:Y:S01]  /*13be0*/  IMAD.MOV.U32 R21, RZ, RZ, 0x40000040 ;  /* 0x40000040ff157424 */ /* 0x000fe200078e00ff */
[----:B------:R-:W-:Y:S02]  /*13bf0*/  R2UR UR26, R20 ;  /* 0x00000000141a72ca */ /* 0x000fe400000e0000 */
[----:B------:R-:W-:-:S02]  /*13c00*/  R2UR UR24, R4 ;  /* 0x00000000041872ca */ /* 0x000fc400000e0000 */
[----:B------:R-:W-:Y:S01]  /*13c10*/  R2UR UR25, R5 ;  /* 0x00000000051972ca */ /* 0x000fe200000e0000 */
[----:B------:R-:W-:Y:S01]  /*13c20*/  IMAD.MOV.U32 R13, RZ, RZ, 0x40000040 ;  /* 0x40000040ff0d7424 */ /* 0x000fe200078e00ff */
[----:B------:R-:W-:Y:S02]  /*13c30*/  WARPGROUP.DEPBAR.LE gsb0, 0x0 ;  /* 0x00008000000079c5 */ /* 0x000fe40000010000 */
[----:B------:R-:W-:Y:S01]  /*13c40*/  WARPGROUP.ARRIVE ;  /* 0x00000000000079c5 */ /* 0x000fe20000000000 */
[----:B------:R-:W-:Y:S01]  /*13c50*/  R2UR UR30, R12 ;  /* 0x000000000c1e72ca */ /* 0x000fe200000e0000 */
[----:B------:R-:W0:Y:S04]  /*13c60*/  LDC.64 R14, c[0x0][0x9e0] ;  /* 0x00027800ff0e7b82 */ /* 0x000e280000000a00 */
[----:B------:R-:W-:Y:S01]  /*13c70*/  QGMMA.64x32x32.F32.E4M3.E4M3 R56, gdesc[UR20], R56, gsb0 ;  /* 0x00600000143879f3 */ /* 0x000fe20008000838 */
[----:B------:R-:W-:-:S02]  /*13c80*/  R2UR UR27, R21 ;  /* 0x00000000151b72ca */ /* 0x000fc400000e0000 */
[----:B------:R-:W-:Y:S02]  /*13c90*/  WARPGROUP.DEPBAR.LE gsb0, 0x0 ;  /* 0x00008000000079c5 */ /* 0x000fe40000010000 */
[----:B------:R-:W-:-:S09]  /*13ca0*/  WARPGROUP.ARRIVE ;  /* 0x00000000000079c5 */ /* 0x000fd20000000000 */
[----:B------:R-:W-:Y:S01]  /*13cb0*/  QGMMA.64x32x32.F32.E4M3.E4M3 R40, gdesc[UR24], R40, gsb0 ;  /* 0x00600000182879f3 */ /* 0x000fe20008000828 */
[----:B------:R-:W-:Y:S02]  /*13cc0*/  R2UR UR31, R13 ;  /* 0x000000000d1f72ca */ /* 0x000fe400000e0000 */
[----:B------:R-:W-:Y:S02]  /*13cd0*/  R2UR UR28, R4 ;  /* 0x00000000041c72ca */ /* 0x000fe400000e0000 */
[----:B------:R-:W-:Y:S01]  /*13ce0*/  R2UR UR29, R5 ;  /* 0x00000000051d72ca */ /* 0x000fe200000e0000 */
[----:B------:R-:W-:Y:S02]  /*13cf0*/  WARPGROUP.DEPBAR.LE gsb0, 0x0 ;  /* 0x00008000000079c5 */ /* 0x000fe40000010000 */
[----:B------:R-:W-:-:S10]  /*13d00*/  WARPGROUP.ARRIVE ;  /* 0x00000000000079c5 */ /* 0x000fd40000000000 */
[----:B------:R-:W-:Y:S01]  /*13d10*/  QGMMA.64x32x32.F32.E4M3.E4M3 R24, gdesc[UR28], R24, gsb0 ;  /* 0x006000001c1879f3 */ /* 0x000fe20008000818 */
[----:B------:R-:W-:-:S04]  /*13d20*/  IMAD.MOV.U32 R12, RZ, RZ, -0xe0 ;  /* 0xffffff20ff0c7424 */ /* 0x000fc800078e00ff */
[----:B----4-:R-:W-:Y:S01]  /*13d30*/  IMAD R3, R139, R12, 0xe0 ;  /* 0x000000e08b037424 */ /* 0x010fe200078e020c */
[----:B------:R-:W-:-:S03]  /*13d40*/  @!P1 PRMT R0, RZ, 0x654, R0 ;  /* 0x00000654ff009816 */ /* 0x000fc60000000000 */
[----:B--2---:R-:W-:Y:S01]  /*13d50*/  IMAD.IADD R143, R194, 0x1, R3 ;  /* 0x00000001c28f7824 */ /* 0x004fe200078e0203 */
[----:B0-----:R-:W-:Y:S01]  /*13d60*/  ISETP.GE.AND P2, PT, R15, 0x1, PT ;  /* 0x000000010f00780c */ /* 0x001fe20003f46270 */
[----:B------:R-:W-:Y:S02]  /*13d70*/  IMAD.U32 R20, RZ, RZ, UR4 ;  /* 0x00000004ff147e24 */ /* 0x000fe4000f8e00ff */
[----:B---3--:R-:W-:-:S03]  /*13d80*/  IMAD R233, R138, 0x80, R233 ;  /* 0x000000808ae97824 */ /* 0x008fc600078e02e9 */
[----:B------:R-:W-:Y:S02]  /*13d90*/  LOP3.LUT R140, RZ, R20, RZ, 0x33, !PT ;  /* 0x00000014ff8c7212 */ /* 0x000fe400078e33ff */
[----:B------:R-:W-:-:S05]  /*13da0*/  LOP3.LUT R17, R17, 0xffefffff, RZ, 0xc0, !PT ;  /* 0xffefffff11117812 */ /* 0x000fca00078ec0ff */
[----:B------:R-:W-:Y:S01]  /*13db0*/  @P2 LOP3.LUT R17, R17, 0x100000, RZ, 0xfc, !PT ;  /* 0x0010000011112812 */ /* 0x000fe200078efcff */
[----:B------:R-:W-:Y:S02]  /*13dc0*/  WARPGROUP.DEPBAR.LE gsb0, 0x0 ;  /* 0x00008000000079c5 */ /* 0x000fe40000010000 */
[----:B------:R5:W-:Y:S02]  /*13dd0*/  @!P1 SYNCS.ARRIVE.TRANS64.RED.A1T0 RZ, [R0+URZ], RZ ;  /* 0x000000ff00ff99a7 */ /* 0x000be4000810043f */
[--C-:B-----5:R-:W-:Y:S01]  /*13de0*/  IADD3 R0, -R192, 0x1, R143.reuse ;  /* 0x00000001c0007810 */ /* 0x120fe20007ffe18f */
[----:B------:R-:W-:-:S04]  /*13df0*/  IMAD R143, R141, -0x2, R143 ;  /* 0xfffffffe8d8f7824 */ /* 0x000fc800078e028f */
[----:B------:R-:W-:-:S04]  /*13e00*/  IMAD R13, R141, -0x2, R0 ;  /* 0xfffffffe8d0d7824 */ /* 0x000fc800078e0200 */
[C---:B------:R-:W-:Y:S02]  /*13e10*/  IMAD.IADD R138, R13.reuse, 0x1, R14 ;  /* 0x000000010d8a7824 */ /* 0x040fe400078e020e */
[----:B------:R-:W-:Y:S02]  /*13e20*/  IMAD.IADD R140, R13, 0x1, R140 ;  /* 0x000000010d8c7824 */ /* 0x000fe400078e028c */
[----:B------:R-:W-:Y:S01]  /*13e30*/  IMAD R0, R141, -0x2, R3 ;  /* 0xfffffffe8d007824 */ /* 0x000fe200078e0203 */
[----:B------:R-:W-:Y:S01]  /*13e40*/  VIADDMNMX R12, R233, R138, R143, PT ;  /* 0x0000008ae90c7246 */ /* 0x000fe2000380018f */
[----:B------:R-:W-:Y:S01]  /*13e50*/  IMAD.IADD R13, R140, 0x1, R233 ;  /* 0x000000018c0d7824 */ /* 0x000fe200078e02e9 */
        /* <DEDUP_REMOVED lines=12> */
.L_x_6776:
[----:B------:R-:W-:-:S13]  /*13f20*/  ISETP.NE.AND P2, PT, R15, 0x1, PT ;  /* 0x000000010f00780c */ /* 0x000fda0003f45270 */
[----:B------:R-:W0:Y:S02]  /*13f30*/  @P2 LDC.64 R144, c[0x0][0x9e8] ;  /* 0x00027a00ff902b82 */ /* 0x000e240000000a00 */
[----:B0-----:R-:W-:-:S05]  /*13f40*/  @P2 IMAD.HI.U32 R144, R21, R144, RZ ;  /* 0x0000009015902227 */ /* 0x001fca00078e00ff */
[----:B------:R-:W-:-:S07]  /*13f50*/  @P2 SHF.R.U32.HI R21, RZ, R145, R144 ;  /* 0x00000091ff152219 */ /* 0x000fce0000011690 */
.L_x_6777:
[----:B------:R-:W-:Y:S05]  /*13f60*/  BSYNC B0 ;  /* 0x0000000000007941 */ /* 0x000fea0003800000 */
.L_x_6775:
[----:B------:R-:W-:-:S05]  /*13f70*/  IMAD R142, R21, R15, R0 ;  /* 0x0000000f158e7224 */ /* 0x000fca00078e0200 */
[----:B------:R-:W-:Y:S02]  /*13f80*/  VIMNMX R13, R13, R142, !PT ;  /* 0x0000008e0d0d7248 */ /* 0x000fe40007fe0100 */
[----:B------:R-:W-:-:S07]  /*13f90*/  VIADDMNMX R12, R142, R15, R12, PT ;  /* 0x0000000f8e0c7246 */ /* 0x000fce000380010c */
.L_x_6774:
[C---:B------:R-:W-:Y:S02]  /*13fa0*/  ISETP.GE.AND P2, PT, R3.reuse, 0x2, PT ;  /* 0x000000020300780c */ /* 0x040fe40003f46270 */
[----:B------:R-:W-:Y:S02]  /*13fb0*/  ISETP.GE.AND P3, PT, R3, 0x9, PT ;  /* 0x000000090300780c */ /* 0x000fe40003f66270 */
[----:B------:R-:W-:Y:S02]  /*13fc0*/  P2R R142, PR, RZ, 0x4 ;  /* 0x00000004ff8e7803 */ /* 0x000fe40000000000 */
[----:B------:R-:W-:Y:S02]  /*13fd0*/  ISETP.GT.AND P2, PT, R13, 0x1, !P2 ;  /* 0x000000010d00780c */ /* 0x000fe40005744270 */
[----:B------:R-:W-:Y:S02]  /*13fe0*/  P2R R144, PR, RZ, 0x8 ;  /* 0x00000008ff907803 */ /* 0x000fe40000000000 */
[----:B------:R-:W-:-:S02]  /*13ff0*/  ISETP.LT.OR P2, PT, R12, 0x2, P2 ;  /* 0x000000020c00780c */ /* 0x000fc40001741670 */
[----:B------:R-:W-:Y:S02]  /*14000*/  ISETP.GE.AND P4, PT, R3, 0x22, PT ;  /* 0x000000220300780c */ /* 0x000fe40003f86270 */
[----:B------:R-:W-:Y:S02]  /*14010*/  FSEL R121, R121, -INF , !P2 ;  /* 0xff80000079797808 */ /* 0x000fe40005000000 */
[----:B------:R-:W-:Y:S02]  /*14020*/  ISETP.GT.AND P2, PT, R13, 0x8, !P3 ;  /* 0x000000080d00780c */ /* 0x000fe40005f44270 */
[C---:B------:R-:W-:Y:S02]  /*14030*/  ISETP.GE.AND P3, PT, R3.reuse, 0xa, PT ;  /* 0x0000000a0300780c */ /* 0x040fe40003f66270 */
        /* <DEDUP_REMOVED lines=26> */
[----:B------:R-:W-:Y:S02]  /*141e0*/  IADD3 R140, R140, 0x8, R233 ;  /* 0x000000088c8c7810 */ /* 0x000fe40007ffe0e9 */
[----:B------:R-:W-:Y:S02]  /*141f0*/  FSEL R133, R133, -INF , !P2 ;  /* 0xff80000085857808 */ /* 0x000fe40005000000 */
[----:B------:R-:W-:-:S04]  /*14200*/  ISETP.GE.AND P2, PT, R3, 0x21, PT ;  /* 0x000000210300780c */ /* 0x000fc80003f46270 */
[----:B------:R-:W-:-:S04]  /*14210*/  ISETP.GT.AND P3, PT, R13, 0x20, !P2 ;  /* 0x000000200d00780c */ /* 0x000fc80005764270 */
[----:B------:R-:W-:-:S04]  /*14220*/  ISETP.LT.OR P3, PT, R12, 0x21, P3 ;  /* 0x000000210c00780c */ /* 0x000fc80001f61670 */
        /* <DEDUP_REMOVED lines=238> */
[----:B------:R-:W-:-:S13]  /*15110*/  ISETP.GE.AND P6, PT, R15, 0x1, PT ;  /* 0x000000010f00780c */ /* 0x000fda0003fc6270 */
[----:B------:R-:W-:Y:S05]  /*15120*/  @!P6 BRA `(.L_x_6778) ;  /* 0x000000000050e947 */ /* 0x000fea0003800000 */
        /* <DEDUP_REMOVED lines=12> */
.L_x_6780:
[----:B------:R-:W-:-:S13]  /*151f0*/  ISETP.NE.AND P6, PT, R15, 0x1, PT ;  /* 0x000000010f00780c */ /* 0x000fda0003fc5270 */
[----:B------:R-:W0:Y:S02]  /*15200*/  @P6 LDC.64 R12, c[0x0][0x9e8] ;  /* 0x00027a00ff0c6b82 */ /* 0x000e240000000a00 */
[----:B0-----:R-:W-:-:S05]  /*15210*/  @P6 IMAD.HI.U32 R12, R3, R12, RZ ;  /* 0x0000000c030c6227 */ /* 0x001fca00078e00ff */
[----:B------:R-:W-:-:S07]  /*15220*/  @P6 SHF.R.U32.HI R3, RZ, R13, R12 ;  /* 0x0000000dff036219 */ /* 0x000fce000001160c */
.L_x_6781:
[----:B------:R-:W-:Y:S05]  /*15230*/  BSYNC B0 ;  /* 0x0000000000007941 */ /* 0x000fea0003800000 */
.L_x_6779:
[----:B------:R-:W-:-:S05]  /*15240*/  IMAD R3, R3, R15, R0 ;  /* 0x0000000f03037224 */ /* 0x000fca00078e0200 */
[----:B------:R-:W-:Y:S02]  /*15250*/  VIMNMX R140, R140, R3, !PT ;  /* 0x000000038c8c7248 */ /* 0x000fe40007fe0100 */
[----:B------:R-:W-:-:S07]  /*15260*/  VIADDMNMX R138, R3, R15, R138, PT ;  /* 0x0000000f038a7246 */ /* 0x000fce000380018a */
.L_x_6778:
        /* <DEDUP_REMOVED lines=151> */
[----:B------:R-:W-:Y:S01]  /*15be0*/  ISETP.NE.AND P2, PT, R170, RZ, PT ;  /* 0x000000ffaa00720c */ /* 0x000fe20003f45270 */
[----:B------:R-:W0:Y:S01]  /*15bf0*/  SHFL.BFLY PT, R3, R0, 0x2, 0x1f ;  /* 0x0c401f0000037f89 */ /* 0x000e2200000e0000 */
[C---:B------:R-:W-:Y:S02]  /*15c00*/  ISETP.GT.AND P4, PT, R140.reuse, 0xd1, !P4 ;  /* 0x000000d18c00780c */ /* 0x040fe40006784270 */
[C---:B------:R-:W-:Y:S02]  /*15c10*/  ISETP.GT.AND P2, PT, R140.reuse, 0x80, !P2 ;  /* 0x000000808c00780c */ /* 0x040fe40005744270 */
[----:B------:R-:W-:Y:S02]  /*15c20*/  ISETP.GT.AND P5, PT, R140, 0xd8, !P5 ;  /* 0x000000d88c00780c */ /* 0x000fe40006fa4270 */
[----:B------:R-:W-:-:S02]  /*15c30*/  ISETP.LT.OR P2, PT, R138, 0x81, P2 ;  /* 0x000000818a00780c */ /* 0x000fc40001741670 */
[----:B------:R-:W-:Y:S02]  /*15c40*/  ISETP.LT.OR P4, PT, R138, 0xd2, P4 ;  /* 0x000000d28a00780c */ /* 0x000fe40002781670 */
[----:B------:R-:W-:Y:S02]  /*15c50*/  FSEL R215, R58, -INF , !P2 ;  /* 0xff8000003ad77808 */ /* 0x000fe40005000000 */
[----:B------:R-:W-:Y:S02]  /*15c60*/  ISETP.NE.AND P2, PT, R56, RZ, PT ;  /* 0x000000ff3800720c */ /* 0x000fe40003f45270 */
[----:B------:R-:W-:Y:S02]  /*15c70*/  ISETP.LT.OR P5, PT, R138, 0xd9, P5 ;  /* 0x000000d98a00780c */ /* 0x000fe40002fa1670 */
[----:B------:R-:W-:Y:S02]  /*15c80*/  ISETP.GT.AND P2, PT, R140, 0x81, !P2 ;  /* 0x000000818c00780c */ /* 0x000fe40005744270 */
[----:B------:R-:W-:-:S02]  /*15c90*/  FSEL R35, R35, -INF , !P4 ;  /* 0xff80000023237808 */ /* 0x000fc40006000000 */
        /* <DEDUP_REMOVED lines=96> */
[----:B------:R-:W-:-:S03]  /*162a0*/  ISETP.GT.AND P2, PT, R140, 0xc1, !P2 ;  /* 0x000000c18c00780c */ /* 0x000fc60005744270 */
[----:B------:R-:W0:Y:S01]  /*162b0*/  SHFL.BFLY PT, R3, R24, 0x1, 0x1f ;  /* 0x0c201f0018037f89 */ /* 0x000e2200000e0000 */
[----:B------:R-:W-:-:S04]  /*162c0*/  ISETP.LT.OR P2, PT, R138, 0xc2, P2 ;  /* 0x000000c28a00780c */ /* 0x000fc80001741670 */
[----:B------:R-:W-:Y:S02]  /*162d0*/  FSEL R27, R27, -INF , !P2 ;  /* 0xff8000001b1b7808 */ /* 0x000fe40005000000 */
[----:B------:R-:W-:-:S04]  /*162e0*/  ISETP.GT.AND P2, PT, R140, 0xc8, !P3 ;  /* 0x000000c88c00780c */ /* 0x000fc80005f44270 */
[----:B------:R-:W-:-:S04]  /*162f0*/  ISETP.LT.OR P2, PT, R138, 0xc9, P2 ;  /* 0x000000c98a00780c */ /* 0x000fc80001741670 */
[----:B------:R-:W-:Y:S02]  /*16300*/  FSEL R30, R30, -INF , !P2 ;  /* 0xff8000001e1e7808 */ /* 0x000fe40005000000 */
[----:B------:R-:W-:Y:S02]  /*16310*/  ISETP.GT.AND P2, PT, R140, 0xc9, !P6 ;  /* 0x000000c98c00780c */ /* 0x000fe40007744270 */
[----:B------:R-:W-:Y:S02]  /*16320*/  ISETP.NE.AND P6, PT, R190, RZ, PT ;  /* 0x000000ffbe00720c */ /* 0x000fe40003fc5270 */
[----:B------:R-:W-:Y:S02]  /*16330*/  ISETP.LT.OR P2, PT, R138, 0xca, P2 ;  /* 0x000000ca8a00780c */ /* 0x000fe40001741670 */
[----:B0-----:R-:W-:Y:S02]  /*16340*/  FMNMX.FTZ R3, R24, R3, !PT ;  /* 0x0000000318037209 */ /* 0x001fe40007810000 */
[----:B------:R-:W-:-:S02]  /*16350*/  FSEL R31, R31, -INF , !P2 ;  /* 0xff8000001f1f7808 */ /* 0x000fc40005000000 */
[----:B------:R-:W-:Y:S01]  /*16360*/  FSETP.NEU.FTZ.AND P2, PT, R3, -INF , PT ;  /* 0xff8000000300780b */ /* 0x000fe20003f5d000 */
[----:B------:R-:W-:-:S05]  /*16370*/  FFMA.FTZ R76, R2, R3, -8 ;  /* 0xc1000000024c7423 */ /* 0x000fca0000010003 */
[----:B------:R-:W-:Y:S02]  /*16380*/  FSEL R76, R76, RZ, P2 ;  /* 0x000000ff4c4c7208 */ /* 0x000fe40001000000 */
[----:B------:R-:W-:Y:S02]  /*16390*/  ISETP.GT.AND P2, PT, R140, 0xd0, !P6 ;  /* 0x000000d08c00780c */ /* 0x000fe40007744270 */
[----:B------:R-:W-:Y:S01]  /*163a0*/  ISETP.NE.AND P6, PT, R36, RZ, PT ;  /* 0x000000ff2400720c */ /* 0x000fe20003fc5270 */
[----:B------:R-:W-:-:S01]  /*163b0*/  FFMA.FTZ R24, R2, R125, -R76 ;  /* 0x0000007d02187223 */ /* 0x000fc2000001084c */
[C-C-:B------:R-:W-:Y:S01]  /*163c0*/  FFMA.FTZ R125, R2.reuse, R129, -R76.reuse ;  /* 0x00000081027d7223 */ /* 0x140fe2000001084c */
        /* <DEDUP_REMOVED lines=14> */
[----:B------:R-:W-:Y:S01]  /*164b0*/  MUFU.EX2 R12, R12 ;  /* 0x0000000c000c7308 */ /* 0x000fe20000000800 */
[----:B------:R-:W-:Y:S01]  /*164c0*/  ISETP.LT.OR P2, PT, R138, 0xda, P2 ;  /* 0x000000da8a00780c */ /* 0x000fe20001741670 */
[C-C-:B------:R-:W-:Y:S01]  /*164d0*/  FFMA.FTZ R36, R2.reuse, R147, -R76.reuse ;  /* 0x0000009302247223 */ /* 0x140fe2000001084c */
[----:B------:R-:W-:Y:S01]  /*164e0*/  FMNMX.FTZ R133, R131, R0, !PT ;  /* 0x0000000083857209 */ /* 0x000fe20007810000 */
[--C-:B------:R-:W-:Y:S01]  /*164f0*/  FFMA.FTZ R105, R2, R105, -R76.reuse ;  /* 0x0000006902697223 */ /* 0x100fe2000001084c */
[----:B------:R-:W-:Y:S01]  /*16500*/  FSEL R41, R38, -INF , !P5 ;  /* 0xff80000026297808 */ /* 0x000fe20006800000 */
[--C-:B------:R-:W-:Y:S01]  /*16510*/  FFMA.FTZ R40, R2, R149, -R76.reuse ;  /* 0x0000009502287223 */ /* 0x100fe2000001084c */
[----:B------:R-:W-:Y:S01]  /*16520*/  FMNMX.FTZ R0, R134, R133, !PT ;  /* 0x0000008586007209 */ /* 0x000fe20007810000 */
[----:B------:R-:W0:Y:S01]  /*16530*/  MUFU.EX2 R121, R121 ;  /* 0x0000007900797308 */ /* 0x000e220000000800 */
[----:B------:R-:W-:Y:S01]  /*16540*/  FSEL R39, R39, -INF , !P2 ;  /* 0xff80000027277808 */ /* 0x000fe20005000000 */
[C-C-:B------:R-:W-:Y:S01]  /*16550*/  FFMA.FTZ R109, R2.reuse, R109, -R76.reuse ;  /* 0x0000006d026d7223 */ /* 0x140fe2000001084c */
[----:B------:R-:W-:Y:S01]  /*16560*/  FMNMX.FTZ R0, R135, R0, !PT ;  /* 0x0000000087007209 */ /* 0x000fe20007810000 */
[C-C-:B------:R-:W-:Y:S01]  /*16570*/  FFMA.FTZ R42, R2.reuse, R151, -R76.reuse ;  /* 0x00000097022a7223 */ /* 0x140fe2000001084c */
[----:B------:R-:W-:-:S01]  /*16580*/  FFMA.FTZ R113, R2, R113, -R76 ;  /* 0x0000007102717223 */ /* 0x000fc2000001084c */
[C-C-:B------:R-:W-:Y:S01]  /*16590*/  FFMA.FTZ R44, R2.reuse, R153, -R76.reuse ;  /* 0x00000099022c7223 */ /* 0x140fe2000001084c */
[----:B------:R-:W-:Y:S01]  /*165a0*/  FMNMX.FTZ R0, R13, R0, !PT ;  /* 0x000000000d007209 */ /* 0x000fe20007810000 */
[----:B------:R-:W-:Y:S01]  /*165b0*/  MUFU.EX2 R21, R21 ;  /* 0x0000001500157308 */ /* 0x000fe20000000800 */
[----:B------:R-:W-:-:S01]  /*165c0*/  FFMA.FTZ R117, R2, R117, -R76 ;  /* 0x0000007502757223 */ /* 0x000fc2000001084c */
[C-C-:B------:R-:W-:Y:S01]  /*165d0*/  FFMA.FTZ R46, R2.reuse, R155, -R76.reuse ;  /* 0x0000009b022e7223 */ /* 0x140fe2000001084c */
[----:B------:R-:W-:Y:S01]  /*165e0*/  FMNMX.FTZ R0, R107, R0, !PT ;  /* 0x000000006b007209 */ /* 0x000fe20007810000 */
[C-C-:B------:R-:W-:Y:S01]  /*165f0*/  FFMA.FTZ R89, R2.reuse, R89, -R76.reuse ;  /* 0x0000005902597223 */ /* 0x140fe2000001084c */
[----:B------:R-:W-:-:S01]  /*16600*/  FFMA.FTZ R48, R2, R157, -R76 ;  /* 0x0000009d02307223 */ /* 0x000fc2000001084c */
[C-C-:B------:R-:W-:Y:S01]  /*16610*/  FFMA.FTZ R93, R2.reuse, R93, -R76.reuse ;  /* 0x0000005d025d7223 */ /* 0x140fe2000001084c */
[----:B------:R-:W-:Y:S01]  /*16620*/  FMNMX.FTZ R0, R143, R0, !PT ;  /* 0x000000008f007209 */ /* 0x000fe20007810000 */
[----:B------:R-:W1:Y:S01]  /*16630*/  MUFU.EX2 R24, R24 ;  /* 0x0000001800187308 */ /* 0x000e620000000800 */
        /* <DEDUP_REMOVED lines=43> */
[----:B------:R-:W-:Y:S01]  /*168f0*/  FFMA.FTZ R33, R2, R33, -R76 ;  /* 0x0000002102217223 */ /* 0x000fe2000001084c */
[----:B------:R-:W-:Y:S01]  /*16900*/  MUFU.EX2 R28, R28 ;  /* 0x0000001c001c7308 */ /* 0x000fe20000000800 */
[----:B0-----:R-:W-:-:S01]  /*16910*/  FADD.FTZ R116, R12, R121 ;  /* 0x000000790c747221 */ /* 0x001fc20000010000 */
[----:B------:R-:W-:-:S02]  /*16920*/  FMNMX.FTZ R0, R205, R0, !PT ;  /* 0x00000000cd007209 */ /* 0x000fc40007810000 */
[----:B-1----:R-:W-:Y:S02]  /*16930*/  F2FP.SATFINITE.E4M3.F32.PACK_AB_MERGE_C R224, R24, R21, RZ ;  /* 0x0000001518e0723e */ /* 0x002fe400048070ff */
[----:B------:R-:W-:Y:S02]  /*16940*/  FMNMX.FTZ R0, R103, R0, !PT ;  /* 0x0000000067007209 */ /* 0x000fe40007810000 */
[----:B------:R-:W-:Y:S01]  /*16950*/  MUFU.EX2 R125, R125 ;  /* 0x0000007d007d7308 */ /* 0x000fe20000000800 */
[----:B------:R-:W-:Y:S02]  /*16960*/  F2FP.SATFINITE.E4M3.F32.PACK_AB_MERGE_C R224, R121, R12, R224 ;  /* 0x0000000c79e0723e */ /* 0x000fe400048070e0 */
[----:B------:R-:W-:Y:S02]  /*16970*/  FMNMX.FTZ R0, R207, R0, !PT ;  /* 0x00000000cf007209 */ /* 0x000fe40007810000 */
[----:B------:R-:W-:Y:S02]  /*16980*/  ISETP.GE.AND P6, PT, R15, 0x1, PT ;  /* 0x000000010f00780c */ /* 0x000fe40003fc6270 */
        /* <DEDUP_REMOVED lines=53> */
[----:B0-----:R-:W-:-:S03]  /*16ce0*/  F2FP.SATFINITE.E4M3.F32.PACK_AB_MERGE_C R216, R93, R48, RZ ;  /* 0x000000305dd8723e */ /* 0x001fc600048070ff */
[----:B------:R-:W0:Y:S01]  /*16cf0*/  SHFL.BFLY PT, R141, R0, 0x2, 0x1f ;  /* 0x0c401f00008d7f89 */ /* 0x000e2200000e0000 */
[----:B------:R-:W-:-:S03]  /*16d00*/  F2FP.SATFINITE.E4M3.F32.PACK_AB_MERGE_C R216, R89, R46, R216 ;  /* 0x0000002e59d8723e */ /* 0x000fc600048070d8 */
[----:B------:R-:W-:Y:S08]  /*16d10*/  MUFU.EX2 R52, R52 ;  /* 0x0000003400347308 */ /* 0x000ff00000000800 */
[----:B------:R-:W1:Y:S08]  /*16d20*/  MUFU.EX2 R101, R101 ;  /* 0x0000006500657308 */ /* 0x000e700000000800 */
[----:B------:R-:W-:Y:S01]  /*16d30*/  MUFU.EX2 R54, R54 ;  /* 0x0000003600367308 */ /* 0x000fe20000000800 */
[----:B0-----:R-:W-:Y:S01]  /*16d40*/  FMNMX.FTZ R84, R0, R141, !PT ;  /* 0x0000008d00547209 */ /* 0x001fe20007810000 */
[----:B------:R-:W-:-:S06]  /*16d50*/  FFMA.FTZ R141, R2, R193, -R76 ;  /* 0x000000c1028d7223 */ /* 0x000fcc000001084c */
[----:B------:R-:W-:Y:S01]  /*16d60*/  MUFU.EX2 R73, R73 ;  /* 0x0000004900497308 */ /* 0x000fe20000000800 */
[----:B------:R-:W0:Y:S01]  /*16d70*/  SHFL.BFLY PT, R145, R84, 0x1, 0x1f ;  /* 0x0c201f0054917f89 */ /* 0x000e2200000e0000 */
[----:B-1----:R-:W-:-:S04]  /*16d80*/  F2FP.SATFINITE.E4M3.F32.PACK_AB_MERGE_C R218, R101, R52, RZ ;  /* 0x0000003465da723e */ /* 0x002fc800048070ff */
[----:B------:R-:W-:Y:S02]  /*16d90*/  F2FP.SATFINITE.E4M3.F32.PACK_AB_MERGE_C R218, R97, R50, R218 ;  /* 0x0000003261da723e */ /* 0x000fe400048070da */
[----:B------:R-:W-:Y:S08]  /*16da0*/  MUFU.EX2 R56, R56 ;  /* 0x0000003800387308 */ /* 0x000ff00000000800 */
[----:B------:R-:W1:Y:S08]  /*16db0*/  MUFU.EX2 R77, R77 ;  /* 0x0000004d004d7308 */ /* 0x000e700000000800 */
[----:B------:R-:W-:Y:S01]  /*16dc0*/  MUFU.EX2 R58, R58 ;  /* 0x0000003a003a7308 */ /* 0x000fe20000000800 */
[----:B0-----:R-:W-:Y:S01]  /*16dd0*/  FMNMX.FTZ R0, R84, R145, !PT ;  /* 0x0000009154007209 */ /* 0x001fe20007810000 */
[----:B------:R-:W-:-:S03]  /*16de0*/  FFMA.FTZ R84, R2, R37, -R76 ;  /* 0x0000002502547223 */ /* 0x000fc6000001084c */
[----:B------:R-:W-:Y:S01]  /*16df0*/  FSETP.NEU.FTZ.AND P2, PT, R0, -INF , PT ;  /* 0xff8000000000780b */ /* 0x000fe20003f5d000 */
[----:B------:R-:W-:-:S02]  /*16e00*/  FFMA.FTZ R86, R2, R0, -8 ;  /* 0xc100000002567423 */ /* 0x000fc40000010000 */
[----:B------:R-:W-:Y:S01]  /*16e10*/  MUFU.EX2 R81, R81 ;  /* 0x0000005100517308 */ /* 0x000fe20000000800 */
[----:B-1----:R-:W-:Y:S02]  /*16e20*/  F2FP.SATFINITE.E4M3.F32.PACK_AB_MERGE_C R212, R77, R56, RZ ;  /* 0x000000384dd4723e */ /* 0x002fe400048070ff */
[----:B------:R-:W-:Y:S02]  /*16e30*/  FSEL R76, R86, RZ, P2 ;  /* 0x000000ff564c7208 */ /* 0x000fe40001000000 */
[----:B------:R-:W-:-:S03]  /*16e40*/  F2FP.SATFINITE.E4M3.F32.PACK_AB_MERGE_C R212, R73, R54, R212 ;  /* 0x0000003649d4723e */ /* 0x000fc600048070d4 */
[C-C-:B------:R-:W-:Y:S01]  /*16e50*/  FFMA.FTZ R37, R2.reuse, R122, -R76.reuse ;  /* 0x0000007a02257223 */ /* 0x140fe2000001084c */
[----:B------:R-:W-:-:S01]  /*16e60*/  FFMA.FTZ R86, R2, R123, -R76 ;  /* 0x0000007b02567223 */ /* 0x000fc2000001084c */
[C-C-:B------:R-:W-:Y:S01]  /*16e70*/  FFMA.FTZ R88, R2.reuse, R126, -R76.reuse ;  /* 0x0000007e02587223 */ /* 0x140fe2000001084c */
[----:B------:R-:W-:-:S01]  /*16e80*/  FFMA.FTZ R114, R2, R83, -R76 ;  /* 0x0000005302727223 */ /* 0x000fc2000001084c */
[----:B------:R-:W-:Y:S01]  /*16e90*/  FADD.FTZ R83, R21, R116 ;  /* 0x0000007415537221 */ /* 0x000fe20000010000 */
        /* <DEDUP_REMOVED lines=11> */
[----:B------:R-:W-:Y:S01]  /*16f50*/  FFMA.FTZ R96, R2, R143, -R76 ;  /* 0x0000008f02607223 */ /* 0x000fe2000001084c */
[----:B------:R-:W-:-:S01]  /*16f60*/  FADD.FTZ R135, R125, R116 ;  /* 0x000000747d877221 */ /* 0x000fc20000010000 */
[C-C-:B------:R-:W-:Y:S01]  /*16f70*/  FFMA.FTZ R116, R2.reuse, R87, -R76.reuse ;  /* 0x0000005702747223 */ /* 0x140fe2000001084c */
[----:B------:R-:W-:-:S01]  /*16f80*/  FFMA.FTZ R107, R2, R111, -R76 ;  /* 0x0000006f026b7223 */ /* 0x000fc2000001084c */
[----:B------:R-:W-:Y:S01]  /*16f90*/  FFMA.FTZ R98, R2, R195, -R76 ;  /* 0x000000c302627223 */ /* 0x000fe2000001084c */
[----:B------:R-:W-:-:S01]  /*16fa0*/  FADD.FTZ R118, R32, R135 ;  /* 0x0000008720767221 */ /* 0x000fc20000010000 */
[----:B------:R-:W1:Y:S01]  /*16fb0*/  MUFU.EX2 R88, R88 ;  /* 0x0000005800587308 */ /* 0x000e620000000800 */
[----:B------:R-:W-:-:S01]  /*16fc0*/  FFMA.FTZ R111, R2, R115, -R76 ;  /* 0x00000073026f7223 */ /* 0x000fc2000001084c */
[----:B------:R-:W-:Y:S01]  /*16fd0*/  FFMA.FTZ R100, R2, R197, -R76 ;  /* 0x000000c502647223 */ /* 0x000fe2000001084c */
[----:B------:R-:W-:-:S01]  /*16fe0*/  FADD.FTZ R135, R129, R118 ;  /* 0x0000007681877221 */ /* 0x000fc20000010000 */
[C-C-:B------:R-:W-:Y:S01]  /*16ff0*/  FFMA.FTZ R115, R2.reuse, R119, -R76.reuse ;  /* 0x0000007702737223 */ /* 0x140fe2000001084c */
[----:B------:R-:W-:-:S01]  /*17000*/  FFMA.FTZ R102, R2, R199, -R76 ;  /* 0x000000c702667223 */ /* 0x000fc2000001084c */
[----:B------:R-:W-:Y:S01]  /*17010*/  FFMA.FTZ R91, R2, R91, -R76 ;  /* 0x0000005b025b7223 */ /* 0x000fe2000001084c */
[----:B------:R-:W-:-:S01]  /*17020*/  FADD.FTZ R120, R36, R135 ;  /* 0x0000008724787221 */ /* 0x000fc20000010000 */
[----:B------:R-:W2:Y:S01]  /*17030*/  MUFU.EX2 R123, R123 ;  /* 0x0000007b007b7308 */ /* 0x000ea20000000800 */
[----:B0-----:R-:W-:-:S01]  /*17040*/  FADD.FTZ R87, R37, R86 ;  /* 0x0000005625577221 */ /* 0x001fc20000010000 */
[----:B------:R-:W-:Y:S01]  /*17050*/  FFMA.FTZ R104, R2, R201, -R76 ;  /* 0x000000c902687223 */ /* 0x000fe2000001084c */
[----:B------:R-:W-:-:S01]  /*17060*/  FADD.FTZ R143, R105, R120 ;  /* 0x00000078698f7221 */ /* 0x000fc20000010000 */
[C-C-:B------:R-:W-:Y:S01]  /*17070*/  FFMA.FTZ R95, R2.reuse, R95, -R76.reuse ;  /* 0x0000005f025f7223 */ /* 0x140fe2000001084c */
[----:B------:R-:W-:-:S01]  /*17080*/  FFMA.FTZ R106, R2, R203, -R76 ;  /* 0x000000cb026a7223 */ /* 0x000fc2000001084c */
[----:B------:R-:W-:Y:S01]  /*17090*/  FFMA.FTZ R99, R2, R99, -R76 ;  /* 0x0000006302637223 */ /* 0x000fe2000001084c */
[----:B------:R-:W-:-:S01]  /*170a0*/  FADD.FTZ R122, R40, R143 ;  /* 0x0000008f287a7221 */ /* 0x000fc20000010000 */
        /* <DEDUP_REMOVED lines=18> */
[----:B------:R-:W-:Y:S01]  /*171d0*/  FADD.FTZ R135, R109, R122 ;  /* 0x0000007a6d877221 */ /* 0x000fe20000010000 */
[----:B------:R-:W-:-:S01]  /*171e0*/  FFMA.FTZ R51, R2, R51, -R76 ;  /* 0x0000003302337223 */ /* 0x000fc2000001084c */
[C-C-:B------:R-:W-:Y:S01]  /*171f0*/  FFMA.FTZ R221, R2.reuse, R221, -R76.reuse ;  /* 0x000000dd02dd7223 */ /* 0x140fe2000001084c */
[----:B------:R-:W-:-:S01]  /*17200*/  FFMA.FTZ R43, R2, R43, -R76 ;  /* 0x0000002b022b7223 */ /* 0x000fc2000001084c */
[----:B------:R-:W-:Y:S01]  /*17210*/  FADD.FTZ R122, R42, R135 ;  /* 0x000000872a7a7221 */ /* 0x000fe20000010000 */
        /* <DEDUP_REMOVED lines=19> */
[----:B------:R-:W-:-:S02]  /*17350*/  F2FP.SATFINITE.E4M3.F32.PACK_AB_MERGE_C R88, R123, R88, RZ ;  /* 0x000000587b58723e */ /* 0x000fc400048070ff */
[----:B------:R-:W-:-:S04]  /*17360*/  F2FP.SATFINITE.E4M3.F32.PACK_AB_MERGE_C R92, R131, R92, RZ ;  /* 0x0000005c835c723e */ /* 0x000fc800048070ff */
[----:B------:R-:W0:Y:S01]  /*17370*/  MUFU.EX2 R96, R96 ;  /* 0x0000006000607308 */ /* 0x000e220000000800 */
        /* <DEDUP_REMOVED lines=9> */
[----:B0-----:R-:W-:-:S07]  /*17410*/  FADD.FTZ R24, R96, R135 ;  /* 0x0000008760187221 */ /* 0x001fce0000010000 */
[----:B------:R-:W0:Y:S01]  /*17420*/  MUFU.EX2 R111, R111 ;  /* 0x0000006f006f7308 */ /* 0x000e220000000800 */
[----:B-1----:R-:W-:-:S01]  /*17430*/  FADD.FTZ R63, R107, R24 ;  /* 0x000000186b3f7221 */ /* 0x002fc20000010000 */
[----:B------:R-:W-:Y:S01]  /*17440*/  FFMA.FTZ R24, R2, R67, -R76 ;  /* 0x0000004302187223 */ /* 0x000fe2000001084c */
[----:B------:R-:W-:-:S01]  /*17450*/  FADD.FTZ R67, R93, R40 ;  /* 0x000000285d437221 */ /* 0x000fc20000010000 */
[----:B------:R-:W-:-:S03]  /*17460*/  F2FP.SATFINITE.E4M3.F32.PACK_AB_MERGE_C R96, R107, R96, RZ ;  /* 0x000000606b60723e */ /* 0x000fc600048070ff */
[----:B------:R-:W-:Y:S01]  /*17470*/  FADD.FTZ R40, R50, R67 ;  /* 0x0000004332287221 */ /* 0x000fe20000010000 */
[----:B------:R-:W1:Y:S01]  /*17480*/  MUFU.EX2 R100, R100 ;  /* 0x0000006400647308 */ /* 0x000e620000000800 */
[----:B--2---:R-:W-:-:S02]  /*17490*/  FADD.FTZ R32, R98, R63 ;  /* 0x0000003f62207221 */ /* 0x004fc40000010000 */
[----:B------:R-:W-:-:S05]  /*174a0*/  FADD.FTZ R67, R97, R40 ;  /* 0x0000002861437221 */ /* 0x000fca0000010000 */
[----:B------:R-:W2:Y:S01]  /*174b0*/  MUFU.EX2 R115, R115 ;  /* 0x0000007300737308 */ /* 0x000ea20000000800 */
[----:B0-----:R-:W-:-:S07]  /*174c0*/  FADD.FTZ R63, R111, R32 ;  /* 0x000000206f3f7221 */ /* 0x001fce0000010000 */
[----:B------:R-:W0:Y:S01]  /*174d0*/  MUFU.EX2 R102, R102 ;  /* 0x0000006600667308 */ /* 0x000e220000000800 */
[----:B-1----:R-:W-:-:S07]  /*174e0*/  FADD.FTZ R32, R100, R63 ;  /* 0x0000003f64207221 */ /* 0x002fce0000010000 */
[----:B------:R-:W1:Y:S01]  /*174f0*/  MUFU.EX2 R91, R91 ;  /* 0x0000005b005b7308 */ /* 0x000e620000000800 */
[----:B--2---:R-:W-:-:S01]  /*17500*/  FADD.FTZ R63, R115, R32 ;  /* 0x00000020733f7221 */ /* 0x004fc20000010000 */
[----:B------:R-:W-:Y:S01]  /*17510*/  FADD.FTZ R32, R52, R67 ;  /* 0x0000004334207221 */ /* 0x000fe20000010000 */
[----:B------:R-:W-:-:S03]  /*17520*/  F2FP.SATFINITE.E4M3.F32.PACK_AB_MERGE_C R100, R115, R100, RZ ;  /* 0x000000647364723e */ /* 0x000fc600048070ff */
[----:B------:R-:W-:Y:S02]  /*17530*/  FADD.FTZ R101, R101, R32 ;  /* 0x0000002065657221 */ /* 0x000fe40000010000 */
[----:B------:R-:W2:Y:S01]  /*17540*/  MUFU.EX2 R104, R104 ;  /* 0x0000006800687308 */ /* 0x000ea20000000800 */
[----:B0-----:R-:W-:-:S01]  /*17550*/  FADD.FTZ R28, R102, R63 ;  /* 0x0000003f661c7221 */ /* 0x001fc20000010000 */
[----:B------:R-:W-:Y:S01]  /*17560*/  FADD.FTZ R36, R54, R101 ;  /* 0x0000006536247221 */ /* 0x000fe20000010000 */
[----:B------:R-:W-:-:S03]  /*17570*/  FFMA.FTZ R63, R2, R71, -R76 ;  /* 0x00000047023f7223 */ /* 0x000fc6000001084c */
[----:B------:R-:W-:Y:S02]  /*17580*/  FADD.FTZ R71, R73, R36 ;  /* 0x0000002449477221 */ /* 0x000fe40000010000 */
[----:B------:R-:W0:Y:S01]  /*17590*/  MUFU.EX2 R95, R95 ;  /* 0x0000005f005f7308 */ /* 0x000e220000000800 */
[----:B-1----:R-:W-:-:S01]  /*175a0*/  FADD.FTZ R67, R91, R28 ;  /* 0x0000001c5b437221 */ /* 0x002fc20000010000 */
[----:B------:R-:W-:Y:S01]  /*175b0*/  FADD.FTZ R36, R56, R71 ;  /* 0x0000004738247221 */ /* 0x000fe20000010000 */
[----:B------:R-:W-:-:S01]  /*175c0*/  FFMA.FTZ R28, R2, R223, -R76 ;  /* 0x000000df021c7223 */ /* 0x000fc2000001084c */
[----:B------:R-:W-:Y:S02]  /*175d0*/  F2FP.SATFINITE.E4M3.F32.PACK_AB_MERGE_C R223, R111, R98, R100 ;  /* 0x000000626fdf723e */ /* 0x000fe40004807064 */
[----:B------:R-:W-:-:S02]  /*175e0*/  FADD.FTZ R77, R77, R36 ;  /* 0x000000244d4d7221 */ /* 0x000fc40000010000 */
[----:B------:R-:W1:Y:S01]  /*175f0*/  MUFU.EX2 R106, R106 ;  /* 0x0000006a006a7308 */ /* 0x000e620000000800 */
[----:B--2---:R-:W-:-:S01]  /*17600*/  FADD.FTZ R32, R104, R67 ;  /* 0x0000004368207221 */ /* 0x004fc20000010000 */
[----:B------:R-:W-:-:S04]  /*17610*/  FADD.FTZ R36, R58, R77 ;  /* 0x0000004d3a247221 */ /* 0x000fc80000010000 */
        /* <DEDUP_REMOVED lines=17> */
[----:B------:R-:W-:Y:S01]  /*17730*/  MUFU.EX2 R60, R60 ;  /* 0x0000003c003c7308 */ /* 0x000fe20000000800 */
[----:B0-----:R-:W-:-:S01]  /*17740*/  FADD.FTZ R67, R75, R32 ;  /* 0x000000204b437221 */ /* 0x001fc20000010000 */
[----:B------:R-:W-:Y:S01]  /*17750*/  FFMA.FTZ R32, R2, R227, -R76 ;  /* 0x000000e302207223 */ /* 0x000fe2000001084c */
[----:B------:R-:W-:-:S05]  /*17760*/  F2FP.SATFINITE.E4M3.F32.PACK_AB_MERGE_C R227, R127, R90, R92 ;  /* 0x0000005a7fe3723e */ /* 0x000fca000480705c */
[----:B------:R-:W0:Y:S01]  /*17770*/  MUFU.EX2 R85, R85 ;  /* 0x0000005500557308 */ /* 0x000e220000000800 */
[----:B-1----:R-:W-:-:S07]  /*17780*/  FADD.FTZ R40, R112, R67 ;  /* 0x0000004370287221 */ /* 0x002fce0000010000 */
[----:B------:R-:W1:Y:S08]  /*17790*/  MUFU.EX2 R119, R119 ;  /* 0x0000007700777308 */ /* 0x000e700000000800 */
[----:B------:R-:W-:Y:S01]  /*177a0*/  MUFU.EX2 R79, R79 ;  /* 0x0000004f004f7308 */ /* 0x000fe20000000800 */
[----:B0-----:R-:W-:Y:S01]  /*177b0*/  F2FP.SATFINITE.E4M3.F32.PACK_AB_MERGE_C R214, R85, R60, RZ ;  /* 0x0000003c55d6723e */ /* 0x001fe200048070ff */
[----:B------:R-:W-:-:S03]  /*177c0*/  FADD.FTZ R60, R60, R71 ;  /* 0x000000473c3c7221 */ /* 0x000fc60000010000 */
[----:B------:R-:W-:Y:S01]  /*177d0*/  F2FP.SATFINITE.E4M3.F32.PACK_AB_MERGE_C R214, R81, R58, R214 ;  /* 0x0000003a51d6723e */ /* 0x000fe200048070d6 */
[----:B------:R-:W-:-:S02]  /*177e0*/  FADD.FTZ R85, R85, R60 ;  /* 0x0000003c55557221 */ /* 0x000fc40000010000 */
[----:B------:R-:W0:Y:S01]  /*177f0*/  MUFU.EX2 R62, R62 ;  /* 0x0000003e003e7308 */ /* 0x000e220000000800 */
[----:B-1----:R-:W-:-:S01]  /*17800*/  FADD.FTZ R40, R119, R40 ;  /* 0x0000002877287221 */ /* 0x002fc20000010000 */
[----:B------:R-:W-:-:S04]  /*17810*/  F2FP.SATFINITE.E4M3.F32.PACK_AB_MERGE_C R112, R119, R112, RZ ;  /* 0x000000707770723e */ /* 0x000fc800048070ff */
[----:B------:R-:W-:Y:S02]  /*17820*/  F2FP.SATFINITE.E4M3.F32.PACK_AB_MERGE_C R213, R75, R110, R112 ;  /* 0x0000006e4bd5723e */ /* 0x000fe40004807070 */
[----:B------:R-:W-:Y:S08]  /*17830*/  MUFU.EX2 R64, R64 ;  /* 0x0000004000407308 */ /* 0x000ff00000000800 */
[----:B------:R-:W1:Y:S01]  /*17840*/  MUFU.EX2 R61, R61 ;  /* 0x0000003d003d7308 */ /* 0x000e620000000800 */
[----:B0-----:R-:W-:-:S07]  /*17850*/  FADD.FTZ R42, R62, R85 ;  /* 0x000000553e2a7221 */ /* 0x001fce0000010000 */
[----:B------:R-:W-:Y:S08]  /*17860*/  MUFU.EX2 R114, R114 ;  /* 0x0000007200727308 */ /* 0x000ff00000000800 */
[----:B------:R-:W0:Y:S01]  /*17870*/  MUFU.EX2 R57, R57 ;  /* 0x0000003900397308 */ /* 0x000e220000000800 */
[----:B-1----:R-:W-:-:S07]  /*17880*/  F2FP.SATFINITE.E4M3.F32.PACK_AB_MERGE_C R208, R61, R64, RZ ;  /* 0x000000403dd0723e */ /* 0x002fce00048070ff */
[----:B------:R-:W1:Y:S08]  /*17890*/  MUFU.EX2 R83, R83 ;  /* 0x0000005300537308 */ /* 0x000e700000000800 */
[----:B------:R-:W2:Y:S01]  /*178a0*/  MUFU.EX2 R116, R116 ;  /* 0x0000007400747308 */ /* 0x000ea20000000800 */
[C---:B0-----:R-:W-:Y:S01]  /*178b0*/  F2FP.SATFINITE.E4M3.F32.PACK_AB_MERGE_C R208, R57.reuse, R62, R208 ;  /* 0x0000003e39d0723e */ /* 0x041fe200048070d0 */
[----:B------:R-:W-:-:S04]  /*178c0*/  FADD.FTZ R67, R57, R42 ;  /* 0x0000002a39437221 */ /* 0x000fc80000010000 */
[----:B------:R-:W-:Y:S02]  /*178d0*/  FADD.FTZ R64, R64, R67 ;  /* 0x0000004340407221 */ /* 0x000fe40000010000 */
[----:B------:R-:W-:Y:S02]  /*178e0*/  MUFU.EX2 R87, R87 ;  /* 0x0000005700577308 */ /* 0x000fe40000000800 */
[----:B------:R-:W-:-:S06]  /*178f0*/  FADD.FTZ R61, R61, R64 ;  /* 0x000000403d3d7221 */ /* 0x000fcc0000010000 */
[----:B------:R0:W-:Y:S08]  /*17900*/  MUFU.EX2 R36, R47 ;  /* 0x0000002f00247308 */ /* 0x0001f00000000800 */
[----:B------:R-:W-:Y:S01]  /*17910*/  MUFU.EX2 R118, R118 ;  /* 0x0000007600767308 */ /* 0x000fe20000000800 */
[----:B0-----:R-:W-:-:S01]  /*17920*/  FADD.FTZ R47, R79, R40 ;  /* 0x000000284f2f7221 */ /* 0x001fc20000010000 */
[----:B------:R-:W-:-:S03]  /*17930*/  FFMA.FTZ R40, R2, R26, -R76 ;  /* 0x0000001a02287223 */ /* 0x000fc6000001084c */
[----:B------:R-:W-:-:S03]  /*17940*/  FADD.FTZ R26, R114, R47 ;  /* 0x0000002f721a7221 */ /* 0x000fc60000010000 */
[----:B------:R-:W-:Y:S01]  /*17950*/  MUFU.EX2 R68, R68 ;  /* 0x0000004400447308 */ /* 0x000fe20000000800 */
[----:B-1----:R-:W-:-:S01]  /*17960*/  FADD.FTZ R57, R83, R26 ;  /* 0x0000001a53397221 */ /* 0x002fc20000010000 */
[----:B--2---:R-:W-:-:S03]  /*17970*/  F2FP.SATFINITE.E4M3.F32.PACK_AB_MERGE_C R83, R116, R83, RZ ;  /* 0x000000537453723e */ /* 0x004fc600048070ff */
[----:B------:R-:W-:Y:S01]  /*17980*/  FADD.FTZ R26, R116, R57 ;  /* 0x00000039741a7221 */ /* 0x000fe20000010000 */
[----:B------:R-:W-:Y:S02]  /*17990*/  F2FP.SATFINITE.E4M3.F32.PACK_AB_MERGE_C R215, R114, R79, R83 ;  /* 0x0000004f72d7723e */ /* 0x000fe40004807053 */
[----:B------:R-:W0:Y:S08]  /*179a0*/  MUFU.EX2 R69, R69 ;  /* 0x0000004500457308 */ /* 0x000e300000000800 */
[----:B------:R-:W-:Y:S08]  /*179b0*/  MUFU.EX2 R59, R59 ;  /* 0x0000003b003b7308 */ /* 0x000ff00000000800 */
[----:B------:R-:W-:Y:S01]  /*179c0*/  MUFU.EX2 R66, R66 ;  /* 0x0000004200427308 */ /* 0x000fe20000000800 */
[----:B0-----:R-:W-:-:S07]  /*179d0*/  F2FP.SATFINITE.E4M3.F32.PACK_AB_MERGE_C R210, R69, R68, RZ ;  /* 0x0000004445d2723e */ /* 0x001fce00048070ff */
[----:B------:R-:W0:Y:S08]  /*179e0*/  MUFU.EX2 R65, R65 ;  /* 0x0000004100417308 */ /* 0x000e300000000800 */
[----:B------:R-:W1:Y:S08]  /*179f0*/  MUFU.EX2 R120, R120 ;  /* 0x0000007800787308 */ /* 0x000e700000000800 */
[----:B------:R-:W2:Y:S01]  /*17a00*/  MUFU.EX2 R21, R21 ;  /* 0x0000001500157308 */ /* 0x000ea20000000800 */
[----:B0-----:R-:W-:Y:S01]  /*17a10*/  F2FP.SATFINITE.E4M3.F32.PACK_AB_MERGE_C R210, R65, R66, R210 ;  /* 0x0000004241d2723e */ /* 0x001fe200048070d2 */
[----:B------:R-:W-:-:S04]  /*17a20*/  FADD.FTZ R66, R66, R61 ;  /* 0x0000003d42427221 */ /* 0x000fc80000010000 */
[----:B------:R-:W-:Y:S02]  /*17a30*/  FADD.FTZ R65, R65, R66 ;  /* 0x0000004241417221 */ /* 0x000fe40000010000 */
[----:B------:R0:W-:Y:S02]  /*17a40*/  MUFU.EX2 R47, R51 ;  /* 0x00000033002f7308 */ /* 0x0001e40000000800 */
[----:B------:R-:W-:-:S04]  /*17a50*/  FADD.FTZ R68, R68, R65 ;  /* 0x0000004144447221 */ /* 0x000fc80000010000 */
[----:B------:R-:W-:Y:S02]  /*17a60*/  FADD.FTZ R69, R69, R68 ;  /* 0x0000004445457221 */ /* 0x000fe40000010000 */
[----:B------:R-:W3:Y:S01]  /*17a70*/  MUFU.EX2 R24, R24 ;  /* 0x0000001800187308 */ /* 0x000ee20000000800 */
[----:B0-----:R-:W-:-:S04]  /*17a80*/  FADD.FTZ R51, R87, R26 ;  /* 0x0000001a57337221 */ /* 0x001fc80000010000 */
[----:B------:R-:W-:-:S03]  /*17a90*/  FADD.FTZ R42, R118, R51 ;  /* 0x00000033762a7221 */ /* 0x000fc60000010000 */
[----:B------:R-:W-:Y:S01]  /*17aa0*/  MUFU.EX2 R38, R38 ;  /* 0x0000002600267308 */ /* 0x000fe20000000800 */
[----:B------:R-:W-:-:S01]  /*17ab0*/  FADD.FTZ R51, R59, R42 ;  /* 0x0000002a3b337221 */ /* 0x000fc20000010000 */
[----:B-1----:R-:W-:-:S03]  /*17ac0*/  F2FP.SATFINITE.E4M3.F32.PACK_AB_MERGE_C R59, R120, R59, RZ ;  /* 0x0000003b783b723e */ /* 0x002fc600048070ff */
[----:B------:R-:W-:Y:S01]  /*17ad0*/  FADD.FTZ R42, R120, R51 ;  /* 0x00000033782a7221 */ /* 0x000fe20000010000 */
[----:B------:R-:W-:Y:S02]  /*17ae0*/  F2FP.SATFINITE.E4M3.F32.PACK_AB_MERGE_C R209, R118, R87, R59 ;  /* 0x0000005776d1723e */ /* 0x000fe4000480703b */
[----:B------:R-:W0:Y:S01]  /*17af0*/  MUFU.EX2 R45, R45 ;  /* 0x0000002d002d7308 */ /* 0x000e220000000800 */
[----:B--2---:R-:W-:-:S04]  /*17b00*/  FADD.FTZ R51, R21, R42 ;  /* 0x0000002a15337221 */ /* 0x004fc80000010000 */
[----:B---3--:R-:W-:-:S03]  /*17b10*/  FADD.FTZ R51, R24, R51 ;  /* 0x0000003318337221 */ /* 0x008fc60000010000 */
[----:B------:R1:W2:Y:S08]  /*17b20*/  MUFU.EX2 R12, R221 ;  /* 0x000000dd000c7308 */ /* 0x0002b00000000800 */
[----:B------:R-:W-:Y:S01]  /*17b30*/  MUFU.EX2 R70, R70 ;  /* 0x0000004600467308 */ /* 0x000fe20000000800 */
[----:B0-----:R-:W-:Y:S02]  /*17b40*/  F2FP.SATFINITE.E4M3.F32.PACK_AB_MERGE_C R44, R45, R38, RZ ;  /* 0x000000262d2c723e */ /* 0x001fe400048070ff */
[----:B-1----:R-:W-:-:S05]  /*17b50*/  F2FP.SATFINITE.E4M3.F32.PACK_AB_MERGE_C R221, R94, R13, R96 ;  /* 0x0000000d5edd723e */ /* 0x002fca0004807060 */
[----:B------:R-:W0:Y:S01]  /*17b60*/  MUFU.EX2 R133, R72 ;  /* 0x0000004800857308 */ /* 0x000e220000000800 */
[----:B--2---:R-:W-:-:S07]  /*17b70*/  FADD.FTZ R42, R12, R51 ;  /* 0x000000330c2a7221 */ /* 0x004fce0000010000 */
        /* <DEDUP_REMOVED lines=8> */
[----:B------:R-:W-:-:S04]  /*17c00*/  F2FP.SATFINITE.E4M3.F32.PACK_AB_MERGE_C R63, R63, R12, RZ ;  /* 0x0000000c3f3f723e */ /* 0x000fc800048070ff */
[----:B------:R-:W-:Y:S01]  /*17c10*/  F2FP.SATFINITE.E4M3.F32.PACK_AB_MERGE_C R211, R24, R21, R63 ;  /* 0x0000001518d3723e */ /* 0x000fe2000480703f */
[----:B------:R-:W1:Y:S01]  /*17c20*/  MUFU.EX2 R225, R225 ;  /* 0x000000e100e17308 */ /* 0x000e620000000800 */
[----:B--2---:R-:W-:-:S01]  /*17c30*/  FADD.FTZ R42, R28, R51 ;  /* 0x000000331c2a7221 */ /* 0x004fc20000010000 */
[----:B------:R-:W-:-:S06]  /*17c40*/  FADD.FTZ R51, R45, R38 ;  /* 0x000000262d337221 */ /* 0x000fcc0000010000 */
[----:B------:R-:W-:Y:S01]  /*17c50*/  MUFU.EX2 R74, R74 ;  /* 0x0000004a004a7308 */ /* 0x000fe20000000800 */
[----:B0-----:R-:W-:-:S07]  /*17c60*/  FADD.FTZ R42, R43, R42 ;  /* 0x0000002a2b2a7221 */ /* 0x001fce0000010000 */
[----:B------:R-:W0:Y:S01]  /*17c70*/  MUFU.EX2 R53, R53 ;  /* 0x0000003500357308 */ /* 0x000e220000000800 */
[----:B-1----:R-:W-:-:S01]  /*17c80*/  FADD.FTZ R45, R225, R42 ;  /* 0x0000002ae12d7221 */ /* 0x002fc20000010000 */
[----:B------:R-:W-:Y:S02]  /*17c90*/  F2FP.SATFINITE.E4M3.F32.PACK_AB_MERGE_C R38, R36, R225, RZ ;  /* 0x000000e12426723e */ /* 0x000fe400048070ff */
[----:B------:R-:W-:Y:S01]  /*17ca0*/  F2FP.SATFINITE.E4M3.F32.PACK_AB_MERGE_C R225, R86, R37, R88 ;  /* 0x0000002556e1723e */ /* 0x000fe20004807058 */
[----:B------:R-:W-:Y:S01]  /*17cb0*/  FADD.FTZ R45, R36, R45 ;  /* 0x0000002d242d7221 */ /* 0x000fe20000010000 */
[----:B------:R-:W-:Y:S02]  /*17cc0*/  F2FP.SATFINITE.E4M3.F32.PACK_AB_MERGE_C R205, R43, R28, R38 ;  /* 0x0000001c2bcd723e */ /* 0x000fe40004807026 */
[----:B------:R-:W-:Y:S08]  /*17cd0*/  MUFU.EX2 R72, R183 ;  /* 0x000000b700487308 */ /* 0x000ff00000000800 */
[----:B------:R-:W1:Y:S01]  /*17ce0*/  MUFU.EX2 R49, R49 ;  /* 0x0000003100317308 */ /* 0x000e620000000800 */
[----:B0-----:R-:W-:-:S07]  /*17cf0*/  F2FP.SATFINITE.E4M3.F32.PACK_AB_MERGE_C R44, R53, R74, RZ ;  /* 0x0000004a352c723e */ /* 0x001fce00048070ff */
[----:B------:R-:W0:Y:S08]  /*17d00*/  MUFU.EX2 R32, R32 ;  /* 0x0000002000207308 */ /* 0x000e300000000800 */
[----:B------:R-:W2:Y:S01]  /*17d10*/  MUFU.EX2 R237, R237 ;  /* 0x000000ed00ed7308 */ /* 0x000ea20000000800 */
[----:B-1----:R-:W-:Y:S01]  /*17d20*/  F2FP.SATFINITE.E4M3.F32.PACK_AB_MERGE_C R206, R49, R72, R44 ;  /* 0x0000004831ce723e */ /* 0x002fe2000480702c */
[----:B------:R-:W-:-:S04]  /*17d30*/  FADD.FTZ R72, R72, R51 ;  /* 0x0000003348487221 */ /* 0x000fc80000010000 */
[----:B------:R-:W-:Y:S02]  /*17d40*/  FADD.FTZ R49, R49, R72 ;  /* 0x0000004831317221 */ /* 0x000fe40000010000 */
[----:B------:R-:W-:Y:S01]  /*17d50*/  MUFU.EX2 R80, R80 ;  /* 0x0000005000507308 */ /* 0x000fe20000000800 */
[----:B0-----:R-:W-:-:S01]  /*17d60*/  FADD.FTZ R12, R32, R45 ;  /* 0x0000002d200c7221 */ /* 0x001fc20000010000 */
[----:B------:R-:W-:-:S03]  /*17d70*/  FADD.FTZ R74, R74, R49 ;  /* 0x000000314a4a7221 */ /* 0x000fc60000010000 */
[----:B------:R-:W-:Y:S01]  /*17d80*/  FADD.FTZ R12, R47, R12 ;  /* 0x0000000c2f0c7221 */ /* 0x000fe20000010000 */
[----:B------:R-:W-:-:S02]  /*17d90*/  FADD.FTZ R53, R53, R74 ;  /* 0x0000004a35357221 */ /* 0x000fc40000010000 */
[----:B------:R-:W0:Y:S01]  /*17da0*/  MUFU.EX2 R29, R29 ;  /* 0x0000001d001d7308 */ /* 0x000e220000000800 */
[----:B--2---:R-:W-:-:S07]  /*17db0*/  FADD.FTZ R13, R237, R12 ;  /* 0x0000000ced0d7221 */ /* 0x004fce0000010000 */
        /* <DEDUP_REMOVED lines=32> */
[----:B------:R-:W-:Y:S01]  /*17fc0*/  MUFU.EX2 R41, R41 ;  /* 0x0000002900297308 */ /* 0x000fe20000000800 */
[----:B0-----:R-:W-:-:S01]  /*17fd0*/  FADD.FTZ R26, R34, R31 ;  /* 0x0000001f221a7221 */ /* 0x001fc20000010000 */
[----:B------:R-:W-:-:S06]  /*17fe0*/  FADD.FTZ R33, R33, R82 ;  /* 0x0000005221217221 */ /* 0x000fcc0000010000 */
[----:B------:R-:W0:Y:S01]  /*17ff0*/  MUFU.EX2 R12, R39 ;  /* 0x00000027000c7308 */ /* 0x000e220000000800 */
[----:B--2---:R-:W-:-:S01]  /*18000*/  FADD.FTZ R26, R35, R26 ;  /* 0x0000001a231a7221 */ /* 0x004fc20000010000 */
[----:B0-----:R-:W-:-:S03]  /*18010*/  F2FP.SATFINITE.E4M3.F32.PACK_AB_MERGE_C R13, R12, R41, RZ ;  /* 0x000000290c0d723e */ /* 0x001fc600048070ff */
[----:B------:R-:W-:Y:S01]  /*18020*/  FADD.FTZ R41, R41, R26 ;  /* 0x0000001a29297221 */ /* 0x000fe20000010000 */
[----:B------:R-:W-:Y:S01]  /*18030*/  F2FP.SATFINITE.E4M3.F32.PACK_AB_MERGE_C R203, R35, R34, R13 ;  /* 0x0000002223cb723e */ /* 0x000fe2000480700d */
[----:B------:R-:W-:Y:S02]  /*18040*/  FADD.FTZ R13, R84, R33 ;  /* 0x00000021540d7221 */ /* 0x000fe40000010000 */
[----:B------:R-:W-:-:S01]  /*18050*/  FADD.FTZ R21, R12, R41 ;  /* 0x000000290c157221 */ /* 0x000fc20000010000 */
[----:B------:R-:W-:Y:S02]  /*18060*/  VIADD R12, R139, 0xfffffffe ;  /* 0xfffffffe8b0c7836 */ /* 0x000fe40000000000 */
[----:B------:R0:W-:Y:S04]  /*18070*/  STL [R1+0xc], R13 ;  /* 0x00000c0d01007387 */ /* 0x0001e80000100800 */
[----:B------:R1:W-:Y:S01]  /*18080*/  STL [R1+0x8], R21 ;  /* 0x0000081501007387 */ /* 0x0003e20000100800 */
[----:B0-----:R-:W-:Y:S01]  /*18090*/  IMAD.IADD R13, R137, 0x1, R14 ;  /* 0x00000001890d7824 */ /* 0x001fe200078e020e */
        /* <DEDUP_REMOVED lines=12> */
.L_x_6784:
[----:B------:R-:W-:-:S13]  /*18160*/  ISETP.NE.AND P2, PT, R15, 0x1, PT ;  /* 0x000000010f00780c */ /* 0x000fda0003f45270 */
[----:B------:R-:W0:Y:S02]  /*18170*/  @P2 LDC.64 R24, c[0x0][0x9e8] ;  /* 0x00027a00ff182b82 */ /* 0x000e240000000a00 */
[----:B0-----:R-:W-:-:S05]  /*18180*/  @P2 IMAD.HI.U32 R24, R14, R24, RZ ;  /* 0x000000180e182227 */ /* 0x001fca00078e00ff */
[----:B------:R-:W-:-:S07]  /*18190*/  @P2 SHF.R.U32.HI R14, RZ, R25, R24 ;  /* 0x00000019ff0e2219 */ /* 0x000fce0000011618 */
.L_x_6785:
[----:B------:R-:W-:Y:S05]  /*181a0*/  BSYNC B0 ;  /* 0x0000000000007941 */ /* 0x000fea0003800000 */
.L_x_6783:
[----:B------:R-:W-:-:S05]  /*181b0*/  IMAD R14, R14, R15, R15 ;  /* 0x0000000f0e0e7224 */ /* 0x000fca00078e020f */
[----:B------:R-:W-:-:S07]  /*181c0*/  VIMNMX R13, R13, R14, PT ;  /* 0x0000000e0d0d7248 */ /* 0x000fce0003fe0100 */
.L_x_6782:
[----:B-1----:R-:W2:Y:S01]  /*181d0*/  LDL R21, [R1+0x60] ;  /* 0x0000600001157983 */ /* 0x002ea20000100800 */
[----:B------:R-:W-:Y:S01]  /*181e0*/  IMAD.MOV.U32 R14, RZ, RZ, RZ ;  /* 0x000000ffff0e7224 */ /* 0x000fe200078e00ff */
[----:B------:R-:W-:Y:S01]  /*181f0*/  CS2R R86, SRZ ;  /* 0x0000000000567805 */ /* 0x000fe2000001ff00 */
[----:B------:R-:W-:Y:S01]  /*18200*/  IMAD.MOV.U32 R15, RZ, RZ, R13 ;  /* 0x000000ffff0f7224 */ /* 0x000fe200078e000d */
[----:B------:R-:W-:Y:S02]  /*18210*/  CS2R R84, SRZ ;  /* 0x0000000000547805 */ /* 0x000fe4000001ff00 */
[----:B------:R-:W-:Y:S02]  /*18220*/  CS2R R82, SRZ ;  /* 0x0000000000527805 */ /* 0x000fe4000001ff00 */
[----:B------:R-:W-:Y:S01]  /*18230*/  CS2R R80, SRZ ;  /* 0x0000000000507805 */ /* 0x000fe2000001ff00 */
[----:B------:R-:W-:Y:S01]  /*18240*/  IMAD.HI R13, R13, -0x6db6db6d, R14 ;  /* 0x924924930d0d7827 */ /* 0x000fe200078e020e */
[----:B------:R-:W-:-:S02]  /*18250*/  CS2R R78, SRZ ;  /* 0x00000000004e7805 */ /* 0x000fc4000001ff00 */
[----:B------:R-:W-:Y:S02]  /*18260*/  CS2R R76, SRZ ;  /* 0x00000000004c7805 */ /* 0x000fe4000001ff00 */
[----:B------:R-:W-:Y:S02]  /*18270*/  CS2R R74, SRZ ;  /* 0x00000000004a7805 */ /* 0x000fe4000001ff00 */
        /* <DEDUP_REMOVED lines=27> */
[----:B--2---:R-:W-:-:S04]  /*18430*/  VIMNMX R21, R21, R14, !PT ;  /* 0x0000000e15157248 */ /* 0x004fc80007fe0100 */
[----:B------:R-:W-:Y:S01]  /*18440*/  ISETP.GE.AND P2, PT, R12, R21, PT ;  /* 0x000000150c00720c */ /* 0x000fe20003f46270 */
[----:B------:R0:W-:-:S12]  /*18450*/  STL [R1+0x50], R21 ;  /* 0x0000501501007387 */ /* 0x0001d80000100800 */
[----:B0-----:R-:W-:Y:S05]  /*18460*/  @!P2 BRA `(.L_x_6786) ;  /* 0x0000006400d0a947 */ /* 0x001fea0003800000 */
[----:B------:R-:W-:Y:S02]  /*18470*/  IMAD.IADD R13, R136, 0x1, R233 ;  /* 0x00000001880d7824 */ /* 0x000fe400078e02e9 */
[----:B------:R-:W-:Y:S02]  /*18480*/  IMAD.MOV.U32 R87, RZ, RZ, RZ ;  /* 0x000000ffff577224 */ /* 0x000fe400078e00ff */
[----:B------:R-:W-:Y:S01]  /*18490*/  VIADD R236, R13, 0x8 ;  /* 0x000000080dec7836 */ /* 0x000fe20000000000 */
[----:B------:R0:W-:Y:S06]  /*184a0*/  STL [R1+0x4c], R13 ;  /* 0x00004c0d01007387 */ /* 0x0001ec0000100800 */
.L_x_6805:
[----:B------:R-:W2:Y:S01]  /*184b0*/  LDL R14, [R1+0x40] ;  /* 0x00004000010e7983 */ /* 0x000ea20000100800 */
[----:B0-----:R-:W-:Y:S01]  /*184c0*/  VIADD R13, R231, 0x1 ;  /* 0x00000001e70d7836 */ /* 0x001fe20000000000 */
[----:B------:R-:W-:Y:S05]  /*184d0*/  YIELD ;  /* 0x0000000000007946 */ /* 0x000fea0003800000 */
[----:B------:R-:W-:-:S04]  /*184e0*/  ISETP.NE.AND P3, PT, R13, 0x2, PT ;  /* 0x000000020d00780c */ /* 0x000fc80003f65270 */
[----:B------:R-:W-:Y:S02]  /*184f0*/  SEL R237, RZ, 0x1, P3 ;  /* 0x00000001ffed7807 */ /* 0x000fe40001800000 */
[----:B------:R-:W-:Y:S02]  /*18500*/  SEL R13, R13, RZ, P3 ;  /* 0x000000ff0d0d7207 */ /* 0x000fe40001800000 */
[----:B------:R-:W-:Y:S02]  /*18510*/  LOP3.LUT R237, R234, R237, RZ, 0x3c, !PT ;  /* 0x000000edeaed7212 */ /* 0x000fe400078e3cff */
[----:B--2---:R-:W-:-:S13]  /*18520*/  ISETP.NE.AND P2, PT, R14, RZ, PT ;  /* 0x000000ff0e00720c */ /* 0x004fda0003f45270 */
[----:B------:R-:W-:Y:S05]  /*18530*/  @P2 BRA `(.L_x_6787) ;  /* 0x0000000000302947 */ /* 0x000fea0003800000 */
[----:B------:R-:W-:Y:S05]  /*18540*/  @!P0 BRA `(.L_x_6788) ;  /* 0x0000000000048947 */ /* 0x000fea0003800000 */
[----:B------:R-:W-:Y:S01]  /*18550*/  BPT.TRAP 0x1 ;  /* 0x000000040000795c */ /* 0x000fe20000300000 */
.L_x_6788:
[----:B------:R-:W-:Y:S01]  /*18560*/  IMAD R15, R13, 0x8, R18 ;  /* 0x000000080d0f7824 */ /* 0x000fe200078e0212 */
[----:B------:R-:W-:-:S04]  /*18570*/  SHF.L.U32 R14, R237, 0x1f, RZ ;  /* 0x0000001fed0e7819 */ /* 0x000fc800000006ff */
[----:B------:R0:W1:Y:S01]  /*18580*/  SYNCS.PHASECHK.TRANS64.TRYWAIT P3, [R15+URZ+0x2e830], R14 ;  /* 0x02e8300e0f0075a7 */ /* 0x000062000806017f */
[----:B------:R-:W-:Y:S05]  /*18590*/  @!P0 BRA `(.L_x_6789) ;  /* 0x0000000000048947 */ /* 0x000fea0003800000 */
[----:B------:R-:W-:Y:S01]  /*185a0*/  BPT.TRAP 0x1 ;  /* 0x000000040000795c */ /* 0x000fe20000300000 */
.L_x_6789:
[----:B------:R-:W-:Y:S04]  /*185b0*/  BSSY B0, `(.L_x_6787) ;  /* 0x0000004000007945 */ /* 0x000fe80003800000 */
[----:B-1----:R-:W-:Y:S05]  /*185c0*/  @P3 BRA `(.L_x_6790) ;  /* 0x0000000000083947 */ /* 0x002fea0003800000 */
[----:B------:R-:W1:Y:S02]  /*185d0*/  SYNCS.PHASECHK.TRANS64.TRYWAIT P3, [R15+URZ+0x2e830], R14 ;  /* 0x02e8300e0f0075a7 */ /* 0x000e64000806017f */
[----:B-1----:R-:W-:Y:S05]  /*185e0*/  @!P3 BRA `(.L_x_6791) ;  /* 0x000001c000b8b947 */ /* 0x002fea0003800000 */
.L_x_6790:
[----:B------:R-:W-:Y:S05]  /*185f0*/  BSYNC B0 ;  /* 0x0000000000007941 */ /* 0x000fea0003800000 */
.L_x_6787:
[----:B------:R-:W2:Y:S01]  /*18600*/  LDL R20, [R1+0x48] ;  /* 0x0000480001147983 */ /* 0x000ea20000100800 */
[----:B------:R-:W-:Y:S05]  /*18610*/  WARPSYNC.ALL ;  /* 0x0000000000007948 */ /* 0x000fea0003800000 */
[----:B01----:R-:W0:Y:S01]  /*18620*/  S2R R14, SR_TID.X ;  /* 0x00000000000e7919 */ /* 0x003e220000002100 */
[----:B------:R-:W-:Y:S01]  /*18630*/  IMAD.MOV.U32 R89, RZ, RZ, 0x40000040 ;  /* 0x40000040ff597424 */ /* 0x000fe200078e00ff */
[C---:B------:R-:W-:Y:S01]  /*18640*/  R2UR UR12, R8.reuse ;  /* 0x00000000080c72ca */ /* 0x040fe200000e0000 */
[----:B------:R-:W-:Y:S01]  /*18650*/  IMAD.MOV.U32 R15, RZ, RZ, 0x40000040 ;  /* 0x40000040ff0f7424 */ /* 0x000fe200078e00ff */
[----:B------:R-:W-:Y:S01]  /*18660*/  R2UR UR13, R9 ;  /* 0x00000000090d72ca */ /* 0x000fe200000e0000 */
[----:B------:R-:W-:Y:S01]  /*18670*/  IMAD.MOV.U32 R21, RZ, RZ, 0x40000040 ;  /* 0x40000040ff157424 */ /* 0x000fe200078e00ff */
[----:B------:R-:W-:Y:S01]  /*18680*/  R2UR UR15, R89 ;  /* 0x00000000590f72ca */ /* 0x000fe200000e0000 */
[----:B------:R-:W-:Y:S01]  /*18690*/  STL [R1+0xc8], R25 ;  /* 0x0000c81901007387 */ /* 0x000fe20000100800 */
        /* <DEDUP_REMOVED lines=8> */
[----:B------:R-:W-:-:S02]  /*18720*/  R2UR UR11, R21 ;  /* 0x00000000150b72ca */ /* 0x000fc400000e0000 */
[----:B------:R-:W-:Y:S01]  /*18730*/  R2UR UR25, R15 ;  /* 0x000000000f1972ca */ /* 0x000fe200000e0000 */
[----:B------:R-:W-:Y:S01]  /*18740*/  STL [R1+0xbc], R22 ;  /* 0x0000bc1601007387 */ /* 0x000fe20000100800 */
[C---:B------:R-:W-:Y:S02]  /*18750*/  R2UR UR27, R21.reuse ;  /* 0x00000000151b72ca */ /* 0x040fe400000e0000 */
[----:B------:R-:W-:Y:S01]  /*18760*/  R2UR UR29, R21 ;  /* 0x00000000151d72ca */ /* 0x000fe200000e0000 */
[----:B------:R-:W-:Y:S01]  /*18770*/  STL [R1+0xb8], R19 ;  /* 0x0000b81301007387 */ /* 0x000fe20000100800 */
[----:B------:R-:W-:Y:S02]  /*18780*/  R2UR UR31, R91 ;  /* 0x000000005b1f72ca */ /* 0x000fe400000e0000 */
[----:B------:R-:W-:Y:S01]  /*18790*/  R2UR UR39, R15 ;  /* 0x000000000f2772ca */ /* 0x000fe200000e0000 */
[----:B------:R-:W-:Y:S01]  /*187a0*/  STL [R1+0xb4], R18 ;  /* 0x0000b41201007387 */ /* 0x000fe20000100800 */
[----:B------:R-:W-:-:S02]  /*187b0*/  R2UR UR36, R8 ;  /* 0x00000000082472ca */ /* 0x000fc400000e0000 */
[----:B------:R-:W-:Y:S01]  /*187c0*/  R2UR UR37, R9 ;  /* 0x00000000092572ca */ /* 0x000fe200000e0000 */
[----:B------:R-:W-:Y:S01]  /*187d0*/  STL [R1+0xb0], R17 ;  /* 0x0000b01101007387 */ /* 0x000fe20000100800 */
[----:B0-----:R-:W-:Y:S02]  /*187e0*/  SHF.R.U32.HI R14, RZ, 0x7, R14 ;  /* 0x00000007ff0e7819 */ /* 0x001fe4000001160e */
[----:B------:R-:W-:Y:S01]  /*187f0*/  R2UR UR47, R21 ;  /* 0x00000000152f72ca */ /* 0x000fe200000e0000 */
[----:B------:R-:W-:Y:S01]  /*18800*/  STL [R1+0xac], R16 ;  /* 0x0000ac1001007387 */ /* 0x000fe20000100800 */
[----:B------:R-:W-:Y:S01]  /*18810*/  R2UR UR44, R8 ;  /* 0x00000000082c72ca */ /* 0x000fe200000e0000 */
[----:B------:R-:W-:Y:S01]  /*18820*/  VIADD R92, R14, 0x8 ;  /* 0x000000080e5c7836 */ /* 0x000fe20000000000 */
[----:B------:R-:W-:Y:S01]  /*18830*/  R2UR UR45, R9 ;  /* 0x00000000092d72ca */ /* 0x000fe200000e0000 */
[----:B------:R-:W-:Y:S01]  /*18840*/  STL [R1+0xa8], R12 ;  /* 0x0000a80c01007387 */ /* 0x000fe20000100800 */
[----:B------:R-:W-:-:S02]  /*18850*/  R2UR UR19, R15 ;  /* 0x000000000f1372ca */ /* 0x000fc400000e0000 */
[----:B------:R-:W-:Y:S01]  /*18860*/  R2UR UR5, R15 ;  /* 0x000000000f0572ca */ /* 0x000fe200000e0000 */
[----:B------:R0:W-:Y:S01]  /*18870*/  BAR.SYNC.DEFER_BLOCKING R92, 0x100 ;  /* 0x0004005c0000751d */ /* 0x0001e20000010000 */
[----:B------:R-:W-:Y:S01]  /*18880*/  IMAD.MOV.U32 R15, RZ, RZ, 0x40000040 ;  /* 0x40000040ff0f7424 */ /* 0x000fe200078e00ff */
[----:B------:R-:W-:Y:S02]  /*18890*/  R2UR UR17, R21 ;  /* 0x00000000151172ca */ /* 0x000fe400000e0000 */
[C---:B------:R-:W-:Y:S02]  /*188a0*/  R2UR UR9, R91.reuse ;  /* 0x000000005b0972ca */ /* 0x040fe400000e0000 */
[----:B------:R-:W-:Y:S01]  /*188b0*/  R2UR UR33, R91 ;  /* 0x000000005b2172ca */ /* 0x000fe200000e0000 */
[----:B------:R-:W-:Y:S01]  /*188c0*/  STL [R1+0xa4], R3 ;  /* 0x0000a40301007387 */ /* 0x000fe20000100800 */
[----:B------:R-:W-:-:S03]  /*188d0*/  R2UR UR59, R89 ;  /* 0x00000000593b72ca */ /* 0x000fc600000e0000 */
[----:B------:R1:W-:Y:S04]  /*188e0*/  STL [R1+0xa0], R2 ;  /* 0x0000a00201007387 */ /* 0x0003e80000100800 */
[----:B------:R3:W-:Y:S01]  /*188f0*/  STL [R1+0x9c], R0 ;  /* 0x00009c0001007387 */ /* 0x0007e20000100800 */
[----:B-1----:R-:W-:Y:S01]  /*18900*/  MOV R2, UR7 ;  /* 0x0000000700027c02 */ /* 0x002fe20008000f00 */
[----:B------:R-:W-:Y:S01]  /*18910*/  UMOV UR7, UR11 ;  /* 0x0000000b00077c82 */ /* 0x000fe20008000000 */
[----:B------:R-:W-:Y:S01]  /*18920*/  WARPGROUP.ARRIVE ;  /* 0x00000000000079c5 */ /* 0x000fe20000000000 */
[----:B------:R-:W-:Y:S01]  /*18930*/  R2UR UR11, R91 ;  /* 0x000000005b0b72ca */ /* 0x000fe200000e0000 */
[----:B------:R-:W-:Y:S01]  /*18940*/  IMAD.MOV.U32 R91, RZ, RZ, 0x40000040 ;  /* 0x40000040ff5b7424 */ /* 0x000fe200078e00ff */
[----:B------:R-:W-:Y:S01]  /*18950*/  MOV R19, UR7 ;  /* 0x0000000700137c02 */ /* 0x000fe20008000f00 */
[----:B------:R-:W-:Y:S01]  /*18960*/  UMOV UR7, UR29 ;  /* 0x0000001d00077c82 */ /* 0x000fe20008000000 */
[----:B------:R-:W-:-:S02]  /*18970*/  R2UR UR29, R9 ;  /* 0x00000000091d72ca */ /* 0x000fc400000e0000 */
[----:B------:R-:W-:Y:S01]  /*18980*/  MOV R96, UR7 ;  /* 0x0000000700607c02 */ /* 0x000fe20008000f00 */
[----:B------:R-:W-:Y:S01]  /*18990*/  UMOV UR7, UR9 ;  /* 0x0000000900077c82 */ /* 0x000fe20008000000 */
[----:B------:R-:W-:Y:S02]  /*189a0*/  R2UR UR9, R9 ;  /* 0x00000000090972ca */ /* 0x000fe400000e0000 */
[----:B------:R-:W-:-:S03]  /*189b0*/  R2UR UR43, R91 ;  /* 0x000000005b2b72ca */ /* 0x000fc600000e0000 */
[----:B------:R-:W-:Y:S01]  /*189c0*/  MOV R12, UR11 ;  /* 0x0000000b000c7c02 */ /* 0x000fe20008000f00 */
[----:B------:R-:W-:Y:S01]  /*189d0*/  UMOV UR11, UR25 ;  /* 0x00000019000b7c82 */ /* 0x000fe20008000000 */
[----:B------:R-:W-:Y:S02]  /*189e0*/  R2UR UR25, R9 ;  /* 0x00000000091972ca */ /* 0x000fe400000e0000 */
[----:B------:R-:W-:Y:S01]  /*189f0*/  MOV R23, UR11 ;  /* 0x0000000b00177c02 */ /* 0x000fe20008000f00 */
[----:B------:R-:W-:Y:S01]  /*18a00*/  UMOV UR11, UR19 ;  /* 0x00000013000b7c82 */ /* 0x000fe20008000000 */
[----:B------:R-:W-:Y:S01]  /*18a10*/  R2UR UR19, R15 ;  /* 0x000000000f1372ca */ /* 0x000fe200000e0000 */
[----:B------:R-:W-:Y:S01]  /*18a20*/  IMAD.MOV.U32 R15, RZ, RZ, 0x40000040 ;  /* 0x40000040ff0f7424 */ /* 0x000fe200078e00ff */
[----:B------:R-:W-:Y:S01]  /*18a30*/  MOV R94, UR11 ;  /* 0x0000000b005e7c02 */ /* 0x000fe20008000f00 */
[----:B------:R-:W-:Y:S01]  /*18a40*/  UMOV UR11, UR5 ;  /* 0x00000005000b7c82 */ /* 0x000fe20008000000 */
[----:B------:R-:W-:Y:S01]  /*18a50*/  R2UR UR5, R11 ;  /* 0x000000000b0572ca */ /* 0x000fe200000e0000 */
[----:B--2---:R-:W-:-:S04]  /*18a60*/  IMAD R88, R13, 0x700, R20 ;  /* 0x000007000d587824 */ /* 0x004fc800078e0214 */
        /* <DEDUP_REMOVED lines=13> */
[----:B------:R-:W-:Y:S01]  /*18b40*/  QGMMA.64x32x32.F32.E4M3.E4M3 R184, gdesc[UR12], RZ, !UPT, gsb0 ;  /* 0x006000000cb879f3 */ /* 0x000fe2000c0008ff */
        /* <DEDUP_REMOVED lines=18> */
[----:B------:R-:W-:Y:S01]  /*18c70*/  VIADD R20, R88, 0x204 ;  /* 0x0000020458147836 */ /* 0x000fe20000000000 */
[----:B------:R-:W-:-:S02]  /*18c80*/  R2UR UR12, R10 ;  /* 0x000000000a0c72ca */ /* 0x000fc400000e0000 */
[----:B------:R-:W-:Y:S01]  /*18c90*/  R2UR UR6, R14 ;  /* 0x000000000e0672ca */ /* 0x000fe200000e0000 */
[----:B------:R-:W-:Y:S01]  /*18ca0*/  VIADD R14, R88, 0x304 ;  /* 0x00000304580e7836 */ /* 0x000fe20000000000 */
[----:B------:R-:W-:Y:S01]  /*18cb0*/  R2UR UR14, R20 ;  /* 0x00000000140e72ca */ /* 0x000fe200000e0000 */
[----:B------:R-:W-:Y:S01]  /*18cc0*/  VIADD R20, R88, 0x404 ;  /* 0x0000040458147836 */ /* 0x000fe20000000000 */
[----:B------:R-:W-:Y:S02]  /*18cd0*/  R2UR UR13, R11 ;  /* 0x000000000b0d72ca */ /* 0x000fe400000e0000 */
[----:B------:R-:W-:Y:S01]  /*18ce0*/  MOV R17, UR15 ;  /* 0x0000000f00117c02 */ /* 0x000fe20008000f00 */
[----:B------:R-:W-:Y:S02]  /*18cf0*/  UMOV UR15, UR33 ;  /* 0x00000021000f7c82 */ /* 0x000fe40008000000 */
[----:B------:R-:W-:Y:S01]  /*18d00*/  MOV R25, UR15 ;  /* 0x0000000f00197c02 */ /* 0x000fe20008000f00 */
[----:B------:R-:W-:-:S03]  /*18d10*/  UMOV UR15, UR17 ;  /* 0x00000011000f7c82 */ /* 0x000fc60008000000 */
[----:B---3--:R-:W-:Y:S01]  /*18d20*/  MOV R0, UR6 ;  /* 0x0000000600007c02 */ /* 0x008fe20008000f00 */
[----:B------:R-:W-:Y:S01]  /*18d30*/  UMOV UR6, UR10 ;  /* 0x0000000a00067c82 */ /* 0x000fe20008000000 */
[----:B------:R-:W-:Y:S01]  /*18d40*/  R2UR UR10, R90 ;  /* 0x000000005a0a72ca */ /* 0x000fe200000e0000 */
[----:B------:R-:W-:Y:S01]  /*18d50*/  VIADD R90, R88, 0x206 ;  /* 0x00000206585a7836 */ /* 0x000fe20000000000 */
[----:B------:R-:W-:Y:S01]  /*18d60*/  MOV R18, UR6 ;  /* 0x0000000600127c02 */ /* 0x000fe20008000f00 */
[----:B------:R-:W-:Y:S01]  /*18d70*/  UMOV UR6, UR28 ;  /* 0x0000001c00067c82 */ /* 0x000fe20008000000 */
[C---:B------:R-:W-:Y:S02]  /*18d80*/  R2UR UR28, R8.reuse ;  /* 0x00000000081c72ca */ /* 0x040fe400000e0000 */
[----:B------:R-:W-:Y:S01]  /*18d90*/  MOV R95, UR6 ;  /* 0x00000006005f7c02 */ /* 0x000fe20008000f00 */
[----:B------:R-:W-:Y:S01]  /*18da0*/  UMOV UR6, UR8 ;  /* 0x0000000800067c82 */ /* 0x000fe20008000000 */
[----:B------:R-:W-:-:S02]  /*18db0*/  R2UR UR8, R8 ;  /* 0x00000000080872ca */ /* 0x000fc400000e0000 */
[----:B------:R-:W-:Y:S02]  /*18dc0*/  R2UR UR42, R90 ;  /* 0x000000005a2a72ca */ /* 0x000fe400000e0000 */
[----:B------:R-:W-:Y:S01]  /*18dd0*/  MOV R16, UR14 ;  /* 0x0000000e00107c02 */ /* 0x000fe20008000f00 */
[----:B------:R-:W-:Y:S01]  /*18de0*/  UMOV UR14, UR32 ;  /* 0x00000020000e7c82 */ /* 0x000fe20008000000 */
[----:B------:R-:W-:Y:S01]  /*18df0*/  MOV R3, UR10 ;  /* 0x0000000a00037c02 */ /* 0x000fe20008000f00 */
[----:B------:R-:W-:Y:S01]  /*18e00*/  UMOV UR10, UR24 ;  /* 0x00000018000a7c82 */ /* 0x000fe20008000000 */
[----:B------:R-:W-:Y:S02]  /*18e10*/  R2UR UR24, R8 ;  /* 0x00000000081872ca */ /* 0x000fe400000e0000 */
[----:B------:R-:W-:Y:S01]  /*18e20*/  MOV R22, UR10 ;  /* 0x0000000a00167c02 */ /* 0x000fe20008000f00 */
[----:B------:R-:W-:Y:S01]  /*18e30*/  UMOV UR10, UR18 ;  /* 0x00000012000a7c82 */ /* 0x000fe20008000000 */
[----:B------:R-:W-:Y:S01]  /*18e40*/  R2UR UR18, R14 ;  /* 0x000000000e1272ca */ /* 0x000fe200000e0000 */
[----:B------:R-:W-:Y:S01]  /*18e50*/  VIADD R14, R88, 0x504 ;  /* 0x00000504580e7836 */ /* 0x000fe20000000000 */
[----:B------:R-:W-:Y:S01]  /*18e60*/  MOV R93, UR10 ;  /* 0x0000000a005d7c02 */ /* 0x000fe20008000f00 */
[----:B------:R-:W-:-:S02]  /*18e70*/  WARPGROUP.DEPBAR.LE gsb0, 0x0 ;  /* 0x00008000000079c5 */ /* 0x000fc40000010000 */
[----:B------:R-:W-:Y:S01]  /*18e80*/  WARPGROUP.ARRIVE ;  /* 0x00000000000079c5 */ /* 0x000fe20000000000 */
[----:B------:R-:W-:Y:S01]  /*18e90*/  UMOV UR10, UR4 ;  /* 0x00000004000a7c82 */ /* 0x000fe20008000000 */
[----:B------:R-:W-:Y:S02]  /*18ea0*/  R2UR UR4, R10 ;  /* 0x000000000a0472ca */ /* 0x000fe400000e0000 */
[----:B------:R-:W-:Y:S01]  /*18eb0*/  MOV R24, UR14 ;  /* 0x0000000e00187c02 */ /* 0x000fe20008000f00 */
[----:B------:R-:W-:Y:S01]  /*18ec0*/  UMOV UR14, UR16 ;  /* 0x00000010000e7c82 */ /* 0x000fe20008000000 */
[----:B------:R-:W-:Y:S01]  /*18ed0*/  QGMMA.64x32x32.F32.E4M3.E4M3 R168, gdesc[UR20], RZ, !UPT, gsb0 ;  /* 0x0060000014a879f3 */ /* 0x000fe2000c0008ff */
        /* <DEDUP_REMOVED lines=30> */
[----:B------:R-:W-:Y:S01]  /*190c0*/  IMAD.MOV.U32 R20, RZ, RZ, R96 ;  /* 0x000000ffff147224 */ /* 0x000fe200078e0060 */
[----:B------:R-:W-:Y:S01]  /*190d0*/  R2UR UR51, R21 ;  /* 0x00000000153372ca */ /* 0x000fe200000e0000 */
[----:B------:R-:W-:Y:S01]  /*190e0*/  IMAD.MOV.U32 R21, RZ, RZ, R95 ;  /* 0x000000ffff157224 */ /* 0x000fe200078e005f */
[----:B------:R-:W-:Y:S02]  /*190f0*/  WARPGROUP.DEPBAR.LE gsb0, 0x0 ;  /* 0x00008000000079c5 */ /* 0x000fe40000010000 */
[----:B------:R-:W-:-:S06]  /*19100*/  WARPGROUP.ARRIVE ;  /* 0x00000000000079c5 */ /* 0x000fcc0000000000 */
[----:B------:R-:W-:Y:S01]  /*19110*/  QGMMA.64x32x32.F32.E4M3.E4M3 R104, gdesc[UR44], RZ, !UPT, gsb0 ;  /* 0x006000002c6879f3 */ /* 0x000fe2000c0008ff */
[----:B------:R-:W-:Y:S01]  /*19120*/  R2UR UR46, R14 ;  /* 0x000000000e2e72ca */ /* 0x000fe200000e0000 */
[C---:B------:R-:W-:Y:S01]  /*19130*/  VIADD R14, R88.reuse, 0x506 ;  /* 0x00000506580e7836 */ /* 0x040fe20000000000 */
[----:B------:R-:W-:Y:S01]  /*19140*/  R2UR UR47, R15 ;  /* 0x000000000f2f72ca */ /* 0x000fe200000e0000 */
[----:B------:R-:W-:Y:S02]  /*19150*/  IMAD.MOV.U32 R15, RZ, RZ, 0x40000040 ;  /* 0x40000040ff0f7424 */ /* 0x000fe400078e00ff */
[----:B------:R-:W-:Y:S01]  /*19160*/  VIADD R88, R88, 0x606 ;  /* 0x0000060658587836 */ /* 0x000fe20000000000 */
[----:B------:R-:W-:Y:S01]  /*19170*/  R2UR UR54, R14 ;  /* 0x000000000e3672ca */ /* 0x000fe200000e0000 */
[----:B------:R-:W-:Y:S01]  /*19180*/  IMAD.MOV.U32 R14, RZ, RZ, R94 ;  /* 0x000000ffff0e7224 */ /* 0x000fe200078e005e */
[----:B------:R-:W-:Y:S01]  /*19190*/  R2UR UR55, R15 ;  /* 0x000000000f3772ca */ /* 0x000fe200000e0000 */
[----:B------:R-:W-:Y:S01]  /*191a0*/  IMAD.MOV.U32 R15, RZ, RZ, R93 ;  /* 0x000000ffff0f7224 */ /* 0x000fe200078e005d */
[----:B------:R-:W-:Y:S01]  /*191b0*/  R2UR UR58, R88 ;  /* 0x00000000583a72ca */ /* 0x000fe200000e0000 */
[----:B------:R-:W-:-:S02]  /*191c0*/  WARPGROUP.DEPBAR.LE gsb0, 0x0 ;  /* 0x00008000000079c5 */ /* 0x000fc40000010000 */
[----:B0-----:R-:W-:-:S06]  /*191d0*/  WARPGROUP.ARRIVE ;  /* 0x00000000000079c5 */ /* 0x001fcc0000000000 */
[----:B------:R-:W-:Y:S01]  /*191e0*/  QGMMA.64x32x32.F32.E4M3.E4M3 R88, gdesc[UR8], RZ, !UPT, gsb0 ;  /* 0x00600000085879f3 */ /* 0x000fe2000c0008ff */
        /* <DEDUP_REMOVED lines=73> */
[C---:B------:R-:W-:Y:S02]  /*19680*/  R2UR UR24, R6.reuse ;  /* 0x00000000061872ca */ /* 0x040fe400000e0000 */
[C---:B------:R-:W-:Y:S01]  /*19690*/  R2UR UR25, R7.reuse ;  /* 0x00000000071972ca */ /* 0x040fe200000e0000 */
        /* <DEDUP_REMOVED lines=53> */
[----:B------:R-:W-:Y:S03]  /*199f0*/  QGMMA.64x32x32.F32.E4M3.E4M3 R88, gdesc[UR56], R88, gsb0 ;  /* 0x00600000385879f3 */ /* 0x000fe60008000858 */
[----:B------:R-:W-:Y:S02]  /*19a00*/  WARPGROUP.DEPBAR.LE gsb0, 0x0 ;  /* 0x00008000000079c5 */ /* 0x000fe40000010000 */
[----:B0-----:R-:W-:Y:S05]  /*19a10*/  @P2 BRA `(.L_x_6792) ;  /* 0x0000000000282947 */ /* 0x001fea0003800000 */
[----:B------:R-:W-:Y:S05]  /*19a20*/  @!P0 BRA `(.L_x_6793) ;  /* 0x0000000000048947 */ /* 0x000fea0003800000 */
[----:B------:R-:W-:Y:S01]  /*19a30*/  BPT.TRAP 0x1 ;  /* 0x000000040000795c */ /* 0x000fe20000300000 */
.L_x_6793:
[----:B------:R-:W-:Y:S01]  /*19a40*/  SHF.L.U32 R14, R234, 0x1f, RZ ;  /* 0x0000001fea0e7819 */ /* 0x000fe200000006ff */
[----:B-----5:R-:W-:-:S04]  /*19a50*/  IMAD R15, R231, 0x8, R18 ;  /* 0x00000008e70f7824 */ /* 0x020fc800078e0212 */
[----:B------:R0:W1:Y:S01]  /*19a60*/  SYNCS.PHASECHK.TRANS64.TRYWAIT P2, [R15+URZ+0x2e850], R14 ;  /* 0x02e8500e0f0075a7 */ /* 0x000062000804017f */
[----:B------:R-:W-:Y:S05]  /*19a70*/  @!P0 BRA `(.L_x_6794) ;  /* 0x0000000000048947 */ /* 0x000fea0003800000 */
[----:B------:R-:W-:Y:S01]  /*19a80*/  BPT.TRAP 0x1 ;  /* 0x000000040000795c */ /* 0x000fe20000300000 */
.L_x_6794:
[----:B-1----:R-:W-:Y:S05]  /*19a90*/  @P2 BRA `(.L_x_6792) ;  /* 0x0000000000082947 */ /* 0x002fea0003800000 */
[----:B------:R-:W1:Y:S02]  /*19aa0*/  SYNCS.PHASECHK.TRANS64.TRYWAIT P2, [R15+URZ+0x2e850], R14 ;  /* 0x02e8500e0f0075a7 */ /* 0x000e64000804017f */
[----:B-1----:R-:W-:Y:S05]  /*19ab0*/  @!P2 BRA `(.L_x_6795) ;  /* 0x000001ac0098a947 */ /* 0x002fea0003800000 */
.L_x_6792:
[----:B01---5:R-:W-:Y:S01]  /*19ac0*/  VIADD R14, R18, 0x400 ;  /* 0x00000400120e7836 */ /* 0x023fe20000000000 */
[----:B------:R-:W2:Y:S01]  /*19ad0*/  LDL R234, [R1+0x18] ;  /* 0x0000180001ea7983 */ /* 0x000ea20000100800 */
[----:B------:R-:W-:Y:S01]  /*19ae0*/  IMAD.MOV.U32 R15, RZ, RZ, -0x3ffffff0 ;  /* 0xc0000010ff0f7424 */ /* 0x000fe200078e00ff */
[----:B------:R-:W-:Y:S05]  /*19af0*/  WARPSYNC.ALL ;  /* 0x0000000000007948 */ /* 0x000fea0003800000 */
[----:B------:R-:W-:Y:S01]  /*19b00*/  SHF.R.U32.HI R14, RZ, 0x4, R14 ;  /* 0x00000004ff0e7819 */ /* 0x000fe2000001160e */
[----:B------:R-:W-:Y:S01]  /*19b10*/  WARPGROUP.ARRIVE ;  /* 0x00000000000079c5 */ /* 0x000fe20000000000 */
[----:B------:R-:W-:Y:S01]  /*19b20*/  R2UR UR7, R15 ;  /* 0x000000000f0772ca */ /* 0x000fe200000e0000 */
[----:B------:R-:W-:Y:S01]  /*19b30*/  IMAD.MOV.U32 R21, RZ, RZ, -0x3ffffff0 ;  /* 0xc0000010ff157424 */ /* 0x000fe200078e00ff */
[----:B------:R-:W-:Y:S01]  /*19b40*/  LOP3.LUT R14, R14, 0x3fff, RZ, 0xc0, !PT ;  /* 0x00003fff0e0e7812 */ /* 0x000fe200078ec0ff */
[----:B------:R-:W-:Y:S01]  /*19b50*/  ULDC UR5, c[0x0][0x9dc] ;  /* 0x0002770000057ab9 */ /* 0x000fe20000000800 */
[----:B------:R-:W-:Y:S01]  /*19b60*/  LOP3.LUT P2, RZ, R17, 0x100000, RZ, 0xc0, !PT ;  /* 0x0010000011ff7812 */ /* 0x000fe2000784c0ff */
[----:B------:R-:W-:Y:S01]  /*19b70*/  ULDC UR4, c[0x0][0x9e0] ;  /* 0x0002780000047ab9 */ /* 0x000fe20000000800 */
[----:B------:R-:W-:-:S05]  /*19b80*/  LOP3.LUT R14, R14, 0x10000, RZ, 0xfc, !PT ;  /* 0x000100000e0e7812 */ /* 0x000fca00078efcff */
[----:B------:R-:W-:-:S05]  /*19b90*/  IMAD R14, R231, 0x700, R14 ;  /* 0x00000700e70e7824 */ /* 0x000fca00078e020e */
[----:B------:R-:W-:-:S13]  /*19ba0*/  R2UR UR6, R14 ;  /* 0x000000000e0672ca */ /* 0x000fda00000e0000 */
[----:B------:R-:W-:Y:S01]  /*19bb0*/  QGMMA.64x128x32.F32.E4M3.E4M3 R24, R224, gdesc[UR4], R24, gsb0 ;  /* 0x01e00004e0187df3 */ /* 0x000fe20008000818 */
[----:B------:R-:W-:Y:S01]  /*19bc0*/  VIADD R20, R14, 0x100 ;  /* 0x000001000e147836 */ /* 0x000fe20000000000 */
[----:B------:R-:W-:-:S04]  /*19bd0*/  R2UR UR7, R21 ;  /* 0x00000000150772ca */ /* 0x000fc800000e0000 */
[----:B------:R-:W-:Y:S01]  /*19be0*/  R2UR UR6, R20 ;  /* 0x00000000140672ca */ /* 0x000fe200000e0000 */
[----:B------:R-:W-:Y:S02]  /*19bf0*/  VIADD R20, R14, 0x200 ;  /* 0x000002000e147836 */ /* 0x000fe40000000000 */
[----:B------:R-:W-:Y:S01]  /*19c00*/  IMAD.MOV.U32 R21, RZ, RZ, -0x3ffffff0 ;  /* 0xc0000010ff157424 */ /* 0x000fe200078e00ff */
[----:B------:R-:W-:Y:S02]  /*19c10*/  WARPGROUP.DEPBAR.LE gsb0, 0x0 ;  /* 0x00008000000079c5 */ /* 0x000fe40000010000 */
[----:B------:R-:W-:Y:S01]  /*19c20*/  WARPGROUP.ARRIVE ;  /* 0x00000000000079c5 */ /* 0x000fe20000000000 */
[----:B------:R-:W3:Y:S04]  /*19c30*/  LDL R227, [R1+0x1c] ;  /* 0x00001c0001e37983 */ /* 0x000ee80000100800 */
[----:B------:R-:W4:Y:S02]  /*19c40*/  LDL R226, [R1+0x44] ;  /* 0x0000440001e27983 */ /* 0x000f240000100800 */
[----:B------:R-:W-:Y:S01]  /*19c50*/  QGMMA.64x128x32.F32.E4M3.E4M3 R24, R220, gdesc[UR4], R24, gsb0 ;  /* 0x01e00004dc187df3 */ /* 0x000fe20008000818 */
[----:B------:R-:W-:-:S02]  /*19c60*/  R2UR UR6, R20 ;  /* 0x00000000140672ca */ /* 0x000fc400000e0000 */
        /* <DEDUP_REMOVED lines=29> */
[----:B------:R-:W0:Y:S01]  /*19e40*/  S2R R225, SR_TID.X ;  /* 0x0000000000e17919 */ /* 0x000e220000002100 */
[----:B------:R-:W-:Y:S02]  /*19e50*/  @!P1 IMAD R20, R13, 0x8, R18 ;  /* 0x000000080d149824 */ /* 0x000fe400078e0212 */
[----:B------:R-:W-:Y:S02]  /*19e60*/  IMAD R21, R12, -0xe0, RZ ;  /* 0xffffff200c157824 */ /* 0x000fe400078e02ff */
[----:B------:R-:W-:-:S03]  /*19e70*/  @!P1 VIADD R20, R20, 0x2e840 ;  /* 0x0002e84014149836 */ /* 0x000fc60000000000 */
[----:B--2---:R-:W-:Y:S02]  /*19e80*/  IADD3 R14, R21, 0x1, R234 ;  /* 0x00000001150e7810 */ /* 0x004fe40007ffe0ea */
[----:B------:R-:W-:-:S03]  /*19e90*/  @!P1 PRMT R20, RZ, 0x654, R20 ;  /* 0x00000654ff149816 */ /* 0x000fc60000000014 */
[----:B---3--:R-:W-:Y:S01]  /*19ea0*/  IMAD.IADD R14, R14, 0x1, -R227 ;  /* 0x000000010e0e7824 */ /* 0x008fe200078e0ae3 */
[----:B0-----:R-:W-:-:S04]  /*19eb0*/  SHF.R.U32.HI R225, RZ, 0x7, R225 ;  /* 0x00000007ffe17819 */ /* 0x001fc800000116e1 */
[----:B------:R-:W-:Y:S01]  /*19ec0*/  IADD3 R15, -R225, 0xb, RZ ;  /* 0x0000000be10f7810 */ /* 0x000fe20007ffe1ff */
[----:B------:R-:W-:Y:S02]  /*19ed0*/  WARPGROUP.DEPBAR.LE gsb0, 0x0 ;  /* 0x00008000000079c5 */ /* 0x000fe40000010000 */
[----:B------:R-:W-:-:S06]  /*19ee0*/  WARPGROUP.ARRIVE ;  /* 0x00000000000079c5 */ /* 0x000fcc0000000000 */
[----:B------:R-:W-:Y:S03]  /*19ef0*/  QGMMA.64x128x32.F32.E4M3.E4M3 R24, R200, gdesc[UR4], R24, gsb0 ;  /* 0x01e00004c8187df3 */ /* 0x000fe60008000818 */
[----:B------:R-:W-:Y:S02]  /*19f00*/  WARPGROUP.DEPBAR.LE gsb0, 0x0 ;  /* 0x00008000000079c5 */ /* 0x000fe40000010000 */
[----:B------:R0:W-:Y:S06]  /*19f10*/  BAR.ARV R15, 0x100 ;  /* 0x0004000f0000751d */ /* 0x0001ec0000002000 */
[----:B------:R1:W-:Y:S01]  /*19f20*/  @!P1 SYNCS.ARRIVE.TRANS64.RED.A1T0 RZ, [R20+URZ], RZ ;  /* 0x000000ff14ff99a7 */ /* 0x0003e2000810043f */
[----:B----4-:R-:W-:-:S02]  /*19f30*/  IMAD R201, R226, -0x2, R14 ;  /* 0xfffffffee2c97824 */ /* 0x010fc400078e020e */
[----:B-1----:R-:W-:-:S05]  /*19f40*/  IMAD.U32 R20, RZ, RZ, UR5 ;  /* 0x00000005ff147e24 */ /* 0x002fca000f8e00ff */
[----:B------:R-:W-:Y:S01]  /*19f50*/  LOP3.LUT R14, RZ, R20, RZ, 0x33, !PT ;  /* 0x00000014ff0e7212 */ /* 0x000fe200078e33ff */
[----:B------:R-:W-:-:S04]  /*19f60*/  VIADD R200, R201, UR4 ;  /* 0x00000004c9c87c36 */ /* 0x000fc80008000000 */
[----:B------:R-:W-:Y:S02]  /*19f70*/  IMAD.IADD R201, R14, 0x1, R201 ;  /* 0x000000010ec97824 */ /* 0x000fe400078e02c9 */
[----:B------:R-:W-:Y:S02]  /*19f80*/  IMAD R202, R226, -0x2, R21 ;  /* 0xfffffffee2ca7824 */ /* 0x000fe400078e0215 */
[C---:B------:R-:W-:Y:S02]  /*19f90*/  IMAD.IADD R203, R233.reuse, 0x1, R200 ;  /* 0x00000001e9cb7824 */ /* 0x040fe400078e02c8 */
[----:B------:R-:W-:Y:S01]  /*19fa0*/  IMAD.IADD R204, R233, 0x1, R201 ;  /* 0x00000001e9cc7824 */ /* 0x000fe200078e02c9 */
[----:B0-----:R-:W-:Y:S06]  /*19fb0*/  @!P2 BRA `(.L_x_6796) ;  /* 0x00000000005ca947 */ /* 0x001fec0003800000 */
[----:B------:R-:W-:Y:S01]  /*19fc0*/  IADD3 R205, R233, R234, -R227 ;  /* 0x000000eae9cd7210 */ /* 0x000fe20007ffe8e3 */
[----:B------:R-:W-:Y:S03]  /*19fd0*/  BSSY B0, `(.L_x_6797) ;  /* 0x0000012000007945 */ /* 0x000fe60003800000 */
[----:B------:R-:W-:-:S13]  /*19fe0*/  ISETP.GT.AND P2, PT, R205, -0x1, PT ;  /* 0xffffffffcd00780c */ /* 0x000fda0003f44270 */
[----:B------:R-:W-:Y:S05]  /*19ff0*/  @P2 BRA `(.L_x_6798) ;  /* 0x0000000000242947 */ /* 0x000fea0003800000 */
[----:B------:R-:W-:Y:S01]  /*1a000*/  ULDC UR4, c[0x0][0x9e4] ;  /* 0x0002790000047ab9 */ /* 0x000fe20000000800 */
[----:B------:R-:W-:Y:S01]  /*1a010*/  LOP3.LUT R205, RZ, R205, RZ, 0x33, !PT ;  /* 0x000000cdffcd7212 */ /* 0x000fe200078e33ff */
[----:B------:R-:W-:-:S05]  /*1a020*/  IMAD.U32 R206, RZ, RZ, UR4 ;  /* 0x00000004ffce7e24 */ /* 0x000fca000f8e00ff */
[----:B------:R-:W-:-:S13]  /*1a030*/  ISETP.NE.AND P2, PT, R206, 0x1, PT ;  /* 0x00000001ce00780c */ /* 0x000fda0003f45270 */
[----:B------:R-:W0:Y:S02]  /*1a040*/  @P2 LDC.64 R14, c[0x0][0x9e8] ;  /* 0x00027a00ff0e2b82 */ /* 0x000e240000000a00 */
[----:B0-----:R-:W-:-:S05]  /*1a050*/  @P2 IMAD.HI.U32 R14, R205, R14, RZ ;  /* 0x0000000ecd0e2227 */ /* 0x001fca00078e00ff */
[----:B------:R-:W-:-:S04]  /*1a060*/  @P2 SHF.R.U32.HI R205, RZ, R15, R14 ;  /* 0x0000000fffcd2219 */ /* 0x000fc8000001160e */
[----:B------:R-:W-:Y:S01]  /*1a070*/  LOP3.LUT R205, RZ, R205, RZ, 0x33, !PT ;  /* 0x000000cdffcd7212 */ /* 0x000fe200078e33ff */
[----:B------:R-:W-:Y:S06]  /*1a080*/  BRA `(.L_x_6799) ;  /* 0x0000000000187947 */ /* 0x000fec0003800000 */
.L_x_6798:
[----:B------:R-:W-:Y:S02]  /*1a090*/  ULDC UR4, c[0x0][0x9e4] ;  /* 0x0002790000047ab9 */ /* 0x000fe40000000800 */
[----:B------:R-:W-:-:S05]  /*1a0a0*/  IMAD.U32 R206, RZ, RZ, UR4 ;  /* 0x00000004ffce7e24 */ /* 0x000fca000f8e00ff */
[----:B------:R-:W-:-:S13]  /*1a0b0*/  ISETP.NE.AND P2, PT, R206, 0x1, PT ;  /* 0x00000001ce00780c */ /* 0x000fda0003f45270 */
[----:B------:R-:W0:Y:S02]  /*1a0c0*/  @P2 LDC.64 R14, c[0x0][0x9e8] ;  /* 0x00027a00ff0e2b82 */ /* 0x000e240000000a00 */
[----:B0-----:R-:W-:-:S05]  /*1a0d0*/  @P2 IMAD.HI.U32 R14, R205, R14, RZ ;  /* 0x0000000ecd0e2227 */ /* 0x001fca00078e00ff */
[----:B------:R-:W-:-:S07]  /*1a0e0*/  @P2 SHF.R.U32.HI R205, RZ, R15, R14 ;  /* 0x0000000fffcd2219 */ /* 0x000fce000001160e */
.L_x_6799:
[----:B------:R-:W-:Y:S05]  /*1a0f0*/  BSYNC B0 ;  /* 0x0000000000007941 */ /* 0x000fea0003800000 */
.L_x_6797:
[----:B------:R-:W-:-:S05]  /*1a100*/  IMAD R205, R205, R206, R202 ;  /* 0x000000cecdcd7224 */ /* 0x000fca00078e02ca */
[----:B------:R-:W-:Y:S02]  /*1a110*/  VIMNMX R204, R204, R205, !PT ;  /* 0x000000cdcccc7248 */ /* 0x000fe40007fe0100 */
[----:B------:R-:W-:-:S07]  /*1a120*/  VIADDMNMX R203, R205, R206, R203, PT ;  /* 0x000000cecdcb7246 */ /* 0x000fce00038001cb */
.L_x_6796:
[----:B------:R-:W-:Y:S02]  /*1a130*/  ISETP.GE.AND P2, PT, R21, 0x2, PT ;  /* 0x000000021500780c */ /* 0x000fe40003f46270 */
[----:B------:R-:W-:Y:S02]  /*1a140*/  LOP3.LUT R17, R17, 0xffffdfff, RZ, 0xc0, !PT ;  /* 0xffffdfff11117812 */ /* 0x000fe400078ec0ff */
[C---:B------:R-:W-:Y:S02]  /*1a150*/  ISETP.GE.AND P3, PT, R21.reuse, 0x9, PT ;  /* 0x000000091500780c */ /* 0x040fe40003f66270 */
        /* <DEDUP_REMOVED lines=15> */
[----:B------:R-:W-:Y:S02]  /*1a250*/  ISETP.GT.AND P2, PT, R204, 0x9, !P3 ;  /* 0x00000009cc00780c */ /* 0x000fe40005f44270 */
[----:B------:R-:W-:Y:S02]  /*1a260*/  @P4 LOP3.LUT R16, R16, 0x2, RZ, 0xfc, !PT ;  /* 0x0000000210104812 */ /* 0x000fe400078efcff */
[----:B------:R-:W-:Y:S02]  /*1a270*/  ISETP.LT.OR P2, PT, R203, 0xa, P2 ;  /* 0x0000000acb00780c */ /* 0x000fe40001741670 */
[----:B------:R-:W-:Y:S02]  /*1a280*/  @P3 LOP3.LUT R17, R17, 0x8000, RZ, 0xfc, !PT ;  /* 0x0000800011113812 */ /* 0x000fe400078efcff */
[----:B------:R-:W-:Y:S02]  /*1a290*/  ISETP.GE.AND P3, PT, R21, 0x11, PT ;  /* 0x000000111500780c */ /* 0x000fe40003f66270 */
[----:B------:R-:W-:-:S02]  /*1a2a0*/  LOP3.LUT R17, R17, 0xfffeffff, RZ, 0xc0, !PT ;  /* 0xfffeffff11117812 */ /* 0x000fc400078ec0ff */
[----:B------:R-:W-:Y:S02]  /*1a2b0*/  FSEL R189, R189, -INF , !P2 ;  /* 0xff800000bdbd7808 */ /* 0x000fe40005000000 */
[----:B------:R-:W-:Y:S02]  /*1a2c0*/  ISETP.GT.AND P2, PT, R204, 0x10, !P3 ;  /* 0x00000010cc00780c */ /* 0x000fe40005f44270 */
[----:B------:R-:W-:Y:S02]  /*1a2d0*/  LOP3.LUT R16, R16, 0xfffffffb, RZ, 0xc0, !PT ;  /* 0xfffffffb10107812 */ /* 0x000fe400078ec0ff */
        /* <DEDUP_REMOVED lines=305> */
[----:B------:R-:W-:Y:S01]  /*1b5f0*/  ISETP.GT.AND P6, PT, R236, -0x1, PT ;  /* 0xffffffffec00780c */ /* 0x000fe20003fc4270 */
[----:B------:R-:W-:-:S12]  /*1b600*/  BSSY B0, `(.L_x_6801) ;  /* 0x0000014000007945 */ /* 0x000fd80003800000 */
[----:B------:R-:W-:Y:S05]  /*1b610*/  @P6 BRA `(.L_x_6802) ;  /* 0x00000000002c6947 */ /* 0x000fea0003800000 */
[----:B------:R-:W2:Y:S01]  /*1b620*/  LDL R205, [R1+0x4c] ;  /* 0x00004c0001cd7983 */ /* 0x000ea20000100800 */
[----:B------:R-:W-:Y:S02]  /*1b630*/  ULDC UR4, c[0x0][0x9e4] ;  /* 0x0002790000047ab9 */ /* 0x000fe40000000800 */
[----:B------:R-:W-:-:S05]  /*1b640*/  IMAD.U32 R21, RZ, RZ, UR4 ;  /* 0x00000004ff157e24 */ /* 0x000fca000f8e00ff */
[----:B------:R-:W-:-:S13]  /*1b650*/  ISETP.NE.AND P6, PT, R21, 0x1, PT ;  /* 0x000000011500780c */ /* 0x000fda0003fc5270 */
[----:B------:R-:W0:Y:S01]  /*1b660*/  @P6 LDC.64 R14, c[0x0][0x9e8] ;  /* 0x00027a00ff0e6b82 */ /* 0x000e220000000a00 */
[----:B--2---:R-:W-:-:S05]  /*1b670*/  VIADD R203, R205, 0x8 ;  /* 0x00000008cdcb7836 */ /* 0x004fca0000000000 */
[----:B------:R-:W-:-:S05]  /*1b680*/  LOP3.LUT R203, RZ, R203, RZ, 0x33, !PT ;  /* 0x000000cbffcb7212 */ /* 0x000fca00078e33ff */
[----:B0-----:R-:W-:-:S05]  /*1b690*/  @P6 IMAD.HI.U32 R14, R203, R14, RZ ;  /* 0x0000000ecb0e6227 */ /* 0x001fca00078e00ff */
[----:B------:R-:W-:-:S04]  /*1b6a0*/  @P6 SHF.R.U32.HI R203, RZ, R15, R14 ;  /* 0x0000000fffcb6219 */ /* 0x000fc8000001160e */
[----:B------:R-:W-:Y:S01]  /*1b6b0*/  LOP3.LUT R203, RZ, R203, RZ, 0x33, !PT ;  /* 0x000000cbffcb7212 */ /* 0x000fe200078e33ff */
[----:B------:R-:W-:Y:S06]  /*1b6c0*/  BRA `(.L_x_6803) ;  /* 0x00000000001c7947 */ /* 0x000fec0003800000 */
.L_x_6802:
[----:B------:R-:W-:Y:S01]  /*1b6d0*/  ULDC UR4, c[0x0][0x9e4] ;  /* 0x0002790000047ab9 */ /* 0x000fe20000000800 */
[----:B------:R-:W-:Y:S02]  /*1b6e0*/  IMAD.MOV.U32 R203, RZ, RZ, R236 ;  /* 0x000000ffffcb7224 */ /* 0x000fe400078e00ec */
[----:B------:R-:W-:-:S05]  /*1b6f0*/  IMAD.U32 R21, RZ, RZ, UR4 ;  /* 0x00000004ff157e24 */ /* 0x000fca000f8e00ff */
[----:B------:R-:W-:-:S13]  /*1b700*/  ISETP.NE.AND P6, PT, R21, 0x1, PT ;  /* 0x000000011500780c */ /* 0x000fda0003fc5270 */
[----:B------:R-:W0:Y:S02]  /*1b710*/  @P6 LDC.64 R14, c[0x0][0x9e8] ;  /* 0x00027a00ff0e6b82 */ /* 0x000e240000000a00 */
[----:B0-----:R-:W-:-:S05]  /*1b720*/  @P6 IMAD.HI.U32 R14, R236, R14, RZ ;  /* 0x0000000eec0e6227 */ /* 0x001fca00078e00ff */
[----:B------:R-:W-:-:S07]  /*1b730*/  @P6 SHF.R.U32.HI R203, RZ, R15, R14 ;  /* 0x0000000fffcb6219 */ /* 0x000fce000001160e */
.L_x_6803:
[----:B------:R-:W-:Y:S05]  /*1b740*/  BSYNC B0 ;  /* 0x0000000000007941 */ /* 0x000fea0003800000 */
.L_x_6801:
[----:B------:R-:W-:-:S05]  /*1b750*/  IMAD R202, R203, R21, R202 ;  /* 0x00000015cbca7224 */ /* 0x000fca00078e02ca */
[----:B------:R-:W-:Y:S02]  /*1b760*/  VIADDMNMX R200, R202, R21, R200, PT ;  /* 0x00000015cac87246 */ /* 0x000fe400038001c8 */
[----:B------:R-:W-:-:S07]  /*1b770*/  VIMNMX R201, R201, R202, !PT ;  /* 0x000000cac9c97248 */ /* 0x000fce0007fe0100 */
.L_x_6800:
[----:B------:R-:W-:Y:S01]  /*1b780*/  ISETP.GT.AND P2, PT, R201, 0x20, !P2 ;  /* 0x00000020c900780c */ /* 0x000fe20005744270 */
[----:B------:R-:W2:Y:S03]  /*1b790*/  LDL.LU R203, [R1+0xc] ;  /* 0x00000c0001cb7983 */ /* 0x000ea60000300800 */
[----:B------:R-:W-:Y:S01]  /*1b7a0*/  ISETP.LT.OR P2, PT, R200, 0x21, P2 ;  /* 0x00000021c800780c */ /* 0x000fe20001741670 */
[----:B------:R-:W3:Y:S01]  /*1b7b0*/  LDL.LU R202, [R1+0x8] ;  /* 0x0000080001ca7983 */ /* 0x000ee20000300800 */
[----:B------:R-:W-:Y:S02]  /*1b7c0*/  LOP3.LUT P6, RZ, R17, 0x20, RZ, 0xc0, !PT ;  /* 0x0000002011ff7812 */ /* 0x000fe400078cc0ff */
        /* <DEDUP_REMOVED lines=36> */
[----:B------:R-:W-:Y:S02]  /*1ba10*/  ISETP.GT.AND P2, PT, R201, 0x38, !P6 ;  /* 0x00000038c900780c */ /* 0x000fe40007744270 */
[----:B------:R-:W-:-:S02]  /*1ba20*/  LOP3.LUT P6, RZ, R16, 0x4000000, RZ, 0xc0, !PT ;  /* 0x0400000010ff7812 */ /* 0x000fc400078cc0ff */
        /* <DEDUP_REMOVED lines=73> */
[----:B------:R-:W-:Y:S02]  /*1bec0*/  ISETP.GT.AND P2, PT, R201, 0x61, !P6 ;  /* 0x00000061c900780c */ /* 0x000fe40007744270 */
[----:B------:R-:W-:Y:S02]  /*1bed0*/  LOP3.LUT P6, RZ, R16, 0x8000, RZ, 0xc0, !PT ;  /* 0x0000800010ff7812 */ /* 0x000fe400078cc0ff */
        /* <DEDUP_REMOVED lines=24> */
[----:B------:R-:W-:Y:S01]  /*1c060*/  LOP3.LUT P2, RZ, R16, 0x400000, RZ, 0xc0, !PT ;  /* 0x0040000010ff7812 */ /* 0x000fe2000784c0ff */
[----:B------:R-:W0:Y:S01]  /*1c070*/  SHFL.BFLY PT, R15, R14, 0x2, 0x1f ;  /* 0x0c401f000e0f7f89 */ /* 0x000e2200000e0000 */
[C---:B------:R-:W-:Y:S02]  /*1c080*/  ISETP.GT.AND P3, PT, R201.reuse, 0xd0, !P3 ;  /* 0x000000d0c900780c */ /* 0x040fe40005f64270 */
[----:B------:R-:W-:-:S02]  /*1c090*/  ISETP.GT.AND P2, PT, R201, 0x71, !P2 ;  /* 0x00000071c900780c */ /* 0x000fc40005744270 */
[C---:B------:R-:W-:Y:S02]  /*1c0a0*/  ISETP.LT.OR P3, PT, R200.reuse, 0xd1, P3 ;  /* 0x000000d1c800780c */ /* 0x040fe40001f61670 */
[----:B------:R-:W-:Y:S02]  /*1c0b0*/  ISETP.LT.OR P2, PT, R200, 0x72, P2 ;  /* 0x00000072c800780c */ /* 0x000fe40001741670 */
[----:B------:R-:W-:Y:S02]  /*1c0c0*/  ISETP.GT.AND P4, PT, R201, 0xd1, !P4 ;  /* 0x000000d1c900780c */ /* 0x000fe40006784270 */
[----:B------:R-:W-:Y:S02]  /*1c0d0*/  FSEL R147, R147, -INF , !P2 ;  /* 0xff80000093937808 */ /* 0x000fe40005000000 */
[----:B------:R-:W-:Y:S02]  /*1c0e0*/  LOP3.LUT P2, RZ, R16, 0x200000, RZ, 0xc0, !PT ;  /* 0x0020000010ff7812 */ /* 0x000fe4000784c0ff */
[----:B------:R-:W-:-:S02]  /*1c0f0*/  FSEL R98, R98, -INF , !P3 ;  /* 0xff80000062627808 */ /* 0x000fc40005800000 */
[C---:B------:R-:W-:Y:S02]  /*1c100*/  ISETP.GT.AND P2, PT, R201.reuse, 0x78, !P2 ;  /* 0x00000078c900780c */ /* 0x040fe40005744270 */
[C---:B------:R-:W-:Y:S02]  /*1c110*/  ISETP.LT.OR P4, PT, R200.reuse, 0xd2, P4 ;  /* 0x000000d2c800780c */ /* 0x040fe40002781670 */
[----:B------:R-:W-:Y:S02]  /*1c120*/  ISETP.LT.OR P2, PT, R200, 0x79, P2 ;  /* 0x00000079c800780c */ /* 0x000fe40001741670 */
[----:B------:R-:W-:Y:S02]  /*1c130*/  ISETP.GT.AND P5, PT, R201, 0xd8, !P5 ;  /* 0x000000d8c900780c */ /* 0x000fe40006fa4270 */
[----:B------:R-:W-:Y:S02]  /*1c140*/  FSEL R150, R150, -INF , !P2 ;  /* 0xff80000096967808 */ /* 0x000fe40005000000 */
[----:B------:R-:W-:-:S02]  /*1c150*/  LOP3.LUT P2, RZ, R16, 0x100000, RZ, 0xc0, !PT ;  /* 0x0010000010ff7812 */ /* 0x000fc4000784c0ff */
[----:B0-----:R-:W-:Y:S02]  /*1c160*/  FMNMX.FTZ R14, R14, R15, !PT ;  /* 0x0000000f0e0e7209 */ /* 0x001fe40007810000 */
[----:B------:R-:W-:Y:S02]  /*1c170*/  ISETP.GT.AND P2, PT, R201, 0x79, !P2 ;  /* 0x00000079c900780c */ /* 0x000fe40005744270 */
[----:B------:R-:W-:Y:S01]  /*1c180*/  FSEL R99, R99, -INF , !P4 ;  /* 0xff80000063637808 */ /* 0x000fe20006000000 */
[----:B------:R-:W0:Y:S01]  /*1c190*/  SHFL.BFLY PT, R15, R14, 0x1, 0x1f ;  /* 0x0c201f000e0f7f89 */ /* 0x000e2200000e0000 */
[C---:B------:R-:W-:Y:S02]  /*1c1a0*/  ISETP.LT.OR P2, PT, R200.reuse, 0x7a, P2 ;  /* 0x0000007ac800780c */ /* 0x040fe40001741670 */
[----:B------:R-:W-:Y:S02]  /*1c1b0*/  ISETP.LT.OR P5, PT, R200, 0xd9, P5 ;  /* 0x000000d9c800780c */ /* 0x000fe40002fa1670 */
[----:B------:R-:W-:-:S02]  /*1c1c0*/  FSEL R151, R151, -INF , !P2 ;  /* 0xff80000097977808 */ /* 0x000fc40005000000 */
[----:B------:R-:W-:-:S04]  /*1c1d0*/  LOP3.LUT P2, RZ, R16, 0x80000, RZ, 0xc0, !PT ;  /* 0x0008000010ff7812 */ /* 0x000fc8000784c0ff */
[----:B------:R-:W-:-:S04]  /*1c1e0*/  ISETP.GT.AND P2, PT, R201, 0x80, !P2 ;  /* 0x00000080c900780c */ /* 0x000fc80005744270 */
[----:B------:R-:W-:-:S04]  /*1c1f0*/  ISETP.LT.OR P2, PT, R200, 0x81, P2 ;  /* 0x00000081c800780c */ /* 0x000fc80001741670 */
        /* <DEDUP_REMOVED lines=124> */
[----:B------:R-:W-:Y:S01]  /*1c9c0*/  FMNMX.FTZ R197, R186, R0, !PT ;  /* 0x00000000bac57209 */ /* 0x000fe20007810000 */
[----:B------:R-:W-:-:S01]  /*1c9d0*/  FFMA.FTZ R200, R2, R108, -R15 ;  /* 0x0000006c02c87223 */ /* 0x000fc2000001080f */
[----:B------:R-:W-:Y:S01]  /*1c9e0*/  FSEL R108, R102, -INF , !P5 ;  /* 0xff800000666c7808 */ /* 0x000fe20006800000 */
[----:B------:R-:W-:-:S01]  /*1c9f0*/  FFMA.FTZ R168, R2, R168, -R15 ;  /* 0x000000a802a87223 */ /* 0x000fc2000001080f */
[----:B------:R-:W-:Y:S01]  /*1ca00*/  FMNMX.FTZ R197, R187, R197, !PT ;  /* 0x000000c5bbc57209 */ /* 0x000fe20007810000 */
[----:B------:R0:W-:Y:S01]  /*1ca10*/  MUFU.EX2 R102, R200 ;  /* 0x000000c800667308 */ /* 0x0001e20000000800 */
        /* <DEDUP_REMOVED lines=119> */
[----:B------:R-:W-:-:S05]  /*1d190*/  FMNMX.FTZ R197, R103, R197, !PT ;  /* 0x000000c567c57209 */ /* 0x000fca0007810000 */
[----:B0-----:R-:W0:Y:S02]  /*1d1a0*/  SHFL.BFLY PT, R200, R197, 0x2, 0x1f ;  /* 0x0c401f00c5c87f89 */ /* 0x001e2400000e0000 */
[----:B------:R-:W-:Y:S08]  /*1d1b0*/  MUFU.EX2 R160, R160 ;  /* 0x000000a000a07308 */ /* 0x000ff00000000800 */
        /* <DEDUP_REMOVED lines=8> */
[----:B0-----:R-:W-:-:S02]  /*1d240*/  FMNMX.FTZ R15, R200, R197, !PT ;  /* 0x000000c5c80f7209 */ /* 0x001fc40007810000 */
[----:B------:R-:W-:Y:S02]  /*1d250*/  FSEL R197, R14, RZ, P2 ;  /* 0x000000ff0ec57208 */ /* 0x000fe40001000000 */
[----:B------:R-:W-:-:S03]  /*1d260*/  FSETP.NEU.FTZ.AND P2, PT, R15, -INF , PT ;  /* 0xff8000000f00780b */ /* 0x000fc60003f5d000 */
[----:B------:R-:W-:Y:S01]  /*1d270*/  MUFU.EX2 R141, R141 ;  /* 0x0000008d008d7308 */ /* 0x000fe20000000800 */
[----:B------:R-:W-:-:S01]  /*1d280*/  FADD.FTZ R3, -R197, R3 ;  /* 0x00000003c5037221 */ /* 0x000fc20000010100 */
[----:B------:R-:W-:-:S03]  /*1d290*/  FFMA.FTZ R197, R2, R15, -8 ;  /* 0xc100000002c57423 */ /* 0x000fc6000001000f */
[C---:B------:R-:W-:Y:S02]  /*1d2a0*/  FMUL.FTZ R3, R2.reuse, R3 ;  /* 0x0000000302037220 */ /* 0x040fe40000410000 */
[----:B------:R-:W-:Y:S01]  /*1d2b0*/  FSEL R197, R197, RZ, P2 ;  /* 0x000000ffc5c57208 */ /* 0x000fe20001000000 */
[----:B------:R-:W-:Y:S04]  /*1d2c0*/  MUFU.EX2 R144, R144 ;  /* 0x0000009000907308 */ /* 0x000fe80000000800 */
[----:B------:R-:W-:-:S01]  /*1d2d0*/  FFMA.FTZ R200, R2, R142, -R197 ;  /* 0x0000008e02c87223 */ /* 0x000fc200000108c5 */
[----:B------:R-:W-:Y:S01]  /*1d2e0*/  FSEL R142, R15, RZ, P2 ;  /* 0x000000ff0f8e7208 */ /* 0x000fe20001000000 */
[----:B------:R-:W-:-:S01]  /*1d2f0*/  FFMA.FTZ R186, R2, R186, -R197 ;  /* 0x000000ba02ba7223 */ /* 0x000fc200000108c5 */
[C-C-:B------:R-:W-:Y:S01]  /*1d300*/  FFMA.FTZ R187, R2.reuse, R187, -R197.reuse ;  /* 0x000000bb02bb7223 */ /* 0x140fe200000108c5 */
[----:B------:R-:W2:Y:S01]  /*1d310*/  MUFU.EX2 R3, R3 ;  /* 0x0000000300037308 */ /* 0x000ea20000000800 */
[----:B------:R-:W-:-:S01]  /*1d320*/  FFMA.FTZ R190, R2, R190, -R197 ;  /* 0x000000be02be7223 */ /* 0x000fc200000108c5 */
        /* <DEDUP_REMOVED lines=39> */
[----:B------:R-:W-:-:S01]  /*1d5a0*/  FFMA.FTZ R130, R2, R130, -R197 ;  /* 0x0000008202827223 */ /* 0x000fc200000108c5 */
[C-C-:B------:R-:W-:Y:S01]  /*1d5b0*/  FFMA.FTZ R131, R2.reuse, R131, -R197.reuse ;  /* 0x0000008302837223 */ /* 0x140fe200000108c5 */
[----:B------:R-:W-:-:S01]  /*1d5c0*/  FFMA.FTZ R134, R2, R134, -R197 ;  /* 0x0000008602867223 */ /* 0x000fc200000108c5 */
[C-C-:B------:R-:W-:Y:S01]  /*1d5d0*/  FFMA.FTZ R135, R2.reuse, R135, -R197.reuse ;  /* 0x0000008702877223 */ /* 0x140fe200000108c5 */
[----:B------:R-:W-:-:S01]  /*1d5e0*/  FFMA.FTZ R106, R2, R106, -R197 ;  /* 0x0000006a026a7223 */ /* 0x000fc200000108c5 */
[C-C-:B------:R-:W-:Y:S01]  /*1d5f0*/  FFMA.FTZ R107, R2.reuse, R107, -R197.reuse ;  /* 0x0000006b026b7223 */ /* 0x140fe200000108c5 */
[----:B------:R-:W-:-:S01]  /*1d600*/  FFMA.FTZ R110, R2, R110, -R197 ;  /* 0x0000006e026e7223 */ /* 0x000fc200000108c5 */
[----:B------:R-:W5:Y:S01]  /*1d610*/  MUFU.EX2 R194, R194 ;  /* 0x000000c200c27308 */ /* 0x000f620000000800 */
        /* <DEDUP_REMOVED lines=13> */
[----:B--2---:R-:W-:Y:S01]  /*1d6f0*/  FFMA.FTZ R0, R3, R203, R21 ;  /* 0x000000cb03007223 */ /* 0x004fe20000010015 */
[----:B---3--:R-:W-:-:S01]  /*1d700*/  FFMA.FTZ R197, R142, R202, R186 ;  /* 0x000000ca8ec57223 */ /* 0x008fc200000100ba */
[----:B------:R-:W2:Y:S02]  /*1d710*/  MUFU.EX2 R195, R195 ;  /* 0x000000c300c37308 */ /* 0x000ea40000000800 */
[----:B------:R-:W-:-:S01]  /*1d720*/  FADD.FTZ R0, R184, R0 ;  /* 0x00000000b8007221 */ /* 0x000fc20000010000 */
[----:B0-----:R-:W-:-:S03]  /*1d730*/  FADD.FTZ R197, R187, R197 ;  /* 0x000000c5bbc57221 */ /* 0x001fc60000010000 */
[----:B------:R-:W-:Y:S01]  /*1d740*/  FADD.FTZ R0, R185, R0 ;  /* 0x00000000b9007221 */ /* 0x000fe20000010000 */
[----:B-1----:R-:W-:-:S01]  /*1d750*/  FADD.FTZ R197, R190, R197 ;  /* 0x000000c5bec57221 */ /* 0x002fc20000010000 */
[----:B------:R-:W0:Y:S02]  /*1d760*/  MUFU.EX2 R198, R198 ;  /* 0x000000c600c67308 */ /* 0x000e240000000800 */
[----:B------:R-:W-:-:S01]  /*1d770*/  FADD.FTZ R0, R188, R0 ;  /* 0x00000000bc007221 */ /* 0x000fc20000010000 */
[----:B----4-:R-:W-:-:S03]  /*1d780*/  FADD.FTZ R197, R191, R197 ;  /* 0x000000c5bfc57221 */ /* 0x010fc60000010000 */
[----:B------:R-:W-:Y:S01]  /*1d790*/  FADD.FTZ R0, R189, R0 ;  /* 0x00000000bd007221 */ /* 0x000fe20000010000 */
[----:B-----5:R-:W-:-:S01]  /*1d7a0*/  FADD.FTZ R197, R194, R197 ;  /* 0x000000c5c2c57221 */ /* 0x020fc20000010000 */
[----:B------:R-:W1:Y:S02]  /*1d7b0*/  MUFU.EX2 R199, R199 ;  /* 0x000000c700c77308 */ /* 0x000e640000000800 */
[----:B------:R-:W-:-:S01]  /*1d7c0*/  FADD.FTZ R0, R192, R0 ;  /* 0x00000000c0007221 */ /* 0x000fc20000010000 */
[----:B--2---:R-:W-:-:S03]  /*1d7d0*/  FADD.FTZ R197, R195, R197 ;  /* 0x000000c5c3c57221 */ /* 0x004fc60000010000 */
        /* <DEDUP_REMOVED lines=173> */
[----:B0-----:R-:W-:-:S05]  /*1e2b0*/  FADD.FTZ R0, R103, R197 ;  /* 0x000000c567007221 */ /* 0x001fca0000010000 */
[----:B------:R0:W-:Y:S04]  /*1e2c0*/  STL [R1+0x8], R0 ;  /* 0x0000080001007387 */ /* 0x0001e80000100800 */
[----:B------:R0:W-:Y:S01]  /*1e2d0*/  STL [R1+0xc], R201 ;  /* 0x00000cc901007387 */ /* 0x0001e20000100800 */
[----:B------:R-:W-:Y:S05]  /*1e2e0*/  @!P0 BRA `(.L_x_6804) ;  /* 0x0000000000048947 */ /* 0x000fea0003800000 */
[----:B------:R-:W-:Y:S01]  /*1e2f0*/  BPT.TRAP 0x1 ;  /* 0x000000040000795c */ /* 0x000fe20000300000 */
.L_x_6804:
[----:B0-----:R-:W2:Y:S04]  /*1e300*/  LDL R0, [R1+0x68] ;  /* 0x0000680001007983 */ /* 0x001ea80000100800 */
[----:B------:R-:W3:Y:S01]  /*1e310*/  LDL R197, [R1+0x50] ;  /* 0x0000500001c57983 */ /* 0x000ee20000100800 */
[----:B------:R-:W-:-:S04]  /*1e320*/  F2FP.SATFINITE.E4M3.F32.PACK_AB_MERGE_C R185, R188, R185, RZ ;  /* 0x000000b9bcb9723e */ /* 0x000fc800048070ff */
[----:B------:R-:W-:Y:S02]  /*1e330*/  F2FP.SATFINITE.E4M3.F32.PACK_AB_MERGE_C R224, R184, R21, R185 ;  /* 0x00000015b8e0723e */ /* 0x000fe400048070b9 */
[----:B------:R-:W-:Y:S02]  /*1e340*/  F2FP.SATFINITE.E4M3.F32.PACK_AB_MERGE_C R190, R191, R190, RZ ;  /* 0x000000bebfbe723e */ /* 0x000fe400048070ff */
[----:B------:R-:W-:Y:S02]  /*1e350*/  F2FP.SATFINITE.E4M3.F32.PACK_AB_MERGE_C R193, R196, R193, RZ ;  /* 0x000000c1c4c1723e */ /* 0x000fe400048070ff */
        /* <DEDUP_REMOVED lines=118> */
[----:B--2---:R-:W-:Y:S01]  /*1eac0*/  R2UR UR4, R0 ;  /* 0x00000000000472ca */ /* 0x004fe200000e0000 */
[----:B------:R-:W-:Y:S01]  /*1ead0*/  IMAD R0, R231, 0x8, R18 ;  /* 0x00000008e7007824 */ /* 0x000fe200078e0212 */
[----:B---3--:R-:W-:-:S03]  /*1eae0*/  ISETP.GT.AND P2, PT, R12, R197, PT ;  /* 0x000000c50c00720c */ /* 0x008fc60003f44270 */
[----:B------:R-:W-:-:S08]  /*1eaf0*/  VIADD R0, R0, 0x2e860 ;  /* 0x0002e86000007836 */ /* 0x000fd00000000000 */
[----:B------:R-:W-:-:S05]  /*1eb00*/  IMAD.U32 R21, RZ, RZ, UR4 ;  /* 0x00000004ff157e24 */ /* 0x000fca000f8e00ff */
[----:B------:R-:W-:Y:S01]  /*1eb10*/  PRMT R0, R21, 0x654, R0 ;  /* 0x0000065415007816 */ /* 0x000fe20000000000 */
[----:B------:R-:W-:-:S03]  /*1eb20*/  VIADD R12, R12, 0xffffffff ;  /* 0xffffffff0c0c7836 */ /* 0x000fc60000000000 */
[----:B------:R0:W-:Y:S01]  /*1eb30*/  SYNCS.ARRIVE.TRANS64.RED.A1T0 RZ, [R0+URZ], RZ ;  /* 0x000000ff00ff79a7 */ /* 0x0001e2000810043f */
[----:B------:R-:W-:Y:S02]  /*1eb40*/  IMAD.MOV.U32 R231, RZ, RZ, R13 ;  /* 0x000000ffffe77224 */ /* 0x000fe400078e000d */
[----:B0-----:R-:W-:Y:S01]  /*1eb50*/  IMAD.MOV.U32 R0, RZ, RZ, R15 ;  /* 0x000000ffff007224 */ /* 0x001fe200078e000f */
[----:B------:R-:W-:Y:S06]  /*1eb60*/  @P2 BRA `(.L_x_6805) ;  /* 0xffffff9800502947 */ /* 0x000fec000383ffff */
[----:B------:R-:W-:Y:S02]  /*1eb70*/  IMAD.MOV.U32 R0, RZ, RZ, R15 ;  /* 0x000000ffff007224 */ /* 0x000fe400078e000f */
[----:B------:R-:W-:Y:S02]  /*1eb80*/  IMAD.MOV.U32 R3, RZ, RZ, R14 ;  /* 0x000000ffff037224 */ /* 0x000fe400078e000e */
[----:B------:R-:W-:Y:S02]  /*1eb90*/  IMAD.MOV.U32 R231, RZ, RZ, R13 ;  /* 0x000000ffffe77224 */ /* 0x000fe400078e000d */
[----:B------:R-:W-:-:S07]  /*1eba0*/  IMAD.MOV.U32 R234, RZ, RZ, R237 ;  /* 0x000000ffffea7224 */ /* 0x000fce00078e00ed */
.L_x_6786:
[----:B------:R-:W2:Y:S01]  /*1ebb0*/  LDL R88, [R1+0x58] ;  /* 0x0000580001587983 */ /* 0x000ea20000100800 */
[----:B------:R-:W0:Y:S01]  /*1ebc0*/  LDC R15, c[0x0][0x9e4] ;  /* 0x00027900ff0f7b82 */ /* 0x000e220000000800 */
[----:B------:R-:W-:Y:S02]  /*1ebd0*/  LOP3.LUT R17, R17, 0xffefffff, RZ, 0xc0, !PT ;  /* 0xffefffff11117812 */ /* 0x000fe400078ec0ff */
[----:B0-----:R-:W-:-:S13]  /*1ebe0*/  ISETP.GE.AND P2, PT, R15, 0x1, PT ;  /* 0x000000010f00780c */ /* 0x001fda0003f46270 */
[----:B------:R-:W-:Y:S01]  /*1ebf0*/  @P2 LOP3.LUT R17, R17, 0x100000, RZ, 0xfc, !PT ;  /* 0x0010000011112812 */ /* 0x000fe200078efcff */
[----:B--2---:R-:W-:Y:S01]  /*1ec00*/  IMAD.IADD R14, R88, 0x1, -R20 ;  /* 0x00000001580e7824 */ /* 0x004fe200078e0a14 */
        /* <DEDUP_REMOVED lines=9> */
[----:B------:R-:W-:-:S05]  /*1eca0*/  LOP3.LUT R88, RZ, R13, RZ, 0x33, !PT ;  /* 0x0000000dff587212 */ /* 0x000fca00078e33ff */
[----:B------:R0:W-:Y:S01]  /*1ecb0*/  STL [R1+0x58], R88 ;  /* 0x0000585801007387 */ /* 0x0001e20000100800 */
[----:B------:R-:W-:Y:S05]  /*1ecc0*/  BRA `(.L_x_6809) ;  /* 0x0000000000187947 */ /* 0x000fea0003800000 */
.L_x_6808:
[----:B------:R-:W-:Y:S01]  /*1ecd0*/  ISETP.NE.AND P2, PT, R15, 0x1, PT ;  /* 0x000000010f00780c */ /* 0x000fe20003f45270 */
[----:B------:R-:W-:-:S12]  /*1ece0*/  IMAD.MOV.U32 R13, RZ, RZ, R88 ;  /* 0x000000ffff0d7224 */ /* 0x000fd800078e0058 */
[----:B------:R-:W0:Y:S02]  /*1ecf0*/  @P2 LDC.64 R20, c[0x0][0x9e8] ;  /* 0x00027a00ff142b82 */ /* 0x000e240000000a00 */
[----:B0-----:R-:W-:-:S05]  /*1ed00*/  @P2 IMAD.HI.U32 R20, R13, R20, RZ ;  /* 0x000000140d142227 */ /* 0x001fca00078e00ff */
[----:B------:R-:W-:-:S05]  /*1ed10*/  @P2 SHF.R.U32.HI R13, RZ, R21, R20 ;  /* 0x00000015ff0d2219 */ /* 0x000fca0000011614 */
[----:B------:R1:W-:Y:S02]  /*1ed20*/  @P2 STL [R1+0x58], R13 ;  /* 0x0000580d01002387 */ /* 0x0003e40000100800 */
.L_x_6809:
[----:B------:R-:W-:Y:S05]  /*1ed30*/  BSYNC B0 ;  /* 0x0000000000007941 */ /* 0x000fea0003800000 */
.L_x_6807:
[----:B-1----:R-:W2:Y:S02]  /*1ed40*/  LDL.LU R13, [R1+0x58] ;  /* 0x00005800010d7983 */ /* 0x002ea40000300800 */
[----:B--2---:R-:W-:-:S05]  /*1ed50*/  IMAD R13, R13, R15, RZ ;  /* 0x0000000f0d0d7224 */ /* 0x004fca00078e02ff */
[----:B------:R-:W-:-:S07]  /*1ed60*/  VIMNMX R14, R14, R13, !PT ;  /* 0x0000000d0e0e7248 */ /* 0x000fce0007fe0100 */
.L_x_6806:
[----:B------:R-:W2:Y:S01]  /*1ed70*/  LDL R20, [R1+0x60] ;  /* 0x0000600001147983 */ /* 0x000ea20000100800 */
[----:B------:R-:W-:Y:S02]  /*1ed80*/  VIADD R15, R14, 0xdf ;  /* 0x000000df0e0f7836 */ /* 0x000fe40000000000 */
[----:B------:R-:W-:-:S04]  /*1ed90*/  IMAD.MOV.U32 R14, RZ, RZ, RZ ;  /* 0x000000ffff0e7224 */ /* 0x000fc800078e00ff */
[----:B------:R-:W-:-:S05]  /*1eda0*/  IMAD.HI R14, R15, -0x6db6db6d, R14 ;  /* 0x924924930f0e7827 */ /* 0x000fca00078e020e */
[----:B------:R-:W-:-:S04]  /*1edb0*/  SHF.R.U32.HI R13, RZ, 0x1f, R14 ;  /* 0x0000001fff0d7819 */ /* 0x000fc8000001160e */
[----:B------:R-:W-:-:S04]  /*1edc0*/  LEA.HI.SX32 R13, R14, R13, 0x19 ;  /* 0x0000000d0e0d7211 */ /* 0x000fc800078fcaff */
[----:B--2---:R-:W-:-:S04]  /*1edd0*/  VIMNMX R20, R20, R13, !PT ;  /* 0x0000000d14147248 */ /* 0x004fc80007fe0100 */
[----:B------:R-:W-:Y:S01]  /*1ede0*/  ISETP.GE.AND P2, PT, R12, R20, PT ;  /* 0x000000140c00720c */ /* 0x000fe20003f46270 */
[----:B------:R1:W-:-:S12]  /*1edf0*/  STL [R1+0x38], R20 ;  /* 0x0000381401007387 */ /* 0x0003d80000100800 */
[----:B-1----:R-:W-:Y:S05]  /*1ee00*/  @!P2 BRA `(.L_x_6810) ;  /* 0x000000400000a947 */ /* 0x002fea0003800000 */
[----:B------:R1:W-:Y:S01]  /*1ee10*/  STL [R1], R12 ;  /* 0x0000000c01007387 */ /* 0x0003e20000100800 */
[----:B------:R-:W-:Y:S02]  /*1ee20*/  IMAD.MOV.U32 R237, RZ, RZ, R0 ;  /* 0x000000ffffed7224 */ /* 0x000fe400078e0000 */
[----:B------:R-:W-:Y:S02]  /*1ee30*/  IMAD.MOV.U32 R236, RZ, RZ, R3 ;  /* 0x000000ffffec7224 */ /* 0x000fe400078e0003 */
[----:B------:R-:W-:Y:S02]  /*1ee40*/  IMAD.MOV.U32 R21, RZ, RZ, R234 ;  /* 0x000000ffff157224 */ /* 0x000fe400078e00ea */
[----:B------:R-:W-:-:S07]  /*1ee50*/  IMAD.MOV.U32 R20, RZ, RZ, R231 ;  /* 0x000000ffff147224 */ /* 0x000fce00078e00e7 */
.L_x_6821:
[----:B------:R-:W2:Y:S01]  /*1ee60*/  LDL R0, [R1+0x40] ;  /* 0x0000400001007983 */ /* 0x000ea20000100800 */
[----:B------:R-:W-:Y:S01]  /*1ee70*/  VIADD R231, R20, 0x1 ;  /* 0x0000000114e77836 */ /* 0x000fe20000000000 */
        /* <DEDUP_REMOVED lines=9> */
.L_x_6812:
[----:B------:R-:W-:Y:S01]  /*1ef10*/  IMAD R0, R231, 0x8, R18 ;  /* 0x00000008e7007824 */ /* 0x000fe200078e0212 */
[----:B------:R-:W-:-:S04]  /*1ef20*/  SHF.L.U32 R3, R234, 0x1f, RZ ;  /* 0x0000001fea037819 */ /* 0x000fc800000006ff */
[----:B------:R2:W3:Y:S01]  /*1ef30*/  SYNCS.PHASECHK.TRANS64.TRYWAIT P3, [R0+URZ+0x2e830], R3 ;  /* 0x02e83003000075a7 */ /* 0x0004e2000806017f */
[----:B------:R-:W-:Y:S05]  /*1ef40*/  @!P0 BRA `(.L_x_6813) ;  /* 0x0000000000048947 */ /* 0x000fea0003800000 */
[----:B------:R-:W-:Y:S01]  /*1ef50*/  BPT.TRAP 0x1 ;  /* 0x000000040000795c */ /* 0x000fe20000300000 */
.L_x_6813:
[----:B------:R-:W-:Y:S04]  /*1ef60*/  BSSY B0, `(.L_x_6811) ;  /* 0x0000004000007945 */ /* 0x000fe80003800000 */
[----:B---3--:R-:W-:Y:S05]  /*1ef70*/  @P3 BRA `(.L_x_6814) ;  /* 0x0000000000083947 */ /* 0x008fea0003800000 */
[----:B------:R-:W3:Y:S02]  /*1ef80*/  SYNCS.PHASECHK.TRANS64.TRYWAIT P3, [R0+URZ+0x2e830], R3 ;  /* 0x02e83003000075a7 */ /* 0x000ee4000806017f */
[----:B---3--:R-:W-:Y:S05]  /*1ef90*/  @!P3 BRA `(.L_x_6815) ;  /* 0x000001580074b947 */ /* 0x008fea0003800000 */
.L_x_6814:
[----:B------:R-:W-:Y:S05]  /*1efa0*/  BSYNC B0 ;  /* 0x0000000000007941 */ /* 0x000fea0003800000 */
.L_x_6811:
[----:B--23--:R-:W0:Y:S01]  /*1efb0*/  LDL R3, [R1+0x48] ;  /* 0x0000480001037983 */ /* 0x00ce220000100800 */
[----:B------:R-:W-:Y:S05]  /*1efc0*/  WARPSYNC.ALL ;  /* 0x0000000000007948 */ /* 0x000fea0003800000 */
[----:B------:R-:W2:Y:S01]  /*1efd0*/  S2R R0, SR_TID.X ;  /* 0x0000000000007919 */ /* 0x000ea20000002100 */
[----:B------:R-:W-:Y:S01]  /*1efe0*/  IMAD.MOV.U32 R89, RZ, RZ, 0x40000040 ;  /* 0x40000040ff597424 */ /* 0x000fe200078e00ff */
[C---:B------:R-:W-:Y:S01]  /*1eff0*/  R2UR UR12, R8.reuse ;  /* 0x00000000080c72ca */ /* 0x040fe200000e0000 */
[----:B------:R-:W-:Y:S01]  /*1f000*/  IMAD.MOV.U32 R13, RZ, RZ, 0x40000040 ;  /* 0x40000040ff0d7424 */ /* 0x000fe200078e00ff */
[----:B------:R-:W-:Y:S01]  /*1f010*/  R2UR UR13, R9 ;  /* 0x00000000090d72ca */ /* 0x000fe200000e0000 */
        /* <DEDUP_REMOVED lines=12> */
[----:B------:R-:W-:Y:S02]  /*1f0e0*/  R2UR UR25, R13 ;  /* 0x000000000d1972ca */ /* 0x000fe400000e0000 */
[C---:B------:R-:W-:Y:S01]  /*1f0f0*/  R2UR UR27, R15.reuse ;  /* 0x000000000f1b72ca */ /* 0x040fe200000e0000 */
[----:B------:R-:W-:Y:S01]  /*1f100*/  STL [R1+0xb4], R21 ;  /* 0x0000b41501007387 */ /* 0x000fe20000100800 */
[----:B------:R-:W-:Y:S02]  /*1f110*/  R2UR UR29, R15 ;  /* 0x000000000f1d72ca */ /* 0x000fe400000e0000 */
[----:B------:R-:W-:Y:S01]  /*1f120*/  R2UR UR31, R91 ;  /* 0x000000005b1f72ca */ /* 0x000fe200000e0000 */
[----:B------:R3:W-:Y:S01]  /*1f130*/  STL [R1+0xb0], R20 ;  /* 0x0000b01401007387 */ /* 0x0007e20000100800 */
[----:B------:R-:W-:-:S02]  /*1f140*/  R2UR UR39, R13 ;  /* 0x000000000d2772ca */ /* 0x000fc400000e0000 */
[C---:B------:R-:W-:Y:S01]  /*1f150*/  R2UR UR36, R8.reuse ;  /* 0x00000000082472ca */ /* 0x040fe200000e0000 */
[----:B------:R-:W-:Y:S01]  /*1f160*/  STL [R1+0xac], R19 ;  /* 0x0000ac1301007387 */ /* 0x000fe20000100800 */
[----:B------:R-:W-:Y:S02]  /*1f170*/  R2UR UR37, R9 ;  /* 0x00000000092572ca */ /* 0x000fe400000e0000 */
[----:B--2---:R-:W-:Y:S01]  /*1f180*/  SHF.R.U32.HI R0, RZ, 0x7, R0 ;  /* 0x00000007ff007819 */ /* 0x004fe20000011600 */
[----:B------:R-:W-:Y:S01]  /*1f190*/  STL [R1+0xa8], R18 ;  /* 0x0000a81201007387 */ /* 0x000fe20000100800 */
[----:B------:R-:W-:Y:S02]  /*1f1a0*/  R2UR UR47, R15 ;  /* 0x000000000f2f72ca */ /* 0x000fe400000e0000 */
[----:B------:R-:W-:Y:S01]  /*1f1b0*/  R2UR UR44, R8 ;  /* 0x00000000082c72ca */ /* 0x000fe200000e0000 */
[----:B------:R-:W-:Y:S01]  /*1f1c0*/  VIADD R0, R0, 0x8 ;  /* 0x0000000800007836 */ /* 0x000fe20000000000 */
[----:B------:R-:W-:Y:S01]  /*1f1d0*/  STL [R1+0xa4], R17 ;  /* 0x0000a41101007387 */ /* 0x000fe20000100800 */
[----:B------:R-:W-:-:S02]  /*1f1e0*/  R2UR UR45, R9 ;  /* 0x00000000092d72ca */ /* 0x000fc400000e0000 */
[C---:B------:R-:W-:Y:S01]  /*1f1f0*/  R2UR UR19, R13.reuse ;  /* 0x000000000d1372ca */ /* 0x040fe200000e0000 */
[----:B------:R2:W-:Y:S01]  /*1f200*/  BAR.SYNC.DEFER_BLOCKING R0, 0x100 ;  /* 0x000400000000751d */ /* 0x0005e20000010000 */
[----:B------:R-:W-:Y:S01]  /*1f210*/  R2UR UR5, R13 ;  /* 0x000000000d0572ca */ /* 0x000fe200000e0000 */
[----:B------:R-:W-:Y:S01]  /*1f220*/  IMAD.MOV.U32 R13, RZ, RZ, 0x40000040 ;  /* 0x40000040ff0d7424 */ /* 0x000fe200078e00ff */
[----:B------:R-:W-:Y:S02]  /*1f230*/  R2UR UR17, R15 ;  /* 0x000000000f1172ca */ /* 0x000fe400000e0000 */
[C---:B------:R-:W-:Y:S02]  /*1f240*/  R2UR UR9, R91.reuse ;  /* 0x000000005b0972ca */ /* 0x040fe400000e0000 */
[----:B------:R-:W-:Y:S01]  /*1f250*/  R2UR UR33, R91 ;  /* 0x000000005b2172ca */ /* 0x000fe200000e0000 */
[----:B------:R4:W-:Y:S01]  /*1f260*/  STL [R1+0xa0], R16 ;  /* 0x0000a01001007387 */ /* 0x0009e20000100800 */
[----:B------:R-:W-:-:S03]  /*1f270*/  R2UR UR59, R89 ;  /* 0x00000000593b72ca */ /* 0x000fc600000e0000 */
[----:B------:R2:W-:Y:S01]  /*1f280*/  STL [R1+0x9c], R2 ;  /* 0x00009c0201007387 */ /* 0x0005e20000100800 */
[----:B------:R-:W-:Y:S01]  /*1f290*/  WARPGROUP.ARRIVE ;  /* 0x00000000000079c5 */ /* 0x000fe20000000000 */
[----:B0-----:R-:W-:Y:S01]  /*1f2a0*/  IMAD R88, R231, 0x700, R3 ;  /* 0x00000700e7587824 */ /* 0x001fe200078e0203 */
[----:B------:R-:W-:Y:S01]  /*1f2b0*/  MOV R3, UR7 ;  /* 0x0000000700037c02 */ /* 0x000fe20008000f00 */
[----:B------:R-:W-:Y:S01]  /*1f2c0*/  UMOV UR7, UR11 ;  /* 0x0000000b00077c82 */ /* 0x000fe20008000000 */
[----:B------:R-:W-:Y:S01]  /*1f2d0*/  R2UR UR11, R91 ;  /* 0x000000005b0b72ca */ /* 0x000fe200000e0000 */
[C---:B-1----:R-:W-:Y:S01]  /*1f2e0*/  VIADD R12, R88.reuse, 0x100 ;  /* 0x00000100580c7836 */ /* 0x042fe20000000000 */
[C---:B------:R-:W-:Y:S01]  /*1f2f0*/  R2UR UR14, R88.reuse ;  /* 0x00000000580e72ca */ /* 0x040fe200000e0000 */
[C---:B------:R-:W-:Y:S01]  /*1f300*/  VIADD R14, R88.reuse, 0x200 ;  /* 0x00000200580e7836 */ /* 0x040fe20000000000 */
[----:B---3--:R-:W-:Y:S01]  /*1f310*/  MOV R20, UR7 ;  /* 0x0000000700147c02 */ /* 0x008fe20008000f00 */
        /* <DEDUP_REMOVED lines=24> */
[----:B----4-:R-:W-:Y:S01]  /*1f4a0*/  MOV R16, UR11 ;  /* 0x0000000b00107c02 */ /* 0x010fe20008000f00 */
[----:B------:R-:W-:Y:S01]  /*1f4b0*/  UMOV UR11, UR25 ;  /* 0x00000019000b7c82 */ /* 0x000fe20008000000 */
[----:B------:R-:W-:Y:S01]  /*1f4c0*/  R2UR UR24, R12 ;  /* 0x000000000c1872ca */ /* 0x000fe200000e0000 */
[----:B------:R-:W-:Y:S01]  /*1f4d0*/  VIADD R12, R88, 0x4 ;  /* 0x00000004580c7836 */ /* 0x000fe20000000000 */
[----:B------:R-:W-:Y:S01]  /*1f4e0*/  R2UR UR10, R14 ;  /* 0x000000000e0a72ca */ /* 0x000fe200000e0000 */
[----:B------:R-:W-:Y:S01]  /*1f4f0*/  UMOV UR7, UR29 ;  /* 0x0000001d00077c82 */ /* 0x000fe20008000000 */
[C---:B------:R-:W-:Y:S01]  /*1f500*/  R2UR UR25, R9.reuse ;  /* 0x00000000091972ca */ /* 0x040fe200000e0000 */
[----:B------:R-:W-:Y:S01]  /*1f510*/  VIADD R14, R88, 0x204 ;  /* 0x00000204580e7836 */ /* 0x000fe20000000000 */
[----:B------:R-:W-:Y:S01]  /*1f520*/  R2UR UR6, R12 ;  /* 0x000000000c0672ca */ /* 0x000fe200000e0000 */
[----:B------:R-:W-:Y:S01]  /*1f530*/  VIADD R12, R88, 0x304 ;  /* 0x00000304580c7836 */ /* 0x000fe20000000000 */
[----:B------:R-:W-:Y:S01]  /*1f540*/  R2UR UR29, R9 ;  /* 0x00000000091d72ca */ /* 0x000fe200000e0000 */
[----:B------:R-:W-:Y:S01]  /*1f550*/  IMAD.MOV.U32 R91, RZ, RZ, 0x40000040 ;  /* 0x40000040ff5b7424 */ /* 0x000fe200078e00ff */
[----:B------:R-:W-:Y:S01]  /*1f560*/  MOV R22, UR11 ;  /* 0x0000000b00167c02 */ /* 0x000fe20008000f00 */
[----:B------:R-:W-:Y:S01]  /*1f570*/  UMOV UR11, UR19 ;  /* 0x00000013000b7c82 */ /* 0x000fe20008000000 */
[----:B------:R-:W-:Y:S01]  /*1f580*/  R2UR UR14, R14 ;  /* 0x000000000e0e72ca */ /* 0x000fe200000e0000 */
[----:B------:R-:W-:Y:S01]  /*1f590*/  VIADD R14, R88, 0x404 ;  /* 0x00000404580e7836 */ /* 0x000fe20000000000 */
[----:B------:R-:W-:Y:S01]  /*1f5a0*/  R2UR UR15, R15 ;  /* 0x000000000f0f72ca */ /* 0x000fe200000e0000 */
[----:B------:R-:W-:Y:S01]  /*1f5b0*/  IMAD.MOV.U32 R15, RZ, RZ, 0x40000040 ;  /* 0x40000040ff0f7424 */ /* 0x000fe200078e00ff */
[----:B------:R-:W-:Y:S01]  /*1f5c0*/  R2UR UR19, R13 ;  /* 0x000000000d1372ca */ /* 0x000fe200000e0000 */
[----:B------:R-:W-:Y:S01]  /*1f5d0*/  IMAD.MOV.U32 R13, RZ, RZ, 0x40000040 ;  /* 0x40000040ff0d7424 */ /* 0x000fe200078e00ff */
[----:B------:R-:W-:Y:S01]  /*1f5e0*/  MOV R95, UR7 ;  /* 0x00000007005f7c02 */ /* 0x000fe20008000f00 */
[----:B------:R-:W-:Y:S01]  /*1f5f0*/  UMOV UR7, UR9 ;  /* 0x0000000900077c82 */ /* 0x000fe20008000000 */
[----:B--2---:R-:W-:Y:S01]  /*1f600*/  MOV R0, UR6 ;  /* 0x0000000600007c02 */ /* 0x004fe20008000f00 */
[----:B------:R-:W-:Y:S01]  /*1f610*/  UMOV UR6, UR10 ;  /* 0x0000000a00067c82 */ /* 0x000fe20008000000 */
[----:B------:R-:W-:Y:S01]  /*1f620*/  R2UR UR10, R90 ;  /* 0x000000005a0a72ca */ /* 0x000fe200000e0000 */
[----:B------:R-:W-:Y:S01]  /*1f630*/  VIADD R90, R88, 0x206 ;  /* 0x00000206585a7836 */ /* 0x000fe20000000000 */
[----:B------:R-:W-:Y:S01]  /*1f640*/  MOV R19, UR6 ;  /* 0x0000000600137c02 */ /* 0x000fe20008000f00 */
[----:B------:R-:W-:Y:S01]  /*1f650*/  UMOV UR6, UR28 ;  /* 0x0000001c00067c82 */ /* 0x000fe20008000000 */
[----:B------:R-:W-:-:S02]  /*1f660*/  R2UR UR28, R8 ;  /* 0x00000000081c72ca */ /* 0x000fc400000e0000 */
[----:B------:R-:W-:Y:S01]  /*1f670*/  MOV R94, UR6 ;  /* 0x00000006005e7c02 */ /* 0x000fe20008000f00 */
[----:B------:R-:W-:Y:S01]  /*1f680*/  UMOV UR6, UR8 ;  /* 0x0000000800067c82 */ /* 0x000fe20008000000 */
[C---:B------:R-:W-:Y:S02]  /*1f690*/  R2UR UR8, R8.reuse ;  /* 0x00000000080872ca */ /* 0x040fe400000e0000 */
[----:B------:R-:W-:Y:S02]  /*1f6a0*/  R2UR UR9, R9 ;  /* 0x00000000090972ca */ /* 0x000fe400000e0000 */
[----:B------:R-:W-:Y:S01]  /*1f6b0*/  MOV R93, UR11 ;  /* 0x0000000b005d7c02 */ /* 0x000fe20008000f00 */
[----:B------:R-:W-:Y:S01]  /*1f6c0*/  UMOV UR11, UR5 ;  /* 0x00000005000b7c82 */ /* 0x000fe20008000000 */
[----:B------:R-:W-:Y:S01]  /*1f6d0*/  MOV R2, UR10 ;  /* 0x0000000a00027c02 */ /* 0x000fe20008000f00 */
[----:B------:R-:W-:Y:S01]  /*1f6e0*/  UMOV UR10, UR24 ;  /* 0x00000018000a7c82 */ /* 0x000fe20008000000 */
[----:B------:R-:W-:-:S02]  /*1f6f0*/  R2UR UR24, R8 ;  /* 0x00000000081872ca */ /* 0x000fc400000e0000 */
[----:B------:R-:W-:Y:S01]  /*1f700*/  MOV R21, UR10 ;  /* 0x0000000a00157c02 */ /* 0x000fe20008000f00 */
[----:B------:R-:W-:Y:S01]  /*1f710*/  UMOV UR10, UR18 ;  /* 0x00000012000a7c82 */ /* 0x000fe20008000000 */
[----:B------:R-:W-:Y:S01]  /*1f720*/  R2UR UR18, R12 ;  /* 0x000000000c1272ca */ /* 0x000fe200000e0000 */
[----:B------:R-:W-:Y:S01]  /*1f730*/  VIADD R12, R88, 0x504 ;  /* 0x00000504580c7836 */ /* 0x000fe20000000000 */
[----:B------:R-:W-:Y:S02]  /*1f740*/  WARPGROUP.DEPBAR.LE gsb0, 0x0 ;  /* 0x00008000000079c5 */ /* 0x000fe40000010000 */
[----:B------:R-:W-:Y:S01]  /*1f750*/  WARPGROUP.ARRIVE ;  /* 0x00000000000079c5 */ /* 0x000fe20000000000 */
[----:B------:R-:W-:Y:S01]  /*1f760*/  MOV R92, UR10 ;  /* 0x0000000a005c7c02 */ /* 0x000fe20008000f00 */
[----:B------:R-:W-:Y:S01]  /*1f770*/  UMOV UR10, UR4 ;  /* 0x00000004000a7c82 */ /* 0x000fe20008000000 */
[----:B------:R-:W-:Y:S02]  /*1f780*/  R2UR UR42, R90 ;  /* 0x000000005a2a72ca */ /* 0x000fe400000e0000 */
[----:B------:R-:W-:Y:S01]  /*1f790*/  R2UR UR43, R91 ;  /* 0x000000005b2b72ca */ /* 0x000fe200000e0000 */
[----:B------:R-:W-:Y:S01]  /*1f7a0*/  QGMMA.64x32x32.F32.E4M3.E4M3 R168, gdesc[UR20], RZ, !UPT, gsb0 ;  /* 0x0060000014a879f3 */ /* 0x000fe2000c0008ff */
[----:B------:R-:W-:Y:S01]  /*1f7b0*/  R2UR UR22, R14 ;  /* 0x000000000e1672ca */ /* 0x000fe200000e0000 */
[----:B------:R-:W-:Y:S01]  /*1f7c0*/  VIADD R14, R88, 0x604 ;  /* 0x00000604580e7836 */ /* 0x000fe20000000000 */
[----:B------:R-:W-:Y:S01]  /*1f7d0*/  R2UR UR23, R15 ;  /* 0x000000000f1772ca */ /* 0x000fe200000e0000 */
[----:B------:R-:W-:Y:S01]  /*1f7e0*/  IMAD.MOV.U32 R15, RZ, RZ, 0x40000040 ;  /* 0x40000040ff0f7424 */ /* 0x000fe200078e00ff */
[----:B------:R-:W-:-:S02]  /*1f7f0*/  R2UR UR4, R10 ;  /* 0x000000000a0472ca */ /* 0x000fc400000e0000 */
[C---:B------:R-:W-:Y:S02]  /*1f800*/  R2UR UR5, R11.reuse ;  /* 0x000000000b0572ca */ /* 0x040fe400000e0000 */
[----:B------:R-:W-:Y:S02]  /*1f810*/  R2UR UR12, R10 ;  /* 0x000000000a0c72ca */ /* 0x000fe400000e0000 */
[----:B------:R-:W-:Y:S02]  /*1f820*/  R2UR UR13, R11 ;  /* 0x000000000b0d72ca */ /* 0x000fe400000e0000 */
[----:B------:R-:W-:Y:S01]  /*1f830*/  MOV R18, UR15 ;  /* 0x0000000f00127c02 */ /* 0x000fe20008000f00 */
[----:B------:R-:W-:Y:S01]  /*1f840*/  UMOV UR15, UR33 ;  /* 0x00000021000f7c82 */ /* 0x000fe20008000000 */
[----:B------:R-:W-:Y:S01]  /*1f850*/  MOV R17, UR14 ;  /* 0x0000000e00117c02 */ /* 0x000fe20008000f00 */
[----:B------:R-:W-:Y:S01]  /*1f860*/  UMOV UR14, UR32 ;  /* 0x00000020000e7c82 */ /* 0x000fe20008000000 */
[----:B------:R-:W-:Y:S01]  /*1f870*/  MOV R24, UR15 ;  /* 0x0000000f00187c02 */ /* 0x000fe20008000f00 */
[----:B------:R-:W-:Y:S01]  /*1f880*/  UMOV UR15, UR17 ;  /* 0x00000011000f7c82 */ /* 0x000fe20008000000 */
[----:B------:R-:W-:Y:S01]  /*1f890*/  MOV R23, UR14 ;  /* 0x0000000e00177c02 */ /* 0x000fe20008000f00 */
[----:B------:R-:W-:Y:S01]  /*1f8a0*/  UMOV UR14, UR16 ;  /* 0x00000010000e7c82 */ /* 0x000fe20008000000 */
        /* <DEDUP_REMOVED lines=43> */
[----:B------:R-:W-:-:S06]  /*1fb60*/  WARPGROUP.ARRIVE ;  /* 0x00000000000079c5 */ /* 0x000fcc0000000000 */
        /* <DEDUP_REMOVED lines=132> */
.L_x_6817:
[----:B-----5:R-:W-:Y:S01]  /*203b0*/  SHF.L.U32 R0, R21, 0x1f, RZ ;  /* 0x0000001f15007819 */ /* 0x020fe200000006ff */
[----:B------:R-:W-:-:S04]  /*203c0*/  IMAD R3, R20, 0x8, R18 ;  /* 0x0000000814037824 */ /* 0x000fc800078e0212 */
[----:B------:R0:W1:Y:S01]  /*203d0*/  SYNCS.PHASECHK.TRANS64.TRYWAIT P2, [R3+URZ+0x2e850], R0 ;  /* 0x02e85000030075a7 */ /* 0x000062000804017f */
[----:B------:R-:W-:Y:S05]  /*203e0*/  @!P0 BRA `(.L_x_6818) ;  /* 0x0000000000048947 */ /* 0x000fea0003800000 */
[----:B------:R-:W-:Y:S01]  /*203f0*/  BPT.TRAP 0x1 ;  /* 0x000000040000795c */ /* 0x000fe20000300000 */
.L_x_6818:
[----:B-1----:R-:W-:Y:S05]  /*20400*/  @P2 BRA `(.L_x_6816) ;  /* 0x0000000000082947 */ /* 0x002fea0003800000 */
[----:B------:R-:W1:Y:S02]  /*20410*/  SYNCS.PHASECHK.TRANS64.TRYWAIT P2, [R3+URZ+0x2e850], R0 ;  /* 0x02e85000030075a7 */ /* 0x000e64000804017f */
[----:B-1----:R-:W-:Y:S05]  /*20420*/  @!P2 BRA `(.L_x_6819) ;  /* 0x000001440064a947 */ /* 0x002fea0003800000 */
.L_x_6816:
[----:B-----5:R-:W-:Y:S01]  /*20430*/  VIADD R12, R18, 0x400 ;  /* 0x00000400120c7836 */ /* 0x020fe20000000000 */
[----:B------:R-:W-:Y:S05]  /*20440*/  WARPSYNC.ALL ;  /* 0x0000000000007948 */ /* 0x000fea0003800000 */
[----:B------:R-:W-:Y:S01]  /*20450*/  SHF.R.U32.HI R12, RZ, 0x4, R12 ;  /* 0x00000004ff0c7819 */ /* 0x000fe2000001160c */
[----:B------:R-:W-:Y:S01]  /*20460*/  IMAD.MOV.U32 R13, RZ, RZ, -0x3ffffff0 ;  /* 0xc0000010ff0d7424 */ /* 0x000fe200078e00ff */
[----:B------:R-:W-:Y:S02]  /*20470*/  WARPGROUP.ARRIVE ;  /* 0x00000000000079c5 */ /* 0x000fe40000000000 */
[----:B------:R-:W-:-:S02]  /*20480*/  LOP3.LUT R12, R12, 0x3fff, RZ, 0xc0, !PT ;  /* 0x00003fff0c0c7812 */ /* 0x000fc400078ec0ff */
[----:B------:R-:W-:Y:S02]  /*20490*/  R2UR UR7, R13 ;  /* 0x000000000d0772ca */ /* 0x000fe400000e0000 */
[----:B------:R-:W-:-:S05]  /*204a0*/  LOP3.LUT R12, R12, 0x10000, RZ, 0xfc, !PT ;  /* 0x000100000c0c7812 */ /* 0x000fca00078efcff */
[----:B------:R-:W-:-:S05]  /*204b0*/  IMAD R12, R20, 0x700, R12 ;  /* 0x00000700140c7824 */ /* 0x000fca00078e020c */
[----:B------:R-:W-:-:S13]  /*204c0*/  R2UR UR6, R12 ;  /* 0x000000000c0672ca */ /* 0x000fda00000e0000 */
[----:B------:R-:W-:Y:S01]  /*204d0*/  QGMMA.64x128x32.F32.E4M3.E4M3 R24, R224, gdesc[UR4], R24, gsb0 ;  /* 0x01e00004e0187df3 */ /* 0x000fe20008000818 */
[----:B------:R-:W-:Y:S02]  /*204e0*/  VIADD R14, R12, 0x100 ;  /* 0x000001000c0e7836 */ /* 0x000fe40000000000 */
[----:B------:R-:W-:-:S03]  /*204f0*/  IMAD.MOV.U32 R15, RZ, RZ, -0x3ffffff0 ;  /* 0xc0000010ff0f7424 */ /* 0x000fc600078e00ff */
[----:B------:R-:W-:Y:S02]  /*20500*/  R2UR UR6, R14 ;  /* 0x000000000e0672ca */ /* 0x000fe400000e0000 */
[----:B------:R-:W-:Y:S02]  /*20510*/  R2UR UR7, R15 ;  /* 0x000000000f0772ca */ /* 0x000fe400000e0000 */
[----:B01----:R-:W-:-:S04]  /*20520*/  FMNMX.FTZ R0, R184, R236, !PT ;  /* 0x000000ecb8007209 */ /* 0x003fc80007810000 */
        /* <DEDUP_REMOVED lines=8> */
[----:B------:R-:W-:Y:S01]  /*205b0*/  FMNMX.FTZ R13, R169, R13, !PT ;  /* 0x0000000da90d7209 */ /* 0x000fe20007810000 */
[----:B------:R-:W-:Y:S01]  /*205c0*/  VIADD R14, R12, 0x200 ;  /* 0x000002000c0e7836 */ /* 0x000fe20000000000 */
[----:B------:R-:W-:Y:S02]  /*205d0*/  WARPGROUP.DEPBAR.LE gsb0, 0x0 ;  /* 0x00008000000079c5 */ /* 0x000fe40000010000 */
[----:B------:R-:W-:Y:S01]  /*205e0*/  WARPGROUP.ARRIVE ;  /* 0x00000000000079c5 */ /* 0x000fe20000000000 */
[----:B------:R-:W-:Y:S01]  /*205f0*/  IMAD.MOV.U32 R15, RZ, RZ, -0x3ffffff0 ;  /* 0xc0000010ff0f7424 */ /* 0x000fe200078e00ff */
[----:B------:R-:W-:Y:S01]  /*20600*/  FMNMX.FTZ R13, R172, R13, !PT ;  /* 0x0000000dac0d7209 */ /* 0x000fe20007810000 */
[----:B------:R-:W2:Y:S03]  /*20610*/  LDL.LU R226, [R1+0xc] ;  /* 0x00000c0001e27983 */ /* 0x000ea60000300800 */
[----:B------:R-:W-:Y:S01]  /*20620*/  QGMMA.64x128x32.F32.E4M3.E4M3 R24, R220, gdesc[UR4], R24, gsb0 ;  /* 0x01e00004dc187df3 */ /* 0x000fe20008000818 */
[----:B------:R-:W-:Y:S01]  /*20630*/  FMNMX.FTZ R13, R173, R13, !PT ;  /* 0x0000000dad0d7209 */ /* 0x000fe20007810000 */
[----:B------:R-:W3:Y:S01]  /*20640*/  LDL.LU R227, [R1+0x8] ;  /* 0x0000080001e37983 */ /* 0x000ee20000300800 */
        /* <DEDUP_REMOVED lines=71> */
[----:B------:R-:W-:Y:S01]  /*20ac0*/  FMNMX.FTZ R0, R123, R0, !PT ;  /* 0x000000007b007209 */ /* 0x000fe20007810000 */
[----:B------:R-:W-:Y:S02]  /*20ad0*/  WARPGROUP.DEPBAR.LE gsb0, 0x0 ;  /* 0x00008000000079c5 */ /* 0x000fe40000010000 */
[----:B------:R-:W-:Y:S01]  /*20ae0*/  WARPGROUP.ARRIVE ;  /* 0x00000000000079c5 */ /* 0x000fe20000000000 */
[----:B------:R-:W-:Y:S02]  /*20af0*/  FMNMX.FTZ R13, R116, R13, !PT ;  /* 0x0000000d740d7209 */ /* 0x000fe40007810000 */
[----:B------:R-:W-:Y:S02]  /*20b00*/  FMNMX.FTZ R0, R126, R0, !PT ;  /* 0x000000007e007209 */ /* 0x000fe40007810000 */
[----:B------:R-:W-:Y:S01]  /*20b10*/  FMNMX.FTZ R13, R117, R13, !PT ;  /* 0x0000000d750d7209 */ /* 0x000fe20007810000 */
[----:B------:R-:W-:Y:S01]  /*20b20*/  QGMMA.64x128x32.F32.E4M3.E4M3 R24, R216, gdesc[UR4], R24, gsb0 ;  /* 0x01e00004d8187df3 */ /* 0x000fe20008000818 */
[----:B------:R-:W-:-:S02]  /*20b30*/  R2UR UR6, R14 ;  /* 0x000000000e0672ca */ /* 0x000fc400000e0000 */
[----:B------:R-:W-:Y:S01]  /*20b40*/  R2UR UR7, R15 ;  /* 0x000000000f0772ca */ /* 0x000fe200000e0000 */
[----:B------:R-:W-:Y:S01]  /*20b50*/  IMAD.MOV.U32 R15, RZ, RZ, -0x3ffffff0 ;  /* 0xc0000010ff0f7424 */ /* 0x000fe200078e00ff */
        /* <DEDUP_REMOVED lines=15> */
[----:B------:R-:W-:-:S03]  /*20c50*/  FMNMX.FTZ R0, R110, R0, !PT ;  /* 0x000000006e007209 */ /* 0x000fc60007810000 */
[----:B------:R-:W0:Y:S01]  /*20c60*/  SHFL.BFLY PT, R14, R13, 0x2, 0x1f ;  /* 0x0c401f000d0e7f89 */ /* 0x000e2200000e0000 */
[----:B------:R-:W-:-:S04]  /*20c70*/  FMNMX.FTZ R0, R111, R0, !PT ;  /* 0x000000006f007209 */ /* 0x000fc80007810000 */
[----:B------:R-:W-:-:S04]  /*20c80*/  FMNMX.FTZ R0, R114, R0, !PT ;  /* 0x0000000072007209 */ /* 0x000fc80007810000 */
[----:B------:R-:W-:-:S04]  /*20c90*/  FMNMX.FTZ R0, R115, R0, !PT ;  /* 0x0000000073007209 */ /* 0x000fc80007810000 */
[----:B------:R-:W-:-:S04]  /*20ca0*/  FMNMX.FTZ R0, R118, R0, !PT ;  /* 0x0000000076007209 */ /* 0x000fc80007810000 */
[----:B------:R-:W-:-:S04]  /*20cb0*/  FMNMX.FTZ R0, R119, R0, !PT ;  /* 0x0000000077007209 */ /* 0x000fc80007810000 */
[----:B------:R-:W-:Y:S02]  /*20cc0*/  FMNMX.FTZ R0, R90, R0, !PT ;  /* 0x000000005a007209 */ /* 0x000fe40007810000 */
[----:B0-----:R-:W-:Y:S01]  /*20cd0*/  FMNMX.FTZ R13, R13, R14, !PT ;  /* 0x0000000e0d0d7209 */ /* 0x001fe20007810000 */
[----:B------:R-:W-:Y:S01]  /*20ce0*/  VIADD R14, R12, 0x400 ;  /* 0x000004000c0e7836 */ /* 0x000fe20000000000 */
        /* <DEDUP_REMOVED lines=9> */
[----:B------:R-:W0:Y:S01]  /*20d80*/  SHFL.BFLY PT, R3, R13, 0x1, 0x1f ;  /* 0x0c201f000d037f89 */ /* 0x000e2200000e0000 */
[----:B------:R-:W-:Y:S02]  /*20d90*/  WARPGROUP.DEPBAR.LE gsb0, 0x0 ;  /* 0x00008000000079c5 */ /* 0x000fe40000010000 */
[----:B------:R-:W-:Y:S01]  /*20da0*/  WARPGROUP.ARRIVE ;  /* 0x00000000000079c5 */ /* 0x000fe20000000000 */
[----:B0-----:R-:W-:-:S05]  /*20db0*/  FMNMX.FTZ R3, R13, R3, !PT ;  /* 0x000000030d037209 */ /* 0x001fca0007810000 */
[----:B------:R-:W-:Y:S01]  /*20dc0*/  QGMMA.64x128x32.F32.E4M3.E4M3 R24, R212, gdesc[UR4], R24, gsb0 ;  /* 0x01e00004d4187df3 */ /* 0x000fe20008000818 */
[----:B------:R-:W-:Y:S02]  /*20dd0*/  R2UR UR6, R14 ;  /* 0x000000000e0672ca */ /* 0x000fe400000e0000 */
[----:B------:R-:W-:Y:S01]  /*20de0*/  R2UR UR7, R15 ;  /* 0x000000000f0772ca */ /* 0x000fe200000e0000 */
[----:B------:R-:W0:Y:S01]  /*20df0*/  SHFL.BFLY PT, R14, R0, 0x1, 0x1f ;  /* 0x0c201f00000e7f89 */ /* 0x000e2200000e0000 */
        /* <DEDUP_REMOVED lines=20> */
[----:B0-----:R-:W-:Y:S01]  /*20f40*/  FMNMX.FTZ R0, R0, R14, !PT ;  /* 0x0000000e00007209 */ /* 0x001fe20007810000 */
[----:B------:R-:W-:-:S01]  /*20f50*/  FADD.FTZ R14, -R3, R236 ;  /* 0x000000ec030e7221 */ /* 0x000fc20000010100 */
[----:B------:R-:W-:Y:S01]  /*20f60*/  MUFU.EX2 R184, R184 ;  /* 0x000000b800b87308 */ /* 0x000fe20000000800 */
[----:B------:R-:W-:-:S01]  /*20f70*/  FFMA.FTZ R181, R2, R181, -R15 ;  /* 0x000000b502b57223 */ /* 0x000fc2000001080f */
[----:B------:R-:W-:Y:S01]  /*20f80*/  FFMA.FTZ R152, R2, R152, -R15 ;  /* 0x0000009802987223 */ /* 0x000fe2000001080f */
[----:B------:R-:W-:-:S01]  /*20f90*/  FADD.FTZ R13, -R0, R237 ;  /* 0x000000ed000d7221 */ /* 0x000fc20000010100 */
[C---:B------:R-:W-:Y:S01]  /*20fa0*/  FFMA.FTZ R101, R2.reuse, R0, -8 ;  /* 0xc100000002657423 */ /* 0x040fe20000010000 */
[C---:B------:R-:W-:Y:S01]  /*20fb0*/  FMUL.FTZ R14, R2.reuse, R14 ;  /* 0x0000000e020e7220 */ /* 0x040fe20000410000 */
[C---:B------:R-:W-:Y:S01]  /*20fc0*/  FFMA.FTZ R153, R2.reuse, R153, -R15 ;  /* 0x0000009902997223 */ /* 0x040fe2000001080f */
[C---:B------:R-:W-:Y:S01]  /*20fd0*/  FMUL.FTZ R13, R2.reuse, R13 ;  /* 0x0000000d020d7220 */ /* 0x040fe20000410000 */
        /* <DEDUP_REMOVED lines=90> */
[----:B------:R-:W-:Y:S01]  /*21580*/  MUFU.EX2 R192, R192 ;  /* 0x000000c000c07308 */ /* 0x000fe20000000800 */
[----:B------:R-:W-:Y:S02]  /*21590*/  WARPGROUP.DEPBAR.LE gsb0, 0x0 ;  /* 0x00008000000079c5 */ /* 0x000fe40000010000 */
[----:B------:R-:W-:-:S05]  /*215a0*/  WARPGROUP.ARRIVE ;  /* 0x00000000000079c5 */ /* 0x000fca0000000000 */
[----:B------:R-:W4:Y:S01]  /*215b0*/  MUFU.EX2 R195, R195 ;  /* 0x000000c300c37308 */ /* 0x000f220000000800 */
[----:B------:R-:W-:Y:S07]  /*215c0*/  QGMMA.64x128x32.F32.E4M3.E4M3 R24, R208, gdesc[UR4], R24, gsb0 ;  /* 0x01e00004d0187df3 */ /* 0x000fee0008000818 */
[----:B------:R-:W-:Y:S08]  /*215d0*/  MUFU.EX2 R193, R193 ;  /* 0x000000c100c17308 */ /* 0x000ff00000000800 */
[----:B------:R-:W4:Y:S08]  /*215e0*/  MUFU.EX2 R198, R198 ;  /* 0x000000c600c67308 */ /* 0x000f300000000800 */
        /* <DEDUP_REMOVED lines=15> */
[----:B------:R-:W4:Y:S01]  /*216e0*/  MUFU.EX2 R182, R182 ;  /* 0x000000b600b67308 */ /* 0x000f220000000800 */
[----:B------:R-:W-:-:S02]  /*216f0*/  WARPGROUP.DEPBAR.LE gsb0, 0x0 ;  /* 0x00008000000079c5 */ /* 0x000fc40000010000 */
[----:B------:R-:W-:Y:S01]  /*21700*/  FFMA.FTZ R208, R2, R89, -R15 ;  /* 0x0000005902d07223 */ /* 0x000fe2000001080f */
[----:B------:R-:W-:Y:S01]  /*21710*/  IMAD.MOV.U32 R89, RZ, RZ, -0x3ffffff0 ;  /* 0xc0000010ff597424 */ /* 0x000fe200078e00ff */
[----:B------:R-:W-:-:S03]  /*21720*/  WARPGROUP.ARRIVE ;  /* 0x00000000000079c5 */ /* 0x000fc60000000000 */
[----:B------:R2:W-:Y:S01]  /*21730*/  MUFU.EX2 R15, R88 ;  /* 0x00000058000f7308 */ /* 0x0005e20000000800 */
[----:B------:R-:W-:Y:S01]  /*21740*/  R2UR UR7, R89 ;  /* 0x00000000590772ca */ /* 0x000fe200000e0000 */
[----:B---3--:R-:W-:Y:S02]  /*21750*/  FFMA.FTZ R89, R13, R227, R186 ;  /* 0x000000e30d597223 */ /* 0x008fe400000100ba */
[----:B------:R-:W3:Y:S02]  /*21760*/  S2R R227, SR_TID.X ;  /* 0x0000000000e37919 */ /* 0x000ee40000002100 */
[----:B0-----:R-:W-:-:S01]  /*21770*/  FADD.FTZ R89, R187, R89 ;  /* 0x00000059bb597221 */ /* 0x001fc20000010000 */
[----:B--2---:R-:W-:Y:S01]  /*21780*/  VIADD R88, R12, 0x500 ;  /* 0x000005000c587836 */ /* 0x004fe20000000000 */
[----:B------:R-:W-:Y:S02]  /*21790*/  MUFU.EX2 R181, R181 ;  /* 0x000000b500b57308 */ /* 0x000fe40000000800 */
[----:B-1----:R-:W-:-:S02]  /*217a0*/  FADD.FTZ R89, R190, R89 ;  /* 0x00000059be597221 */ /* 0x002fc40000010000 */
[----:B------:R-:W-:Y:S01]  /*217b0*/  R2UR UR6, R88 ;  /* 0x00000000580672ca */ /* 0x000fe200000e0000 */
[----:B------:R-:W-:-:S01]  /*217c0*/  FFMA.FTZ R88, R14, R226, R21 ;  /* 0x000000e20e587223 */ /* 0x000fc20000010015 */
[----:B----4-:R-:W-:Y:S02]  /*217d0*/  FADD.FTZ R89, R191, R89 ;  /* 0x00000059bf597221 */ /* 0x010fe40000010000 */
[----:B------:R-:W0:Y:S01]  /*217e0*/  MUFU.EX2 R183, R183 ;  /* 0x000000b700b77308 */ /* 0x000e220000000800 */
[----:B------:R-:W-:-:S01]  /*217f0*/  FADD.FTZ R88, R184, R88 ;  /* 0x00000058b8587221 */ /* 0x000fc20000010000 */
[----:B------:R-:W-:-:S03]  /*21800*/  FADD.FTZ R89, R194, R89 ;  /* 0x00000059c2597221 */ /* 0x000fc60000010000 */
[----:B------:R-:W-:Y:S01]  /*21810*/  FADD.FTZ R88, R185, R88 ;  /* 0x00000058b9587221 */ /* 0x000fe20000010000 */
[----:B------:R-:W-:-:S02]  /*21820*/  FADD.FTZ R89, R195, R89 ;  /* 0x00000059c3597221 */ /* 0x000fc40000010000 */
[----:B------:R-:W-:Y:S01]  /*21830*/  MUFU.EX2 R152, R152 ;  /* 0x0000009800987308 */ /* 0x000fe20000000800 */
[----:B------:R-:W-:Y:S01]  /*21840*/  QGMMA.64x128x32.F32.E4M3.E4M3 R24, R204, gdesc[UR4], R24, gsb0 ;  /* 0x01e00004cc187df3 */ /* 0x000fe20008000818 */
[----:B------:R-:W-:-:S01]  /*21850*/  FADD.FTZ R88, R188, R88 ;  /* 0x00000058bc587221 */ /* 0x000fc20000010000 */
[----:B------:R-:W-:-:S03]  /*21860*/  FADD.FTZ R89, R198, R89 ;  /* 0x00000059c6597221 */ /* 0x000fc60000010000 */
[----:B------:R-:W-:Y:S01]  /*21870*/  FADD.FTZ R88, R189, R88 ;  /* 0x00000058bd587221 */ /* 0x000fe20000010000 */
[----:B------:R-:W-:-:S01]  /*21880*/  FADD.FTZ R89, R199, R89 ;  /* 0x00000059c7597221 */ /* 0x000fc20000010000 */
[----:B------:R-:W1:Y:S02]  /*21890*/  MUFU.EX2 R154, R154 ;  /* 0x0000009a009a7308 */ /* 0x000e640000000800 */
[----:B------:R-:W-:-:S01]  /*218a0*/  FADD.FTZ R88, R192, R88 ;  /* 0x00000058c0587221 */ /* 0x000fc20000010000 */
[----:B------:R-:W-:-:S03]  /*218b0*/  FADD.FTZ R89, R170, R89 ;  /* 0x00000059aa597221 */ /* 0x000fc60000010000 */
[----:B------:R-:W-:Y:S01]  /*218c0*/  FADD.FTZ R88, R193, R88 ;  /* 0x00000058c1587221 */ /* 0x000fe20000010000 */
[----:B------:R-:W-:-:S01]  /*218d0*/  FADD.FTZ R89, R171, R89 ;  /* 0x00000059ab597221 */ /* 0x000fc20000010000 */
[----:B------:R-:W-:Y:S02]  /*218e0*/  MUFU.EX2 R153, R153 ;  /* 0x0000009900997308 */ /* 0x000fe40000000800 */
[----:B------:R-:W-:-:S01]  /*218f0*/  FADD.FTZ R88, R196, R88 ;  /* 0x00000058c4587221 */ /* 0x000fc20000010000 */
[----:B------:R-:W-:-:S03]  /*21900*/  FADD.FTZ R89, R174, R89 ;  /* 0x00000059ae597221 */ /* 0x000fc60000010000 */
[----:B------:R-:W-:Y:S01]  /*21910*/  FADD.FTZ R88, R168, R88 ;  /* 0x00000058a8587221 */ /* 0x000fe20000010000 */
[----:B------:R-:W-:-:S01]  /*21920*/  FADD.FTZ R89, R175, R89 ;  /* 0x00000059af597221 */ /* 0x000fc20000010000 */
[----:B------:R-:W2:Y:S02]  /*21930*/  MUFU.EX2 R155, R155 ;  /* 0x0000009b009b7308 */ /* 0x000ea40000000800 */
        /* <DEDUP_REMOVED lines=8> */
[----:B0-----:R-:W-:-:S01]  /*219c0*/  FADD.FTZ R89, R183, R89 ;  /* 0x00000059b7597221 */ /* 0x001fc20000010000 */
[----:B------:R-:W0:Y:S02]  /*219d0*/  MUFU.EX2 R158, R158 ;  /* 0x0000009e009e7308 */ /* 0x000e240000000800 */
[----:B------:R-:W-:-:S01]  /*219e0*/  FADD.FTZ R88, R177, R88 ;  /* 0x00000058b1587221 */ /* 0x000fc20000010000 */
[----:B-1----:R-:W-:-:S03]  /*219f0*/  FADD.FTZ R89, R154, R89 ;  /* 0x000000599a597221 */ /* 0x002fc60000010000 */
[----:B------:R-:W-:Y:S01]  /*21a00*/  FADD.FTZ R88, R180, R88 ;  /* 0x00000058b4587221 */ /* 0x000fe20000010000 */
[----:B--2---:R-:W-:-:S01]  /*21a10*/  FADD.FTZ R89, R155, R89 ;  /* 0x000000599b597221 */ /* 0x004fc20000010000 */
[----:B------:R-:W1:Y:S02]  /*21a20*/  MUFU.EX2 R157, R157 ;  /* 0x0000009d009d7308 */ /* 0x000e640000000800 */
[----:B------:R-:W-:-:S04]  /*21a30*/  FADD.FTZ R88, R181, R88 ;  /* 0x00000058b5587221 */ /* 0x000fc80000010000 */
[----:B------:R-:W-:Y:S02]  /*21a40*/  FADD.FTZ R88, R152, R88 ;  /* 0x0000005898587221 */ /* 0x000fe40000010000 */
[----:B------:R-:W2:Y:S01]  /*21a50*/  MUFU.EX2 R159, R159 ;  /* 0x0000009f009f7308 */ /* 0x000ea20000000800 */
[----:B0-----:R-:W-:-:S01]  /*21a60*/  FADD.FTZ R89, R158, R89 ;  /* 0x000000599e597221 */ /* 0x001fc20000010000 */
[----:B------:R-:W-:-:S04]  /*21a70*/  FADD.FTZ R88, R153, R88 ;  /* 0x0000005899587221 */ /* 0x000fc80000010000 */
[----:B------:R-:W-:Y:S02]  /*21a80*/  FADD.FTZ R88, R156, R88 ;  /* 0x000000589c587221 */ /* 0x000fe40000010000 */
[----:B------:R-:W0:Y:S02]  /*21a90*/  MUFU.EX2 R160, R160 ;  /* 0x000000a000a07308 */ /* 0x000e240000000800 */
[----:B-1----:R-:W-:-:S06]  /*21aa0*/  FADD.FTZ R88, R157, R88 ;  /* 0x000000589d587221 */ /* 0x002fcc0000010000 */
        /* <DEDUP_REMOVED lines=20> */
[----:B--2---:R-:W-:-:S01]  /*21bf0*/  FADD.FTZ R88, R136, R88 ;  /* 0x0000005888587221 */ /* 0x004fc20000010000 */
[----:B------:R-:W-:Y:S01]  /*21c00*/  WARPGROUP.ARRIVE ;  /* 0x00000000000079c5 */ /* 0x000fe20000000000 */
[----:B---3--:R-:W-:-:S05]  /*21c10*/  SHF.R.U32.HI R205, RZ, 0x7, R227 ;  /* 0x00000007ffcd7819 */ /* 0x008fca00000116e3 */
        /* <DEDUP_REMOVED lines=12> */
[----:B------:R-:W-:Y:S02]  /*21ce0*/  VIADD R88, R12, 0x600 ;  /* 0x000006000c587836 */ /* 0x000fe40000000000 */
[----:B------:R-:W-:-:S03]  /*21cf0*/  FFMA.FTZ R12, R2, R114, -R101 ;  /* 0x00000072020c7223 */ /* 0x000fc60000010865 */
[----:B------:R-:W-:Y:S01]  /*21d00*/  R2UR UR6, R88 ;  /* 0x00000000580672ca */ /* 0x000fe200000e0000 */
[----:B------:R-:W2:Y:S01]  /*21d10*/  MUFU.EX2 R143, R143 ;  /* 0x0000008f008f7308 */ /* 0x000ea20000000800 */
[----:B0-----:R-:W-:-:S01]  /*21d20*/  FADD.FTZ R89, R144, R89 ;  /* 0x0000005990597221 */ /* 0x001fc20000010000 */
[----:B------:R-:W-:Y:S01]  /*21d30*/  FFMA.FTZ R88, R2, R118, -R101 ;  /* 0x0000007602587223 */ /* 0x000fe20000010865 */
[----:B------:R-:W-:-:S04]  /*21d40*/  @!P1 IMAD R118, R231, 0x8, R18 ;  /* 0x00000008e7769824 */ /* 0x000fc800078e0212 */
[----:B------:R-:W-:Y:S01]  /*21d50*/  @!P1 VIADD R118, R118, 0x2e840 ;  /* 0x0002e84076769836 */ /* 0x000fe20000000000 */
[----:B------:R-:W0:Y:S01]  /*21d60*/  MUFU.EX2 R146, R146 ;  /* 0x0000009200927308 */ /* 0x000e220000000800 */
[----:B-1----:R-:W-:-:S01]  /*21d70*/  FADD.FTZ R114, R145, R89 ;  /* 0x0000005991727221 */ /* 0x002fc20000010000 */
[----:B------:R-:W-:Y:S02]  /*21d80*/  IMAD.MOV.U32 R89, RZ, RZ, -0x3ffffff0 ;  /* 0xc0000010ff597424 */ /* 0x000fe400078e00ff */
[----:B------:R-:W-:-:S03]  /*21d90*/  @!P1 PRMT R118, RZ, 0x654, R118 ;  /* 0x00000654ff769816 */ /* 0x000fc60000000076 */
[----:B------:R-:W-:Y:S01]  /*21da0*/  R2UR UR7, R89 ;  /* 0x00000000590772ca */ /* 0x000fe200000e0000 */
        /* <DEDUP_REMOVED lines=12> */
[----:B------:R-:W-:Y:S01]  /*21e70*/  QGMMA.64x128x32.F32.E4M3.E4M3 R24, R200, gdesc[UR4], R24, gsb0 ;  /* 0x01e00004c8187df3 */ /* 0x000fe20008000818 */
[----:B------:R-:W-:-:S03]  /*21e80*/  IADD3 R102, -R205, 0xb, RZ ;  /* 0x0000000bcd667810 */ /* 0x000fc60007ffe1ff */
        /* <DEDUP_REMOVED lines=37> */
[----:B------:R0:W-:Y:S06]  /*220e0*/  BAR.ARV R102, 0x100 ;  /* 0x000400660000751d */ /* 0x0001ec0000002000 */
[----:B------:R-:W3:Y:S01]  /*220f0*/  MUFU.EX2 R135, R135 ;  /* 0x0000008700877308 */ /* 0x000ee20000000800 */
[----:B-1----:R-:W-:-:S01]  /*22100*/  FADD.FTZ R204, R134, R204 ;  /* 0x000000cc86cc7221 */ /* 0x002fc20000010000 */
[----:B------:R1:W-:Y:S01]  /*22110*/  @!P1 SYNCS.ARRIVE.TRANS64.RED.A1T0 RZ, [R118+URZ], RZ ;  /* 0x000000ff76ff99a7 */ /* 0x0003e2000810043f */
[----:B--2---:R-:W-:-:S05]  /*22120*/  FADD.FTZ R114, R133, R114 ;  /* 0x0000007285727221 */ /* 0x004fca0000010000 */
[----:B------:R-:W2:Y:S08]  /*22130*/  MUFU.EX2 R104, R104 ;  /* 0x0000006800687308 */ /* 0x000eb00000000800 */
[----:B------:R-:W4:Y:S01]  /*22140*/  MUFU.EX2 R106, R106 ;  /* 0x0000006a006a7308 */ /* 0x000f220000000800 */
[----:B---3--:R-:W-:-:S07]  /*22150*/  FADD.FTZ R204, R135, R204 ;  /* 0x000000cc87cc7221 */ /* 0x008fce0000010000 */
[----:B------:R-:W3:Y:S01]  /*22160*/  MUFU.EX2 R105, R105 ;  /* 0x0000006900697308 */ /* 0x000ee20000000800 */
[----:B--2---:R-:W-:-:S07]  /*22170*/  FADD.FTZ R114, R104, R114 ;  /* 0x0000007268727221 */ /* 0x004fce0000010000 */
[----:B------:R-:W2:Y:S01]  /*22180*/  MUFU.EX2 R107, R107 ;  /* 0x0000006b006b7308 */ /* 0x000ea20000000800 */
[----:B----4-:R-:W-:-:S07]  /*22190*/  FADD.FTZ R204, R106, R204 ;  /* 0x000000cc6acc7221 */ /* 0x010fce0000010000 */
        /* <DEDUP_REMOVED lines=49> */
[----:B---3--:R-:W-:-:S04]  /*224b0*/  FADD.FTZ R103, R97, R103 ;  /* 0x0000006761677221 */ /* 0x008fc80000010000 */
[----:B------:R-:W-:-:S03]  /*224c0*/  FADD.FTZ R103, R15, R103 ;  /* 0x000000670f677221 */ /* 0x000fc60000010000 */
[----:B------:R-:W3:Y:S01]  /*224d0*/  MUFU.EX2 R100, R100 ;  /* 0x0000006400647308 */ /* 0x000ee20000000800 */
[----:B--2---:R-:W-:-:S07]  /*224e0*/  FADD.FTZ R114, R98, R114 ;  /* 0x0000007262727221 */ /* 0x004fce0000010000 */
[----:B------:R-:W0:Y:S01]  /*224f0*/  MUFU.EX2 R101, R101 ;  /* 0x0000006500657308 */ /* 0x000e220000000800 */
[----:B----4-:R-:W-:-:S01]  /*22500*/  FADD.FTZ R114, R99, R114 ;  /* 0x0000007263727221 */ /* 0x010fc20000010000 */
[----:B---3--:R-:W-:-:S05]  /*22510*/  FADD.FTZ R103, R100, R103 ;  /* 0x0000006764677221 */ /* 0x008fca0000010000 */
[----:B------:R1:W-:Y:S01]  /*22520*/  STL [R1+0xc], R103 ;  /* 0x00000c6701007387 */ /* 0x0003e20000100800 */
[----:B0-----:R-:W-:-:S05]  /*22530*/  FADD.FTZ R102, R101, R114 ;  /* 0x0000007265667221 */ /* 0x001fca0000010000 */
[----:B------:R1:W-:Y:S01]  /*22540*/  STL [R1+0x8], R102 ;  /* 0x0000086601007387 */ /* 0x0003e20000100800 */
[----:B------:R-:W-:Y:S05]  /*22550*/  @!P0 BRA `(.L_x_6820) ;  /* 0x0000000000048947 */ /* 0x000fea0003800000 */
[----:B------:R-:W-:Y:S01]  /*22560*/  BPT.TRAP 0x1 ;  /* 0x000000040000795c */ /* 0x000fe20000300000 */
.L_x_6820:
[----:B-1----:R-:W2:Y:S04]  /*22570*/  LDL R102, [R1+0x68] ;  /* 0x0000680001667983 */ /* 0x002ea80000100800 */
[----:B------:R-:W3:Y:S01]  /*22580*/  LDL R103, [R1+0x38] ;  /* 0x0000380001677983 */ /* 0x000ee20000100800 */
[----:B--2---:R-:W-:-:S03]  /*22590*/  R2UR UR4, R102 ;  /* 0x00000000660472ca */ /* 0x004fc600000e0000 */
[----:B------:R-:W2:Y:S01]  /*225a0*/  LDL.LU R102, [R1] ;  /* 0x0000000001667983 */ /* 0x000ea20000300800 */
[----:B------:R-:W-:-:S04]  /*225b0*/  F2FP.SATFINITE.E4M3.F32.PACK_AB_MERGE_C R88, R119, R88, RZ ;  /* 0x000000587758723e */ /* 0x000fc800048070ff */
[----:B------:R-:W-:Y:S01]  /*225c0*/  F2FP.SATFINITE.E4M3.F32.PACK_AB_MERGE_C R207, R115, R12, R88 ;  /* 0x0000000c73cf723e */ /* 0x000fe20004807058 */
[----:B------:R-:W-:Y:S01]  /*225d0*/  IMAD R20, R20, 0x8, R18 ;  /* 0x0000000814147824 */ /* 0x000fe200078e0212 */
[----:B------:R-:W-:-:S03]  /*225e0*/  F2FP.SATFINITE.E4M3.F32.PACK_AB_MERGE_C R185, R188, R185, RZ ;  /* 0x000000b9bcb9723e */ /* 0x000fc600048070ff */
[----:B------:R-:W-:Y:S01]  /*225f0*/  VIADD R20, R20, 0x2e860 ;  /* 0x0002e86014147836 */ /* 0x000fe20000000000 */
[----:B------:R-:W-:Y:S01]  /*22600*/  F2FP.SATFINITE.E4M3.F32.PACK_AB_MERGE_C R224, R184, R21, R185 ;  /* 0x00000015b8e0723e */ /* 0x000fe200048070b9 */
[----:B------:R-:W-:Y:S01]  /*22610*/  IMAD.U32 R21, RZ, RZ, UR4 ;  /* 0x00000004ff157e24 */ /* 0x000fe2000f8e00ff */
[----:B------:R-:W-:Y:S02]  /*22620*/  F2FP.SATFINITE.E4M3.F32.PACK_AB_MERGE_C R124, R125, R124, RZ ;  /* 0x0000007c7d7c723e */ /* 0x000fe400048070ff */
[----:B------:R-:W-:Y:S02]  /*22630*/  F2FP.SATFINITE.E4M3.F32.PACK_AB_MERGE_C R92, R93, R92, RZ ;  /* 0x0000005c5d5c723e */ /* 0x000fe400048070ff */
[----:B------:R-:W-:Y:S02]  /*22640*/  PRMT R20, R21, 0x654, R20 ;  /* 0x0000065415147816 */ /* 0x000fe40000000014 */
[----:B------:R-:W-:Y:S02]  /*22650*/  F2FP.SATFINITE.E4M3.F32.PACK_AB_MERGE_C R124, R121, R120, R124 ;  /* 0x00000078797c723e */ /* 0x000fe4000480707c */
[----:B------:R-:W-:Y:S01]  /*22660*/  F2FP.SATFINITE.E4M3.F32.PACK_AB_MERGE_C R190, R191, R190, RZ ;  /* 0x000000bebfbe723e */ /* 0x000fe200048070ff */
[----:B------:R0:W-:Y:S01]  /*22670*/  SYNCS.ARRIVE.TRANS64.RED.A1T0 RZ, [R20+URZ], RZ ;  /* 0x000000ff14ff79a7 */ /* 0x0001e2000810043f */
        /* <DEDUP_REMOVED lines=114> */
[----:B------:R-:W-:Y:S02]  /*22da0*/  IMAD.MOV.U32 R21, RZ, RZ, R234 ;  /* 0x000000ffff157224 */ /* 0x000fe400078e00ea */
[----:B0-----:R-:W-:Y:S02]  /*22db0*/  IMAD.MOV.U32 R20, RZ, RZ, R231 ;  /* 0x000000ffff147224 */ /* 0x001fe400078e00e7 */
[----:B------:R-:W-:Y:S02]  /*22dc0*/  IMAD.MOV.U32 R208, RZ, RZ, R124 ;  /* 0x000000ffffd07224 */ /* 0x000fe400078e007c */
[----:B--2---:R-:W-:-:S05]  /*22dd0*/  VIADD R12, R102, 0xffffffff ;  /* 0xffffffff660c7836 */ /* 0x004fca0000000000 */
[----:B------:R2:W-:Y:S01]  /*22de0*/  STL [R1], R12 ;  /* 0x0000000c01007387 */ /* 0x0005e20000100800 */
[----:B---3--:R-:W-:-:S13]  /*22df0*/  ISETP.GT.AND P2, PT, R102, R103, PT ;  /* 0x000000676600720c */ /* 0x008fda0003f44270 */
[----:B--2---:R-:W-:Y:S05]  /*22e00*/  @P2 BRA `(.L_x_6821) ;  /* 0xffffffc000142947 */ /* 0x004fea000383ffff */
.L_x_6810:
[----:B------:R-:W2:Y:S02]  /*22e10*/  LDL R13, [R1+0x60] ;  /* 0x00006000010d7983 */ /* 0x000ea40000100800 */
[----:B--2---:R-:W-:-:S13]  /*22e20*/  ISETP.GE.AND P2, PT, R12, R13, PT ;  /* 0x0000000d0c00720c */ /* 0x004fda0003f46270 */
[----:B------:R-:W-:Y:S05]  /*22e30*/  @!P2 BRA `(.L_x_6822) ;  /* 0x0000006400d8a947 */ /* 0x000fea0003800000 */
[----:B------:R-:W2:Y:S04]  /*22e40*/  LDL R15, [R1+0x1c] ;  /* 0x00001c00010f7983 */ /* 0x000ea80000100800 */
[----:B------:R-:W2:Y:S01]  /*22e50*/  LDL R14, [R1+0x18] ;  /* 0x00001800010e7983 */ /* 0x000ea20000100800 */
[----:B------:R-:W-:Y:S02]  /*22e60*/  VIADD R237, R233, 0x8 ;  /* 0x00000008e9ed7836 */ /* 0x000fe40000000000 */
[----:B------:R-:W-:Y:S01]  /*22e70*/  IMAD.MOV.U32 R236, RZ, RZ, R234 ;  /* 0x000000ffffec7224 */ /* 0x000fe200078e00ea */
[----:B------:R1:W-:Y:S01]  /*22e80*/  STL [R1+0x4], R0 ;  /* 0x0000040001007387 */ /* 0x0003e20000100800 */
[----:B------:R-:W-:-:S03]  /*22e90*/  IMAD.MOV.U32 R13, RZ, RZ, R231 ;  /* 0x000000ffff0d7224 */ /* 0x000fc600078e00e7 */
[----:B------:R1:W-:Y:S02]  /*22ea0*/  STL [R1], R3 ;  /* 0x0000000301007387 */ /* 0x0003e40000100800 */
[----:B-12---:R-:W-:-:S07]  /*22eb0*/  IADD3 R237, R237, R14, -R15 ;  /* 0x0000000eeded7210 */ /* 0x006fce0007ffe80f */
.L_x_6841:
[----:B------:R-:W2:Y:S01]  /*22ec0*/  LDL R0, [R1+0x40] ;  /* 0x0000400001007983 */ /* 0x000ea20000100800 */
        /* <DEDUP_REMOVED lines=8> */
.L_x_6824:
[----:B------:R-:W-:-:S05]  /*22f50*/  VIADD R0, R13, 0x1 ;  /* 0x000000010d007836 */ /* 0x000fca0000000000 */
[----:B------:R-:W-:-:S04]  /*22f60*/  ISETP.NE.AND P3, PT, R0, 0x2, PT ;  /* 0x000000020000780c */ /* 0x000fc80003f65270 */
[----:B------:R-:W-:Y:S02]  /*22f70*/  SEL R3, R0, RZ, P3 ;  /* 0x000000ff00037207 */ /* 0x000fe40001800000 */
[----:B------:R-:W-:-:S03]  /*22f80*/  SHF.L.U32 R0, R234, 0x1f, RZ ;  /* 0x0000001fea007819 */ /* 0x000fc600000006ff */
[----:B------:R-:W-:-:S04]  /*22f90*/  IMAD R3, R3, 0x8, R18 ;  /* 0x0000000803037824 */ /* 0x000fc800078e0212 */
[----:B------:R1:W2:Y:S01]  /*22fa0*/  SYNCS.PHASECHK.TRANS64.TRYWAIT P3, [R3+URZ+0x2e830], R0 ;  /* 0x02e83000030075a7 */ /* 0x0002a2000806017f */
[----:B------:R-:W-:Y:S05]  /*22fb0*/  @!P0 BRA `(.L_x_6825) ;  /* 0x0000000000048947 */ /* 0x000fea0003800000 */
[----:B------:R-:W-:Y:S01]  /*22fc0*/  BPT.TRAP 0x1 ;  /* 0x000000040000795c */ /* 0x000fe20000300000 */
.L_x_6825:
[----:B------:R-:W-:Y:S04]  /*22fd0*/  BSSY B0, `(.L_x_6823) ;  /* 0x0000004000007945 */ /* 0x000fe80003800000 */
[----:B--2---:R-:W-:Y:S05]  /*22fe0*/  @P3 BRA `(.L_x_6826) ;  /* 0x0000000000083947 */ /* 0x004fea0003800000 */
[----:B------:R-:W2:Y:S02]  /*22ff0*/  SYNCS.PHASECHK.TRANS64.TRYWAIT P3, [R3+URZ+0x2e830], R0 ;  /* 0x02e83000030075a7 */ /* 0x000ea4000806017f */
[----:B--2---:R-:W-:Y:S05]  /*23000*/  @!P3 BRA `(.L_x_6827) ;  /* 0x000001180080b947 */ /* 0x004fea0003800000 */
.L_x_6826:
[----:B------:R-:W-:Y:S05]  /*23010*/  BSYNC B0 ;  /* 0x0000000000007941 */ /* 0x000fea0003800000 */
.L_x_6823:
[----:B-12---:R-:W0:Y:S01]  /*23020*/  LDL R3, [R1+0x48] ;  /* 0x0000480001037983 */ /* 0x006e220000100800 */
[----:B------:R-:W-:Y:S01]  /*23030*/  VIADD R231, R13, 0x1 ;  /* 0x000000010de77836 */ /* 0x000fe20000000000 */
[----:B------:R-:W-:Y:S05]  /*23040*/  WARPSYNC.ALL ;  /* 0x0000000000007948 */ /* 0x000fea0003800000 */
[----:B------:R-:W1:Y:S01]  /*23050*/  S2R R0, SR_TID.X ;  /* 0x0000000000007919 */ /* 0x000e620000002100 */
[C---:B------:R-:W-:Y:S01]  /*23060*/  ISETP.NE.AND P3, PT, R231.reuse, 0x2, PT ;  /* 0x00000002e700780c */ /* 0x040fe20003f65270 */
[----:B------:R-:W-:Y:S01]  /*23070*/  IMAD.MOV.U32 R89, RZ, RZ, 0x40000040 ;  /* 0x40000040ff597424 */ /* 0x000fe200078e00ff */
[C---:B------:R-:W-:Y:S01]  /*23080*/  R2UR UR12, R8.reuse ;  /* 0x00000000080c72ca */ /* 0x040fe200000e0000 */
[----:B------:R-:W-:Y:S01]  /*23090*/  IMAD.MOV.U32 R15, RZ, RZ, 0x40000040 ;  /* 0x40000040ff0f7424 */ /* 0x000fe200078e00ff */
[----:B------:R-:W-:Y:S01]  /*230a0*/  SEL R231, R231, RZ, P3 ;  /* 0x000000ffe7e77207 */ /* 0x000fe20001800000 */
        /* <DEDUP_REMOVED lines=13> */
[----:B------:R-:W-:Y:S01]  /*23180*/  R2UR UR25, R15 ;  /* 0x000000000f1972ca */ /* 0x000fe200000e0000 */
[----:B------:R-:W-:Y:S01]  /*23190*/  STL [R1+0xb4], R22 ;  /* 0x0000b41601007387 */ /* 0x000fe20000100800 */
[C---:B------:R-:W-:Y:S02]  /*231a0*/  R2UR UR27, R21.reuse ;  /* 0x00000000151b72ca */ /* 0x040fe400000e0000 */
[----:B------:R-:W-:Y:S01]  /*231b0*/  R2UR UR29, R21 ;  /* 0x00000000151d72ca */ /* 0x000fe200000e0000 */
[----:B------:R2:W-:Y:S01]  /*231c0*/  STL [R1+0xb0], R19 ;  /* 0x0000b01301007387 */ /* 0x0005e20000100800 */
[----:B------:R-:W-:-:S02]  /*231d0*/  R2UR UR31, R91 ;  /* 0x000000005b1f72ca */ /* 0x000fc400000e0000 */
[----:B------:R-:W-:Y:S01]  /*231e0*/  R2UR UR39, R15 ;  /* 0x000000000f2772ca */ /* 0x000fe200000e0000 */
[----:B------:R-:W-:Y:S01]  /*231f0*/  STL [R1+0xac], R18 ;  /* 0x0000ac1201007387 */ /* 0x000fe20000100800 */
[----:B------:R-:W-:Y:S02]  /*23200*/  R2UR UR36, R8 ;  /* 0x00000000082472ca */ /* 0x000fe400000e0000 */
[----:B-1----:R-:W-:Y:S01]  /*23210*/  SHF.R.U32.HI R0, RZ, 0x7, R0 ;  /* 0x00000007ff007819 */ /* 0x002fe20000011600 */
[----:B------:R-:W-:Y:S01]  /*23220*/  STL [R1+0xa8], R17 ;  /* 0x0000a81101007387 */ /* 0x000fe20000100800 */
[----:B------:R-:W-:Y:S02]  /*23230*/  R2UR UR37, R9 ;  /* 0x00000000092572ca */ /* 0x000fe400000e0000 */
[----:B------:R-:W-:Y:S01]  /*23240*/  R2UR UR47, R21 ;  /* 0x00000000152f72ca */ /* 0x000fe200000e0000 */
[----:B------:R-:W-:Y:S01]  /*23250*/  VIADD R0, R0, 0x8 ;  /* 0x0000000800007836 */ /* 0x000fe20000000000 */
[----:B------:R-:W-:Y:S01]  /*23260*/  STL [R1+0xa4], R16 ;  /* 0x0000a41001007387 */ /* 0x000fe20000100800 */
[----:B------:R-:W-:-:S02]  /*23270*/  R2UR UR44, R8 ;  /* 0x00000000082c72ca */ /* 0x000fc400000e0000 */
[----:B------:R-:W-:Y:S01]  /*23280*/  R2UR UR45, R9 ;  /* 0x00000000092d72ca */ /* 0x000fe200000e0000 */
[----:B------:R1:W-:Y:S01]  /*23290*/  BAR.SYNC.DEFER_BLOCKING R0, 0x100 ;  /* 0x000400000000751d */ /* 0x0003e20000010000 */
[C---:B------:R-:W-:Y:S02]  /*232a0*/  R2UR UR19, R15.reuse ;  /* 0x000000000f1372ca */ /* 0x040fe400000e0000 */
[----:B------:R-:W-:Y:S01]  /*232b0*/  R2UR UR5, R15 ;  /* 0x000000000f0572ca */ /* 0x000fe200000e0000 */
[----:B------:R-:W-:Y:S01]  /*232c0*/  IMAD.MOV.U32 R15, RZ, RZ, 0x40000040 ;  /* 0x40000040ff0f7424 */ /* 0x000fe200078e00ff */
[----:B------:R-:W-:Y:S02]  /*232d0*/  R2UR UR17, R21 ;  /* 0x00000000151172ca */ /* 0x000fe400000e0000 */
[C---:B------:R-:W-:Y:S01]  /*232e0*/  R2UR UR9, R91.reuse ;  /* 0x000000005b0972ca */ /* 0x040fe200000e0000 */
[----:B------:R3:W-:Y:S01]  /*232f0*/  STL [R1+0xa0], R12 ;  /* 0x0000a00c01007387 */ /* 0x0007e20000100800 */
[----:B------:R-:W-:-:S02]  /*23300*/  R2UR UR33, R91 ;  /* 0x000000005b2172ca */ /* 0x000fc400000e0000 */
[----:B------:R-:W-:Y:S01]  /*23310*/  R2UR UR59, R89 ;  /* 0x00000000593b72ca */ /* 0x000fe200000e0000 */
[----:B------:R4:W-:Y:S01]  /*23320*/  STL [R1+0x9c], R2 ;  /* 0x00009c0201007387 */ /* 0x0009e20000100800 */
[----:B------:R-:W-:Y:S01]  /*23330*/  WARPGROUP.ARRIVE ;  /* 0x00000000000079c5 */ /* 0x000fe20000000000 */
[----:B0-----:R-:W-:Y:S01]  /*23340*/  IMAD R88, R231, 0x700, R3 ;  /* 0x00000700e7587824 */ /* 0x001fe200078e0203 */
[----:B------:R-:W-:Y:S01]  /*23350*/  MOV R3, UR7 ;  /* 0x0000000700037c02 */ /* 0x000fe20008000f00 */
[----:B------:R-:W-:Y:S01]  /*23360*/  UMOV UR7, UR11 ;  /* 0x0000000b00077c82 */ /* 0x000fe20008000000 */
[----:B------:R-:W-:Y:S01]  /*23370*/  R2UR UR11, R91 ;  /* 0x000000005b0b72ca */ /* 0x000fe200000e0000 */
[C---:B------:R-:W-:Y:S01]  /*23380*/  VIADD R14, R88.reuse, 0x100 ;  /* 0x00000100580e7836 */ /* 0x040fe20000000000 */
[C---:B------:R-:W-:Y:S01]  /*23390*/  R2UR UR14, R88.reuse ;  /* 0x00000000580e72ca */ /* 0x040fe200000e0000 */
[C---:B------:R-:W-:Y:S01]  /*233a0*/  VIADD R20, R88.reuse, 0x200 ;  /* 0x0000020058147836 */ /* 0x040fe20000000000 */
[----:B--2---:R-:W-:Y:S01]  /*233b0*/  MOV R19, UR7 ;  /* 0x0000000700137c02 */ /* 0x004fe20008000f00 */
        /* <DEDUP_REMOVED lines=24> */
[----:B---3--:R-:W-:Y:S01]  /*23540*/  MOV R12, UR11 ;  /* 0x0000000b000c7c02 */ /* 0x008fe20008000f00 */
        /* <DEDUP_REMOVED lines=21> */
[----:B-1----:R-:W-:Y:S01]  /*236a0*/  MOV R0, UR6 ;  /* 0x0000000600007c02 */ /* 0x002fe20008000f00 */
        /* <DEDUP_REMOVED lines=12> */
[----:B----4-:R-:W-:Y:S01]  /*23770*/  MOV R2, UR10 ;  /* 0x0000000a00027c02 */ /* 0x010fe20008000f00 */
        /* <DEDUP_REMOVED lines=205> */
.L_x_6829:
[----:B------:R-:W-:Y:S01]  /*24450*/  SHF.L.U32 R0, R236, 0x1f, RZ ;  /* 0x0000001fec007819 */ /* 0x000fe200000006ff */
[----:B-----5:R-:W-:-:S04]  /*24460*/  IMAD R3, R13, 0x8, R18 ;  /* 0x000000080d037824 */ /* 0x020fc800078e0212 */
[----:B------:R0:W1:Y:S01]  /*24470*/  SYNCS.PHASECHK.TRANS64.TRYWAIT P2, [R3+URZ+0x2e850], R0 ;  /* 0x02e85000030075a7 */ /* 0x000062000804017f */
[----:B------:R-:W-:Y:S05]  /*24480*/  @!P0 BRA `(.L_x_6830) ;  /* 0x0000000000048947 */ /* 0x000fea0003800000 */
[----:B------:R-:W-:Y:S01]  /*24490*/  BPT.TRAP 0x1 ;  /* 0x000000040000795c */ /* 0x000fe20000300000 */
.L_x_6830:
[----:B-1----:R-:W-:Y:S05]  /*244a0*/  @P2 BRA `(.L_x_6828) ;  /* 0x0000000000082947 */ /* 0x002fea0003800000 */
[----:B------:R-:W1:Y:S02]  /*244b0*/  SYNCS.PHASECHK.TRANS64.TRYWAIT P2, [R3+URZ+0x2e850], R0 ;  /* 0x02e85000030075a7 */ /* 0x000e64000804017f */
[----:B-1----:R-:W-:Y:S05]  /*244c0*/  @!P2 BRA `(.L_x_6831) ;  /* 0x000001040064a947 */ /* 0x002fea0003800000 */
.L_x_6828:
[----:B-----5:R-:W-:Y:S01]  /*244d0*/  VIADD R14, R18, 0x400 ;  /* 0x00000400120e7836 */ /* 0x020fe20000000000 */
[----:B------:R-:W-:Y:S05]  /*244e0*/  WARPSYNC.ALL ;  /* 0x0000000000007948 */ /* 0x000fea0003800000 */
[----:B------:R-:W-:Y:S01]  /*244f0*/  SHF.R.U32.HI R14, RZ, 0x4, R14 ;  /* 0x00000004ff0e7819 */ /* 0x000fe2000001160e */
[----:B------:R-:W-:Y:S01]  /*24500*/  IMAD.MOV.U32 R15, RZ, RZ, -0x3ffffff0 ;  /* 0xc0000010ff0f7424 */ /* 0x000fe200078e00ff */
[----:B------:R-:W-:Y:S01]  /*24510*/  WARPGROUP.ARRIVE ;  /* 0x00000000000079c5 */ /* 0x000fe20000000000 */
[----:B------:R-:W-:Y:S01]  /*24520*/  IMAD.MOV.U32 R21, RZ, RZ, -0x3ffffff0 ;  /* 0xc0000010ff157424 */ /* 0x000fe200078e00ff */
[----:B------:R-:W-:-:S04]  /*24530*/  LOP3.LUT R14, R14, 0x3fff, RZ, 0xc0, !PT ;  /* 0x00003fff0e0e7812 */ /* 0x000fc800078ec0ff */
[----:B01----:R-:W0:Y:S01]  /*24540*/  S2R R3, SR_TID.X ;  /* 0x0000000000037919 */ /* 0x003e220000002100 */
[----:B------:R-:W-:Y:S01]  /*24550*/  R2UR UR7, R15 ;  /* 0x000000000f0772ca */ /* 0x000fe200000e0000 */
[----:B------:R-:W-:Y:S01]  /*24560*/  IMAD R0, R12, -0xe0, RZ ;  /* 0xffffff200c007824 */ /* 0x000fe200078e02ff */
[----:B------:R-:W-:Y:S01]  /*24570*/  LOP3.LUT R14, R14, 0x10000, RZ, 0xfc, !PT ;  /* 0x000100000e0e7812 */ /* 0x000fe200078efcff */
[----:B------:R-:W-:Y:S01]  /*24580*/  ULDC UR4, c[0x0][0x9dc] ;  /* 0x0002770000047ab9 */ /* 0x000fe20000000800 */
[----:B------:R-:W-:-:S03]  /*24590*/  ULDC UR5, c[0x0][0x9e0] ;  /* 0x0002780000057ab9 */ /* 0x000fc60000000800 */
        /* <DEDUP_REMOVED lines=10> */
[----:B------:R-:W2:Y:S04]  /*24640*/  LDL R227, [R1+0x18] ;  /* 0x0000180001e37983 */ /* 0x000ea80000100800 */
[----:B------:R-:W3:Y:S02]  /*24650*/  LDL R226, [R1+0x1c] ;  /* 0x00001c0001e27983 */ /* 0x000ee40000100800 */
[----:B------:R-:W-:Y:S01]  /*24660*/  QGMMA.64x128x32.F32.E4M3.E4M3 R24, R220, gdesc[UR4], R24, gsb0 ;  /* 0x01e00004dc187df3 */ /* 0x000fe20008000818 */
[----:B------:R-:W-:-:S02]  /*24670*/  R2UR UR6, R20 ;  /* 0x00000000140672ca */ /* 0x000fc400000e0000 */
[----:B------:R-:W-:Y:S01]  /*24680*/  R2UR UR7, R21 ;  /* 0x00000000150772ca */ /* 0x000fe200000e0000 */
[----:B------:R-:W-:Y:S01]  /*24690*/  VIADD R20, R14, 0x300 ;  /* 0x000003000e147836 */ /* 0x000fe20000000000 */
[----:B------:R-:W4:Y:S01]  /*246a0*/  LDL R225, [R1+0x44] ;  /* 0x0000440001e17983 */ /* 0x000f220000100800 */
        /* <DEDUP_REMOVED lines=26> */
[----:B------:R-:W-:Y:S02]  /*24850*/  R2UR UR7, R15 ;  /* 0x000000000f0772ca */ /* 0x000fe400000e0000 */
[----:B0-----:R-:W-:Y:S02]  /*24860*/  SHF.R.U32.HI R224, RZ, 0x7, R3 ;  /* 0x00000007ffe07819 */ /* 0x001fe40000011603 */
[----:B--2---:R-:W-:Y:S01]  /*24870*/  IADD3 R3, R0, 0x1, R227 ;  /* 0x0000000100037810 */ /* 0x004fe20007ffe0e3 */
[----:B----4-:R-:W-:-:S04]  /*24880*/  IMAD R21, R225, -0x2, R0 ;  /* 0xfffffffee1157824 */ /* 0x010fc800078e0200 */
[----:B---3--:R-:W-:-:S04]  /*24890*/  IMAD.IADD R3, R3, 0x1, -R226 ;  /* 0x0000000103037824 */ /* 0x008fc800078e0ae2 */
[----:B------:R-:W-:Y:S02]  /*248a0*/  IMAD R20, R225, -0x2, R3 ;  /* 0xfffffffee1147824 */ /* 0x000fe400078e0203 */
[----:B------:R-:W0:Y:S01]  /*248b0*/  LDC R225, c[0x0][0x9e4] ;  /* 0x00027900ffe17b82 */ /* 0x000e220000000800 */
[----:B------:R-:W-:Y:S01]  /*248c0*/  @!P1 IMAD R15, R231, 0x8, R18 ;  /* 0x00000008e70f9824 */ /* 0x000fe200078e0212 */
[----:B------:R-:W-:-:S03]  /*248d0*/  ULOP3.LUT UR4, URZ, UR4, URZ, 0x33, !UPT ;  /* 0x000000043f047292 */ /* 0x000fc6000f8e333f */
[----:B------:R-:W-:Y:S01]  /*248e0*/  @!P1 VIADD R15, R15, 0x2e840 ;  /* 0x0002e8400f0f9836 */ /* 0x000fe20000000000 */
[----:B------:R-:W-:Y:S01]  /*248f0*/  IADD3 R14, -R224, 0xb, RZ ;  /* 0x0000000be00e7810 */ /* 0x000fe20007ffe1ff */
[----:B------:R-:W-:-:S03]  /*24900*/  VIADD R3, R20, UR5 ;  /* 0x0000000514037c36 */ /* 0x000fc60008000000 */
[----:B------:R-:W-:Y:S01]  /*24910*/  @!P1 PRMT R15, RZ, 0x654, R15 ;  /* 0x00000654ff0f9816 */ /* 0x000fe2000000000f */
[----:B------:R-:W-:Y:S01]  /*24920*/  VIADD R20, R20, UR4 ;  /* 0x0000000414147c36 */ /* 0x000fe20008000000 */
[----:B0-----:R-:W-:Y:S01]  /*24930*/  ISETP.GE.AND P2, PT, R225, 0x1, PT ;  /* 0x00000001e100780c */ /* 0x001fe20003f46270 */
[----:B------:R-:W-:Y:S02]  /*24940*/  WARPGROUP.DEPBAR.LE gsb0, 0x0 ;  /* 0x00008000000079c5 */ /* 0x000fe40000010000 */
[----:B------:R-:W-:-:S06]  /*24950*/  WARPGROUP.ARRIVE ;  /* 0x00000000000079c5 */ /* 0x000fcc0000000000 */
[----:B------:R-:W-:Y:S03]  /*24960*/  QGMMA.64x128x32.F32.E4M3.E4M3 R24, R200, gdesc[UR4], R24, gsb0 ;  /* 0x01e00004c8187df3 */ /* 0x000fe60008000818 */
[----:B------:R-:W-:Y:S02]  /*24970*/  WARPGROUP.DEPBAR.LE gsb0, 0x0 ;  /* 0x00008000000079c5 */ /* 0x000fe40000010000 */
[----:B------:R0:W-:Y:S06]  /*24980*/  BAR.ARV R14, 0x100 ;  /* 0x0004000e0000751d */ /* 0x0001ec0000002000 */
[----:B------:R0:W-:Y:S01]  /*24990*/  @!P1 SYNCS.ARRIVE.TRANS64.RED.A1T0 RZ, [R15+URZ], RZ ;  /* 0x000000ff0fff99a7 */ /* 0x0001e2000810043f */
[----:B------:R-:W-:-:S02]  /*249a0*/  IMAD.IADD R200, R233, 0x1, R3 ;  /* 0x00000001e9c87824 */ /* 0x000fc400078e0203 */
[----:B------:R-:W-:Y:S01]  /*249b0*/  IMAD.IADD R201, R233, 0x1, R20 ;  /* 0x00000001e9c97824 */ /* 0x000fe200078e0214 */
[----:B------:R-:W-:Y:S06]  /*249c0*/  @!P2 BRA `(.L_x_6832) ;  /* 0x00000000005ca947 */ /* 0x000fec0003800000 */
        /* <DEDUP_REMOVED lines=8> */
[----:B0-----:R-:W0:Y:S02]  /*24a50*/  @P2 LDC.64 R14, c[0x0][0x9e8] ;  /* 0x00027a00ff0e2b82 */ /* 0x001e240000000a00 */
[----:B0-----:R-:W-:-:S05]  /*24a60*/  @P2 IMAD.HI.U32 R14, R202, R14, RZ ;  /* 0x0000000eca0e2227 */ /* 0x001fca00078e00ff */
[----:B------:R-:W-:-:S04]  /*24a70*/  @P2 SHF.R.U32.HI R202, RZ, R15, R14 ;  /* 0x0000000fffca2219 */ /* 0x000fc8000001160e */
[----:B------:R-:W-:Y:S01]  /*24a80*/  LOP3.LUT R202, RZ, R202, RZ, 0x33, !PT ;  /* 0x000000caffca7212 */ /* 0x000fe200078e33ff */
[----:B------:R-:W-:Y:S06]  /*24a90*/  BRA `(.L_x_6835) ;  /* 0x0000000000187947 */ /* 0x000fec0003800000 */
.L_x_6834:
[----:B------:R-:W-:Y:S02]  /*24aa0*/  ULDC UR4, c[0x0][0x9e4] ;  /* 0x0002790000047ab9 */ /* 0x000fe40000000800 */
[----:B------:R-:W-:-:S05]  /*24ab0*/  IMAD.U32 R203, RZ, RZ, UR4 ;  /* 0x00000004ffcb7e24 */ /* 0x000fca000f8e00ff */
[----:B------:R-:W-:-:S13]  /*24ac0*/  ISETP.NE.AND P2, PT, R203, 0x1, PT ;  /* 0x00000001cb00780c */ /* 0x000fda0003f45270 */
[----:B0-----:R-:W0:Y:S02]  /*24ad0*/  @P2 LDC.64 R14, c[0x0][0x9e8] ;  /* 0x00027a00ff0e2b82 */ /* 0x001e240000000a00 */
[----:B0-----:R-:W-:-:S05]  /*24ae0*/  @P2 IMAD.HI.U32 R14, R202, R14, RZ ;  /* 0x0000000eca0e2227 */ /* 0x001fca00078e00ff */
[----:B------:R-:W-:-:S07]  /*24af0*/  @P2 SHF.R.U32.HI R202, RZ, R15, R14 ;  /* 0x0000000fffca2219 */ /* 0x000fce000001160e */
.L_x_6835:
[----:B------:R-:W-:Y:S05]  /*24b00*/  BSYNC B0 ;  /* 0x0000000000007941 */ /* 0x000fea0003800000 */
.L_x_6833:
[----:B------:R-:W-:-:S05]  /*24b10*/  IMAD R202, R202, R203, R21 ;  /* 0x000000cbcaca7224 */ /* 0x000fca00078e0215 */
[----:B------:R-:W-:Y:S02]  /*24b20*/  VIADDMNMX R200, R202, R203, R200, PT ;  /* 0x000000cbcac87246 */ /* 0x000fe400038001c8 */
[----:B------:R-:W-:-:S07]  /*24b30*/  VIMNMX R201, R201, R202, !PT ;  /* 0x000000cac9c97248 */ /* 0x000fce0007fe0100 */
.L_x_6832:
[C---:B------:R-:W-:Y:S02]  /*24b40*/  ISETP.GE.AND P2, PT, R0.reuse, 0x2, PT ;  /* 0x000000020000780c */ /* 0x040fe40003f46270 */
[----:B------:R-:W-:Y:S02]  /*24b50*/  LOP3.LUT R17, R17, 0xffffdfff, RZ, 0xc0, !PT ;  /* 0xffffdfff11117812 */ /* 0x000fe400078ec0ff */
[C---:B------:R-:W-:Y:S02]  /*24b60*/  ISETP.GE.AND P3, PT, R0.reuse, 0x9, PT ;  /* 0x000000090000780c */ /* 0x040fe40003f66270 */
[----:B------:R-:W-:Y:S02]  /*24b70*/  ISETP.GE.AND P4, PT, R0, 0x22, PT ;  /* 0x000000220000780c */ /* 0x000fe40003f86270 */
[----:B------:R-:W-:Y:S02]  /*24b80*/  LOP3.LUT R16, R16, 0xfffffffd, RZ, 0xc0, !PT ;  /* 0xfffffffd10107812 */ /* 0x000fe400078ec0ff */
[----:B------:R-:W-:-:S03]  /*24b90*/  IADD3 R20, R20, 0x8, R233 ;  /* 0x0000000814147810 */ /* 0x000fc60007ffe0e9 */
[----:B------:R-:W-:Y:S02]  /*24ba0*/  @P2 LOP3.LUT R17, R17, 0x2000, RZ, 0xfc, !PT ;  /* 0x0000200011112812 */ /* 0x000fe400078efcff */
[----:B------:R-:W-:Y:S02]  /*24bb0*/  ISETP.GT.AND P2, PT, R201, 0x1, !P2 ;  /* 0x00000001c900780c */ /* 0x000fe40005744270 */
[----:B------:R-:W-:Y:S02]  /*24bc0*/  LOP3.LUT R17, R17, 0xffffbfff, RZ, 0xc0, !PT ;  /* 0xffffbfff11117812 */ /* 0x000fe400078ec0ff */
[----:B------:R-:W-:Y:S02]  /*24bd0*/  ISETP.LT.OR P2, PT, R200, 0x2, P2 ;  /* 0x00000002c800780c */ /* 0x000fe40001741670 */
[----:B------:R-:W-:Y:S02]  /*24be0*/  @P3 LOP3.LUT R17, R17, 0x4000, RZ, 0xfc, !PT ;  /* 0x0000400011113812 */ /* 0x000fe400078efcff */
[----:B------:R-:W-:-:S02]  /*24bf0*/  FSEL R185, R185, -INF , !P2 ;  /* 0xff800000b9b97808 */ /* 0x000fc40005000000 */
[----:B------:R-:W-:Y:S02]  /*24c00*/  ISETP.GT.AND P2, PT, R201, 0x8, !P3 ;  /* 0x00000008c900780c */ /* 0x000fe40005f44270 */
[----:B------:R-:W-:Y:S02]  /*24c10*/  ISETP.GE.AND P3, PT, R0, 0xa, PT ;  /* 0x0000000a0000780c */ /* 0x000fe40003f66270 */
[----:B------:R-:W-:Y:S02]  /*24c20*/  ISETP.LT.OR P2, PT, R200, 0x9, P2 ;  /* 0x00000009c800780c */ /* 0x000fe40001741670 */
[----:B------:R-:W-:Y:S02]  /*24c30*/  LOP3.LUT R17, R17, 0xffff7fff, RZ, 0xc0, !PT ;  /* 0xffff7fff11117812 */ /* 0x000fe400078ec0ff */
[----:B------:R-:W-:Y:S02]  /*24c40*/  FSEL R188, R188, -INF , !P2 ;  /* 0xff800000bcbc7808 */ /* 0x000fe40005000000 */
[----:B------:R-:W-:-:S02]  /*24c50*/  ISETP.GT.AND P2, PT, R201, 0x9, !P3 ;  /* 0x00000009c900780c */ /* 0x000fc40005f44270 */
[----:B------:R-:W-:Y:S02]  /*24c60*/  @P4 LOP3.LUT R16, R16, 0x2, RZ, 0xfc, !PT ;  /* 0x0000000210104812 */ /* 0x000fe400078efcff */
[----:B------:R-:W-:Y:S02]  /*24c70*/  ISETP.LT.OR P2, PT, R200, 0xa, P2 ;  /* 0x0000000ac800780c */ /* 0x000fe40001741670 */
[----:B------:R-:W-:Y:S02]  /*24c80*/  @P3 LOP3.LUT R17, R17, 0x8000, RZ, 0xfc, !PT ;  /* 0x0000800011113812 */ /* 0x000fe400078efcff */
[----:B------:R-:W-:Y:S02]  /*24c90*/  ISETP.GE.AND P3, PT, R0, 0x11, PT ;  /* 0x000000110000780c */ /* 0x000fe40003f66270 */
[----:B------:R-:W-:Y:S02]  /*24ca0*/  LOP3.LUT R17, R17, 0xfffeffff, RZ, 0xc0, !PT ;  /* 0xfffeffff11117812 */ /* 0x000fe400078ec0ff */
[----:B------:R-:W-:-:S02]  /*24cb0*/  FSEL R189, R189, -INF , !P2 ;  /* 0xff800000bdbd7808 */ /* 0x000fc40005000000 */
        /* <DEDUP_REMOVED lines=300> */
[----:B------:R-:W-:Y:S02]  /*25f80*/  ISETP.GE.AND P6, PT, R0, 0xda, PT ;  /* 0x000000da0000780c */ /* 0x000fe40003fc6270 */
[----:B------:R-:W-:-:S11]  /*25f90*/  IADD3 R0, R3, 0x8, R233 ;  /* 0x0000000803007810 */ /* 0x000fd60007ffe0e9 */
        /* <DEDUP_REMOVED lines=9> */
[----:B------:R-:W-:Y:S01]  /*26030*/  ULDC UR4, c[0x0][0x9e4] ;  /* 0x0002790000047ab9 */ /* 0x000fe20000000800 */
[----:B------:R-:W-:Y:S02]  /*26040*/  VIADD R200, R233, 0x8 ;  /* 0x00000008e9c87836 */ /* 0x000fe40000000000 */
[----:B------:R-:W-:-:S03]  /*26050*/  IMAD.U32 R3, RZ, RZ, UR4 ;  /* 0x00000004ff037e24 */ /* 0x000fc6000f8e00ff */
[----:B------:R-:W-:Y:S02]  /*26060*/  IADD3 R200, R200, R227, -R226 ;  /* 0x000000e3c8c87210 */ /* 0x000fe40007ffe8e2 */
[----:B------:R-:W-:Y:S02]  /*26070*/  ISETP.NE.AND P6, PT, R3, 0x1, PT ;  /* 0x000000010300780c */ /* 0x000fe40003fc5270 */
[----:B------:R-:W-:-:S11]  /*26080*/  LOP3.LUT R200, RZ, R200, RZ, 0x33, !PT ;  /* 0x000000c8ffc87212 */ /* 0x000fd600078e33ff */
[----:B0-----:R-:W0:Y:S02]  /*26090*/  @P6 LDC.64 R14, c[0x0][0x9e8] ;  /* 0x00027a00ff0e6b82 */ /* 0x001e240000000a00 */
[----:B0-----:R-:W-:-:S05]  /*260a0*/  @P6 IMAD.HI.U32 R14, R200, R14, RZ ;  /* 0x0000000ec80e6227 */ /* 0x001fca00078e00ff */
[----:B------:R-:W-:-:S04]  /*260b0*/  @P6 SHF.R.U32.HI R200, RZ, R15, R14 ;  /* 0x0000000fffc86219 */ /* 0x000fc8000001160e */
[----:B------:R-:W-:Y:S01]  /*260c0*/  LOP3.LUT R200, RZ, R200, RZ, 0x33, !PT ;  /* 0x000000c8ffc87212 */ /* 0x000fe200078e33ff */
[----:B------:R-:W-:Y:S06]  /*260d0*/  BRA `(.L_x_6839) ;  /* 0x00000000001c7947 */ /* 0x000fec0003800000 */
.L_x_6838:
[----:B------:R-:W-:Y:S01]  /*260e0*/  ULDC UR4, c[0x0][0x9e4] ;  /* 0x0002790000047ab9 */ /* 0x000fe20000000800 */
[----:B------:R-:W-:Y:S02]  /*260f0*/  IMAD.MOV.U32 R200, RZ, RZ, R237 ;  /* 0x000000ffffc87224 */ /* 0x000fe400078e00ed */
[----:B------:R-:W-:-:S05]  /*26100*/  IMAD.U32 R3, RZ, RZ, UR4 ;  /* 0x00000004ff037e24 */ /* 0x000fca000f8e00ff */
[----:B------:R-:W-:-:S13]  /*26110*/  ISETP.NE.AND P6, PT, R3, 0x1, PT ;  /* 0x000000010300780c */ /* 0x000fda0003fc5270 */
[----:B0-----:R-:W0:Y:S02]  /*26120*/  @P6 LDC.64 R14, c[0x0][0x9e8] ;  /* 0x00027a00ff0e6b82 */ /* 0x001e240000000a00 */
[----:B0-----:R-:W-:-:S05]  /*26130*/  @P6 IMAD.HI.U32 R14, R237, R14, RZ ;  /* 0x0000000eed0e6227 */ /* 0x001fca00078e00ff */
[----:B------:R-:W-:-:S07]  /*26140*/  @P6 SHF.R.U32.HI R200, RZ, R15, R14 ;  /* 0x0000000fffc86219 */ /* 0x000fce000001160e */
.L_x_6839:
[----:B------:R-:W-:Y:S05]  /*26150*/  BSYNC B0 ;  /* 0x0000000000007941 */ /* 0x000fea0003800000 */
.L_x_6837:
[----:B------:R-:W-:-:S05]  /*26160*/  IMAD R21, R200, R3, R21 ;  /* 0x00000003c8157224 */ /* 0x000fca00078e0215 */
[----:B------:R-:W-:Y:S02]  /*26170*/  VIADDMNMX R0, R21, R3, R0, PT ;  /* 0x0000000315007246 */ /* 0x000fe40003800100 */
[----:B------:R-:W-:-:S07]  /*26180*/  VIMNMX R20, R20, R21, !PT ;  /* 0x0000001514147248 */ /* 0x000fce0007fe0100 */
.L_x_6836:
[----:B------:R-:W-:Y:S01]  /*26190*/  ISETP.GT.AND P2, PT, R20, 0x20, !P2 ;  /* 0x000000201400780c */ /* 0x000fe20005744270 */
[----:B------:R-:W2:Y:S03]  /*261a0*/  LDL.LU R201, [R1] ;  /* 0x0000000001c97983 */ /* 0x000ea60000300800 */
[----:B------:R-:W-:Y:S01]  /*261b0*/  ISETP.LT.OR P2, PT, R0, 0x21, P2 ;  /* 0x000000210000780c */ /* 0x000fe20001741670 */
[----:B------:R-:W3:Y:S01]  /*261c0*/  LDL.LU R200, [R1+0x4] ;  /* 0x0000040001c87983 */ /* 0x000ee20000300800 */
[----:B------:R-:W-:Y:S02]  /*261d0*/  LOP3.LUT P6, RZ, R17, 0x20, RZ, 0xc0, !PT ;  /* 0x0000002011ff7812 */ /* 0x000fe400078cc0ff */
[----:B------:R-:W-:Y:S02]  /*261e0*/  FSEL R170, R170, -INF , !P2 ;  /* 0xff800000aaaa7808 */ /* 0x000fe40005000000 */
[----:B------:R-:W-:-:S02]  /*261f0*/  LOP3.LUT P2, RZ, R16, 0x2, RZ, 0xc0, !PT ;  /* 0x0000000210ff7812 */ /* 0x000fc4000784c0ff */
[C---:B------:R-:W-:Y:S02]  /*26200*/  ISETP.GT.AND P3, PT, R20.reuse, 0xd0, !P3 ;  /* 0x000000d01400780c */ /* 0x040fe40005f64270 */
[----:B------:R-:W-:Y:S02]  /*26210*/  ISETP.GT.AND P2, PT, R20, 0x21, !P2 ;  /* 0x000000211400780c */ /* 0x000fe40005744270 */
[C---:B------:R-:W-:Y:S02]  /*26220*/  ISETP.LT.OR P3, PT, R0.reuse, 0xd1, P3 ;  /* 0x000000d10000780c */ /* 0x040fe40001f61670 */
[----:B------:R-:W-:Y:S02]  /*26230*/  ISETP.LT.OR P2, PT, R0, 0x22, P2 ;  /* 0x000000220000780c */ /* 0x000fe40001741670 */
[----:B------:R-:W-:Y:S02]  /*26240*/  FSEL R98, R98, -INF , !P3 ;  /* 0xff80000062627808 */ /* 0x000fe40005800000 */
[----:B------:R-:W-:-:S02]  /*26250*/  FSEL R171, R171, -INF , !P2 ;  /* 0xff800000abab7808 */ /* 0x000fc40005000000 */
[----:B------:R-:W-:Y:S02]  /*26260*/  LOP3.LUT P2, RZ, R16, 0x4, RZ, 0xc0, !PT ;  /* 0x0000000410ff7812 */ /* 0x000fe4000784c0ff */
[C---:B------:R-:W-:Y:S02]  /*26270*/  ISETP.GT.AND P4, PT, R20.reuse, 0xd1, !P4 ;  /* 0x000000d11400780c */ /* 0x040fe40006784270 */
[C---:B------:R-:W-:Y:S02]  /*26280*/  ISETP.GT.AND P2, PT, R20.reuse, 0x28, !P2 ;  /* 0x000000281400780c */ /* 0x040fe40005744270 */
[----:B------:R-:W-:Y:S02]  /*26290*/  ISETP.GT.AND P5, PT, R20, 0xd8, !P5 ;  /* 0x000000d81400780c */ /* 0x000fe40006fa4270 */
[C---:B------:R-:W-:Y:S02]  /*262a0*/  ISETP.LT.OR P2, PT, R0.reuse, 0x29, P2 ;  /* 0x000000290000780c */ /* 0x040fe40001741670 */
[----:B------:R-:W-:-:S02]  /*262b0*/  ISETP.LT.OR P4, PT, R0, 0xd2, P4 ;  /* 0x000000d20000780c */ /* 0x000fc40002781670 */
[----:B------:R-:W-:Y:S02]  /*262c0*/  FSEL R174, R174, -INF , !P2 ;  /* 0xff800000aeae7808 */ /* 0x000fe40005000000 */
[----:B------:R-:W-:Y:S02]  /*262d0*/  LOP3.LUT P2, RZ, R16, 0x8, RZ, 0xc0, !PT ;  /* 0x0000000810ff7812 */ /* 0x000fe4000784c0ff */
[----:B------:R-:W-:Y:S02]  /*262e0*/  ISETP.LT.OR P5, PT, R0, 0xd9, P5 ;  /* 0x000000d90000780c */ /* 0x000fe40002fa1670 */
[----:B------:R-:W-:Y:S02]  /*262f0*/  ISETP.GT.AND P2, PT, R20, 0x29, !P2 ;  /* 0x000000291400780c */ /* 0x000fe40005744270 */
[----:B------:R-:W-:Y:S02]  /*26300*/  FSEL R99, R99, -INF , !P4 ;  /* 0xff80000063637808 */ /* 0x000fe40006000000 */
        /* <DEDUP_REMOVED lines=75> */
[----:B------:R-:W-:Y:S02]  /*267c0*/  ISETP.GT.AND P2, PT, R20, 0x78, !P2 ;  /* 0x000000781400780c */ /* 0x000fe40005744270 */
[----:B--2---:R-:W-:Y:S02]  /*267d0*/  FMNMX.FTZ R3, R184, R201, !PT ;  /* 0x000000c9b8037209 */ /* 0x004fe40007810000 */
        /* <DEDUP_REMOVED lines=134> */
[----:B------:R-:W-:-:S03]  /*27040*/  ISETP.GT.AND P2, PT, R20, 0x9, !P2 ;  /* 0x000000091400780c */ /* 0x000fc60005744270 */
[----:B0-----:R-:W0:Y:S01]  /*27050*/  SHFL.BFLY PT, R14, R3, 0x2, 0x1f ;  /* 0x0c401f00030e7f89 */ /* 0x001e2200000e0000 */
[----:B------:R-:W-:-:S04]  /*27060*/  ISETP.LT.OR P2, PT, R0, 0xa, P2 ;  /* 0x0000000a0000780c */ /* 0x000fc80001741670 */
[----:B------:R-:W-:Y:S02]  /*27070*/  FSEL R191, R191, -INF , !P2 ;  /* 0xff800000bfbf7808 */ /* 0x000fe40005000000 */
[----:B------:R-:W-:-:S04]  /*27080*/  LOP3.LUT P2, RZ, R17, 0x10000, RZ, 0xc0, !PT ;  /* 0x0001000011ff7812 */ /* 0x000fc8000784c0ff */
[----:B------:R-:W-:-:S04]  /*27090*/  ISETP.GT.AND P2, PT, R20, 0x10, !P2 ;  /* 0x000000101400780c */ /* 0x000fc80005744270 */
[----:B------:R-:W-:-:S04]  /*270a0*/  ISETP.LT.OR P2, PT, R0, 0x11, P2 ;  /* 0x000000110000780c */ /* 0x000fc80001741670 */
[----:B------:R-:W-:Y:S02]  /*270b0*/  FSEL R194, R194, -INF , !P2 ;  /* 0xff800000c2c27808 */ /* 0x000fe40005000000 */
[----:B------:R-:W-:Y:S02]  /*270c0*/  LOP3.LUT P2, RZ, R17, 0x80000, RZ, 0xc0, !PT ;  /* 0x0008000011ff7812 */ /* 0x000fe4000784c0ff */
[----:B0-----:R-:W-:Y:S02]  /*270d0*/  FMNMX.FTZ R3, R3, R14, !PT ;  /* 0x0000000e03037209 */ /* 0x001fe40007810000 */
[----:B------:R-:W-:-:S03]  /*270e0*/  ISETP.GT.AND P2, PT, R20, 0x11, !P2 ;  /* 0x000000111400780c */ /* 0x000fc60005744270 */
[----:B------:R-:W0:Y:S01]  /*270f0*/  SHFL.BFLY PT, R14, R3, 0x1, 0x1f ;  /* 0x0c201f00030e7f89 */ /* 0x000e2200000e0000 */
        /* <DEDUP_REMOVED lines=33> */
[----:B------:R-:W-:Y:S02]  /*27310*/  ISETP.LT.OR P3, PT, R0, 0xda, P3 ;  /* 0x000000da0000780c */ /* 0x000fe40001f61670 */
[----:B---3--:R-:W-:Y:S02]  /*27320*/  FMNMX.FTZ R0, R186, R200, !PT ;  /* 0x000000c8ba007209 */ /* 0x008fe40007810000 */
[----:B------:R-:W-:Y:S02]  /*27330*/  FSETP.NEU.FTZ.AND P2, PT, R3, -INF , PT ;  /* 0xff8000000300780b */ /* 0x000fe40003f5d000 */
[----:B------:R-:W-:Y:S02]  /*27340*/  FMNMX.FTZ R0, R187, R0, !PT ;  /* 0x00000000bb007209 */ /* 0x000fe40007810000 */
[----:B------:R-:W-:Y:S02]  /*27350*/  FSEL R15, R15, RZ, P2 ;  /* 0x000000ff0f0f7208 */ /* 0x000fe40001000000 */
[----:B------:R-:W-:-:S02]  /*27360*/  FMNMX.FTZ R0, R190, R0, !PT ;  /* 0x00000000be007209 */ /* 0x000fc40007810000 */
[----:B------:R-:W-:Y:S01]  /*27370*/  FSEL R103, R103, -INF , !P3 ;  /* 0xff80000067677808 */ /* 0x000fe20005800000 */
        /* <DEDUP_REMOVED lines=81> */
[----:B------:R1:W-:Y:S03]  /*27890*/  MUFU.EX2 R101, R15 ;  /* 0x0000000f00657308 */ /* 0x0003e60000000800 */
        /* <DEDUP_REMOVED lines=45> */
[----:B------:R-:W-:-:S05]  /*27b70*/  FMNMX.FTZ R0, R103, R0, !PT ;  /* 0x0000000067007209 */ /* 0x000fca0007810000 */
[----:B0-----:R-:W0:Y:S01]  /*27b80*/  SHFL.BFLY PT, R181, R0, 0x2, 0x1f ;  /* 0x0c401f0000b57f89 */ /* 0x001e2200000e0000 */
        /* <DEDUP_REMOVED lines=11> */
[----:B------:R-:W-:Y:S01]  /*27c40*/  FSETP.NEU.FTZ.AND P2, PT, R0, -INF , PT ;  /* 0xff8000000000780b */ /* 0x000fe20003f5d000 */
[----:B-1----:R-:W-:Y:S02]  /*27c50*/  FFMA.FTZ R15, R2, R0, -8 ;  /* 0xc1000000020f7423 */ /* 0x002fe40000010000 */
[----:B------:R-:W-:Y:S01]  /*27c60*/  MUFU.EX2 R165, R165 ;  /* 0x000000a500a57308 */ /* 0x000fe20000000800 */
[----:B------:R-:W-:-:S04]  /*27c70*/  FADD.FTZ R181, -R181, R201 ;  /* 0x000000c9b5b57221 */ /* 0x000fc80000010100 */
[C---:B------:R-:W-:Y:S01]  /*27c80*/  FMUL.FTZ R196, R2.reuse, R181 ;  /* 0x000000b502c47220 */ /* 0x040fe20000410000 */
[----:B------:R-:W-:Y:S02]  /*27c90*/  FSEL R181, R15, RZ, P2 ;  /* 0x000000ff0fb57208 */ /* 0x000fe40001000000 */
[----:B------:R-:W-:Y:S03]  /*27ca0*/  MUFU.EX2 R136, R136 ;  /* 0x0000008800887308 */ /* 0x000fe60000000800 */
[----:B------:R-:W-:-:S01]  /*27cb0*/  FFMA.FTZ R197, R2, R199, -R181 ;  /* 0x000000c702c57223 */ /* 0x000fc200000108b5 */
[C-C-:B------:R-:W-:Y:S01]  /*27cc0*/  FFMA.FTZ R186, R2.reuse, R186, -R181.reuse ;  /* 0x000000ba02ba7223 */ /* 0x140fe200000108b5 */
[----:B------:R-:W-:-:S01]  /*27cd0*/  FFMA.FTZ R187, R2, R187, -R181 ;  /* 0x000000bb02bb7223 */ /* 0x000fc200000108b5 */
[C-C-:B------:R-:W-:Y:S01]  /*27ce0*/  FFMA.FTZ R190, R2.reuse, R190, -R181.reuse ;  /* 0x000000be02be7223 */ /* 0x140fe200000108b5 */
[----:B------:R-:W-:-:S01]  /*27cf0*/  FFMA.FTZ R191, R2, R191, -R181 ;  /* 0x000000bf02bf7223 */ /* 0x000fc200000108b5 */
[----:B------:R0:W1:Y:S01]  /*27d00*/  MUFU.EX2 R15, R196 ;  /* 0x000000c4000f7308 */ /* 0x0000620000000800 */
        /* <DEDUP_REMOVED lines=8> */
[----:B0-----:R-:W-:-:S01]  /*27d90*/  FFMA.FTZ R196, R2, R198, -R181 ;  /* 0x000000c602c47223 */ /* 0x001fc200000108b5 */
[--C-:B------:R-:W-:Y:S01]  /*27da0*/  FFMA.FTZ R198, R2, R142, -R181.reuse ;  /* 0x0000008e02c67223 */ /* 0x100fe200000108b5 */
[----:B------:R-:W-:Y:S01]  /*27db0*/  FSEL R142, R0, RZ, P2 ;  /* 0x000000ff008e7208 */ /* 0x000fe20001000000 */
[C-C-:B------:R-:W-:Y:S01]  /*27dc0*/  FFMA.FTZ R179, R2.reuse, R179, -R181.reuse ;  /* 0x000000b302b37223 */ /* 0x140fe200000108b5 */
[----:B------:R-:W-:-:S01]  /*27dd0*/  FFMA.FTZ R182, R2, R182, -R181 ;  /* 0x000000b602b67223 */ /* 0x000fc200000108b5 */
[C-C-:B------:R-:W-:Y:S01]  /*27de0*/  FFMA.FTZ R183, R2.reuse, R183, -R181.reuse ;  /* 0x000000b702b77223 */ /* 0x140fe200000108b5 */
[----:B------:R-:W-:-:S01]  /*27df0*/  FFMA.FTZ R154, R2, R154, -R181 ;  /* 0x0000009a029a7223 */ /* 0x000fc200000108b5 */
[----:B------:R-:W-:Y:S01]  /*27e00*/  FADD.FTZ R142, -R142, R200 ;  /* 0x000000c88e8e7221 */ /* 0x000fe20000010100 */
[----:B------:R-:W-:Y:S01]  /*27e10*/  MUFU.EX2 R187, R187 ;  /* 0x000000bb00bb7308 */ /* 0x000fe20000000800 */
[----:B------:R-:W1:Y:S01]  /*27e20*/  LDL.LU R200, [R1+0xc] ;  /* 0x00000c0001c87983 */ /* 0x000e620000300800 */
[----:B------:R-:W-:-:S01]  /*27e30*/  FFMA.FTZ R155, R2, R155, -R181 ;  /* 0x0000009b029b7223 */ /* 0x000fc200000108b5 */
[C-C-:B------:R-:W-:Y:S01]  /*27e40*/  FFMA.FTZ R158, R2.reuse, R158, -R181.reuse ;  /* 0x0000009e029e7223 */ /* 0x140fe200000108b5 */
[----:B------:R-:W-:-:S01]  /*27e50*/  FFMA.FTZ R159, R2, R159, -R181 ;  /* 0x0000009f029f7223 */ /* 0x000fc200000108b5 */
[----:B------:R-:W2:Y:S01]  /*27e60*/  LDL.LU R199, [R1+0x8] ;  /* 0x0000080001c77983 */ /* 0x000ea20000300800 */
[C---:B------:R-:W-:Y:S01]  /*27e70*/  FMUL.FTZ R142, R2.reuse, R142 ;  /* 0x0000008e028e7220 */ /* 0x040fe20000410000 */
[C-C-:B------:R-:W-:Y:S01]  /*27e80*/  FFMA.FTZ R162, R2.reuse, R162, -R181.reuse ;  /* 0x000000a202a27223 */ /* 0x140fe200000108b5 */
[----:B------:R-:W-:Y:S01]  /*27e90*/  MUFU.EX2 R190, R190 ;  /* 0x000000be00be7308 */ /* 0x000fe20000000800 */
[----:B------:R-:W-:-:S01]  /*27ea0*/  FFMA.FTZ R163, R2, R163, -R181 ;  /* 0x000000a302a37223 */ /* 0x000fc200000108b5 */
[C-C-:B------:R-:W-:Y:S01]  /*27eb0*/  FFMA.FTZ R166, R2.reuse, R166, -R181.reuse ;  /* 0x000000a602a67223 */ /* 0x140fe200000108b5 */
[----:B------:R-:W-:-:S01]  /*27ec0*/  FFMA.FTZ R167, R2, R167, -R181 ;  /* 0x000000a702a77223 */ /* 0x000fc200000108b5 */
[C-C-:B------:R-:W-:Y:S01]  /*27ed0*/  FFMA.FTZ R138, R2.reuse, R138, -R181.reuse ;  /* 0x0000008a028a7223 */ /* 0x140fe200000108b5 */
[----:B------:R-:W-:-:S03]  /*27ee0*/  FFMA.FTZ R139, R2, R139, -R181 ;  /* 0x0000008b028b7223 */ /* 0x000fc600000108b5 */
[----:B------:R-:W2:Y:S01]  /*27ef0*/  MUFU.EX2 R142, R142 ;  /* 0x0000008e008e7308 */ /* 0x000ea20000000800 */
[----:B------:R-:W-:-:S01]  /*27f00*/  FFMA.FTZ R143, R2, R143, -R181 ;  /* 0x0000008f028f7223 */ /* 0x000fc200000108b5 */
[C-C-:B------:R-:W-:Y:S01]  /*27f10*/  FFMA.FTZ R146, R2.reuse, R146, -R181.reuse ;  /* 0x0000009202927223 */ /* 0x140fe200000108b5 */
[----:B------:R-:W-:-:S01]  /*27f20*/  FFMA.FTZ R147, R2, R147, -R181 ;  /* 0x0000009302937223 */ /* 0x000fc200000108b5 */
[C-C-:B------:R-:W-:Y:S01]  /*27f30*/  FFMA.FTZ R150, R2.reuse, R150, -R181.reuse ;  /* 0x0000009602967223 */ /* 0x140fe200000108b5 */
[----:B------:R-:W-:-:S03]  /*27f40*/  FFMA.FTZ R151, R2, R151, -R181 ;  /* 0x0000009702977223 */ /* 0x000fc600000108b5 */
        /* <DEDUP_REMOVED lines=24> */
[----:B------:R-:W-:Y:S01]  /*280d0*/  FFMA.FTZ R103, R2, R103, -R181 ;  /* 0x0000006702677223 */ /* 0x000fe200000108b5 */
        /* <DEDUP_REMOVED lines=26> */
[----:B------:R-:W-:Y:S08]  /*28280*/  MUFU.EX2 R144, R144 ;  /* 0x0000009000907308 */ /* 0x000ff00000000800 */
[----:B------:R-:W-:Y:S08]  /*28290*/  MUFU.EX2 R145, R145 ;  /* 0x0000009100917308 */ /* 0x000ff00000000800 */
[----:B------:R-:W-:Y:S08]  /*282a0*/  MUFU.EX2 R148, R148 ;  /* 0x0000009400947308 */ /* 0x000ff00000000800 */
[----:B------:R-:W-:Y:S08]  /*282b0*/  MUFU.EX2 R149, R149 ;  /* 0x0000009500957308 */ /* 0x000ff00000000800 */
[----:B------:R-:W-:Y:S08]  /*282c0*/  MUFU.EX2 R120, R120 ;  /* 0x0000007800787308 */ /* 0x000ff00000000800 */
[----:B------:R-:W-:Y:S01]  /*282d0*/  MUFU.EX2 R121, R121 ;  /* 0x0000007900797308 */ /* 0x000fe20000000800 */
[----:B-1----:R-:W-:-:S01]  /*282e0*/  FFMA.FTZ R181, R15, R200, R14 ;  /* 0x000000c80fb57223 */ /* 0x002fc2000001000e */
[----:B--2---:R-:W-:-:S03]  /*282f0*/  FFMA.FTZ R199, R142, R199, R186 ;  /* 0x000000c78ec77223 */ /* 0x004fc600000100ba */
[----:B------:R-:W-:-:S03]  /*28300*/  FADD.FTZ R181, R21, R181 ;  /* 0x000000b515b57221 */ /* 0x000fc60000010000 */
[----:B------:R-:W-:Y:S01]  /*28310*/  MUFU.EX2 R124, R124 ;  /* 0x0000007c007c7308 */ /* 0x000fe20000000800 */
[----:B------:R-:W-:-:S01]  /*28320*/  FADD.FTZ R199, R187, R199 ;  /* 0x000000c7bbc77221 */ /* 0x000fc20000010000 */
[----:B------:R-:W-:-:S03]  /*28330*/  FADD.FTZ R181, R184, R181 ;  /* 0x000000b5b8b57221 */ /* 0x000fc60000010000 */
[----:B------:R-:W-:Y:S01]  /*28340*/  FADD.FTZ R199, R190, R199 ;  /* 0x000000c7bec77221 */ /* 0x000fe20000010000 */
[----:B------:R-:W-:-:S02]  /*28350*/  FADD.FTZ R181, R185, R181 ;  /* 0x000000b5b9b57221 */ /* 0x000fc40000010000 */
[----:B------:R-:W-:Y:S01]  /*28360*/  MUFU.EX2 R125, R125 ;  /* 0x0000007d007d7308 */ /* 0x000fe20000000800 */
[----:B0-----:R-:W-:-:S01]  /*28370*/  FADD.FTZ R199, R191, R199 ;  /* 0x000000c7bfc77221 */ /* 0x001fc20000010000 */
[----:B------:R-:W-:-:S03]  /*28380*/  FADD.FTZ R181, R188, R181 ;  /* 0x000000b5bcb57221 */ /* 0x000fc60000010000 */
[----:B---3--:R-:W-:Y:S01]  /*28390*/  FADD.FTZ R199, R194, R199 ;  /* 0x000000c7c2c77221 */ /* 0x008fe20000010000 */
[----:B------:R-:W-:-:S02]  /*283a0*/  FADD.FTZ R181, R189, R181 ;  /* 0x000000b5bdb57221 */ /* 0x000fc40000010000 */
[----:B------:R-:W-:Y:S01]  /*283b0*/  MUFU.EX2 R128, R128 ;  /* 0x0000008000807308 */ /* 0x000fe20000000800 */
[----:B----4-:R-:W-:-:S01]  /*283c0*/  FADD.FTZ R199, R195, R199 ;  /* 0x000000c7c3c77221 */ /* 0x010fc20000010000 */
[----:B------:R-:W-:-:S03]  /*283d0*/  FADD.FTZ R181, R192, R181 ;  /* 0x000000b5c0b57221 */ /* 0x000fc60000010000 */
[----:B-----5:R-:W-:Y:S01]  /*283e0*/  FADD.FTZ R199, R196, R199 ;  /* 0x000000c7c4c77221 */ /* 0x020fe20000010000 */
[----:B------:R-:W-:-:S02]  /*283f0*/  FADD.FTZ R181, R193, R181 ;  /* 0x000000b5c1b57221 */ /* 0x000fc40000010000 */
[----:B------:R-:W-:Y:S01]  /*28400*/  MUFU.EX2 R129, R129 ;  /* 0x0000008100817308 */ /* 0x000fe20000000800 */
[----:B------:R-:W-:-:S01]  /*28410*/  FADD.FTZ R199, R197, R199 ;  /* 0x000000c7c5c77221 */ /* 0x000fc20000010000 */
[----:B------:R-:W-:-:S03]  /*28420*/  FADD.FTZ R181, R168, R181 ;  /* 0x000000b5a8b57221 */ /* 0x000fc60000010000 */
[----:B------:R-:W-:Y:S01]  /*28430*/  FADD.FTZ R199, R170, R199 ;  /* 0x000000c7aac77221 */ /* 0x000fe20000010000 */
        /* <DEDUP_REMOVED lines=36> */
[----:B------:R-:W0:Y:S01]  /*28680*/  MUFU.EX2 R143, R143 ;  /* 0x0000008f008f7308 */ /* 0x000e220000000800 */
[----:B------:R-:W-:-:S01]  /*28690*/  FADD.FTZ R199, R167, R199 ;  /* 0x000000c7a7c77221 */ /* 0x000fc20000010000 */
[----:B------:R-:W-:-:S03]  /*286a0*/  FADD.FTZ R181, R136, R181 ;  /* 0x000000b588b57221 */ /* 0x000fc60000010000 */
[----:B------:R-:W-:-:S03]  /*286b0*/  FADD.FTZ R199, R138, R199 ;  /* 0x000000c78ac77221 */ /* 0x000fc60000010000 */
[----:B------:R-:W1:Y:S01]  /*286c0*/  MUFU.EX2 R146, R146 ;  /* 0x0000009200927308 */ /* 0x000e620000000800 */
[----:B------:R-:W-:-:S01]  /*286d0*/  FADD.FTZ R181, R137, R181 ;  /* 0x000000b589b57221 */ /* 0x000fc20000010000 */
[----:B------:R-:W-:-:S06]  /*286e0*/  FADD.FTZ R199, R139, R199 ;  /* 0x000000c78bc77221 */ /* 0x000fcc0000010000 */
[----:B------:R-:W2:Y:S01]  /*286f0*/  MUFU.EX2 R147, R147 ;  /* 0x0000009300937308 */ /* 0x000ea20000000800 */
[----:B------:R-:W-:-:S01]  /*28700*/  FADD.FTZ R181, R140, R181 ;  /* 0x000000b58cb57221 */ /* 0x000fc20000010000 */
[----:B------:R-:W-:-:S06]  /*28710*/  FADD.FTZ R199, R198, R199 ;  /* 0x000000c7c6c77221 */ /* 0x000fcc0000010000 */
[----:B------:R-:W3:Y:S01]  /*28720*/  MUFU.EX2 R150, R150 ;  /* 0x0000009600967308 */ /* 0x000ee20000000800 */
[----:B------:R-:W-:-:S01]  /*28730*/  FADD.FTZ R181, R141, R181 ;  /* 0x000000b58db57221 */ /* 0x000fc20000010000 */
[----:B0-----:R-:W-:-:S06]  /*28740*/  FADD.FTZ R199, R143, R199 ;  /* 0x000000c78fc77221 */ /* 0x001fcc0000010000 */
[----:B------:R-:W0:Y:S01]  /*28750*/  MUFU.EX2 R151, R151 ;  /* 0x0000009700977308 */ /* 0x000e220000000800 */
[----:B------:R-:W-:-:S01]  /*28760*/  FADD.FTZ R181, R144, R181 ;  /* 0x000000b590b57221 */ /* 0x000fc20000010000 */
[----:B-1----:R-:W-:-:S06]  /*28770*/  FADD.FTZ R199, R146, R199 ;  /* 0x000000c792c77221 */ /* 0x002fcc0000010000 */
[----:B------:R-:W1:Y:S01]  /*28780*/  MUFU.EX2 R122, R122 ;  /* 0x0000007a007a7308 */ /* 0x000e620000000800 */
[----:B------:R-:W-:-:S01]  /*28790*/  FADD.FTZ R181, R145, R181 ;  /* 0x000000b591b57221 */ /* 0x000fc20000010000 */
[----:B--2---:R-:W-:-:S06]  /*287a0*/  FADD.FTZ R199, R147, R199 ;  /* 0x000000c793c77221 */ /* 0x004fcc0000010000 */
[----:B------:R-:W2:Y:S01]  /*287b0*/  MUFU.EX2 R123, R123 ;  /* 0x0000007b007b7308 */ /* 0x000ea20000000800 */
[----:B------:R-:W-:-:S01]  /*287c0*/  FADD.FTZ R181, R148, R181 ;  /* 0x000000b594b57221 */ /* 0x000fc20000010000 */
[----:B---3--:R-:W-:-:S06]  /*287d0*/  FADD.FTZ R199, R150, R199 ;  /* 0x000000c796c77221 */ /* 0x008fcc0000010000 */
        /* <DEDUP_REMOVED lines=42> */
[----:B------:R-:W1:Y:S08]  /*28a80*/  MUFU.EX2 R117, R117 ;  /* 0x0000007500757308 */ /* 0x000e700000000800 */
[----:B------:R-:W4:Y:S01]  /*28a90*/  MUFU.EX2 R119, R119 ;  /* 0x0000007700777308 */ /* 0x000f220000000800 */
[----:B------:R-:W-:-:S01]  /*28aa0*/  FADD.FTZ R181, R113, R181 ;  /* 0x000000b571b57221 */ /* 0x000fc20000010000 */
[----:B--2---:R-:W-:-:S06]  /*28ab0*/  FADD.FTZ R199, R115, R199 ;  /* 0x000000c773c77221 */ /* 0x004fcc0000010000 */
[----:B------:R-:W2:Y:S08]  /*28ac0*/  MUFU.EX2 R88, R88 ;  /* 0x0000005800587308 */ /* 0x000eb00000000800 */
[----:B------:R-:W5:Y:S01]  /*28ad0*/  MUFU.EX2 R90, R90 ;  /* 0x0000005a005a7308 */ /* 0x000f620000000800 */
[----:B---3--:R-:W-:-:S01]  /*28ae0*/  FADD.FTZ R181, R116, R181 ;  /* 0x000000b574b57221 */ /* 0x008fc20000010000 */
[----:B0-----:R-:W-:-:S06]  /*28af0*/  FADD.FTZ R199, R118, R199 ;  /* 0x000000c776c77221 */ /* 0x001fcc0000010000 */
[----:B------:R-:W0:Y:S08]  /*28b00*/  MUFU.EX2 R89, R89 ;  /* 0x0000005900597308 */ /* 0x000e300000000800 */
[----:B------:R-:W3:Y:S01]  /*28b10*/  MUFU.EX2 R91, R91 ;  /* 0x0000005b005b7308 */ /* 0x000ee20000000800 */
[----:B-1----:R-:W-:-:S01]  /*28b20*/  FADD.FTZ R181, R117, R181 ;  /* 0x000000b575b57221 */ /* 0x002fc20000010000 */
[----:B----4-:R-:W-:-:S06]  /*28b30*/  FADD.FTZ R199, R119, R199 ;  /* 0x000000c777c77221 */ /* 0x010fcc0000010000 */
[----:B------:R-:W1:Y:S08]  /*28b40*/  MUFU.EX2 R92, R92 ;  /* 0x0000005c005c7308 */ /* 0x000e700000000800 */
[----:B------:R-:W4:Y:S01]  /*28b50*/  MUFU.EX2 R94, R94 ;  /* 0x0000005e005e7308 */ /* 0x000f220000000800 */
[----:B--2---:R-:W-:-:S01]  /*28b60*/  FADD.FTZ R181, R88, R181 ;  /* 0x000000b558b57221 */ /* 0x004fc20000010000 */
[----:B-----5:R-:W-:-:S06]  /*28b70*/  FADD.FTZ R199, R90, R199 ;  /* 0x000000c75ac77221 */ /* 0x020fcc0000010000 */
[----:B------:R-:W2:Y:S08]  /*28b80*/  MUFU.EX2 R93, R93 ;  /* 0x0000005d005d7308 */ /* 0x000eb00000000800 */
[----:B------:R-:W5:Y:S01]  /*28b90*/  MUFU.EX2 R95, R95 ;  /* 0x0000005f005f7308 */ /* 0x000f620000000800 */
[----:B0-----:R-:W-:-:S01]  /*28ba0*/  FADD.FTZ R181, R89, R181 ;  /* 0x000000b559b57221 */ /* 0x001fc20000010000 */
[----:B---3--:R-:W-:-:S06]  /*28bb0*/  FADD.FTZ R199, R91, R199 ;  /* 0x000000c75bc77221 */ /* 0x008fcc0000010000 */
        /* <DEDUP_REMOVED lines=12> */
[----:B------:R-:W0:Y:S01]  /*28c80*/  MUFU.EX2 R103, R103 ;  /* 0x0000006700677308 */ /* 0x000e220000000800 */
[----:B-1----:R-:W-:-:S01]  /*28c90*/  FADD.FTZ R181, R97, R181 ;  /* 0x000000b561b57221 */ /* 0x002fc20000010000 */
[----:B----4-:R-:W-:-:S03]  /*28ca0*/  FADD.FTZ R199, R99, R199 ;  /* 0x000000c763c77221 */ /* 0x010fc60000010000 */
[----:B--2---:R-:W-:Y:S01]  /*28cb0*/  FADD.FTZ R181, R100, R181 ;  /* 0x000000b564b57221 */ /* 0x004fe20000010000 */
[----:B-----5:R-:W-:-:S03]  /*28cc0*/  FADD.FTZ R199, R108, R199 ;  /* 0x000000c76cc77221 */ /* 0x020fc60000010000 */
[----:B------:R-:W-:Y:S01]  /*28cd0*/  FADD.FTZ R200, R101, R181 ;  /* 0x000000b565c87221 */ /* 0x000fe20000010000 */
[----:B0-----:R-:W-:-:S05]  /*28ce0*/  FADD.FTZ R181, R103, R199 ;  /* 0x000000c767b57221 */ /* 0x001fca0000010000 */
[----:B------:R0:W-:Y:S04]  /*28cf0*/  STL [R1+0x8], R181 ;  /* 0x000008b501007387 */ /* 0x0001e80000100800 */
[----:B------:R0:W-:Y:S01]  /*28d00*/  STL [R1+0xc], R200 ;  /* 0x00000cc801007387 */ /* 0x0001e20000100800 */
[----:B------:R-:W-:Y:S05]  /*28d10*/  @!P0 BRA `(.L_x_6840) ;  /* 0x0000000000048947 */ /* 0x000fea0003800000 */
[----:B------:R-:W-:Y:S01]  /*28d20*/  BPT.TRAP 0x1 ;  /* 0x000000040000795c */ /* 0x000fe20000300000 */
.L_x_6840:
[----:B0-----:R-:W2:Y:S01]  /*28d30*/  LDL R181, [R1+0x68] ;  /* 0x0000680001b57983 */ /* 0x001ea20000100800 */
[----:B------:R-:W-:Y:S02]  /*28d40*/  F2FP.SATFINITE.E4M3.F32.PACK_AB_MERGE_C R184, R185, R184, RZ ;  /* 0x000000b8b9b8723e */ /* 0x000fe400048070ff */
[----:B--2---:R-:W-:Y:S02]  /*28d50*/  R2UR UR4, R181 ;  /* 0x00000000b50472ca */ /* 0x004fe400000e0000 */
[----:B------:R-:W2:Y:S01]  /*28d60*/  LDL R181, [R1+0x60] ;  /* 0x0000600001b57983 */ /* 0x000ea20000100800 */
[----:B------:R-:W-:Y:S01]  /*28d70*/  IMAD R13, R13, 0x8, R18 ;  /* 0x000000080d0d7824 */ /* 0x000fe200078e0212 */
[----:B------:R-:W-:Y:S01]  /*28d80*/  F2FP.SATFINITE.E4M3.F32.PACK_AB_MERGE_C R224, R21, R14, R184 ;  /* 0x0000000e15e0723e */ /* 0x000fe200048070b8 */
[-C--:B------:R-:W-:Y:S01]  /*28d90*/  FMUL.FTZ R24, R24, R15.reuse ;  /* 0x0000000f18187220 */ /* 0x080fe20000410000 */
[----:B------:R1:W-:Y:S01]  /*28da0*/  STL [R1+0x4], R0 ;  /* 0x0000040001007387 */ /* 0x0003e20000100800 */
[----:B------:R-:W-:Y:S01]  /*28db0*/  VIADD R13, R13, 0x2e860 ;  /* 0x0002e8600d0d7836 */ /* 0x000fe20000000000 */
[----:B------:R-:W-:Y:S01]  /*28dc0*/  F2FP.SATFINITE.E4M3.F32.PACK_AB_MERGE_C R190, R191, R190, RZ ;  /* 0x000000bebfbe723e */ /* 0x000fe200048070ff */
[-C--:B------:R-:W-:Y:S01]  /*28dd0*/  FMUL.FTZ R25, R25, R15.reuse ;  /* 0x0000000f19197220 */ /* 0x080fe20000410000 */
[----:B------:R1:W-:Y:S01]  /*28de0*/  STL [R1], R3 ;  /* 0x0000000301007387 */ /* 0x0003e20000100800 */
[----:B------:R-:W-:Y:S01]  /*28df0*/  F2FP.SATFINITE.E4M3.F32.PACK_AB_MERGE_C R192, R193, R192, RZ ;  /* 0x000000c0c1c0723e */ /* 0x000fe200048070ff */
[-C--:B------:R-:W-:Y:S01]  /*28e00*/  FMUL.FTZ R28, R28, R15.reuse ;  /* 0x0000000f1c1c7220 */ /* 0x080fe20000410000 */
[----:B------:R-:W-:Y:S01]  /*28e10*/  IMAD.U32 R14, RZ, RZ, UR4 ;  /* 0x00000004ff0e7e24 */ /* 0x000fe2000f8e00ff */
        /* <DEDUP_REMOVED lines=116> */
[----:B0-----:R-:W-:Y:S01]  /*29560*/  IMAD.MOV.U32 R13, RZ, RZ, R231 ;  /* 0x000000ffff0d7224 */ /* 0x001fe200078e00e7 */
[C---:B--2---:R-:W-:Y:S01]  /*29570*/  ISETP.GT.AND P2, PT, R12.reuse, R181, PT ;  /* 0x000000b50c00720c */ /* 0x044fe20003f44270 */
[----:B------:R-:W-:-:S12]  /*29580*/  VIADD R12, R12, 0xffffffff ;  /* 0xffffffff0c0c7836 */ /* 0x000fd80000000000 */
[----:B-1----:R-:W-:Y:S05]  /*29590*/  @P2 BRA `(.L_x_6841) ;  /* 0xffffff9800482947 */ /* 0x002fea000383ffff */
.L_x_6822:
[----:B------:R-:W-:Y:S05]  /*295a0*/  WARPSYNC.ALL ;  /* 0x0000000000007948 */ /* 0x000fea0003800000 */
[----:B------:R-:W-:Y:S06]  /*295b0*/  BAR.ARV 0x8, 0x120 ;  /* 0x0204800000007b1d */ /* 0x000fec0000002000 */
[----:B------:R-:W-:Y:S05]  /*295c0*/  @!P0 BRA `(.L_x_6842) ;  /* 0x0000000000048947 */ /* 0x000fea0003800000 */
[----:B------:R-:W-:Y:S01]  /*295d0*/  BPT.TRAP 0x1 ;  /* 0x000000040000795c */ /* 0x000fe20000300000 */
.L_x_6842:
[----:B------:R-:W-:Y:S01]  /*295e0*/  IMAD R13, R231, 0x8, R18 ;  /* 0x00000008e70d7824 */ /* 0x000fe200078e0212 */
[----:B------:R-:W-:-:S04]  /*295f0*/  SHF.L.U32 R4, R234, 0x1f, RZ ;  /* 0x0000001fea047819 */ /* 0x000fc800000006ff */
[----:B------:R1:W2:Y:S01]  /*29600*/  SYNCS.PHASECHK.TRANS64.TRYWAIT P1, [R13+URZ+0x2e850], R4 ;  /* 0x02e850040d0075a7 */ /* 0x0002a2000802017f */
[----:B------:R-:W-:Y:S05]  /*29610*/  @!P0 BRA `(.L_x_6843) ;  /* 0x0000000000048947 */ /* 0x000fea0003800000 */
[----:B------:R-:W-:Y:S01]  /*29620*/  BPT.TRAP 0x1 ;  /* 0x000000040000795c */ /* 0x000fe20000300000 */
.L_x_6843:
[----:B------:R-:W-:-:S05]  /*29630*/  VIADD R18, R18, 0x400 ;  /* 0x0000040012127836 */ /* 0x000fca0000000000 */
[----:B------:R-:W-:-:S04]  /*29640*/  SHF.R.U32.HI R18, RZ, 0x4, R18 ;  /* 0x00000004ff127819 */ /* 0x000fc80000011612 */
[----:B------:R-:W-:-:S04]  /*29650*/  LOP3.LUT R18, R18, 0x3fff, RZ, 0xc0, !PT ;  /* 0x00003fff12127812 */ /* 0x000fc800078ec0ff */
[----:B------:R-:W-:Y:S01]  /*29660*/  LOP3.LUT R18, R18, 0x10000, RZ, 0xfc, !PT ;  /* 0x0001000012127812 */ /* 0x000fe200078efcff */
[----:B--2---:R-:W-:Y:S06]  /*29670*/  @P1 BRA `(.L_x_6844) ;  /* 0x0000000000081947 */ /* 0x004fec0003800000 */
[----:B------:R-:W2:Y:S02]  /*29680*/  SYNCS.PHASECHK.TRANS64.TRYWAIT P1, [R13+URZ+0x2e850], R4 ;  /* 0x02e850040d0075a7 */ /* 0x000ea4000802017f */
[----:B--2---:R-:W-:Y:S05]  /*29690*/  @!P1 BRA `(.L_x_6845) ;  /* 0x000000b400049947 */ /* 0x004fea0003800000 */
.L_x_6844:
[----:B-12---:R-:W-:Y:S01]  /*296a0*/  IMAD R4, R231, 0x700, R18 ;  /* 0x00000700e7047824 */ /* 0x006fe200078e0212 */
[----:B------:R-:W2:Y:S01]  /*296b0*/  LDL.LU R21, [R1+0x64] ;  /* 0x0000640001157983 */ /* 0x000ea20000300800 */
[----:B------:R-:W-:Y:S01]  /*296c0*/  IMAD.MOV.U32 R5, RZ, RZ, -0x3ffffff0 ;  /* 0xc0000010ff057424 */ /* 0x000fe200078e00ff */
[----:B------:R-:W-:Y:S05]  /*296d0*/  WARPSYNC.ALL ;  /* 0x0000000000007948 */ /* 0x000fea0003800000 */
[C---:B------:R-:W-:Y:S01]  /*296e0*/  R2UR UR6, R4.reuse ;  /* 0x00000000040672ca */ /* 0x040fe200000e0000 */
[----:B------:R-:W-:Y:S01]  /*296f0*/  VIADD R6, R4, 0x100 ;  /* 0x0000010004067836 */ /* 0x000fe20000000000 */
[----:B------:R-:W-:Y:S01]  /*29700*/  R2UR UR7, R5 ;  /* 0x00000000050772ca */ /* 0x000fe200000e0000 */
[----:B------:R-:W-:Y:S01]  /*29710*/  WARPGROUP.ARRIVE ;  /* 0x00000000000079c5 */ /* 0x000fe20000000000 */
[----:B------:R-:W-:Y:S01]  /*29720*/  IMAD.MOV.U32 R7, RZ, RZ, -0x3ffffff0 ;  /* 0xc0000010ff077424 */ /* 0x000fe200078e00ff */
[----:B------:R-:W3:Y:S01]  /*29730*/  LDL.LU R14, [R1+0x8c] ;  /* 0x00008c00010e7983 */ /* 0x000ee20000300800 */
[----:B------:R-:W-:-:S03]  /*29740*/  ULDC.64 UR4, c[0x0][0x9a0] ;  /* 0x0002680000047ab9 */ /* 0x000fc60000000a00 */
[----:B------:R-:W4:Y:S04]  /*29750*/  LDL.LU R20, [R1+0xc] ;  /* 0x00000c0001147983 */ /* 0x000f280000300800 */
[----:B------:R-:W5:Y:S01]  /*29760*/  LDL.LU R12, [R1+0x8] ;  /* 0x00000800010c7983 */ /* 0x000f620000300800 */
[----:B------:R-:W-:Y:S01]  /*29770*/  ISETP.NE.U32.AND P1, PT, RZ, UR4, PT ;  /* 0x00000004ff007c0c */ /* 0x000fe2000bf25070 */
[----:B------:R-:W-:Y:S01]  /*29780*/  QGMMA.64x128x32.F32.E4M3.E4M3 R24, R224, gdesc[UR4], R24, gsb0 ;  /* 0x01e00004e0187df3 */ /* 0x000fe20008000818 */
[----:B------:R-:W-:Y:S01]  /*29790*/  R2UR UR6, R6 ;  /* 0x00000000060672ca */ /* 0x000fe200000e0000 */
[----:B------:R-:W-:Y:S01]  /*297a0*/  VIADD R6, R4, 0x200 ;  /* 0x0000020004067836 */ /* 0x000fe20000000000 */
[----:B------:R-:W-:Y:S01]  /*297b0*/  R2UR UR7, R7 ;  /* 0x00000000070772ca */ /* 0x000fe200000e0000 */
[----:B------:R-:W-:Y:S01]  /*297c0*/  IMAD.MOV.U32 R7, RZ, RZ, -0x3ffffff0 ;  /* 0xc0000010ff077424 */ /* 0x000fe200078e00ff */
[----:B------:R-:W-:Y:S01]  /*297d0*/  ISETP.NE.AND.EX P1, PT, RZ, UR5, PT, P1 ;  /* 0x00000005ff007c0c */ /* 0x000fe2000bf25310 */
[----:B------:R-:W-:Y:S01]  /*297e0*/  IMAD.MOV.U32 R15, RZ, RZ, -0x3ffffff0 ;  /* 0xc0000010ff0f7424 */ /* 0x000fe200078e00ff */
[----:B------:R-:W-:-:S11]  /*297f0*/  ULDC.64 UR8, c[0x0][0x208] ;  /* 0x0000820000087ab9 */ /* 0x000fd60000000a00 */
[----:B------:R-:W1:Y:S08]  /*29800*/  @P1 LDC.64 R8, c[0x0][0x9c8] ;  /* 0x00027200ff081b82 */ /* 0x000e700000000a00 */
[----:B------:R-:W0:Y:S01]  /*29810*/  @P1 LDC.64 R10, c[0x0][0x9d0] ;  /* 0x00027400ff0a1b82 */ /* 0x000e220000000a00 */
[----:B------:R-:W-:Y:S02]  /*29820*/  WARPGROUP.DEPBAR.LE gsb0, 0x0 ;  /* 0x00008000000079c5 */ /* 0x000fe40000010000 */
[----:B------:R-:W-:-:S06]  /*29830*/  WARPGROUP.ARRIVE ;  /* 0x00000000000079c5 */ /* 0x000fcc0000000000 */
[----:B------:R-:W-:Y:S01]  /*29840*/  QGMMA.64x128x32.F32.E4M3.E4M3 R24, R220, gdesc[UR4], R24, gsb0 ;  /* 0x01e00004dc187df3 */ /* 0x000fe20008000818 */
[----:B------:R-:W-:Y:S01]  /*29850*/  R2UR UR6, R6 ;  /* 0x00000000060672ca */ /* 0x000fe200000e0000 */
[----:B------:R-:W-:Y:S01]  /*29860*/  VIADD R6, R4, 0x300 ;  /* 0x0000030004067836 */ /* 0x000fe20000000000 */
[----:B------:R-:W-:Y:S01]  /*29870*/  R2UR UR7, R7 ;  /* 0x00000000070772ca */ /* 0x000fe200000e0000 */
[----:B------:R-:W-:Y:S01]  /*29880*/  IMAD.MOV.U32 R7, RZ, RZ, -0x3ffffff0 ;  /* 0xc0000010ff077424 */ /* 0x000fe200078e00ff */
[----:B--2---:R-:W-:Y:S01]  /*29890*/  @P1 SHF.R.S32.HI R5, RZ, 0x1f, R21 ;  /* 0x0000001fff051819 */ /* 0x004fe20000011415 */
[----:B------:R-:W-:Y:S02]  /*298a0*/  WARPGROUP.DEPBAR.LE gsb0, 0x0 ;  /* 0x00008000000079c5 */ /* 0x000fe40000010000 */
[----:B------:R-:W-:-:S08]  /*298b0*/  WARPGROUP.ARRIVE ;  /* 0x00000000000079c5 */ /* 0x000fd00000000000 */
[----:B------:R-:W-:Y:S01]  /*298c0*/  QGMMA.64x128x32.F32.E4M3.E4M3 R24, R216, gdesc[UR4], R24, gsb0 ;  /* 0x01e00004d8187df3 */ /* 0x000fe20008000818 */
[----:B------:R-:W-:Y:S01]  /*298d0*/  R2UR UR6, R6 ;  /* 0x00000000060672ca */ /* 0x000fe200000e0000 */
[-C--:B-1----:R-:W-:Y:S01]  /*298e0*/  @P1 IMAD R6, R5, R8.reuse, RZ ;  /* 0x0000000805061224 */ /* 0x082fe200078e02ff */
[----:B------:R-:W-:Y:S02]  /*298f0*/  R2UR UR7, R7 ;  /* 0x00000000070772ca */ /* 0x000fe400000e0000 */
[----:B---3--:R-:W-:Y:S01]  /*29900*/  @P1 SHF.R.S32.HI R5, RZ, 0x1f, R14 ;  /* 0x0000001fff051819 */ /* 0x008fe2000001140e */
[C---:B------:R-:W-:Y:S02]  /*29910*/  @P1 IMAD R9, R21.reuse, R9, R6 ;  /* 0x0000000915091224 */ /* 0x040fe400078e0206 */
[----:B------:R-:W-:-:S04]  /*29920*/  @P1 IMAD.WIDE.U32 R6, R21, R8, RZ ;  /* 0x0000000815061225 */ /* 0x000fc800078e00ff */
[-C--:B0-----:R-:W-:Y:S02]  /*29930*/  @P1 IMAD R8, R5, R10.reuse, RZ ;  /* 0x0000000a05081224 */ /* 0x081fe400078e02ff */
[----:B------:R-:W-:Y:S02]  /*29940*/  @P1 IMAD.IADD R7, R7, 0x1, R9 ;  /* 0x0000000107071824 */ /* 0x000fe400078e0209 */
[C---:B------:R-:W-:Y:S02]  /*29950*/  @P1 IMAD R5, R14.reuse, R11, R8 ;  /* 0x0000000b0e051224 */ /* 0x040fe400078e0208 */
[----:B------:R-:W-:-:S04]  /*29960*/  @P1 IMAD.WIDE.U32 R6, R14, R10, R6 ;  /* 0x0000000a0e061225 */ /* 0x000fc800078e0006 */
[----:B------:R-:W-:Y:S01]  /*29970*/  VIADD R14, R4, 0x400 ;  /* 0x00000400040e7836 */ /* 0x000fe20000000000 */
[----:B------:R-:W-:Y:S01]  /*29980*/  @P1 LEA R8, P2, R6, UR4, 0x2 ;  /* 0x0000000406081c11 */ /* 0x000fe2000f8410ff */
[----:B------:R-:W-:Y:S02]  /*29990*/  @P1 IMAD.IADD R5, R7, 0x1, R5 ;  /* 0x0000000107051824 */ /* 0x000fe400078e0205 */
[----:B------:R-:W-:-:S03]  /*299a0*/  IMAD.MOV.U32 R10, RZ, RZ, 0x3f800000 ;  /* 0x3f800000ff0a7424 */ /* 0x000fc600078e00ff */
[----:B------:R-:W-:-:S05]  /*299b0*/  @P1 LEA.HI.X R9, R6, UR5, R5, 0x2, P2 ;  /* 0x0000000506091c11 */ /* 0x000fca00090f1405 */
        /* <DEDUP_REMOVED lines=15> */
[----:B----4-:R-:W1:Y:S01]  /*29ab0*/  SHFL.BFLY PT, R6, R20, 0x2, 0x1f ;  /* 0x0c401f0014067f89 */ /* 0x010e6200000e0000 */
[----:B------:R-:W-:Y:S02]  /*29ac0*/  WARPGROUP.DEPBAR.LE gsb0, 0x0 ;  /* 0x00008000000079c5 */ /* 0x000fe40000010000 */
[----:B------:R-:W-:-:S06]  /*29ad0*/  WARPGROUP.ARRIVE ;  /* 0x00000000000079c5 */ /* 0x000fcc0000000000 */
[----:B------:R-:W-:Y:S01]  /*29ae0*/  QGMMA.64x128x32.F32.E4M3.E4M3 R24, R204, gdesc[UR4], R24, gsb0 ;  /* 0x01e00004cc187df3 */ /* 0x000fe20008000818 */
[----:B------:R-:W-:Y:S02]  /*29af0*/  R2UR UR6, R4 ;  /* 0x00000000040672ca */ /* 0x000fe400000e0000 */
[----:B------:R-:W-:Y:S01]  /*29b00*/  R2UR UR7, R5 ;  /* 0x00000000050772ca */ /* 0x000fe200000e0000 */
[----:B-----5:R-:W3:Y:S01]  /*29b10*/  SHFL.BFLY PT, R4, R12, 0x2, 0x1f ;  /* 0x0c401f000c047f89 */ /* 0x020ee200000e0000 */
[----:B-1----:R-:W-:-:S05]  /*29b20*/  FADD.FTZ R6, R6, R20 ;  /* 0x0000001406067221 */ /* 0x002fca0000010000 */
[----:B------:R-:W1:Y:S01]  /*29b30*/  SHFL.BFLY PT, R5, R6, 0x1, 0x1f ;  /* 0x0c201f0006057f89 */ /* 0x000e6200000e0000 */
[----:B---3--:R-:W-:-:S05]  /*29b40*/  FADD.FTZ R4, R4, R12 ;  /* 0x0000000c04047221 */ /* 0x008fca0000010000 */
[----:B------:R-:W3:Y:S01]  /*29b50*/  SHFL.BFLY PT, R7, R4, 0x1, 0x1f ;  /* 0x0c201f0004077f89 */ /* 0x000ee200000e0000 */
[----:B-1----:R-:W-:-:S05]  /*29b60*/  FADD.FTZ R11, R6, R5 ;  /* 0x00000005060b7221 */ /* 0x002fca0000010000 */
[C---:B------:R-:W-:Y:S01]  /*29b70*/  FSETP.NE.FTZ.AND P1, PT, R11.reuse, RZ, PT ;  /* 0x000000ff0b00720b */ /* 0x040fe20003f35000 */
[----:B------:R-:W-:Y:S01]  /*29b80*/  FMUL.FTZ R14, R11, 0.00390625 ;  /* 0x3b8000000b0e7820 */ /* 0x000fe20000410000 */
[----:B------:R-:W-:-:S04]  /*29b90*/  IMAD.MOV.U32 R5, RZ, RZ, RZ ;  /* 0x000000ffff057224 */ /* 0x000fc800078e00ff */
[----:B------:R-:W-:Y:S01]  /*29ba0*/  FSETP.NE.FTZ.AND P2, PT, R14, RZ, PT ;  /* 0x000000ff0e00720b */ /* 0x000fe20003f55000 */
[----:B---3--:R-:W-:-:S04]  /*29bb0*/  FADD.FTZ R12, R4, R7 ;  /* 0x00000007040c7221 */ /* 0x008fc80000010000 */
[----:B0-----:R-:W-:Y:S02]  /*29bc0*/  FMUL.FTZ R8, R12, 0.00390625 ;  /* 0x3b8000000c087820 */ /* 0x001fe40000410000 */
[----:B------:R-:W-:Y:S03]  /*29bd0*/  @P1 MUFU.RCP R5, R11 ;  /* 0x0000000b00051308 */ /* 0x000fe60000001000 */
[----:B------:R-:W-:Y:S01]  /*29be0*/  FSETP.NE.FTZ.AND P3, PT, R8, RZ, PT ;  /* 0x000000ff0800720b */ /* 0x000fe20003f75000 */
[----:B------:R-:W-:Y:S02]  /*29bf0*/  WARPGROUP.DEPBAR.LE gsb0, 0x0 ;  /* 0x00008000000079c5 */ /* 0x000fe40000010000 */
[----:B------:R-:W-:-:S06]  /*29c00*/  WARPGROUP.ARRIVE ;  /* 0x00000000000079c5 */ /* 0x000fcc0000000000 */
[----:B------:R-:W-:Y:S01]  /*29c10*/  QGMMA.64x128x32.F32.E4M3.E4M3 R24, R200, gdesc[UR4], R24, gsb0 ;  /* 0x01e00004c8187df3 */ /* 0x000fe20008000818 */
[----:B------:R-:W-:Y:S01]  /*29c20*/  FSETP.NE.FTZ.AND P1, PT, R12, RZ, PT ;  /* 0x000000ff0c00720b */ /* 0x000fe20003f35000 */
[----:B------:R-:W-:Y:S02]  /*29c30*/  IMAD.MOV.U32 R9, RZ, RZ, RZ ;  /* 0x000000ffff097224 */ /* 0x000fe400078e00ff */
[----:B------:R-:W0:Y:S08]  /*29c40*/  @P3 MUFU.LG2 R8, R8 ;  /* 0x0000000800083308 */ /* 0x000e300000000c00 */
[----:B------:R-:W1:Y:S08]  /*29c50*/  @P2 MUFU.LG2 R6, R14 ;  /* 0x0000000e00062308 */ /* 0x000e700000000c00 */
[----:B------:R-:W3:Y:S01]  /*29c60*/  @P1 MUFU.RCP R9, R12 ;  /* 0x0000000c00091308 */ /* 0x000ee20000001000 */
[C---:B------:R-:W-:Y:S01]  /*29c70*/  @P2 FMUL.FTZ R4, R2.reuse, 0.69314718246459960938 ;  /* 0x3f31721802042820 */ /* 0x040fe20000410000 */
[----:B------:R-:W-:Y:S01]  /*29c80*/  @P3 FMUL.FTZ R2, R2, 0.69314718246459960938 ;  /* 0x3f31721802023820 */ /* 0x000fe20000410000 */
[----:B0-----:R-:W-:Y:S01]  /*29c90*/  @P3 FMUL.FTZ R11, R8, 0.69314718246459960938 ;  /* 0x3f317218080b3820 */ /* 0x001fe20000410000 */
        /* <DEDUP_REMOVED lines=10> */
.L_x_6846:
[----:B------:R-:W2:Y:S04]  /*29d40*/  LDL R0, [R1+0x68] ;  /* 0x0000680001007983 */ /* 0x000ea80000100800 */
[----:B------:R-:W3:Y:S01]  /*29d50*/  LDL.LU R4, [R1+0x90] ;  /* 0x0000900001047983 */ /* 0x000ee20000300800 */
[----:B------:R-:W-:Y:S02]  /*29d60*/  VIADD R231, R231, 0x1 ;  /* 0x00000001e7e77836 */ /* 0x000fe40000000000 */
        /* <DEDUP_REMOVED lines=70> */
[----:B------:R-:W-:-:S03]  /*2a1d0*/  FMUL.FTZ R4, R75, R18 ;  /* 0x000000124b047220 */ /* 0x000fc60000410000 */
[----:B------:R-:W-:Y:S02]  /*2a1e0*/  PRMT R0, R3, 0x654, R0 ;  /* 0x0000065403007816 */ /* 0x000fe40000000000 */
[----:B------:R-:W-:Y:S02]  /*2a1f0*/  SEL R3, RZ, 0x1, P1 ;  /* 0x00000001ff037807 */ /* 0x000fe40000800000 */
[----:B------:R0:W-:Y:S02]  /*2a200*/  SYNCS.ARRIVE.TRANS64.RED.A1T0 RZ, [R0+URZ], RZ ;  /* 0x000000ff00ff79a7 */ /* 0x0001e4000810043f */
[----:B------:R-:W-:-:S03]  /*2a210*/  LOP3.LUT R234, R234, R3, RZ, 0x3c, !PT ;  /* 0x00000003eaea7212 */ /* 0x000fc600078e3cff */
[----:B------:R-:W-:-:S06]  /*2a220*/  UIADD3 UR4, UR4, 0x1, URZ ;  /* 0x0000000104047890 */ /* 0x000fcc000fffe03f */
[----:B0-----:R-:W-:-:S05]  /*2a230*/  IMAD.U32 R0, RZ, RZ, UR4 ;  /* 0x00000004ff007e24 */ /* 0x001fca000f8e00ff */
[----:B------:R0:W-:Y:S02]  /*2a240*/  STL [R1+0x90], R0 ;  /* 0x0000900001007387 */ /* 0x0001e40000100800 */
.L_x_6724:
[----:B------:R-:W1:Y:S01]  /*2a250*/  S2R R83, SR_TID.X ;  /* 0x0000000000537919 */ /* 0x000e620000002100 */
[----:B------:R-:W-:Y:S05]  /*2a260*/  WARPSYNC.ALL ;  /* 0x0000000000007948 */ /* 0x000fea0003800000 */
[----:B-1----:R-:W-:-:S05]  /*2a270*/  VIADD R64, R83, 0xffffff80 ;  /* 0xffffff8053407836 */ /* 0x002fca0000000000 */
[----:B------:R-:W-:-:S04]  /*2a280*/  SHF.R.S32.HI R73, RZ, 0x1f, R64 ;  /* 0x0000001fff497819 */ /* 0x000fc80000011440 */
[----:B------:R-:W-:-:S04]  /*2a290*/  LEA.HI R72, R73, R64, RZ, 0x3 ;  /* 0x0000004049487211 */ /* 0x000fc800078f18ff */
[----:B------:R-:W-:Y:S02]  /*2a2a0*/  LOP3.LUT R3, R72, 0x1ffffff8, RZ, 0xc0, !PT ;  /* 0x1ffffff848037812 */ /* 0x000fe400078ec0ff */
[----:B------:R-:W-:-:S03]  /*2a2b0*/  SHF.R.S32.HI R72, RZ, 0x3, R72 ;  /* 0x00000003ff487819 */ /* 0x000fc60000011448 */
[----:B------:R-:W-:-:S04]  /*2a2c0*/  IMAD.IADD R3, R64, 0x1, -R3 ;  /* 0x0000000140037824 */ /* 0x000fc800078e0a03 */
[----:B------:R-:W-:Y:S01]  /*2a2d0*/  IMAD.SHL.U32 R62, R3, 0x8, RZ ;  /* 0x00000008033e7824 */ /* 0x000fe200078e00ff */
[----:B------:R-:W1:Y:S08]  /*2a2e0*/  S2UR UR5, SR_CgaCtaId ;  /* 0x00000000000579c3 */ /* 0x000e700000008800 */
[----:B------:R-:W-:Y:S06]  /*2a2f0*/  BAR.SYNC.DEFER_BLOCKING 0x5, 0x180 ;  /* 0x0146000000007b1d */ /* 0x000fec0000010000 */
[----:B------:R-:W-:Y:S01]  /*2a300*/  UMOV UR4, 0x400 ;  /* 0x0000040000047882 */ /* 0x000fe20000000000 */
[----:B------:R-:W-:Y:S01]  /*2a310*/  BSSY B0, `(.L_x_6847) ;  /* 0x0000275000007945 */ /* 0x000fe20003800000 */
[----:B-1----:R-:W-:-:S02]  /*2a320*/  ULEA UR4, UR5, UR4, 0x18 ;  /* 0x0000000405047291 */ /* 0x002fc4000f8ec03f */
[----:B0-----:R-:W-:-:S04]  /*2a330*/  IMAD.U32 R0, RZ, RZ, UR5 ;  /* 0x00000005ff007e24 */ /* 0x001fc8000f8e00ff */
[----:B------:R-:W-:Y:S01]  /*2a340*/  IMAD.U32 R18, RZ, RZ, UR4 ;  /* 0x00000004ff127e24 */ /* 0x000fe2000f8e00ff */
[----:B------:R-:W-:Y:S04]  /*2a350*/  STL [R1+0x68], R0 ;  /* 0x0000680001007387 */ /* 0x000fe80000100800 */
[----:B------:R-:W0:Y:S04]  /*2a360*/  LDS.128 R96, [R18+0x2e8d0] ;  /* 0x02e8d00012607984 */ /* 0x000e280000000c00 */
[----:B0-----:R0:W-:Y:S04]  /*2a370*/  STL.64 [R1+0x58], R96 ;  /* 0x0000586001007387 */ /* 0x0011e80000100a00 */
[----:B------:R0:W-:Y:S01]  /*2a380*/  STL.64 [R1+0x60], R98 ;  /* 0x0000606201007387 */ /* 0x0001e20000100a00 */
[----:B------:R-:W-:Y:S06]  /*2a390*/  BAR.ARV 0x4, 0x180 ;  /* 0x0106000000007b1d */ /* 0x000fec0000002000 */
[----:B------:R-:W-:Y:S05]  /*2a3a0*/  @P0 BRA `(.L_x_6848) ;  /* 0x0000001c00140947 */ /* 0x000fea0003800000 */
[----:B------:R-:W2:Y:S01]  /*2a3b0*/  LDL R42, [R1+0x70] ;  /* 0x00007000012a7983 */ /* 0x000ea20000100800 */
[----:B------:R-:W-:Y:S01]  /*2a3c0*/  IMAD.SHL.U32 R0, R83, 0x4, RZ ;  /* 0x0000000453007824 */ /* 0x000fe200078e00ff */
[----:B------:R-:W-:Y:S01]  /*2a3d0*/  ULDC.64 UR4, c[0x4][0xa8] ;  /* 0x01002a0000047ab9 */ /* 0x000fe20000000a00 */
[----:B------:R-:W-:-:S03]  /*2a3e0*/  ULDC.64 UR6, c[0x0][0x208] ;  /* 0x0000820000067ab9 */ /* 0x000fc60000000a00 */
        /* <DEDUP_REMOVED lines=11> */
[----:B-1----:R-:W-:-:S02]  /*2a4a0*/  LEA.HI R2, R73, R64, RZ, 0x4 ;  /* 0x0000004049027211 */ /* 0x002fc400078f20ff */
[----:B------:R-:W-:Y:S02]  /*2a4b0*/  F2FP.BF16.F32.PACK_AB R33, R44, R33 ;  /* 0x000000212c21723e */ /* 0x000fe400000010ff */
[----:B------:R-:W-:Y:S02]  /*2a4c0*/  SHF.R.S32.HI R27, RZ, 0x4, R2 ;  /* 0x00000004ff1b7819 */ /* 0x000fe40000011402 */
[C---:B------:R-:W-:Y:S02]  /*2a4d0*/  LOP3.LUT R3, R2.reuse, 0x3fffff0, RZ, 0xc0, !PT ;  /* 0x03fffff002037812 */ /* 0x040fe400078ec0ff */
[----:B------:R-:W-:Y:S02]  /*2a4e0*/  LEA.HI R21, R2, R27, RZ, 0x1 ;  /* 0x0000001b02157211 */ /* 0x000fe400078f08ff */
[----:B------:R-:W-:Y:S01]  /*2a4f0*/  F2FP.BF16.F32.PACK_AB R44, R79, R4 ;  /* 0x000000044f2c723e */ /* 0x000fe200000010ff */
[----:B------:R-:W-:Y:S01]  /*2a500*/  IMAD.IADD R3, R64, 0x1, -R3 ;  /* 0x0000000140037824 */ /* 0x000fe200078e0a03 */
[----:B------:R-:W-:-:S02]  /*2a510*/  LOP3.LUT R2, R21, 0x1ffffffe, RZ, 0xc0, !PT ;  /* 0x1ffffffe15027812 */ /* 0x000fc400078ec0ff */
[----:B------:R-:W-:Y:S02]  /*2a520*/  F2FP.BF16.F32.PACK_AB R75, R78, R9 ;  /* 0x000000094e4b723e */ /* 0x000fe400000010ff */
[----:B------:R-:W-:Y:S01]  /*2a530*/  F2FP.BF16.F32.PACK_AB R79, R86, R7 ;  /* 0x00000007564f723e */ /* 0x000fe200000010ff */
[----:B------:R-:W-:Y:S01]  /*2a540*/  IMAD.IADD R2, R27, 0x1, -R2 ;  /* 0x000000011b027824 */ /* 0x000fe200078e0a02 */
[----:B------:R-:W-:Y:S02]  /*2a550*/  F2FP.BF16.F32.PACK_AB R29, R52, R29 ;  /* 0x0000001d341d723e */ /* 0x000fe400000010ff */
[----:B------:R-:W-:Y:S02]  /*2a560*/  F2FP.BF16.F32.PACK_AB R50, R85, R8 ;  /* 0x000000085532723e */ /* 0x000fe400000010ff */
[----:B------:R-:W-:Y:S02]  /*2a570*/  F2FP.BF16.F32.PACK_AB R52, R87, R6 ;  /* 0x000000065734723e */ /* 0x000fe400000010ff */
[----:B------:R-:W-:-:S02]  /*2a580*/  F2FP.BF16.F32.PACK_AB R35, R68, R15 ;  /* 0x0000000f4423723e */ /* 0x000fc400000010ff */
[----:B------:R-:W-:Y:S02]  /*2a590*/  MOV R70, R18 ;  /* 0x0000001200467202 */ /* 0x000fe40000000f00 */
[----:B----4-:R-:W-:Y:S02]  /*2a5a0*/  MOV R71, R43 ;  /* 0x0000002b00477202 */ /* 0x010fe40000000f00 */
        /* <DEDUP_REMOVED lines=18> */
[----:B--2---:R-:W-:Y:S01]  /*2a6d0*/  IMAD R3, R3, 0x40, R42 ;  /* 0x0000004003037824 */ /* 0x004fe200078e022a */
[----:B------:R-:W-:-:S03]  /*2a6e0*/  F2FP.BF16.F32.PACK_AB R42, R77, R10 ;  /* 0x0000000a4d2a723e */ /* 0x000fc600000010ff */
[----:B------:R-:W-:Y:S01]  /*2a6f0*/  IMAD R3, R2, 0x8, R3 ;  /* 0x0000000802037824 */ /* 0x000fe200078e0203 */
[----:B------:R-:W-:-:S03]  /*2a700*/  LOP3.LUT P0, R2, R83, 0x3, RZ, 0xc0, !PT ;  /* 0x0000000353027812 */ /* 0x000fc6000780c0ff */
[----:B------:R-:W-:Y:S01]  /*2a710*/  IMAD.WIDE R4, R3, 0x2, R70 ;  /* 0x0000000203047825 */ /* 0x000fe200078e0246 */
[----:B------:R-:W-:Y:S02]  /*2a720*/  ISETP.EQ.OR P0, PT, R2, 0x3, !P0 ;  /* 0x000000030200780c */ /* 0x000fe40004702670 */
[C---:B------:R-:W-:Y:S02]  /*2a730*/  IADD3 R7, P5, R4.reuse, 0x4060, RZ ;  /* 0x0000406004077810 */ /* 0x040fe40007fbe0ff */
[C---:B------:R-:W-:Y:S02]  /*2a740*/  IADD3 R9, P1, R4.reuse, 0x4040, RZ ;  /* 0x0000404004097810 */ /* 0x040fe40007f3e0ff */
[----:B------:R-:W-:Y:S02]  /*2a750*/  LOP3.LUT R6, R7, 0x380, RZ, 0xc0, !PT ;  /* 0x0000038007067812 */ /* 0x000fe400078ec0ff */
[----:B------:R-:W-:Y:S02]  /*2a760*/  LOP3.LUT R8, R9, 0x380, RZ, 0xc0, !PT ;  /* 0x0000038009087812 */ /* 0x000fe400078ec0ff */
[----:B------:R-:W-:-:S02]  /*2a770*/  IADD3 R15, P3, R4, 0x4000, RZ ;  /* 0x00004000040f7810 */ /* 0x000fc40007f7e0ff */
[----:B------:R-:W-:Y:S02]  /*2a780*/  SHF.R.U64 R6, R6, 0x3, RZ ;  /* 0x0000000306067819 */ /* 0x000fe400000012ff */
[----:B------:R-:W-:Y:S02]  /*2a790*/  SHF.R.U64 R8, R8, 0x3, RZ ;  /* 0x0000000308087819 */ /* 0x000fe400000012ff */
[----:B------:R-:W-:Y:S02]  /*2a7a0*/  LOP3.LUT R14, R15, 0x380, RZ, 0xc0, !PT ;  /* 0x000003800f0e7812 */ /* 0x000fe400078ec0ff */
[----:B------:R-:W-:Y:S01]  /*2a7b0*/  LOP3.LUT R6, R6, R7, RZ, 0x3c, !PT ;  /* 0x0000000706067212 */ /* 0x000fe200078e3cff */
[--C-:B------:R-:W-:Y:S01]  /*2a7c0*/  IMAD.X R7, RZ, RZ, R5.reuse, P5 ;  /* 0x000000ffff077224 */ /* 0x100fe200028e0605 */
[----:B------:R-:W-:Y:S01]  /*2a7d0*/  LOP3.LUT R8, R8, R9, RZ, 0x3c, !PT ;  /* 0x0000000908087212 */ /* 0x000fe200078e3cff */
[----:B------:R-:W-:Y:S01]  /*2a7e0*/  IMAD.X R9, RZ, RZ, R5, P1 ;  /* 0x000000ffff097224 */ /* 0x000fe200008e0605 */
[----:B------:R-:W-:-:S02]  /*2a7f0*/  SHF.R.U64 R14, R14, 0x3, RZ ;  /* 0x000000030e0e7819 */ /* 0x000fc400000012ff */
[C---:B------:R-:W-:Y:S02]  /*2a800*/  IADD3 R11, P2, R4.reuse, 0x4020, RZ ;  /* 0x00004020040b7810 */ /* 0x040fe40007f5e0ff */
[C---:B------:R-:W-:Y:S02]  /*2a810*/  IADD3 R21, P4, R4.reuse, 0x60, RZ ;  /* 0x0000006004157810 */ /* 0x040fe40007f9e0ff */
[C---:B------:R-:W-:Y:S02]  /*2a820*/  IADD3 R25, P5, R4.reuse, 0x40, RZ ;  /* 0x0000004004197810 */ /* 0x040fe40007fbe0ff */
[----:B------:R-:W-:Y:S02]  /*2a830*/  IADD3 R27, P1, R4, 0x20, RZ ;  /* 0x00000020041b7810 */ /* 0x000fe40007f3e0ff */
[----:B------:R-:W-:Y:S02]  /*2a840*/  LOP3.LUT R14, R14, R15, RZ, 0x3c, !PT ;  /* 0x0000000f0e0e7212 */ /* 0x000fe400078e3cff */
        /* <DEDUP_REMOVED lines=20> */
[----:B------:R-:W-:-:S02]  /*2a990*/  SEL R13, R94, R93, P0 ;  /* 0x0000005d5e0d7207 */ /* 0x000fc40000000000 */
[----:B------:R-:W-:Y:S02]  /*2a9a0*/  SEL R3, R93, R94, P0 ;  /* 0x0000005e5d037207 */ /* 0x000fe40000000000 */
        /* <DEDUP_REMOVED lines=26> */
[----:B------:R-:W1:Y:S01]  /*2ab50*/  SHFL.IDX PT, R10, R5, R0, 0x1c1f ;  /* 0x001c1f00050a7589 */ /* 0x000e6200000e0000 */
        /* <DEDUP_REMOVED lines=20> */
[----:B------:R-:W5:Y:S01]  /*2aca0*/  SHFL.IDX PT, R38, R33, R0, 0x1c1f ;  /* 0x001c1f0021267589 */ /* 0x000f6200000e0000 */
[----:B------:R-:W-:Y:S02]  /*2acb0*/  SEL R63, R63, R58, P0 ;  /* 0x0000003a3f3f7207 */ /* 0x000fe40000000000 */
[----:B------:R-:W-:Y:S01]  /*2acc0*/  SEL R67, R40, R67, P0 ;  /* 0x0000004328437207 */ /* 0x000fe20000000000 */
[----:B------:R-:W0:Y:S01]  /*2acd0*/  SHFL.IDX PT, R20, R39, R2, 0x1c1f ;  /* 0x001c1f0227147589 */ /* 0x000e2200000e0000 */
[----:B------:R-:W-:Y:S02]  /*2ace0*/  SEL R75, R44, R75, P0 ;  /* 0x0000004b2c4b7207 */ /* 0x000fe40000000000 */
[----:B------:R-:W-:Y:S01]  /*2acf0*/  SEL R77, R79, R52, P0 ;  /* 0x000000344f4d7207 */ /* 0x000fe20000000000 */
[----:B------:R-:W-:Y:S01]  /*2ad00*/  SHFL.IDX PT, R45, R45, R0, 0x1c1f ;  /* 0x001c1f002d2d7589 */ /* 0x000fe200000e0000 */
[----:B------:R-:W-:-:S02]  /*2ad10*/  SEL R79, R52, R79, P0 ;  /* 0x0000004f344f7207 */ /* 0x000fc40000000000 */
[----:B-1----:R-:W-:Y:S01]  /*2ad20*/  SEL R8, R10, R7, P0 ;  /* 0x000000070a087207 */ /* 0x002fe20000000000 */
[----:B------:R-:W1:Y:S01]  /*2ad30*/  SHFL.IDX PT, R42, R47, R2, 0x1c1f ;  /* 0x001c1f022f2a7589 */ /* 0x000e6200000e0000 */
[----:B------:R-:W-:Y:S02]  /*2ad40*/  SEL R10, R7, R10, P0 ;  /* 0x0000000a070a7207 */ /* 0x000fe40000000000 */
[----:B--2---:R-:W-:Y:S01]  /*2ad50*/  SEL R28, R30, R27, P0 ;  /* 0x0000001b1e1c7207 */ /* 0x004fe20000000000 */
[----:B------:R-:W-:Y:S01]  /*2ad60*/  SHFL.IDX PT, R41, R41, R0, 0x1c1f ;  /* 0x001c1f0029297589 */ /* 0x000fe200000e0000 */
[----:B---3--:R-:W-:Y:S02]  /*2ad70*/  SEL R32, R34, R31, P0 ;  /* 0x0000001f22207207 */ /* 0x008fe40000000000 */
[----:B------:R-:W-:Y:S01]  /*2ad80*/  SEL R4, R6, R3, P0 ;  /* 0x0000000306047207 */ /* 0x000fe20000000000 */
[----:B------:R-:W2:Y:S01]  /*2ad90*/  SHFL.IDX PT, R40, R43, R2, 0x1c1f ;  /* 0x001c1f022b287589 */ /* 0x000ea200000e0000 */
[----:B----4-:R-:W-:-:S02]  /*2ada0*/  SEL R24, R26, R21, P0 ;  /* 0x000000151a187207 */ /* 0x010fc40000000000 */
[----:B------:R-:W-:Y:S01]  /*2adb0*/  SEL R30, R27, R30, P0 ;  /* 0x0000001e1b1e7207 */ /* 0x000fe20000000000 */
[----:B------:R-:W-:Y:S01]  /*2adc0*/  SHFL.IDX PT, R49, R49, R0, 0x1c1f ;  /* 0x001c1f0031317589 */ /* 0x000fe200000e0000 */
[----:B-----5:R-:W-:Y:S02]  /*2add0*/  SEL R36, R38, R35, P0 ;  /* 0x0000002326247207 */ /* 0x020fe40000000000 */
[----:B------:R-:W-:Y:S01]  /*2ade0*/  SEL R34, R31, R34, P0 ;  /* 0x000000221f227207 */ /* 0x000fe20000000000 */
[----:B------:R-:W-:Y:S01]  /*2adf0*/  SHFL.IDX PT, R53, R53, R0, 0x1c1f ;  /* 0x001c1f0035357589 */ /* 0x000fe200000e0000 */
[----:B------:R-:W-:Y:S02]  /*2ae00*/  SEL R38, R35, R38, P0 ;  /* 0x0000002623267207 */ /* 0x000fe40000000000 */
[----:B0-----:R-:W-:Y:S01]  /*2ae10*/  SEL R12, R37, R20, P0 ;  /* 0x00000014250c7207 */ /* 0x001fe20000000000 */
[----:B------:R-:W-:Y:S01]  /*2ae20*/  SHFL.IDX PT, R57, R57, R0, 0x1c1f ;  /* 0x001c1f0039397589 */ /* 0x000fe200000e0000 */
[----:B------:R-:W-:-:S02]  /*2ae30*/  SEL R14, R20, R37, P0 ;  /* 0x00000025140e7207 */ /* 0x000fc40000000000 */
[----:B------:R-:W-:Y:S01]  /*2ae40*/  SEL R6, R3, R6, P0 ;  /* 0x0000000603067207 */ /* 0x000fe20000000000 */
[----:B------:R-:W-:Y:S01]  /*2ae50*/  SHFL.IDX PT, R61, R61, R0, 0x1c1f ;  /* 0x001c1f003d3d7589 */ /* 0x000fe200000e0000 */
[----:B-1----:R-:W-:Y:S02]  /*2ae60*/  SEL R5, R45, R42, P0 ;  /* 0x0000002a2d057207 */ /* 0x002fe40000000000 */
[----:B------:R-:W-:Y:S01]  /*2ae70*/  SEL R7, R42, R45, P0 ;  /* 0x0000002d2a077207 */ /* 0x000fe20000000000 */
[----:B------:R-:W-:Y:S01]  /*2ae80*/  SHFL.IDX PT, R65, R65, R0, 0x1c1f ;  /* 0x001c1f0041417589 */ /* 0x000fe200000e0000 */
[----:B------:R-:W-:Y:S01]  /*2ae90*/  SEL R26, R21, R26, P0 ;  /* 0x0000001a151a7207 */ /* 0x000fe20000000000 */
[----:B------:R-:W-:Y:S02]  /*2aea0*/  IMAD.MOV.U32 R45, RZ, RZ, RZ ;  /* 0x000000ffff2d7224 */ /* 0x000fe400078e00ff */
[----:B------:R-:W-:Y:S01]  /*2aeb0*/  SHFL.IDX PT, R69, R69, R0, 0x1c1f ;  /* 0x001c1f0045457589 */ /* 0x000fe200000e0000 */
[----:B--2---:R-:W-:-:S02]  /*2aec0*/  SEL R56, R41, R40, P0 ;  /* 0x0000002829387207 */ /* 0x004fc40000000000 */
[----:B------:R-:W-:Y:S01]  /*2aed0*/  SEL R58, R40, R41, P0 ;  /* 0x00000029283a7207 */ /* 0x000fe20000000000 */
[----:B------:R-:W0:Y:S04]  /*2aee0*/  SHFL.IDX PT, R44, R51, R2, 0x1c1f ;  /* 0x001c1f02332c7589 */ /* 0x000e2800000e0000 */
[----:B------:R-:W1:Y:S04]  /*2aef0*/  SHFL.IDX PT, R46, R55, R2, 0x1c1f ;  /* 0x001c1f02372e7589 */ /* 0x000e6800000e0000 */
[----:B------:R-:W2:Y:S04]  /*2af00*/  SHFL.IDX PT, R48, R59, R2, 0x1c1f ;  /* 0x001c1f023b307589 */ /* 0x000ea800000e0000 */
[----:B------:R-:W3:Y:S04]  /*2af10*/  SHFL.IDX PT, R50, R63, R2, 0x1c1f ;  /* 0x001c1f023f327589 */ /* 0x000ee800000e0000 */
[----:B------:R-:W4:Y:S04]  /*2af20*/  SHFL.IDX PT, R52, R67, R2, 0x1c1f ;  /* 0x001c1f0243347589 */ /* 0x000f2800000e0000 */
[----:B------:R-:W5:Y:S04]  /*2af30*/  SHFL.IDX PT, R54, R75, R2, 0x1c1f ;  /* 0x001c1f024b367589 */ /* 0x000f6800000e0000 */
[----:B------:R3:W5:Y:S01]  /*2af40*/  SHFL.IDX PT, R77, R77, R0, 0x1c1f ;  /* 0x001c1f004d4d7589 */ /* 0x00076200000e0000 */
        /* <DEDUP_REMOVED lines=11> */
[----:B-----5:R-:W-:Y:S02]  /*2b000*/  SEL R13, R69, R54, P0 ;  /* 0x00000036450d7207 */ /* 0x020fe40000000000 */
[----:B------:R-:W-:-:S07]  /*2b010*/  SEL R15, R54, R69, P0 ;  /* 0x00000045360f7207 */ /* 0x000fce0000000000 */
.L_x_7094:
[----:B------:R-:W2:Y:S01]  /*2b020*/  LDL R40, [R1+0x84] ;  /* 0x0000840001287983 */ /* 0x000ea20000100800 */
[----:B------:R-:W-:Y:S05]  /*2b030*/  WARPSYNC.ALL ;  /* 0x0000000000007948 */ /* 0x000fea0003800000 */
[----:B------:R-:W-:Y:S01]  /*2b040*/  BAR.SYNC.DEFER_BLOCKING 0x1, 0x100 ;  /* 0x0044000000007b1d */ /* 0x000fe20000010000 */
[----:B0-----:R-:W-:Y:S02]  /*2b050*/  SEL R57, R77, R60, P0 ;  /* 0x0000003c4d397207 */ /* 0x001fe40000000000 */
[----:B------:R-:W-:-:S03]  /*2b060*/  SEL R59, R60, R77, P0 ;  /* 0x0000004d3c3b7207 */ /* 0x000fc60000000000 */
[----:B------:R-:W-:Y:S02]  /*2b070*/  ULDC.64 UR4, c[0x0][0xbd8] ;  /* 0x0002f60000047ab9 */ /* 0x000fe40000000a00 */
[----:B------:R-:W2:Y:S01]  /*2b080*/  LDC.64 R2, c[0x0][0xbd8] ;  /* 0x0002f600ff027b82 */ /* 0x000ea20000000a00 */
[----:B------:R-:W-:Y:S01]  /*2b090*/  ISETP.NE.U32.AND P1, PT, RZ, UR4, PT ;  /* 0x00000004ff007c0c */ /* 0x000fe2000bf25070 */
[----:B------:R-:W-:-:S03]  /*2b0a0*/  ULDC.64 UR6, c[0x0][0x208] ;  /* 0x0000820000067ab9 */ /* 0x000fc60000000a00 */
[----:B------:R-:W-:Y:S01]  /*2b0b0*/  ISETP.NE.AND.EX P1, PT, RZ, UR5, PT, P1 ;  /* 0x00000005ff007c0c */ /* 0x000fe2000bf25310 */
[----:B------:R-:W-:Y:S02]  /*2b0c0*/  ULDC.64 UR4, c[0x0][0xbe0] ;  /* 0x0002f80000047ab9 */ /* 0x000fe40000000a00 */
[----:B------:R-:W-:-:S04]  /*2b0d0*/  ISETP.NE.U32.AND P0, PT, RZ, UR4, PT ;  /* 0x00000004ff007c0c */ /* 0x000fc8000bf05070 */
[----:B------:R-:W-:Y:S01]  /*2b0e0*/  ISETP.NE.AND.EX P0, PT, RZ, UR5, PT, P0 ;  /* 0x00000005ff007c0c */ /* 0x000fe2000bf05300 */
[----:B------:R0:W-:Y:S04]  /*2b0f0*/  STSM.16.M88.4 [R82], R4 ;  /* 0x0000000452007844 */ /* 0x0001e80000000200 */
[----:B------:R1:W-:Y:S04]  /*2b100*/  STSM.16.M88.4 [R81], R8 ;  /* 0x0000000851007844 */ /* 0x0003e80000000200 */
[----:B------:R3:W-:Y:S04]  /*2b110*/  STSM.16.M88.4 [R80], R24 ;  /* 0x0000001850007844 */ /* 0x0007e80000000200 */
[----:B------:R3:W-:Y:S04]  /*2b120*/  STSM.16.M88.4 [R78], R28 ;  /* 0x0000001c4e007844 */ /* 0x0007e80000000200 */
[----:B------:R3:W-:Y:S04]  /*2b130*/  STSM.16.M88.4 [R76], R32 ;  /* 0x000000204c007844 */ /* 0x0007e80000000200 */
[----:B------:R3:W-:Y:S01]  /*2b140*/  STSM.16.M88.4 [R74], R36 ;  /* 0x000000244a007844 */ /* 0x0007e20000000200 */
[----:B0-----:R-:W-:-:S03]  /*2b150*/  LEA.HI R4, R73, R64, RZ, 0x7 ;  /* 0x0000004049047211 */ /* 0x001fc600078f38ff */
[----:B------:R3:W-:Y:S04]  /*2b160*/  STSM.16.M88.4 [R68], R12 ;  /* 0x0000000c44007844 */ /* 0x0007e80000000200 */
[----:B------:R3:W-:Y:S01]  /*2b170*/  STSM.16.M88.4 [R66], R56 ;  /* 0x0000003842007844 */ /* 0x0007e20000000200 */
[----:B------:R-:W-:-:S05]  /*2b180*/  LOP3.LUT R5, R4, 0xffffff80, RZ, 0xc0, !PT ;  /* 0xffffff8004057812 */ /* 0x000fca00078ec0ff */
[----:B------:R-:W-:Y:S01]  /*2b190*/  IMAD.IADD R64, R64, 0x1, -R5 ;  /* 0x0000000140407824 */ /* 0x000fe200078e0a05 */
[----:B------:R-:W-:-:S04]  /*2b1a0*/  ULDC UR4, c[0x0][0xa88] ;  /* 0x0002a20000047ab9 */ /* 0x000fc80000000800 */
[----:B------:R-:W-:Y:S01]  /*2b1b0*/  SHF.R.S32.HI R5, RZ, 0x1f, R64 ;  /* 0x0000001fff057819 */ /* 0x000fe20000011440 */
[----:B------:R-:W-:-:S03]  /*2b1c0*/  IMAD.U32 R0, RZ, RZ, UR4 ;  /* 0x00000004ff007e24 */ /* 0x000fc6000f8e00ff */
[----:B------:R-:W-:-:S04]  /*2b1d0*/  LEA.HI R6, R5, R64, RZ, 0x2 ;  /* 0x0000004005067211 */ /* 0x000fc800078f10ff */
[--C-:B-1----:R-:W-:Y:S02]  /*2b1e0*/  SHF.R.S32.HI R8, RZ, 0x2, R6.reuse ;  /* 0x00000002ff087819 */ /* 0x102fe40000011406 */
[----:B------:R-:W-:Y:S02]  /*2b1f0*/  SHF.R.S32.HI R9, RZ, 0x1f, R6 ;  /* 0x0000001fff097819 */ /* 0x000fe40000011406 */
[----:B------:R-:W-:Y:S02]  /*2b200*/  SHF.R.S32.HI R7, RZ, 0x7, R4 ;  /* 0x00000007ff077819 */ /* 0x000fe40000011404 */
[----:B------:R-:W-:Y:S01]  /*2b210*/  LEA.HI R9, R9, R8, RZ, 0x3 ;  /* 0x0000000809097211 */ /* 0x000fe200078f18ff */
[----:B------:R-:W-:Y:S01]  /*2b220*/  BAR.SYNC.DEFER_BLOCKING 0x1, 0x100 ;  /* 0x0044000000007b1d */ /* 0x000fe20000010000 */
[----:B--2---:R-:W-:-:S07]  /*2b230*/  IMAD.WIDE R20, R40, 0x4, R2 ;  /* 0x0000000428147825 */ /* 0x004fce00078e0202 */
[----:B------:R-:W0:Y:S01]  /*2b240*/  @P0 LDC.64 R2, c[0x0][0xbe0] ;  /* 0x0002f800ff020b82 */ /* 0x000e220000000a00 */
[----:B------:R3:W5:Y:S01]  /*2b250*/  @P1 LDG.E R45, desc[UR6][R20.64] ;  /* 0x00000006142d1981 */ /* 0x000762000c1e1900 */
[----:B0-----:R-:W-:-:S05]  /*2b260*/  @P0 IMAD.WIDE R2, R40, 0x4, R2 ;  /* 0x0000000428020825 */ /* 0x001fca00078e0202 */
[----:B------:R3:W5:Y:S01]  /*2b270*/  @P0 LDG.E R0, desc[UR6][R2.64] ;  /* 0x0000000602000981 */ /* 0x000762000c1e1900 */
[----:B------:R-:W-:Y:S05]  /*2b280*/  @P0 BRA `(.L_x_6850) ;  /* 0x0000000000140947 */ /* 0x000fea0003800000 */
[----:B------:R-:W-:Y:S05]  /*2b290*/  @!P1 BRA `(.L_x_6850) ;  /* 0x0000000000109947 */ /* 0x000fea0003800000 */
[----:B------:R-:W-:Y:S02]  /*2b2a0*/  ULDC.64 UR4, c[0x0][0x208] ;  /* 0x0000820000047ab9 */ /* 0x000fe40000000a00 */
[----:B---3--:R-:W2:Y:S04]  /*2b2b0*/  LDG.E R3, desc[UR4][R20.64] ;  /* 0x0000000414037981 */ /* 0x008ea8000c1e1900 */
[----:B-----5:R-:W2:Y:S02]  /*2b2c0*/  LDG.E R0, desc[UR4][R20.64+0x4] ;  /* 0x0000040414007981 */ /* 0x020ea4000c1e1900 */
[----:B--2---:R-:W-:-:S07]  /*2b2d0*/  IMAD.IADD R0, R0, 0x1, -R3 ;  /* 0x0000000100007824 */ /* 0x004fce00078e0a03 */
.L_x_6850:
[----:B------:R-:W2:Y:S01]  /*2b2e0*/  LDL.LU R50, [R1+0x80] ;  /* 0x0000800001327983 */ /* 0x000ea20000300800 */
[----:B------:R-:W-:Y:S01]  /*2b2f0*/  LOP3.LUT R9, R9, 0xfffffff8, RZ, 0xc0, !PT ;  /* 0xfffffff809097812 */ /* 0x000fe200078ec0ff */
[----:B------:R-:W-:Y:S02]  /*2b300*/  ULDC.64 UR4, c[0x0][0xb70] ;  /* 0x0002dc0000047ab9 */ /* 0x000fe40000000a00 */
[----:B------:R-:W4:Y:S01]  /*2b310*/  LDL.LU R48, [R1+0x88] ;  /* 0x0000880001307983 */ /* 0x000f220000300800 */
[----:B---3--:R-:W-:Y:S01]  /*2b320*/  LEA.HI R2, R4, R7, RZ, 0x1 ;  /* 0x0000000704027211 */ /* 0x008fe200078f08ff */
[----:B------:R-:W-:Y:S01]  /*2b330*/  IMAD.IADD R11, R8, 0x1, -R9 ;  /* 0x00000001080b7824 */ /* 0x000fe200078e0a09 */
[----:B------:R-:W-:Y:S01]  /*2b340*/  LEA.HI R5, R5, R64, RZ, 0x5 ;  /* 0x0000004005057211 */ /* 0x000fe200078f28ff */
[----:B------:R-:W-:Y:S01]  /*2b350*/  ULDC.64 UR6, c[0x0][0x208] ;  /* 0x0000820000067ab9 */ /* 0x000fe20000000a00 */
[--C-:B-----5:R-:W-:Y:S02]  /*2b360*/  SHF.R.S32.HI R3, RZ, 0x1f, R45.reuse ;  /* 0x0000001fff037819 */ /* 0x120fe4000001142d */
[----:B------:R-:W-:Y:S01]  /*2b370*/  LOP3.LUT R6, R2, 0x3fffffe, RZ, 0xc0, !PT ;  /* 0x03fffffe02067812 */ /* 0x000fe200078ec0ff */
[----:B------:R-:W-:Y:S01]  /*2b380*/  IMAD.MOV.U32 R2, RZ, RZ, R45 ;  /* 0x000000ffff027224 */ /* 0x000fe200078e002d */
[----:B------:R-:W-:-:S02]  /*2b390*/  SHF.R.S32.HI R8, RZ, 0x5, R5 ;  /* 0x00000005ff087819 */ /* 0x000fc40000011405 */
[----:B------:R-:W-:Y:S01]  /*2b3a0*/  SHF.R.S32.HI R46, RZ, 0x1f, R40 ;  /* 0x0000001fff2e7819 */ /* 0x000fe20000011428 */
[----:B------:R-:W-:Y:S01]  /*2b3b0*/  IMAD.IADD R6, R7, 0x1, -R6 ;  /* 0x0000000107067824 */ /* 0x000fe200078e0a06 */
[----:B------:R-:W-:Y:S01]  /*2b3c0*/  SEL R47, R40, RZ, !P1 ;  /* 0x000000ff282f7207 */ /* 0x000fe20004800000 */
[----:B------:R-:W-:Y:S01]  /*2b3d0*/  IMAD R11, R8, 0x10, R11 ;  /* 0x00000010080b7824 */ /* 0x000fe200078e020b */
[----:B------:R-:W-:Y:S01]  /*2b3e0*/  SEL R46, R46, RZ, !P1 ;  /* 0x000000ff2e2e7207 */ /* 0x000fe20004800000 */
[----:B------:R-:W-:Y:S01]  /*2b3f0*/  IMAD R7, R72, 0x40, R62 ;  /* 0x0000004048077824 */ /* 0x000fe200078e023e */
[----:B------:R-:W-:Y:S01]  /*2b400*/  LOP3.LUT P0, RZ, R64, 0x3, RZ, 0xc0, !PT ;  /* 0x0000000340ff7812 */ /* 0x000fe2000780c0ff */
[----:B------:R-:W-:Y:S02]  /*2b410*/  IMAD R11, R6, 0x40, R11 ;  /* 0x00000040060b7824 */ /* 0x000fe400078e020b */
[----:B------:R-:W-:-:S03]  /*2b420*/  IMAD.WIDE R70, R7, 0x2, R70 ;  /* 0x0000000207467825 */ /* 0x000fc600078e0246 */
[C---:B------:R-:W-:Y:S02]  /*2b430*/  IADD3 R25, P2, R70.reuse, 0x3000, RZ ;  /* 0x0000300046197810 */ /* 0x040fe40007f5e0ff */
[----:B------:R-:W-:Y:S02]  /*2b440*/  IADD3 R41, P5, R70, 0x4000, RZ ;  /* 0x0000400046297810 */ /* 0x000fe40007fbe0ff */
[----:B------:R-:W-:Y:S02]  /*2b450*/  LOP3.LUT R24, R25, 0x380, RZ, 0xc0, !PT ;  /* 0x0000038019187812 */ /* 0x000fe400078ec0ff */
[----:B------:R-:W-:Y:S02]  /*2b460*/  LOP3.LUT R40, R41, 0x380, RZ, 0xc0, !PT ;  /* 0x0000038029287812 */ /* 0x000fe400078ec0ff */
[----:B------:R-:W-:Y:S02]  /*2b470*/  SHF.R.U64 R24, R24, 0x3, RZ ;  /* 0x0000000318187819 */ /* 0x000fe400000012ff */
[----:B------:R-:W-:-:S02]  /*2b480*/  SHF.R.U64 R40, R40, 0x3, RZ ;  /* 0x0000000328287819 */ /* 0x000fc400000012ff */
[----:B------:R-:W-:Y:S01]  /*2b490*/  LOP3.LUT R24, R24, R25, RZ, 0x3c, !PT ;  /* 0x0000001918187212 */ /* 0x000fe200078e3cff */
[--C-:B------:R-:W-:Y:S01]  /*2b4a0*/  IMAD.X R25, RZ, RZ, R71.reuse, P2 ;  /* 0x000000ffff197224 */ /* 0x100fe200010e0647 */
[----:B------:R-:W-:Y:S01]  /*2b4b0*/  LOP3.LUT R40, R40, R41, RZ, 0x3c, !PT ;  /* 0x0000002928287212 */ /* 0x000fe200078e3cff */
[----:B------:R-:W-:Y:S01]  /*2b4c0*/  IMAD.X R41, RZ, RZ, R71, P5 ;  /* 0x000000ffff297224 */ /* 0x000fe200028e0647 */
[----:B------:R-:W-:Y:S02]  /*2b4d0*/  SHF.R.S32.HI R63, RZ, 0x1f, R62 ;  /* 0x0000001fff3f7819 */ /* 0x000fe4000001143e */
[----:B------:R-:W-:Y:S01]  /*2b4e0*/  SHF.R.S32.HI R73, RZ, 0x1f, R72 ;  /* 0x0000001fff497819 */ /* 0x000fe20000011448 */
[----:B------:R-:W-:Y:S01]  /*2b4f0*/  BSSY B1, `(.L_x_6851) ;  /* 0x000006d000017945 */ /* 0x000fe20003800000 */
[----:B--2---:R-:W-:Y:S01]  /*2b500*/  SHF.R.S32.HI R44, RZ, 0x1f, R50 ;  /* 0x0000001fff2c7819 */ /* 0x004fe20000011432 */
[----:B----4-:R-:W-:-:S04]  /*2b510*/  IMAD R11, R48, 0x80, R11 ;  /* 0x00000080300b7824 */ /* 0x010fc800078e020b */
        /* <DEDUP_REMOVED lines=14> */
[----:B------:R-:W-:Y:S01]  /*2b600*/  IADD3.X R7, R7, R5, R6, P1, !PT ;  /* 0x0000000507077210 */ /* 0x000fe20000ffe406 */
[----:B------:R-:W-:Y:S01]  /*2b610*/  VIADD R5, R11, 0x8 ;  /* 0x000000080b057836 */ /* 0x000fe20000000000 */
[----:B------:R-:W-:Y:S02]  /*2b620*/  IADD3 R13, P1, R70, 0x2000, RZ ;  /* 0x00002000460d7810 */ /* 0x000fe40007f3e0ff */
[----:B------:R-:W-:Y:S02]  /*2b630*/  LEA R20, P4, R2, UR4, 0x2 ;  /* 0x0000000402147c11 */ /* 0x000fe4000f8810ff */
[----:B------:R-:W-:-:S02]  /*2b640*/  LOP3.LUT R12, R13, 0x380, RZ, 0xc0, !PT ;  /* 0x000003800d0c7812 */ /* 0x000fc400078ec0ff */
[----:B------:R-:W-:Y:S01]  /*2b650*/  LOP3.LUT R8, R8, R9, RZ, 0x3c, !PT ;  /* 0x0000000908087212 */ /* 0x000fe200078e3cff */
[----:B------:R-:W-:Y:S01]  /*2b660*/  IMAD.X R9, RZ, RZ, R71, P3 ;  /* 0x000000ffff097224 */ /* 0x000fe200018e0647 */
[----:B------:R-:W-:Y:S02]  /*2b670*/  SHF.R.U64 R12, R12, 0x3, RZ ;  /* 0x000000030c0c7819 */ /* 0x000fe400000012ff */
[----:B------:R-:W-:Y:S01]  /*2b680*/  LEA.HI.X R21, R2, UR5, R7, 0x2, P4 ;  /* 0x0000000502157c11 */ /* 0x000fe2000a0f1407 */
[----:B------:R-:W-:Y:S01]  /*2b690*/  ULDC.64 UR4, c[0x0][0xaa0] ;  /* 0x0002a80000047ab9 */ /* 0x000fe20000000a00 */
[----:B------:R-:W-:Y:S02]  /*2b6a0*/  IADD3 R37, P4, R70, 0x5000, RZ ;  /* 0x0000500046257810 */ /* 0x000fe40007f9e0ff */
[----:B------:R-:W-:Y:S01]  /*2b6b0*/  LOP3.LUT R12, R12, R13, RZ, 0x3c, !PT ;  /* 0x0000000d0c0c7212 */ /* 0x000fe200078e3cff */
[----:B------:R-:W-:Y:S01]  /*2b6c0*/  IMAD.X R13, RZ, RZ, R71, P1 ;  /* 0x000000ffff0d7224 */ /* 0x000fe200008e0647 */
[----:B------:R-:W-:-:S02]  /*2b6d0*/  IADD3 R29, P3, R70, 0x6000, RZ ;  /* 0x00006000461d7810 */ /* 0x000fc40007f7e0ff */
[C---:B------:R-:W-:Y:S02]  /*2b6e0*/  LOP3.LUT R2, R70.reuse, 0x380, RZ, 0xc0, !PT ;  /* 0x0000038046027812 */ /* 0x040fe400078ec0ff */
[----:B------:R-:W-:Y:S02]  /*2b6f0*/  IADD3 R7, P2, R70, 0x7000, RZ ;  /* 0x0000700046077810 */ /* 0x000fe40007f5e0ff */
[-C--:B------:R-:W-:Y:S02]  /*2b700*/  ISETP.GE.OR P1, PT, R11, R0.reuse, P0 ;  /* 0x000000000b00720c */ /* 0x080fe40000726670 */
[----:B------:R-:W-:Y:S01]  /*2b710*/  ISETP.GE.OR P0, PT, R5, R0, P0 ;  /* 0x000000000500720c */ /* 0x000fe20000706670 */
[----:B------:R-:W-:Y:S01]  /*2b720*/  IMAD.X R33, RZ, RZ, R71, P2 ;  /* 0x000000ffff217224 */ /* 0x000fe200010e0647 */
[----:B------:R-:W-:Y:S02]  /*2b730*/  LOP3.LUT R36, R37, 0x380, RZ, 0xc0, !PT ;  /* 0x0000038025247812 */ /* 0x000fe400078ec0ff */
[----:B------:R-:W-:-:S02]  /*2b740*/  LOP3.LUT R28, R29, 0x380, RZ, 0xc0, !PT ;  /* 0x000003801d1c7812 */ /* 0x000fc400078ec0ff */
[----:B------:R-:W-:Y:S02]  /*2b750*/  SHF.R.U64 R5, R2, 0x3, RZ ;  /* 0x0000000302057819 */ /* 0x000fe400000012ff */
[----:B------:R-:W-:Y:S02]  /*2b760*/  LOP3.LUT R2, R7, 0x380, RZ, 0xc0, !PT ;  /* 0x0000038007027812 */ /* 0x000fe400078ec0ff */
[----:B------:R-:W-:Y:S01]  /*2b770*/  SHF.R.U64 R36, R36, 0x3, RZ ;  /* 0x0000000324247819 */ /* 0x000fe200000012ff */
[----:B------:R-:W-:Y:S01]  /*2b780*/  @!P1 STG.E desc[UR6][R20.64], R89 ;  /* 0x0000005914009986 */ /* 0x000fe2000c101906 */
[----:B------:R-:W-:Y:S02]  /*2b790*/  SHF.R.U64 R28, R28, 0x3, RZ ;  /* 0x000000031c1c7819 */ /* 0x000fe400000012ff */
[----:B------:R-:W-:Y:S01]  /*2b7a0*/  SHF.R.U64 R2, R2, 0x3, RZ ;  /* 0x0000000302027819 */ /* 0x000fe200000012ff */
[----:B------:R0:W-:Y:S01]  /*2b7b0*/  @!P0 STG.E desc[UR6][R20.64+0x20], R88 ;  /* 0x0000205814008986 */ /* 0x0001e2000c101906 */
        /* <DEDUP_REMOVED lines=13> */
[----:B------:R-:W5:Y:S01]  /*2b890*/  LD.E.128 R32, desc[UR6][R32.64] ;  /* 0x0000000620207980 */ /* 0x000f62000c101d00 */
[----:B0-----:R-:W-:Y:S01]  /*2b8a0*/  IMAD R20, R3, UR4, RZ ;  /* 0x0000000403147c24 */ /* 0x001fe2000f8e02ff */
[----:B------:R-:W-:Y:S01]  /*2b8b0*/  @!PT LDS RZ, [RZ] ;  /* 0x00000000fffff984 */ /* 0x000fe20000000800 */
[----:B------:R-:W-:Y:S01]  /*2b8c0*/  @!PT LDS RZ, [RZ] ;  /* 0x00000000fffff984 */ /* 0x000fe20000000800 */
[----:B------:R-:W-:Y:S01]  /*2b8d0*/  @!PT LDS RZ, [RZ] ;  /* 0x00000000fffff984 */ /* 0x000fe20000000800 */
[----:B------:R-:W-:Y:S01]  /*2b8e0*/  @!PT LDS RZ, [RZ] ;  /* 0x00000000fffff984 */ /* 0x000fe20000000800 */
[----:B------:R0:W-:Y:S06]  /*2b8f0*/  MEMBAR.ALL.CTA ;  /* 0x0000000000007992 */ /* 0x0001ec0000008000 */
[----:B0-----:R-:W0:Y:S01]  /*2b900*/  FENCE.VIEW.ASYNC.S ;  /* 0x00000000000073c6 */ /* 0x001e220000000000 */
[----:B------:R-:W-:-:S04]  /*2b910*/  IMAD.WIDE.U32 R2, R45, UR4, R62 ;  /* 0x000000042d027c25 */ /* 0x000fc8000f8e003e */
[----:B------:R-:W-:Y:S01]  /*2b920*/  IMAD R45, R45, UR5, R20 ;  /* 0x000000052d2d7c24 */ /* 0x000fe2000f8e0214 */
[----:B------:R-:W-:Y:S01]  /*2b930*/  ULDC.64 UR4, c[0x0][0xae0] ;  /* 0x0002b80000047ab9 */ /* 0x000fe20000000a00 */
[----:B------:R-:W-:Y:S02]  /*2b940*/  IMAD R49, R48, -0x80, R0 ;  /* 0xffffff8030317824 */ /* 0x000fe400078e0200 */
[C---:B------:R-:W-:Y:S02]  /*2b950*/  VIADD R0, R72.reuse, 0x40 ;  /* 0x0000004048007836 */ /* 0x040fe40000000000 */
[----:B------:R-:W-:Y:S01]  /*2b960*/  IMAD.IADD R3, R3, 0x1, R45 ;  /* 0x0000000103037824 */ /* 0x000fe200078e022d */
[-C--:B------:R-:W-:Y:S01]  /*2b970*/  ISETP.GE.AND P3, PT, R72, R49.reuse, PT ;  /* 0x000000314800720c */ /* 0x080fe20003f66270 */
[----:B------:R-:W-:Y:S02]  /*2b980*/  IMAD R44, R44, UR4, RZ ;  /* 0x000000042c2c7c24 */ /* 0x000fe4000f8e02ff */
[----:B------:R-:W-:Y:S01]  /*2b990*/  VIADD R20, R72, 0x20 ;  /* 0x0000002048147836 */ /* 0x000fe20000000000 */
[----:B------:R-:W-:Y:S01]  /*2b9a0*/  ISETP.GE.AND P1, PT, R0, R49, PT ;  /* 0x000000310000720c */ /* 0x000fe20003f26270 */
[----:B------:R-:W-:-:S02]  /*2b9b0*/  IMAD R45, R50, UR5, R44 ;  /* 0x00000005322d7c24 */ /* 0x000fc4000f8e022c */
[----:B------:R-:W-:Y:S01]  /*2b9c0*/  IMAD.WIDE.U32 R2, R50, UR4, R2 ;  /* 0x0000000432027c25 */ /* 0x000fe2000f8e0002 */
[----:B------:R-:W-:Y:S01]  /*2b9d0*/  ULDC.64 UR4, c[0x0][0xae8] ;  /* 0x0002ba0000047ab9 */ /* 0x000fe20000000a00 */
[-C--:B------:R-:W-:Y:S02]  /*2b9e0*/  ISETP.GE.AND P0, PT, R20, R49.reuse, PT ;  /* 0x000000311400720c */ /* 0x080fe40003f06270 */
[----:B------:R-:W-:Y:S02]  /*2b9f0*/  VIADD R0, R18, 0x2e820 ;  /* 0x0002e82012007836 */ /* 0x000fe40000000000 */
[----:B------:R-:W-:Y:S02]  /*2ba00*/  VIADD R21, R72, 0x60 ;  /* 0x0000006048157836 */ /* 0x000fe40000000000 */
[----:B------:R-:W-:Y:S01]  /*2ba10*/  IMAD R20, R46, UR4, RZ ;  /* 0x000000042e147c24 */ /* 0x000fe2000f8e02ff */
[----:B------:R-:W-:Y:S01]  /*2ba20*/  PRMT R0, RZ, 0x654, R0 ;  /* 0x00000654ff007816 */ /* 0x000fe20000000000 */
[----:B------:R-:W-:Y:S01]  /*2ba30*/  IMAD.IADD R3, R3, 0x1, R45 ;  /* 0x0000000103037824 */ /* 0x000fe200078e022d */
[----:B------:R-:W-:Y:S01]  /*2ba40*/  ISETP.GE.AND P2, PT, R21, R49, PT ;  /* 0x000000311500720c */ /* 0x000fe20003f46270 */
[C---:B------:R-:W-:Y:S01]  /*2ba50*/  IMAD R45, R47.reuse, UR5, R20 ;  /* 0x000000052f2d7c24 */ /* 0x040fe2000f8e0214 */
[----:B0-----:R1:W-:Y:S01]  /*2ba60*/  SYNCS.ARRIVE.TRANS64.RED.A1T0 RZ, [R0+URZ], RZ ;  /* 0x000000ff00ff79a7 */ /* 0x0013e2000810043f */
[----:B------:R-:W-:-:S04]  /*2ba70*/  IMAD.WIDE.U32 R20, R47, UR4, R2 ;  /* 0x000000042f147c25 */ /* 0x000fc8000f8e0002 */
[----:B------:R-:W-:-:S04]  /*2ba80*/  IMAD.WIDE R72, R48, 0x80, R72 ;  /* 0x0000008030487825 */ /* 0x000fc800078e0248 */
[----:B------:R-:W-:Y:S01]  /*2ba90*/  IMAD.IADD R47, R21, 0x1, R45 ;  /* 0x00000001152f7824 */ /* 0x000fe200078e022d */
[----:B-1----:R-:W-:Y:S06]  /*2baa0*/  @P3 BRA `(.L_x_6852) ;  /* 0x0000000000443947 */ /* 0x002fec0003800000 */
[----:B------:R-:W-:Y:S01]  /*2bab0*/  ULDC.64 UR4, c[0x0][0xad8] ;  /* 0x0002b60000047ab9 */ /* 0x000fe20000000a00 */
[----:B------:R-:W-:Y:S01]  /*2bac0*/  IMAD.MOV.U32 R2, RZ, RZ, R20 ;  /* 0x000000ffff027224 */ /* 0x000fe200078e0014 */
[----:B------:R-:W-:Y:S01]  /*2bad0*/  ULDC.64 UR6, c[0x0][0xa80] ;  /* 0x0002a00000067ab9 */ /* 0x000fe20000000a00 */
[----:B------:R-:W-:Y:S01]  /*2bae0*/  IMAD.MOV.U32 R3, RZ, RZ, R47 ;  /* 0x000000ffff037224 */ /* 0x000fe200078e002f */
[----:B------:R-:W-:Y:S01]  /*2baf0*/  ULDC.64 UR8, c[0x0][0x208] ;  /* 0x0000820000087ab9 */ /* 0x000fe20000000a00 */
        /* <DEDUP_REMOVED lines=12> */
.L_x_6852:
[----:B------:R-:W-:Y:S05]  /*2bbc0*/  BSYNC B1 ;  /* 0x0000000000017941 */ /* 0x000fea0003800000 */
.L_x_6851:
[----:B------:R-:W-:Y:S04]  /*2bbd0*/  BSSY B1, `(.L_x_6853) ;  /* 0x0000015000017945 */ /* 0x000fe80003800000 */
[----:B------:R-:W-:Y:S05]  /*2bbe0*/  @P0 BRA `(.L_x_6854) ;  /* 0x00000000004c0947 */ /* 0x000fea0003800000 */
[----:B0----5:R-:W-:Y:S01]  /*2bbf0*/  IADD3 R5, P0, R72, 0x20, RZ ;  /* 0x0000002048057810 */ /* 0x021fe20007f1e0ff */
[----:B------:R-:W-:Y:S01]  /*2bc00*/  ULDC.64 UR4, c[0x0][0xad8] ;  /* 0x0002b60000047ab9 */ /* 0x000fe20000000a00 */
[----:B------:R-:W-:Y:S01]  /*2bc10*/  IMAD.MOV.U32 R2, RZ, RZ, R20 ;  /* 0x000000ffff027224 */ /* 0x000fe200078e0014 */
[----:B------:R-:W-:Y:S01]  /*2bc20*/  ULDC.64 UR6, c[0x0][0xa80] ;  /* 0x0002a00000067ab9 */ /* 0x000fe20000000a00 */
[----:B------:R-:W-:Y:S01]  /*2bc30*/  IMAD.MOV.U32 R3, RZ, RZ, R47 ;  /* 0x000000ffff037224 */ /* 0x000fe200078e002f */
[----:B------:R-:W-:Y:S01]  /*2bc40*/  ULDC.64 UR8, c[0x0][0x208] ;  /* 0x0000820000087ab9 */ /* 0x000fe20000000a00 */
        /* <DEDUP_REMOVED lines=13> */
.L_x_6854:
[----:B------:R-:W-:Y:S05]  /*2bd20*/  BSYNC B1 ;  /* 0x0000000000017941 */ /* 0x000fea0003800000 */
.L_x_6853:
[----:B------:R-:W-:Y:S04]  /*2bd30*/  BSSY B1, `(.L_x_6855) ;  /* 0x0000015000017945 */ /* 0x000fe80003800000 */
[----:B------:R-:W-:Y:S05]  /*2bd40*/  @P1 BRA `(.L_x_6856) ;  /* 0x00000000004c1947 */ /* 0x000fea0003800000 */
[----:B01---5:R-:W-:Y:S01]  /*2bd50*/  IADD3 R5, P0, R72, 0x40, RZ ;  /* 0x0000004048057810 */ /* 0x023fe20007f1e0ff */
        /* <DEDUP_REMOVED lines=18> */
.L_x_6856:
[----:B------:R-:W-:Y:S05]  /*2be80*/  BSYNC B1 ;  /* 0x0000000000017941 */ /* 0x000fea0003800000 */
.L_x_6855:
[----:B------:R-:W-:Y:S05]  /*2be90*/  @P2 BRA `(.L_x_6857) ;  /* 0x0000000800f02947 */ /* 0x000fea0003800000 */
[----:B012--5:R-:W-:Y:S01]  /*2bea0*/  IADD3 R5, P0, R72, 0x60, RZ ;  /* 0x0000006048057810 */ /* 0x027fe20007f1e0ff */
[----:B------:R-:W-:Y:S01]  /*2beb0*/  ULDC.64 UR6, c[0x0][0xad8] ;  /* 0x0002b60000067ab9 */ /* 0x000fe20000000a00 */
[----:B------:R-:W-:Y:S01]  /*2bec0*/  IMAD.MOV.U32 R2, RZ, RZ, R20 ;  /* 0x000000ffff027224 */ /* 0x000fe200078e0014 */
[----:B------:R-:W-:Y:S01]  /*2bed0*/  ULDC UR4, c[0x0][0xa8c] ;  /* 0x0002a30000047ab9 */ /* 0x000fe20000000800 */
[----:B------:R-:W-:Y:S01]  /*2bee0*/  IMAD.MOV.U32 R3, RZ, RZ, R47 ;  /* 0x000000ffff037224 */ /* 0x000fe200078e002f */
[----:B------:R-:W-:Y:S01]  /*2bef0*/  ISETP.GE.AND P1, PT, R62, UR4, PT ;  /* 0x000000043e007c0c */ /* 0x000fe2000bf26270 */
[----:B------:R-:W-:Y:S01]  /*2bf00*/  IMAD.X R72, RZ, RZ, R73, P0 ;  /* 0x000000ffff487224 */ /* 0x000fe200000e0649 */
[----:B------:R-:W-:Y:S01]  /*2bf10*/  ULDC.64 UR8, c[0x0][0x208] ;  /* 0x0000820000087ab9 */ /* 0x000fe20000000a00 */
        /* <DEDUP_REMOVED lines=11> */
[----:B------:R-:W-:Y:S02]  /*2bfd0*/  ULDC.64 UR4, c[0x0][0x208] ;  /* 0x0000820000047ab9 */ /* 0x000fe40000000a00 */
[----:B------:R1:W-:Y:S01]  /*2bfe0*/  STG.E.128 desc[UR4][R4.64+0x80], R32 ;  /* 0x0000802004007986 */ /* 0x0003e2000c101d04 */
[----:B------:R-:W-:Y:S05]  /*2bff0*/  BRA `(.L_x_6857) ;  /* 0x0000000800987947 */ /* 0x000fea0003800000 */
.L_x_6848:
[----:B------:R-:W2:Y:S01]  /*2c000*/  LDL R6, [R1+0x84] ;  /* 0x0000840001067983 */ /* 0x000ea20000100800 */
[----:B------:R-:W-:Y:S01]  /*2c010*/  ULDC.64 UR4, c[0x0][0xbd8] ;  /* 0x0002f60000047ab9 */ /* 0x000fe20000000a00 */
[----:B------:R-:W2:Y:S01]  /*2c020*/  LDC.64 R2, c[0x0][0xbd8] ;  /* 0x0002f600ff027b82 */ /* 0x000ea20000000a00 */
[----:B------:R-:W-:Y:S01]  /*2c030*/  ISETP.NE.U32.AND P0, PT, RZ, UR4, PT ;  /* 0x00000004ff007c0c */ /* 0x000fe2000bf05070 */
[----:B------:R-:W-:Y:S01]  /*2c040*/  IMAD.MOV.U32 R7, RZ, RZ, RZ ;  /* 0x000000ffff077224 */ /* 0x000fe200078e00ff */
[----:B------:R-:W-:Y:S02]  /*2c050*/  ULDC.64 UR6, c[0x0][0x208] ;  /* 0x0000820000067ab9 */ /* 0x000fe40000000a00 */
[----:B------:R-:W-:Y:S01]  /*2c060*/  ISETP.NE.AND.EX P0, PT, RZ, UR5, PT, P0 ;  /* 0x00000005ff007c0c */ /* 0x000fe2000bf05300 */
[----:B------:R-:W-:Y:S02]  /*2c070*/  ULDC.64 UR4, c[0x0][0xbe0] ;  /* 0x0002f80000047ab9 */ /* 0x000fe40000000a00 */
[----:B------:R-:W-:-:S04]  /*2c080*/  ISETP.NE.U32.AND P1, PT, RZ, UR4, PT ;  /* 0x00000004ff007c0c */ /* 0x000fc8000bf25070 */
[----:B------:R-:W-:-:S13]  /*2c090*/  ISETP.NE.AND.EX P1, PT, RZ, UR5, PT, P1 ;  /* 0x00000005ff007c0c */ /* 0x000fda000bf25310 */
[----:B------:R-:W1:Y:S01]  /*2c0a0*/  @P1 LDC.64 R4, c[0x0][0xbe0] ;  /* 0x0002f800ff041b82 */ /* 0x000e620000000a00 */
[----:B------:R-:W-:Y:S02]  /*2c0b0*/  ULDC UR4, c[0x0][0xa88] ;  /* 0x0002a20000047ab9 */ /* 0x000fe40000000800 */
[----:B------:R-:W-:Y:S01]  /*2c0c0*/  IMAD.U32 R0, RZ, RZ, UR4 ;  /* 0x00000004ff007e24 */ /* 0x000fe2000f8e00ff */
[----:B------:R-:W-:Y:S01]  /*2c0d0*/  ISETP.GT.AND P2, PT, R64, 0x7f, PT ;  /* 0x0000007f4000780c */ /* 0x000fe20003f44270 */
[----:B--2---:R-:W-:-:S04]  /*2c0e0*/  IMAD.WIDE R2, R6, 0x4, R2 ;  /* 0x0000000406027825 */ /* 0x004fc800078e0202 */
[----:B-1----:R-:W-:Y:S01]  /*2c0f0*/  @P1 IMAD.WIDE R4, R6, 0x4, R4 ;  /* 0x0000000406041825 */ /* 0x002fe200078e0204 */
[----:B------:R1:W5:Y:S04]  /*2c100*/  @P0 LDG.E R7, desc[UR6][R2.64] ;  /* 0x0000000602070981 */ /* 0x000368000c1e1900 */
[----:B------:R1:W5:Y:S01]  /*2c110*/  @P1 LDG.E R0, desc[UR6][R4.64] ;  /* 0x0000000604001981 */ /* 0x000362000c1e1900 */
[----:B------:R-:W-:Y:S05]  /*2c120*/  @P1 BRA `(.L_x_6858) ;  /* 0x0000000000141947 */ /* 0x000fea0003800000 */
[----:B------:R-:W-:Y:S05]  /*2c130*/  @!P0 BRA `(.L_x_6858) ;  /* 0x0000000000108947 */ /* 0x000fea0003800000 */
[----:B------:R-:W-:Y:S02]  /*2c140*/  ULDC.64 UR4, c[0x0][0x208] ;  /* 0x0000820000047ab9 */ /* 0x000fe40000000a00 */
[----:B-1----:R-:W2:Y:S04]  /*2c150*/  LDG.E R5, desc[UR4][R2.64] ;  /* 0x0000000402057981 */ /* 0x002ea8000c1e1900 */
[----:B-----5:R-:W2:Y:S02]  /*2c160*/  LDG.E R0, desc[UR4][R2.64+0x4] ;  /* 0x0000040402007981 */ /* 0x020ea4000c1e1900 */
[----:B--2---:R-:W-:-:S07]  /*2c170*/  IMAD.IADD R0, R0, 0x1, -R5 ;  /* 0x0000000100007824 */ /* 0x004fce00078e0a05 */
.L_x_6858:
[----:B------:R-:W2:Y:S04]  /*2c180*/  LDL R12, [R1+0x80] ;  /* 0x00008000010c7983 */ /* 0x000ea80000100800 */
[----:B------:R3:W5:Y:S01]  /*2c190*/  LDL R11, [R1+0x88] ;  /* 0x00008800010b7983 */ /* 0x0007620000100800 */
[----:B-1----:R-:W-:Y:S01]  /*2c1a0*/  SHF.R.S32.HI R2, RZ, 0x1f, R6 ;  /* 0x0000001fff027819 */ /* 0x002fe20000011406 */
[----:B------:R-:W-:Y:S01]  /*2c1b0*/  BSSY B1, `(.L_x_6859) ;  /* 0x000001d000017945 */ /* 0x000fe20003800000 */
[----:B------:R-:W-:Y:S02]  /*2c1c0*/  SEL R9, R6, RZ, !P0 ;  /* 0x000000ff06097207 */ /* 0x000fe40004000000 */
[----:B------:R-:W-:Y:S02]  /*2c1d0*/  SHF.R.S32.HI R63, RZ, 0x1f, R62 ;  /* 0x0000001fff3f7819 */ /* 0x000fe4000001143e */
[----:B------:R-:W-:-:S02]  /*2c1e0*/  SEL R10, R2, RZ, !P0 ;  /* 0x000000ff020a7207 */ /* 0x000fc40004000000 */
[----:B-----5:R-:W-:Y:S02]  /*2c1f0*/  SHF.R.S32.HI R6, RZ, 0x1f, R7 ;  /* 0x0000001fff067819 */ /* 0x020fe40000011407 */
[----:B--2---:R-:W-:Y:S01]  /*2c200*/  SHF.R.S32.HI R8, RZ, 0x1f, R12 ;  /* 0x0000001fff087819 */ /* 0x004fe2000001140c */
[----:B---3--:R-:W-:Y:S06]  /*2c210*/  @P2 BRA `(.L_x_6860) ;  /* 0x0000000000582947 */ /* 0x008fec0003800000 */
[----:B------:R-:W-:-:S04]  /*2c220*/  IMAD R2, R11, 0x80, R83 ;  /* 0x000000800b027824 */ /* 0x000fc800078e0253 */
[----:B------:R-:W-:-:S05]  /*2c230*/  VIADD R3, R2, 0xffffff80 ;  /* 0xffffff8002037836 */ /* 0x000fca0000000000 */
[----:B------:R-:W-:-:S13]  /*2c240*/  ISETP.GE.AND P0, PT, R3, R0, PT ;  /* 0x000000000300720c */ /* 0x000fda0003f06270 */
[----:B------:R-:W-:Y:S05]  /*2c250*/  @P0 BRA `(.L_x_6860) ;  /* 0x0000000000480947 */ /* 0x000fea0003800000 */
[C---:B------:R-:W-:Y:S01]  /*2c260*/  IADD3 R2, P0, R3.reuse, R7, RZ ;  /* 0x0000000703027210 */ /* 0x040fe20007f1e0ff */
[----:B------:R-:W-:Y:S01]  /*2c270*/  ULDC.64 UR4, c[0x0][0xb70] ;  /* 0x0002dc0000047ab9 */ /* 0x000fe20000000a00 */
[----:B------:R-:W-:Y:S01]  /*2c280*/  ULDC.64 UR6, c[0x0][0x208] ;  /* 0x0000820000067ab9 */ /* 0x000fe20000000a00 */
        /* <DEDUP_REMOVED lines=15> */
.L_x_6860:
[----:B------:R-:W-:Y:S05]  /*2c380*/  BSYNC B1 ;  /* 0x0000000000017941 */ /* 0x000fea0003800000 */
.L_x_6859:
[----:B------:R-:W-:Y:S01]  /*2c390*/  ULDC.64 UR4, c[0x0][0xaa0] ;  /* 0x0002a80000047ab9 */ /* 0x000fe20000000a00 */
[----:B------:R-:W-:Y:S01]  /*2c3a0*/  SHF.R.S32.HI R73, RZ, 0x1f, R72 ;  /* 0x0000001fff497819 */ /* 0x000fe20000011448 */
[----:B-1----:R-:W-:Y:S01]  /*2c3b0*/  IMAD R4, R6, UR4, RZ ;  /* 0x0000000406047c24 */ /* 0x002fe2000f8e02ff */
[----:B------:R-:W-:Y:S01]  /*2c3c0*/  BSSY B1, `(.L_x_6861) ;  /* 0x0000029000017945 */ /* 0x000fe20003800000 */
[----:B------:R-:W-:-:S04]  /*2c3d0*/  IMAD.WIDE.U32 R2, R7, UR4, R62 ;  /* 0x0000000407027c25 */ /* 0x000fc8000f8e003e */
[----:B------:R-:W-:Y:S01]  /*2c3e0*/  IMAD R7, R7, UR5, R4 ;  /* 0x0000000507077c24 */ /* 0x000fe2000f8e0204 */
[----:B------:R-:W-:Y:S01]  /*2c3f0*/  ULDC.64 UR4, c[0x0][0xae0] ;  /* 0x0002b80000047ab9 */ /* 0x000fe20000000a00 */
[----:B------:R-:W-:Y:S02]  /*2c400*/  VIADD R6, R72, 0x20 ;  /* 0x0000002048067836 */ /* 0x000fe40000000000 */
[----:B------:R-:W-:Y:S02]  /*2c410*/  IMAD.IADD R3, R3, 0x1, R7 ;  /* 0x0000000103037824 */ /* 0x000fe400078e0207 */
[----:B------:R-:W-:Y:S02]  /*2c420*/  IMAD R7, R11, -0x80, R0 ;  /* 0xffffff800b077824 */ /* 0x000fe400078e0200 */
[----:B------:R-:W-:Y:S02]  /*2c430*/  IMAD R4, R8, UR4, RZ ;  /* 0x0000000408047c24 */ /* 0x000fe4000f8e02ff */
[C---:B------:R-:W-:Y:S01]  /*2c440*/  VIADD R0, R72.reuse, 0x40 ;  /* 0x0000004048007836 */ /* 0x040fe20000000000 */
[-C--:B------:R-:W-:Y:S01]  /*2c450*/  ISETP.GE.AND P3, PT, R72, R7.reuse, PT ;  /* 0x000000074800720c */ /* 0x080fe20003f66270 */
[----:B------:R-:W-:Y:S01]  /*2c460*/  IMAD R5, R12, UR5, R4 ;  /* 0x000000050c057c24 */ /* 0x000fe2000f8e0204 */
[-C--:B------:R-:W-:Y:S01]  /*2c470*/  ISETP.GE.AND P2, PT, R6, R7.reuse, PT ;  /* 0x000000070600720c */ /* 0x080fe20003f46270 */
[----:B------:R-:W-:Y:S01]  /*2c480*/  IMAD.WIDE.U32 R2, R12, UR4, R2 ;  /* 0x000000040c027c25 */ /* 0x000fe2000f8e0002 */
[----:B------:R-:W-:Y:S01]  /*2c490*/  ULDC.64 UR4, c[0x0][0xae8] ;  /* 0x0002ba0000047ab9 */ /* 0x000fe20000000a00 */
[----:B------:R-:W-:-:S02]  /*2c4a0*/  ISETP.GE.AND P0, PT, R0, R7, PT ;  /* 0x000000070000720c */ /* 0x000fc40003f06270 */
[----:B------:R-:W-:Y:S02]  /*2c4b0*/  VIADD R4, R72, 0x60 ;  /* 0x0000006048047836 */ /* 0x000fe40000000000 */
[----:B------:R-:W-:Y:S02]  /*2c4c0*/  IMAD.IADD R3, R3, 0x1, R5 ;  /* 0x0000000103037824 */ /* 0x000fe400078e0205 */
[----:B------:R-:W-:Y:S01]  /*2c4d0*/  IMAD R0, R10, UR4, RZ ;  /* 0x000000040a007c24 */ /* 0x000fe2000f8e02ff */
[----:B------:R-:W-:Y:S01]  /*2c4e0*/  ISETP.GE.AND P1, PT, R4, R7, PT ;  /* 0x000000070400720c */ /* 0x000fe20003f26270 */
[----:B------:R-:W-:-:S04]  /*2c4f0*/  IMAD.WIDE.U32 R4, R9, UR4, R2 ;  /* 0x0000000409047c25 */ /* 0x000fc8000f8e0002 */
[----:B------:R-:W-:Y:S02]  /*2c500*/  IMAD R7, R9, UR5, R0 ;  /* 0x0000000509077c24 */ /* 0x000fe4000f8e0200 */
[----:B------:R-:W-:-:S04]  /*2c510*/  IMAD.WIDE R72, R11, 0x80, R72 ;  /* 0x000000800b487825 */ /* 0x000fc800078e0248 */
[----:B------:R-:W-:Y:S01]  /*2c520*/  IMAD.IADD R9, R5, 0x1, R7 ;  /* 0x0000000105097824 */ /* 0x000fe200078e0207 */
[----:B------:R-:W-:Y:S06]  /*2c530*/  @P3 BRA `(.L_x_6862) ;  /* 0x0000000000443947 */ /* 0x000fec0003800000 */
        /* <DEDUP_REMOVED lines=17> */
.L_x_6862:
[----:B------:R-:W-:Y:S05]  /*2c650*/  BSYNC B1 ;  /* 0x0000000000017941 */ /* 0x000fea0003800000 */
.L_x_6861:
[----:B------:R-:W-:Y:S04]  /*2c660*/  BSSY B1, `(.L_x_6863) ;  /* 0x0000015000017945 */ /* 0x000fe80003800000 */
[----:B------:R-:W-:Y:S05]  /*2c670*/  @P2 BRA `(.L_x_6864) ;  /* 0x00000000004c2947 */ /* 0x000fea0003800000 */
[----:B-1----:R-:W-:Y:S01]  /*2c680*/  IADD3 R7, P2, R72, 0x20, RZ ;  /* 0x0000002048077810 */ /* 0x002fe20007f5e0ff */
        /* <DEDUP_REMOVED lines=18> */
.L_x_6864:
[----:B------:R-:W-:Y:S05]  /*2c7b0*/  BSYNC B1 ;  /* 0x0000000000017941 */ /* 0x000fea0003800000 */
.L_x_6863:
[----:B------:R-:W-:Y:S04]  /*2c7c0*/  BSSY B1, `(.L_x_6865) ;  /* 0x0000015000017945 */ /* 0x000fe80003800000 */
[----:B------:R-:W-:Y:S05]  /*2c7d0*/  @P0 BRA `(.L_x_6866) ;  /* 0x00000000004c0947 */ /* 0x000fea0003800000 */
[----:B-12---:R-:W-:Y:S01]  /*2c7e0*/  IADD3 R7, P0, R72, 0x40, RZ ;  /* 0x0000004048077810 */ /* 0x006fe20007f1e0ff */
        /* <DEDUP_REMOVED lines=18> */
.L_x_6866:
[----:B------:R-:W-:Y:S05]  /*2c910*/  BSYNC B1 ;  /* 0x0000000000017941 */ /* 0x000fea0003800000 */
.L_x_6865:
        /* <DEDUP_REMOVED lines=8> */
[----:B------:R-:W-:Y:S01]  /*2c9a0*/  ULDC.64 UR8, c[0x0][0x208] ;  /* 0x0000820000087ab9 */ /* 0x000fe20000000a00 */
        /* <DEDUP_REMOVED lines=11> */
.L_x_6857:
[----:B------:R-:W-:Y:S05]  /*2ca60*/  BSYNC B0 ;  /* 0x0000000000007941 */ /* 0x000fea0003800000 */
.L_x_6847:
[----:B------:R-:W3:Y:S01]  /*2ca70*/  LDL R0, [R1+0x64] ;  /* 0x0000640001007983 */ /* 0x000ee20000100800 */
[----:B------:R-:W-:Y:S02]  /*2ca80*/  ULDC UR4, c[0x0][0xc14] ;  /* 0x0003050000047ab9 */ /* 0x000fe40000000800 */
[----:B---3--:R-:W-:-:S13]  /*2ca90*/  ISETP.GE.AND P0, PT, R0, UR4, PT ;  /* 0x0000000400007c0c */ /* 0x008fda000bf06270 */
[----:B------:R-:W-:Y:S05]  /*2caa0*/  @!P0 BRA `(.L_x_6867) ;  /* 0xfffffd4400448947 */ /* 0x000fea000383ffff */
[----:B------:R-:W-:Y:S05]  /*2cab0*/  BRA `(.L_x_6614) ;  /* 0x0000007000447947 */ /* 0x000fea0003800000 */
.L_x_6612:
[----:B------:R-:W-:-:S08]  /*2cac0*/  NOP ;  /* 0x0000000000007918 */ /* 0x000fd00000000000 */
[----:B0-----:R-:W0:-:S00]  /*2cad0*/  USETMAXREG.DEALLOC.CTAPOOL 0x18 ;  /* 0x00000018000079c8 */ /* 0x001e0000080e0500 */
        /* <DEDUP_REMOVED lines=16> */
.L_x_6868:
[----:B------:R-:W0:Y:S01]  /*2cbe0*/  S2R R0, SR_TID.X ;  /* 0x0000000000007919 */ /* 0x000e220000002100 */
[----:B------:R-:W-:Y:S01]  /*2cbf0*/  ULDC UR4, c[0x0][0xc14] ;  /* 0x0003050000047ab9 */ /* 0x000fe20000000800 */
[----:B------:R-:W-:Y:S01]  /*2cc00*/  ULDC.64 UR6, c[0x0][0x208] ;  /* 0x0000820000067ab9 */ /* 0x000fe20000000a00 */
        /* <DEDUP_REMOVED lines=8> */
[----:B------:R-:W0:Y:S01]  /*2cc90*/  S2UR UR6, SR_CTAID.X ;  /* 0x00000000000679c3 */ /* 0x000e220000002500 */
[C---:B------:R-:W-:Y:S01]  /*2cca0*/  ISETP.GE.U32.AND P2, PT, R0.reuse, 0x2, PT ;  /* 0x000000020000780c */ /* 0x040fe20003f46070 */
[----:B------:R-:W-:Y:S01]  /*2ccb0*/  UMOV UR4, URZ ;  /* 0x0000003f00047c82 */ /* 0x000fe20008000000 */
[C---:B------:R-:W-:Y:S02]  /*2ccc0*/  ISETP.GE.U32.AND P3, PT, R0.reuse, 0x4, PT ;  /* 0x000000040000780c */ /* 0x040fe40003f66070 */
[C---:B------:R-:W-:Y:S02]  /*2ccd0*/  ISETP.GE.U32.AND P4, PT, R0.reuse, 0x8, PT ;  /* 0x000000080000780c */ /* 0x040fe40003f86070 */
[----:B------:R-:W-:Y:S01]  /*2cce0*/  ISETP.GE.U32.AND P5, PT, R0, 0x10, PT ;  /* 0x000000100000780c */ /* 0x000fe20003fa6070 */
[----:B--2---:R-:W1:Y:S02]  /*2ccf0*/  SHFL.UP PT, R4, R6, 0x1, RZ ;  /* 0x0420000006047989 */ /* 0x004e6400000e00ff */
        /* <DEDUP_REMOVED lines=8> */
[----:B------:R-:W-:-:S03]  /*2cd80*/  IMAD.MOV.U32 R4, RZ, RZ, RZ ;  /* 0x000000ffff047224 */ /* 0x000fc600078e00ff */
[----:B------:R-:W1:Y:S02]  /*2cd90*/  SHFL.UP PT, R2, R7, 0x8, RZ ;  /* 0x0500000007027989 */ /* 0x000e6400000e00ff */
[----:B-1----:R-:W-:-:S05]  /*2cda0*/  SEL R2, R2, RZ, P4 ;  /* 0x000000ff02027207 */ /* 0x002fca0002000000 */
[----:B------:R-:W-:-:S05]  /*2cdb0*/  IMAD.IADD R2, R7, 0x1, R2 ;  /* 0x0000000107027824 */ /* 0x000fca00078e0202 */
[----:B------:R-:W1:Y:S02]  /*2cdc0*/  SHFL.UP PT, R3, R2, 0x10, RZ ;  /* 0x0600000002037989 */ /* 0x000e6400000e00ff */
[----:B-1----:R-:W-:-:S05]  /*2cdd0*/  SEL R3, R3, RZ, P5 ;  /* 0x000000ff03037207 */ /* 0x002fca0002800000 */
[----:B------:R-:W-:-:S05]  /*2cde0*/  IMAD.IADD R5, R2, 0x1, R3 ;  /* 0x0000000102057824 */ /* 0x000fca00078e0203 */
[----:B------:R-:W1:Y:S02]  /*2cdf0*/  SHFL.IDX PT, R3, R5, 0x1f, 0x1f ;  /* 0x03e01f0005037f89 */ /* 0x000e6400000e0000 */
[----:B-1----:R-:W-:-:S04]  /*2ce00*/  IMAD R7, R3, UR5, RZ ;  /* 0x0000000503077c24 */ /* 0x002fc8000f8e02ff */
[----:B------:R-:W-:Y:S01]  /*2ce10*/  IMAD.MOV.U32 R8, RZ, RZ, R7 ;  /* 0x000000ffff087224 */ /* 0x000fe200078e0007 */
[----:B0-----:R-:W-:-:S13]  /*2ce20*/  ISETP.GT.AND P6, PT, R7, UR6, PT ;  /* 0x0000000607007c0c */ /* 0x001fda000bfc4270 */
[----:B------:R-:W-:Y:S05]  /*2ce30*/  @P6 BRA `(.L_x_6870) ;  /* 0x0000000000a46947 */ /* 0x000fea0003800000 */
[----:B------:R-:W0:Y:S01]  /*2ce40*/  LDC R5, c[0x0][0xc14] ;  /* 0x00030500ff057b82 */ /* 0x000e220000000800 */
[----:B------:R-:W-:Y:S01]  /*2ce50*/  IMAD.MOV.U32 R7, RZ, RZ, R8 ;  /* 0x000000ffff077224 */ /* 0x000fe200078e0008 */
[----:B------:R-:W-:Y:S01]  /*2ce60*/  UMOV UR4, URZ ;  /* 0x0000003f00047c82 */ /* 0x000fe20008000000 */
[----:B------:R-:W-:Y:S01]  /*2ce70*/  ULDC UR7, c[0x0][0xc14] ;  /* 0x0003050000077ab9 */ /* 0x000fe20000000800 */
[----:B------:R-:W-:-:S05]  /*2ce80*/  ULDC UR5, c[0x0][0xc10] ;  /* 0x0003040000057ab9 */ /* 0x000fca0000000800 */
.L_x_6874:
        /* <DEDUP_REMOVED lines=10> */
[----:B------:R-:W0:Y:S01]  /*2cf30*/  LDC.64 R2, c[0x0][0xc58] ;  /* 0x00031600ff027b82 */ /* 0x000e220000000a00 */
[----:B------:R-:W-:Y:S01]  /*2cf40*/  ULDC.64 UR8, c[0x0][0x208] ;  /* 0x0000820000087ab9 */ /* 0x000fe20000000a00 */
[----:B0-----:R-:W-:-:S05]  /*2cf50*/  IMAD.WIDE R2, R8, 0x4, R2 ;  /* 0x0000000408027825 */ /* 0x001fca00078e0202 */
[----:B------:R0:W5:Y:S02]  /*2cf60*/  LDG.E R6, desc[UR8][R2.64] ;  /* 0x0000000802067981 */ /* 0x000164000c1e1900 */
.L_x_6873:
[----:B------:R-:W-:Y:S05]  /*2cf70*/  BSYNC B0 ;  /* 0x0000000000007941 */ /* 0x000fea0003800000 */
.L_x_6872:
        /* <DEDUP_REMOVED lines=21> */
.L_x_6870:
[----:B------:R-:W-:Y:S01]  /*2d0d0*/  IMAD.IADD R8, R7, 0x1, -R8 ;  /* 0x0000000107087824 */ /* 0x000fe200078e0a08 */
[----:B------:R-:W-:-:S03]  /*2d0e0*/  ULDC.64 UR8, c[0x0][0x208] ;  /* 0x0000820000087ab9 */ /* 0x000fc60000000a00 */
        /* <DEDUP_REMOVED lines=20> */
.L_x_6875:
[--C-:B-12---:R-:W-:Y:S02]  /*2d230*/  IMAD.MOV R5, RZ, RZ, -R3.reuse ;  /* 0x000000ffff057224 */ /* 0x106fe400078e0a03 */
[----:B---3--:R-:W-:Y:S02]  /*2d240*/  IMAD R4, R4, UR5, R8 ;  /* 0x0000000504047c24 */ /* 0x008fe4000f8e0208 */
[----:B------:R-:W-:Y:S02]  /*2d250*/  IMAD R5, R5, R10, RZ ;  /* 0x0000000a05057224 */ /* 0x000fe400078e02ff */
[----:B------:R-:W-:Y:S01]  /*2d260*/  IMAD.MOV.U32 R2, RZ, RZ, RZ ;  /* 0x000000ffff027224 */ /* 0x000fe200078e00ff */
[----:B------:R1:W-:Y:S03]  /*2d270*/  STL [R1], R4 ;  /* 0x0000000401007387 */ /* 0x0003e60000100800 */
[----:B------:R-:W-:Y:S01]  /*2d280*/  IMAD.HI.U32 R3, R3, R5, R2 ;  /* 0x0000000503037227 */ /* 0x000fe200078e0002 */
[----:B------:R-:W-:-:S02]  /*2d290*/  IADD3 R2, -R4, UR6, RZ ;  /* 0x0000000604027c10 */ /* 0x000fc4000fffe1ff */
[----:B------:R-:W-:Y:S02]  /*2d2a0*/  IABS R5, R9 ;  /* 0x0000000900057213 */ /* 0x000fe40000000000 */
[----:B-1----:R-:W-:-:S03]  /*2d2b0*/  IABS R4, R2 ;  /* 0x0000000200047213 */ /* 0x002fc60000000000 */
        /* <DEDUP_REMOVED lines=20> */
[----:B------:R-:W1:Y:S03]  /*2d400*/  I2F.RP R7, R5 ;  /* 0x0000000500077306 */ /* 0x000e660000209400 */
[----:B------:R-:W-:-:S05]  /*2d410*/  IMAD.MOV R8, RZ, RZ, -R8 ;  /* 0x000000ffff087224 */ /* 0x000fca00078e0a08 */
[----:B-1----:R-:W1:Y:S02]  /*2d420*/  MUFU.RCP R7, R7 ;  /* 0x0000000700077308 */ /* 0x002e640000001000 */
[----:B-1----:R-:W-:Y:S01]  /*2d430*/  VIADD R3, R7, 0xffffffe ;  /* 0x0ffffffe07037836 */ /* 0x002fe20000000000 */
[----:B------:R-:W-:-:S05]  /*2d440*/  IABS R7, R9 ;  /* 0x0000000900077213 */ /* 0x000fca0000000000 */
[----:B------:R-:W1:Y:S02]  /*2d450*/  F2I.FTZ.U32.TRUNC.NTZ R3, R3 ;  /* 0x0000000300037305 */ /* 0x000e64000021f000 */
[----:B-1----:R-:W-:-:S04]  /*2d460*/  IMAD.MOV R2, RZ, RZ, -R3 ;  /* 0x000000ffff027224 */ /* 0x002fc800078e0a03 */
[----:B------:R-:W-:Y:S02]  /*2d470*/  IMAD R13, R2, R5, RZ ;  /* 0x00000005020d7224 */ /* 0x000fe400078e02ff */
[----:B------:R-:W-:-:S04]  /*2d480*/  IMAD.MOV.U32 R2, RZ, RZ, RZ ;  /* 0x000000ffff027224 */ /* 0x000fc800078e00ff */
[----:B------:R-:W-:Y:S01]  /*2d490*/  IMAD.HI.U32 R2, R3, R13, R2 ;  /* 0x0000000d03027227 */ /* 0x000fe200078e0002 */
[----:B------:R-:W-:-:S03]  /*2d4a0*/  LOP3.LUT R3, R9, R11, RZ, 0x3c, !PT ;  /* 0x0000000b09037212 */ /* 0x000fc600078e3cff */
[----:B------:R-:W-:Y:S01]  /*2d4b0*/  IMAD.IADD R9, R9, 0x1, R4 ;  /* 0x0000000109097824 */ /* 0x000fe200078e0204 */
[----:B------:R-:W-:Y:S01]  /*2d4c0*/  ISETP.GE.AND P2, PT, R3, RZ, PT ;  /* 0x000000ff0300720c */ /* 0x000fe20003f46270 */
[----:B------:R-:W-:-:S04]  /*2d4d0*/  IMAD.HI.U32 R2, R2, R7, RZ ;  /* 0x0000000702027227 */ /* 0x000fc800078e00ff */
        /* <DEDUP_REMOVED lines=13> */
[----:B------:R1:W-:Y:S04]  /*2d5b0*/  STL [R1+0x8], R4 ;  /* 0x0000080401007387 */ /* 0x0003e80000100800 */
[----:B------:R1:W-:Y:S01]  /*2d5c0*/  STL [R1+0x4], R2 ;  /* 0x0000040201007387 */ /* 0x0003e20000100800 */
[----:B------:R-:W-:Y:S05]  /*2d5d0*/  BRA `(.L_x_6876) ;  /* 0x0000000000107947 */ /* 0x000fea0003800000 */
.L_x_6871:
[----:B------:R-:W-:Y:S01]  /*2d5e0*/  IMAD.U32 R2, RZ, RZ, UR6 ;  /* 0x00000006ff027e24 */ /* 0x000fe2000f8e00ff */
[----:B------:R0:W-:Y:S04]  /*2d5f0*/  STL [R1+0x4], RZ ;  /* 0x000004ff01007387 */ /* 0x0001e80000100800 */
[----:B------:R0:W-:Y:S04]  /*2d600*/  STL [R1+0x8], RZ ;  /* 0x000008ff01007387 */ /* 0x0001e80000100800 */
[----:B------:R0:W-:Y:S02]  /*2d610*/  STL [R1], R2 ;  /* 0x0000000201007387 */ /* 0x0001e40000100800 */
.L_x_6876:
[----:B-1----:R-:W2:Y:S04]  /*2d620*/  LDL R4, [R1] ;  /* 0x0000000001047983 */ /* 0x002ea80000100800 */
[----:B------:R-:W2:Y:S04]  /*2d630*/  LDL R5, [R1+0x4] ;  /* 0x0000040001057983 */ /* 0x000ea80000100800 */
[----:B------:R-:W2:Y:S04]  /*2d640*/  LDL R6, [R1+0x8] ;  /* 0x0000080001067983 */ /* 0x000ea80000100800 */
[----:B------:R-:W2:Y:S01]  /*2d650*/  LDL R7, [R1+0xc] ;  /* 0x00000c0001077983 */ /* 0x000ea20000100800 */
[----:B------:R-:W-:-:S13]  /*2d660*/  ISETP.NE.AND P0, PT, R0, RZ, PT ;  /* 0x000000ff0000720c */ /* 0x000fda0003f05270 */
[----:B------:R-:W1:Y:S01]  /*2d670*/  @!P0 S2R R3, SR_CgaCtaId ;  /* 0x0000000000038919 */ /* 0x000e620000008800 */
[----:B------:R-:W-:-:S04]  /*2d680*/  @!P0 MOV R0, 0x400 ;  /* 0x0000040000008802 */ /* 0x000fc80000000f00 */
[----:B-1----:R-:W-:-:S05]  /*2d690*/  @!P0 LEA R0, R3, R0, 0x18 ;  /* 0x0000000003008211 */ /* 0x002fca00078ec0ff */
[----:B--2---:R1:W-:Y:S01]  /*2d6a0*/  @!P0 STS.128 [R0+0x2e8d0], R4 ;  /* 0x02e8d00400008388 */ /* 0x0043e20000000c00 */
[----:B------:R-:W-:Y:S06]  /*2d6b0*/  BAR.ARV 0x5, 0x180 ;  /* 0x0146000000007b1d */ /* 0x000fec0000002000 */
.L_x_6869:
[----:B-1----:R-:W2:Y:S01]  /*2d6c0*/  LDL R0, [R1+0xc] ;  /* 0x00000c0001007983 */ /* 0x002ea20000100800 */
[----:B------:R-:W-:-:S03]  /*2d6d0*/  ULDC UR4, c[0x0][0xc14] ;  /* 0x0003050000047ab9 */ /* 0x000fc60000000800 */
[----:B------:R1:W-:Y:S01]  /*2d6e0*/  STL [R1+0x10], RZ ;  /* 0x000010ff01007387 */ /* 0x0003e20000100800 */
[----:B--2---:R-:W-:Y:S01]  /*2d6f0*/  ISETP.GE.AND P0, PT, R0, UR4, PT ;  /* 0x0000000400007c0c */ /* 0x004fe2000bf06270 */
[----:B------:R-:W-:-:S05]  /*2d700*/  IMAD.MOV.U32 R0, RZ, RZ, 0x1 ;  /* 0x00000001ff007424 */ /* 0x000fca00078e00ff */
[----:B------:R1:W-:Y:S04]  /*2d710*/  STL [R1+0x18], R0 ;  /* 0x0000180001007387 */ /* 0x0003e80000100800 */
[----:B------:R1:W-:Y:S03]  /*2d720*/  STL [R1+0x38], RZ ;  /* 0x000038ff01007387 */ /* 0x0003e60000100800 */
[----:B------:R-:W-:Y:S05]  /*2d730*/  @P0 BRA `(.L_x_6877) ;  /* 0x0000006000180947 */ /* 0x000fea0003800000 */
[----:B0-----:R-:W2:Y:S01]  /*2d740*/  LDL R2, [R1+0x98] ;  /* 0x0000980001027983 */ /* 0x001ea20000100800 */
[----:B-1----:R-:W0:Y:S01]  /*2d750*/  S2R R0, SR_TID.X ;  /* 0x0000000000007919 */ /* 0x002e220000002100 */
[----:B------:R-:W1:Y:S01]  /*2d760*/  S2R R4, SR_TID.X ;  /* 0x0000000000047919 */ /* 0x000e620000002100 */
[----:B0-----:R-:W-:-:S05]  /*2d770*/  LOP3.LUT R0, R0, 0x7f, RZ, 0xc0, !PT ;  /* 0x0000007f00007812 */ /* 0x001fca00078ec0ff */
[----:B------:R-:W-:Y:S02]  /*2d780*/  IMAD.SHL.U32 R0, R0, 0x10, RZ ;  /* 0x0000001000007824 */ /* 0x000fe400078e00ff */
[----:B-1----:R-:W-:-:S03]  /*2d790*/  IMAD.SHL.U32 R19, R4, 0x80, RZ ;  /* 0x0000008004137824 */ /* 0x002fc600078e00ff */
[----:B------:R-:W-:Y:S02]  /*2d7a0*/  LOP3.LUT R3, R0, 0x600, RZ, 0xc0, !PT ;  /* 0x0000060000037812 */ /* 0x000fe400078ec0ff */
[----:B------:R-:W-:Y:S02]  /*2d7b0*/  LOP3.LUT R0, R19, 0x380, RZ, 0xc0, !PT ;  /* 0x0000038013007812 */ /* 0x000fe400078ec0ff */
[----:B------:R-:W-:Y:S01]  /*2d7c0*/  LOP3.LUT P0, RZ, R4, 0x4, RZ, 0xc0, !PT ;  /* 0x0000000404ff7812 */ /* 0x000fe2000780c0ff */
[----:B------:R-:W-:Y:S01]  /*2d7d0*/  STL [R1+0x38], RZ ;  /* 0x000038ff01007387 */ /* 0x000fe20000100800 */
[----:B------:R-:W-:Y:S01]  /*2d7e0*/  BSSY B7, `(.L_x_6877) ;  /* 0x00005fb000077945 */ /* 0x000fe20003800000 */
[----:B------:R-:W-:Y:S01]  /*2d7f0*/  ULDC.64 UR36, c[0x0][0x198] ;  /* 0x0000660000247ab9 */ /* 0x000fe20000000a00 */
[----:B------:R-:W-:Y:S01]  /*2d800*/  ULDC UR40, c[0x0][0xc] ;  /* 0x0000030000287ab9 */ /* 0x000fe20000000800 */
[----:B--2---:R-:W-:Y:S01]  /*2d810*/  R2UR UR4, R2 ;  /* 0x00000000020472ca */ /* 0x004fe200000e0000 */
[----:B------:R-:W-:-:S05]  /*2d820*/  IMAD.SHL.U32 R2, R4, 0x20, RZ ;  /* 0x0000002004027824 */ /* 0x000fca00078e00ff */
[----:B------:R-:W-:Y:S02]  /*2d830*/  LOP3.LUT R5, R3, 0x60, R2, 0xf8, !PT ;  /* 0x0000006003057812 */ /* 0x000fe400078ef802 */
[----:B------:R-:W-:-:S04]  /*2d840*/  SHF.R.U32.HI R3, RZ, 0x1, R4 ;  /* 0x00000001ff037819 */ /* 0x000fc80000011604 */
[----:B------:R-:W-:Y:S01]  /*2d850*/  LOP3.LUT R0, R0, 0x30, R3, 0xf8, !PT ;  /* 0x0000003000007812 */ /* 0x000fe200078ef803 */
[----:B------:R-:W-:Y:S01]  /*2d860*/  IMAD.SHL.U32 R3, R4, 0x10, RZ ;  /* 0x0000001004037824 */ /* 0x000fe200078e00ff */
[----:B------:R-:W-:-:S04]  /*2d870*/  LOP3.LUT R5, R5, 0x100, R2, 0xf8, !PT ;  /* 0x0000010005057812 */ /* 0x000fc800078ef802 */
[----:B------:R-:W-:Y:S02]  /*2d880*/  LOP3.LUT R0, R0, 0x70, R3, 0x78, !PT ;  /* 0x0000007000007812 */ /* 0x000fe400078e7803 */
[----:B------:R-:W-:Y:S02]  /*2d890*/  LOP3.LUT R2, R2, 0x80, RZ, 0xc0, !PT ;  /* 0x0000008002027812 */ /* 0x000fe400078ec0ff */
[----:B------:R-:W-:Y:S01]  /*2d8a0*/  LOP3.LUT R19, R0, 0xc00, R19, 0xf8, !PT ;  /* 0x00000c0000137812 */ /* 0x000fe200078ef813 */
[----:B------:R-:W-:Y:S01]  /*2d8b0*/  IMAD.SHL.U32 R3, R4, 0x4, RZ ;  /* 0x0000000404037824 */ /* 0x000fe200078e00ff */
[----:B------:R-:W-:Y:S01]  /*2d8c0*/  LOP3.LUT R2, R2, 0x10, R4, 0xf8, !PT ;  /* 0x0000001002027812 */ /* 0x000fe200078ef804 */
[----:B------:R-:W-:Y:S02]  /*2d8d0*/  IMAD.MOV.U32 R0, RZ, RZ, 0x1 ;  /* 0x00000001ff007424 */ /* 0x000fe400078e00ff */
[C---:B------:R-:W-:Y:S02]  /*2d8e0*/  VIADD R4, R19.reuse, 0x40 ;  /* 0x0000004013047836 */ /* 0x040fe40000000000 */
[----:B------:R-:W-:Y:S01]  /*2d8f0*/  @P0 VIADD R4, R19, 0xffffffc0 ;  /* 0xffffffc013040836 */ /* 0x000fe20000000000 */
[----:B------:R-:W-:-:S04]  /*2d900*/  LOP3.LUT R2, R2, 0x10, R3, 0x78, !PT ;  /* 0x0000001002027812 */ /* 0x000fc800078e7803 */
[----:B------:R-:W-:Y:S01]  /*2d910*/  STL [R1+0x30], R4 ;  /* 0x0000300401007387 */ /* 0x000fe20000100800 */
[----:B------:R-:W-:-:S03]  /*2d920*/  LOP3.LUT R17, R5, R2, RZ, 0xfc, !PT ;  /* 0x0000000205117212 */ /* 0x000fc600078efcff */
[----:B------:R-:W-:Y:S01]  /*2d930*/  STL [R1+0x20], R0 ;  /* 0x0000200001007387 */ /* 0x000fe20000100800 */
[----:B------:R-:W-:-:S03]  /*2d940*/  LOP3.LUT R3, R17, 0x1800, RZ, 0xfc, !PT ;  /* 0x0000180011037812 */ /* 0x000fc600078efcff */
[----:B------:R-:W-:Y:S01]  /*2d950*/  STL [R1+0x14], RZ ;  /* 0x000014ff01007387 */ /* 0x000fe20000100800 */
[----:B------:R-:W-:-:S03]  /*2d960*/  LOP3.LUT R2, R17, 0x2800, RZ, 0xfc, !PT ;  /* 0x0000280011027812 */ /* 0x000fc600078efcff */
[----:B------:R-:W-:Y:S01]  /*2d970*/  STL [R1+0x10], RZ ;  /* 0x000010ff01007387 */ /* 0x000fe20000100800 */
[----:B------:R-:W-:-:S03]  /*2d980*/  LOP3.LUT R3, R17, 0x4800, RZ, 0xfc, !PT ;  /* 0x0000480011037812 */ /* 0x000fc600078efcff */
[----:B------:R0:W-:Y:S01]  /*2d990*/  STL [R1+0x18], R0 ;  /* 0x0000180001007387 */ /* 0x0001e20000100800 */
[C---:B------:R-:W-:Y:S01]  /*2d9a0*/  LOP3.LUT R2, R17.reuse, 0x5800, RZ, 0xfc, !PT ;  /* 0x0000580011027812 */ /* 0x040fe200078efcff */
[----:B------:R-:W-:Y:S02]  /*2d9b0*/  ULOP3.LUT UR38, UR4, 0x1, URZ, 0xfc, !UPT ;  /* 0x0000000104267892 */ /* 0x000fe4000f8efc3f */
[----:B------:R-:W-:Y:S01]  /*2d9c0*/  ULOP3.LUT UR39, UR4, 0x2, URZ, 0xfc, !UPT ;  /* 0x0000000204277892 */ /* 0x000fe2000f8efc3f */
[C---:B0-----:R-:W-:Y:S02]  /*2d9d0*/  LOP3.LUT R0, R17.reuse, 0x3800, RZ, 0xfc, !PT ;  /* 0x0000380011007812 */ /* 0x041fe400078efcff */
[----:B------:R-:W-:-:S09]  /*2d9e0*/  LOP3.LUT R0, R17, 0x6800, RZ, 0xfc, !PT ;  /* 0x0000680011007812 */ /* 0x000fd200078efcff */
.L_x_6990:
[----:B--2---:R-:W2:Y:S01]  /*2d9f0*/  LDL R14, [R1+0xc] ;  /* 0x00000c00010e7983 */ /* 0x004ea20000100800 */
[----:B------:R-:W-:Y:S05]  /*2da00*/  YIELD ;  /* 0x0000000000007946 */ /* 0x000fea0003800000 */
[----:B------:R-:W-:Y:S01]  /*2da10*/  ULDC.64 UR4, c[0x0][0xa28] ;  /* 0x00028a0000047ab9 */ /* 0x000fe20000000a00 */
[----:B------:R-:W-:Y:S01]  /*2da20*/  IMAD.MOV.U32 R0, RZ, RZ, RZ ;  /* 0x000000ffff007224 */ /* 0x000fe200078e00ff */
[----:B------:R-:W-:Y:S01]  /*2da30*/  ISETP.NE.U32.AND P0, PT, RZ, UR4, PT ;  /* 0x00000004ff007c0c */ /* 0x000fe2000bf05070 */
[----:B------:R-:W0:Y:S01]  /*2da40*/  LDC.64 R10, c[0x0][0xa00] ;  /* 0x00028000ff0a7b82 */ /* 0x000e220000000a00 */
[----:B------:R-:W-:Y:S01]  /*2da50*/  ULDC.64 UR10, c[0x0][0x208] ;  /* 0x00008200000a7ab9 */ /* 0x000fe20000000a00 */
[----:B------:R-:W-:Y:S01]  /*2da60*/  IMAD.MOV.U32 R6, RZ, RZ, RZ ;  /* 0x000000ffff067224 */ /* 0x000fe200078e00ff */
[----:B------:R-:W-:Y:S01]  /*2da70*/  ISETP.NE.AND.EX P0, PT, RZ, UR5, PT, P0 ;  /* 0x00000005ff007c0c */ /* 0x000fe2000bf05300 */
[----:B------:R-:W-:Y:S01]  /*2da80*/  ULDC.64 UR4, c[0x0][0xa18] ;  /* 0x0002860000047ab9 */ /* 0x000fe20000000a00 */
[----:B------:R-:W-:Y:S01]  /*2da90*/  ULDC.64 UR6, c[0x0][0xa08] ;  /* 0x0002820000067ab9 */ /* 0x000fe20000000a00 */
[----:B------:R-:W-:-:S02]  /*2daa0*/  ULDC.64 UR8, c[0x0][0xa10] ;  /* 0x0002840000087ab9 */ /* 0x000fc40000000a00 */
[----:B------:R-:W1:Y:S08]  /*2dab0*/  LDC.64 R4, c[0x0][0xa08] ;  /* 0x00028200ff047b82 */ /* 0x000e700000000a00 */
[----:B------:R-:W2:Y:S02]  /*2dac0*/  @P0 LDC.64 R2, c[0x0][0xa28] ;  /* 0x00028a00ff020b82 */ /* 0x000ea40000000a00 */
[----:B--2---:R-:W-:-:S05]  /*2dad0*/  @P0 IMAD.WIDE R2, R14, 0x4, R2 ;  /* 0x000000040e020825 */ /* 0x004fca00078e0202 */
[----:B------:R2:W5:Y:S01]  /*2dae0*/  @P0 LDG.E R0, desc[UR10][R2.64] ;  /* 0x0000000a02000981 */ /* 0x000562000c1e1900 */
[----:B------:R-:W-:Y:S01]  /*2daf0*/  ISETP.NE.U32.AND P0, PT, RZ, UR4, PT ;  /* 0x00000004ff007c0c */ /* 0x000fe2000bf05070 */
[----:B0-----:R-:W-:Y:S01]  /*2db00*/  IMAD.WIDE R10, R14, 0x4, R10 ;  /* 0x000000040e0a7825 */ /* 0x001fe200078e020a */
[----:B------:R-:W-:Y:S02]  /*2db10*/  ISETP.NE.U32.AND P2, PT, RZ, UR6, PT ;  /* 0x00000006ff007c0c */ /* 0x000fe4000bf45070 */
[----:B------:R-:W-:Y:S01]  /*2db20*/  ISETP.NE.AND.EX P0, PT, RZ, UR5, PT, P0 ;  /* 0x00000005ff007c0c */ /* 0x000fe2000bf05300 */
[----:B------:R-:W-:Y:S01]  /*2db30*/  ULDC.64 UR4, c[0x0][0xa00] ;  /* 0x0002800000047ab9 */ /* 0x000fe20000000a00 */
[----:B------:R-:W-:Y:S01]  /*2db40*/  ISETP.NE.U32.AND P4, PT, RZ, UR8, PT ;  /* 0x00000008ff007c0c */ /* 0x000fe2000bf85070 */
[----:B------:R-:W-:Y:S01]  /*2db50*/  IMAD.MOV.U32 R8, RZ, RZ, RZ ;  /* 0x000000ffff087224 */ /* 0x000fe200078e00ff */
[----:B------:R-:W-:Y:S01]  /*2db60*/  ISETP.NE.U32.AND P1, PT, RZ, UR4, PT ;  /* 0x00000004ff007c0c */ /* 0x000fe2000bf25070 */
[----:B--2---:R-:W0:Y:S01]  /*2db70*/  LDC.64 R2, c[0x0][0xa10] ;  /* 0x00028400ff027b82 */ /* 0x004e220000000a00 */
[----:B------:R-:W-:-:S02]  /*2db80*/  IMAD.MOV.U32 R18, RZ, RZ, RZ ;  /* 0x000000ffff127224 */ /* 0x000fc400078e00ff */
[----:B------:R-:W-:Y:S01]  /*2db90*/  ISETP.NE.AND.EX P3, PT, RZ, UR5, PT, P1 ;  /* 0x00000005ff007c0c */ /* 0x000fe2000bf65310 */
[----:B-1----:R-:W-:-:S04]  /*2dba0*/  IMAD.WIDE R4, R14, 0x4, R4 ;  /* 0x000000040e047825 */ /* 0x002fc800078e0204 */
[----:B------:R-:W1:Y:S01]  /*2dbb0*/  @P0 LDC.64 R12, c[0x0][0xa18] ;  /* 0x00028600ff0c0b82 */ /* 0x000e620000000a00 */
[----:B------:R-:W-:Y:S01]  /*2dbc0*/  ULDC UR4, c[0x0][0x288] ;  /* 0x0000a20000047ab9 */ /* 0x000fe20000000800 */
[----:B------:R-:W-:Y:S02]  /*2dbd0*/  ISETP.NE.AND.EX P1, PT, RZ, UR7, PT, P2 ;  /* 0x00000007ff007c0c */ /* 0x000fe4000bf25320 */
[----:B------:R-:W-:-:S04]  /*2dbe0*/  ISETP.NE.AND.EX P2, PT, RZ, UR9, PT, P4 ;  /* 0x00000009ff007c0c */ /* 0x000fc8000bf45340 */
[----:B------:R-:W2:Y:S07]  /*2dbf0*/  @P3 LDG.E R6, desc[UR10][R10.64] ;  /* 0x0000000a0a063981 */ /* 0x000eae000c1e1900 */
[----:B------:R3:W5:Y:S01]  /*2dc00*/  @P1 LDG.E R8, desc[UR10][R4.64] ;  /* 0x0000000a04081981 */ /* 0x000762000c1e1900 */
[----:B0-----:R-:W-:-:S05]  /*2dc10*/  IMAD.WIDE R2, R14, 0x4, R2 ;  /* 0x000000040e027825 */ /* 0x001fca00078e0202 */
[----:B------:R3:W5:Y:S01]  /*2dc20*/  @P2 LDG.E R18, desc[UR10][R2.64] ;  /* 0x0000000a02122981 */ /* 0x000762000c1e1900 */
[----:B-1----:R-:W-:-:S03]  /*2dc30*/  @P0 IMAD.WIDE R12, R14, 0x4, R12 ;  /* 0x000000040e0c0825 */ /* 0x002fc600078e020c */
[----:B--2---:R0:W-:Y:S02]  /*2dc40*/  STL [R1+0x24], R6 ;  /* 0x0000240601007387 */ /* 0x0041e40000100800 */
[----:B0-----:R-:W-:Y:S01]  /*2dc50*/  IMAD.U32 R6, RZ, RZ, UR4 ;  /* 0x00000004ff067e24 */ /* 0x001fe2000f8e00ff */
[----:B------:R-:W-:Y:S02]  /*2dc60*/  ULDC.64 UR4, c[0x0][0x3f8] ;  /* 0x0000fe0000047ab9 */ /* 0x000fe40000000a00 */
[----:B------:R-:W-:-:S03]  /*2dc70*/  UISETP.NE.U32.AND UP0, UPT, UR4, URZ, UPT ;  /* 0x0000003f0400728c */ /* 0x000fc6000bf05070 */
[----:B------:R-:W-:Y:S01]  /*2dc80*/  ULDC UR4, c[0x0][0x404] ;  /* 0x0001010000047ab9 */ /* 0x000fe20000000800 */
[----:B------:R-:W-:Y:S01]  /*2dc90*/  UISETP.NE.AND.EX UP0, UPT, UR5, URZ, UPT, UP0 ;  /* 0x0000003f0500728c */ /* 0x000fe2000bf05300 */
[----:B------:R3:W5:Y:S02]  /*2dca0*/  @P0 LDG.E R6, desc[UR10][R12.64] ;  /* 0x0000000a0c060981 */ /* 0x000764000c1e1900 */
[----:B------:R-:W-:Y:S01]  /*2dcb0*/  ULDC UR5, c[0x0][0x2e0] ;  /* 0x0000b80000057ab9 */ /* 0x000fe20000000800 */
[----:B------:R-:W-:-:S04]  /*2dcc0*/  USEL UR4, UR4, 0x1, UP0 ;  /* 0x0000000104047887 */ /* 0x000fc80008000000 */
[----:B------:R-:W-:-:S03]  /*2dcd0*/  UIMAD UR4, UR4, UR5, URZ ;  /* 0x00000005040472a4 */ /* 0x000fc6000f8e023f */
[----:B------:R-:W-:Y:S02]  /*2dce0*/  ULDC UR5, c[0x0][0x338] ;  /* 0x0000ce0000057ab9 */ /* 0x000fe40000000800 */
[----:B------:R-:W-:Y:S02]  /*2dcf0*/  IMAD.U32 R9, RZ, RZ, UR5 ;  /* 0x00000005ff097e24 */ /* 0x000fe4000f8e00ff */
[----:B------:R-:W-:Y:S01]  /*2dd00*/  IMAD.U32 R7, RZ, RZ, UR4 ;  /* 0x00000004ff077e24 */ /* 0x000fe2000f8e00ff */
[----:B---3--:R-:W-:Y:S06]  /*2dd10*/  @P0 BRA `(.L_x_6878) ;  /* 0x0000000000140947 */ /* 0x008fec0003800000 */
[----:B------:R-:W-:Y:S05]  /*2dd20*/  @!P3 BRA `(.L_x_6878) ;  /* 0x000000000010b947 */ /* 0x000fea0003800000 */
[----:B------:R-:W-:Y:S02]  /*2dd30*/  ULDC.64 UR4, c[0x0][0x208] ;  /* 0x0000820000047ab9 */ /* 0x000fe40000000a00 */
[----:B------:R-:W2:Y:S04]  /*2dd40*/  LDG.E R12, desc[UR4][R10.64] ;  /* 0x000000040a0c7981 */ /* 0x000ea8000c1e1900 */
[----:B-----5:R-:W2:Y:S02]  /*2dd50*/  LDG.E R6, desc[UR4][R10.64+0x4] ;  /* 0x000004040a067981 */ /* 0x020ea4000c1e1900 */
[----:B--2---:R-:W-:-:S07]  /*2dd60*/  IMAD.IADD R6, R6, 0x1, -R12 ;  /* 0x0000000106067824 */ /* 0x004fce00078e0a0c */
.L_x_6878:
[----:B-----5:R-:W-:Y:S01]  /*2dd70*/  IMAD.IADD R8, R8, 0x1, R0 ;  /* 0x0000000108087824 */ /* 0x020fe200078e0200 */
[----:B------:R-:W-:Y:S02]  /*2dd80*/  ULDC.64 UR4, c[0x0][0xa20] ;  /* 0x0002880000047ab9 */ /* 0x000fe40000000a00 */
[----:B------:R-:W-:Y:S02]  /*2dd90*/  ISETP.NE.U32.AND P0, PT, RZ, UR4, PT ;  /* 0x00000004ff007c0c */ /* 0x000fe4000bf05070 */
[----:B------:R0:W-:Y:S02]  /*2dda0*/  STL [R1+0x2c], R8 ;  /* 0x00002c0801007387 */ /* 0x0001e40000100800 */
[----:B------:R-:W-:-:S13]  /*2ddb0*/  ISETP.NE.AND.EX P0, PT, RZ, UR5, PT, P0 ;  /* 0x00000005ff007c0c */ /* 0x000fda000bf05300 */
[----:B0-----:R-:W-:Y:S05]  /*2ddc0*/  @!P0 BRA `(.L_x_6879) ;  /* 0x0000000000148947 */ /* 0x001fea0003800000 */
[----:B------:R-:W0:Y:S01]  /*2ddd0*/  LDC.64 R4, c[0x0][0xa20] ;  /* 0x00028800ff047b82 */ /* 0x000e220000000a00 */
[----:B------:R-:W-:Y:S01]  /*2dde0*/  ULDC.64 UR4, c[0x0][0x208] ;  /* 0x0000820000047ab9 */ /* 0x000fe20000000a00 */
[----:B0-----:R-:W-:-:S05]  /*2ddf0*/  IMAD.WIDE R4, R14, 0x4, R4 ;  /* 0x000000040e047825 */ /* 0x001fca00078e0204 */
[----:B------:R0:W5:Y:S01]  /*2de00*/  LDG.E R7, desc[UR4][R4.64] ;  /* 0x0000000404077981 */ /* 0x000162000c1e1900 */
[----:B------:R-:W-:Y:S05]  /*2de10*/  BRA `(.L_x_6880) ;  /* 0x0000000000147947 */ /* 0x000fea0003800000 */
.L_x_6879:
[----:B------:R-:W-:Y:S05]  /*2de20*/  @!P1 BRA `(.L_x_6880) ;  /* 0x0000000000109947 */ /* 0x000fea0003800000 */
[----:B------:R-:W-:Y:S02]  /*2de30*/  ULDC.64 UR4, c[0x0][0x208] ;  /* 0x0000820000047ab9 */ /* 0x000fe40000000a00 */
[----:B------:R-:W2:Y:S04]  /*2de40*/  LDG.E R7, desc[UR4][R4.64] ;  /* 0x0000000404077981 */ /* 0x000ea8000c1e1900 */
[----:B------:R-:W2:Y:S02]  /*2de50*/  LDG.E R4, desc[UR4][R4.64+0x4] ;  /* 0x0000040404047981 */ /* 0x000ea4000c1e1900 */
[----:B--2---:R-:W-:-:S07]  /*2de60*/  IMAD.IADD R7, R4, 0x1, -R7 ;  /* 0x0000000104077824 */ /* 0x004fce00078e0a07 */
.L_x_6880:
[----:B------:R-:W-:Y:S01]  /*2de70*/  ULDC.64 UR4, c[0x0][0x208] ;  /* 0x0000820000047ab9 */ /* 0x000fe20000000a00 */
[----:B------:R-:W2:Y:S04]  /*2de80*/  LDL R11, [R1+0x4] ;  /* 0x00000400010b7983 */ /* 0x000ea80000100800 */
[----:B0-----:R-:W3:Y:S04]  /*2de90*/  @P2 LDG.E R4, desc[UR4][R2.64] ;  /* 0x0000000402042981 */ /* 0x001ee8000c1e1900 */
[----:B------:R-:W3:Y:S01]  /*2dea0*/  @P2 LDG.E R2, desc[UR4][R2.64+0x4] ;  /* 0x0000040402022981 */ /* 0x000ee2000c1e1900 */
[----:B-----5:R-:W-:Y:S01]  /*2deb0*/  IMAD.IADD R8, R7, 0x1, -R0 ;  /* 0x0000000107087824 */ /* 0x020fe200078e0a00 */
[----:B--2---:R-:W-:Y:S01]  /*2dec0*/  LEA R21, R11, 0x80, 0x7 ;  /* 0x000000800b157811 */ /* 0x004fe200078e38ff */
[----:B---3--:R-:W-:-:S02]  /*2ded0*/  @P2 IMAD.IADD R9, R2, 0x1, -R4 ;  /* 0x0000000102092824 */ /* 0x008fc400078e0a04 */
[----:B------:R-:W-:Y:S02]  /*2dee0*/  IMAD.MOV.U32 R2, RZ, RZ, RZ ;  /* 0x000000ffff027224 */ /* 0x000fe400078e00ff */
[----:B------:R-:W-:-:S04]  /*2def0*/  IMAD.IADD R20, R8, 0x1, R9 ;  /* 0x0000000108147824 */ /* 0x000fc800078e0209 */
[C---:B------:R-:W-:Y:S01]  /*2df00*/  VIADD R3, R20.reuse, 0xdf ;  /* 0x000000df14037836 */ /* 0x040fe20000000000 */
[----:B------:R-:W-:-:S03]  /*2df10*/  IADD3 R21, R20, R21, -R6 ;  /* 0x0000001514157210 */ /* 0x000fc60007ffe806 */
[----:B------:R-:W-:-:S05]  /*2df20*/  IMAD.HI R2, R3, -0x6db6db6d, R2 ;  /* 0x9249249303027827 */ /* 0x000fca00078e0202 */
[----:B------:R-:W-:-:S04]  /*2df30*/  SHF.R.U32.HI R0, RZ, 0x1f, R2 ;  /* 0x0000001fff007819 */ /* 0x000fc80000011602 */
[----:B------:R-:W-:Y:S02]  /*2df40*/  LEA.HI.SX32 R10, R2, R0, 0x19 ;  /* 0x00000000020a7211 */ /* 0x000fe400078fcaff */
[----:B------:R-:W0:Y:S03]  /*2df50*/  LDC.64 R2, c[0x0][0x9e0] ;  /* 0x00027800ff027b82 */ /* 0x000e260000000a00 */
[----:B------:R1:W-:Y:S01]  /*2df60*/  STL [R1+0x1c], R10 ;  /* 0x00001c0a01007387 */ /* 0x0003e20000100800 */
[----:B0-----:R-:W-:Y:S01]  /*2df70*/  ISETP.GE.AND P1, PT, R3, 0x1, PT ;  /* 0x000000010300780c */ /* 0x001fe20003f26270 */
[----:B------:R-:W-:-:S12]  /*2df80*/  IMAD.IADD R7, R21, 0x1, R2 ;  /* 0x0000000115077824 */ /* 0x000fd800078e0202 */
        /* <DEDUP_REMOVED lines=12> */
.L_x_6883:
[----:B------:R-:W-:-:S13]  /*2e050*/  ISETP.NE.AND P0, PT, R3, 0x1, PT ;  /* 0x000000010300780c */ /* 0x000fda0003f05270 */
[----:B------:R-:W0:Y:S02]  /*2e060*/  @P0 LDC.64 R4, c[0x0][0x9e8] ;  /* 0x00027a00ff040b82 */ /* 0x000e240000000a00 */
[----:B0-----:R-:W-:-:S05]  /*2e070*/  @P0 IMAD.HI.U32 R4, R0, R4, RZ ;  /* 0x0000000400040227 */ /* 0x001fca00078e00ff */
[----:B------:R-:W-:-:S07]  /*2e080*/  @P0 SHF.R.U32.HI R0, RZ, R5, R4 ;  /* 0x00000005ff000219 */ /* 0x000fce0000011604 */
.L_x_6884:
[----:B------:R-:W-:Y:S05]  /*2e090*/  BSYNC B0 ;  /* 0x0000000000007941 */ /* 0x000fea0003800000 */
.L_x_6882:
[----:B------:R-:W-:-:S05]  /*2e0a0*/  IMAD R0, R0, R3, R3 ;  /* 0x0000000300007224 */ /* 0x000fca00078e0203 */
[----:B------:R-:W-:-:S07]  /*2e0b0*/  VIMNMX R7, R7, R0, PT ;  /* 0x0000000007077248 */ /* 0x000fce0003fe0100 */
.L_x_6881:
        /* <DEDUP_REMOVED lines=15> */
.L_x_6887:
[----:B------:R-:W-:Y:S01]  /*2e1b0*/  ISETP.NE.AND P0, PT, R3, 0x1, PT ;  /* 0x000000010300780c */ /* 0x000fe20003f05270 */
[----:B------:R-:W-:-:S12]  /*2e1c0*/  IMAD.MOV.U32 R2, RZ, RZ, R20 ;  /* 0x000000ffff027224 */ /* 0x000fd800078e0014 */
[----:B------:R-:W0:Y:S02]  /*2e1d0*/  @P0 LDC.64 R4, c[0x0][0x9e8] ;  /* 0x00027a00ff040b82 */ /* 0x000e240000000a00 */
[----:B0-----:R-:W-:-:S05]  /*2e1e0*/  @P0 IMAD.HI.U32 R4, R20, R4, RZ ;  /* 0x0000000414040227 */ /* 0x001fca00078e00ff */
[----:B------:R-:W-:-:S07]  /*2e1f0*/  @P0 SHF.R.U32.HI R2, RZ, R5, R4 ;  /* 0x00000005ff020219 */ /* 0x000fce0000011604 */
.L_x_6888:
[----:B------:R-:W-:Y:S05]  /*2e200*/  BSYNC B0 ;  /* 0x0000000000007941 */ /* 0x000fea0003800000 */
.L_x_6886:
[----:B------:R-:W-:-:S05]  /*2e210*/  IMAD R3, R2, R3, RZ ;  /* 0x0000000302037224 */ /* 0x000fca00078e02ff */
[----:B------:R-:W-:-:S07]  /*2e220*/  VIMNMX R0, R0, R3, !PT ;  /* 0x0000000300007248 */ /* 0x000fce0007fe0100 */
.L_x_6885:
[----:B------:R-:W-:Y:S01]  /*2e230*/  VIADD R3, R7, 0xdf ;  /* 0x000000df07037836 */ /* 0x000fe20000000000 */
[----:B------:R-:W-:Y:S01]  /*2e240*/  BSSY B0, `(.L_x_6889) ;  /* 0x00000f9000007945 */ /* 0x000fe20003800000 */
[----:B------:R-:W-:Y:S02]  /*2e250*/  IMAD.MOV.U32 R2, RZ, RZ, RZ ;  /* 0x000000ffff027224 */ /* 0x000fe400078e00ff */
[----:B------:R-:W-:Y:S02]  /*2e260*/  IMAD.MOV.U32 R4, RZ, RZ, RZ ;  /* 0x000000ffff047224 */ /* 0x000fe400078e00ff */
[----:B------:R-:W-:-:S04]  /*2e270*/  IMAD.HI R2, R3, -0x6db6db6d, R2 ;  /* 0x9249249303027827 */ /* 0x000fc800078e0202 */
[----:B------:R-:W-:Y:S01]  /*2e280*/  IMAD.MOV.U32 R5, RZ, RZ, R0 ;  /* 0x000000ffff057224 */ /* 0x000fe200078e0000 */
[----:B------:R-:W-:Y:S01]  /*2e290*/  SHF.R.U32.HI R3, RZ, 0x1f, R2 ;  /* 0x0000001fff037819 */ /* 0x000fe20000011602 */
[----:B------:R-:W-:-:S03]  /*2e2a0*/  IMAD.HI R0, R0, -0x6db6db6d, R4 ;  /* 0x9249249300007827 */ /* 0x000fc600078e0204 */
[----:B------:R-:W-:Y:S02]  /*2e2b0*/  LEA.HI.SX32 R3, R2, R3, 0x19 ;  /* 0x0000000302037211 */ /* 0x000fe400078fcaff */
[----:B------:R-:W-:Y:S02]  /*2e2c0*/  SHF.R.U32.HI R2, RZ, 0x1f, R0 ;  /* 0x0000001fff027819 */ /* 0x000fe40000011600 */
[----:B------:R-:W-:Y:S02]  /*2e2d0*/  VIMNMX R4, R10, R3, PT ;  /* 0x000000030a047248 */ /* 0x000fe40003fe0100 */
[----:B------:R-:W-:-:S03]  /*2e2e0*/  LEA.HI.SX32 R0, R0, R2, 0x19 ;  /* 0x0000000200007211 */ /* 0x000fc600078fcaff */
[----:B------:R-:W-:Y:S01]  /*2e2f0*/  IMAD R4, R4, 0xe0, -R8 ;  /* 0x000000e004047824 */ /* 0x000fe200078e0a08 */
[----:B------:R-:W-:-:S04]  /*2e300*/  VIMNMX R0, RZ, R0, !PT ;  /* 0x00000000ff007248 */ /* 0x000fc80007fe0100 */
[----:B------:R-:W-:Y:S01]  /*2e310*/  VIMNMX R4, R4, R9, PT ;  /* 0x0000000904047248 */ /* 0x000fe20003fe0100 */
[----:B------:R-:W-:-:S05]  /*2e320*/  IMAD R0, R0, 0xe0, -R8 ;  /* 0x000000e000007824 */ /* 0x000fca00078e0a08 */
[----:B------:R-:W-:-:S04]  /*2e330*/  VIMNMX R0, RZ, R0, !PT ;  /* 0x00000000ff007248 */ /* 0x000fc80007fe0100 */
[----:B------:R-:W-:Y:S02]  /*2e340*/  ISETP.GT.AND P0, PT, R4, R0, PT ;  /* 0x000000000400720c */ /* 0x000fe40003f04270 */
[----:B------:R-:W-:-:S05]  /*2e350*/  SHF.R.U32.HI R2, RZ, 0x5, R0 ;  /* 0x00000005ff027819 */ /* 0x000fca0000011600 */
[----:B------:R-:W-:-:S04]  /*2e360*/  IMAD.WIDE.U32 R2, R2, 0x24924925, RZ ;  /* 0x2492492502027825 */ /* 0x000fc800078e00ff */
        /* <DEDUP_REMOVED lines=24> */
.L_x_7097:
[----:B-1----:R-:W-:Y:S02]  /*2e4f0*/  ISETP.NE.AND P0, PT, R14, RZ, PT ;  /* 0x000000ff0e00720c */ /* 0x002fe40003f05270 */
[----:B------:R-:W-:-:S11]  /*2e500*/  PLOP3.LUT P6, PT, PT, PT, PT, 0x8, 0x0 ;  /* 0x000000000000781c */ /* 0x000fd60003fce170 */
[----:B------:R-:W-:Y:S05]  /*2e510*/  @P0 BRA `(.L_x_6892) ;  /* 0x00000000000c0947 */ /* 0x000fea0003800000 */
[----:B------:R-:W-:-:S03]  /*2e520*/  UMOV UR4, 0xffffffff ;  /* 0xffffffff00047882 */ /* 0x000fc60000000000 */
[----:B------:R-:W-:Y:S05]  /*2e530*/  BRA.DIV UR4, `(.L_x_6893) ;  /* 0x0000007604a07947 */ /* 0x000fea000b800000 */
[----:B------:R-:W-:-:S13]  /*2e540*/  ELECT P6, URZ, PT ;  /* 0x00000000003f782f */ /* 0x000fda00038c0000 */
.L_x_6892:
        /* <DEDUP_REMOVED lines=12> */
.L_x_7100:
[----:B------:R-:W-:Y:S05]  /*2e610*/  BSYNC B1 ;  /* 0x0000000000017941 */ /* 0x000fea0003800000 */
.L_x_6894:
        /* <DEDUP_REMOVED lines=12> */
.L_x_7101:
[----:B------:R-:W-:Y:S05]  /*2e6e0*/  BSYNC B2 ;  /* 0x0000000000027941 */ /* 0x000fea0003800000 */
.L_x_6898:
        /* <DEDUP_REMOVED lines=9> */
.L_x_6901:
[----:B------:R-:W-:Y:S05]  /*2e780*/  BSYNC B2 ;  /* 0x0000000000027941 */ /* 0x000fea0003800000 */
.L_x_6900:
        /* <DEDUP_REMOVED lines=10> */
[----:B--2---:R-:W-:-:S02]  /*2e830*/  IMAD R10, R5, 0x7000, R11 ;  /* 0x00007000050a7824 */ /* 0x004fc400078e020b */
[----:B------:R-:W-:Y:S02]  /*2e840*/  VIADD R5, R7, 0x2e890 ;  /* 0x0002e89007057836 */ /* 0x000fe40000000000 */
[----:B------:R-:W-:-:S07]  /*2e850*/  VIADD R6, R10, 0x20400 ;  /* 0x000204000a067836 */ /* 0x000fce0000000000 */
.L_x_6902:
        /* <DEDUP_REMOVED lines=13> */
.L_x_7102:
[----:B------:R-:W-:Y:S05]  /*2e930*/  BSYNC B2 ;  /* 0x0000000000027941 */ /* 0x000fea0003800000 */
.L_x_6903:
        /* <DEDUP_REMOVED lines=11> */
.L_x_6906:
[----:B------:R-:W-:Y:S05]  /*2e9f0*/  BSYNC B2 ;  /* 0x0000000000027941 */ /* 0x000fea0003800000 */
.L_x_6905:
        /* <DEDUP_REMOVED lines=8> */
.L_x_6907:
        /* <DEDUP_REMOVED lines=10> */
.L_x_6897:
[----:B------:R-:W-:Y:S05]  /*2eb20*/  BSYNC B1 ;  /* 0x0000000000017941 */ /* 0x000fea0003800000 */
.L_x_6896:
[----:B01----:R-:W2:Y:S04]  /*2eb30*/  LDL.LU R9, [R1+0x14] ;  /* 0x0000140001097983 */ /* 0x003ea80000300800 */
[----:B------:R-:W3:Y:S01]  /*2eb40*/  LDL.LU R7, [R1+0x20] ;  /* 0x0000200001077983 */ /* 0x000ee20000300800 */
[----:B------:R-:W-:Y:S01]  /*2eb50*/  VIADD R4, R8, 0xfffffffe ;  /* 0xfffffffe08047836 */ /* 0x000fe20000000000 */
[----:B------:R-:W-:-:S04]  /*2eb60*/  PLOP3.LUT P0, PT, PT, PT, PT, 0x8, 0x0 ;  /* 0x000000000000781c */ /* 0x000fc80003f0e170 */
[----:B------:R-:W-:Y:S01]  /*2eb70*/  ISETP.GE.AND P2, PT, R4, R3, PT ;  /* 0x000000030400720c */ /* 0x000fe20003f46270 */
[----:B--2---:R-:W-:-:S05]  /*2eb80*/  VIADD R5, R9, 0x1 ;  /* 0x0000000109057836 */ /* 0x004fca0000000000 */
[----:B------:R-:W-:-:S04]  /*2eb90*/  ISETP.NE.AND P1, PT, R5, 0x2, PT ;  /* 0x000000020500780c */ /* 0x000fc80003f25270 */
[----:B------:R-:W-:Y:S02]  /*2eba0*/  SEL R6, RZ, 0x1, P1 ;  /* 0x00000001ff067807 */ /* 0x000fe40000800000 */
[----:B------:R-:W-:Y:S02]  /*2ebb0*/  SEL R5, R5, RZ, P1 ;  /* 0x000000ff05057207 */ /* 0x000fe40000800000 */
[----:B---3--:R-:W-:-:S03]  /*2ebc0*/  LOP3.LUT R7, R7, R6, RZ, 0x3c, !PT ;  /* 0x0000000607077212 */ /* 0x008fc600078e3cff */
[----:B------:R0:W-:Y:S04]  /*2ebd0*/  STL [R1+0x14], R5 ;  /* 0x0000140501007387 */ /* 0x0001e80000100800 */
[----:B------:R0:W-:Y:S01]  /*2ebe0*/  STL [R1+0x20], R7 ;  /* 0x0000200701007387 */ /* 0x0001e20000100800 */
[----:B------:R-:W-:Y:S05]  /*2ebf0*/  @!P2 BRA `(.L_x_6890) ;  /* 0x000000040074a947 */ /* 0x000fea0003800000 */
.L_x_6920:
[----:B------:R-:W-:Y:S05]  /*2ec00*/  YIELD ;  /* 0x0000000000007946 */ /* 0x000fea0003800000 */
[----:B------:R-:W-:Y:S04]  /*2ec10*/  BSSY B1, `(.L_x_6908) ;  /* 0x000004f000017945 */ /* 0x000fe80003800000 */
[----:B-1----:R-:W-:Y:S05]  /*2ec20*/  @!P6 BRA `(.L_x_6909) ;  /* 0x000000040034e947 */ /* 0x002fea0003800000 */
[----:B0-----:R-:W2:Y:S04]  /*2ec30*/  LDL R5, [R1+0x14] ;  /* 0x0000140001057983 */ /* 0x001ea80000100800 */
        /* <DEDUP_REMOVED lines=9> */
.L_x_7103:
[----:B------:R-:W-:Y:S05]  /*2ecd0*/  BSYNC B2 ;  /* 0x0000000000027941 */ /* 0x000fea0003800000 */
.L_x_6910:
        /* <DEDUP_REMOVED lines=9> */
.L_x_6913:
[----:B------:R-:W-:Y:S05]  /*2ed70*/  BSYNC B2 ;  /* 0x0000000000027941 */ /* 0x000fea0003800000 */
.L_x_6912:
[----:B------:R-:W2:Y:S01]  /*2ed80*/  LDL R7, [R1+0x14] ;  /* 0x0000140001077983 */ /* 0x000ea20000100800 */
[----:B------:R-:W-:Y:S01]  /*2ed90*/  IMAD.MOV.U32 R12, RZ, RZ, RZ ;  /* 0x000000ffff0c7224 */ /* 0x000fe200078e00ff */
[----:B------:R-:W-:Y:S01]  /*2eda0*/  UIADD3 UR4, UP0, UR36, 0x570, URZ ;  /* 0x0000057024047890 */ /* 0x000fe2000ff1e03f */
[----:B------:R-:W-:Y:S01]  /*2edb0*/  PLOP3.LUT P1, PT, PT, PT, PT, 0x80, 0x0 ;  /* 0x000000000000781c */ /* 0x000fe20003f2f070 */
[----:B------:R-:W-:Y:S01]  /*2edc0*/  IMAD R8, R4, 0xe0, R18 ;  /* 0x000000e004087824 */ /* 0x000fe200078e0212 */
[----:B------:R-:W-:Y:S01]  /*2edd0*/  UMOV UR6, 0x0 ;  /* 0x0000000000067882 */ /* 0x000fe20000000000 */
[----:B------:R-:W-:Y:S01]  /*2ede0*/  R2UR UR10, R12 ;  /* 0x000000000c0a72ca */ /* 0x000fe200000e0000 */
[----:B------:R-:W-:Y:S01]  /*2edf0*/  VIADD R9, R5, 0x2e890 ;  /* 0x0002e89005097836 */ /* 0x000fe20000000000 */
[----:B------:R-:W-:Y:S01]  /*2ee00*/  UIADD3.X UR5, URZ, UR37, URZ, UP0, !UPT ;  /* 0x000000253f057290 */ /* 0x000fe200087fe43f */
[----:B------:R-:W-:Y:S01]  /*2ee10*/  UMOV UR7, 0x12f00000 ;  /* 0x12f0000000077882 */ /* 0x000fe20000000000 */
[----:B--2---:R-:W-:-:S04]  /*2ee20*/  IMAD R7, R7, 0x7000, R11 ;  /* 0x0000700007077824 */ /* 0x004fc800078e020b */
[----:B------:R-:W-:-:S07]  /*2ee30*/  VIADD R10, R7, 0x20400 ;  /* 0x00020400070a7836 */ /* 0x000fce0000000000 */
.L_x_6914:
        /* <DEDUP_REMOVED lines=13> */
.L_x_7104:
[----:B------:R-:W-:Y:S05]  /*2ef10*/  BSYNC B2 ;  /* 0x0000000000027941 */ /* 0x000fea0003800000 */
.L_x_6915:
        /* <DEDUP_REMOVED lines=11> */
.L_x_6918:
[----:B------:R-:W-:Y:S05]  /*2efd0*/  BSYNC B2 ;  /* 0x0000000000027941 */ /* 0x000fea0003800000 */
.L_x_6917:
        /* <DEDUP_REMOVED lines=8> */
.L_x_6919:
        /* <DEDUP_REMOVED lines=10> */
.L_x_6909:
[----:B------:R-:W-:Y:S05]  /*2f100*/  BSYNC B1 ;  /* 0x0000000000017941 */ /* 0x000fea0003800000 */
.L_x_6908:
[----:B------:R-:W0:Y:S04]  /*2f110*/  LDL.LU R6, [R1+0x14] ;  /* 0x0000140001067983 */ /* 0x000e280000300800 */
[----:B------:R-:W2:Y:S01]  /*2f120*/  LDL.LU R9, [R1+0x20] ;  /* 0x0000200001097983 */ /* 0x000ea20000300800 */
[C---:B------:R-:W-:Y:S01]  /*2f130*/  ISETP.GT.AND P2, PT, R4.reuse, R3, PT ;  /* 0x000000030400720c */ /* 0x040fe20003f44270 */
[----:B------:R-:W-:Y:S02]  /*2f140*/  VIADD R4, R4, 0xffffffff ;  /* 0xffffffff04047836 */ /* 0x000fe40000000000 */
[----:B0-----:R-:W-:-:S05]  /*2f150*/  VIADD R5, R6, 0x1 ;  /* 0x0000000106057836 */ /* 0x001fca0000000000 */
[----:B------:R-:W-:-:S04]  /*2f160*/  ISETP.NE.AND P1, PT, R5, 0x2, PT ;  /* 0x000000020500780c */ /* 0x000fc80003f25270 */
[----:B------:R-:W-:Y:S02]  /*2f170*/  SEL R6, RZ, 0x1, P1 ;  /* 0x00000001ff067807 */ /* 0x000fe40000800000 */
[----:B------:R-:W-:Y:S02]  /*2f180*/  SEL R5, R5, RZ, P1 ;  /* 0x000000ff05057207 */ /* 0x000fe40000800000 */
[----:B--2---:R-:W-:-:S05]  /*2f190*/  LOP3.LUT R9, R9, R6, RZ, 0x3c, !PT ;  /* 0x0000000609097212 */ /* 0x004fca00078e3cff */
[----:B------:R1:W-:Y:S04]  /*2f1a0*/  STL [R1+0x20], R9 ;  /* 0x0000200901007387 */ /* 0x0003e80000100800 */
[----:B------:R1:W-:Y:S01]  /*2f1b0*/  STL [R1+0x14], R5 ;  /* 0x0000140501007387 */ /* 0x0003e20000100800 */
[----:B------:R-:W-:Y:S05]  /*2f1c0*/  @P2 BRA `(.L_x_6920) ;  /* 0xfffffff8008c2947 */ /* 0x000fea000383ffff */
.L_x_6890:
[----:B------:R-:W-:Y:S05]  /*2f1d0*/  BSYNC B0 ;  /* 0x0000000000007941 */ /* 0x000fea0003800000 */
.L_x_6889:
[----:B------:R-:W2:Y:S01]  /*2f1e0*/  LDC.64 R2, c[0x0][0x9e0] ;  /* 0x00027800ff027b82 */ /* 0x000ea20000000a00 */
[----:B------:R-:W-:Y:S07]  /*2f1f0*/  @!P0 WARPSYNC.ALL ;  /* 0x0000000000008948 */ /* 0x000fee0003800000 */
[----:B------:R-:W-:Y:S01]  /*2f200*/  @!P0 BAR.SYNC.DEFER_BLOCKING 0xc, 0x180 ;  /* 0x0306000000008b1d */ /* 0x000fe20000010000 */
[----:B--2---:R-:W-:Y:S01]  /*2f210*/  ISETP.GE.AND P0, PT, R3, 0x1, PT ;  /* 0x000000010300780c */ /* 0x004fe20003f06270 */
        /* <DEDUP_REMOVED lines=13> */
.L_x_6923:
[----:B------:R-:W-:-:S13]  /*2f2f0*/  ISETP.NE.AND P1, PT, R3, 0x1, PT ;  /* 0x000000010300780c */ /* 0x000fda0003f25270 */
[----:B01----:R-:W0:Y:S02]  /*2f300*/  @P1 LDC.64 R4, c[0x0][0x9e8] ;  /* 0x00027a00ff041b82 */ /* 0x003e240000000a00 */
[----:B0-----:R-:W-:-:S05]  /*2f310*/  @P1 IMAD.HI.U32 R4, R0, R4, RZ ;  /* 0x0000000400041227 */ /* 0x001fca00078e00ff */
[----:B------:R-:W-:-:S07]  /*2f320*/  @P1 SHF.R.U32.HI R0, RZ, R5, R4 ;  /* 0x00000005ff001219 */ /* 0x000fce0000011604 */
.L_x_6924:
[----:B------:R-:W-:Y:S05]  /*2f330*/  BSYNC B0 ;  /* 0x0000000000007941 */ /* 0x000fea0003800000 */
.L_x_6922:
[----:B------:R-:W-:-:S05]  /*2f340*/  IMAD R0, R0, R3, R3 ;  /* 0x0000000300007224 */ /* 0x000fca00078e0203 */
[----:B------:R-:W-:-:S07]  /*2f350*/  VIMNMX R2, R2, R0, PT ;  /* 0x0000000002027248 */ /* 0x000fce0003fe0100 */
.L_x_6921:
[----:B------:R-:W2:Y:S01]  /*2f360*/  LDL.LU R0, [R1+0x1c] ;  /* 0x00001c0001007983 */ /* 0x000ea20000300800 */
[----:B01----:R-:W-:Y:S01]  /*2f370*/  VIADD R5, R2, 0xdf ;  /* 0x000000df02057836 */ /* 0x003fe20000000000 */
[----:B------:R-:W-:Y:S01]  /*2f380*/  ULDC UR4, c[0x0][0x9dc] ;  /* 0x0002770000047ab9 */ /* 0x000fe20000000800 */
[----:B------:R-:W-:-:S04]  /*2f390*/  IMAD.MOV.U32 R4, RZ, RZ, RZ ;  /* 0x000000ffff047224 */ /* 0x000fc800078e00ff */
[----:B------:R-:W-:-:S05]  /*2f3a0*/  IMAD.HI R4, R5, -0x6db6db6d, R4 ;  /* 0x9249249305047827 */ /* 0x000fca00078e0204 */
[----:B------:R-:W-:-:S04]  /*2f3b0*/  SHF.R.U32.HI R18, RZ, 0x1f, R4 ;  /* 0x0000001fff127819 */ /* 0x000fc80000011604 */
[----:B------:R-:W-:-:S04]  /*2f3c0*/  LEA.HI.SX32 R18, R4, R18, 0x19 ;  /* 0x0000001204127211 */ /* 0x000fc800078fcaff */
[----:B--2---:R-:W-:Y:S01]  /*2f3d0*/  VIMNMX R18, R0, R18, PT ;  /* 0x0000001200127248 */ /* 0x004fe20003fe0100 */
        /* <DEDUP_REMOVED lines=12> */
.L_x_6927:
[----:B------:R-:W-:-:S13]  /*2f4a0*/  ISETP.NE.AND P0, PT, R3, 0x1, PT ;  /* 0x000000010300780c */ /* 0x000fda0003f05270 */
[----:B------:R-:W0:Y:S02]  /*2f4b0*/  @P0 LDC.64 R4, c[0x0][0x9e8] ;  /* 0x00027a00ff040b82 */ /* 0x000e240000000a00 */
[----:B0-----:R-:W-:-:S05]  /*2f4c0*/  @P0 IMAD.HI.U32 R4, R20, R4, RZ ;  /* 0x0000000414040227 */ /* 0x001fca00078e00ff */
[----:B------:R-:W-:-:S07]  /*2f4d0*/  @P0 SHF.R.U32.HI R20, RZ, R5, R4 ;  /* 0x00000005ff140219 */ /* 0x000fce0000011604 */
.L_x_6928:
[----:B------:R-:W-:Y:S05]  /*2f4e0*/  BSYNC B0 ;  /* 0x0000000000007941 */ /* 0x000fea0003800000 */
.L_x_6926:
[----:B------:R-:W-:-:S05]  /*2f4f0*/  IMAD R3, R20, R3, RZ ;  /* 0x0000000314037224 */ /* 0x000fca00078e02ff */
[----:B------:R-:W-:-:S07]  /*2f500*/  VIMNMX R0, R0, R3, !PT ;  /* 0x0000000300007248 */ /* 0x000fce0007fe0100 */
.L_x_6925:
        /* <DEDUP_REMOVED lines=17> */
[----:B------:R-:W0:Y:S01]  /*2f620*/  FLO.U32 R0, UR4 ;  /* 0x0000000400007d00 */ /* 0x000e2200080e0000 */
[----:B------:R-:W-:Y:S01]  /*2f630*/  ULDC.64 UR6, c[0x0][0x208] ;  /* 0x0000820000067ab9 */ /* 0x000fe20000000a00 */
[----:B0-----:R-:W-:-:S06]  /*2f640*/  ISETP.EQ.U32.AND P0, PT, R0, R2, PT ;  /* 0x000000020000720c */ /* 0x001fcc0003f02070 */
[----:B------:R-:W1:Y:S07]  /*2f650*/  POPC R2, UR4 ;  /* 0x0000000400027d09 */ /* 0x000e6e0008000000 */
[----:B-1----:R-:W2:Y:S04]  /*2f660*/  @P0 ATOMG.E.ADD.STRONG.GPU PT, R2, desc[UR6][R4.64], R2 ;  /* 0x00000002040209a8 */ /* 0x002ea800081ee1c6 */
[----:B--2---:R0:W1:Y:S02]  /*2f670*/  SHFL.IDX PT, R2, R2, R0, 0x1f ;  /* 0x00001f0002027589 */ /* 0x00406400000e0000 */
[----:B0-----:R-:W0:Y:S02]  /*2f680*/  S2R R0, SR_LTMASK ;  /* 0x0000000000007919 */ /* 0x001e240000003900 */
[----:B0-----:R-:W-:-:S06]  /*2f690*/  LOP3.LUT R0, R0, UR4, RZ, 0xc0, !PT ;  /* 0x0000000400007c12 */ /* 0x001fcc000f8ec0ff */
[----:B------:R-:W1:Y:S02]  /*2f6a0*/  POPC R0, R0 ;  /* 0x0000000000007309 */ /* 0x000e640000000000 */
[----:B-1----:R-:W-:-:S05]  /*2f6b0*/  IADD3 R0, R2, UR40, R0 ;  /* 0x0000002802007c10 */ /* 0x002fca000fffe000 */
[----:B------:R0:W-:Y:S01]  /*2f6c0*/  STL [R1], R0 ;  /* 0x0000000001007387 */ /* 0x0001e20000100800 */
[----:B------:R-:W-:Y:S05]  /*2f6d0*/  BRA `(.L_x_6931) ;  /* 0x0000003000bc7947 */ /* 0x000fea0003800000 */
.L_x_6930:
        /* <DEDUP_REMOVED lines=23> */
.L_x_6932:
[----:B------:R-:W2:Y:S01]  /*2f850*/  LDL R2, [R1+0x1c] ;  /* 0x00001c0001027983 */ /* 0x000ea20000100800 */
[----:B------:R-:W-:Y:S01]  /*2f860*/  LOP3.LUT R16, R16, 0xfffffffe, RZ, 0xc0, !PT ;  /* 0xfffffffe10107812 */ /* 0x000fe200078ec0ff */
[----:B--2---:R-:W-:-:S05]  /*2f870*/  VIADD R0, R2, 0xe400 ;  /* 0x0000e40002007836 */ /* 0x004fca0000000000 */
[----:B------:R0:W-:Y:S01]  /*2f880*/  STL [R1+0x3c], R0 ;  /* 0x00003c0001007387 */ /* 0x0001e20000100800 */
[----:B------:R-:W-:-:S13]  /*2f890*/  LOP3.LUT P0, RZ, R0, 0x3ff, RZ, 0xc0, !PT ;  /* 0x000003ff00ff7812 */ /* 0x000fda000780c0ff */
[----:B------:R-:W-:Y:S01]  /*2f8a0*/  @P0 LOP3.LUT R16, R16, 0x1, RZ, 0xfc, !PT ;  /* 0x0000000110100812 */ /* 0x000fe200078efcff */
[----:B0-----:R-:W-:Y:S06]  /*2f8b0*/  @!P0 BRA `(.L_x_6933) ;  /* 0x0000000000408947 */ /* 0x001fec0003800000 */
        /* <DEDUP_REMOVED lines=16> */
.L_x_6933:
[----:B------:R-:W2:Y:S02]  /*2f9c0*/  LDL R2, [R1+0x1c] ;  /* 0x00001c0001027983 */ /* 0x000ea40000100800 */
        /* <DEDUP_REMOVED lines=20> */
.L_x_6934:
        /* <DEDUP_REMOVED lines=19> */
.L_x_6935:
[----:B------:R-:W2:Y:S01]  /*2fc40*/  LDL.LU R3, [R1+0x24] ;  /* 0x0000240001037983 */ /* 0x000ea20000300800 */
[----:B------:R-:W0:Y:S01]  /*2fc50*/  LDC R0, c[0x0][0x428] ;  /* 0x00010a00ff007b82 */ /* 0x000e220000000800 */
[----:B------:R-:W-:Y:S02]  /*2fc60*/  ULDC.64 UR4, c[0x0][0x9f8] ;  /* 0x00027e0000047ab9 */ /* 0x000fe40000000a00 */
[----:B------:R-:W2:Y:S04]  /*2fc70*/  LDL.LU R2, [R1+0x4] ;  /* 0x0000040001027983 */ /* 0x000ea80000300800 */
[----:B------:R-:W3:Y:S04]  /*2fc80*/  LDL R6, [R1+0x8] ;  /* 0x0000080001067983 */ /* 0x000ee80000100800 */
[----:B------:R-:W4:Y:S01]  /*2fc90*/  LDL R5, [R1+0xc] ;  /* 0x00000c0001057983 */ /* 0x000f220000100800 */
[----:B------:R-:W-:Y:S01]  /*2fca0*/  ULDC.64 UR6, c[0x0][0x208] ;  /* 0x0000820000067ab9 */ /* 0x000fe20000000a00 */
[----:B0-----:R-:W-:Y:S01]  /*2fcb0*/  ISETP.NE.AND P0, PT, R0, 0x1, PT ;  /* 0x000000010000780c */ /* 0x001fe20003f05270 */
        /* <DEDUP_REMOVED lines=25> */
.L_x_6936:
        /* <DEDUP_REMOVED lines=25> */
.L_x_7107:
[----:B--2---:R-:W-:Y:S02]  /*2ffe0*/  ISETP.NE.AND P0, PT, R14, RZ, PT ;  /* 0x000000ff0e00720c */ /* 0x004fe40003f05270 */
[----:B------:R-:W-:-:S11]  /*2fff0*/  PLOP3.LUT P6, PT, PT, PT, PT, 0x8, 0x0 ;  /* 0x000000000000781c */ /* 0x000fd60003fce170 */
[----:B------:R-:W-:Y:S05]  /*30000*/  @P0 BRA `(.L_x_6938) ;  /* 0x0000000400cc0947 */ /* 0x000fea0003800000 */
[----:B------:R-:W-:-:S03]  /*30010*/  UMOV UR4, 0xffffffff ;  /* 0xffffffff00047882 */ /* 0x000fc60000000000 */
[----:B------:R-:W-:Y:S05]  /*30020*/  BRA.DIV UR4, `(.L_x_6939) ;  /* 0x0000005e049c7947 */ /* 0x000fea000b800000 */
[----:B------:R-:W-:-:S13]  /*30030*/  ELECT P6, URZ, PT ;  /* 0x00000000003f782f */ /* 0x000fda00038c0000 */
.L_x_7110:
[----:B------:R-:W-:Y:S05]  /*30040*/  @!P6 BRA `(.L_x_6940) ;  /* 0x000000040064e947 */ /* 0x000fea0003800000 */
[----:B------:R-:W-:Y:S01]  /*30050*/  ISETP.NE.U32.AND P0, PT, R6, RZ, PT ;  /* 0x000000ff0600720c */ /* 0x000fe20003f05070 */
[----:B-1----:R-:W-:-:S03]  /*30060*/  VIADD R8, R18, 0xffffffff ;  /* 0xffffffff12087836 */ /* 0x002fc60000000000 */
[----:B------:R-:W-:-:S13]  /*30070*/  ISETP.NE.AND.EX P0, PT, R7, RZ, PT, P0 ;  /* 0x000000ff0700720c */ /* 0x000fda0003f05300 */
[----:B------:R-:W-:Y:S05]  /*30080*/  @!P0 BRA `(.L_x_6941) ;  /* 0x0000000000548947 */ /* 0x000fea0003800000 */
[----:B------:R-:W2:Y:S01]  /*30090*/  LDL R12, [R1+0x4] ;  /* 0x00000400010c7983 */ /* 0x000ea20000100800 */
[----:B------:R-:W1:Y:S01]  /*300a0*/  LDC R9, c[0x0][0x41c] ;  /* 0x00010700ff097b82 */ /* 0x000e620000000800 */
[----:B------:R-:W-:Y:S01]  /*300b0*/  IMAD.MOV.U32 R2, RZ, RZ, R8 ;  /* 0x000000ffff027224 */ /* 0x000fe200078e0008 */
[----:B------:R-:W-:Y:S01]  /*300c0*/  ULDC.64 UR4, c[0x0][0x408] ;  /* 0x0001020000047ab9 */ /* 0x000fe20000000a00 */
[----:B------:R-:W-:Y:S01]  /*300d0*/  IMAD.MOV.U32 R13, RZ, RZ, R5 ;  /* 0x000000ffff0d7224 */ /* 0x000fe200078e0005 */
        /* <DEDUP_REMOVED lines=8> */
[----:B------:R-:W-:Y:S01]  /*30160*/  IMAD R5, R13, UR4, RZ ;  /* 0x000000040d057c24 */ /* 0x000fe2000f8e02ff */
[----:B------:R-:W-:Y:S01]  /*30170*/  ULDC.64 UR6, c[0x0][0x208] ;  /* 0x0000820000067ab9 */ /* 0x000fe20000000a00 */
[----:B--2---:R-:W-:-:S04]  /*30180*/  IMAD.WIDE.U32 R10, R12, UR4, R10 ;  /* 0x000000040c0a7c25 */ /* 0x004fc8000f8e000a */
[----:B------:R-:W-:Y:S01]  /*30190*/  IMAD R2, R12, UR5, R5 ;  /* 0x000000050c027c24 */ /* 0x000fe2000f8e0205 */
[----:B------:R-:W-:-:S03]  /*301a0*/  LEA R6, P0, R10, R6, 0x2 ;  /* 0x000000060a067211 */ /* 0x000fc600078010ff */
[----:B------:R-:W-:-:S05]  /*301b0*/  IMAD.IADD R2, R11, 0x1, R2 ;  /* 0x000000010b027824 */ /* 0x000fca00078e0202 */
[----:B------:R-:W-:-:S05]  /*301c0*/  LEA.HI.X R7, R10, R7, R2, 0x2, P0 ;  /* 0x000000070a077211 */ /* 0x000fca00000f1402 */
[----:B------:R1:W5:Y:S02]  /*301d0*/  LDG.E R2, desc[UR6][R6.64] ;  /* 0x0000000606027981 */ /* 0x000364000c1e1900 */
.L_x_6941:
[----:B0-----:R-:W2:Y:S01]  /*301e0*/  LDL R5, [R1+0x10] ;  /* 0x0000100001057983 */ /* 0x001ea20000100800 */
[----:B------:R-:W-:-:S03]  /*301f0*/  MOV R9, 0x400 ;  /* 0x0000040000097802 */ /* 0x000fc60000000f00 */
[----:B-1----:R-:W3:Y:S01]  /*30200*/  LDL R7, [R1+0x18] ;  /* 0x0000180001077983 */ /* 0x002ee20000100800 */
        /* <DEDUP_REMOVED lines=9> */
.L_x_7111:
        /* <DEDUP_REMOVED lines=8> */
.L_x_6943:
        /* <DEDUP_REMOVED lines=22> */
.L_x_7112:
        /* <DEDUP_REMOVED lines=8> */
.L_x_6945:
        /* <DEDUP_REMOVED lines=14> */
.L_x_6940:
[----:B------:R-:W2:Y:S01]  /*305e0*/  LDL.LU R6, [R1+0x8] ;  /* 0x0000080001067983 */ /* 0x000ea20000300800 */
[----:B01----:R-:W-:Y:S01]  /*305f0*/  MOV R7, 0x400 ;  /* 0x0000040000077802 */ /* 0x003fe20000000f00 */
[----:B------:R-:W0:Y:S01]  /*30600*/  S2R R8, SR_CgaCtaId ;  /* 0x0000000000087919 */ /* 0x000e220000008800 */
[----:B------:R-:W-:Y:S05]  /*30610*/  WARPSYNC.ALL ;  /* 0x0000000000007948 */ /* 0x000fea0003800000 */
[----:B------:R-:W-:Y:S01]  /*30620*/  BAR.SYNC.DEFER_BLOCKING 0x8, 0x120 ;  /* 0x0204800000007b1d */ /* 0x000fe20000010000 */
        /* <DEDUP_REMOVED lines=8> */
[----:B------:R-:W-:Y:S01]  /*306b0*/  UMOV UR6, 0x0 ;  /* 0x0000000000067882 */ /* 0x000fe20000000000 */
[----:B------:R-:W-:Y:S01]  /*306c0*/  UMOV UR7, 0x12f00000 ;  /* 0x12f0000000077882 */ /* 0x000fe20000000000 */
[----:B------:R-:W-:Y:S01]  /*306d0*/  UMOV UR10, URZ ;  /* 0x0000003f000a7c82 */ /* 0x000fe20008000000 */
[----:B------:R3:W-:Y:S08]  /*306e0*/  @P0 SYNCS.ARRIVE.TRANS64 RZ, [R7+URZ+0x2e800], R5 ;  /* 0x02e8000507ff09a7 */ /* 0x0007f0000800003f */
[----:B------:R-:W-:-:S02]  /*306f0*/  UIADD3 UR8, UR9, 0x1c400, URZ ;  /* 0x0001c40009087890 */ /* 0x000fc4000fffe03f */
[----:B------:R-:W-:Y:S01]  /*30700*/  UIADD3 UR9, UR9, 0x2e800, URZ ;  /* 0x0002e80009097890 */ /* 0x000fe2000fffe03f */
[----:B--2---:R-:W-:-:S13]  /*30710*/  @P0 R2UR UR12, R6 ;  /* 0x00000000060c02ca */ /* 0x004fda00000e0000 */
[----:B------:R3:W-:Y:S02]  /*30720*/  UTMALDG.4D [UR8], [UR4], desc[UR6] ;  /* 0x00000608040075b4 */ /* 0x0007e40008019000 */
[----:B---3--:R-:W-:Y:S01]  /*30730*/  NOP ;  /* 0x0000000000007918 */ /* 0x008fe20000000000 */
.L_x_6938:
        /* <DEDUP_REMOVED lines=11> */
[----:B------:R-:W2:Y:S02]  /*307f0*/  SYNCS.PHASECHK.TRANS64.TRYWAIT P0, [R4+URZ+0x2e820], R3 ;  /* 0x02e82003040075a7 */ /* 0x000ea4000800017f */
[----:B0-2---:R-:W-:Y:S05]  /*30800*/  @!P0 BRA `(.L_x_6947) ;  /* 0x0000005400ec8947 */ /* 0x005fea0003800000 */
.L_x_7113:
[----:B------:R-:W-:Y:S05]  /*30810*/  BSYNC B0 ;  /* 0x0000000000007941 */ /* 0x000fea0003800000 */
.L_x_6946:
[----:B0-----:R-:W2:Y:S01]  /*30820*/  LDL R4, [R1+0x28] ;  /* 0x0000280001047983 */ /* 0x001ea20000100800 */
[----:B------:R-:W-:-:S05]  /*30830*/  VIADD R18, R18, 0xfffffffe ;  /* 0xfffffffe12127836 */ /* 0x000fca0000000000 */
[----:B--2---:R-:W-:-:S13]  /*30840*/  ISETP.GE.AND P0, PT, R18, R4, PT ;  /* 0x000000041200720c */ /* 0x004fda0003f06270 */
[----:B------:R-:W-:Y:S05]  /*30850*/  @!P0 BRA `(.L_x_6948) ;  /* 0x0000001000f48947 */ /* 0x000fea0003800000 */
[----:B------:R0:W5:Y:S04]  /*30860*/  LDL.LU R6, [R1+0x10] ;  /* 0x0000100001067983 */ /* 0x0001680000300800 */
[----:B------:R0:W5:Y:S02]  /*30870*/  LDL.LU R7, [R1+0x18] ;  /* 0x0000180001077983 */ /* 0x0001640000300800 */
.L_x_6968:
        /* <DEDUP_REMOVED lines=11> */
[----:B-1----:R-:W-:Y:S01]  /*30930*/  IMAD.MOV.U32 R8, RZ, RZ, R18 ;  /* 0x000000ffff087224 */ /* 0x002fe200078e0012 */
[----:B------:R-:W-:-:S04]  /*30940*/  ISETP.NE.U32.AND P0, PT, RZ, UR4, PT ;  /* 0x00000004ff007c0c */ /* 0x000fc8000bf05070 */
[----:B------:R-:W-:-:S13]  /*30950*/  ISETP.NE.AND.EX P0, PT, RZ, UR5, PT, P0 ;  /* 0x00000005ff007c0c */ /* 0x000fda000bf05300 */
[----:B------:R-:W-:Y:S05]  /*30960*/  @!P0 BRA `(.L_x_6951) ;  /* 0x0000000000508947 */ /* 0x000fea0003800000 */
[----:B------:R-:W3:Y:S01]  /*30970*/  LDL R12, [R1+0x24] ;  /* 0x00002400010c7983 */ /* 0x000ee20000100800 */
[----:B------:R-:W1:Y:S01]  /*30980*/  LDC R5, c[0x0][0x41c] ;  /* 0x00010700ff057b82 */ /* 0x000e620000000800 */
[----:B------:R-:W-:Y:S02]  /*30990*/  ULDC.64 UR6, c[0x0][0x408] ;  /* 0x0001020000067ab9 */ /* 0x000fe40000000a00 */
[----:B------:R-:W4:Y:S01]  /*309a0*/  LDL R11, [R1+0x4] ;  /* 0x00000400010b7983 */ /* 0x000f220000100800 */
        /* <DEDUP_REMOVED lines=16> */
.L_x_6951:
[----:B-1----:R-:W1:Y:S01]  /*30ab0*/  S2R R5, SR_CgaCtaId ;  /* 0x0000000000057919 */ /* 0x002e620000008800 */
[----:B------:R-:W-:Y:S01]  /*30ac0*/  MOV R4, 0x400 ;  /* 0x0000040000047802 */ /* 0x000fe20000000f00 */
[----:B------:R-:W-:Y:S01]  /*30ad0*/  BSSY B1, `(.L_x_6952) ;  /* 0x0000009000017945 */ /* 0x000fe20003800000 */
[----:B------:R-:W3:Y:S02]  /*30ae0*/  S2R R3, SR_TID.X ;  /* 0x0000000000037919 */ /* 0x000ee40000002100 */
[----:B-1----:R-:W-:Y:S02]  /*30af0*/  LEA R4, R5, R4, 0x18 ;  /* 0x0000000405047211 */ /* 0x002fe400078ec0ff */
[----:B---3--:R-:W-:-:S03]  /*30b00*/  LOP3.LUT R3, R3, 0x7f, RZ, 0xc0, !PT ;  /* 0x0000007f03037812 */ /* 0x008fc600078ec0ff */
[----:B------:R-:W-:Y:S01]  /*30b10*/  IMAD R5, R10, 0x8, R4 ;  /* 0x000000080a057824 */ /* 0x000fe200078e0204 */
[----:B------:R-:W-:Y:S02]  /*30b20*/  SHF.L.U32 R4, R9, 0x1f, RZ ;  /* 0x0000001f09047819 */ /* 0x000fe400000006ff */
[----:B------:R-:W-:Y:S02]  /*30b30*/  ISETP.NE.AND P2, PT, R3, RZ, PT ;  /* 0x000000ff0300720c */ /* 0x000fe40003f45270 */
[----:B------:R-:W1:Y:S02]  /*30b40*/  SYNCS.PHASECHK.TRANS64.TRYWAIT P0, [R5+URZ+0x2e880], R4 ;  /* 0x02e88004050075a7 */ /* 0x000e64000800017f */
[----:B-1----:R-:W-:Y:S09]  /*30b50*/  @!P0 BRA `(.L_x_6953) ;  /* 0x0000005400388947 */ /* 0x002ff20003800000 */
.L_x_7114:
[----:B------:R-:W-:Y:S05]  /*30b60*/  BSYNC B1 ;  /* 0x0000000000017941 */ /* 0x000fea0003800000 */
.L_x_6952:
[----:B------:R-:W-:Y:S04]  /*30b70*/  BSSY B1, `(.L_x_6954) ;  /* 0x0000009000017945 */ /* 0x000fe80003800000 */
[----:B------:R-:W-:Y:S05]  /*30b80*/  @P2 BRA `(.L_x_6955) ;  /* 0x00000000001c2947 */ /* 0x000fea0003800000 */
[----:B------:R-:W2:Y:S02]  /*30b90*/  S2R R3, SR_TID.X ;  /* 0x0000000000037919 */ /* 0x000ea40000002100 */
[----:B--2---:R-:W-:Y:S01]  /*30ba0*/  LOP3.LUT R9, R3, 0x1f, RZ, 0xc0, !PT ;  /* 0x0000001f03097812 */ /* 0x004fe200078ec0ff */
[----:B------:R-:W-:-:S03]  /*30bb0*/  IMAD.MOV.U32 R3, RZ, RZ, 0x7000 ;  /* 0x00007000ff037424 */ /* 0x000fc600078e00ff */
[----:B------:R-:W-:Y:S01]  /*30bc0*/  ISETP.NE.AND P0, PT, R9, RZ, PT ;  /* 0x000000ff0900720c */ /* 0x000fe20003f05270 */
[----:B------:R3:W-:-:S12]  /*30bd0*/  SYNCS.ARRIVE.TRANS64 RZ, [R5+URZ+0x2e870], R3 ;  /* 0x02e8700305ff79a7 */ /* 0x0007d8000800003f */
[----:B---3--:R-:W-:Y:S05]  /*30be0*/  @!P0 BRA `(.L_x_6955) ;  /* 0x0000000000048947 */ /* 0x008fea0003800000 */
[----:B------:R-:W-:Y:S01]  /*30bf0*/  BPT.TRAP 0x1 ;  /* 0x000000040000795c */ /* 0x000fe20000300000 */
.L_x_6955:
[----:B------:R-:W-:Y:S05]  /*30c00*/  BSYNC B1 ;  /* 0x0000000000017941 */ /* 0x000fea0003800000 */
.L_x_6954:
[----:B------:R-:W3:Y:S04]  /*30c10*/  LDL R3, [R1+0x10] ;  /* 0x0000100001037983 */ /* 0x000ee80000100800 */
[----:B--2---:R-:W2:Y:S01]  /*30c20*/  LDL R9, [R1+0x2c] ;  /* 0x00002c0001097983 */ /* 0x004ea20000100800 */
[----:B------:R-:W-:Y:S01]  /*30c30*/  IMAD.MOV.U32 R11, RZ, RZ, RZ ;  /* 0x000000ffff0b7224 */ /* 0x000fe200078e00ff */
[----:B------:R-:W-:Y:S01]  /*30c40*/  MOV R10, 0x400 ;  /* 0x00000400000a7802 */ /* 0x000fe20000000f00 */
[----:B------:R-:W-:Y:S01]  /*30c50*/  UIADD3 UR4, UP0, UR36, 0x470, URZ ;  /* 0x0000047024047890 */ /* 0x000fe2000ff1e03f */
[----:B------:R-:W4:Y:S01]  /*30c60*/  S2R R12, SR_CgaCtaId ;  /* 0x00000000000c7919 */ /* 0x000f220000008800 */
[----:B------:R-:W-:Y:S01]  /*30c70*/  PLOP3.LUT P0, PT, PT, PT, PT, 0x80, 0x0 ;  /* 0x000000000000781c */ /* 0x000fe20003f0f070 */
[----:B------:R-:W-:Y:S01]  /*30c80*/  UMOV UR6, 0x0 ;  /* 0x0000000000067882 */ /* 0x000fe20000000000 */
[----:B------:R-:W-:Y:S01]  /*30c90*/  R2UR UR10, R11 ;  /* 0x000000000b0a72ca */ /* 0x000fe200000e0000 */
[----:B------:R-:W-:Y:S01]  /*30ca0*/  UIADD3.X UR5, URZ, UR37, URZ, UP0, !UPT ;  /* 0x000000253f057290 */ /* 0x000fe200087fe43f */
[----:B------:R-:W-:Y:S01]  /*30cb0*/  UMOV UR7, 0x14f00000 ;  /* 0x14f0000000077882 */ /* 0x000fe20000000000 */
[----:B----4-:R-:W-:-:S05]  /*30cc0*/  LEA R10, R12, R10, 0x18 ;  /* 0x0000000a0c0a7211 */ /* 0x010fca00078ec0ff */
[----:B---3--:R-:W-:Y:S02]  /*30cd0*/  IMAD R3, R3, 0x7000, R10 ;  /* 0x0000700003037824 */ /* 0x008fe400078e020a */
[----:B--2---:R-:W-:Y:S02]  /*30ce0*/  IMAD R8, R8, 0xe0, R9 ;  /* 0x000000e008087824 */ /* 0x004fe400078e0209 */
[----:B------:R-:W-:Y:S02]  /*30cf0*/  VIADD R9, R5, 0x2e870 ;  /* 0x0002e87005097836 */ /* 0x000fe40000000000 */
[----:B------:R-:W-:-:S07]  /*30d00*/  VIADD R10, R3, 0xe400 ;  /* 0x0000e400030a7836 */ /* 0x000fce0000000000 */
.L_x_6956:
        /* <DEDUP_REMOVED lines=10> */
[----:B------:R-:W2:Y:S01]  /*30db0*/  SYNCS.PHASECHK.TRANS64.TRYWAIT P0, [R5+URZ+0x2e840], R4 ;  /* 0x02e84004050075a7 */ /* 0x000ea2000800017f */
[----:B------:R-:W-:Y:S04]  /*30dc0*/  BSSY B1, `(.L_x_6957) ;  /* 0x0000002000017945 */ /* 0x000fe80003800000 */
[----:B--2---:R-:W-:Y:S05]  /*30dd0*/  @!P0 BRA `(.L_x_6958) ;  /* 0x0000005000ac8947 */ /* 0x004fea0003800000 */
.L_x_7115:
[----:B------:R-:W-:Y:S05]  /*30de0*/  BSYNC B1 ;  /* 0x0000000000017941 */ /* 0x000fea0003800000 */
.L_x_6957:
        /* <DEDUP_REMOVED lines=11> */
.L_x_6960:
[----:B------:R-:W-:Y:S05]  /*30ea0*/  BSYNC B1 ;  /* 0x0000000000017941 */ /* 0x000fea0003800000 */
.L_x_6959:
[----:B------:R-:W-:Y:S01]  /*30eb0*/  R2UR UR10, R11 ;  /* 0x000000000b0a72ca */ /* 0x000fe200000e0000 */
[----:B------:R-:W-:Y:S01]  /*30ec0*/  UIADD3 UR4, UP0, UR36, 0x370, URZ ;  /* 0x0000037024047890 */ /* 0x000fe2000ff1e03f */
[----:B------:R-:W-:Y:S01]  /*30ed0*/  R2UR UR6, R12 ;  /* 0x000000000c0672ca */ /* 0x000fe200000e0000 */
[----:B------:R-:W-:Y:S01]  /*30ee0*/  VIADD R3, R3, 0x20400 ;  /* 0x0002040003037836 */ /* 0x000fe20000000000 */
[----:B------:R-:W-:Y:S01]  /*30ef0*/  R2UR UR7, R13 ;  /* 0x000000000d0772ca */ /* 0x000fe200000e0000 */
[----:B-12---:R-:W-:Y:S01]  /*30f00*/  VIADD R5, R5, 0x2e830 ;  /* 0x0002e83005057836 */ /* 0x006fe20000000000 */
[----:B------:R-:W-:Y:S01]  /*30f10*/  PLOP3.LUT P0, PT, PT, PT, PT, 0x80, 0x0 ;  /* 0x000000000000781c */ /* 0x000fe20003f0f070 */
[----:B------:R-:W-:-:S12]  /*30f20*/  UIADD3.X UR5, URZ, UR37, URZ, UP0, !UPT ;  /* 0x000000253f057290 */ /* 0x000fd800087fe43f */
.L_x_6961:
        /* <DEDUP_REMOVED lines=10> */
.L_x_6950:
[----:B------:R-:W-:Y:S05]  /*30fd0*/  BSYNC B0 ;  /* 0x0000000000007941 */ /* 0x000fea0003800000 */
.L_x_6949:
[----:B------:R-:W-:-:S06]  /*30fe0*/  UISETP.NE.AND UP0, UPT, UR38, 0x3, UPT ;  /* 0x000000032600788c */ /* 0x000fcc000bf05270 */
[----:B------:R-:W-:-:S13]  /*30ff0*/  PLOP3.LUT P0, PT, PT, PT, UP0, 0x80, 0x0 ;  /* 0x000000000000781c */ /* 0x000fda0003f0f008 */
[----:B------:R-:W-:Y:S05]  /*31000*/  @!P0 BRA `(.L_x_6962) ;  /* 0x0000000000048947 */ /* 0x000fea0003800000 */
[----:B------:R-:W-:Y:S01]  /*31010*/  BPT.TRAP 0x1 ;  /* 0x000000040000795c */ /* 0x000fe20000300000 */
.L_x_6962:
        /* <DEDUP_REMOVED lines=11> */
.L_x_7116:
[----:B------:R-:W-:Y:S05]  /*310d0*/  BSYNC B0 ;  /* 0x0000000000007941 */ /* 0x000fea0003800000 */
.L_x_6963:
[----:B------:R-:W-:Y:S05]  /*310e0*/  @!P0 BRA `(.L_x_6965) ;  /* 0x0000000000048947 */ /* 0x000fea0003800000 */
[----:B------:R-:W-:Y:S01]  /*310f0*/  BPT.TRAP 0x1 ;  /* 0x000000040000795c */ /* 0x000fe20000300000 */
.L_x_6965:
[----:B------:R-:W-:Y:S01]  /*31100*/  SHF.L.U32 R4, R7, 0x1f, RZ ;  /* 0x0000001f07047819 */ /* 0x000fe200000006ff */
[----:B---3--:R-:W-:-:S03]  /*31110*/  IMAD R3, R6, 0x7000, RZ ;  /* 0x0000700006037824 */ /* 0x008fc600078e02ff */
[----:B------:R-:W3:Y:S02]  /*31120*/  SYNCS.PHASECHK.TRANS64.TRYWAIT P2, [R20+URZ+0x2e860], R4 ;  /* 0x02e86004140075a7 */ /* 0x000ee4000804017f */
[----:B---3--:R-:W-:Y:S05]  /*31130*/  @!P2 BRA `(.L_x_6966) ;  /* 0x0000004c00fca947 */ /* 0x008fea0003800000 */
.L_x_7117:
[----:B------:R-:W4:Y:S04]  /*31140*/  LDL R12, [R1+0x30] ;  /* 0x00003000010c7983 */ /* 0x000f280000100800 */
[----:B------:R-:W5:Y:S01]  /*31150*/  LDL R15, [R1+0x34] ;  /* 0x00003400010f7983 */ /* 0x000f620000100800 */
[----:B------:R-:W-:Y:S01]  /*31160*/  MOV R13, 0x400 ;  /* 0x00000400000d7802 */ /* 0x000fe20000000f00 */
[----:B------:R-:W-:Y:S05]  /*31170*/  WARPSYNC.ALL ;  /* 0x0000000000007948 */ /* 0x000fea0003800000 */
[----:B------:R-:W0:Y:S01]  /*31180*/  S2R R14, SR_CgaCtaId ;  /* 0x00000000000e7919 */ /* 0x000e220000008800 */
[----:B---3--:R-:W-:-:S02]  /*31190*/  LOP3.LUT R4, R3, R19, RZ, 0xfc, !PT ;  /* 0x0000001303047212 */ /* 0x008fc400078efcff */
[----:B0-----:R-:W-:-:S05]  /*311a0*/  LEA R13, R14, R13, 0x18 ;  /* 0x0000000d0e0d7211 */ /* 0x001fca00078ec0ff */
[----:B------:R-:W-:-:S06]  /*311b0*/  IMAD.IADD R4, R13, 0x1, R4 ;  /* 0x000000010d047824 */ /* 0x000fcc00078e0204 */
[----:B------:R-:W1:Y:S02]  /*311c0*/  LDSM.16.MT88.4 R4, [R4+0xe400] ;  /* 0x00e400000404783b */ /* 0x000e640000004200 */
[C-C-:B-1----:R-:W-:Y:S02]  /*311d0*/  PRMT R8, R4.reuse, 0x6420, R5.reuse ;  /* 0x0000642004087816 */ /* 0x142fe40000000005 */
[----:B--2---:R-:W-:Y:S02]  /*311e0*/  PRMT R9, R4, 0x7531, R5 ;  /* 0x0000753104097816 */ /* 0x004fe40000000005 */
[C-C-:B------:R-:W-:Y:S02]  /*311f0*/  PRMT R10, R6.reuse, 0x6420, R7.reuse ;  /* 0x00006420060a7816 */ /* 0x140fe40000000007 */
[----:B------:R-:W-:Y:S02]  /*31200*/  PRMT R11, R6, 0x7531, R7 ;  /* 0x00007531060b7816 */ /* 0x000fe40000000007 */
[----:B----4-:R-:W-:-:S02]  /*31210*/  IADD3 R21, R13, R12, R3 ;  /* 0x0000000c0d157210 */ /* 0x010fc40007ffe003 */
[----:B------:R-:W-:-:S03]  /*31220*/  LOP3.LUT R12, R3, R17, RZ, 0xfc, !PT ;  /* 0x00000011030c7212 */ /* 0x000fc600078efcff */
[----:B------:R-:W0:Y:S02]  /*31230*/  LDSM.16.MT88.4 R4, [R21+0xe400] ;  /* 0x00e400001504783b */ /* 0x000e240000004200 */
[----:B-----5:R-:W-:-:S05]  /*31240*/  IMAD.IADD R12, R15, 0x1, R12 ;  /* 0x000000010f0c7824 */ /* 0x020fca00078e020c */
        /* <DEDUP_REMOVED lines=8> */
[----:B0-----:R-:W-:Y:S02]  /*312d0*/  VIADD R8, R3, 0x1000 ;  /* 0x0000100003087836 */ /* 0x001fe40000000000 */
[----:B------:R-:W-:-:S03]  /*312e0*/  IMAD.MOV.U32 R11, RZ, RZ, R15 ;  /* 0x000000ffff0b7224 */ /* 0x000fc600078e000f */
[C---:B------:R-:W-:Y:S02]  /*312f0*/  LOP3.LUT R4, R8.reuse, R19, RZ, 0xfc, !PT ;  /* 0x0000001308047212 */ /* 0x040fe400078efcff */
[----:B------:R-:W-:-:S03]  /*31300*/  LOP3.LUT R8, R8, R17, RZ, 0xfc, !PT ;  /* 0x0000001108087212 */ /* 0x000fc600078efcff */
[----:B------:R-:W-:Y:S02]  /*31310*/  IMAD.IADD R4, R13, 0x1, R4 ;  /* 0x000000010d047824 */ /* 0x000fe400078e0204 */
[----:B------:R-:W-:-:S04]  /*31320*/  IMAD.IADD R8, R11, 0x1, R8 ;  /* 0x000000010b087824 */ /* 0x000fc800078e0208 */
[----:B------:R-:W0:Y:S02]  /*31330*/  LDSM.16.MT88.4 R4, [R4+0xe400] ;  /* 0x00e400000404783b */ /* 0x000e240000004200 */
[C-C-:B0-----:R-:W-:Y:S02]  /*31340*/  PRMT R12, R4.reuse, 0x6420, R5.reuse ;  /* 0x00006420040c7816 */ /* 0x141fe40000000005 */
[----:B------:R-:W-:Y:S02]  /*31350*/  PRMT R13, R4, 0x7531, R5 ;  /* 0x00007531040d7816 */ /* 0x000fe40000000005 */
[C-C-:B------:R-:W-:Y:S02]  /*31360*/  PRMT R14, R6.reuse, 0x6420, R7.reuse ;  /* 0x00006420060e7816 */ /* 0x140fe40000000007 */
[----:B------:R-:W-:Y:S02]  /*31370*/  PRMT R15, R6, 0x7531, R7 ;  /* 0x00007531060f7816 */ /* 0x000fe40000000007 */
[----:B------:R-:W0:Y:S04]  /*31380*/  LDSM.16.MT88.4 R4, [R21+0xf400] ;  /* 0x00f400001504783b */ /* 0x000e280000004200 */
[----:B------:R1:W-:Y:S04]  /*31390*/  STSM.16.M88.4 [R8], R12 ;  /* 0x0000000c08007844 */ /* 0x0003e80000000200 */
[----:B-1----:R-:W2:Y:S01]  /*313a0*/  LDL R15, [R1+0x1c] ;  /* 0x00001c00010f7983 */ /* 0x002ea20000100800 */
[----:B------:R-:W-:Y:S01]  /*313b0*/  IMAD.MOV.U32 R14, RZ, RZ, R11 ;  /* 0x000000ffff0e7224 */ /* 0x000fe200078e000b */
[----:B------:R-:W-:-:S02]  /*313c0*/  LOP3.LUT R13, R17, 0x1800, RZ, 0xfc, !PT ;  /* 0x00001800110d7812 */ /* 0x000fc400078efcff */
[C-C-:B0-----:R-:W-:Y:S02]  /*313d0*/  PRMT R8, R4.reuse, 0x6420, R5.reuse ;  /* 0x0000642004087816 */ /* 0x141fe40000000005 */
[----:B------:R-:W-:Y:S02]  /*313e0*/  PRMT R9, R4, 0x7531, R5 ;  /* 0x0000753104097816 */ /* 0x000fe40000000005 */
[C-C-:B------:R-:W-:Y:S02]  /*313f0*/  PRMT R10, R6.reuse, 0x6420, R7.reuse ;  /* 0x00006420060a7816 */ /* 0x140fe40000000007 */
[----:B------:R-:W-:Y:S02]  /*31400*/  PRMT R11, R6, 0x7531, R7 ;  /* 0x00007531060b7816 */ /* 0x000fe40000000007 */
[----:B------:R-:W-:-:S05]  /*31410*/  IADD3 R4, R14, R13, R3 ;  /* 0x0000000d0e047210 */ /* 0x000fca0007ffe003 */
[----:B------:R0:W-:Y:S02]  /*31420*/  STSM.16.M88.4 [R4], R8 ;  /* 0x0000000804007844 */ /* 0x0001e40000000200 */
[----:B0-----:R-:W-:-:S05]  /*31430*/  VIADD R8, R3, 0x2000 ;  /* 0x0000200003087836 */ /* 0x001fca0000000000 */
[C---:B------:R-:W-:Y:S01]  /*31440*/  LOP3.LUT R4, R8.reuse, R19, RZ, 0xfc, !PT ;  /* 0x0000001308047212 */ /* 0x040fe200078efcff */
[----:B------:R-:W-:Y:S01]  /*31450*/  IMAD.MOV.U32 R11, RZ, RZ, R14 ;  /* 0x000000ffff0b7224 */ /* 0x000fe200078e000e */
[----:B------:R-:W-:-:S05]  /*31460*/  LOP3.LUT R8, R8, R17, RZ, 0xfc, !PT ;  /* 0x0000001108087212 */ /* 0x000fca00078efcff */
[----:B------:R-:W-:Y:S02]  /*31470*/  IMAD.IADD R8, R11, 0x1, R8 ;  /* 0x000000010b087824 */ /* 0x000fe400078e0208 */
[----:B--2---:R-:W-:-:S06]  /*31480*/  IMAD.IADD R4, R15, 0x1, R4 ;  /* 0x000000010f047824 */ /* 0x004fcc00078e0204 */
        /* <DEDUP_REMOVED lines=94> */
[----:B------:R1:W-:Y:S02]  /*31a70*/  STSM.16.M88.4 [R8], R12 ;  /* 0x0000000c08007844 */ /* 0x0003e40000000200 */
[----:B-1----:R-:W-:Y:S01]  /*31a80*/  IMAD.MOV.U32 R15, RZ, RZ, R11 ;  /* 0x000000ffff0f7224 */ /* 0x002fe200078e000b */
[----:B------:R-:W-:-:S04]  /*31a90*/  LOP3.LUT R14, R17, 0x6800, RZ, 0xfc, !PT ;  /* 0x00006800110e7812 */ /* 0x000fc800078efcff */
[----:B------:R-:W-:Y:S02]  /*31aa0*/  IADD3 R3, R15, R14, R3 ;  /* 0x0000000e0f037210 */ /* 0x000fe40007ffe003 */
        /* <DEDUP_REMOVED lines=13> */
.L_x_6967:
[----:B0-----:R-:W2:Y:S01]  /*31b80*/  LDL R3, [R1+0x28] ;  /* 0x0000280001037983 */ /* 0x001ea20000100800 */
[----:B-1----:R0:W-:Y:S03]  /*31b90*/  SYNCS.ARRIVE.TRANS64.A1T0 RZ, [R20+URZ+0x2e850], RZ ;  /* 0x02e850ff14ff79a7 */ /* 0x0021e6000810003f */
        /* <DEDUP_REMOVED lines=9> */
.L_x_6948:
[----:B------:R-:W-:Y:S04]  /*31c30*/  BSSY B0, `(.L_x_6969) ;  /* 0x0000010000007945 */ /* 0x000fe80003800000 */
[----:B------:R-:W-:Y:S05]  /*31c40*/  @P1 BRA `(.L_x_6970) ;  /* 0x0000000000381947 */ /* 0x000fea0003800000 */
[----:B------:R-:W0:Y:S01]  /*31c50*/  S2R R2, SR_LANEID ;  /* 0x0000000000027919 */ /* 0x000e220000000000 */
[----:B------:R-:W-:Y:S01]  /*31c60*/  VOTEU.ANY UR4, UPT, PT ;  /* 0x0000000000047886 */ /* 0x000fe200038e0100 */
[----:B------:R-:W2:Y:S01]  /*31c70*/  LDC.64 R4, c[0x0][0xc38] ;  /* 0x00030e00ff047b82 */ /* 0x000ea20000000a00 */
[----:B------:R-:W0:Y:S01]  /*31c80*/  FLO.U32 R0, UR4 ;  /* 0x0000000400007d00 */ /* 0x000e2200080e0000 */
[----:B------:R-:W-:Y:S01]  /*31c90*/  ULDC.64 UR6, c[0x0][0x208] ;  /* 0x0000820000067ab9 */ /* 0x000fe20000000a00 */
[----:B0-----:R-:W-:-:S06]  /*31ca0*/  ISETP.EQ.U32.AND P0, PT, R0, R2, PT ;  /* 0x000000020000720c */ /* 0x001fcc0003f02070 */
[----:B------:R-:W2:Y:S07]  /*31cb0*/  POPC R2, UR4 ;  /* 0x0000000400027d09 */ /* 0x000eae0008000000 */
[----:B--2---:R-:W2:Y:S04]  /*31cc0*/  @P0 ATOMG.E.ADD.STRONG.GPU PT, R2, desc[UR6][R4.64], R2 ;  /* 0x00000002040209a8 */ /* 0x004ea800081ee1c6 */
[----:B--2---:R0:W2:Y:S02]  /*31cd0*/  SHFL.IDX PT, R2, R2, R0, 0x1f ;  /* 0x00001f0002027589 */ /* 0x0040a400000e0000 */
[----:B0-----:R-:W0:Y:S02]  /*31ce0*/  S2R R0, SR_LTMASK ;  /* 0x0000000000007919 */ /* 0x001e240000003900 */
[----:B0-----:R-:W-:-:S06]  /*31cf0*/  LOP3.LUT R0, R0, UR4, RZ, 0xc0, !PT ;  /* 0x0000000400007c12 */ /* 0x001fcc000f8ec0ff */
[----:B------:R-:W2:Y:S02]  /*31d00*/  POPC R0, R0 ;  /* 0x0000000000007309 */ /* 0x000ea40000000000 */
[----:B--2---:R-:W-:-:S05]  /*31d10*/  IADD3 R0, R2, UR40, R0 ;  /* 0x0000002802007c10 */ /* 0x004fca000fffe000 */
[----:B------:R0:W-:Y:S02]  /*31d20*/  STL [R1], R0 ;  /* 0x0000000001007387 */ /* 0x0001e40000100800 */
.L_x_6970:
[----:B------:R-:W-:Y:S05]  /*31d30*/  BSYNC B0 ;  /* 0x0000000000007941 */ /* 0x000fea0003800000 */
.L_x_6969:
[----:B------:R-:W-:-:S06]  /*31d40*/  UISETP.NE.AND UP0, UPT, UR38, 0x3, UPT ;  /* 0x000000032600788c */ /* 0x000fcc000bf05270 */
[----:B------:R-:W-:-:S13]  /*31d50*/  PLOP3.LUT P0, PT, PT, PT, UP0, 0x80, 0x0 ;  /* 0x000000000000781c */ /* 0x000fda0003f0f008 */
[----:B------:R-:W-:Y:S05]  /*31d60*/  @!P0 BRA `(.L_x_6971) ;  /* 0x0000000000048947 */ /* 0x000fea0003800000 */
[----:B------:R-:W-:Y:S01]  /*31d70*/  BPT.TRAP 0x1 ;  /* 0x000000040000795c */ /* 0x000fe20000300000 */
.L_x_6971:
[----:B------:R-:W2:Y:S04]  /*31d80*/  LDL R2, [R1+0x18] ;  /* 0x0000180001027983 */ /* 0x000ea80000100800 */
[----:B------:R-:W3:Y:S01]  /*31d90*/  LDL R3, [R1+0x10] ;  /* 0x0000100001037983 */ /* 0x000ee20000100800 */
[----:B------:R-:W-:Y:S01]  /*31da0*/  MOV R4, 0x400 ;  /* 0x0000040000047802 */ /* 0x000fe20000000f00 */
[----:B0-----:R-:W-:Y:S01]  /*31db0*/  IMAD.U32 R0, RZ, RZ, UR39 ;  /* 0x00000027ff007e24 */ /* 0x001fe2000f8e00ff */
[----:B------:R-:W-:Y:S01]  /*31dc0*/  BSSY B0, `(.L_x_6972) ;  /* 0x0000009000007945 */ /* 0x000fe20003800000 */
[----:B------:R-:W0:Y:S03]  /*31dd0*/  S2R R5, SR_CgaCtaId ;  /* 0x0000000000057919 */ /* 0x000e260000008800 */
[----:B------:R-:W-:-:S02]  /*31de0*/  ISETP.NE.AND P2, PT, R0, 0x3, PT ;  /* 0x000000030000780c */ /* 0x000fc40003f45270 */
[----:B0-----:R-:W-:Y:S02]  /*31df0*/  LEA R4, R5, R4, 0x18 ;  /* 0x0000000405047211 */ /* 0x001fe400078ec0ff */
[----:B--2---:R-:W-:-:S04]  /*31e00*/  LOP3.LUT R2, R2, 0x1, RZ, 0x3c, !PT ;  /* 0x0000000102027812 */ /* 0x004fc800078e3cff */
[----:B------:R-:W-:Y:S01]  /*31e10*/  SHF.L.U32 R2, R2, 0x1f, RZ ;  /* 0x0000001f02027819 */ /* 0x000fe200000006ff */
[----:B---3--:R-:W-:-:S04]  /*31e20*/  IMAD R0, R3, 0x8, R4 ;  /* 0x0000000803007824 */ /* 0x008fc800078e0204 */
[----:B------:R-:W0:Y:S02]  /*31e30*/  SYNCS.PHASECHK.TRANS64.TRYWAIT P0, [R0+URZ+0x2e870], R2 ;  /* 0x02e87002000075a7 */ /* 0x000e24000800017f */
[----:B0-----:R-:W-:Y:S05]  /*31e40*/  @!P0 BRA `(.L_x_6973) ;  /* 0x0000004000cc8947 */ /* 0x001fea0003800000 */
.L_x_7118:
[----:B------:R-:W-:Y:S05]  /*31e50*/  BSYNC B0 ;  /* 0x0000000000007941 */ /* 0x000fea0003800000 */
.L_x_6972:
[----:B------:R-:W-:Y:S05]  /*31e60*/  @!P2 BRA `(.L_x_6974) ;  /* 0x000000000004a947 */ /* 0x000fea0003800000 */
[----:B------:R-:W-:Y:S01]  /*31e70*/  BPT.TRAP 0x1 ;  /* 0x000000040000795c */ /* 0x000fe20000300000 */
.L_x_6974:
[----:B0-----:R-:W2:Y:S02]  /*31e80*/  LDL R2, [R1+0x18] ;  /* 0x0000180001027983 */ /* 0x001ea40000100800 */
[----:B--2---:R-:W-:-:S04]  /*31e90*/  SHF.L.U32 R2, R2, 0x1f, RZ ;  /* 0x0000001f02027819 */ /* 0x004fc800000006ff */
[----:B------:R-:W0:Y:S02]  /*31ea0*/  SYNCS.PHASECHK.TRANS64.TRYWAIT P0, [R0+URZ+0x2e860], R2 ;  /* 0x02e86002000075a7 */ /* 0x000e24000800017f */
[----:B0-----:R-:W-:Y:S05]  /*31eb0*/  @!P0 BRA `(.L_x_6975) ;  /* 0x0000004000c48947 */ /* 0x001fea0003800000 */
.L_x_7119:
[----:B------:R-:W2:Y:S04]  /*31ec0*/  LDL R18, [R1+0x10] ;  /* 0x0000100001127983 */ /* 0x000ea80000100800 */
[----:B------:R-:W3:Y:S04]  /*31ed0*/  LDL R12, [R1+0x30] ;  /* 0x00003000010c7983 */ /* 0x000ee80000100800 */
[----:B------:R-:W4:Y:S01]  /*31ee0*/  LDL R15, [R1+0x34] ;  /* 0x00003400010f7983 */ /* 0x000f220000100800 */
[----:B------:R-:W-:Y:S01]  /*31ef0*/  MOV R13, 0x400 ;  /* 0x00000400000d7802 */ /* 0x000fe20000000f00 */
[----:B------:R-:W0:Y:S01]  /*31f00*/  S2R R14, SR_CgaCtaId ;  /* 0x00000000000e7919 */ /* 0x000e220000008800 */
[----:B------:R-:W-:Y:S05]  /*31f10*/  WARPSYNC.ALL ;  /* 0x0000000000007948 */ /* 0x000fea0003800000 */
[----:B0-----:R-:W-:Y:S01]  /*31f20*/  LEA R13, R14, R13, 0x18 ;  /* 0x0000000d0e0d7211 */ /* 0x001fe200078ec0ff */
[----:B--2---:R-:W-:-:S05]  /*31f30*/  IMAD R3, R18, 0x7000, RZ ;  /* 0x0000700012037824 */ /* 0x004fca00078e02ff */
[----:B------:R-:W-:-:S05]  /*31f40*/  LOP3.LUT R2, R3, R19, RZ, 0xfc, !PT ;  /* 0x0000001303027212 */ /* 0x000fca00078efcff */
[----:B------:R-:W-:-:S05]  /*31f50*/  IMAD.IADD R2, R13, 0x1, R2 ;  /* 0x000000010d027824 */ /* 0x000fca00078e0202 */
[----:B-----5:R3:W1:Y:S02]  /*31f60*/  LDSM.16.MT88.4 R4, [R2+0xe400] ;  /* 0x00e400000204783b */ /* 0x0206640000004200 */
[----:B---3--:R-:W-:Y:S02]  /*31f70*/  IADD3 R2, R13, R12, R3 ;  /* 0x0000000c0d027210 */ /* 0x008fe40007ffe003 */
[----:B------:R-:W-:Y:S02]  /*31f80*/  LOP3.LUT R12, R3, R17, RZ, 0xfc, !PT ;  /* 0x00000011030c7212 */ /* 0x000fe400078efcff */
[C-C-:B-1----:R-:W-:Y:S02]  /*31f90*/  PRMT R8, R4.reuse, 0x6420, R5.reuse ;  /* 0x0000642004087816 */ /* 0x142fe40000000005 */
[----:B------:R-:W-:Y:S02]  /*31fa0*/  PRMT R9, R4, 0x7531, R5 ;  /* 0x0000753104097816 */ /* 0x000fe40000000005 */
[----:B------:R-:W-:-:S02]  /*31fb0*/  PRMT R10, R6, 0x6420, R7 ;  /* 0x00006420060a7816 */ /* 0x000fc40000000007 */
[----:B------:R-:W-:Y:S02]  /*31fc0*/  PRMT R11, R6, 0x7531, R7 ;  /* 0x00007531060b7816 */ /* 0x000fe40000000007 */
[----:B------:R-:W0:Y:S01]  /*31fd0*/  LDSM.16.MT88.4 R4, [R2+0xe400] ;  /* 0x00e400000204783b */ /* 0x000e220000004200 */
[----:B----4-:R-:W-:-:S05]  /*31fe0*/  IMAD.IADD R12, R15, 0x1, R12 ;  /* 0x000000010f0c7824 */ /* 0x010fca00078e020c */
        /* <DEDUP_REMOVED lines=109> */
[----:B-1----:R-:W2:Y:S04]  /*326c0*/  LDL.LU R13, [R1+0x1c] ;  /* 0x00001c00010d7983 */ /* 0x002ea80000300800 */
[----:B------:R-:W3:Y:S01]  /*326d0*/  LDL.LU R15, [R1+0x34] ;  /* 0x00003400010f7983 */ /* 0x000ee20000300800 */
[----:B------:R-:W-:-:S02]  /*326e0*/  LOP3.LUT R14, R17, 0x5800, RZ, 0xfc, !PT ;  /* 0x00005800110e7812 */ /* 0x000fc400078efcff */
[C-C-:B0-----:R-:W-:Y:S02]  /*326f0*/  PRMT R8, R4.reuse, 0x6420, R5.reuse ;  /* 0x0000642004087816 */ /* 0x141fe40000000005 */
[----:B------:R-:W-:Y:S02]  /*32700*/  PRMT R9, R4, 0x7531, R5 ;  /* 0x0000753104097816 */ /* 0x000fe40000000005 */
[C-C-:B------:R-:W-:Y:S02]  /*32710*/  PRMT R10, R6.reuse, 0x6420, R7.reuse ;  /* 0x00006420060a7816 */ /* 0x140fe40000000007 */
[----:B------:R-:W-:Y:S02]  /*32720*/  PRMT R11, R6, 0x7531, R7 ;  /* 0x00007531060b7816 */ /* 0x000fe40000000007 */
[----:B---3--:R-:W-:-:S05]  /*32730*/  IADD3 R4, R15, R14, R3 ;  /* 0x0000000e0f047210 */ /* 0x008fca0007ffe003 */
[----:B------:R0:W-:Y:S02]  /*32740*/  STSM.16.M88.4 [R4], R8 ;  /* 0x0000000804007844 */ /* 0x0001e40000000200 */
[----:B0-----:R-:W-:-:S05]  /*32750*/  VIADD R8, R3, 0x6000 ;  /* 0x0000600003087836 */ /* 0x001fca0000000000 */
[----:B------:R-:W-:-:S05]  /*32760*/  LOP3.LUT R4, R8, R19, RZ, 0xfc, !PT ;  /* 0x0000001308047212 */ /* 0x000fca00078efcff */
[----:B--2---:R-:W-:-:S06]  /*32770*/  IMAD.IADD R4, R13, 0x1, R4 ;  /* 0x000000010d047824 */ /* 0x004fcc00078e0204 */
[----:B------:R-:W0:Y:S01]  /*32780*/  LDSM.16.MT88.4 R4, [R4+0xe400] ;  /* 0x00e400000404783b */ /* 0x000e220000004200 */
[----:B------:R-:W-:Y:S02]  /*32790*/  LOP3.LUT R14, R17, 0x6800, RZ, 0xfc, !PT ;  /* 0x00006800110e7812 */ /* 0x000fe400078efcff */
        /* <DEDUP_REMOVED lines=8> */
[----:B------:R0:W-:Y:S02]  /*32820*/  STSM.16.M88.4 [R3], R8 ;  /* 0x0000000803007844 */ /* 0x0001e40000000200 */
        /* <DEDUP_REMOVED lines=13> */
.L_x_6976:
[----:B------:R-:W2:Y:S01]  /*32900*/  LDL.LU R3, [R1+0x18] ;  /* 0x0000180001037983 */ /* 0x000ea20000300800 */
[----:B-1----:R1:W-:Y:S02]  /*32910*/  SYNCS.ARRIVE.TRANS64.A1T0 RZ, [R0+URZ+0x2e850], RZ ;  /* 0x02e850ff00ff79a7 */ /* 0x0023e4000810003f */
[----:B-1----:R-:W-:-:S05]  /*32920*/  @!P1 VIADD R0, R0, 0x2e880 ;  /* 0x0002e88000009836 */ /* 0x002fca0000000000 */
        /* <DEDUP_REMOVED lines=10> */
.L_x_6931:
[----:B------:R-:W-:Y:S05]  /*329d0*/  BSYNC B6 ;  /* 0x0000000000067941 */ /* 0x000fea0003800000 */
.L_x_6929:
[----:B------:R-:W-:-:S13]  /*329e0*/  LOP3.LUT P0, RZ, R16, 0x2, RZ, 0xc0, !PT ;  /* 0x0000000210ff7812 */ /* 0x000fda000780c0ff */
[----:B------:R-:W-:Y:S05]  /*329f0*/  @!P0 BRA `(.L_x_6977) ;  /* 0x0000000000288947 */ /* 0x000fea0003800000 */
[----:B------:R-:W-:Y:S05]  /*32a00*/  WARPSYNC.ALL ;  /* 0x0000000000007948 */ /* 0x000fea0003800000 */
[----:B------:R-:W2:Y:S08]  /*32a10*/  S2UR UR5, SR_CgaCtaId ;  /* 0x00000000000579c3 */ /* 0x000eb00000008800 */
[----:B------:R-:W-:Y:S06]  /*32a20*/  BAR.SYNC.DEFER_BLOCKING 0x5, 0x180 ;  /* 0x0146000000007b1d */ /* 0x000fec0000010000 */
[----:B------:R-:W-:-:S02]  /*32a30*/  UMOV UR4, 0x400 ;  /* 0x0000040000047882 */ /* 0x000fc40000000000 */
[----:B--2---:R-:W-:-:S09]  /*32a40*/  ULEA UR4, UR5, UR4, 0x18 ;  /* 0x0000000405047291 */ /* 0x004fd2000f8ec03f */
[----:B------:R-:W2:Y:S04]  /*32a50*/  LDS.128 R4, [UR4+0x2e8d0] ;  /* 0x02e8d004ff047984 */ /* 0x000ea80008000c00 */
[----:B--2---:R2:W-:Y:S04]  /*32a60*/  STL.64 [R1], R4 ;  /* 0x0000000401007387 */ /* 0x0045e80000100a00 */
[----:B------:R2:W-:Y:S01]  /*32a70*/  STL.64 [R1+0x8], R6 ;  /* 0x0000080601007387 */ /* 0x0005e20000100a00 */
[----:B------:R-:W-:Y:S06]  /*32a80*/  BAR.ARV 0x4, 0x180 ;  /* 0x0106000000007b1d */ /* 0x000fec0000002000 */
[----:B------:R-:W-:Y:S05]  /*32a90*/  BRA `(.L_x_6978) ;  /* 0x0000000c002c7947 */ /* 0x000fea0003800000 */
.L_x_6977:
[----:B01----:R-:W0:Y:S01]  /*32aa0*/  S2R R0, SR_TID.X ;  /* 0x0000000000007919 */ /* 0x003e220000002100 */
[----:B------:R-:W-:Y:S01]  /*32ab0*/  UMOV UR4, 0xffffffff ;  /* 0xffffffff00047882 */ /* 0x000fe20000000000 */
[----:B0-----:R-:W-:-:S04]  /*32ac0*/  LOP3.LUT R8, R0, 0x1f, RZ, 0xc0, !PT ;  /* 0x0000001f00087812 */ /* 0x001fc800078ec0ff */
[----:B------:R-:W-:Y:S01]  /*32ad0*/  ISETP.NE.AND P0, PT, R8, 0x1f, PT ;  /* 0x0000001f0800780c */ /* 0x000fe20003f05270 */
[----:B------:R-:W-:-:S12]  /*32ae0*/  BRA.DIV UR4, `(.L_x_6979) ;  /* 0x0000003604cc7947 */ /* 0x000fd8000b800000 */
[----:B------:R-:W2:Y:S01]  /*32af0*/  LDL.LU R7, [R1] ;  /* 0x0000000001077983 */ /* 0x000ea20000300800 */
[----:B------:R-:W-:-:S03]  /*32b00*/  ULDC UR4, c[0x0][0xc14] ;  /* 0x0003050000047ab9 */ /* 0x000fc60000000800 */
[----:B------:R-:W3:Y:S01]  /*32b10*/  LDL R3, [R1+0xc] ;  /* 0x00000c0001037983 */ /* 0x000ee20000100800 */
[----:B------:R-:W-:Y:S01]  /*32b20*/  ULDC.64 UR6, c[0x0][0x208] ;  /* 0x0000820000067ab9 */ /* 0x000fe20000000a00 */
        /* <DEDUP_REMOVED lines=10> */
[----:B------:R-:W-:Y:S01]  /*32bd0*/  SHFL.IDX PT, R4, R7, 0x1, 0x1f ;  /* 0x00201f0007047f89 */ /* 0x000fe200000e0000 */
        /* <DEDUP_REMOVED lines=19> */
.L_x_7129:
[----:B------:R-:W-:Y:S01]  /*32d10*/  ULDC UR4, c[0x0][0xc10] ;  /* 0x0003040000047ab9 */ /* 0x000fe20000000800 */
[----:B------:R-:W-:Y:S02]  /*32d20*/  IMAD.MOV.U32 R7, RZ, RZ, R5 ;  /* 0x000000ffff077224 */ /* 0x000fe400078e0005 */
[----:B------:R-:W-:-:S04]  /*32d30*/  IMAD.U32 R3, RZ, RZ, UR4 ;  /* 0x00000004ff037e24 */ /* 0x000fc8000f8e00ff */
[----:B-1----:R-:W-:-:S04]  /*32d40*/  IMAD R6, R6, R3, RZ ;  /* 0x0000000306067224 */ /* 0x002fc800078e02ff */
[----:B------:R-:W-:-:S05]  /*32d50*/  IMAD.IADD R4, R4, 0x1, R6 ;  /* 0x0000000104047824 */ /* 0x000fca00078e0206 */
[----:B------:R-:W-:-:S13]  /*32d60*/  ISETP.GT.AND P6, PT, R4, R0, PT ;  /* 0x000000000400720c */ /* 0x000fda0003fc4270 */
[----:B------:R-:W-:Y:S05]  /*32d70*/  @P6 BRA `(.L_x_6980) ;  /* 0x0000000000ac6947 */ /* 0x000fea0003800000 */
.L_x_6985:
[----:B------:R-:W2:Y:S01]  /*32d80*/  LDL.LU R3, [R1+0xc] ;  /* 0x00000c0001037983 */ /* 0x000ea20000300800 */
[----:B------:R-:W1:Y:S01]  /*32d90*/  LDC R2, c[0x0][0xc14] ;  /* 0x00030500ff027b82 */ /* 0x000e620000000800 */
[----:B--2---:R-:W-:-:S05]  /*32da0*/  VIADD R3, R3, 0x1f ;  /* 0x0000001f03037836 */ /* 0x004fca0000000000 */
[----:B-1----:R-:W-:-:S13]  /*32db0*/  ISETP.GE.AND P6, PT, R3, R2, PT ;  /* 0x000000020300720c */ /* 0x002fda0003fc6270 */
[----:B------:R-:W-:Y:S05]  /*32dc0*/  @P6 BRA `(.L_x_6981) ;  /* 0x0000000400f86947 */ /* 0x000fea0003800000 */
[----:B0-----:R-:W0:Y:S01]  /*32dd0*/  S2R R5, SR_TID.X ;  /* 0x0000000000057919 */ /* 0x001e220000002100 */
[----:B------:R-:W-:Y:S01]  /*32de0*/  BSSY B0, `(.L_x_6982) ;  /* 0x000000b000007945 */ /* 0x000fe20003800000 */
[----:B------:R1:W-:Y:S01]  /*32df0*/  STL [R1+0xc], R3 ;  /* 0x00000c0301007387 */ /* 0x0003e20000100800 */
[----:B0-----:R-:W-:-:S05]  /*32e00*/  LOP3.LUT R5, R5, 0x1f, RZ, 0xc0, !PT ;  /* 0x0000001f05057812 */ /* 0x001fca00078ec0ff */
[----:B-1----:R-:W-:-:S05]  /*32e10*/  IMAD.IADD R3, R3, 0x1, R5 ;  /* 0x0000000103037824 */ /* 0x002fca00078e0205 */
[----:B------:R-:W-:Y:S01]  /*32e20*/  ISETP.GE.OR P6, PT, R3, R2, !P0 ;  /* 0x000000020300720c */ /* 0x000fe200047c6670 */
[----:B------:R-:W-:-:S12]  /*32e30*/  IMAD.MOV.U32 R2, RZ, RZ, RZ ;  /* 0x000000ffff027224 */ /* 0x000fd800078e00ff */
[----:B------:R-:W-:Y:S05]  /*32e40*/  @P6 BRA `(.L_x_6983) ;  /* 0x0000000000106947 */ /* 0x000fea0003800000 */
[----:B------:R-:W0:Y:S01]  /*32e50*/  LDC.64 R6, c[0x0][0xc58] ;  /* 0x00031600ff067b82 */ /* 0x000e220000000a00 */
[----:B------:R-:W-:Y:S01]  /*32e60*/  ULDC.64 UR4, c[0x0][0x208] ;  /* 0x0000820000047ab9 */ /* 0x000fe20000000a00 */
[----:B0-----:R-:W-:-:S06]  /*32e70*/  IMAD.WIDE R2, R3, 0x4, R6 ;  /* 0x0000000403027825 */ /* 0x001fcc00078e0206 */
[----:B------:R0:W5:Y:S02]  /*32e80*/  LDG.E R2, desc[UR4][R2.64] ;  /* 0x0000000402027981 */ /* 0x000164000c1e1900 */
.L_x_6983:
[----:B------:R-:W-:Y:S05]  /*32e90*/  BSYNC B0 ;  /* 0x0000000000007941 */ /* 0x000fea0003800000 */
.L_x_6982:
[----:B------:R-:W-:-:S03]  /*32ea0*/  UMOV UR4, 0xffffffff ;  /* 0xffffffff00047882 */ /* 0x000fc60000000000 */
[----:B------:R-:W-:Y:S05]  /*32eb0*/  BRA.DIV UR4, `(.L_x_6984) ;  /* 0x0000003a04207947 */ /* 0x000fea000b800000 */
        /* <DEDUP_REMOVED lines=16> */
.L_x_7137:
[----:B------:R-:W-:Y:S02]  /*32fc0*/  ULDC UR4, c[0x0][0xc10] ;  /* 0x0003040000047ab9 */ /* 0x000fe40000000800 */
[----:B------:R-:W-:-:S04]  /*32fd0*/  IMAD.U32 R3, RZ, RZ, UR4 ;  /* 0x00000004ff037e24 */ /* 0x000fc8000f8e00ff */
[----:B-1----:R-:W-:-:S04]  /*32fe0*/  IMAD R6, R6, R3, RZ ;  /* 0x0000000306067224 */ /* 0x002fc800078e02ff */
[----:B------:R-:W-:-:S05]  /*32ff0*/  IMAD.IADD R4, R6, 0x1, R4 ;  /* 0x0000000106047824 */ /* 0x000fca00078e0204 */
[----:B------:R-:W-:-:S13]  /*33000*/  ISETP.GT.AND P6, PT, R4, R0, PT ;  /* 0x000000000400720c */ /* 0x000fda0003fc4270 */
[----:B------:R-:W-:Y:S05]  /*33010*/  @!P6 BRA `(.L_x_6985) ;  /* 0xfffffffc0058e947 */ /* 0x000fea000383ffff */
[----:B------:R-:W-:-:S07]  /*33020*/  IMAD.MOV.U32 R7, RZ, RZ, R5 ;  /* 0x000000ffff077224 */ /* 0x000fce00078e0005 */
.L_x_6980:
[----:B------:R-:W-:Y:S01]  /*33030*/  IMAD.IADD R9, R4, 0x1, -R6 ;  /* 0x0000000104097824 */ /* 0x000fe200078e0a06 */
[----:B------:R-:W-:-:S03]  /*33040*/  UMOV UR4, 0xffffffff ;  /* 0xffffffff00047882 */ /* 0x000fc60000000000 */
[----:B------:R-:W-:-:S05]  /*33050*/  IMAD R4, R7, R3, R9 ;  /* 0x0000000307047224 */ /* 0x000fca00078e0209 */
[----:B------:R-:W-:Y:S01]  /*33060*/  ISETP.GT.AND P6, PT, R4, R0, PT ;  /* 0x000000000400720c */ /* 0x000fe20003fc4270 */
[----:B------:R-:W-:-:S12]  /*33070*/  BRA.DIV UR4, `(.L_x_6986) ;  /* 0x0000003a04887947 */ /* 0x000fd8000b800000 */
[----:B0-----:R-:W-:-:S04]  /*33080*/  VOTE.ANY R5, PT, !P6 ;  /* 0x0000000000057806 */ /* 0x001fc800070e0100 */
[----:B------:R-:W0:Y:S02]  /*33090*/  POPC R4, R5 ;  /* 0x0000000500047309 */ /* 0x000e240000000000 */
[----:B0-----:R0:W1:Y:S02]  /*330a0*/  SHFL.IDX PT, R8, R2, R4, 0x1f ;  /* 0x00001f0402087589 */ /* 0x00106400000e0000 */
.L_x_7141:
[----:B------:R-:W-:Y:S01]  /*330b0*/  ISETP.NE.AND P0, PT, R5, RZ, PT ;  /* 0x000000ff0500720c */ /* 0x000fe20003f05270 */
[----:B------:R-:W-:-:S12]  /*330c0*/  IMAD.MOV.U32 R6, RZ, RZ, RZ ;  /* 0x000000ffff067224 */ /* 0x000fd800078e00ff */
[----:B------:R-:W-:Y:S05]  /*330d0*/  @!P0 BRA `(.L_x_6987) ;  /* 0x0000000000108947 */ /* 0x000fea0003800000 */
[----:B------:R-:W-:Y:S01]  /*330e0*/  UMOV UR4, 0xffffffff ;  /* 0xffffffff00047882 */ /* 0x000fe20000000000 */
[----:B------:R-:W-:Y:S02]  /*330f0*/  VIADD R12, R4, 0xffffffff ;  /* 0xffffffff040c7836 */ /* 0x000fe40000000000 */
[----:B------:R-:W-:Y:S05]  /*33100*/  BRA.DIV UR4, `(.L_x_6988) ;  /* 0x0000003a04ac7947 */ /* 0x000fea000b800000 */
[----:B------:R2:W3:Y:S02]  /*33110*/  SHFL.IDX PT, R6, R7, R12, 0x1f ;  /* 0x00001f0c07067589 */ /* 0x0004e400000e0000 */
.L_x_6987:
[----:B0-----:R-:W4:Y:S01]  /*33120*/  LDL.LU R2, [R1+0xc] ;  /* 0x00000c0001027983 */ /* 0x001f220000300800 */
[----:B------:R-:W0:Y:S01]  /*33130*/  LDC.64 R10, c[0x0][0xc68] ;  /* 0x00031a00ff0a7b82 */ /* 0x000e220000000a00 */
[----:B------:R-:W-:Y:S01]  /*33140*/  ULDC.64 UR4, c[0x0][0x208] ;  /* 0x0000820000047ab9 */ /* 0x000fe20000000a00 */
[----:B----4-:R-:W-:-:S04]  /*33150*/  IMAD.IADD R2, R4, 0x1, R2 ;  /* 0x0000000104027824 */ /* 0x010fc800078e0202 */
[----:B0-----:R-:W-:Y:S01]  /*33160*/  IMAD.WIDE R4, R2, 0x4, R10 ;  /* 0x0000000402047825 */ /* 0x001fe200078e020a */
[----:B------:R0:W-:Y:S04]  /*33170*/  STL [R1+0xc], R2 ;  /* 0x00000c0201007387 */ /* 0x0001e80000100800 */
[----:B0-----:R-:W1:Y:S01]  /*33180*/  LDG.E R2, desc[UR4][R4.64] ;  /* 0x0000000404027981 */ /* 0x001e62000c1e1900 */
[----:B---3--:R-:W-:-:S05]  /*33190*/  IMAD R9, R6, R3, R9 ;  /* 0x0000000306097224 */ /* 0x008fca00078e0209 */
[----:B------:R0:W-:Y:S01]  /*331a0*/  STL [R1], R9 ;  /* 0x0000000901007387 */ /* 0x0001e20000100800 */
[----:B-1----:R-:W-:-:S05]  /*331b0*/  IMAD R10, R8, R2, RZ ;  /* 0x00000002080a7224 */ /* 0x002fca00078e02ff */
[----:B--2---:R-:W-:-:S04]  /*331c0*/  IABS R7, R10 ;  /* 0x0000000a00077213 */ /* 0x004fc80000000000 */
[----:B------:R-:W1:Y:S08]  /*331d0*/  I2F.RP R4, R7 ;  /* 0x0000000700047306 */ /* 0x000e700000209400 */
[----:B-1----:R-:W1:Y:S02]  /*331e0*/  MUFU.RCP R4, R4 ;  /* 0x0000000400047308 */ /* 0x002e640000001000 */
[----:B-1----:R-:W-:-:S06]  /*331f0*/  VIADD R4, R4, 0xffffffe ;  /* 0x0ffffffe04047836 */ /* 0x002fcc0000000000 */
[----:B------:R-:W1:Y:S02]  /*33200*/  F2I.FTZ.U32.TRUNC.NTZ R5, R4 ;  /* 0x0000000400057305 */ /* 0x000e64000021f000 */
[----:B-1----:R-:W-:-:S04]  /*33210*/  IMAD.MOV R4, RZ, RZ, -R5 ;  /* 0x000000ffff047224 */ /* 0x002fc800078e0a05 */
[----:B------:R-:W-:Y:S02]  /*33220*/  IMAD R6, R4, R7, RZ ;  /* 0x0000000704067224 */ /* 0x000fe400078e02ff */
[----:B------:R-:W-:-:S04]  /*33230*/  IMAD.MOV.U32 R4, RZ, RZ, RZ ;  /* 0x000000ffff047224 */ /* 0x000fc800078e00ff */
[----:B------:R-:W-:-:S04]  /*33240*/  IMAD.HI.U32 R5, R5, R6, R4 ;  /* 0x0000000605057227 */ /* 0x000fc800078e0004 */
[----:B------:R-:W-:Y:S01]  /*33250*/  IMAD.IADD R6, R0, 0x1, -R9 ;  /* 0x0000000100067824 */ /* 0x000fe200078e0a09 */
[----:B0-----:R-:W-:-:S04]  /*33260*/  IABS R9, R10 ;  /* 0x0000000a00097213 */ /* 0x001fc80000000000 */
        /* <DEDUP_REMOVED lines=23> */
[----:B------:R0:W1:Y:S02]  /*333e0*/  F2I.FTZ.U32.TRUNC.NTZ R3, R2 ;  /* 0x0000000200037305 */ /* 0x000064000021f000 */
[----:B0-----:R-:W-:Y:S02]  /*333f0*/  IMAD.MOV.U32 R2, RZ, RZ, RZ ;  /* 0x000000ffff027224 */ /* 0x001fe400078e00ff */
[----:B-1----:R-:W-:-:S04]  /*33400*/  IMAD.MOV R0, RZ, RZ, -R3 ;  /* 0x000000ffff007224 */ /* 0x002fc800078e0a03 */
[----:B------:R-:W-:-:S04]  /*33410*/  IMAD R0, R0, R5, RZ ;  /* 0x0000000500007224 */ /* 0x000fc800078e02ff */
[----:B------:R-:W-:Y:S01]  /*33420*/  IMAD.HI.U32 R9, R3, R0, R2 ;  /* 0x0000000003097227 */ /* 0x000fe200078e0002 */
        /* <DEDUP_REMOVED lines=24> */
.L_x_6981:
[----:B------:R-:W-:Y:S01]  /*335b0*/  UMOV UR4, URZ ;  /* 0x0000003f00047c82 */ /* 0x000fe20008000000 */
[----:B------:R-:W-:Y:S01]  /*335c0*/  ULDC UR6, c[0x0][0xc14] ;  /* 0x0003050000067ab9 */ /* 0x000fe20000000800 */
[----:B------:R-:W-:Y:S01]  /*335d0*/  UMOV UR5, URZ ;  /* 0x0000003f00057c82 */ /* 0x000fe20008000000 */
[----:B------:R1:W-:Y:S01]  /*335e0*/  STL [R1], R0 ;  /* 0x0000000001007387 */ /* 0x0003e20000100800 */
[----:B------:R-:W-:Y:S02]  /*335f0*/  IMAD.U32 R3, RZ, RZ, UR4 ;  /* 0x00000004ff037e24 */ /* 0x000fe4000f8e00ff */
[----:B------:R-:W-:-:S03]  /*33600*/  IMAD.U32 R2, RZ, RZ, UR5 ;  /* 0x00000005ff027e24 */ /* 0x000fc6000f8e00ff */
[----:B------:R2:W-:Y:S01]  /*33610*/  STL [R1+0x4], R3 ;  /* 0x0000040301007387 */ /* 0x0005e20000100800 */
[----:B-1----:R-:W-:-:S05]  /*33620*/  IMAD.U32 R0, RZ, RZ, UR6 ;  /* 0x00000006ff007e24 */ /* 0x002fca000f8e00ff */
[----:B------:R2:W-:Y:S04]  /*33630*/  STL [R1+0xc], R0 ;  /* 0x00000c0001007387 */ /* 0x0005e80000100800 */
[----:B------:R2:W-:Y:S02]  /*33640*/  STL [R1+0x8], R2 ;  /* 0x0000080201007387 */ /* 0x0005e40000100800 */
.L_x_6989:
[----:B0-2---:R-:W2:Y:S04]  /*33650*/  LDL R2, [R1+0xc] ;  /* 0x00000c0001027983 */ /* 0x005ea80000100800 */
[----:B------:R-:W3:Y:S04]  /*33660*/  LDL R3, [R1+0x8] ;  /* 0x0000080001037983 */ /* 0x000ee80000100800 */
        /* <DEDUP_REMOVED lines=14> */
.L_x_6978:
[----:B01----:R-:W3:Y:S01]  /*33750*/  LDL R0, [R1+0xc] ;  /* 0x00000c0001007983 */ /* 0x003ee20000100800 */
[----:B------:R-:W-:Y:S02]  /*33760*/  ULDC UR4, c[0x0][0xc14] ;  /* 0x0003050000047ab9 */ /* 0x000fe40000000800 */
[----:B---3--:R-:W-:-:S13]  /*33770*/  ISETP.GE.AND P0, PT, R0, UR4, PT ;  /* 0x0000000400007c0c */ /* 0x008fda000bf06270 */
[----:B------:R-:W-:Y:S05]  /*33780*/  @!P0 BRA `(.L_x_6990) ;  /* 0xffffffa000988947 */ /* 0x000fea000383ffff */
[----:B------:R-:W-:Y:S05]  /*33790*/  BSYNC B7 ;  /* 0x0000000000077941 */ /* 0x000fea0003800000 */
.L_x_6877:
        /* <DEDUP_REMOVED lines=12> */
.L_x_7144:
[----:B------:R-:W-:Y:S05]  /*33860*/  BSYNC B0 ;  /* 0x0000000000007941 */ /* 0x000fea0003800000 */
.L_x_6991:
[----:B------:R-:W-:-:S03]  /*33870*/  UMOV UR4, 0xffffffff ;  /* 0xffffffff00047882 */ /* 0x000fc60000000000 */
[----:B------:R-:W-:Y:S05]  /*33880*/  BRA.DIV UR4, `(.L_x_6993) ;  /* 0x0000003604087947 */ /* 0x000fea000b800000 */
[----:B------:R-:W1:Y:S02]  /*33890*/  S2R R2, SR_TID.X ;  /* 0x0000000000027919 */ /* 0x000e640000002100 */
[----:B-1----:R-:W-:-:S04]  /*338a0*/  SHF.R.U32.HI R2, RZ, 0x5, R2 ;  /* 0x00000005ff027819 */ /* 0x002fc80000011602 */
[----:B------:R-:W-:-:S05]  /*338b0*/  LOP3.LUT R2, R2, 0x3, RZ, 0xc0, !PT ;  /* 0x0000000302027812 */ /* 0x000fca00078ec0ff */
[----:B------:R1:W2:Y:S02]  /*338c0*/  SHFL.IDX PT, R14, R2, RZ, 0x1f ;  /* 0x00001fff020e7589 */ /* 0x0002a400000e0000 */
.L_x_7147:
[----:B--2---:R-:W-:-:S13]  /*338d0*/  ISETP.NE.AND P0, PT, R14, RZ, PT ;  /* 0x000000ff0e00720c */ /* 0x004fda0003f05270 */
[----:B------:R-:W-:Y:S05]  /*338e0*/  @P0 BRA `(.L_x_6614) ;  /* 0x0000000000b80947 */ /* 0x000fea0003800000 */
[----:B------:R-:W-:-:S03]  /*338f0*/  UMOV UR4, 0xffffffff ;  /* 0xffffffff00047882 */ /* 0x000fc60000000000 */
[----:B------:R-:W-:Y:S05]  /*33900*/  BRA.DIV UR4, `(.L_x_6994) ;  /* 0x00000036041c7947 */ /* 0x000fea000b800000 */
[----:B------:R-:W-:-:S13]  /*33910*/  ELECT P6, URZ, PT ;  /* 0x00000000003f782f */ /* 0x000fda00038c0000 */
.L_x_7150:
        /* <DEDUP_REMOVED lines=8> */
.L_x_6995:
        /* <DEDUP_REMOVED lines=14> */
.L_x_7151:
[----:B------:R-:W1:Y:S02]  /*33a80*/  SYNCS.PHASECHK.TRANS64.TRYWAIT P1, [R7+URZ], R2 ;  /* 0x00000002070075a7 */ /* 0x000e64000802017f */
[----:B-1----:R-:W-:Y:S05]  /*33a90*/  @!P1 BRA `(.L_x_6997) ;  /* 0x0000003000ec9947 */ /* 0x002fea0003800000 */
.L_x_7152:
[----:B------:R-:W-:Y:S05]  /*33aa0*/  @!P0 BRA `(.L_x_6998) ;  /* 0x0000000000048947 */ /* 0x000fea0003800000 */
[----:B------:R-:W-:Y:S01]  /*33ab0*/  BPT.TRAP 0x1 ;  /* 0x000000040000795c */ /* 0x000fe20000300000 */
.L_x_6998:
[----:B------:R-:W2:Y:S02]  /*33ac0*/  LDL.LU R4, [R1+0x10] ;  /* 0x0000100001047983 */ /* 0x000ea40000300800 */
[----:B--2---:R-:W-:-:S04]  /*33ad0*/  IMAD R4, R4, 0x8, R0 ;  /* 0x0000000804047824 */ /* 0x004fc800078e0200 */
[----:B------:R-:W2:Y:S02]  /*33ae0*/  SYNCS.PHASECHK.TRANS64.TRYWAIT P1, [R4+URZ+0x2e860], R5 ;  /* 0x02e86005040075a7 */ /* 0x000ea4000802017f */
[----:B--2---:R-:W-:Y:S05]  /*33af0*/  @!P1 BRA `(.L_x_6999) ;  /* 0x0000003000e89947 */ /* 0x004fea0003800000 */
.L_x_7153:
[----:B------:R-:W-:Y:S05]  /*33b00*/  @!P0 BRA `(.L_x_7000) ;  /* 0x0000000000048947 */ /* 0x000fea0003800000 */
[----:B------:R-:W-:Y:S01]  /*33b10*/  BPT.TRAP 0x1 ;  /* 0x000000040000795c */ /* 0x000fe20000300000 */
.L_x_7000:
[----:B------:R-:W-:-:S04]  /*33b20*/  IMAD R3, R3, 0x8, R0 ;  /* 0x0000000803037824 */ /* 0x000fc800078e0200 */
[----:B------:R-:W3:Y:S02]  /*33b30*/  SYNCS.PHASECHK.TRANS64.TRYWAIT P1, [R3+URZ+0x2e860], R2 ;  /* 0x02e86002030075a7 */ /* 0x000ee4000802017f */
[----:B---3--:R-:W-:Y:S05]  /*33b40*/  @!P1 BRA `(.L_x_7001) ;  /* 0x0000003000e89947 */ /* 0x008fea0003800000 */
.L_x_7154:
[----:B------:R-:W-:Y:S05]  /*33b50*/  @!P0 BRA `(.L_x_7002) ;  /* 0x0000000000048947 */ /* 0x000fea0003800000 */
[----:B------:R-:W-:Y:S01]  /*33b60*/  BPT.TRAP 0x1 ;  /* 0x000000040000795c */ /* 0x000fe20000300000 */
.L_x_7002:
[----:B------:R-:W4:Y:S02]  /*33b70*/  SYNCS.PHASECHK.TRANS64.TRYWAIT P0, [R4+URZ+0x2e880], R5 ;  /* 0x02e88005040075a7 */ /* 0x000f24000800017f */
[----:B----4-:R-:W-:Y:S05]  /*33b80*/  @!P0 BRA `(.L_x_7003) ;  /* 0x0000003000ec8947 */ /* 0x010fea0003800000 */
.L_x_7004:
[----:B------:R0:W0:Y:S02]  /*33b90*/  SYNCS.PHASECHK.TRANS64.TRYWAIT P0, [R3+URZ+0x2e880], R2 ;  /* 0x02e88002030075a7 */ /* 0x000024000800017f */
[----:B0-----:R-:W-:Y:S05]  /*33ba0*/  @!P0 NANOSLEEP.SYNCS 0x989680 ;  /* 0x009896800000895d */ /* 0x001fea0003900000 */
[----:B------:R-:W0:Y:S02]  /*33bb0*/  @!P0 SYNCS.PHASECHK.TRANS64 P0, [R3+URZ+0x2e880], R2 ;  /* 0x02e88002030085a7 */ /* 0x000e24000800007f */
[----:B0-----:R-:W-:Y:S05]  /*33bc0*/  @!P0 BRA `(.L_x_7004) ;  /* 0xfffffffc00f08947 */ /* 0x001fea000383ffff */
.L_x_6614:
[----:B------:R-:W-:Y:S05]  /*33bd0*/  BSYNC B8 ;  /* 0x0000000000087941 */ /* 0x000fea0003800000 */
.L_x_6611:
[----:B------:R-:W-:Y:S05]  /*33be0*/  EXIT ;  /* 0x000000000000794d */ /* 0x000fea0003800000 */
.L_x_6644:
[----:B0-----:R0:W1:Y:S02]  /*33bf0*/  SYNCS.PHASECHK.TRANS64.TRYWAIT P6, [R104+URZ+0x2e890], R125 ;  /* 0x02e8907d680075a7 */ /* 0x00106400080c017f */
[----:B-1----:R-:W-:Y:S05]  /*33c00*/  @!P6 NANOSLEEP.SYNCS 0x989680 ;  /* 0x009896800000e95d */ /* 0x002fea0003900000 */
[----:B------:R-:W1:Y:S02]  /*33c10*/  @!P6 SYNCS.PHASECHK.TRANS64 P6, [R104+URZ+0x2e890], R125 ;  /* 0x02e8907d6800e5a7 */ /* 0x000e6400080c007f */
[----:B-1----:R-:W-:Y:S05]  /*33c20*/  @!P6 BRA `(.L_x_6644) ;  /* 0xfffffffc00f0e947 */ /* 0x002fea000383ffff */
[----:B------:R-:W-:Y:S05]  /*33c30*/  BRA `(.L_x_7005) ;  /* 0xfffffcf400a87947 */ /* 0x000fea000383ffff */
.L_x_6678:
[----:B0-----:R0:W1:Y:S02]  /*33c40*/  SYNCS.PHASECHK.TRANS64.TRYWAIT P3, [R104+URZ+0x2e890], R125 ;  /* 0x02e8907d680075a7 */ /* 0x001064000806017f */
[----:B-1----:R-:W-:Y:S05]  /*33c50*/  @!P3 NANOSLEEP.SYNCS 0x989680 ;  /* 0x009896800000b95d */ /* 0x002fea0003900000 */
[----:B------:R-:W1:Y:S02]  /*33c60*/  @!P3 SYNCS.PHASECHK.TRANS64 P3, [R104+URZ+0x2e890], R125 ;  /* 0x02e8907d6800b5a7 */ /* 0x000e64000806007f */
[----:B-1----:R-:W-:Y:S05]  /*33c70*/  @!P3 BRA `(.L_x_6678) ;  /* 0xfffffffc00f0b947 */ /* 0x002fea000383ffff */
[----:B------:R-:W-:Y:S05]  /*33c80*/  BRA `(.L_x_7006) ;  /* 0xfffffd3800cc7947 */ /* 0x000fea000383ffff */
.L_x_6695:
[----:B0-----:R0:W1:Y:S02]  /*33c90*/  SYNCS.PHASECHK.TRANS64.TRYWAIT P2, [R104+URZ+0x2e890], R125 ;  /* 0x02e8907d680075a7 */ /* 0x001064000804017f */
[----:B-1----:R-:W-:Y:S05]  /*33ca0*/  @!P2 NANOSLEEP.SYNCS 0x989680 ;  /* 0x009896800000a95d */ /* 0x002fea0003900000 */
[----:B------:R-:W1:Y:S02]  /*33cb0*/  @!P2 SYNCS.PHASECHK.TRANS64 P2, [R104+URZ+0x2e890], R125 ;  /* 0x02e8907d6800a5a7 */ /* 0x000e64000804007f */
[----:B-1----:R-:W-:Y:S05]  /*33cc0*/  @!P2 BRA `(.L_x_6695) ;  /* 0xfffffffc00f0a947 */ /* 0x002fea000383ffff */
[----:B------:R-:W-:Y:S05]  /*33cd0*/  BRA `(.L_x_7007) ;  /* 0xfffffd7c00347947 */ /* 0x000fea000383ffff */
.L_x_6705:
[----:B-1----:R1:W2:Y:S02]  /*33ce0*/  SYNCS.PHASECHK.TRANS64.TRYWAIT P3, [R104+URZ+0x2e8b0], R125 ;  /* 0x02e8b07d680075a7 */ /* 0x0022a4000806017f */
[----:B--2---:R-:W-:Y:S05]  /*33cf0*/  @!P3 NANOSLEEP.SYNCS 0x989680 ;  /* 0x009896800000b95d */ /* 0x004fea0003900000 */
[----:B------:R-:W2:Y:S02]  /*33d00*/  @!P3 SYNCS.PHASECHK.TRANS64 P3, [R104+URZ+0x2e8b0], R125 ;  /* 0x02e8b07d6800b5a7 */ /* 0x000ea4000806007f */
[----:B--2---:R-:W-:Y:S05]  /*33d10*/  @!P3 BRA `(.L_x_6705) ;  /* 0xfffffffc00f0b947 */ /* 0x004fea000383ffff */
[----:B------:R-:W-:Y:S05]  /*33d20*/  BRA `(.L_x_7008) ;  /* 0xfffffd84002c7947 */ /* 0x000fea000383ffff */
.L_x_6725:
[----:B------:R-:W-:Y:S01]  /*33d30*/  BSSY B0, `(.L_x_7009) ;  /* 0x0000008000007945 */ /* 0x000fe20003800000 */
[----:B------:R-:W-:Y:S02]  /*33d40*/  IMAD.MOV.U32 R13, RZ, RZ, R24 ;  /* 0x000000ffff0d7224 */ /* 0x000fe400078e0018 */
[----:B------:R-:W-:Y:S02]  /*33d50*/  IMAD.MOV.U32 R12, RZ, RZ, RZ ;  /* 0x000000ffff0c7224 */ /* 0x000fe400078e00ff */
[----:B------:R-:W-:Y:S02]  /*33d60*/  IMAD.MOV.U32 R11, RZ, RZ, 0x1f ;  /* 0x0000001fff0b7424 */ /* 0x000fe400078e00ff */
[----:B------:R-:W-:-:S07]  /*33d70*/  IMAD.MOV.U32 R15, RZ, RZ, -0x1 ;  /* 0xffffffffff0f7424 */ /* 0x000fce00078e00ff */
[----:B------:R-:W-:Y:S05]  /*33d80*/  WARPSYNC.COLLECTIVE R15, `(.L_x_7010) ;  /* 0x000000000f087348 */ /* 0x000fea0003c00000 */
[----:B------:R0:W1:Y:S02]  /*33d90*/  SHFL.IDX P6, R14, R13, R12, R11 ;  /* 0x0000000c0d0e7389 */ /* 0x00006400000c000b */
[----:B01----:R-:W-:Y:S01]  /*33da0*/  ENDCOLLECTIVE ;  /* 0x000000000000791b */ /* 0x003fe20003800000 */
.L_x_7010:
[----:B------:R-:W-:Y:S05]  /*33db0*/  BSYNC B0 ;  /* 0x0000000000007941 */ /* 0x000fea0003800000 */
.L_x_7009:
[----:B------:R1:W-:Y:S01]  /*33dc0*/  STL [R1+0x40], R14 ;  /* 0x0000400e01007387 */ /* 0x0003e20000100800 */
[----:B------:R-:W-:Y:S05]  /*33dd0*/  BRA `(.L_x_7011) ;  /* 0xfffffd9400f47947 */ /* 0x000fea000383ffff */
.L_x_6741:
[----:B------:R-:W-:Y:S01]  /*33de0*/  BSSY B1, `(.L_x_7012) ;  /* 0x0000008000017945 */ /* 0x000fe20003800000 */
[----:B------:R-:W-:Y:S02]  /*33df0*/  IMAD.MOV.U32 R13, RZ, RZ, R5 ;  /* 0x000000ffff0d7224 */ /* 0x000fe400078e0005 */
[----:B------:R-:W-:Y:S02]  /*33e00*/  IMAD.MOV.U32 R12, RZ, RZ, RZ ;  /* 0x000000ffff0c7224 */ /* 0x000fe400078e00ff */
[----:B------:R-:W-:Y:S02]  /*33e10*/  IMAD.MOV.U32 R11, RZ, RZ, 0x1c1f ;  /* 0x00001c1fff0b7424 */ /* 0x000fe400078e00ff */
[----:B01----:R-:W-:-:S07]  /*33e20*/  IMAD.MOV.U32 R15, RZ, RZ, -0x1 ;  /* 0xffffffffff0f7424 */ /* 0x003fce00078e00ff */
[----:B-----5:R-:W-:Y:S05]  /*33e30*/  WARPSYNC.COLLECTIVE R15, `(.L_x_7013) ;  /* 0x000000000f087348 */ /* 0x020fea0003c00000 */
[----:B------:R0:W1:Y:S02]  /*33e40*/  SHFL.IDX P6, R14, R13, R12, R11 ;  /* 0x0000000c0d0e7389 */ /* 0x00006400000c000b */
[----:B01---5:R-:W-:Y:S01]  /*33e50*/  ENDCOLLECTIVE ;  /* 0x000000000000791b */ /* 0x023fe20003800000 */
.L_x_7013:
[----:B------:R-:W-:Y:S05]  /*33e60*/  BSYNC B1 ;  /* 0x0000000000017941 */ /* 0x000fea0003800000 */
.L_x_7012:
[----:B------:R-:W-:Y:S05]  /*33e70*/  BRA `(.L_x_7014) ;  /* 0xfffffda400287947 */ /* 0x000fea000383ffff */
.L_x_6742:
        /* <DEDUP_REMOVED lines=8> */
.L_x_7016:
[----:B------:R-:W-:Y:S05]  /*33f00*/  BSYNC B1 ;  /* 0x0000000000017941 */ /* 0x000fea0003800000 */
.L_x_7015:
[----:B------:R-:W-:Y:S05]  /*33f10*/  BRA `(.L_x_7017) ;  /* 0xfffffda400087947 */ /* 0x000fea000383ffff */
.L_x_6743:
        /* <DEDUP_REMOVED lines=8> */
.L_x_7019:
[----:B------:R-:W-:Y:S05]  /*33fa0*/  BSYNC B1 ;  /* 0x0000000000017941 */ /* 0x000fea0003800000 */
.L_x_7018:
[----:B------:R-:W-:Y:S05]  /*33fb0*/  BRA `(.L_x_7020) ;  /* 0xfffffda000e87947 */ /* 0x000fea000383ffff */
.L_x_6744:
        /* <DEDUP_REMOVED lines=8> */
.L_x_7022:
[----:B------:R-:W-:Y:S05]  /*34040*/  BSYNC B1 ;  /* 0x0000000000017941 */ /* 0x000fea0003800000 */
.L_x_7021:
[----:B------:R-:W-:Y:S05]  /*34050*/  BRA `(.L_x_7023) ;  /* 0xfffffda000c87947 */ /* 0x000fea000383ffff */
.L_x_6745:
[----:B------:R-:W-:Y:S01]  /*34060*/  BSSY B1, `(.L_x_7024) ;  /* 0x0000008000017945 */ /* 0x000fe20003800000 */
[----:B------:R-:W-:Y:S02]  /*34070*/  IMAD.MOV.U32 R13, RZ, RZ, R5 ;  /* 0x000000ffff0d7224 */ /* 0x000fe400078e0005 */
[----:B------:R-:W-:Y:S02]  /*34080*/  IMAD.MOV.U32 R12, RZ, RZ, 0x1 ;  /* 0x00000001ff0c7424 */ /* 0x000fe400078e00ff */
[----:B------:R-:W-:Y:S02]  /*34090*/  IMAD.MOV.U32 R11, RZ, RZ, 0x1c1f ;  /* 0x00001c1fff0b7424 */ /* 0x000fe400078e00ff */
[----:B01----:R-:W-:-:S07]  /*340a0*/  IMAD.MOV.U32 R15, RZ, RZ, -0x1 ;  /* 0xffffffffff0f7424 */ /* 0x003fce00078e00ff */
[----:B-----5:R-:W-:Y:S05]  /*340b0*/  WARPSYNC.COLLECTIVE R15, `(.L_x_7025) ;  /* 0x000000000f087348 */ /* 0x020fea0003c00000 */
[----:B------:R0:W1:Y:S02]  /*340c0*/  SHFL.IDX P6, R14, R13, R12, R11 ;  /* 0x0000000c0d0e7389 */ /* 0x00006400000c000b */
[----:B01---5:R-:W-:Y:S01]  /*340d0*/  ENDCOLLECTIVE ;  /* 0x000000000000791b */ /* 0x023fe20003800000 */
.L_x_7025:
[----:B------:R-:W-:Y:S05]  /*340e0*/  BSYNC B1 ;  /* 0x0000000000017941 */ /* 0x000fea0003800000 */
.L_x_7024:
[----:B------:R-:W-:Y:S05]  /*340f0*/  BRA `(.L_x_7026) ;  /* 0xfffffda000a87947 */ /* 0x000fea000383ffff */
.L_x_6746:
        /* <DEDUP_REMOVED lines=8> */
.L_x_7028:
[----:B------:R-:W-:Y:S05]  /*34180*/  BSYNC B1 ;  /* 0x0000000000017941 */ /* 0x000fea0003800000 */
.L_x_7027:
[----:B------:R-:W-:Y:S05]  /*34190*/  BRA `(.L_x_7029) ;  /* 0xfffffda000887947 */ /* 0x000fea000383ffff */
.L_x_6747:
        /* <DEDUP_REMOVED lines=8> */
.L_x_7031:
[----:B------:R-:W-:Y:S05]  /*34220*/  BSYNC B1 ;  /* 0x0000000000017941 */ /* 0x000fea0003800000 */
.L_x_7030:
[----:B------:R-:W-:Y:S05]  /*34230*/  BRA `(.L_x_7032) ;  /* 0xfffffda000687947 */ /* 0x000fea000383ffff */
.L_x_6748:
        /* <DEDUP_REMOVED lines=8> */
.L_x_7034:
[----:B------:R-:W-:Y:S05]  /*342c0*/  BSYNC B1 ;  /* 0x0000000000017941 */ /* 0x000fea0003800000 */
.L_x_7033:
[----:B------:R-:W-:Y:S05]  /*342d0*/  BRA `(.L_x_7035) ;  /* 0xfffffda000487947 */ /* 0x000fea000383ffff */
.L_x_6750:
[----:B--2---:R2:W3:Y:S02]  /*342e0*/  SYNCS.PHASECHK.TRANS64.TRYWAIT P2, [R18+URZ+0x2e800], R5 ;  /* 0x02e80005120075a7 */ /* 0x0044e4000804017f */
[----:B---3--:R-:W-:Y:S05]  /*342f0*/  @!P2 NANOSLEEP.SYNCS 0x989680 ;  /* 0x009896800000a95d */ /* 0x008fea0003900000 */
[----:B------:R-:W3:Y:S02]  /*34300*/  @!P2 SYNCS.PHASECHK.TRANS64 P2, [R18+URZ+0x2e800], R5 ;  /* 0x02e800051200a5a7 */ /* 0x000ee4000804007f */
[----:B---3--:R-:W-:Y:S05]  /*34310*/  @!P2 BRA `(.L_x_6750) ;  /* 0xfffffffc00f0a947 */ /* 0x008fea000383ffff */
[----:B------:R-:W-:Y:S05]  /*34320*/  BRA `(.L_x_7036) ;  /* 0xfffffda000847947 */ /* 0x000fea000383ffff */
.L_x_6758:
        /* <DEDUP_REMOVED lines=8> */
.L_x_7038:
[----:B------:R-:W-:Y:S05]  /*343b0*/  BSYNC B1 ;  /* 0x0000000000017941 */ /* 0x000fea0003800000 */
.L_x_7037:
[----:B------:R-:W-:Y:S05]  /*343c0*/  BRA `(.L_x_7039) ;  /* 0xfffffdc400247947 */ /* 0x000fea000383ffff */
.L_x_6759:
        /* <DEDUP_REMOVED lines=8> */
.L_x_7041:
[----:B------:R-:W-:Y:S05]  /*34450*/  BSYNC B1 ;  /* 0x0000000000017941 */ /* 0x000fea0003800000 */
.L_x_7040:
[----:B------:R-:W-:Y:S05]  /*34460*/  BRA `(.L_x_7042) ;  /* 0xfffffdc400047947 */ /* 0x000fea000383ffff */
.L_x_6760:
        /* <DEDUP_REMOVED lines=8> */
.L_x_7044:
[----:B------:R-:W-:Y:S05]  /*344f0*/  BSYNC B1 ;  /* 0x0000000000017941 */ /* 0x000fea0003800000 */
.L_x_7043:
[----:B------:R-:W-:Y:S05]  /*34500*/  BRA `(.L_x_7045) ;  /* 0xfffffdc000e47947 */ /* 0x000fea000383ffff */
.L_x_6761:
        /* <DEDUP_REMOVED lines=8> */
.L_x_7047:
[----:B------:R-:W-:Y:S05]  /*34590*/  BSYNC B1 ;  /* 0x0000000000017941 */ /* 0x000fea0003800000 */
.L_x_7046:
[----:B------:R-:W-:Y:S05]  /*345a0*/  BRA `(.L_x_7048) ;  /* 0xfffffdc000c47947 */ /* 0x000fea000383ffff */
.L_x_6762:
        /* <DEDUP_REMOVED lines=8> */
.L_x_7050:
[----:B------:R-:W-:Y:S05]  /*34630*/  BSYNC B1 ;  /* 0x0000000000017941 */ /* 0x000fea0003800000 */
.L_x_7049:
[----:B------:R-:W-:Y:S05]  /*34640*/  BRA `(.L_x_7051) ;  /* 0xfffffdc000a47947 */ /* 0x000fea000383ffff */
.L_x_6763:
        /* <DEDUP_REMOVED lines=8> */
.L_x_7053:
[----:B------:R-:W-:Y:S05]  /*346d0*/  BSYNC B1 ;  /* 0x0000000000017941 */ /* 0x000fea0003800000 */
.L_x_7052:
[----:B------:R-:W-:Y:S05]  /*346e0*/  BRA `(.L_x_7054) ;  /* 0xfffffdc000847947 */ /* 0x000fea000383ffff */
.L_x_6764:
        /* <DEDUP_REMOVED lines=8> */
.L_x_7056:
[----:B------:R-:W-:Y:S05]  /*34770*/  BSYNC B1 ;  /* 0x0000000000017941 */ /* 0x000fea0003800000 */
.L_x_7055:
[----:B------:R-:W-:Y:S05]  /*34780*/  BRA `(.L_x_7057) ;  /* 0xfffffdc000647947 */ /* 0x000fea000383ffff */
.L_x_6765:
        /* <DEDUP_REMOVED lines=8> */
.L_x_7059:
[----:B------:R-:W-:Y:S05]  /*34810*/  BSYNC B1 ;  /* 0x0000000000017941 */ /* 0x000fea0003800000 */
.L_x_7058:
[----:B------:R-:W-:Y:S05]  /*34820*/  BRA `(.L_x_7060) ;  /* 0xfffffdc000447947 */ /* 0x000fea000383ffff */
.L_x_6767:
[----:B0-----:R0:W1:Y:S02]  /*34830*/  SYNCS.PHASECHK.TRANS64.TRYWAIT P1, [R18+URZ+0x2e800], R3 ;  /* 0x02e80003120075a7 */ /* 0x001064000802017f */
[----:B-1----:R-:W-:Y:S05]  /*34840*/  @!P1 NANOSLEEP.SYNCS 0x989680 ;  /* 0x009896800000995d */ /* 0x002fea0003900000 */
[----:B------:R-:W1:Y:S02]  /*34850*/  @!P1 SYNCS.PHASECHK.TRANS64 P1, [R18+URZ+0x2e800], R3 ;  /* 0x02e80003120095a7 */ /* 0x000e64000802007f */
[----:B-1----:R-:W-:Y:S05]  /*34860*/  @!P1 BRA `(.L_x_6767) ;  /* 0xfffffffc00f09947 */ /* 0x002fea000383ffff */
[----:B------:R-:W-:Y:S05]  /*34870*/  BRA `(.L_x_7061) ;  /* 0xfffffdc000647947 */ /* 0x000fea000383ffff */
.L_x_6773:
[----:B--2---:R2:W3:Y:S02]  /*34880*/  SYNCS.PHASECHK.TRANS64.TRYWAIT P1, [R0+URZ+0x2e830], R5 ;  /* 0x02e83005000075a7 */ /* 0x0044e4000802017f */
[----:B---3--:R-:W-:Y:S05]  /*34890*/  @!P1 NANOSLEEP.SYNCS 0x989680 ;  /* 0x009896800000995d */ /* 0x008fea0003900000 */
[----:B------:R-:W3:Y:S02]  /*348a0*/  @!P1 SYNCS.PHASECHK.TRANS64 P1, [R0+URZ+0x2e830], R5 ;  /* 0x02e83005000095a7 */ /* 0x000ee4000802007f */
[----:B---3--:R-:W-:Y:S05]  /*348b0*/  @!P1 BRA `(.L_x_6773) ;  /* 0xfffffffc00f09947 */ /* 0x008fea000383ffff */
[----:B------:R-:W-:Y:S05]  /*348c0*/  BRA `(.L_x_6772) ;  /* 0xfffffde000dc7947 */ /* 0x000fea000383ffff */
.L_x_6791:
[----:B-1----:R1:W2:Y:S02]  /*348d0*/  SYNCS.PHASECHK.TRANS64.TRYWAIT P3, [R15+URZ+0x2e830], R14 ;  /* 0x02e8300e0f0075a7 */ /* 0x0022a4000806017f */
[----:B--2---:R-:W-:Y:S05]  /*348e0*/  @!P3 NANOSLEEP.SYNCS 0x989680 ;  /* 0x009896800000b95d */ /* 0x004fea0003900000 */
[----:B------:R-:W2:Y:S02]  /*348f0*/  @!P3 SYNCS.PHASECHK.TRANS64 P3, [R15+URZ+0x2e830], R14 ;  /* 0x02e8300e0f00b5a7 */ /* 0x000ea4000806007f */
[----:B--2---:R-:W-:Y:S05]  /*34900*/  @!P3 BRA `(.L_x_6791) ;  /* 0xfffffffc00f0b947 */ /* 0x004fea000383ffff */
[----:B------:R-:W-:Y:S05]  /*34910*/  BRA `(.L_x_6790) ;  /* 0xfffffe3c00347947 */ /* 0x000fea000383ffff */
.L_x_6795:
[----:B-1----:R1:W2:Y:S02]  /*34920*/  SYNCS.PHASECHK.TRANS64.TRYWAIT P2, [R15+URZ+0x2e850], R14 ;  /* 0x02e8500e0f0075a7 */ /* 0x0022a4000804017f */
[----:B--2---:R-:W-:Y:S05]  /*34930*/  @!P2 NANOSLEEP.SYNCS 0x989680 ;  /* 0x009896800000a95d */ /* 0x004fea0003900000 */
[----:B------:R-:W2:Y:S02]  /*34940*/  @!P2 SYNCS.PHASECHK.TRANS64 P2, [R15+URZ+0x2e850], R14 ;  /* 0x02e8500e0f00a5a7 */ /* 0x000ea4000804007f */
[----:B--2---:R-:W-:Y:S05]  /*34950*/  @!P2 BRA `(.L_x_6795) ;  /* 0xfffffffc00f0a947 */ /* 0x004fea000383ffff */
[----:B------:R-:W-:Y:S05]  /*34960*/  BRA `(.L_x_6792) ;  /* 0xfffffe5000547947 */ /* 0x000fea000383ffff */
.L_x_6815:
[----:B---3--:R3:W4:Y:S02]  /*34970*/  SYNCS.PHASECHK.TRANS64.TRYWAIT P3, [R0+URZ+0x2e830], R3 ;  /* 0x02e83003000075a7 */ /* 0x008724000806017f */
[----:B----4-:R-:W-:Y:S05]  /*34980*/  @!P3 NANOSLEEP.SYNCS 0x989680 ;  /* 0x009896800000b95d */ /* 0x010fea0003900000 */
[----:B------:R-:W4:Y:S02]  /*34990*/  @!P3 SYNCS.PHASECHK.TRANS64 P3, [R0+URZ+0x2e830], R3 ;  /* 0x02e830030000b5a7 */ /* 0x000f24000806007f */
[----:B----4-:R-:W-:Y:S05]  /*349a0*/  @!P3 BRA `(.L_x_6815) ;  /* 0xfffffffc00f0b947 */ /* 0x010fea000383ffff */
[----:B------:R-:W-:Y:S05]  /*349b0*/  BRA `(.L_x_6814) ;  /* 0xfffffea400787947 */ /* 0x000fea000383ffff */
.L_x_6819:
[----:B-1----:R1:W2:Y:S02]  /*349c0*/  SYNCS.PHASECHK.TRANS64.TRYWAIT P2, [R3+URZ+0x2e850], R0 ;  /* 0x02e85000030075a7 */ /* 0x0022a4000804017f */
[----:B--2---:R-:W-:Y:S05]  /*349d0*/  @!P2 NANOSLEEP.SYNCS 0x989680 ;  /* 0x009896800000a95d */ /* 0x004fea0003900000 */
[----:B------:R-:W2:Y:S02]  /*349e0*/  @!P2 SYNCS.PHASECHK.TRANS64 P2, [R3+URZ+0x2e850], R0 ;  /* 0x02e850000300a5a7 */ /* 0x000ea4000804007f */
[----:B--2---:R-:W-:Y:S05]  /*349f0*/  @!P2 BRA `(.L_x_6819) ;  /* 0xfffffffc00f0a947 */ /* 0x004fea000383ffff */
[----:B------:R-:W-:Y:S05]  /*34a00*/  BRA `(.L_x_6816) ;  /* 0xfffffeb800887947 */ /* 0x000fea000383ffff */
.L_x_6827:
[----:B--2---:R2:W3:Y:S02]  /*34a10*/  SYNCS.PHASECHK.TRANS64.TRYWAIT P3, [R3+URZ+0x2e830], R0 ;  /* 0x02e83000030075a7 */ /* 0x0044e4000806017f */
[----:B---3--:R-:W-:Y:S05]  /*34a20*/  @!P3 NANOSLEEP.SYNCS 0x989680 ;  /* 0x009896800000b95d */ /* 0x008fea0003900000 */
[----:B------:R-:W3:Y:S02]  /*34a30*/  @!P3 SYNCS.PHASECHK.TRANS64 P3, [R3+URZ+0x2e830], R0 ;  /* 0x02e830000300b5a7 */ /* 0x000ee4000806007f */
[----:B---3--:R-:W-:Y:S05]  /*34a40*/  @!P3 BRA `(.L_x_6827) ;  /* 0xfffffffc00f0b947 */ /* 0x008fea000383ffff */
[----:B------:R-:W-:Y:S05]  /*34a50*/  BRA `(.L_x_6826) ;  /* 0xfffffee4006c7947 */ /* 0x000fea000383ffff */
.L_x_6831:
[----:B-1----:R1:W2:Y:S02]  /*34a60*/  SYNCS.PHASECHK.TRANS64.TRYWAIT P2, [R3+URZ+0x2e850], R0 ;  /* 0x02e85000030075a7 */ /* 0x0022a4000804017f */
[----:B--2---:R-:W-:Y:S05]  /*34a70*/  @!P2 NANOSLEEP.SYNCS 0x989680 ;  /* 0x009896800000a95d */ /* 0x004fea0003900000 */
[----:B------:R-:W2:Y:S02]  /*34a80*/  @!P2 SYNCS.PHASECHK.TRANS64 P2, [R3+URZ+0x2e850], R0 ;  /* 0x02e850000300a5a7 */ /* 0x000ea4000804007f */
[----:B--2---:R-:W-:Y:S05]  /*34a90*/  @!P2 BRA `(.L_x_6831) ;  /* 0xfffffffc00f0a947 */ /* 0x004fea000383ffff */
[----:B------:R-:W-:Y:S05]  /*34aa0*/  BRA `(.L_x_6828) ;  /* 0xfffffef800887947 */ /* 0x000fea000383ffff */
.L_x_6845:
[----:B--2---:R2:W3:Y:S02]  /*34ab0*/  SYNCS.PHASECHK.TRANS64.TRYWAIT P1, [R13+URZ+0x2e850], R4 ;  /* 0x02e850040d0075a7 */ /* 0x0044e4000802017f */
[----:B---3--:R-:W-:Y:S05]  /*34ac0*/  @!P1 NANOSLEEP.SYNCS 0x989680 ;  /* 0x009896800000995d */ /* 0x008fea0003900000 */
[----:B------:R-:W3:Y:S02]  /*34ad0*/  @!P1 SYNCS.PHASECHK.TRANS64 P1, [R13+URZ+0x2e850], R4 ;  /* 0x02e850040d0095a7 */ /* 0x000ee4000802007f */
[----:B---3--:R-:W-:Y:S05]  /*34ae0*/  @!P1 BRA `(.L_x_6845) ;  /* 0xfffffffc00f09947 */ /* 0x008fea000383ffff */
[----:B------:R-:W-:Y:S05]  /*34af0*/  BRA `(.L_x_6844) ;  /* 0xffffff4800e87947 */ /* 0x000fea000383ffff */
.L_x_6849:
[----:B------:R-:W-:Y:S01]  /*34b00*/  IMAD.MOV.U32 R12, RZ, RZ, R0 ;  /* 0x000000ffff0c7224 */ /* 0x000fe200078e0000 */
[----:B------:R-:W-:Y:S01]  /*34b10*/  SEL R5, R36, R37, P0 ;  /* 0x0000002524057207 */ /* 0x000fe20000000000 */
[----:B------:R-:W-:Y:S01]  /*34b20*/  IMAD.MOV.U32 R11, RZ, RZ, 0x1c1f ;  /* 0x00001c1fff0b7424 */ /* 0x000fe200078e00ff */
[----:B------:R-:W-:Y:S01]  /*34b30*/  SEL R7, R37, R36, P0 ;  /* 0x0000002425077207 */ /* 0x000fe20000000000 */
[----:B------:R-:W-:Y:S01]  /*34b40*/  IMAD.MOV.U32 R15, RZ, RZ, -0x1 ;  /* 0xffffffffff0f7424 */ /* 0x000fe200078e00ff */
[----:B------:R-:W-:Y:S02]  /*34b50*/  SEL R9, R33, R32, P0 ;  /* 0x0000002021097207 */ /* 0x000fe40000000000 */
[----:B------:R-:W-:-:S07]  /*34b60*/  SEL R21, R32, R33, P0 ;  /* 0x0000002120157207 */ /* 0x000fce0000000000 */
[----:B0-----:R-:W-:Y:S05]  /*34b70*/  WARPSYNC.COLLECTIVE R15, `(.L_x_7062) ;  /* 0x000000000f087348 */ /* 0x001fea0003c00000 */
[----:B------:R1:W2:Y:S02]  /*34b80*/  SHFL.IDX P6, R14, R13, R12, R11 ;  /* 0x0000000c0d0e7389 */ /* 0x0002a400000c000b */
[----:B012---:R-:W-:Y:S01]  /*34b90*/  ENDCOLLECTIVE ;  /* 0x000000000000791b */ /* 0x007fe20003800000 */
.L_x_7062:
        /* <DEDUP_REMOVED lines=19> */
.L_x_7063:
        /* <DEDUP_REMOVED lines=19> */
.L_x_7064:
        /* <DEDUP_REMOVED lines=8> */
.L_x_7065:
[----:B------:R-:W-:Y:S02]  /*34e80*/  IMAD.MOV.U32 R13, RZ, RZ, R9 ;  /* 0x000000ffff0d7224 */ /* 0x000fe400078e0009 */
[----:B------:R-:W-:Y:S02]  /*34e90*/  IMAD.MOV.U32 R12, RZ, RZ, R0 ;  /* 0x000000ffff0c7224 */ /* 0x000fe400078e0000 */
[----:B------:R-:W-:-:S07]  /*34ea0*/  IMAD.MOV.U32 R7, RZ, RZ, R14 ;  /* 0x000000ffff077224 */ /* 0x000fce00078e000e */
[----:B------:R-:W-:Y:S05]  /*34eb0*/  WARPSYNC.COLLECTIVE R15, `(.L_x_7066) ;  /* 0x000000000f087348 */ /* 0x000fea0003c00000 */
[----:B------:R0:W1:Y:S02]  /*34ec0*/  SHFL.IDX P6, R14, R13, R12, R11 ;  /* 0x0000000c0d0e7389 */ /* 0x00006400000c000b */
[----:B01----:R-:W-:Y:S01]  /*34ed0*/  ENDCOLLECTIVE ;  /* 0x000000000000791b */ /* 0x003fe20003800000 */
.L_x_7066:
        /* <DEDUP_REMOVED lines=8> */
.L_x_7067:
[----:B------:R-:W-:Y:S02]  /*34f60*/  IMAD.MOV.U32 R13, RZ, RZ, R25 ;  /* 0x000000ffff0d7224 */ /* 0x000fe400078e0019 */
[----:B------:R-:W-:Y:S02]  /*34f70*/  IMAD.MOV.U32 R12, RZ, RZ, R0 ;  /* 0x000000ffff0c7224 */ /* 0x000fe400078e0000 */
[----:B------:R-:W-:-:S07]  /*34f80*/  IMAD.MOV.U32 R21, RZ, RZ, R14 ;  /* 0x000000ffff157224 */ /* 0x000fce00078e000e */
[----:B------:R-:W-:Y:S05]  /*34f90*/  WARPSYNC.COLLECTIVE R15, `(.L_x_7068) ;  /* 0x000000000f087348 */ /* 0x000fea0003c00000 */
[----:B------:R0:W1:Y:S02]  /*34fa0*/  SHFL.IDX P6, R14, R13, R12, R11 ;  /* 0x0000000c0d0e7389 */ /* 0x00006400000c000b */
[----:B01----:R-:W-:Y:S01]  /*34fb0*/  ENDCOLLECTIVE ;  /* 0x000000000000791b */ /* 0x003fe20003800000 */
.L_x_7068:
        /* <DEDUP_REMOVED lines=8> */
.L_x_7069:
[----:B------:R-:W-:Y:S02]  /*35040*/  IMAD.MOV.U32 R13, RZ, RZ, R29 ;  /* 0x000000ffff0d7224 */ /* 0x000fe400078e001d */
[----:B------:R-:W-:Y:S02]  /*35050*/  IMAD.MOV.U32 R12, RZ, RZ, R0 ;  /* 0x000000ffff0c7224 */ /* 0x000fe400078e0000 */
[----:B------:R-:W-:-:S07]  /*35060*/  IMAD.MOV.U32 R27, RZ, RZ, R14 ;  /* 0x000000ffff1b7224 */ /* 0x000fce00078e000e */
[----:B------:R-:W-:Y:S05]  /*35070*/  WARPSYNC.COLLECTIVE R15, `(.L_x_7070) ;  /* 0x000000000f087348 */ /* 0x000fea0003c00000 */
[----:B------:R0:W1:Y:S02]  /*35080*/  SHFL.IDX P6, R14, R13, R12, R11 ;  /* 0x0000000c0d0e7389 */ /* 0x00006400000c000b */
[----:B01----:R-:W-:Y:S01]  /*35090*/  ENDCOLLECTIVE ;  /* 0x000000000000791b */ /* 0x003fe20003800000 */
.L_x_7070:
        /* <DEDUP_REMOVED lines=8> */
.L_x_7071:
[----:B------:R-:W-:Y:S02]  /*35120*/  IMAD.MOV.U32 R13, RZ, RZ, R33 ;  /* 0x000000ffff0d7224 */ /* 0x000fe400078e0021 */
[----:B------:R-:W-:Y:S02]  /*35130*/  IMAD.MOV.U32 R12, RZ, RZ, R0 ;  /* 0x000000ffff0c7224 */ /* 0x000fe400078e0000 */
[----:B------:R-:W-:-:S07]  /*35140*/  IMAD.MOV.U32 R31, RZ, RZ, R14 ;  /* 0x000000ffff1f7224 */ /* 0x000fce00078e000e */
[----:B------:R-:W-:Y:S05]  /*35150*/  WARPSYNC.COLLECTIVE R15, `(.L_x_7072) ;  /* 0x000000000f087348 */ /* 0x000fea0003c00000 */
[----:B------:R0:W1:Y:S02]  /*35160*/  SHFL.IDX P6, R14, R13, R12, R11 ;  /* 0x0000000c0d0e7389 */ /* 0x00006400000c000b */
[----:B01----:R-:W-:Y:S01]  /*35170*/  ENDCOLLECTIVE ;  /* 0x000000000000791b */ /* 0x003fe20003800000 */
.L_x_7072:
        /* <DEDUP_REMOVED lines=8> */
.L_x_7073:
[----:B------:R-:W-:Y:S02]  /*35200*/  IMAD.MOV.U32 R13, RZ, RZ, R37 ;  /* 0x000000ffff0d7224 */ /* 0x000fe400078e0025 */
[----:B------:R-:W-:Y:S02]  /*35210*/  IMAD.MOV.U32 R12, RZ, RZ, R0 ;  /* 0x000000ffff0c7224 */ /* 0x000fe400078e0000 */
[----:B------:R-:W-:-:S07]  /*35220*/  IMAD.MOV.U32 R35, RZ, RZ, R14 ;  /* 0x000000ffff237224 */ /* 0x000fce00078e000e */
[----:B------:R-:W-:Y:S05]  /*35230*/  WARPSYNC.COLLECTIVE R15, `(.L_x_7074) ;  /* 0x000000000f087348 */ /* 0x000fea0003c00000 */
[----:B------:R0:W1:Y:S02]  /*35240*/  SHFL.IDX P6, R14, R13, R12, R11 ;  /* 0x0000000c0d0e7389 */ /* 0x00006400000c000b */
[----:B01----:R-:W-:Y:S01]  /*35250*/  ENDCOLLECTIVE ;  /* 0x000000000000791b */ /* 0x003fe20003800000 */
.L_x_7074:
        /* <DEDUP_REMOVED lines=8> */
.L_x_7075:
[----:B------:R-:W-:Y:S02]  /*352e0*/  IMAD.MOV.U32 R13, RZ, RZ, R41 ;  /* 0x000000ffff0d7224 */ /* 0x000fe400078e0029 */
[----:B------:R-:W-:Y:S02]  /*352f0*/  IMAD.MOV.U32 R12, RZ, RZ, R0 ;  /* 0x000000ffff0c7224 */ /* 0x000fe400078e0000 */
[----:B------:R-:W-:-:S07]  /*35300*/  IMAD.MOV.U32 R20, RZ, RZ, R14 ;  /* 0x000000ffff147224 */ /* 0x000fce00078e000e */
[----:B------:R-:W-:Y:S05]  /*35310*/  WARPSYNC.COLLECTIVE R15, `(.L_x_7076) ;  /* 0x000000000f087348 */ /* 0x000fea0003c00000 */
[----:B------:R0:W1:Y:S02]  /*35320*/  SHFL.IDX P6, R14, R13, R12, R11 ;  /* 0x0000000c0d0e7389 */ /* 0x00006400000c000b */
[----:B01----:R-:W-:Y:S01]  /*35330*/  ENDCOLLECTIVE ;  /* 0x000000000000791b */ /* 0x003fe20003800000 */
.L_x_7076:
[----:B------:R-:W-:Y:S02]  /*35340*/  IMAD.MOV.U32 R13, RZ, RZ, R43 ;  /* 0x000000ffff0d7224 */ /* 0x000fe400078e002b */
[----:B------:R-:W-:Y:S02]  /*35350*/  IMAD.MOV.U32 R12, RZ, RZ, R2 ;  /* 0x000000ffff0c7224 */ /* 0x000fe400078e0002 */
[----:B------:R-:W-:-:S07]  /*35360*/  IMAD.MOV.U32 R41, RZ, RZ, R14 ;  /* 0x000000ffff297224 */ /* 0x000fce00078e000e */
[----:B------:R-:W-:Y:S05]  /*35370*/  WARPSYNC.COLLECTIVE R15, `(.L_x_7077) ;  /* 0x000000000f087348 */ /* 0x000fea0003c00000 */
[----:B------:R0:W1:Y:S02]  /*35380*/  SHFL.IDX P6, R14, R13, R12, R11 ;  /* 0x0000000c0d0e7389 */ /* 0x00006400000c000b */
[----:B01----:R-:W-:Y:S01]  /*35390*/  ENDCOLLECTIVE ;  /* 0x000000000000791b */ /* 0x003fe20003800000 */
.L_x_7077:
[----:B------:R-:W-:Y:S02]  /*353a0*/  IMAD.MOV.U32 R13, RZ, RZ, R45 ;  /* 0x000000ffff0d7224 */ /* 0x000fe400078e002d */
[----:B------:R-:W-:Y:S02]  /*353b0*/  IMAD.MOV.U32 R12, RZ, RZ, R0 ;  /* 0x000000ffff0c7224 */ /* 0x000fe400078e0000 */
[----:B------:R-:W-:-:S07]  /*353c0*/  IMAD.MOV.U32 R40, RZ, RZ, R14 ;  /* 0x000000ffff287224 */ /* 0x000fce00078e000e */
[----:B------:R-:W-:Y:S05]  /*353d0*/  WARPSYNC.COLLECTIVE R15, `(.L_x_7078) ;  /* 0x000000000f087348 */ /* 0x000fea0003c00000 */
[----:B------:R0:W1:Y:S02]  /*353e0*/  SHFL.IDX P6, R14, R13, R12, R11 ;  /* 0x0000000c0d0e7389 */ /* 0x00006400000c000b */
[----:B01----:R-:W-:Y:S01]  /*353f0*/  ENDCOLLECTIVE ;  /* 0x000000000000791b */ /* 0x003fe20003800000 */
.L_x_7078:
        /* <DEDUP_REMOVED lines=8> */
.L_x_7079:
[----:B------:R-:W-:Y:S02]  /*35480*/  IMAD.MOV.U32 R13, RZ, RZ, R49 ;  /* 0x000000ffff0d7224 */ /* 0x000fe400078e0031 */
[----:B------:R-:W-:Y:S02]  /*35490*/  IMAD.MOV.U32 R12, RZ, RZ, R0 ;  /* 0x000000ffff0c7224 */ /* 0x000fe400078e0000 */
[----:B------:R-:W-:-:S07]  /*354a0*/  IMAD.MOV.U32 R42, RZ, RZ, R14 ;  /* 0x000000ffff2a7224 */ /* 0x000fce00078e000e */
[----:B------:R-:W-:Y:S05]  /*354b0*/  WARPSYNC.COLLECTIVE R15, `(.L_x_7080) ;  /* 0x000000000f087348 */ /* 0x000fea0003c00000 */
[----:B------:R0:W1:Y:S02]  /*354c0*/  SHFL.IDX P6, R14, R13, R12, R11 ;  /* 0x0000000c0d0e7389 */ /* 0x00006400000c000b */
[----:B01----:R-:W-:Y:S01]  /*354d0*/  ENDCOLLECTIVE ;  /* 0x000000000000791b */ /* 0x003fe20003800000 */
.L_x_7080:
[----:B------:R-:W-:Y:S02]  /*354e0*/  SEL R5, R45, R42, P0 ;  /* 0x0000002a2d057207 */ /* 0x000fe40000000000 */
[----:B------:R-:W-:Y:S01]  /*354f0*/  SEL R7, R42, R45, P0 ;  /* 0x0000002d2a077207 */ /* 0x000fe20000000000 */
[----:B------:R-:W-:Y:S02]  /*35500*/  IMAD.MOV.U32 R45, RZ, RZ, RZ ;  /* 0x000000ffff2d7224 */ /* 0x000fe400078e00ff */
[----:B------:R-:W-:Y:S02]  /*35510*/  IMAD.MOV.U32 R13, RZ, RZ, R51 ;  /* 0x000000ffff0d7224 */ /* 0x000fe400078e0033 */
[----:B------:R-:W-:Y:S02]  /*35520*/  IMAD.MOV.U32 R12, RZ, RZ, R2 ;  /* 0x000000ffff0c7224 */ /* 0x000fe400078e0002 */
[----:B------:R-:W-:-:S07]  /*35530*/  IMAD.MOV.U32 R49, RZ, RZ, R14 ;  /* 0x000000ffff317224 */ /* 0x000fce00078e000e */
[----:B------:R-:W-:Y:S05]  /*35540*/  WARPSYNC.COLLECTIVE R15, `(.L_x_7081) ;  /* 0x000000000f087348 */ /* 0x000fea0003c00000 */
[----:B------:R0:W1:Y:S02]  /*35550*/  SHFL.IDX P6, R14, R13, R12, R11 ;  /* 0x0000000c0d0e7389 */ /* 0x00006400000c000b */
[----:B01----:R-:W-:Y:S01]  /*35560*/  ENDCOLLECTIVE ;  /* 0x000000000000791b */ /* 0x003fe20003800000 */
.L_x_7081:
[----:B------:R-:W-:Y:S02]  /*35570*/  IMAD.MOV.U32 R13, RZ, RZ, R53 ;  /* 0x000000ffff0d7224 */ /* 0x000fe400078e0035 */
[----:B------:R-:W-:Y:S02]  /*35580*/  IMAD.MOV.U32 R12, RZ, RZ, R0 ;  /* 0x000000ffff0c7224 */ /* 0x000fe400078e0000 */
[----:B------:R-:W-:-:S07]  /*35590*/  IMAD.MOV.U32 R44, RZ, RZ, R14 ;  /* 0x000000ffff2c7224 */ /* 0x000fce00078e000e */
[----:B------:R-:W-:Y:S05]  /*355a0*/  WARPSYNC.COLLECTIVE R15, `(.L_x_7082) ;  /* 0x000000000f087348 */ /* 0x000fea0003c00000 */
[----:B------:R0:W1:Y:S02]  /*355b0*/  SHFL.IDX P6, R14, R13, R12, R11 ;  /* 0x0000000c0d0e7389 */ /* 0x00006400000c000b */
[----:B01----:R-:W-:Y:S01]  /*355c0*/  ENDCOLLECTIVE ;  /* 0x000000000000791b */ /* 0x003fe20003800000 */
.L_x_7082:
[----:B------:R-:W-:Y:S01]  /*355d0*/  SEL R9, R49, R44, P0 ;  /* 0x0000002c31097207 */ /* 0x000fe20000000000 */
[----:B------:R-:W-:Y:S02]  /*355e0*/  IMAD.MOV.U32 R13, RZ, RZ, R55 ;  /* 0x000000ffff0d7224 */ /* 0x000fe400078e0037 */
[----:B------:R-:W-:Y:S02]  /*355f0*/  IMAD.MOV.U32 R12, RZ, RZ, R2 ;  /* 0x000000ffff0c7224 */ /* 0x000fe400078e0002 */
[----:B------:R-:W-:-:S07]  /*35600*/  IMAD.MOV.U32 R53, RZ, RZ, R14 ;  /* 0x000000ffff357224 */ /* 0x000fce00078e000e */
[----:B------:R-:W-:Y:S05]  /*35610*/  WARPSYNC.COLLECTIVE R15, `(.L_x_7083) ;  /* 0x000000000f087348 */ /* 0x000fea0003c00000 */
[----:B------:R0:W1:Y:S02]  /*35620*/  SHFL.IDX P6, R14, R13, R12, R11 ;  /* 0x0000000c0d0e7389 */ /* 0x00006400000c000b */
[----:B01----:R-:W-:Y:S01]  /*35630*/  ENDCOLLECTIVE ;  /* 0x000000000000791b */ /* 0x003fe20003800000 */
.L_x_7083:
[----:B------:R-:W-:Y:S02]  /*35640*/  IMAD.MOV.U32 R13, RZ, RZ, R57 ;  /* 0x000000ffff0d7224 */ /* 0x000fe400078e0039 */
[----:B------:R-:W-:Y:S02]  /*35650*/  IMAD.MOV.U32 R12, RZ, RZ, R0 ;  /* 0x000000ffff0c7224 */ /* 0x000fe400078e0000 */
[----:B------:R-:W-:-:S07]  /*35660*/  IMAD.MOV.U32 R46, RZ, RZ, R14 ;  /* 0x000000ffff2e7224 */ /* 0x000fce00078e000e */
[----:B------:R-:W-:Y:S05]  /*35670*/  WARPSYNC.COLLECTIVE R15, `(.L_x_7084) ;  /* 0x000000000f087348 */ /* 0x000fea0003c00000 */
[----:B------:R0:W1:Y:S02]  /*35680*/  SHFL.IDX P6, R14, R13, R12, R11 ;  /* 0x0000000c0d0e7389 */ /* 0x00006400000c000b */
[----:B01----:R-:W-:Y:S01]  /*35690*/  ENDCOLLECTIVE ;  /* 0x000000000000791b */ /* 0x003fe20003800000 */
.L_x_7084:
        /* <DEDUP_REMOVED lines=8> */
.L_x_7085:
[----:B------:R-:W-:Y:S02]  /*35720*/  IMAD.MOV.U32 R13, RZ, RZ, R61 ;  /* 0x000000ffff0d7224 */ /* 0x000fe400078e003d */
[----:B------:R-:W-:Y:S02]  /*35730*/  IMAD.MOV.U32 R12, RZ, RZ, R0 ;  /* 0x000000ffff0c7224 */ /* 0x000fe400078e0000 */
[----:B------:R-:W-:-:S07]  /*35740*/  IMAD.MOV.U32 R48, RZ, RZ, R14 ;  /* 0x000000ffff307224 */ /* 0x000fce00078e000e */
[----:B------:R-:W-:Y:S05]  /*35750*/  WARPSYNC.COLLECTIVE R15, `(.L_x_7086) ;  /* 0x000000000f087348 */ /* 0x000fea0003c00000 */
[----:B------:R0:W1:Y:S02]  /*35760*/  SHFL.IDX P6, R14, R13, R12, R11 ;  /* 0x0000000c0d0e7389 */ /* 0x00006400000c000b */
[----:B01----:R-:W-:Y:S01]  /*35770*/  ENDCOLLECTIVE ;  /* 0x000000000000791b */ /* 0x003fe20003800000 */
.L_x_7086:
        /* <DEDUP_REMOVED lines=8> */
.L_x_7087:
[----:B------:R-:W-:Y:S02]  /*35800*/  IMAD.MOV.U32 R13, RZ, RZ, R65 ;  /* 0x000000ffff0d7224 */ /* 0x000fe400078e0041 */
[----:B------:R-:W-:Y:S02]  /*35810*/  IMAD.MOV.U32 R12, RZ, RZ, R0 ;  /* 0x000000ffff0c7224 */ /* 0x000fe400078e0000 */
[----:B------:R-:W-:-:S07]  /*35820*/  IMAD.MOV.U32 R50, RZ, RZ, R14 ;  /* 0x000000ffff327224 */ /* 0x000fce00078e000e */
[----:B------:R-:W-:Y:S05]  /*35830*/  WARPSYNC.COLLECTIVE R15, `(.L_x_7088) ;  /* 0x000000000f087348 */ /* 0x000fea0003c00000 */
[----:B------:R0:W1:Y:S02]  /*35840*/  SHFL.IDX P6, R14, R13, R12, R11 ;  /* 0x0000000c0d0e7389 */ /* 0x00006400000c000b */
[----:B01----:R-:W-:Y:S01]  /*35850*/  ENDCOLLECTIVE ;  /* 0x000000000000791b */ /* 0x003fe20003800000 */
.L_x_7088:
        /* <DEDUP_REMOVED lines=8> */
.L_x_7089:
[----:B------:R-:W-:Y:S02]  /*358e0*/  IMAD.MOV.U32 R13, RZ, RZ, R69 ;  /* 0x000000ffff0d7224 */ /* 0x000fe400078e0045 */
[----:B------:R-:W-:Y:S02]  /*358f0*/  IMAD.MOV.U32 R12, RZ, RZ, R0 ;  /* 0x000000ffff0c7224 */ /* 0x000fe400078e0000 */
[----:B------:R-:W-:-:S07]  /*35900*/  IMAD.MOV.U32 R52, RZ, RZ, R14 ;  /* 0x000000ffff347224 */ /* 0x000fce00078e000e */
[----:B------:R-:W-:Y:S05]  /*35910*/  WARPSYNC.COLLECTIVE R15, `(.L_x_7090) ;  /* 0x000000000f087348 */ /* 0x000fea0003c00000 */
[----:B------:R0:W1:Y:S02]  /*35920*/  SHFL.IDX P6, R14, R13, R12, R11 ;  /* 0x0000000c0d0e7389 */ /* 0x00006400000c000b */
[----:B01----:R-:W-:Y:S01]  /*35930*/  ENDCOLLECTIVE ;  /* 0x000000000000791b */ /* 0x003fe20003800000 */
.L_x_7090:
[----:B------:R-:W-:Y:S01]  /*35940*/  SEL R39, R52, R65, P0 ;  /* 0x0000004134277207 */ /* 0x000fe20000000000 */
[----:B------:R-:W-:Y:S02]  /*35950*/  IMAD.MOV.U32 R13, RZ, RZ, R75 ;  /* 0x000000ffff0d7224 */ /* 0x000fe400078e004b */
[----:B------:R-:W-:Y:S02]  /*35960*/  IMAD.MOV.U32 R12, RZ, RZ, R2 ;  /* 0x000000ffff0c7224 */ /* 0x000fe400078e0002 */
[----:B------:R-:W-:-:S07]  /*35970*/  IMAD.MOV.U32 R69, RZ, RZ, R14 ;  /* 0x000000ffff457224 */ /* 0x000fce00078e000e */
[----:B------:R-:W-:Y:S05]  /*35980*/  WARPSYNC.COLLECTIVE R15, `(.L_x_7091) ;  /* 0x000000000f087348 */ /* 0x000fea0003c00000 */
[----:B------:R0:W1:Y:S02]  /*35990*/  SHFL.IDX P6, R14, R13, R12, R11 ;  /* 0x0000000c0d0e7389 */ /* 0x00006400000c000b */
[----:B01----:R-:W-:Y:S01]  /*359a0*/  ENDCOLLECTIVE ;  /* 0x000000000000791b */ /* 0x003fe20003800000 */
.L_x_7091:
[----:B------:R-:W-:Y:S02]  /*359b0*/  IMAD.MOV.U32 R13, RZ, RZ, R77 ;  /* 0x000000ffff0d7224 */ /* 0x000fe400078e004d */
[----:B------:R-:W-:Y:S02]  /*359c0*/  IMAD.MOV.U32 R12, RZ, RZ, R0 ;  /* 0x000000ffff0c7224 */ /* 0x000fe400078e0000 */
[----:B------:R-:W-:-:S07]  /*359d0*/  IMAD.MOV.U32 R54, RZ, RZ, R14 ;  /* 0x000000ffff367224 */ /* 0x000fce00078e000e */
[----:B------:R-:W-:Y:S05]  /*359e0*/  WARPSYNC.COLLECTIVE R15, `(.L_x_7092) ;  /* 0x000000000f087348 */ /* 0x000fea0003c00000 */
[----:B------:R0:W1:Y:S02]  /*359f0*/  SHFL.IDX P6, R14, R13, R12, R11 ;  /* 0x0000000c0d0e7389 */ /* 0x00006400000c000b */
[----:B01----:R-:W-:Y:S01]  /*35a00*/  ENDCOLLECTIVE ;  /* 0x000000000000791b */ /* 0x003fe20003800000 */
.L_x_7092:
[----:B------:R-:W-:Y:S02]  /*35a10*/  IMAD.MOV.U32 R13, RZ, RZ, R79 ;  /* 0x000000ffff0d7224 */ /* 0x000fe400078e004f */
[----:B------:R-:W-:Y:S02]  /*35a20*/  IMAD.MOV.U32 R12, RZ, RZ, R2 ;  /* 0x000000ffff0c7224 */ /* 0x000fe400078e0002 */
[----:B------:R-:W-:-:S07]  /*35a30*/  IMAD.MOV.U32 R77, RZ, RZ, R14 ;  /* 0x000000ffff4d7224 */ /* 0x000fce00078e000e */
[----:B------:R-:W-:Y:S05]  /*35a40*/  WARPSYNC.COLLECTIVE R15, `(.L_x_7093) ;  /* 0x000000000f087348 */ /* 0x000fea0003c00000 */
[----:B------:R0:W1:Y:S02]  /*35a50*/  SHFL.IDX P6, R14, R13, R12, R11 ;  /* 0x0000000c0d0e7389 */ /* 0x00006400000c000b */
[----:B01----:R-:W-:Y:S01]  /*35a60*/  ENDCOLLECTIVE ;  /* 0x000000000000791b */ /* 0x003fe20003800000 */
.L_x_7093:
[----:B------:R-:W-:Y:S02]  /*35a70*/  SEL R12, R37, R20, P0 ;  /* 0x00000014250c7207 */ /* 0x000fe40000000000 */
[----:B------:R-:W-:Y:S02]  /*35a80*/  SEL R11, R44, R49, P0 ;  /* 0x000000312c0b7207 */ /* 0x000fe40000000000 */
[----:B------:R-:W-:Y:S02]  /*35a90*/  SEL R13, R69, R54, P0 ;  /* 0x00000036450d7207 */ /* 0x000fe40000000000 */
[----:B------:R-:W-:Y:S01]  /*35aa0*/  SEL R15, R54, R69, P0 ;  /* 0x00000045360f7207 */ /* 0x000fe20000000000 */
[----:B------:R-:W-:Y:S01]  /*35ab0*/  IMAD.MOV.U32 R60, RZ, RZ, R14 ;  /* 0x000000ffff3c7224 */ /* 0x000fe200078e000e */
[----:B------:R-:W-:Y:S02]  /*35ac0*/  SEL R14, R20, R37, P0 ;  /* 0x00000025140e7207 */ /* 0x000fe40000000000 */
[----:B------:R-:W-:Y:S01]  /*35ad0*/  SEL R37, R65, R52, P0 ;  /* 0x0000003441257207 */ /* 0x000fe20000000000 */
[----:B------:R-:W-:Y:S06]  /*35ae0*/  BRA `(.L_x_7094) ;  /* 0xffffff54004c7947 */ /* 0x000fec000383ffff */
.L_x_6891:
        /* <DEDUP_REMOVED lines=11> */
.L_x_7096:
[----:B------:R-:W-:Y:S05]  /*35ba0*/  BSYNC B1 ;  /* 0x0000000000017941 */ /* 0x000fea0003800000 */
.L_x_7095:
[----:B------:R-:W-:Y:S05]  /*35bb0*/  BRA `(.L_x_7097) ;  /* 0xffffff88004c7947 */ /* 0x000fea000383ffff */
.L_x_6893:
[----:B------:R-:W-:Y:S01]  /*35bc0*/  BSSY B1, `(.L_x_7098) ;  /* 0x0000006000017945 */ /* 0x000fe20003800000 */
[----:B------:R-:W-:-:S07]  /*35bd0*/  IMAD.MOV.U32 R15, RZ, RZ, -0x1 ;  /* 0xffffffffff0f7424 */ /* 0x000fce00078e00ff */
[----:B0-----:R-:W-:Y:S05]  /*35be0*/  WARPSYNC.COLLECTIVE R15, `(.L_x_7099) ;  /* 0x000000000f0c7348 */ /* 0x001fea0003c00000 */
[----:B------:R-:W-:Y:S02]  /*35bf0*/  ELECT P6, UR62, PT ;  /* 0x00000000003e782f */ /* 0x000fe400038c0000 */
[----:B------:R-:W-:Y:S01]  /*35c00*/  MOV R14, UR62 ;  /* 0x0000003e000e7c02 */ /* 0x000fe20008000f00 */
[----:B0-----:R-:W-:Y:S10]  /*35c10*/  ENDCOLLECTIVE ;  /* 0x000000000000791b */ /* 0x001ff40003800000 */
.L_x_7099:
[----:B------:R-:W-:Y:S05]  /*35c20*/  BSYNC B1 ;  /* 0x0000000000017941 */ /* 0x000fea0003800000 */
.L_x_7098:
[----:B------:R-:W-:Y:S05]  /*35c30*/  BRA `(.L_x_6892) ;  /* 0xffffff8800447947 */ /* 0x000fea000383ffff */
.L_x_6895:
[----:B0-----:R0:W1:Y:S02]  /*35c40*/  SYNCS.PHASECHK.TRANS64.TRYWAIT P0, [R11+URZ+0x2e820], R4 ;  /* 0x02e820040b0075a7 */ /* 0x001064000800017f */
[----:B-1----:R-:W-:Y:S05]  /*35c50*/  @!P0 NANOSLEEP.SYNCS 0x989680 ;  /* 0x009896800000895d */ /* 0x002fea0003900000 */
[----:B------:R-:W1:Y:S02]  /*35c60*/  @!P0 SYNCS.PHASECHK.TRANS64 P0, [R11+URZ+0x2e820], R4 ;  /* 0x02e820040b0085a7 */ /* 0x000e64000800007f */
[----:B-1----:R-:W-:Y:S05]  /*35c70*/  @!P0 BRA `(.L_x_6895) ;  /* 0xfffffffc00f08947 */ /* 0x002fea000383ffff */
[----:B------:R-:W-:Y:S05]  /*35c80*/  BRA `(.L_x_7100) ;  /* 0xffffff8800607947 */ /* 0x000fea000383ffff */
.L_x_6899:
[----:B-1----:R1:W2:Y:S02]  /*35c90*/  SYNCS.PHASECHK.TRANS64.TRYWAIT P0, [R7+URZ+0x2e8a0], R9 ;  /* 0x02e8a009070075a7 */ /* 0x0022a4000800017f */
[----:B--2---:R-:W-:Y:S05]  /*35ca0*/  @!P0 NANOSLEEP.SYNCS 0x989680 ;  /* 0x009896800000895d */ /* 0x004fea0003900000 */
[----:B------:R-:W2:Y:S02]  /*35cb0*/  @!P0 SYNCS.PHASECHK.TRANS64 P0, [R7+URZ+0x2e8a0], R9 ;  /* 0x02e8a009070085a7 */ /* 0x000ea4000800007f */
[----:B--2---:R-:W-:Y:S05]  /*35cc0*/  @!P0 BRA `(.L_x_6899) ;  /* 0xfffffffc00f08947 */ /* 0x004fea000383ffff */
[----:B------:R-:W-:Y:S05]  /*35cd0*/  BRA `(.L_x_7101) ;  /* 0xffffff8800807947 */ /* 0x000fea000383ffff */
.L_x_6904:
[----:B0-----:R0:W2:Y:S02]  /*35ce0*/  SYNCS.PHASECHK.TRANS64.TRYWAIT P0, [R7+URZ+0x2e8c0], R9 ;  /* 0x02e8c009070075a7 */ /* 0x0010a4000800017f */
[----:B--2---:R-:W-:Y:S05]  /*35cf0*/  @!P0 NANOSLEEP.SYNCS 0x989680 ;  /* 0x009896800000895d */ /* 0x004fea0003900000 */
[----:B------:R-:W2:Y:S02]  /*35d00*/  @!P0 SYNCS.PHASECHK.TRANS64 P0, [R7+URZ+0x2e8c0], R9 ;  /* 0x02e8c009070085a7 */ /* 0x000ea4000800007f */
[----:B--2---:R-:W-:Y:S05]  /*35d10*/  @!P0 BRA `(.L_x_6904) ;  /* 0xfffffffc00f08947 */ /* 0x004fea000383ffff */
[----:B------:R-:W-:Y:S05]  /*35d20*/  BRA `(.L_x_7102) ;  /* 0xffffff8c00007947 */ /* 0x000fea000383ffff */
.L_x_6911:
[----:B0-----:R0:W1:Y:S02]  /*35d30*/  SYNCS.PHASECHK.TRANS64.TRYWAIT P1, [R5+URZ+0x2e8a0], R6 ;  /* 0x02e8a006050075a7 */ /* 0x001064000802017f */
[----:B-1----:R-:W-:Y:S05]  /*35d40*/  @!P1 NANOSLEEP.SYNCS 0x989680 ;  /* 0x009896800000995d */ /* 0x002fea0003900000 */
[----:B------:R-:W1:Y:S02]  /*35d50*/  @!P1 SYNCS.PHASECHK.TRANS64 P1, [R5+URZ+0x2e8a0], R6 ;  /* 0x02e8a006050095a7 */ /* 0x000e64000802007f */
[----:B-1----:R-:W-:Y:S05]  /*35d60*/  @!P1 BRA `(.L_x_6911) ;  /* 0xfffffffc00f09947 */ /* 0x002fea000383ffff */
[----:B------:R-:W-:Y:S05]  /*35d70*/  BRA `(.L_x_7103) ;  /* 0xffffff8c00d47947 */ /* 0x000fea000383ffff */
.L_x_6916:
[----:B-1----:R1:W2:Y:S02]  /*35d80*/  SYNCS.PHASECHK.TRANS64.TRYWAIT P1, [R5+URZ+0x2e8c0], R6 ;  /* 0x02e8c006050075a7 */ /* 0x0022a4000802017f */
[----:B--2---:R-:W-:Y:S05]  /*35d90*/  @!P1 NANOSLEEP.SYNCS 0x989680 ;  /* 0x009896800000995d */ /* 0x004fea0003900000 */
[----:B------:R-:W2:Y:S02]  /*35da0*/  @!P1 SYNCS.PHASECHK.TRANS64 P1, [R5+URZ+0x2e8c0], R6 ;  /* 0x02e8c006050095a7 */ /* 0x000ea4000802007f */
[----:B--2---:R-:W-:Y:S05]  /*35db0*/  @!P1 BRA `(.L_x_6916) ;  /* 0xfffffffc00f09947 */ /* 0x004fea000383ffff */
[----:B------:R-:W-:Y:S05]  /*35dc0*/  BRA `(.L_x_7104) ;  /* 0xffffff9000507947 */ /* 0x000fea000383ffff */
.L_x_6937:
        /* <DEDUP_REMOVED lines=11> */
.L_x_7106:
[----:B------:R-:W-:Y:S05]  /*35e80*/  BSYNC B0 ;  /* 0x0000000000007941 */ /* 0x000fea0003800000 */
.L_x_7105:
[----:B------:R-:W-:Y:S05]  /*35e90*/  BRA `(.L_x_7107) ;  /* 0xffffffa000507947 */ /* 0x000fea000383ffff */
.L_x_6939:
[----:B------:R-:W-:Y:S01]  /*35ea0*/  BSSY B0, `(.L_x_7108) ;  /* 0x0000006000007945 */ /* 0x000fe20003800000 */
[----:B------:R-:W-:-:S07]  /*35eb0*/  IMAD.MOV.U32 R15, RZ, RZ, -0x1 ;  /* 0xffffffffff0f7424 */ /* 0x000fce00078e00ff */
[----:B01----:R-:W-:Y:S05]  /*35ec0*/  WARPSYNC.COLLECTIVE R15, `(.L_x_7109) ;  /* 0x000000000f0c7348 */ /* 0x003fea0003c00000 */
[----:B------:R-:W-:Y:S02]  /*35ed0*/  ELECT P6, UR62, PT ;  /* 0x00000000003e782f */ /* 0x000fe400038c0000 */
[----:B------:R-:W-:Y:S01]  /*35ee0*/  MOV R14, UR62 ;  /* 0x0000003e000e7c02 */ /* 0x000fe20008000f00 */
[----:B01----:R-:W-:Y:S10]  /*35ef0*/  ENDCOLLECTIVE ;  /* 0x000000000000791b */ /* 0x003ff40003800000 */
.L_x_7109:
[----:B------:R-:W-:Y:S05]  /*35f00*/  BSYNC B0 ;  /* 0x0000000000007941 */ /* 0x000fea0003800000 */
.L_x_7108:
[----:B------:R-:W-:Y:S05]  /*35f10*/  BRA `(.L_x_7110) ;  /* 0xffffffa000487947 */ /* 0x000fea000383ffff */
.L_x_6942:
[----:B0-----:R0:W1:Y:S02]  /*35f20*/  SYNCS.PHASECHK.TRANS64.TRYWAIT P2, [R5+URZ+0x2e880], R7 ;  /* 0x02e88007050075a7 */ /* 0x001064000804017f */
[----:B-1----:R-:W-:Y:S05]  /*35f30*/  @!P2 NANOSLEEP.SYNCS 0x989680 ;  /* 0x009896800000a95d */ /* 0x002fea0003900000 */
[----:B------:R-:W1:Y:S02]  /*35f40*/  @!P2 SYNCS.PHASECHK.TRANS64 P2, [R5+URZ+0x2e880], R7 ;  /* 0x02e880070500a5a7 */ /* 0x000e64000804007f */
[----:B-1----:R-:W-:Y:S05]  /*35f50*/  @!P2 BRA `(.L_x_6942) ;  /* 0xfffffffc00f0a947 */ /* 0x002fea000383ffff */
[----:B------:R-:W-:Y:S05]  /*35f60*/  BRA `(.L_x_7111) ;  /* 0xffffffa000cc7947 */ /* 0x000fea000383ffff */
.L_x_6944:
[----:B-1----:R1:W2:Y:S02]  /*35f70*/  SYNCS.PHASECHK.TRANS64.TRYWAIT P2, [R5+URZ+0x2e840], R7 ;  /* 0x02e84007050075a7 */ /* 0x0022a4000804017f */
[----:B--2---:R-:W-:Y:S05]  /*35f80*/  @!P2 NANOSLEEP.SYNCS 0x989680 ;  /* 0x009896800000a95d */ /* 0x004fea0003900000 */
[----:B------:R-:W2:Y:S02]  /*35f90*/  @!P2 SYNCS.PHASECHK.TRANS64 P2, [R5+URZ+0x2e840], R7 ;  /* 0x02e840070500a5a7 */ /* 0x000ea4000804007f */
[----:B--2---:R-:W-:Y:S05]  /*35fa0*/  @!P2 BRA `(.L_x_6944) ;  /* 0xfffffffc00f0a947 */ /* 0x004fea000383ffff */
[----:B------:R-:W-:Y:S05]  /*35fb0*/  BRA `(.L_x_7112) ;  /* 0xffffffa400307947 */ /* 0x000fea000383ffff */
.L_x_6947:
[----:B0-----:R-:W0:Y:S01]  /*35fc0*/  S2R R5, SR_CgaCtaId ;  /* 0x0000000000057919 */ /* 0x001e220000008800 */
[----:B------:R-:W-:-:S04]  /*35fd0*/  MOV R4, 0x400 ;  /* 0x0000040000047802 */ /* 0x000fc80000000f00 */
[----:B0-----:R-:W-:-:S04]  /*35fe0*/  LEA R4, R5, R4, 0x18 ;  /* 0x0000000405047211 */ /* 0x001fc800078ec0ff */
[----:B------:R0:W2:Y:S03]  /*35ff0*/  SYNCS.PHASECHK.TRANS64.TRYWAIT P0, [R4+URZ+0x2e820], R3 ;  /* 0x02e82003040075a7 */ /* 0x0000a6000800017f */
[----:B--2---:R-:W-:Y:S05]  /*36000*/  @!P0 NANOSLEEP.SYNCS 0x989680 ;  /* 0x009896800000895d */ /* 0x004fea0003900000 */
[----:B------:R-:W2:Y:S02]  /*36010*/  @!P0 SYNCS.PHASECHK.TRANS64 P0, [R4+URZ+0x2e820], R3 ;  /* 0x02e82003040085a7 */ /* 0x000ea4000800007f */
[----:B--2---:R-:W-:Y:S05]  /*36020*/  @!P0 BRA `(.L_x_6947) ;  /* 0xfffffffc00e48947 */ /* 0x004fea000383ffff */
[----:B------:R-:W-:Y:S05]  /*36030*/  BRA `(.L_x_7113) ;  /* 0xffffffa400f47947 */ /* 0x000fea000383ffff */
.L_x_6953:
[----:B-1----:R1:W3:Y:S02]  /*36040*/  SYNCS.PHASECHK.TRANS64.TRYWAIT P0, [R5+URZ+0x2e880], R4 ;  /* 0x02e88004050075a7 */ /* 0x0022e4000800017f */
[----:B---3--:R-:W-:Y:S05]  /*36050*/  @!P0 NANOSLEEP.SYNCS 0x989680 ;  /* 0x009896800000895d */ /* 0x008fea0003900000 */
[----:B------:R-:W3:Y:S02]  /*36060*/  @!P0 SYNCS.PHASECHK.TRANS64 P0, [R5+URZ+0x2e880], R4 ;  /* 0x02e88004050085a7 */ /* 0x000ee4000800007f */
[----:B---3--:R-:W-:Y:S05]  /*36070*/  @!P0 BRA `(.L_x_6953) ;  /* 0xfffffffc00f08947 */ /* 0x008fea000383ffff */
[----:B------:R-:W-:Y:S05]  /*36080*/  BRA `(.L_x_7114) ;  /* 0xffffffa800b47947 */ /* 0x000fea000383ffff */
.L_x_6958:
[----:B--2---:R2:W3:Y:S02]  /*36090*/  SYNCS.PHASECHK.TRANS64.TRYWAIT P0, [R5+URZ+0x2e840], R4 ;  /* 0x02e84004050075a7 */ /* 0x0044e4000800017f */
[----:B---3--:R-:W-:Y:S05]  /*360a0*/  @!P0 NANOSLEEP.SYNCS 0x989680 ;  /* 0x009896800000895d */ /* 0x008fea0003900000 */
[----:B------:R-:W3:Y:S02]  /*360b0*/  @!P0 SYNCS.PHASECHK.TRANS64 P0, [R5+URZ+0x2e840], R4 ;  /* 0x02e84004050085a7 */ /* 0x000ee4000800007f */
[----:B---3--:R-:W-:Y:S05]  /*360c0*/  @!P0 BRA `(.L_x_6958) ;  /* 0xfffffffc00f08947 */ /* 0x008fea000383ffff */
[----:B------:R-:W-:Y:S05]  /*360d0*/  BRA `(.L_x_7115) ;  /* 0xffffffac00407947 */ /* 0x000fea000383ffff */
.L_x_6964:
[----:B---3--:R3:W4:Y:S02]  /*360e0*/  SYNCS.PHASECHK.TRANS64.TRYWAIT P2, [R20+URZ+0x2e870], R3 ;  /* 0x02e87003140075a7 */ /* 0x008724000804017f */
[----:B----4-:R-:W-:Y:S05]  /*360f0*/  @!P2 NANOSLEEP.SYNCS 0x989680 ;  /* 0x009896800000a95d */ /* 0x010fea0003900000 */
[----:B------:R-:W4:Y:S02]  /*36100*/  @!P2 SYNCS.PHASECHK.TRANS64 P2, [R20+URZ+0x2e870], R3 ;  /* 0x02e870031400a5a7 */ /* 0x000f24000804007f */
[----:B----4-:R-:W-:Y:S05]  /*36110*/  @!P2 BRA `(.L_x_6964) ;  /* 0xfffffffc00f0a947 */ /* 0x010fea000383ffff */
[----:B------:R-:W-:Y:S05]  /*36120*/  BRA `(.L_x_7116) ;  /* 0xffffffac00e87947 */ /* 0x000fea000383ffff */
.L_x_6966:
[----:B---3--:R3:W4:Y:S02]  /*36130*/  SYNCS.PHASECHK.TRANS64.TRYWAIT P2, [R20+URZ+0x2e860], R4 ;  /* 0x02e86004140075a7 */ /* 0x008724000804017f */
[----:B----4-:R-:W-:Y:S05]  /*36140*/  @!P2 NANOSLEEP.SYNCS 0x989680 ;  /* 0x009896800000a95d */ /* 0x010fea0003900000 */
[----:B------:R-:W4:Y:S02]  /*36150*/  @!P2 SYNCS.PHASECHK.TRANS64 P2, [R20+URZ+0x2e860], R4 ;  /* 0x02e860041400a5a7 */ /* 0x000f24000804007f */
[----:B----4-:R-:W-:Y:S05]  /*36160*/  @!P2 BRA `(.L_x_6966) ;  /* 0xfffffffc00f0a947 */ /* 0x010fea000383ffff */
[----:B------:R-:W-:Y:S05]  /*36170*/  BRA `(.L_x_7117) ;  /* 0xffffffac00f07947 */ /* 0x000fea000383ffff */
.L_x_6973:
[----:B0-----:R0:W2:Y:S02]  /*36180*/  SYNCS.PHASECHK.TRANS64.TRYWAIT P0, [R0+URZ+0x2e870], R2 ;  /* 0x02e87002000075a7 */ /* 0x0010a4000800017f */
[----:B--2---:R-:W-:Y:S05]  /*36190*/  @!P0 NANOSLEEP.SYNCS 0x989680 ;  /* 0x009896800000895d */ /* 0x004fea0003900000 */
[----:B------:R-:W2:Y:S02]  /*361a0*/  @!P0 SYNCS.PHASECHK.TRANS64 P0, [R0+URZ+0x2e870], R2 ;  /* 0x02e87002000085a7 */ /* 0x000ea4000800007f */
[----:B--2---:R-:W-:Y:S05]  /*361b0*/  @!P0 BRA `(.L_x_6973) ;  /* 0xfffffffc00f08947 */ /* 0x004fea000383ffff */
[----:B------:R-:W-:Y:S05]  /*361c0*/  BRA `(.L_x_7118) ;  /* 0xffffffbc00207947 */ /* 0x000fea000383ffff */
.L_x_6975:
[----:B0-----:R0:W2:Y:S02]  /*361d0*/  SYNCS.PHASECHK.TRANS64.TRYWAIT P0, [R0+URZ+0x2e860], R2 ;  /* 0x02e86002000075a7 */ /* 0x0010a4000800017f */
[----:B--2---:R-:W-:Y:S05]  /*361e0*/  @!P0 NANOSLEEP.SYNCS 0x989680 ;  /* 0x009896800000895d */ /* 0x004fea0003900000 */
[----:B------:R-:W2:Y:S02]  /*361f0*/  @!P0 SYNCS.PHASECHK.TRANS64 P0, [R0+URZ+0x2e860], R2 ;  /* 0x02e86002000085a7 */ /* 0x000ea4000800007f */
[----:B--2---:R-:W-:Y:S05]  /*36200*/  @!P0 BRA `(.L_x_6975) ;  /* 0xfffffffc00f08947 */ /* 0x004fea000383ffff */
[----:B------:R-:W-:Y:S05]  /*36210*/  BRA `(.L_x_7119) ;  /* 0xffffffbc00287947 */ /* 0x000fea000383ffff */
.L_x_6979:
        /* <DEDUP_REMOVED lines=9> */
.L_x_7121:
[----:B------:R-:W-:Y:S05]  /*362b0*/  BSYNC B0 ;  /* 0x0000000000007941 */ /* 0x000fea0003800000 */
.L_x_7120:
        /* <DEDUP_REMOVED lines=9> */
.L_x_7122:
[----:B------:R-:W-:Y:S01]  /*36350*/  ULDC UR4, c[0x0][0xc14] ;  /* 0x0003050000047ab9 */ /* 0x000fe20000000800 */
[----:B------:R-:W-:Y:S01]  /*36360*/  ULDC.64 UR6, c[0x0][0x208] ;  /* 0x0000820000067ab9 */ /* 0x000fe20000000a00 */
        /* <DEDUP_REMOVED lines=18> */
.L_x_7123:
        /* <DEDUP_REMOVED lines=8> */
.L_x_7124:
        /* <DEDUP_REMOVED lines=8> */
.L_x_7125:
        /* <DEDUP_REMOVED lines=8> */
.L_x_7126:
        /* <DEDUP_REMOVED lines=8> */
.L_x_7127:
        /* <DEDUP_REMOVED lines=9> */
.L_x_7128:
[----:B------:R-:W-:Y:S01]  /*36720*/  IMAD.MOV.U32 R6, RZ, RZ, R14 ;  /* 0x000000ffff067224 */ /* 0x000fe200078e000e */
[----:B------:R-:W-:Y:S06]  /*36730*/  BRA `(.L_x_7129) ;  /* 0xffffffc400747947 */ /* 0x000fec000383ffff */
.L_x_6984:
        /* <DEDUP_REMOVED lines=8> */
.L_x_7131:
[----:B------:R-:W-:Y:S05]  /*367c0*/  BSYNC B0 ;  /* 0x0000000000007941 */ /* 0x000fea0003800000 */
.L_x_7130:
        /* <DEDUP_REMOVED lines=10> */
.L_x_7132:
        /* <DEDUP_REMOVED lines=8> */
.L_x_7133:
        /* <DEDUP_REMOVED lines=8> */
.L_x_7134:
        /* <DEDUP_REMOVED lines=8> */
.L_x_7135:
        /* <DEDUP_REMOVED lines=9> */
.L_x_7136:
[----:B------:R-:W-:Y:S01]  /*36a80*/  IMAD.MOV.U32 R6, RZ, RZ, R14 ;  /* 0x000000ffff067224 */ /* 0x000fe200078e000e */
[----:B------:R-:W-:Y:S06]  /*36a90*/  BRA `(.L_x_7137) ;  /* 0xffffffc400487947 */ /* 0x000fec000383ffff */
.L_x_6986:
[----:B------:R-:W-:Y:S01]  /*36aa0*/  BSSY B0, `(.L_x_7138) ;  /* 0x0000006000007945 */ /* 0x000fe20003800000 */
[----:B------:R-:W-:Y:S01]  /*36ab0*/  PLOP3.LUT P6, PT, P6, PT, PT, 0x8, 0x0 ;  /* 0x000000000000781c */ /* 0x000fe200037ce170 */
[----:B------:R-:W-:-:S12]  /*36ac0*/  IMAD.MOV.U32 R15, RZ, RZ, -0x1 ;  /* 0xffffffffff0f7424 */ /* 0x000fd800078e00ff */
[----:B0-----:R-:W-:Y:S05]  /*36ad0*/  WARPSYNC.COLLECTIVE R15, `(.L_x_7139) ;  /* 0x000000000f087348 */ /* 0x001fea0003c00000 */
[----:B------:R-:W-:Y:S01]  /*36ae0*/  VOTE.ANY R14, PT, P6 ;  /* 0x00000000000e7806 */ /* 0x000fe200030e0100 */
[----:B0-----:R-:W-:Y:S06]  /*36af0*/  ENDCOLLECTIVE ;  /* 0x000000000000791b */ /* 0x001fec0003800000 */
.L_x_7139:
[----:B------:R-:W-:Y:S05]  /*36b00*/  BSYNC B0 ;  /* 0x0000000000007941 */ /* 0x000fea0003800000 */
.L_x_7138:
        /* <DEDUP_REMOVED lines=9> */
.L_x_7140:
[----:B------:R-:W-:Y:S01]  /*36ba0*/  IMAD.MOV.U32 R8, RZ, RZ, R14 ;  /* 0x000000ffff087224 */ /* 0x000fe200078e000e */
[----:B------:R-:W-:Y:S06]  /*36bb0*/  BRA `(.L_x_7141) ;  /* 0xffffffc4003c7947 */ /* 0x000fec000383ffff */
.L_x_6988:
[----:B------:R-:W-:Y:S01]  /*36bc0*/  BSSY B0, `(.L_x_7142) ;  /* 0x0000007000007945 */ /* 0x000fe20003800000 */
[----:B------:R-:W-:Y:S02]  /*36bd0*/  IMAD.MOV.U32 R13, RZ, RZ, R7 ;  /* 0x000000ffff0d7224 */ /* 0x000fe400078e0007 */
[----:B------:R-:W-:Y:S02]  /*36be0*/  IMAD.MOV.U32 R11, RZ, RZ, 0x1f ;  /* 0x0000001fff0b7424 */ /* 0x000fe400078e00ff */
[----:B------:R-:W-:-:S07]  /*36bf0*/  IMAD.MOV.U32 R15, RZ, RZ, -0x1 ;  /* 0xffffffffff0f7424 */ /* 0x000fce00078e00ff */
[----:B01----:R-:W-:Y:S05]  /*36c00*/  WARPSYNC.COLLECTIVE R15, `(.L_x_7143) ;  /* 0x000000000f087348 */ /* 0x003fea0003c00000 */
[----:B------:R2:W3:Y:S02]  /*36c10*/  SHFL.IDX P6, R14, R13, R12, R11 ;  /* 0x0000000c0d0e7389 */ /* 0x0004e400000c000b */
[----:B0123--:R-:W-:Y:S01]  /*36c20*/  ENDCOLLECTIVE ;  /* 0x000000000000791b */ /* 0x00ffe20003800000 */
.L_x_7143:
[----:B------:R-:W-:Y:S05]  /*36c30*/  BSYNC B0 ;  /* 0x0000000000007941 */ /* 0x000fea0003800000 */
.L_x_7142:
[----:B------:R-:W-:Y:S01]  /*36c40*/  IMAD.MOV.U32 R6, RZ, RZ, R14 ;  /* 0x000000ffff067224 */ /* 0x000fe200078e000e */
[----:B------:R-:W-:Y:S06]  /*36c50*/  BRA `(.L_x_6987) ;  /* 0xffffffc400307947 */ /* 0x000fec000383ffff */
.L_x_6992:
[----:B0-----:R0:W1:Y:S02]  /*36c60*/  SYNCS.PHASECHK.TRANS64.TRYWAIT P0, [R0+URZ+0x2e820], R3 ;  /* 0x02e82003000075a7 */ /* 0x001064000800017f */
[----:B-1----:R-:W-:Y:S05]  /*36c70*/  @!P0 NANOSLEEP.SYNCS 0x989680 ;  /* 0x009896800000895d */ /* 0x002fea0003900000 */
[----:B------:R-:W1:Y:S02]  /*36c80*/  @!P0 SYNCS.PHASECHK.TRANS64 P0, [R0+URZ+0x2e820], R3 ;  /* 0x02e82003000085a7 */ /* 0x000e64000800007f */
[----:B-1----:R-:W-:Y:S05]  /*36c90*/  @!P0 BRA `(.L_x_6992) ;  /* 0xfffffffc00f08947 */ /* 0x002fea000383ffff */
[----:B------:R-:W-:Y:S05]  /*36ca0*/  BRA `(.L_x_7144) ;  /* 0xffffffc800ec7947 */ /* 0x000fea000383ffff */
.L_x_6993:
        /* <DEDUP_REMOVED lines=11> */
.L_x_7146:
[----:B------:R-:W-:Y:S05]  /*36d60*/  BSYNC B0 ;  /* 0x0000000000007941 */ /* 0x000fea0003800000 */
.L_x_7145:
[----:B------:R-:W-:Y:S05]  /*36d70*/  BRA `(.L_x_7147) ;  /* 0xffffffc800d47947 */ /* 0x000fea000383ffff */
.L_x_6994:
[----:B------:R-:W-:Y:S01]  /*36d80*/  BSSY B0, `(.L_x_7148) ;  /* 0x0000006000007945 */ /* 0x000fe20003800000 */
[----:B------:R-:W-:-:S07]  /*36d90*/  IMAD.MOV.U32 R15, RZ, RZ, -0x1 ;  /* 0xffffffffff0f7424 */ /* 0x000fce00078e00ff */
[----:B01----:R-:W-:Y:S05]  /*36da0*/  WARPSYNC.COLLECTIVE R15, `(.L_x_7149) ;  /* 0x000000000f0c7348 */ /* 0x003fea0003c00000 */
[----:B------:R-:W-:Y:S02]  /*36db0*/  ELECT P6, UR62, PT ;  /* 0x00000000003e782f */ /* 0x000fe400038c0000 */
[----:B------:R-:W-:Y:S01]  /*36dc0*/  MOV R14, UR62 ;  /* 0x0000003e000e7c02 */ /* 0x000fe20008000f00 */
[----:B01----:R-:W-:Y:S10]  /*36dd0*/  ENDCOLLECTIVE ;  /* 0x000000000000791b */ /* 0x003ff40003800000 */
.L_x_7149:
[----:B------:R-:W-:Y:S05]  /*36de0*/  BSYNC B0 ;  /* 0x0000000000007941 */ /* 0x000fea0003800000 */
.L_x_7148:
[----:B------:R-:W-:Y:S05]  /*36df0*/  BRA `(.L_x_7150) ;  /* 0xffffffc800c87947 */ /* 0x000fea000383ffff */
.L_x_6996:
[----:B0-----:R0:W1:Y:S02]  /*36e00*/  SYNCS.PHASECHK.TRANS64.TRYWAIT P1, [R6+URZ], R5 ;  /* 0x00000005060075a7 */ /* 0x001064000802017f */
[----:B-1----:R-:W-:Y:S05]  /*36e10*/  @!P1 NANOSLEEP.SYNCS 0x989680 ;  /* 0x009896800000995d */ /* 0x002fea0003900000 */
[----:B------:R-:W1:Y:S02]  /*36e20*/  @!P1 SYNCS.PHASECHK.TRANS64 P1, [R6+URZ], R5 ;  /* 0x00000005060095a7 */ /* 0x000e64000802007f */
[----:B-1----:R-:W-:Y:S05]  /*36e30*/  @!P1 BRA `(.L_x_6996) ;  /* 0xfffffffc00f09947 */ /* 0x002fea000383ffff */
[----:B------:R-:W-:Y:S05]  /*36e40*/  BRA `(.L_x_7151) ;  /* 0xffffffcc000c7947 */ /* 0x000fea000383ffff */
.L_x_6997:
[----:B-1----:R1:W2:Y:S02]  /*36e50*/  SYNCS.PHASECHK.TRANS64.TRYWAIT P1, [R7+URZ], R2 ;  /* 0x00000002070075a7 */ /* 0x0022a4000802017f */
[----:B--2---:R-:W-:Y:S05]  /*36e60*/  @!P1 NANOSLEEP.SYNCS 0x989680 ;  /* 0x009896800000995d */ /* 0x004fea0003900000 */
[----:B------:R-:W2:Y:S02]  /*36e70*/  @!P1 SYNCS.PHASECHK.TRANS64 P1, [R7+URZ], R2 ;  /* 0x00000002070095a7 */ /* 0x000ea4000802007f */
[----:B--2---:R-:W-:Y:S05]  /*36e80*/  @!P1 BRA `(.L_x_6997) ;  /* 0xfffffffc00f09947 */ /* 0x004fea000383ffff */
[----:B------:R-:W-:Y:S05]  /*36e90*/  BRA `(.L_x_7152) ;  /* 0xffffffcc00007947 */ /* 0x000fea000383ffff */
.L_x_6999:
[----:B--2---:R2:W3:Y:S02]  /*36ea0*/  SYNCS.PHASECHK.TRANS64.TRYWAIT P1, [R4+URZ+0x2e860], R5 ;  /* 0x02e86005040075a7 */ /* 0x0044e4000802017f */
[----:B---3--:R-:W-:Y:S05]  /*36eb0*/  @!P1 NANOSLEEP.SYNCS 0x989680 ;  /* 0x009896800000995d */ /* 0x008fea0003900000 */
[----:B------:R-:W3:Y:S02]  /*36ec0*/  @!P1 SYNCS.PHASECHK.TRANS64 P1, [R4+URZ+0x2e860], R5 ;  /* 0x02e86005040095a7 */ /* 0x000ee4000802007f */
[----:B---3--:R-:W-:Y:S05]  /*36ed0*/  @!P1 BRA `(.L_x_6999) ;  /* 0xfffffffc00f09947 */ /* 0x008fea000383ffff */
[----:B------:R-:W-:Y:S05]  /*36ee0*/  BRA `(.L_x_7153) ;  /* 0xffffffcc00047947 */ /* 0x000fea000383ffff */
.L_x_7001:
[----:B---3--:R3:W4:Y:S02]  /*36ef0*/  SYNCS.PHASECHK.TRANS64.TRYWAIT P1, [R3+URZ+0x2e860], R2 ;  /* 0x02e86002030075a7 */ /* 0x008724000802017f */
[----:B----4-:R-:W-:Y:S05]  /*36f00*/  @!P1 NANOSLEEP.SYNCS 0x989680 ;  /* 0x009896800000995d */ /* 0x010fea0003900000 */
[----:B------:R-:W4:Y:S02]  /*36f10*/  @!P1 SYNCS.PHASECHK.TRANS64 P1, [R3+URZ+0x2e860], R2 ;  /* 0x02e86002030095a7 */ /* 0x000f24000802007f */
[----:B----4-:R-:W-:Y:S05]  /*36f20*/  @!P1 BRA `(.L_x_7001) ;  /* 0xfffffffc00f09947 */ /* 0x010fea000383ffff */
[----:B------:R-:W-:Y:S05]  /*36f30*/  BRA `(.L_x_7154) ;  /* 0xffffffcc00047947 */ /* 0x000fea000383ffff */
.L_x_7003:
[----:B----4-:R4:W0:Y:S02]  /*36f40*/  SYNCS.PHASECHK.TRANS64.TRYWAIT P0, [R4+URZ+0x2e880], R5 ;  /* 0x02e88005040075a7 */ /* 0x010824000800017f */
[----:B0-----:R-:W-:Y:S05]  /*36f50*/  @!P0 NANOSLEEP.SYNCS 0x989680 ;  /* 0x009896800000895d */ /* 0x001fea0003900000 */
[----:B------:R-:W0:Y:S02]  /*36f60*/  @!P0 SYNCS.PHASECHK.TRANS64 P0, [R4+URZ+0x2e880], R5 ;  /* 0x02e88005040085a7 */ /* 0x000e24000800007f */
[----:B0-----:R-:W-:Y:S05]  /*36f70*/  @!P0 BRA `(.L_x_7003) ;  /* 0xfffffffc00f08947 */ /* 0x001fea000383ffff */
[----:B------:R-:W-:Y:S05]  /*36f80*/  BRA `(.L_x_7004) ;  /* 0xffffffcc00007947 */ /* 0x000fea000383ffff */
.L_x_7155:
        /* <DEDUP_REMOVED lines=15> */
.L_x_12375:


//--------------------- .text._ZN7cutlass13device_kernelIN5flash11enable_sm90INS1_16FlashAttnFwdSm90INS1_25CollectiveMainloopFwdSm90ILi2EN4cute5tupleIJNS5_1CILi1EEES8_S8_EEENS6_IJNS7_ILi128EEENS7_ILi224EEESA_EEELi128ENS_12float_e4m3_tEfNS_4arch4Sm90ELb1ELb0ELb0ELb0ELb0ELb0ELb0ELb1ELb1ELb0ELb0ELb0EEENS1_21CollectiveEpilogueFwdINS6_IJSA_SA_SB_EEES9_NS_10bfloat16_tESF_Li256ELb0ELb0ELb0ELb1EEENS1_30DynamicPersistentTileSchedulerILi256ELi128ELb0ELb0ELb1EEEEEEEEEvNT_6ParamsE --------------------------
	.section	.text._ZN7cutlass13device_kernelIN5flash11enable_sm90INS1_16FlashAttnFwdSm90INS1_25CollectiveMainloopFwdSm90ILi2EN4cute5tupleIJNS5_1CILi1EEES8_S8_EEENS6_IJNS7_ILi128EEENS7_ILi224EEESA_EEELi128ENS_12float_e4m3_tEfNS_4arch4Sm90ELb1ELb0ELb0ELb0ELb0ELb0ELb0ELb1ELb1ELb0ELb0ELb0EEENS1_21CollectiveEpilogueFwdINS6_IJSA_SA_SB_EEES9_NS_10bfloat16_tESF_Li256ELb0ELb0ELb0ELb1EEENS1_30DynamicPersistentTileSchedulerILi256ELi128ELb0ELb0ELb1EEEEEEEEEvNT_6ParamsE,"ax",@progbits
	.align	128
.text._ZN7cutlass13device_kernelIN5flash11enable_sm90INS1_16FlashAttnFwdSm90INS1_25CollectiveMainloopFwdSm90ILi2EN4cute5tupleIJNS5_1CILi1EEES8_S8_EEENS6_IJNS7_ILi128EEENS7_ILi224EEESA_EEELi128ENS_12float_e4m3_tEfNS_4arch4Sm90ELb1ELb0ELb0ELb0ELb0ELb0ELb0ELb1ELb1ELb0ELb0ELb0EEENS1_21CollectiveEpilogueFwdINS6_IJSA_SA_SB_EEES9_NS_10bfloat16_tESF_Li256ELb0ELb0ELb0ELb1EEENS1_30DynamicPersistentTileSchedulerILi256ELi128ELb0ELb0ELb1EEEEEEEEEvNT_6ParamsE:
        .type           _ZN7cutlass13device_kernelIN5flash11enable_sm90INS1_16FlashAttnFwdSm90INS1_25CollectiveMainloopFwdSm90ILi2EN4cute5tupleIJNS5_1CILi1EEES8_S8_EEENS6_IJNS7_ILi128EEENS7_ILi224EEESA_EEELi128ENS_12float_e4m3_tEfNS_4arch4Sm90ELb1ELb0ELb0ELb0ELb0ELb0ELb0ELb1ELb1ELb0ELb0ELb0EEENS1_21CollectiveEpilogueFwdINS6_IJSA_SA_SB_EEES9_NS_10bfloat16_tESF_Li256ELb0ELb0ELb0ELb1EEENS1_30DynamicPersistentTileSchedulerILi256ELi128ELb0ELb0ELb1EEEEEEEEEvNT_6ParamsE,@function
        .size           _ZN7cutlass13device_kernelIN5flash11enable_sm90INS1_16FlashAttnFwdSm90INS1_25CollectiveMainloopFwdSm90ILi2EN4cute5tupleIJNS5_1CILi1EEES8_S8_EEENS6_IJNS7_ILi128EEENS7_ILi224EEESA_EEELi128ENS_12float_e4m3_tEfNS_4arch4Sm90ELb1ELb0ELb0ELb0ELb0ELb0ELb0ELb1ELb1ELb0ELb0ELb0EEENS1_21CollectiveEpilogueFwdINS6_IJSA_SA_SB_EEES9_NS_10bfloat16_tESF_Li256ELb0ELb0ELb0ELb1EEENS1_30DynamicPersistentTileSchedulerILi256ELi128ELb0ELb0ELb1EEEEEEEEEvNT_6ParamsE,(.L_x_12376 - _ZN7cutlass13device_kernelIN5flash11enable_sm90INS1_16FlashAttnFwdSm90INS1_25CollectiveMainloopFwdSm90ILi2EN4cute5tupleIJNS5_1CILi1EEES8_S8_EEENS6_IJNS7_ILi128EEENS7_ILi224EEESA_EEELi128ENS_12float_e4m3_tEfNS_4arch4Sm90ELb1ELb0ELb0ELb0ELb0ELb0ELb0ELb1ELb1ELb0ELb0ELb0EEENS1_21CollectiveEpilogueFwdINS6_IJSA_SA_SB_EEES9_NS_10bfloat16_tESF_Li256ELb0ELb0ELb0ELb1EEENS1_30DynamicPersistentTileSchedulerILi256ELi128ELb0ELb0ELb1EEEEEEEEEvNT_6ParamsE)
        .other          _ZN7cutlass13device_kernelIN5flash11enable_sm90INS1_16FlashAttnFwdSm90INS1_25CollectiveMainloopFwdSm90ILi2EN4cute5tupleIJNS5_1CILi1EEES8_S8_EEENS6_IJNS7_ILi128EEENS7_ILi224EEESA_EEELi128ENS_12float_e4m3_tEfNS_4arch4Sm90ELb1ELb0ELb0ELb0ELb0ELb0ELb0ELb1ELb1ELb0ELb0ELb0EEENS1_21CollectiveEpilogueFwdINS6_IJSA_SA_SB_EEES9_NS_10bfloat16_tESF_Li256ELb0ELb0ELb0ELb1EEENS1_30DynamicPersistentTileSchedulerILi256ELi128ELb0ELb0ELb1EEEEEEEEEvNT_6ParamsE,@"STO_CUDA_ENTRY STV_DEFAULT"
_ZN7cutlass13device_kernelIN5flash11enable_sm90INS1_16FlashAttnFwdSm90INS1_25CollectiveMainloopFwdSm90ILi2EN4cute5tupleIJNS5_1CILi1EEES8_S8_EEENS6_IJNS7_ILi128EEENS7_ILi224EEESA_EEELi128ENS_12float_e4m3_tEfNS_4arch4Sm90ELb1ELb0ELb0ELb0ELb0ELb0ELb0ELb1ELb1ELb0ELb0ELb0EEENS1_21CollectiveEpilogueFwdINS6_IJSA_SA_SB_EEES9_NS_10bfloat16_tESF_Li256ELb0ELb0ELb0ELb1EEENS1_30DynamicPersistentTileSchedulerILi256ELi128ELb0ELb0ELb1EEEEEEEEEvNT_6ParamsE:
        /* <DEDUP_REMOVED lines=23> */
.L_x_7157:
[----:B------:R-:W-:Y:S05]  /*0170*/  BSYNC B0 ;  /* 0x0000000000007941 */ /* 0x000fea0003800000 */
.L_x_7156:
        /* <DEDUP_REMOVED lines=36> */
.L_x_7158:
        /* <DEDUP_REMOVED lines=22> */
.L_x_7159:
        /* <DEDUP_REMOVED lines=18> */
.L_x_7160:
        /* <DEDUP_REMOVED lines=22> */
.L_x_7161:
        /* <DEDUP_REMOVED lines=22> */
.L_x_7162:
        /* <DEDUP_REMOVED lines=8> */
.L_x_7164:
        /* <DEDUP_REMOVED lines=69> */
.L_x_7214:
        /* <DEDUP_REMOVED lines=20> */
.L_x_7165:
[----:B------:R-:W-:Y:S01]  /*0f10*/  ULDC UR6, c[0x0][0xdc4] ;  /* 0x0003710000067ab9 */ /* 0x000fe20000000800 */
[----:B------:R-:W-:Y:S01]  /*0f20*/  UMOV UR39, UR7 ;  /* 0x0000000700277c82 */ /* 0x000fe20008000000 */
[----:B------:R-:W-:-:S11]  /*0f30*/  UISETP.NE.AND UP0, UPT, UR6, 0x1, UPT ;  /* 0x000000010600788c */ /* 0x000fd6000bf05270 */
[----:B------:R-:W-:Y:S02]  /*0f40*/  @UP0 ULDC.64 UR10, c[0x0][0xdc8] ;  /* 0x00037200000a0ab9 */ /* 0x000fe40000000a00 */
[----:B------:R-:W-:-:S04]  /*0f50*/  UIMAD.WIDE.U32 UR4, UR7, UR10, URZ ;  /* 0x0000000a070472a5 */ /* 0x000fc8000f8e003f */
[----:B------:R-:W-:-:S04]  /*0f60*/  @UP0 USHF.R.U32.HI UR39, URZ, UR11, UR5 ;  /* 0x0000000b3f270299 */ /* 0x000fc80008011605 */
[----:B------:R-:W-:-:S12]  /*0f70*/  UIMAD UR4, UR39, UR6, URZ ;  /* 0x00000006270472a4 */ /* 0x000fd8000f8e023f */
.L_x_7166:
        /* <DEDUP_REMOVED lines=55> */
[----:B------:R-:W-:Y:S01]  /*12f0*/  IMAD.MOV.U32 R7, RZ, RZ, 0x3f800000 ;  /* 0x3f800000ff077424 */ /* 0x000fe200078e00ff */
[----:B------:R-:W-:Y:S02]  /*1300*/  @P0 LEA.HI.X R5, R2, R15, R3, 0x2, P3 ;  /* 0x0000000f02050211 */ /* 0x000fe400018f1403 */
[----:B------:R-:W-:Y:S01]  /*1310*/  @P1 LEA.HI.X R9, R6, R25, R0, 0x2, P4 ;  /* 0x0000001906091211 */ /* 0x000fe200020f1400 */
[----:B------:R-:W-:Y:S01]  /*1320*/  IMAD.MOV.U32 R0, RZ, RZ, 0x3f800000 ;  /* 0x3f800000ff007424 */ /* 0x000fe200078e00ff */
[----:B------:R-:W2:Y:S01]  /*1330*/  LDC R2, c[0x0][0x288] ;  /* 0x0000a200ff027b82 */ /* 0x000ea20000000800 */
[----:B------:R-:W3:Y:S04]  /*1340*/  @P0 LDG.E R7, desc[UR46][R4.64] ;  /* 0x0000002e04070981 */ /* 0x000ee8000c1e1900 */
[----:B------:R4:W3:Y:S01]  /*1350*/  @P1 LDG.E R0, desc[UR46][R8.64] ;  /* 0x0000002e08001981 */ /* 0x0008e2000c1e1900 */
[----:B------:R-:W-:Y:S01]  /*1360*/  UISETP.NE.U32.AND UP0, UPT, UR4, URZ, UPT ;  /* 0x0000003f0400728c */ /* 0x000fe2000bf05070 */
[----:B------:R-:W-:Y:S01]  /*1370*/  IMAD.U32 R232, RZ, RZ, UR43 ;  /* 0x0000002bffe87e24 */ /* 0x000fe2000f8e00ff */
[----:B------:R-:W-:Y:S01]  /*1380*/  ULOP3.LUT UR4, URZ, UR39, URZ, 0x33, !UPT ;  /* 0x000000273f047292 */ /* 0x000fe2000f8e333f */
[----:B------:R-:W5:Y:S01]  /*1390*/  @P2 LDC R6, c[0x0][0x42c] ;  /* 0x00010b00ff062b82 */ /* 0x000f620000000800 */
[----:B------:R-:W-:Y:S01]  /*13a0*/  UISETP.NE.AND.EX UP0, UPT, UR5, URZ, UPT, UP0 ;  /* 0x0000003f0500728c */ /* 0x000fe2000bf05300 */
[----:B------:R-:W-:Y:S01]  /*13b0*/  PLOP3.LUT P0, PT, PT, PT, PT, 0x80, 0x0 ;  /* 0x000000000000781c */ /* 0x000fe20003f0f070 */
[----:B------:R-:W-:Y:S01]  /*13c0*/  UIADD3 UR4, UR4, UR6, URZ ;  /* 0x0000000604047290 */ /* 0x000fe2000fffe03f */
[----:B------:R-:W-:Y:S01]  /*13d0*/  IMAD.MOV.U32 R87, RZ, RZ, RZ ;  /* 0x000000ffff577224 */ /* 0x000fe200078e00ff */
[----:B------:R-:W-:Y:S01]  /*13e0*/  ULDC UR5, c[0x0][0x404] ;  /* 0x0001010000057ab9 */ /* 0x000fe20000000800 */
[----:B------:R-:W-:Y:S01]  /*13f0*/  CS2R R10, SRZ ;  /* 0x00000000000a7805 */ /* 0x000fe2000001ff00 */
[----:B------:R-:W-:Y:S01]  /*1400*/  USEL UR5, UR5, 0x1, UP0 ;  /* 0x0000000105057887 */ /* 0x000fe20008000000 */
[----:B----4-:R-:W4:Y:S01]  /*1410*/  @P2 LDC R9, c[0x0][0x430] ;  /* 0x00010c00ff092b82 */ /* 0x010f220000000800 */
[----:B------:R-:W-:Y:S01]  /*1420*/  USHF.L.U32 UR42, UR4, 0x7, URZ ;  /* 0x00000007042a7899 */ /* 0x000fe2000800063f */
[----:B------:R-:W-:-:S02]  /*1430*/  CS2R R12, SRZ ;  /* 0x00000000000c7805 */ /* 0x000fc4000001ff00 */
[----:B------:R-:W-:Y:S01]  /*1440*/  CS2R R14, SRZ ;  /* 0x00000000000e7805 */ /* 0x000fe2000001ff00 */
[----:B------:R-:W-:Y:S01]  /*1450*/  ULDC UR4, c[0x0][0x988] ;  /* 0x0002620000047ab9 */ /* 0x000fe20000000800 */
[----:B-1----:R-:W-:Y:S01]  /*1460*/  IMAD R73, R73, UR5, RZ ;  /* 0x0000000549497c24 */ /* 0x002fe2000f8e02ff */
[----:B------:R-:W-:Y:S02]  /*1470*/  CS2R R20, SRZ ;  /* 0x0000000000147805 */ /* 0x000fe4000001ff00 */
[----:B------:R-:W-:Y:S02]  /*1480*/  CS2R R24, SRZ ;  /* 0x0000000000187805 */ /* 0x000fe4000001ff00 */
[----:B------:R-:W-:Y:S01]  /*1490*/  CS2R R26, SRZ ;  /* 0x00000000001a7805 */ /* 0x000fe2000001ff00 */
[C---:B------:R-:W-:Y:S01]  /*14a0*/  VIADD R3, R73.reuse, 0xdf ;  /* 0x000000df49037836 */ /* 0x040fe20000000000 */
[----:B--2---:R-:W-:Y:S01]  /*14b0*/  IADD3 R4, R73, 0x15f, -R2 ;  /* 0x0000015f49047810 */ /* 0x004fe20007ffe802 */
[----:B------:R-:W-:Y:S01]  /*14c0*/  IMAD.MOV.U32 R2, RZ, RZ, RZ ;  /* 0x000000ffff027224 */ /* 0x000fe200078e00ff */
[----:B------:R-:W-:-:S02]  /*14d0*/  CS2R R28, SRZ ;  /* 0x00000000001c7805 */ /* 0x000fc4000001ff00 */
[----:B------:R-:W-:Y:S02]  /*14e0*/  CS2R R30, SRZ ;  /* 0x00000000001e7805 */ /* 0x000fe4000001ff00 */
[----:B------:R-:W-:Y:S01]  /*14f0*/  CS2R R32, SRZ ;  /* 0x0000000000207805 */ /* 0x000fe2000001ff00 */
[----:B------:R-:W-:Y:S01]  /*1500*/  VIADD R5, R4, UR42 ;  /* 0x0000002a04057c36 */ /* 0x000fe20008000000 */
[----:B------:R-:W-:Y:S01]  /*1510*/  CS2R R34, SRZ ;  /* 0x0000000000227805 */ /* 0x000fe2000001ff00 */
[----:B------:R-:W-:Y:S01]  /*1520*/  IMAD.MOV.U32 R4, RZ, RZ, RZ ;  /* 0x000000ffff047224 */ /* 0x000fe200078e00ff */
[----:B------:R-:W-:Y:S01]  /*1530*/  CS2R R36, SRZ ;  /* 0x0000000000247805 */ /* 0x000fe2000001ff00 */
[----:B------:R-:W-:Y:S01]  /*1540*/  IMAD.HI R2, R3, -0x6db6db6d, R2 ;  /* 0x9249249303027827 */ /* 0x000fe200078e0202 */
[----:B------:R-:W-:Y:S02]  /*1550*/  CS2R R38, SRZ ;  /* 0x0000000000267805 */ /* 0x000fe4000001ff00 */
[----:B------:R-:W-:-:S02]  /*1560*/  CS2R R40, SRZ ;  /* 0x0000000000287805 */ /* 0x000fc4000001ff00 */
[----:B------:R-:W-:Y:S01]  /*1570*/  CS2R R42, SRZ ;  /* 0x00000000002a7805 */ /* 0x000fe2000001ff00 */
[----:B------:R-:W-:Y:S01]  /*1580*/  IMAD.HI R4, R5, -0x6db6db6d, R4 ;  /* 0x9249249305047827 */ /* 0x000fe200078e0204 */
[----:B------:R-:W-:Y:S02]  /*1590*/  SHF.R.U32.HI R3, RZ, 0x1f, R2 ;  /* 0x0000001fff037819 */ /* 0x000fe40000011602 */
[----:B------:R-:W-:Y:S02]  /*15a0*/  CS2R R44, SRZ ;  /* 0x00000000002c7805 */ /* 0x000fe4000001ff00 */
[----:B------:R-:W-:Y:S01]  /*15b0*/  CS2R R46, SRZ ;  /* 0x00000000002e7805 */ /* 0x000fe2000001ff00 */
[----:B-----5:R-:W-:Y:S01]  /*15c0*/  @P2 IMAD.HI.U32 R6, R6, UR43, RZ ;  /* 0x0000002b06062c27 */ /* 0x020fe2000f8e00ff */
[----:B------:R-:W-:Y:S02]  /*15d0*/  SHF.R.U32.HI R5, RZ, 0x1f, R4 ;  /* 0x0000001fff057819 */ /* 0x000fe40000011604 */
[----:B------:R-:W-:-:S02]  /*15e0*/  CS2R R48, SRZ ;  /* 0x0000000000307805 */ /* 0x000fc4000001ff00 */
[----:B------:R-:W-:Y:S01]  /*15f0*/  LEA.HI.SX32 R3, R2, R3, 0x19 ;  /* 0x0000000302037211 */ /* 0x000fe200078fcaff */
[----:B------:R-:W-:Y:S01]  /*1600*/  IMAD.MOV.U32 R50, RZ, RZ, RZ ;  /* 0x000000ffff327224 */ /* 0x000fe200078e00ff */
[----:B------:R-:W-:Y:S02]  /*1610*/  LEA.HI.SX32 R72, R4, R5, 0x19 ;  /* 0x0000000504487211 */ /* 0x000fe400078fcaff */
[----:B------:R-:W-:Y:S02]  /*1620*/  CS2R R4, SRZ ;  /* 0x0000000000047805 */ /* 0x000fe4000001ff00 */
[----:B----4-:R-:W-:Y:S02]  /*1630*/  @P2 SHF.R.U32.HI R232, RZ, R9, R6 ;  /* 0x00000009ffe82219 */ /* 0x010fe40000011606 */
[----:B------:R-:W-:Y:S02]  /*1640*/  CS2R R8, SRZ ;  /* 0x0000000000087805 */ /* 0x000fe4000001ff00 */
[----:B------:R-:W-:Y:S01]  /*1650*/  VIMNMX R72, R3, R72, PT ;  /* 0x0000004803487248 */ /* 0x000fe20003fe0100 */
[----:B------:R-:W-:Y:S01]  /*1660*/  IMAD.MOV.U32 R3, RZ, RZ, RZ ;  /* 0x000000ffff037224 */ /* 0x000fe200078e00ff */
[----:B------:R-:W-:-:S02]  /*1670*/  CS2R R88, SRZ ;  /* 0x0000000000587805 */ /* 0x000fc4000001ff00 */
[----:B------:R-:W-:Y:S02]  /*1680*/  CS2R R52, SRZ ;  /* 0x0000000000347805 */ /* 0x000fe4000001ff00 */
[----:B------:R-:W-:Y:S02]  /*1690*/  ISETP.GE.AND P1, PT, R72, 0x1, PT ;  /* 0x000000014800780c */ /* 0x000fe40003f26270 */
        /* <DEDUP_REMOVED lines=11> */
[----:B---3--:R-:W-:-:S04]  /*1750*/  FMUL.FTZ R0, R7, R0 ;  /* 0x0000000007007220 */ /* 0x008fc80000410000 */
        /* <DEDUP_REMOVED lines=30> */
.L_x_7168:
[----:B------:R-:W-:Y:S02]  /*1940*/  LEA.HI R0, R233, R233, RZ, 0x1 ;  /* 0x000000e9e9007211 */ /* 0x000fe400078f08ff */
[----:B------:R-:W-:Y:S02]  /*1950*/  ISETP.NE.AND P1, PT, R17, 0x3, PT ;  /* 0x000000031100780c */ /* 0x000fe40003f25270 */
[----:B------:R-:W-:-:S05]  /*1960*/  LOP3.LUT R0, R0, 0xfffffffe, RZ, 0xc0, !PT ;  /* 0xfffffffe00007812 */ /* 0x000fca00078ec0ff */
[----:B------:R-:W-:-:S05]  /*1970*/  IMAD.IADD R0, R233, 0x1, -R0 ;  /* 0x00000001e9007824 */ /* 0x000fca00078e0a00 */
[----:B------:R-:W-:-:S04]  /*1980*/  SHF.L.U32 R0, R0, 0x1f, RZ ;  /* 0x0000001f00007819 */ /* 0x000fc800000006ff */
[----:B------:R-:W1:Y:S02]  /*1990*/  SYNCS.PHASECHK.TRANS64.TRYWAIT P0, [UR37+0x2e800], R0 ;  /* 0x02e80000ff0075a7 */ /* 0x000e640008000165 */
[----:B-1----:R-:W-:Y:S05]  /*19a0*/  @!P0 BRA `(.L_x_7169) ;  /* 0x00000118005c8947 */ /* 0x002fea0003800000 */
.L_x_7284:
[----:B------:R-:W-:Y:S05]  /*19b0*/  @!P1 BRA `(.L_x_7170) ;  /* 0x0000000000049947 */ /* 0x000fea0003800000 */
[----:B------:R-:W-:Y:S01]  /*19c0*/  BPT.TRAP 0x1 ;  /* 0x000000040000795c */ /* 0x000fe20000300000 */
.L_x_7170:
[----:B-1----:R-:W-:Y:S01]  /*19d0*/  IMAD.U32 R3, RZ, RZ, UR48 ;  /* 0x00000030ff037e24 */ /* 0x002fe2000f8e00ff */
[----:B------:R-:W-:-:S04]  /*19e0*/  SHF.L.U32 R0, R16, 0x1f, RZ ;  /* 0x0000001f10007819 */ /* 0x000fc800000006ff */
[----:B------:R-:W-:-:S04]  /*19f0*/  LEA R3, R3, UR37, 0x3 ;  /* 0x0000002503037c11 */ /* 0x000fc8000f8e18ff */
[----:B------:R1:W2:Y:S01]  /*1a00*/  SYNCS.PHASECHK.TRANS64.TRYWAIT P0, [R3+URZ+0x2e830], R0 ;  /* 0x02e83000030075a7 */ /* 0x0002a2000800017f */
[----:B------:R-:W-:Y:S05]  /*1a10*/  @!P1 BRA `(.L_x_7171) ;  /* 0x0000000000049947 */ /* 0x000fea0003800000 */
[----:B------:R-:W-:Y:S01]  /*1a20*/  BPT.TRAP 0x1 ;  /* 0x000000040000795c */ /* 0x000fe20000300000 */
.L_x_7171:
[----:B--2---:R-:W-:Y:S05]  /*1a30*/  @P0 BRA `(.L_x_7172) ;  /* 0x0000000000080947 */ /* 0x004fea0003800000 */
[----:B------:R-:W2:Y:S02]  /*1a40*/  SYNCS.PHASECHK.TRANS64.TRYWAIT P0, [R3+URZ+0x2e830], R0 ;  /* 0x02e83000030075a7 */ /* 0x000ea4000800017f */
[----:B--2---:R-:W-:Y:S05]  /*1a50*/  @!P0 BRA `(.L_x_7173) ;  /* 0x0000011800488947 */ /* 0x004fea0003800000 */
.L_x_7172:
        /* <DEDUP_REMOVED lines=17> */
[----:B------:R-:W3:Y:S01]  /*1b70*/  LDC R4, c[0x0][0x288] ;  /* 0x0000a200ff047b82 */ /* 0x000ee20000000800 */
[----:B------:R-:W-:Y:S01]  /*1b80*/  UMOV UR4, UR16 ;  /* 0x0000001000047c82 */ /* 0x000fe20008000000 */
[----:B------:R-:W-:Y:S01]  /*1b90*/  UIADD3 UR14, UR16, 0x6, URZ ;  /* 0x00000006100e7890 */ /* 0x000fe2000fffe03f */
[----:B------:R-:W-:Y:S01]  /*1ba0*/  IMAD R7, R72, -0xe0, R73 ;  /* 0xffffff2048077824 */ /* 0x000fe200078e0249 */
[----:B------:R-:W-:Y:S01]  /*1bb0*/  UMOV UR13, 0x40000040 ;  /* 0x40000040000d7882 */ /* 0x000fe20000000000 */
[----:B------:R-:W-:Y:S01]  /*1bc0*/  UIMAD UR18, UR48, 0x700, UR18 ;  /* 0x00000700301278a4 */ /* 0x000fe2000f8e0212 */
[----:B------:R-:W-:Y:S01]  /*1bd0*/  VIADD R154, R229, UR42 ;  /* 0x0000002ae59a7c36 */ /* 0x000fe20008000000 */
[----:B------:R-:W-:Y:S01]  /*1be0*/  UMOV UR15, 0x40000040 ;  /* 0x40000040000f7882 */ /* 0x000fe20000000000 */
[----:B------:R-:W-:Y:S01]  /*1bf0*/  VIADD R9, R7, 0xe0 ;  /* 0x000000e007097836 */ /* 0x000fe20000000000 */
[----:B------:R-:W-:Y:S01]  /*1c00*/  UIADD3 UR6, UR18, 0x100, URZ ;  /* 0x0000010012067890 */ /* 0x000fe2000fffe03f */
[----:B-12---:R-:W-:Y:S01]  /*1c10*/  @!P0 VIADD R3, R3, 0x2e840 ;  /* 0x0002e84003038836 */ /* 0x006fe20000000000 */
[----:B------:R-:W-:Y:S01]  /*1c20*/  UIADD3 UR8, UR18, 0x300, URZ ;  /* 0x0000030012087890 */ /* 0x000fe2000fffe03f */
[----:B------:R-:W-:Y:S01]  /*1c30*/  IMAD R152, R228, -0x2, R9 ;  /* 0xfffffffee4987824 */ /* 0x000fe200078e0209 */
[----:B------:R-:W-:-:S02]  /*1c40*/  UIADD3 UR9, UR18, 0x400, URZ ;  /* 0x0000040012097890 */ /* 0x000fc4000fffe03f */
[----:B------:R-:W-:Y:S01]  /*1c50*/  QGMMA.64x32x32.F32.E4M3.E4M3 R136, gdesc[UR16], RZ, !UPT, gsb0 ;  /* 0x00600000108879f3 */ /* 0x000fe2000c0008ff */
[----:B------:R-:W-:Y:S01]  /*1c60*/  UIADD3 UR10, UR18, 0x500, URZ ;  /* 0x00000500120a7890 */ /* 0x000fe2000fffe03f */
[----:B------:R-:W-:Y:S01]  /*1c70*/  @!P0 PRMT R3, RZ, 0x654, R3 ;  /* 0x00000654ff038816 */ /* 0x000fe20000000003 */
[----:B------:R-:W-:Y:S01]  /*1c80*/  UIADD3 UR12, UR18, 0x4, URZ ;  /* 0x00000004120c7890 */ /* 0x000fe2000fffe03f */
[----:B---3--:R-:W-:-:S05]  /*1c90*/  IADD3 R153, -R4, 0xe1, R7 ;  /* 0x000000e104997810 */ /* 0x008fca0007ffe107 */
        /* <DEDUP_REMOVED lines=170> */
[----:B------:R-:W-:Y:S01]  /*2740*/  UIADD3 UR14, UR18, 0x306, URZ ;  /* 0x00000306120e7890 */ /* 0x000fe2000fffe03f */
[----:B------:R-:W-:Y:S01]  /*2750*/  FMNMX.FTZ R7, R156, R7, !PT ;  /* 0x000000079c077209 */ /* 0x000fe20007810000 */
[----:B------:R-:W-:Y:S01]  /*2760*/  UMOV UR15, 0x40000040 ;  /* 0x40000040000f7882 */ /* 0x000fe20000000000 */
        /* <DEDUP_REMOVED lines=90> */
[C---:B------:R-:W-:Y:S02]  /*2d10*/  ISETP.GT.AND P3, PT, R6.reuse, 0x90, PT ;  /* 0x000000900600780c */ /* 0x040fe40003f64270 */
[----:B------:R-:W-:Y:S02]  /*2d20*/  FSEL R61, R61, -INF , P2 ;  /* 0xff8000003d3d7808 */ /* 0x000fe40001000000 */
[----:B------:R-:W-:Y:S02]  /*2d30*/  FMNMX.FTZ R0, R9, R0, !PT ;  /* 0x0000000009007209 */ /* 0x000fe40007810000 */
        /* <DEDUP_REMOVED lines=13> */
[----:B------:R-:W-:Y:S02]  /*2e10*/  FMNMX.FTZ R0, R69, R0, !PT ;  /* 0x0000000045007209 */ /* 0x000fe40007810000 */
[----:B------:R-:W-:-:S04]  /*2e20*/  VIMNMX R64, R152, R153, PT ;  /* 0x0000009998407248 */ /* 0x000fc80003fe0100 */
[----:B------:R-:W-:-:S04]  /*2e30*/  ISETP.GT.AND P4, PT, R64, 0x8, PT ;  /* 0x000000084000780c */ /* 0x000fc80003f84270 */
[----:B------:R-:W-:Y:S01]  /*2e40*/  FSEL R117, R142, -INF , P4 ;  /* 0xff8000008e757808 */ /* 0x000fe20002000000 */
[----:B------:R-:W-:Y:S02]  /*2e50*/  WARPGROUP.DEPBAR.LE gsb0, 0x0 ;  /* 0x00008000000079c5 */ /* 0x000fe40000010000 */
[----:B------:R-:W-:Y:S01]  /*2e60*/  WARPGROUP.ARRIVE ;  /* 0x00000000000079c5 */ /* 0x000fe20000000000 */
[----:B------:R-:W-:Y:S02]  /*2e70*/  FSEL R13, R40, -INF , P3 ;  /* 0xff800000280d7808 */ /* 0x000fe40001800000 */
[----:B------:R-:W-:Y:S02]  /*2e80*/  ISETP.GT.AND P3, PT, R6, 0xa8, PT ;  /* 0x000000a80600780c */ /* 0x000fe40003f64270 */
[----:B------:R-:W-:Y:S01]  /*2e90*/  FSEL R41, R41, -INF , P2 ;  /* 0xff80000029297808 */ /* 0x000fe20001000000 */
[----:B------:R-:W-:Y:S01]  /*2ea0*/  QGMMA.64x32x32.F32.E4M3.E4M3 R24, gdesc[UR12], R24, gsb0 ;  /* 0x006000000c1879f3 */ /* 0x000fe20008000818 */
        /* <DEDUP_REMOVED lines=20> */
[----:B------:R-:W-:Y:S01]  /*2ff0*/  FMNMX.FTZ R0, R53, R0, !PT ;  /* 0x0000000035007209 */ /* 0x000fe20007810000 */
        /* <DEDUP_REMOVED lines=24> */
[----:B------:R-:W-:Y:S02]  /*3180*/  FMNMX.FTZ R24, R6, R37, !PT ;  /* 0x0000002506187209 */ /* 0x000fe40007810000 */
[----:B------:R-:W-:Y:S02]  /*3190*/  FSEL R139, R139, -INF , P3 ;  /* 0xff8000008b8b7808 */ /* 0x000fe40001800000 */
[----:B------:R-:W-:Y:S01]  /*31a0*/  ISETP.GT.AND P3, PT, R64, 0x10, PT ;  /* 0x000000104000780c */ /* 0x000fe20003f64270 */
[----:B------:R-:W2:Y:S03]  /*31b0*/  SHFL.BFLY PT, R37, R24, 0x2, 0x1f ;  /* 0x0c401f0018257f89 */ /* 0x000ea600000e0000 */
[----:B------:R-:W-:Y:S02]  /*31c0*/  FSEL R129, R146, -INF , P3 ;  /* 0xff80000092817808 */ /* 0x000fe40001800000 */
[----:B------:R-:W-:-:S02]  /*31d0*/  ISETP.GT.AND P3, PT, R64, 0x18, PT ;  /* 0x000000184000780c */ /* 0x000fc40003f64270 */
[----:B--2---:R-:W-:-:S05]  /*31e0*/  FMNMX.FTZ R28, R24, R37, !PT ;  /* 0x00000025181c7209 */ /* 0x004fca0007810000 */
[----:B------:R-:W2:Y:S02]  /*31f0*/  SHFL.BFLY PT, R37, R28, 0x1, 0x1f ;  /* 0x0c201f001c257f89 */ /* 0x000ea400000e0000 */
[----:B--2---:R-:W-:-:S04]  /*3200*/  FMNMX.FTZ R0, R28, R37, !PT ;  /* 0x000000251c007209 */ /* 0x004fc80007810000 */
[----:B------:R-:W-:Y:S01]  /*3210*/  FSETP.NEU.FTZ.AND P2, PT, R0, -INF , PT ;  /* 0xff8000000000780b */ /* 0x000fe20003f5d000 */
[----:B------:R-:W-:-:S05]  /*3220*/  FFMA.FTZ R83, R2, R0, -8 ;  /* 0xc100000002537423 */ /* 0x000fca0000010000 */
        /* <DEDUP_REMOVED lines=14> */
[C-C-:B------:R-:W-:Y:S01]  /*3310*/  FFMA.FTZ R12, R2.reuse, R144, -R83.reuse ;  /* 0x00000090020c7223 */ /* 0x140fe20000010853 */
[----:B------:R-:W-:Y:S01]  /*3320*/  FMNMX.FTZ R40, R143, R36, !PT ;  /* 0x000000248f287209 */ /* 0x000fe20007810000 */
[C-C-:B------:R-:W-:Y:S01]  /*3330*/  FFMA.FTZ R89, R2.reuse, R14, -R83.reuse ;  /* 0x0000000e02597223 */ /* 0x140fe20000010853 */
[----:B------:R-:W-:Y:S01]  /*3340*/  FSEL R147, R147, -INF , P2 ;  /* 0xff80000093937808 */ /* 0x000fe20001000000 */
[----:B------:R-:W1:Y:S01]  /*3350*/  MUFU.EX2 R37, R37 ;  /* 0x0000002500257308 */ /* 0x000e620000000800 */
[----:B------:R-:W-:Y:S01]  /*3360*/  FMNMX.FTZ R40, R129, R40, !PT ;  /* 0x0000002881287209 */ /* 0x000fe20007810000 */
[--C-:B------:R-:W-:Y:S01]  /*3370*/  FFMA.FTZ R14, R2, R148, -R83.reuse ;  /* 0x00000094020e7223 */ /* 0x100fe20000010853 */
[----:B------:R-:W-:Y:S01]  /*3380*/  ISETP.GT.AND P2, PT, R64, 0x19, PT ;  /* 0x000000194000780c */ /* 0x000fe20003f44270 */
[--C-:B------:R-:W-:Y:S01]  /*3390*/  FFMA.FTZ R125, R2, R104, -R83.reuse ;  /* 0x00000068027d7223 */ /* 0x100fe20000010853 */
[----:B------:R-:W-:Y:S01]  /*33a0*/  FSEL R133, R150, -INF , P3 ;  /* 0xff80000096857808 */ /* 0x000fe20001800000 */
[C-C-:B------:R-:W-:Y:S01]  /*33b0*/  FFMA.FTZ R93, R2.reuse, R20, -R83.reuse ;  /* 0x00000014025d7223 */ /* 0x140fe20000010853 */
[----:B------:R-:W-:Y:S01]  /*33c0*/  FMNMX.FTZ R40, R147, R40, !PT ;  /* 0x0000002893287209 */ /* 0x000fe20007810000 */
[----:B------:R-:W-:Y:S01]  /*33d0*/  MUFU.EX2 R10, R10 ;  /* 0x0000000a000a7308 */ /* 0x000fe20000000800 */
[----:B------:R-:W-:Y:S01]  /*33e0*/  FSEL R151, R151, -INF , P2 ;  /* 0xff80000097977808 */ /* 0x000fe20001000000 */
[--C-:B------:R-:W-:Y:S01]  /*33f0*/  FFMA.FTZ R20, R2, R156, -R83.reuse ;  /* 0x0000009c02147223 */ /* 0x100fe20000010853 */
[----:B------:R-:W-:Y:S01]  /*3400*/  ISETP.GT.AND P2, PT, R64, 0x20, PT ;  /* 0x000000204000780c */ /* 0x000fe20003f44270 */
[C-C-:B------:R-:W-:Y:S01]  /*3410*/  FFMA.FTZ R78, R2.reuse, R78, -R83.reuse ;  /* 0x0000004e024e7223 */ /* 0x140fe20000010853 */
[----:B------:R-:W-:Y:S01]  /*3420*/  FMNMX.FTZ R40, R133, R40, !PT ;  /* 0x0000002885287209 */ /* 0x000fe20007810000 */
[----:B------:R-:W-:Y:S01]  /*3430*/  FFMA.FTZ R97, R2, R158, -R83 ;  /* 0x0000009e02617223 */ /* 0x000fe20000010853 */
[----:B------:R-:W-:Y:S01]  /*3440*/  ISETP.GT.AND P3, PT, R64, 0x21, PT ;  /* 0x000000214000780c */ /* 0x000fe20003f64270 */
[----:B------:R-:W2:Y:S01]  /*3450*/  MUFU.EX2 R85, R85 ;  /* 0x0000005500557308 */ /* 0x000ea20000000800 */
[----:B------:R-:W-:Y:S01]  /*3460*/  FSEL R137, R122, -INF , P2 ;  /* 0xff8000007a897808 */ /* 0x000fe20001000000 */
[----:B-1----:R-:W-:Y:S01]  /*3470*/  FADD.FTZ R3, R8, R37 ;  /* 0x0000002508037221 */ /* 0x002fe20000010000 */
        /* <DEDUP_REMOVED lines=19> */
[--C-:B------:R-:W-:Y:S01]  /*35b0*/  FFMA.FTZ R120, R2, R120, -R83.reuse ;  /* 0x0000007802787223 */ /* 0x100fe20000010853 */
[----:B------:R-:W-:Y:S01]  /*35c0*/  ISETP.GT.AND P3, PT, R64, 0x31, PT ;  /* 0x000000314000780c */ /* 0x000fe20003f64270 */
[----:B------:R-:W-:Y:S01]  /*35d0*/  MUFU.EX2 R14, R14 ;  /* 0x0000000e000e7308 */ /* 0x000fe20000000800 */
[----:B------:R-:W-:Y:S01]  /*35e0*/  FSEL R149, R130, -INF , P2 ;  /* 0xff80000082957808 */ /* 0x000fe20001000000 */
[C-C-:B------:R-:W-:Y:S01]  /*35f0*/  FFMA.FTZ R123, R2.reuse, R108, -R83.reuse ;  /* 0x0000006c027b7223 */ /* 0x140fe20000010853 */
[----:B------:R-:W-:Y:S01]  /*3600*/  FMNMX.FTZ R48, R127, R44, !PT ;  /* 0x0000002c7f307209 */ /* 0x000fe20007810000 */
[--C-:B------:R-:W-:Y:S01]  /*3610*/  FFMA.FTZ R112, R2, R112, -R83.reuse ;  /* 0x0000007002707223 */ /* 0x100fe20000010853 */
[----:B------:R-:W-:Y:S01]  /*3620*/  ISETP.GT.AND P2, PT, R64, 0x38, PT ;  /* 0x000000384000780c */ /* 0x000fe20003f44270 */
        /* <DEDUP_REMOVED lines=24> */
[----:B------:R-:W-:Y:S01]  /*37b0*/  MUFU.EX2 R97, R97 ;  /* 0x0000006100617308 */ /* 0x000fe20000000800 */
[----:B------:R-:W-:Y:S01]  /*37c0*/  FSEL R157, R107, -INF , P3 ;  /* 0xff8000006b9d7808 */ /* 0x000fe20001800000 */
[----:B------:R-:W-:Y:S01]  /*37d0*/  FFMA.FTZ R107, R2, R86, -R83 ;  /* 0x00000056026b7223 */ /* 0x000fe20000010853 */
[----:B------:R-:W-:-:S02]  /*37e0*/  FMNMX.FTZ R52, R155, R52, !PT ;  /* 0x000000349b347209 */ /* 0x000fc40007810000 */
[----:B------:R-:W-:Y:S02]  /*37f0*/  ISETP.GT.AND P3, PT, R64, 0x49, PT ;  /* 0x000000494000780c */ /* 0x000fe40003f64270 */
[----:B------:R-:W-:Y:S01]  /*3800*/  FSEL R159, R110, -INF , P2 ;  /* 0xff8000006e9f7808 */ /* 0x000fe20001000000 */
[----:B------:R-:W-:Y:S01]  /*3810*/  MUFU.EX2 R24, R24 ;  /* 0x0000001800187308 */ /* 0x000fe20000000800 */
[----:B------:R-:W-:Y:S02]  /*3820*/  FMNMX.FTZ R52, R157, R52, !PT ;  /* 0x000000349d347209 */ /* 0x000fe40007810000 */
[----:B------:R-:W-:Y:S02]  /*3830*/  ISETP.GT.AND P2, PT, R64, 0x50, PT ;  /* 0x000000504000780c */ /* 0x000fe40003f44270 */
[----:B------:R-:W-:Y:S01]  /*3840*/  FSEL R161, R111, -INF , P3 ;  /* 0xff8000006fa17808 */ /* 0x000fe20001800000 */
[----:B------:R-:W-:Y:S01]  /*3850*/  FFMA.FTZ R111, R2, R84, -R83 ;  /* 0x00000054026f7223 */ /* 0x000fe20000010853 */
[----:B------:R-:W-:Y:S01]  /*3860*/  FMNMX.FTZ R52, R159, R52, !PT ;  /* 0x000000349f347209 */ /* 0x000fe20007810000 */
[----:B------:R-:W3:Y:S01]  /*3870*/  MUFU.EX2 R101, R101 ;  /* 0x0000006500657308 */ /* 0x000ee20000000800 */
[----:B------:R-:W-:-:S02]  /*3880*/  ISETP.GT.AND P3, PT, R64, 0x51, PT ;  /* 0x000000514000780c */ /* 0x000fc40003f64270 */
[----:B------:R-:W-:Y:S02]  /*3890*/  FSEL R163, R114, -INF , P2 ;  /* 0xff80000072a37808 */ /* 0x000fe40001000000 */
[----:B------:R-:W-:Y:S02]  /*38a0*/  FMNMX.FTZ R56, R161, R52, !PT ;  /* 0x00000034a1387209 */ /* 0x000fe40007810000 */
[C---:B------:R-:W-:Y:S01]  /*38b0*/  ISETP.GT.AND P2, PT, R64.reuse, 0x58, PT ;  /* 0x000000584000780c */ /* 0x040fe20003f44270 */
[----:B------:R-:W-:Y:S01]  /*38c0*/  MUFU.EX2 R28, R28 ;  /* 0x0000001c001c7308 */ /* 0x000fe20000000800 */
[----:B------:R-:W-:Y:S02]  /*38d0*/  FSEL R115, R115, -INF , P3 ;  /* 0xff80000073737808 */ /* 0x000fe40001800000 */
[----:B------:R-:W-:Y:S02]  /*38e0*/  FMNMX.FTZ R56, R163, R56, !PT ;  /* 0x00000038a3387209 */ /* 0x000fe40007810000 */
[----:B------:R-:W-:-:S02]  /*38f0*/  ISETP.GT.AND P3, PT, R64, 0x59, PT ;  /* 0x000000594000780c */ /* 0x000fc40003f64270 */
[----:B------:R-:W-:Y:S01]  /*3900*/  FSEL R165, R118, -INF , P2 ;  /* 0xff80000076a57808 */ /* 0x000fe20001000000 */
[----:B------:R-:W-:Y:S01]  /*3910*/  MUFU.EX2 R105, R105 ;  /* 0x0000006900697308 */ /* 0x000fe20000000800 */
[----:B------:R-:W-:Y:S02]  /*3920*/  FMNMX.FTZ R56, R115, R56, !PT ;  /* 0x0000003873387209 */ /* 0x000fe40007810000 */
[----:B------:R-:W-:Y:S02]  /*3930*/  FSEL R119, R119, -INF , P3 ;  /* 0xff80000077777808 */ /* 0x000fe40001800000 */
[C---:B------:R-:W-:Y:S02]  /*3940*/  ISETP.GT.AND P2, PT, R64.reuse, 0x60, PT ;  /* 0x000000604000780c */ /* 0x040fe40003f44270 */
        /* <DEDUP_REMOVED lines=12> */
[----:B------:R-:W4:Y:S01]  /*3a10*/  MUFU.EX2 R109, R109 ;  /* 0x0000006d006d7308 */ /* 0x000f220000000800 */
        /* <DEDUP_REMOVED lines=32> */
[----:B------:R-:W-:Y:S01]  /*3c20*/  FFMA.FTZ R62, R2, R74, -R83 ;  /* 0x0000004a023e7223 */ /* 0x000fe20000010853 */
[----:B------:R-:W-:Y:S01]  /*3c30*/  FMNMX.FTZ R68, R181, R68, !PT ;  /* 0x00000044b5447209 */ /* 0x000fe20007810000 */
[----:B------:R-:W5:Y:S01]  /*3c40*/  MUFU.EX2 R123, R123 ;  /* 0x0000007b007b7308 */ /* 0x000f620000000800 */
[C---:B------:R-:W-:Y:S02]  /*3c50*/  ISETP.GT.AND P2, PT, R64.reuse, 0x90, PT ;  /* 0x000000904000780c */ /* 0x040fe40003f44270 */
[----:B------:R-:W-:Y:S02]  /*3c60*/  FSEL R185, R63, -INF , P3 ;  /* 0xff8000003fb97808 */ /* 0x000fe40001800000 */
[----:B------:R-:W-:Y:S02]  /*3c70*/  FMNMX.FTZ R68, R183, R68, !PT ;  /* 0x00000044b7447209 */ /* 0x000fe40007810000 */
[----:B------:R-:W-:Y:S01]  /*3c80*/  ISETP.GT.AND P3, PT, R64, 0x91, PT ;  /* 0x000000914000780c */ /* 0x000fe20003f64270 */
[----:B------:R5:W-:Y:S01]  /*3c90*/  MUFU.EX2 R63, R78 ;  /* 0x0000004e003f7308 */ /* 0x000be20000000800 */
[----:B------:R-:W-:-:S02]  /*3ca0*/  FSEL R187, R66, -INF , P2 ;  /* 0xff80000042bb7808 */ /* 0x000fc40001000000 */
[----:B------:R-:W-:Y:S02]  /*3cb0*/  FMNMX.FTZ R68, R185, R68, !PT ;  /* 0x00000044b9447209 */ /* 0x000fe40007810000 */
[C---:B------:R-:W-:Y:S02]  /*3cc0*/  ISETP.GT.AND P2, PT, R64.reuse, 0x98, PT ;  /* 0x000000984000780c */ /* 0x040fe40003f44270 */
[----:B------:R-:W-:Y:S01]  /*3cd0*/  FSEL R67, R67, -INF , P3 ;  /* 0xff80000043437808 */ /* 0x000fe20001800000 */
[----:B------:R-:W-:Y:S01]  /*3ce0*/  MUFU.EX2 R44, R112 ;  /* 0x00000070002c7308 */ /* 0x000fe20000000800 */
[----:B------:R-:W-:Y:S02]  /*3cf0*/  FMNMX.FTZ R68, R187, R68, !PT ;  /* 0x00000044bb447209 */ /* 0x000fe40007810000 */
[----:B------:R-:W-:Y:S02]  /*3d00*/  ISETP.GT.AND P3, PT, R64, 0x99, PT ;  /* 0x000000994000780c */ /* 0x000fe40003f64270 */
[----:B------:R-:W-:-:S02]  /*3d10*/  FSEL R189, R70, -INF , P2 ;  /* 0xff80000046bd7808 */ /* 0x000fc40001000000 */
[----:B------:R-:W-:Y:S01]  /*3d20*/  FMNMX.FTZ R68, R67, R68, !PT ;  /* 0x0000004443447209 */ /* 0x000fe20007810000 */
[----:B------:R-:W-:Y:S01]  /*3d30*/  MUFU.EX2 R125, R125 ;  /* 0x0000007d007d7308 */ /* 0x000fe20000000800 */
[----:B------:R-:W-:Y:S02]  /*3d40*/  FSEL R71, R71, -INF , P3 ;  /* 0xff80000047477808 */ /* 0x000fe40001800000 */
[C---:B------:R-:W-:Y:S02]  /*3d50*/  ISETP.GT.AND P2, PT, R64.reuse, 0xa0, PT ;  /* 0x000000a04000780c */ /* 0x040fe40003f44270 */
[----:B------:R-:W-:Y:S02]  /*3d60*/  FMNMX.FTZ R68, R189, R68, !PT ;  /* 0x00000044bd447209 */ /* 0x000fe40007810000 */
[----:B------:R-:W-:Y:S01]  /*3d70*/  ISETP.GT.AND P3, PT, R64, 0xa1, PT ;  /* 0x000000a14000780c */ /* 0x000fe20003f64270 */
[----:B------:R-:W-:Y:S01]  /*3d80*/  MUFU.EX2 R48, R116 ;  /* 0x0000007400307308 */ /* 0x000fe20000000800 */
        /* <DEDUP_REMOVED lines=15> */
[--C-:B------:R-:W-:Y:S01]  /*3e80*/  FFMA.FTZ R47, R2, R65, -R83.reuse ;  /* 0x00000041022f7223 */ /* 0x100fe20000010853 */
        /* <DEDUP_REMOVED lines=12> */
[C-C-:B------:R-:W-:Y:S01]  /*3f50*/  FFMA.FTZ R54, R2.reuse, R25, -R83.reuse ;  /* 0x0000001902367223 */ /* 0x140fe20000010853 */
[----:B------:R-:W-:Y:S01]  /*3f60*/  FMNMX.FTZ R68, R51, R68, !PT ;  /* 0x0000004433447209 */ /* 0x000fe20007810000 */
[----:B------:R-:W-:Y:S01]  /*3f70*/  FFMA.FTZ R25, R2, R77, -R83 ;  /* 0x0000004d02197223 */ /* 0x000fe20000010853 */
[----:B------:R-:W-:-:S02]  /*3f80*/  FSEL R55, R55, -INF , P3 ;  /* 0xff80000037377808 */ /* 0x000fc40001800000 */
[C---:B------:R-:W-:Y:S01]  /*3f90*/  ISETP.GT.AND P2, PT, R64.reuse, 0xc0, PT ;  /* 0x000000c04000780c */ /* 0x040fe20003f44270 */
        /* <DEDUP_REMOVED lines=21> */
[C-C-:B------:R-:W-:Y:S01]  /*40f0*/  FFMA.FTZ R34, R2.reuse, R45, -R83.reuse ;  /* 0x0000002d02227223 */ /* 0x140fe20000010853 */
[----:B------:R-:W-:Y:S01]  /*4100*/  FMNMX.FTZ R68, R31, R68, !PT ;  /* 0x000000441f447209 */ /* 0x000fe20007810000 */
[----:B------:R-:W-:Y:S01]  /*4110*/  FFMA.FTZ R45, R2, R75, -R83 ;  /* 0x0000004b022d7223 */ /* 0x000fe20000010853 */
[----:B------:R-:W-:Y:S01]  /*4120*/  ISETP.GT.AND P2, PT, R64, 0xd8, PT ;  /* 0x000000d84000780c */ /* 0x000fe20003f44270 */
[----:B------:R-:W-:Y:S01]  /*4130*/  MUFU.EX2 R43, R43 ;  /* 0x0000002b002b7308 */ /* 0x000fe20000000800 */
[----:B------:R-:W-:-:S02]  /*4140*/  FSEL R35, R35, -INF , P3 ;  /* 0xff80000023237808 */ /* 0x000fc40001800000 */
[----:B------:R-:W-:Y:S02]  /*4150*/  FMNMX.FTZ R68, R69, R68, !PT ;  /* 0x0000004445447209 */ /* 0x000fe40007810000 */
[----:B------:R-:W-:Y:S01]  /*4160*/  ISETP.GT.AND P3, PT, R64, 0xd9, PT ;  /* 0x000000d94000780c */ /* 0x000fe20003f64270 */
[--C-:B------:R-:W-:Y:S01]  /*4170*/  FFMA.FTZ R64, R2, R29, -R83.reuse ;  /* 0x0000001d02407223 */ /* 0x100fe20000010853 */
        /* <DEDUP_REMOVED lines=8> */
[----:B--2---:R-:W-:-:S02]  /*4200*/  F2FP.SATFINITE.E4M3.F32.PACK_AB_MERGE_C R224, R85, R10, RZ ;  /* 0x0000000a55e0723e */ /* 0x004fc400048070ff */
[----:B------:R-:W-:Y:S02]  /*4210*/  FMNMX.FTZ R68, R41, R68, !PT ;  /* 0x0000004429447209 */ /* 0x000fe40007810000 */
[----:B-1----:R-:W-:Y:S02]  /*4220*/  F2FP.SATFINITE.E4M3.F32.PACK_AB_MERGE_C R226, R93, R14, RZ ;  /* 0x0000000e5de2723e */ /* 0x002fe400048070ff */
[----:B---3--:R-:W-:Y:S01]  /*4230*/  F2FP.SATFINITE.E4M3.F32.PACK_AB_MERGE_C R220, R101, R24, RZ ;  /* 0x0000001865dc723e */ /* 0x008fe200048070ff */
[----:B------:R-:W1:Y:S01]  /*4240*/  SHFL.BFLY PT, R7, R68, 0x2, 0x1f ;  /* 0x0c401f0044077f89 */ /* 0x000e6200000e0000 */
[----:B----4-:R-:W-:Y:S01]  /*4250*/  F2FP.SATFINITE.E4M3.F32.PACK_AB_MERGE_C R222, R109, R32, RZ ;  /* 0x000000206dde723e */ /* 0x010fe200048070ff */
[----:B------:R-:W-:Y:S01]  /*4260*/  MUFU.EX2 R47, R47 ;  /* 0x0000002f002f7308 */ /* 0x000fe20000000800 */
[----:B------:R-:W-:Y:S02]  /*4270*/  F2FP.SATFINITE.E4M3.F32.PACK_AB_MERGE_C R224, R37, R8, R224 ;  /* 0x0000000825e0723e */ /* 0x000fe400048070e0 */
[----:B------:R-:W-:-:S02]  /*4280*/  F2FP.SATFINITE.E4M3.F32.PACK_AB_MERGE_C R226, R89, R12, R226 ;  /* 0x0000000c59e2723e */ /* 0x000fc400048070e2 */
[----:B------:R-:W-:Y:S02]  /*4290*/  F2FP.SATFINITE.E4M3.F32.PACK_AB_MERGE_C R220, R97, R20, R220 ;  /* 0x0000001461dc723e */ /* 0x000fe400048070dc */
[----:B------:R-:W-:Y:S01]  /*42a0*/  F2FP.SATFINITE.E4M3.F32.PACK_AB_MERGE_C R222, R105, R28, R222 ;  /* 0x0000001c69de723e */ /* 0x000fe200048070de */
[----:B------:R-:W-:Y:S01]  /*42b0*/  MUFU.EX2 R11, R11 ;  /* 0x0000000b000b7308 */ /* 0x000fe20000000800 */
[----:B-----5:R-:W-:-:S04]  /*42c0*/  F2FP.SATFINITE.E4M3.F32.PACK_AB_MERGE_C R216, R123, R40, RZ ;  /* 0x000000287bd8723e */ /* 0x020fc800048070ff */
[----:B------:R-:W-:-:S03]  /*42d0*/  F2FP.SATFINITE.E4M3.F32.PACK_AB_MERGE_C R216, R121, R36, R216 ;  /* 0x0000002479d8723e */ /* 0x000fc600048070d8 */
[----:B------:R-:W-:Y:S01]  /*42e0*/  MUFU.EX2 R26, R26 ;  /* 0x0000001a001a7308 */ /* 0x000fe20000000800 */
[----:B-1----:R-:W-:Y:S01]  /*42f0*/  FMNMX.FTZ R7, R68, R7, !PT ;  /* 0x0000000744077209 */ /* 0x002fe20007810000 */
[----:B------:R-:W-:Y:S01]  /*4300*/  FFMA.FTZ R68, R2, R6, -R83 ;  /* 0x0000000602447223 */ /* 0x000fe20000010853 */
[----:B------:R-:W-:-:S05]  /*4310*/  IMAD.MOV.U32 R6, RZ, RZ, RZ ;  /* 0x000000ffff067224 */ /* 0x000fca00078e00ff */
[----:B------:R-:W-:Y:S01]  /*4320*/  MUFU.EX2 R13, R13 ;  /* 0x0000000d000d7308 */ /* 0x000fe20000000800 */
[----:B------:R-:W1:Y:S07]  /*4330*/  SHFL.BFLY PT, R66, R7, 0x1, 0x1f ;  /* 0x0c201f0007427f89 */ /* 0x000e6e00000e0000 */
[----:B------:R-:W-:Y:S08]  /*4340*/  MUFU.EX2 R30, R30 ;  /* 0x0000001e001e7308 */ /* 0x000ff00000000800 */
[----:B------:R-:W-:Y:S08]  /*4350*/  MUFU.EX2 R15, R15 ;  /* 0x0000000f000f7308 */ /* 0x000ff00000000800 */
[----:B------:R-:W-:Y:S01]  /*4360*/  MUFU.EX2 R34, R34 ;  /* 0x0000002200227308 */ /* 0x000fe20000000800 */
[----:B-1----:R-:W-:-:S02]  /*4370*/  FMNMX.FTZ R9, R7, R66, !PT ;  /* 0x0000004207097209 */ /* 0x002fc40007810000 */
[----:B------:R-:W-:Y:S02]  /*4380*/  IADD3 R7, -R4, UR42, R73 ;  /* 0x0000002a04077c10 */ /* 0x000fe4000fffe149 */
[----:B------:R-:W-:Y:S01]  /*4390*/  FSETP.NEU.FTZ.AND P2, PT, R9, -INF , PT ;  /* 0xff8000000900780b */ /* 0x000fe20003f5d000 */
[----:B------:R-:W-:Y:S02]  /*43a0*/  FFMA.FTZ R74, R2, R9, -8 ;  /* 0xc1000000024a7423 */ /* 0x000fe40000010009 */
[----:B------:R1:W-:Y:S01]  /*43b0*/  MUFU.EX2 R66, R81 ;  /* 0x0000005100427308 */ /* 0x0003e20000000800 */
[----:B------:R-:W-:Y:S02]  /*43c0*/  IMAD.HI R6, R7, -0x6db6db6d, R6 ;  /* 0x9249249307067827 */ /* 0x000fe400078e0206 */
[----:B------:R-:W-:-:S03]  /*43d0*/  FSEL R74, R74, RZ, P2 ;  /* 0x000000ff4a4a7208 */ /* 0x000fc60001000000 */
[----:B------:R-:W-:Y:S02]  /*43e0*/  SHF.R.U32.HI R73, RZ, 0x1f, R6 ;  /* 0x0000001fff497819 */ /* 0x000fe40000011606 */
        /* <DEDUP_REMOVED lines=9> */
[----:B------:R-:W-:Y:S01]  /*4480*/  LEA.HI.SX32 R104, R6, R73, 0x19 ;  /* 0x0000004906687211 */ /* 0x000fe200078fcaff */
[C-C-:B------:R-:W-:Y:S01]  /*4490*/  FFMA.FTZ R84, R2.reuse, R151, -R74.reuse ;  /* 0x0000009702547223 */ /* 0x140fe2000001084a */
[----:B------:R-:W-:-:S01]  /*44a0*/  FFMA.FTZ R82, R2, R131, -R74 ;  /* 0x0000008302527223 */ /* 0x000fc2000001084a */
[----:B------:R-:W-:-:S02]  /*44b0*/  VIADD R131, R72, 0xfffffffe ;  /* 0xfffffffe48837836 */ /* 0x000fc40000000000 */
[----:B------:R-:W-:-:S01]  /*44c0*/  FFMA.FTZ R4, R2, R99, -R74 ;  /* 0x0000006302047223 */ /* 0x000fc2000001084a */
[----:B------:R-:W-:Y:S01]  /*44d0*/  FADD.FTZ R72, R10, R3 ;  /* 0x000000030a487221 */ /* 0x000fe20000010000 */
[----:B------:R-:W-:-:S01]  /*44e0*/  FFMA.FTZ R75, R2, R137, -R74 ;  /* 0x00000089024b7223 */ /* 0x000fc2000001084a */
[----:B------:R-:W2:Y:S01]  /*44f0*/  MUFU.EX2 R70, R70 ;  /* 0x0000004600467308 */ /* 0x000ea20000000800 */
[----:B------:R-:W-:-:S01]  /*4500*/  FFMA.FTZ R73, R2, R103, -R74 ;  /* 0x0000006702497223 */ /* 0x000fc2000001084a */
[----:B------:R-:W-:Y:S01]  /*4510*/  FADD.FTZ R103, R85, R72 ;  /* 0x0000004855677221 */ /* 0x000fe20000010000 */
[----:B------:R-:W-:-:S01]  /*4520*/  FFMA.FTZ R78, R2, R141, -R74 ;  /* 0x0000008d024e7223 */ /* 0x000fc2000001084a */
[C-C-:B------:R-:W-:Y:S01]  /*4530*/  FFMA.FTZ R83, R2.reuse, R145, -R74.reuse ;  /* 0x0000009102537223 */ /* 0x140fe2000001084a */
[----:B------:R-:W-:-:S01]  /*4540*/  FFMA.FTZ R90, R2, R127, -R74 ;  /* 0x0000007f025a7223 */ /* 0x000fc2000001084a */
[C-C-:B------:R-:W-:Y:S01]  /*4550*/  FFMA.FTZ R77, R2.reuse, R149, -R74.reuse ;  /* 0x00000095024d7223 */ /* 0x140fe2000001084a */
[----:B------:R-:W-:-:S01]  /*4560*/  FFMA.FTZ R92, R2, R153, -R74 ;  /* 0x00000099025c7223 */ /* 0x000fc2000001084a */
[----:B------:R-:W3:Y:S01]  /*4570*/  MUFU.EX2 R57, R57 ;  /* 0x0000003900397308 */ /* 0x000ee20000000800 */
[----:B------:R-:W-:-:S01]  /*4580*/  FFMA.FTZ R117, R2, R135, -R74 ;  /* 0x0000008702757223 */ /* 0x000fc2000001084a */
[C-C-:B-1----:R-:W-:Y:S01]  /*4590*/  FFMA.FTZ R81, R2.reuse, R155, -R74.reuse ;  /* 0x0000009b02517223 */ /* 0x142fe2000001084a */
[----:B------:R-:W-:Y:S01]  /*45a0*/  R2UR UR41, R131 ;  /* 0x00000000832972ca */ /* 0x000fe200000e0000 */
        /* <DEDUP_REMOVED lines=14> */
[----:B------:R-:W-:Y:S01]  /*4690*/  VIMNMX R6, RZ, R104, !PT ;  /* 0x00000068ff067248 */ /* 0x000fe20007fe0100 */
[----:B------:R-:W-:-:S01]  /*46a0*/  FADD.FTZ R104, R12, R103 ;  /* 0x000000670c687221 */ /* 0x000fc20000010000 */
[C-C-:B------:R-:W-:Y:S01]  /*46b0*/  FFMA.FTZ R129, R2.reuse, R173, -R74.reuse ;  /* 0x000000ad02817223 */ /* 0x140fe2000001084a */
[----:B------:R-:W-:-:S01]  /*46c0*/  FFMA.FTZ R98, R2, R175, -R74 ;  /* 0x000000af02627223 */ /* 0x000fc2000001084a */
[----:B------:R-:W-:Y:S01]  /*46d0*/  ISETP.GE.AND P2, PT, R131, R6, PT ;  /* 0x000000068300720c */ /* 0x000fe20003f46270 */
[----:B------:R-:W-:-:S01]  /*46e0*/  FADD.FTZ R103, R89, R104 ;  /* 0x0000006859677221 */ /* 0x000fc20000010000 */
[----:B------:R-:W3:Y:S01]  /*46f0*/  MUFU.EX2 R76, R76 ;  /* 0x0000004c004c7308 */ /* 0x000ee20000000800 */
[----:B-1----:R-:W-:-:S01]  /*4700*/  FADD.FTZ R72, R80, R99 ;  /* 0x0000006350487221 */ /* 0x002fc20000010000 */
[----:B------:R-:W-:Y:S01]  /*4710*/  FFMA.FTZ R177, R2, R177, -R74 ;  /* 0x000000b102b17223 */ /* 0x000fe2000001084a */
[----:B------:R-:W-:-:S01]  /*4720*/  FADD.FTZ R108, R14, R103 ;  /* 0x000000670e6c7221 */ /* 0x000fc20000010000 */
[C-C-:B------:R-:W-:Y:S01]  /*4730*/  FFMA.FTZ R3, R2.reuse, R179, -R74.reuse ;  /* 0x000000b302037223 */ /* 0x140fe2000001084a */
[----:B------:R-:W-:-:S01]  /*4740*/  FFMA.FTZ R183, R2, R183, -R74 ;  /* 0x000000b702b77223 */ /* 0x000fc2000001084a */
[----:B------:R-:W-:Y:S01]  /*4750*/  FFMA.FTZ R106, R2, R185, -R74 ;  /* 0x000000b9026a7223 */ /* 0x000fe2000001084a */
[----:B------:R-:W-:-:S01]  /*4760*/  FADD.FTZ R103, R93, R108 ;  /* 0x0000006c5d677221 */ /* 0x000fc20000010000 */
[----:B------:R-:W1:Y:S01]  /*4770*/  MUFU.EX2 R79, R79 ;  /* 0x0000004f004f7308 */ /* 0x000e620000000800 */
[----:B--2---:R-:W-:-:S01]  /*4780*/  FADD.FTZ R99, R53, R72 ;  /* 0x0000004835637221 */ /* 0x004fc20000010000 */
[----:B------:R-:W-:Y:S01]  /*4790*/  FFMA.FTZ R72, R2, R181, -R74 ;  /* 0x000000b502487223 */ /* 0x000fe2000001084a */
[----:B------:R-:W-:-:S01]  /*47a0*/  FADD.FTZ R110, R20, R103 ;  /* 0x00000067146e7221 */ /* 0x000fc20000010000 */
[C-C-:B------:R-:W-:Y:S01]  /*47b0*/  FFMA.FTZ R187, R2.reuse, R187, -R74.reuse ;  /* 0x000000bb02bb7223 */ /* 0x140fe2000001084a */
[----:B------:R-:W-:-:S01]  /*47c0*/  FFMA.FTZ R189, R2, R189, -R74 ;  /* 0x000000bd02bd7223 */ /* 0x000fc2000001084a */
        /* <DEDUP_REMOVED lines=8> */
[----:B------:R-:W-:Y:S01]  /*4850*/  FFMA.FTZ R197, R2, R197, -R74 ;  /* 0x000000c502c57223 */ /* 0x000fe2000001084a */
        /* <DEDUP_REMOVED lines=19> */
[----:B------:R-:W-:Y:S01]  /*4990*/  FFMA.FTZ R41, R2, R41, -R74 ;  /* 0x0000002902297223 */ /* 0x000fe2000001084a */
[----:B------:R-:W-:Y:S01]  /*49a0*/  F2FP.SATFINITE.E4M3.F32.PACK_AB_MERGE_C R225, R80, R57, RZ ;  /* 0x0000003950e1723e */ /* 0x000fe200048070ff */
[--C-:B------:R-:W-:Y:S01]  /*49b0*/  IMAD.MOV.U32 R85, RZ, RZ, R87.reuse ;  /* 0x000000ffff557224 */ /* 0x100fe200078e0057 */
[----:B------:R-:W-:Y:S01]  /*49c0*/  F2FP.SATFINITE.E4M3.F32.PACK_AB_MERGE_C R28, R26, R11, RZ ;  /* 0x0000000b1a1c723e */ /* 0x000fe200048070ff */
[----:B------:R-:W-:Y:S01]  /*49d0*/  IMAD.MOV.U32 R80, RZ, RZ, R87 ;  /* 0x000000ffff507224 */ /* 0x000fe200078e0057 */
[----:B------:R-:W-:Y:S01]  /*49e0*/  F2FP.SATFINITE.E4M3.F32.PACK_AB_MERGE_C R225, R70, R49, R225 ;  /* 0x0000003146e1723e */ /* 0x000fe200048070e1 */
[----:B------:R-:W3:Y:S01]  /*49f0*/  MUFU.EX2 R90, R90 ;  /* 0x0000005a005a7308 */ /* 0x000ee20000000800 */
[----:B-1----:R-:W-:-:S01]  /*4a00*/  FADD.FTZ R108, R78, R99 ;  /* 0x000000634e6c7221 */ /* 0x002fc20000010000 */
[----:B------:R-:W-:Y:S01]  /*4a10*/  FFMA.FTZ R99, R2, R61, -R74 ;  /* 0x0000003d02637223 */ /* 0x000fe2000001084a */
[----:B------:R-:W-:Y:S01]  /*4a20*/  F2FP.SATFINITE.E4M3.F32.PACK_AB_MERGE_C R227, R84, R79, RZ ;  /* 0x0000004f54e3723e */ /* 0x000fe200048070ff */
[--C-:B------:R-:W-:Y:S01]  /*4a30*/  IMAD.MOV.U32 R84, RZ, RZ, R87.reuse ;  /* 0x000000ffff547224 */ /* 0x100fe200078e0057 */
[----:B------:R-:W-:Y:S01]  /*4a40*/  F2FP.SATFINITE.E4M3.F32.PACK_AB_MERGE_C R210, R47, R46, R28 ;  /* 0x0000002e2fd2723e */ /* 0x000fe2000480701c */
[----:B------:R-:W-:Y:S01]  /*4a50*/  IMAD.MOV.U32 R79, RZ, RZ, R87 ;  /* 0x000000ffff4f7224 */ /* 0x000fe200078e0057 */
[----:B------:R-:W-:Y:S01]  /*4a60*/  F2FP.SATFINITE.E4M3.F32.PACK_AB_MERGE_C R227, R76, R53, R227 ;  /* 0x000000354ce3723e */ /* 0x000fe200048070e3 */
[----:B------:R-:W1:Y:S01]  /*4a70*/  MUFU.EX2 R77, R77 ;  /* 0x0000004d004d7308 */ /* 0x000e620000000800 */
[----:B--2---:R-:W-:-:S01]  /*4a80*/  FADD.FTZ R103, R83, R108 ;  /* 0x0000006c53677221 */ /* 0x004fc20000010000 */
[----:B------:R-:W-:-:S02]  /*4a90*/  IMAD.MOV.U32 R76, RZ, RZ, R87 ;  /* 0x000000ffff4c7224 */ /* 0x000fc400078e0057 */
[--C-:B------:R-:W-:Y:S02]  /*4aa0*/  IMAD.MOV.U32 R70, RZ, RZ, R87.reuse ;  /* 0x000000ffff467224 */ /* 0x100fe400078e0057 */
[----:B------:R-:W-:Y:S02]  /*4ab0*/  IMAD.MOV.U32 R53, RZ, RZ, R87 ;  /* 0x000000ffff357224 */ /* 0x000fe400078e0057 */
[----:B------:R-:W2:Y:S01]  /*4ac0*/  MUFU.EX2 R82, R82 ;  /* 0x0000005200527308 */ /* 0x000ea20000000800 */
[----:B---3--:R-:W-:-:S01]  /*4ad0*/  FADD.FTZ R108, R90, R103 ;  /* 0x000000675a6c7221 */ /* 0x008fc20000010000 */
[----:B------:R-:W-:Y:S01]  /*4ae0*/  F2FP.SATFINITE.E4M3.F32.PACK_AB_MERGE_C R221, R90, R83, RZ ;  /* 0x000000535add723e */ /* 0x000fe200048070ff */
[--C-:B------:R-:W-:Y:S02]  /*4af0*/  IMAD.MOV.U32 R83, RZ, RZ, R87.reuse ;  /* 0x000000ffff537224 */ /* 0x100fe400078e0057 */
[----:B------:R-:W-:Y:S01]  /*4b00*/  IMAD.MOV.U32 R28, RZ, RZ, R87 ;  /* 0x000000ffff1c7224 */ /* 0x000fe200078e0057 */
[----:B------:R-:W-:Y:S01]  /*4b10*/  F2FP.SATFINITE.E4M3.F32.PACK_AB_MERGE_C R221, R78, R75, R221 ;  /* 0x0000004b4edd723e */ /* 0x000fe200048070dd */
[----:B------:R-:W-:Y:S01]  /*4b20*/  IMAD.MOV.U32 R78, RZ, RZ, R87 ;  /* 0x000000ffff4e7224 */ /* 0x000fe200078e0057 */
[----:B------:R-:W3:Y:S01]  /*4b30*/  MUFU.EX2 R92, R92 ;  /* 0x0000005c005c7308 */ /* 0x000ee20000000800 */
[----:B-1----:R-:W-:-:S01]  /*4b40*/  FADD.FTZ R103, R77, R108 ;  /* 0x0000006c4d677221 */ /* 0x002fc20000010000 */
[----:B------:R-:W-:Y:S01]  /*4b50*/  FADD.FTZ R108, R32, R131 ;  /* 0x00000083206c7221 */ /* 0x000fe20000010000 */
[----:B------:R-:W-:-:S03]  /*4b60*/  IMAD.MOV.U32 R75, RZ, RZ, R87 ;  /* 0x000000ffff4b7224 */ /* 0x000fc600078e0057 */
[----:B------:R-:W-:Y:S02]  /*4b70*/  FADD.FTZ R131, R109, R108 ;  /* 0x0000006c6d837221 */ /* 0x000fe40000010000 */
[----:B------:R-:W1:Y:S01]  /*4b80*/  MUFU.EX2 R117, R117 ;  /* 0x0000007500757308 */ /* 0x000e620000000800 */
[----:B--2---:R-:W-:-:S01]  /*4b90*/  FADD.FTZ R103, R82, R103 ;  /* 0x0000006752677221 */ /* 0x004fc20000010000 */
[----:B------:R-:W-:Y:S01]  /*4ba0*/  FADD.FTZ R108, R36, R131 ;  /* 0x00000083246c7221 */ /* 0x000fe20000010000 */
[----:B------:R-:W-:-:S03]  /*4bb0*/  IMAD.MOV.U32 R36, RZ, RZ, R87 ;  /* 0x000000ffff247224 */ /* 0x000fc600078e0057 */
[----:B------:R-:W-:Y:S02]  /*4bc0*/  FADD.FTZ R131, R121, R108 ;  /* 0x0000006c79837221 */ /* 0x000fe40000010000 */
[----:B------:R-:W2:Y:S01]  /*4bd0*/  MUFU.EX2 R81, R81 ;  /* 0x0000005100517308 */ /* 0x000ea20000000800 */
[----:B---3--:R-:W-:-:S01]  /*4be0*/  FADD.FTZ R110, R92, R103 ;  /* 0x000000675c6e7221 */ /* 0x008fc20000010000 */
[----:B------:R-:W-:-:S06]  /*4bf0*/  FFMA.FTZ R103, R2, R27, -R74 ;  /* 0x0000001b02677223 */ /* 0x000fcc000001084a */
[----:B------:R-:W3:Y:S01]  /*4c00*/  MUFU.EX2 R86, R86 ;  /* 0x0000005600567308 */ /* 0x000ee20000000800 */
[----:B-1----:R-:W-:-:S01]  /*4c10*/  FADD.FTZ R110, R117, R110 ;  /* 0x0000006e756e7221 */ /* 0x002fc20000010000 */
[----:B------:R-:W-:-:S04]  /*4c20*/  F2FP.SATFINITE.E4M3.F32.PACK_AB_MERGE_C R223, R117, R92, RZ ;  /* 0x0000005c75df723e */ /* 0x000fc800048070ff */
[----:B------:R-:W-:Y:S01]  /*4c30*/  F2FP.SATFINITE.E4M3.F32.PACK_AB_MERGE_C R223, R82, R77, R223 ;  /* 0x0000004d52df723e */ /* 0x000fe200048070df */
[----:B------:R-:W-:Y:S01]  /*4c40*/  IMAD.MOV.U32 R82, RZ, RZ, R87 ;  /* 0x000000ffff527224 */ /* 0x000fe200078e0057 */
[----:B------:R-:W1:Y:S01]  /*4c50*/  MUFU.EX2 R96, R96 ;  /* 0x0000006000607308 */ /* 0x000e620000000800 */
[----:B--2---:R-:W-:-:S01]  /*4c60*/  FADD.FTZ R27, R81, R110 ;  /* 0x0000006e511b7221 */ /* 0x004fc20000010000 */
[----:B------:R-:W-:Y:S01]  /*4c70*/  FADD.FTZ R110, R40, R131 ;  /* 0x00000083286e7221 */ /* 0x000fe20000010000 */
[----:B------:R-:W-:-:S03]  /*4c80*/  IMAD.MOV.U32 R77, RZ, RZ, R87 ;  /* 0x000000ffff4d7224 */ /* 0x000fc600078e0057 */
[----:B------:R-:W-:Y:S02]  /*4c90*/  FADD.FTZ R131, R123, R110 ;  /* 0x0000006e7b837221 */ /* 0x000fe40000010000 */
[----:B------:R-:W2:Y:S01]  /*4ca0*/  MUFU.EX2 R127, R127 ;  /* 0x0000007f007f7308 */ /* 0x000ea20000000800 */
[----:B---3--:R-:W-:-:S01]  /*4cb0*/  FADD.FTZ R27, R86, R27 ;  /* 0x0000001b561b7221 */ /* 0x008fc20000010000 */
[----:B------:R-:W-:-:S04]  /*4cc0*/  FADD.FTZ R74, R44, R131 ;  /* 0x000000832c4a7221 */ /* 0x000fc80000010000 */
[----:B------:R-:W-:Y:S02]  /*4cd0*/  FADD.FTZ R57, R125, R74 ;  /* 0x0000004a7d397221 */ /* 0x000fe40000010000 */
[----:B------:R-:W3:Y:S01]  /*4ce0*/  MUFU.EX2 R88, R88 ;  /* 0x0000005800587308 */ /* 0x000ee20000000800 */
[----:B-1----:R-:W-:-:S01]  /*4cf0*/  FADD.FTZ R112, R96, R27 ;  /* 0x0000001b60707221 */ /* 0x002fc20000010000 */
[----:B------:R-:W-:Y:S01]  /*4d00*/  FADD.FTZ R14, R48, R57 ;  /* 0x00000039300e7221 */ /* 0x000fe20000010000 */
[----:B------:R-:W-:-:S03]  /*4d10*/  F2FP.SATFINITE.E4M3.F32.PACK_AB_MERGE_C R48, R107, R48, RZ ;  /* 0x000000306b30723e */ /* 0x000fc600048070ff */
[----:B------:R-:W-:Y:S01]  /*4d20*/  FADD.FTZ R57, R107, R14 ;  /* 0x0000000e6b397221 */ /* 0x000fe20000010000 */
[----:B------:R-:W-:Y:S01]  /*4d30*/  F2FP.SATFINITE.E4M3.F32.PACK_AB_MERGE_C R218, R125, R44, R48 ;  /* 0x0000002c7dda723e */ /* 0x000fe20004807030 */
[----:B------:R-:W1:Y:S01]  /*4d40*/  MUFU.EX2 R113, R113 ;  /* 0x0000007100717308 */ /* 0x000e620000000800 */
[----:B--2---:R-:W-:-:S01]  /*4d50*/  FADD.FTZ R133, R127, R112 ;  /* 0x000000707f857221 */ /* 0x004fc20000010000 */
[----:B------:R-:W-:Y:S01]  /*4d60*/  FADD.FTZ R14, R52, R57 ;  /* 0x00000039340e7221 */ /* 0x000fe20000010000 */
[----:B------:R-:W-:Y:S01]  /*4d70*/  F2FP.SATFINITE.E4M3.F32.PACK_AB_MERGE_C R217, R127, R96, RZ ;  /* 0x000000607fd9723e */ /* 0x000fe200048070ff */
[----:B------:R-:W-:Y:S02]  /*4d80*/  IMAD.MOV.U32 R48, RZ, RZ, R87 ;  /* 0x000000ffff307224 */ /* 0x000fe400078e0057 */
[----:B------:R-:W-:-:S01]  /*4d90*/  FADD.FTZ R57, R111, R14 ;  /* 0x0000000e6f397221 */ /* 0x000fc20000010000 */
[----:B------:R-:W-:Y:S01]  /*4da0*/  F2FP.SATFINITE.E4M3.F32.PACK_AB_MERGE_C R217, R86, R81, R217 ;  /* 0x0000005156d9723e */ /* 0x000fe200048070d9 */
[----:B------:R-:W2:Y:S01]  /*4db0*/  MUFU.EX2 R100, R100 ;  /* 0x0000006400647308 */ /* 0x000ea20000000800 */
[----:B---3--:R-:W-:-:S01]  /*4dc0*/  FADD.FTZ R10, R88, R133 ;  /* 0x00000085580a7221 */ /* 0x008fc20000010000 */
[----:B------:R-:W-:-:S02]  /*4dd0*/  IMAD.MOV.U32 R86, RZ, RZ, R87 ;  /* 0x000000ffff567224 */ /* 0x000fc400078e0057 */
[--C-:B------:R-:W-:Y:S02]  /*4de0*/  IMAD.MOV.U32 R81, RZ, RZ, R87.reuse ;  /* 0x000000ffff517224 */ /* 0x100fe400078e0057 */
[----:B------:R-:W-:Y:S02]  /*4df0*/  IMAD.MOV.U32 R44, RZ, RZ, R87 ;  /* 0x000000ffff2c7224 */ /* 0x000fe400078e0057 */
[----:B------:R-:W3:Y:S08]  /*4e00*/  MUFU.EX2 R119, R119 ;  /* 0x0000007700777308 */ /* 0x000ef00000000800 */
[----:B------:R-:W4:Y:S08]  /*4e10*/  MUFU.EX2 R94, R94 ;  /* 0x0000005e005e7308 */ /* 0x000f300000000800 */
[----:B------:R-:W5:Y:S08]  /*4e20*/  MUFU.EX2 R115, R115 ;  /* 0x0000007300737308 */ /* 0x000f700000000800 */
[----:B------:R1:W-:Y:S08]  /*4e30*/  MUFU.EX2 R108, R71 ;  /* 0x00000047006c7308 */ /* 0x0003f00000000800 */
[----:B------:R-:W5:Y:S01]  /*4e40*/  MUFU.EX2 R102, R102 ;  /* 0x0000006600667308 */ /* 0x000f620000000800 */
[----:B-1----:R-:W-:-:S04]  /*4e50*/  FADD.FTZ R71, R113, R10 ;  /* 0x0000000a71477221 */ /* 0x002fc80000010000 */
[----:B--2---:R-:W-:Y:S01]  /*4e60*/  FADD.FTZ R74, R100, R71 ;  /* 0x00000047644a7221 */ /* 0x004fe20000010000 */
[C---:B---3--:R-:W-:Y:S02]  /*4e70*/  F2FP.SATFINITE.E4M3.F32.PACK_AB_MERGE_C R100, R119.reuse, R100, RZ ;  /* 0x000000647764723e */ /* 0x048fe400048070ff */
[----:B------:R-:W1:Y:S01]  /*4e80*/  MUFU.EX2 R129, R129 ;  /* 0x0000008100817308 */ /* 0x000e620000000800 */
[----:B------:R-:W-:-:S01]  /*4e90*/  FADD.FTZ R71, R119, R74 ;  /* 0x0000004a77477221 */ /* 0x000fc20000010000 */
[----:B------:R-:W-:Y:S01]  /*4ea0*/  F2FP.SATFINITE.E4M3.F32.PACK_AB_MERGE_C R219, R113, R88, R100 ;  /* 0x0000005871db723e */ /* 0x000fe20004807064 */
[----:B------:R-:W-:Y:S02]  /*4eb0*/  IMAD.MOV.U32 R74, RZ, RZ, R87 ;  /* 0x000000ffff4a7224 */ /* 0x000fe400078e0057 */
[----:B----4-:R-:W-:-:S03]  /*4ec0*/  FADD.FTZ R24, R94, R71 ;  /* 0x000000475e187221 */ /* 0x010fc60000010000 */
[----:B------:R-:W2:Y:S01]  /*4ed0*/  MUFU.EX2 R98, R98 ;  /* 0x0000006200627308 */ /* 0x000ea20000000800 */
[----:B-----5:R-:W-:-:S01]  /*4ee0*/  FADD.FTZ R71, R115, R24 ;  /* 0x0000001873477221 */ /* 0x020fc20000010000 */
[----:B------:R-:W-:Y:S01]  /*4ef0*/  FADD.FTZ R24, R56, R57 ;  /* 0x0000003938187221 */ /* 0x000fe20000010000 */
[C---:B------:R-:W-:Y:S02]  /*4f00*/  F2FP.SATFINITE.E4M3.F32.PACK_AB_MERGE_C R56, R91.reuse, R56, RZ ;  /* 0x000000385b38723e */ /* 0x040fe400048070ff */
[----:B------:R-:W-:Y:S01]  /*4f10*/  FADD.FTZ R32, R102, R71 ;  /* 0x0000004766207221 */ /* 0x000fe20000010000 */
[----:B------:R-:W-:-:S01]  /*4f20*/  FADD.FTZ R57, R91, R24 ;  /* 0x000000185b397221 */ /* 0x000fc20000010000 */
[----:B------:R-:W-:Y:S01]  /*4f30*/  F2FP.SATFINITE.E4M3.F32.PACK_AB_MERGE_C R212, R111, R52, R56 ;  /* 0x000000346fd4723e */ /* 0x000fe20004807038 */
[----:B------:R-:W3:Y:S01]  /*4f40*/  MUFU.EX2 R7, R177 ;  /* 0x000000b100077308 */ /* 0x000ee20000000800 */
[----:B-1----:R-:W-:-:S01]  /*4f50*/  FADD.FTZ R71, R129, R32 ;  /* 0x0000002081477221 */ /* 0x002fc20000010000 */
[----:B------:R-:W-:Y:S01]  /*4f60*/  FADD.FTZ R24, R60, R57 ;  /* 0x000000393c187221 */ /* 0x000fe20000010000 */
[----:B------:R-:W-:Y:S01]  /*4f70*/  F2FP.SATFINITE.E4M3.F32.PACK_AB_MERGE_C R102, R129, R102, RZ ;  /* 0x000000668166723e */ /* 0x000fe200048070ff */
[----:B------:R-:W-:-:S02]  /*4f80*/  IMAD.MOV.U32 R56, RZ, RZ, R87 ;  /* 0x000000ffff387224 */ /* 0x000fc400078e0057 */
[----:B------:R-:W-:-:S01]  /*4f90*/  FADD.FTZ R57, R95, R24 ;  /* 0x000000185f397221 */ /* 0x000fc20000010000 */
[----:B------:R-:W-:Y:S01]  /*4fa0*/  F2FP.SATFINITE.E4M3.F32.PACK_AB_MERGE_C R213, R115, R94, R102 ;  /* 0x0000005e73d5723e */ /* 0x000fe20004807066 */
[----:B------:R-:W1:Y:S01]  /*4fb0*/  MUFU.EX2 R4, R4 ;  /* 0x0000000400047308 */ /* 0x000e620000000800 */
[----:B--2---:R-:W-:-:S01]  /*4fc0*/  FADD.FTZ R32, R98, R71 ;  /* 0x0000004762207221 */ /* 0x004fc20000010000 */
[----:B------:R-:W-:Y:S01]  /*4fd0*/  FADD.FTZ R24, R58, R57 ;  /* 0x000000393a187221 */ /* 0x000fe20000010000 */
[C---:B------:R-:W-:Y:S01]  /*4fe0*/  F2FP.SATFINITE.E4M3.F32.PACK_AB_MERGE_C R58, R63.reuse, R58, RZ ;  /* 0x0000003a3f3a723e */ /* 0x040fe200048070ff */
        /* <DEDUP_REMOVED lines=8> */
[----:B------:R-:W3:Y:S01]  /*5070*/  MUFU.EX2 R3, R3 ;  /* 0x0000000300037308 */ /* 0x000ee20000000800 */
[----:B-1----:R-:W-:-:S01]  /*5080*/  FADD.FTZ R32, R4, R37 ;  /* 0x0000002504207221 */ /* 0x002fc20000010000 */
[----:B------:R-:W-:Y:S01]  /*5090*/  FADD.FTZ R37, R59, R24 ;  /* 0x000000183b257221 */ /* 0x000fe20000010000 */
[--C-:B------:R-:W-:Y:S02]  /*50a0*/  IMAD.MOV.U32 R57, RZ, RZ, R87.reuse ;  /* 0x000000ffff397224 */ /* 0x100fe400078e0057 */
[----:B------:R-:W-:Y:S02]  /*50b0*/  IMAD.MOV.U32 R52, RZ, RZ, R87 ;  /* 0x000000ffff347224 */ /* 0x000fe400078e0057 */
[----:B------:R-:W-:-:S01]  /*50c0*/  FADD.FTZ R37, R62, R37 ;  /* 0x000000253e257221 */ /* 0x000fc20000010000 */
[----:B------:R-:W1:Y:S01]  /*50d0*/  MUFU.EX2 R72, R72 ;  /* 0x0000004800487308 */ /* 0x000e620000000800 */
[----:B--2---:R-:W-:-:S02]  /*50e0*/  FADD.FTZ R32, R73, R32 ;  /* 0x0000002049207221 */ /* 0x004fc40000010000 */
[----:B------:R-:W-:Y:S01]  /*50f0*/  FADD.FTZ R20, R42, R37 ;  /* 0x000000252a147221 */ /* 0x000fe20000010000 */
[----:B------:R-:W-:Y:S02]  /*5100*/  F2FP.SATFINITE.E4M3.F32.PACK_AB_MERGE_C R42, R43, R42, RZ ;  /* 0x0000002a2b2a723e */ /* 0x000fe400048070ff */
[----:B------:R-:W-:Y:S01]  /*5110*/  F2FP.SATFINITE.E4M3.F32.PACK_AB_MERGE_C R40, R73, R4, RZ ;  /* 0x000000044928723e */ /* 0x000fe200048070ff */
[----:B------:R-:W-:-:S01]  /*5120*/  FADD.FTZ R43, R43, R20 ;  /* 0x000000142b2b7221 */ /* 0x000fc20000010000 */
[----:B------:R-:W-:Y:S01]  /*5130*/  F2FP.SATFINITE.E4M3.F32.PACK_AB_MERGE_C R208, R62, R59, R42 ;  /* 0x0000003b3ed0723e */ /* 0x000fe2000480702a */
[----:B------:R-:W2:Y:S01]  /*5140*/  MUFU.EX2 R67, R183 ;  /* 0x000000b700437308 */ /* 0x000ea20000000800 */
[----:B---3--:R-:W-:-:S01]  /*5150*/  FADD.FTZ R49, R3, R32 ;  /* 0x0000002003317221 */ /* 0x008fc20000010000 */
[----:B------:R-:W-:Y:S01]  /*5160*/  F2FP.SATFINITE.E4M3.F32.PACK_AB_MERGE_C R32, R34, R15, RZ ;  /* 0x0000000f2220723e */ /* 0x000fe200048070ff */
[--C-:B------:R-:W-:Y:S01]  /*5170*/  IMAD.MOV.U32 R73, RZ, RZ, R87.reuse ;  /* 0x000000ffff497224 */ /* 0x100fe200078e0057 */
[----:B------:R-:W-:Y:S01]  /*5180*/  F2FP.SATFINITE.E4M3.F32.PACK_AB_MERGE_C R215, R7, R98, R40 ;  /* 0x0000006207d7723e */ /* 0x000fe20004807028 */
        /* <DEDUP_REMOVED lines=16> */
[C---:B---3--:R-:W-:Y:S01]  /*5290*/  F2FP.SATFINITE.E4M3.F32.PACK_AB_MERGE_C R67, R106.reuse, R67, RZ ;  /* 0x000000436a43723e */ /* 0x048fe200048070ff */
[----:B------:R-:W-:-:S03]  /*52a0*/  FADD.FTZ R106, R106, R37 ;  /* 0x000000256a6a7221 */ /* 0x000fc60000010000 */
[----:B------:R-:W-:Y:S01]  /*52b0*/  F2FP.SATFINITE.E4M3.F32.PACK_AB_MERGE_C R209, R72, R3, R67 ;  /* 0x0000000348d1723e */ /* 0x000fe20004807043 */
[----:B------:R-:W-:Y:S02]  /*52c0*/  IMAD.MOV.U32 R72, RZ, RZ, R87 ;  /* 0x000000ffff487224 */ /* 0x000fe400078e0057 */
[----:B------:R-:W3:Y:S01]  /*52d0*/  MUFU.EX2 R189, R189 ;  /* 0x000000bd00bd7308 */ /* 0x000ee20000000800 */
[----:B-1----:R-:W-:-:S01]  /*52e0*/  FADD.FTZ R37, R61, R106 ;  /* 0x0000006a3d257221 */ /* 0x002fc20000010000 */
[----:B------:R-:W-:-:S06]  /*52f0*/  IMAD.MOV.U32 R67, RZ, RZ, R87 ;  /* 0x000000ffff437224 */ /* 0x000fcc00078e0057 */
[----:B------:R-:W1:Y:S01]  /*5300*/  MUFU.EX2 R27, R191 ;  /* 0x000000bf001b7308 */ /* 0x000e620000000800 */
[----:B--2---:R-:W-:-:S01]  /*5310*/  FADD.FTZ R24, R104, R37 ;  /* 0x0000002568187221 */ /* 0x004fc20000010000 */
[----:B------:R-:W-:-:S04]  /*5320*/  FADD.FTZ R37, R11, R20 ;  /* 0x000000140b257221 */ /* 0x000fc80000010000 */
[----:B------:R-:W-:Y:S02]  /*5330*/  FADD.FTZ R26, R26, R37 ;  /* 0x000000251a1a7221 */ /* 0x000fe40000010000 */
[----:B------:R-:W2:Y:S01]  /*5340*/  MUFU.EX2 R10, R193 ;  /* 0x000000c1000a7308 */ /* 0x000ea20000000800 */
[----:B---3--:R-:W-:-:S01]  /*5350*/  FADD.FTZ R43, R189, R24 ;  /* 0x00000018bd2b7221 */ /* 0x008fc20000010000 */
[----:B------:R-:W-:Y:S01]  /*5360*/  F2FP.SATFINITE.E4M3.F32.PACK_AB_MERGE_C R189, R108, R189, RZ ;  /* 0x000000bd6cbd723e */ /* 0x000fe200048070ff */
[----:B------:R-:W-:-:S02]  /*5370*/  FADD.FTZ R11, R13, R26 ;  /* 0x0000001a0d0b7221 */ /* 0x000fc40000010000 */
[----:B------:R-:W-:Y:S01]  /*5380*/  FADD.FTZ R108, R108, R43 ;  /* 0x0000002b6c6c7221 */ /* 0x000fe20000010000 */
[----:B------:R-:W-:Y:S01]  /*5390*/  F2FP.SATFINITE.E4M3.F32.PACK_AB_MERGE_C R211, R104, R61, R189 ;  /* 0x0000003d68d3723e */ /* 0x000fe200048070bd */
[----:B------:R-:W-:Y:S01]  /*53a0*/  FADD.FTZ R24, R30, R11 ;  /* 0x0000000b1e187221 */ /* 0x000fe20000010000 */
[----:B------:R-:W3:Y:S01]  /*53b0*/  MUFU.EX2 R195, R195 ;  /* 0x000000c300c37308 */ /* 0x000ee20000000800 */
[----:B-1----:R-:W-:-:S01]  /*53c0*/  FADD.FTZ R37, R27, R108 ;  /* 0x0000006c1b257221 */ /* 0x002fc20000010000 */
[----:B------:R-:W-:-:S02]  /*53d0*/  IMAD.MOV.U32 R61, RZ, RZ, R87 ;  /* 0x000000ffff3d7224 */ /* 0x000fc400078e0057 */
[----:B------:R-:W-:-:S01]  /*53e0*/  FADD.FTZ R11, R15, R24 ;  /* 0x000000180f0b7221 */ /* 0x000fc20000010000 */
[--C-:B------:R-:W-:Y:S02]  /*53f0*/  IMAD.MOV.U32 R43, RZ, RZ, R87.reuse ;  /* 0x000000ffff2b7224 */ /* 0x100fe400078e0057 */
[----:B------:R-:W-:Y:S02]  /*5400*/  IMAD.MOV.U32 R30, RZ, RZ, R87 ;  /* 0x000000ffff1e7224 */ /* 0x000fe400078e0057 */
[----:B------:R-:W-:Y:S01]  /*5410*/  FADD.FTZ R34, R34, R11 ;  /* 0x0000000b22227221 */ /* 0x000fe20000010000 */
[----:B------:R-:W1:Y:S01]  /*5420*/  MUFU.EX2 R14, R99 ;  /* 0x00000063000e7308 */ /* 0x000e620000000800 */
[----:B--2---:R-:W-:-:S02]  /*5430*/  FADD.FTZ R26, R10, R37 ;  /* 0x000000250a1a7221 */ /* 0x004fc40000010000 */
[----:B------:R-:W-:Y:S01]  /*5440*/  FADD.FTZ R11, R21, R34 ;  /* 0x00000022150b7221 */ /* 0x000fe20000010000 */
[----:B------:R-:W-:-:S04]  /*5450*/  IMAD.MOV.U32 R34, RZ, RZ, R87 ;  /* 0x000000ffff227224 */ /* 0x000fc800078e0057 */
[----:B------:R-:W2:Y:S01]  /*5460*/  MUFU.EX2 R197, R197 ;  /* 0x000000c500c57308 */ /* 0x000ea20000000800 */
[----:B---3--:R-:W-:-:S07]  /*5470*/  FADD.FTZ R37, R195, R26 ;  /* 0x0000001ac3257221 */ /* 0x008fce0000010000 */
[----:B------:R-:W3:Y:S01]  /*5480*/  MUFU.EX2 R38, R38 ;  /* 0x0000002600267308 */ /* 0x000ee20000000800 */
[C---:B-1----:R-:W-:Y:S01]  /*5490*/  F2FP.SATFINITE.E4M3.F32.PACK_AB_MERGE_C R195, R14.reuse, R195, RZ ;  /* 0x000000c30ec3723e */ /* 0x042fe200048070ff */
[----:B------:R-:W-:Y:S01]  /*54a0*/  FADD.FTZ R14, R14, R37 ;  /* 0x000000250e0e7221 */ /* 0x000fe20000010000 */
[----:B------:R-:W-:Y:S02]  /*54b0*/  IMAD.MOV.U32 R37, RZ, RZ, R87 ;  /* 0x000000ffff257224 */ /* 0x000fe400078e0057 */
[----:B------:R-:W-:Y:S01]  /*54c0*/  F2FP.SATFINITE.E4M3.F32.PACK_AB_MERGE_C R205, R10, R27, R195 ;  /* 0x0000001b0acd723e */ /* 0x000fe200048070c3 */
[----:B------:R-:W-:Y:S02]  /*54d0*/  IMAD.MOV.U32 R27, RZ, RZ, R87 ;  /* 0x000000ffff1b7224 */ /* 0x000fe400078e0057 */
[----:B------:R1:W4:Y:S01]  /*54e0*/  MUFU.EX2 R8, R51 ;  /* 0x0000003300087308 */ /* 0x0003220000000800 */
[----:B--2---:R-:W-:-:S07]  /*54f0*/  FADD.FTZ R15, R197, R14 ;  /* 0x0000000ec50f7221 */ /* 0x004fce0000010000 */
[----:B------:R-:W2:Y:S01]  /*5500*/  MUFU.EX2 R39, R39 ;  /* 0x0000002700277308 */ /* 0x000ea20000000800 */
[----:B---3--:R-:W-:-:S01]  /*5510*/  FADD.FTZ R24, R38, R11 ;  /* 0x0000000b26187221 */ /* 0x008fc20000010000 */
[----:B-1----:R-:W-:-:S06]  /*5520*/  IMAD.MOV.U32 R51, RZ, RZ, R87 ;  /* 0x000000ffff337224 */ /* 0x002fcc00078e0057 */
[----:B------:R-:W1:Y:S01]  /*5530*/  MUFU.EX2 R199, R199 ;  /* 0x000000c700c77308 */ /* 0x000e620000000800 */
[----:B----4-:R-:W-:-:S07]  /*5540*/  FADD.FTZ R26, R8, R15 ;  /* 0x0000000f081a7221 */ /* 0x010fce0000010000 */
[----:B------:R-:W3:Y:S01]  /*5550*/  MUFU.EX2 R50, R50 ;  /* 0x0000003200327308 */ /* 0x000ee20000000800 */
[----:B--2---:R-:W-:-:S07]  /*5560*/  FADD.FTZ R7, R39, R24 ;  /* 0x0000001827077221 */ /* 0x004fce0000010000 */
[----:B------:R2:W4:Y:S01]  /*5570*/  MUFU.EX2 R4, R55 ;  /* 0x0000003700047308 */ /* 0x0005220000000800 */
[----:B-1----:R-:W-:-:S07]  /*5580*/  FADD.FTZ R3, R199, R26 ;  /* 0x0000001ac7037221 */ /* 0x002fce0000010000 */
[----:B------:R-:W1:Y:S01]  /*5590*/  MUFU.EX2 R45, R45 ;  /* 0x0000002d002d7308 */ /* 0x000e620000000800 */
[C---:B---3--:R-:W-:Y:S01]  /*55a0*/  F2FP.SATFINITE.E4M3.F32.PACK_AB_MERGE_C R39, R50.reuse, R39, RZ ;  /* 0x000000273227723e */ /* 0x048fe200048070ff */
[----:B------:R-:W-:Y:S01]  /*55b0*/  FADD.FTZ R50, R50, R7 ;  /* 0x0000000732327221 */ /* 0x000fe20000010000 */
[----:B--2---:R-:W-:Y:S02]  /*55c0*/  IMAD.MOV.U32 R55, RZ, RZ, R87 ;  /* 0x000000ffff377224 */ /* 0x004fe400078e0057 */
[----:B------:R-:W-:Y:S01]  /*55d0*/  F2FP.SATFINITE.E4M3.F32.PACK_AB_MERGE_C R206, R38, R21, R39 ;  /* 0x0000001526ce723e */ /* 0x000fe20004807027 */
[----:B------:R-:W-:Y:S02]  /*55e0*/  IMAD.MOV.U32 R39, RZ, RZ, R87 ;  /* 0x000000ffff277224 */ /* 0x000fe400078e0057 */
[----:B------:R-:W2:Y:S01]  /*55f0*/  MUFU.EX2 R65, R65 ;  /* 0x0000004100417308 */ /* 0x000ea20000000800 */
[C---:B----4-:R-:W-:Y:S01]  /*5600*/  F2FP.SATFINITE.E4M3.F32.PACK_AB_MERGE_C R199, R4.reuse, R199, RZ ;  /* 0x000000c704c7723e */ /* 0x050fe200048070ff */
[----:B------:R-:W-:Y:S01]  /*5610*/  FADD.FTZ R4, R4, R3 ;  /* 0x0000000304047221 */ /* 0x000fe20000010000 */
[----:B------:R-:W-:-:S02]  /*5620*/  IMAD.MOV.U32 R38, RZ, RZ, R87 ;  /* 0x000000ffff267224 */ /* 0x000fc400078e0057 */
[----:B------:R-:W-:-:S03]  /*5630*/  F2FP.SATFINITE.E4M3.F32.PACK_AB_MERGE_C R207, R8, R197, R199 ;  /* 0x000000c508cf723e */ /* 0x000fc600048070c7 */
[----:B------:R-:W3:Y:S01]  /*5640*/  MUFU.EX2 R54, R54 ;  /* 0x0000003600367308 */ /* 0x000ee20000000800 */
[----:B-1----:R-:W-:-:S01]  /*5650*/  FADD.FTZ R3, R45, R50 ;  /* 0x000000322d037221 */ /* 0x002fc20000010000 */
[----:B------:R-:W-:-:S06]  /*5660*/  IMAD.MOV.U32 R50, RZ, RZ, R87 ;  /* 0x000000ffff327224 */ /* 0x000fcc00078e0057 */
        /* <DEDUP_REMOVED lines=8> */
[----:B------:R2:W4:Y:S01]  /*56f0*/  MUFU.EX2 R20, R31 ;  /* 0x0000001f00147308 */ /* 0x0005220000000800 */
[----:B---3--:R-:W-:-:S01]  /*5700*/  FADD.FTZ R7, R201, R26 ;  /* 0x0000001ac9077221 */ /* 0x008fc20000010000 */
[----:B------:R-:W-:-:S06]  /*5710*/  IMAD.MOV.U32 R26, RZ, RZ, R87 ;  /* 0x000000ffff1a7224 */ /* 0x000fcc00078e0057 */
[----:B------:R-:W3:Y:S01]  /*5720*/  MUFU.EX2 R29, R29 ;  /* 0x0000001d001d7308 */ /* 0x000ee20000000800 */
[C---:B-1----:R-:W-:Y:S01]  /*5730*/  F2FP.SATFINITE.E4M3.F32.PACK_AB_MERGE_C R25, R64.reuse, R25, RZ ;  /* 0x000000194019723e */ /* 0x042fe200048070ff */
[----:B------:R-:W-:Y:S01]  /*5740*/  FADD.FTZ R64, R64, R3 ;  /* 0x0000000340407221 */ /* 0x000fe20000010000 */
[----:B--2---:R-:W-:Y:S02]  /*5750*/  IMAD.MOV.U32 R31, RZ, RZ, R87 ;  /* 0x000000ffff1f7224 */ /* 0x004fe400078e0057 */
[----:B------:R-:W-:Y:S01]  /*5760*/  F2FP.SATFINITE.E4M3.F32.PACK_AB_MERGE_C R200, R54, R45, R25 ;  /* 0x0000002d36c8723e */ /* 0x000fe20004807019 */
[----:B------:R-:W-:Y:S02]  /*5770*/  IMAD.MOV.U32 R54, RZ, RZ, R87 ;  /* 0x000000ffff367224 */ /* 0x000fe400078e0057 */
[----:B------:R-:W1:Y:S01]  /*5780*/  MUFU.EX2 R69, R69 ;  /* 0x0000004500457308 */ /* 0x000e620000000800 */
[C---:B----4-:R-:W-:Y:S01]  /*5790*/  F2FP.SATFINITE.E4M3.F32.PACK_AB_MERGE_C R201, R20.reuse, R201, RZ ;  /* 0x000000c914c9723e */ /* 0x050fe200048070ff */
[----:B------:R-:W-:Y:S01]  /*57a0*/  FADD.FTZ R20, R20, R7 ;  /* 0x0000000714147221 */ /* 0x000fe20000010000 */
[----:B------:R-:W-:-:S02]  /*57b0*/  IMAD.MOV.U32 R45, RZ, RZ, R87 ;  /* 0x000000ffff2d7224 */ /* 0x000fc400078e0057 */
[----:B------:R-:W-:Y:S01]  /*57c0*/  F2FP.SATFINITE.E4M3.F32.PACK_AB_MERGE_C R201, R12, R65, R201 ;  /* 0x000000410cc9723e */ /* 0x000fe200048070c9 */
[----:B------:R-:W-:Y:S02]  /*57d0*/  IMAD.MOV.U32 R65, RZ, RZ, R87 ;  /* 0x000000ffff417224 */ /* 0x000fe400078e0057 */
[----:B------:R2:W4:Y:S01]  /*57e0*/  MUFU.EX2 R14, R35 ;  /* 0x00000023000e7308 */ /* 0x0005220000000800 */
[----:B---3--:R-:W-:-:S01]  /*57f0*/  FADD.FTZ R3, R29, R64 ;  /* 0x000000401d037221 */ /* 0x008fc20000010000 */
[--C-:B------:R-:W-:Y:S02]  /*5800*/  IMAD.MOV.U32 R64, RZ, RZ, R87.reuse ;  /* 0x000000ffff407224 */ /* 0x100fe400078e0057 */
[----:B------:R-:W-:Y:S02]  /*5810*/  IMAD.MOV.U32 R25, RZ, RZ, R87 ;  /* 0x000000ffff197224 */ /* 0x000fe400078e0057 */
[----:B------:R-:W-:Y:S02]  /*5820*/  FADD.FTZ R4, R66, R3 ;  /* 0x0000000342047221 */ /* 0x000fe40000010000 */
[----:B------:R-:W-:Y:S01]  /*5830*/  MUFU.EX2 R33, R33 ;  /* 0x0000002100217308 */ /* 0x000fe20000000800 */
[----:B-1----:R-:W-:-:S01]  /*5840*/  FADD.FTZ R7, R69, R20 ;  /* 0x0000001445077221 */ /* 0x002fc20000010000 */
[----:B--2---:R-:W-:-:S06]  /*5850*/  IMAD.MOV.U32 R35, RZ, RZ, R87 ;  /* 0x000000ffff237224 */ /* 0x004fcc00078e0057 */
[----:B------:R-:W1:Y:S01]  /*5860*/  MUFU.EX2 R68, R68 ;  /* 0x0000004400447308 */ /* 0x000e620000000800 */
[----:B----4-:R-:W-:-:S07]  /*5870*/  FADD.FTZ R8, R14, R7 ;  /* 0x000000070e087221 */ /* 0x010fce0000010000 */
        /* <DEDUP_REMOVED lines=9> */
[--C-:B---3--:R-:W-:Y:S02]  /*5910*/  IMAD.MOV.U32 R41, RZ, RZ, R87.reuse ;  /* 0x000000ffff297224 */ /* 0x108fe400078e0057 */
[--C-:B------:R-:W-:Y:S02]  /*5920*/  IMAD.MOV.U32 R33, RZ, RZ, R87.reuse ;  /* 0x000000ffff217224 */ /* 0x100fe400078e0057 */
[----:B------:R-:W-:Y:S01]  /*5930*/  IMAD.MOV.U32 R29, RZ, RZ, R87 ;  /* 0x000000ffff1d7224 */ /* 0x000fe200078e0057 */
[C---:B----4-:R-:W-:Y:S01]  /*5940*/  F2FP.SATFINITE.E4M3.F32.PACK_AB_MERGE_C R10, R24.reuse, R203, RZ ;  /* 0x000000cb180a723e */ /* 0x050fe200048070ff */
[----:B------:R-:W-:-:S01]  /*5950*/  FADD.FTZ R3, R24, R3 ;  /* 0x0000000318037221 */ /* 0x000fc20000010000 */
[----:B------:R-:W-:-:S02]  /*5960*/  IMAD.MOV.U32 R24, RZ, RZ, R87 ;  /* 0x000000ffff187224 */ /* 0x000fc400078e0057 */
[----:B------:R-:W-:Y:S01]  /*5970*/  F2FP.SATFINITE.E4M3.F32.PACK_AB_MERGE_C R203, R14, R69, R10 ;  /* 0x000000450ecb723e */ /* 0x000fe2000480700a */
[----:B------:R-:W-:Y:S01]  /*5980*/  IMAD.MOV.U32 R69, RZ, RZ, R87 ;  /* 0x000000ffff457224 */ /* 0x000fe200078e0057 */
        /* <DEDUP_REMOVED lines=36> */
[----:B------:R-:W-:Y:S01]  /*5bd0*/  UMOV UR40, UR41 ;  /* 0x0000002900287c82 */ /* 0x000fe20008000000 */
[----:B------:R-:W-:Y:S01]  /*5be0*/  UMOV UR55, UR48 ;  /* 0x0000003000377c82 */ /* 0x000fe20008000000 */
[----:B------:R-:W-:Y:S01]  /*5bf0*/  ULDC UR45, c[0x0][0x404] ;  /* 0x00010100002d7ab9 */ /* 0x000fe20000000800 */
[----:B------:R-:W-:Y:S01]  /*5c00*/  ULDC UR41, c[0x0][0x2e0] ;  /* 0x0000b80000297ab9 */ /* 0x000fe20000000800 */
[----:B------:R-:W-:-:S05]  /*5c10*/  ULDC.64 UR6, c[0x0][0x3f8] ;  /* 0x0000fe0000067ab9 */ /* 0x000fca0000000a00 */
.L_x_7184:
[----:B------:R-:W-:Y:S01]  /*5c20*/  ISETP.NE.AND P3, PT, RZ, UR38, PT ;  /* 0x00000026ff007c0c */ /* 0x000fe2000bf65270 */
[----:B------:R-:W-:-:S04]  /*5c30*/  UISETP.NE.AND UP0, UPT, UR55, 0x1, UPT ;  /* 0x000000013700788c */ /* 0x000fc8000bf05270 */
[----:B------:R-:W-:-:S06]  /*5c40*/  USEL UR10, URZ, 0x1, UP0 ;  /* 0x000000013f0a7887 */ /* 0x000fcc0008000000 */
[----:B------:R-:W-:Y:S02]  /*5c50*/  LOP3.LUT R16, R10, UR10, RZ, 0x3c, !PT ;  /* 0x0000000a0a107c12 */ /* 0x000fe4000f8e3cff */
[----:B------:R-:W-:Y:S05]  /*5c60*/  @P3 BRA `(.L_x_7175) ;  /* 0x0000000000343947 */ /* 0x000fea0003800000 */
[----:B------:R-:W-:Y:S05]  /*5c70*/  @!P1 BRA `(.L_x_7176) ;  /* 0x0000000000049947 */ /* 0x000fea0003800000 */
[----:B------:R-:W-:Y:S01]  /*5c80*/  BPT.TRAP 0x1 ;  /* 0x000000040000795c */ /* 0x000fe20000300000 */
.L_x_7176:
        /* <DEDUP_REMOVED lines=8> */
.L_x_7177:
[----:B--2---:R-:W-:Y:S05]  /*5d10*/  @P2 BRA `(.L_x_7175) ;  /* 0x0000000000082947 */ /* 0x004fea0003800000 */
[----:B------:R-:W2:Y:S02]  /*5d20*/  SYNCS.PHASECHK.TRANS64.TRYWAIT P2, [UR10+0x2e830], R0 ;  /* 0x02e83000ff0075a7 */ /* 0x000ea4000804014a */
[----:B--2---:R-:W-:Y:S05]  /*5d30*/  @!P2 BRA `(.L_x_7178) ;  /* 0x000000d400a4a947 */ /* 0x004fea0003800000 */
.L_x_7175:
        /* <DEDUP_REMOVED lines=25> */
[----:B------:R-:W-:-:S02]  /*5ed0*/  UIADD3 UR10, UR56, 0x600, URZ ;  /* 0x00000600380a7890 */ /* 0x000fc4000fffe03f */
[----:B------:R-:W-:Y:S02]  /*5ee0*/  UIADD3 UR50, UR56, 0x402, URZ ;  /* 0x0000040238327890 */ /* 0x000fe4000fffe03f */
[----:B-1----:R-:W-:Y:S01]  /*5ef0*/  VIADD R0, R9, 0x8 ;  /* 0x0000000809007836 */ /* 0x002fe20000000000 */
[----:B------:R-:W-:Y:S01]  /*5f00*/  UMOV UR48, UR4 ;  /* 0x0000000400307c82 */ /* 0x000fe20008000000 */
[----:B------:R-:W-:Y:S01]  /*5f10*/  UMOV UR49, UR5 ;  /* 0x0000000500317c82 */ /* 0x000fe20008000000 */
[----:B------:R-:W-:Y:S01]  /*5f20*/  UMOV UR51, 0x40000040 ;  /* 0x4000004000337882 */ /* 0x000fe20000000000 */
[----:B------:R-:W-:Y:S01]  /*5f30*/  UMOV UR11, 0x40000040 ;  /* 0x40000040000b7882 */ /* 0x000fe20000000000 */
[----:B------:R1:W-:Y:S01]  /*5f40*/  BAR.SYNC.DEFER_BLOCKING R0, 0x100 ;  /* 0x000400000000751d */ /* 0x0003e20000010000 */
[----:B------:R-:W-:-:S05]  /*5f50*/  UIADD3 UR14, UR56, 0x604, URZ ;  /* 0x00000604380e7890 */ /* 0x000fca000fffe03f */
[----:B------:R-:W-:Y:S01]  /*5f60*/  UMOV UR15, 0x40000040 ;  /* 0x40000040000f7882 */ /* 0x000fe20000000000 */
        /* <DEDUP_REMOVED lines=159> */
.L_x_7180:
[----:B------:R-:W-:Y:S01]  /*6960*/  ULEA UR10, UR55, UR37, 0x3 ;  /* 0x00000025370a7291 */ /* 0x000fe2000f8e183f */
[----:B------:R-:W-:-:S08]  /*6970*/  SHF.L.U32 R0, R10, 0x1f, RZ ;  /* 0x0000001f0a007819 */ /* 0x000fd000000006ff */
[----:B------:R1:W2:Y:S01]  /*6980*/  SYNCS.PHASECHK.TRANS64.TRYWAIT P2, [UR10+0x2e850], R0 ;  /* 0x02e85000ff0075a7 */ /* 0x0002a2000804014a */
[----:B------:R-:W-:Y:S05]  /*6990*/  @!P1 BRA `(.L_x_7181) ;  /* 0x0000000000049947 */ /* 0x000fea0003800000 */
[----:B------:R-:W-:Y:S01]  /*69a0*/  BPT.TRAP 0x1 ;  /* 0x000000040000795c */ /* 0x000fe20000300000 */
.L_x_7181:
[----:B--2---:R-:W-:Y:S05]  /*69b0*/  @P2 BRA `(.L_x_7179) ;  /* 0x0000000000082947 */ /* 0x004fea0003800000 */
[----:B------:R-:W2:Y:S02]  /*69c0*/  SYNCS.PHASECHK.TRANS64.TRYWAIT P2, [UR10+0x2e850], R0 ;  /* 0x02e85000ff0075a7 */ /* 0x000ea4000804014a */
[----:B--2---:R-:W-:Y:S05]  /*69d0*/  @!P2 BRA `(.L_x_7182) ;  /* 0x000000c80094a947 */ /* 0x004fea0003800000 */
.L_x_7179:
[----:B------:R-:W-:Y:S01]  /*69e0*/  UIADD3 UR10, UR37, 0x400, URZ ;  /* 0x00000400250a7890 */ /* 0x000fe2000fffe03f */
[----:B------:R-:W-:Y:S01]  /*69f0*/  WARPGROUP.ARRIVE ;  /* 0x00000000000079c5 */ /* 0x000fe20000000000 */
[----:B------:R-:W-:Y:S01]  /*6a00*/  UMOV UR11, 0xc0000010 ;  /* 0xc0000010000b7882 */ /* 0x000fe20000000000 */
[----:B--2---:R-:W2:Y:S01]  /*6a10*/  LDC R9, c[0x0][0x288] ;  /* 0x0000a200ff097b82 */ /* 0x004ea20000000800 */
[----:B------:R-:W-:Y:S02]  /*6a20*/  USHF.R.U32.HI UR10, URZ, 0x4, UR10 ;  /* 0x000000043f0a7899 */ /* 0x000fe4000801160a */
[----:B------:R-:W-:Y:S02]  /*6a30*/  UISETP.NE.U32.AND UP0, UPT, UR6, URZ, UPT ;  /* 0x0000003f0600728c */ /* 0x000fe4000bf05070 */
[----:B------:R-:W-:Y:S02]  /*6a40*/  ULOP3.LUT UR10, UR10, 0x3fff, URZ, 0xc0, !UPT ;  /* 0x00003fff0a0a7892 */ /* 0x000fe4000f8ec03f */
[----:B------:R-:W-:-:S02]  /*6a50*/  UISETP.NE.AND.EX UP0, UPT, UR7, URZ, UPT, UP0 ;  /* 0x0000003f0700728c */ /* 0x000fc4000bf05300 */
[----:B------:R-:W-:Y:S01]  /*6a60*/  ULOP3.LUT UR10, UR10, 0x10000, URZ, 0xfc, !UPT ;  /* 0x000100000a0a7892 */ /* 0x000fe2000f8efc3f */
[----:B------:R-:W-:-:S03]  /*6a70*/  UMOV UR15, 0xc0000010 ;  /* 0xc0000010000f7882 */ /* 0x000fc60000000000 */
[----:B------:R-:W-:-:S07]  /*6a80*/  UIMAD UR14, UR55, 0x700, UR10 ;  /* 0x00000700370e78a4 */ /* 0x000fce000f8e020a */
[----:B------:R-:W-:Y:S02]  /*6a90*/  UMOV UR10, UR14 ;  /* 0x0000000e000a7c82 */ /* 0x000fe40008000000 */
[----:B------:R-:W-:Y:S01]  /*6aa0*/  QGMMA.64x128x32.F32.E4M3.E4M3 R24, R224, gdesc[UR8], R24, gsb0 ;  /* 0x01e00008e0187df3 */ /* 0x000fe20008000818 */
[----:B------:R-:W-:Y:S01]  /*6ab0*/  UIADD3 UR10, UR14, 0x100, URZ ;  /* 0x000001000e0a7890 */ /* 0x000fe2000fffe03f */
[----:B------:R-:W-:Y:S01]  /*6ac0*/  UMOV UR11, 0xc0000010 ;  /* 0xc0000010000b7882 */ /* 0x000fe20000000000 */
[----:B------:R-:W-:Y:S02]  /*6ad0*/  WARPGROUP.DEPBAR.LE gsb0, 0x0 ;  /* 0x00008000000079c5 */ /* 0x000fe40000010000 */
[----:B------:R-:W-:-:S06]  /*6ae0*/  WARPGROUP.ARRIVE ;  /* 0x00000000000079c5 */ /* 0x000fcc0000000000 */
[----:B------:R-:W3:Y:S01]  /*6af0*/  S2R R226, SR_TID.X ;  /* 0x0000000000e27919 */ /* 0x000ee20000002100 */
[----:B------:R-:W-:Y:S01]  /*6b00*/  QGMMA.64x128x32.F32.E4M3.E4M3 R24, R220, gdesc[UR8], R24, gsb0 ;  /* 0x01e00008dc187df3 */ /* 0x000fe20008000818 */
[----:B------:R-:W-:Y:S02]  /*6b10*/  UIMAD UR10, UR40, -0xe0, UR42 ;  /* 0xffffff20280a78a4 */ /* 0x000fe4000f8e022a */
[----:B------:R-:W-:Y:S02]  /*6b20*/  USEL UR11, UR45, 0x1, UP0 ;  /* 0x000000012d0b7887 */ /* 0x000fe40008000000 */
[----:B------:R-:W-:-:S04]  /*6b30*/  UIADD3 UR10, UR10, 0x1, URZ ;  /* 0x000000010a0a7890 */ /* 0x000fc8000fffe03f */
[----:B------:R-:W-:-:S03]  /*6b40*/  UIMAD UR10, UR11, UR41, UR10 ;  /* 0x000000290b0a72a4 */ /* 0x000fc6000f8e020a */
[----:B------:R-:W-:-:S03]  /*6b50*/  UMOV UR11, 0xc0000010 ;  /* 0xc0000010000b7882 */ /* 0x000fc60000000000 */
[----:B--2---:R-:W-:Y:S01]  /*6b60*/  IADD3 R9, -R9, UR10, RZ ;  /* 0x0000000a09097c10 */ /* 0x004fe2000fffe1ff */
[----:B------:R-:W-:-:S04]  /*6b70*/  UIADD3 UR10, UR14, 0x200, URZ ;  /* 0x000002000e0a7890 */ /* 0x000fc8000fffe03f */
[----:B-1----:R-:W-:-:S04]  /*6b80*/  IMAD R0, R228, -0x2, R9 ;  /* 0xfffffffee4007824 */ /* 0x002fc800078e0209 */
[----:B------:R-:W-:Y:S01]  /*6b90*/  IMAD.IADD R9, R229, 0x1, R0 ;  /* 0x00000001e5097824 */ /* 0x000fe200078e0200 */
[----:B---3--:R-:W-:-:S04]  /*6ba0*/  SHF.R.U32.HI R226, RZ, 0x7, R226 ;  /* 0x00000007ffe27819 */ /* 0x008fc800000116e2 */
[C---:B------:R-:W-:Y:S02]  /*6bb0*/  ISETP.GT.AND P2, PT, R9.reuse, RZ, PT ;  /* 0x000000ff0900720c */ /* 0x040fe40003f44270 */
[C---:B------:R-:W-:Y:S02]  /*6bc0*/  ISETP.GT.AND P3, PT, R9.reuse, 0x1, PT ;  /* 0x000000010900780c */ /* 0x040fe40003f64270 */
        /* <DEDUP_REMOVED lines=29> */
[----:B------:R-:W-:Y:S02]  /*6da0*/  FMNMX.FTZ R0, R169, R0, !PT ;  /* 0x00000000a9007209 */ /* 0x000fe40007810000 */
        /* <DEDUP_REMOVED lines=18> */
[----:B------:R-:W-:Y:S01]  /*6ed0*/  FSEL R221, R172, -INF , P2 ;  /* 0xff800000acdd7808 */ /* 0x000fe20001000000 */
[----:B------:R-:W-:Y:S01]  /*6ee0*/  WARPGROUP.ARRIVE ;  /* 0x00000000000079c5 */ /* 0x000fe20000000000 */
[----:B------:R-:W-:Y:S02]  /*6ef0*/  ISETP.GT.AND P2, PT, R9, 0x30, PT ;  /* 0x000000300900780c */ /* 0x000fe40003f44270 */
[----:B------:R-:W-:Y:S02]  /*6f00*/  FMNMX.FTZ R0, R221, R0, !PT ;  /* 0x00000000dd007209 */ /* 0x000fe40007810000 */
[----:B------:R-:W-:Y:S01]  /*6f10*/  FSEL R223, R176, -INF , P2 ;  /* 0xff800000b0df7808 */ /* 0x000fe20001000000 */
[----:B------:R-:W-:Y:S01]  /*6f20*/  QGMMA.64x128x32.F32.E4M3.E4M3 R24, R216, gdesc[UR8], R24, gsb0 ;  /* 0x01e00008d8187df3 */ /* 0x000fe20008000818 */
[----:B------:R-:W-:Y:S01]  /*6f30*/  FMNMX.FTZ R0, R173, R0, !PT ;  /* 0x00000000ad007209 */ /* 0x000fe20007810000 */
[----:B------:R-:W-:Y:S01]  /*6f40*/  UIADD3 UR10, UR14, 0x300, URZ ;  /* 0x000003000e0a7890 */ /* 0x000fe2000fffe03f */
[----:B------:R-:W-:Y:S01]  /*6f50*/  ISETP.GT.AND P2, PT, R9, 0x38, PT ;  /* 0x000000380900780c */ /* 0x000fe20003f44270 */
[----:B------:R-:W-:Y:S01]  /*6f60*/  UMOV UR11, 0xc0000010 ;  /* 0xc0000010000b7882 */ /* 0x000fe20000000000 */
        /* <DEDUP_REMOVED lines=27> */
[C---:B------:R-:W-:Y:S02]  /*7120*/  ISETP.GT.AND P2, PT, R9.reuse, 0x70, PT ;  /* 0x000000700900780c */ /* 0x040fe40003f44270 */
        /* <DEDUP_REMOVED lines=40> */
[----:B------:R-:W-:Y:S01]  /*73b0*/  ISETP.GT.AND P2, PT, R9, 0xa8, PT ;  /* 0x000000a80900780c */ /* 0x000fe20003f44270 */
[----:B------:R-:W-:Y:S02]  /*73c0*/  WARPGROUP.DEPBAR.LE gsb0, 0x0 ;  /* 0x00008000000079c5 */ /* 0x000fe40000010000 */
[----:B------:R-:W-:Y:S01]  /*73d0*/  FSEL R105, R105, -INF , P3 ;  /* 0xff80000069697808 */ /* 0x000fe20001800000 */
[----:B------:R-:W-:Y:S01]  /*73e0*/  WARPGROUP.ARRIVE ;  /* 0x00000000000079c5 */ /* 0x000fe20000000000 */
[----:B------:R-:W-:Y:S02]  /*73f0*/  FMNMX.FTZ R0, R104, R0, !PT ;  /* 0x0000000068007209 */ /* 0x000fe40007810000 */
[----:B------:R-:W-:Y:S02]  /*7400*/  ISETP.GT.AND P3, PT, R9, 0xa9, PT ;  /* 0x000000a90900780c */ /* 0x000fe40003f64270 */
[----:B------:R-:W-:Y:S01]  /*7410*/  FSEL R108, R108, -INF , P2 ;  /* 0xff8000006c6c7808 */ /* 0x000fe20001000000 */
[----:B------:R-:W-:Y:S01]  /*7420*/  QGMMA.64x128x32.F32.E4M3.E4M3 R24, R212, gdesc[UR8], R24, gsb0 ;  /* 0x01e00008d4187df3 */ /* 0x000fe20008000818 */
[----:B------:R-:W-:Y:S01]  /*7430*/  FMNMX.FTZ R0, R105, R0, !PT ;  /* 0x0000000069007209 */ /* 0x000fe20007810000 */
        /* <DEDUP_REMOVED lines=35> */
[C---:B------:R-:W-:Y:S01]  /*7670*/  ISETP.GT.AND P3, PT, R9.reuse, 0xd9, PT ;  /* 0x000000d90900780c */ /* 0x040fe20003f64270 */
[----:B------:R-:W-:Y:S01]  /*7680*/  VIADD R9, R9, 0x8 ;  /* 0x0000000809097836 */ /* 0x000fe20000000000 */
[----:B------:R-:W-:Y:S02]  /*7690*/  FSEL R100, R100, -INF , P2 ;  /* 0xff80000064647808 */ /* 0x000fe40001000000 */
[----:B------:R-:W-:Y:S02]  /*76a0*/  FMNMX.FTZ R0, R97, R0, !PT ;  /* 0x0000000061007209 */ /* 0x000fe40007810000 */
[----:B------:R-:W-:Y:S02]  /*76b0*/  FSEL R101, R101, -INF , P3 ;  /* 0xff80000065657808 */ /* 0x000fe40001800000 */
[----:B------:R-:W-:-:S02]  /*76c0*/  FMNMX.FTZ R0, R100, R0, !PT ;  /* 0x0000000064007209 */ /* 0x000fc40007810000 */
[----:B------:R-:W-:Y:S02]  /*76d0*/  ISETP.GT.AND P3, PT, R9, RZ, PT ;  /* 0x000000ff0900720c */ /* 0x000fe40003f64270 */
[----:B------:R-:W-:Y:S02]  /*76e0*/  FMNMX.FTZ R10, R101, R0, !PT ;  /* 0x00000000650a7209 */ /* 0x000fe40007810000 */
[----:B------:R-:W-:-:S03]  /*76f0*/  ISETP.GT.AND P4, PT, R9, 0x1, PT ;  /* 0x000000010900780c */ /* 0x000fc60003f84270 */
        /* <DEDUP_REMOVED lines=22> */
[----:B------:R-:W-:Y:S01]  /*7860*/  FSEL R159, R159, -INF , P4 ;  /* 0xff8000009f9f7808 */ /* 0x000fe20002000000 */
[----:B------:R-:W-:Y:S02]  /*7870*/  WARPGROUP.DEPBAR.LE gsb0, 0x0 ;  /* 0x00008000000079c5 */ /* 0x000fe40000010000 */
[----:B------:R-:W-:-:S01]  /*7880*/  FFMA.FTZ R217, R2, R0, -8 ;  /* 0xc100000002d97423 */ /* 0x000fc20000010000 */
[----:B------:R-:W-:Y:S01]  /*7890*/  FSETP.NEU.FTZ.AND P2, PT, R0, -INF , PT ;  /* 0xff8000000000780b */ /* 0x000fe20003f5d000 */
[----:B------:R-:W-:Y:S01]  /*78a0*/  WARPGROUP.ARRIVE ;  /* 0x00000000000079c5 */ /* 0x000fe20000000000 */
[----:B------:R-:W-:-:S02]  /*78b0*/  ISETP.GT.AND P4, PT, R9, 0x51, PT ;  /* 0x000000510900780c */ /* 0x000fc40003f84270 */
[----:B------:R-:W-:Y:S02]  /*78c0*/  FSEL R217, R217, RZ, P2 ;  /* 0x000000ffd9d97208 */ /* 0x000fe40001000000 */
[----:B------:R-:W-:Y:S01]  /*78d0*/  FSEL R163, R163, -INF , P4 ;  /* 0xff800000a3a37808 */ /* 0x000fe20002000000 */
[----:B------:R-:W-:Y:S01]  /*78e0*/  QGMMA.64x128x32.F32.E4M3.E4M3 R24, R208, gdesc[UR8], R24, gsb0 ;  /* 0x01e00008d0187df3 */ /* 0x000fe20008000818 */
[----:B------:R-:W-:Y:S01]  /*78f0*/  ISETP.GT.AND P4, PT, R9, 0x59, PT ;  /* 0x000000590900780c */ /* 0x000fe20003f84270 */
[C-C-:B------:R-:W-:Y:S01]  /*7900*/  FFMA.FTZ R152, R2.reuse, R169, -R217.reuse ;  /* 0x000000a902987223 */ /* 0x140fe200000108d9 */
[----:B------:R-:W-:-:S01]  /*7910*/  FFMA.FTZ R169, R2, R173, -R217 ;  /* 0x000000ad02a97223 */ /* 0x000fc200000108d9 */
[C-C-:B------:R-:W-:Y:S01]  /*7920*/  FFMA.FTZ R173, R2.reuse, R177, -R217.reuse ;  /* 0x000000b102ad7223 */ /* 0x140fe200000108d9 */
[----:B------:R-:W-:-:S01]  /*7930*/  FFMA.FTZ R177, R2, R181, -R217 ;  /* 0x000000b502b17223 */ /* 0x000fc200000108d9 */
[----:B------:R-:W-:Y:S01]  /*7940*/  FSEL R181, R186, -INF , P3 ;  /* 0xff800000bab57808 */ /* 0x000fe20001800000 */
[----:B------:R-:W-:-:S01]  /*7950*/  FFMA.FTZ R219, R2, R184, -R217 ;  /* 0x000000b802db7223 */ /* 0x000fc200000108d9 */
[----:B------:R-:W-:Y:S01]  /*7960*/  ISETP.GT.AND P3, PT, R9, 0x8, PT ;  /* 0x000000080900780c */ /* 0x000fe20003f64270 */
[----:B------:R-:W-:-:S01]  /*7970*/  FFMA.FTZ R10, R2, R185, -R217 ;  /* 0x000000b9020a7223 */ /* 0x000fc200000108d9 */
[----:B------:R-:W-:Y:S01]  /*7980*/  FMNMX.FTZ R184, R181, R8, !PT ;  /* 0x00000008b5b87209 */ /* 0x000fe20007810000 */
[----:B------:R-:W-:-:S01]  /*7990*/  FFMA.FTZ R12, R2, R189, -R217 ;  /* 0x000000bd020c7223 */ /* 0x000fc200000108d9 */
[----:B------:R-:W-:Y:S01]  /*79a0*/  FSEL R185, R190, -INF , P3 ;  /* 0xff800000beb97808 */ /* 0x000fe20001800000 */
[----:B------:R-:W-:-:S01]  /*79b0*/  FFMA.FTZ R14, R2, R193, -R217 ;  /* 0x000000c1020e7223 */ /* 0x000fc200000108d9 */
[----:B------:R-:W-:Y:S01]  /*79c0*/  FMNMX.FTZ R184, R187, R184, !PT ;  /* 0x000000b8bbb87209 */ /* 0x000fe20007810000 */
        /* <DEDUP_REMOVED lines=78> */
[----:B------:R-:W-:Y:S01]  /*7eb0*/  UIADD3 UR10, UR14, 0x500, URZ ;  /* 0x000005000e0a7890 */ /* 0x000fe2000fffe03f */
[----:B------:R-:W-:Y:S01]  /*7ec0*/  FMNMX.FTZ R184, R163, R184, !PT ;  /* 0x000000b8a3b87209 */ /* 0x000fe20007810000 */
[----:B------:R-:W-:Y:S01]  /*7ed0*/  MUFU.EX2 R219, R219 ;  /* 0x000000db00db7308 */ /* 0x000fe20000000800 */
[----:B------:R-:W-:Y:S01]  /*7ee0*/  FSEL R167, R167, -INF , P4 ;  /* 0xff800000a7a77808 */ /* 0x000fe20002000000 */
[----:B------:R-:W-:Y:S01]  /*7ef0*/  UMOV UR11, 0xc0000010 ;  /* 0xc0000010000b7882 */ /* 0x000fe20000000000 */
[----:B------:R-:W-:Y:S01]  /*7f00*/  ISETP.GT.AND P3, PT, R9, 0x60, PT ;  /* 0x000000600900780c */ /* 0x000fe20003f64270 */
[----:B------:R-:W-:Y:S01]  /*7f10*/  UIADD3 UR14, UR14, 0x600, URZ ;  /* 0x000006000e0e7890 */ /* 0x000fe2000fffe03f */
        /* <DEDUP_REMOVED lines=9> */
[C---:B------:R-:W-:Y:S02]  /*7fb0*/  ISETP.GT.AND P4, PT, R9.reuse, 0x69, PT ;  /* 0x000000690900780c */ /* 0x040fe40003f84270 */
        /* <DEDUP_REMOVED lines=9> */
[C-C-:B------:R-:W-:Y:S01]  /*8050*/  FFMA.FTZ R146, R2.reuse, R148, -R217.reuse ;  /* 0x0000009402927223 */ /* 0x140fe200000108d9 */
[----:B------:R-:W-:Y:S01]  /*8060*/  FMNMX.FTZ R170, R143, R170, !PT ;  /* 0x000000aa8faa7209 */ /* 0x000fe20007810000 */
[C-C-:B------:R-:W-:Y:S01]  /*8070*/  FFMA.FTZ R148, R2.reuse, R129, -R217.reuse ;  /* 0x0000008102947223 */ /* 0x140fe200000108d9 */
[----:B------:R-:W-:Y:S01]  /*8080*/  ISETP.GT.AND P3, PT, R9, 0x78, PT ;  /* 0x000000780900780c */ /* 0x000fe20003f64270 */
[----:B-1----:R-:W-:Y:S01]  /*8090*/  FFMA.FTZ R174, R2, R132, -R217 ;  /* 0x0000008402ae7223 */ /* 0x002fe200000108d9 */
[----:B------:R-:W-:Y:S01]  /*80a0*/  FSEL R147, R147, -INF , P4 ;  /* 0xff80000093937808 */ /* 0x000fe20002000000 */
[----:B------:R-:W-:Y:S01]  /*80b0*/  MUFU.EX2 R13, R13 ;  /* 0x0000000d000d7308 */ /* 0x000fe20000000800 */
[----:B------:R-:W-:-:S02]  /*80c0*/  FMNMX.FTZ R170, R145, R170, !PT ;  /* 0x000000aa91aa7209 */ /* 0x000fc40007810000 */
[----:B------:R-:W-:Y:S02]  /*80d0*/  ISETP.GT.AND P4, PT, R9, 0x79, PT ;  /* 0x000000790900780c */ /* 0x000fe40003f84270 */
[----:B------:R-:W-:Y:S02]  /*80e0*/  FSEL R150, R150, -INF , P3 ;  /* 0xff80000096967808 */ /* 0x000fe40001800000 */
[----:B------:R-:W-:Y:S01]  /*80f0*/  FMNMX.FTZ R170, R147, R170, !PT ;  /* 0x000000aa93aa7209 */ /* 0x000fe20007810000 */
[----:B------:R-:W-:Y:S02]  /*8100*/  WARPGROUP.DEPBAR.LE gsb0, 0x0 ;  /* 0x00008000000079c5 */ /* 0x000fe40000010000 */
[----:B------:R-:W-:Y:S01]  /*8110*/  FSEL R151, R151, -INF , P4 ;  /* 0xff80000097977808 */ /* 0x000fe20002000000 */
[----:B------:R-:W-:Y:S01]  /*8120*/  WARPGROUP.ARRIVE ;  /* 0x00000000000079c5 */ /* 0x000fe20000000000 */
[----:B------:R-:W-:Y:S01]  /*8130*/  ISETP.GT.AND P3, PT, R9, 0x80, PT ;  /* 0x000000800900780c */ /* 0x000fe20003f64270 */
[----:B------:R-:W-:Y:S01]  /*8140*/  MUFU.EX2 R14, R14 ;  /* 0x0000000e000e7308 */ /* 0x000fe20000000800 */
[----:B------:R-:W-:-:S02]  /*8150*/  FMNMX.FTZ R170, R150, R170, !PT ;  /* 0x000000aa96aa7209 */ /* 0x000fc40007810000 */
[----:B------:R-:W-:Y:S01]  /*8160*/  ISETP.GT.AND P4, PT, R9, 0x81, PT ;  /* 0x000000810900780c */ /* 0x000fe20003f84270 */
[----:B------:R-:W-:Y:S01]  /*8170*/  QGMMA.64x128x32.F32.E4M3.E4M3 R24, R204, gdesc[UR8], R24, gsb0 ;  /* 0x01e00008cc187df3 */ /* 0x000fe20008000818 */
        /* <DEDUP_REMOVED lines=52> */
[----:B------:R2:W-:Y:S01]  /*84c0*/  MUFU.EX2 R115, R174 ;  /* 0x000000ae00737308 */ /* 0x0005e20000000800 */
[----:B-1----:R-:W-:-:S01]  /*84d0*/  FFMA.FTZ R148, R2, R133, -R217 ;  /* 0x0000008502947223 */ /* 0x002fc200000108d9 */
[----:B------:R-:W-:Y:S02]  /*84e0*/  FSEL R118, R118, -INF , P3 ;  /* 0xff80000076767808 */ /* 0x000fe40001800000 */
[----:B------:R-:W-:Y:S02]  /*84f0*/  FMNMX.FTZ R133, R132, R170, !PT ;  /* 0x000000aa84857209 */ /* 0x000fe40007810000 */
[----:B------:R-:W-:Y:S02]  /*8500*/  FSEL R119, R119, -INF , P4 ;  /* 0xff80000077777808 */ /* 0x000fe40002000000 */
[C---:B------:R-:W-:Y:S01]  /*8510*/  ISETP.GT.AND P3, PT, R9.reuse, 0xc0, PT ;  /* 0x000000c00900780c */ /* 0x040fe20003f64270 */
[----:B--2---:R-:W-:Y:S01]  /*8520*/  FFMA.FTZ R174, R2, R105, -R217 ;  /* 0x0000006902ae7223 */ /* 0x004fe200000108d9 */
[----:B------:R-:W-:Y:S01]  /*8530*/  FMNMX.FTZ R170, R118, R133, !PT ;  /* 0x0000008576aa7209 */ /* 0x000fe20007810000 */
[----:B------:R-:W-:Y:S01]  /*8540*/  MUFU.EX2 R177, R177 ;  /* 0x000000b100b17308 */ /* 0x000fe20000000800 */
[----:B------:R-:W-:-:S02]  /*8550*/  ISETP.GT.AND P4, PT, R9, 0xc1, PT ;  /* 0x000000c10900780c */ /* 0x000fc40003f84270 */
[----:B------:R-:W-:Y:S01]  /*8560*/  FSEL R133, R90, -INF , P3 ;  /* 0xff8000005a857808 */ /* 0x000fe20001800000 */
[----:B------:R-:W-:-:S01]  /*8570*/  FFMA.FTZ R90, R2, R104, -R217 ;  /* 0x00000068025a7223 */ /* 0x000fc200000108d9 */
[----:B------:R-:W-:Y:S01]  /*8580*/  FMNMX.FTZ R170, R119, R170, !PT ;  /* 0x000000aa77aa7209 */ /* 0x000fe20007810000 */
[----:B------:R-:W-:-:S01]  /*8590*/  FFMA.FTZ R104, R2, R108, -R217 ;  /* 0x0000006c02687223 */ /* 0x000fc200000108d9 */
        /* <DEDUP_REMOVED lines=11> */
[----:B------:R1:W-:Y:S01]  /*8650*/  MUFU.EX2 R95, R174 ;  /* 0x000000ae005f7308 */ /* 0x0003e20000000800 */
[----:B------:R-:W-:-:S02]  /*8660*/  ISETP.GT.AND P4, PT, R9, 0xd1, PT ;  /* 0x000000d10900780c */ /* 0x000fc40003f84270 */
[----:B------:R-:W-:Y:S02]  /*8670*/  FSEL R98, R98, -INF , P3 ;  /* 0xff80000062627808 */ /* 0x000fe40001800000 */
[----:B------:R-:W-:Y:S02]  /*8680*/  FMNMX.FTZ R170, R105, R170, !PT ;  /* 0x000000aa69aa7209 */ /* 0x000fe40007810000 */
[----:B------:R-:W-:Y:S01]  /*8690*/  ISETP.GT.AND P3, PT, R9, 0xd8, PT ;  /* 0x000000d80900780c */ /* 0x000fe20003f64270 */
[----:B------:R-:W-:Y:S01]  /*86a0*/  MUFU.EX2 R156, R156 ;  /* 0x0000009c009c7308 */ /* 0x000fe20000000800 */
[----:B------:R-:W-:Y:S01]  /*86b0*/  FSEL R99, R99, -INF , P4 ;  /* 0xff80000063637808 */ /* 0x000fe20002000000 */
[--C-:B-1----:R-:W-:Y:S01]  /*86c0*/  FFMA.FTZ R174, R2, R109, -R217.reuse ;  /* 0x0000006d02ae7223 */ /* 0x102fe200000108d9 */
[----:B------:R-:W-:Y:S01]  /*86d0*/  FMNMX.FTZ R170, R98, R170, !PT ;  /* 0x000000aa62aa7209 */ /* 0x000fe20007810000 */
[----:B------:R-:W-:Y:S01]  /*86e0*/  FFMA.FTZ R217, R2, R101, -R217 ;  /* 0x0000006502d97223 */ /* 0x000fe200000108d9 */
[----:B------:R-:W-:-:S02]  /*86f0*/  ISETP.GT.AND P4, PT, R9, 0xd9, PT ;  /* 0x000000d90900780c */ /* 0x000fc40003f84270 */
[----:B------:R-:W-:Y:S01]  /*8700*/  FSEL R102, R102, -INF , P3 ;  /* 0xff80000066667808 */ /* 0x000fe20001800000 */
[----:B------:R-:W-:Y:S01]  /*8710*/  MUFU.EX2 R157, R157 ;  /* 0x0000009d009d7308 */ /* 0x000fe20000000800 */
[----:B------:R-:W-:Y:S02]  /*8720*/  FMNMX.FTZ R9, R99, R170, !PT ;  /* 0x000000aa63097209 */ /* 0x000fe40007810000 */
[----:B------:R-:W-:Y:S02]  /*8730*/  FSEL R109, R103, -INF , P4 ;  /* 0xff800000676d7808 */ /* 0x000fe40002000000 */
[----:B------:R-:W-:Y:S02]  /*8740*/  FMNMX.FTZ R108, R102, R9, !PT ;  /* 0x00000009666c7209 */ /* 0x000fe40007810000 */
[----:B------:R-:W-:Y:S01]  /*8750*/  FSEL R116, R0, RZ, P2 ;  /* 0x000000ff00747208 */ /* 0x000fe20001000000 */
[----:B------:R1:W-:Y:S01]  /*8760*/  MUFU.EX2 R103, R174 ;  /* 0x000000ae00677308 */ /* 0x0003e20000000800 */
[----:B------:R-:W-:Y:S01]  /*8770*/  FMNMX.FTZ R9, R109, R108, !PT ;  /* 0x0000006c6d097209 */ /* 0x000fe20007810000 */
[----:B------:R-:W-:-:S02]  /*8780*/  WARPGROUP.DEPBAR.LE gsb0, 0x0 ;  /* 0x00008000000079c5 */ /* 0x000fc40000010000 */
[----:B------:R-:W-:-:S01]  /*8790*/  FADD.FTZ R101, -R116, R7 ;  /* 0x0000000774657221 */ /* 0x000fc20000010100 */
[----:B------:R-:W-:Y:S01]  /*87a0*/  WARPGROUP.ARRIVE ;  /* 0x00000000000079c5 */ /* 0x000fe20000000000 */
[----:B------:R-:W2:Y:S02]  /*87b0*/  SHFL.BFLY PT, R170, R9, 0x2, 0x1f ;  /* 0x0c401f0009aa7f89 */ /* 0x000ea400000e0000 */
[----:B------:R-:W-:Y:S01]  /*87c0*/  FMUL.FTZ R116, R2, R101 ;  /* 0x0000006502747220 */ /* 0x000fe20000410000 */
[----:B------:R3:W-:Y:S02]  /*87d0*/  MUFU.EX2 R108, R178 ;  /* 0x000000b2006c7308 */ /* 0x0007e40000000800 */
[----:B------:R-:W-:Y:S06]  /*87e0*/  QGMMA.64x128x32.F32.E4M3.E4M3 R24, R200, gdesc[UR12], R24, gsb0 ;  /* 0x01e0000cc8187df3 */ /* 0x000fec0008000818 */
[----:B------:R-:W4:Y:S08]  /*87f0*/  MUFU.EX2 R116, R116 ;  /* 0x0000007400747308 */ /* 0x000f300000000800 */
[----:B------:R-:W-:Y:S01]  /*8800*/  MUFU.EX2 R160, R160 ;  /* 0x000000a000a07308 */ /* 0x000fe20000000800 */
[----:B--2---:R-:W-:-:S07]  /*8810*/  FMNMX.FTZ R170, R9, R170, !PT ;  /* 0x000000aa09aa7209 */ /* 0x004fce0007810000 */
[----:B------:R-:W-:Y:S01]  /*8820*/  MUFU.EX2 R161, R161 ;  /* 0x000000a100a17308 */ /* 0x000fe20000000800 */
[----:B------:R-:W2:Y:S07]  /*8830*/  SHFL.BFLY PT, R9, R170, 0x1, 0x1f ;  /* 0x0c201f00aa097f89 */ /* 0x000eae00000e0000 */
        /* <DEDUP_REMOVED lines=10> */
[----:B------:R-:W-:Y:S01]  /*88e0*/  FSEL R193, R9, RZ, P2 ;  /* 0x000000ff09c17208 */ /* 0x000fe20001000000 */
[----:B------:R-:W-:-:S01]  /*88f0*/  FFMA.FTZ R170, R2, R181, -R101 ;  /* 0x000000b502aa7223 */ /* 0x000fc20000010865 */
[C-C-:B------:R-:W-:Y:S01]  /*8900*/  FFMA.FTZ R181, R2.reuse, R187, -R101.reuse ;  /* 0x000000bb02b57223 */ /* 0x140fe20000010865 */
[----:B-1----:R-:W-:-:S01]  /*8910*/  FFMA.FTZ R174, R2, R185, -R101 ;  /* 0x000000b902ae7223 */ /* 0x002fc20000010865 */
[----:B------:R-:W-:Y:S01]  /*8920*/  FFMA.FTZ R192, R2, R155, -R101 ;  /* 0x0000009b02c07223 */ /* 0x000fe20000010865 */
[----:B------:R-:W-:-:S01]  /*8930*/  FADD.FTZ R193, -R193, R8 ;  /* 0x00000008c1c17221 */ /* 0x000fc20000010100 */
[C-C-:B------:R-:W-:Y:S01]  /*8940*/  FFMA.FTZ R185, R2.reuse, R191, -R101.reuse ;  /* 0x000000bf02b97223 */ /* 0x140fe20000010865 */
[----:B------:R-:W-:Y:S01]  /*8950*/  MUFU.EX2 R170, R170 ;  /* 0x000000aa00aa7308 */ /* 0x000fe20000000800 */
[----:B------:R-:W-:-:S01]  /*8960*/  FFMA.FTZ R155, R2, R158, -R101 ;  /* 0x0000009e029b7223 */ /* 0x000fc20000010865 */
[C---:B------:R-:W-:Y:S01]  /*8970*/  FMUL.FTZ R193, R2.reuse, R193 ;  /* 0x000000c102c17220 */ /* 0x040fe20000410000 */
[----:B------:R-:W-:-:S01]  /*8980*/  FFMA.FTZ R158, R2, R159, -R101 ;  /* 0x0000009f029e7223 */ /* 0x000fc20000010865 */
[C-C-:B------:R-:W-:Y:S01]  /*8990*/  FFMA.FTZ R159, R2.reuse, R162, -R101.reuse ;  /* 0x000000a2029f7223 */ /* 0x140fe20000010865 */
[----:B------:R-:W-:-:S01]  /*89a0*/  FFMA.FTZ R162, R2, R163, -R101 ;  /* 0x000000a302a27223 */ /* 0x000fc20000010865 */
[C-C-:B---3--:R-:W-:Y:S01]  /*89b0*/  FFMA.FTZ R178, R2.reuse, R189, -R101.reuse ;  /* 0x000000bd02b27223 */ /* 0x148fe20000010865 */
[----:B------:R-:W-:-:S01]  /*89c0*/  FFMA.FTZ R163, R2, R166, -R101 ;  /* 0x000000a602a37223 */ /* 0x000fc20000010865 */
[----:B------:R-:W1:Y:S01]  /*89d0*/  MUFU.EX2 R193, R193 ;  /* 0x000000c100c17308 */ /* 0x000e620000000800 */
[----:B------:R-:W-:-:S01]  /*89e0*/  FFMA.FTZ R166, R2, R167, -R101 ;  /* 0x000000a702a67223 */ /* 0x000fc20000010865 */
[C-C-:B------:R-:W-:Y:S01]  /*89f0*/  FFMA.FTZ R167, R2.reuse, R144, -R101.reuse ;  /* 0x0000009002a77223 */ /* 0x140fe20000010865 */
[----:B------:R-:W-:-:S01]  /*8a00*/  FFMA.FTZ R144, R2, R142, -R101 ;  /* 0x0000008e02907223 */ /* 0x000fc20000010865 */
[C-C-:B------:R-:W-:Y:S01]  /*8a10*/  FFMA.FTZ R187, R2.reuse, R195, -R101.reuse ;  /* 0x000000c302bb7223 */ /* 0x140fe20000010865 */
[----:B------:R-:W-:-:S01]  /*8a20*/  FFMA.FTZ R142, R2, R145, -R101 ;  /* 0x00000091028e7223 */ /* 0x000fc20000010865 */
[----:B------:R-:W-:Y:S01]  /*8a30*/  FFMA.FTZ R145, R2, R147, -R101 ;  /* 0x0000009302917223 */ /* 0x000fe20000010865 */
[----:B----4-:R-:W-:-:S01]  /*8a40*/  FFMA.FTZ R147, R116, R4, R219 ;  /* 0x0000000474937223 */ /* 0x010fc200000100db */
[----:B------:R-:W2:Y:S01]  /*8a50*/  MUFU.EX2 R181, R181 ;  /* 0x000000b500b57308 */ /* 0x000ea20000000800 */
[----:B------:R-:W-:-:S01]  /*8a60*/  FFMA.FTZ R189, R2, R199, -R101 ;  /* 0x000000c702bd7223 */ /* 0x000fc20000010865 */
[----:B------:R-:W-:Y:S01]  /*8a70*/  FFMA.FTZ R184, R2, R197, -R101 ;  /* 0x000000c502b87223 */ /* 0x000fe20000010865 */
[----:B------:R-:W-:-:S01]  /*8a80*/  FADD.FTZ R194, R10, R147 ;  /* 0x000000930ac27221 */ /* 0x000fc20000010000 */
[C-C-:B------:R-:W-:Y:S01]  /*8a90*/  FFMA.FTZ R147, R2.reuse, R151, -R101.reuse ;  /* 0x0000009702937223 */ /* 0x140fe20000010865 */
[----:B------:R-:W-:-:S01]  /*8aa0*/  FFMA.FTZ R171, R2, R171, -R101 ;  /* 0x000000ab02ab7223 */ /* 0x000fc20000010865 */
[----:B------:R-:W-:Y:S01]  /*8ab0*/  FFMA.FTZ R150, R2, R150, -R101 ;  /* 0x0000009602967223 */ /* 0x000fe20000010865 */
[----:B------:R-:W-:-:S01]  /*8ac0*/  FADD.FTZ R151, R11, R194 ;  /* 0x000000c20b977221 */ /* 0x000fc20000010000 */
[----:B------:R-:W3:Y:S01]  /*8ad0*/  MUFU.EX2 R174, R174 ;  /* 0x000000ae00ae7308 */ /* 0x000ee20000000800 */
[----:B-1----:R-:W-:-:S01]  /*8ae0*/  FFMA.FTZ R4, R193, R3, R170 ;  /* 0x00000003c1047223 */ /* 0x002fc200000100aa */
        /* <DEDUP_REMOVED lines=36> */
[----:B------:R-:W-:Y:S01]  /*8d30*/  FFMA.FTZ R105, R2, R105, -R101 ;  /* 0x0000006902697223 */ /* 0x000fe20000010865 */
[----:B------:R-:W-:Y:S01]  /*8d40*/  IMAD.U32 R194, RZ, RZ, UR54 ;  /* 0x00000036ffc27e24 */ /* 0x000fe2000f8e00ff */
[----:B------:R-:W2:Y:S01]  /*8d50*/  MUFU.EX2 R189, R189 ;  /* 0x000000bd00bd7308 */ /* 0x000ea20000000800 */
[----:B---3--:R-:W-:-:S01]  /*8d60*/  FADD.FTZ R3, R187, R4 ;  /* 0x00000004bb037221 */ /* 0x008fc20000010000 */
[C-C-:B------:R-:W-:Y:S01]  /*8d70*/  FFMA.FTZ R98, R2.reuse, R98, -R101.reuse ;  /* 0x0000006202627223 */ /* 0x140fe20000010865 */
[----:B------:R-:W-:-:S01]  /*8d80*/  FFMA.FTZ R99, R2, R99, -R101 ;  /* 0x0000006302637223 */ /* 0x000fc20000010865 */
[----:B------:R-:W-:Y:S01]  /*8d90*/  @!P0 LEA R194, R194, UR37, 0x3 ;  /* 0x00000025c2c28c11 */ /* 0x000fe2000f8e18ff */
[----:B------:R-:W-:-:S01]  /*8da0*/  FFMA.FTZ R102, R2, R102, -R101 ;  /* 0x0000006602667223 */ /* 0x000fc20000010865 */
[----:B------:R-:W-:-:S02]  /*8db0*/  WARPGROUP.DEPBAR.LE gsb0, 0x0 ;  /* 0x00008000000079c5 */ /* 0x000fc40000010000 */
[----:B------:R-:W3:Y:S01]  /*8dc0*/  MUFU.EX2 R184, R184 ;  /* 0x000000b800b87308 */ /* 0x000ee20000000800 */
[----:B-1----:R-:W-:-:S07]  /*8dd0*/  FADD.FTZ R4, R182, R3 ;  /* 0x00000003b6047221 */ /* 0x002fce0000010000 */
[----:B------:R-:W-:Y:S01]  /*8de0*/  MUFU.EX2 R8, R144 ;  /* 0x0000009000087308 */ /* 0x000fe20000000800 */
[----:B--2---:R-:W-:-:S07]  /*8df0*/  FADD.FTZ R3, R189, R4 ;  /* 0x00000004bd037221 */ /* 0x004fce0000010000 */
[----:B------:R1:W-:Y:S01]  /*8e00*/  MUFU.EX2 R144, R150 ;  /* 0x0000009600907308 */ /* 0x0003e20000000800 */
[----:B---3--:R-:W-:-:S07]  /*8e10*/  FADD.FTZ R4, R184, R3 ;  /* 0x00000003b8047221 */ /* 0x008fce0000010000 */
[----:B------:R-:W2:Y:S01]  /*8e20*/  MUFU.EX2 R171, R171 ;  /* 0x000000ab00ab7308 */ /* 0x000ea20000000800 */
[----:B-1----:R-:W-:-:S04]  /*8e30*/  FADD.FTZ R150, R14, R151 ;  /* 0x000000970e967221 */ /* 0x002fc80000010000 */
[----:B------:R-:W-:-:S03]  /*8e40*/  FADD.FTZ R151, R15, R150 ;  /* 0x000000960f977221 */ /* 0x000fc60000010000 */
[----:B------:R-:W1:Y:S01]  /*8e50*/  MUFU.EX2 R186, R186 ;  /* 0x000000ba00ba7308 */ /* 0x000e620000000800 */
[----:B------:R-:W-:-:S04]  /*8e60*/  FADD.FTZ R150, R20, R151 ;  /* 0x0000009714967221 */ /* 0x000fc80000010000 */
[----:B------:R-:W-:-:S03]  /*8e70*/  FADD.FTZ R151, R21, R150 ;  /* 0x0000009615977221 */ /* 0x000fc60000010000 */
[----:B------:R-:W3:Y:S01]  /*8e80*/  MUFU.EX2 R175, R175 ;  /* 0x000000af00af7308 */ /* 0x000ee20000000800 */
[----:B------:R-:W-:-:S01]  /*8e90*/  FADD.FTZ R151, R152, R151 ;  /* 0x0000009798977221 */ /* 0x000fc20000010000 */
[----:B--2---:R-:W-:-:S03]  /*8ea0*/  FADD.FTZ R3, R171, R4 ;  /* 0x00000004ab037221 */ /* 0x004fc60000010000 */
[----:B------:R-:W-:-:S03]  /*8eb0*/  FADD.FTZ R4, R168, R151 ;  /* 0x00000097a8047221 */ /* 0x000fc60000010000 */
[----:B------:R-:W2:Y:S01]  /*8ec0*/  MUFU.EX2 R188, R188 ;  /* 0x000000bc00bc7308 */ /* 0x000ea20000000800 */
[----:B-1----:R-:W-:-:S01]  /*8ed0*/  FADD.FTZ R150, R186, R3 ;  /* 0x00000003ba967221 */ /* 0x002fc20000010000 */
[----:B------:R-:W-:-:S04]  /*8ee0*/  FADD.FTZ R3, R169, R4 ;  /* 0x00000004a9037221 */ /* 0x000fc80000010000 */
[----:B------:R-:W-:Y:S02]  /*8ef0*/  FADD.FTZ R4, R172, R3 ;  /* 0x00000003ac047221 */ /* 0x000fe40000010000 */
        /* <DEDUP_REMOVED lines=12> */
[----:B------:R-:W-:-:S06]  /*8fc0*/  FADD.FTZ R151, R153, R4 ;  /* 0x0000000499977221 */ /* 0x000fcc0000010000 */
[----:B------:R-:W3:Y:S01]  /*8fd0*/  MUFU.EX2 R192, R192 ;  /* 0x000000c000c07308 */ /* 0x000ee20000000800 */
[----:B--2---:R-:W-:-:S07]  /*8fe0*/  FADD.FTZ R150, R183, R150 ;  /* 0x00000096b7967221 */ /* 0x004fce0000010000 */
        /* <DEDUP_REMOVED lines=20> */
[----:B------:R-:W-:-:S06]  /*9130*/  FADD.FTZ R4, R136, R151 ;  /* 0x0000009788047221 */ /* 0x000fcc0000010000 */
[----:B------:R-:W1:Y:S01]  /*9140*/  MUFU.EX2 R167, R167 ;  /* 0x000000a700a77308 */ /* 0x000e620000000800 */
[----:B---3--:R-:W-:-:S07]  /*9150*/  FADD.FTZ R3, R166, R3 ;  /* 0x00000003a6037221 */ /* 0x008fce0000010000 */
[----:B------:R-:W3:Y:S01]  /*9160*/  MUFU.EX2 R141, R141 ;  /* 0x0000008d008d7308 */ /* 0x000ee20000000800 */
[----:B--2---:R-:W-:-:S01]  /*9170*/  FADD.FTZ R150, R138, R3 ;  /* 0x000000038a967221 */ /* 0x004fc20000010000 */
[----:B------:R-:W-:-:S04]  /*9180*/  FADD.FTZ R3, R137, R4 ;  /* 0x0000000489037221 */ /* 0x000fc80000010000 */
[----:B------:R-:W-:Y:S02]  /*9190*/  FADD.FTZ R4, R140, R3 ;  /* 0x000000038c047221 */ /* 0x000fe40000010000 */
[----:B------:R-:W2:Y:S01]  /*91a0*/  MUFU.EX2 R143, R143 ;  /* 0x0000008f008f7308 */ /* 0x000ea20000000800 */
[----:B-1----:R-:W-:-:S04]  /*91b0*/  FADD.FTZ R151, R167, R150 ;  /* 0x00000096a7977221 */ /* 0x002fc80000010000 */
[----:B------:R-:W-:-:S03]  /*91c0*/  FADD.FTZ R150, R8, R151 ;  /* 0x0000009708967221 */ /* 0x000fc60000010000 */
[----:B------:R-:W1:Y:S01]  /*91d0*/  MUFU.EX2 R142, R142 ;  /* 0x0000008e008e7308 */ /* 0x000e620000000800 */
[----:B---3--:R-:W-:-:S04]  /*91e0*/  FADD.FTZ R4, R141, R4 ;  /* 0x000000048d047221 */ /* 0x008fc80000010000 */
[----:B------:R-:W-:-:S03]  /*91f0*/  FADD.FTZ R151, R139, R4 ;  /* 0x000000048b977221 */ /* 0x000fc60000010000 */
[----:B------:R-:W3:Y:S01]  /*9200*/  MUFU.EX2 R154, R154 ;  /* 0x0000009a009a7308 */ /* 0x000ee20000000800 */
[----:B--2---:R-:W-:-:S07]  /*9210*/  FADD.FTZ R3, R143, R150 ;  /* 0x000000968f037221 */ /* 0x004fce0000010000 */
[----:B------:R-:W2:Y:S01]  /*9220*/  MUFU.EX2 R145, R145 ;  /* 0x0000009100917308 */ /* 0x000ea20000000800 */
[----:B-1----:R-:W-:-:S07]  /*9230*/  FADD.FTZ R4, R142, R3 ;  /* 0x000000038e047221 */ /* 0x002fce0000010000 */
[----:B------:R-:W1:Y:S01]  /*9240*/  MUFU.EX2 R146, R146 ;  /* 0x0000009200927308 */ /* 0x000e620000000800 */
[----:B---3--:R-:W-:-:S01]  /*9250*/  FADD.FTZ R3, R154, R151 ;  /* 0x000000979a037221 */ /* 0x008fc20000010000 */
[----:B------:R-:W-:-:S06]  /*9260*/  FFMA.FTZ R151, R2, R132, -R101 ;  /* 0x0000008402977223 */ /* 0x000fcc0000010865 */
[----:B------:R-:W3:Y:S01]  /*9270*/  MUFU.EX2 R149, R149 ;  /* 0x0000009500957308 */ /* 0x000ee20000000800 */
[----:B--2---:R-:W-:-:S04]  /*9280*/  FADD.FTZ R195, R145, R4 ;  /* 0x0000000491c37221 */ /* 0x004fc80000010000 */
[----:B------:R-:W-:-:S03]  /*9290*/  FADD.FTZ R132, R144, R195 ;  /* 0x000000c390847221 */ /* 0x000fc60000010000 */
        /* <DEDUP_REMOVED lines=22> */
[C-C-:B------:R-:W-:Y:S01]  /*9400*/  FFMA.FTZ R132, R2.reuse, R133, -R101.reuse ;  /* 0x0000008502847223 */ /* 0x140fe20000010865 */
[----:B------:R-:W-:-:S05]  /*9410*/  FFMA.FTZ R101, R2, R109, -R101 ;  /* 0x0000006d02657223 */ /* 0x000fca0000010865 */
[----:B------:R-:W3:Y:S01]  /*9420*/  MUFU.EX2 R131, R131 ;  /* 0x0000008300837308 */ /* 0x000ee20000000800 */
[----:B--2---:R-:W-:-:S04]  /*9430*/  FADD.FTZ R4, R128, R3 ;  /* 0x0000000380047221 */ /* 0x004fc80000010000 */
[----:B------:R-:W-:-:S03]  /*9440*/  FADD.FTZ R4, R111, R4 ;  /* 0x000000046f047221 */ /* 0x000fc60000010000 */
[----:B------:R-:W2:Y:S01]  /*9450*/  MUFU.EX2 R134, R134 ;  /* 0x0000008600867308 */ /* 0x000ea20000000800 */
[----:B-1----:R-:W-:-:S01]  /*9460*/  FADD.FTZ R150, R130, R195 ;  /* 0x000000c382967221 */ /* 0x002fc20000010000 */
[----:B------:R-:W-:-:S06]  /*9470*/  FADD.FTZ R133, R115, R4 ;  /* 0x0000000473857221 */ /* 0x000fcc0000010000 */
        /* <DEDUP_REMOVED lines=16> */
[----:B--2---:R-:W-:-:S04]  /*9580*/  FADD.FTZ R4, R104, R3 ;  /* 0x0000000368047221 */ /* 0x004fc80000010000 */
[----:B------:R-:W-:-:S03]  /*9590*/  FADD.FTZ R3, R103, R4 ;  /* 0x0000000467037221 */ /* 0x000fc60000010000 */
[----:B------:R-:W2:Y:S01]  /*95a0*/  MUFU.EX2 R114, R114 ;  /* 0x0000007200727308 */ /* 0x000ea20000000800 */
[----:B-1----:R-:W-:-:S01]  /*95b0*/  FADD.FTZ R150, R110, R133 ;  /* 0x000000856e967221 */ /* 0x002fc20000010000 */
[----:B------:R-:W-:Y:S01]  /*95c0*/  FADD.FTZ R4, R108, R3 ;  /* 0x000000036c047221 */ /* 0x000fe20000010000 */
[----:B------:R-:W-:-:S05]  /*95d0*/  IADD3 R3, -R226, 0xb, RZ ;  /* 0x0000000be2037810 */ /* 0x000fca0007ffe1ff */
[----:B------:R-:W1:Y:S01]  /*95e0*/  MUFU.EX2 R113, R113 ;  /* 0x0000007100717308 */ /* 0x000e620000000800 */
[----:B---3--:R-:W-:-:S01]  /*95f0*/  FADD.FTZ R133, R129, R150 ;  /* 0x0000009681857221 */ /* 0x008fc20000010000 */
[----:B------:R3:W-:Y:S06]  /*9600*/  BAR.ARV R3, 0x100 ;  /* 0x000400030000751d */ /* 0x0007ec0000002000 */
[----:B------:R-:W4:Y:S01]  /*9610*/  MUFU.EX2 R151, R151 ;  /* 0x0000009700977308 */ /* 0x000f220000000800 */
[----:B--2---:R-:W-:-:S01]  /*9620*/  FADD.FTZ R150, R114, R133 ;  /* 0x0000008572967221 */ /* 0x004fc20000010000 */
[----:B---3--:R-:W-:-:S05]  /*9630*/  @!P0 VIADD R3, R194, 0x2e840 ;  /* 0x0002e840c2038836 */ /* 0x008fca0000000000 */
[----:B------:R-:W-:Y:S01]  /*9640*/  @!P0 PRMT R3, RZ, 0x654, R3 ;  /* 0x00000654ff038816 */ /* 0x000fe20000000003 */
[----:B------:R-:W2:Y:S01]  /*9650*/  MUFU.EX2 R112, R112 ;  /* 0x0000007000707308 */ /* 0x000ea20000000800 */
[----:B-1----:R-:W-:-:S02]  /*9660*/  FADD.FTZ R133, R113, R4 ;  /* 0x0000000471857221 */ /* 0x002fc40000010000 */
[----:B------:R1:W-:Y:S05]  /*9670*/  @!P0 SYNCS.ARRIVE.TRANS64.RED.A1T0 RZ, [R3+URZ], RZ ;  /* 0x000000ff03ff89a7 */ /* 0x0003ea000810043f */
[----:B------:R-:W3:Y:S01]  /*9680*/  MUFU.EX2 R118, R118 ;  /* 0x0000007600767308 */ /* 0x000ee20000000800 */
[----:B----4-:R-:W-:-:S07]  /*9690*/  FADD.FTZ R195, R151, R150 ;  /* 0x0000009697c37221 */ /* 0x010fce0000010000 */
[----:B------:R-:W4:Y:S01]  /*96a0*/  MUFU.EX2 R117, R117 ;  /* 0x0000007500757308 */ /* 0x000f220000000800 */
[----:B--2---:R-:W-:-:S07]  /*96b0*/  FADD.FTZ R4, R112, R133 ;  /* 0x0000008570047221 */ /* 0x004fce0000010000 */
[----:B------:R-:W2:Y:S01]  /*96c0*/  MUFU.EX2 R119, R119 ;  /* 0x0000007700777308 */ /* 0x000ea20000000800 */
[----:B---3--:R-:W-:-:S07]  /*96d0*/  FADD.FTZ R150, R118, R195 ;  /* 0x000000c376967221 */ /* 0x008fce0000010000 */
        /* <DEDUP_REMOVED lines=36> */
.L_x_7183:
        /* <DEDUP_REMOVED lines=134> */
.L_x_7174:
[----:B------:R-:W-:-:S13]  /*a180*/  ISETP.LE.AND P2, PT, RZ, UR41, PT ;  /* 0x00000029ff007c0c */ /* 0x000fda000bf43270 */
[----:B------:R-:W-:Y:S05]  /*a190*/  @!P2 BRA `(.L_x_7185) ;  /* 0x000000340070a947 */ /* 0x000fea0003800000 */
[----:B------:R-:W-:Y:S01]  /*a1a0*/  IMAD.MOV.U32 R6, RZ, RZ, R9 ;  /* 0x000000ffff067224 */ /* 0x000fe200078e0009 */
[----:B------:R-:W-:Y:S01]  /*a1b0*/  UMOV UR40, UR48 ;  /* 0x0000003000287c82 */ /* 0x000fe20008000000 */
[----:B------:R-:W-:Y:S02]  /*a1c0*/  IMAD.MOV.U32 R7, RZ, RZ, R0 ;  /* 0x000000ffff077224 */ /* 0x000fe400078e0000 */
[----:B------:R-:W-:-:S07]  /*a1d0*/  IMAD.MOV.U32 R8, RZ, RZ, R16 ;  /* 0x000000ffff087224 */ /* 0x000fce00078e0010 */
.L_x_7195:
        /* <DEDUP_REMOVED lines=9> */
.L_x_7187:
[----:B------:R-:W-:Y:S01]  /*a270*/  ULEA UR6, UR48, UR37, 0x3 ;  /* 0x0000002530067291 */ /* 0x000fe2000f8e183f */
[----:B------:R-:W-:-:S08]  /*a280*/  SHF.L.U32 R0, R16, 0x1f, RZ ;  /* 0x0000001f10007819 */ /* 0x000fd000000006ff */
[----:B------:R1:W2:Y:S01]  /*a290*/  SYNCS.PHASECHK.TRANS64.TRYWAIT P2, [UR6+0x2e830], R0 ;  /* 0x02e83000ff0075a7 */ /* 0x0002a20008040146 */
[----:B------:R-:W-:Y:S05]  /*a2a0*/  @!P1 BRA `(.L_x_7188) ;  /* 0x0000000000049947 */ /* 0x000fea0003800000 */
[----:B------:R-:W-:Y:S01]  /*a2b0*/  BPT.TRAP 0x1 ;  /* 0x000000040000795c */ /* 0x000fe20000300000 */
.L_x_7188:
[----:B--2---:R-:W-:Y:S05]  /*a2c0*/  @P2 BRA `(.L_x_7186) ;  /* 0x0000000000082947 */ /* 0x004fea0003800000 */
[----:B------:R-:W2:Y:S02]  /*a2d0*/  SYNCS.PHASECHK.TRANS64.TRYWAIT P2, [UR6+0x2e830], R0 ;  /* 0x02e83000ff0075a7 */ /* 0x000ea40008040146 */
[----:B--2---:R-:W-:Y:S05]  /*a2e0*/  @!P2 BRA `(.L_x_7189) ;  /* 0x000000900068a947 */ /* 0x004fea0003800000 */
.L_x_7186:
[----:B--2---:R-:W2:Y:S01]  /*a2f0*/  S2R R9, SR_TID.X ;  /* 0x0000000000097919 */ /* 0x004ea20000002100 */
        /* <DEDUP_REMOVED lines=184> */
.L_x_7191:
[----:B------:R-:W-:Y:S01]  /*ae80*/  ULEA UR6, UR40, UR37, 0x3 ;  /* 0x0000002528067291 */ /* 0x000fe2000f8e183f */
[----:B------:R-:W-:-:S08]  /*ae90*/  SHF.L.U32 R0, R8, 0x1f, RZ ;  /* 0x0000001f08007819 */ /* 0x000fd000000006ff */
[----:B------:R1:W2:Y:S01]  /*aea0*/  SYNCS.PHASECHK.TRANS64.TRYWAIT P2, [UR6+0x2e850], R0 ;  /* 0x02e85000ff0075a7 */ /* 0x0002a20008040146 */
[----:B------:R-:W-:Y:S05]  /*aeb0*/  @!P1 BRA `(.L_x_7192) ;  /* 0x0000000000049947 */ /* 0x000fea0003800000 */
[----:B------:R-:W-:Y:S01]  /*aec0*/  BPT.TRAP 0x1 ;  /* 0x000000040000795c */ /* 0x000fe20000300000 */
.L_x_7192:
[----:B--2---:R-:W-:Y:S05]  /*aed0*/  @P2 BRA `(.L_x_7190) ;  /* 0x0000000000082947 */ /* 0x004fea0003800000 */
[----:B------:R-:W2:Y:S02]  /*aee0*/  SYNCS.PHASECHK.TRANS64.TRYWAIT P2, [UR6+0x2e850], R0 ;  /* 0x02e85000ff0075a7 */ /* 0x000ea40008040146 */
[----:B--2---:R-:W-:Y:S05]  /*aef0*/  @!P2 BRA `(.L_x_7193) ;  /* 0x00000084007ca947 */ /* 0x004fea0003800000 */
.L_x_7190:
[----:B------:R-:W-:Y:S01]  /*af00*/  UIADD3 UR6, UR37, 0x400, URZ ;  /* 0x0000040025067890 */ /* 0x000fe2000fffe03f */
[----:B------:R-:W-:Y:S01]  /*af10*/  WARPGROUP.ARRIVE ;  /* 0x00000000000079c5 */ /* 0x000fe20000000000 */
[----:B------:R-:W-:Y:S01]  /*af20*/  UMOV UR7, 0xc0000010 ;  /* 0xc000001000077882 */ /* 0x000fe20000000000 */
[----:B------:R-:W-:Y:S01]  /*af30*/  UMOV UR11, 0xc0000010 ;  /* 0xc0000010000b7882 */ /* 0x000fe20000000000 */
[----:B------:R-:W-:Y:S01]  /*af40*/  USHF.R.U32.HI UR6, URZ, 0x4, UR6 ;  /* 0x000000043f067899 */ /* 0x000fe20008011606 */
[----:B-12---:R-:W-:Y:S02]  /*af50*/  FMNMX.FTZ R0, R184, R7, !PT ;  /* 0x00000007b8007209 */ /* 0x006fe40007810000 */
        /* <DEDUP_REMOVED lines=88> */
[----:B------:R-:W-:-:S05]  /*b4e0*/  FMNMX.FTZ R8, R106, R11, !PT ;  /* 0x0000000b6a087209 */ /* 0x000fca0007810000 */
[----:B------:R-:W1:Y:S01]  /*b4f0*/  S2R R227, SR_TID.X ;  /* 0x0000000000e37919 */ /* 0x000e620000002100 */
[----:B------:R-:W-:Y:S02]  /*b500*/  FMNMX.FTZ R9, R105, R0, !PT ;  /* 0x0000000069097209 */ /* 0x000fe40007810000 */
[----:B------:R-:W-:Y:S01]  /*b510*/  FMNMX.FTZ R11, R107, R8, !PT ;  /* 0x000000086b0b7209 */ /* 0x000fe20007810000 */
[----:B------:R-:W-:Y:S01]  /*b520*/  QGMMA.64x128x32.F32.E4M3.E4M3 R24, R220, gdesc[UR8], R24, gsb0 ;  /* 0x01e00008dc187df3 */ /* 0x000fe20008000818 */
[----:B------:R-:W-:Y:S01]  /*b530*/  UIADD3 UR10, UR6, 0x200, URZ ;  /* 0x00000200060a7890 */ /* 0x000fe2000fffe03f */
[----:B------:R-:W-:Y:S01]  /*b540*/  FMNMX.FTZ R0, R108, R9, !PT ;  /* 0x000000096c007209 */ /* 0x000fe20007810000 */
[----:B------:R-:W-:Y:S01]  /*b550*/  UMOV UR11, 0xc0000010 ;  /* 0xc0000010000b7882 */ /* 0x000fe20000000000 */
        /* <DEDUP_REMOVED lines=36> */
[----:B------:R-:W-:Y:S01]  /*b7a0*/  FFMA.FTZ R11, R2, R0, -8 ;  /* 0xc1000000020b7423 */ /* 0x000fe20000010000 */
[----:B------:R-:W-:-:S01]  /*b7b0*/  FADD.FTZ R7, -R0, R7 ;  /* 0x0000000700077221 */ /* 0x000fc20000010100 */
[----:B------:R-:W-:Y:S02]  /*b7c0*/  FADD.FTZ R15, -R9, R6 ;  /* 0x00000006090f7221 */ /* 0x000fe40000010100 */
[----:B------:R-:W-:-:S01]  /*b7d0*/  FFMA.FTZ R20, R2, R168, -R11 ;  /* 0x000000a802147223 */ /* 0x000fc2000001080b */
[C-C-:B------:R-:W-:Y:S01]  /*b7e0*/  FFMA.FTZ R168, R2.reuse, R172, -R11.reuse ;  /* 0x000000ac02a87223 */ /* 0x140fe2000001080b */
[----:B------:R-:W-:-:S01]  /*b7f0*/  FFMA.FTZ R13, R2, R185, -R11 ;  /* 0x000000b9020d7223 */ /* 0x000fc2000001080b */
[C---:B------:R-:W-:Y:S01]  /*b800*/  FMUL.FTZ R6, R2.reuse, R15 ;  /* 0x0000000f02067220 */ /* 0x040fe20000410000 */
        /* <DEDUP_REMOVED lines=16> */
[----:B------:R-:W-:-:S02]  /*b910*/  WARPGROUP.DEPBAR.LE gsb0, 0x0 ;  /* 0x00008000000079c5 */ /* 0x000fc40000010000 */
[----:B------:R-:W-:Y:S01]  /*b920*/  WARPGROUP.ARRIVE ;  /* 0x00000000000079c5 */ /* 0x000fe20000000000 */
[----:B------:R-:W-:-:S01]  /*b930*/  FFMA.FTZ R157, R2, R157, -R11 ;  /* 0x0000009d029d7223 */ /* 0x000fc2000001080b */
[C-C-:B------:R-:W-:Y:S01]  /*b940*/  FFMA.FTZ R160, R2.reuse, R160, -R11.reuse ;  /* 0x000000a002a07223 */ /* 0x140fe2000001080b */
[----:B------:R-:W-:-:S01]  /*b950*/  FFMA.FTZ R161, R2, R161, -R11 ;  /* 0x000000a102a17223 */ /* 0x000fc2000001080b */
[C-C-:B------:R-:W-:Y:S01]  /*b960*/  FFMA.FTZ R164, R2.reuse, R164, -R11.reuse ;  /* 0x000000a402a47223 */ /* 0x140fe2000001080b */
[----:B------:R-:W-:-:S01]  /*b970*/  FFMA.FTZ R165, R2, R165, -R11 ;  /* 0x000000a502a57223 */ /* 0x000fc2000001080b */
[----:B------:R-:W-:Y:S01]  /*b980*/  QGMMA.64x128x32.F32.E4M3.E4M3 R24, R216, gdesc[UR8], R24, gsb0 ;  /* 0x01e00008d8187df3 */ /* 0x000fe20008000818 */
        /* <DEDUP_REMOVED lines=36> */
[----:B------:R-:W-:Y:S01]  /*bbd0*/  MUFU.EX2 R8, R8 ;  /* 0x0000000800087308 */ /* 0x000fe20000000800 */
[----:B------:R-:W-:Y:S01]  /*bbe0*/  IADD3 R192, -R227, 0xb, RZ ;  /* 0x0000000be3c07810 */ /* 0x000fe20007ffe1ff */
        /* <DEDUP_REMOVED lines=63> */
[----:B--2---:R-:W-:-:S01]  /*bfe0*/  FADD.FTZ R4, R10, R195 ;  /* 0x000000c30a047221 */ /* 0x004fc20000010000 */
[C-C-:B------:R-:W-:Y:S01]  /*bff0*/  FFMA.FTZ R95, R2.reuse, R95, -R101.reuse ;  /* 0x0000005f025f7223 */ /* 0x140fe20000010865 */
[----:B------:R-:W-:-:S01]  /*c000*/  FFMA.FTZ R98, R2, R98, -R101 ;  /* 0x0000006202627223 */ /* 0x000fc20000010865 */
[C-C-:B------:R-:W-:Y:S01]  /*c010*/  FFMA.FTZ R99, R2.reuse, R99, -R101.reuse ;  /* 0x0000006302637223 */ /* 0x140fe20000010865 */
[----:B------:R-:W-:-:S01]  /*c020*/  FFMA.FTZ R102, R2, R102, -R101 ;  /* 0x0000006602667223 */ /* 0x000fc20000010865 */
[----:B------:R-:W-:-:S02]  /*c030*/  FFMA.FTZ R101, R2, R103, -R101 ;  /* 0x0000006702657223 */ /* 0x000fc40000010865 */
        /* <DEDUP_REMOVED lines=9> */
[----:B------:R-:W-:Y:S02]  /*c0d0*/  WARPGROUP.DEPBAR.LE gsb0, 0x0 ;  /* 0x00008000000079c5 */ /* 0x000fe40000010000 */
[----:B------:R-:W-:Y:S01]  /*c0e0*/  WARPGROUP.ARRIVE ;  /* 0x00000000000079c5 */ /* 0x000fe20000000000 */
[----:B---3--:R-:W-:-:S04]  /*c0f0*/  FADD.FTZ R190, R186, R195 ;  /* 0x000000c3babe7221 */ /* 0x008fc80000010000 */
[----:B------:R-:W3:Y:S01]  /*c100*/  MUFU.EX2 R14, R14 ;  /* 0x0000000e000e7308 */ /* 0x000ee20000000800 */
[----:B------:R-:W-:Y:S01]  /*c110*/  QGMMA.64x128x32.F32.E4M3.E4M3 R24, R212, gdesc[UR8], R24, gsb0 ;  /* 0x01e00008d4187df3 */ /* 0x000fe20008000818 */
[----:B------:R-:W-:Y:S01]  /*c120*/  UIADD3 UR10, UR6, 0x400, URZ ;  /* 0x00000400060a7890 */ /* 0x000fe2000fffe03f */
[----:B--2---:R-:W-:Y:S01]  /*c130*/  FADD.FTZ R3, R21, R4 ;  /* 0x0000000415037221 */ /* 0x004fe20000010000 */
        /* <DEDUP_REMOVED lines=41> */
[----:B-1----:R-:W-:Y:S01]  /*c3d0*/  FADD.FTZ R190, R182, R195 ;  /* 0x000000c3b6be7221 */ /* 0x002fe20000010000 */
[----:B------:R-:W-:-:S03]  /*c3e0*/  UMOV UR11, 0xc0000010 ;  /* 0xc0000010000b7882 */ /* 0x000fc60000000000 */
[----:B------:R-:W1:Y:S01]  /*c3f0*/  MUFU.EX2 R183, R183 ;  /* 0x000000b700b77308 */ /* 0x000e620000000800 */
[----:B------:R-:W-:-:S07]  /*c400*/  UIADD3 UR6, UR6, 0x600, URZ ;  /* 0x0000060006067890 */ /* 0x000fce000fffe03f */
        /* <DEDUP_REMOVED lines=77> */
[----:B------:R-:W-:Y:S01]  /*c8e0*/  QGMMA.64x128x32.F32.E4M3.E4M3 R24, R200, gdesc[UR4], R24, gsb0 ;  /* 0x01e00004c8187df3 */ /* 0x000fe20008000818 */
[----:B---3--:R-:W-:-:S05]  /*c8f0*/  FADD.FTZ R3, R121, R4 ;  /* 0x0000000479037221 */ /* 0x008fca0000010000 */
[----:B------:R-:W2:Y:S08]  /*c900*/  MUFU.EX2 R124, R124 ;  /* 0x0000007c007c7308 */ /* 0x000eb00000000800 */
        /* <DEDUP_REMOVED lines=53> */
[----:B------:R-:W-:-:S05]  /*cc60*/  IMAD.U32 R3, RZ, RZ, UR48 ;  /* 0x00000030ff037e24 */ /* 0x000fca000f8e00ff */
[----:B------:R-:W-:Y:S01]  /*cc70*/  @!P0 LEA R3, R3, UR37, 0x3 ;  /* 0x0000002503038c11 */ /* 0x000fe2000f8e18ff */
[----:B------:R-:W2:Y:S01]  /*cc80*/  MUFU.EX2 R119, R119 ;  /* 0x0000007700777308 */ /* 0x000ea20000000800 */
[----:B---3--:R-:W-:-:S03]  /*cc90*/  FADD.FTZ R190, R118, R195 ;  /* 0x000000c376be7221 */ /* 0x008fc60000010000 */
[----:B------:R-:W-:-:S04]  /*cca0*/  @!P0 VIADD R3, R3, 0x2e840 ;  /* 0x0002e84003038836 */ /* 0x000fc80000000000 */
[----:B------:R-:W3:Y:S01]  /*ccb0*/  MUFU.EX2 R88, R88 ;  /* 0x0000005800587308 */ /* 0x000ee20000000800 */
[----:B-1----:R-:W-:-:S01]  /*ccc0*/  FADD.FTZ R195, R117, R4 ;  /* 0x0000000475c37221 */ /* 0x002fc20000010000 */
[----:B------:R-:W-:Y:S01]  /*ccd0*/  @!P0 PRMT R3, RZ, 0x654, R3 ;  /* 0x00000654ff038816 */ /* 0x000fe20000000003 */
[----:B------:R1:W-:Y:S06]  /*cce0*/  BAR.ARV R192, 0x100 ;  /* 0x000400c00000751d */ /* 0x0003ec0000002000 */
[----:B------:R-:W4:Y:S01]  /*ccf0*/  MUFU.EX2 R90, R90 ;  /* 0x0000005a005a7308 */ /* 0x000f220000000800 */
[----:B--2---:R-:W-:-:S01]  /*cd00*/  FADD.FTZ R197, R119, R190 ;  /* 0x000000be77c57221 */ /* 0x004fc20000010000 */
[----:B------:R2:W-:Y:S06]  /*cd10*/  @!P0 SYNCS.ARRIVE.TRANS64.RED.A1T0 RZ, [R3+URZ], RZ ;  /* 0x000000ff03ff89a7 */ /* 0x0005ec000810043f */
[----:B------:R-:W5:Y:S01]  /*cd20*/  MUFU.EX2 R89, R89 ;  /* 0x0000005900597308 */ /* 0x000f620000000800 */
[----:B---3--:R-:W-:-:S07]  /*cd30*/  FADD.FTZ R4, R88, R195 ;  /* 0x000000c358047221 */ /* 0x008fce0000010000 */
[----:B------:R-:W3:Y:S01]  /*cd40*/  MUFU.EX2 R91, R91 ;  /* 0x0000005b005b7308 */ /* 0x000ee20000000800 */
[----:B----4-:R-:W-:-:S07]  /*cd50*/  FADD.FTZ R190, R90, R197 ;  /* 0x000000c55abe7221 */ /* 0x010fce0000010000 */
[----:B------:R-:W4:Y:S01]  /*cd60*/  MUFU.EX2 R92, R92 ;  /* 0x0000005c005c7308 */ /* 0x000f220000000800 */
[----:B-----5:R-:W-:-:S07]  /*cd70*/  FADD.FTZ R195, R89, R4 ;  /* 0x0000000459c37221 */ /* 0x020fce0000010000 */
[----:B------:R-:W5:Y:S01]  /*cd80*/  MUFU.EX2 R94, R94 ;  /* 0x0000005e005e7308 */ /* 0x000f620000000800 */
[----:B---3--:R-:W-:-:S07]  /*cd90*/  FADD.FTZ R197, R91, R190 ;  /* 0x000000be5bc57221 */ /* 0x008fce0000010000 */
[----:B------:R-:W2:Y:S01]  /*cda0*/  MUFU.EX2 R93, R93 ;  /* 0x0000005d005d7308 */ /* 0x000ea20000000800 */
[----:B----4-:R-:W-:-:S07]  /*cdb0*/  FADD.FTZ R4, R92, R195 ;  /* 0x000000c35c047221 */ /* 0x010fce0000010000 */
[----:B------:R-:W3:Y:S01]  /*cdc0*/  MUFU.EX2 R95, R95 ;  /* 0x0000005f005f7308 */ /* 0x000ee20000000800 */
[----:B-----5:R-:W-:-:S07]  /*cdd0*/  FADD.FTZ R190, R94, R197 ;  /* 0x000000c55ebe7221 */ /* 0x020fce0000010000 */
        /* <DEDUP_REMOVED lines=15> */
[----:B---3--:R-:W-:-:S01]  /*ced0*/  FADD.FTZ R190, R102, R103 ;  /* 0x0000006766be7221 */ /* 0x008fc20000010000 */
[----:B----4-:R-:W-:-:S03]  /*cee0*/  FADD.FTZ R4, R11, R4 ;  /* 0x000000040b047221 */ /* 0x010fc60000010000 */
[----:B--2---:R-:W-:Y:S01]  /*cef0*/  FADD.FTZ R3, R101, R190 ;  /* 0x000000be65037221 */ /* 0x004fe20000010000 */
[----:B-1----:R-:W-:Y:S06]  /*cf00*/  @!P1 BRA `(.L_x_7194) ;  /* 0x0000000000049947 */ /* 0x002fec0003800000 */
[----:B------:R-:W-:Y:S01]  /*cf10*/  BPT.TRAP 0x1 ;  /* 0x000000040000795c */ /* 0x000fe20000300000 */
.L_x_7194:
        /* <DEDUP_REMOVED lines=132> */
.L_x_7185:
[----:B------:R-:W-:Y:S06]  /*d760*/  BAR.ARV 0x8, 0x120 ;  /* 0x0204800000007b1d */ /* 0x000fec0000002000 */
[----:B------:R-:W-:Y:S05]  /*d770*/  @!P1 BRA `(.L_x_7196) ;  /* 0x0000000000049947 */ /* 0x000fea0003800000 */
[----:B------:R-:W-:Y:S01]  /*d780*/  BPT.TRAP 0x1 ;  /* 0x000000040000795c */ /* 0x000fe20000300000 */
.L_x_7196:
[----:B------:R-:W-:Y:S01]  /*d790*/  ULEA UR5, UR48, UR37, 0x3 ;  /* 0x0000002530057291 */ /* 0x000fe2000f8e183f */
[----:B------:R-:W-:-:S08]  /*d7a0*/  SHF.L.U32 R5, R16, 0x1f, RZ ;  /* 0x0000001f10057819 */ /* 0x000fd000000006ff */
[----:B------:R1:W2:Y:S01]  /*d7b0*/  SYNCS.PHASECHK.TRANS64.TRYWAIT P0, [UR5+0x2e850], R5 ;  /* 0x02e85005ff0075a7 */ /* 0x0002a20008000145 */
[----:B------:R-:W-:Y:S05]  /*d7c0*/  @!P1 BRA `(.L_x_7197) ;  /* 0x0000000000049947 */ /* 0x000fea0003800000 */
[----:B------:R-:W-:Y:S01]  /*d7d0*/  BPT.TRAP 0x1 ;  /* 0x000000040000795c */ /* 0x000fe20000300000 */
.L_x_7197:
[----:B--2---:R-:W-:Y:S05]  /*d7e0*/  @P0 BRA `(.L_x_7198) ;  /* 0x0000000000080947 */ /* 0x004fea0003800000 */
[----:B------:R-:W2:Y:S02]  /*d7f0*/  SYNCS.PHASECHK.TRANS64.TRYWAIT P0, [UR5+0x2e850], R5 ;  /* 0x02e85005ff0075a7 */ /* 0x000ea40008000145 */
[----:B--2---:R-:W-:Y:S05]  /*d800*/  @!P0 BRA `(.L_x_7199) ;  /* 0x0000005c00508947 */ /* 0x004fea0003800000 */
.L_x_7198:
        /* <DEDUP_REMOVED lines=93> */
.L_x_7200:
        /* <DEDUP_REMOVED lines=74> */
.L_x_7167:
        /* <DEDUP_REMOVED lines=22> */
[----:B------:R-:W-:Y:S02]  /*e3e0*/  LOP3.LUT P1, RZ, R234, 0x3, RZ, 0xc0, !PT ;  /* 0x00000003eaff7812 */ /* 0x000fe4000782c0ff */
[----:B------:R-:W-:Y:S02]  /*e3f0*/  F2FP.BF16.F32.PACK_AB R69, R68, R69 ;  /* 0x000000454445723e */ /* 0x000fe400000010ff */
[----:B------:R-:W-:Y:S02]  /*e400*/  F2FP.BF16.F32.PACK_AB R95, R95, R96 ;  /* 0x000000605f5f723e */ /* 0x000fe400000010ff */
[----:B------:R-:W-:Y:S02]  /*e410*/  F2FP.BF16.F32.PACK_AB R94, R93, R94 ;  /* 0x0000005e5d5e723e */ /* 0x000fe400000010ff */
[----:B------:R-:W-:Y:S01]  /*e420*/  F2FP.BF16.F32.PACK_AB R30, R27, R30 ;  /* 0x0000001e1b1e723e */ /* 0x000fe200000010ff */
[----:B-1----:R-:W-:Y:S01]  /*e430*/  IMAD.SHL.U32 R0, R2, 0x4, RZ ;  /* 0x0000000402007824 */ /* 0x002fe200078e00ff */
        /* <DEDUP_REMOVED lines=16> */
[----:B------:R-:W-:Y:S01]  /*e540*/  F2FP.BF16.F32.PACK_AB R9, R9, R12 ;  /* 0x0000000c0909723e */ /* 0x000fe200000010ff */
[----:B------:R-:W-:Y:S01]  /*e550*/  USHF.R.S32.HI UR5, URZ, 0x1f, UR43 ;  /* 0x0000001f3f057899 */ /* 0x000fe2000801142b */
[----:B------:R-:W-:Y:S01]  /*e560*/  LOP3.LUT R0, R0, 0xc, RZ, 0xc0, !PT ;  /* 0x0000000c00007812 */ /* 0x000fe200078ec0ff */
[----:B------:R-:W1:Y:S01]  /*e570*/  LDC.64 R84, c[0x0][0xb78] ;  /* 0x0002de00ff547b82 */ /* 0x000e620000000a00 */
[----:B------:R-:W-:-:S07]  /*e580*/  ULDC.64 UR8, c[0x0][0xb70] ;  /* 0x0002dc0000087ab9 */ /* 0x000fce0000000a00 */
[----:B------:R-:W-:Y:S01]  /*e590*/  BAR.SYNC.DEFER_BLOCKING 0x1, 0x100 ;  /* 0x0044000000007b1d */ /* 0x000fe20000010000 */
[----:B------:R-:W-:-:S05]  /*e5a0*/  IADD3 R6, P0, R0, UR6, RZ ;  /* 0x0000000600067c10 */ /* 0x000fca000ff1e0ff */
[----:B------:R-:W-:-:S05]  /*e5b0*/  IMAD.X R7, RZ, RZ, UR7, P0 ;  /* 0x00000007ff077e24 */ /* 0x000fca00080e06ff */
[----:B------:R2:W3:Y:S01]  /*e5c0*/  LDG.E.CONSTANT R0, desc[UR46][R6.64] ;  /* 0x0000002e06007981 */ /* 0x0004e2000c1e9900 */
[----:B------:R-:W-:Y:S01]  /*e5d0*/  LOP3.LUT P0, R2, R2, 0x3, RZ, 0xc0, !PT ;  /* 0x0000000302027812 */ /* 0x000fe2000780c0ff */
[----:B------:R-:W-:Y:S01]  /*e5e0*/  VIADD R87, R229, UR42 ;  /* 0x0000002ae5577c36 */ /* 0x000fe20008000000 */
[----:B------:R-:W-:Y:S01]  /*e5f0*/  IADD3 R15, P3, R18, 0x60, RZ ;  /* 0x00000060120f7810 */ /* 0x000fe20007f7e0ff */
[----:B------:R-:W-:Y:S01]  /*e600*/  UIMAD UR5, UR5, UR8, URZ ;  /* 0x00000008050572a4 */ /* 0x000fe2000f8e023f */
[----:B------:R-:W-:Y:S01]  /*e610*/  ISETP.EQ.OR P0, PT, R2, 0x3, !P0 ;  /* 0x000000030200780c */ /* 0x000fe20004702670 */
[----:B------:R-:W-:Y:S01]  /*e620*/  VIADD R2, R87, 0x8 ;  /* 0x0000000857027836 */ /* 0x000fe20000000000 */
[----:B------:R-:W-:Y:S01]  /*e630*/  LOP3.LUT R14, R15, 0x380, RZ, 0xc0, !PT ;  /* 0x000003800f0e7812 */ /* 0x000fe200078ec0ff */
[----:B------:R-:W-:Y:S01]  /*e640*/  UIMAD.WIDE.U32 UR6, UR43, UR8, URZ ;  /* 0x000000082b0672a5 */ /* 0x000fe2000f8e003f */
[----:B------:R-:W-:Y:S01]  /*e650*/  SEL R51, R25, R24, P0 ;  /* 0x0000001819337207 */ /* 0x000fe20000000000 */
[----:B------:R-:W-:Y:S01]  /*e660*/  UIMAD UR5, UR43, UR9, UR5 ;  /* 0x000000092b0572a4 */ /* 0x000fe2000f8e0205 */
[----:B------:R-:W-:-:S02]  /*e670*/  SEL R55, R24, R25, P0 ;  /* 0x0000001918377207 */ /* 0x000fc40000000000 */
[----:B------:R-:W-:Y:S01]  /*e680*/  IADD3 R25, P5, R18, 0x20, RZ ;  /* 0x0000002012197810 */ /* 0x000fe20007fbe0ff */
[----:B------:R-:W-:Y:S01]  /*e690*/  UIADD3 UR5, UR7, UR5, URZ ;  /* 0x0000000507057290 */ /* 0x000fe2000fffe03f */
[----:B------:R-:W-:Y:S02]  /*e6a0*/  SHF.R.U64 R14, R14, 0x3, RZ ;  /* 0x000000030e0e7819 */ /* 0x000fe400000012ff */
[----:B------:R-:W-:Y:S02]  /*e6b0*/  LOP3.LUT R24, R25, 0x380, RZ, 0xc0, !PT ;  /* 0x0000038019187812 */ /* 0x000fe400078ec0ff */
[----:B------:R-:W-:Y:S02]  /*e6c0*/  SEL R57, R11, R10, P0 ;  /* 0x0000000a0b397207 */ /* 0x000fe40000000000 */
[----:B------:R-:W-:Y:S02]  /*e6d0*/  SHF.R.U64 R24, R24, 0x3, RZ ;  /* 0x0000000318187819 */ /* 0x000fe400000012ff */
[----:B------:R-:W-:-:S02]  /*e6e0*/  SEL R59, R10, R11, P0 ;  /* 0x0000000b0a3b7207 */ /* 0x000fc40000000000 */
[----:B------:R-:W-:Y:S01]  /*e6f0*/  LOP3.LUT R24, R24, R25, RZ, 0x3c, !PT ;  /* 0x0000001918187212 */ /* 0x000fe200078e3cff */
[--C-:B------:R-:W-:Y:S01]  /*e700*/  IMAD.X R25, RZ, RZ, R19.reuse, P5 ;  /* 0x000000ffff197224 */ /* 0x100fe200028e0613 */
[----:B------:R-:W-:Y:S01]  /*e710*/  LOP3.LUT R14, R14, R15, RZ, 0x3c, !PT ;  /* 0x0000000f0e0e7212 */ /* 0x000fe200078e3cff */
[----:B------:R-:W-:Y:S01]  /*e720*/  IMAD.X R15, RZ, RZ, R19, P3 ;  /* 0x000000ffff0f7224 */ /* 0x000fe200018e0613 */
[C---:B------:R-:W-:Y:S02]  /*e730*/  IADD3 R11, P5, R18.reuse, 0x4020, RZ ;  /* 0x00004020120b7810 */ /* 0x040fe40007fbe0ff */
[----:B--2---:R-:W-:Y:S02]  /*e740*/  IADD3 R7, P3, R18, 0x4060, RZ ;  /* 0x0000406012077810 */ /* 0x004fe40007f7e0ff */
[----:B------:R-:W-:Y:S02]  /*e750*/  LOP3.LUT R10, R11, 0x380, RZ, 0xc0, !PT ;  /* 0x000003800b0a7812 */ /* 0x000fe400078ec0ff */
[----:B------:R-:W-:-:S02]  /*e760*/  LOP3.LUT R6, R7, 0x380, RZ, 0xc0, !PT ;  /* 0x0000038007067812 */ /* 0x000fc400078ec0ff */
[----:B------:R-:W-:Y:S02]  /*e770*/  SHF.R.U64 R10, R10, 0x3, RZ ;  /* 0x000000030a0a7819 */ /* 0x000fe400000012ff */
[----:B------:R-:W-:Y:S02]  /*e780*/  SEL R77, R21, R20, P0 ;  /* 0x00000014154d7207 */ /* 0x000fe40000000000 */
[----:B------:R-:W-:Y:S02]  /*e790*/  SEL R79, R20, R21, P0 ;  /* 0x00000015144f7207 */ /* 0x000fe40000000000 */
[----:B------:R-:W-:Y:S02]  /*e7a0*/  SHF.R.U64 R6, R6, 0x3, RZ ;  /* 0x0000000306067819 */ /* 0x000fe400000012ff */
[C---:B------:R-:W-:Y:S02]  /*e7b0*/  IADD3 R21, P6, R18.reuse, 0x40, RZ ;  /* 0x0000004012157810 */ /* 0x040fe40007fde0ff */
[----:B------:R-:W-:-:S02]  /*e7c0*/  LOP3.LUT R27, R18, 0x380, RZ, 0xc0, !PT ;  /* 0x00000380121b7812 */ /* 0x000fc400078ec0ff */
[----:B------:R-:W-:Y:S01]  /*e7d0*/  LOP3.LUT R10, R10, R11, RZ, 0x3c, !PT ;  /* 0x0000000b0a0a7212 */ /* 0x000fe200078e3cff */
[--C-:B------:R-:W-:Y:S01]  /*e7e0*/  IMAD.X R11, RZ, RZ, R19.reuse, P5 ;  /* 0x000000ffff0b7224 */ /* 0x100fe200028e0613 */
[----:B------:R-:W-:Y:S02]  /*e7f0*/  SEL R5, R99, R98, P0 ;  /* 0x0000006263057207 */ /* 0x000fe40000000000 */
[----:B------:R-:W-:Y:S02]  /*e800*/  ISETP.GE.OR P2, PT, R2, UR10, P1 ;  /* 0x0000000a02007c0c */ /* 0x000fe40008f46670 */
[----:B------:R-:W-:Y:S01]  /*e810*/  LOP3.LUT R6, R6, R7, RZ, 0x3c, !PT ;  /* 0x0000000706067212 */ /* 0x000fe200078e3cff */
[----:B------:R-:W-:Y:S01]  /*e820*/  IMAD.X R7, RZ, RZ, R19, P3 ;  /* 0x000000ffff077224 */ /* 0x000fe200018e0613 */
[----:B------:R-:W-:Y:S02]  /*e830*/  SEL R99, R98, R99, P0 ;  /* 0x0000006362637207 */ /* 0x000fe40000000000 */
[----:B------:R-:W-:-:S02]  /*e840*/  SEL R29, R95, R94, P0 ;  /* 0x0000005e5f1d7207 */ /* 0x000fc40000000000 */
[----:B------:R-:W-:Y:S02]  /*e850*/  SEL R63, R76, R69, P0 ;  /* 0x000000454c3f7207 */ /* 0x000fe40000000000 */
[----:B------:R-:W-:Y:S02]  /*e860*/  LOP3.LUT R20, R21, 0x380, RZ, 0xc0, !PT ;  /* 0x0000038015147812 */ /* 0x000fe400078ec0ff */
[----:B------:R-:W-:Y:S02]  /*e870*/  SEL R95, R94, R95, P0 ;  /* 0x0000005f5e5f7207 */ /* 0x000fe40000000000 */
[----:B------:R-:W-:Y:S02]  /*e880*/  SEL R69, R69, R76, P0 ;  /* 0x0000004c45457207 */ /* 0x000fe40000000000 */
[----:B------:R-:W-:Y:S02]  /*e890*/  SEL R65, R64, R61, P0 ;  /* 0x0000003d40417207 */ /* 0x000fe40000000000 */
[----:B------:R-:W-:-:S02]  /*e8a0*/  SHF.R.U64 R27, R27, 0x3, RZ ;  /* 0x000000031b1b7819 */ /* 0x000fc400000012ff */
[----:B------:R-:W-:Y:S02]  /*e8b0*/  SEL R61, R61, R64, P0 ;  /* 0x000000403d3d7207 */ /* 0x000fe40000000000 */
[----:B------:R-:W-:Y:S02]  /*e8c0*/  SHF.R.U64 R20, R20, 0x3, RZ ;  /* 0x0000000314147819 */ /* 0x000fe400000012ff */
[----:B------:R-:W-:Y:S02]  /*e8d0*/  MOV R58, R10 ;  /* 0x0000000a003a7202 */ /* 0x000fe40000000f00 */
[----:B------:R-:W-:Y:S02]  /*e8e0*/  SEL R35, R91, R90, P0 ;  /* 0x0000005a5b237207 */ /* 0x000fe40000000000 */
[----:B------:R-:W-:Y:S01]  /*e8f0*/  LOP3.LUT R26, R27, R18, RZ, 0x3c, !PT ;  /* 0x000000121b1a7212 */ /* 0x000fe200078e3cff */
[----:B------:R-:W-:Y:S01]  /*e900*/  IMAD.MOV.U32 R27, RZ, RZ, R19 ;  /* 0x000000ffff1b7224 */ /* 0x000fe200078e0013 */
[----:B------:R-:W-:-:S02]  /*e910*/  MOV R62, R14 ;  /* 0x0000000e003e7202 */ /* 0x000fc40000000f00 */
[----:B------:R-:W-:Y:S02]  /*e920*/  MOV R54, R6 ;  /* 0x0000000600367202 */ /* 0x000fe40000000f00 */
        /* <DEDUP_REMOVED lines=19> */
[C---:B------:R-:W-:Y:S02]  /*ea60*/  IADD3 R9, P6, R18.reuse, 0x4040, RZ ;  /* 0x0000404012097810 */ /* 0x040fe40007fde0ff */
[----:B------:R-:W-:Y:S02]  /*ea70*/  MOV R25, R24 ;  /* 0x0000001800197202 */ /* 0x000fe40000000f00 */
[----:B------:R-:W-:Y:S02]  /*ea80*/  IADD3 R13, P4, R18, 0x4000, RZ ;  /* 0x00004000120d7810 */ /* 0x000fe40007f9e0ff */
[----:B------:R-:W-:Y:S02]  /*ea90*/  MOV R27, R26 ;  /* 0x0000001a001b7202 */ /* 0x000fe40000000f00 */
[----:B------:R-:W-:-:S02]  /*eaa0*/  LOP3.LUT R8, R9, 0x380, RZ, 0xc0, !PT ;  /* 0x0000038009087812 */ /* 0x000fc400078ec0ff */
[----:B------:R-:W-:Y:S02]  /*eab0*/  LOP3.LUT R12, R13, 0x380, RZ, 0xc0, !PT ;  /* 0x000003800d0c7812 */ /* 0x000fe400078ec0ff */
[----:B------:R-:W-:Y:S02]  /*eac0*/  SHF.R.U64 R8, R8, 0x3, RZ ;  /* 0x0000000308087819 */ /* 0x000fe400000012ff */
[----:B------:R-:W-:Y:S02]  /*ead0*/  SHF.R.U64 R12, R12, 0x3, RZ ;  /* 0x000000030c0c7819 */ /* 0x000fe400000012ff */
[----:B------:R-:W-:Y:S01]  /*eae0*/  LOP3.LUT R8, R8, R9, RZ, 0x3c, !PT ;  /* 0x0000000908087212 */ /* 0x000fe200078e3cff */
[--C-:B------:R-:W-:Y:S01]  /*eaf0*/  IMAD.X R9, RZ, RZ, R19.reuse, P6 ;  /* 0x000000ffff097224 */ /* 0x100fe200030e0613 */
[----:B------:R-:W-:Y:S01]  /*eb00*/  LOP3.LUT R12, R12, R13, RZ, 0x3c, !PT ;  /* 0x0000000d0c0c7212 */ /* 0x000fe200078e3cff */
[----:B------:R-:W-:Y:S01]  /*eb10*/  IMAD.X R13, RZ, RZ, R19, P4 ;  /* 0x000000ffff0d7224 */ /* 0x000fe200020e0613 */
[----:B------:R-:W-:Y:S01]  /*eb20*/  MOV R64, R20 ;  /* 0x0000001400407202 */ /* 0x000fe20000000f00 */
[----:B------:R-:W-:Y:S01]  /*eb30*/  IMAD.U32 R21, RZ, RZ, UR7 ;  /* 0x00000007ff157e24 */ /* 0x000fe2000f8e00ff */
[----:B------:R-:W-:Y:S01]  /*eb40*/  MOV R56, R8 ;  /* 0x0000000800387202 */ /* 0x000fe20000000f00 */
[----:B------:R-:W-:Y:S01]  /*eb50*/  IMAD.U32 R21, RZ, RZ, UR5 ;  /* 0x00000005ff157e24 */ /* 0x000fe2000f8e00ff */
[----:B------:R-:W-:Y:S01]  /*eb60*/  MOV R60, R12 ;  /* 0x0000000c003c7202 */ /* 0x000fe20000000f00 */
[----:B------:R-:W-:Y:S01]  /*eb70*/  USHF.R.S32.HI UR5, URZ, 0x1f, UR44 ;  /* 0x0000001f3f057899 */ /* 0x000fe2000801142c */
[----:B------:R-:W-:Y:S01]  /*eb80*/  IMAD.U32 R20, RZ, RZ, UR6 ;  /* 0x00000006ff147e24 */ /* 0x000fe2000f8e00ff */
[----:B------:R-:W-:Y:S01]  /*eb90*/  ISETP.GE.OR P1, PT, R87, UR10, P1 ;  /* 0x0000000a57007c0c */ /* 0x000fe20008f26670 */
[----:B------:R-:W-:Y:S01]  /*eba0*/  ULDC.64 UR6, c[0x0][0xb40] ;  /* 0x0002d00000067ab9 */ /* 0x000fe20000000a00 */
[----:B---3--:R-:W-:Y:S01]  /*ebb0*/  LOP3.LUT R2, R0, 0x2, RZ, 0x3c, !PT ;  /* 0x0000000200027812 */ /* 0x008fe200078e3cff */
        /* <DEDUP_REMOVED lines=11> */
[----:B------:R-:W-:-:S03]  /*ec70*/  SHF.R.S32.HI R5, RZ, 0x1f, R87 ;  /* 0x0000001fff057819 */ /* 0x000fc60000011457 */
[----:B------:R-:W2:Y:S01]  /*ec80*/  SHFL.IDX PT, R24, R91, R2, 0x1c1f ;  /* 0x001c1f025b187589 */ /* 0x000ea200000e0000 */
[----:B---3--:R-:W-:Y:S02]  /*ec90*/  SEL R12, R29, R14, P0 ;  /* 0x0000000e1d0c7207 */ /* 0x008fe40000000000 */
[----:B------:R-:W-:Y:S01]  /*eca0*/  SEL R14, R14, R29, P0 ;  /* 0x0000001d0e0e7207 */ /* 0x000fe20000000000 */
[----:B------:R-:W-:Y:S04]  /*ecb0*/  SHFL.IDX PT, R37, R37, R0, 0x1c1f ;  /* 0x001c1f0025257589 */ /* 0x000fe800000e0000 */
[----:B------:R-:W-:Y:S01]  /*ecc0*/  SHFL.IDX PT, R67, R67, R0, 0x1c1f ;  /* 0x001c1f0043437589 */ /* 0x000fe200000e0000 */
[----:B----4-:R-:W-:Y:S02]  /*ecd0*/  SEL R9, R63, R6, P0 ;  /* 0x000000063f097207 */ /* 0x010fe40000000000 */
[----:B------:R-:W-:Y:S01]  /*ece0*/  SEL R11, R6, R63, P0 ;  /* 0x0000003f060b7207 */ /* 0x000fe20000000000 */
[----:B------:R-:W3:Y:S01]  /*ecf0*/  SHFL.IDX PT, R26, R49, R2, 0x1c1f ;  /* 0x001c1f02311a7589 */ /* 0x000ee200000e0000 */
[----:B-1----:R-:W-:-:S03]  /*ed00*/  IMAD R6, R84, UR5, RZ ;  /* 0x0000000554067c24 */ /* 0x002fc6000f8e02ff */
[----:B------:R-:W1:Y:S01]  /*ed10*/  SHFL.IDX PT, R42, R53, R2, 0x1c1f ;  /* 0x001c1f02352a7589 */ /* 0x000e6200000e0000 */
[----:B-----5:R-:W-:Y:S02]  /*ed20*/  SEL R13, R65, R28, P0 ;  /* 0x0000001c410d7207 */ /* 0x020fe40000000000 */
[----:B------:R-:W-:Y:S01]  /*ed30*/  SEL R15, R28, R65, P0 ;  /* 0x000000411c0f7207 */ /* 0x000fe20000000000 */
[----:B------:R-:W-:Y:S04]  /*ed40*/  SHFL.IDX PT, R71, R71, R0, 0x1c1f ;  /* 0x001c1f0047477589 */ /* 0x000fe800000e0000 */
[----:B------:R-:W-:Y:S01]  /*ed50*/  SHFL.IDX PT, R44, R47, R2, 0x1c1f ;  /* 0x001c1f022f2c7589 */ /* 0x000fe200000e0000 */
[----:B--2---:R-:W-:Y:S02]  /*ed60*/  SEL R28, R35, R24, P0 ;  /* 0x00000018231c7207 */ /* 0x004fe40000000000 */
[----:B------:R-:W-:Y:S01]  /*ed70*/  SEL R30, R24, R35, P0 ;  /* 0x00000023181e7207 */ /* 0x000fe20000000000 */
[----:B------:R-:W-:Y:S04]  /*ed80*/  SHFL.IDX PT, R43, R43, R0, 0x1c1f ;  /* 0x001c1f002b2b7589 */ /* 0x000fe800000e0000 */
[----:B------:R-:W-:Y:S04]  /*ed90*/  SHFL.IDX PT, R45, R45, R0, 0x1c1f ;  /* 0x001c1f002d2d7589 */ /* 0x000fe800000e0000 */
[----:B------:R-:W-:Y:S01]  /*eda0*/  SHFL.IDX PT, R51, R51, R0, 0x1c1f ;  /* 0x001c1f0033337589 */ /* 0x000fe200000e0000 */
[----:B---3--:R-:W-:-:S02]  /*edb0*/  SEL R24, R37, R26, P0 ;  /* 0x0000001a25187207 */ /* 0x008fc40000000000 */
[----:B------:R-:W-:Y:S01]  /*edc0*/  SEL R26, R26, R37, P0 ;  /* 0x000000251a1a7207 */ /* 0x000fe20000000000 */
[----:B------:R-:W-:Y:S01]  /*edd0*/  SHFL.IDX PT, R57, R57, R0, 0x1c1f ;  /* 0x001c1f0039397589 */ /* 0x000fe200000e0000 */
[----:B-1----:R-:W-:-:S03]  /*ede0*/  SEL R29, R67, R42, P0 ;  /* 0x0000002a431d7207 */ /* 0x002fc60000000000 */
[----:B------:R-:W-:Y:S04]  /*edf0*/  SHFL.IDX PT, R73, R73, R0, 0x1c1f ;  /* 0x001c1f0049497589 */ /* 0x000fe800000e0000 */
[----:B------:R-:W-:Y:S04]  /*ee00*/  SHFL.IDX PT, R75, R75, R0, 0x1c1f ;  /* 0x001c1f004b4b7589 */ /* 0x000fe800000e0000 */
[----:B------:R-:W-:Y:S04]  /*ee10*/  SHFL.IDX PT, R77, R77, R0, 0x1c1f ;  /* 0x001c1f004d4d7589 */ /* 0x000fe800000e0000 */
[----:B------:R-:W-:Y:S04]  /*ee20*/  SHFL.IDX PT, R81, R81, R0, 0x1c1f ;  /* 0x001c1f0051517589 */ /* 0x000fe800000e0000 */
[----:B------:R1:W2:Y:S04]  /*ee30*/  SHFL.IDX PT, R32, R41, R2, 0x1c1f ;  /* 0x001c1f0229207589 */ /* 0x0002a800000e0000 */
[----:B------:R-:W3:Y:S04]  /*ee40*/  SHFL.IDX PT, R46, R39, R2, 0x1c1f ;  /* 0x001c1f02272e7589 */ /* 0x000ee800000e0000 */
[----:B------:R-:W-:Y:S01]  /*ee50*/  SHFL.IDX PT, R0, R33, R2, 0x1c1f ;  /* 0x001c1f0221007589 */ /* 0x000fe200000e0000 */
[----:B-1----:R-:W-:-:S03]  /*ee60*/  IMAD R41, R85, UR44, R6 ;  /* 0x0000002c55297c24 */ /* 0x002fc6000f8e0206 */
[----:B------:R-:W1:Y:S01]  /*ee70*/  SHFL.IDX PT, R34, R55, R2, 0x1c1f ;  /* 0x001c1f0237227589 */ /* 0x000e6200000e0000 */
[----:B------:R-:W-:-:S03]  /*ee80*/  IMAD.WIDE.U32 R6, R84, UR44, R20 ;  /* 0x0000002c54067c25 */ /* 0x000fc6000f8e0014 */
[----:B------:R4:W-:Y:S04]  /*ee90*/  SHFL.IDX PT, R48, R31, R2, 0x1c1f ;  /* 0x001c1f021f307589 */ /* 0x0009e800000e0000 */
[----:B------:R-:W5:Y:S04]  /*eea0*/  SHFL.IDX PT, R50, R79, R2, 0x1c1f ;  /* 0x001c1f024f327589 */ /* 0x000f6800000e0000 */
[----:B------:R-:W5:Y:S01]  /*eeb0*/  SHFL.IDX PT, R40, R59, R2, 0x1c1f ;  /* 0x001c1f023b287589 */ /* 0x000f6200000e0000 */
[----:B--2---:R-:W-:Y:S02]  /*eec0*/  SEL R36, R43, R32, P0 ;  /* 0x000000202b247207 */ /* 0x004fe40000000000 */
[----:B----4-:R-:W-:Y:S01]  /*eed0*/  SEL R31, R42, R67, P0 ;  /* 0x000000432a1f7207 */ /* 0x010fe20000000000 */
[----:B------:R2:W4:Y:S01]  /*eee0*/  SHFL.IDX PT, R52, R83, R2, 0x1c1f ;  /* 0x001c1f0253347589 */ /* 0x00052200000e0000 */
[----:B------:R-:W-:-:S02]  /*eef0*/  SEL R38, R32, R43, P0 ;  /* 0x0000002b20267207 */ /* 0x000fc40000000000 */
[----:B---3--:R-:W-:Y:S01]  /*ef00*/  SEL R37, R73, R46, P0 ;  /* 0x0000002e49257207 */ /* 0x008fe20000000000 */
[----:B------:R3:W-:Y:S01]  /*ef10*/  STSM.16.M88.4 [R27], R8 ;  /* 0x000000081b007844 */ /* 0x0007e20000000200 */
[----:B------:R-:W-:-:S03]  /*ef20*/  SEL R39, R46, R73, P0 ;  /* 0x000000492e277207 */ /* 0x000fc60000000000 */
[----:B------:R4:W-:Y:S01]  /*ef30*/  STSM.16.M88.4 [R25], R12 ;  /* 0x0000000c19007844 */ /* 0x0009e20000000200 */
[----:B-1----:R-:W-:Y:S02]  /*ef40*/  SEL R32, R51, R34, P0 ;  /* 0x0000002233207207 */ /* 0x002fe40000000000 */
[----:B------:R-:W-:Y:S01]  /*ef50*/  SEL R34, R34, R51, P0 ;  /* 0x0000003322227207 */ /* 0x000fe20000000000 */
[----:B------:R-:W-:Y:S01]  /*ef60*/  STSM.16.M88.4 [R64], R28 ;  /* 0x0000001c40007844 */ /* 0x000fe20000000200 */
[----:B--2---:R-:W-:Y:S02]  /*ef70*/  IADD3 R2, P3, R87, R6, RZ ;  /* 0x0000000657027210 */ /* 0x004fe40007f7e0ff */
[----:B-----5:R-:W-:Y:S02]  /*ef80*/  SEL R33, R77, R50, P0 ;  /* 0x000000324d217207 */ /* 0x020fe40000000000 */
[----:B------:R-:W-:Y:S02]  /*ef90*/  SEL R35, R50, R77, P0 ;  /* 0x0000004d32237207 */ /* 0x000fe40000000000 */
[----:B---3--:R-:W-:-:S02]  /*efa0*/  SEL R27, R44, R71, P0 ;  /* 0x000000472c1b7207 */ /* 0x008fc40000000000 */
[----:B------:R-:W-:Y:S02]  /*efb0*/  SEL R8, R45, R0, P0 ;  /* 0x000000002d087207 */ /* 0x000fe40000000000 */
[----:B----4-:R-:W-:Y:S02]  /*efc0*/  SEL R25, R71, R44, P0 ;  /* 0x0000002c47197207 */ /* 0x010fe40000000000 */
[----:B------:R-:W-:Y:S02]  /*efd0*/  SEL R10, R0, R45, P0 ;  /* 0x0000002d000a7207 */ /* 0x000fe40000000000 */
[----:B------:R-:W-:Y:S01]  /*efe0*/  SEL R9, R75, R48, P0 ;  /* 0x000000304b097207 */ /* 0x000fe20000000000 */
[----:B------:R-:W-:Y:S01]  /*eff0*/  STSM.16.M88.4 [R62], R24 ;  /* 0x000000183e007844 */ /* 0x000fe20000000200 */
[----:B------:R-:W-:Y:S02]  /*f000*/  SEL R11, R48, R75, P0 ;  /* 0x0000004b300b7207 */ /* 0x000fe40000000000 */
[----:B------:R-:W-:Y:S01]  /*f010*/  SEL R12, R57, R40, P0 ;  /* 0x00000028390c7207 */ /* 0x000fe20000000000 */
[----:B------:R-:W-:Y:S01]  /*f020*/  STSM.16.M88.4 [R60], R36 ;  /* 0x000000243c007844 */ /* 0x000fe20000000200 */
[----:B------:R-:W-:-:S02]  /*f030*/  SEL R14, R40, R57, P0 ;  /* 0x00000039280e7207 */ /* 0x000fc40000000000 */
[----:B------:R-:W-:Y:S01]  /*f040*/  SEL R13, R81, R52, P0 ;  /* 0x00000034510d7207 */ /* 0x000fe20000000000 */
[----:B------:R-:W-:Y:S01]  /*f050*/  STSM.16.M88.4 [R58], R8 ;  /* 0x000000083a007844 */ /* 0x000fe20000000200 */
[----:B------:R-:W-:Y:S02]  /*f060*/  SEL R15, R52, R81, P0 ;  /* 0x00000051340f7207 */ /* 0x000fe40000000000 */
[----:B------:R-:W-:Y:S01]  /*f070*/  IADD3.X R5, R5, R7, R41, P3, !PT ;  /* 0x0000000705057210 */ /* 0x000fe20001ffe429 */
[----:B------:R-:W-:Y:S01]  /*f080*/  STSM.16.M88.4 [R56], R32 ;  /* 0x0000002038007844 */ /* 0x000fe20000000200 */
[----:B------:R-:W-:-:S03]  /*f090*/  LEA R6, P3, R2, UR6, 0x2 ;  /* 0x0000000602067c11 */ /* 0x000fc6000f8610ff */
[----:B------:R-:W-:Y:S01]  /*f0a0*/  STSM.16.M88.4 [R54], R12 ;  /* 0x0000000c36007844 */ /* 0x000fe20000000200 */
[----:B------:R-:W-:Y:S01]  /*f0b0*/  LEA.HI.X R7, R2, UR7, R5, 0x2, P3 ;  /* 0x0000000702077c11 */ /* 0x000fe200098f1405 */
        /* <DEDUP_REMOVED lines=28> */
.L_x_7204:
[----:B------:R-:W-:Y:S05]  /*f280*/  BSYNC B0 ;  /* 0x0000000000007941 */ /* 0x000fea0003800000 */
.L_x_7203:
[----:B------:R-:W-:Y:S05]  /*f290*/  BRA `(.L_x_7202) ;  /* 0x00000008001c7947 */ /* 0x000fea0003800000 */
.L_x_7201:
        /* <DEDUP_REMOVED lines=31> */
.L_x_7206:
[----:B------:R-:W-:Y:S05]  /*f490*/  BSYNC B0 ;  /* 0x0000000000007941 */ /* 0x000fea0003800000 */
.L_x_7205:
        /* <DEDUP_REMOVED lines=39> */
.L_x_7208:
[----:B------:R-:W-:Y:S05]  /*f710*/  BSYNC B0 ;  /* 0x0000000000007941 */ /* 0x000fea0003800000 */
.L_x_7207:
        /* <DEDUP_REMOVED lines=20> */
.L_x_7210:
[----:B------:R-:W-:Y:S05]  /*f860*/  BSYNC B0 ;  /* 0x0000000000007941 */ /* 0x000fea0003800000 */
.L_x_7209:
        /* <DEDUP_REMOVED lines=20> */
.L_x_7212:
[----:B------:R-:W-:Y:S05]  /*f9b0*/  BSYNC B0 ;  /* 0x0000000000007941 */ /* 0x000fea0003800000 */
.L_x_7211:
        /* <DEDUP_REMOVED lines=20> */
.L_x_7213:
[----:B------:R-:W-:Y:S05]  /*fb00*/  BSYNC B0 ;  /* 0x0000000000007941 */ /* 0x000fea0003800000 */
.L_x_7202:
[----:B------:R-:W5:Y:S02]  /*fb10*/  LDC R0, c[0x0][0xda8] ;  /* 0x00036a00ff007b82 */ /* 0x000f640000000800 */
[----:B-----5:R-:W-:-:S13]  /*fb20*/  ISETP.LE.AND P0, PT, R0, UR4, PT ;  /* 0x0000000400007c0c */ /* 0x020fda000bf03270 */
[----:B------:R-:W-:Y:S05]  /*fb30*/  @!P0 BRA `(.L_x_7214) ;  /* 0xffffff1000a48947 */ /* 0x000fea000383ffff */
[----:B------:R-:W-:Y:S05]  /*fb40*/  EXIT ;  /* 0x000000000000794d */ /* 0x000fea0003800000 */
.L_x_7163:
[----:B------:R-:W-:-:S08]  /*fb50*/  NOP ;  /* 0x0000000000007918 */ /* 0x000fd00000000000 */
[----:B---3--:R-:W1:-:S00]  /*fb60*/  USETMAXREG.DEALLOC.CTAPOOL 0x18 ;  /* 0x00000018000079c8 */ /* 0x008e4000080e0500 */
        /* <DEDUP_REMOVED lines=19> */
[----:B------:R-:W-:Y:S01]  /*fca0*/  IMAD.SHL.U32 R4, R8, 0x20, RZ ;  /* 0x0000002008047824 */ /* 0x000fe200078e00ff */
[----:B------:R-:W-:Y:S02]  /*fcb0*/  SHF.R.U32.HI R3, RZ, 0x5, R2 ;  /* 0x00000005ff037819 */ /* 0x000fe40000011602 */
[----:B------:R-:W-:Y:S02]  /*fcc0*/  LOP3.LUT R2, R0, 0x380, RZ, 0xc0, !PT ;  /* 0x0000038000027812 */ /* 0x000fe400078ec0ff */
        /* <DEDUP_REMOVED lines=10> */
[----:B------:R-:W-:Y:S02]  /*fd70*/  IADD3 R4, R5, R6, R4 ;  /* 0x0000000605047210 */ /* 0x000fe40007ffe004 */
[----:B------:R-:W-:Y:S01]  /*fd80*/  LOP3.LUT R2, R3, 0xc00, R0, 0xf8, !PT ;  /* 0x00000c0003027812 */ /* 0x000fe200078ef800 */
[----:B------:R-:W-:Y:S01]  /*fd90*/  IMAD.MOV.U32 R0, RZ, RZ, 0x40 ;  /* 0x00000040ff007424 */ /* 0x000fe200078e00ff */
[----:B------:R-:W-:Y:S01]  /*fda0*/  LOP3.LUT P0, RZ, R8, 0x4, RZ, 0xc0, !PT ;  /* 0x0000000408ff7812 */ /* 0x000fe2000780c0ff */
[----:B------:R3:W-:Y:S01]  /*fdb0*/  STL [R1+0x1c], R4 ;  /* 0x00001c0401007387 */ /* 0x0007e20000100800 */
[----:B------:R-:W-:Y:S02]  /*fdc0*/  IMAD.U32 R5, RZ, RZ, UR4 ;  /* 0x00000004ff057e24 */ /* 0x000fe4000f8e00ff */
[----:B------:R-:W-:Y:S01]  /*fdd0*/  SEL R0, R0, 0xffffffc0, !P0 ;  /* 0xffffffc000007807 */ /* 0x000fe20004000000 */
[----:B------:R-:W-:Y:S04]  /*fde0*/  STL [R1], R2 ;  /* 0x0000000201007387 */ /* 0x000fe80000100800 */
[----:B------:R-:W-:Y:S01]  /*fdf0*/  STL [R1+0x24], R5 ;  /* 0x0000240501007387 */ /* 0x000fe20000100800 */
[----:B------:R-:W-:Y:S01]  /*fe00*/  IMAD.IADD R0, R0, 0x1, R2 ;  /* 0x0000000100007824 */ /* 0x000fe200078e0202 */
[----:B------:R-:W-:Y:S01]  /*fe10*/  ULDC UR42, c[0x0][0xc] ;  /* 0x00000300002a7ab9 */ /* 0x000fe20000000800 */
[----:B------:R-:W-:Y:S01]  /*fe20*/  ULDC.64 UR44, c[0x0][0x198] ;  /* 0x00006600002c7ab9 */ /* 0x000fe20000000a00 */
[----:B---3--:R-:W-:-:S02]  /*fe30*/  LOP3.LUT R4, R7, 0x1, RZ, 0xfc, !PT ;  /* 0x0000000107047812 */ /* 0x008fc400078efcff */
[----:B------:R-:W-:-:S03]  /*fe40*/  LOP3.LUT R3, R7, 0x2, RZ, 0xfc, !PT ;  /* 0x0000000207037812 */ /* 0x000fc600078efcff */
[----:B------:R-:W-:Y:S04]  /*fe50*/  STL [R1+0x34], R4 ;  /* 0x0000340401007387 */ /* 0x000fe80000100800 */
[----:B------:R1:W-:Y:S04]  /*fe60*/  STL [R1+0x28], R3 ;  /* 0x0000280301007387 */ /* 0x0003e80000100800 */
[----:B------:R2:W-:Y:S01]  /*fe70*/  STL [R1+0x8], RZ ;  /* 0x000008ff01007387 */ /* 0x0005e20000100800 */
[----:B-1----:R-:W-:-:S03]  /*fe80*/  IMAD.MOV.U32 R3, RZ, RZ, 0x1 ;  /* 0x00000001ff037424 */ /* 0x002fc600078e00ff */
[----:B------:R2:W-:Y:S04]  /*fe90*/  STL [R1+0x30], RZ ;  /* 0x000030ff01007387 */ /* 0x0005e80000100800 */
[----:B------:R2:W-:Y:S04]  /*fea0*/  STL [R1+0xc], R3 ;  /* 0x00000c0301007387 */ /* 0x0005e80000100800 */
[----:B------:R2:W-:Y:S02]  /*feb0*/  STL [R1+0x20], R0 ;  /* 0x0000200001007387 */ /* 0x0005e40000100800 */
.L_x_7267:
[----:B-1----:R-:W3:Y:S01]  /*fec0*/  LDL R2, [R1+0x24] ;  /* 0x0000240001027983 */ /* 0x002ee20000100800 */
[----:B------:R-:W-:Y:S01]  /*fed0*/  ULDC UR9, c[0x0][0xdd0] ;  /* 0x0003740000097ab9 */ /* 0x000fe20000000800 */
[----:B--2---:R-:W1:Y:S01]  /*fee0*/  LDC R0, c[0x0][0xde8] ;  /* 0x00037a00ff007b82 */ /* 0x004e620000000800 */
        /* <DEDUP_REMOVED lines=19> */
.L_x_7216:
[----:B------:R-:W-:Y:S01]  /*10020*/  ULDC UR7, c[0x0][0xdc4] ;  /* 0x0003710000077ab9 */ /* 0x000fe20000000800 */
[----:B------:R-:W-:Y:S01]  /*10030*/  UMOV UR6, UR9 ;  /* 0x0000000900067c82 */ /* 0x000fe20008000000 */
[----:B------:R-:W-:-:S11]  /*10040*/  UISETP.NE.AND UP0, UPT, UR7, 0x1, UPT ;  /* 0x000000010700788c */ /* 0x000fd6000bf05270 */
[----:B------:R-:W-:Y:S02]  /*10050*/  @UP0 ULDC.64 UR10, c[0x0][0xdc8] ;  /* 0x00037200000a0ab9 */ /* 0x000fe40000000a00 */
[----:B------:R-:W-:-:S04]  /*10060*/  UIMAD.WIDE.U32 UR4, UR9, UR10, URZ ;  /* 0x0000000a090472a5 */ /* 0x000fc8000f8e003f */
[----:B------:R-:W-:-:S04]  /*10070*/  @UP0 USHF.R.U32.HI UR6, URZ, UR11, UR5 ;  /* 0x0000000b3f060299 */ /* 0x000fc80008011605 */
[----:B------:R-:W-:-:S12]  /*10080*/  UIMAD UR4, UR6, UR7, URZ ;  /* 0x00000007060472a4 */ /* 0x000fd8000f8e023f */
.L_x_7217:
[----:B------:R-:W-:Y:S01]  /*10090*/  ULDC.64 UR12, c[0x0][0x3f8] ;  /* 0x0000fe00000c7ab9 */ /* 0x000fe20000000a00 */
[----:B------:R-:W-:Y:S01]  /*100a0*/  ULOP3.LUT UR5, URZ, UR6, URZ, 0x33, !UPT ;  /* 0x000000063f057292 */ /* 0x000fe2000f8e333f */
[----:B------:R-:W-:Y:S01]  /*100b0*/  BSSY B6, `(.L_x_7218) ;  /* 0x00002c7000067945 */ /* 0x000fe20003800000 */
[----:B------:R-:W-:Y:S01]  /*100c0*/  UISETP.NE.U32.AND UP0, UPT, UR12, URZ, UPT ;  /* 0x0000003f0c00728c */ /* 0x000fe2000bf05070 */
[----:B------:R-:W-:Y:S01]  /*100d0*/  ULDC UR6, c[0x0][0xdac] ;  /* 0x00036b0000067ab9 */ /* 0x000fe20000000800 */
[----:B------:R-:W-:Y:S02]  /*100e0*/  ULDC UR7, c[0x0][0x404] ;  /* 0x0001010000077ab9 */ /* 0x000fe40000000800 */
[----:B------:R-:W-:Y:S02]  /*100f0*/  UISETP.NE.AND.EX UP0, UPT, UR13, URZ, UPT, UP0 ;  /* 0x0000003f0d00728c */ /* 0x000fe4000bf05300 */
[----:B------:R-:W-:Y:S02]  /*10100*/  UIADD3 UR5, UR5, UR6, URZ ;  /* 0x0000000605057290 */ /* 0x000fe4000fffe03f */
[----:B------:R-:W-:-:S02]  /*10110*/  USEL UR7, UR7, 0x1, UP0 ;  /* 0x0000000107077887 */ /* 0x000fc40008000000 */
[----:B------:R-:W-:Y:S01]  /*10120*/  USHF.L.U32 UR37, UR5, 0x7, URZ ;  /* 0x0000000705257899 */ /* 0x000fe2000800063f */
[----:B------:R-:W-:Y:S01]  /*10130*/  ULDC UR10, c[0x0][0x2e0] ;  /* 0x0000b800000a7ab9 */ /* 0x000fe20000000800 */
[----:B------:R-:W-:Y:S01]  /*10140*/  ULDC UR6, c[0x0][0x288] ;  /* 0x0000a20000067ab9 */ /* 0x000fe20000000800 */
[----:B------:R-:W-:Y:S02]  /*10150*/  UIMAD UR5, UR7, UR10, 0xdf ;  /* 0x000000df070574a4 */ /* 0x000fe4000f8e020a */
[----:B------:R-:W-:Y:S02]  /*10160*/  UIADD3 UR6, UR37, 0x15f, -UR6 ;  /* 0x0000015f25067890 */ /* 0x000fe4000fffe806 */
[----:B------:R-:W-:Y:S02]  /*10170*/  UIADD3 UR9, UR9, -UR4, URZ ;  /* 0x8000000409097290 */ /* 0x000fe4000fffe03f */
[----:B------:R-:W-:Y:S01]  /*10180*/  UIMAD UR7, UR7, UR10, UR6 ;  /* 0x0000000a070772a4 */ /* 0x000fe2000f8e0206 */
[----:B------:R-:W-:-:S02]  /*10190*/  UMOV UR4, URZ ;  /* 0x0000003f00047c82 */ /* 0x000fc40008000000 */
[----:B------:R-:W-:Y:S01]  /*101a0*/  UMOV UR6, URZ ;  /* 0x0000003f00067c82 */ /* 0x000fe20008000000 */
[----:B------:R-:W-:Y:S01]  /*101b0*/  UIMAD.WIDE UR4, UR5, -0x6db6db6d, UR4 ;  /* 0x92492493050478a5 */ /* 0x000fe2000f8e0204 */
[----:B------:R-:W-:Y:S01]  /*101c0*/  ULDC UR10, c[0x0][0xdc4] ;  /* 0x00037100000a7ab9 */ /* 0x000fe20000000800 */
[----:B------:R-:W-:Y:S02]  /*101d0*/  UIMAD.WIDE UR6, UR7, -0x6db6db6d, UR6 ;  /* 0x92492493070678a5 */ /* 0x000fe4000f8e0206 */
[----:B------:R-:W-:Y:S02]  /*101e0*/  UIMAD UR10, UR8, UR10, UR9 ;  /* 0x0000000a080a72a4 */ /* 0x000fe4000f8e0209 */
[----:B------:R-:W-:Y:S01]  /*101f0*/  USHF.R.U32.HI UR6, URZ, 0x1f, UR7 ;  /* 0x0000001f3f067899 */ /* 0x000fe20008011607 */
[----:B------:R-:W-:Y:S01]  /*10200*/  UMOV UR8, UR5 ;  /* 0x0000000500087c82 */ /* 0x000fe20008000000 */
[----:B------:R-:W-:Y:S01]  /*10210*/  ULDC UR11, c[0x0][0xdb8] ;  /* 0x00036e00000b7ab9 */ /* 0x000fe20000000800 */
[----:B------:R-:W-:-:S02]  /*10220*/  USHF.R.U32.HI UR9, URZ, 0x1f, UR8 ;  /* 0x0000001f3f097899 */ /* 0x000fc40008011608 */
[----:B------:R-:W-:Y:S02]  /*10230*/  ULEA.HI.SX32 UR6, UR7, UR6, 0x19 ;  /* 0x0000000607067291 */ /* 0x000fe4000f8fca3f */
[----:B------:R-:W-:Y:S02]  /*10240*/  ULEA.HI.SX32 UR9, UR8, UR9, 0x19 ;  /* 0x0000000908097291 */ /* 0x000fe4000f8fca3f */
[----:B------:R-:W-:Y:S02]  /*10250*/  UISETP.NE.AND UP1, UPT, UR11, 0x1, UPT ;  /* 0x000000010b00788c */ /* 0x000fe4000bf25270 */
        /* <DEDUP_REMOVED lines=29> */
.L_x_7219:
        /* <DEDUP_REMOVED lines=23> */
.L_x_7221:
        /* <DEDUP_REMOVED lines=20> */
.L_x_7222:
        /* <DEDUP_REMOVED lines=20> */
.L_x_7223:
        /* <DEDUP_REMOVED lines=18> */
.L_x_7224:
        /* <DEDUP_REMOVED lines=30> */
[----:B--2---:R-:W-:Y:S01]  /*10b20*/  SHF.R.S32.HI R9, RZ, 0x1f, R8 ;  /* 0x0000001fff097819 */ /* 0x004fe20000011408 */
[----:B------:R3:W-:Y:S01]  /*10b30*/  STL [R1+0x10], R8 ;  /* 0x0000100801007387 */ /* 0x0007e20000100800 */
[----:B------:R-:W-:-:S03]  /*10b40*/  SEL R0, R8, RZ, !P1 ;  /* 0x000000ff08007207 */ /* 0x000fc60004800000 */
[----:B------:R3:W-:Y:S01]  /*10b50*/  STL [R1+0x18], R9 ;  /* 0x0000180901007387 */ /* 0x0007e20000100800 */
[----:B------:R-:W-:Y:S05]  /*10b60*/  BRA.DIV UR6, `(.L_x_7225) ;  /* 0x0000002a06907947 */ /* 0x000fea000b800000 */
[----:B------:R1:W2:Y:S02]  /*10b70*/  SHFL.IDX PT, R14, R17, RZ, 0x1f ;  /* 0x00001fff110e7589 */ /* 0x0002a400000e0000 */
.L_x_7286:
        /* <DEDUP_REMOVED lines=8> */
.L_x_7289:
        /* <DEDUP_REMOVED lines=20> */
.L_x_7229:
[----:B--2---:R-:W2:Y:S04]  /*10d40*/  LDL R3, [R1+0x8] ;  /* 0x0000080001037983 */ /* 0x004ea80000100800 */
[----:B------:R-:W3:Y:S01]  /*10d50*/  LDL R2, [R1+0xc] ;  /* 0x00000c0001027983 */ /* 0x000ee20000100800 */
[----:B------:R-:W-:Y:S02]  /*10d60*/  ISETP.NE.AND P0, PT, R16, RZ, PT ;  /* 0x000000ff1000720c */ /* 0x000fe40003f05270 */
[----:B--2---:R-:W-:Y:S02]  /*10d70*/  LEA R4, R3, UR40, 0x3 ;  /* 0x0000002803047c11 */ /* 0x004fe4000f8e18ff */
[----:B---3--:R-:W-:-:S04]  /*10d80*/  SHF.L.U32 R3, R2, 0x1f, RZ ;  /* 0x0000001f02037819 */ /* 0x008fc800000006ff */
[----:B------:R-:W2:Y:S02]  /*10d90*/  SYNCS.PHASECHK.TRANS64.TRYWAIT P3, [R4+URZ+0x2e880], R3 ;  /* 0x02e88003040075a7 */ /* 0x000ea4000806017f */
[----:B--2---:R-:W-:Y:S05]  /*10da0*/  @!P3 BRA `(.L_x_7230) ;  /* 0x000000280040b947 */ /* 0x004fea0003800000 */
.L_x_7290:
        /* <DEDUP_REMOVED lines=8> */
.L_x_7231:
        /* <DEDUP_REMOVED lines=20> */
.L_x_7291:
        /* <DEDUP_REMOVED lines=8> */
.L_x_7233:
[----:B--23--:R-:W2:Y:S01]  /*10ff0*/  LDL R3, [R1+0x14] ;  /* 0x0000140001037983 */ /* 0x00cea20000100800 */
        /* <DEDUP_REMOVED lines=14> */
.L_x_7228:
        /* <DEDUP_REMOVED lines=17> */
.L_x_7226:
        /* <DEDUP_REMOVED lines=10> */
.L_x_7292:
[----:B---3--:R-:W-:Y:S05]  /*11290*/  BSYNC B0 ;  /* 0x0000000000007941 */ /* 0x008fea0003800000 */
.L_x_7234:
[----:B------:R-:W-:-:S06]  /*112a0*/  UISETP.GE.AND UP0, UPT, UR41, 0x2, UPT ;  /* 0x000000022900788c */ /* 0x000fcc000bf06270 */
[----:B------:R-:W-:-:S13]  /*112b0*/  PLOP3.LUT P0, PT, PT, PT, UP0, 0x80, 0x0 ;  /* 0x000000000000781c */ /* 0x000fda0003f0f008 */
[----:B------:R-:W-:Y:S05]  /*112c0*/  @!P0 BRA `(.L_x_7236) ;  /* 0x0000001000248947 */ /* 0x000fea0003800000 */
[----:B------:R3:W5:Y:S01]  /*112d0*/  LDL.LU R6, [R1+0xc] ;  /* 0x00000c0001067983 */ /* 0x0007620000300800 */
[----:B------:R-:W-:-:S03]  /*112e0*/  UIADD3 UR4, UR41, -0x2, URZ ;  /* 0xfffffffe29047890 */ /* 0x000fc6000fffe03f */
[----:B------:R3:W5:Y:S03]  /*112f0*/  LDL.LU R7, [R1+0x8] ;  /* 0x0000080001077983 */ /* 0x0007660000300800 */
[----:B------:R-:W-:-:S07]  /*11300*/  IMAD.U32 R21, RZ, RZ, UR4 ;  /* 0x00000004ff157e24 */ /* 0x000fce000f8e00ff */
.L_x_7256:
[----:B--2--5:R-:W-:Y:S01]  /*11310*/  VIADD R3, R7, 0x1 ;  /* 0x0000000107037836 */ /* 0x024fe20000000000 */
[----:B------:R-:W-:Y:S05]  /*11320*/  YIELD ;  /* 0x0000000000007946 */ /* 0x000fea0003800000 */
[----:B------:R-:W-:Y:S01]  /*11330*/  ISETP.NE.AND P0, PT, R3, 0x2, PT ;  /* 0x000000020300780c */ /* 0x000fe20003f05270 */
[----:B------:R-:W-:Y:S03]  /*11340*/  BSSY B0, `(.L_x_7237) ;  /* 0x000006b000007945 */ /* 0x000fe60003800000 */
[----:B----4-:R-:W-:-:S02]  /*11350*/  SEL R2, RZ, 0x1, P0 ;  /* 0x00000001ff027807 */ /* 0x010fc40000000000 */
        /* <DEDUP_REMOVED lines=27> */
.L_x_7239:
        /* <DEDUP_REMOVED lines=8> */
.L_x_7293:
[----:B------:R-:W-:Y:S05]  /*11590*/  BSYNC B1 ;  /* 0x0000000000017941 */ /* 0x000fea0003800000 */
.L_x_7240:
        /* <DEDUP_REMOVED lines=9> */
.L_x_7243:
[----:B------:R-:W-:Y:S05]  /*11630*/  BSYNC B1 ;  /* 0x0000000000017941 */ /* 0x000fea0003800000 */
.L_x_7242:
[----:B------:R-:W4:Y:S04]  /*11640*/  LDL R5, [R1+0x14] ;  /* 0x0000140001057983 */ /* 0x000f280000100800 */
[----:B------:R-:W3:Y:S01]  /*11650*/  LDL R2, [R1+0x8] ;  /* 0x0000080001027983 */ /* 0x000ee20000100800 */
[----:B--2---:R-:W-:Y:S01]  /*11660*/  IMAD.MOV.U32 R10, RZ, RZ, RZ ;  /* 0x000000ffff0a7224 */ /* 0x004fe200078e00ff */
        /* <DEDUP_REMOVED lines=8> */
[----:B---3--:R-:W-:Y:S02]  /*116f0*/  IMAD R2, R2, 0x7000, R5 ;  /* 0x0000700002027824 */ /* 0x008fe400078e0205 */
[----:B------:R-:W-:Y:S02]  /*11700*/  IMAD R5, R8, 0xe0, RZ ;  /* 0x000000e008057824 */ /* 0x000fe400078e02ff */
[----:B------:R-:W-:Y:S02]  /*11710*/  VIADD R8, R4, 0x2e870 ;  /* 0x0002e87004087836 */ /* 0x000fe40000000000 */
[----:B------:R-:W-:-:S07]  /*11720*/  VIADD R9, R2, 0xe400 ;  /* 0x0000e40002097836 */ /* 0x000fce0000000000 */
.L_x_7244:
        /* <DEDUP_REMOVED lines=12> */
.L_x_7294:
[----:B------:R-:W-:Y:S05]  /*117f0*/  BSYNC B1 ;  /* 0x0000000000017941 */ /* 0x000fea0003800000 */
.L_x_7245:
        /* <DEDUP_REMOVED lines=11> */
.L_x_7248:
[----:B------:R-:W-:Y:S05]  /*118b0*/  BSYNC B1 ;  /* 0x0000000000017941 */ /* 0x000fea0003800000 */
.L_x_7247:
        /* <DEDUP_REMOVED lines=10> */
.L_x_7249:
        /* <DEDUP_REMOVED lines=9> */
.L_x_7238:
[----:B------:R-:W-:Y:S05]  /*119f0*/  BSYNC B0 ;  /* 0x0000000000007941 */ /* 0x000fea0003800000 */
.L_x_7237:
[----:B------:R-:W4:Y:S02]  /*11a00*/  LDL R3, [R1+0x34] ;  /* 0x0000340001037983 */ /* 0x000f240000100800 */
[----:B----4-:R-:W-:-:S13]  /*11a10*/  ISETP.NE.AND P0, PT, R3, 0x3, PT ;  /* 0x000000030300780c */ /* 0x010fda0003f05270 */
[----:B------:R-:W-:Y:S05]  /*11a20*/  @!P0 BRA `(.L_x_7250) ;  /* 0x0000000000048947 */ /* 0x000fea0003800000 */
[----:B------:R-:W-:Y:S01]  /*11a30*/  BPT.TRAP 0x1 ;  /* 0x000000040000795c */ /* 0x000fe20000300000 */
.L_x_7250:
[----:B------:R-:W4:Y:S01]  /*11a40*/  LDL R3, [R1+0x28] ;  /* 0x0000280001037983 */ /* 0x000f220000100800 */
[----:B------:R-:W-:Y:S01]  /*11a50*/  LOP3.LUT R2, R6, 0x1, RZ, 0x3c, !PT ;  /* 0x0000000106027812 */ /* 0x000fe200078e3cff */
[----:B------:R-:W-:Y:S01]  /*11a60*/  BSSY B0, `(.L_x_7251) ;  /* 0x0000007000007945 */ /* 0x000fe20003800000 */
[----:B------:R-:W-:Y:S02]  /*11a70*/  LEA R4, R7, UR40, 0x3 ;  /* 0x0000002807047c11 */ /* 0x000fe4000f8e18ff */
[----:B------:R-:W-:-:S03]  /*11a80*/  SHF.L.U32 R2, R2, 0x1f, RZ ;  /* 0x0000001f02027819 */ /* 0x000fc600000006ff */
[----:B------:R1:W-:Y:S01]  /*11a90*/  STL [R1+0x4], R4 ;  /* 0x0000040401007387 */ /* 0x0003e20000100800 */
[----:B------:R-:W5:Y:S01]  /*11aa0*/  SYNCS.PHASECHK.TRANS64.TRYWAIT P3, [R4+URZ+0x2e870], R2 ;  /* 0x02e87002040075a7 */ /* 0x000f62000806017f */
[----:B----4-:R-:W-:Y:S01]  /*11ab0*/  ISETP.NE.AND P0, PT, R3, 0x3, PT ;  /* 0x000000030300780c */ /* 0x010fe20003f05270 */
[----:B-1---5:R-:W-:-:S12]  /*11ac0*/  @!P3 BRA `(.L_x_7252) ;  /* 0x0000001c0060b947 */ /* 0x022fd80003800000 */
.L_x_7295:
[----:B------:R-:W-:Y:S05]  /*11ad0*/  BSYNC B0 ;  /* 0x0000000000007941 */ /* 0x000fea0003800000 */
.L_x_7251:
[----:B------:R-:W-:Y:S05]  /*11ae0*/  @!P0 BRA `(.L_x_7253) ;  /* 0x0000000000048947 */ /* 0x000fea0003800000 */
[----:B------:R-:W-:Y:S01]  /*11af0*/  BPT.TRAP 0x1 ;  /* 0x000000040000795c */ /* 0x000fe20000300000 */
.L_x_7253:
[----:B-1----:R-:W4:Y:S01]  /*11b00*/  LDL R3, [R1+0x4] ;  /* 0x0000040001037983 */ /* 0x002f220000100800 */
[----:B------:R-:W-:-:S04]  /*11b10*/  SHF.L.U32 R2, R6, 0x1f, RZ ;  /* 0x0000001f06027819 */ /* 0x000fc800000006ff */
[----:B----4-:R1:W4:Y:S02]  /*11b20*/  SYNCS.PHASECHK.TRANS64.TRYWAIT P3, [R3+URZ+0x2e860], R2 ;  /* 0x02e86002030075a7 */ /* 0x010324000806017f */
[----:B-1----:R-:W-:Y:S01]  /*11b30*/  IMAD R3, R7, 0x7000, RZ ;  /* 0x0000700007037824 */ /* 0x002fe200078e02ff */
[----:B----4-:R-:W-:Y:S06]  /*11b40*/  @!P3 BRA `(.L_x_7254) ;  /* 0x0000001c0058b947 */ /* 0x010fec0003800000 */
.L_x_7296:
[----:B------:R-:W1:Y:S04]  /*11b50*/  LDL R16, [R1] ;  /* 0x0000000001107983 */ /* 0x000e680000100800 */
[----:B------:R-:W4:Y:S04]  /*11b60*/  LDL R14, [R1+0x20] ;  /* 0x00002000010e7983 */ /* 0x000f280000100800 */
[----:B------:R-:W5:Y:S01]  /*11b70*/  LDL R13, [R1+0x1c] ;  /* 0x00001c00010d7983 */ /* 0x000f620000100800 */
[----:B------:R-:W-:Y:S05]  /*11b80*/  WARPSYNC.ALL ;  /* 0x0000000000007948 */ /* 0x000fea0003800000 */
[----:B------:R-:W-:-:S04]  /*11b90*/  IMAD.U32 R12, RZ, RZ, UR40 ;  /* 0x00000028ff0c7e24 */ /* 0x000fc8000f8e00ff */
[----:B------:R-:W-:Y:S01]  /*11ba0*/  VIADD R12, R12, 0x400 ;  /* 0x000004000c0c7836 */ /* 0x000fe20000000000 */
[----:B-1----:R-:W-:-:S06]  /*11bb0*/  LOP3.LUT R4, R3, R16, RZ, 0xfc, !PT ;  /* 0x0000001003047212 */ /* 0x002fcc00078efcff */
[----:B------:R-:W1:Y:S01]  /*11bc0*/  LDSM.16.MT88.4 R4, [R4+UR40+0xe400] ;  /* 0x00e400280404783b */ /* 0x000e620008004200 */
[----:B----4-:R-:W-:Y:S02]  /*11bd0*/  IADD3 R20, R14, UR40, R3 ;  /* 0x000000280e147c10 */ /* 0x010fe4000fffe003 */
[C-C-:B-1----:R-:W-:Y:S02]  /*11be0*/  PRMT R8, R4.reuse, 0x6420, R5.reuse ;  /* 0x0000642004087816 */ /* 0x142fe40000000005 */
[----:B--2---:R-:W-:Y:S02]  /*11bf0*/  PRMT R9, R4, 0x7531, R5 ;  /* 0x0000753104097816 */ /* 0x004fe40000000005 */
        /* <DEDUP_REMOVED lines=107> */
.L_x_7255:
        /* <DEDUP_REMOVED lines=11> */
.L_x_7236:
[----:B--2-4-:R-:W2:Y:S01]  /*12360*/  LDL R2, [R1+0x34] ;  /* 0x0000340001027983 */ /* 0x014ea20000100800 */
[----:B------:R-:W-:Y:S01]  /*12370*/  BSSY B0, `(.L_x_7257) ;  /* 0x0000010000007945 */ /* 0x000fe20003800000 */
[----:B--2---:R-:W-:-:S03]  /*12380*/  ISETP.NE.AND P1, PT, R2, 0x3, PT ;  /* 0x000000030200780c */ /* 0x004fc60003f25270 */
[----:B------:R-:W-:Y:S10]  /*12390*/  @P2 BRA `(.L_x_7258) ;  /* 0x0000000000342947 */ /* 0x000ff40003800000 */
[----:B------:R-:W2:Y:S01]  /*123a0*/  S2R R5, SR_LANEID ;  /* 0x0000000000057919 */ /* 0x000ea20000000000 */
[----:B------:R-:W-:Y:S01]  /*123b0*/  VOTEU.ANY UR4, UPT, PT ;  /* 0x0000000000047886 */ /* 0x000fe200038e0100 */
[----:B------:R-:W4:Y:S01]  /*123c0*/  LDC.64 R2, c[0x0][0xdf0] ;  /* 0x00037c00ff027b82 */ /* 0x000f220000000a00 */
[----:B------:R-:W2:Y:S02]  /*123d0*/  FLO.U32 R0, UR4 ;  /* 0x0000000400007d00 */ /* 0x000ea400080e0000 */
[----:B--2---:R-:W-:-:S06]  /*123e0*/  ISETP.EQ.U32.AND P0, PT, R0, R5, PT ;  /* 0x000000050000720c */ /* 0x004fcc0003f02070 */
[----:B------:R-:W4:Y:S07]  /*123f0*/  POPC R5, UR4 ;  /* 0x0000000400057d09 */ /* 0x000f2e0008000000 */
[----:B----4-:R-:W2:Y:S01]  /*12400*/  @P0 ATOMG.E.ADD.STRONG.GPU PT, R3, desc[UR46][R2.64], R5 ;  /* 0x00000005020309a8 */ /* 0x010ea200081ee1ee */
[----:B------:R-:W4:Y:S02]  /*12410*/  S2R R4, SR_LTMASK ;  /* 0x0000000000047919 */ /* 0x000f240000003900 */
[----:B----4-:R-:W-:-:S04]  /*12420*/  LOP3.LUT R4, R4, UR4, RZ, 0xc0, !PT ;  /* 0x0000000404047c12 */ /* 0x010fc8000f8ec0ff */
[----:B-----5:R-:W4:Y:S01]  /*12430*/  POPC R7, R4 ;  /* 0x0000000400077309 */ /* 0x020f220000000000 */
[----:B--2---:R-:W4:Y:S02]  /*12440*/  SHFL.IDX PT, R0, R3, R0, 0x1f ;  /* 0x00001f0003007589 */ /* 0x004f2400000e0000 */
[----:B----4-:R-:W-:-:S05]  /*12450*/  IADD3 R0, R0, UR42, R7 ;  /* 0x0000002a00007c10 */ /* 0x010fca000fffe007 */
[----:B------:R2:W-:Y:S02]  /*12460*/  STL [R1+0x24], R0 ;  /* 0x0000240001007387 */ /* 0x0005e40000100800 */
.L_x_7258:
[----:B------:R-:W-:Y:S05]  /*12470*/  BSYNC B0 ;  /* 0x0000000000007941 */ /* 0x000fea0003800000 */
.L_x_7257:
[----:B------:R-:W-:Y:S05]  /*12480*/  @!P1 BRA `(.L_x_7259) ;  /* 0x0000000000049947 */ /* 0x000fea0003800000 */
[----:B------:R-:W-:Y:S01]  /*12490*/  BPT.TRAP 0x1 ;  /* 0x000000040000795c */ /* 0x000fe20000300000 */
.L_x_7259:
[----:B------:R-:W4:Y:S04]  /*124a0*/  LDL R3, [R1+0xc] ;  /* 0x00000c0001037983 */ /* 0x000f280000100800 */
[----:B------:R-:W3:Y:S04]  /*124b0*/  LDL R2, [R1+0x8] ;  /* 0x0000080001027983 */ /* 0x000ee80000100800 */
[----:B--2---:R-:W2:Y:S01]  /*124c0*/  LDL R0, [R1+0x28] ;  /* 0x0000280001007983 */ /* 0x004ea20000100800 */
[----:B------:R-:W-:Y:S01]  /*124d0*/  BSSY B0, `(.L_x_7260) ;  /* 0x0000007000007945 */ /* 0x000fe20003800000 */
[----:B----4-:R-:W-:-:S04]  /*124e0*/  LOP3.LUT R3, R3, 0x1, RZ, 0x3c, !PT ;  /* 0x0000000103037812 */ /* 0x010fc800078e3cff */
[----:B------:R-:W-:Y:S02]  /*124f0*/  SHF.L.U32 R3, R3, 0x1f, RZ ;  /* 0x0000001f03037819 */ /* 0x000fe400000006ff */
[----:B---3--:R-:W-:Y:S02]  /*12500*/  LEA R20, R2, UR40, 0x3 ;  /* 0x0000002802147c11 */ /* 0x008fe4000f8e18ff */
[----:B--2---:R-:W-:Y:S02]  /*12510*/  ISETP.NE.AND P1, PT, R0, 0x3, PT ;  /* 0x000000030000780c */ /* 0x004fe40003f25270 */
[----:B------:R-:W2:Y:S02]  /*12520*/  SYNCS.PHASECHK.TRANS64.TRYWAIT P0, [R20+URZ+0x2e870], R3 ;  /* 0x02e87003140075a7 */ /* 0x000ea4000800017f */
[----:B--2---:R-:W-:Y:S09]  /*12530*/  @!P0 BRA `(.L_x_7261) ;  /* 0x0000001000f48947 */ /* 0x004ff20003800000 */
.L_x_7297:
[----:B------:R-:W-:Y:S05]  /*12540*/  BSYNC B0 ;  /* 0x0000000000007941 */ /* 0x000fea0003800000 */
.L_x_7260:
[----:B------:R-:W-:Y:S05]  /*12550*/  @!P1 BRA `(.L_x_7262) ;  /* 0x0000000000049947 */ /* 0x000fea0003800000 */
[----:B------:R-:W-:Y:S01]  /*12560*/  BPT.TRAP 0x1 ;  /* 0x000000040000795c */ /* 0x000fe20000300000 */
.L_x_7262:
[----:B------:R-:W2:Y:S02]  /*12570*/  LDL R0, [R1+0xc] ;  /* 0x00000c0001007983 */ /* 0x000ea40000100800 */
[----:B--2---:R-:W-:-:S04]  /*12580*/  SHF.L.U32 R3, R0, 0x1f, RZ ;  /* 0x0000001f00037819 */ /* 0x004fc800000006ff */
[----:B------:R-:W2:Y:S02]  /*12590*/  SYNCS.PHASECHK.TRANS64.TRYWAIT P0, [R20+URZ+0x2e860], R3 ;  /* 0x02e86003140075a7 */ /* 0x000ea4000800017f */
[----:B--2---:R-:W-:Y:S05]  /*125a0*/  @!P0 BRA `(.L_x_7263) ;  /* 0x0000001000ec8947 */ /* 0x004fea0003800000 */
.L_x_7298:
[----:B------:R-:W3:Y:S04]  /*125b0*/  LDL R0, [R1+0x8] ;  /* 0x0000080001007983 */ /* 0x000ee80000100800 */
[----:B------:R-:W4:Y:S04]  /*125c0*/  LDL R2, [R1] ;  /* 0x0000000001027983 */ /* 0x000f280000100800 */
[----:B------:R-:W2:Y:S01]  /*125d0*/  LDL R12, [R1+0x1c] ;  /* 0x00001c00010c7983 */ /* 0x000ea20000100800 */
[----:B------:R-:W-:Y:S05]  /*125e0*/  WARPSYNC.ALL ;  /* 0x0000000000007948 */ /* 0x000fea0003800000 */
[----:B------:R-:W1:Y:S01]  /*125f0*/  S2R R8, SR_TID.X ;  /* 0x0000000000087919 */ /* 0x000e620000002100 */
[----:B------:R-:W-:Y:S01]  /*12600*/  IMAD.MOV.U32 R10, RZ, RZ, 0x40 ;  /* 0x00000040ff0a7424 */ /* 0x000fe200078e00ff */
[----:B-1----:R-:W-:-:S04]  /*12610*/  LOP3.LUT P0, RZ, R8, 0x4, RZ, 0xc0, !PT ;  /* 0x0000000408ff7812 */ /* 0x002fc8000780c0ff */
[----:B------:R-:W-:Y:S01]  /*12620*/  SEL R10, R10, 0xffffffc0, !P0 ;  /* 0xffffffc00a0a7807 */ /* 0x000fe20004000000 */
[----:B---3--:R-:W-:-:S05]  /*12630*/  IMAD R0, R0, 0x7000, RZ ;  /* 0x0000700000007824 */ /* 0x008fca00078e02ff */
[C---:B----4-:R-:W-:Y:S02]  /*12640*/  LOP3.LUT R2, R0.reuse, R2, RZ, 0xfc, !PT ;  /* 0x0000000200027212 */ /* 0x050fe400078efcff */
[----:B--2---:R-:W-:-:S03]  /*12650*/  IADD3 R0, R0, UR40, R12 ;  /* 0x0000002800007c10 */ /* 0x004fc6000fffe00c */
[----:B-----5:R-:W1:Y:S01]  /*12660*/  LDSM.16.MT88.4 R4, [R2+UR40+0xe400] ;  /* 0x00e400280204783b */ /* 0x020e620008004200 */
[----:B------:R-:W-:-:S04]  /*12670*/  VIADD R3, R2, UR40 ;  /* 0x0000002802037c36 */ /* 0x000fc80008000000 */
        /* <DEDUP_REMOVED lines=92> */
.L_x_7264:
        /* <DEDUP_REMOVED lines=14> */
.L_x_7220:
[----:B------:R-:W-:Y:S05]  /*12d20*/  BSYNC B6 ;  /* 0x0000000000067941 */ /* 0x000fea0003800000 */
.L_x_7218:
        /* <DEDUP_REMOVED lines=12> */
.L_x_7265:
        /* <DEDUP_REMOVED lines=11> */
.L_x_7266:
[----:B--2---:R-:W2:Y:S01]  /*12ea0*/  LDL R0, [R1+0x24] ;  /* 0x0000240001007983 */ /* 0x004ea20000100800 */
[----:B------:R-:W-:Y:S02]  /*12eb0*/  ULDC UR4, c[0x0][0xda8] ;  /* 0x00036a0000047ab9 */ /* 0x000fe40000000800 */
[----:B--2---:R-:W-:-:S13]  /*12ec0*/  ISETP.GE.AND P0, PT, R0, UR4, PT ;  /* 0x0000000400007c0c */ /* 0x004fda000bf06270 */
[----:B------:R-:W-:Y:S05]  /*12ed0*/  @!P0 BRA `(.L_x_7267) ;  /* 0xffffffcc00f88947 */ /* 0x000fea000383ffff */
.L_x_7215:
        /* <DEDUP_REMOVED lines=12> */
.L_x_7299:
[----:B------:R-:W-:Y:S05]  /*12fa0*/  BSYNC B0 ;  /* 0x0000000000007941 */ /* 0x000fea0003800000 */
.L_x_7268:
[----:B------:R-:W-:-:S03]  /*12fb0*/  UMOV UR4, 0xffffffff ;  /* 0xffffffff00047882 */ /* 0x000fc60000000000 */
[----:B------:R-:W-:Y:S05]  /*12fc0*/  BRA.DIV UR4, `(.L_x_7270) ;  /* 0x0000000a048c7947 */ /* 0x000fea000b800000 */
[----:B------:R-:W2:Y:S02]  /*12fd0*/  S2R R2, SR_TID.X ;  /* 0x0000000000027919 */ /* 0x000ea40000002100 */
[----:B--2---:R-:W-:-:S04]  /*12fe0*/  SHF.R.U32.HI R2, RZ, 0x5, R2 ;  /* 0x00000005ff027819 */ /* 0x004fc80000011602 */
[----:B------:R-:W-:-:S05]  /*12ff0*/  LOP3.LUT R2, R2, 0x3, RZ, 0xc0, !PT ;  /* 0x0000000302027812 */ /* 0x000fca00078ec0ff */
[----:B------:R2:W3:Y:S02]  /*13000*/  SHFL.IDX PT, R14, R2, RZ, 0x1f ;  /* 0x00001fff020e7589 */ /* 0x0004e400000e0000 */
.L_x_7302:
[----:B---3--:R-:W-:Y:S01]  /*13010*/  ISETP.NE.AND P0, PT, R14, RZ, PT ;  /* 0x000000ff0e00720c */ /* 0x008fe20003f05270 */
[----:B------:R-:W-:-:S12]  /*13020*/  BSSY B0, `(.L_x_7271) ;  /* 0x000002e000007945 */ /* 0x000fd80003800000 */
[----:B------:R-:W-:Y:S05]  /*13030*/  @P0 BRA `(.L_x_7272) ;  /* 0x0000000000b00947 */ /* 0x000fea0003800000 */
[----:B------:R-:W-:-:S03]  /*13040*/  UMOV UR4, 0xffffffff ;  /* 0xffffffff00047882 */ /* 0x000fc60000000000 */
[----:B------:R-:W-:Y:S05]  /*13050*/  BRA.DIV UR4, `(.L_x_7273) ;  /* 0x0000000a049c7947 */ /* 0x000fea000b800000 */
[----:B------:R-:W-:-:S13]  /*13060*/  ELECT P6, URZ, PT ;  /* 0x00000000003f782f */ /* 0x000fda00038c0000 */
.L_x_7305:
[----:B------:R-:W-:Y:S05]  /*13070*/  @!P6 BRA `(.L_x_7272) ;  /* 0x0000000000a0e947 */ /* 0x000fea0003800000 */
[----:B--2---:R-:W2:Y:S02]  /*13080*/  LDL.LU R2, [R1+0x2c] ;  /* 0x00002c0001027983 */ /* 0x004ea40000300800 */
[----:B--2---:R-:W-:-:S04]  /*13090*/  LOP3.LUT R2, R2, 0x2, RZ, 0xfc, !PT ;  /* 0x0000000202027812 */ /* 0x004fc800078efcff */
[----:B------:R-:W-:-:S13]  /*130a0*/  ISETP.NE.AND P0, PT, R2, 0x3, PT ;  /* 0x000000030200780c */ /* 0x000fda0003f05270 */
[----:B------:R-:W-:Y:S05]  /*130b0*/  @!P0 BRA `(.L_x_7274) ;  /* 0x0000000000048947 */ /* 0x000fea0003800000 */
[----:B------:R-:W-:Y:S01]  /*130c0*/  BPT.TRAP 0x1 ;  /* 0x000000040000795c */ /* 0x000fe20000300000 */
.L_x_7274:
        /* <DEDUP_REMOVED lines=14> */
.L_x_7306:
[----:B------:R-:W2:Y:S02]  /*131b0*/  SYNCS.PHASECHK.TRANS64.TRYWAIT P1, [R7+URZ], R2 ;  /* 0x00000002070075a7 */ /* 0x000ea4000802017f */
[----:B--2---:R-:W-:Y:S05]  /*131c0*/  @!P1 BRA `(.L_x_7276) ;  /* 0x0000000800749947 */ /* 0x004fea0003800000 */
.L_x_7307:
[----:B------:R-:W-:Y:S05]  /*131d0*/  @!P0 BRA `(.L_x_7277) ;  /* 0x0000000000048947 */ /* 0x000fea0003800000 */
[----:B------:R-:W-:Y:S01]  /*131e0*/  BPT.TRAP 0x1 ;  /* 0x000000040000795c */ /* 0x000fe20000300000 */
.L_x_7277:
[----:B------:R-:W3:Y:S02]  /*131f0*/  LDL.LU R4, [R1+0x8] ;  /* 0x0000080001047983 */ /* 0x000ee40000300800 */
[----:B---3--:R-:W-:-:S04]  /*13200*/  IMAD R4, R4, 0x8, R0 ;  /* 0x0000000804047824 */ /* 0x008fc800078e0200 */
[----:B------:R-:W3:Y:S02]  /*13210*/  SYNCS.PHASECHK.TRANS64.TRYWAIT P1, [R4+URZ+0x2e860], R5 ;  /* 0x02e86005040075a7 */ /* 0x000ee4000802017f */
[----:B---3--:R-:W-:Y:S05]  /*13220*/  @!P1 BRA `(.L_x_7278) ;  /* 0x0000000800709947 */ /* 0x008fea0003800000 */
.L_x_7308:
[----:B------:R-:W-:Y:S05]  /*13230*/  @!P0 BRA `(.L_x_7279) ;  /* 0x0000000000048947 */ /* 0x000fea0003800000 */
[----:B------:R-:W-:Y:S01]  /*13240*/  BPT.TRAP 0x1 ;  /* 0x000000040000795c */ /* 0x000fe20000300000 */
.L_x_7279:
[----:B------:R-:W-:-:S04]  /*13250*/  IMAD R3, R3, 0x8, R0 ;  /* 0x0000000803037824 */ /* 0x000fc800078e0200 */
[----:B------:R-:W4:Y:S02]  /*13260*/  SYNCS.PHASECHK.TRANS64.TRYWAIT P1, [R3+URZ+0x2e860], R2 ;  /* 0x02e86002030075a7 */ /* 0x000f24000802017f */
[----:B----4-:R-:W-:Y:S05]  /*13270*/  @!P1 BRA `(.L_x_7280) ;  /* 0x0000000800709947 */ /* 0x010fea0003800000 */
.L_x_7309:
[----:B------:R-:W-:Y:S05]  /*13280*/  @!P0 BRA `(.L_x_7281) ;  /* 0x0000000000048947 */ /* 0x000fea0003800000 */
[----:B------:R-:W-:Y:S01]  /*13290*/  BPT.TRAP 0x1 ;  /* 0x000000040000795c */ /* 0x000fe20000300000 */
.L_x_7281:
[----:B------:R-:W5:Y:S02]  /*132a0*/  SYNCS.PHASECHK.TRANS64.TRYWAIT P0, [R4+URZ+0x2e880], R5 ;  /* 0x02e88005040075a7 */ /* 0x000f64000800017f */
[----:B-----5:R-:W-:Y:S05]  /*132b0*/  @!P0 BRA `(.L_x_7282) ;  /* 0x0000000800748947 */ /* 0x020fea0003800000 */
.L_x_7283:
[----:B------:R1:W1:Y:S02]  /*132c0*/  SYNCS.PHASECHK.TRANS64.TRYWAIT P0, [R3+URZ+0x2e880], R2 ;  /* 0x02e88002030075a7 */ /* 0x000264000800017f */
[----:B-1----:R-:W-:Y:S05]  /*132d0*/  @!P0 NANOSLEEP.SYNCS 0x989680 ;  /* 0x009896800000895d */ /* 0x002fea0003900000 */
[----:B------:R-:W1:Y:S02]  /*132e0*/  @!P0 SYNCS.PHASECHK.TRANS64 P0, [R3+URZ+0x2e880], R2 ;  /* 0x02e88002030085a7 */ /* 0x000e64000800007f */
[----:B-1----:R-:W-:Y:S05]  /*132f0*/  @!P0 BRA `(.L_x_7283) ;  /* 0xfffffffc00f08947 */ /* 0x002fea000383ffff */
.L_x_7272:
[----:B------:R-:W-:Y:S05]  /*13300*/  BSYNC B0 ;  /* 0x0000000000007941 */ /* 0x000fea0003800000 */
.L_x_7271:
[----:B------:R-:W-:Y:S05]  /*13310*/  EXIT ;  /* 0x000000000000794d */ /* 0x000fea0003800000 */
.L_x_7169:
[----:B-1----:R-:W-:-:S04]  /*13320*/  IMAD.U32 R3, RZ, RZ, UR37 ;  /* 0x00000025ff037e24 */ /* 0x002fc8000f8e00ff */
[----:B------:R1:W2:Y:S03]  /*13330*/  SYNCS.PHASECHK.TRANS64.TRYWAIT P0, [R3+URZ+0x2e800], R0 ;  /* 0x02e80000030075a7 */ /* 0x0002a6000800017f */
[----:B--2---:R-:W-:Y:S05]  /*13340*/  @!P0 NANOSLEEP.SYNCS 0x989680 ;  /* 0x009896800000895d */ /* 0x004fea0003900000 */
[----:B------:R-:W2:Y:S02]  /*13350*/  @!P0 SYNCS.PHASECHK.TRANS64 P0, [R3+URZ+0x2e800], R0 ;  /* 0x02e80000030085a7 */ /* 0x000ea4000800007f */
[----:B--2---:R-:W-:Y:S05]  /*13360*/  @!P0 BRA `(.L_x_7169) ;  /* 0xfffffffc00ec8947 */ /* 0x004fea000383ffff */
[----:B------:R-:W-:Y:S05]  /*13370*/  BRA `(.L_x_7284) ;  /* 0xfffffee4008c7947 */ /* 0x000fea000383ffff */
.L_x_7173:
[----:B--2---:R2:W3:Y:S02]  /*13380*/  SYNCS.PHASECHK.TRANS64.TRYWAIT P0, [R3+URZ+0x2e830], R0 ;  /* 0x02e83000030075a7 */ /* 0x0044e4000800017f */
[----:B---3--:R-:W-:Y:S05]  /*13390*/  @!P0 NANOSLEEP.SYNCS 0x989680 ;  /* 0x009896800000895d */ /* 0x008fea0003900000 */
[----:B------:R-:W3:Y:S02]  /*133a0*/  @!P0 SYNCS.PHASECHK.TRANS64 P0, [R3+URZ+0x2e830], R0 ;  /* 0x02e83000030085a7 */ /* 0x000ee4000800007f */
[----:B---3--:R-:W-:Y:S05]  /*133b0*/  @!P0 BRA `(.L_x_7173) ;  /* 0xfffffffc00f08947 */ /* 0x008fea000383ffff */
[----:B------:R-:W-:Y:S05]  /*133c0*/  BRA `(.L_x_7172) ;  /* 0xfffffee400a47947 */ /* 0x000fea000383ffff */
.L_x_7178:
[----:B--2---:R-:W-:-:S04]  /*133d0*/  IMAD.U32 R9, RZ, RZ, UR10 ;  /* 0x0000000aff097e24 */ /* 0x004fc8000f8e00ff */
[----:B------:R2:W3:Y:S03]  /*133e0*/  SYNCS.PHASECHK.TRANS64.TRYWAIT P2, [R9+URZ+0x2e830], R0 ;  /* 0x02e83000090075a7 */ /* 0x0004e6000804017f */
[----:B---3--:R-:W-:Y:S05]  /*133f0*/  @!P2 NANOSLEEP.SYNCS 0x989680 ;  /* 0x009896800000a95d */ /* 0x008fea0003900000 */
[----:B------:R-:W3:Y:S02]  /*13400*/  @!P2 SYNCS.PHASECHK.TRANS64 P2, [R9+URZ+0x2e830], R0 ;  /* 0x02e830000900a5a7 */ /* 0x000ee4000804007f */
[----:B---3--:R-:W-:Y:S05]  /*13410*/  @!P2 BRA `(.L_x_7178) ;  /* 0xfffffffc00eca947 */ /* 0x008fea000383ffff */
[----:B------:R-:W-:Y:S05]  /*13420*/  BRA `(.L_x_7175) ;  /* 0xffffff2800447947 */ /* 0x000fea000383ffff */
.L_x_7182:
[----:B--2---:R-:W-:-:S04]  /*13430*/  IMAD.U32 R9, RZ, RZ, UR10 ;  /* 0x0000000aff097e24 */ /* 0x004fc8000f8e00ff */
[----:B------:R2:W3:Y:S03]  /*13440*/  SYNCS.PHASECHK.TRANS64.TRYWAIT P2, [R9+URZ+0x2e850], R0 ;  /* 0x02e85000090075a7 */ /* 0x0004e6000804017f */
[----:B---3--:R-:W-:Y:S05]  /*13450*/  @!P2 NANOSLEEP.SYNCS 0x989680 ;  /* 0x009896800000a95d */ /* 0x008fea0003900000 */
[----:B------:R-:W3:Y:S02]  /*13460*/  @!P2 SYNCS.PHASECHK.TRANS64 P2, [R9+URZ+0x2e850], R0 ;  /* 0x02e850000900a5a7 */ /* 0x000ee4000804007f */
[----:B---3--:R-:W-:Y:S05]  /*13470*/  @!P2 BRA `(.L_x_7182) ;  /* 0xfffffffc00eca947 */ /* 0x008fea000383ffff */
[----:B------:R-:W-:Y:S05]  /*13480*/  BRA `(.L_x_7179) ;  /* 0xffffff3400547947 */ /* 0x000fea000383ffff */
.L_x_7189:
[----:B--2---:R-:W-:-:S04]  /*13490*/  IMAD.U32 R9, RZ, RZ, UR6 ;  /* 0x00000006ff097e24 */ /* 0x004fc8000f8e00ff */
[----:B------:R2:W3:Y:S03]  /*134a0*/  SYNCS.PHASECHK.TRANS64.TRYWAIT P2, [R9+URZ+0x2e830], R0 ;  /* 0x02e83000090075a7 */ /* 0x0004e6000804017f */
[----:B---3--:R-:W-:Y:S05]  /*134b0*/  @!P2 NANOSLEEP.SYNCS 0x989680 ;  /* 0x009896800000a95d */ /* 0x008fea0003900000 */
[----:B------:R-:W3:Y:S02]  /*134c0*/  @!P2 SYNCS.PHASECHK.TRANS64 P2, [R9+URZ+0x2e830], R0 ;  /* 0x02e830000900a5a7 */ /* 0x000ee4000804007f */
[----:B---3--:R-:W-:Y:S05]  /*134d0*/  @!P2 BRA `(.L_x_7189) ;  /* 0xfffffffc00eca947 */ /* 0x008fea000383ffff */
[----:B------:R-:W-:Y:S05]  /*134e0*/  BRA `(.L_x_7186) ;  /* 0xffffff6c00807947 */ /* 0x000fea000383ffff */
.L_x_7193:
[----:B--2---:R-:W-:-:S04]  /*134f0*/  IMAD.U32 R9, RZ, RZ, UR6 ;  /* 0x00000006ff097e24 */ /* 0x004fc8000f8e00ff */
[----:B------:R2:W3:Y:S03]  /*13500*/  SYNCS.PHASECHK.TRANS64.TRYWAIT P2, [R9+URZ+0x2e850], R0 ;  /* 0x02e85000090075a7 */ /* 0x0004e6000804017f */
[----:B---3--:R-:W-:Y:S05]  /*13510*/  @!P2 NANOSLEEP.SYNCS 0x989680 ;  /* 0x009896800000a95d */ /* 0x008fea0003900000 */
[----:B------:R-:W3:Y:S02]  /*13520*/  @!P2 SYNCS.PHASECHK.TRANS64 P2, [R9+URZ+0x2e850], R0 ;  /* 0x02e850000900a5a7 */ /* 0x000ee4000804007f */
[----:B---3--:R-:W-:Y:S05]  /*13530*/  @!P2 BRA `(.L_x_7193) ;  /* 0xfffffffc00eca947 */ /* 0x008fea000383ffff */
[----:B------:R-:W-:Y:S05]  /*13540*/  BRA `(.L_x_7190) ;  /* 0xffffff78006c7947 */ /* 0x000fea000383ffff */
.L_x_7199:
[----:B--2---:R-:W-:-:S04]  /*13550*/  IMAD.U32 R6, RZ, RZ, UR5 ;  /* 0x00000005ff067e24 */ /* 0x004fc8000f8e00ff */
[----:B------:R2:W3:Y:S03]  /*13560*/  SYNCS.PHASECHK.TRANS64.TRYWAIT P0, [R6+URZ+0x2e850], R5 ;  /* 0x02e85005060075a7 */ /* 0x0004e6000800017f */
[----:B---3--:R-:W-:Y:S05]  /*13570*/  @!P0 NANOSLEEP.SYNCS 0x989680 ;  /* 0x009896800000895d */ /* 0x008fea0003900000 */
[----:B------:R-:W3:Y:S02]  /*13580*/  @!P0 SYNCS.PHASECHK.TRANS64 P0, [R6+URZ+0x2e850], R5 ;  /* 0x02e85005060085a7 */ /* 0x000ee4000800007f */
[----:B---3--:R-:W-:Y:S05]  /*13590*/  @!P0 BRA `(.L_x_7199) ;  /* 0xfffffffc00ec8947 */ /* 0x008fea000383ffff */
[----:B------:R-:W-:Y:S05]  /*135a0*/  BRA `(.L_x_7198) ;  /* 0xffffffa000987947 */ /* 0x000fea000383ffff */
.L_x_7225:
[----:B------:R-:W-:Y:S02]  /*135b0*/  IMAD.MOV.U32 R13, RZ, RZ, R17 ;  /* 0x000000ffff0d7224 */ /* 0x000fe400078e0011 */
[----:B------:R-:W-:Y:S02]  /*135c0*/  IMAD.MOV.U32 R12, RZ, RZ, RZ ;  /* 0x000000ffff0c7224 */ /* 0x000fe400078e00ff */
[----:B------:R-:W-:Y:S02]  /*135d0*/  IMAD.MOV.U32 R11, RZ, RZ, 0x1f ;  /* 0x0000001fff0b7424 */ /* 0x000fe400078e00ff */
[----:B------:R-:W-:-:S07]  /*135e0*/  IMAD.MOV.U32 R15, RZ, RZ, -0x1 ;  /* 0xffffffffff0f7424 */ /* 0x000fce00078e00ff */
[----:B---3--:R-:W-:Y:S05]  /*135f0*/  WARPSYNC.COLLECTIVE R15, `(.L_x_7285) ;  /* 0x000000000f087348 */ /* 0x008fea0003c00000 */
[----:B------:R1:W2:Y:S02]  /*13600*/  SHFL.IDX P6, R14, R13, R12, R11 ;  /* 0x0000000c0d0e7389 */ /* 0x0002a400000c000b */
[----:B-123--:R-:W-:Y:S01]  /*13610*/  ENDCOLLECTIVE ;  /* 0x000000000000791b */ /* 0x00efe20003800000 */
.L_x_7285:
[----:B------:R-:W-:Y:S05]  /*13620*/  BRA `(.L_x_7286) ;  /* 0xffffffd400547947 */ /* 0x000fea000383ffff */
.L_x_7227:
[----:B------:R-:W-:Y:S01]  /*13630*/  BSSY B0, `(.L_x_7287) ;  /* 0x0000006000007945 */ /* 0x000fe20003800000 */
[----:B------:R-:W-:-:S07]  /*13640*/  IMAD.MOV.U32 R15, RZ, RZ, -0x1 ;  /* 0xffffffffff0f7424 */ /* 0x000fce00078e00ff */
[----:B-1----:R-:W-:Y:S05]  /*13650*/  WARPSYNC.COLLECTIVE R15, `(.L_x_7288) ;  /* 0x000000000f0c7348 */ /* 0x002fea0003c00000 */
[----:B------:R-:W-:Y:S02]  /*13660*/  ELECT P6, UR62, PT ;  /* 0x00000000003e782f */ /* 0x000fe400038c0000 */
[----:B------:R-:W-:Y:S01]  /*13670*/  MOV R14, UR62 ;  /* 0x0000003e000e7c02 */ /* 0x000fe20008000f00 */
[----:B-1----:R-:W-:Y:S10]  /*13680*/  ENDCOLLECTIVE ;  /* 0x000000000000791b */ /* 0x002ff40003800000 */
.L_x_7288:
[----:B------:R-:W-:Y:S05]  /*13690*/  BSYNC B0 ;  /* 0x0000000000007941 */ /* 0x000fea0003800000 */
.L_x_7287:
[----:B------:R-:W-:Y:S05]  /*136a0*/  BRA `(.L_x_7289) ;  /* 0xffffffd400547947 */ /* 0x000fea000383ffff */
.L_x_7230:
[----:B--2---:R2:W3:Y:S02]  /*136b0*/  SYNCS.PHASECHK.TRANS64.TRYWAIT P3, [R4+URZ+0x2e880], R3 ;  /* 0x02e88003040075a7 */ /* 0x0044e4000806017f */
[----:B---3--:R-:W-:Y:S05]  /*136c0*/  @!P3 NANOSLEEP.SYNCS 0x989680 ;  /* 0x009896800000b95d */ /* 0x008fea0003900000 */
[----:B------:R-:W3:Y:S02]  /*136d0*/  @!P3 SYNCS.PHASECHK.TRANS64 P3, [R4+URZ+0x2e880], R3 ;  /* 0x02e880030400b5a7 */ /* 0x000ee4000806007f */
[----:B---3--:R-:W-:Y:S05]  /*136e0*/  @!P3 BRA `(.L_x_7230) ;  /* 0xfffffffc00f0b947 */ /* 0x008fea000383ffff */
[----:B------:R-:W-:Y:S05]  /*136f0*/  BRA `(.L_x_7290) ;  /* 0xffffffd400ac7947 */ /* 0x000fea000383ffff */
.L_x_7232:
[----:B---3--:R3:W4:Y:S02]  /*13700*/  SYNCS.PHASECHK.TRANS64.TRYWAIT P3, [R4+URZ+0x2e840], R3 ;  /* 0x02e84003040075a7 */ /* 0x008724000806017f */
[----:B----4-:R-:W-:Y:S05]  /*13710*/  @!P3 NANOSLEEP.SYNCS 0x989680 ;  /* 0x009896800000b95d */ /* 0x010fea0003900000 */
[----:B------:R-:W4:Y:S02]  /*13720*/  @!P3 SYNCS.PHASECHK.TRANS64 P3, [R4+URZ+0x2e840], R3 ;  /* 0x02e840030400b5a7 */ /* 0x000f24000806007f */
[----:B----4-:R-:W-:Y:S05]  /*13730*/  @!P3 BRA `(.L_x_7232) ;  /* 0xfffffffc00f0b947 */ /* 0x010fea000383ffff */
[----:B------:R-:W-:Y:S05]  /*13740*/  BRA `(.L_x_7291) ;  /* 0xffffffd800087947 */ /* 0x000fea000383ffff */
.L_x_7235:
[----:B--2---:R-:W-:-:S04]  /*13750*/  IMAD.U32 R3, RZ, RZ, UR40 ;  /* 0x00000028ff037e24 */ /* 0x004fc8000f8e00ff */
[----:B------:R2:W4:Y:S03]  /*13760*/  SYNCS.PHASECHK.TRANS64.TRYWAIT P0, [R3+URZ+0x2e820], R2 ;  /* 0x02e82002030075a7 */ /* 0x000526000800017f */
[----:B----4-:R-:W-:Y:S05]  /*13770*/  @!P0 NANOSLEEP.SYNCS 0x989680 ;  /* 0x009896800000895d */ /* 0x010fea0003900000 */
[----:B------:R-:W4:Y:S02]  /*13780*/  @!P0 SYNCS.PHASECHK.TRANS64 P0, [R3+URZ+0x2e820], R2 ;  /* 0x02e82002030085a7 */ /* 0x000f24000800007f */
[----:B----4-:R-:W-:Y:S05]  /*13790*/  @!P0 BRA `(.L_x_7235) ;  /* 0xfffffffc00ec8947 */ /* 0x010fea000383ffff */
[----:B------:R-:W-:Y:S05]  /*137a0*/  BRA `(.L_x_7292) ;  /* 0xffffffd800b87947 */ /* 0x000fea000383ffff */
.L_x_7241:
[----:B-1----:R1:W4:Y:S02]  /*137b0*/  SYNCS.PHASECHK.TRANS64.TRYWAIT P0, [R4+URZ+0x2e880], R3 ;  /* 0x02e88003040075a7 */ /* 0x002324000800017f */
[----:B----4-:R-:W-:Y:S05]  /*137c0*/  @!P0 NANOSLEEP.SYNCS 0x989680 ;  /* 0x009896800000895d */ /* 0x010fea0003900000 */
[----:B------:R-:W4:Y:S02]  /*137d0*/  @!P0 SYNCS.PHASECHK.TRANS64 P0, [R4+URZ+0x2e880], R3 ;  /* 0x02e88003040085a7 */ /* 0x000f24000800007f */
[----:B----4-:R-:W-:Y:S05]  /*137e0*/  @!P0 BRA `(.L_x_7241) ;  /* 0xfffffffc00f08947 */ /* 0x010fea000383ffff */
[----:B------:R-:W-:Y:S05]  /*137f0*/  BRA `(.L_x_7293) ;  /* 0xffffffdc00647947 */ /* 0x000fea000383ffff */
.L_x_7246:
[----:B--2---:R2:W3:Y:S02]  /*13800*/  SYNCS.PHASECHK.TRANS64.TRYWAIT P0, [R4+URZ+0x2e840], R3 ;  /* 0x02e84003040075a7 */ /* 0x0044e4000800017f */
[----:B---3--:R-:W-:Y:S05]  /*13810*/  @!P0 NANOSLEEP.SYNCS 0x989680 ;  /* 0x009896800000895d */ /* 0x008fea0003900000 */
[----:B------:R-:W3:Y:S02]  /*13820*/  @!P0 SYNCS.PHASECHK.TRANS64 P0, [R4+URZ+0x2e840], R3 ;  /* 0x02e84003040085a7 */ /* 0x000ee4000800007f */
[----:B---3--:R-:W-:Y:S05]  /*13830*/  @!P0 BRA `(.L_x_7246) ;  /* 0xfffffffc00f08947 */ /* 0x008fea000383ffff */
[----:B------:R-:W-:Y:S05]  /*13840*/  BRA `(.L_x_7294) ;  /* 0xffffffdc00e87947 */ /* 0x000fea000383ffff */
.L_x_7252:
[----:B-1----:R-:W4:Y:S02]  /*13850*/  LDL R3, [R1+0x4] ;  /* 0x0000040001037983 */ /* 0x002f240000100800 */
[----:B----4-:R1:W4:Y:S02]  /*13860*/  SYNCS.PHASECHK.TRANS64.TRYWAIT P3, [R3+URZ+0x2e870], R2 ;  /* 0x02e87002030075a7 */ /* 0x010324000806017f */
[----:B----4-:R-:W-:Y:S05]  /*13870*/  @!P3 NANOSLEEP.SYNCS 0x989680 ;  /* 0x009896800000b95d */ /* 0x010fea0003900000 */
[----:B------:R-:W4:Y:S02]  /*13880*/  @!P3 SYNCS.PHASECHK.TRANS64 P3, [R3+URZ+0x2e870], R2 ;  /* 0x02e870020300b5a7 */ /* 0x000f24000806007f */
[----:B----4-:R-:W-:Y:S05]  /*13890*/  @!P3 BRA `(.L_x_7252) ;  /* 0xfffffffc00ecb947 */ /* 0x010fea000383ffff */
[----:B------:R-:W-:Y:S05]  /*138a0*/  BRA `(.L_x_7295) ;  /* 0xffffffe000887947 */ /* 0x000fea000383ffff */
.L_x_7254:
[----:B-1----:R-:W4:Y:S02]  /*138b0*/  LDL R4, [R1+0x4] ;  /* 0x0000040001047983 */ /* 0x002f240000100800 */
[----:B----4-:R1:W4:Y:S02]  /*138c0*/  SYNCS.PHASECHK.TRANS64.TRYWAIT P3, [R4+URZ+0x2e860], R2 ;  /* 0x02e86002040075a7 */ /* 0x010324000806017f */
[----:B----4-:R-:W-:Y:S05]  /*138d0*/  @!P3 NANOSLEEP.SYNCS 0x989680 ;  /* 0x009896800000b95d */ /* 0x010fea0003900000 */
[----:B------:R-:W4:Y:S02]  /*138e0*/  @!P3 SYNCS.PHASECHK.TRANS64 P3, [R4+URZ+0x2e860], R2 ;  /* 0x02e860020400b5a7 */ /* 0x000f24000806007f */
[----:B----4-:R-:W-:Y:S05]  /*138f0*/  @!P3 BRA `(.L_x_7254) ;  /* 0xfffffffc00ecb947 */ /* 0x010fea000383ffff */
[----:B------:R-:W-:Y:S05]  /*13900*/  BRA `(.L_x_7296) ;  /* 0xffffffe000907947 */ /* 0x000fea000383ffff */
.L_x_7261:
[----:B--2---:R2:W3:Y:S02]  /*13910*/  SYNCS.PHASECHK.TRANS64.TRYWAIT P0, [R20+URZ+0x2e870], R3 ;  /* 0x02e87003140075a7 */ /* 0x0044e4000800017f */
[----:B---3--:R-:W-:Y:S05]  /*13920*/  @!P0 NANOSLEEP.SYNCS 0x989680 ;  /* 0x009896800000895d */ /* 0x008fea0003900000 */
[----:B------:R-:W3:Y:S02]  /*13930*/  @!P0 SYNCS.PHASECHK.TRANS64 P0, [R20+URZ+0x2e870], R3 ;  /* 0x02e87003140085a7 */ /* 0x000ee4000800007f */
[----:B---3--:R-:W-:Y:S05]  /*13940*/  @!P0 BRA `(.L_x_7261) ;  /* 0xfffffffc00f08947 */ /* 0x008fea000383ffff */
[----:B------:R-:W-:Y:S05]  /*13950*/  BRA `(.L_x_7297) ;  /* 0xffffffe800f87947 */ /* 0x000fea000383ffff */
.L_x_7263:
[----:B--2---:R2:W3:Y:S02]  /*13960*/  SYNCS.PHASECHK.TRANS64.TRYWAIT P0, [R20+URZ+0x2e860], R3 ;  /* 0x02e86003140075a7 */ /* 0x0044e4000800017f */
[----:B---3--:R-:W-:Y:S05]  /*13970*/  @!P0 NANOSLEEP.SYNCS 0x989680 ;  /* 0x009896800000895d */ /* 0x008fea0003900000 */
[----:B------:R-:W3:Y:S02]  /*13980*/  @!P0 SYNCS.PHASECHK.TRANS64 P0, [R20+URZ+0x2e860], R3 ;  /* 0x02e86003140085a7 */ /* 0x000ee4000800007f */
[----:B---3--:R-:W-:Y:S05]  /*13990*/  @!P0 BRA `(.L_x_7263) ;  /* 0xfffffffc00f08947 */ /* 0x008fea000383ffff */
[----:B------:R-:W-:Y:S05]  /*139a0*/  BRA `(.L_x_7298) ;  /* 0xffffffec00007947 */ /* 0x000fea000383ffff */
.L_x_7269:
[----:B-1----:R1:W2:Y:S02]  /*139b0*/  SYNCS.PHASECHK.TRANS64.TRYWAIT P0, [R0+URZ+0x2e820], R3 ;  /* 0x02e82003000075a7 */ /* 0x0022a4000800017f */
[----:B--2---:R-:W-:Y:S05]  /*139c0*/  @!P0 NANOSLEEP.SYNCS 0x989680 ;  /* 0x009896800000895d */ /* 0x004fea0003900000 */
[----:B------:R-:W2:Y:S02]  /*139d0*/  @!P0 SYNCS.PHASECHK.TRANS64 P0, [R0+URZ+0x2e820], R3 ;  /* 0x02e82003000085a7 */ /* 0x000ea4000800007f */
[----:B--2---:R-:W-:Y:S05]  /*139e0*/  @!P0 BRA `(.L_x_7269) ;  /* 0xfffffffc00f08947 */ /* 0x004fea000383ffff */
[----:B------:R-:W-:Y:S05]  /*139f0*/  BRA `(.L_x_7299) ;  /* 0xfffffff400687947 */ /* 0x000fea000383ffff */
.L_x_7270:
        /* <DEDUP_REMOVED lines=11> */
.L_x_7301:
[----:B------:R-:W-:Y:S05]  /*13ab0*/  BSYNC B0 ;  /* 0x0000000000007941 */ /* 0x000fea0003800000 */
.L_x_7300:
[----:B------:R-:W-:Y:S05]  /*13ac0*/  BRA `(.L_x_7302) ;  /* 0xfffffff400507947 */ /* 0x000fea000383ffff */
.L_x_7273:
[----:B------:R-:W-:Y:S01]  /*13ad0*/  BSSY B1, `(.L_x_7303) ;  /* 0x0000006000017945 */ /* 0x000fe20003800000 */
[----:B------:R-:W-:-:S07]  /*13ae0*/  IMAD.MOV.U32 R15, RZ, RZ, -0x1 ;  /* 0xffffffffff0f7424 */ /* 0x000fce00078e00ff */
[----:B-12---:R-:W-:Y:S05]  /*13af0*/  WARPSYNC.COLLECTIVE R15, `(.L_x_7304) ;  /* 0x000000000f0c7348 */ /* 0x006fea0003c00000 */
[----:B------:R-:W-:Y:S02]  /*13b00*/  ELECT P6, UR62, PT ;  /* 0x00000000003e782f */ /* 0x000fe400038c0000 */
[----:B------:R-:W-:Y:S01]  /*13b10*/  MOV R14, UR62 ;  /* 0x0000003e000e7c02 */ /* 0x000fe20008000f00 */
[----:B-12---:R-:W-:Y:S10]  /*13b20*/  ENDCOLLECTIVE ;  /* 0x000000000000791b */ /* 0x006ff40003800000 */
.L_x_7304:
[----:B------:R-:W-:Y:S05]  /*13b30*/  BSYNC B1 ;  /* 0x0000000000017941 */ /* 0x000fea0003800000 */
.L_x_7303:
[----:B------:R-:W-:Y:S05]  /*13b40*/  BRA `(.L_x_7305) ;  /* 0xfffffff400487947 */ /* 0x000fea000383ffff */
.L_x_7275:
[----:B-1----:R1:W2:Y:S02]  /*13b50*/  SYNCS.PHASECHK.TRANS64.TRYWAIT P1, [R6+URZ], R5 ;  /* 0x00000005060075a7 */ /* 0x0022a4000802017f */
[----:B--2---:R-:W-:Y:S05]  /*13b60*/  @!P1 NANOSLEEP.SYNCS 0x989680 ;  /* 0x009896800000995d */ /* 0x004fea0003900000 */
[----:B------:R-:W2:Y:S02]  /*13b70*/  @!P1 SYNCS.PHASECHK.TRANS64 P1, [R6+URZ], R5 ;  /* 0x00000005060095a7 */ /* 0x000ea4000802007f */
[----:B--2---:R-:W-:Y:S05]  /*13b80*/  @!P1 BRA `(.L_x_7275) ;  /* 0xfffffffc00f09947 */ /* 0x004fea000383ffff */
[----:B------:R-:W-:Y:S05]  /*13b90*/  BRA `(.L_x_7306) ;  /* 0xfffffff400847947 */ /* 0x000fea000383ffff */
.L_x_7276:
[----:B--2---:R2:W3:Y:S02]  /*13ba0*/  SYNCS.PHASECHK.TRANS64.TRYWAIT P1, [R7+URZ], R2 ;  /* 0x00000002070075a7 */ /* 0x0044e4000802017f */
[----:B---3--:R-:W-:Y:S05]  /*13bb0*/  @!P1 NANOSLEEP.SYNCS 0x989680 ;  /* 0x009896800000995d */ /* 0x008fea0003900000 */
[----:B------:R-:W3:Y:S02]  /*13bc0*/  @!P1 SYNCS.PHASECHK.TRANS64 P1, [R7+URZ], R2 ;  /* 0x00000002070095a7 */ /* 0x000ee4000802007f */
[----:B---3--:R-:W-:Y:S05]  /*13bd0*/  @!P1 BRA `(.L_x_7276) ;  /* 0xfffffffc00f09947 */ /* 0x008fea000383ffff */
[----:B------:R-:W-:Y:S05]  /*13be0*/  BRA `(.L_x_7307) ;  /* 0xfffffff400787947 */ /* 0x000fea000383ffff */
.L_x_7278:
[----:B---3--:R3:W4:Y:S02]  /*13bf0*/  SYNCS.PHASECHK.TRANS64.TRYWAIT P1, [R4+URZ+0x2e860], R5 ;  /* 0x02e86005040075a7 */ /* 0x008724000802017f */
[----:B----4-:R-:W-:Y:S05]  /*13c00*/  @!P1 NANOSLEEP.SYNCS 0x989680 ;  /* 0x009896800000995d */ /* 0x010fea0003900000 */
[----:B------:R-:W4:Y:S02]  /*13c10*/  @!P1 SYNCS.PHASECHK.TRANS64 P1, [R4+URZ+0x2e860], R5 ;  /* 0x02e86005040095a7 */ /* 0x000f24000802007f */
[----:B----4-:R-:W-:Y:S05]  /*13c20*/  @!P1 BRA `(.L_x_7278) ;  /* 0xfffffffc00f09947 */ /* 0x010fea000383ffff */
[----:B------:R-:W-:Y:S05]  /*13c30*/  BRA `(.L_x_7308) ;  /* 0xfffffff4007c7947 */ /* 0x000fea000383ffff */
.L_x_7280:
[----:B----4-:R4:W1:Y:S02]  /*13c40*/  SYNCS.PHASECHK.TRANS64.TRYWAIT P1, [R3+URZ+0x2e860], R2 ;  /* 0x02e86002030075a7 */ /* 0x010864000802017f */
[----:B-1----:R-:W-:Y:S05]  /*13c50*/  @!P1 NANOSLEEP.SYNCS 0x989680 ;  /* 0x009896800000995d */ /* 0x002fea0003900000 */
[----:B------:R-:W1:Y:S02]  /*13c60*/  @!P1 SYNCS.PHASECHK.TRANS64 P1, [R3+URZ+0x2e860], R2 ;  /* 0x02e86002030095a7 */ /* 0x000e64000802007f */
[----:B-1----:R-:W-:Y:S05]  /*13c70*/  @!P1 BRA `(.L_x_7280) ;  /* 0xfffffffc00f09947 */ /* 0x002fea000383ffff */
[----:B------:R-:W-:Y:S05]  /*13c80*/  BRA `(.L_x_7309) ;  /* 0xfffffff4007c7947 */ /* 0x000fea000383ffff */
.L_x_7282:
[----:B------:R1:W1:Y:S02]  /*13c90*/  SYNCS.PHASECHK.TRANS64.TRYWAIT P0, [R4+URZ+0x2e880], R5 ;  /* 0x02e88005040075a7 */ /* 0x000264000800017f */
[----:B-1----:R-:W-:Y:S05]  /*13ca0*/  @!P0 NANOSLEEP.SYNCS 0x989680 ;  /* 0x009896800000895d */ /* 0x002fea0003900000 */
[----:B------:R-:W1:Y:S02]  /*13cb0*/  @!P0 SYNCS.PHASECHK.TRANS64 P0, [R4+URZ+0x2e880], R5 ;  /* 0x02e88005040085a7 */ /* 0x000e64000800007f */
[----:B-1----:R-:W-:Y:S05]  /*13cc0*/  @!P0 BRA `(.L_x_7282) ;  /* 0xfffffffc00f08947 */ /* 0x002fea000383ffff */
[----:B------:R-:W-:Y:S05]  /*13cd0*/  BRA `(.L_x_7283) ;  /* 0xfffffff400787947 */ /* 0x000fea000383ffff */
.L_x_7310:
        /* <DEDUP_REMOVED lines=10> */
.L_x_12376:


//--------------------- .text._ZN7cutlass13device_kernelIN5flash11enable_sm90INS1_16FlashAttnFwdSm90INS1_25CollectiveMainloopFwdSm90ILi2EN4cute5tupleIJNS5_1CILi1EEES8_S8_EEENS6_IJNS7_ILi128EEENS7_ILi224EEESA_EEELi128ENS_12float_e4m3_tEfNS_4arch4Sm90ELb1ELb0ELb0ELb1ELb0ELb0ELb0ELb1ELb1ELb0ELb0ELb0EEENS1_21CollectiveEpilogueFwdINS6_IJSA_SA_SB_EEES9_NS_10bfloat16_tESF_Li256ELb1ELb0ELb0ELb1EEENS1_36VarlenDynamicPersistentTileSchedulerILi128ELi224ELi256ELi128ELb0ELb0ELb1ELb1ELb1ELb1EEEEEEEEEvNT_6ParamsE --------------------------
	.section	.text._ZN7cutlass13device_kernelIN5flash11enable_sm90INS1_16FlashAttnFwdSm90INS1_25CollectiveMainloopFwdSm90ILi2EN4cute5tupleIJNS5_1CILi1EEES8_S8_EEENS6_IJNS7_ILi128EEENS7_ILi224EEESA_EEELi128ENS_12float_e4m3_tEfNS_4arch4Sm90ELb1ELb0ELb0ELb1ELb0ELb0ELb0ELb1ELb1ELb0ELb0ELb0EEENS1_21CollectiveEpilogueFwdINS6_IJSA_SA_SB_EEES9_NS_10bfloat16_tESF_Li256ELb1ELb0ELb0ELb1EEENS1_36VarlenDynamicPersistentTileSchedulerILi128ELi224ELi256ELi128ELb0ELb0ELb1ELb1ELb1ELb1EEEEEEEEEvNT_6ParamsE,"ax",@progbits
	.align	128
.text._ZN7cutlass13device_kernelIN5flash11enable_sm90INS1_16FlashAttnFwdSm90INS1_25CollectiveMainloopFwdSm90ILi2EN4cute5tupleIJNS5_1CILi1EEES8_S8_EEENS6_IJNS7_ILi128EEENS7_ILi224EEESA_EEELi128ENS_12float_e4m3_tEfNS_4arch4Sm90ELb1ELb0ELb0ELb1ELb0ELb0ELb0ELb1ELb1ELb0ELb0ELb0EEENS1_21CollectiveEpilogueFwdINS6_IJSA_SA_SB_EEES9_NS_10bfloat16_tESF_Li256ELb1ELb0ELb0ELb1EEENS1_36VarlenDynamicPersistentTileSchedulerILi128ELi224ELi256ELi128ELb0ELb0ELb1ELb1ELb1ELb1EEEEEEEEEvNT_6ParamsE:
        .type           _ZN7cutlass13device_kernelIN5flash11enable_sm90INS1_16FlashAttnFwdSm90INS1_25CollectiveMainloopFwdSm90ILi2EN4cute5tupleIJNS5_1CILi1EEES8_S8_EEENS6_IJNS7_ILi128EEENS7_ILi224EEESA_EEELi128ENS_12float_e4m3_tEfNS_4arch4Sm90ELb1ELb0ELb0ELb1ELb0ELb0ELb0ELb1ELb1ELb0ELb0ELb0EEENS1_21CollectiveEpilogueFwdINS6_IJSA_SA_SB_EEES9_NS_10bfloat16_tESF_Li256ELb1ELb0ELb0ELb1EEENS1_36VarlenDynamicPersistentTileSchedulerILi128ELi224ELi256ELi128ELb0ELb0ELb1ELb1ELb1ELb1EEEEEEEEEvNT_6ParamsE,@function
        .size           _ZN7cutlass13device_kernelIN5flash11enable_sm90INS1_16FlashAttnFwdSm90INS1_25CollectiveMainloopFwdSm90ILi2EN4cute5tupleIJNS5_1CILi1EEES8_S8_EEENS6_IJNS7_ILi128EEENS7_ILi224EEESA_EEELi128ENS_12float_e4m3_tEfNS_4arch4Sm90ELb1ELb0ELb0ELb1ELb0ELb0ELb0ELb1ELb1ELb0ELb0ELb0EEENS1_21CollectiveEpilogueFwdINS6_IJSA_SA_SB_EEES9_NS_10bfloat16_tESF_Li256ELb1ELb0ELb0ELb1EEENS1_36VarlenDynamicPersistentTileSchedulerILi128ELi224ELi256ELi128ELb0ELb0ELb1ELb1ELb1ELb1EEEEEEEEEvNT_6ParamsE,(.L_x_12377 - _ZN7cutlass13device_kernelIN5flash11enable_sm90INS1_16FlashAttnFwdSm90INS1_25CollectiveMainloopFwdSm90ILi2EN4cute5tupleIJNS5_1CILi1EEES8_S8_EEENS6_IJNS7_ILi128EEENS7_ILi224EEESA_EEELi128ENS_12float_e4m3_tEfNS_4arch4Sm90ELb1ELb0ELb0ELb1ELb0ELb0ELb0ELb1ELb1ELb0ELb0ELb0EEENS1_21CollectiveEpilogueFwdINS6_IJSA_SA_SB_EEES9_NS_10bfloat16_tESF_Li256ELb1ELb0ELb0ELb1EEENS1_36VarlenDynamicPersistentTileSchedulerILi128ELi224ELi256ELi128ELb0ELb0ELb1ELb1ELb1ELb1EEEEEEEEEvNT_6ParamsE)
        .other          _ZN7cutlass13device_kernelIN5flash11enable_sm90INS1_16FlashAttnFwdSm90INS1_25CollectiveMainloopFwdSm90ILi2EN4cute5tupleIJNS5_1CILi1EEES8_S8_EEENS6_IJNS7_ILi128EEENS7_ILi224EEESA_EEELi128ENS_12float_e4m3_tEfNS_4arch4Sm90ELb1ELb0ELb0ELb1ELb0ELb0ELb0ELb1ELb1ELb0ELb0ELb0EEENS1_21CollectiveEpilogueFwdINS6_IJSA_SA_SB_EEES9_NS_10bfloat16_tESF_Li256ELb1ELb0ELb0ELb1EEENS1_36VarlenDynamicPersistentTileSchedulerILi128ELi224ELi256ELi128ELb0ELb0ELb1ELb1ELb1ELb1EEEEEEEEEvNT_6ParamsE,@"STO_CUDA_ENTRY STV_DEFAULT"
_ZN7cutlass13device_kernelIN5flash11enable_sm90INS1_16FlashAttnFwdSm90INS1_25CollectiveMainloopFwdSm90ILi2EN4cute5tupleIJNS5_1CILi1EEES8_S8_EEENS6_IJNS7_ILi128EEENS7_ILi224EEESA_EEELi128ENS_12float_e4m3_tEfNS_4arch4Sm90ELb1ELb0ELb0ELb1ELb0ELb0ELb0ELb1ELb1ELb0ELb0ELb0EEENS1_21CollectiveEpilogueFwdINS6_IJSA_SA_SB_EEES9_NS_10bfloat16_tESF_Li256ELb1ELb0ELb0ELb1EEENS1_36VarlenDynamicPersistentTileSchedulerILi128ELi224ELi256ELi128ELb0ELb0ELb1ELb1ELb1ELb1EEEEEEEEEvNT_6ParamsE:
        /* <DEDUP_REMOVED lines=21> */
.L_x_7312:
[----:B------:R-:W-:Y:S05]  /*0150*/  BSYNC B0 ;  /* 0x0000000000007941 */ /* 0x000fea0003800000 */
.L_x_7311:
        /* <DEDUP_REMOVED lines=41> */
.L_x_7313:
        /* <DEDUP_REMOVED lines=22> */
.L_x_7314:
        /* <DEDUP_REMOVED lines=18> */
.L_x_7315:
        /* <DEDUP_REMOVED lines=22> */
.L_x_7316:
        /* <DEDUP_REMOVED lines=22> */
.L_x_7317:
[----:B------:R-:W-:Y:S01]  /*0930*/  PLOP3.LUT P0, PT, PT, PT, UP0, 0x80, 0x0 ;  /* 0x000000000000781c */ /* 0x000fe20003f0f008 */
[----:B------:R-:W-:Y:S01]  /*0940*/  UMOV UR40, 0x1 ;  /* 0x0000000100287882 */ /* 0x000fe20000000000 */
[----:B------:R-:W-:Y:S01]  /*0950*/  NOP ;  /* 0x0000000000007918 */ /* 0x000fe20000000000 */
[----:B------:R-:W-:Y:S01]  /*0960*/  USEL UR40, UR40, 0x2, !UP0 ;  /* 0x0000000228287887 */ /* 0x000fe2000c000000 */
[----:B------:R-:W-:Y:S01]  /*0970*/  ULDC.64 UR52, c[0x0][0x208] ;  /* 0x0000820000347ab9 */ /* 0x000fe20000000a00 */
[----:B012-4-:R-:W-:Y:S08]  /*0980*/  BAR.SYNC.DEFER_BLOCKING 0x0 ;  /* 0x0000000000007b1d */ /* 0x017ff00000010000 */
[----:B------:R-:W-:Y:S05]  /*0990*/  @!P0 BRA `(.L_x_7318) ;  /* 0x0000010000248947 */ /* 0x000fea0003800000 */
.L_x_7319:
        /* <DEDUP_REMOVED lines=63> */
.L_x_7376:
        /* <DEDUP_REMOVED lines=51> */
.L_x_7320:
        /* <DEDUP_REMOVED lines=10> */
.L_x_7321:
        /* <DEDUP_REMOVED lines=13> */
.L_x_7322:
        /* <DEDUP_REMOVED lines=52> */
[----:B------:R-:W-:Y:S01]  /*1570*/  PLOP3.LUT P0, PT, PT, PT, PT, 0x80, 0x0 ;  /* 0x000000000000781c */ /* 0x000fe20003f0f070 */
[----:B------:R-:W-:Y:S01]  /*1580*/  UIADD3 UR5, UR49, 0xdf, URZ ;  /* 0x000000df31057890 */ /* 0x000fe2000fffe03f */
[----:B------:R-:W-:Y:S01]  /*1590*/  IMAD.MOV.U32 R87, RZ, RZ, RZ ;  /* 0x000000ffff577224 */ /* 0x000fe200078e00ff */
[----:B------:R-:W-:Y:S01]  /*15a0*/  ULEA UR7, UR51, UR6, 0x7 ;  /* 0x0000000633077291 */ /* 0x000fe2000f8e383f */
[----:B------:R-:W-:-:S02]  /*15b0*/  CS2R R8, SRZ ;  /* 0x0000000000087805 */ /* 0x000fc4000001ff00 */
[----:B------:R-:W-:Y:S01]  /*15c0*/  CS2R R10, SRZ ;  /* 0x00000000000a7805 */ /* 0x000fe2000001ff00 */
[----:B------:R-:W-:Y:S01]  /*15d0*/  UMOV UR6, URZ ;  /* 0x0000003f00067c82 */ /* 0x000fe20008000000 */
[----:B------:R-:W-:Y:S01]  /*15e0*/  CS2R R12, SRZ ;  /* 0x00000000000c7805 */ /* 0x000fe2000001ff00 */
[----:B------:R-:W-:Y:S01]  /*15f0*/  UIMAD.WIDE UR6, UR7, -0x6db6db6d, UR6 ;  /* 0x92492493070678a5 */ /* 0x000fe2000f8e0206 */
[----:B0-----:R-:W-:Y:S02]  /*1600*/  CS2R R6, SRZ ;  /* 0x0000000000067805 */ /* 0x001fe4000001ff00 */
        /* <DEDUP_REMOVED lines=30> */
[----:B--2---:R-:W-:Y:S01]  /*17f0*/  FMUL.FTZ R0, R3, R0 ;  /* 0x0000000003007220 */ /* 0x004fe20000410000 */
[----:B------:R-:W-:-:S03]  /*1800*/  CS2R R2, SRZ ;  /* 0x0000000000027805 */ /* 0x000fc6000001ff00 */
[----:B------:R-:W-:Y:S01]  /*1810*/  FMUL.FTZ R0, R0, UR4 ;  /* 0x0000000400007c20 */ /* 0x000fe20008410000 */
[----:B------:R-:W-:Y:S02]  /*1820*/  UMOV UR4, URZ ;  /* 0x0000003f00047c82 */ /* 0x000fe40008000000 */
[----:B------:R-:W-:Y:S02]  /*1830*/  UIMAD.WIDE UR4, UR5, -0x6db6db6d, UR4 ;  /* 0x92492493050478a5 */ /* 0x000fe4000f8e0204 */
[----:B------:R-:W-:Y:S02]  /*1840*/  R2UR UR38, R0 ;  /* 0x00000000002672ca */ /* 0x000fe400000e0000 */
        /* <DEDUP_REMOVED lines=42> */
.L_x_7324:
        /* <DEDUP_REMOVED lines=9> */
.L_x_7463:
[----:B------:R-:W-:Y:S05]  /*1b80*/  @!P0 BRA `(.L_x_7326) ;  /* 0x0000000000048947 */ /* 0x000fea0003800000 */
[----:B------:R-:W-:Y:S01]  /*1b90*/  BPT.TRAP 0x1 ;  /* 0x000000040000795c */ /* 0x000fe20000300000 */
.L_x_7326:
[----:B------:R-:W-:Y:S02]  /*1ba0*/  IMAD.U32 R2, RZ, RZ, UR55 ;  /* 0x00000037ff027e24 */ /* 0x000fe4000f8e00ff */
[----:B0-----:R-:W-:-:S03]  /*1bb0*/  IMAD.U32 R3, RZ, RZ, UR46 ;  /* 0x0000002eff037e24 */ /* 0x001fc6000f8e00ff */
[----:B------:R-:W-:Y:S02]  /*1bc0*/  LEA R2, R2, UR41, 0x3 ;  /* 0x0000002902027c11 */ /* 0x000fe4000f8e18ff */
[----:B------:R-:W-:-:S04]  /*1bd0*/  SHF.L.U32 R3, R3, 0x1f, RZ ;  /* 0x0000001f03037819 */ /* 0x000fc800000006ff */
[----:B------:R0:W1:Y:S01]  /*1be0*/  SYNCS.PHASECHK.TRANS64.TRYWAIT P1, [R2+URZ+0x2e830], R3 ;  /* 0x02e83003020075a7 */ /* 0x000062000802017f */
[----:B------:R-:W-:Y:S05]  /*1bf0*/  @!P0 BRA `(.L_x_7327) ;  /* 0x0000000000048947 */ /* 0x000fea0003800000 */
[----:B------:R-:W-:Y:S01]  /*1c00*/  BPT.TRAP 0x1 ;  /* 0x000000040000795c */ /* 0x000fe20000300000 */
.L_x_7327:
[----:B-1----:R-:W-:Y:S05]  /*1c10*/  @P1 BRA `(.L_x_7328) ;  /* 0x0000000000081947 */ /* 0x002fea0003800000 */
[----:B------:R-:W1:Y:S02]  /*1c20*/  SYNCS.PHASECHK.TRANS64.TRYWAIT P1, [R2+URZ+0x2e830], R3 ;  /* 0x02e83003020075a7 */ /* 0x000e64000802017f */
[----:B-1----:R-:W-:Y:S05]  /*1c30*/  @!P1 BRA `(.L_x_7329) ;  /* 0x0000013c00a89947 */ /* 0x002fea0003800000 */
.L_x_7328:
[----:B------:R-:W2:Y:S01]  /*1c40*/  S2R R0, SR_TID.X ;  /* 0x0000000000007919 */ /* 0x000ea20000002100 */
[----:B------:R-:W-:Y:S01]  /*1c50*/  UIADD3 UR4, UR41, 0x20400, URZ ;  /* 0x0002040029047890 */ /* 0x000fe2000fffe03f */
[----:B------:R-:W-:-:S03]  /*1c60*/  IMAD.MOV.U32 R87, RZ, RZ, RZ ;  /* 0x000000ffff577224 */ /* 0x000fc600078e00ff */
[----:B------:R-:W-:-:S04]  /*1c70*/  USHF.R.U32.HI UR4, URZ, 0x4, UR4 ;  /* 0x000000043f047899 */ /* 0x000fc80008011604 */
[----:B------:R-:W-:-:S06]  /*1c80*/  ULOP3.LUT UR4, UR4, 0x3fff, URZ, 0xc0, !UPT ;  /* 0x00003fff04047892 */ /* 0x000fcc000f8ec03f */
[----:B------:R-:W-:Y:S01]  /*1c90*/  IMAD.U32 R4, RZ, RZ, UR4 ;  /* 0x00000004ff047e24 */ /* 0x000fe2000f8e00ff */
[----:B------:R-:W-:Y:S05]  /*1ca0*/  WARPSYNC.ALL ;  /* 0x0000000000007948 */ /* 0x000fea0003800000 */
[----:B------:R-:W-:Y:S02]  /*1cb0*/  LOP3.LUT R4, R4, 0x10000, RZ, 0xfc, !PT ;  /* 0x0001000004047812 */ /* 0x000fe400078efcff */
[----:B--2---:R-:W-:Y:S02]  /*1cc0*/  LOP3.LUT P1, RZ, R0, 0x7f, RZ, 0xc0, !PT ;  /* 0x0000007f00ff7812 */ /* 0x004fe4000782c0ff */
[----:B------:R-:W-:Y:S01]  /*1cd0*/  R2UR UR20, R4 ;  /* 0x00000000041472ca */ /* 0x000fe200000e0000 */
[----:B------:R-:W-:Y:S01]  /*1ce0*/  ULOP3.LUT UR12, UR56, 0x10000, URZ, 0xfc, !UPT ;  /* 0x00010000380c7892 */ /* 0x000fe2000f8efc3f */
[----:B------:R-:W-:Y:S01]  /*1cf0*/  WARPGROUP.ARRIVE ;  /* 0x00000000000079c5 */ /* 0x000fe20000000000 */
[----:B------:R-:W-:Y:S01]  /*1d00*/  UMOV UR17, 0x40000040 ;  /* 0x4000004000117882 */ /* 0x000fe20000000000 */
[----:B------:R-:W-:Y:S01]  /*1d10*/  UMOV UR19, 0x40000040 ;  /* 0x4000004000137882 */ /* 0x000fe20000000000 */
[----:B------:R-:W-:Y:S01]  /*1d20*/  UIADD3 UR7, UR12, 0x2, URZ ;  /* 0x000000020c077890 */ /* 0x000fe2000fffe03f */
[----:B------:R-:W-:Y:S01]  /*1d30*/  IMAD.U32 R73, RZ, RZ, UR51 ;  /* 0x00000033ff497e24 */ /* 0x000fe2000f8e00ff */
[----:B------:R-:W-:-:S02]  /*1d40*/  UIADD3 UR11, UR12, 0x4, URZ ;  /* 0x000000040c0b7890 */ /* 0x000fc4000fffe03f */
[----:B------:R-:W-:Y:S01]  /*1d50*/  UMOV UR16, UR12 ;  /* 0x0000000c00107c82 */ /* 0x000fe20008000000 */
[----:B------:R-:W-:Y:S01]  /*1d60*/  UIADD3 UR14, UR12, 0x6, URZ ;  /* 0x000000060c0e7890 */ /* 0x000fe2000fffe03f */
[----:B------:R-:W-:Y:S01]  /*1d70*/  IMAD R73, R73, 0x80, R22 ;  /* 0x0000008049497824 */ /* 0x000fe200078e0216 */
[----:B------:R-:W-:Y:S01]  /*1d80*/  UMOV UR15, 0x40000040 ;  /* 0x40000040000f7882 */ /* 0x000fe20000000000 */
[----:B------:R-:W-:Y:S02]  /*1d90*/  UIMAD UR20, UR55, 0x700, UR20 ;  /* 0x00000700371478a4 */ /* 0x000fe4000f8e0214 */
[----:B------:R-:W-:Y:S02]  /*1da0*/  UIADD3 UR56, UR54, -0x2, URZ ;  /* 0xfffffffe36387890 */ /* 0x000fe4000fffe03f */
[----:B------:R-:W-:Y:S02]  /*1db0*/  UIADD3 UR4, UR20, 0x300, URZ ;  /* 0x0000030014047890 */ /* 0x000fe4000fffe03f */
[----:B------:R-:W-:-:S02]  /*1dc0*/  UIADD3 UR5, UR20, 0x400, URZ ;  /* 0x0000040014057890 */ /* 0x000fc4000fffe03f */
[----:B------:R-:W-:Y:S01]  /*1dd0*/  UMOV UR18, UR20 ;  /* 0x0000001400127c82 */ /* 0x000fe20008000000 */
[----:B------:R-:W-:Y:S01]  /*1de0*/  UIADD3 UR6, UR20, 0x500, URZ ;  /* 0x0000050014067890 */ /* 0x000fe2000fffe03f */
[----:B------:R-:W-:Y:S01]  /*1df0*/  QGMMA.64x32x32.F32.E4M3.E4M3 R136, gdesc[UR16], RZ, !UPT, gsb0 ;  /* 0x00600000108879f3 */ /* 0x000fe2000c0008ff */
[----:B------:R-:W-:Y:S01]  /*1e00*/  UIADD3 UR18, UR20, 0x100, URZ ;  /* 0x0000010014127890 */ /* 0x000fe2000fffe03f */
[----:B------:R-:W-:Y:S01]  /*1e10*/  UMOV UR19, 0x40000040 ;  /* 0x4000004000137882 */ /* 0x000fe20000000000 */
[----:B------:R-:W-:Y:S02]  /*1e20*/  UIADD3 UR8, UR20, 0x2, URZ ;  /* 0x0000000214087890 */ /* 0x000fe4000fffe03f */
[----:B------:R-:W-:Y:S02]  /*1e30*/  UIADD3 UR9, UR20, 0x402, URZ ;  /* 0x0000040214097890 */ /* 0x000fe4000fffe03f */
[----:B------:R-:W-:Y:S02]  /*1e40*/  UIADD3 UR10, UR20, 0x502, URZ ;  /* 0x00000502140a7890 */ /* 0x000fe4000fffe03f */
[----:B------:R-:W-:-:S02]  /*1e50*/  UIADD3 UR13, UR20, 0x4, URZ ;  /* 0x00000004140d7890 */ /* 0x000fc4000fffe03f */
        /* <DEDUP_REMOVED lines=110> */
[----:B------:R-:W-:-:S04]  /*2540*/  UIMAD UR6, UR54, -0xe0, UR49 ;  /* 0xffffff20360678a4 */ /* 0x000fc8000f8e0231 */
[----:B------:R-:W-:Y:S02]  /*2550*/  UIADD3 UR7, UR6, 0xe0, URZ ;  /* 0x000000e006077890 */ /* 0x000fe4000fffe03f */
[----:B------:R-:W-:-:S04]  /*2560*/  UIADD3 UR6, -UR50, 0xe1, UR6 ;  /* 0x000000e132067890 */ /* 0x000fc8000fffe106 */
[----:B------:R-:W-:Y:S02]  /*2570*/  IMAD.U32 R0, RZ, RZ, UR7 ;  /* 0x00000007ff007e24 */ /* 0x000fe4000f8e00ff */
[----:B------:R-:W-:Y:S01]  /*2580*/  IMAD.U32 R72, RZ, RZ, UR6 ;  /* 0x00000006ff487e24 */ /* 0x000fe2000f8e00ff */
[----:B------:R-:W-:Y:S01]  /*2590*/  UIADD3 UR6, UR49, -UR50, URZ ;  /* 0x8000003231067290 */ /* 0x000fe2000fffe03f */
[C---:B------:R-:W-:Y:S02]  /*25a0*/  IMAD R7, R17.reuse, -0x2, R0 ;  /* 0xfffffffe11077824 */ /* 0x040fe400078e0200 */
[----:B------:R-:W-:Y:S01]  /*25b0*/  IMAD R72, R17, -0x2, R72 ;  /* 0xfffffffe11487824 */ /* 0x000fe200078e0248 */
[----:B------:R-:W-:-:S03]  /*25c0*/  ULEA UR7, UR51, UR6, 0x7 ;  /* 0x0000000633077291 */ /* 0x000fc6000f8e383f */
[----:B------:R-:W-:Y:S01]  /*25d0*/  UMOV UR6, URZ ;  /* 0x0000003f00067c82 */ /* 0x000fe20008000000 */
[----:B------:R-:W-:Y:S01]  /*25e0*/  VIADDMNMX R5, R73, R72, R7, PT ;  /* 0x0000004849057246 */ /* 0x000fe20003800107 */
[----:B------:R-:W-:Y:S01]  /*25f0*/  UIMAD.WIDE UR6, UR7, -0x6db6db6d, UR6 ;  /* 0x92492493070678a5 */ /* 0x000fe2000f8e0206 */
[----:B------:R-:W-:Y:S02]  /*2600*/  IADD3 R72, R72, 0x8, R73 ;  /* 0x0000000848487810 */ /* 0x000fe40007ffe049 */
[C---:B------:R-:W-:Y:S01]  /*2610*/  ISETP.GT.AND P2, PT, R5.reuse, RZ, PT ;  /* 0x000000ff0500720c */ /* 0x040fe20003f44270 */
[----:B------:R-:W-:Y:S01]  /*2620*/  USHF.R.U32.HI UR6, URZ, 0x1f, UR7 ;  /* 0x0000001f3f067899 */ /* 0x000fe20008011607 */
[C---:B------:R-:W-:Y:S02]  /*2630*/  ISETP.GT.AND P3, PT, R5.reuse, 0x1, PT ;  /* 0x000000010500780c */ /* 0x040fe40003f64270 */
[----:B------:R-:W-:Y:S01]  /*2640*/  ISETP.GT.AND P4, PT, R5, 0x8, PT ;  /* 0x000000080500780c */ /* 0x000fe20003f84270 */
[----:B------:R-:W-:Y:S01]  /*2650*/  ULEA.HI.SX32 UR6, UR7, UR6, 0x19 ;  /* 0x0000000607067291 */ /* 0x000fe2000f8fca3f */
[----:B------:R-:W-:-:S03]  /*2660*/  VIMNMX R7, R7, R72, PT ;  /* 0x0000004807077248 */ /* 0x000fc60003fe0100 */
        /* <DEDUP_REMOVED lines=20> */
[----:B01----:R-:W-:-:S02]  /*27b0*/  FMNMX.FTZ R3, R8, R14, !PT ;  /* 0x0000000e08037209 */ /* 0x003fc40007810000 */
        /* <DEDUP_REMOVED lines=47> */
[----:B------:R-:W-:Y:S01]  /*2ab0*/  FMNMX.FTZ R3, R158, R3, !PT ;  /* 0x000000039e037209 */ /* 0x000fe20007810000 */
        /* <DEDUP_REMOVED lines=137> */
[----:B------:R-:W-:Y:S01]  /*3350*/  FMNMX.FTZ R9, R6, R3, !PT ;  /* 0x0000000306097209 */ /* 0x000fe20007810000 */
[----:B------:R-:W-:Y:S01]  /*3360*/  IMAD.U32 R3, RZ, RZ, UR38 ;  /* 0x00000026ff037e24 */ /* 0x000fe2000f8e00ff */
[----:B------:R-:W-:Y:S02]  /*3370*/  FSEL R139, R139, -INF , P3 ;  /* 0xff8000008b8b7808 */ /* 0x000fe40001800000 */
[C---:B------:R-:W-:Y:S01]  /*3380*/  ISETP.GT.AND P3, PT, R7.reuse, 0x10, PT ;  /* 0x000000100700780c */ /* 0x040fe20003f64270 */
[----:B------:R-:W0:Y:S03]  /*3390*/  SHFL.BFLY PT, R0, R9, 0x2, 0x1f ;  /* 0x0c401f0009007f89 */ /* 0x000e2600000e0000 */
        /* <DEDUP_REMOVED lines=8> */
[----:B0-----:R-:W-:Y:S02]  /*3420*/  FMNMX.FTZ R11, R9, R0, !PT ;  /* 0x00000000090b7209 */ /* 0x001fe40007810000 */
[----:B------:R-:W-:Y:S02]  /*3430*/  FSEL R131, R131, -INF , P3 ;  /* 0xff80000083837808 */ /* 0x000fe40001800000 */
[----:B------:R-:W-:Y:S01]  /*3440*/  ISETP.GT.AND P3, PT, R7, 0x39, PT ;  /* 0x000000390700780c */ /* 0x000fe20003f64270 */
[----:B------:R-:W0:Y:S03]  /*3450*/  SHFL.BFLY PT, R0, R11, 0x1, 0x1f ;  /* 0x0c201f000b007f89 */ /* 0x000e2600000e0000 */
        /* <DEDUP_REMOVED lines=70> */
[----:B------:R0:W-:Y:S01]  /*38c0*/  MUFU.EX2 R73, R77 ;  /* 0x0000004d00497308 */ /* 0x0001e20000000800 */
[----:B------:R-:W-:Y:S01]  /*38d0*/  FMNMX.FTZ R75, R131, R132, !PT ;  /* 0x00000084834b7209 */ /* 0x000fe20007810000 */
[--C-:B------:R-:W-:Y:S01]  /*38e0*/  FFMA.FTZ R78, R78, UR38, -R3.reuse ;  /* 0x000000264e4e7c23 */ /* 0x100fe20008010803 */
[----:B------:R-:W-:Y:S01]  /*38f0*/  ISETP.GT.AND P2, PT, R7, 0x40, PT ;  /* 0x000000400700780c */ /* 0x000fe20003f44270 */
[--C-:B------:R-:W-:Y:S01]  /*3900*/  FFMA.FTZ R76, R76, UR38, -R3.reuse ;  /* 0x000000264c4c7c23 */ /* 0x100fe20008010803 */
[----:B------:R-:W-:Y:S01]  /*3910*/  FMNMX.FTZ R132, R134, R75, !PT ;  /* 0x0000004b86847209 */ /* 0x000fe20007810000 */
[--C-:B------:R-:W-:Y:S01]  /*3920*/  FFMA.FTZ R24, R24, UR38, -R3.reuse ;  /* 0x0000002618187c23 */ /* 0x100fe20008010803 */
[----:B------:R-:W-:Y:S01]  /*3930*/  FSEL R106, R106, -INF , P2 ;  /* 0xff8000006a6a7808 */ /* 0x000fe20001000000 */
[--C-:B------:R-:W-:Y:S01]  /*3940*/  FFMA.FTZ R25, R25, UR38, -R3.reuse ;  /* 0x0000002619197c23 */ /* 0x100fe20008010803 */
[----:B------:R-:W-:Y:S01]  /*3950*/  FMNMX.FTZ R75, R135, R132, !PT ;  /* 0x00000084874b7209 */ /* 0x000fe20007810000 */
[--C-:B------:R-:W-:Y:S01]  /*3960*/  FFMA.FTZ R28, R28, UR38, -R3.reuse ;  /* 0x000000261c1c7c23 */ /* 0x100fe20008010803 */
[----:B------:R-:W-:Y:S01]  /*3970*/  ISETP.GT.AND P2, PT, R7, 0x48, PT ;  /* 0x000000480700780c */ /* 0x000fe20003f44270 */
[--C-:B------:R-:W-:Y:S01]  /*3980*/  FFMA.FTZ R29, R29, UR38, -R3.reuse ;  /* 0x000000261d1d7c23 */ /* 0x100fe20008010803 */
[----:B------:R-:W-:Y:S01]  /*3990*/  FMNMX.FTZ R128, R106, R75, !PT ;  /* 0x0000004b6a807209 */ /* 0x000fe20007810000 */
[--C-:B------:R-:W-:Y:S01]  /*39a0*/  FFMA.FTZ R32, R32, UR38, -R3.reuse ;  /* 0x0000002620207c23 */ /* 0x100fe20008010803 */
[----:B------:R-:W-:Y:S01]  /*39b0*/  FSEL R110, R110, -INF , P2 ;  /* 0xff8000006e6e7808 */ /* 0x000fe20001000000 */
[----:B------:R1:W-:Y:S01]  /*39c0*/  MUFU.EX2 R75, R79 ;  /* 0x0000004f004b7308 */ /* 0x0003e20000000800 */
[----:B0-----:R-:W-:Y:S01]  /*39d0*/  FMNMX.FTZ R77, R107, R128, !PT ;  /* 0x000000806b4d7209 */ /* 0x001fe20007810000 */
[--C-:B------:R-:W-:Y:S01]  /*39e0*/  FFMA.FTZ R33, R33, UR38, -R3.reuse ;  /* 0x0000002621217c23 */ /* 0x100fe20008010803 */
[----:B------:R-:W-:Y:S01]  /*39f0*/  ISETP.GT.AND P2, PT, R7, 0x50, PT ;  /* 0x000000500700780c */ /* 0x000fe20003f44270 */
[----:B------:R-:W-:Y:S01]  /*3a00*/  FFMA.FTZ R36, R36, UR38, -R3 ;  /* 0x0000002624247c23 */ /* 0x000fe20008010803 */
[----:B------:R-:W-:-:S02]  /*3a10*/  FMNMX.FTZ R128, R110, R77, !PT ;  /* 0x0000004d6e807209 */ /* 0x000fc40007810000 */
[----:B------:R-:W-:Y:S01]  /*3a20*/  FSEL R114, R114, -INF , P2 ;  /* 0xff80000072727808 */ /* 0x000fe20001000000 */
[----:B------:R-:W-:Y:S01]  /*3a30*/  MUFU.EX2 R5, R5 ;  /* 0x0000000500057308 */ /* 0x000fe20000000800 */
[----:B------:R-:W-:Y:S01]  /*3a40*/  FMNMX.FTZ R77, R111, R128, !PT ;  /* 0x000000806f4d7209 */ /* 0x000fe20007810000 */
[----:B-1----:R-:W-:Y:S01]  /*3a50*/  FFMA.FTZ R79, R120, UR38, -R3 ;  /* 0x00000026784f7c23 */ /* 0x002fe20008010803 */
[----:B------:R-:W-:Y:S02]  /*3a60*/  ISETP.GT.AND P2, PT, R7, 0x58, PT ;  /* 0x000000580700780c */ /* 0x000fe40003f44270 */
[----:B------:R-:W-:Y:S02]  /*3a70*/  FMNMX.FTZ R128, R114, R77, !PT ;  /* 0x0000004d72807209 */ /* 0x000fe40007810000 */
[----:B------:R-:W-:Y:S01]  /*3a80*/  FSEL R118, R118, -INF , P2 ;  /* 0xff80000076767808 */ /* 0x000fe20001000000 */
[----:B------:R-:W-:Y:S01]  /*3a90*/  MUFU.EX2 R8, R8 ;  /* 0x0000000800087308 */ /* 0x000fe20000000800 */
[----:B------:R-:W-:-:S02]  /*3aa0*/  FMNMX.FTZ R77, R115, R128, !PT ;  /* 0x00000080734d7209 */ /* 0x000fc40007810000 */
[----:B------:R-:W-:Y:S02]  /*3ab0*/  ISETP.GT.AND P2, PT, R7, 0x60, PT ;  /* 0x000000600700780c */ /* 0x000fe40003f44270 */
[----:B------:R-:W-:Y:S02]  /*3ac0*/  FMNMX.FTZ R124, R118, R77, !PT ;  /* 0x0000004d767c7209 */ /* 0x000fe40007810000 */
[----:B------:R-:W-:Y:S01]  /*3ad0*/  FSEL R83, R90, -INF , P2 ;  /* 0xff8000005a537808 */ /* 0x000fe20001000000 */
[----:B------:R-:W-:-:S01]  /*3ae0*/  FFMA.FTZ R90, R116, UR38, -R3 ;  /* 0x00000026745a7c23 */ /* 0x000fc20008010803 */
[----:B------:R-:W-:Y:S01]  /*3af0*/  FMNMX.FTZ R124, R119, R124, !PT ;  /* 0x0000007c777c7209 */ /* 0x000fe20007810000 */
[----:B------:R0:W-:Y:S01]  /*3b00*/  MUFU.EX2 R77, R85 ;  /* 0x00000055004d7308 */ /* 0x0001e20000000800 */
[----:B------:R-:W-:Y:S02]  /*3b10*/  ISETP.GT.AND P2, PT, R7, 0x68, PT ;  /* 0x000000680700780c */ /* 0x000fe40003f44270 */
[----:B------:R-:W-:-:S02]  /*3b20*/  FMNMX.FTZ R124, R83, R124, !PT ;  /* 0x0000007c537c7209 */ /* 0x000fc40007810000 */
[----:B------:R-:W-:Y:S02]  /*3b30*/  ISETP.GT.AND P3, PT, R7, 0x69, PT ;  /* 0x000000690700780c */ /* 0x000fe40003f64270 */
[----:B------:R-:W-:Y:S01]  /*3b40*/  FSEL R94, R94, -INF , P2 ;  /* 0xff8000005e5e7808 */ /* 0x000fe20001000000 */
[----:B------:R-:W-:Y:S01]  /*3b50*/  MUFU.EX2 R9, R9 ;  /* 0x0000000900097308 */ /* 0x000fe20000000800 */
[----:B------:R-:W-:Y:S02]  /*3b60*/  FMNMX.FTZ R81, R91, R124, !PT ;  /* 0x0000007c5b517209 */ /* 0x000fe40007810000 */
[----:B------:R-:W-:Y:S02]  /*3b70*/  ISETP.GT.AND P2, PT, R7, 0x70, PT ;  /* 0x000000700700780c */ /* 0x000fe40003f44270 */
[----:B------:R-:W-:Y:S02]  /*3b80*/  FSEL R95, R95, -INF , P3 ;  /* 0xff8000005f5f7808 */ /* 0x000fe40001800000 */
[----:B------:R-:W-:Y:S01]  /*3b90*/  FMNMX.FTZ R116, R94, R81, !PT ;  /* 0x000000515e747209 */ /* 0x000fe20007810000 */
[----:B------:R-:W1:Y:S01]  /*3ba0*/  MUFU.EX2 R10, R10 ;  /* 0x0000000a000a7308 */ /* 0x000e620000000800 */
        /* <DEDUP_REMOVED lines=9> */
[----:B------:R2:W-:Y:S01]  /*3c40*/  MUFU.EX2 R81, R93 ;  /* 0x0000005d00517308 */ /* 0x0005e20000000800 */
[----:B0-----:R-:W-:Y:S02]  /*3c50*/  FMNMX.FTZ R85, R99, R112, !PT ;  /* 0x0000007063557209 */ /* 0x001fe40007810000 */
        /* <DEDUP_REMOVED lines=8> */
[----:B------:R0:W-:Y:S01]  /*3ce0*/  MUFU.EX2 R58, R97 ;  /* 0x00000061003a7308 */ /* 0x0001e20000000800 */
[----:B------:R-:W-:Y:S01]  /*3cf0*/  FSEL R85, R59, -INF , P3 ;  /* 0xff8000003b557808 */ /* 0x000fe20001800000 */
[--C-:B------:R-:W-:Y:S01]  /*3d00*/  FFMA.FTZ R59, R104, UR38, -R3.reuse ;  /* 0x00000026683b7c23 */ /* 0x100fe20008010803 */
[----:B------:R-:W-:Y:S01]  /*3d10*/  FMNMX.FTZ R108, R89, R108, !PT ;  /* 0x0000006c596c7209 */ /* 0x000fe20007810000 */
[----:B------:R-:W-:Y:S01]  /*3d20*/  FFMA.FTZ R104, R92, UR38, -R3 ;  /* 0x000000265c687c23 */ /* 0x000fe20008010803 */
[----:B------:R-:W-:-:S02]  /*3d30*/  ISETP.GT.AND P3, PT, R7, 0x89, PT ;  /* 0x000000890700780c */ /* 0x000fc40003f64270 */
[----:B--2---:R-:W-:Y:S01]  /*3d40*/  FSEL R93, R62, -INF , P2 ;  /* 0xff8000003e5d7808 */ /* 0x004fe20001000000 */
[----:B------:R-:W-:-:S01]  /*3d50*/  FFMA.FTZ R62, R96, UR38, -R3 ;  /* 0x00000026603e7c23 */ /* 0x000fc20008010803 */
[----:B------:R-:W-:Y:S01]  /*3d60*/  FMNMX.FTZ R108, R85, R108, !PT ;  /* 0x0000006c556c7209 */ /* 0x000fe20007810000 */
[----:B------:R-:W-:Y:S01]  /*3d70*/  MUFU.EX2 R13, R13 ;  /* 0x0000000d000d7308 */ /* 0x000fe20000000800 */
[----:B------:R-:W-:Y:S02]  /*3d80*/  ISETP.GT.AND P2, PT, R7, 0x90, PT ;  /* 0x000000900700780c */ /* 0x000fe40003f44270 */
[----:B0-----:R-:W-:Y:S02]  /*3d90*/  FSEL R97, R63, -INF , P3 ;  /* 0xff8000003f617808 */ /* 0x001fe40001800000 */
[----:B------:R-:W-:Y:S02]  /*3da0*/  FMNMX.FTZ R108, R93, R108, !PT ;  /* 0x0000006c5d6c7209 */ /* 0x000fe40007810000 */
[----:B------:R-:W-:Y:S01]  /*3db0*/  ISETP.GT.AND P3, PT, R7, 0x91, PT ;  /* 0x000000910700780c */ /* 0x000fe20003f64270 */
[----:B------:R-:W0:Y:S01]  /*3dc0*/  MUFU.EX2 R14, R14 ;  /* 0x0000000e000e7308 */ /* 0x000e220000000800 */
[----:B------:R-:W-:-:S02]  /*3dd0*/  FSEL R100, R66, -INF , P2 ;  /* 0xff80000042647808 */ /* 0x000fc40001000000 */
[----:B------:R-:W-:Y:S02]  /*3de0*/  FMNMX.FTZ R63, R97, R108, !PT ;  /* 0x0000006c613f7209 */ /* 0x000fe40007810000 */
[----:B------:R-:W-:Y:S02]  /*3df0*/  ISETP.GT.AND P2, PT, R7, 0x98, PT ;  /* 0x000000980700780c */ /* 0x000fe40003f44270 */
[----:B------:R-:W-:Y:S01]  /*3e00*/  FSEL R67, R67, -INF , P3 ;  /* 0xff80000043437808 */ /* 0x000fe20001800000 */
[----:B------:R2:W-:Y:S01]  /*3e10*/  MUFU.EX2 R66, R101 ;  /* 0x0000006500427308 */ /* 0x0005e20000000800 */
        /* <DEDUP_REMOVED lines=9> */
[----:B------:R3:W-:Y:S01]  /*3eb0*/  MUFU.EX2 R63, R104 ;  /* 0x00000068003f7308 */ /* 0x0007e20000000800 */
[----:B------:R-:W-:Y:S01]  /*3ec0*/  FSEL R92, R42, -INF , P2 ;  /* 0xff8000002a5c7808 */ /* 0x000fe20001000000 */
[----:B------:R-:W-:Y:S01]  /*3ed0*/  FFMA.FTZ R42, R88, UR38, -R3 ;  /* 0x00000026582a7c23 */ /* 0x000fe20008010803 */
[----:B--2---:R-:W-:-:S02]  /*3ee0*/  FMNMX.FTZ R101, R71, R96, !PT ;  /* 0x0000006047657209 */ /* 0x004fc40007810000 */
[----:B------:R-:W-:Y:S02]  /*3ef0*/  ISETP.GT.AND P2, PT, R7, 0xa8, PT ;  /* 0x000000a80700780c */ /* 0x000fe40003f44270 */
[----:B------:R-:W-:Y:S01]  /*3f00*/  FSEL R96, R43, -INF , P3 ;  /* 0xff8000002b607808 */ /* 0x000fe20001800000 */
[----:B------:R-:W-:Y:S01]  /*3f10*/  FFMA.FTZ R43, R86, UR38, -R3 ;  /* 0x00000026562b7c23 */ /* 0x000fe20008010803 */
        /* <DEDUP_REMOVED lines=11> */
[----:B------:R-:W2:Y:S01]  /*3fd0*/  MUFU.EX2 R56, R56 ;  /* 0x0000003800387308 */ /* 0x000ea20000000800 */
[----:B------:R-:W-:Y:S01]  /*3fe0*/  FMNMX.FTZ R101, R47, R46, !PT ;  /* 0x0000002e2f657209 */ /* 0x000fe20007810000 */
[----:B------:R-:W-:Y:S01]  /*3ff0*/  FFMA.FTZ R46, R84, UR38, -R3 ;  /* 0x00000026542e7c23 */ /* 0x000fe20008010803 */
[----:B------:R-:W-:-:S02]  /*4000*/  ISETP.GT.AND P2, PT, R7, 0xb8, PT ;  /* 0x000000b80700780c */ /* 0x000fc40003f44270 */
[----:B------:R-:W-:Y:S01]  /*4010*/  FSEL R86, R51, -INF , P3 ;  /* 0xff80000033567808 */ /* 0x000fe20001800000 */
[----:B------:R-:W-:-:S01]  /*4020*/  FFMA.FTZ R51, R82, UR38, -R3 ;  /* 0x0000002652337c23 */ /* 0x000fc20008010803 */
[----:B------:R-:W-:Y:S01]  /*4030*/  FMNMX.FTZ R101, R50, R101, !PT ;  /* 0x0000006532657209 */ /* 0x000fe20007810000 */
[----:B------:R-:W-:Y:S01]  /*4040*/  MUFU.EX2 R37, R37 ;  /* 0x0000002500257308 */ /* 0x000fe20000000800 */
[----:B------:R-:W-:Y:S02]  /*4050*/  ISETP.GT.AND P3, PT, R7, 0xb9, PT ;  /* 0x000000b90700780c */ /* 0x000fe40003f64270 */
[----:B------:R-:W-:Y:S02]  /*4060*/  FSEL R54, R54, -INF , P2 ;  /* 0xff80000036367808 */ /* 0x000fe40001000000 */
[----:B------:R-:W-:Y:S02]  /*4070*/  FMNMX.FTZ R101, R86, R101, !PT ;  /* 0x0000006556657209 */ /* 0x000fe40007810000 */
[----:B------:R-:W-:Y:S01]  /*4080*/  FSEL R55, R55, -INF , P3 ;  /* 0xff80000037377808 */ /* 0x000fe20001800000 */
[----:B------:R-:W-:Y:S01]  /*4090*/  MUFU.EX2 R60, R60 ;  /* 0x0000003c003c7308 */ /* 0x000fe20000000800 */
[----:B------:R-:W-:-:S02]  /*40a0*/  ISETP.GT.AND P2, PT, R7, 0xc0, PT ;  /* 0x000000c00700780c */ /* 0x000fc40003f44270 */
[----:B------:R-:W-:Y:S02]  /*40b0*/  FMNMX.FTZ R84, R54, R101, !PT ;  /* 0x0000006536547209 */ /* 0x000fe40007810000 */
[----:B------:R-:W-:Y:S02]  /*40c0*/  ISETP.GT.AND P3, PT, R7, 0xc1, PT ;  /* 0x000000c10700780c */ /* 0x000fe40003f64270 */
[----:B------:R-:W-:Y:S01]  /*40d0*/  FSEL R82, R26, -INF , P2 ;  /* 0xff8000001a527808 */ /* 0x000fe20001000000 */
[----:B------:R-:W-:-:S01]  /*40e0*/  FFMA.FTZ R26, R80, UR38, -R3 ;  /* 0x00000026501a7c23 */ /* 0x000fc20008010803 */
[----:B------:R-:W-:Y:S01]  /*40f0*/  FMNMX.FTZ R101, R55, R84, !PT ;  /* 0x0000005437657209 */ /* 0x000fe20007810000 */
[----:B------:R-:W-:Y:S01]  /*4100*/  MUFU.EX2 R57, R57 ;  /* 0x0000003900397308 */ /* 0x000fe20000000800 */
[----:B------:R-:W-:Y:S02]  /*4110*/  ISETP.GT.AND P2, PT, R7, 0xc8, PT ;  /* 0x000000c80700780c */ /* 0x000fe40003f44270 */
[----:B------:R-:W-:Y:S01]  /*4120*/  FSEL R84, R27, -INF , P3 ;  /* 0xff8000001b547808 */ /* 0x000fe20001800000 */
[----:B------:R-:W-:-:S01]  /*4130*/  FFMA.FTZ R27, R69, UR38, -R3 ;  /* 0x00000026451b7c23 */ /* 0x000fc20008010803 */
[----:B------:R-:W-:-:S02]  /*4140*/  FMNMX.FTZ R101, R82, R101, !PT ;  /* 0x0000006552657209 */ /* 0x000fc40007810000 */
[C---:B------:R-:W-:Y:S01]  /*4150*/  ISETP.GT.AND P3, PT, R7.reuse, 0xc9, PT ;  /* 0x000000c90700780c */ /* 0x040fe20003f64270 */
[----:B------:R-:W4:Y:S01]  /*4160*/  MUFU.EX2 R64, R64 ;  /* 0x0000004000407308 */ /* 0x000f220000000800 */
[----:B------:R-:W-:Y:S02]  /*4170*/  FSEL R30, R30, -INF , P2 ;  /* 0xff8000001e1e7808 */ /* 0x000fe40001000000 */
[----:B------:R-:W-:Y:S02]  /*4180*/  FMNMX.FTZ R101, R84, R101, !PT ;  /* 0x0000006554657209 */ /* 0x000fe40007810000 */
[----:B------:R-:W-:Y:S02]  /*4190*/  ISETP.GT.AND P2, PT, R7, 0xd0, PT ;  /* 0x000000d00700780c */ /* 0x000fe40003f44270 */
[----:B------:R-:W-:Y:S01]  /*41a0*/  FSEL R80, R31, -INF , P3 ;  /* 0xff8000001f507808 */ /* 0x000fe20001800000 */
[----:B------:R-:W-:-:S01]  /*41b0*/  FFMA.FTZ R31, R40, UR38, -R3 ;  /* 0x00000026281f7c23 */ /* 0x000fc20008010803 */
        /* <DEDUP_REMOVED lines=23> */
[----:B------:R-:W-:-:S02]  /*4330*/  IMAD.U32 R52, RZ, RZ, UR38 ;  /* 0x00000026ff347e24 */ /* 0x000fc4000f8e00ff */
[----:B------:R-:W-:-:S01]  /*4340*/  FFMA.FTZ R3, R6, UR38, -R3 ;  /* 0x0000002606037c23 */ /* 0x000fc20008010803 */
[----:B---3--:R-:W3:Y:S01]  /*4350*/  SHFL.BFLY PT, R104, R7, 0x2, 0x1f ;  /* 0x0c401f0007687f89 */ /* 0x008ee200000e0000 */
[----:B-1----:R-:W-:Y:S01]  /*4360*/  F2FP.SATFINITE.E4M3.F32.PACK_AB_MERGE_C R224, R10, R9, RZ ;  /* 0x000000090ae0723e */ /* 0x002fe200048070ff */
[----:B------:R-:W-:Y:S01]  /*4370*/  MUFU.EX2 R72, R72 ;  /* 0x0000004800487308 */ /* 0x000fe20000000800 */
[----:B0-----:R-:W-:Y:S02]  /*4380*/  F2FP.SATFINITE.E4M3.F32.PACK_AB_MERGE_C R226, R14, R13, RZ ;  /* 0x0000000d0ee2723e */ /* 0x001fe400048070ff */
[----:B--2---:R-:W-:Y:S02]  /*4390*/  F2FP.SATFINITE.E4M3.F32.PACK_AB_MERGE_C R220, R56, R21, RZ ;  /* 0x0000001538dc723e */ /* 0x004fe400048070ff */
[----:B------:R-:W-:Y:S02]  /*43a0*/  F2FP.SATFINITE.E4M3.F32.PACK_AB_MERGE_C R224, R8, R5, R224 ;  /* 0x0000000508e0723e */ /* 0x000fe400048070e0 */
[----:B------:R-:W-:Y:S01]  /*43b0*/  F2FP.SATFINITE.E4M3.F32.PACK_AB_MERGE_C R226, R12, R11, R226 ;  /* 0x0000000b0ce2723e */ /* 0x000fe200048070e2 */
[----:B------:R-:W-:Y:S01]  /*43c0*/  MUFU.EX2 R74, R74 ;  /* 0x0000004a004a7308 */ /* 0x000fe20000000800 */
[----:B----4-:R-:W-:-:S02]  /*43d0*/  F2FP.SATFINITE.E4M3.F32.PACK_AB_MERGE_C R222, R64, R57, RZ ;  /* 0x0000003940de723e */ /* 0x010fc400048070ff */
[----:B------:R-:W-:Y:S02]  /*43e0*/  F2FP.SATFINITE.E4M3.F32.PACK_AB_MERGE_C R220, R20, R15, R220 ;  /* 0x0000000f14dc723e */ /* 0x000fe400048070dc */
[----:B------:R-:W-:-:S03]  /*43f0*/  F2FP.SATFINITE.E4M3.F32.PACK_AB_MERGE_C R222, R60, R37, R222 ;  /* 0x000000253cde723e */ /* 0x000fc600048070de */
[----:B------:R-:W-:Y:S01]  /*4400*/  MUFU.EX2 R78, R78 ;  /* 0x0000004e004e7308 */ /* 0x000fe20000000800 */
[----:B---3--:R-:W-:-:S07]  /*4410*/  FMNMX.FTZ R104, R7, R104, !PT ;  /* 0x0000006807687209 */ /* 0x008fce0007810000 */
[----:B------:R-:W-:Y:S01]  /*4420*/  MUFU.EX2 R76, R76 ;  /* 0x0000004c004c7308 */ /* 0x000fe20000000800 */
[----:B------:R-:W0:Y:S07]  /*4430*/  SHFL.BFLY PT, R7, R104, 0x1, 0x1f ;  /* 0x0c201f0068077f89 */ /* 0x000e2e00000e0000 */
[----:B------:R-:W-:Y:S08]  /*4440*/  MUFU.EX2 R79, R79 ;  /* 0x0000004f004f7308 */ /* 0x000ff00000000800 */
[----:B------:R-:W-:Y:S08]  /*4450*/  MUFU.EX2 R90, R90 ;  /* 0x0000005a005a7308 */ /* 0x000ff00000000800 */
[----:B------:R-:W-:Y:S01]  /*4460*/  MUFU.EX2 R59, R59 ;  /* 0x0000003b003b7308 */ /* 0x000fe20000000800 */
[----:B0-----:R-:W-:-:S04]  /*4470*/  FMNMX.FTZ R7, R104, R7, !PT ;  /* 0x0000000768077209 */ /* 0x001fc80007810000 */
[C---:B------:R-:W-:Y:S01]  /*4480*/  FSETP.NEU.FTZ.AND P2, PT, R7.reuse, -INF , PT ;  /* 0xff8000000700780b */ /* 0x040fe20003f5d000 */
[----:B------:R-:W-:-:S02]  /*4490*/  FFMA.FTZ R52, R7, R52, -8 ;  /* 0xc100000007347423 */ /* 0x000fc40000010034 */
[----:B------:R-:W-:Y:S03]  /*44a0*/  MUFU.EX2 R62, R62 ;  /* 0x0000003e003e7308 */ /* 0x000fe60000000800 */
        /* <DEDUP_REMOVED lines=28> */
[----:B------:R-:W-:Y:S01]  /*4670*/  FADD.FTZ R103, R9, R102 ;  /* 0x0000006609677221 */ /* 0x000fe20000010000 */
[----:B------:R-:W-:-:S01]  /*4680*/  FFMA.FTZ R122, R127, UR38, -R52 ;  /* 0x000000267f7a7c23 */ /* 0x000fc20008010834 */
[--C-:B------:R-:W-:Y:S01]  /*4690*/  FFMA.FTZ R118, R119, UR38, -R52.reuse ;  /* 0x0000002677767c23 */ /* 0x100fe20008010834 */
[----:B------:R-:W-:-:S01]  /*46a0*/  FFMA.FTZ R119, R94, UR38, -R52 ;  /* 0x000000265e777c23 */ /* 0x000fc20008010834 */
[--C-:B------:R-:W-:Y:S01]  /*46b0*/  FFMA.FTZ R94, R99, UR38, -R52.reuse ;  /* 0x00000026635e7c23 */ /* 0x100fe20008010834 */
[----:B------:R-:W-:-:S01]  /*46c0*/  FFMA.FTZ R99, R89, UR38, -R52 ;  /* 0x0000002659637c23 */ /* 0x000fc20008010834 */
[----:B------:R-:W2:Y:S01]  /*46d0*/  MUFU.EX2 R112, R112 ;  /* 0x0000007000707308 */ /* 0x000ea20000000800 */
[----:B0-----:R-:W-:-:S01]  /*46e0*/  FADD.FTZ R130, R6, R49 ;  /* 0x0000003106827221 */ /* 0x001fc20000010000 */
[----:B------:R-:W-:Y:S01]  /*46f0*/  FADD.FTZ R102, R10, R103 ;  /* 0x000000670a667221 */ /* 0x000fe20000010000 */
[----:B------:R-:W-:-:S02]  /*4700*/  @!P1 VIADD R89, R2, 0x2e840 ;  /* 0x0002e84002599836 */ /* 0x000fc40000000000 */
[--C-:B------:R-:W-:Y:S01]  /*4710*/  FFMA.FTZ R109, R123, UR38, -R52.reuse ;  /* 0x000000267b6d7c23 */ /* 0x100fe20008010834 */
[----:B------:R-:W-:-:S01]  /*4720*/  FFMA.FTZ R120, R131, UR38, -R52 ;  /* 0x0000002683787c23 */ /* 0x000fc20008010834 */
[----:B------:R-:W-:Y:S01]  /*4730*/  FADD.FTZ R103, R11, R102 ;  /* 0x000000660b677221 */ /* 0x000fe20000010000 */
[----:B------:R-:W-:-:S01]  /*4740*/  FFMA.FTZ R123, R134, UR38, -R52 ;  /* 0x00000026867b7c23 */ /* 0x000fc20008010834 */
[----:B------:R-:W0:Y:S01]  /*4750*/  MUFU.EX2 R53, R53 ;  /* 0x0000003500357308 */ /* 0x000e220000000800 */
[----:B-1----:R-:W-:-:S01]  /*4760*/  FADD.FTZ R127, R105, R130 ;  /* 0x00000082697f7221 */ /* 0x002fc20000010000 */
[----:B------:R-:W-:Y:S01]  /*4770*/  @!P1 PRMT R89, RZ, 0x654, R89 ;  /* 0x00000654ff599816 */ /* 0x000fe20000000059 */
[----:B------:R-:W-:-:S01]  /*4780*/  FADD.FTZ R102, R12, R103 ;  /* 0x000000670c667221 */ /* 0x000fc20000010000 */
[--C-:B------:R-:W-:Y:S01]  /*4790*/  FFMA.FTZ R124, R135, UR38, -R52.reuse ;  /* 0x00000026877c7c23 */ /* 0x100fe20008010834 */
[----:B------:R-:W-:-:S01]  /*47a0*/  FFMA.FTZ R106, R106, UR38, -R52 ;  /* 0x000000266a6a7c23 */ /* 0x000fc20008010834 */
[----:B------:R1:W-:Y:S01]  /*47b0*/  @!P1 SYNCS.ARRIVE.TRANS64.RED.A1T0 RZ, [R89+URZ], RZ ;  /* 0x000000ff59ff99a7 */ /* 0x0003e2000810043f */
[----:B------:R-:W-:-:S01]  /*47c0*/  FFMA.FTZ R107, R107, UR38, -R52 ;  /* 0x000000266b6b7c23 */ /* 0x000fc20008010834 */
[----:B------:R-:W3:Y:S01]  /*47d0*/  MUFU.EX2 R104, R104 ;  /* 0x0000006800687308 */ /* 0x000ee20000000800 */
[----:B--2---:R-:W-:-:S01]  /*47e0*/  FADD.FTZ R130, R112, R127 ;  /* 0x0000007f70827221 */ /* 0x004fc20000010000 */
[--C-:B------:R-:W-:Y:S01]  /*47f0*/  FFMA.FTZ R97, R97, UR38, -R52.reuse ;  /* 0x0000002661617c23 */ /* 0x100fe20008010834 */
[----:B------:R-:W-:-:S01]  /*4800*/  FFMA.FTZ R100, R100, UR38, -R52 ;  /* 0x0000002664647c23 */ /* 0x000fc20008010834 */
[--C-:B------:R-:W-:Y:S01]  /*4810*/  FFMA.FTZ R83, R83, UR38, -R52.reuse ;  /* 0x0000002653537c23 */ /* 0x100fe20008010834 */
[----:B------:R-:W-:-:S01]  /*4820*/  FFMA.FTZ R71, R71, UR38, -R52 ;  /* 0x0000002647477c23 */ /* 0x000fc20008010834 */
[----:B-1----:R-:W-:Y:S01]  /*4830*/  FFMA.FTZ R89, R93, UR38, -R52 ;  /* 0x000000265d597c23 */ /* 0x002fe20008010834 */
[----:B------:R-:W-:-:S01]  /*4840*/  FADD.FTZ R93, R13, R102 ;  /* 0x000000660d5d7221 */ /* 0x000fc20000010000 */
[----:B------:R-:W1:Y:S01]  /*4850*/  MUFU.EX2 R116, R116 ;  /* 0x0000007400747308 */ /* 0x000e620000000800 */
[----:B0-----:R-:W-:-:S01]  /*4860*/  FADD.FTZ R127, R53, R130 ;  /* 0x00000082357f7221 */ /* 0x001fc20000010000 */
[----:B------:R-:W-:Y:S01]  /*4870*/  FFMA.FTZ R85, R85, UR38, -R52 ;  /* 0x0000002655557c23 */ /* 0x000fe20008010834 */
[----:B------:R-:W-:-:S01]  /*4880*/  FADD.FTZ R130, R14, R93 ;  /* 0x0000005d0e827221 */ /* 0x000fc20000010000 */
[--C-:B------:R-:W-:Y:S01]  /*4890*/  FFMA.FTZ R93, R67, UR38, -R52.reuse ;  /* 0x00000026435d7c23 */ /* 0x100fe20008010834 */
[----:B------:R-:W-:Y:S01]  /*48a0*/  F2FP.SATFINITE.E4M3.F32.PACK_AB_MERGE_C R225, R112, R105, RZ ;  /* 0x0000006970e1723e */ /* 0x000fe200048070ff */
[----:B------:R-:W-:Y:S01]  /*48b0*/  FFMA.FTZ R92, R92, UR38, -R52 ;  /* 0x000000265c5c7c23 */ /* 0x000fe20008010834 */
[----:B------:R-:W-:-:S01]  /*48c0*/  FADD.FTZ R103, R15, R130 ;  /* 0x000000820f677221 */ /* 0x000fc20000010000 */
[----:B------:R-:W0:Y:S01]  /*48d0*/  MUFU.EX2 R117, R117 ;  /* 0x0000007500757308 */ /* 0x000e220000000800 */
[----:B---3--:R-:W-:-:S01]  /*48e0*/  FADD.FTZ R127, R104, R127 ;  /* 0x0000007f687f7221 */ /* 0x008fc20000010000 */
[----:B------:R-:W-:Y:S01]  /*48f0*/  F2FP.SATFINITE.E4M3.F32.PACK_AB_MERGE_C R225, R49, R6, R225 ;  /* 0x0000000631e1723e */ /* 0x000fe200048070e1 */
[----:B------:R-:W-:-:S01]  /*4900*/  FADD.FTZ R130, R20, R103 ;  /* 0x0000006714827221 */ /* 0x000fc20000010000 */
        /* <DEDUP_REMOVED lines=16> */
[----:B------:R-:W-:-:S03]  /*4a10*/  IMAD.MOV.U32 R49, RZ, RZ, R87 ;  /* 0x000000ffff317224 */ /* 0x000fc600078e0057 */
[----:B------:R-:W-:Y:S01]  /*4a20*/  F2FP.SATFINITE.E4M3.F32.PACK_AB_MERGE_C R227, R104, R53, R227 ;  /* 0x0000003568e3723e */ /* 0x000fe200048070e3 */
[----:B------:R-:W0:Y:S01]  /*4a30*/  MUFU.EX2 R121, R121 ;  /* 0x0000007900797308 */ /* 0x000e220000000800 */
[----:B--2---:R-:W-:-:S01]  /*4a40*/  FADD.FTZ R102, R108, R67 ;  /* 0x000000436c667221 */ /* 0x004fc20000010000 */
[----:B------:R-:W-:Y:S01]  /*4a50*/  FADD.FTZ R67, R21, R130 ;  /* 0x0000008215437221 */ /* 0x000fe20000010000 */
[----:B------:R-:W-:-:S05]  /*4a60*/  IMAD.MOV.U32 R53, RZ, RZ, R87 ;  /* 0x000000ffff357224 */ /* 0x000fca00078e0057 */
[----:B------:R-:W2:Y:S01]  /*4a70*/  MUFU.EX2 R122, R122 ;  /* 0x0000007a007a7308 */ /* 0x000ea20000000800 */
[----:B-1----:R-:W-:-:S07]  /*4a80*/  FADD.FTZ R102, R109, R102 ;  /* 0x000000666d667221 */ /* 0x002fce0000010000 */
[----:B------:R-:W1:Y:S01]  /*4a90*/  MUFU.EX2 R113, R113 ;  /* 0x0000007100717308 */ /* 0x000e620000000800 */
[----:B0-----:R-:W-:-:S01]  /*4aa0*/  FADD.FTZ R103, R121, R102 ;  /* 0x0000006679677221 */ /* 0x001fc20000010000 */
[----:B------:R-:W-:Y:S01]  /*4ab0*/  FADD.FTZ R102, R56, R67 ;  /* 0x0000004338667221 */ /* 0x000fe20000010000 */
[----:B------:R-:W-:-:S05]  /*4ac0*/  IMAD.MOV.U32 R56, RZ, RZ, R87 ;  /* 0x000000ffff387224 */ /* 0x000fca00078e0057 */
[----:B------:R-:W0:Y:S01]  /*4ad0*/  MUFU.EX2 R120, R120 ;  /* 0x0000007800787308 */ /* 0x000e220000000800 */
[----:B--2---:R-:W-:-:S01]  /*4ae0*/  FADD.FTZ R130, R122, R103 ;  /* 0x000000677a827221 */ /* 0x004fc20000010000 */
[----:B------:R-:W-:Y:S01]  /*4af0*/  FADD.FTZ R103, R37, R102 ;  /* 0x0000006625677221 */ /* 0x000fe20000010000 */
[----:B------:R-:W-:-:S01]  /*4b00*/  FFMA.FTZ R102, R54, UR38, -R52 ;  /* 0x0000002636667c23 */ /* 0x000fc20008010834 */
[----:B------:R-:W-:Y:S01]  /*4b10*/  F2FP.SATFINITE.E4M3.F32.PACK_AB_MERGE_C R221, R122, R121, RZ ;  /* 0x000000797add723e */ /* 0x000fe200048070ff */
[----:B------:R-:W-:-:S03]  /*4b20*/  IMAD.MOV.U32 R37, RZ, RZ, R87 ;  /* 0x000000ffff257224 */ /* 0x000fc600078e0057 */
[----:B------:R-:W2:Y:S01]  /*4b30*/  MUFU.EX2 R123, R123 ;  /* 0x0000007b007b7308 */ /* 0x000ea20000000800 */
[----:B-1----:R-:W-:-:S01]  /*4b40*/  FADD.FTZ R127, R113, R130 ;  /* 0x00000082717f7221 */ /* 0x002fc20000010000 */
[----:B------:R-:W-:Y:S01]  /*4b50*/  FADD.FTZ R130, R60, R103 ;  /* 0x000000673c827221 */ /* 0x000fe20000010000 */
[----:B------:R-:W-:Y:S01]  /*4b60*/  F2FP.SATFINITE.E4M3.F32.PACK_AB_MERGE_C R221, R109, R108, R221 ;  /* 0x0000006c6ddd723e */ /* 0x000fe200048070dd */
[----:B------:R-:W-:Y:S02]  /*4b70*/  IMAD.MOV.U32 R60, RZ, RZ, R87 ;  /* 0x000000ffff3c7224 */ /* 0x000fe400078e0057 */
[----:B------:R-:W-:-:S01]  /*4b80*/  FADD.FTZ R103, R57, R130 ;  /* 0x0000008239677221 */ /* 0x000fc20000010000 */
[----:B------:R-:W-:Y:S01]  /*4b90*/  IMAD.MOV.U32 R57, RZ, RZ, R87 ;  /* 0x000000ffff397224 */ /* 0x000fe200078e0057 */
[----:B------:R-:W1:Y:S01]  /*4ba0*/  MUFU.EX2 R124, R124 ;  /* 0x0000007c007c7308 */ /* 0x000e620000000800 */
[----:B0-----:R-:W-:-:S07]  /*4bb0*/  FADD.FTZ R54, R120, R127 ;  /* 0x0000007f78367221 */ /* 0x001fce0000010000 */
[----:B------:R-:W0:Y:S01]  /*4bc0*/  MUFU.EX2 R106, R106 ;  /* 0x0000006a006a7308 */ /* 0x000e220000000800 */
[----:B--2---:R-:W-:-:S01]  /*4bd0*/  FADD.FTZ R127, R123, R54 ;  /* 0x000000367b7f7221 */ /* 0x004fc20000010000 */
[----:B------:R-:W-:Y:S01]  /*4be0*/  FADD.FTZ R54, R64, R103 ;  /* 0x0000006740367221 */ /* 0x000fe20000010000 */
[----:B------:R-:W-:-:S03]  /*4bf0*/  IMAD.MOV.U32 R64, RZ, RZ, R87 ;  /* 0x000000ffff407224 */ /* 0x000fc600078e0057 */
[----:B------:R-:W-:Y:S02]  /*4c00*/  FADD.FTZ R103, R61, R54 ;  /* 0x000000363d677221 */ /* 0x000fe40000010000 */
[----:B------:R-:W2:Y:S01]  /*4c10*/  MUFU.EX2 R107, R107 ;  /* 0x0000006b006b7308 */ /* 0x000ea20000000800 */
[----:B-1----:R-:W-:-:S01]  /*4c20*/  FADD.FTZ R127, R124, R127 ;  /* 0x0000007f7c7f7221 */ /* 0x002fc20000010000 */
[----:B------:R-:W-:-:S04]  /*4c30*/  F2FP.SATFINITE.E4M3.F32.PACK_AB_MERGE_C R223, R124, R123, RZ ;  /* 0x0000007b7cdf723e */ /* 0x000fc800048070ff */
[----:B------:R-:W-:Y:S02]  /*4c40*/  F2FP.SATFINITE.E4M3.F32.PACK_AB_MERGE_C R223, R120, R113, R223 ;  /* 0x0000007178df723e */ /* 0x000fe400048070df */
[----:B------:R-:W1:Y:S08]  /*4c50*/  MUFU.EX2 R125, R125 ;  /* 0x0000007d007d7308 */ /* 0x000e700000000800 */
[----:B------:R3:W-:Y:S08]  /*4c60*/  MUFU.EX2 R2, R99 ;  /* 0x0000006300027308 */ /* 0x0007f00000000800 */
[----:B------:R-:W4:Y:S01]  /*4c70*/  MUFU.EX2 R126, R126 ;  /* 0x0000007e007e7308 */ /* 0x000f220000000800 */
[----:B---3--:R-:W-:-:S07]  /*4c80*/  FFMA.FTZ R99, R70, UR38, -R52 ;  /* 0x0000002646637c23 */ /* 0x008fce0008010834 */
[----:B------:R3:W-:Y:S08]  /*4c90*/  MUFU.EX2 R70, R97 ;  /* 0x0000006100467308 */ /* 0x0007f00000000800 */
[----:B------:R-:W5:Y:S01]  /*4ca0*/  MUFU.EX2 R110, R110 ;  /* 0x0000006e006e7308 */ /* 0x000f620000000800 */
[----:B---3--:R-:W-:-:S07]  /*4cb0*/  FFMA.FTZ R97, R50, UR38, -R52 ;  /* 0x0000002632617c23 */ /* 0x008fce0008010834 */
[----:B------:R3:W-:Y:S08]  /*4cc0*/  MUFU.EX2 R50, R93 ;  /* 0x0000005d00327308 */ /* 0x0007f00000000800 */
[----:B------:R1:W-:Y:S01]  /*4cd0*/  MUFU.EX2 R67, R100 ;  /* 0x0000006400437308 */ /* 0x0003e20000000800 */
[----:B---3--:R-:W-:-:S01]  /*4ce0*/  FFMA.FTZ R93, R30, UR38, -R52 ;  /* 0x000000261e5d7c23 */ /* 0x008fc20008010834 */
[----:B0-----:R-:W-:Y:S01]  /*4cf0*/  FADD.FTZ R30, R106, R127 ;  /* 0x0000007f6a1e7221 */ /* 0x001fe20000010000 */
[----:B------:R-:W-:-:S03]  /*4d00*/  FFMA.FTZ R52, R101, UR38, -R52 ;  /* 0x0000002665347c23 */ /* 0x000fc60008010834 */
[----:B--2---:R-:W-:Y:S02]  /*4d10*/  FADD.FTZ R30, R107, R30 ;  /* 0x0000001e6b1e7221 */ /* 0x004fe40000010000 */
[----:B------:R-:W0:Y:S01]  /*4d20*/  MUFU.EX2 R111, R111 ;  /* 0x0000006f006f7308 */ /* 0x000e220000000800 */
[----:B-1----:R-:W-:-:S01]  /*4d30*/  FADD.FTZ R100, R68, R103 ;  /* 0x0000006744647221 */ /* 0x002fc20000010000 */
[----:B------:R-:W-:Y:S01]  /*4d40*/  FADD.FTZ R127, R125, R30 ;  /* 0x0000001e7d7f7221 */ /* 0x000fe20000010000 */
[C---:B----4-:R-:W-:Y:S02]  /*4d50*/  F2FP.SATFINITE.E4M3.F32.PACK_AB_MERGE_C R125, R126.reuse, R125, RZ ;  /* 0x0000007d7e7d723e */ /* 0x050fe400048070ff */
[----:B------:R-:W-:Y:S01]  /*4d60*/  FADD.FTZ R103, R65, R100 ;  /* 0x0000006441677221 */ /* 0x000fe20000010000 */
[----:B------:R-:W-:-:S01]  /*4d70*/  FADD.FTZ R127, R126, R127 ;  /* 0x0000007f7e7f7221 */ /* 0x000fc20000010000 */
[C---:B------:R-:W-:Y:S01]  /*4d80*/  F2FP.SATFINITE.E4M3.F32.PACK_AB_MERGE_C R65, R72.reuse, R65, RZ ;  /* 0x000000414841723e */ /* 0x040fe200048070ff */
[----:B------:R-:W1:Y:S01]  /*4d90*/  MUFU.EX2 R115, R115 ;  /* 0x0000007300737308 */ /* 0x000e620000000800 */
[----:B------:R-:W-:-:S01]  /*4da0*/  FADD.FTZ R100, R72, R103 ;  /* 0x0000006748647221 */ /* 0x000fc20000010000 */
[----:B-----5:R-:W-:Y:S01]  /*4db0*/  FADD.FTZ R10, R110, R127 ;  /* 0x0000007f6e0a7221 */ /* 0x020fe20000010000 */
[----:B------:R-:W-:Y:S01]  /*4dc0*/  F2FP.SATFINITE.E4M3.F32.PACK_AB_MERGE_C R216, R68, R61, R65 ;  /* 0x0000003d44d8723e */ /* 0x000fe20004807041 */
[----:B------:R-:W-:Y:S01]  /*4dd0*/  IMAD.MOV.U32 R72, RZ, RZ, R87 ;  /* 0x000000ffff487224 */ /* 0x000fe200078e0057 */
[----:B------:R-:W-:Y:S01]  /*4de0*/  F2FP.SATFINITE.E4M3.F32.PACK_AB_MERGE_C R217, R107, R106, R125 ;  /* 0x0000006a6bd9723e */ /* 0x000fe2000480707d */
[----:B------:R-:W-:-:S02]  /*4df0*/  IMAD.MOV.U32 R68, RZ, RZ, R87 ;  /* 0x000000ffff447224 */ /* 0x000fc400078e0057 */
[----:B------:R-:W2:Y:S01]  /*4e00*/  MUFU.EX2 R118, R118 ;  /* 0x0000007600767308 */ /* 0x000ea20000000800 */
[----:B0-----:R-:W-:-:S01]  /*4e10*/  FADD.FTZ R10, R111, R10 ;  /* 0x0000000a6f0a7221 */ /* 0x001fc20000010000 */
[--C-:B------:R-:W-:Y:S02]  /*4e20*/  IMAD.MOV.U32 R65, RZ, RZ, R87.reuse ;  /* 0x000000ffff417224 */ /* 0x100fe400078e0057 */
[----:B------:R-:W-:-:S04]  /*4e30*/  IMAD.MOV.U32 R61, RZ, RZ, R87 ;  /* 0x000000ffff3d7224 */ /* 0x000fc800078e0057 */
[----:B------:R0:W-:Y:S01]  /*4e40*/  MUFU.EX2 R54, R71 ;  /* 0x0000004700367308 */ /* 0x0001e20000000800 */
[----:B-1----:R-:W-:-:S07]  /*4e50*/  FADD.FTZ R21, R115, R10 ;  /* 0x0000000a73157221 */ /* 0x002fce0000010000 */
[----:B------:R-:W1:Y:S01]  /*4e60*/  MUFU.EX2 R83, R83 ;  /* 0x0000005300537308 */ /* 0x000e620000000800 */
[----:B0-----:R-:W-:-:S01]  /*4e70*/  FADD.FTZ R71, R73, R100 ;  /* 0x0000006449477221 */ /* 0x001fc20000010000 */
[C---:B--2---:R-:W-:Y:S01]  /*4e80*/  FADD.FTZ R10, R118.reuse, R21 ;  /* 0x00000015760a7221 */ /* 0x044fe20000010000 */
[----:B------:R-:W-:Y:S02]  /*4e90*/  F2FP.SATFINITE.E4M3.F32.PACK_AB_MERGE_C R115, R118, R115, RZ ;  /* 0x000000737673723e */ /* 0x000fe400048070ff */
[----:B------:R-:W-:Y:S01]  /*4ea0*/  FADD.FTZ R100, R74, R71 ;  /* 0x000000474a647221 */ /* 0x000fe20000010000 */
[----:B------:R-:W-:Y:S01]  /*4eb0*/  IMAD.MOV.U32 R71, RZ, RZ, R87 ;  /* 0x000000ffff477224 */ /* 0x000fe200078e0057 */
[----:B------:R-:W-:Y:S01]  /*4ec0*/  F2FP.SATFINITE.E4M3.F32.PACK_AB_MERGE_C R219, R111, R110, R115 ;  /* 0x0000006e6fdb723e */ /* 0x000fe20004807073 */
[----:B------:R-:W0:Y:S01]  /*4ed0*/  MUFU.EX2 R114, R114 ;  /* 0x0000007200727308 */ /* 0x000e220000000800 */
[----:B------:R-:W-:-:S01]  /*4ee0*/  FADD.FTZ R13, R75, R100 ;  /* 0x000000644b0d7221 */ /* 0x000fc20000010000 */
[----:B------:R-:W-:-:S03]  /*4ef0*/  F2FP.SATFINITE.E4M3.F32.PACK_AB_MERGE_C R75, R78, R75, RZ ;  /* 0x0000004b4e4b723e */ /* 0x000fc600048070ff */
[----:B------:R-:W-:Y:S01]  /*4f00*/  FADD.FTZ R13, R78, R13 ;  /* 0x0000000d4e0d7221 */ /* 0x000fe20000010000 */
[----:B------:R-:W-:Y:S01]  /*4f10*/  F2FP.SATFINITE.E4M3.F32.PACK_AB_MERGE_C R218, R74, R73, R75 ;  /* 0x000000494ada723e */ /* 0x000fe2000480704b */
[----:B------:R-:W-:Y:S01]  /*4f20*/  IMAD.MOV.U32 R78, RZ, RZ, R87 ;  /* 0x000000ffff4e7224 */ /* 0x000fe200078e0057 */
[----:B------:R-:W2:Y:S01]  /*4f30*/  MUFU.EX2 R119, R119 ;  /* 0x0000007700777308 */ /* 0x000ea20000000800 */
[----:B------:R-:W-:-:S01]  /*4f40*/  FADD.FTZ R14, R76, R13 ;  /* 0x0000000d4c0e7221 */ /* 0x000fc20000010000 */
[----:B-1----:R-:W-:Y:S01]  /*4f50*/  FADD.FTZ R13, R83, R10 ;  /* 0x0000000a530d7221 */ /* 0x002fe20000010000 */
[--C-:B------:R-:W-:Y:S02]  /*4f60*/  IMAD.MOV.U32 R75, RZ, RZ, R87.reuse ;  /* 0x000000ffff4b7224 */ /* 0x100fe400078e0057 */
[----:B------:R-:W-:Y:S01]  /*4f70*/  FADD.FTZ R14, R77, R14 ;  /* 0x0000000e4d0e7221 */ /* 0x000fe20000010000 */
[----:B------:R-:W-:Y:S02]  /*4f80*/  IMAD.MOV.U32 R74, RZ, RZ, R87 ;  /* 0x000000ffff4a7224 */ /* 0x000fe400078e0057 */
[----:B------:R-:W1:Y:S01]  /*4f90*/  MUFU.EX2 R128, R128 ;  /* 0x0000008000807308 */ /* 0x000e620000000800 */
[----:B0-----:R-:W-:-:S01]  /*4fa0*/  FADD.FTZ R10, R114, R13 ;  /* 0x0000000d720a7221 */ /* 0x001fc20000010000 */
[----:B------:R-:W-:Y:S01]  /*4fb0*/  FADD.FTZ R13, R79, R14 ;  /* 0x0000000e4f0d7221 */ /* 0x000fe20000010000 */
[----:B------:R-:W-:Y:S01]  /*4fc0*/  F2FP.SATFINITE.E4M3.F32.PACK_AB_MERGE_C R79, R90, R79, RZ ;  /* 0x0000004f5a4f723e */ /* 0x000fe200048070ff */
[----:B------:R-:W-:-:S03]  /*4fd0*/  IMAD.MOV.U32 R73, RZ, RZ, R87 ;  /* 0x000000ffff497224 */ /* 0x000fc600078e0057 */
        /* <DEDUP_REMOVED lines=10> */
[----:B------:R-:W-:Y:S01]  /*5080*/  FADD.FTZ R10, R58, R13 ;  /* 0x0000000d3a0a7221 */ /* 0x000fe20000010000 */
[----:B------:R-:W-:-:S03]  /*5090*/  F2FP.SATFINITE.E4M3.F32.PACK_AB_MERGE_C R119, R128, R119, RZ ;  /* 0x000000778077723e */ /* 0x000fc600048070ff */
[----:B------:R-:W-:Y:S01]  /*50a0*/  FADD.FTZ R5, R59, R10 ;  /* 0x0000000a3b057221 */ /* 0x000fe20000010000 */
[----:B------:R-:W-:Y:S01]  /*50b0*/  F2FP.SATFINITE.E4M3.F32.PACK_AB_MERGE_C R59, R66, R59, RZ ;  /* 0x0000003b423b723e */ /* 0x000fe200048070ff */
[----:B------:R-:W1:Y:S01]  /*50c0*/  MUFU.EX2 R95, R95 ;  /* 0x0000005f005f7308 */ /* 0x000e620000000800 */
[----:B0-----:R-:W-:-:S01]  /*50d0*/  FADD.FTZ R21, R91, R14 ;  /* 0x0000000e5b157221 */ /* 0x001fc20000010000 */
[----:B------:R-:W-:Y:S01]  /*50e0*/  FADD.FTZ R5, R66, R5 ;  /* 0x0000000542057221 */ /* 0x000fe20000010000 */
[----:B------:R-:W-:Y:S01]  /*50f0*/  F2FP.SATFINITE.E4M3.F32.PACK_AB_MERGE_C R213, R114, R83, R119 ;  /* 0x0000005372d5723e */ /* 0x000fe20004807077 */
[----:B------:R-:W-:Y:S01]  /*5100*/  IMAD.MOV.U32 R83, RZ, RZ, R87 ;  /* 0x000000ffff537224 */ /* 0x000fe200078e0057 */
[----:B------:R-:W-:Y:S01]  /*5110*/  F2FP.SATFINITE.E4M3.F32.PACK_AB_MERGE_C R214, R58, R81, R59 ;  /* 0x000000513ad6723e */ /* 0x000fe2000480703b */
[----:B------:R-:W-:Y:S01]  /*5120*/  FADD.FTZ R6, R62, R5 ;  /* 0x000000053e067221 */ /* 0x000fe20000010000 */
[----:B------:R-:W-:Y:S01]  /*5130*/  IMAD.MOV.U32 R81, RZ, RZ, R87 ;  /* 0x000000ffff517224 */ /* 0x000fe200078e0057 */
        /* <DEDUP_REMOVED lines=8> */
[----:B-1----:R-:W-:-:S07]  /*51c0*/  FADD.FTZ R13, R95, R8 ;  /* 0x000000085f0d7221 */ /* 0x002fce0000010000 */
[----:B------:R-:W1:Y:S01]  /*51d0*/  MUFU.EX2 R89, R89 ;  /* 0x0000005900597308 */ /* 0x000e620000000800 */
[----:B0-----:R-:W-:-:S01]  /*51e0*/  FADD.FTZ R13, R98, R13 ;  /* 0x0000000d620d7221 */ /* 0x001fc20000010000 */
[----:B------:R-:W-:-:S03]  /*51f0*/  F2FP.SATFINITE.E4M3.F32.PACK_AB_MERGE_C R95, R98, R95, RZ ;  /* 0x0000005f625f723e */ /* 0x000fc600048070ff */
[----:B------:R-:W-:Y:S01]  /*5200*/  FADD.FTZ R8, R2, R13 ;  /* 0x0000000d02087221 */ /* 0x000fe20000010000 */
[----:B------:R-:W-:Y:S02]  /*5210*/  F2FP.SATFINITE.E4M3.F32.PACK_AB_MERGE_C R215, R94, R91, R95 ;  /* 0x0000005b5ed7723e */ /* 0x000fe4000480705f */
[----:B------:R-:W0:Y:S01]  /*5220*/  MUFU.EX2 R43, R43 ;  /* 0x0000002b002b7308 */ /* 0x000e220000000800 */
        /* <DEDUP_REMOVED lines=8> */
[C---:B0-----:R-:W-:Y:S01]  /*52b0*/  F2FP.SATFINITE.E4M3.F32.PACK_AB_MERGE_C R42, R43.reuse, R42, RZ ;  /* 0x0000002a2b2a723e */ /* 0x041fe200048070ff */
[----:B------:R-:W-:Y:S01]  /*52c0*/  FADD.FTZ R43, R43, R6 ;  /* 0x000000062b2b7221 */ /* 0x000fe20000010000 */
[----:B------:R-:W-:-:S01]  /*52d0*/  FADD.FTZ R11, R67, R70 ;  /* 0x00000046430b7221 */ /* 0x000fc20000010000 */
[--C-:B------:R-:W-:Y:S01]  /*52e0*/  IMAD.MOV.U32 R70, RZ, RZ, R87.reuse ;  /* 0x000000ffff467224 */ /* 0x100fe200078e0057 */
[----:B------:R-:W-:Y:S01]  /*52f0*/  F2FP.SATFINITE.E4M3.F32.PACK_AB_MERGE_C R208, R63, R62, R42 ;  /* 0x0000003e3fd0723e */ /* 0x000fe2000480702a */
[----:B------:R-:W-:Y:S02]  /*5300*/  IMAD.MOV.U32 R63, RZ, RZ, R87 ;  /* 0x000000ffff3f7224 */ /* 0x000fe400078e0057 */
[----:B------:R-:W0:Y:S01]  /*5310*/  MUFU.EX2 R26, R26 ;  /* 0x0000001a001a7308 */ /* 0x000e220000000800 */
[----:B--2---:R-:W-:-:S01]  /*5320*/  FADD.FTZ R6, R46, R43 ;  /* 0x0000002b2e067221 */ /* 0x004fc20000010000 */
[----:B------:R-:W-:-:S02]  /*5330*/  IMAD.MOV.U32 R62, RZ, RZ, R87 ;  /* 0x000000ffff3e7224 */ /* 0x000fc400078e0057 */
[--C-:B------:R-:W-:Y:S02]  /*5340*/  IMAD.MOV.U32 R43, RZ, RZ, R87.reuse ;  /* 0x000000ffff2b7224 */ /* 0x100fe400078e0057 */
[----:B------:R-:W-:Y:S02]  /*5350*/  IMAD.MOV.U32 R42, RZ, RZ, R87 ;  /* 0x000000ffff2a7224 */ /* 0x000fe400078e0057 */
[----:B------:R-:W2:Y:S01]  /*5360*/  MUFU.EX2 R99, R99 ;  /* 0x0000006300637308 */ /* 0x000ea20000000800 */
[----:B-1----:R-:W-:-:S01]  /*5370*/  FADD.FTZ R13, R51, R6 ;  /* 0x00000006330d7221 */ /* 0x002fc20000010000 */
[----:B------:R-:W-:-:S06]  /*5380*/  FADD.FTZ R6, R50, R11 ;  /* 0x0000000b32067221 */ /* 0x000fcc0000010000 */
[----:B------:R-:W1:Y:S01]  /*5390*/  MUFU.EX2 R27, R27 ;  /* 0x0000001b001b7308 */ /* 0x000e620000000800 */
[----:B0-----:R-:W-:-:S07]  /*53a0*/  FADD.FTZ R8, R26, R13 ;  /* 0x0000000d1a087221 */ /* 0x001fce0000010000 */
[----:B------:R-:W0:Y:S01]  /*53b0*/  MUFU.EX2 R31, R31 ;  /* 0x0000001f001f7308 */ /* 0x000e220000000800 */
[----:B--2---:R-:W-:-:S01]  /*53c0*/  FADD.FTZ R11, R99, R6 ;  /* 0x00000006630b7221 */ /* 0x004fc20000010000 */
[----:B------:R-:W-:-:S03]  /*53d0*/  F2FP.SATFINITE.E4M3.F32.PACK_AB_MERGE_C R99, R54, R99, RZ ;  /* 0x000000633663723e */ /* 0x000fc600048070ff */
[----:B------:R-:W-:Y:S01]  /*53e0*/  FADD.FTZ R11, R54, R11 ;  /* 0x0000000b360b7221 */ /* 0x000fe20000010000 */
[----:B------:R-:W-:Y:S01]  /*53f0*/  F2FP.SATFINITE.E4M3.F32.PACK_AB_MERGE_C R211, R50, R67, R99 ;  /* 0x0000004332d3723e */ /* 0x000fe20004807063 */
[----:B------:R-:W-:Y:S01]  /*5400*/  IMAD.MOV.U32 R67, RZ, RZ, R87 ;  /* 0x000000ffff437224 */ /* 0x000fe200078e0057 */
[----:B------:R-:W2:Y:S01]  /*5410*/  MUFU.EX2 R30, R92 ;  /* 0x0000005c001e7308 */ /* 0x000ea20000000800 */
[----:B-1----:R-:W-:-:S01]  /*5420*/  FADD.FTZ R8, R27, R8 ;  /* 0x000000081b087221 */ /* 0x002fc20000010000 */
[----:B------:R-:W-:Y:S01]  /*5430*/  F2FP.SATFINITE.E4M3.F32.PACK_AB_MERGE_C R26, R27, R26, RZ ;  /* 0x0000001a1b1a723e */ /* 0x000fe200048070ff */
[--C-:B------:R-:W-:Y:S02]  /*5440*/  IMAD.MOV.U32 R54, RZ, RZ, R87.reuse ;  /* 0x000000ffff367224 */ /* 0x100fe400078e0057 */
[--C-:B------:R-:W-:Y:S01]  /*5450*/  IMAD.MOV.U32 R50, RZ, RZ, R87.reuse ;  /* 0x000000ffff327224 */ /* 0x100fe200078e0057 */
[----:B------:R-:W-:Y:S01]  /*5460*/  F2FP.SATFINITE.E4M3.F32.PACK_AB_MERGE_C R210, R51, R46, R26 ;  /* 0x0000002e33d2723e */ /* 0x000fe2000480701a */
[----:B------:R-:W-:Y:S01]  /*5470*/  IMAD.MOV.U32 R51, RZ, RZ, R87 ;  /* 0x000000ffff337224 */ /* 0x000fe200078e0057 */
[----:B------:R-:W1:Y:S01]  /*5480*/  MUFU.EX2 R38, R38 ;  /* 0x0000002600267308 */ /* 0x000e620000000800 */
[----:B0-----:R-:W-:-:S01]  /*5490*/  FADD.FTZ R13, R31, R8 ;  /* 0x000000081f0d7221 */ /* 0x001fc20000010000 */
[----:B------:R-:W-:-:S02]  /*54a0*/  IMAD.MOV.U32 R46, RZ, RZ, R87 ;  /* 0x000000ffff2e7224 */ /* 0x000fc400078e0057 */
[--C-:B------:R-:W-:Y:S02]  /*54b0*/  IMAD.MOV.U32 R27, RZ, RZ, R87.reuse ;  /* 0x000000ffff1b7224 */ /* 0x100fe400078e0057 */
[----:B------:R-:W-:Y:S02]  /*54c0*/  IMAD.MOV.U32 R26, RZ, RZ, R87 ;  /* 0x000000ffff1a7224 */ /* 0x000fe400078e0057 */
        /* <DEDUP_REMOVED lines=11> */
[C---:B0-----:R-:W-:Y:S01]  /*5580*/  F2FP.SATFINITE.E4M3.F32.PACK_AB_MERGE_C R39, R40.reuse, R39, RZ ;  /* 0x000000272827723e */ /* 0x041fe200048070ff */
[----:B------:R-:W-:-:S03]  /*5590*/  FADD.FTZ R40, R40, R13 ;  /* 0x0000000d28287221 */ /* 0x000fc60000010000 */
[----:B------:R-:W-:Y:S01]  /*55a0*/  F2FP.SATFINITE.E4M3.F32.PACK_AB_MERGE_C R204, R38, R31, R39 ;  /* 0x0000001f26cc723e */ /* 0x000fe20004807027 */
[----:B------:R-:W-:Y:S02]  /*55b0*/  IMAD.MOV.U32 R39, RZ, RZ, R87 ;  /* 0x000000ffff277224 */ /* 0x000fe400078e0057 */
[----:B------:R-:W0:Y:S01]  /*55c0*/  MUFU.EX2 R97, R97 ;  /* 0x0000006100617308 */ /* 0x000e220000000800 */
[----:B--2---:R-:W-:-:S01]  /*55d0*/  FADD.FTZ R6, R47, R6 ;  /* 0x000000062f067221 */ /* 0x004fc20000010000 */
[----:B------:R-:W-:Y:S01]  /*55e0*/  F2FP.SATFINITE.E4M3.F32.PACK_AB_MERGE_C R88, R47, R88, RZ ;  /* 0x000000582f58723e */ /* 0x000fe200048070ff */
[--C-:B------:R-:W-:Y:S02]  /*55f0*/  IMAD.MOV.U32 R47, RZ, RZ, R87.reuse ;  /* 0x000000ffff2f7224 */ /* 0x100fe400078e0057 */
[--C-:B------:R-:W-:Y:S01]  /*5600*/  IMAD.MOV.U32 R38, RZ, RZ, R87.reuse ;  /* 0x000000ffff267224 */ /* 0x100fe200078e0057 */
[----:B------:R-:W-:Y:S01]  /*5610*/  F2FP.SATFINITE.E4M3.F32.PACK_AB_MERGE_C R205, R9, R30, R88 ;  /* 0x0000001e09cd723e */ /* 0x000fe20004807058 */
[----:B------:R-:W-:Y:S01]  /*5620*/  IMAD.MOV.U32 R31, RZ, RZ, R87 ;  /* 0x000000ffff1f7224 */ /* 0x000fe200078e0057 */
[----:B------:R-:W2:Y:S01]  /*5630*/  MUFU.EX2 R44, R44 ;  /* 0x0000002c002c7308 */ /* 0x000ea20000000800 */
[----:B-1----:R-:W-:-:S01]  /*5640*/  FADD.FTZ R11, R41, R40 ;  /* 0x00000028290b7221 */ /* 0x002fc20000010000 */
[----:B------:R-:W-:-:S02]  /*5650*/  IMAD.MOV.U32 R40, RZ, RZ, R87 ;  /* 0x000000ffff287224 */ /* 0x000fc400078e0057 */
[----:B------:R-:W-:-:S04]  /*5660*/  IMAD.MOV.U32 R30, RZ, RZ, R87 ;  /* 0x000000ffff1e7224 */ /* 0x000fc800078e0057 */
        /* <DEDUP_REMOVED lines=11> */
[C---:B-1----:R-:W-:Y:S01]  /*5720*/  F2FP.SATFINITE.E4M3.F32.PACK_AB_MERGE_C R102, R55.reuse, R102, RZ ;  /* 0x000000663766723e */ /* 0x042fe200048070ff */
[----:B------:R-:W-:-:S03]  /*5730*/  FADD.FTZ R55, R55, R2 ;  /* 0x0000000237377221 */ /* 0x000fc60000010000 */
[----:B------:R-:W-:Y:S01]  /*5740*/  F2FP.SATFINITE.E4M3.F32.PACK_AB_MERGE_C R207, R86, R97, R102 ;  /* 0x0000006156cf723e */ /* 0x000fe20004807066 */
[----:B------:R-:W-:Y:S02]  /*5750*/  IMAD.MOV.U32 R86, RZ, RZ, R87 ;  /* 0x000000ffff567224 */ /* 0x000fe400078e0057 */
[----:B------:R-:W1:Y:S01]  /*5760*/  MUFU.EX2 R82, R82 ;  /* 0x0000005200527308 */ /* 0x000e620000000800 */
[----:B0-----:R-:W-:-:S01]  /*5770*/  FADD.FTZ R11, R48, R11 ;  /* 0x0000000b300b7221 */ /* 0x001fc20000010000 */
[----:B------:R-:W-:Y:S01]  /*5780*/  F2FP.SATFINITE.E4M3.F32.PACK_AB_MERGE_C R45, R48, R45, RZ ;  /* 0x0000002d302d723e */ /* 0x000fe200048070ff */
[----:B------:R-:W-:-:S03]  /*5790*/  IMAD.MOV.U32 R48, RZ, RZ, R87 ;  /* 0x000000ffff307224 */ /* 0x000fc600078e0057 */
[----:B------:R-:W-:Y:S01]  /*57a0*/  F2FP.SATFINITE.E4M3.F32.PACK_AB_MERGE_C R206, R44, R41, R45 ;  /* 0x000000292cce723e */ /* 0x000fe2000480702d */
[----:B------:R-:W-:Y:S01]  /*57b0*/  IMAD.MOV.U32 R45, RZ, RZ, R87 ;  /* 0x000000ffff2d7224 */ /* 0x000fe200078e0057 */
[----:B------:R-:W0:Y:S01]  /*57c0*/  MUFU.EX2 R25, R25 ;  /* 0x0000001900197308 */ /* 0x000e220000000800 */
[----:B--2---:R-:W-:-:S01]  /*57d0*/  FADD.FTZ R2, R24, R11 ;  /* 0x0000000b18027221 */ /* 0x004fc20000010000 */
[--C-:B------:R-:W-:Y:S02]  /*57e0*/  IMAD.MOV.U32 R44, RZ, RZ, R87.reuse ;  /* 0x000000ffff2c7224 */ /* 0x100fe400078e0057 */
[----:B------:R-:W-:-:S04]  /*57f0*/  IMAD.MOV.U32 R41, RZ, RZ, R87 ;  /* 0x000000ffff297224 */ /* 0x000fc800078e0057 */
[----:B------:R2:W3:Y:S01]  /*5800*/  MUFU.EX2 R5, R84 ;  /* 0x0000005400057308 */ /* 0x0004e20000000800 */
[----:B-1----:R-:W-:-:S01]  /*5810*/  FADD.FTZ R6, R82, R55 ;  /* 0x0000003752067221 */ /* 0x002fc20000010000 */
[----:B------:R-:W-:-:S06]  /*5820*/  IMAD.MOV.U32 R55, RZ, RZ, R87 ;  /* 0x000000ffff377224 */ /* 0x000fcc00078e0057 */
[----:B------:R-:W1:Y:S01]  /*5830*/  MUFU.EX2 R28, R28 ;  /* 0x0000001c001c7308 */ /* 0x000e620000000800 */
[----:B0-----:R-:W-:-:S01]  /*5840*/  FADD.FTZ R11, R25, R2 ;  /* 0x00000002190b7221 */ /* 0x001fc20000010000 */
[----:B--2---:R-:W-:-:S06]  /*5850*/  IMAD.MOV.U32 R84, RZ, RZ, R87 ;  /* 0x000000ffff547224 */ /* 0x004fcc00078e0057 */
[----:B------:R-:W0:Y:S01]  /*5860*/  MUFU.EX2 R93, R93 ;  /* 0x0000005d005d7308 */ /* 0x000e220000000800 */
[----:B---3--:R-:W-:-:S07]  /*5870*/  FADD.FTZ R6, R5, R6 ;  /* 0x0000000605067221 */ /* 0x008fce0000010000 */
[----:B------:R-:W2:Y:S01]  /*5880*/  MUFU.EX2 R29, R29 ;  /* 0x0000001d001d7308 */ /* 0x000ea20000000800 */
[----:B-1----:R-:W-:-:S07]  /*5890*/  FADD.FTZ R2, R28, R11 ;  /* 0x0000000b1c027221 */ /* 0x002fce0000010000 */
[----:B------:R-:W1:Y:S01]  /*58a0*/  MUFU.EX2 R80, R80 ;  /* 0x0000005000507308 */ /* 0x000e620000000800 */
[----:B0-----:R-:W-:-:S07]  /*58b0*/  FADD.FTZ R9, R93, R6 ;  /* 0x000000065d097221 */ /* 0x001fce0000010000 */
[----:B------:R-:W0:Y:S01]  /*58c0*/  MUFU.EX2 R32, R32 ;  /* 0x0000002000207308 */ /* 0x000e220000000800 */
[C---:B--2---:R-:W-:Y:S01]  /*58d0*/  F2FP.SATFINITE.E4M3.F32.PACK_AB_MERGE_C R28, R29.reuse, R28, RZ ;  /* 0x0000001c1d1c723e */ /* 0x044fe200048070ff */
[----:B------:R-:W-:-:S03]  /*58e0*/  FADD.FTZ R29, R29, R2 ;  /* 0x000000021d1d7221 */ /* 0x000fc60000010000 */
[----:B------:R-:W-:Y:S01]  /*58f0*/  F2FP.SATFINITE.E4M3.F32.PACK_AB_MERGE_C R200, R25, R24, R28 ;  /* 0x0000001819c8723e */ /* 0x000fe2000480701c */
[----:B------:R-:W-:Y:S02]  /*5900*/  IMAD.MOV.U32 R28, RZ, RZ, R87 ;  /* 0x000000ffff1c7224 */ /* 0x000fe400078e0057 */
[----:B------:R-:W2:Y:S01]  /*5910*/  MUFU.EX2 R34, R34 ;  /* 0x0000002200227308 */ /* 0x000ea20000000800 */
[----:B-1----:R-:W-:-:S01]  /*5920*/  FADD.FTZ R9, R80, R9 ;  /* 0x0000000950097221 */ /* 0x002fc20000010000 */
[----:B------:R-:W-:Y:S01]  /*5930*/  F2FP.SATFINITE.E4M3.F32.PACK_AB_MERGE_C R93, R80, R93, RZ ;  /* 0x0000005d505d723e */ /* 0x000fe200048070ff */
[--C-:B------:R-:W-:Y:S02]  /*5940*/  IMAD.MOV.U32 R80, RZ, RZ, R87.reuse ;  /* 0x000000ffff507224 */ /* 0x100fe400078e0057 */
[----:B------:R-:W-:Y:S01]  /*5950*/  IMAD.MOV.U32 R25, RZ, RZ, R87 ;  /* 0x000000ffff197224 */ /* 0x000fe200078e0057 */
[----:B------:R-:W-:Y:S01]  /*5960*/  F2FP.SATFINITE.E4M3.F32.PACK_AB_MERGE_C R201, R5, R82, R93 ;  /* 0x0000005205c9723e */ /* 0x000fe2000480705d */
[----:B------:R-:W-:Y:S01]  /*5970*/  IMAD.MOV.U32 R82, RZ, RZ, R87 ;  /* 0x000000ffff527224 */ /* 0x000fe200078e0057 */
[----:B------:R-:W1:Y:S01]  /*5980*/  MUFU.EX2 R33, R33 ;  /* 0x0000002100217308 */ /* 0x000e620000000800 */
[----:B0-----:R-:W-:-:S01]  /*5990*/  FADD.FTZ R2, R32, R29 ;  /* 0x0000001d20027221 */ /* 0x001fc20000010000 */
[----:B------:R-:W-:-:S02]  /*59a0*/  IMAD.MOV.U32 R29, RZ, RZ, R87 ;  /* 0x000000ffff1d7224 */ /* 0x000fc400078e0057 */
[----:B------:R-:W-:-:S04]  /*59b0*/  IMAD.MOV.U32 R24, RZ, RZ, R87 ;  /* 0x000000ffff187224 */ /* 0x000fc800078e0057 */
[----:B------:R-:W0:Y:S01]  /*59c0*/  MUFU.EX2 R35, R35 ;  /* 0x0000002300237308 */ /* 0x000e220000000800 */
[----:B--2---:R-:W-:-:S07]  /*59d0*/  FADD.FTZ R6, R34, R9 ;  /* 0x0000000922067221 */ /* 0x004fce0000010000 */
[----:B------:R-:W-:Y:S01]  /*59e0*/  MUFU.EX2 R36, R36 ;  /* 0x0000002400247308 */ /* 0x000fe20000000800 */
[----:B-1----:R-:W-:-:S07]  /*59f0*/  FADD.FTZ R5, R33, R2 ;  /* 0x0000000221057221 */ /* 0x002fce0000010000 */
[----:B------:R-:W1:Y:S01]  /*5a00*/  MUFU.EX2 R3, R3 ;  /* 0x0000000300037308 */ /* 0x000e620000000800 */
[----:B0-----:R-:W-:-:S07]  /*5a10*/  FADD.FTZ R6, R35, R6 ;  /* 0x0000000623067221 */ /* 0x001fce0000010000 */
[----:B------:R-:W-:Y:S08]  /*5a20*/  MUFU.EX2 R69, R69 ;  /* 0x0000004500457308 */ /* 0x000ff00000000800 */
[----:B------:R-:W0:Y:S01]  /*5a30*/  MUFU.EX2 R52, R52 ;  /* 0x0000003400347308 */ /* 0x000e220000000800 */
[----:B-1----:R-:W-:Y:S01]  /*5a40*/  F2FP.SATFINITE.E4M3.F32.PACK_AB_MERGE_C R2, R3, R36, RZ ;  /* 0x000000240302723e */ /* 0x002fe200048070ff */
[----:B------:R-:W-:-:S03]  /*5a50*/  FADD.FTZ R36, R36, R5 ;  /* 0x0000000524247221 */ /* 0x000fc60000010000 */
[----:B------:R-:W-:Y:S01]  /*5a60*/  F2FP.SATFINITE.E4M3.F32.PACK_AB_MERGE_C R202, R33, R32, R2 ;  /* 0x0000002021ca723e */ /* 0x000fe20004807002 */
[----:B------:R-:W-:-:S01]  /*5a70*/  FADD.FTZ R3, R3, R36 ;  /* 0x0000002403037221 */ /* 0x000fc20000010000 */
[--C-:B------:R-:W-:Y:S02]  /*5a80*/  IMAD.MOV.U32 R36, RZ, RZ, R87.reuse ;  /* 0x000000ffff247224 */ /* 0x100fe400078e0057 */
[--C-:B------:R-:W-:Y:S02]  /*5a90*/  IMAD.MOV.U32 R33, RZ, RZ, R87.reuse ;  /* 0x000000ffff217224 */ /* 0x100fe400078e0057 */
[----:B------:R-:W-:Y:S01]  /*5aa0*/  IMAD.MOV.U32 R32, RZ, RZ, R87 ;  /* 0x000000ffff207224 */ /* 0x000fe200078e0057 */
[----:B0-----:R-:W-:Y:S01]  /*5ab0*/  F2FP.SATFINITE.E4M3.F32.PACK_AB_MERGE_C R8, R52, R69, RZ ;  /* 0x000000453408723e */ /* 0x001fe200048070ff */
        /* <DEDUP_REMOVED lines=43> */
[----:B------:R-:W-:-:S05]  /*5d70*/  UMOV UR57, UR55 ;  /* 0x0000003700397c82 */ /* 0x000fca0008000000 */
.L_x_7340:
[----:B------:R-:W-:Y:S01]  /*5d80*/  ISETP.NE.AND P3, PT, RZ, UR44, PT ;  /* 0x0000002cff007c0c */ /* 0x000fe2000bf65270 */
[----:B------:R-:W-:-:S04]  /*5d90*/  UISETP.NE.AND UP0, UPT, UR57, 0x1, UPT ;  /* 0x000000013900788c */ /* 0x000fc8000bf05270 */
[----:B------:R-:W-:-:S04]  /*5da0*/  USEL UR46, URZ, 0x1, UP0 ;  /* 0x000000013f2e7887 */ /* 0x000fc80008000000 */
[----:B------:R-:W-:-:S04]  /*5db0*/  ULOP3.LUT UR46, UR58, UR46, URZ, 0x3c, !UPT ;  /* 0x0000002e3a2e7292 */ /* 0x000fc8000f8e3c3f */
[----:B------:R-:W-:Y:S08]  /*5dc0*/  @P3 BRA `(.L_x_7331) ;  /* 0x0000000000383947 */ /* 0x000ff00003800000 */
[----:B------:R-:W-:Y:S05]  /*5dd0*/  @!P0 BRA `(.L_x_7332) ;  /* 0x0000000000048947 */ /* 0x000fea0003800000 */
[----:B------:R-:W-:Y:S01]  /*5de0*/  BPT.TRAP 0x1 ;  /* 0x000000040000795c */ /* 0x000fe20000300000 */
.L_x_7332:
        /* <DEDUP_REMOVED lines=9> */
.L_x_7333:
[----:B-1----:R-:W-:Y:S05]  /*5e80*/  @P2 BRA `(.L_x_7331) ;  /* 0x0000000000082947 */ /* 0x002fea0003800000 */
[----:B------:R-:W1:Y:S02]  /*5e90*/  SYNCS.PHASECHK.TRANS64.TRYWAIT P2, [UR6+0x2e830], R0 ;  /* 0x02e83000ff0075a7 */ /* 0x000e640008040146 */
[----:B-1----:R-:W-:Y:S05]  /*5ea0*/  @!P2 BRA `(.L_x_7334) ;  /* 0x000000fc0020a947 */ /* 0x002fea0003800000 */
.L_x_7331:
        /* <DEDUP_REMOVED lines=186> */
.L_x_7336:
[----:B------:R-:W-:Y:S01]  /*6a50*/  ULEA UR6, UR57, UR41, 0x3 ;  /* 0x0000002939067291 */ /* 0x000fe2000f8e183f */
[----:B------:R-:W-:-:S05]  /*6a60*/  IMAD.U32 R0, RZ, RZ, UR58 ;  /* 0x0000003aff007e24 */ /* 0x000fca000f8e00ff */
[----:B------:R-:W-:-:S04]  /*6a70*/  SHF.L.U32 R0, R0, 0x1f, RZ ;  /* 0x0000001f00007819 */ /* 0x000fc800000006ff */
[----:B------:R0:W1:Y:S01]  /*6a80*/  SYNCS.PHASECHK.TRANS64.TRYWAIT P2, [UR6+0x2e850], R0 ;  /* 0x02e85000ff0075a7 */ /* 0x0000620008040146 */
[----:B------:R-:W-:Y:S05]  /*6a90*/  @!P0 BRA `(.L_x_7337) ;  /* 0x0000000000048947 */ /* 0x000fea0003800000 */
[----:B------:R-:W-:Y:S01]  /*6aa0*/  BPT.TRAP 0x1 ;  /* 0x000000040000795c */ /* 0x000fe20000300000 */
.L_x_7337:
[----:B-1----:R-:W-:Y:S05]  /*6ab0*/  @P2 BRA `(.L_x_7335) ;  /* 0x0000000000082947 */ /* 0x002fea0003800000 */
[----:B------:R-:W1:Y:S02]  /*6ac0*/  SYNCS.PHASECHK.TRANS64.TRYWAIT P2, [UR6+0x2e850], R0 ;  /* 0x02e85000ff0075a7 */ /* 0x000e640008040146 */
[----:B-1----:R-:W-:Y:S05]  /*6ad0*/  @!P2 BRA `(.L_x_7338) ;  /* 0x000000f0002ca947 */ /* 0x002fea0003800000 */
.L_x_7335:
[----:B------:R-:W-:Y:S01]  /*6ae0*/  USHF.L.U32 UR7, UR51, 0x7, URZ ;  /* 0x0000000733077899 */ /* 0x000fe2000800063f */
[----:B01----:R-:W-:Y:S01]  /*6af0*/  IMAD.MOV.U32 R0, RZ, RZ, -0x2 ;  /* 0xfffffffeff007424 */ /* 0x003fe200078e00ff */
[----:B------:R-:W-:Y:S01]  /*6b00*/  UIADD3 UR6, UR41, 0x400, URZ ;  /* 0x0000040029067890 */ /* 0x000fe2000fffe03f */
[----:B------:R-:W-:Y:S01]  /*6b10*/  WARPGROUP.ARRIVE ;  /* 0x00000000000079c5 */ /* 0x000fe20000000000 */
[----:B------:R-:W-:Y:S01]  /*6b20*/  UIMAD UR7, UR56, -0xe0, UR7 ;  /* 0xffffff20380778a4 */ /* 0x000fe2000f8e0207 */
[----:B------:R-:W-:Y:S01]  /*6b30*/  IMAD.U32 R13, RZ, RZ, UR38 ;  /* 0x00000026ff0d7e24 */ /* 0x000fe2000f8e00ff */
[----:B------:R-:W-:Y:S02]  /*6b40*/  USHF.R.U32.HI UR6, URZ, 0x4, UR6 ;  /* 0x000000043f067899 */ /* 0x000fe40008011606 */
[----:B------:R-:W-:Y:S02]  /*6b50*/  UIADD3 UR7, UR7, 0x1, UR49 ;  /* 0x0000000107077890 */ /* 0x000fe4000fffe031 */
[----:B------:R-:W-:-:S02]  /*6b60*/  ULOP3.LUT UR6, UR6, 0x3fff, URZ, 0xc0, !UPT ;  /* 0x00003fff06067892 */ /* 0x000fc4000f8ec03f */
[----:B------:R-:W-:Y:S02]  /*6b70*/  UIADD3 UR7, UR7, -UR50, URZ ;  /* 0x8000003207077290 */ /* 0x000fe4000fffe03f */
[----:B------:R-:W-:-:S04]  /*6b80*/  ULOP3.LUT UR6, UR6, 0x10000, URZ, 0xfc, !UPT ;  /* 0x0001000006067892 */ /* 0x000fc8000f8efc3f */
[----:B------:R-:W-:Y:S01]  /*6b90*/  IMAD R7, R17, R0, UR7 ;  /* 0x0000000711077e24 */ /* 0x000fe2000f8e0200 */
[----:B------:R-:W-:Y:S01]  /*6ba0*/  UIMAD UR10, UR57, 0x700, UR6 ;  /* 0x00000700390a78a4 */ /* 0x000fe2000f8e0206 */
[----:B------:R-:W-:Y:S02]  /*6bb0*/  UMOV UR7, 0xc0000010 ;  /* 0xc000001000077882 */ /* 0x000fe40000000000 */
[----:B------:R-:W-:-:S04]  /*6bc0*/  IMAD.IADD R7, R22, 0x1, R7 ;  /* 0x0000000116077824 */ /* 0x000fc800078e0207 */
[----:B------:R-:W-:Y:S01]  /*6bd0*/  UMOV UR6, UR10 ;  /* 0x0000000a00067c82 */ /* 0x000fe20008000000 */
[C---:B------:R-:W-:Y:S01]  /*6be0*/  ISETP.GT.AND P2, PT, R7.reuse, RZ, PT ;  /* 0x000000ff0700720c */ /* 0x040fe20003f44270 */
[----:B------:R-:W-:Y:S01]  /*6bf0*/  QGMMA.64x128x32.F32.E4M3.E4M3 R24, R224, gdesc[UR4], R24, gsb0 ;  /* 0x01e00004e0187df3 */ /* 0x000fe20008000818 */
[C---:B------:R-:W-:Y:S01]  /*6c00*/  ISETP.GT.AND P3, PT, R7.reuse, 0x1, PT ;  /* 0x000000010700780c */ /* 0x040fe20003f64270 */
[----:B------:R-:W-:Y:S01]  /*6c10*/  UIADD3 UR6, UR10, 0x100, URZ ;  /* 0x000001000a067890 */ /* 0x000fe2000fffe03f */
[----:B------:R-:W-:Y:S01]  /*6c20*/  FSEL R184, R184, -INF , P2 ;  /* 0xff800000b8b87808 */ /* 0x000fe20001000000 */
        /* <DEDUP_REMOVED lines=69> */
[----:B------:R-:W-:Y:S01]  /*7080*/  FMNMX.FTZ R0, R164, R9, !PT ;  /* 0x00000009a4007209 */ /* 0x000fe20007810000 */
[----:B------:R-:W-:-:S02]  /*7090*/  WARPGROUP.DEPBAR.LE gsb0, 0x0 ;  /* 0x00008000000079c5 */ /* 0x000fc40000010000 */
[----:B------:R-:W-:Y:S01]  /*70a0*/  ISETP.GT.AND P3, PT, R7, 0x61, PT ;  /* 0x000000610700780c */ /* 0x000fe20003f64270 */
[----:B------:R-:W-:Y:S01]  /*70b0*/  WARPGROUP.ARRIVE ;  /* 0x00000000000079c5 */ /* 0x000fe20000000000 */
[----:B------:R-:W-:Y:S02]  /*70c0*/  FSEL R136, R136, -INF , P2 ;  /* 0xff80000088887808 */ /* 0x000fe40001000000 */
[----:B------:R-:W-:Y:S02]  /*70d0*/  FMNMX.FTZ R9, R165, R0, !PT ;  /* 0x00000000a5097209 */ /* 0x000fe40007810000 */
[----:B------:R-:W-:Y:S01]  /*70e0*/  ISETP.GT.AND P2, PT, R7, 0x68, PT ;  /* 0x000000680700780c */ /* 0x000fe20003f44270 */
[----:B------:R-:W-:Y:S01]  /*70f0*/  QGMMA.64x128x32.F32.E4M3.E4M3 R24, R220, gdesc[UR4], R24, gsb0 ;  /* 0x01e00004dc187df3 */ /* 0x000fe20008000818 */
        /* <DEDUP_REMOVED lines=72> */
[----:B------:R-:W-:Y:S01]  /*7580*/  FMNMX.FTZ R9, R117, R0, !PT ;  /* 0x0000000075097209 */ /* 0x000fe20007810000 */
[----:B------:R-:W-:Y:S02]  /*7590*/  WARPGROUP.DEPBAR.LE gsb0, 0x0 ;  /* 0x00008000000079c5 */ /* 0x000fe40000010000 */
        /* <DEDUP_REMOVED lines=19> */
[C---:B------:R-:W-:Y:S01]  /*76d0*/  ISETP.GT.AND P3, PT, R7.reuse, 0xd9, PT ;  /* 0x000000d90700780c */ /* 0x040fe20003f64270 */
[----:B------:R-:W-:Y:S01]  /*76e0*/  VIADD R7, R7, 0x8 ;  /* 0x0000000807077836 */ /* 0x000fe20000000000 */
[----:B------:R-:W-:Y:S02]  /*76f0*/  FSEL R100, R100, -INF , P2 ;  /* 0xff80000064647808 */ /* 0x000fe40001000000 */
[----:B------:R-:W-:Y:S02]  /*7700*/  FMNMX.FTZ R9, R97, R0, !PT ;  /* 0x0000000061097209 */ /* 0x000fe40007810000 */
[----:B------:R-:W-:-:S02]  /*7710*/  FSEL R101, R101, -INF , P3 ;  /* 0xff80000065657808 */ /* 0x000fc40001800000 */
[----:B------:R-:W-:Y:S02]  /*7720*/  FMNMX.FTZ R0, R100, R9, !PT ;  /* 0x0000000964007209 */ /* 0x000fe40007810000 */
[----:B------:R-:W-:Y:S02]  /*7730*/  ISETP.GT.AND P3, PT, R7, RZ, PT ;  /* 0x000000ff0700720c */ /* 0x000fe40003f64270 */
[----:B------:R-:W-:Y:S02]  /*7740*/  FMNMX.FTZ R9, R101, R0, !PT ;  /* 0x0000000065097209 */ /* 0x000fe40007810000 */
[----:B------:R-:W-:-:S03]  /*7750*/  ISETP.GT.AND P4, PT, R7, 0x1, PT ;  /* 0x000000010700780c */ /* 0x000fc60003f84270 */
[----:B------:R-:W0:Y:S01]  /*7760*/  SHFL.BFLY PT, R0, R9, 0x2, 0x1f ;  /* 0x0c401f0009007f89 */ /* 0x000e2200000e0000 */
        /* <DEDUP_REMOVED lines=26> */
[----:B------:R-:W-:Y:S02]  /*7910*/  FSEL R163, R163, -INF , P4 ;  /* 0xff800000a3a37808 */ /* 0x000fe40002000000 */
[----:B------:R-:W-:Y:S01]  /*7920*/  ISETP.GT.AND P4, PT, R7, 0x59, PT ;  /* 0x000000590700780c */ /* 0x000fe20003f84270 */
        /* <DEDUP_REMOVED lines=8> */
[----:B------:R-:W-:Y:S01]  /*79b0*/  FSEL R181, R186, -INF , P3 ;  /* 0xff800000bab57808 */ /* 0x000fe20001800000 */
        /* <DEDUP_REMOVED lines=22> */
[----:B------:R-:W-:Y:S01]  /*7b20*/  FFMA.FTZ R156, R156, UR38, -R8 ;  /* 0x000000269c9c7c23 */ /* 0x000fe20008010808 */
[----:B------:R-:W-:Y:S01]  /*7b30*/  FMNMX.FTZ R185, R195, R184, !PT ;  /* 0x000000b8c3b97209 */ /* 0x000fe20007810000 */
[----:B------:R-:W-:-:S02]  /*7b40*/  WARPGROUP.DEPBAR.LE gsb0, 0x0 ;  /* 0x00008000000079c5 */ /* 0x000fc40000010000 */
[----:B------:R-:W-:Y:S01]  /*7b50*/  ISETP.GT.AND P3, PT, R7, 0x20, PT ;  /* 0x000000200700780c */ /* 0x000fe20003f64270 */
[----:B------:R-:W-:Y:S01]  /*7b60*/  WARPGROUP.ARRIVE ;  /* 0x00000000000079c5 */ /* 0x000fe20000000000 */
[----:B------:R-:W-:Y:S01]  /*7b70*/  FMNMX.FTZ R184, R198, R185, !PT ;  /* 0x000000b9c6b87209 */ /* 0x000fe20007810000 */
[--C-:B------:R-:W-:Y:S01]  /*7b80*/  FFMA.FTZ R157, R157, UR38, -R8.reuse ;  /* 0x000000269d9d7c23 */ /* 0x100fe20008010808 */
[----:B------:R-:W-:Y:S01]  /*7b90*/  FSEL R170, R170, -INF , P3 ;  /* 0xff800000aaaa7808 */ /* 0x000fe20001800000 */
[--C-:B------:R-:W-:Y:S01]  /*7ba0*/  FFMA.FTZ R160, R160, UR38, -R8.reuse ;  /* 0x00000026a0a07c23 */ /* 0x100fe20008010808 */
[----:B------:R-:W-:Y:S01]  /*7bb0*/  FMNMX.FTZ R185, R199, R184, !PT ;  /* 0x000000b8c7b97209 */ /* 0x000fe20007810000 */
[----:B------:R-:W-:Y:S01]  /*7bc0*/  QGMMA.64x128x32.F32.E4M3.E4M3 R24, R212, gdesc[UR4], R24, gsb0 ;  /* 0x01e00004d4187df3 */ /* 0x000fe20008000818 */
[----:B------:R-:W-:Y:S01]  /*7bd0*/  ISETP.GT.AND P3, PT, R7, 0x28, PT ;  /* 0x000000280700780c */ /* 0x000fe20003f64270 */
[----:B------:R-:W-:Y:S01]  /*7be0*/  UIADD3 UR6, UR10, 0x400, URZ ;  /* 0x000004000a067890 */ /* 0x000fe2000fffe03f */
[----:B------:R-:W-:Y:S01]  /*7bf0*/  FMNMX.FTZ R184, R170, R185, !PT ;  /* 0x000000b9aab87209 */ /* 0x000fe20007810000 */
[----:B------:R-:W-:Y:S01]  /*7c00*/  UMOV UR7, 0xc0000010 ;  /* 0xc000001000077882 */ /* 0x000fe20000000000 */
        /* <DEDUP_REMOVED lines=57> */
[--C-:B------:R-:W-:Y:S01]  /*7fa0*/  FFMA.FTZ R100, R100, UR38, -R8.reuse ;  /* 0x0000002664647c23 */ /* 0x100fe20008010808 */
[----:B------:R-:W-:Y:S01]  /*7fb0*/  ISETP.GT.AND P4, PT, R7, 0x61, PT ;  /* 0x000000610700780c */ /* 0x000fe20003f84270 */
[----:B------:R-:W-:Y:S01]  /*7fc0*/  FFMA.FTZ R101, R101, UR38, -R8 ;  /* 0x0000002665657c23 */ /* 0x000fe20008010808 */
        /* <DEDUP_REMOVED lines=11> */
[----:B------:R0:W-:Y:S01]  /*8080*/  MUFU.EX2 R142, R186 ;  /* 0x000000ba008e7308 */ /* 0x0001e20000000800 */
[----:B------:R-:W-:Y:S02]  /*8090*/  FSEL R143, R143, -INF , P4 ;  /* 0xff8000008f8f7808 */ /* 0x000fe40002000000 */
[----:B------:R-:W-:Y:S02]  /*80a0*/  FMNMX.FTZ R184, R144, R185, !PT ;  /* 0x000000b990b87209 */ /* 0x000fe40007810000 */
[----:B------:R-:W-:Y:S02]  /*80b0*/  ISETP.GT.AND P4, PT, R7, 0x71, PT ;  /* 0x000000710700780c */ /* 0x000fe40003f84270 */
[----:B------:R-:W-:Y:S01]  /*80c0*/  FSEL R146, R146, -INF , P3 ;  /* 0xff80000092927808 */ /* 0x000fe20001800000 */
[----:B------:R-:W-:Y:S01]  /*80d0*/  MUFU.EX2 R11, R11 ;  /* 0x0000000b000b7308 */ /* 0x000fe20000000800 */
[----:B------:R-:W-:Y:S01]  /*80e0*/  FMNMX.FTZ R185, R143, R184, !PT ;  /* 0x000000b88fb97209 */ /* 0x000fe20007810000 */
[----:B0-----:R-:W-:Y:S01]  /*80f0*/  FFMA.FTZ R186, R128, UR38, -R8 ;  /* 0x0000002680ba7c23 */ /* 0x001fe20008010808 */
[----:B------:R-:W-:-:S02]  /*8100*/  ISETP.GT.AND P3, PT, R7, 0x78, PT ;  /* 0x000000780700780c */ /* 0x000fc40003f64270 */
[----:B------:R-:W-:Y:S02]  /*8110*/  FSEL R147, R147, -INF , P4 ;  /* 0xff80000093937808 */ /* 0x000fe40002000000 */
        /* <DEDUP_REMOVED lines=28> */
[----:B------:R-:W-:Y:S01]  /*82e0*/  ISETP.GT.AND P3, PT, R7, 0x98, PT ;  /* 0x000000980700780c */ /* 0x000fe20003f64270 */
[----:B------:R-:W-:Y:S02]  /*82f0*/  WARPGROUP.DEPBAR.LE gsb0, 0x0 ;  /* 0x00008000000079c5 */ /* 0x000fe40000010000 */
[----:B------:R-:W-:Y:S01]  /*8300*/  FSEL R131, R131, -INF , P4 ;  /* 0xff80000083837808 */ /* 0x000fe20002000000 */
[----:B------:R-:W-:Y:S01]  /*8310*/  WARPGROUP.ARRIVE ;  /* 0x00000000000079c5 */ /* 0x000fe20000000000 */
[----:B------:R-:W-:Y:S01]  /*8320*/  FMNMX.FTZ R184, R130, R185, !PT ;  /* 0x000000b982b87209 */ /* 0x000fe20007810000 */
[----:B------:R-:W-:Y:S01]  /*8330*/  MUFU.EX2 R168, R168 ;  /* 0x000000a800a87308 */ /* 0x000fe20000000800 */
[----:B------:R-:W-:-:S02]  /*8340*/  ISETP.GT.AND P4, PT, R7, 0x99, PT ;  /* 0x000000990700780c */ /* 0x000fc40003f84270 */
[----:B------:R-:W-:Y:S01]  /*8350*/  FSEL R134, R134, -INF , P3 ;  /* 0xff80000086867808 */ /* 0x000fe20001800000 */
[----:B------:R-:W-:Y:S01]  /*8360*/  QGMMA.64x128x32.F32.E4M3.E4M3 R24, R208, gdesc[UR4], R24, gsb0 ;  /* 0x01e00004d0187df3 */ /* 0x000fe20008000818 */
[----:B------:R-:W-:Y:S01]  /*8370*/  FMNMX.FTZ R185, R131, R184, !PT ;  /* 0x000000b883b97209 */ /* 0x000fe20007810000 */
[----:B------:R-:W-:Y:S01]  /*8380*/  UIADD3 UR6, UR10, 0x500, URZ ;  /* 0x000005000a067890 */ /* 0x000fe2000fffe03f */
[----:B------:R-:W-:Y:S01]  /*8390*/  FSEL R135, R135, -INF , P4 ;  /* 0xff80000087877808 */ /* 0x000fe20002000000 */
[----:B------:R-:W-:Y:S01]  /*83a0*/  UMOV UR7, 0xc0000010 ;  /* 0xc000001000077882 */ /* 0x000fe20000000000 */
[C---:B------:R-:W-:Y:S01]  /*83b0*/  ISETP.GT.AND P3, PT, R7.reuse, 0xa0, PT ;  /* 0x000000a00700780c */ /* 0x040fe20003f64270 */
[----:B------:R-:W-:Y:S01]  /*83c0*/  MUFU.EX2 R169, R169 ;  /* 0x000000a900a97308 */ /* 0x000fe20000000800 */
[----:B------:R-:W-:Y:S02]  /*83d0*/  FMNMX.FTZ R184, R134, R185, !PT ;  /* 0x000000b986b87209 */ /* 0x000fe40007810000 */
[----:B------:R-:W-:-:S02]  /*83e0*/  ISETP.GT.AND P4, PT, R7, 0xa1, PT ;  /* 0x000000a10700780c */ /* 0x000fc40003f84270 */
[----:B------:R-:W-:Y:S02]  /*83f0*/  FSEL R106, R106, -INF , P3 ;  /* 0xff8000006a6a7808 */ /* 0x000fe40001800000 */
        /* <DEDUP_REMOVED lines=17> */
[----:B------:R-:W-:Y:S01]  /*8510*/  ISETP.GT.AND P3, PT, R7, 0xb8, PT ;  /* 0x000000b80700780c */ /* 0x000fe20003f64270 */
[----:B0-----:R-:W-:Y:S01]  /*8520*/  FFMA.FTZ R186, R132, UR38, -R8 ;  /* 0x0000002684ba7c23 */ /* 0x001fe20008010808 */
[----:B------:R-:W-:Y:S02]  /*8530*/  FSEL R115, R115, -INF , P4 ;  /* 0xff80000073737808 */ /* 0x000fe40002000000 */
[----:B------:R-:W-:Y:S02]  /*8540*/  FMNMX.FTZ R184, R114, R185, !PT ;  /* 0x000000b972b87209 */ /* 0x000fe40007810000 */
[----:B------:R-:W-:Y:S01]  /*8550*/  ISETP.GT.AND P4, PT, R7, 0xb9, PT ;  /* 0x000000b90700780c */ /* 0x000fe20003f84270 */
[----:B------:R-:W-:Y:S01]  /*8560*/  MUFU.EX2 R177, R177 ;  /* 0x000000b100b17308 */ /* 0x000fe20000000800 */
[----:B------:R-:W-:-:S02]  /*8570*/  FSEL R132, R118, -INF , P3 ;  /* 0xff80000076847808 */ /* 0x000fc40001800000 */
[----:B------:R-:W-:Y:S02]  /*8580*/  FMNMX.FTZ R185, R115, R184, !PT ;  /* 0x000000b873b97209 */ /* 0x000fe40007810000 */
[----:B------:R-:W-:Y:S02]  /*8590*/  FSEL R119, R119, -INF , P4 ;  /* 0xff80000077777808 */ /* 0x000fe40002000000 */
[C---:B------:R-:W-:Y:S01]  /*85a0*/  ISETP.GT.AND P3, PT, R7.reuse, 0xc0, PT ;  /* 0x000000c00700780c */ /* 0x040fe20003f64270 */
        /* <DEDUP_REMOVED lines=24> */
[----:B------:R-:W-:Y:S01]  /*8730*/  FSEL R99, R99, -INF , P4 ;  /* 0xff80000063637808 */ /* 0x000fe20002000000 */
[----:B------:R-:W-:Y:S01]  /*8740*/  IMAD.U32 R8, RZ, RZ, UR38 ;  /* 0x00000026ff087e24 */ /* 0x000fe2000f8e00ff */
[----:B------:R-:W-:Y:S02]  /*8750*/  FMNMX.FTZ R184, R98, R185, !PT ;  /* 0x000000b962b87209 */ /* 0x000fe40007810000 */
[----:B------:R-:W-:Y:S01]  /*8760*/  ISETP.GT.AND P4, PT, R7, 0xd9, PT ;  /* 0x000000d90700780c */ /* 0x000fe20003f84270 */
[----:B------:R-:W-:Y:S01]  /*8770*/  MUFU.EX2 R156, R156 ;  /* 0x0000009c009c7308 */ /* 0x000fe20000000800 */
[----:B------:R-:W-:-:S02]  /*8780*/  FSEL R108, R102, -INF , P3 ;  /* 0xff800000666c7808 */ /* 0x000fc40001800000 */
[----:B------:R-:W-:Y:S02]  /*8790*/  FMNMX.FTZ R7, R99, R184, !PT ;  /* 0x000000b863077209 */ /* 0x000fe40007810000 */
[----:B------:R-:W-:Y:S02]  /*87a0*/  FSEL R103, R103, -INF , P4 ;  /* 0xff80000067677808 */ /* 0x000fe40002000000 */
[----:B------:R-:W-:Y:S01]  /*87b0*/  FMNMX.FTZ R184, R108, R7, !PT ;  /* 0x000000076cb87209 */ /* 0x000fe20007810000 */
[----:B------:R0:W-:Y:S03]  /*87c0*/  MUFU.EX2 R102, R186 ;  /* 0x000000ba00667308 */ /* 0x0001e60000000800 */
[----:B------:R-:W-:-:S05]  /*87d0*/  FMNMX.FTZ R184, R103, R184, !PT ;  /* 0x000000b867b87209 */ /* 0x000fca0007810000 */
[----:B------:R-:W1:Y:S01]  /*87e0*/  SHFL.BFLY PT, R7, R184, 0x2, 0x1f ;  /* 0x0c401f00b8077f89 */ /* 0x000e6200000e0000 */
[----:B------:R-:W-:Y:S08]  /*87f0*/  MUFU.EX2 R157, R157 ;  /* 0x0000009d009d7308 */ /* 0x000ff00000000800 */
[----:B------:R-:W-:Y:S08]  /*8800*/  MUFU.EX2 R160, R160 ;  /* 0x000000a000a07308 */ /* 0x000ff00000000800 */
[----:B------:R-:W-:Y:S01]  /*8810*/  MUFU.EX2 R161, R161 ;  /* 0x000000a100a17308 */ /* 0x000fe20000000800 */
[----:B-1----:R-:W-:-:S07]  /*8820*/  FMNMX.FTZ R185, R184, R7, !PT ;  /* 0x00000007b8b97209 */ /* 0x002fce0007810000 */
[----:B------:R-:W-:Y:S01]  /*8830*/  MUFU.EX2 R164, R164 ;  /* 0x000000a400a47308 */ /* 0x000fe20000000800 */
[----:B------:R-:W1:Y:S01]  /*8840*/  SHFL.BFLY PT, R184, R185, 0x1, 0x1f ;  /* 0x0c201f00b9b87f89 */ /* 0x000e6200000e0000 */
[----:B------:R-:W-:Y:S02]  /*8850*/  WARPGROUP.DEPBAR.LE gsb0, 0x0 ;  /* 0x00008000000079c5 */ /* 0x000fe40000010000 */
[----:B------:R-:W-:-:S04]  /*8860*/  WARPGROUP.ARRIVE ;  /* 0x00000000000079c5 */ /* 0x000fc80000000000 */
[----:B------:R-:W-:Y:S02]  /*8870*/  MUFU.EX2 R165, R165 ;  /* 0x000000a500a57308 */ /* 0x000fe40000000800 */
[----:B------:R-:W-:Y:S01]  /*8880*/  QGMMA.64x128x32.F32.E4M3.E4M3 R24, R204, gdesc[UR4], R24, gsb0 ;  /* 0x01e00004cc187df3 */ /* 0x000fe20008000818 */
[----:B------:R-:W-:-:S05]  /*8890*/  UIADD3 UR6, UR10, 0x600, URZ ;  /* 0x000006000a067890 */ /* 0x000fca000fffe03f */
[----:B------:R-:W-:Y:S01]  /*88a0*/  MUFU.EX2 R136, R136 ;  /* 0x0000008800887308 */ /* 0x000fe20000000800 */
[----:B------:R-:W-:-:S07]  /*88b0*/  UMOV UR7, 0xc0000010 ;  /* 0xc000001000077882 */ /* 0x000fce0000000000 */
[----:B------:R-:W-:Y:S01]  /*88c0*/  MUFU.EX2 R137, R137 ;  /* 0x0000008900897308 */ /* 0x000fe20000000800 */
[----:B-1----:R-:W-:Y:S02]  /*88d0*/  FMNMX.FTZ R7, R185, R184, !PT ;  /* 0x000000b8b9077209 */ /* 0x002fe40007810000 */
[----:B------:R-:W-:Y:S02]  /*88e0*/  FSEL R184, R0, RZ, P2 ;  /* 0x000000ff00b87208 */ /* 0x000fe40001000000 */
[C---:B------:R-:W-:Y:S01]  /*88f0*/  FSETP.NEU.FTZ.AND P2, PT, R7.reuse, -INF , PT ;  /* 0xff8000000700780b */ /* 0x040fe20003f5d000 */
[----:B------:R-:W-:Y:S02]  /*8900*/  FFMA.FTZ R8, R7, R8, -8 ;  /* 0xc100000007087423 */ /* 0x000fe40000010008 */
[----:B------:R-:W-:Y:S01]  /*8910*/  MUFU.EX2 R140, R140 ;  /* 0x0000008c008c7308 */ /* 0x000fe20000000800 */
[----:B------:R-:W-:-:S02]  /*8920*/  FADD.FTZ R184, -R184, R5 ;  /* 0x00000005b8b87221 */ /* 0x000fc40000010100 */
[----:B------:R-:W-:-:S02]  /*8930*/  FSEL R8, R8, RZ, P2 ;  /* 0x000000ff08087208 */ /* 0x000fc40001000000 */
[----:B------:R-:W-:-:S03]  /*8940*/  FMUL.FTZ R5, R184, UR38 ;  /* 0x00000026b8057c20 */ /* 0x000fc60008410000 */
[----:B------:R-:W-:Y:S01]  /*8950*/  MUFU.EX2 R141, R141 ;  /* 0x0000008d008d7308 */ /* 0x000fe20000000800 */
[----:B0-----:R-:W-:-:S01]  /*8960*/  FFMA.FTZ R186, R191, UR38, -R8 ;  /* 0x00000026bfba7c23 */ /* 0x001fc20008010808 */
[----:B------:R-:W-:Y:S01]  /*8970*/  FSEL R191, R7, RZ, P2 ;  /* 0x000000ff07bf7208 */ /* 0x000fe20001000000 */
[----:B------:R-:W-:-:S01]  /*8980*/  FFMA.FTZ R192, R144, UR38, -R8 ;  /* 0x0000002690c07c23 */ /* 0x000fc20008010808 */
[--C-:B------:R-:W-:Y:S01]  /*8990*/  FFMA.FTZ R181, R181, UR38, -R8.reuse ;  /* 0x00000026b5b57c23 */ /* 0x100fe20008010808 */
[----:B------:R-:W-:-:S01]  /*89a0*/  FFMA.FTZ R184, R187, UR38, -R8 ;  /* 0x00000026bbb87c23 */ /* 0x000fc20008010808 */
[----:B------:R-:W-:Y:S01]  /*89b0*/  FFMA.FTZ R185, R190, UR38, -R8 ;  /* 0x00000026beb97c23 */ /* 0x000fe20008010808 */
[----:B------:R-:W-:-:S01]  /*89c0*/  FADD.FTZ R191, -R191, R6 ;  /* 0x00000006bfbf7221 */ /* 0x000fc20000010100 */
[----:B------:R-:W0:Y:S01]  /*89d0*/  MUFU.EX2 R5, R5 ;  /* 0x0000000500057308 */ /* 0x000e220000000800 */
[----:B------:R-:W-:-:S01]  /*89e0*/  FFMA.FTZ R187, R194, UR38, -R8 ;  /* 0x00000026c2bb7c23 */ /* 0x000fc20008010808 */
        /* <DEDUP_REMOVED lines=40> */
[----:B------:R-:W-:Y:S01]  /*8c70*/  FADD.FTZ R3, R11, R194 ;  /* 0x000000c20b037221 */ /* 0x000fe20000010000 */
[----:B------:R-:W-:-:S01]  /*8c80*/  FFMA.FTZ R130, R130, UR38, -R8 ;  /* 0x0000002682827c23 */ /* 0x000fc20008010808 */
[--C-:B------:R-:W-:Y:S01]  /*8c90*/  FFMA.FTZ R131, R131, UR38, -R8.reuse ;  /* 0x0000002683837c23 */ /* 0x100fe20008010808 */
[----:B------:R-:W-:-:S01]  /*8ca0*/  FFMA.FTZ R134, R134, UR38, -R8 ;  /* 0x0000002686867c23 */ /* 0x000fc20008010808 */
[--C-:B------:R-:W-:Y:S01]  /*8cb0*/  FFMA.FTZ R135, R135, UR38, -R8.reuse ;  /* 0x0000002687877c23 */ /* 0x100fe20008010808 */
[----:B------:R-:W-:-:S01]  /*8cc0*/  FFMA.FTZ R106, R106, UR38, -R8 ;  /* 0x000000266a6a7c23 */ /* 0x000fc20008010808 */
[----:B------:R-:W0:Y:S01]  /*8cd0*/  MUFU.EX2 R187, R187 ;  /* 0x000000bb00bb7308 */ /* 0x000e220000000800 */
        /* <DEDUP_REMOVED lines=8> */
[----:B------:R-:W-:-:S01]  /*8d60*/  FFMA.FTZ R115, R115, UR38, -R8 ;  /* 0x0000002673737c23 */ /* 0x000fc20008010808 */
[----:B------:R-:W-:Y:S01]  /*8d70*/  FADD.FTZ R2, R14, R3 ;  /* 0x000000030e027221 */ /* 0x000fe20000010000 */
[----:B------:R-:W-:-:S01]  /*8d80*/  FFMA.FTZ R132, R132, UR38, -R8 ;  /* 0x0000002684847c23 */ /* 0x000fc20008010808 */
[--C-:B------:R-:W-:Y:S01]  /*8d90*/  FFMA.FTZ R119, R119, UR38, -R8.reuse ;  /* 0x0000002677777c23 */ /* 0x100fe20008010808 */
[----:B------:R-:W-:-:S01]  /*8da0*/  FFMA.FTZ R90, R90, UR38, -R8 ;  /* 0x000000265a5a7c23 */ /* 0x000fc20008010808 */
[----:B------:R-:W-:Y:S01]  /*8db0*/  FADD.FTZ R3, R15, R2 ;  /* 0x000000020f037221 */ /* 0x000fe20000010000 */
[----:B------:R-:W-:-:S01]  /*8dc0*/  FFMA.FTZ R91, R91, UR38, -R8 ;  /* 0x000000265b5b7c23 */ /* 0x000fc20008010808 */
[----:B------:R-:W3:Y:S01]  /*8dd0*/  MUFU.EX2 R189, R189 ;  /* 0x000000bd00bd7308 */ /* 0x000ee20000000800 */
[----:B------:R-:W-:-:S01]  /*8de0*/  FFMA.FTZ R104, R104, UR38, -R8 ;  /* 0x0000002668687c23 */ /* 0x000fc20008010808 */
[----:B------:R-:W-:-:S04]  /*8df0*/  FADD.FTZ R2, R20, R3 ;  /* 0x0000000314027221 */ /* 0x000fc80000010000 */
[----:B------:R-:W-:Y:S02]  /*8e00*/  FADD.FTZ R3, R21, R2 ;  /* 0x0000000215037221 */ /* 0x000fe40000010000 */
[----:B------:R-:W4:Y:S08]  /*8e10*/  MUFU.EX2 R190, R190 ;  /* 0x000000be00be7308 */ /* 0x000f300000000800 */
[----:B------:R1:W-:Y:S08]  /*8e20*/  MUFU.EX2 R6, R192 ;  /* 0x000000c000067308 */ /* 0x0003f00000000800 */
[----:B------:R-:W5:Y:S01]  /*8e30*/  MUFU.EX2 R170, R170 ;  /* 0x000000aa00aa7308 */ /* 0x000f620000000800 */
[----:B-1----:R-:W-:-:S04]  /*8e40*/  FADD.FTZ R192, R186, R191 ;  /* 0x000000bfbac07221 */ /* 0x002fc80000010000 */
[----:B0-----:R-:W-:-:S03]  /*8e50*/  FADD.FTZ R191, R187, R192 ;  /* 0x000000c0bbbf7221 */ /* 0x001fc60000010000 */
[----:B------:R-:W0:Y:S01]  /*8e60*/  MUFU.EX2 R171, R171 ;  /* 0x000000ab00ab7308 */ /* 0x000e220000000800 */
[----:B--2---:R-:W-:-:S04]  /*8e70*/  FADD.FTZ R192, R188, R191 ;  /* 0x000000bfbcc07221 */ /* 0x004fc80000010000 */
[----:B---3--:R-:W-:Y:S01]  /*8e80*/  FADD.FTZ R191, R189, R192 ;  /* 0x000000c0bdbf7221 */ /* 0x008fe20000010000 */
[----:B------:R-:W-:-:S02]  /*8e90*/  FADD.FTZ R192, R168, R3 ;  /* 0x00000003a8c07221 */ /* 0x000fc40000010000 */
[----:B------:R-:W1:Y:S01]  /*8ea0*/  MUFU.EX2 R174, R174 ;  /* 0x000000ae00ae7308 */ /* 0x000e620000000800 */
[----:B----4-:R-:W-:-:S01]  /*8eb0*/  FADD.FTZ R191, R190, R191 ;  /* 0x000000bfbebf7221 */ /* 0x010fc20000010000 */
[----:B------:R-:W-:-:S03]  /*8ec0*/  WARPGROUP.DEPBAR.LE gsb0, 0x0 ;  /* 0x00008000000079c5 */ /* 0x000fc60000010000 */
[----:B-----5:R-:W-:Y:S01]  /*8ed0*/  FADD.FTZ R2, R170, R191 ;  /* 0x000000bfaa027221 */ /* 0x020fe20000010000 */
[----:B------:R-:W-:-:S01]  /*8ee0*/  FADD.FTZ R191, R169, R192 ;  /* 0x000000c0a9bf7221 */ /* 0x000fc20000010000 */
[----:B------:R-:W-:Y:S01]  /*8ef0*/  WARPGROUP.ARRIVE ;  /* 0x00000000000079c5 */ /* 0x000fe20000000000 */
[----:B------:R-:W2:Y:S01]  /*8f00*/  MUFU.EX2 R175, R175 ;  /* 0x000000af00af7308 */ /* 0x000ea20000000800 */
[----:B0-----:R-:W-:-:S01]  /*8f10*/  FADD.FTZ R3, R171, R2 ;  /* 0x00000002ab037221 */ /* 0x001fc20000010000 */
[----:B------:R-:W-:-:S03]  /*8f20*/  FADD.FTZ R192, R172, R191 ;  /* 0x000000bfacc07221 */ /* 0x000fc60000010000 */
[----:B------:R-:W-:Y:S01]  /*8f30*/  QGMMA.64x128x32.F32.E4M3.E4M3 R24, R200, gdesc[UR4], R24, gsb0 ;  /* 0x01e00004c8187df3 */ /* 0x000fe20008000818 */
[----:B------:R-:W-:-:S02]  /*8f40*/  FADD.FTZ R191, R173, R192 ;  /* 0x000000c0adbf7221 */ /* 0x000fc40000010000 */
[----:B------:R-:W0:Y:S01]  /*8f50*/  MUFU.EX2 R178, R178 ;  /* 0x000000b200b27308 */ /* 0x000e220000000800 */
[----:B-1----:R-:W-:-:S01]  /*8f60*/  FADD.FTZ R2, R174, R3 ;  /* 0x00000003ae027221 */ /* 0x002fc20000010000 */
[----:B------:R-:W-:-:S04]  /*8f70*/  FADD.FTZ R192, R176, R191 ;  /* 0x000000bfb0c07221 */ /* 0x000fc80000010000 */
[----:B------:R-:W-:Y:S02]  /*8f80*/  FADD.FTZ R191, R177, R192 ;  /* 0x000000c0b1bf7221 */ /* 0x000fe40000010000 */
[----:B------:R-:W1:Y:S01]  /*8f90*/  MUFU.EX2 R179, R179 ;  /* 0x000000b300b37308 */ /* 0x000e620000000800 */
[----:B--2---:R-:W-:-:S01]  /*8fa0*/  FADD.FTZ R3, R175, R2 ;  /* 0x00000002af037221 */ /* 0x004fc20000010000 */
[----:B------:R-:W-:-:S06]  /*8fb0*/  FADD.FTZ R191, R180, R191 ;  /* 0x000000bfb4bf7221 */ /* 0x000fcc0000010000 */
        /* <DEDUP_REMOVED lines=92> */
[--C-:B------:R-:W-:Y:S01]  /*9580*/  FFMA.FTZ R191, R95, UR38, -R8.reuse ;  /* 0x000000265fbf7c23 */ /* 0x100fe20008010808 */
[----:B------:R-:W-:-:S05]  /*9590*/  FFMA.FTZ R95, R98, UR38, -R8 ;  /* 0x00000026625f7c23 */ /* 0x000fca0008010808 */
        /* <DEDUP_REMOVED lines=8> */
[----:B-1----:R-:W-:-:S01]  /*9620*/  FADD.FTZ R3, R109, R2 ;  /* 0x000000026d037221 */ /* 0x002fc20000010000 */
[----:B------:R-:W-:-:S06]  /*9630*/  IADD3 R2, -R23, 0xb, RZ ;  /* 0x0000000b17027810 */ /* 0x000fcc0007ffe1ff */
        /* <DEDUP_REMOVED lines=8> */
[----:B------:R-:W-:Y:S01]  /*96c0*/  FFMA.FTZ R98, R99, UR38, -R8 ;  /* 0x0000002663627c23 */ /* 0x000fe20008010808 */
[----:B------:R-:W-:-:S05]  /*96d0*/  IMAD.U32 R99, RZ, RZ, UR55 ;  /* 0x00000037ff637e24 */ /* 0x000fca000f8e00ff */
        /* <DEDUP_REMOVED lines=10> */
[----:B------:R-:W-:Y:S01]  /*9780*/  @!P1 LEA R194, R99, UR41, 0x3 ;  /* 0x0000002963c29c11 */ /* 0x000fe2000f8e18ff */
[----:B------:R-:W-:-:S01]  /*9790*/  FFMA.FTZ R99, R108, UR38, -R8 ;  /* 0x000000266c637c23 */ /* 0x000fc20008010808 */
[----:B------:R1:W-:Y:S06]  /*97a0*/  BAR.ARV R2, 0x100 ;  /* 0x000400020000751d */ /* 0x0003ec0000002000 */
[----:B------:R-:W3:Y:S01]  /*97b0*/  MUFU.EX2 R89, R89 ;  /* 0x0000005900597308 */ /* 0x000ee20000000800 */
[----:B--2---:R-:W-:-:S01]  /*97c0*/  FADD.FTZ R108, R88, R3 ;  /* 0x00000003586c7221 */ /* 0x004fc20000010000 */
[----:B-1----:R-:W-:-:S02]  /*97d0*/  @!P1 VIADD R2, R194, 0x2e840 ;  /* 0x0002e840c2029836 */ /* 0x002fc40000000000 */
[----:B------:R-:W-:-:S01]  /*97e0*/  FFMA.FTZ R8, R103, UR38, -R8 ;  /* 0x0000002667087c23 */ /* 0x000fc20008010808 */
[----:B0-----:R-:W-:-:S03]  /*97f0*/  FADD.FTZ R192, R90, R193 ;  /* 0x000000c15ac07221 */ /* 0x001fc60000010000 */
[----:B------:R-:W0:Y:S01]  /*9800*/  MUFU.EX2 R91, R91 ;  /* 0x0000005b005b7308 */ /* 0x000e220000000800 */
[----:B------:R-:W-:-:S04]  /*9810*/  @!P1 PRMT R2, RZ, 0x654, R2 ;  /* 0x00000654ff029816 */ /* 0x000fc80000000002 */
[----:B------:R1:W-:Y:S03]  /*9820*/  @!P1 SYNCS.ARRIVE.TRANS64.RED.A1T0 RZ, [R2+URZ], RZ ;  /* 0x000000ff02ff99a7 */ /* 0x0003e6000810043f */
        /* <DEDUP_REMOVED lines=28> */
.L_x_7339:
        /* <DEDUP_REMOVED lines=134> */
.L_x_7330:
[----:B------:R-:W-:-:S13]  /*a250*/  ISETP.LE.AND P2, PT, RZ, UR56, PT ;  /* 0x00000038ff007c0c */ /* 0x000fda000bf43270 */
[----:B------:R-:W-:Y:S05]  /*a260*/  @!P2 BRA `(.L_x_7341) ;  /* 0x000000340084a947 */ /* 0x000fea0003800000 */
[----:B------:R-:W-:Y:S01]  /*a270*/  IMAD.MOV.U32 R6, RZ, RZ, R7 ;  /* 0x000000ffff067224 */ /* 0x000fe200078e0007 */
[----:B------:R-:W-:Y:S01]  /*a280*/  UMOV UR50, UR46 ;  /* 0x0000002e00327c82 */ /* 0x000fe20008000000 */
[----:B------:R-:W-:Y:S01]  /*a290*/  IMAD.MOV.U32 R5, RZ, RZ, R0 ;  /* 0x000000ffff057224 */ /* 0x000fe200078e0000 */
[----:B------:R-:W-:-:S06]  /*a2a0*/  UMOV UR49, UR55 ;  /* 0x0000003700317c82 */ /* 0x000fcc0008000000 */
.L_x_7351:
[----:B------:R-:W-:Y:S01]  /*a2b0*/  ISETP.NE.AND P3, PT, RZ, UR44, PT ;  /* 0x0000002cff007c0c */ /* 0x000fe2000bf65270 */
[----:B------:R-:W-:-:S04]  /*a2c0*/  UISETP.NE.AND UP0, UPT, UR49, 0x1, UPT ;  /* 0x000000013100788c */ /* 0x000fc8000bf05270 */
[----:B------:R-:W-:-:S04]  /*a2d0*/  USEL UR46, URZ, 0x1, UP0 ;  /* 0x000000013f2e7887 */ /* 0x000fc80008000000 */
[----:B------:R-:W-:-:S04]  /*a2e0*/  ULOP3.LUT UR46, UR50, UR46, URZ, 0x3c, !UPT ;  /* 0x0000002e322e7292 */ /* 0x000fc8000f8e3c3f */
[----:B------:R-:W-:Y:S08]  /*a2f0*/  @P3 BRA `(.L_x_7342) ;  /* 0x0000000000383947 */ /* 0x000ff00003800000 */
[----:B------:R-:W-:Y:S05]  /*a300*/  @!P0 BRA `(.L_x_7343) ;  /* 0x0000000000048947 */ /* 0x000fea0003800000 */
[----:B------:R-:W-:Y:S01]  /*a310*/  BPT.TRAP 0x1 ;  /* 0x000000040000795c */ /* 0x000fe20000300000 */
.L_x_7343:
        /* <DEDUP_REMOVED lines=9> */
.L_x_7344:
[----:B-1----:R-:W-:Y:S05]  /*a3b0*/  @P2 BRA `(.L_x_7342) ;  /* 0x0000000000082947 */ /* 0x002fea0003800000 */
[----:B------:R-:W1:Y:S02]  /*a3c0*/  SYNCS.PHASECHK.TRANS64.TRYWAIT P2, [UR6+0x2e830], R0 ;  /* 0x02e83000ff0075a7 */ /* 0x000e640008040146 */
[----:B-1----:R-:W-:Y:S05]  /*a3d0*/  @!P2 BRA `(.L_x_7345) ;  /* 0x000000b80004a947 */ /* 0x002fea0003800000 */
.L_x_7342:
        /* <DEDUP_REMOVED lines=186> */
.L_x_7347:
[----:B------:R-:W-:Y:S01]  /*af80*/  ULEA UR6, UR49, UR41, 0x3 ;  /* 0x0000002931067291 */ /* 0x000fe2000f8e183f */
[----:B------:R-:W-:-:S05]  /*af90*/  IMAD.U32 R0, RZ, RZ, UR50 ;  /* 0x00000032ff007e24 */ /* 0x000fca000f8e00ff */
[----:B------:R-:W-:-:S04]  /*afa0*/  SHF.L.U32 R0, R0, 0x1f, RZ ;  /* 0x0000001f00007819 */ /* 0x000fc800000006ff */
[----:B------:R0:W1:Y:S01]  /*afb0*/  SYNCS.PHASECHK.TRANS64.TRYWAIT P2, [UR6+0x2e850], R0 ;  /* 0x02e85000ff0075a7 */ /* 0x0000620008040146 */
[----:B------:R-:W-:Y:S05]  /*afc0*/  @!P0 BRA `(.L_x_7348) ;  /* 0x0000000000048947 */ /* 0x000fea0003800000 */
[----:B------:R-:W-:Y:S01]  /*afd0*/  BPT.TRAP 0x1 ;  /* 0x000000040000795c */ /* 0x000fe20000300000 */
.L_x_7348:
[----:B-1----:R-:W-:Y:S05]  /*afe0*/  @P2 BRA `(.L_x_7346) ;  /* 0x0000000000082947 */ /* 0x002fea0003800000 */
[----:B------:R-:W1:Y:S02]  /*aff0*/  SYNCS.PHASECHK.TRANS64.TRYWAIT P2, [UR6+0x2e850], R0 ;  /* 0x02e85000ff0075a7 */ /* 0x000e640008040146 */
[----:B-1----:R-:W-:Y:S05]  /*b000*/  @!P2 BRA `(.L_x_7349) ;  /* 0x000000ac0010a947 */ /* 0x002fea0003800000 */
.L_x_7346:
[----:B------:R-:W-:Y:S01]  /*b010*/  UIADD3 UR6, UR41, 0x400, URZ ;  /* 0x0000040029067890 */ /* 0x000fe2000fffe03f */
[----:B------:R-:W-:Y:S01]  /*b020*/  WARPGROUP.ARRIVE ;  /* 0x00000000000079c5 */ /* 0x000fe20000000000 */
[----:B------:R-:W-:Y:S01]  /*b030*/  UMOV UR7, 0xc0000010 ;  /* 0xc000001000077882 */ /* 0x000fe20000000000 */
[----:B01----:R-:W-:Y:S01]  /*b040*/  FMNMX.FTZ R0, R184, R5, !PT ;  /* 0x00000005b8007209 */ /* 0x003fe20007810000 */
[----:B------:R-:W-:-:S03]  /*b050*/  USHF.R.U32.HI UR6, URZ, 0x4, UR6 ;  /* 0x000000043f067899 */ /* 0x000fc60008011606 */
        /* <DEDUP_REMOVED lines=122> */
[----:B------:R-:W0:Y:S01]  /*b800*/  SHFL.BFLY PT, R7, R0, 0x2, 0x1f ;  /* 0x0c401f0000077f89 */ /* 0x000e2200000e0000 */
[----:B------:R-:W-:-:S05]  /*b810*/  FMNMX.FTZ R8, R103, R8, !PT ;  /* 0x0000000867087209 */ /* 0x000fca0007810000 */
[----:B------:R-:W1:Y:S01]  /*b820*/  SHFL.BFLY PT, R11, R8, 0x2, 0x1f ;  /* 0x0c401f00080b7f89 */ /* 0x000e6200000e0000 */
[----:B0-----:R-:W-:-:S05]  /*b830*/  FMNMX.FTZ R9, R0, R7, !PT ;  /* 0x0000000700097209 */ /* 0x001fca0007810000 */
[----:B------:R-:W0:Y:S01]  /*b840*/  SHFL.BFLY PT, R10, R9, 0x1, 0x1f ;  /* 0x0c201f00090a7f89 */ /* 0x000e2200000e0000 */
[----:B-1----:R-:W-:-:S05]  /*b850*/  FMNMX.FTZ R11, R8, R11, !PT ;  /* 0x0000000b080b7209 */ /* 0x002fca0007810000 */
[----:B------:R-:W1:Y:S01]  /*b860*/  SHFL.BFLY PT, R12, R11, 0x1, 0x1f ;  /* 0x0c201f000b0c7f89 */ /* 0x000e6200000e0000 */
[----:B0-----:R-:W-:Y:S01]  /*b870*/  FMNMX.FTZ R0, R9, R10, !PT ;  /* 0x0000000a09007209 */ /* 0x001fe20007810000 */
[----:B------:R-:W-:-:S04]  /*b880*/  IMAD.U32 R9, RZ, RZ, UR38 ;  /* 0x00000026ff097e24 */ /* 0x000fc8000f8e00ff */
[C---:B------:R-:W-:Y:S01]  /*b890*/  FFMA.FTZ R8, R0.reuse, R9, -8 ;  /* 0xc100000000087423 */ /* 0x040fe20000010009 */
[----:B-1----:R-:W-:Y:S01]  /*b8a0*/  FMNMX.FTZ R7, R11, R12, !PT ;  /* 0x0000000c0b077209 */ /* 0x002fe20007810000 */
[----:B------:R-:W-:Y:S02]  /*b8b0*/  FADD.FTZ R5, -R0, R5 ;  /* 0x0000000500057221 */ /* 0x000fe40000010100 */
[----:B------:R-:W-:-:S01]  /*b8c0*/  FFMA.FTZ R21, R168, UR38, -R8 ;  /* 0x00000026a8157c23 */ /* 0x000fc20008010808 */
[--C-:B------:R-:W-:Y:S01]  /*b8d0*/  FFMA.FTZ R168, R169, UR38, -R8.reuse ;  /* 0x00000026a9a87c23 */ /* 0x100fe20008010808 */
[----:B------:R-:W-:-:S01]  /*b8e0*/  FFMA.FTZ R169, R172, UR38, -R8 ;  /* 0x00000026aca97c23 */ /* 0x000fc20008010808 */
[--C-:B------:R-:W-:Y:S01]  /*b8f0*/  FFMA.FTZ R9, R184, UR38, -R8.reuse ;  /* 0x00000026b8097c23 */ /* 0x100fe20008010808 */
[----:B------:R-:W-:-:S01]  /*b900*/  FFMA.FTZ R172, R173, UR38, -R8 ;  /* 0x00000026adac7c23 */ /* 0x000fc20008010808 */
[----:B------:R-:W-:Y:S01]  /*b910*/  FFMA.FTZ R173, R176, UR38, -R8 ;  /* 0x00000026b0ad7c23 */ /* 0x000fe20008010808 */
[----:B------:R-:W-:-:S02]  /*b920*/  IMAD.U32 R184, RZ, RZ, UR38 ;  /* 0x00000026ffb87e24 */ /* 0x000fc4000f8e00ff */
[--C-:B------:R-:W-:Y:S01]  /*b930*/  FFMA.FTZ R176, R177, UR38, -R8.reuse ;  /* 0x00000026b1b07c23 */ /* 0x100fe20008010808 */
[----:B------:R-:W-:-:S01]  /*b940*/  FFMA.FTZ R177, R180, UR38, -R8 ;  /* 0x00000026b4b17c23 */ /* 0x000fc20008010808 */
[----:B------:R-:W-:Y:S01]  /*b950*/  FMUL.FTZ R12, R5, UR38 ;  /* 0x00000026050c7c20 */ /* 0x000fe20008410000 */
        /* <DEDUP_REMOVED lines=55> */
[----:B------:R-:W-:Y:S02]  /*bcd0*/  MUFU.EX2 R6, R12 ;  /* 0x0000000c00067308 */ /* 0x000fe40000000800 */
[----:B------:R-:W-:Y:S01]  /*bce0*/  FMUL.FTZ R5, R5, UR38 ;  /* 0x0000002605057c20 */ /* 0x000fe20008410000 */
[--C-:B------:R-:W-:Y:S01]  /*bcf0*/  FFMA.FTZ R184, R186, UR38, -R8.reuse ;  /* 0x00000026bab87c23 */ /* 0x100fe20008010808 */
[----:B------:R-:W-:-:S01]  /*bd00*/  FFMA.FTZ R181, R187, UR38, -R8 ;  /* 0x00000026bbb57c23 */ /* 0x000fc20008010808 */
[--C-:B------:R-:W-:Y:S01]  /*bd10*/  FFMA.FTZ R185, R190, UR38, -R8.reuse ;  /* 0x00000026beb97c23 */ /* 0x100fe20008010808 */
[----:B------:R-:W-:-:S01]  /*bd20*/  FFMA.FTZ R186, R191, UR38, -R8 ;  /* 0x00000026bfba7c23 */ /* 0x000fc20008010808 */
[--C-:B------:R-:W-:Y:S01]  /*bd30*/  FFMA.FTZ R187, R194, UR38, -R8.reuse ;  /* 0x00000026c2bb7c23 */ /* 0x100fe20008010808 */
        /* <DEDUP_REMOVED lines=58> */
[----:B------:R-:W-:-:S06]  /*c0e0*/  IADD3 R194, -R23, 0xb, RZ ;  /* 0x0000000b17c27810 */ /* 0x000fcc0007ffe1ff */
[----:B------:R-:W1:Y:S01]  /*c0f0*/  MUFU.EX2 R186, R186 ;  /* 0x000000ba00ba7308 */ /* 0x000e620000000800 */
[----:B--2---:R-:W-:-:S01]  /*c100*/  FFMA.FTZ R189, R198, UR38, -R8 ;  /* 0x00000026c6bd7c23 */ /* 0x004fc20008010808 */
[----:B0-----:R-:W-:-:S06]  /*c110*/  FADD.FTZ R191, R185, R2 ;  /* 0x00000002b9bf7221 */ /* 0x001fcc0000010000 */
[----:B------:R-:W0:Y:S01]  /*c120*/  MUFU.EX2 R13, R13 ;  /* 0x0000000d000d7308 */ /* 0x000e220000000800 */
[----:B---3--:R-:W-:-:S07]  /*c130*/  FADD.FTZ R2, R12, R3 ;  /* 0x000000030c027221 */ /* 0x008fce0000010000 */
        /* <DEDUP_REMOVED lines=93> */
[----:B0-----:R-:W-:-:S01]  /*c710*/  FADD.FTZ R191, R167, R192 ;  /* 0x000000c0a7bf7221 */ /* 0x001fc20000010000 */
[----:B------:R-:W-:-:S04]  /*c720*/  UIADD3 UR6, UR10, 0x600, URZ ;  /* 0x000006000a067890 */ /* 0x000fc8000fffe03f */
        /* <DEDUP_REMOVED lines=96> */
[----:B------:R-:W-:Y:S01]  /*cd30*/  FFMA.FTZ R98, R99, UR38, -R8 ;  /* 0x0000002663627c23 */ /* 0x000fe20008010808 */
[----:B------:R-:W-:-:S05]  /*cd40*/  IMAD.U32 R99, RZ, RZ, UR55 ;  /* 0x00000037ff637e24 */ /* 0x000fca000f8e00ff */
[----:B------:R-:W0:Y:S01]  /*cd50*/  MUFU.EX2 R117, R117 ;  /* 0x0000007500757308 */ /* 0x000e220000000800 */
[----:B--2---:R-:W-:-:S07]  /*cd60*/  FADD.FTZ R2, R116, R3 ;  /* 0x0000000374027221 */ /* 0x004fce0000010000 */
[----:B------:R-:W2:Y:S01]  /*cd70*/  MUFU.EX2 R119, R119 ;  /* 0x0000007700777308 */ /* 0x000ea20000000800 */
[----:B-1----:R-:W-:-:S07]  /*cd80*/  FADD.FTZ R192, R118, R193 ;  /* 0x000000c176c07221 */ /* 0x002fce0000010000 */
[----:B------:R-:W1:Y:S01]  /*cd90*/  MUFU.EX2 R88, R88 ;  /* 0x0000005800587308 */ /* 0x000e620000000800 */
[----:B0-----:R-:W-:-:S01]  /*cda0*/  FADD.FTZ R3, R117, R2 ;  /* 0x0000000275037221 */ /* 0x001fc20000010000 */
[----:B------:R-:W-:Y:S01]  /*cdb0*/  @!P1 LEA R2, R99, UR41, 0x3 ;  /* 0x0000002963029c11 */ /* 0x000fe2000f8e18ff */
[----:B------:R-:W-:-:S01]  /*cdc0*/  FFMA.FTZ R99, R102, UR38, -R8 ;  /* 0x0000002666637c23 */ /* 0x000fc20008010808 */
[----:B------:R-:W-:-:S03]  /*cdd0*/  FFMA.FTZ R8, R103, UR38, -R8 ;  /* 0x0000002667087c23 */ /* 0x000fc60008010808 */
[----:B------:R-:W-:Y:S01]  /*cde0*/  @!P1 VIADD R2, R2, 0x2e840 ;  /* 0x0002e84002029836 */ /* 0x000fe20000000000 */
[----:B------:R-:W0:Y:S01]  /*cdf0*/  MUFU.EX2 R90, R90 ;  /* 0x0000005a005a7308 */ /* 0x000e220000000800 */
[----:B--2---:R-:W-:-:S03]  /*ce00*/  FADD.FTZ R193, R119, R192 ;  /* 0x000000c077c17221 */ /* 0x004fc60000010000 */
        /* <DEDUP_REMOVED lines=11> */
[----:B------:R-:W0:Y:S01]  /*cec0*/  MUFU.EX2 R93, R93 ;  /* 0x0000005d005d7308 */ /* 0x000e220000000800 */
[----:B----4-:R-:W-:-:S07]  /*ced0*/  FADD.FTZ R102, R92, R3 ;  /* 0x000000035c667221 */ /* 0x010fce0000010000 */
[----:B------:R-:W4:Y:S01]  /*cee0*/  MUFU.EX2 R191, R191 ;  /* 0x000000bf00bf7308 */ /* 0x000f220000000800 */
[----:B---3--:R-:W-:-:S07]  /*cef0*/  FADD.FTZ R192, R94, R193 ;  /* 0x000000c15ec07221 */ /* 0x008fce0000010000 */
[----:B------:R-:W1:Y:S01]  /*cf00*/  MUFU.EX2 R96, R96 ;  /* 0x0000006000607308 */ /* 0x000e620000000800 */
[----:B0-----:R-:W-:-:S07]  /*cf10*/  FADD.FTZ R3, R93, R102 ;  /* 0x000000665d037221 */ /* 0x001fce0000010000 */
[----:B------:R-:W0:Y:S01]  /*cf20*/  MUFU.EX2 R95, R95 ;  /* 0x0000005f005f7308 */ /* 0x000e220000000800 */
[----:B----4-:R-:W-:-:S07]  /*cf30*/  FADD.FTZ R192, R191, R192 ;  /* 0x000000c0bfc07221 */ /* 0x010fce0000010000 */
[----:B------:R-:W3:Y:S01]  /*cf40*/  MUFU.EX2 R97, R97 ;  /* 0x0000006100617308 */ /* 0x000ee20000000800 */
[----:B-1----:R-:W-:-:S07]  /*cf50*/  FADD.FTZ R2, R96, R3 ;  /* 0x0000000360027221 */ /* 0x002fce0000010000 */
[----:B------:R-:W1:Y:S01]  /*cf60*/  MUFU.EX2 R98, R98 ;  /* 0x0000006200627308 */ /* 0x000e620000000800 */
[----:B0-----:R-:W-:-:S07]  /*cf70*/  FADD.FTZ R3, R95, R192 ;  /* 0x000000c05f037221 */ /* 0x001fce0000010000 */
[----:B------:R-:W0:Y:S01]  /*cf80*/  MUFU.EX2 R100, R100 ;  /* 0x0000006400647308 */ /* 0x000e220000000800 */
[----:B---3--:R-:W-:-:S07]  /*cf90*/  FADD.FTZ R103, R97, R2 ;  /* 0x0000000261677221 */ /* 0x008fce0000010000 */
[----:B------:R-:W3:Y:S01]  /*cfa0*/  MUFU.EX2 R99, R99 ;  /* 0x0000006300637308 */ /* 0x000ee20000000800 */
[----:B-1----:R-:W-:-:S07]  /*cfb0*/  FADD.FTZ R2, R98, R3 ;  /* 0x0000000362027221 */ /* 0x002fce0000010000 */
[----:B------:R-:W1:Y:S01]  /*cfc0*/  MUFU.EX2 R101, R101 ;  /* 0x0000006500657308 */ /* 0x000e620000000800 */
[----:B0-----:R-:W-:-:S07]  /*cfd0*/  FADD.FTZ R102, R100, R103 ;  /* 0x0000006764667221 */ /* 0x001fce0000010000 */
[----:B------:R-:W0:Y:S01]  /*cfe0*/  MUFU.EX2 R8, R8 ;  /* 0x0000000800087308 */ /* 0x000e220000000800 */
[----:B---3--:R-:W-:-:S01]  /*cff0*/  FADD.FTZ R2, R99, R2 ;  /* 0x0000000263027221 */ /* 0x008fc20000010000 */
[----:B-1----:R-:W-:-:S03]  /*d000*/  FADD.FTZ R3, R101, R102 ;  /* 0x0000006665037221 */ /* 0x002fc60000010000 */
[----:B0-----:R-:W-:Y:S01]  /*d010*/  FADD.FTZ R2, R8, R2 ;  /* 0x0000000208027221 */ /* 0x001fe20000010000 */
[----:B--2---:R-:W-:Y:S06]  /*d020*/  @!P0 BRA `(.L_x_7350) ;  /* 0x0000000000048947 */ /* 0x004fec0003800000 */
[----:B------:R-:W-:Y:S01]  /*d030*/  BPT.TRAP 0x1 ;  /* 0x000000040000795c */ /* 0x000fe20000300000 */
.L_x_7350:
        /* <DEDUP_REMOVED lines=132> */
.L_x_7341:
[----:B------:R-:W-:Y:S06]  /*d880*/  BAR.ARV 0x8, 0x120 ;  /* 0x0204800000007b1d */ /* 0x000fec0000002000 */
[----:B------:R-:W-:Y:S05]  /*d890*/  @!P0 BRA `(.L_x_7352) ;  /* 0x0000000000048947 */ /* 0x000fea0003800000 */
[----:B------:R-:W-:Y:S01]  /*d8a0*/  BPT.TRAP 0x1 ;  /* 0x000000040000795c */ /* 0x000fe20000300000 */
.L_x_7352:
[----:B------:R-:W-:Y:S01]  /*d8b0*/  ULEA UR4, UR55, UR41, 0x3 ;  /* 0x0000002937047291 */ /* 0x000fe2000f8e183f */
[----:B------:R-:W-:-:S05]  /*d8c0*/  IMAD.U32 R4, RZ, RZ, UR46 ;  /* 0x0000002eff047e24 */ /* 0x000fca000f8e00ff */
[----:B------:R-:W-:-:S04]  /*d8d0*/  SHF.L.U32 R4, R4, 0x1f, RZ ;  /* 0x0000001f04047819 */ /* 0x000fc800000006ff */
[----:B------:R0:W1:Y:S01]  /*d8e0*/  SYNCS.PHASECHK.TRANS64.TRYWAIT P1, [UR4+0x2e850], R4 ;  /* 0x02e85004ff0075a7 */ /* 0x0000620008020144 */
[----:B------:R-:W-:Y:S05]  /*d8f0*/  @!P0 BRA `(.L_x_7353) ;  /* 0x0000000000048947 */ /* 0x000fea0003800000 */
[----:B------:R-:W-:Y:S01]  /*d900*/  BPT.TRAP 0x1 ;  /* 0x000000040000795c */ /* 0x000fe20000300000 */
.L_x_7353:
[----:B-1----:R-:W-:Y:S05]  /*d910*/  @P1 BRA `(.L_x_7354) ;  /* 0x0000000000081947 */ /* 0x002fea0003800000 */
[----:B------:R-:W1:Y:S02]  /*d920*/  SYNCS.PHASECHK.TRANS64.TRYWAIT P1, [UR4+0x2e850], R4 ;  /* 0x02e85004ff0075a7 */ /* 0x000e640008020144 */
[----:B-1----:R-:W-:Y:S05]  /*d930*/  @!P1 BRA `(.L_x_7355) ;  /* 0x0000008000dc9947 */ /* 0x002fea0003800000 */
.L_x_7354:
        /* <DEDUP_REMOVED lines=14> */
[----:B------:R-:W-:Y:S01]  /*da20*/  @UP0 UIMAD UR8, UR37, UR12, URZ ;  /* 0x0000000c250802a4 */ /* 0x000fe2000f8e023f */
[----:B------:R-:W-:Y:S01]  /*da30*/  QGMMA.64x128x32.F32.E4M3.E4M3 R24, R224, gdesc[UR4], R24, gsb0 ;  /* 0x01e00004e0187df3 */ /* 0x000fe20008000818 */
[----:B------:R-:W-:Y:S01]  /*da40*/  UIADD3 UR6, UR5, 0x100, URZ ;  /* 0x0000010005067890 */ /* 0x000fe2000fffe03f */
[----:B------:R-:W-:Y:S01]  /*da50*/  UMOV UR7, 0xc0000010 ;  /* 0xc000001000077882 */ /* 0x000fe20000000000 */
[----:B------:R-:W-:Y:S02]  /*da60*/  @UP0 UIMAD UR9, UR36, UR13, UR8 ;  /* 0x0000000d240902a4 */ /* 0x000fe4000f8e0208 */
[----:B------:R-:W-:Y:S01]  /*da70*/  @UP0 USHF.R.S32.HI UR8, URZ, 0x1f, UR45 ;  /* 0x0000001f3f080899 */ /* 0x000fe2000801142d */
[----:B------:R-:W-:-:S02]  /*da80*/  WARPGROUP.DEPBAR.LE gsb0, 0x0 ;  /* 0x00008000000079c5 */ /* 0x000fc40000010000 */
        /* <DEDUP_REMOVED lines=74> */
.L_x_7356:
        /* <DEDUP_REMOVED lines=74> */
.L_x_7323:
        /* <DEDUP_REMOVED lines=31> */
[----:B0-----:R-:W0:Y:S01]  /*e5c0*/  S2R R5, SR_SWINHI ;  /* 0x0000000000057919 */ /* 0x001e220000002f00 */
[----:B------:R-:W-:Y:S01]  /*e5d0*/  LOP3.LUT P0, R4, R51, 0x3, RZ, 0xc0, !PT ;  /* 0x0000000333047812 */ /* 0x000fe2000780c0ff */
[----:B------:R-:W-:Y:S01]  /*e5e0*/  ULEA UR4, UP2, UR36, UR4, 0x2 ;  /* 0x0000000424047291 */ /* 0x000fe2000f84103f */
[----:B------:R-:W-:Y:S01]  /*e5f0*/  F2FP.BF16.F32.PACK_AB R25, R25, R28 ;  /* 0x0000001c1919723e */ /* 0x000fe200000010ff */
[----:B------:R-:W-:Y:S01]  /*e600*/  UISETP.NE.AND.EX UP0, UPT, UR5, URZ, UPT, UP0 ;  /* 0x0000003f0500728c */ /* 0x000fe2000bf05300 */
[----:B------:R-:W-:Y:S01]  /*e610*/  ISETP.EQ.OR P0, PT, R4, 0x3, !P0 ;  /* 0x000000030400780c */ /* 0x000fe20004702670 */
[----:B------:R-:W-:Y:S01]  /*e620*/  ULEA.HI.X UR6, UR36, UR5, UR37, 0x2, UP2 ;  /* 0x0000000524067291 */ /* 0x000fe200090f1425 */
        /* <DEDUP_REMOVED lines=13> */
[----:B------:R-:W-:Y:S02]  /*e700*/  MOV R8, R0 ;  /* 0x0000000000087202 */ /* 0x000fe40000000f00 */
[----:B0-----:R-:W-:Y:S02]  /*e710*/  MOV R9, R5 ;  /* 0x0000000500097202 */ /* 0x001fe40000000f00 */
[----:B------:R-:W-:Y:S02]  /*e720*/  F2FP.BF16.F32.PACK_AB R65, R64, R65 ;  /* 0x000000414041723e */ /* 0x000fe400000010ff */
[----:B------:R-:W-:Y:S01]  /*e730*/  F2FP.BF16.F32.PACK_AB R32, R29, R32 ;  /* 0x000000201d20723e */ /* 0x000fe200000010ff */
[----:B------:R-:W-:Y:S01]  /*e740*/  IMAD.WIDE R4, R230, 0x2, R8 ;  /* 0x00000002e6047825 */ /* 0x000fe200078e0208 */
[----:B------:R-:W-:Y:S02]  /*e750*/  SEL R29, R100, R99, P0 ;  /* 0x00000063641d7207 */ /* 0x000fe40000000000 */
[----:B------:R-:W-:-:S02]  /*e760*/  SEL R99, R99, R100, P0 ;  /* 0x0000006463637207 */ /* 0x000fc40000000000 */
[C---:B------:R-:W-:Y:S02]  /*e770*/  IADD3 R93, P1, R4.reuse, 0x40, RZ ;  /* 0x00000040045d7810 */ /* 0x040fe40007f3e0ff */
[C---:B------:R-:W-:Y:S02]  /*e780*/  IADD3 R97, P2, R4.reuse, 0x60, RZ ;  /* 0x0000006004617810 */ /* 0x040fe40007f5e0ff */
[----:B------:R-:W-:Y:S01]  /*e790*/  LOP3.LUT R10, R93, 0x380, RZ, 0xc0, !PT ;  /* 0x000003805d0a7812 */ /* 0x000fe200078ec0ff */
[--C-:B------:R-:W-:Y:S01]  /*e7a0*/  IMAD.X R25, RZ, RZ, R5.reuse, P1 ;  /* 0x000000ffff197224 */ /* 0x100fe200008e0605 */
[----:B------:R-:W-:Y:S01]  /*e7b0*/  IADD3 R103, P4, R4, 0x4020, RZ ;  /* 0x0000402004677810 */ /* 0x000fe20007f9e0ff */
[--C-:B------:R-:W-:Y:S01]  /*e7c0*/  IMAD.X R21, RZ, RZ, R5.reuse, P2 ;  /* 0x000000ffff157224 */ /* 0x100fe200010e0605 */
[----:B------:R-:W-:Y:S02]  /*e7d0*/  SHF.R.U64 R10, R10, 0x3, RZ ;  /* 0x000000030a0a7819 */ /* 0x000fe400000012ff */
[----:B------:R-:W-:Y:S01]  /*e7e0*/  IADD3 R105, P5, R4, 0x4040, RZ ;  /* 0x0000404004697810 */ /* 0x000fe20007fbe0ff */
[----:B------:R-:W-:Y:S01]  /*e7f0*/  IMAD.X R13, RZ, RZ, R5, P4 ;  /* 0x000000ffff0d7224 */ /* 0x000fe200020e0605 */
[----:B------:R-:W-:-:S02]  /*e800*/  LOP3.LUT R12, R97, 0x380, RZ, 0xc0, !PT ;  /* 0x00000380610c7812 */ /* 0x000fc400078ec0ff */
[----:B------:R-:W-:Y:S01]  /*e810*/  LOP3.LUT R24, R10, R93, RZ, 0x3c, !PT ;  /* 0x0000005d0a187212 */ /* 0x000fe200078e3cff */
[----:B------:R-:W-:Y:S01]  /*e820*/  IMAD.X R11, RZ, RZ, R5, P5 ;  /* 0x000000ffff0b7224 */ /* 0x000fe200028e0605 */
[----:B------:R-:W-:Y:S02]  /*e830*/  LOP3.LUT R10, R103, 0x380, RZ, 0xc0, !PT ;  /* 0x00000380670a7812 */ /* 0x000fe400078ec0ff */
[----:B------:R-:W-:Y:S02]  /*e840*/  SHF.R.U64 R12, R12, 0x3, RZ ;  /* 0x000000030c0c7819 */ /* 0x000fe400000012ff */
[----:B------:R-:W-:Y:S02]  /*e850*/  LOP3.LUT R28, R105, 0x380, RZ, 0xc0, !PT ;  /* 0x00000380691c7812 */ /* 0x000fe400078ec0ff */
[----:B------:R-:W-:Y:S02]  /*e860*/  IADD3 R89, P6, R4, 0x20, RZ ;  /* 0x0000002004597810 */ /* 0x000fe40007fde0ff */
[----:B------:R-:W-:-:S02]  /*e870*/  SHF.R.U64 R10, R10, 0x3, RZ ;  /* 0x000000030a0a7819 */ /* 0x000fc400000012ff */
[----:B------:R-:W-:Y:S02]  /*e880*/  LOP3.LUT R20, R12, R97, RZ, 0x3c, !PT ;  /* 0x000000610c147212 */ /* 0x000fe400078e3cff */
[----:B------:R-:W-:Y:S02]  /*e890*/  SHF.R.U64 R28, R28, 0x3, RZ ;  /* 0x000000031c1c7819 */ /* 0x000fe400000012ff */
[----:B------:R-:W-:Y:S02]  /*e8a0*/  LOP3.LUT R6, R89, 0x380, RZ, 0xc0, !PT ;  /* 0x0000038059067812 */ /* 0x000fe400078ec0ff */
[----:B------:R-:W-:Y:S02]  /*e8b0*/  LOP3.LUT R12, R10, R103, RZ, 0x3c, !PT ;  /* 0x000000670a0c7212 */ /* 0x000fe400078e3cff */
[----:B------:R-:W-:Y:S02]  /*e8c0*/  LOP3.LUT R10, R28, R105, RZ, 0x3c, !PT ;  /* 0x000000691c0a7212 */ /* 0x000fe400078e3cff */
[----:B------:R-:W-:-:S02]  /*e8d0*/  MOV R64, R20 ;  /* 0x0000001400407202 */ /* 0x000fc40000000f00 */
[----:B------:R-:W-:Y:S02]  /*e8e0*/  F2FP.BF16.F32.PACK_AB R30, R30, R31 ;  /* 0x0000001f1e1e723e */ /* 0x000fe400000010ff */
[----:B------:R-:W-:Y:S02]  /*e8f0*/  F2FP.BF16.F32.PACK_AB R27, R26, R27 ;  /* 0x0000001b1a1b723e */ /* 0x000fe400000010ff */
[----:B------:R-:W-:Y:S02]  /*e900*/  SHF.R.U64 R6, R6, 0x3, RZ ;  /* 0x0000000306067819 */ /* 0x000fe400000012ff */
[----:B------:R-:W-:Y:S02]  /*e910*/  IADD3 R101, P3, R4, 0x4000, RZ ;  /* 0x0000400004657810 */ /* 0x000fe40007f7e0ff */
[----:B------:R-:W-:Y:S02]  /*e920*/  MOV R58, R10 ;  /* 0x0000000a003a7202 */ /* 0x000fe40000000f00 */
[----:B------:R-:W-:Y:S01]  /*e930*/  F2FP.BF16.F32.PACK_AB R76, R76, R77 ;  /* 0x0000004d4c4c723e */ /* 0x000fe200000010ff */
[----:B------:R-:W-:Y:S01]  /*e940*/  IMAD.X R15, RZ, RZ, R5, P3 ;  /* 0x000000ffff0f7224 */ /* 0x000fe200018e0605 */
[----:B------:R-:W-:-:S02]  /*e950*/  SEL R77, R30, R27, P0 ;  /* 0x0000001b1e4d7207 */ /* 0x000fc40000000000 */
[----:B------:R-:W-:Y:S01]  /*e960*/  SEL R79, R27, R30, P0 ;  /* 0x0000001e1b4f7207 */ /* 0x000fe20000000000 */
[----:B------:R-:W-:Y:S01]  /*e970*/  IMAD.X R27, RZ, RZ, R5, P6 ;  /* 0x000000ffff1b7224 */ /* 0x000fe200030e0605 */
[----:B------:R-:W-:Y:S02]  /*e980*/  LOP3.LUT R26, R6, R89, RZ, 0x3c, !PT ;  /* 0x00000059061a7212 */ /* 0x000fe400078e3cff */
[----:B------:R-:W-:Y:S02]  /*e990*/  LOP3.LUT R6, R101, 0x380, RZ, 0xc0, !PT ;  /* 0x0000038065067812 */ /* 0x000fe400078ec0ff */
[----:B------:R-:W-:Y:S02]  /*e9a0*/  IADD3 R107, P6, R4, 0x4060, RZ ;  /* 0x00004060046b7810 */ /* 0x000fe40007fde0ff */
[----:B------:R-:W-:Y:S02]  /*e9b0*/  F2FP.BF16.F32.PACK_AB R73, R72, R73 ;  /* 0x000000494849723e */ /* 0x000fe400000010ff */
[----:B------:R-:W-:-:S02]  /*e9c0*/  F2FP.BF16.F32.PACK_AB R95, R94, R95 ;  /* 0x0000005f5e5f723e */ /* 0x000fc400000010ff */
[----:B------:R-:W-:Y:S02]  /*e9d0*/  SHF.R.U64 R6, R6, 0x3, RZ ;  /* 0x0000000306067819 */ /* 0x000fe400000012ff */
[----:B------:R-:W-:Y:S02]  /*e9e0*/  F2FP.BF16.F32.PACK_AB R68, R68, R69 ;  /* 0x000000454444723e */ /* 0x000fe400000010ff */
[----:B------:R-:W-:Y:S02]  /*e9f0*/  LOP3.LUT R30, R107, 0x380, RZ, 0xc0, !PT ;  /* 0x000003806b1e7812 */ /* 0x000fe400078ec0ff */
[----:B------:R-:W-:Y:S02]  /*ea00*/  LOP3.LUT R7, R4, 0x380, RZ, 0xc0, !PT ;  /* 0x0000038004077812 */ /* 0x000fe400078ec0ff */
[----:B------:R-:W-:Y:S02]  /*ea10*/  SEL R31, R96, R95, P0 ;  /* 0x0000005f601f7207 */ /* 0x000fe40000000000 */
[----:B------:R-:W-:-:S02]  /*ea20*/  SEL R63, R76, R73, P0 ;  /* 0x000000494c3f7207 */ /* 0x000fc40000000000 */
[----:B------:R-:W-:Y:S02]  /*ea30*/  LOP3.LUT R14, R6, R101, RZ, 0x3c, !PT ;  /* 0x00000065060e7212 */ /* 0x000fe400078e3cff */
[----:B------:R-:W-:Y:S02]  /*ea40*/  F2FP.BF16.F32.PACK_AB R91, R90, R91 ;  /* 0x0000005b5a5b723e */ /* 0x000fe400000010ff */
[----:B------:R-:W-:Y:S02]  /*ea50*/  F2FP.BF16.F32.PACK_AB R57, R56, R57 ;  /* 0x000000393839723e */ /* 0x000fe400000010ff */
[----:B------:R-:W-:Y:S02]  /*ea60*/  SEL R95, R95, R96, P0 ;  /* 0x000000605f5f7207 */ /* 0x000fe40000000000 */
[----:B------:R-:W-:Y:S02]  /*ea70*/  SEL R73, R73, R76, P0 ;  /* 0x0000004c49497207 */ /* 0x000fe40000000000 */
[----:B------:R-:W-:-:S02]  /*ea80*/  SEL R67, R68, R65, P0 ;  /* 0x0000004144437207 */ /* 0x000fc40000000000 */
[----:B------:R-:W-:Y:S02]  /*ea90*/  SHF.R.U64 R30, R30, 0x3, RZ ;  /* 0x000000031e1e7819 */ /* 0x000fe400000012ff */
[----:B------:R-:W-:Y:S02]  /*eaa0*/  F2FP.BF16.F32.PACK_AB R49, R49, R88 ;  /* 0x000000583131723e */ /* 0x000fe400000010ff */
[----:B------:R-:W-:Y:S02]  /*eab0*/  SEL R65, R65, R68, P0 ;  /* 0x0000004441417207 */ /* 0x000fe40000000000 */
[----:B------:R-:W-:Y:S02]  /*eac0*/  F2FP.BF16.F32.PACK_AB R43, R42, R43 ;  /* 0x0000002b2a2b723e */ /* 0x000fe400000010ff */
[----:B------:R-:W-:Y:S02]  /*ead0*/  F2FP.BF16.F32.PACK_AB R41, R41, R48 ;  /* 0x000000302929723e */ /* 0x000fe400000010ff */
[----:B------:R-:W-:-:S02]  /*eae0*/  F2FP.BF16.F32.PACK_AB R38, R38, R39 ;  /* 0x000000272626723e */ /* 0x000fc400000010ff */
[----:B------:R-:W-:Y:S02]  /*eaf0*/  F2FP.BF16.F32.PACK_AB R40, R37, R40 ;  /* 0x000000282528723e */ /* 0x000fe400000010ff */
[----:B------:R-:W-:Y:S02]  /*eb00*/  F2FP.BF16.F32.PACK_AB R35, R34, R35 ;  /* 0x000000232223723e */ /* 0x000fe400000010ff */
[----:B------:R-:W-:Y:S02]  /*eb10*/  F2FP.BF16.F32.PACK_AB R33, R33, R36 ;  /* 0x000000242121723e */ /* 0x000fe400000010ff */
[----:B------:R-:W-:Y:S02]  /*eb20*/  SHF.R.U64 R7, R7, 0x3, RZ ;  /* 0x0000000307077819 */ /* 0x000fe400000012ff */
[----:B------:R-:W-:Y:S02]  /*eb30*/  SEL R37, R92, R91, P0 ;  /* 0x0000005b5c257207 */ /* 0x000fe40000000000 */
[----:B------:R-:W-:-:S02]  /*eb40*/  SEL R69, R60, R57, P0 ;  /* 0x000000393c457207 */ /* 0x000fc40000000000 */
[----:B------:R-:W-:Y:S02]  /*eb50*/  MOV R62, R14 ;  /* 0x0000000e003e7202 */ /* 0x000fe40000000f00 */
[----:B------:R-:W-:Y:S02]  /*eb60*/  SEL R91, R91, R92, P0 ;  /* 0x0000005c5b5b7207 */ /* 0x000fe40000000000 */
[----:B------:R-:W-:Y:S02]  /*eb70*/  SEL R39, R52, R49, P0 ;  /* 0x0000003134277207 */ /* 0x000fe40000000000 */
[----:B------:R-:W-:Y:S02]  /*eb80*/  SEL R57, R57, R60, P0 ;  /* 0x0000003c39397207 */ /* 0x000fe40000000000 */
[----:B------:R-:W-:Y:S02]  /*eb90*/  LOP3.LUT R6, R30, R107, RZ, 0x3c, !PT ;  /* 0x0000006b1e067212 */ /* 0x000fe400078e3cff */
[----:B------:R-:W-:-:S02]  /*eba0*/  SEL R49, R49, R52, P0 ;  /* 0x0000003431317207 */ /* 0x000fc40000000000 */
[----:B------:R-:W-:Y:S02]  /*ebb0*/  SEL R45, R41, R40, P0 ;  /* 0x00000028292d7207 */ /* 0x000fe40000000000 */
[----:B------:R-:W-:Y:S02]  /*ebc0*/  SEL R51, R33, R32, P0 ;  /* 0x0000002021337207 */ /* 0x000fe40000000000 */
[----:B------:R-:W-:Y:S02]  /*ebd0*/  SEL R71, R50, R43, P0 ;  /* 0x0000002b32477207 */ /* 0x000fe40000000000 */
[----:B------:R-:W-:Y:S02]  /*ebe0*/  SEL R75, R38, R35, P0 ;  /* 0x00000023264b7207 */ /* 0x000fe40000000000 */
[----:B------:R-:W-:Y:S01]  /*ebf0*/  LOP3.LUT R4, R7, R4, RZ, 0x3c, !PT ;  /* 0x0000000407047212 */ /* 0x000fe200078e3cff */
[----:B------:R-:W-:Y:S01]  /*ec00*/  IMAD.X R7, RZ, RZ, R5, P6 ;  /* 0x000000ffff077224 */ /* 0x000fe200030e0605 */
[----:B------:R-:W-:-:S02]  /*ec10*/  SEL R43, R43, R50, P0 ;  /* 0x000000322b2b7207 */ /* 0x000fc40000000000 */
[----:B------:R-:W-:Y:S02]  /*ec20*/  SEL R41, R40, R41, P0 ;  /* 0x0000002928297207 */ /* 0x000fe40000000000 */
[----:B------:R-:W-:Y:S02]  /*ec30*/  SEL R35, R35, R38, P0 ;  /* 0x0000002623237207 */ /* 0x000fe40000000000 */
[----:B------:R-:W-:Y:S02]  /*ec40*/  SEL R33, R32, R33, P0 ;  /* 0x0000002120217207 */ /* 0x000fe40000000000 */
[----:B------:R-:W-:Y:S02]  /*ec50*/  MOV R50, R24 ;  /* 0x0000001800327202 */ /* 0x000fe40000000f00 */
[----:B------:R-:W-:Y:S02]  /*ec60*/  MOV R27, R26 ;  /* 0x0000001a001b7202 */ /* 0x000fe40000000f00 */
[----:B------:R-:W-:-:S02]  /*ec70*/  MOV R48, R4 ;  /* 0x0000000400307202 */ /* 0x000fc40000000f00 */
[----:B------:R-:W-:Y:S02]  /*ec80*/  MOV R21, R6 ;  /* 0x0000000600157202 */ /* 0x000fe40000000f00 */
        /* <DEDUP_REMOVED lines=18> */
[----:B------:R-:W1:Y:S01]  /*edb0*/  SHFL.IDX PT, R42, R57, R20, 0x1c1f ;  /* 0x001c1f14392a7589 */ /* 0x000e6200000e0000 */
[----:B--2---:R-:W-:-:S02]  /*edc0*/  SEL R5, R63, R28, P0 ;  /* 0x0000001c3f057207 */ /* 0x004fc40000000000 */
[----:B------:R-:W-:Y:S01]  /*edd0*/  SEL R7, R28, R63, P0 ;  /* 0x0000003f1c077207 */ /* 0x000fe20000000000 */
[----:B------:R-:W-:Y:S01]  /*ede0*/  BAR.SYNC.DEFER_BLOCKING 0x1, 0x100 ;  /* 0x0044000000007b1d */ /* 0x000fe20000010000 */
[----:B---3--:R-:W-:Y:S02]  /*edf0*/  SEL R13, R67, R30, P0 ;  /* 0x0000001e430d7207 */ /* 0x008fe40000000000 */
[----:B------:R-:W-:-:S03]  /*ee00*/  SEL R15, R30, R67, P0 ;  /* 0x000000431e0f7207 */ /* 0x000fc60000000000 */
[----:B------:R-:W-:Y:S04]  /*ee10*/  SHFL.IDX PT, R39, R39, R44, 0x1c1f ;  /* 0x001c1f2c27277589 */ /* 0x000fe800000e0000 */
[----:B------:R-:W2:Y:S04]  /*ee20*/  SHFL.IDX PT, R26, R49, R20, 0x1c1f ;  /* 0x001c1f14311a7589 */ /* 0x000ea800000e0000 */
[----:B------:R-:W-:Y:S01]  /*ee30*/  SHFL.IDX PT, R45, R45, R44, 0x1c1f ;  /* 0x001c1f2c2d2d7589 */ /* 0x000fe200000e0000 */
[----:B0-----:R-:W-:Y:S02]  /*ee40*/  SEL R28, R37, R24, P0 ;  /* 0x00000018251c7207 */ /* 0x001fe40000000000 */
[----:B------:R-:W-:Y:S01]  /*ee50*/  SEL R30, R24, R37, P0 ;  /* 0x00000025181e7207 */ /* 0x000fe20000000000 */
[----:B------:R-:W-:Y:S01]  /*ee60*/  SHFL.IDX PT, R51, R51, R44, 0x1c1f ;  /* 0x001c1f2c33337589 */ /* 0x000fe200000e0000 */
[----:B-1----:R-:W-:-:S02]  /*ee70*/  SEL R29, R69, R42, P0 ;  /* 0x0000002a451d7207 */ /* 0x002fc40000000000 */
[----:B------:R-:W-:Y:S01]  /*ee80*/  SEL R31, R42, R69, P0 ;  /* 0x000000452a1f7207 */ /* 0x000fe20000000000 */
[----:B------:R-:W-:Y:S04]  /*ee90*/  SHFL.IDX PT, R53, R53, R44, 0x1c1f ;  /* 0x001c1f2c35357589 */ /* 0x000fe800000e0000 */
[----:B------:R-:W-:Y:S04]  /*eea0*/  SHFL.IDX PT, R59, R59, R44, 0x1c1f ;  /* 0x001c1f2c3b3b7589 */ /* 0x000fe800000e0000 */
[----:B------:R-:W-:Y:S04]  /*eeb0*/  SHFL.IDX PT, R71, R71, R44, 0x1c1f ;  /* 0x001c1f2c47477589 */ /* 0x000fe800000e0000 */
[----:B------:R-:W-:Y:S01]  /*eec0*/  SHFL.IDX PT, R75, R75, R44, 0x1c1f ;  /* 0x001c1f2c4b4b7589 */ /* 0x000fe200000e0000 */
[----:B--2---:R-:W-:-:S02]  /*eed0*/  SEL R24, R39, R26, P0 ;  /* 0x0000001a27187207 */ /* 0x004fc40000000000 */
[----:B------:R-:W-:Y:S01]  /*eee0*/  SEL R26, R26, R39, P0 ;  /* 0x000000271a1a7207 */ /* 0x000fe20000000000 */
[----:B------:R-:W-:Y:S04]  /*eef0*/  SHFL.IDX PT, R77, R77, R44, 0x1c1f ;  /* 0x001c1f2c4d4d7589 */ /* 0x000fe800000e0000 */
[----:B------:R-:W-:Y:S04]  /*ef00*/  SHFL.IDX PT, R81, R81, R44, 0x1c1f ;  /* 0x001c1f2c51517589 */ /* 0x000fe800000e0000 */
[----:B------:R-:W-:Y:S04]  /*ef10*/  SHFL.IDX PT, R85, R85, R44, 0x1c1f ;  /* 0x001c1f2c55557589 */ /* 0x000fe800000e0000 */
[----:B------:R-:W0:Y:S04]  /*ef20*/  SHFL.IDX PT, R46, R43, R20, 0x1c1f ;  /* 0x001c1f142b2e7589 */ /* 0x000e2800000e0000 */
[----:B------:R-:W1:Y:S04]  /*ef30*/  SHFL.IDX PT, R32, R41, R20, 0x1c1f ;  /* 0x001c1f1429207589 */ /* 0x000e6800000e0000 */
[----:B------:R-:W2:Y:S04]  /*ef40*/  SHFL.IDX PT, R44, R35, R20, 0x1c1f ;  /* 0x001c1f14232c7589 */ /* 0x000ea800000e0000 */
[----:B------:R-:W-:Y:S04]  /*ef50*/  SHFL.IDX PT, R10, R33, R20, 0x1c1f ;  /* 0x001c1f14210a7589 */ /* 0x000fe800000e0000 */
[----:B------:R-:W3:Y:S04]  /*ef60*/  SHFL.IDX PT, R34, R55, R20, 0x1c1f ;  /* 0x001c1f1437227589 */ /* 0x000ee800000e0000 */
[----:B------:R-:W-:Y:S04]  /*ef70*/  SHFL.IDX PT, R52, R79, R20, 0x1c1f ;  /* 0x001c1f144f347589 */ /* 0x000fe800000e0000 */
[----:B------:R-:W4:Y:S01]  /*ef80*/  SHFL.IDX PT, R54, R83, R20, 0x1c1f ;  /* 0x001c1f1453367589 */ /* 0x000f2200000e0000 */
[----:B0-----:R-:W-:-:S03]  /*ef90*/  SEL R25, R71, R46, P0 ;  /* 0x0000002e47197207 */ /* 0x001fc60000000000 */
[----:B------:R-:W0:Y:S01]  /*efa0*/  SHFL.IDX PT, R40, R61, R20, 0x1c1f ;  /* 0x001c1f143d287589 */ /* 0x000e2200000e0000 */
[----:B-1----:R-:W-:Y:S02]  /*efb0*/  SEL R36, R45, R32, P0 ;  /* 0x000000202d247207 */ /* 0x002fe40000000000 */
[----:B------:R-:W-:Y:S01]  /*efc0*/  SEL R38, R32, R45, P0 ;  /* 0x0000002d20267207 */ /* 0x000fe20000000000 */
[----:B------:R-:W1:Y:S01]  /*efd0*/  SHFL.IDX PT, R56, R87, R20, 0x1c1f ;  /* 0x001c1f1457387589 */ /* 0x000e6200000e0000 */
[----:B--2---:R-:W-:Y:S02]  /*efe0*/  SEL R37, R75, R44, P0 ;  /* 0x0000002c4b257207 */ /* 0x004fe40000000000 */
[----:B------:R-:W-:Y:S01]  /*eff0*/  SEL R39, R44, R75, P0 ;  /* 0x0000004b2c277207 */ /* 0x000fe20000000000 */
[----:B------:R0:W-:Y:S04]  /*f000*/  STSM.16.M88.4 [R48], R4 ;  /* 0x0000000430007844 */ /* 0x0001e80000000200 */
[----:B------:R2:W-:Y:S01]  /*f010*/  STSM.16.M88.4 [R27], R12 ;  /* 0x0000000c1b007844 */ /* 0x0005e20000000200 */
[----:B---3--:R-:W-:-:S02]  /*f020*/  SEL R32, R53, R34, P0 ;  /* 0x0000002235207207 */ /* 0x008fc40000000000 */
[----:B------:R-:W-:Y:S01]  /*f030*/  SEL R34, R34, R53, P0 ;  /* 0x0000003522227207 */ /* 0x000fe20000000000 */
[----:B------:R3:W-:Y:S01]  /*f040*/  STSM.16.M88.4 [R50], R28 ;  /* 0x0000001c32007844 */ /* 0x0007e20000000200 */
[----:B----4-:R-:W-:Y:S02]  /*f050*/  SEL R33, R81, R54, P0 ;  /* 0x0000003651217207 */ /* 0x010fe40000000000 */
[----:B------:R-:W-:Y:S02]  /*f060*/  SEL R35, R54, R81, P0 ;  /* 0x0000005136237207 */ /* 0x000fe40000000000 */
[----:B0-----:R-:W-:Y:S01]  /*f070*/  SEL R48, R59, R40, P0 ;  /* 0x000000283b307207 */ /* 0x001fe20000000000 */
[----:B------:R-:W-:Y:S01]  /*f080*/  IMAD.U32 R4, RZ, RZ, UR4 ;  /* 0x00000004ff047e24 */ /* 0x000fe2000f8e00ff */
[----:B------:R-:W-:Y:S01]  /*f090*/  @UP1 ULDC.64 UR4, c[0x0][0xbe0] ;  /* 0x0002f80000041ab9 */ /* 0x000fe20000000a00 */
[----:B------:R-:W-:Y:S01]  /*f0a0*/  IMAD.U32 R5, RZ, RZ, UR6 ;  /* 0x00000006ff057e24 */ /* 0x000fe2000f8e00ff */
[----:B--2---:R-:W-:Y:S01]  /*f0b0*/  SEL R27, R46, R71, P0 ;  /* 0x000000472e1b7207 */ /* 0x004fe20000000000 */
[----:B------:R-:W-:Y:S01]  /*f0c0*/  @UP1 UIMAD.WIDE UR4, UR36, 0x4, UR4 ;  /* 0x00000004240418a5 */ /* 0x000fe2000f8e0204 */
[----:B------:R-:W-:-:S02]  /*f0d0*/  SEL R12, R51, R10, P0 ;  /* 0x0000000a330c7207 */ /* 0x000fc40000000000 */
[----:B------:R-:W-:Y:S01]  /*f0e0*/  SEL R14, R10, R51, P0 ;  /* 0x000000330a0e7207 */ /* 0x000fe20000000000 */
[----:B------:R0:W-:Y:S01]  /*f0f0*/  STSM.16.M88.4 [R64], R24 ;  /* 0x0000001840007844 */ /* 0x0001e20000000200 */
[----:B------:R-:W-:Y:S02]  /*f100*/  SEL R13, R77, R52, P0 ;  /* 0x000000344d0d7207 */ /* 0x000fe40000000000 */
[----:B------:R-:W-:Y:S01]  /*f110*/  SEL R15, R52, R77, P0 ;  /* 0x0000004d340f7207 */ /* 0x000fe20000000000 */
[----:B------:R0:W-:Y:S01]  /*f120*/  STSM.16.M88.4 [R62], R36 ;  /* 0x000000243e007844 */ /* 0x0001e20000000200 */
[----:B---3--:R-:W-:Y:S02]  /*f130*/  SEL R50, R40, R59, P0 ;  /* 0x0000003b28327207 */ /* 0x008fe40000000000 */
[----:B-1----:R-:W-:Y:S01]  /*f140*/  SEL R49, R85, R56, P0 ;  /* 0x0000003855317207 */ /* 0x002fe20000000000 */
[----:B------:R0:W-:Y:S01]  /*f150*/  STSM.16.M88.4 [R60], R12 ;  /* 0x0000000c3c007844 */ /* 0x0001e20000000200 */
[----:B------:R-:W-:-:S02]  /*f160*/  SEL R51, R56, R85, P0 ;  /* 0x0000005538337207 */ /* 0x000fc40000000000 */
[----:B------:R-:W-:Y:S01]  /*f170*/  PLOP3.LUT P0, PT, PT, PT, UP1, 0x80, 0x0 ;  /* 0x000000000000781c */ /* 0x000fe20003f0f018 */
[----:B------:R0:W-:Y:S04]  /*f180*/  STSM.16.M88.4 [R58], R32 ;  /* 0x000000203a007844 */ /* 0x0001e80000000200 */
[----:B------:R0:W-:Y:S01]  /*f190*/  STSM.16.M88.4 [R21], R48 ;  /* 0x0000003015007844 */ /* 0x0001e20000000200 */
[----:B------:R-:W-:Y:S01]  /*f1a0*/  BAR.SYNC.DEFER_BLOCKING 0x1, 0x100 ;  /* 0x0044000000007b1d */ /* 0x000fe20000010000 */
[----:B------:R-:W-:Y:S02]  /*f1b0*/  IMAD.U32 R6, RZ, RZ, UR4 ;  /* 0x00000004ff067e24 */ /* 0x000fe4000f8e00ff */
        /* <DEDUP_REMOVED lines=17> */
.L_x_7359:
[----:B------:R-:W-:Y:S01]  /*f2d0*/  USHF.R.S32.HI UR12, URZ, 0x1f, UR42 ;  /* 0x0000001f3f0c7899 */ /* 0x000fe2000801142a */
[----:B------:R-:W-:Y:S01]  /*f2e0*/  IMAD.U32 R5, RZ, RZ, UR43 ;  /* 0x0000002bff057e24 */ /* 0x000fe2000f8e00ff */
[----:B------:R-:W-:Y:S01]  /*f2f0*/  ULDC.64 UR10, c[0x0][0xb70] ;  /* 0x0002dc00000a7ab9 */ /* 0x000fe20000000a00 */
[----:B------:R-:W-:Y:S01]  /*f300*/  USHF.R.S32.HI UR5, URZ, 0x1f, UR4 ;  /* 0x0000001f3f057899 */ /* 0x000fe20008011404 */
[C---:B------:R-:W-:Y:S01]  /*f310*/  IADD3 R13, P2, R8.reuse, 0x2000, RZ ;  /* 0x00002000080d7810 */ /* 0x040fe20007f5e0ff */
[----:B------:R-:W-:Y:S01]  /*f320*/  UIMAD UR9, UR12, UR10, URZ ;  /* 0x0000000a0c0972a4 */ /* 0x000fe2000f8e023f */
[----:B------:R-:W-:Y:S01]  /*f330*/  IMAD R10, R5, 0x80, R22 ;  /* 0x00000080050a7824 */ /* 0x000fe200078e0216 */
[----:B------:R-:W-:Y:S01]  /*f340*/  UIMAD.WIDE.U32 UR6, UR42, UR10, UR4 ;  /* 0x0000000a2a0672a5 */ /* 0x000fe2000f8e0004 */
[----:B------:R-:W-:Y:S01]  /*f350*/  IADD3 R7, P6, R8, 0x3000, RZ ;  /* 0x0000300008077810 */ /* 0x000fe20007fde0ff */
[----:B------:R-:W-:Y:S01]  /*f360*/  UIMAD UR9, UR42, UR11, UR9 ;  /* 0x0000000b2a0972a4 */ /* 0x000fe2000f8e0209 */
[----:B------:R-:W-:Y:S01]  /*f370*/  LOP3.LUT R28, R29, 0x380, RZ, 0xc0, !PT ;  /* 0x000003801d1c7812 */ /* 0x000fe200078ec0ff */
[----:B------:R-:W-:Y:S01]  /*f380*/  USEL UR37, UR37, URZ, !UP0 ;  /* 0x0000003f25257287 */ /* 0x000fe2000c000000 */
[----:B------:R-:W-:Y:S01]  /*f390*/  SHF.R.S32.HI R5, RZ, 0x1f, R10 ;  /* 0x0000001fff057819 */ /* 0x000fe2000001140a */
[----:B------:R-:W-:Y:S01]  /*f3a0*/  ULDC.64 UR10, c[0x0][0xb78] ;  /* 0x0002de00000a7ab9 */ /* 0x000fe20000000a00 */
[----:B------:R-:W-:Y:S01]  /*f3b0*/  UIADD3 UR7, UR7, UR9, URZ ;  /* 0x0000000907077290 */ /* 0x000fe2000fffe03f */
[----:B------:R-:W-:Y:S01]  /*f3c0*/  LOP3.LUT R12, R13, 0x380, RZ, 0xc0, !PT ;  /* 0x000003800d0c7812 */ /* 0x000fe200078ec0ff */
[----:B------:R-:W-:Y:S01]  /*f3d0*/  USEL UR36, UR36, URZ, !UP0 ;  /* 0x0000003f24247287 */ /* 0x000fe2000c000000 */
[----:B------:R-:W-:Y:S01]  /*f3e0*/  LOP3.LUT R4, R7, 0x380, RZ, 0xc0, !PT ;  /* 0x0000038007047812 */ /* 0x000fe200078ec0ff */
[----:B------:R-:W-:Y:S01]  /*f3f0*/  UIMAD UR9, UR37, UR10, URZ ;  /* 0x0000000a250972a4 */ /* 0x000fe2000f8e023f */
[----:B------:R-:W-:Y:S01]  /*f400*/  SHF.R.U64 R28, R28, 0x3, RZ ;  /* 0x000000031c1c7819 */ /* 0x000fe200000012ff */
[----:B------:R-:W-:Y:S01]  /*f410*/  UIMAD.WIDE.U32 UR6, UR36, UR10, UR6 ;  /* 0x0000000a240672a5 */ /* 0x000fe2000f8e0006 */
[----:B------:R-:W-:Y:S01]  /*f420*/  SHF.R.U64 R12, R12, 0x3, RZ ;  /* 0x000000030c0c7819 */ /* 0x000fe200000012ff */
[----:B------:R-:W-:Y:S01]  /*f430*/  UIMAD UR9, UR36, UR11, UR9 ;  /* 0x0000000b240972a4 */ /* 0x000fe2000f8e0209 */
[----:B------:R-:W-:-:S02]  /*f440*/  SHF.R.U64 R4, R4, 0x3, RZ ;  /* 0x0000000304047819 */ /* 0x000fc400000012ff */
[----:B------:R-:W-:Y:S01]  /*f450*/  LOP3.LUT R28, R28, R29, RZ, 0x3c, !PT ;  /* 0x0000001d1c1c7212 */ /* 0x000fe200078e3cff */
[--C-:B------:R-:W-:Y:S01]  /*f460*/  IMAD.X R29, RZ, RZ, R9.reuse, P1 ;  /* 0x000000ffff1d7224 */ /* 0x100fe200008e0609 */
[----:B------:R-:W-:Y:S01]  /*f470*/  IADD3 R6, P0, R10, UR6, RZ ;  /* 0x000000060a067c10 */ /* 0x000fe2000ff1e0ff */
[----:B------:R-:W-:Y:S01]  /*f480*/  IMAD.U32 R14, RZ, RZ, UR9 ;  /* 0x00000009ff0e7e24 */ /* 0x000fe2000f8e00ff */
[----:B------:R-:W-:Y:S01]  /*f490*/  LOP3.LUT R12, R12, R13, RZ, 0x3c, !PT ;  /* 0x0000000d0c0c7212 */ /* 0x000fe200078e3cff */
[----:B------:R-:W-:Y:S01]  /*f4a0*/  IMAD.X R13, RZ, RZ, R9, P2 ;  /* 0x000000ffff0d7224 */ /* 0x000fe200010e0609 */
[----:B------:R-:W-:Y:S02]  /*f4b0*/  IADD3 R37, P5, R8, 0x4000, RZ ;  /* 0x0000400008257810 */ /* 0x000fe40007fbe0ff */
[----:B------:R-:W-:Y:S01]  /*f4c0*/  IADD3.X R5, R5, UR7, R14, P0, !PT ;  /* 0x0000000705057c10 */ /* 0x000fe200087fe40e */
[----:B------:R-:W-:Y:S01]  /*f4d0*/  ULDC.64 UR6, c[0x0][0xb40] ;  /* 0x0002d00000067ab9 */ /* 0x000fe20000000a00 */
[----:B------:R-:W-:-:S02]  /*f4e0*/  LOP3.LUT R4, R4, R7, RZ, 0x3c, !PT ;  /* 0x0000000704047212 */ /* 0x000fc400078e3cff */
[----:B------:R-:W-:Y:S02]  /*f4f0*/  LEA R44, P0, R6, UR6, 0x2 ;  /* 0x00000006062c7c11 */ /* 0x000fe4000f8010ff */
[----:B------:R-:W-:Y:S02]  /*f500*/  IADD3 R41, P4, R8, 0x5000, RZ ;  /* 0x0000500008297810 */ /* 0x000fe40007f9e0ff */
[----:B------:R-:W-:Y:S01]  /*f510*/  LEA.HI.X R45, R6, UR7, R5, 0x2, P0 ;  /* 0x00000007062d7c11 */ /* 0x000fe200080f1405 */
[----:B------:R-:W-:Y:S01]  /*f520*/  VIADD R5, R10, 0x8 ;  /* 0x000000080a057836 */ /* 0x000fe20000000000 */
[----:B------:R-:W-:Y:S01]  /*f530*/  LOP3.LUT P0, RZ, R228, 0x3, RZ, 0xc0, !PT ;  /* 0x00000003e4ff7812 */ /* 0x000fe2000780c0ff */
[----:B------:R-:W-:Y:S01]  /*f540*/  ULDC.64 UR6, c[0x0][0xaa0] ;  /* 0x0002a80000067ab9 */ /* 0x000fe20000000a00 */
[----:B------:R-:W-:Y:S02]  /*f550*/  IADD3 R25, P3, R8, 0x6000, RZ ;  /* 0x0000600008197810 */ /* 0x000fe40007f7e0ff */
[----:B------:R-:W-:-:S02]  /*f560*/  ISETP.GE.OR P1, PT, R10, UR8, P0 ;  /* 0x000000080a007c0c */ /* 0x000fc40008726670 */
[C---:B------:R-:W-:Y:S02]  /*f570*/  IADD3 R7, P2, R8.reuse, 0x7000, RZ ;  /* 0x0000700008077810 */ /* 0x040fe40007f5e0ff */
[----:B------:R-:W-:Y:S02]  /*f580*/  LOP3.LUT R36, R37, 0x380, RZ, 0xc0, !PT ;  /* 0x0000038025247812 */ /* 0x000fe400078ec0ff */
[----:B------:R-:W-:Y:S02]  /*f590*/  LOP3.LUT R40, R41, 0x380, RZ, 0xc0, !PT ;  /* 0x0000038029287812 */ /* 0x000fe400078ec0ff */
[----:B------:R-:W-:Y:S01]  /*f5a0*/  LOP3.LUT R33, R8, 0x380, RZ, 0xc0, !PT ;  /* 0x0000038008217812 */ /* 0x000fe200078ec0ff */
[----:B------:R-:W-:Y:S01]  /*f5b0*/  UIMAD UR5, UR5, UR6, URZ ;  /* 0x00000006050572a4 */ /* 0x000fe2000f8e023f */
[----:B------:R-:W-:Y:S01]  /*f5c0*/  LOP3.LUT R24, R25, 0x380, RZ, 0xc0, !PT ;  /* 0x0000038019187812 */ /* 0x000fe200078ec0ff */
[--C-:B------:R-:W-:Y:S01]  /*f5d0*/  IMAD.X R11, RZ, RZ, R9.reuse, P2 ;  /* 0x000000ffff0b7224 */ /* 0x100fe200010e0609 */
[----:B------:R-:W-:Y:S01]  /*f5e0*/  ISETP.GE.OR P0, PT, R5, UR8, P0 ;  /* 0x0000000805007c0c */ /* 0x000fe20008706670 */
[----:B------:R-:W-:Y:S01]  /*f5f0*/  IMAD.X R5, RZ, RZ, R9, P6 ;  /* 0x000000ffff057224 */ /* 0x000fe200030e0609 */
[----:B------:R-:W-:Y:S01]  /*f600*/  LOP3.LUT R6, R7, 0x380, RZ, 0xc0, !PT ;  /* 0x0000038007067812 */ /* 0x000fe200078ec0ff */
[----:B------:R0:W-:Y:S01]  /*f610*/  @!P1 STG.E desc[UR52][R44.64], R3 ;  /* 0x000000032c009986 */ /* 0x0001e2000c101934 */
[----:B------:R-:W-:-:S02]  /*f620*/  SHF.R.U64 R36, R36, 0x3, RZ ;  /* 0x0000000324247819 */ /* 0x000fc400000012ff */
[----:B------:R-:W-:Y:S02]  /*f630*/  SHF.R.U64 R40, R40, 0x3, RZ ;  /* 0x0000000328287819 */ /* 0x000fe400000012ff */
        /* <DEDUP_REMOVED lines=15> */
[----:B------:R-:W-:Y:S01]  /*f730*/  UIMAD UR5, UR4, UR7, UR5 ;  /* 0x00000007040572a4 */ /* 0x000fe2000f8e0205 */
[----:B------:R0:W-:Y:S02]  /*f740*/  @!P0 STG.E desc[UR52][R44.64+0x20], R2 ;  /* 0x000020022c008986 */ /* 0x0001e4000c101934 */
[----:B------:R-:W-:-:S02]  /*f750*/  ULDC.64 UR6, c[0x0][0xae0] ;  /* 0x0002b80000067ab9 */ /* 0x000fc40000000a00 */
[----:B------:R-:W5:Y:S01]  /*f760*/  LD.E.128 R32, desc[UR52][R32.64] ;  /* 0x0000003420207980 */ /* 0x000f62000c101d00 */
[----:B------:R-:W-:-:S03]  /*f770*/  IMAD.U32 R19, RZ, RZ, UR6 ;  /* 0x00000006ff137e24 */ /* 0x000fc6000f8e00ff */
[----:B------:R-:W5:Y:S01]  /*f780*/  LD.E.128 R28, desc[UR52][R28.64] ;  /* 0x000000341c1c7980 */ /* 0x000f62000c101d00 */
[----:B0-----:R-:W-:-:S03]  /*f790*/  IMAD.WIDE.U32 R2, R3, UR4, R20 ;  /* 0x0000000403027c25 */ /* 0x001fc6000f8e0014 */
[----:B------:R-:W5:Y:S01]  /*f7a0*/  LD.E.128 R12, desc[UR52][R12.64] ;  /* 0x000000340c0c7980 */ /* 0x000f62000c101d00 */
[----:B------:R-:W-:-:S03]  /*f7b0*/  UIMAD UR4, UR12, UR6, URZ ;  /* 0x000000060c0472a4 */ /* 0x000fc6000f8e023f */
[----:B------:R-:W5:Y:S01]  /*f7c0*/  LD.E.128 R4, desc[UR52][R4.64] ;  /* 0x0000003404047980 */ /* 0x000f62000c101d00 */
[----:B------:R-:W-:-:S03]  /*f7d0*/  VIADD R3, R3, UR5 ;  /* 0x0000000503037c36 */ /* 0x000fc60008000000 */
[----:B------:R-:W5:Y:S04]  /*f7e0*/  LD.E.128 R36, desc[UR52][R36.64] ;  /* 0x0000003424247980 */ /* 0x000f68000c101d00 */
[----:B------:R-:W5:Y:S04]  /*f7f0*/  LD.E.128 R40, desc[UR52][R40.64] ;  /* 0x0000003428287980 */ /* 0x000f68000c101d00 */
[----:B------:R-:W5:Y:S04]  /*f800*/  LD.E.128 R24, desc[UR52][R24.64] ;  /* 0x0000003418187980 */ /* 0x000f68000c101d00 */
[----:B------:R-:W5:Y:S01]  /*f810*/  LD.E.128 R8, desc[UR52][R10.64] ;  /* 0x000000340a087980 */ /* 0x000f62000c101d00 */
[----:B------:R-:W-:-:S02]  /*f820*/  UIMAD UR4, UR42, UR7, UR4 ;  /* 0x000000072a0472a4 */ /* 0x000fc4000f8e0204 */
[----:B------:R-:W-:Y:S01]  /*f830*/  IMAD.WIDE.U32 R2, R19, UR42, R2 ;  /* 0x0000002a13027c25 */ /* 0x000fe2000f8e0002 */
[----:B------:R-:W-:Y:S01]  /*f840*/  UIMAD UR8, UR43, -0x80, UR8 ;  /* 0xffffff802b0878a4 */ /* 0x000fe2000f8e0208 */
[----:B------:R-:W-:Y:S01]  /*f850*/  @!PT LDS RZ, [RZ] ;  /* 0x00000000fffff984 */ /* 0x000fe20000000800 */
[----:B------:R-:W-:Y:S01]  /*f860*/  @!PT LDS RZ, [RZ] ;  /* 0x00000000fffff984 */ /* 0x000fe20000000800 */
[----:B------:R-:W-:Y:S01]  /*f870*/  @!PT LDS RZ, [RZ] ;  /* 0x00000000fffff984 */ /* 0x000fe20000000800 */
[----:B------:R-:W-:Y:S01]  /*f880*/  @!PT LDS RZ, [RZ] ;  /* 0x00000000fffff984 */ /* 0x000fe20000000800 */
[----:B------:R0:W-:Y:S06]  /*f890*/  MEMBAR.ALL.CTA ;  /* 0x0000000000007992 */ /* 0x0001ec0000008000 */
[----:B0-----:R-:W0:Y:S01]  /*f8a0*/  FENCE.VIEW.ASYNC.S ;  /* 0x00000000000073c6 */ /* 0x001e220000000000 */
[----:B------:R-:W-:Y:S01]  /*f8b0*/  BSSY B1, `(.L_x_7360) ;  /* 0x0000026000017945 */ /* 0x000fe20003800000 */
[----:B------:R-:W-:-:S02]  /*f8c0*/  VIADD R0, R0, 0x2e820 ;  /* 0x0002e82000007836 */ /* 0x000fc40000000000 */
[----:B------:R-:W-:Y:S01]  /*f8d0*/  VIADD R3, R3, UR4 ;  /* 0x0000000403037c36 */ /* 0x000fe20008000000 */
[----:B------:R-:W-:Y:S01]  /*f8e0*/  ULDC.64 UR4, c[0x0][0xae8] ;  /* 0x0002ba0000047ab9 */ /* 0x000fe20000000a00 */
[C---:B------:R-:W-:Y:S01]  /*f8f0*/  ISETP.GE.AND P2, PT, R18.reuse, UR8, PT ;  /* 0x0000000812007c0c */ /* 0x040fe2000bf46270 */
[----:B------:R-:W-:Y:S01]  /*f900*/  IMAD.U32 R45, RZ, RZ, UR4 ;  /* 0x00000004ff2d7e24 */ /* 0x000fe2000f8e00ff */
[----:B------:R-:W-:Y:S01]  /*f910*/  UIMAD UR4, UR37, UR4, URZ ;  /* 0x00000004250472a4 */ /* 0x000fe2000f8e023f */
[C---:B------:R-:W-:Y:S01]  /*f920*/  VIADD R19, R18.reuse, 0x20 ;  /* 0x0000002012137836 */ /* 0x040fe20000000000 */
[----:B------:R-:W-:Y:S01]  /*f930*/  PRMT R0, RZ, 0x654, R0 ;  /* 0x00000654ff007816 */ /* 0x000fe20000000000 */
[----:B------:R-:W-:Y:S01]  /*f940*/  VIADD R21, R18, 0x60 ;  /* 0x0000006012157836 */ /* 0x000fe20000000000 */
[----:B------:R-:W-:Y:S02]  /*f950*/  UIMAD UR4, UR36, UR5, UR4 ;  /* 0x00000005240472a4 */ /* 0x000fe4000f8e0204 */
[----:B------:R-:W-:Y:S01]  /*f960*/  IMAD.WIDE.U32 R44, R45, UR36, R2 ;  /* 0x000000242d2c7c25 */ /* 0x000fe2000f8e0002 */
[----:B------:R-:W-:-:S02]  /*f970*/  ISETP.GE.AND P4, PT, R19, UR8, PT ;  /* 0x0000000813007c0c */ /* 0x000fc4000bf86270 */
[----:B------:R-:W-:Y:S01]  /*f980*/  ISETP.GE.AND P1, PT, R21, UR8, PT ;  /* 0x0000000815007c0c */ /* 0x000fe2000bf26270 */
[----:B------:R-:W-:Y:S01]  /*f990*/  VIADD R20, R18, 0x40 ;  /* 0x0000004012147836 */ /* 0x000fe20000000000 */
[--C-:B------:R-:W-:Y:S01]  /*f9a0*/  SHF.R.S32.HI R19, RZ, 0x1f, R18.reuse ;  /* 0x0000001fff137819 */ /* 0x100fe20000011412 */
[----:B------:R-:W-:Y:S02]  /*f9b0*/  IMAD.U32 R21, RZ, RZ, UR43 ;  /* 0x0000002bff157e24 */ /* 0x000fe4000f8e00ff */
[----:B------:R-:W-:Y:S01]  /*f9c0*/  VIADD R51, R45, UR4 ;  /* 0x000000042d337c36 */ /* 0x000fe20008000000 */
[----:B------:R-:W-:Y:S01]  /*f9d0*/  ISETP.GE.AND P0, PT, R20, UR8, PT ;  /* 0x0000000814007c0c */ /* 0x000fe2000bf06270 */
[----:B------:R-:W-:Y:S01]  /*f9e0*/  IMAD.WIDE R20, R21, 0x80, R18 ;  /* 0x0000008015147825 */ /* 0x000fe200078e0212 */
[----:B0-----:R0:W-:Y:S01]  /*f9f0*/  SYNCS.ARRIVE.TRANS64.RED.A1T0 RZ, [R0+URZ], RZ ;  /* 0x000000ff00ff79a7 */ /* 0x0011e2000810043f */
[----:B------:R-:W-:Y:S10]  /*fa00*/  @P2 BRA `(.L_x_7361) ;  /* 0x0000000000402947 */ /* 0x000ff40003800000 */
[----:B------:R-:W-:Y:S01]  /*fa10*/  ULDC.64 UR4, c[0x0][0xad8] ;  /* 0x0002b60000047ab9 */ /* 0x000fe20000000a00 */
[----:B------:R-:W-:Y:S01]  /*fa20*/  IMAD.MOV.U32 R2, RZ, RZ, R44 ;  /* 0x000000ffff027224 */ /* 0x000fe200078e002c */
[----:B------:R-:W-:Y:S01]  /*fa30*/  ULDC.64 UR6, c[0x0][0xa80] ;  /* 0x0002a00000067ab9 */ /* 0x000fe20000000a00 */
[----:B------:R-:W-:Y:S02]  /*fa40*/  IMAD.MOV.U32 R3, RZ, RZ, R51 ;  /* 0x000000ffff037224 */ /* 0x000fe400078e0033 */
[----:B------:R-:W-:Y:S02]  /*fa50*/  IMAD R49, R21, UR4, RZ ;  /* 0x0000000415317c24 */ /* 0x000fe4000f8e02ff */
[----:B0-----:R-:W-:Y:S02]  /*fa60*/  VIADD R0, R16, 0x40 ;  /* 0x0000004010007836 */ /* 0x001fe40000000000 */
        /* <DEDUP_REMOVED lines=10> */
.L_x_7361:
[----:B------:R-:W-:Y:S05]  /*fb10*/  BSYNC B1 ;  /* 0x0000000000017941 */ /* 0x000fea0003800000 */
.L_x_7360:
[----:B------:R-:W-:Y:S04]  /*fb20*/  BSSY B1, `(.L_x_7362) ;  /* 0x0000014000017945 */ /* 0x000fe80003800000 */
[----:B------:R-:W-:Y:S05]  /*fb30*/  @P4 BRA `(.L_x_7363) ;  /* 0x0000000000484947 */ /* 0x000fea0003800000 */
[----:B-1---5:R-:W-:Y:S01]  /*fb40*/  IADD3 R33, P2, R20, 0x20, RZ ;  /* 0x0000002014217810 */ /* 0x022fe20007f5e0ff */
[----:B------:R-:W-:Y:S01]  /*fb50*/  ULDC.64 UR4, c[0x0][0xad8] ;  /* 0x0002b60000047ab9 */ /* 0x000fe20000000a00 */
[----:B------:R-:W-:Y:S01]  /*fb60*/  IMAD.MOV.U32 R2, RZ, RZ, R44 ;  /* 0x000000ffff027224 */ /* 0x000fe200078e002c */
[----:B------:R-:W-:Y:S01]  /*fb70*/  ULDC.64 UR6, c[0x0][0xa80] ;  /* 0x0002a00000067ab9 */ /* 0x000fe20000000a00 */
[----:B------:R-:W-:Y:S02]  /*fb80*/  IMAD.MOV.U32 R3, RZ, RZ, R51 ;  /* 0x000000ffff037224 */ /* 0x000fe400078e0033 */
[----:B0-----:R-:W-:Y:S02]  /*fb90*/  IMAD.X R0, RZ, RZ, R21, P2 ;  /* 0x000000ffff007224 */ /* 0x001fe400010e0615 */
        /* <DEDUP_REMOVED lines=12> */
.L_x_7363:
[----:B------:R-:W-:Y:S05]  /*fc60*/  BSYNC B1 ;  /* 0x0000000000017941 */ /* 0x000fea0003800000 */
.L_x_7362:
[----:B------:R-:W-:Y:S04]  /*fc70*/  BSSY B1, `(.L_x_7364) ;  /* 0x0000014000017945 */ /* 0x000fe80003800000 */
[----:B------:R-:W-:Y:S05]  /*fc80*/  @P0 BRA `(.L_x_7365) ;  /* 0x0000000000480947 */ /* 0x000fea0003800000 */
[----:B--2--5:R-:W-:Y:S01]  /*fc90*/  IADD3 R29, P0, R20, 0x40, RZ ;  /* 0x00000040141d7810 */ /* 0x024fe20007f1e0ff */
        /* <DEDUP_REMOVED lines=17> */
.L_x_7365:
[----:B------:R-:W-:Y:S05]  /*fdb0*/  BSYNC B1 ;  /* 0x0000000000017941 */ /* 0x000fea0003800000 */
.L_x_7364:
[----:B------:R-:W-:Y:S05]  /*fdc0*/  @P1 BRA `(.L_x_7366) ;  /* 0x0000000c00041947 */ /* 0x000fea0003800000 */
[----:B---3-5:R-:W-:Y:S01]  /*fdd0*/  IADD3 R13, P0, R20, 0x60, RZ ;  /* 0x00000060140d7810 */ /* 0x028fe20007f1e0ff */
        /* <DEDUP_REMOVED lines=8> */
[----:B0-----:R-:W-:Y:S02]  /*fe60*/  VIADD R0, R16, 0x40 ;  /* 0x0000004010007836 */ /* 0x001fe40000000000 */
        /* <DEDUP_REMOVED lines=10> */
.L_x_7358:
        /* <DEDUP_REMOVED lines=29> */
.L_x_7367:
        /* <DEDUP_REMOVED lines=32> */
.L_x_7369:
[----:B------:R-:W-:Y:S05]  /*102e0*/  BSYNC B1 ;  /* 0x0000000000017941 */ /* 0x000fea0003800000 */
.L_x_7368:
        /* <DEDUP_REMOVED lines=49> */
.L_x_7371:
[----:B------:R-:W-:Y:S05]  /*10600*/  BSYNC B1 ;  /* 0x0000000000017941 */ /* 0x000fea0003800000 */
.L_x_7370:
        /* <DEDUP_REMOVED lines=20> */
.L_x_7373:
[----:B------:R-:W-:Y:S05]  /*10750*/  BSYNC B1 ;  /* 0x0000000000017941 */ /* 0x000fea0003800000 */
.L_x_7372:
        /* <DEDUP_REMOVED lines=20> */
.L_x_7375:
[----:B------:R-:W-:Y:S05]  /*108a0*/  BSYNC B1 ;  /* 0x0000000000017941 */ /* 0x000fea0003800000 */
.L_x_7374:
        /* <DEDUP_REMOVED lines=19> */
.L_x_7366:
[----:B------:R-:W-:Y:S05]  /*109e0*/  BSYNC B0 ;  /* 0x0000000000007941 */ /* 0x000fea0003800000 */
.L_x_7357:
[----:B------:R-:W-:Y:S02]  /*109f0*/  ULDC UR4, c[0x0][0xc14] ;  /* 0x0003050000047ab9 */ /* 0x000fe40000000800 */
[----:B------:R-:W-:-:S13]  /*10a00*/  ISETP.GE.AND P0, PT, R47, UR4, PT ;  /* 0x000000042f007c0c */ /* 0x000fda000bf06270 */
[----:B------:R-:W-:Y:S05]  /*10a10*/  @!P0 BRA `(.L_x_7376) ;  /* 0xffffff0000dc8947 */ /* 0x000fea000383ffff */
[----:B------:R-:W-:Y:S05]  /*10a20*/  EXIT ;  /* 0x000000000000794d */ /* 0x000fea0003800000 */
.L_x_7318:
        /* <DEDUP_REMOVED lines=20> */
.L_x_7377:
        /* <DEDUP_REMOVED lines=41> */
.L_x_7383:
        /* <DEDUP_REMOVED lines=14> */
.L_x_7382:
[----:B------:R-:W-:Y:S05]  /*10ee0*/  BSYNC B0 ;  /* 0x0000000000007941 */ /* 0x000fea0003800000 */
.L_x_7381:
        /* <DEDUP_REMOVED lines=22> */
.L_x_7379:
        /* <DEDUP_REMOVED lines=25> */
.L_x_7384:
        /* <DEDUP_REMOVED lines=58> */
.L_x_7380:
[----:B------:R0:W-:Y:S01]  /*11580*/  STL [R1+0x20], R0 ;  /* 0x0000200001007387 */ /* 0x0001e20000100800 */
[----:B------:R-:W-:-:S03]  /*11590*/  UMOV UR38, URZ ;  /* 0x0000003f00267c82 */ /* 0x000fc60008000000 */
[----:B------:R0:W-:Y:S02]  /*115a0*/  STL [R1+0x24], RZ ;  /* 0x000024ff01007387 */ /* 0x0001e40000100800 */
.L_x_7385:
        /* <DEDUP_REMOVED lines=11> */
.L_x_7378:
[----:B0-2---:R-:W-:Y:S01]  /*11660*/  IMAD.MOV.U32 R0, RZ, RZ, 0x1 ;  /* 0x00000001ff007424 */ /* 0x005fe200078e00ff */
        /* <DEDUP_REMOVED lines=34> */
[----:B------:R0:W-:Y:S04]  /*11890*/  STL [R1+0x28], R4 ;  /* 0x0000280401007387 */ /* 0x0001e80000100800 */
[----:B------:R-:W-:Y:S01]  /*118a0*/  IMAD.IADD R0, R0, 0x1, R2 ;  /* 0x0000000100007824 */ /* 0x000fe200078e0202 */
[----:B------:R0:W-:Y:S04]  /*118b0*/  STL [R1], R2 ;  /* 0x0000000201007387 */ /* 0x0001e80000100800 */
[----:B------:R0:W-:Y:S04]  /*118c0*/  STL [R1+0x8], RZ ;  /* 0x000008ff01007387 */ /* 0x0001e80000100800 */
[----:B------:R0:W-:Y:S04]  /*118d0*/  STL [R1+0xc], R3 ;  /* 0x00000c0301007387 */ /* 0x0001e80000100800 */
[----:B------:R0:W-:Y:S04]  /*118e0*/  STL [R1+0x30], RZ ;  /* 0x000030ff01007387 */ /* 0x0001e80000100800 */
[----:B------:R0:W-:Y:S02]  /*118f0*/  STL [R1+0x2c], R0 ;  /* 0x00002c0001007387 */ /* 0x0001e40000100800 */
.L_x_7446:
[----:B------:R-:W-:Y:S01]  /*11900*/  ULDC.64 UR4, c[0x0][0xc60] ;  /* 0x0003180000047ab9 */ /* 0x000fe20000000a00 */
[----:B------:R-:W-:Y:S01]  /*11910*/  ULDC.64 UR10, c[0x0][0xa00] ;  /* 0x00028000000a7ab9 */ /* 0x000fe20000000a00 */
[----:B------:R-:W-:Y:S01]  /*11920*/  UIMAD.WIDE UR4, UR48, 0x4, UR4 ;  /* 0x00000004300478a5 */ /* 0x000fe2000f8e0204 */
[----:B------:R-:W-:Y:S01]  /*11930*/  ULDC.64 UR6, c[0x0][0xa18] ;  /* 0x0002860000067ab9 */ /* 0x000fe20000000a00 */
[----:B------:R-:W-:-:S04]  /*11940*/  ULDC.64 UR12, c[0x0][0xa08] ;  /* 0x00028200000c7ab9 */ /* 0x000fc80000000a00 */
[----:B0-----:R-:W-:Y:S02]  /*11950*/  IMAD.U32 R2, RZ, RZ, UR4 ;  /* 0x00000004ff027e24 */ /* 0x001fe4000f8e00ff */
        /* <DEDUP_REMOVED lines=21> */
[----:B------:R0:W5:Y:S01]  /*11ab0*/  @P0 LDG.E R0, desc[UR52][R2.64] ;  /* 0x0000003402000981 */ /* 0x000162000c1e1900 */
        /* <DEDUP_REMOVED lines=20> */
[----:B-1----:R-:W-:Y:S05]  /*11c00*/  @P2 BRA `(.L_x_7387) ;  /* 0x0000000000102947 */ /* 0x002fea0003800000 */
[----:B------:R-:W-:Y:S05]  /*11c10*/  @!P0 BRA `(.L_x_7387) ;  /* 0x00000000000c8947 */ /* 0x000fea0003800000 */
[----:B-----5:R-:W2:Y:S04]  /*11c20*/  LDG.E R8, desc[UR52][R2.64] ;  /* 0x0000003402087981 */ /* 0x020ea8000c1e1900 */
[----:B0-----:R-:W2:Y:S02]  /*11c30*/  LDG.E R7, desc[UR52][R2.64+0x4] ;  /* 0x0000043402077981 */ /* 0x001ea4000c1e1900 */
[----:B--2---:R-:W-:-:S07]  /*11c40*/  IMAD.IADD R8, R7, 0x1, -R8 ;  /* 0x0000000107087824 */ /* 0x004fce00078e0a08 */
.L_x_7387:
        /* <DEDUP_REMOVED lines=17> */
[----:B------:R-:W-:-:S06]  /*11d60*/  IMAD.U32 R3, RZ, RZ, UR5 ;  /* 0x00000005ff037e24 */ /* 0x000fcc000f8e00ff */
[----:B------:R0:W5:Y:S01]  /*11d70*/  LDG.E R3, desc[UR52][R2.64] ;  /* 0x0000003402037981 */ /* 0x000162000c1e1900 */
[----:B------:R-:W-:Y:S05]  /*11d80*/  BRA `(.L_x_7389) ;  /* 0x0000000000107947 */ /* 0x000fea0003800000 */
.L_x_7388:
[----:B------:R-:W-:Y:S05]  /*11d90*/  @!P1 BRA `(.L_x_7389) ;  /* 0x00000000000c9947 */ /* 0x000fea0003800000 */
[----:B------:R-:W2:Y:S04]  /*11da0*/  LDG.E R2, desc[UR52][R4.64] ;  /* 0x0000003404027981 */ /* 0x000ea8000c1e1900 */
[----:B------:R-:W2:Y:S02]  /*11db0*/  LDG.E R3, desc[UR52][R4.64+0x4] ;  /* 0x0000043404037981 */ /* 0x000ea4000c1e1900 */
[----:B--2---:R-:W-:-:S07]  /*11dc0*/  IMAD.IADD R3, R3, 0x1, -R2 ;  /* 0x0000000103037824 */ /* 0x004fce00078e0a02 */
.L_x_7389:
[----:B------:R-:W0:Y:S01]  /*11dd0*/  LDL R19, [R1+0x24] ;  /* 0x0000240001137983 */ /* 0x000e220000100800 */
[----:B-----5:R-:W-:Y:S01]  /*11de0*/  IMAD.IADD R5, R3, 0x1, -R0 ;  /* 0x0000000103057824 */ /* 0x020fe200078e0a00 */
[----:B------:R-:W-:Y:S01]  /*11df0*/  BSSY B6, `(.L_x_7390) ;  /* 0x00002bd000067945 */ /* 0x000fe20003800000 */
[----:B------:R-:W-:Y:S01]  /*11e00*/  IMAD.MOV.U32 R4, RZ, RZ, RZ ;  /* 0x000000ffff047224 */ /* 0x000fe200078e00ff */
[----:B0-----:R-:W-:-:S04]  /*11e10*/  LEA R2, R19, 0x15f, 0x7 ;  /* 0x0000015f13027811 */ /* 0x001fc800078e38ff */
[C---:B------:R-:W-:Y:S01]  /*11e20*/  IADD3 R3, R5.reuse, R2, -R8 ;  /* 0x0000000205037210 */ /* 0x040fe20007ffe808 */
[----:B------:R-:W-:Y:S02]  /*11e30*/  VIADD R5, R5, 0xdf ;  /* 0x000000df05057836 */ /* 0x000fe40000000000 */
[----:B------:R-:W-:Y:S02]  /*11e40*/  IMAD.MOV.U32 R2, RZ, RZ, RZ ;  /* 0x000000ffff027224 */ /* 0x000fe400078e00ff */
[----:B------:R-:W-:-:S04]  /*11e50*/  IMAD.HI R4, R5, -0x6db6db6d, R4 ;  /* 0x9249249305047827 */ /* 0x000fc800078e0204 */
[----:B------:R-:W-:Y:S01]  /*11e60*/  IMAD.HI R2, R3, -0x6db6db6d, R2 ;  /* 0x9249249303027827 */ /* 0x000fe200078e0202 */
[----:B------:R-:W-:-:S04]  /*11e70*/  SHF.R.U32.HI R3, RZ, 0x1f, R4 ;  /* 0x0000001fff037819 */ /* 0x000fc80000011604 */
[----:B------:R-:W-:Y:S02]  /*11e80*/  SHF.R.U32.HI R5, RZ, 0x1f, R2 ;  /* 0x0000001fff057819 */ /* 0x000fe40000011602 */
[----:B------:R-:W-:Y:S02]  /*11e90*/  LEA.HI.SX32 R3, R4, R3, 0x19 ;  /* 0x0000000304037211 */ /* 0x000fe400078fcaff */
[----:B------:R-:W-:-:S04]  /*11ea0*/  LEA.HI.SX32 R16, R2, R5, 0x19 ;  /* 0x0000000502107211 */ /* 0x000fc800078fcaff */
        /* <DEDUP_REMOVED lines=21> */
.L_x_7391:
        /* <DEDUP_REMOVED lines=23> */
.L_x_7393:
        /* <DEDUP_REMOVED lines=20> */
.L_x_7394:
        /* <DEDUP_REMOVED lines=20> */
.L_x_7395:
        /* <DEDUP_REMOVED lines=18> */
.L_x_7396:
[----:B------:R-:W0:Y:S01]  /*12510*/  LDC R0, c[0x0][0x428] ;  /* 0x00010a00ff007b82 */ /* 0x000e220000000800 */
[----:B------:R-:W-:Y:S01]  /*12520*/  ULDC.64 UR4, c[0x0][0x9f8] ;  /* 0x00027e0000047ab9 */ /* 0x000fe20000000a00 */
[----:B------:R-:W-:Y:S01]  /*12530*/  IMAD.U32 R2, RZ, RZ, UR38 ;  /* 0x00000026ff027e24 */ /* 0x000fe2000f8e00ff */
[----:B------:R-:W-:Y:S01]  /*12540*/  UISETP.NE.U32.AND UP0, UPT, UR4, URZ, UPT ;  /* 0x0000003f0400728c */ /* 0x000fe2000bf05070 */
[----:B------:R-:W-:Y:S01]  /*12550*/  IMAD.U32 R10, RZ, RZ, UR45 ;  /* 0x0000002dff0a7e24 */ /* 0x000fe2000f8e00ff */
[----:B------:R-:W1:Y:S01]  /*12560*/  S2R R4, SR_TID.X ;  /* 0x0000000000047919 */ /* 0x000e620000002100 */
[----:B------:R-:W-:Y:S01]  /*12570*/  IMAD R7, R19, 0x80, R18 ;  /* 0x0000008013077824 */ /* 0x000fe200078e0212 */
[----:B------:R-:W-:Y:S01]  /*12580*/  UISETP.NE.AND.EX UP0, UPT, UR5, URZ, UPT, UP0 ;  /* 0x0000003f0500728c */ /* 0x000fe2000bf05300 */
[----:B------:R-:W-:-:S05]  /*12590*/  ULDC.64 UR6, c[0x0][0xa08] ;  /* 0x0002820000067ab9 */ /* 0x000fca0000000a00 */
        /* <DEDUP_REMOVED lines=13> */
[----:B------:R0:W2:Y:S01]  /*12670*/  @P1 LDG.E R10, desc[UR52][R2.64] ;  /* 0x00000034020a1981 */ /* 0x0000a2000c1e1900 */
[----:B------:R-:W-:Y:S01]  /*12680*/  ISETP.NE.AND P1, PT, R17, RZ, PT ;  /* 0x000000ff1100720c */ /* 0x000fe20003f25270 */
[----:B------:R-:W-:Y:S01]  /*12690*/  UMOV UR36, URZ ;  /* 0x0000003f00247c82 */ /* 0x000fe20008000000 */
[----:B------:R-:W-:Y:S02]  /*126a0*/  ISETP.NE.U32.AND P0, PT, RZ, UR4, PT ;  /* 0x00000004ff007c0c */ /* 0x000fe4000bf05070 */
[----:B------:R-:W-:Y:S02]  /*126b0*/  R2UR UR37, R7 ;  /* 0x00000000072572ca */ /* 0x000fe400000e0000 */
[----:B------:R-:W-:Y:S02]  /*126c0*/  ISETP.NE.AND.EX P0, PT, RZ, UR5, PT, P0 ;  /* 0x00000005ff007c0c */ /* 0x000fe4000bf05300 */
[----:B------:R-:W-:Y:S01]  /*126d0*/  SHF.R.U32.HI R4, RZ, 0x5, R4 ;  /* 0x00000005ff047819 */ /* 0x000fe20000011604 */
[----:B0-----:R-:W0:Y:S01]  /*126e0*/  LDC.64 R2, c[0x0][0x3f8] ;  /* 0x0000fe00ff027b82 */ /* 0x001e220000000a00 */
[----:B------:R-:W-:-:S02]  /*126f0*/  SEL R8, RZ, UR45, P0 ;  /* 0x0000002dff087c07 */ /* 0x000fc40008000000 */
[----:B------:R-:W-:Y:S01]  /*12700*/  LOP3.LUT R4, R4, 0x3, RZ, 0xc0, !PT ;  /* 0x0000000304047812 */ /* 0x000fe200078ec0ff */
[----:B------:R-:W-:Y:S01]  /*12710*/  VOTEU.ALL UP1, P1 ;  /* 0x00000000003f7886 */ /* 0x000fe20000820000 */
[----:B------:R-:W-:-:S04]  /*12720*/  R2UR UR39, R8 ;  /* 0x00000000082772ca */ /* 0x000fc800000e0000 */
[----:B------:R-:W-:-:S04]  /*12730*/  @!UP1 UIADD3 UR4, UP0, UR50, 0x270, URZ ;  /* 0x0000027032049890 */ /* 0x000fc8000ff1e03f */
[----:B------:R-:W-:-:S09]  /*12740*/  @!UP1 UIADD3.X UR5, URZ, UR51, URZ, UP0, !UPT ;  /* 0x000000333f059290 */ /* 0x000fd200087fe43f */
[----:B------:R1:W-:Y:S01]  /*12750*/  @!UP1 UTMAPF.L2.4D [UR36], [UR4] ;  /* 0x00000024040095b8 */ /* 0x0003e20008018000 */
[----:B0-----:R-:W-:Y:S01]  /*12760*/  LOP3.LUT P0, RZ, R2, UR6, RZ, 0xfc, !PT ;  /* 0x0000000602ff7c12 */ /* 0x001fe2000f80fcff */
[----:B------:R-:W-:-:S03]  /*12770*/  UMOV UR6, 0xffffffff ;  /* 0xffffffff00067882 */ /* 0x000fc60000000000 */
[----:B------:R-:W-:Y:S02]  /*12780*/  LOP3.LUT P0, RZ, R3, UR7, RZ, 0xfc, P0 ;  /* 0x0000000703ff7c12 */ /* 0x000fe4000800fcff */
[----:B--2---:R-:W-:Y:S01]  /*12790*/  SHF.R.S32.HI R19, RZ, 0x1f, R10 ;  /* 0x0000001fff137819 */ /* 0x004fe2000001140a */
[----:B------:R1:W-:Y:S01]  /*127a0*/  STL [R1+0x10], R10 ;  /* 0x0000100a01007387 */ /* 0x0003e20000100800 */
[----:B------:R-:W-:-:S03]  /*127b0*/  SEL R0, R10, RZ, !P0 ;  /* 0x000000ff0a007207 */ /* 0x000fc60004000000 */
[----:B------:R1:W-:Y:S01]  /*127c0*/  STL [R1+0x18], R19 ;  /* 0x0000181301007387 */ /* 0x0003e20000100800 */
[----:B------:R-:W-:Y:S05]  /*127d0*/  BRA.DIV UR6, `(.L_x_7397) ;  /* 0x00000036064c7947 */ /* 0x000fea000b800000 */
[----:B------:R0:W2:Y:S02]  /*127e0*/  SHFL.IDX PT, R14, R4, RZ, 0x1f ;  /* 0x00001fff040e7589 */ /* 0x0000a400000e0000 */
.L_x_7465:
[----:B--2---:R-:W-:Y:S02]  /*127f0*/  ISETP.NE.AND P0, PT, R14, RZ, PT ;  /* 0x000000ff0e00720c */ /* 0x004fe40003f05270 */
[----:B------:R-:W-:-:S11]  /*12800*/  PLOP3.LUT P6, PT, PT, PT, PT, 0x8, 0x0 ;  /* 0x000000000000781c */ /* 0x000fd60003fce170 */
[----:B------:R-:W-:Y:S05]  /*12810*/  @P0 BRA `(.L_x_7398) ;  /* 0x0000000400980947 */ /* 0x000fea0003800000 */
[----:B-1----:R-:W-:Y:S01]  /*12820*/  UMOV UR4, 0xffffffff ;  /* 0xffffffff00047882 */ /* 0x002fe20000000000 */
[----:B------:R-:W-:Y:S02]  /*12830*/  VIADD R6, R16, 0xffffffff ;  /* 0xffffffff10067836 */ /* 0x000fe40000000000 */
[----:B------:R-:W-:Y:S05]  /*12840*/  BRA.DIV UR4, `(.L_x_7399) ;  /* 0x0000003604507947 */ /* 0x000fea000b800000 */
[----:B------:R-:W-:-:S13]  /*12850*/  ELECT P6, URZ, PT ;  /* 0x00000000003f782f */ /* 0x000fda00038c0000 */
.L_x_7468:
[----:B------:R-:W-:Y:S05]  /*12860*/  @!P6 BRA `(.L_x_7400) ;  /* 0x000000040040e947 */ /* 0x000fea0003800000 */
[----:B------:R-:W-:-:S04]  /*12870*/  ISETP.NE.U32.AND P0, PT, R2, RZ, PT ;  /* 0x000000ff0200720c */ /* 0x000fc80003f05070 */
[----:B------:R-:W-:-:S13]  /*12880*/  ISETP.NE.AND.EX P0, PT, R3, RZ, PT, P0 ;  /* 0x000000ff0300720c */ /* 0x000fda0003f05300 */
[----:B------:R-:W-:Y:S05]  /*12890*/  @!P0 BRA `(.L_x_7401) ;  /* 0x0000000000488947 */ /* 0x000fea0003800000 */
[----:B------:R-:W1:Y:S01]  /*128a0*/  LDC R9, c[0x0][0x41c] ;  /* 0x00010700ff097b82 */ /* 0x000e620000000800 */
[----:B------:R-:W-:Y:S01]  /*128b0*/  IMAD.MOV.U32 R0, RZ, RZ, R6 ;  /* 0x000000ffff007224 */ /* 0x000fe200078e0006 */
[----:B------:R-:W-:Y:S01]  /*128c0*/  ULDC.64 UR4, c[0x0][0x408] ;  /* 0x0001020000047ab9 */ /* 0x000fe20000000a00 */
[----:B-1----:R-:W-:-:S13]  /*128d0*/  ISETP.NE.AND P0, PT, R9, 0x1, PT ;  /* 0x000000010900780c */ /* 0x002fda0003f05270 */
[----:B0-----:R-:W0:Y:S02]  /*128e0*/  @P0 LDC.64 R4, c[0x0][0x420] ;  /* 0x00010800ff040b82 */ /* 0x001e240000000a00 */
        /* <DEDUP_REMOVED lines=13> */
.L_x_7401:
[----:B-1----:R-:W0:Y:S04]  /*129c0*/  LDL R3, [R1+0x8] ;  /* 0x0000080001037983 */ /* 0x002e280000100800 */
[----:B------:R-:W2:Y:S01]  /*129d0*/  LDL R2, [R1+0xc] ;  /* 0x00000c0001027983 */ /* 0x000ea20000100800 */
[----:B------:R-:W-:Y:S02]  /*129e0*/  ISETP.NE.AND P0, PT, R17, RZ, PT ;  /* 0x000000ff1100720c */ /* 0x000fe40003f05270 */
[----:B0-----:R-:W-:Y:S02]  /*129f0*/  LEA R4, R3, UR41, 0x3 ;  /* 0x0000002903047c11 */ /* 0x001fe4000f8e18ff */
[----:B--2---:R-:W-:-:S04]  /*12a00*/  SHF.L.U32 R3, R2, 0x1f, RZ ;  /* 0x0000001f02037819 */ /* 0x004fc800000006ff */
[----:B------:R-:W0:Y:S02]  /*12a10*/  SYNCS.PHASECHK.TRANS64.TRYWAIT P2, [R4+URZ+0x2e880], R3 ;  /* 0x02e88003040075a7 */ /* 0x000e24000804017f */
[----:B0-----:R-:W-:Y:S05]  /*12a20*/  @!P2 BRA `(.L_x_7402) ;  /* 0x0000003000f8a947 */ /* 0x001fea0003800000 */
.L_x_7469:
        /* <DEDUP_REMOVED lines=8> */
.L_x_7403:
        /* <DEDUP_REMOVED lines=21> */
.L_x_7470:
        /* <DEDUP_REMOVED lines=8> */
.L_x_7405:
        /* <DEDUP_REMOVED lines=14> */
[----:B-1----:R-:W-:Y:S01]  /*12d60*/  NOP ;  /* 0x0000000000007918 */ /* 0x002fe20000000000 */
.L_x_7400:
        /* <DEDUP_REMOVED lines=17> */
.L_x_7398:
        /* <DEDUP_REMOVED lines=10> */
.L_x_7471:
[----:B-1----:R-:W-:Y:S05]  /*12f20*/  BSYNC B0 ;  /* 0x0000000000007941 */ /* 0x002fea0003800000 */
.L_x_7406:
[----:B------:R-:W-:-:S13]  /*12f30*/  ISETP.GE.AND P0, PT, R16, 0x2, PT ;  /* 0x000000021000780c */ /* 0x000fda0003f06270 */
[----:B------:R-:W-:Y:S05]  /*12f40*/  @!P0 BRA `(.L_x_7408) ;  /* 0x00000010002c8947 */ /* 0x000fea0003800000 */
[----:B------:R1:W5:Y:S01]  /*12f50*/  LDL.LU R6, [R1+0xc] ;  /* 0x00000c0001067983 */ /* 0x0003620000300800 */
[----:B------:R-:W-:-:S03]  /*12f60*/  VIADD R21, R16, 0xfffffffe ;  /* 0xfffffffe10157836 */ /* 0x000fc60000000000 */
[----:B------:R1:W5:Y:S04]  /*12f70*/  LDL.LU R7, [R1+0x8] ;  /* 0x0000080001077983 */ /* 0x0003680000300800 */
.L_x_7428:
        /* <DEDUP_REMOVED lines=18> */
[----:B0-----:R-:W2:Y:S01]  /*130a0*/  LDL R4, [R1+0x10] ;  /* 0x0000100001047983 */ /* 0x001ea20000100800 */
[----:B----4-:R-:W-:-:S13]  /*130b0*/  ISETP.NE.AND P0, PT, R8, 0x1, PT ;  /* 0x000000010800780c */ /* 0x010fda0003f05270 */
[----:B------:R-:W0:Y:S02]  /*130c0*/  @P0 LDC.64 R2, c[0x0][0x420] ;  /* 0x00010800ff020b82 */ /* 0x000e240000000a00 */
[----:B0-----:R-:W-:-:S04]  /*130d0*/  @P0 IMAD.HI.U32 R0, R21, R2, RZ ;  /* 0x0000000215000227 */ /* 0x001fc800078e00ff */
        /* <DEDUP_REMOVED lines=12> */
.L_x_7411:
[----:B0--3--:R-:W-:Y:S01]  /*131a0*/  LEA R4, R10, UR41, 0x3 ;  /* 0x000000290a047c11 */ /* 0x009fe2000f8e18ff */
[----:B------:R-:W0:Y:S01]  /*131b0*/  S2R R2, SR_TID.X ;  /* 0x0000000000027919 */ /* 0x000e220000002100 */
[----:B------:R-:W-:Y:S01]  /*131c0*/  SHF.L.U32 R3, R9, 0x1f, RZ ;  /* 0x0000001f09037819 */ /* 0x000fe200000006ff */
[----:B------:R-:W-:Y:S03]  /*131d0*/  BSSY B1, `(.L_x_7412) ;  /* 0x0000005000017945 */ /* 0x000fe60003800000 */
[----:B------:R-:W3:Y:S01]  /*131e0*/  SYNCS.PHASECHK.TRANS64.TRYWAIT P0, [R4+URZ+0x2e880], R3 ;  /* 0x02e88003040075a7 */ /* 0x000ee2000800017f */
[----:B0-----:R-:W-:-:S04]  /*131f0*/  LOP3.LUT R2, R2, 0x7f, RZ, 0xc0, !PT ;  /* 0x0000007f02027812 */ /* 0x001fc800078ec0ff */
[----:B------:R-:W-:Y:S01]  /*13200*/  ISETP.NE.AND P2, PT, R2, RZ, PT ;  /* 0x000000ff0200720c */ /* 0x000fe20003f45270 */
[----:B---3--:R-:W-:-:S12]  /*13210*/  @!P0 BRA `(.L_x_7413) ;  /* 0x0000002c003c8947 */ /* 0x008fd80003800000 */
.L_x_7472:
[----:B------:R-:W-:Y:S05]  /*13220*/  BSYNC B1 ;  /* 0x0000000000017941 */ /* 0x000fea0003800000 */
.L_x_7412:
        /* <DEDUP_REMOVED lines=9> */
.L_x_7415:
[----:B------:R-:W-:Y:S05]  /*132c0*/  BSYNC B1 ;  /* 0x0000000000017941 */ /* 0x000fea0003800000 */
.L_x_7414:
        /* <DEDUP_REMOVED lines=16> */
.L_x_7416:
        /* <DEDUP_REMOVED lines=12> */
.L_x_7473:
[----:B------:R-:W-:Y:S05]  /*13490*/  BSYNC B1 ;  /* 0x0000000000017941 */ /* 0x000fea0003800000 */
.L_x_7417:
        /* <DEDUP_REMOVED lines=11> */
.L_x_7420:
[----:B------:R-:W-:Y:S05]  /*13550*/  BSYNC B1 ;  /* 0x0000000000017941 */ /* 0x000fea0003800000 */
.L_x_7419:
[----:B0-2---:R-:W2:Y:S01]  /*13560*/  LDL R3, [R1+0x14] ;  /* 0x0000140001037983 */ /* 0x005ea20000100800 */
        /* <DEDUP_REMOVED lines=9> */
.L_x_7421:
        /* <DEDUP_REMOVED lines=9> */
.L_x_7410:
[----:B------:R-:W-:Y:S05]  /*13690*/  BSYNC B0 ;  /* 0x0000000000007941 */ /* 0x000fea0003800000 */
.L_x_7409:
[----:B------:R-:W-:-:S06]  /*136a0*/  UISETP.NE.AND UP0, UPT, UR42, 0x3, UPT ;  /* 0x000000032a00788c */ /* 0x000fcc000bf05270 */
[----:B------:R-:W-:-:S13]  /*136b0*/  PLOP3.LUT P0, PT, PT, PT, UP0, 0x80, 0x0 ;  /* 0x000000000000781c */ /* 0x000fda0003f0f008 */
[----:B------:R-:W-:Y:S05]  /*136c0*/  @!P0 BRA `(.L_x_7422) ;  /* 0x0000000000048947 */ /* 0x000fea0003800000 */
[----:B------:R-:W-:Y:S01]  /*136d0*/  BPT.TRAP 0x1 ;  /* 0x000000040000795c */ /* 0x000fe20000300000 */
.L_x_7422:
        /* <DEDUP_REMOVED lines=9> */
.L_x_7474:
[----:B------:R-:W-:Y:S05]  /*13770*/  BSYNC B0 ;  /* 0x0000000000007941 */ /* 0x000fea0003800000 */
.L_x_7423:
[----:B------:R-:W-:Y:S05]  /*13780*/  @!P0 BRA `(.L_x_7425) ;  /* 0x0000000000048947 */ /* 0x000fea0003800000 */
[----:B------:R-:W-:Y:S01]  /*13790*/  BPT.TRAP 0x1 ;  /* 0x000000040000795c */ /* 0x000fe20000300000 */
.L_x_7425:
[----:B---3--:R-:W3:Y:S01]  /*137a0*/  LDL R3, [R1+0x4] ;  /* 0x0000040001037983 */ /* 0x008ee20000100800 */
[----:B------:R-:W-:-:S04]  /*137b0*/  SHF.L.U32 R2, R6, 0x1f, RZ ;  /* 0x0000001f06027819 */ /* 0x000fc800000006ff */
[----:B---3--:R3:W4:Y:S02]  /*137c0*/  SYNCS.PHASECHK.TRANS64.TRYWAIT P2, [R3+URZ+0x2e860], R2 ;  /* 0x02e86002030075a7 */ /* 0x008724000804017f */
[----:B---3--:R-:W-:Y:S01]  /*137d0*/  IMAD R3, R7, 0x7000, RZ ;  /* 0x0000700007037824 */ /* 0x008fe200078e02ff */
[----:B----4-:R-:W-:Y:S06]  /*137e0*/  @!P2 BRA `(.L_x_7426) ;  /* 0x000000280008a947 */ /* 0x010fec0003800000 */
.L_x_7475:
[----:B------:R-:W0:Y:S04]  /*137f0*/  LDL R16, [R1] ;  /* 0x0000000001107983 */ /* 0x000e280000100800 */
[----:B------:R-:W3:Y:S04]  /*13800*/  LDL R14, [R1+0x2c] ;  /* 0x00002c00010e7983 */ /* 0x000ee80000100800 */
[----:B------:R-:W4:Y:S01]  /*13810*/  LDL R13, [R1+0x28] ;  /* 0x00002800010d7983 */ /* 0x000f220000100800 */
[----:B------:R-:W-:Y:S05]  /*13820*/  WARPSYNC.ALL ;  /* 0x0000000000007948 */ /* 0x000fea0003800000 */
[----:B------:R-:W-:-:S04]  /*13830*/  IMAD.U32 R12, RZ, RZ, UR41 ;  /* 0x00000029ff0c7e24 */ /* 0x000fc8000f8e00ff */
[----:B------:R-:W-:Y:S01]  /*13840*/  VIADD R12, R12, 0x400 ;  /* 0x000004000c0c7836 */ /* 0x000fe20000000000 */
[----:B0-----:R-:W-:-:S06]  /*13850*/  LOP3.LUT R4, R3, R16, RZ, 0xfc, !PT ;  /* 0x0000001003047212 */ /* 0x001fcc00078efcff */
[----:B------:R-:W0:Y:S01]  /*13860*/  LDSM.16.MT88.4 R4, [R4+UR41+0xe400] ;  /* 0x00e400290404783b */ /* 0x000e220008004200 */
[----:B---3--:R-:W-:Y:S02]  /*13870*/  IADD3 R20, R14, UR41, R3 ;  /* 0x000000290e147c10 */ /* 0x008fe4000fffe003 */
[C-C-:B0-----:R-:W-:Y:S02]  /*13880*/  PRMT R8, R4.reuse, 0x6420, R5.reuse ;  /* 0x0000642004087816 */ /* 0x141fe40000000005 */
[----:B--2---:R-:W-:Y:S02]  /*13890*/  PRMT R9, R4, 0x7531, R5 ;  /* 0x0000753104097816 */ /* 0x004fe40000000005 */
[C-C-:B------:R-:W-:Y:S02]  /*138a0*/  PRMT R10, R6.reuse, 0x6420, R7.reuse ;  /* 0x00006420060a7816 */ /* 0x140fe40000000007 */
[----:B------:R-:W-:Y:S02]  /*138b0*/  PRMT R11, R6, 0x7531, R7 ;  /* 0x00007531060b7816 */ /* 0x000fe40000000007 */
[----:B------:R-:W0:Y:S01]  /*138c0*/  LDSM.16.MT88.4 R4, [R20+0xe400] ;  /* 0x00e400001404783b */ /* 0x000e220000004200 */
[----:B----4-:R-:W-:-:S05]  /*138d0*/  IADD3 R2, R12, R3, R13 ;  /* 0x000000030c027210 */ /* 0x010fca0007ffe00d */
[----:B------:R-:W-:Y:S01]  /*138e0*/  STSM.16.M88.4 [R2], R8 ;  /* 0x0000000802007844 */ /* 0x000fe20000000200 */
[C-C-:B0-----:R-:W-:Y:S02]  /*138f0*/  PRMT R12, R4.reuse, 0x6420, R5.reuse ;  /* 0x00006420040c7816 */ /* 0x141fe40000000005 */
[----:B------:R-:W-:Y:S02]  /*13900*/  PRMT R13, R4, 0x7531, R5 ;  /* 0x00007531040d7816 */ /* 0x000fe40000000005 */
[C-C-:B------:R-:W-:Y:S02]  /*13910*/  PRMT R14, R6.reuse, 0x6420, R7.reuse ;  /* 0x00006420060e7816 */ /* 0x140fe40000000007 */
[----:B------:R-:W-:Y:S01]  /*13920*/  PRMT R15, R6, 0x7531, R7 ;  /* 0x00007531060f7816 */ /* 0x000fe20000000007 */
[----:B------:R-:W-:-:S04]  /*13930*/  VIADD R4, R3, 0x1000 ;  /* 0x0000100003047836 */ /* 0x000fc80000000000 */
[----:B------:R0:W-:Y:S02]  /*13940*/  STSM.16.M88.4 [R2+0x800], R12 ;  /* 0x0008000c02007844 */ /* 0x0001e40000000200 */
[----:B0-----:R-:W-:-:S05]  /*13950*/  IMAD.MOV.U32 R15, RZ, RZ, R16 ;  /* 0x000000ffff0f7224 */ /* 0x001fca00078e0010 */
[----:B------:R-:W-:-:S05]  /*13960*/  LOP3.LUT R4, R4, R15, RZ, 0xfc, !PT ;  /* 0x0000000f04047212 */ /* 0x000fca00078efcff */
[----:B------:R-:W0:Y:S02]  /*13970*/  LDSM.16.MT88.4 R8, [R4+UR41+0xe400] ;  /* 0x00e400290408783b */ /* 0x000e240008004200 */
[C-C-:B0-----:R-:W-:Y:S02]  /*13980*/  PRMT R4, R8.reuse, 0x6420, R9.reuse ;  /* 0x0000642008047816 */ /* 0x141fe40000000009 */
[----:B------:R-:W-:Y:S02]  /*13990*/  PRMT R5, R8, 0x7531, R9 ;  /* 0x0000753108057816 */ /* 0x000fe40000000009 */
[C-C-:B------:R-:W-:Y:S02]  /*139a0*/  PRMT R6, R10.reuse, 0x6420, R11.reuse ;  /* 0x000064200a067816 */ /* 0x140fe4000000000b */
[----:B------:R-:W-:Y:S02]  /*139b0*/  PRMT R7, R10, 0x7531, R11 ;  /* 0x000075310a077816 */ /* 0x000fe4000000000b */
[----:B------:R-:W0:Y:S04]  /*139c0*/  LDSM.16.MT88.4 R8, [R20+0xf400] ;  /* 0x00f400001408783b */ /* 0x000e280000004200 */
[----:B------:R2:W-:Y:S02]  /*139d0*/  STSM.16.M88.4 [R2+0x1000], R4 ;  /* 0x0010000402007844 */ /* 0x0005e40000000200 */
[----:B--2---:R-:W-:Y:S01]  /*139e0*/  VIADD R4, R3, 0x2000 ;  /* 0x0000200003047836 */ /* 0x004fe20000000000 */
[----:B0-----:R-:W-:-:S02]  /*139f0*/  PRMT R16, R8, 0x6420, R9 ;  /* 0x0000642008107816 */ /* 0x001fc40000000009 */
[----:B------:R-:W-:Y:S02]  /*13a00*/  PRMT R17, R8, 0x7531, R9 ;  /* 0x0000753108117816 */ /* 0x000fe40000000009 */
[C-C-:B------:R-:W-:Y:S02]  /*13a10*/  PRMT R18, R10.reuse, 0x6420, R11.reuse ;  /* 0x000064200a127816 */ /* 0x140fe4000000000b */
[----:B------:R-:W-:-:S05]  /*13a20*/  PRMT R19, R10, 0x7531, R11 ;  /* 0x000075310a137816 */ /* 0x000fca000000000b */
        /* <DEDUP_REMOVED lines=48> */
[----:B------:R-:W0:Y:S01]  /*13d30*/  LDSM.16.MT88.4 R8, [R4+UR41+0xe400] ;  /* 0x00e400290408783b */ /* 0x000e220008004200 */
[----:B------:R-:W-:Y:S01]  /*13d40*/  VIADD R3, R3, 0x6000 ;  /* 0x0000600003037836 */ /* 0x000fe20000000000 */
[C-C-:B0-----:R-:W-:Y:S02]  /*13d50*/  PRMT R4, R8.reuse, 0x6420, R9.reuse ;  /* 0x0000642008047816 */ /* 0x141fe40000000009 */
[----:B------:R-:W-:Y:S02]  /*13d60*/  PRMT R5, R8, 0x7531, R9 ;  /* 0x0000753108057816 */ /* 0x000fe40000000009 */
[C-C-:B------:R-:W-:Y:S02]  /*13d70*/  PRMT R6, R10.reuse, 0x6420, R11.reuse ;  /* 0x000064200a067816 */ /* 0x140fe4000000000b */
[----:B------:R-:W-:Y:S02]  /*13d80*/  PRMT R7, R10, 0x7531, R11 ;  /* 0x000075310a077816 */ /* 0x000fe4000000000b */
[----:B------:R-:W0:Y:S01]  /*13d90*/  LDSM.16.MT88.4 R8, [R20+0x13400] ;  /* 0x013400001408783b */ /* 0x000e220000004200 */
[----:B------:R-:W-:-:S03]  /*13da0*/  LOP3.LUT R3, R3, R15, RZ, 0xfc, !PT ;  /* 0x0000000f03037212 */ /* 0x000fc600078efcff */
[----:B------:R-:W-:Y:S01]  /*13db0*/  STSM.16.M88.4 [R2+0x5000], R4 ;  /* 0x0050000402007844 */ /* 0x000fe20000000200 */
[C-C-:B0-----:R-:W-:Y:S02]  /*13dc0*/  PRMT R16, R8.reuse, 0x6420, R9.reuse ;  /* 0x0000642008107816 */ /* 0x141fe40000000009 */
[----:B------:R-:W-:Y:S02]  /*13dd0*/  PRMT R17, R8, 0x7531, R9 ;  /* 0x0000753108117816 */ /* 0x000fe40000000009 */
[C-C-:B------:R-:W-:Y:S02]  /*13de0*/  PRMT R18, R10.reuse, 0x6420, R11.reuse ;  /* 0x000064200a127816 */ /* 0x140fe4000000000b */
[----:B------:R-:W-:-:S05]  /*13df0*/  PRMT R19, R10, 0x7531, R11 ;  /* 0x000075310a137816 */ /* 0x000fca000000000b */
[----:B------:R-:W-:Y:S04]  /*13e00*/  STSM.16.M88.4 [R2+0x5800], R16 ;  /* 0x0058001002007844 */ /* 0x000fe80000000200 */
[----:B------:R-:W0:Y:S02]  /*13e10*/  LDSM.16.MT88.4 R8, [R3+UR41+0xe400] ;  /* 0x00e400290308783b */ /* 0x000e240008004200 */
[C-C-:B0-----:R-:W-:Y:S02]  /*13e20*/  PRMT R4, R8.reuse, 0x6420, R9.reuse ;  /* 0x0000642008047816 */ /* 0x141fe40000000009 */
[----:B------:R-:W-:Y:S02]  /*13e30*/  PRMT R5, R8, 0x7531, R9 ;  /* 0x0000753108057816 */ /* 0x000fe40000000009 */
[----:B------:R-:W-:-:S02]  /*13e40*/  PRMT R6, R10, 0x6420, R11 ;  /* 0x000064200a067816 */ /* 0x000fc4000000000b */
[----:B------:R-:W-:Y:S02]  /*13e50*/  PRMT R7, R10, 0x7531, R11 ;  /* 0x000075310a077816 */ /* 0x000fe4000000000b */
[----:B------:R-:W0:Y:S04]  /*13e60*/  LDSM.16.MT88.4 R8, [R20+0x14400] ;  /* 0x014400001408783b */ /* 0x000e280000004200 */
[----:B------:R0:W-:Y:S02]  /*13e70*/  STSM.16.M88.4 [R2+0x6000], R4 ;  /* 0x0060000402007844 */ /* 0x0001e40000000200 */
[C-C-:B0-----:R-:W-:Y:S02]  /*13e80*/  PRMT R4, R8.reuse, 0x6420, R9.reuse ;  /* 0x0000642008047816 */ /* 0x141fe40000000009 */
        /* <DEDUP_REMOVED lines=12> */
.L_x_7427:
[----:B0-----:R-:W2:Y:S01]  /*13f50*/  LDL.LU R2, [R1+0x4] ;  /* 0x0000040001027983 */ /* 0x001ea20000300800 */
[C---:B------:R-:W-:Y:S01]  /*13f60*/  ISETP.GT.AND P0, PT, R21.reuse, RZ, PT ;  /* 0x000000ff1500720c */ /* 0x040fe20003f04270 */
[----:B------:R-:W-:Y:S02]  /*13f70*/  VIADD R21, R21, 0xffffffff ;  /* 0xffffffff15157836 */ /* 0x000fe40000000000 */
[----:B------:R3:W5:Y:S04]  /*13f80*/  LDL R6, [R1+0xc] ;  /* 0x00000c0001067983 */ /* 0x0007680000100800 */
[----:B------:R3:W5:Y:S01]  /*13f90*/  LDL R7, [R1+0x8] ;  /* 0x0000080001077983 */ /* 0x0007620000100800 */
[----:B--2---:R0:W-:Y:S02]  /*13fa0*/  SYNCS.ARRIVE.TRANS64.A1T0 RZ, [R2+URZ+0x2e850], RZ ;  /* 0x02e850ff02ff79a7 */ /* 0x0041e4000810003f */
[----:B0-----:R-:W-:-:S05]  /*13fb0*/  @!P1 VIADD R2, R2, 0x2e880 ;  /* 0x0002e88002029836 */ /* 0x001fca0000000000 */
[----:B------:R-:W-:Y:S01]  /*13fc0*/  @!P1 PRMT R2, RZ, 0x654, R2 ;  /* 0x00000654ff029816 */ /* 0x000fe20000000002 */
[----:B------:R-:W-:Y:S06]  /*13fd0*/  BAR.SYNC.DEFER_BLOCKING 0x2, 0x80 ;  /* 0x0082000000007b1d */ /* 0x000fec0000010000 */
[----:B------:R3:W-:Y:S01]  /*13fe0*/  @!P1 SYNCS.ARRIVE.TRANS64.RED.A1T0 RZ, [R2+URZ], RZ ;  /* 0x000000ff02ff99a7 */ /* 0x0007e2000810043f */
[----:B------:R-:W-:Y:S05]  /*13ff0*/  @P0 BRA `(.L_x_7428) ;  /* 0xffffffec00e00947 */ /* 0x000fea000383ffff */
.L_x_7408:
        /* <DEDUP_REMOVED lines=9> */
[----:B0-----:R-:W0:Y:S02]  /*14090*/  S2R R4, SR_LTMASK ;  /* 0x0000000000047919 */ /* 0x001e240000003900 */
[----:B0-----:R-:W-:-:S04]  /*140a0*/  LOP3.LUT R4, R4, UR4, RZ, 0xc0, !PT ;  /* 0x0000000404047c12 */ /* 0x001fc8000f8ec0ff */
[----:B-----5:R-:W0:Y:S01]  /*140b0*/  POPC R7, R4 ;  /* 0x0000000400077309 */ /* 0x020e220000000000 */
[----:B--2---:R-:W0:Y:S02]  /*140c0*/  SHFL.IDX PT, R0, R3, R0, 0x1f ;  /* 0x00001f0003007589 */ /* 0x004e2400000e0000 */
[----:B0-----:R-:W-:-:S05]  /*140d0*/  IADD3 R0, R0, UR46, R7 ;  /* 0x0000002e00007c10 */ /* 0x001fca000fffe007 */
[----:B------:R4:W-:Y:S02]  /*140e0*/  STL [R1+0x20], R0 ;  /* 0x0000200001007387 */ /* 0x0009e40000100800 */
.L_x_7430:
[----:B------:R-:W-:Y:S05]  /*140f0*/  BSYNC B0 ;  /* 0x0000000000007941 */ /* 0x000fea0003800000 */
.L_x_7429:
[----:B------:R-:W-:-:S06]  /*14100*/  UISETP.NE.AND UP0, UPT, UR42, 0x3, UPT ;  /* 0x000000032a00788c */ /* 0x000fcc000bf05270 */
[----:B------:R-:W-:-:S13]  /*14110*/  PLOP3.LUT P0, PT, PT, PT, UP0, 0x80, 0x0 ;  /* 0x000000000000781c */ /* 0x000fda0003f0f008 */
[----:B------:R-:W-:Y:S05]  /*14120*/  @!P0 BRA `(.L_x_7431) ;  /* 0x0000000000048947 */ /* 0x000fea0003800000 */
[----:B------:R-:W-:Y:S01]  /*14130*/  BPT.TRAP 0x1 ;  /* 0x000000040000795c */ /* 0x000fe20000300000 */
.L_x_7431:
        /* <DEDUP_REMOVED lines=10> */
.L_x_7476:
[----:B------:R-:W-:Y:S05]  /*141e0*/  BSYNC B0 ;  /* 0x0000000000007941 */ /* 0x000fea0003800000 */
.L_x_7432:
[----:B------:R-:W-:Y:S05]  /*141f0*/  @!P2 BRA `(.L_x_7434) ;  /* 0x000000000004a947 */ /* 0x000fea0003800000 */
[----:B------:R-:W-:Y:S01]  /*14200*/  BPT.TRAP 0x1 ;  /* 0x000000040000795c */ /* 0x000fe20000300000 */
.L_x_7434:
[----:B------:R-:W2:Y:S02]  /*14210*/  LDL R0, [R1+0xc] ;  /* 0x00000c0001007983 */ /* 0x000ea40000100800 */
[----:B--2---:R-:W-:-:S04]  /*14220*/  SHF.L.U32 R3, R0, 0x1f, RZ ;  /* 0x0000001f00037819 */ /* 0x004fc800000006ff */
[----:B------:R-:W2:Y:S02]  /*14230*/  SYNCS.PHASECHK.TRANS64.TRYWAIT P0, [R20+URZ+0x2e860], R3 ;  /* 0x02e86003140075a7 */ /* 0x000ea4000800017f */
[----:B--2---:R-:W-:Y:S05]  /*14240*/  @!P0 BRA `(.L_x_7435) ;  /* 0x0000001c009c8947 */ /* 0x004fea0003800000 */
.L_x_7477:
[----:B------:R-:W3:Y:S04]  /*14250*/  LDL R0, [R1+0x8] ;  /* 0x0000080001007983 */ /* 0x000ee80000100800 */
[----:B------:R-:W4:Y:S04]  /*14260*/  LDL R2, [R1] ;  /* 0x0000000001027983 */ /* 0x000f280000100800 */
[----:B------:R-:W2:Y:S01]  /*14270*/  LDL R12, [R1+0x28] ;  /* 0x00002800010c7983 */ /* 0x000ea20000100800 */
[----:B------:R-:W-:Y:S05]  /*14280*/  WARPSYNC.ALL ;  /* 0x0000000000007948 */ /* 0x000fea0003800000 */
[----:B------:R-:W0:Y:S01]  /*14290*/  S2R R8, SR_TID.X ;  /* 0x0000000000087919 */ /* 0x000e220000002100 */
[----:B------:R-:W-:Y:S01]  /*142a0*/  IMAD.MOV.U32 R10, RZ, RZ, 0x40 ;  /* 0x00000040ff0a7424 */ /* 0x000fe200078e00ff */
[----:B0-----:R-:W-:-:S04]  /*142b0*/  LOP3.LUT P0, RZ, R8, 0x4, RZ, 0xc0, !PT ;  /* 0x0000000408ff7812 */ /* 0x001fc8000780c0ff */
[----:B------:R-:W-:Y:S01]  /*142c0*/  SEL R10, R10, 0xffffffc0, !P0 ;  /* 0xffffffc00a0a7807 */ /* 0x000fe20004000000 */
[----:B---3--:R-:W-:-:S05]  /*142d0*/  IMAD R0, R0, 0x7000, RZ ;  /* 0x0000700000007824 */ /* 0x008fca00078e02ff */
[C---:B----4-:R-:W-:Y:S02]  /*142e0*/  LOP3.LUT R2, R0.reuse, R2, RZ, 0xfc, !PT ;  /* 0x0000000200027212 */ /* 0x050fe400078efcff */
[----:B--2---:R-:W-:-:S03]  /*142f0*/  IADD3 R0, R0, UR41, R12 ;  /* 0x0000002900007c10 */ /* 0x004fc6000fffe00c */
[----:B-----5:R-:W0:Y:S01]  /*14300*/  LDSM.16.MT88.4 R4, [R2+UR41+0xe400] ;  /* 0x00e400290204783b */ /* 0x020e220008004200 */
[----:B------:R-:W-:-:S04]  /*14310*/  VIADD R3, R2, UR41 ;  /* 0x0000002902037c36 */ /* 0x000fc80008000000 */
[----:B------:R-:W-:Y:S01]  /*14320*/  IMAD.IADD R3, R10, 0x1, R3 ;  /* 0x000000010a037824 */ /* 0x000fe200078e0203 */
[C-C-:B0-----:R-:W-:Y:S02]  /*14330*/  PRMT R8, R4.reuse, 0x6420, R5.reuse ;  /* 0x0000642004087816 */ /* 0x141fe40000000005 */
[----:B------:R-:W-:Y:S02]  /*14340*/  PRMT R9, R4, 0x7531, R5 ;  /* 0x0000753104097816 */ /* 0x000fe40000000005 */
[C-C-:B------:R-:W-:Y:S02]  /*14350*/  PRMT R10, R6.reuse, 0x6420, R7.reuse ;  /* 0x00006420060a7816 */ /* 0x140fe40000000007 */
[----:B------:R-:W-:Y:S02]  /*14360*/  PRMT R11, R6, 0x7531, R7 ;  /* 0x00007531060b7816 */ /* 0x000fe40000000007 */
[----:B------:R-:W0:Y:S04]  /*14370*/  LDSM.16.MT88.4 R4, [R3+0xe400] ;  /* 0x00e400000304783b */ /* 0x000e280000004200 */
[----:B------:R0:W-:Y:S02]  /*14380*/  STSM.16.M88.4 [R0+0x400], R8 ;  /* 0x0004000800007844 */ /* 0x0001e40000000200 */
[----:B0-----:R-:W-:-:S02]  /*14390*/  PRMT R8, R4, 0x6420, R5 ;  /* 0x0000642004087816 */ /* 0x001fc40000000005 */
        /* <DEDUP_REMOVED lines=10> */
[----:B------:R-:W-:Y:S01]  /*14440*/  STSM.16.M88.4 [R0+0x1400], R16 ;  /* 0x0014001000007844 */ /* 0x000fe20000000200 */
[C-C-:B0-----:R-:W-:Y:S02]  /*14450*/  PRMT R8, R4.reuse, 0x6420, R5.reuse ;  /* 0x0000642004087816 */ /* 0x141fe40000000005 */
[----:B------:R-:W-:Y:S02]  /*14460*/  PRMT R9, R4, 0x7531, R5 ;  /* 0x0000753104097816 */ /* 0x000fe40000000005 */
[----:B------:R-:W-:-:S02]  /*14470*/  PRMT R10, R6, 0x6420, R7 ;  /* 0x00006420060a7816 */ /* 0x000fc40000000007 */
        /* <DEDUP_REMOVED lines=70> */
.L_x_7436:
[----:B------:R-:W3:Y:S01]  /*148e0*/  LDL.LU R2, [R1+0x8] ;  /* 0x0000080001027983 */ /* 0x000ee20000300800 */
[----:B0-----:R-:W-:Y:S03]  /*148f0*/  SYNCS.ARRIVE.TRANS64.A1T0 RZ, [R20+URZ+0x2e850], RZ ;  /* 0x02e850ff14ff79a7 */ /* 0x001fe6000810003f */
        /* <DEDUP_REMOVED lines=12> */
.L_x_7392:
[----:B------:R-:W-:Y:S05]  /*149c0*/  BSYNC B6 ;  /* 0x0000000000067941 */ /* 0x000fea0003800000 */
.L_x_7390:
[----:B0-2---:R-:W2:Y:S02]  /*149d0*/  LDL R0, [R1+0x34] ;  /* 0x0000340001007983 */ /* 0x005ea40000100800 */
[----:B--2---:R-:W-:-:S13]  /*149e0*/  ISETP.NE.AND P0, PT, R0, RZ, PT ;  /* 0x000000ff0000720c */ /* 0x004fda0003f05270 */
[----:B------:R-:W-:Y:S05]  /*149f0*/  @!P0 BRA `(.L_x_7437) ;  /* 0x0000000000308947 */ /* 0x000fea0003800000 */
[----:B------:R-:W0:Y:S08]  /*14a00*/  S2UR UR5, SR_CgaCtaId ;  /* 0x00000000000579c3 */ /* 0x000e300000008800 */
[----:B------:R-:W-:Y:S06]  /*14a10*/  BAR.SYNC.DEFER_BLOCKING 0x5, 0x180 ;  /* 0x0146000000007b1d */ /* 0x000fec0000010000 */
[----:B------:R-:W-:-:S02]  /*14a20*/  UMOV UR4, 0x400 ;  /* 0x0000040000047882 */ /* 0x000fc40000000000 */
[----:B0-----:R-:W-:-:S09]  /*14a30*/  ULEA UR4, UR5, UR4, 0x18 ;  /* 0x0000000405047291 */ /* 0x001fd2000f8ec03f */
[----:B------:R-:W0:Y:S04]  /*14a40*/  LDS.128 R4, [UR4+0x2e8d0] ;  /* 0x02e8d004ff047984 */ /* 0x000e280008000c00 */
[----:B0-----:R2:W-:Y:S01]  /*14a50*/  STL.64 [R1+0x20], R4 ;  /* 0x0000200401007387 */ /* 0x0015e20000100a00 */
[----:B------:R-:W-:Y:S02]  /*14a60*/  IMAD.MOV.U32 R2, RZ, RZ, R7 ;  /* 0x000000ffff027224 */ /* 0x000fe400078e0007 */
[----:B------:R-:W-:-:S03]  /*14a70*/  IMAD.MOV.U32 R0, RZ, RZ, R6 ;  /* 0x000000ffff007224 */ /* 0x000fc600078e0006 */
[----:B------:R-:W-:Y:S02]  /*14a80*/  R2UR UR48, R2 ;  /* 0x00000000023072ca */ /* 0x000fe400000e0000 */
[----:B------:R-:W-:Y:S01]  /*14a90*/  R2UR UR38, R0 ;  /* 0x00000000002672ca */ /* 0x000fe200000e0000 */
[----:B------:R-:W-:Y:S06]  /*14aa0*/  BAR.ARV 0x4, 0x180 ;  /* 0x0106000000007b1d */ /* 0x000fec0000002000 */
[----:B------:R-:W-:Y:S08]  /*14ab0*/  BRA `(.L_x_7438) ;  /* 0x0000000800d07947 */ /* 0x000ff00003800000 */
.L_x_7437:
[----:B------:R-:W0:Y:S01]  /*14ac0*/  S2R R2, SR_TID.X ;  /* 0x0000000000027919 */ /* 0x000e220000002100 */
[----:B------:R-:W-:Y:S01]  /*14ad0*/  ULDC UR4, c[0x0][0xc14] ;  /* 0x0003050000047ab9 */ /* 0x000fe20000000800 */
[----:B------:R-:W2:Y:S01]  /*14ae0*/  LDL.LU R0, [R1+0x20] ;  /* 0x0000200001007983 */ /* 0x000ea20000300800 */
[----:B0-----:R-:W-:-:S04]  /*14af0*/  LOP3.LUT R8, R2, 0x1f, RZ, 0xc0, !PT ;  /* 0x0000001f02087812 */ /* 0x001fc800078ec0ff */
[C---:B------:R-:W-:Y:S01]  /*14b00*/  ISETP.NE.AND P0, PT, R8.reuse, 0x1f, PT ;  /* 0x0000001f0800780c */ /* 0x040fe20003f05270 */
[----:B------:R-:W-:-:S05]  /*14b10*/  VIADD R5, R8, UR48 ;  /* 0x0000003008057c36 */ /* 0x000fca0008000000 */
[----:B------:R-:W-:Y:S01]  /*14b20*/  ISETP.GE.OR P1, PT, R5, UR4, !P0 ;  /* 0x0000000405007c0c */ /* 0x000fe2000c726670 */
[----:B------:R-:W-:-:S12]  /*14b30*/  ULDC UR4, c[0x0][0xc14] ;  /* 0x0003050000047ab9 */ /* 0x000fd80000000800 */
[----:B------:R-:W0:Y:S02]  /*14b40*/  @!P1 LDC.64 R2, c[0x0][0xc58] ;  /* 0x00031600ff029b82 */ /* 0x000e240000000a00 */
[----:B0-----:R-:W-:-:S04]  /*14b50*/  @!P1 IMAD.WIDE R2, R5, 0x4, R2 ;  /* 0x0000000405029825 */ /* 0x001fc800078e0202 */
        /* <DEDUP_REMOVED lines=18> */
[----:B------:R-:W2:Y:S02]  /*14c80*/  SHFL.UP PT, R3, R2, 0x8, RZ ;  /* 0x0500000002037989 */ /* 0x000ea400000e00ff */
[----:B--2---:R-:W-:-:S05]  /*14c90*/  SEL R3, R3, RZ, P4 ;  /* 0x000000ff03037207 */ /* 0x004fca0002000000 */
[----:B------:R-:W-:-:S05]  /*14ca0*/  IMAD.IADD R3, R2, 0x1, R3 ;  /* 0x0000000102037824 */ /* 0x000fca00078e0203 */
[----:B------:R-:W2:Y:S04]  /*14cb0*/  SHFL.UP PT, R0, R3, 0x10, RZ ;  /* 0x0600000003007989 */ /* 0x000ea800000e00ff */
[----:B------:R-:W-:Y:S01]  /*14cc0*/  SHFL.IDX PT, R9, R6, 0x1, 0x1f ;  /* 0x00201f0006097f89 */ /* 0x000fe200000e0000 */
[----:B--2---:R-:W-:-:S05]  /*14cd0*/  SEL R0, R0, RZ, P5 ;  /* 0x000000ff00007207 */ /* 0x004fca0002800000 */
[----:B------:R-:W-:-:S05]  /*14ce0*/  IMAD.IADD R8, R3, 0x1, R0 ;  /* 0x0000000103087824 */ /* 0x000fca00078e0200 */
[----:B------:R-:W0:Y:S04]  /*14cf0*/  SHFL.IDX PT, R7, R8, 0x1f, 0x1f ;  /* 0x03e01f0008077f89 */ /* 0x000e2800000e0000 */
[----:B------:R-:W2:Y:S01]  /*14d00*/  SHFL.IDX PT, R0, R6, RZ, 0x1f ;  /* 0x00001fff06007589 */ /* 0x000ea200000e0000 */
[----:B0-----:R-:W-:-:S04]  /*14d10*/  IMAD R2, R7, R4, RZ ;  /* 0x0000000407027224 */ /* 0x001fc800078e02ff */
[----:B------:R-:W-:-:S05]  /*14d20*/  IMAD.IADD R7, R9, 0x1, R2 ;  /* 0x0000000109077824 */ /* 0x000fca00078e0202 */
[----:B--2---:R-:W-:-:S13]  /*14d30*/  ISETP.GT.AND P6, PT, R7, R0, PT ;  /* 0x000000000700720c */ /* 0x004fda0003fc4270 */
[----:B------:R-:W-:Y:S05]  /*14d40*/  @P6 BRA `(.L_x_7439) ;  /* 0x0000000000906947 */ /* 0x000fea0003800000 */
.L_x_7443:
        /* <DEDUP_REMOVED lines=14> */
.L_x_7442:
[----:B------:R-:W-:Y:S05]  /*14e30*/  BSYNC B0 ;  /* 0x0000000000007941 */ /* 0x000fea0003800000 */
.L_x_7441:
        /* <DEDUP_REMOVED lines=21> */
.L_x_7439:
        /* <DEDUP_REMOVED lines=16> */
[----:B------:R-:W-:Y:S01]  /*15090*/  IABS R10, R6 ;  /* 0x00000006000a7213 */ /* 0x000fe20000000000 */
[----:B------:R-:W-:Y:S06]  /*150a0*/  @!P0 BRA `(.L_x_7444) ;  /* 0x00000000000c8947 */ /* 0x000fec0003800000 */
[----:B------:R-:W-:-:S06]  /*150b0*/  UIADD3 UR4, UR6, -0x1, URZ ;  /* 0xffffffff06047890 */ /* 0x000fcc000fffe03f */
[----:B------:R-:W-:-:S05]  /*150c0*/  IMAD.U32 R3, RZ, RZ, UR4 ;  /* 0x00000004ff037e24 */ /* 0x000fca000f8e00ff */
[----:B------:R0:W2:Y:S02]  /*150d0*/  SHFL.IDX PT, R2, R8, R3, 0x1f ;  /* 0x00001f0308027589 */ /* 0x0000a400000e0000 */
.L_x_7444:
[----:B0-----:R-:W0:Y:S01]  /*150e0*/  I2F.RP R8, R10 ;  /* 0x0000000a00087306 */ /* 0x001e220000209400 */
[----:B--2---:R-:W-:Y:S02]  /*150f0*/  IMAD R12, R2, R4, R7 ;  /* 0x00000004020c7224 */ /* 0x004fe400078e0207 */
[----:B------:R-:W-:-:S03]  /*15100*/  IMAD.MOV.U32 R2, RZ, RZ, RZ ;  /* 0x000000ffff027224 */ /* 0x000fc600078e00ff */
[----:B------:R2:W-:Y:S02]  /*15110*/  STL [R1+0x20], R12 ;  /* 0x0000200c01007387 */ /* 0x0005e40000100800 */
[----:B0-----:R-:W0:Y:S02]  /*15120*/  MUFU.RCP R8, R8 ;  /* 0x0000000800087308 */ /* 0x001e240000001000 */
[----:B0-----:R-:W-:-:S06]  /*15130*/  VIADD R11, R8, 0xffffffe ;  /* 0x0ffffffe080b7836 */ /* 0x001fcc0000000000 */
[----:B------:R-:W0:Y:S02]  /*15140*/  F2I.FTZ.U32.TRUNC.NTZ R3, R11 ;  /* 0x0000000b00037305 */ /* 0x000e24000021f000 */
[----:B0-----:R-:W-:-:S04]  /*15150*/  IMAD.MOV R7, RZ, RZ, -R3 ;  /* 0x000000ffff077224 */ /* 0x001fc800078e0a03 */
        /* <DEDUP_REMOVED lines=26> */
[----:B------:R-:W0:Y:S03]  /*15300*/  I2F.RP R9, R8 ;  /* 0x0000000800097306 */ /* 0x000e260000209400 */
[----:B------:R-:W-:-:S05]  /*15310*/  IMAD.MOV R6, RZ, RZ, -R6 ;  /* 0x000000ffff067224 */ /* 0x000fca00078e0a06 */
[----:B0-----:R-:W0:Y:S02]  /*15320*/  MUFU.RCP R9, R9 ;  /* 0x0000000900097308 */ /* 0x001e240000001000 */
[----:B0-----:R-:W-:-:S06]  /*15330*/  VIADD R10, R9, 0xffffffe ;  /* 0x0ffffffe090a7836 */ /* 0x001fcc0000000000 */
[----:B------:R-:W0:Y:S02]  /*15340*/  F2I.FTZ.U32.TRUNC.NTZ R3, R10 ;  /* 0x0000000a00037305 */ /* 0x000e24000021f000 */
[----:B0-----:R-:W-:-:S04]  /*15350*/  IMAD.MOV R11, RZ, RZ, -R3 ;  /* 0x000000ffff0b7224 */ /* 0x001fc800078e0a03 */
        /* <DEDUP_REMOVED lines=23> */
.L_x_7440:
[----:B------:R0:W-:Y:S01]  /*154d0*/  STL [R1+0x20], R0 ;  /* 0x0000200001007387 */ /* 0x0001e20000100800 */
[----:B------:R-:W-:Y:S01]  /*154e0*/  ULDC UR48, c[0x0][0xc14] ;  /* 0x0003050000307ab9 */ /* 0x000fe20000000800 */
[----:B------:R-:W-:Y:S02]  /*154f0*/  UMOV UR38, URZ ;  /* 0x0000003f00267c82 */ /* 0x000fe40008000000 */
[----:B------:R0:W-:Y:S03]  /*15500*/  STL [R1+0x24], RZ ;  /* 0x000024ff01007387 */ /* 0x0001e60000100800 */
.L_x_7445:
[----:B------:R-:W3:Y:S04]  /*15510*/  LDL R3, [R1+0x20] ;  /* 0x0000200001037983 */ /* 0x000ee80000100800 */
[----:B------:R-:W4:Y:S01]  /*15520*/  LDL R2, [R1+0x24] ;  /* 0x0000240001027983 */ /* 0x000f220000100800 */
[----:B------:R-:W-:Y:S02]  /*15530*/  IMAD.U32 R6, RZ, RZ, UR38 ;  /* 0x00000026ff067e24 */ /* 0x000fe4000f8e00ff */
[----:B------:R-:W-:Y:S01]  /*15540*/  IMAD.U32 R7, RZ, RZ, UR48 ;  /* 0x00000030ff077e24 */ /* 0x000fe2000f8e00ff */
[----:B0-2---:R-:W0:Y:S02]  /*15550*/  S2R R0, SR_TID.X ;  /* 0x0000000000007919 */ /* 0x005e240000002100 */
[----:B0-----:R-:W-:Y:S01]  /*15560*/  LOP3.LUT R0, R0, 0x1f, RZ, 0xc0, !PT ;  /* 0x0000001f00007812 */ /* 0x001fe200078ec0ff */
[----:B------:R-:W-:Y:S03]  /*15570*/  BAR.SYNC.DEFER_BLOCKING 0x4, 0x180 ;  /* 0x0106000000007b1d */ /* 0x000fe60000010000 */
[----:B------:R-:W-:-:S13]  /*15580*/  ISETP.NE.AND P0, PT, R0, RZ, PT ;  /* 0x000000ff0000720c */ /* 0x000fda0003f05270 */
[----:B------:R-:W-:Y:S01]  /*15590*/  @!P0 MOV R0, 0x400 ;  /* 0x0000040000008802 */ /* 0x000fe20000000f00 */
[----:B---3--:R-:W-:Y:S02]  /*155a0*/  IMAD.MOV.U32 R4, RZ, RZ, R3 ;  /* 0x000000ffff047224 */ /* 0x008fe400078e0003 */
[----:B------:R-:W0:Y:S01]  /*155b0*/  @!P0 S2R R3, SR_CgaCtaId ;  /* 0x0000000000038919 */ /* 0x000e220000008800 */
[----:B----4-:R-:W-:Y:S01]  /*155c0*/  IMAD.MOV.U32 R5, RZ, RZ, R2 ;  /* 0x000000ffff057224 */ /* 0x010fe200078e0002 */
[----:B0-----:R-:W-:-:S05]  /*155d0*/  @!P0 LEA R0, R3, R0, 0x18 ;  /* 0x0000000003008211 */ /* 0x001fca00078ec0ff */
[----:B------:R0:W-:Y:S01]  /*155e0*/  @!P0 STS.128 [R0+0x2e8d0], R4 ;  /* 0x02e8d00400008388 */ /* 0x0001e20000000c00 */
[----:B------:R-:W-:Y:S06]  /*155f0*/  BAR.ARV 0x5, 0x180 ;  /* 0x0146000000007b1d */ /* 0x000fec0000002000 */
.L_x_7438:
[----:B------:R-:W-:Y:S02]  /*15600*/  ULDC UR4, c[0x0][0xc14] ;  /* 0x0003050000047ab9 */ /* 0x000fe40000000800 */
[----:B------:R-:W-:-:S06]  /*15610*/  UISETP.GE.AND UP0, UPT, UR48, UR4, UPT ;  /* 0x000000043000728c */ /* 0x000fcc000bf06270 */
[----:B------:R-:W-:-:S13]  /*15620*/  PLOP3.LUT P0, PT, PT, PT, UP0, 0x80, 0x0 ;  /* 0x000000000000781c */ /* 0x000fda0003f0f008 */
[----:B------:R-:W-:Y:S05]  /*15630*/  @!P0 BRA `(.L_x_7446) ;  /* 0xffffffc000b08947 */ /* 0x000fea000383ffff */
.L_x_7386:
[----:B0-----:R-:W3:Y:S01]  /*15640*/  LDL.LU R0, [R1+0x30] ;  /* 0x0000300001007983 */ /* 0x001ee20000300800 */
[----:B------:R-:W-:Y:S01]  /*15650*/  BSSY B0, `(.L_x_7447) ;  /* 0x000000b000007945 */ /* 0x000fe20003800000 */
[----:B-12---:R-:W0:Y:S01]  /*15660*/  S2R R5, SR_CgaCtaId ;  /* 0x0000000000057919 */ /* 0x006e220000008800 */
        /* <DEDUP_REMOVED lines=9> */
.L_x_7478:
[----:B------:R-:W-:Y:S05]  /*15700*/  BSYNC B0 ;  /* 0x0000000000007941 */ /* 0x000fea0003800000 */
.L_x_7447:
[----:B------:R-:W-:-:S03]  /*15710*/  UMOV UR4, 0xffffffff ;  /* 0xffffffff00047882 */ /* 0x000fc60000000000 */
[----:B------:R-:W-:Y:S05]  /*15720*/  BRA.DIV UR4, `(.L_x_7449) ;  /* 0x0000000a048c7947 */ /* 0x000fea000b800000 */
[----:B------:R-:W1:Y:S02]  /*15730*/  S2R R2, SR_TID.X ;  /* 0x0000000000027919 */ /* 0x000e640000002100 */
[----:B-1----:R-:W-:-:S04]  /*15740*/  SHF.R.U32.HI R2, RZ, 0x5, R2 ;  /* 0x00000005ff027819 */ /* 0x002fc80000011602 */
[----:B------:R-:W-:-:S05]  /*15750*/  LOP3.LUT R2, R2, 0x3, RZ, 0xc0, !PT ;  /* 0x0000000302027812 */ /* 0x000fca00078ec0ff */
[----:B------:R1:W2:Y:S02]  /*15760*/  SHFL.IDX PT, R14, R2, RZ, 0x1f ;  /* 0x00001fff020e7589 */ /* 0x0002a400000e0000 */
.L_x_7481:
[----:B--2---:R-:W-:Y:S01]  /*15770*/  ISETP.NE.AND P0, PT, R14, RZ, PT ;  /* 0x000000ff0e00720c */ /* 0x004fe20003f05270 */
[----:B------:R-:W-:-:S12]  /*15780*/  BSSY B0, `(.L_x_7450) ;  /* 0x000002e000007945 */ /* 0x000fd80003800000 */
[----:B------:R-:W-:Y:S05]  /*15790*/  @P0 BRA `(.L_x_7451) ;  /* 0x0000000000b00947 */ /* 0x000fea0003800000 */
[----:B------:R-:W-:-:S03]  /*157a0*/  UMOV UR4, 0xffffffff ;  /* 0xffffffff00047882 */ /* 0x000fc60000000000 */
[----:B------:R-:W-:Y:S05]  /*157b0*/  BRA.DIV UR4, `(.L_x_7452) ;  /* 0x0000000a049c7947 */ /* 0x000fea000b800000 */
[----:B------:R-:W-:-:S13]  /*157c0*/  ELECT P6, URZ, PT ;  /* 0x00000000003f782f */ /* 0x000fda00038c0000 */
.L_x_7484:
[----:B------:R-:W-:Y:S05]  /*157d0*/  @!P6 BRA `(.L_x_7451) ;  /* 0x0000000000a0e947 */ /* 0x000fea0003800000 */
[----:B------:R-:W-:-:S06]  /*157e0*/  ULOP3.LUT UR4, UR40, 0x2, URZ, 0xfc, !UPT ;  /* 0x0000000228047892 */ /* 0x000fcc000f8efc3f */
[----:B-1----:R-:W-:-:S05]  /*157f0*/  IMAD.U32 R2, RZ, RZ, UR4 ;  /* 0x00000004ff027e24 */ /* 0x002fca000f8e00ff */
[----:B------:R-:W-:-:S13]  /*15800*/  ISETP.NE.AND P0, PT, R2, 0x3, PT ;  /* 0x000000030200780c */ /* 0x000fda0003f05270 */
[----:B------:R-:W-:Y:S05]  /*15810*/  @!P0 BRA `(.L_x_7453) ;  /* 0x0000000000048947 */ /* 0x000fea0003800000 */
[----:B------:R-:W-:Y:S01]  /*15820*/  BPT.TRAP 0x1 ;  /* 0x000000040000795c */ /* 0x000fe20000300000 */
.L_x_7453:
        /* <DEDUP_REMOVED lines=14> */
.L_x_7485:
[----:B------:R-:W1:Y:S02]  /*15910*/  SYNCS.PHASECHK.TRANS64.TRYWAIT P1, [R7+URZ], R2 ;  /* 0x00000002070075a7 */ /* 0x000e64000802017f */
[----:B-1----:R-:W-:Y:S05]  /*15920*/  @!P1 BRA `(.L_x_7455) ;  /* 0x0000000800749947 */ /* 0x002fea0003800000 */
.L_x_7486:
[----:B------:R-:W-:Y:S05]  /*15930*/  @!P0 BRA `(.L_x_7456) ;  /* 0x0000000000048947 */ /* 0x000fea0003800000 */
[----:B------:R-:W-:Y:S01]  /*15940*/  BPT.TRAP 0x1 ;  /* 0x000000040000795c */ /* 0x000fe20000300000 */
.L_x_7456:
[----:B------:R-:W2:Y:S02]  /*15950*/  LDL.LU R4, [R1+0x8] ;  /* 0x0000080001047983 */ /* 0x000ea40000300800 */
[----:B--2---:R-:W-:-:S04]  /*15960*/  IMAD R4, R4, 0x8, R0 ;  /* 0x0000000804047824 */ /* 0x004fc800078e0200 */
[----:B------:R-:W2:Y:S02]  /*15970*/  SYNCS.PHASECHK.TRANS64.TRYWAIT P1, [R4+URZ+0x2e860], R5 ;  /* 0x02e86005040075a7 */ /* 0x000ea4000802017f */
[----:B--2---:R-:W-:Y:S05]  /*15980*/  @!P1 BRA `(.L_x_7457) ;  /* 0x0000000800709947 */ /* 0x004fea0003800000 */
.L_x_7487:
[----:B------:R-:W-:Y:S05]  /*15990*/  @!P0 BRA `(.L_x_7458) ;  /* 0x0000000000048947 */ /* 0x000fea0003800000 */
[----:B------:R-:W-:Y:S01]  /*159a0*/  BPT.TRAP 0x1 ;  /* 0x000000040000795c */ /* 0x000fe20000300000 */
.L_x_7458:
[----:B------:R-:W-:-:S04]  /*159b0*/  IMAD R3, R3, 0x8, R0 ;  /* 0x0000000803037824 */ /* 0x000fc800078e0200 */
[----:B------:R-:W3:Y:S02]  /*159c0*/  SYNCS.PHASECHK.TRANS64.TRYWAIT P1, [R3+URZ+0x2e860], R2 ;  /* 0x02e86002030075a7 */ /* 0x000ee4000802017f */
[----:B---3--:R-:W-:Y:S05]  /*159d0*/  @!P1 BRA `(.L_x_7459) ;  /* 0x0000000800709947 */ /* 0x008fea0003800000 */
.L_x_7488:
[----:B------:R-:W-:Y:S05]  /*159e0*/  @!P0 BRA `(.L_x_7460) ;  /* 0x0000000000048947 */ /* 0x000fea0003800000 */
[----:B------:R-:W-:Y:S01]  /*159f0*/  BPT.TRAP 0x1 ;  /* 0x000000040000795c */ /* 0x000fe20000300000 */
.L_x_7460:
[----:B------:R-:W4:Y:S02]  /*15a00*/  SYNCS.PHASECHK.TRANS64.TRYWAIT P0, [R4+URZ+0x2e880], R5 ;  /* 0x02e88005040075a7 */ /* 0x000f24000800017f */
[----:B----4-:R-:W-:Y:S05]  /*15a10*/  @!P0 BRA `(.L_x_7461) ;  /* 0x0000000800748947 */ /* 0x010fea0003800000 */
.L_x_7462:
[----:B------:R0:W0:Y:S02]  /*15a20*/  SYNCS.PHASECHK.TRANS64.TRYWAIT P0, [R3+URZ+0x2e880], R2 ;  /* 0x02e88002030075a7 */ /* 0x000024000800017f */
[----:B0-----:R-:W-:Y:S05]  /*15a30*/  @!P0 NANOSLEEP.SYNCS 0x989680 ;  /* 0x009896800000895d */ /* 0x001fea0003900000 */
[----:B------:R-:W0:Y:S02]  /*15a40*/  @!P0 SYNCS.PHASECHK.TRANS64 P0, [R3+URZ+0x2e880], R2 ;  /* 0x02e88002030085a7 */ /* 0x000e24000800007f */
[----:B0-----:R-:W-:Y:S05]  /*15a50*/  @!P0 BRA `(.L_x_7462) ;  /* 0xfffffffc00f08947 */ /* 0x001fea000383ffff */
.L_x_7451:
[----:B------:R-:W-:Y:S05]  /*15a60*/  BSYNC B0 ;  /* 0x0000000000007941 */ /* 0x000fea0003800000 */
.L_x_7450:
[----:B------:R-:W-:Y:S05]  /*15a70*/  EXIT ;  /* 0x000000000000794d */ /* 0x000fea0003800000 */
.L_x_7325:
[----:B0-----:R-:W-:-:S04]  /*15a80*/  IMAD.U32 R3, RZ, RZ, UR41 ;  /* 0x00000029ff037e24 */ /* 0x001fc8000f8e00ff */
[----:B------:R0:W1:Y:S03]  /*15a90*/  SYNCS.PHASECHK.TRANS64.TRYWAIT P1, [R3+URZ+0x2e800], R0 ;  /* 0x02e80000030075a7 */ /* 0x000066000802017f */
[----:B-1----:R-:W-:Y:S05]  /*15aa0*/  @!P1 NANOSLEEP.SYNCS 0x989680 ;  /* 0x009896800000995d */ /* 0x002fea0003900000 */
[----:B------:R-:W1:Y:S02]  /*15ab0*/  @!P1 SYNCS.PHASECHK.TRANS64 P1, [R3+URZ+0x2e800], R0 ;  /* 0x02e80000030095a7 */ /* 0x000e64000802007f */
[----:B-1----:R-:W-:Y:S05]  /*15ac0*/  @!P1 BRA `(.L_x_7325) ;  /* 0xfffffffc00ec9947 */ /* 0x002fea000383ffff */
[----:B------:R-:W-:Y:S05]  /*15ad0*/  BRA `(.L_x_7463) ;  /* 0xfffffec000287947 */ /* 0x000fea000383ffff */
.L_x_7329:
[----:B-1----:R1:W2:Y:S02]  /*15ae0*/  SYNCS.PHASECHK.TRANS64.TRYWAIT P1, [R2+URZ+0x2e830], R3 ;  /* 0x02e83003020075a7 */ /* 0x0022a4000802017f */
[----:B--2---:R-:W-:Y:S05]  /*15af0*/  @!P1 NANOSLEEP.SYNCS 0x989680 ;  /* 0x009896800000995d */ /* 0x004fea0003900000 */
[----:B------:R-:W2:Y:S02]  /*15b00*/  @!P1 SYNCS.PHASECHK.TRANS64 P1, [R2+URZ+0x2e830], R3 ;  /* 0x02e83003020095a7 */ /* 0x000ea4000802007f */
[----:B--2---:R-:W-:Y:S05]  /*15b10*/  @!P1 BRA `(.L_x_7329) ;  /* 0xfffffffc00f09947 */ /* 0x004fea000383ffff */
[----:B------:R-:W-:Y:S05]  /*15b20*/  BRA `(.L_x_7328) ;  /* 0xfffffec000447947 */ /* 0x000fea000383ffff */
.L_x_7334:
[----:B-1----:R-:W-:-:S04]  /*15b30*/  IMAD.U32 R7, RZ, RZ, UR6 ;  /* 0x00000006ff077e24 */ /* 0x002fc8000f8e00ff */
[----:B------:R1:W2:Y:S03]  /*15b40*/  SYNCS.PHASECHK.TRANS64.TRYWAIT P2, [R7+URZ+0x2e830], R0 ;  /* 0x02e83000070075a7 */ /* 0x0002a6000804017f */
[----:B--2---:R-:W-:Y:S05]  /*15b50*/  @!P2 NANOSLEEP.SYNCS 0x989680 ;  /* 0x009896800000a95d */ /* 0x004fea0003900000 */
[----:B------:R-:W2:Y:S02]  /*15b60*/  @!P2 SYNCS.PHASECHK.TRANS64 P2, [R7+URZ+0x2e830], R0 ;  /* 0x02e830000700a5a7 */ /* 0x000ea4000804007f */
[----:B--2---:R-:W-:Y:S05]  /*15b70*/  @!P2 BRA `(.L_x_7334) ;  /* 0xfffffffc00eca947 */ /* 0x004fea000383ffff */
[----:B------:R-:W-:Y:S05]  /*15b80*/  BRA `(.L_x_7331) ;  /* 0xffffff0000c87947 */ /* 0x000fea000383ffff */
.L_x_7338:
[----:B-1----:R-:W-:-:S04]  /*15b90*/  IMAD.U32 R7, RZ, RZ, UR6 ;  /* 0x00000006ff077e24 */ /* 0x002fc8000f8e00ff */
[----:B------:R1:W2:Y:S03]  /*15ba0*/  SYNCS.PHASECHK.TRANS64.TRYWAIT P2, [R7+URZ+0x2e850], R0 ;  /* 0x02e85000070075a7 */ /* 0x0002a6000804017f */
[----:B--2---:R-:W-:Y:S05]  /*15bb0*/  @!P2 NANOSLEEP.SYNCS 0x989680 ;  /* 0x009896800000a95d */ /* 0x004fea0003900000 */
[----:B------:R-:W2:Y:S02]  /*15bc0*/  @!P2 SYNCS.PHASECHK.TRANS64 P2, [R7+URZ+0x2e850], R0 ;  /* 0x02e850000700a5a7 */ /* 0x000ea4000804007f */
[----:B--2---:R-:W-:Y:S05]  /*15bd0*/  @!P2 BRA `(.L_x_7338) ;  /* 0xfffffffc00eca947 */ /* 0x004fea000383ffff */
[----:B------:R-:W-:Y:S05]  /*15be0*/  BRA `(.L_x_7335) ;  /* 0xffffff0c00bc7947 */ /* 0x000fea000383ffff */
.L_x_7345:
[----:B-1----:R-:W-:-:S04]  /*15bf0*/  IMAD.U32 R7, RZ, RZ, UR6 ;  /* 0x00000006ff077e24 */ /* 0x002fc8000f8e00ff */
[----:B------:R1:W2:Y:S03]  /*15c00*/  SYNCS.PHASECHK.TRANS64.TRYWAIT P2, [R7+URZ+0x2e830], R0 ;  /* 0x02e83000070075a7 */ /* 0x0002a6000804017f */
[----:B--2---:R-:W-:Y:S05]  /*15c10*/  @!P2 NANOSLEEP.SYNCS 0x989680 ;  /* 0x009896800000a95d */ /* 0x004fea0003900000 */
[----:B------:R-:W2:Y:S02]  /*15c20*/  @!P2 SYNCS.PHASECHK.TRANS64 P2, [R7+URZ+0x2e830], R0 ;  /* 0x02e830000700a5a7 */ /* 0x000ea4000804007f */
[----:B--2---:R-:W-:Y:S05]  /*15c30*/  @!P2 BRA `(.L_x_7345) ;  /* 0xfffffffc00eca947 */ /* 0x004fea000383ffff */
[----:B------:R-:W-:Y:S05]  /*15c40*/  BRA `(.L_x_7342) ;  /* 0xffffff4400e47947 */ /* 0x000fea000383ffff */
.L_x_7349:
[----:B-1----:R-:W-:-:S04]  /*15c50*/  IMAD.U32 R7, RZ, RZ, UR6 ;  /* 0x00000006ff077e24 */ /* 0x002fc8000f8e00ff */
[----:B------:R1:W2:Y:S03]  /*15c60*/  SYNCS.PHASECHK.TRANS64.TRYWAIT P2, [R7+URZ+0x2e850], R0 ;  /* 0x02e85000070075a7 */ /* 0x0002a6000804017f */
[----:B--2---:R-:W-:Y:S05]  /*15c70*/  @!P2 NANOSLEEP.SYNCS 0x989680 ;  /* 0x009896800000a95d */ /* 0x004fea0003900000 */
[----:B------:R-:W2:Y:S02]  /*15c80*/  @!P2 SYNCS.PHASECHK.TRANS64 P2, [R7+URZ+0x2e850], R0 ;  /* 0x02e850000700a5a7 */ /* 0x000ea4000804007f */
[----:B--2---:R-:W-:Y:S05]  /*15c90*/  @!P2 BRA `(.L_x_7349) ;  /* 0xfffffffc00eca947 */ /* 0x004fea000383ffff */
[----:B------:R-:W-:Y:S05]  /*15ca0*/  BRA `(.L_x_7346) ;  /* 0xffffff5000d87947 */ /* 0x000fea000383ffff */
.L_x_7355:
[----:B-1----:R-:W-:-:S04]  /*15cb0*/  IMAD.U32 R5, RZ, RZ, UR4 ;  /* 0x00000004ff057e24 */ /* 0x002fc8000f8e00ff */
[----:B------:R1:W2:Y:S03]  /*15cc0*/  SYNCS.PHASECHK.TRANS64.TRYWAIT P1, [R5+URZ+0x2e850], R4 ;  /* 0x02e85004050075a7 */ /* 0x0002a6000802017f */
[----:B--2---:R-:W-:Y:S05]  /*15cd0*/  @!P1 NANOSLEEP.SYNCS 0x989680 ;  /* 0x009896800000995d */ /* 0x004fea0003900000 */
[----:B------:R-:W2:Y:S02]  /*15ce0*/  @!P1 SYNCS.PHASECHK.TRANS64 P1, [R5+URZ+0x2e850], R4 ;  /* 0x02e85004050095a7 */ /* 0x000ea4000802007f */
[----:B--2---:R-:W-:Y:S05]  /*15cf0*/  @!P1 BRA `(.L_x_7355) ;  /* 0xfffffffc00ec9947 */ /* 0x004fea000383ffff */
[----:B------:R-:W-:Y:S05]  /*15d00*/  BRA `(.L_x_7354) ;  /* 0xffffff7c000c7947 */ /* 0x000fea000383ffff */
.L_x_7397:
[----:B------:R-:W-:Y:S02]  /*15d10*/  IMAD.MOV.U32 R13, RZ, RZ, R4 ;  /* 0x000000ffff0d7224 */ /* 0x000fe400078e0004 */
[----:B------:R-:W-:Y:S02]  /*15d20*/  IMAD.MOV.U32 R12, RZ, RZ, RZ ;  /* 0x000000ffff0c7224 */ /* 0x000fe400078e00ff */
[----:B------:R-:W-:Y:S02]  /*15d30*/  IMAD.MOV.U32 R11, RZ, RZ, 0x1f ;  /* 0x0000001fff0b7424 */ /* 0x000fe400078e00ff */
[----:B------:R-:W-:-:S07]  /*15d40*/  IMAD.MOV.U32 R15, RZ, RZ, -0x1 ;  /* 0xffffffffff0f7424 */ /* 0x000fce00078e00ff */
[----:B-1----:R-:W-:Y:S05]  /*15d50*/  WARPSYNC.COLLECTIVE R15, `(.L_x_7464) ;  /* 0x000000000f087348 */ /* 0x002fea0003c00000 */
[----:B------:R0:W2:Y:S02]  /*15d60*/  SHFL.IDX P6, R14, R13, R12, R11 ;  /* 0x0000000c0d0e7389 */ /* 0x0000a400000c000b */
[----:B012---:R-:W-:Y:S01]  /*15d70*/  ENDCOLLECTIVE ;  /* 0x000000000000791b */ /* 0x007fe20003800000 */
.L_x_7464:
[----:B------:R-:W-:Y:S05]  /*15d80*/  BRA `(.L_x_7465) ;  /* 0xffffffc800987947 */ /* 0x000fea000383ffff */
.L_x_7399:
[----:B------:R-:W-:Y:S01]  /*15d90*/  BSSY B0, `(.L_x_7466) ;  /* 0x0000006000007945 */ /* 0x000fe20003800000 */
[----:B------:R-:W-:-:S07]  /*15da0*/  IMAD.MOV.U32 R15, RZ, RZ, -0x1 ;  /* 0xffffffffff0f7424 */ /* 0x000fce00078e00ff */
[----:B0-----:R-:W-:Y:S05]  /*15db0*/  WARPSYNC.COLLECTIVE R15, `(.L_x_7467) ;  /* 0x000000000f0c7348 */ /* 0x001fea0003c00000 */
[----:B------:R-:W-:Y:S02]  /*15dc0*/  ELECT P6, UR62, PT ;  /* 0x00000000003e782f */ /* 0x000fe400038c0000 */
[----:B------:R-:W-:Y:S01]  /*15dd0*/  MOV R14, UR62 ;  /* 0x0000003e000e7c02 */ /* 0x000fe20008000f00 */
[----:B0-----:R-:W-:Y:S10]  /*15de0*/  ENDCOLLECTIVE ;  /* 0x000000000000791b */ /* 0x001ff40003800000 */
.L_x_7467:
[----:B------:R-:W-:Y:S05]  /*15df0*/  BSYNC B0 ;  /* 0x0000000000007941 */ /* 0x000fea0003800000 */
.L_x_7466:
[----:B------:R-:W-:Y:S05]  /*15e00*/  BRA `(.L_x_7468) ;  /* 0xffffffc800947947 */ /* 0x000fea000383ffff */
.L_x_7402:
[----:B0-----:R0:W1:Y:S02]  /*15e10*/  SYNCS.PHASECHK.TRANS64.TRYWAIT P2, [R4+URZ+0x2e880], R3 ;  /* 0x02e88003040075a7 */ /* 0x001064000804017f */
[----:B-1----:R-:W-:Y:S05]  /*15e20*/  @!P2 NANOSLEEP.SYNCS 0x989680 ;  /* 0x009896800000a95d */ /* 0x002fea0003900000 */
[----:B------:R-:W1:Y:S02]  /*15e30*/  @!P2 SYNCS.PHASECHK.TRANS64 P2, [R4+URZ+0x2e880], R3 ;  /* 0x02e880030400a5a7 */ /* 0x000e64000804007f */
[----:B-1----:R-:W-:Y:S05]  /*15e40*/  @!P2 BRA `(.L_x_7402) ;  /* 0xfffffffc00f0a947 */ /* 0x002fea000383ffff */
[----:B------:R-:W-:Y:S05]  /*15e50*/  BRA `(.L_x_7469) ;  /* 0xffffffc800f47947 */ /* 0x000fea000383ffff */
.L_x_7404:
[----:B-1----:R1:W2:Y:S02]  /*15e60*/  SYNCS.PHASECHK.TRANS64.TRYWAIT P2, [R4+URZ+0x2e840], R3 ;  /* 0x02e84003040075a7 */ /* 0x0022a4000804017f */
[----:B--2---:R-:W-:Y:S05]  /*15e70*/  @!P2 NANOSLEEP.SYNCS 0x989680 ;  /* 0x009896800000a95d */ /* 0x004fea0003900000 */
[----:B------:R-:W2:Y:S02]  /*15e80*/  @!P2 SYNCS.PHASECHK.TRANS64 P2, [R4+URZ+0x2e840], R3 ;  /* 0x02e840030400a5a7 */ /* 0x000ea4000804007f */
[----:B--2---:R-:W-:Y:S05]  /*15e90*/  @!P2 BRA `(.L_x_7404) ;  /* 0xfffffffc00f0a947 */ /* 0x004fea000383ffff */
[----:B------:R-:W-:Y:S05]  /*15ea0*/  BRA `(.L_x_7470) ;  /* 0xffffffcc00547947 */ /* 0x000fea000383ffff */
.L_x_7407:
[----:B--2---:R-:W-:-:S04]  /*15eb0*/  IMAD.U32 R3, RZ, RZ, UR41 ;  /* 0x00000029ff037e24 */ /* 0x004fc8000f8e00ff */
[----:B------:R2:W3:Y:S03]  /*15ec0*/  SYNCS.PHASECHK.TRANS64.TRYWAIT P0, [R3+URZ+0x2e820], R2 ;  /* 0x02e82002030075a7 */ /* 0x0004e6000800017f */
[----:B---3--:R-:W-:Y:S05]  /*15ed0*/  @!P0 NANOSLEEP.SYNCS 0x989680 ;  /* 0x009896800000895d */ /* 0x008fea0003900000 */
[----:B------:R-:W3:Y:S02]  /*15ee0*/  @!P0 SYNCS.PHASECHK.TRANS64 P0, [R3+URZ+0x2e820], R2 ;  /* 0x02e82002030085a7 */ /* 0x000ee4000800007f */
[----:B---3--:R-:W-:Y:S05]  /*15ef0*/  @!P0 BRA `(.L_x_7407) ;  /* 0xfffffffc00ec8947 */ /* 0x008fea000383ffff */
[----:B------:R-:W-:Y:S05]  /*15f00*/  BRA `(.L_x_7471) ;  /* 0xffffffd000047947 */ /* 0x000fea000383ffff */
.L_x_7413:
[----:B0-----:R0:W3:Y:S02]  /*15f10*/  SYNCS.PHASECHK.TRANS64.TRYWAIT P0, [R4+URZ+0x2e880], R3 ;  /* 0x02e88003040075a7 */ /* 0x0010e4000800017f */
[----:B---3--:R-:W-:Y:S05]  /*15f20*/  @!P0 NANOSLEEP.SYNCS 0x989680 ;  /* 0x009896800000895d */ /* 0x008fea0003900000 */
[----:B------:R-:W3:Y:S02]  /*15f30*/  @!P0 SYNCS.PHASECHK.TRANS64 P0, [R4+URZ+0x2e880], R3 ;  /* 0x02e88003040085a7 */ /* 0x000ee4000800007f */
[----:B---3--:R-:W-:Y:S05]  /*15f40*/  @!P0 BRA `(.L_x_7413) ;  /* 0xfffffffc00f08947 */ /* 0x008fea000383ffff */
[----:B------:R-:W-:Y:S05]  /*15f50*/  BRA `(.L_x_7472) ;  /* 0xffffffd000b07947 */ /* 0x000fea000383ffff */
.L_x_7418:
[----:B--2---:R2:W3:Y:S02]  /*15f60*/  SYNCS.PHASECHK.TRANS64.TRYWAIT P0, [R4+URZ+0x2e840], R3 ;  /* 0x02e84003040075a7 */ /* 0x0044e4000800017f */
[----:B---3--:R-:W-:Y:S05]  /*15f70*/  @!P0 NANOSLEEP.SYNCS 0x989680 ;  /* 0x009896800000895d */ /* 0x008fea0003900000 */
[----:B------:R-:W3:Y:S02]  /*15f80*/  @!P0 SYNCS.PHASECHK.TRANS64 P0, [R4+URZ+0x2e840], R3 ;  /* 0x02e84003040085a7 */ /* 0x000ee4000800007f */
[----:B---3--:R-:W-:Y:S05]  /*15f90*/  @!P0 BRA `(.L_x_7418) ;  /* 0xfffffffc00f08947 */ /* 0x008fea000383ffff */
[----:B------:R-:W-:Y:S05]  /*15fa0*/  BRA `(.L_x_7473) ;  /* 0xffffffd400387947 */ /* 0x000fea000383ffff */
.L_x_7424:
[----:B---3--:R-:W3:Y:S02]  /*15fb0*/  LDL R3, [R1+0x4] ;  /* 0x0000040001037983 */ /* 0x008ee40000100800 */
[----:B---3--:R3:W4:Y:S02]  /*15fc0*/  SYNCS.PHASECHK.TRANS64.TRYWAIT P2, [R3+URZ+0x2e870], R2 ;  /* 0x02e87002030075a7 */ /* 0x008724000804017f */
[----:B----4-:R-:W-:Y:S05]  /*15fd0*/  @!P2 NANOSLEEP.SYNCS 0x989680 ;  /* 0x009896800000a95d */ /* 0x010fea0003900000 */
[----:B------:R-:W4:Y:S02]  /*15fe0*/  @!P2 SYNCS.PHASECHK.TRANS64 P2, [R3+URZ+0x2e870], R2 ;  /* 0x02e870020300a5a7 */ /* 0x000f24000804007f */
[----:B----4-:R-:W-:Y:S05]  /*15ff0*/  @!P2 BRA `(.L_x_7424) ;  /* 0xfffffffc00eca947 */ /* 0x010fea000383ffff */
[----:B------:R-:W-:Y:S05]  /*16000*/  BRA `(.L_x_7474) ;  /* 0xffffffd400d87947 */ /* 0x000fea000383ffff */
.L_x_7426:
[----:B0-----:R-:W3:Y:S02]  /*16010*/  LDL R4, [R1+0x4] ;  /* 0x0000040001047983 */ /* 0x001ee40000100800 */
[----:B---3--:R0:W3:Y:S02]  /*16020*/  SYNCS.PHASECHK.TRANS64.TRYWAIT P2, [R4+URZ+0x2e860], R2 ;  /* 0x02e86002040075a7 */ /* 0x0080e4000804017f */
[----:B---3--:R-:W-:Y:S05]  /*16030*/  @!P2 NANOSLEEP.SYNCS 0x989680 ;  /* 0x009896800000a95d */ /* 0x008fea0003900000 */
[----:B------:R-:W3:Y:S02]  /*16040*/  @!P2 SYNCS.PHASECHK.TRANS64 P2, [R4+URZ+0x2e860], R2 ;  /* 0x02e860020400a5a7 */ /* 0x000ee4000804007f */
[----:B---3--:R-:W-:Y:S05]  /*16050*/  @!P2 BRA `(.L_x_7426) ;  /* 0xfffffffc00eca947 */ /* 0x008fea000383ffff */
[----:B------:R-:W-:Y:S05]  /*16060*/  BRA `(.L_x_7475) ;  /* 0xffffffd400e07947 */ /* 0x000fea000383ffff */
.L_x_7433:
[----:B--2---:R2:W3:Y:S02]  /*16070*/  SYNCS.PHASECHK.TRANS64.TRYWAIT P0, [R20+URZ+0x2e870], R3 ;  /* 0x02e87003140075a7 */ /* 0x0044e4000800017f */
[----:B---3--:R-:W-:Y:S05]  /*16080*/  @!P0 NANOSLEEP.SYNCS 0x989680 ;  /* 0x009896800000895d */ /* 0x008fea0003900000 */
[----:B------:R-:W3:Y:S02]  /*16090*/  @!P0 SYNCS.PHASECHK.TRANS64 P0, [R20+URZ+0x2e870], R3 ;  /* 0x02e87003140085a7 */ /* 0x000ee4000800007f */
[----:B---3--:R-:W-:Y:S05]  /*160a0*/  @!P0 BRA `(.L_x_7433) ;  /* 0xfffffffc00f08947 */ /* 0x008fea000383ffff */
[----:B------:R-:W-:Y:S05]  /*160b0*/  BRA `(.L_x_7476) ;  /* 0xffffffe000487947 */ /* 0x000fea000383ffff */
.L_x_7435:
[----:B--2---:R2:W3:Y:S02]  /*160c0*/  SYNCS.PHASECHK.TRANS64.TRYWAIT P0, [R20+URZ+0x2e860], R3 ;  /* 0x02e86003140075a7 */ /* 0x0044e4000800017f */
[----:B---3--:R-:W-:Y:S05]  /*160d0*/  @!P0 NANOSLEEP.SYNCS 0x989680 ;  /* 0x009896800000895d */ /* 0x008fea0003900000 */
[----:B------:R-:W3:Y:S02]  /*160e0*/  @!P0 SYNCS.PHASECHK.TRANS64 P0, [R20+URZ+0x2e860], R3 ;  /* 0x02e86003140085a7 */ /* 0x000ee4000800007f */
[----:B---3--:R-:W-:Y:S05]  /*160f0*/  @!P0 BRA `(.L_x_7435) ;  /* 0xfffffffc00f08947 */ /* 0x008fea000383ffff */
[----:B------:R-:W-:Y:S05]  /*16100*/  BRA `(.L_x_7477) ;  /* 0xffffffe000507947 */ /* 0x000fea000383ffff */
.L_x_7448:
[----:B0-----:R0:W1:Y:S02]  /*16110*/  SYNCS.PHASECHK.TRANS64.TRYWAIT P0, [R0+URZ+0x2e820], R3 ;  /* 0x02e82003000075a7 */ /* 0x001064000800017f */
[----:B-1----:R-:W-:Y:S05]  /*16120*/  @!P0 NANOSLEEP.SYNCS 0x989680 ;  /* 0x009896800000895d */ /* 0x002fea0003900000 */
[----:B------:R-:W1:Y:S02]  /*16130*/  @!P0 SYNCS.PHASECHK.TRANS64 P0, [R0+URZ+0x2e820], R3 ;  /* 0x02e82003000085a7 */ /* 0x000e64000800007f */
[----:B-1----:R-:W-:Y:S05]  /*16140*/  @!P0 BRA `(.L_x_7448) ;  /* 0xfffffffc00f08947 */ /* 0x002fea000383ffff */
[----:B------:R-:W-:Y:S05]  /*16150*/  BRA `(.L_x_7478) ;  /* 0xfffffff400687947 */ /* 0x000fea000383ffff */
.L_x_7449:
        /* <DEDUP_REMOVED lines=11> */
.L_x_7480:
[----:B------:R-:W-:Y:S05]  /*16210*/  BSYNC B0 ;  /* 0x0000000000007941 */ /* 0x000fea0003800000 */
.L_x_7479:
[----:B------:R-:W-:Y:S05]  /*16220*/  BRA `(.L_x_7481) ;  /* 0xfffffff400507947 */ /* 0x000fea000383ffff */
.L_x_7452:
[----:B------:R-:W-:Y:S01]  /*16230*/  BSSY B1, `(.L_x_7482) ;  /* 0x0000006000017945 */ /* 0x000fe20003800000 */
[----:B------:R-:W-:-:S07]  /*16240*/  IMAD.MOV.U32 R15, RZ, RZ, -0x1 ;  /* 0xffffffffff0f7424 */ /* 0x000fce00078e00ff */
[----:B01----:R-:W-:Y:S05]  /*16250*/  WARPSYNC.COLLECTIVE R15, `(.L_x_7483) ;  /* 0x000000000f0c7348 */ /* 0x003fea0003c00000 */
[----:B------:R-:W-:Y:S02]  /*16260*/  ELECT P6, UR62, PT ;  /* 0x00000000003e782f */ /* 0x000fe400038c0000 */
[----:B------:R-:W-:Y:S01]  /*16270*/  MOV R14, UR62 ;  /* 0x0000003e000e7c02 */ /* 0x000fe20008000f00 */
[----:B01----:R-:W-:Y:S10]  /*16280*/  ENDCOLLECTIVE ;  /* 0x000000000000791b */ /* 0x003ff40003800000 */
.L_x_7483:
[----:B------:R-:W-:Y:S05]  /*16290*/  BSYNC B1 ;  /* 0x0000000000017941 */ /* 0x000fea0003800000 */
.L_x_7482:
[----:B------:R-:W-:Y:S05]  /*162a0*/  BRA `(.L_x_7484) ;  /* 0xfffffff400487947 */ /* 0x000fea000383ffff */
.L_x_7454:
[----:B0-----:R0:W1:Y:S02]  /*162b0*/  SYNCS.PHASECHK.TRANS64.TRYWAIT P1, [R6+URZ], R5 ;  /* 0x00000005060075a7 */ /* 0x001064000802017f */
[----:B-1----:R-:W-:Y:S05]  /*162c0*/  @!P1 NANOSLEEP.SYNCS 0x989680 ;  /* 0x009896800000995d */ /* 0x002fea0003900000 */
[----:B------:R-:W1:Y:S02]  /*162d0*/  @!P1 SYNCS.PHASECHK.TRANS64 P1, [R6+URZ], R5 ;  /* 0x00000005060095a7 */ /* 0x000e64000802007f */
[----:B-1----:R-:W-:Y:S05]  /*162e0*/  @!P1 BRA `(.L_x_7454) ;  /* 0xfffffffc00f09947 */ /* 0x002fea000383ffff */
[----:B------:R-:W-:Y:S05]  /*162f0*/  BRA `(.L_x_7485) ;  /* 0xfffffff400847947 */ /* 0x000fea000383ffff */
.L_x_7455:
[----:B-1----:R1:W2:Y:S02]  /*16300*/  SYNCS.PHASECHK.TRANS64.TRYWAIT P1, [R7+URZ], R2 ;  /* 0x00000002070075a7 */ /* 0x0022a4000802017f */
[----:B--2---:R-:W-:Y:S05]  /*16310*/  @!P1 NANOSLEEP.SYNCS 0x989680 ;  /* 0x009896800000995d */ /* 0x004fea0003900000 */
[----:B------:R-:W2:Y:S02]  /*16320*/  @!P1 SYNCS.PHASECHK.TRANS64 P1, [R7+URZ], R2 ;  /* 0x00000002070095a7 */ /* 0x000ea4000802007f */
[----:B--2---:R-:W-:Y:S05]  /*16330*/  @!P1 BRA `(.L_x_7455) ;  /* 0xfffffffc00f09947 */ /* 0x004fea000383ffff */
[----:B------:R-:W-:Y:S05]  /*16340*/  BRA `(.L_x_7486) ;  /* 0xfffffff400787947 */ /* 0x000fea000383ffff */
.L_x_7457:
[----:B--2---:R2:W3:Y:S02]  /*16350*/  SYNCS.PHASECHK.TRANS64.TRYWAIT P1, [R4+URZ+0x2e860], R5 ;  /* 0x02e86005040075a7 */ /* 0x0044e4000802017f */
[----:B---3--:R-:W-:Y:S05]  /*16360*/  @!P1 NANOSLEEP.SYNCS 0x989680 ;  /* 0x009896800000995d */ /* 0x008fea0003900000 */
[----:B------:R-:W3:Y:S02]  /*16370*/  @!P1 SYNCS.PHASECHK.TRANS64 P1, [R4+URZ+0x2e860], R5 ;  /* 0x02e86005040095a7 */ /* 0x000ee4000802007f */
[----:B---3--:R-:W-:Y:S05]  /*16380*/  @!P1 BRA `(.L_x_7457) ;  /* 0xfffffffc00f09947 */ /* 0x008fea000383ffff */
[----:B------:R-:W-:Y:S05]  /*16390*/  BRA `(.L_x_7487) ;  /* 0xfffffff4007c7947 */ /* 0x000fea000383ffff */
.L_x_7459:
[----:B---3--:R3:W4:Y:S02]  /*163a0*/  SYNCS.PHASECHK.TRANS64.TRYWAIT P1, [R3+URZ+0x2e860], R2 ;  /* 0x02e86002030075a7 */ /* 0x008724000802017f */
[----:B----4-:R-:W-:Y:S05]  /*163b0*/  @!P1 NANOSLEEP.SYNCS 0x989680 ;  /* 0x009896800000995d */ /* 0x010fea0003900000 */
[----:B------:R-:W4:Y:S02]  /*163c0*/  @!P1 SYNCS.PHASECHK.TRANS64 P1, [R3+URZ+0x2e860], R2 ;  /* 0x02e86002030095a7 */ /* 0x000f24000802007f */
[----:B----4-:R-:W-:Y:S05]  /*163d0*/  @!P1 BRA `(.L_x_7459) ;  /* 0xfffffffc00f09947 */ /* 0x010fea000383ffff */
[----:B------:R-:W-:Y:S05]  /*163e0*/  BRA `(.L_x_7488) ;  /* 0xfffffff4007c7947 */ /* 0x000fea000383ffff */
.L_x_7461:
[----:B----4-:R4:W0:Y:S02]  /*163f0*/  SYNCS.PHASECHK.TRANS64.TRYWAIT P0, [R4+URZ+0x2e880], R5 ;  /* 0x02e88005040075a7 */ /* 0x010824000800017f */
[----:B0-----:R-:W-:Y:S05]  /*16400*/  @!P0 NANOSLEEP.SYNCS 0x989680 ;  /* 0x009896800000895d */ /* 0x001fea0003900000 */
[----:B------:R-:W0:Y:S02]  /*16410*/  @!P0 SYNCS.PHASECHK.TRANS64 P0, [R4+URZ+0x2e880], R5 ;  /* 0x02e88005040085a7 */ /* 0x000e24000800007f */
[----:B0-----:R-:W-:Y:S05]  /*16420*/  @!P0 BRA `(.L_x_7461) ;  /* 0xfffffffc00f08947 */ /* 0x001fea000383ffff */
[----:B------:R-:W-:Y:S05]  /*16430*/  BRA `(.L_x_7462) ;  /* 0xfffffff400787947 */ /* 0x000fea000383ffff */
.L_x_7489:
        /* <DEDUP_REMOVED lines=12> */
.L_x_12377:


//--------------------- .text._ZN7cutlass13device_kernelIN5flash11enable_sm90INS1_16FlashAttnFwdSm90INS1_25CollectiveMainloopFwdSm90ILi2EN4cute5tupleIJNS5_1CILi1EEES8_S8_EEENS6_IJNS7_ILi128EEENS7_ILi224EEESA_EEELi128ENS_12float_e4m3_tEfNS_4arch4Sm90ELb1ELb0ELb0ELb1ELb0ELb1ELb0ELb1ELb1ELb0ELb0ELb0EEENS1_21CollectiveEpilogueFwdINS6_IJSA_SA_SB_EEES9_NS_10bfloat16_tESF_Li256ELb1ELb0ELb0ELb1EEENS1_36VarlenDynamicPersistentTileSchedulerILi128ELi224ELi256ELi128ELb0ELb0ELb1ELb1ELb1ELb1EEEEEEEEEvNT_6ParamsE --------------------------
	.section	.text._ZN7cutlass13device_kernelIN5flash11enable_sm90INS1_16FlashAttnFwdSm90INS1_25CollectiveMainloopFwdSm90ILi2EN4cute5tupleIJNS5_1CILi1EEES8_S8_EEENS6_IJNS7_ILi128EEENS7_ILi224EEESA_EEELi128ENS_12float_e4m3_tEfNS_4arch4Sm90ELb1ELb0ELb0ELb1ELb0ELb1ELb0ELb1ELb1ELb0ELb0ELb0EEENS1_21CollectiveEpilogueFwdINS6_IJSA_SA_SB_EEES9_NS_10bfloat16_tESF_Li256ELb1ELb0ELb0ELb1EEENS1_36VarlenDynamicPersistentTileSchedulerILi128ELi224ELi256ELi128ELb0ELb0ELb1ELb1ELb1ELb1EEEEEEEEEvNT_6ParamsE,"ax",@progbits
	.align	128
.text._ZN7cutlass13device_kernelIN5flash11enable_sm90INS1_16FlashAttnFwdSm90INS1_25CollectiveMainloopFwdSm90ILi2EN4cute5tupleIJNS5_1CILi1EEES8_S8_EEENS6_IJNS7_ILi128EEENS7_ILi224EEESA_EEELi128ENS_12float_e4m3_tEfNS_4arch4Sm90ELb1ELb0ELb0ELb1ELb0ELb1ELb0ELb1ELb1ELb0ELb0ELb0EEENS1_21CollectiveEpilogueFwdINS6_IJSA_SA_SB_EEES9_NS_10bfloat16_tESF_Li256ELb1ELb0ELb0ELb1EEENS1_36VarlenDynamicPersistentTileSchedulerILi128ELi224ELi256ELi128ELb0ELb0ELb1ELb1ELb1ELb1EEEEEEEEEvNT_6ParamsE:
        .type           _ZN7cutlass13device_kernelIN5flash11enable_sm90INS1_16FlashAttnFwdSm90INS1_25CollectiveMainloopFwdSm90ILi2EN4cute5tupleIJNS5_1CILi1EEES8_S8_EEENS6_IJNS7_ILi128EEENS7_ILi224EEESA_EEELi128ENS_12float_e4m3_tEfNS_4arch4Sm90ELb1ELb0ELb0ELb1ELb0ELb1ELb0ELb1ELb1ELb0ELb0ELb0EEENS1_21CollectiveEpilogueFwdINS6_IJSA_SA_SB_EEES9_NS_10bfloat16_tESF_Li256ELb1ELb0ELb0ELb1EEENS1_36VarlenDynamicPersistentTileSchedulerILi128ELi224ELi256ELi128ELb0ELb0ELb1ELb1ELb1ELb1EEEEEEEEEvNT_6ParamsE,@function
        .size           _ZN7cutlass13device_kernelIN5flash11enable_sm90INS1_16FlashAttnFwdSm90INS1_25CollectiveMainloopFwdSm90ILi2EN4cute5tupleIJNS5_1CILi1EEES8_S8_EEENS6_IJNS7_ILi128EEENS7_ILi224EEESA_EEELi128ENS_12float_e4m3_tEfNS_4arch4Sm90ELb1ELb0ELb0ELb1ELb0ELb1ELb0ELb1ELb1ELb0ELb0ELb0EEENS1_21CollectiveEpilogueFwdINS6_IJSA_SA_SB_EEES9_NS_10bfloat16_tESF_Li256ELb1ELb0ELb0ELb1EEENS1_36VarlenDynamicPersistentTileSchedulerILi128ELi224ELi256ELi128ELb0ELb0ELb1ELb1ELb1ELb1EEEEEEEEEvNT_6ParamsE,(.L_x_12378 - _ZN7cutlass13device_kernelIN5flash11enable_sm90INS1_16FlashAttnFwdSm90INS1_25CollectiveMainloopFwdSm90ILi2EN4cute5tupleIJNS5_1CILi1EEES8_S8_EEENS6_IJNS7_ILi128EEENS7_ILi224EEESA_EEELi128ENS_12float_e4m3_tEfNS_4arch4Sm90ELb1ELb0ELb0ELb1ELb0ELb1ELb0ELb1ELb1ELb0ELb0ELb0EEENS1_21CollectiveEpilogueFwdINS6_IJSA_SA_SB_EEES9_NS_10bfloat16_tESF_Li256ELb1ELb0ELb0ELb1EEENS1_36VarlenDynamicPersistentTileSchedulerILi128ELi224ELi256ELi128ELb0ELb0ELb1ELb1ELb1ELb1EEEEEEEEEvNT_6ParamsE)
        .other          _ZN7cutlass13device_kernelIN5flash11enable_sm90INS1_16FlashAttnFwdSm90INS1_25CollectiveMainloopFwdSm90ILi2EN4cute5tupleIJNS5_1CILi1EEES8_S8_EEENS6_IJNS7_ILi128EEENS7_ILi224EEESA_EEELi128ENS_12float_e4m3_tEfNS_4arch4Sm90ELb1ELb0ELb0ELb1ELb0ELb1ELb0ELb1ELb1ELb0ELb0ELb0EEENS1_21CollectiveEpilogueFwdINS6_IJSA_SA_SB_EEES9_NS_10bfloat16_tESF_Li256ELb1ELb0ELb0ELb1EEENS1_36VarlenDynamicPersistentTileSchedulerILi128ELi224ELi256ELi128ELb0ELb0ELb1ELb1ELb1ELb1EEEEEEEEEvNT_6ParamsE,@"STO_CUDA_ENTRY STV_DEFAULT"
_ZN7cutlass13device_kernelIN5flash11enable_sm90INS1_16FlashAttnFwdSm90INS1_25CollectiveMainloopFwdSm90ILi2EN4cute5tupleIJNS5_1CILi1EEES8_S8_EEENS6_IJNS7_ILi128EEENS7_ILi224EEESA_EEELi128ENS_12float_e4m3_tEfNS_4arch4Sm90ELb1ELb0ELb0ELb1ELb0ELb1ELb0ELb1ELb1ELb0ELb0ELb0EEENS1_21CollectiveEpilogueFwdINS6_IJSA_SA_SB_EEES9_NS_10bfloat16_tESF_Li256ELb1ELb0ELb0ELb1EEENS1_36VarlenDynamicPersistentTileSchedulerILi128ELi224ELi256ELi128ELb0ELb0ELb1ELb1ELb1ELb1EEEEEEEEEvNT_6ParamsE:
        /* <DEDUP_REMOVED lines=27> */
.L_x_7491:
[----:B------:R-:W-:Y:S05]  /*01b0*/  BSYNC B0 ;  /* 0x0000000000007941 */ /* 0x000fea0003800000 */
.L_x_7490:
        /* <DEDUP_REMOVED lines=41> */
.L_x_7492:
        /* <DEDUP_REMOVED lines=22> */
.L_x_7493:
        /* <DEDUP_REMOVED lines=18> */
.L_x_7494:
        /* <DEDUP_REMOVED lines=22> */
.L_x_7495:
        /* <DEDUP_REMOVED lines=22> */
.L_x_7496:
        /* <DEDUP_REMOVED lines=10> */
.L_x_7499:
        /* <DEDUP_REMOVED lines=27> */
[----:B------:R-:W-:Y:S02]  /*0be0*/  SHF.R.S32.HI R0, RZ, 0x1f, R12 ;  /* 0x0000001fff007819 */ /* 0x000fe4000001140c */
[----:B--2---:R-:W-:Y:S02]  /*0bf0*/  R2UR UR4, R2 ;  /* 0x00000000020472ca */ /* 0x004fe400000e0000 */
[----:B------:R-:W-:-:S04]  /*0c00*/  LEA.HI R2, R0, R12, RZ, 0x7 ;  /* 0x0000000c00027211 */ /* 0x000fc800078f38ff */
[----:B------:R-:W-:Y:S02]  /*0c10*/  LOP3.LUT R3, R2, 0xffffff80, RZ, 0xc0, !PT ;  /* 0xffffff8002037812 */ /* 0x000fe400078ec0ff */
[----:B------:R-:W-:-:S03]  /*0c20*/  SHF.R.S32.HI R13, RZ, 0x7, R2 ;  /* 0x00000007ff0d7819 */ /* 0x000fc60000011402 */
[----:B------:R-:W-:Y:S01]  /*0c30*/  IMAD.IADD R11, R12, 0x1, -R3 ;  /* 0x000000010c0b7824 */ /* 0x000fe200078e0a03 */
[----:B------:R-:W-:Y:S01]  /*0c40*/  LEA.HI R2, R2, R13, RZ, 0x1 ;  /* 0x0000000d02027211 */ /* 0x000fe200078f08ff */
[----:B------:R-:W-:-:S03]  /*0c50*/  ULOP3.LUT UR4, UR4, 0x1, URZ, 0xfc, !UPT ;  /* 0x0000000104047892 */ /* 0x000fc6000f8efc3f */
        /* <DEDUP_REMOVED lines=9> */
[CC--:B------:R-:W-:Y:S02]  /*0cf0*/  LEA.HI R4, R0.reuse, R12.reuse, RZ, 0x4 ;  /* 0x0000000c00047211 */ /* 0x0c0fe400078f20ff */
[----:B------:R-:W-:Y:S02]  /*0d00*/  LOP3.LUT R10, R3, 0xfffffff8, RZ, 0xc0, !PT ;  /* 0xfffffff8030a7812 */ /* 0x000fe400078ec0ff */
[----:B------:R-:W-:Y:S02]  /*0d10*/  LEA.HI R3, R0, R12, RZ, 0x5 ;  /* 0x0000000c00037211 */ /* 0x000fe400078f28ff */
[----:B------:R-:W-:Y:S01]  /*0d20*/  SHF.R.S32.HI R7, RZ, 0x4, R4 ;  /* 0x00000004ff077819 */ /* 0x000fe20000011404 */
[----:B------:R-:W-:Y:S01]  /*0d30*/  IMAD.IADD R9, R5, 0x1, -R10 ;  /* 0x0000000105097824 */ /* 0x000fe200078e0a0a */
[C---:B------:R-:W-:Y:S01]  /*0d40*/  LOP3.LUT R5, R4.reuse, 0x3fffff0, RZ, 0xc0, !PT ;  /* 0x03fffff004057812 */ /* 0x040fe200078ec0ff */
[----:B------:R-:W-:Y:S01]  /*0d50*/  IMAD.SHL.U32 R3, R3, 0x20, RZ ;  /* 0x0000002003037824 */ /* 0x000fe200078e00ff */
[----:B------:R-:W-:Y:S01]  /*0d60*/  LEA.HI R4, R4, R7, RZ, 0x1 ;  /* 0x0000000704047211 */ /* 0x000fe200078f08ff */
[----:B------:R-:W-:Y:S01]  /*0d70*/  IMAD R9, R6, 0x10, R9 ;  /* 0x0000001006097824 */ /* 0x000fe200078e0209 */
[----:B------:R-:W-:Y:S01]  /*0d80*/  LOP3.LUT R8, R8, 0x7ffffffc, RZ, 0xc0, !PT ;  /* 0x7ffffffc08087812 */ /* 0x000fe200078ec0ff */
[----:B------:R-:W-:Y:S01]  /*0d90*/  IMAD.IADD R5, R12, 0x1, -R5 ;  /* 0x000000010c057824 */ /* 0x000fe200078e0a05 */
[----:B------:R-:W-:Y:S01]  /*0da0*/  LOP3.LUT R14, R3, 0xfffffc00, RZ, 0xc0, !PT ;  /* 0xfffffc00030e7812 */ /* 0x000fe200078ec0ff */
[----:B------:R-:W-:Y:S01]  /*0db0*/  IMAD R2, R2, 0x40, R9 ;  /* 0x0000004002027824 */ /* 0x000fe200078e0209 */
[----:B------:R-:W-:-:S03]  /*0dc0*/  LOP3.LUT R4, R4, 0x1ffffffe, RZ, 0xc0, !PT ;  /* 0x1ffffffe04047812 */ /* 0x000fc600078ec0ff */
[----:B------:R-:W-:Y:S02]  /*0dd0*/  IMAD R5, R5, 0x40, R14 ;  /* 0x0000004005057824 */ /* 0x000fe400078e020e */
[----:B------:R-:W-:-:S04]  /*0de0*/  IMAD.IADD R4, R7, 0x1, -R4 ;  /* 0x0000000107047824 */ /* 0x000fc800078e0a04 */
[----:B------:R-:W-:Y:S02]  /*0df0*/  IMAD R3, R4, 0x8, R5 ;  /* 0x0000000804037824 */ /* 0x000fe400078e0205 */
[----:B------:R-:W-:Y:S01]  /*0e00*/  IMAD.U32 R4, RZ, RZ, UR4 ;  /* 0x00000004ff047e24 */ /* 0x000fe2000f8e00ff */
[----:B------:R-:W-:Y:S02]  /*0e10*/  UMOV UR4, URZ ;  /* 0x0000003f00047c82 */ /* 0x000fe40008000000 */
[----:B------:R0:W-:Y:S04]  /*0e20*/  STL [R1+0xa8], R3 ;  /* 0x0000a80301007387 */ /* 0x0001e80000100800 */
[----:B------:R1:W-:Y:S04]  /*0e30*/  STL [R1+0x78], R2 ;  /* 0x0000780201007387 */ /* 0x0003e80000100800 */
[----:B------:R-:W-:Y:S01]  /*0e40*/  STL [R1], RZ ;  /* 0x000000ff01007387 */ /* 0x000fe20000100800 */
[----:B0-----:R-:W-:-:S03]  /*0e50*/  LEA.HI R3, R0, R12, RZ, 0x2 ;  /* 0x0000000c00037211 */ /* 0x001fc600078f10ff */
[----:B------:R0:W-:Y:S01]  /*0e60*/  STL [R1+0x54], R4 ;  /* 0x0000540401007387 */ /* 0x0001e20000100800 */
[----:B-1----:R-:W-:Y:S02]  /*0e70*/  LEA.HI R2, R0, R12, RZ, 0x3 ;  /* 0x0000000c00027211 */ /* 0x002fe400078f18ff */
[--C-:B------:R-:W-:Y:S02]  /*0e80*/  SHF.R.S32.HI R228, RZ, 0x2, R3.reuse ;  /* 0x00000002ffe47819 */ /* 0x100fe40000011403 */
[----:B------:R-:W-:Y:S02]  /*0e90*/  LOP3.LUT R0, R2, 0x1ffffff8, RZ, 0xc0, !PT ;  /* 0x1ffffff802007812 */ /* 0x000fe400078ec0ff */
[----:B------:R-:W-:Y:S01]  /*0ea0*/  SHF.R.S32.HI R6, RZ, 0x3, R2 ;  /* 0x00000003ff067819 */ /* 0x000fe20000011402 */
[----:B------:R-:W-:Y:S01]  /*0eb0*/  VIADD R10, R228, 0x80 ;  /* 0x00000080e40a7836 */ /* 0x000fe20000000000 */
[----:B0-----:R-:W-:Y:S01]  /*0ec0*/  LOP3.LUT R4, R3, 0xfffffffc, RZ, 0xc0, !PT ;  /* 0xfffffffc03047812 */ /* 0x001fe200078ec0ff */
[C---:B------:R-:W-:Y:S01]  /*0ed0*/  IMAD.IADD R0, R12.reuse, 0x1, -R0 ;  /* 0x000000010c007824 */ /* 0x040fe200078e0a00 */
[----:B------:R-:W-:Y:S01]  /*0ee0*/  SHF.R.S32.HI R3, RZ, 0x1f, R3 ;  /* 0x0000001fff037819 */ /* 0x000fe20000011403 */
[----:B------:R0:W-:Y:S01]  /*0ef0*/  STL [R1+0x68], R6 ;  /* 0x0000680601007387 */ /* 0x0001e20000100800 */
[----:B------:R-:W-:Y:S01]  /*0f00*/  SHF.R.S32.HI R2, RZ, 0x1f, R228 ;  /* 0x0000001fff027819 */ /* 0x000fe200000114e4 */
[----:B------:R-:W-:Y:S01]  /*0f10*/  IMAD.IADD R13, R12, 0x1, -R4 ;  /* 0x000000010c0d7824 */ /* 0x000fe200078e0a04 */
[----:B------:R-:W-:Y:S01]  /*0f20*/  LEA.HI R3, R3, R228, RZ, 0x3 ;  /* 0x000000e403037211 */ /* 0x000fe200078f18ff */
[----:B------:R-:W-:Y:S01]  /*0f30*/  VIADD R12, R228, 0x40 ;  /* 0x00000040e40c7836 */ /* 0x000fe20000000000 */
[----:B------:R-:W-:Y:S01]  /*0f40*/  SHF.R.S32.HI R5, RZ, 0x1f, R10 ;  /* 0x0000001fff057819 */ /* 0x000fe2000001140a */
[----:B------:R-:W-:Y:S01]  /*0f50*/  IMAD.SHL.U32 R0, R0, 0x8, RZ ;  /* 0x0000000800007824 */ /* 0x000fe200078e00ff */
[----:B------:R-:W-:Y:S01]  /*0f60*/  LOP3.LUT R3, R3, 0xfffffff8, RZ, 0xc0, !PT ;  /* 0xfffffff803037812 */ /* 0x000fe200078ec0ff */
[----:B------:R-:W-:Y:S01]  /*0f70*/  VIADD R9, R228, 0xc0 ;  /* 0x000000c0e4097836 */ /* 0x000fe20000000000 */
[----:B------:R-:W-:Y:S01]  /*0f80*/  SHF.R.S32.HI R2, RZ, 0x1f, R12 ;  /* 0x0000001fff027819 */ /* 0x000fe2000001140c */
[----:B------:R-:W-:Y:S01]  /*0f90*/  IMAD.SHL.U32 R18, R13, 0x10, RZ ;  /* 0x000000100d127824 */ /* 0x000fe200078e00ff */
[----:B------:R1:W-:Y:S01]  /*0fa0*/  STL [R1+0x60], R0 ;  /* 0x0000600001007387 */ /* 0x0003e20000100800 */
[----:B0-----:R-:W-:Y:S01]  /*0fb0*/  IMAD.SHL.U32 R6, R9, 0x80, RZ ;  /* 0x0000008009067824 */ /* 0x001fe200078e00ff */
[----:B------:R-:W-:Y:S01]  /*0fc0*/  LEA.HI R2, R2, R12, RZ, 0x3 ;  /* 0x0000000c02027211 */ /* 0x000fe200078f18ff */
[----:B------:R-:W-:Y:S01]  /*0fd0*/  IMAD.IADD R229, R228, 0x1, -R3 ;  /* 0x00000001e4e57824 */ /* 0x000fe200078e0a03 */
[----:B------:R-:W-:Y:S01]  /*0fe0*/  SHF.R.S32.HI R7, RZ, 0x1f, R9 ;  /* 0x0000001fff077819 */ /* 0x000fe20000011409 */
[----:B------:R-:W-:Y:S01]  /*0ff0*/  IMAD.SHL.U32 R4, R10, 0x80, RZ ;  /* 0x000000800a047824 */ /* 0x000fe200078e00ff */
[----:B------:R-:W-:Y:S01]  /*1000*/  LEA.HI R5, R5, R10, RZ, 0x3 ;  /* 0x0000000a05057211 */ /* 0x000fe200078f18ff */
[----:B------:R-:W-:Y:S01]  /*1010*/  IMAD.SHL.U32 R2, R2, 0x80, RZ ;  /* 0x0000008002027824 */ /* 0x000fe200078e00ff */
[----:B------:R-:W-:Y:S01]  /*1020*/  LEA.HI R7, R7, R9, RZ, 0x3 ;  /* 0x0000000907077211 */ /* 0x000fe200078f18ff */
[----:B------:R-:W-:Y:S01]  /*1030*/  IMAD.SHL.U32 R22, R13, 0x8, RZ ;  /* 0x000000080d167824 */ /* 0x000fe200078e00ff */
[----:B------:R-:W-:Y:S01]  /*1040*/  LOP3.LUT R3, R6, 0x380, RZ, 0xc0, !PT ;  /* 0x0000038006037812 */ /* 0x000fe200078ec0ff */
[----:B-1----:R-:W-:Y:S01]  /*1050*/  IMAD.SHL.U32 R0, R12, 0x80, RZ ;  /* 0x000000800c007824 */ /* 0x002fe200078e00ff */
[----:B------:R-:W-:Y:S01]  /*1060*/  LOP3.LUT R2, R2, 0xfffffc00, RZ, 0xc0, !PT ;  /* 0xfffffc0002027812 */ /* 0x000fe200078ec0ff */
[----:B------:R-:W-:Y:S01]  /*1070*/  IMAD.SHL.U32 R5, R5, 0x80, RZ ;  /* 0x0000008005057824 */ /* 0x000fe200078e00ff */
[----:B------:R-:W-:Y:S01]  /*1080*/  LOP3.LUT R4, R4, 0x380, RZ, 0xc0, !PT ;  /* 0x0000038004047812 */ /* 0x000fe200078ec0ff */
[----:B------:R-:W-:Y:S01]  /*1090*/  IMAD.SHL.U32 R7, R7, 0x80, RZ ;  /* 0x0000008007077824 */ /* 0x000fe200078e00ff */
[----:B------:R-:W-:Y:S01]  /*10a0*/  LOP3.LUT R0, R0, 0x380, RZ, 0xc0, !PT ;  /* 0x0000038000007812 */ /* 0x000fe200078ec0ff */
[----:B------:R0:W-:Y:S01]  /*10b0*/  STL [R1+0x70], R2 ;  /* 0x0000700201007387 */ /* 0x0001e20000100800 */
[----:B------:R-:W-:Y:S01]  /*10c0*/  LOP3.LUT R4, R5, 0xfffffc00, RZ, 0xc0, !PT ;  /* 0xfffffc0005047812 */ /* 0x000fe200078ec0ff */
[----:B------:R-:W-:Y:S01]  /*10d0*/  VIADD R230, R22, 0x20 ;  /* 0x0000002016e67836 */ /* 0x000fe20000000000 */
[----:B------:R-:W-:-:S02]  /*10e0*/  SHF.R.U32.HI R3, RZ, 0x3, R0 ;  /* 0x00000003ff037819 */ /* 0x000fc40000011600 */
[----:B------:R-:W-:Y:S02]  /*10f0*/  LOP3.LUT R0, R0, 0x70, R18, 0xf8, !PT ;  /* 0x0000007000007812 */ /* 0x000fe400078ef812 */
[----:B------:R-:W-:Y:S02]  /*1100*/  SHF.R.S32.HI R13, RZ, 0x1f, R12 ;  /* 0x0000001fff0d7819 */ /* 0x000fe4000001140c */
[----:B------:R-:W-:Y:S01]  /*1110*/  LOP3.LUT R3, R2, R0, R3, 0xf6, !PT ;  /* 0x0000000002037212 */ /* 0x000fe200078ef603 */
[----:B0-----:R-:W-:Y:S01]  /*1120*/  IMAD.IADD R2, R11, 0x1, -R8 ;  /* 0x000000010b027824 */ /* 0x001fe200078e0a08 */
[----:B------:R-:W-:Y:S02]  /*1130*/  LOP3.LUT R0, R7, 0xfffffc00, RZ, 0xc0, !PT ;  /* 0xfffffc0007007812 */ /* 0x000fe400078ec0ff */
[----:B------:R-:W-:Y:S02]  /*1140*/  SHF.R.S32.HI R19, RZ, 0x1f, R18 ;  /* 0x0000001fff137819 */ /* 0x000fe40000011412 */
[----:B------:R0:W-:Y:S04]  /*1150*/  STL [R1+0x74], R2 ;  /* 0x0000740201007387 */ /* 0x0001e80000100800 */
[----:B------:R-:W-:Y:S04]  /*1160*/  STL [R1+0x80], R4 ;  /* 0x0000800401007387 */ /* 0x000fe80000100800 */
[----:B------:R1:W-:Y:S01]  /*1170*/  STL [R1+0x7c], R0 ;  /* 0x00007c0001007387 */ /* 0x0003e20000100800 */
[----:B0-----:R-:W-:-:S05]  /*1180*/  IMAD.IADD R2, R16, 0x1, R3 ;  /* 0x0000000110027824 */ /* 0x001fca00078e0203 */
[----:B------:R0:W-:Y:S01]  /*1190*/  STL [R1+0xa4], R2 ;  /* 0x0000a40201007387 */ /* 0x0001e20000100800 */
[----:B-1----:R-:W-:-:S05]  /*11a0*/  IMAD.U32 R0, RZ, RZ, UR4 ;  /* 0x00000004ff007e24 */ /* 0x002fca000f8e00ff */
[----:B------:R0:W-:Y:S02]  /*11b0*/  STL [R1+0xa0], R0 ;  /* 0x0000a00001007387 */ /* 0x0001e40000100800 */
.L_x_7693:
[----:B0-----:R-:W0:Y:S02]  /*11c0*/  LDC.64 R2, c[0x0][0xc60] ;  /* 0x00031800ff027b82 */ /* 0x001e240000000a00 */
        /* <DEDUP_REMOVED lines=14> */
[C---:B-1--4-:R-:W-:Y:S01]  /*12b0*/  @P1 LEA R4, P2, R0.reuse, UR4, 0x2 ;  /* 0x0000000400041c11 */ /* 0x052fe2000f8410ff */
[----:B------:R-:W-:Y:S01]  /*12c0*/  STL [R1+0x84], R0 ;  /* 0x0000840001007387 */ /* 0x000fe20000100800 */
[C-C-:B------:R-:W-:Y:S02]  /*12d0*/  SHF.L.U64.HI R28, R0.reuse, 0x2, R6.reuse ;  /* 0x00000002001c7819 */ /* 0x140fe40000010206 */
[----:B------:R-:W-:Y:S01]  /*12e0*/  @P1 LEA.HI.X R5, R0, UR5, R6, 0x2, P2 ;  /* 0x0000000500051c11 */ /* 0x000fe200090f1406 */
[----:B------:R0:W-:Y:S01]  /*12f0*/  STL [R1+0x94], R6 ;  /* 0x0000940601007387 */ /* 0x0001e20000100800 */
[----:B------:R-:W-:Y:S01]  /*1300*/  ISETP.NE.U32.AND P2, PT, RZ, UR8, PT ;  /* 0x00000008ff007c0c */ /* 0x000fe2000bf45070 */
[----:B------:R-:W-:Y:S01]  /*1310*/  ULDC UR4, c[0x0][0x288] ;  /* 0x0000a20000047ab9 */ /* 0x000fe20000000800 */
[----:B---3--:R-:W-:Y:S01]  /*1320*/  IADD3 R8, P3, R30, UR6, RZ ;  /* 0x000000061e087c10 */ /* 0x008fe2000ff7e0ff */
[----:B------:R1:W5:Y:S01]  /*1330*/  @P1 LDG.E R3, desc[UR60][R4.64] ;  /* 0x0000003c04031981 */ /* 0x000362000c1e1900 */
[----:B------:R-:W-:Y:S01]  /*1340*/  ISETP.NE.AND.EX P2, PT, RZ, UR9, PT, P2 ;  /* 0x00000009ff007c0c */ /* 0x000fe2000bf45320 */
[----:B------:R-:W-:Y:S01]  /*1350*/  IMAD.U32 R2, RZ, RZ, UR4 ;  /* 0x00000004ff027e24 */ /* 0x000fe2000f8e00ff */
[----:B------:R-:W-:Y:S01]  /*1360*/  IADD3.X R9, R28, UR7, RZ, P3, !PT ;  /* 0x000000071c097c10 */ /* 0x000fe20009ffe4ff */
[----:B------:R-:W-:Y:S01]  /*1370*/  ULDC.64 UR4, c[0x0][0x3f8] ;  /* 0x0000fe0000047ab9 */ /* 0x000fe20000000a00 */
[----:B------:R-:W-:Y:S04]  /*1380*/  STL [R1+0x8c], R30 ;  /* 0x00008c1e01007387 */ /* 0x000fe80000100800 */
[----:B------:R1:W5:Y:S05]  /*1390*/  @P0 LDG.E R29, desc[UR60][R8.64] ;  /* 0x0000003c081d0981 */ /* 0x00036a000c1e1900 */
[----:B0-----:R-:W-:Y:S01]  /*13a0*/  @P2 IADD3 R6, P1, R30, UR8, RZ ;  /* 0x000000081e062c10 */ /* 0x001fe2000ff3e0ff */
[----:B------:R-:W-:Y:S01]  /*13b0*/  UISETP.NE.U32.AND UP0, UPT, UR4, URZ, UPT ;  /* 0x0000003f0400728c */ /* 0x000fe2000bf05070 */
[----:B------:R-:W-:Y:S02]  /*13c0*/  STL [R1+0x90], R28 ;  /* 0x0000901c01007387 */ /* 0x000fe40000100800 */
[----:B------:R-:W-:Y:S01]  /*13d0*/  @P2 IADD3.X R7, R28, UR9, RZ, P1, !PT ;  /* 0x000000091c072c10 */ /* 0x000fe20008ffe4ff */
[----:B------:R-:W-:-:S04]  /*13e0*/  ULDC UR4, c[0x0][0x404] ;  /* 0x0001010000047ab9 */ /* 0x000fc80000000800 */
[----:B------:R-:W2:Y:S01]  /*13f0*/  @P2 LDG.E R2, desc[UR60][R6.64] ;  /* 0x0000003c06022981 */ /* 0x000ea2000c1e1900 */
        /* <DEDUP_REMOVED lines=19> */
[----:B--2---:R-:W-:-:S05]  /*1530*/  IMAD.IADD R12, R7, 0x1, -R0 ;  /* 0x00000001070c7824 */ /* 0x004fca00078e0a00 */
[----:B------:R0:W-:Y:S02]  /*1540*/  STL [R1+0x58], R12 ;  /* 0x0000580c01007387 */ /* 0x0001e40000100800 */
.L_x_7501:
[----:B------:R-:W-:Y:S01]  /*1550*/  ULDC.64 UR4, c[0x0][0xa20] ;  /* 0x0002880000047ab9 */ /* 0x000fe20000000a00 */
[----:B------:R1:W-:Y:S01]  /*1560*/  STL [R1+0x98], R233 ;  /* 0x000098e901007387 */ /* 0x0003e20000100800 */
[----:B------:R-:W-:-:S03]  /*1570*/  ISETP.NE.U32.AND P1, PT, RZ, UR4, PT ;  /* 0x00000004ff007c0c */ /* 0x000fc6000bf25070 */
[----:B------:R1:W-:Y:S01]  /*1580*/  STL [R1+0x88], R234 ;  /* 0x000088ea01007387 */ /* 0x0003e20000100800 */
[----:B------:R-:W-:-:S13]  /*1590*/  ISETP.NE.AND.EX P1, PT, RZ, UR5, PT, P1 ;  /* 0x00000005ff007c0c */ /* 0x000fda000bf25310 */
[----:B-1----:R-:W-:Y:S05]  /*15a0*/  @!P1 BRA `(.L_x_7502) ;  /* 0x0000000000109947 */ /* 0x002fea0003800000 */
[----:B------:R-:W-:-:S04]  /*15b0*/  IADD3 R4, P0, R30, UR4, RZ ;  /* 0x000000041e047c10 */ /* 0x000fc8000ff1e0ff */
[----:B------:R-:W-:-:S05]  /*15c0*/  IADD3.X R5, R28, UR5, RZ, P0, !PT ;  /* 0x000000051c057c10 */ /* 0x000fca00087fe4ff */
[----:B------:R1:W5:Y:S01]  /*15d0*/  LDG.E R26, desc[UR60][R4.64] ;  /* 0x0000003c041a7981 */ /* 0x000362000c1e1900 */
[----:B------:R-:W-:Y:S05]  /*15e0*/  BRA `(.L_x_7503) ;  /* 0x0000000000107947 */ /* 0x000fea0003800000 */
.L_x_7502:
[----:B------:R-:W-:Y:S05]  /*15f0*/  @!P0 BRA `(.L_x_7503) ;  /* 0x00000000000c8947 */ /* 0x000fea0003800000 */
[----:B------:R-:W2:Y:S04]  /*1600*/  LDG.E R5, desc[UR60][R8.64] ;  /* 0x0000003c08057981 */ /* 0x000ea8000c1e1900 */
[----:B------:R-:W2:Y:S02]  /*1610*/  LDG.E R26, desc[UR60][R8.64+0x4] ;  /* 0x0000043c081a7981 */ /* 0x000ea4000c1e1900 */
[----:B--2---:R-:W-:-:S07]  /*1620*/  IMAD.IADD R26, R26, 0x1, -R5 ;  /* 0x000000011a1a7824 */ /* 0x004fce00078e0a05 */
.L_x_7503:
[----:B------:R-:W-:Y:S02]  /*1630*/  ULDC.64 UR4, c[0x0][0xa10] ;  /* 0x0002840000047ab9 */ /* 0x000fe40000000a00 */
[----:B------:R-:W-:-:S04]  /*1640*/  ISETP.NE.U32.AND P0, PT, RZ, UR4, PT ;  /* 0x00000004ff007c0c */ /* 0x000fc8000bf05070 */
[----:B------:R-:W-:Y:S01]  /*1650*/  ISETP.NE.AND.EX P0, PT, RZ, UR5, PT, P0 ;  /* 0x00000005ff007c0c */ /* 0x000fe2000bf05300 */
[----:B-----5:R-:W-:Y:S01]  /*1660*/  IMAD.IADD R11, R26, 0x1, -R3 ;  /* 0x000000011a0b7824 */ /* 0x020fe200078e0a03 */
[----:B------:R-:W-:Y:S01]  /*1670*/  LEA R8, R233, 0x15f, 0x7 ;  /* 0x0000015fe9087811 */ /* 0x000fe200078e38ff */
[----:B------:R-:W-:-:S10]  /*1680*/  ULDC.64 UR4, c[0x0][0xa30] ;  /* 0x00028c0000047ab9 */ /* 0x000fd40000000a00 */
[----:B-1----:R-:W1:Y:S02]  /*1690*/  @P0 LDC.64 R4, c[0x0][0xa10] ;  /* 0x00028400ff040b82 */ /* 0x002e640000000a00 */
[----:B-1----:R-:W-:-:S05]  /*16a0*/  @P0 IMAD.WIDE R4, R27, 0x4, R4 ;  /* 0x000000041b040825 */ /* 0x002fca00078e0204 */
[----:B------:R-:W2:Y:S04]  /*16b0*/  @P0 LDG.E R0, desc[UR60][R4.64] ;  /* 0x0000003c04000981 */ /* 0x000ea8000c1e1900 */
[----:B------:R1:W2:Y:S01]  /*16c0*/  @P0 LDG.E R9, desc[UR60][R4.64+0x4] ;  /* 0x0000043c04090981 */ /* 0x0002a2000c1e1900 */
[----:B------:R-:W-:Y:S01]  /*16d0*/  ISETP.NE.U32.AND P1, PT, RZ, UR4, PT ;  /* 0x00000004ff007c0c */ /* 0x000fe2000bf25070 */
[----:B------:R-:W-:-:S03]  /*16e0*/  IMAD.MOV.U32 R121, RZ, RZ, R26 ;  /* 0x000000ffff797224 */ /* 0x000fc600078e001a */
[----:B------:R-:W-:Y:S01]  /*16f0*/  ISETP.NE.AND.EX P1, PT, RZ, UR5, PT, P1 ;  /* 0x00000005ff007c0c */ /* 0x000fe2000bf25310 */
[----:B-1----:R-:W-:-:S12]  /*1700*/  IMAD.MOV.U32 R4, RZ, RZ, RZ ;  /* 0x000000ffff047224 */ /* 0x002fd800078e00ff */
[----:B------:R-:W-:-:S04]  /*1710*/  @P1 IADD3 R6, P2, R30, UR4, RZ ;  /* 0x000000041e061c10 */ /* 0x000fc8000ff5e0ff */
[----:B------:R-:W-:-:S05]  /*1720*/  @P1 IADD3.X R7, R28, UR5, RZ, P2, !PT ;  /* 0x000000051c071c10 */ /* 0x000fca00097fe4ff */
[----:B------:R1:W5:Y:S01]  /*1730*/  @P1 LDG.E R121, desc[UR60][R6.64] ;  /* 0x0000003c06791981 */ /* 0x000362000c1e1900 */
[----:B--2---:R-:W-:Y:S02]  /*1740*/  @P0 IMAD.IADD R2, R9, 0x1, -R0 ;  /* 0x0000000109020824 */ /* 0x004fe400078e0a00 */
[----:B------:R-:W-:Y:S02]  /*1750*/  IMAD.MOV R0, RZ, RZ, -R11 ;  /* 0x000000ffff007224 */ /* 0x000fe400078e0a0b */
[----:B------:R-:W-:-:S03]  /*1760*/  IMAD.IADD R10, R11, 0x1, R2 ;  /* 0x000000010b0a7824 */ /* 0x000fc600078e0202 */
[----:B------:R-:W-:Y:S01]  /*1770*/  VIMNMX R0, RZ, R0, !PT ;  /* 0x00000000ff007248 */ /* 0x000fe20007fe0100 */
[C---:B------:R-:W-:Y:S01]  /*1780*/  VIADD R5, R10.reuse, 0xdf ;  /* 0x000000df0a057836 */ /* 0x040fe20000000000 */
[----:B------:R-:W-:Y:S01]  /*1790*/  IADD3 R9, R10, R8, -R12 ;  /* 0x000000080a097210 */ /* 0x000fe20007ffe80c */
[----:B------:R-:W-:Y:S01]  /*17a0*/  IMAD.MOV.U32 R8, RZ, RZ, RZ ;  /* 0x000000ffff087224 */ /* 0x000fe200078e00ff */
[----:B------:R-:W-:Y:S01]  /*17b0*/  SHF.R.U32.HI R24, RZ, 0x5, R0 ;  /* 0x00000005ff187819 */ /* 0x000fe20000011600 */
[----:B------:R-:W-:Y:S01]  /*17c0*/  IMAD.HI R4, R5, -0x6db6db6d, R4 ;  /* 0x9249249305047827 */ /* 0x000fe200078e0204 */
[----:B------:R1:W-:Y:S03]  /*17d0*/  STL [R1+0x64], R10 ;  /* 0x0000640a01007387 */ /* 0x0003e60000100800 */
[----:B------:R-:W-:Y:S01]  /*17e0*/  IMAD.HI R8, R9, -0x6db6db6d, R8 ;  /* 0x9249249309087827 */ /* 0x000fe200078e0208 */
[----:B------:R-:W-:-:S03]  /*17f0*/  SHF.R.U32.HI R137, RZ, 0x1f, R4 ;  /* 0x0000001fff897819 */ /* 0x000fc60000011604 */
[----:B------:R-:W-:Y:S01]  /*1800*/  IMAD.WIDE.U32 R24, R24, 0x24924925, RZ ;  /* 0x2492492518187825 */ /* 0x000fe200078e00ff */
[----:B------:R-:W-:Y:S02]  /*1810*/  SHF.R.U32.HI R3, RZ, 0x1f, R8 ;  /* 0x0000001fff037819 */ /* 0x000fe40000011608 */
[----:B------:R-:W-:Y:S01]  /*1820*/  LEA.HI.SX32 R137, R4, R137, 0x19 ;  /* 0x0000008904897211 */ /* 0x000fe200078fcaff */
[----:B------:R-:W-:Y:S01]  /*1830*/  IMAD.MOV.U32 R24, RZ, RZ, R25 ;  /* 0x000000ffff187224 */ /* 0x000fe200078e0019 */
[----:B------:R-:W-:-:S03]  /*1840*/  LEA.HI.SX32 R8, R8, R3, 0x19 ;  /* 0x0000000308087211 */ /* 0x000fc600078fcaff */
[----:B------:R-:W-:Y:S01]  /*1850*/  IMAD.MOV.U32 R25, RZ, RZ, R24 ;  /* 0x000000ffff197224 */ /* 0x000fe200078e0018 */
[----:B------:R-:W-:-:S05]  /*1860*/  VIMNMX R8, R137, R8, PT ;  /* 0x0000000889087248 */ /* 0x000fca0003fe0100 */
        /* <DEDUP_REMOVED lines=10> */
[----:B-1----:R-:W-:Y:S05]  /*1910*/  @!P1 BRA `(.L_x_7504) ;  /* 0x000000ac00f89947 */ /* 0x002fea0003800000 */
        /* <DEDUP_REMOVED lines=16> */
[----:B0-----:R-:W-:Y:S02]  /*1a20*/  IMAD.MOV.U32 R12, RZ, RZ, 0x1 ;  /* 0x00000001ff0c7424 */ /* 0x001fe400078e00ff */
[----:B-1----:R-:W-:-:S07]  /*1a30*/  IMAD.MOV.U32 R13, RZ, RZ, RZ ;  /* 0x000000ffff0d7224 */ /* 0x002fce00078e00ff */
[----:B------:R-:W-:-:S07]  /*1a40*/  LEPC R20, `(.L_x_7506) ;  /* 0x000000001014794e */ /* 0x000fce0000000000 */
[----:B--2--5:R-:W-:Y:S05]  /*1a50*/  CALL.ABS.NOINC R14 ;  /* 0x000000000e007343 */ /* 0x024fea0003c00000 */
.L_x_7506:
[----:B------:R-:W-:Y:S05]  /*1a60*/  BSYNC B6 ;  /* 0x0000000000067941 */ /* 0x000fea0003800000 */
.L_x_7505:
        /* <DEDUP_REMOVED lines=20> */
.L_x_7508:
[----:B------:R-:W-:Y:S05]  /*1bb0*/  BSYNC B6 ;  /* 0x0000000000067941 */ /* 0x000fea0003800000 */
.L_x_7507:
[----:B------:R-:W-:Y:S01]  /*1bc0*/  ULDC.64 UR4, c[0x0][0x9f8] ;  /* 0x00027e0000047ab9 */ /* 0x000fe20000000a00 */
[----:B------:R-:W2:Y:S01]  /*1bd0*/  LDL R52, [R1+0x70] ;  /* 0x0000700001347983 */ /* 0x000ea20000100800 */
[----:B------:R-:W-:Y:S01]  /*1be0*/  ISETP.NE.U32.AND P0, PT, RZ, UR4, PT ;  /* 0x00000004ff007c0c */ /* 0x000fe2000bf05070 */
[----:B------:R-:W1:Y:S08]  /*1bf0*/  LDC R0, c[0x0][0x428] ;  /* 0x00010a00ff007b82 */ /* 0x000e700000000800 */
[----:B------:R-:W3:Y:S01]  /*1c00*/  LDC.64 R42, c[0x0][0x2f0] ;  /* 0x0000bc00ff2a7b82 */ /* 0x000ee20000000a00 */
[----:B------:R-:W-:Y:S01]  /*1c10*/  ISETP.NE.AND.EX P0, PT, RZ, UR5, PT, P0 ;  /* 0x00000005ff007c0c */ /* 0x000fe2000bf05300 */
[----:B------:R-:W4:Y:S01]  /*1c20*/  LDL R50, [R1+0x80] ;  /* 0x0000800001327983 */ /* 0x000f220000100800 */
[----:B------:R-:W-:Y:S01]  /*1c30*/  IMAD.IADD R101, R29, 0x1, R26 ;  /* 0x000000011d657824 */ /* 0x000fe200078e021a */
[----:B------:R-:W-:-:S02]  /*1c40*/  ULDC.64 UR6, c[0x0][0xa08] ;  /* 0x0002820000067ab9 */ /* 0x000fc40000000a00 */
[----:B------:R-:W4:Y:S02]  /*1c50*/  LDL R48, [R1+0x7c] ;  /* 0x00007c0001307983 */ /* 0x000f240000100800 */
[----:B------:R-:W0:Y:S06]  /*1c60*/  LDC.64 R98, c[0x0][0x3e8] ;  /* 0x0000fa00ff627b82 */ /* 0x000e2c0000000a00 */
[----:B------:R-:W-:Y:S01]  /*1c70*/  @P0 IADD3 R4, P1, R30, UR4, RZ ;  /* 0x000000041e040c10 */ /* 0x000fe2000ff3e0ff */
[----:B------:R-:W0:Y:S01]  /*1c80*/  S2R R20, SR_TID.X ;  /* 0x0000000000147919 */ /* 0x000e220000002100 */
[----:B------:R-:W0:Y:S02]  /*1c90*/  LDC R21, c[0x0][0x3d4] ;  /* 0x0000f500ff157b82 */ /* 0x000e240000000800 */
[----:B------:R-:W-:Y:S01]  /*1ca0*/  @P0 IADD3.X R5, R28, UR5, RZ, P1, !PT ;  /* 0x000000051c050c10 */ /* 0x000fe20008ffe4ff */
[----:B------:R-:W-:-:S04]  /*1cb0*/  ULDC.64 UR4, c[0x0][0x2f8] ;  /* 0x0000be0000047ab9 */ /* 0x000fc80000000a00 */
[----:B------:R3:W2:Y:S01]  /*1cc0*/  @P0 LDG.E R27, desc[UR60][R4.64] ;  /* 0x0000003c041b0981 */ /* 0x0006a2000c1e1900 */
[----:B-1----:R-:W-:Y:S01]  /*1cd0*/  ISETP.NE.AND P0, PT, R0, 0x1, PT ;  /* 0x000000010000780c */ /* 0x002fe20003f05270 */
[----:B------:R-:W1:Y:S01]  /*1ce0*/  LDC.64 R28, c[0x0][0x3d8] ;  /* 0x0000f600ff1c7b82 */ /* 0x000e620000000a00 */
[----:B------:R-:W-:Y:S01]  /*1cf0*/  SHF.R.S32.HI R37, RZ, 0x1f, R101 ;  /* 0x0000001fff257819 */ /* 0x000fe20000011465 */
[----:B------:R-:W-:Y:S01]  /*1d00*/  VIADD R15, R228, 0xc0 ;  /* 0x000000c0e40f7836 */ /* 0x000fe20000000000 */
[----:B------:R-:W-:Y:S01]  /*1d10*/  SHF.R.S32.HI R14, RZ, 0x1f, R228 ;  /* 0x0000001fff0e7819 */ /* 0x000fe200000114e4 */
[C---:B---3--:R-:W-:Y:S01]  /*1d20*/  IMAD.SHL.U32 R104, R42.reuse, 0x40, RZ ;  /* 0x000000402a687824 */ /* 0x048fe200078e00ff */
[----:B------:R-:W-:Y:S01]  /*1d30*/  SHF.R.S32.HI R23, RZ, 0x1f, R22 ;  /* 0x0000001fff177819 */ /* 0x000fe20000011416 */
[-C--:B------:R-:W-:Y:S01]  /*1d40*/  IMAD R6, R37, R42.reuse, RZ ;  /* 0x0000002a25067224 */ /* 0x080fe200078e02ff */
[----:B------:R-:W-:Y:S01]  /*1d50*/  SHF.L.U64.HI R105, R42, 0x6, R43 ;  /* 0x000000062a697819 */ /* 0x000fe2000001022b */
[----:B------:R-:W-:Y:S01]  /*1d60*/  IMAD.WIDE.U32 R4, R101, R42, RZ ;  /* 0x0000002a65047225 */ /* 0x000fe200078e00ff */
[----:B------:R-:W-:-:S03]  /*1d70*/  SHF.R.S32.HI R122, RZ, 0x1f, R15 ;  /* 0x0000001fff7a7819 */ /* 0x000fc6000001140f */
[----:B------:R-:W3:Y:S01]  /*1d80*/  @P0 LDC R3, c[0x0][0x42c] ;  /* 0x00010b00ff030b82 */ /* 0x000ee20000000800 */
[----:B------:R-:W-:Y:S01]  /*1d90*/  IMAD R15, R43, 0xe0, RZ ;  /* 0x000000e02b0f7824 */ /* 0x000fe200078e02ff */
[----:B0-----:R-:W-:Y:S01]  /*1da0*/  ISETP.GE.AND P2, PT, R18, R21, PT ;  /* 0x000000151200720c */ /* 0x001fe20003f46270 */
[----:B------:R-:W-:-:S05]  /*1db0*/  IMAD.WIDE.U32 R10, R228, R98, R18 ;  /* 0x00000062e40a7225 */ /* 0x000fca00078e0012 */
[----:B------:R-:W0:Y:S01]  /*1dc0*/  @P0 LDC R7, c[0x0][0x430] ;  /* 0x00010c00ff070b82 */ /* 0x000e220000000800 */
[C---:B------:R-:W-:Y:S01]  /*1dd0*/  VIADD R39, R228.reuse, 0x40 ;  /* 0x00000040e4277836 */ /* 0x040fe20000000000 */
[----:B------:R-:W-:Y:S01]  /*1de0*/  SHF.R.U32.HI R13, RZ, 0x7, R20 ;  /* 0x00000007ff0d7819 */ /* 0x000fe20000011614 */
[----:B------:R-:W-:Y:S01]  /*1df0*/  VIADD R20, R228, 0x80 ;  /* 0x00000080e4147836 */ /* 0x000fe20000000000 */
[----:B-1----:R-:W-:Y:S01]  /*1e00*/  SHF.L.U64.HI R12, R28, 0x6, R29 ;  /* 0x000000061c0c7819 */ /* 0x002fe2000001021d */
[-C--:B------:R-:W-:Y:S01]  /*1e10*/  IMAD.WIDE.U32 R132, R228, R42.reuse, R104 ;  /* 0x0000002ae4847225 */ /* 0x080fe200078e0068 */
[C---:B------:R-:W-:Y:S02]  /*1e20*/  ISETP.NE.AND P6, PT, R13.reuse, 0x1, PT ;  /* 0x000000010d00780c */ /* 0x040fe40003fc5270 */
[----:B------:R-:W-:Y:S01]  /*1e30*/  SHF.R.S32.HI R123, RZ, 0x1f, R20 ;  /* 0x0000001fff7b7819 */ /* 0x000fe20000011414 */
[----:B------:R-:W-:Y:S02]  /*1e40*/  VIADD R131, R13, 0x8 ;  /* 0x000000080d837836 */ /* 0x000fe40000000000 */
[----:B------:R-:W-:-:S02]  /*1e50*/  IMAD R13, R14, R42, RZ ;  /* 0x0000002a0e0d7224 */ /* 0x000fc400078e02ff */
[C---:B------:R-:W-:Y:S02]  /*1e60*/  VIADD R41, R228.reuse, 0xc0 ;  /* 0x000000c0e4297836 */ /* 0x040fe40000000000 */
[----:B------:R-:W-:Y:S02]  /*1e70*/  IMAD R31, R228, R43, R13 ;  /* 0x0000002be41f7224 */ /* 0x000fe400078e020d */
[----:B---3--:R-:W-:-:S04]  /*1e80*/  @P0 IMAD.HI.U32 R0, R234, R3, RZ ;  /* 0x00000003ea000227 */ /* 0x008fc800078e00ff */
[----:B------:R-:W-:Y:S02]  /*1e90*/  IMAD.MOV.U32 R3, RZ, RZ, R234 ;  /* 0x000000ffff037224 */ /* 0x000fe400078e00ea */
[----:B------:R-:W-:Y:S01]  /*1ea0*/  VIADD R36, R228, 0x80 ;  /* 0x00000080e4247836 */ /* 0x000fe20000000000 */
[----:B0-----:R-:W-:Y:S01]  /*1eb0*/  @P0 SHF.R.U32.HI R3, RZ, R7, R0 ;  /* 0x00000007ff030219 */ /* 0x001fe20000011600 */
[----:B------:R-:W-:Y:S01]  /*1ec0*/  IMAD R7, R101, R43, R6 ;  /* 0x0000002b65077224 */ /* 0x000fe200078e0206 */
[----:B------:R-:W-:Y:S01]  /*1ed0*/  ISETP.NE.U32.AND P0, PT, RZ, UR6, PT ;  /* 0x00000006ff007c0c */ /* 0x000fe2000bf05070 */
[----:B------:R-:W-:Y:S01]  /*1ee0*/  IMAD.SHL.U32 R39, R39, 0x80, RZ ;  /* 0x0000008027277824 */ /* 0x000fe200078e00ff */
[----:B------:R-:W-:Y:S01]  /*1ef0*/  SHF.R.S32.HI R6, RZ, 0x1f, R3 ;  /* 0x0000001fff067819 */ /* 0x000fe20000011403 */
[----:B------:R-:W-:Y:S01]  /*1f00*/  IMAD.IADD R5, R5, 0x1, R7 ;  /* 0x0000000105057824 */ /* 0x000fe200078e0207 */
[----:B------:R-:W-:Y:S01]  /*1f10*/  ISETP.NE.AND.EX P0, PT, RZ, UR7, PT, P0 ;  /* 0x00000007ff007c0c */ /* 0x000fe2000bf05300 */
[----:B------:R-:W-:-:S04]  /*1f20*/  IMAD.WIDE.U32 R92, R28, 0xe0, RZ ;  /* 0x000000e01c5c7825 */ /* 0x000fc800078e00ff */
[----:B------:R-:W-:Y:S02]  /*1f30*/  IMAD R0, R6, UR4, RZ ;  /* 0x0000000406007c24 */ /* 0x000fe4000f8e02ff */
[----:B------:R-:W-:-:S04]  /*1f40*/  IMAD.WIDE.U32 R4, R3, UR4, R4 ;  /* 0x0000000403047c25 */ /* 0x000fc8000f8e0004 */
[----:B------:R-:W-:Y:S01]  /*1f50*/  IMAD R7, R3, UR5, R0 ;  /* 0x0000000503077c24 */ /* 0x000fe2000f8e0200 */
[----:B------:R-:W-:Y:S01]  /*1f60*/  ULDC.64 UR4, c[0x0][0x300] ;  /* 0x0000c00000047ab9 */ /* 0x000fe20000000a00 */
[----:B------:R-:W-:Y:S02]  /*1f70*/  IMAD.SHL.U32 R120, R21, 0x2, RZ ;  /* 0x0000000215787824 */ /* 0x000fe400078e00ff */
[----:B------:R-:W-:Y:S01]  /*1f80*/  IMAD.IADD R5, R5, 0x1, R7 ;  /* 0x0000000105057824 */ /* 0x000fe200078e0207 */
[----:B------:R-:W-:Y:S01]  /*1f90*/  LOP3.LUT R39, R39, 0x380, RZ, 0xc0, !PT ;  /* 0x0000038027277812 */ /* 0x000fe200078ec0ff */
[----:B------:R-:W-:Y:S02]  /*1fa0*/  IMAD.SHL.U32 R41, R41, 0x80, RZ ;  /* 0x0000008029297824 */ /* 0x000fe400078e00ff */
[----:B------:R-:W-:Y:S02]  /*1fb0*/  IMAD.SHL.U32 R36, R36, 0x80, RZ ;  /* 0x0000008024247824 */ /* 0x000fe400078e00ff */
[----:B------:R-:W-:Y:S01]  /*1fc0*/  IMAD.MOV.U32 R96, RZ, RZ, R10 ;  /* 0x000000ffff607224 */ /* 0x000fe200078e000a */
[----:B------:R-:W-:Y:S01]  /*1fd0*/  LOP3.LUT R41, R41, 0x380, RZ, 0xc0, !PT ;  /* 0x0000038029297812 */ /* 0x000fe200078ec0ff */
[----:B------:R-:W-:Y:S01]  /*1fe0*/  IMAD.WIDE.U32 R102, R228, R42, R18 ;  /* 0x0000002ae4667225 */ /* 0x000fe200078e0012 */
[----:B------:R-:W-:-:S02]  /*1ff0*/  LOP3.LUT R36, R36, 0x380, RZ, 0xc0, !PT ;  /* 0x0000038024247812 */ /* 0x000fc400078ec0ff */
[----:B------:R-:W-:Y:S01]  /*2000*/  SHF.R.U32.HI R138, RZ, 0x3, R41 ;  /* 0x00000003ff8a7819 */ /* 0x000fe20000011629 */
[----:B------:R-:W-:Y:S01]  /*2010*/  IMAD.SHL.U32 R10, R28, 0x40, RZ ;  /* 0x000000401c0a7824 */ /* 0x000fe200078e00ff */
[----:B------:R-:W-:Y:S01]  /*2020*/  SHF.R.U32.HI R139, RZ, 0x3, R36 ;  /* 0x00000003ff8b7819 */ /* 0x000fe20000011624 */
[----:B------:R-:W-:Y:S02]  /*2030*/  IMAD R111, R99, 0xe0, RZ ;  /* 0x000000e0636f7824 */ /* 0x000fe400078e02ff */
[----:B------:R-:W-:-:S04]  /*2040*/  IMAD.WIDE.U32 R124, R42, 0xe0, RZ ;  /* 0x000000e02a7c7825 */ /* 0x000fc800078e00ff */
[----:B------:R-:W-:Y:S01]  /*2050*/  IMAD.IADD R15, R125, 0x1, R15 ;  /* 0x000000017d0f7824 */ /* 0x000fe200078e020f */
[----:B--2---:R-:W-:Y:S02]  /*2060*/  SHF.R.S32.HI R0, RZ, 0x1f, R27 ;  /* 0x0000001fff007819 */ /* 0x004fe4000001141b */
[----:B------:R-:W-:Y:S02]  /*2070*/  SEL R7, R27, RZ, !P0 ;  /* 0x000000ff1b077207 */ /* 0x000fe40004000000 */
[----:B------:R-:W-:Y:S02]  /*2080*/  SEL R8, R0, RZ, !P0 ;  /* 0x000000ff00087207 */ /* 0x000fe40004000000 */
[----:B------:R-:W-:Y:S01]  /*2090*/  IADD3 R100, P0, R228, R101, RZ ;  /* 0x00000065e4647210 */ /* 0x000fe20007f1e0ff */
[----:B------:R-:W-:Y:S01]  /*20a0*/  IMAD.WIDE.U32 R44, R7, UR4, R4 ;  /* 0x00000004072c7c25 */ /* 0x000fe2000f8e0004 */
[----:B------:R-:W-:-:S03]  /*20b0*/  SHF.L.U64.HI R27, R42, 0x7, R43 ;  /* 0x000000072a1b7819 */ /* 0x000fc6000001022b */
        /* <DEDUP_REMOVED lines=10> */
[----:B------:R-:W-:Y:S02]  /*2160*/  IMAD R3, R8, UR4, RZ ;  /* 0x0000000408037c24 */ /* 0x000fe4000f8e02ff */
[----:B------:R-:W-:Y:S02]  /*2170*/  IMAD R91, R228, R29, R0 ;  /* 0x0000001de45b7224 */ /* 0x000fe400078e0200 */
[----:B------:R-:W-:Y:S02]  /*2180*/  IMAD R0, R14, R98, RZ ;  /* 0x000000620e007224 */ /* 0x000fe400078e02ff */
[----:B------:R-:W0:Y:S01]  /*2190*/  S2R R14, SR_TID.X ;  /* 0x00000000000e7919 */ /* 0x000e220000002100 */
[----:B------:R-:W-:Y:S01]  /*21a0*/  IMAD R51, R7, UR5, R3 ;  /* 0x0000000507337c24 */ /* 0x000fe2000f8e0203 */
[----:B------:R-:W-:Y:S01]  /*21b0*/  SEL R3, R21, RZ, P2 ;  /* 0x000000ff15037207 */ /* 0x000fe20001000000 */
[----:B------:R-:W-:-:S02]  /*21c0*/  IMAD.IADD R47, R5, 0x1, R47 ;  /* 0x00000001052f7824 */ /* 0x000fc400078e022f */
[----:B------:R-:W-:Y:S02]  /*21d0*/  IMAD.MOV.U32 R46, RZ, RZ, R4 ;  /* 0x000000ffff2e7224 */ /* 0x000fe400078e0004 */
[----:B------:R-:W-:-:S04]  /*21e0*/  IMAD.WIDE.U32 R8, R228, R28, R18 ;  /* 0x0000001ce4087225 */ /* 0x000fc800078e0012 */
[----:B------:R-:W-:Y:S02]  /*21f0*/  IMAD.IADD R3, R18, 0x1, R3 ;  /* 0x0000000112037824 */ /* 0x000fe400078e0203 */
[----:B------:R-:W-:-:S04]  /*2200*/  IMAD.WIDE.U32 R46, R7, UR4, R46 ;  /* 0x00000004072e7c25 */ /* 0x000fc8000f8e002e */
[----:B------:R-:W-:Y:S01]  /*2210*/  VIADD R43, R228, 0x40 ;  /* 0x00000040e42b7836 */ /* 0x000fe20000000000 */
[----:B------:R-:W-:Y:S01]  /*2220*/  IADD3 R20, P0, R104, R132, RZ ;  /* 0x0000008468147210 */ /* 0x000fe20007f1e0ff */
[----:B------:R-:W-:Y:S01]  /*2230*/  IMAD.WIDE.U32 R6, R228, R98, R22 ;  /* 0x00000062e4067225 */ /* 0x000fe200078e0016 */
[----:B------:R-:W-:-:S03]  /*2240*/  ULDC UR4, c[0x0][0x2e4] ;  /* 0x0000b90000047ab9 */ /* 0x000fc60000000800 */
[----:B------:R-:W-:Y:S01]  /*2250*/  IMAD R97, R228, R99, R0 ;  /* 0x00000063e4617224 */ /* 0x000fe200078e0200 */
[----:B------:R-:W-:Y:S01]  /*2260*/  P2R R0, PR, RZ, 0x4 ;  /* 0x00000004ff007803 */ /* 0x000fe20000000000 */
[----:B------:R-:W-:Y:S01]  /*2270*/  IMAD.MOV.U32 R90, RZ, RZ, R8 ;  /* 0x000000ffff5a7224 */ /* 0x000fe200078e0008 */
[----:B------:R-:W-:Y:S01]  /*2280*/  SHF.R.S32.HI R8, RZ, 0x1f, R3 ;  /* 0x0000001fff087819 */ /* 0x000fe20000011403 */
[----:B------:R-:W-:Y:S01]  /*2290*/  IMAD.IADD R95, R7, 0x1, R97 ;  /* 0x00000001075f7824 */ /* 0x000fe200078e0261 */
[----:B-----5:R-:W-:Y:S01]  /*22a0*/  SHF.R.S32.HI R7, RZ, 0x1f, R121 ;  /* 0x0000001fff077819 */ /* 0x020fe20000011479 */
[----:B------:R-:W-:Y:S01]  /*22b0*/  IMAD.MOV.U32 R94, RZ, RZ, R6 ;  /* 0x000000ffff5e7224 */ /* 0x000fe200078e0006 */
[----:B------:R-:W-:Y:S01]  /*22c0*/  LEA.HI R38, R8, R3, RZ, 0x4 ;  /* 0x0000000308267211 */ /* 0x000fe200078f20ff */
[----:B------:R-:W-:Y:S01]  /*22d0*/  IMAD.SHL.U32 R3, R229, 0x80, RZ ;  /* 0x00000080e5037824 */ /* 0x000fe200078e00ff */
[----:B------:R-:W-:Y:S01]  /*22e0*/  SHF.L.U64.HI R8, R98, 0x6, R99 ;  /* 0x0000000662087819 */ /* 0x000fe20000010263 */
[----:B------:R-:W-:-:S02]  /*22f0*/  IMAD R6, R7, R28, RZ ;  /* 0x0000001c07067224 */ /* 0x000fc400078e02ff */
[----:B------:R-:W-:Y:S01]  /*2300*/  IMAD.WIDE.U32 R4, R228, R28, R22 ;  /* 0x0000001ce4047225 */ /* 0x000fe200078e0016 */
[----:B------:R-:W-:-:S03]  /*2310*/  LOP3.LUT R3, R3, 0x380, RZ, 0xc0, !PT ;  /* 0x0000038003037812 */ /* 0x000fc600078ec0ff */
[----:B0-----:R-:W-:Y:S02]  /*2320*/  VIADD R30, R14, 0xffffff80 ;  /* 0xffffff800e1e7836 */ /* 0x001fe40000000000 */
[----:B------:R-:W-:Y:S01]  /*2330*/  IMAD.IADD R97, R97, 0x1, R11 ;  /* 0x0000000161617824 */ /* 0x000fe200078e020b */
[----:B------:R-:W-:Y:S01]  /*2340*/  SHF.L.U64.HI R11, R28, 0x7, R29 ;  /* 0x000000071c0b7819 */ /* 0x000fe2000001021d */
[----:B------:R-:W-:Y:S02]  /*2350*/  IMAD.SHL.U32 R43, R43, 0x80, RZ ;  /* 0x000000802b2b7824 */ /* 0x000fe400078e00ff */
[----:B------:R-:W-:Y:S01]  /*2360*/  IMAD R33, R121, R29, R6 ;  /* 0x0000001d79217224 */ /* 0x000fe200078e0206 */
[----:B------:R-:W-:Y:S01]  /*2370*/  SHF.R.U32.HI R26, RZ, 0x3, R3 ;  /* 0x00000003ff1a7819 */ /* 0x000fe20000011603 */
[----:B------:R-:W-:Y:S01]  /*2380*/  IMAD R29, R29, 0xe0, RZ ;  /* 0x000000e01d1d7824 */ /* 0x000fe200078e02ff */
[----:B------:R-:W-:Y:S01]  /*2390*/  LOP3.LUT R13, R3, 0x30, R18, 0xf8, !PT ;  /* 0x00000030030d7812 */ /* 0x000fe200078ef812 */
[----:B------:R-:W-:Y:S01]  /*23a0*/  IMAD.IADD R5, R5, 0x1, R91 ;  /* 0x0000000105057824 */ /* 0x000fe200078e025b */
[----:B------:R-:W-:Y:S01]  /*23b0*/  SHF.R.S32.HI R53, RZ, 0x1f, R30 ;  /* 0x0000001fff357819 */ /* 0x000fe2000001141e */
[----:B------:R-:W-:Y:S01]  /*23c0*/  IMAD.IADD R21, R31, 0x1, R133 ;  /* 0x000000011f157824 */ /* 0x000fe200078e0285 */
[----:B------:R-:W-:Y:S01]  /*23d0*/  LOP3.LUT R43, R43, 0x380, RZ, 0xc0, !PT ;  /* 0x000003802b2b7812 */ /* 0x000fe200078ec0ff */
[----:B------:R-:W-:-:S02]  /*23e0*/  IMAD.IADD R91, R91, 0x1, R9 ;  /* 0x000000015b5b7824 */ /* 0x000fc400078e0209 */
[----:B------:R-:W-:Y:S02]  /*23f0*/  IMAD R6, R7, R98, RZ ;  /* 0x0000006207067224 */ /* 0x000fe400078e02ff */
[----:B------:R-:W-:Y:S01]  /*2400*/  IMAD.IADD R112, R93, 0x1, R29 ;  /* 0x000000015d707824 */ /* 0x000fe200078e021d */
[----:B------:R-:W-:Y:S01]  /*2410*/  LOP3.LUT R29, R13, R26, RZ, 0x3c, !PT ;  /* 0x0000001a0d1d7212 */ /* 0x000fe200078e3cff */
[----:B------:R-:W-:Y:S01]  /*2420*/  IMAD.X R14, R21, 0x1, R105, P0 ;  /* 0x00000001150e7824 */ /* 0x000fe200000e0669 */
[----:B------:R-:W-:Y:S01]  /*2430*/  LEA.HI R53, R53, R30, RZ, 0x5 ;  /* 0x0000001e35357211 */ /* 0x000fe200078f28ff */
[----:B------:R-:W-:Y:S01]  /*2440*/  IMAD.WIDE.U32 R88, R121, R28, R4 ;  /* 0x0000001c79587225 */ /* 0x000fe200078e0004 */
[----:B------:R-:W-:Y:S02]  /*2450*/  IADD3 R13, P0, R20, R104, RZ ;  /* 0x00000068140d7210 */ /* 0x000fe40007f1e0ff */
[----:B------:R-:W-:Y:S01]  /*2460*/  LOP3.LUT R39, R39, 0x70, R38, 0xf8, !PT ;  /* 0x0000007027277812 */ /* 0x000fe200078ef826 */
[----:B------:R-:W-:Y:S01]  /*2470*/  IMAD.WIDE.U32 R90, R121, R28, R90 ;  /* 0x0000001c795a7225 */ /* 0x000fe200078e005a */
[----:B------:R-:W-:-:S03]  /*2480*/  SHF.R.U32.HI R43, RZ, 0x3, R43 ;  /* 0x00000003ff2b7819 */ /* 0x000fc6000001162b */
[-C--:B------:R-:W-:Y:S01]  /*2490*/  IMAD.WIDE.U32 R94, R121, R98.reuse, R94 ;  /* 0x00000062795e7225 */ /* 0x080fe200078e005e */
[--C-:B------:R-:W-:Y:S02]  /*24a0*/  LOP3.LUT R40, R36, 0x70, R38.reuse, 0xf8, !PT ;  /* 0x0000007024287812 */ /* 0x100fe400078ef826 */
[----:B------:R-:W-:Y:S01]  /*24b0*/  LOP3.LUT R37, R3, 0x70, R38, 0xf8, !PT ;  /* 0x0000007003257812 */ /* 0x000fe200078ef826 */
[C---:B------:R-:W-:Y:S02]  /*24c0*/  IMAD R35, R121.reuse, R99, R6 ;  /* 0x0000006379237224 */ /* 0x040fe400078e0206 */
[----:B------:R-:W-:Y:S01]  /*24d0*/  IMAD.WIDE.U32 R96, R121, R98, R96 ;  /* 0x0000006279607225 */ /* 0x000fe200078e0060 */
[----:B------:R-:W-:Y:S02]  /*24e0*/  LOP3.LUT R115, R39, R43, RZ, 0x3c, !PT ;  /* 0x0000002b27737212 */ /* 0x000fe400078e3cff */
[----:B------:R-:W-:Y:S01]  /*24f0*/  LOP3.LUT R41, R41, 0x70, R38, 0xf8, !PT ;  /* 0x0000007029297812 */ /* 0x000fe200078ef826 */
[----:B------:R-:W-:Y:S01]  /*2500*/  IMAD.SHL.U32 R9, R28, 0x80, RZ ;  /* 0x000000801c097824 */ /* 0x000fe200078e00ff */
[----:B------:R-:W-:Y:S01]  /*2510*/  SHF.L.U64.HI R7, R98, 0x7, R99 ;  /* 0x0000000762077819 */ /* 0x000fe20000010263 */
[----:B------:R-:W-:-:S02]  /*2520*/  IMAD.IADD R28, R103, 0x1, R31 ;  /* 0x00000001671c7824 */ /* 0x000fc400078e021f */
[----:B------:R-:W-:Y:S02]  /*2530*/  IMAD.IADD R31, R89, 0x1, R33 ;  /* 0x00000001591f7824 */ /* 0x000fe400078e0221 */
[----:B------:R-:W-:Y:S01]  /*2540*/  IMAD.IADD R32, R33, 0x1, R91 ;  /* 0x0000000121207824 */ /* 0x000fe200078e025b */
[----:B------:R-:W-:Y:S01]  /*2550*/  LOP3.LUT R36, R38, 0xfffffff0, RZ, 0xc0, !PT ;  /* 0xfffffff026247812 */ /* 0x000fe200078ec0ff */
[----:B------:R-:W-:Y:S02]  /*2560*/  IMAD.SHL.U32 R53, R53, 0x20, RZ ;  /* 0x0000002035357824 */ /* 0x000fe400078e00ff */
[----:B------:R-:W-:Y:S01]  /*2570*/  IMAD.X R30, R14, 0x1, R105, P0 ;  /* 0x000000010e1e7824 */ /* 0x000fe200000e0669 */
[----:B------:R-:W-:Y:S01]  /*2580*/  IADD3 R39, P0, R44, R102, RZ ;  /* 0x000000662c277210 */ /* 0x000fe20007f1e0ff */
[----:B------:R-:W-:Y:S02]  /*2590*/  IMAD.IADD R33, R95, 0x1, R35 ;  /* 0x000000015f217824 */ /* 0x000fe400078e0223 */
[----:B------:R-:W-:Y:S01]  /*25a0*/  IMAD.IADD R34, R35, 0x1, R97 ;  /* 0x0000000123227824 */ /* 0x000fe200078e0261 */
[----:B------:R-:W-:Y:S01]  /*25b0*/  SHF.R.S32.HI R35, RZ, 0x4, R38 ;  /* 0x00000004ff237819 */ /* 0x000fe20000011426 */
[----:B------:R-:W-:Y:S01]  /*25c0*/  IMAD.IADD R38, R45, 0x1, R49 ;  /* 0x000000012d267824 */ /* 0x000fe200078e0231 */
[----:B------:R-:W-:Y:S01]  /*25d0*/  LOP3.LUT R114, R40, R139, RZ, 0x3c, !PT ;  /* 0x0000008b28727212 */ /* 0x000fe200078e3cff */
[C---:B------:R-:W-:Y:S01]  /*25e0*/  IMAD.SHL.U32 R6, R98.reuse, 0x40, RZ ;  /* 0x0000004062067824 */ /* 0x040fe200078e00ff */
[----:B------:R-:W-:Y:S01]  /*25f0*/  LOP3.LUT R53, R53, 0xfffffc00, RZ, 0xc0, !PT ;  /* 0xfffffc0035357812 */ /* 0x000fe200078ec0ff */
[----:B------:R-:W-:Y:S01]  /*2600*/  IMAD.SHL.U32 R5, R98, 0x80, RZ ;  /* 0x0000008062057824 */ /* 0x000fe200078e00ff */
[----:B------:R-:W-:Y:S01]  /*2610*/  LOP3.LUT R119, R37, R26, RZ, 0x3c, !PT ;  /* 0x0000001a25777212 */ /* 0x000fe200078e3cff */
[----:B------:R-:W-:Y:S01]  /*2620*/  VIADD R4, R18, 0x40 ;  /* 0x0000004012047836 */ /* 0x000fe20000000000 */
[----:B------:R-:W-:Y:S01]  /*2630*/  LOP3.LUT R113, R41, R138, RZ, 0x3c, !PT ;  /* 0x0000008a29717212 */ /* 0x000fe200078e3cff */
[----:B------:R-:W-:Y:S01]  /*2640*/  IMAD.WIDE.U32 R98, R98, 0xe0, RZ ;  /* 0x000000e062627825 */ /* 0x000fe200078e00ff */
[----:B------:R-:W-:-:S02]  /*2650*/  IADD3 R40, P3, R44, 0x40, RZ ;  /* 0x000000402c287810 */ /* 0x000fc40007f7e0ff */
[----:B------:R-:W-:Y:S01]  /*2660*/  IADD3 R43, P2, R39, 0x40, RZ ;  /* 0x00000040272b7810 */ /* 0x000fe20007f5e0ff */
[----:B------:R-:W-:Y:S01]  /*2670*/  IMAD.X R41, R28, 0x1, R38, P0 ;  /* 0x000000011c297824 */ /* 0x000fe200000e0626 */
[----:B------:R-:W-:Y:S01]  /*2680*/  SHF.R.S32.HI R37, RZ, 0x1f, R36 ;  /* 0x0000001fff257819 */ /* 0x000fe20000011424 */
[----:B------:R-:W-:Y:S01]  /*2690*/  IMAD.IADD R111, R99, 0x1, R111 ;  /* 0x00000001636f7824 */ /* 0x000fe200078e026f */
[----:B------:R-:W-:Y:S01]  /*26a0*/  ISETP.GE.AND P0, PT, R18, UR4, PT ;  /* 0x0000000412007c0c */ /* 0x000fe2000bf06270 */
[C---:B------:R-:W-:Y:S01]  /*26b0*/  IMAD.IADD R29, R53.reuse, 0x1, R29 ;  /* 0x00000001351d7824 */ /* 0x040fe200078e021d */
[----:B------:R-:W-:Y:S01]  /*26c0*/  ISETP.GE.AND P1, PT, R4, UR4, PT ;  /* 0x0000000404007c0c */ /* 0x000fe2000bf26270 */
[----:B------:R-:W-:Y:S02]  /*26d0*/  IMAD.IADD R119, R53, 0x1, R119 ;  /* 0x0000000135777824 */ /* 0x000fe400078e0277 */
[----:B------:R-:W-:Y:S02]  /*26e0*/  IMAD.IADD R115, R52, 0x1, R115 ;  /* 0x0000000134737824 */ /* 0x000fe400078e0273 */
[----:B----4-:R-:W-:-:S02]  /*26f0*/  IMAD.IADD R114, R50, 0x1, R114 ;  /* 0x0000000132727824 */ /* 0x010fc400078e0272 */
[----:B------:R-:W-:Y:S02]  /*2700*/  IMAD.IADD R113, R48, 0x1, R113 ;  /* 0x0000000130717824 */ /* 0x000fe400078e0271 */
[----:B------:R-:W-:Y:S02]  /*2710*/  IMAD.X R106, RZ, RZ, R38, P3 ;  /* 0x000000ffff6a7224 */ /* 0x000fe400018e0626 */
[----:B------:R-:W-:Y:S02]  /*2720*/  IMAD.X R107, RZ, RZ, R41, P2 ;  /* 0x000000ffff6b7224 */ /* 0x000fe400010e0629 */
[----:B------:R-:W-:Y:S01]  /*2730*/  IMAD.IADD R108, R47, 0x1, R51 ;  /* 0x000000012f6c7824 */ /* 0x000fe200078e0233 */
[----:B------:R-:W-:Y:S06]  /*2740*/  @!P6 BAR.SYNC.DEFER_BLOCKING 0x9, 0x100 ;  /* 0x024400000000eb1d */ /* 0x000fec0000010000 */
.L_x_7592:
        /* <DEDUP_REMOVED lines=52> */
.L_x_7513:
[----:B------:R-:W-:Y:S05]  /*2a90*/  BSYNC B1 ;  /* 0x0000000000017941 */ /* 0x000fea0003800000 */
.L_x_7512:
        /* <DEDUP_REMOVED lines=37> */
.L_x_7515:
[----:B------:R-:W-:Y:S05]  /*2cf0*/  BSYNC B1 ;  /* 0x0000000000017941 */ /* 0x000fea0003800000 */
.L_x_7514:
        /* <DEDUP_REMOVED lines=25> */
.L_x_7517:
[----:B------:R-:W-:Y:S05]  /*2e90*/  BSYNC B1 ;  /* 0x0000000000017941 */ /* 0x000fea0003800000 */
.L_x_7516:
        /* <DEDUP_REMOVED lines=10> */
[----:B0-----:R-:W-:-:S04]  /*2f40*/  IMAD.WIDE.U32 R48, R52, 0xc0, R48 ;  /* 0x000000c034307825 */ /* 0x001fc800078e0030 */
[----:B------:R-:W-:Y:S01]  /*2f50*/  IMAD R53, R53, 0xc0, RZ ;  /* 0x000000c035357824 */ /* 0x000fe200078e02ff */
[----:B------:R-:W-:-:S03]  /*2f60*/  IADD3 R48, P5, P6, R88, UR4, R48 ;  /* 0x0000000458307c10 */ /* 0x000fc6000febe030 */
[----:B------:R-:W-:-:S05]  /*2f70*/  IMAD.IADD R52, R49, 0x1, R53 ;  /* 0x0000000131347824 */ /* 0x000fca00078e0235 */
[----:B------:R-:W-:Y:S01]  /*2f80*/  IADD3.X R49, R31, UR5, R52, P5, P6 ;  /* 0x000000051f317c10 */ /* 0x000fe2000afec434 */
[----:B------:R-:W-:Y:S01]  /*2f90*/  ULDC.64 UR4, c[0x0][0x3e0] ;  /* 0x0000f80000047ab9 */ /* 0x000fe20000000a00 */
[----:B------:R-:W0:Y:S02]  /*2fa0*/  LDC.64 R52, c[0x0][0x3e8] ;  /* 0x0000fa00ff347b82 */ /* 0x000e240000000a00 */
        /* <DEDUP_REMOVED lines=13> */
.L_x_7519:
[----:B------:R-:W-:Y:S05]  /*3080*/  BSYNC B1 ;  /* 0x0000000000017941 */ /* 0x000fea0003800000 */
.L_x_7518:
        /* <DEDUP_REMOVED lines=20> */
.L_x_7520:
[----:B------:R-:W2:Y:S01]  /*31d0*/  LDL R48, [R1] ;  /* 0x0000000001307983 */ /* 0x000ea20000100800 */
[----:B------:R-:W-:Y:S01]  /*31e0*/  IMAD R109, R17, 0x8, R16 ;  /* 0x00000008116d7824 */ /* 0x000fe200078e0210 */
[----:B------:R-:W-:Y:S01]  /*31f0*/  BSSY B1, `(.L_x_7521) ;  /* 0x0000004000017945 */ /* 0x000fe20003800000 */
[----:B--2---:R-:W-:-:S04]  /*3200*/  SHF.L.U32 R130, R48, 0x1f, RZ ;  /* 0x0000001f30827819 */ /* 0x004fc800000006ff */
[----:B------:R-:W0:Y:S02]  /*3210*/  SYNCS.PHASECHK.TRANS64.TRYWAIT P6, [R109+URZ+0x2e890], R130 ;  /* 0x02e890826d0075a7 */ /* 0x000e2400080c017f */
[----:B0-----:R-:W-:Y:S05]  /*3220*/  @!P6 BRA `(.L_x_7522) ;  /* 0x0000026400f4e947 */ /* 0x001fea0003800000 */
.L_x_7815:
[----:B------:R-:W-:Y:S05]  /*3230*/  BSYNC B1 ;  /* 0x0000000000017941 */ /* 0x000fea0003800000 */
.L_x_7521:
        /* <DEDUP_REMOVED lines=70> */
[----:B------:R-:W-:Y:S02]  /*36a0*/  F2FP.F16.E4M3.UNPACK_B R155, R51.H1 ;  /* 0x00000033ff9b723e */ /* 0x000fe400030006ff */
[----:B------:R-:W-:-:S02]  /*36b0*/  F2FP.SATFINITE.E4M3.F32.PACK_AB_MERGE_C R148, R162, R161, RZ ;  /* 0x000000a1a294723e */ /* 0x000fc400048070ff */
[----:B------:R-:W-:Y:S01]  /*36c0*/  F2FP.SATFINITE.E4M3.F32.PACK_AB_MERGE_C R153, R154, R153, RZ ;  /* 0x000000999a99723e */ /* 0x000fe200048070ff */
[--C-:B------:R-:W-:Y:S01]  /*36d0*/  HADD2.F32 R156, -RZ, R155.reuse.H0_H0 ;  /* 0x2000009bff9c7230 */ /* 0x100fe20000004100 */
[-C--:B------:R-:W-:Y:S01]  /*36e0*/  F2FP.F16.E4M3.UNPACK_B R161, R81.reuse.H1 ;  /* 0x00000051ffa1723e */ /* 0x080fe200030006ff */
[----:B------:R-:W-:Y:S01]  /*36f0*/  HADD2.F32 R155, -RZ, R155.H1_H1 ;  /* 0x3000009bff9b7230 */ /* 0x000fe20000004100 */
[----:B------:R-:W-:Y:S02]  /*3700*/  F2FP.F16.E4M3.UNPACK_B R154, R50.H1 ;  /* 0x00000032ff9a723e */ /* 0x000fe400030006ff */
[----:B------:R-:W-:Y:S01]  /*3710*/  F2FP.F16.E4M3.UNPACK_B R160, R81 ;  /* 0x00000051ffa0723e */ /* 0x000fe200020006ff */
[----:B------:R-:W-:Y:S01]  /*3720*/  HADD2.F32 R163, -RZ, R161.H1_H1 ;  /* 0x300000a1ffa37230 */ /* 0x000fe20000004100 */
[-C--:B------:R-:W-:Y:S01]  /*3730*/  F2FP.F16.E4M3.UNPACK_B R157, R80.reuse ;  /* 0x00000050ff9d723e */ /* 0x080fe200020006ff */
[----:B------:R-:W-:Y:S01]  /*3740*/  HADD2.F32 R81, -RZ, R154.H1_H1 ;  /* 0x3000009aff517230 */ /* 0x000fe20000004100 */
[----:B------:R-:W-:Y:S01]  /*3750*/  F2FP.F16.E4M3.UNPACK_B R158, R80.H1 ;  /* 0x00000050ff9e723e */ /* 0x000fe200030006ff */
[----:B------:R-:W-:-:S02]  /*3760*/  HADD2.F32 R162, -RZ, R160.H1_H1 ;  /* 0x300000a0ffa27230 */ /* 0x000fc40000004100 */
[-C--:B------:R-:W-:Y:S01]  /*3770*/  FMUL.FTZ R165, R155, R163.reuse ;  /* 0x000000a39ba57220 */ /* 0x080fe20000410000 */
[----:B------:R-:W-:Y:S02]  /*3780*/  HADD2.F32 R154, -RZ, R154.H0_H0 ;  /* 0x2000009aff9a7230 */ /* 0x000fe40000004100 */
[----:B------:R-:W-:Y:S01]  /*3790*/  FMUL.FTZ R164, R156, R163 ;  /* 0x000000a39ca47220 */ /* 0x000fe20000410000 */
[----:B------:R-:W-:Y:S02]  /*37a0*/  HADD2.F32 R80, -RZ, R157.H1_H1 ;  /* 0x3000009dff507230 */ /* 0x000fe40000004100 */
[-C--:B------:R-:W-:Y:S01]  /*37b0*/  FMUL.FTZ R163, R81, R162.reuse ;  /* 0x000000a251a37220 */ /* 0x080fe20000410000 */
[----:B------:R-:W-:Y:S01]  /*37c0*/  F2FP.F16.E4M3.UNPACK_B R51, R51 ;  /* 0x00000033ff33723e */ /* 0x000fe200020006ff */
[C---:B------:R-:W-:Y:S01]  /*37d0*/  FMUL.FTZ R162, R154.reuse, R162 ;  /* 0x000000a29aa27220 */ /* 0x040fe20000410000 */
[----:B------:R-:W-:Y:S01]  /*37e0*/  F2FP.F16.E4M3.UNPACK_B R50, R50 ;  /* 0x00000032ff32723e */ /* 0x000fe200020006ff */
[----:B------:R-:W-:Y:S01]  /*37f0*/  FFMA.FTZ R163, R154, R80, -R163 ;  /* 0x000000509aa37223 */ /* 0x000fe200000108a3 */
[----:B------:R-:W-:-:S02]  /*3800*/  HADD2.F32 R159, -RZ, R158.H1_H1 ;  /* 0x3000009eff9f7230 */ /* 0x000fc40000004100 */
[----:B------:R-:W-:Y:S01]  /*3810*/  FFMA.FTZ R162, R81, R80, R162 ;  /* 0x0000005051a27223 */ /* 0x000fe200000100a2 */
[--C-:B------:R-:W-:Y:S01]  /*3820*/  HADD2.F32 R80, -RZ, R51.reuse.H0_H0 ;  /* 0x20000033ff507230 */ /* 0x100fe20000004100 */
[----:B------:R-:W-:Y:S01]  /*3830*/  F2FP.SATFINITE.E4M3.F32.PACK_AB_MERGE_C R49, R49, R48, R148 ;  /* 0x000000303131723e */ /* 0x000fe20004807094 */
[----:B------:R-:W-:Y:S02]  /*3840*/  HADD2.F32 R81, -RZ, R51.H1_H1 ;  /* 0x30000033ff517230 */ /* 0x000fe40000004100 */
[-C--:B------:R-:W-:Y:S01]  /*3850*/  FFMA.FTZ R165, R156, R159.reuse, -R165 ;  /* 0x0000009f9ca57223 */ /* 0x080fe200000108a5 */
[--C-:B------:R-:W-:Y:S02]  /*3860*/  HADD2.F32 R51, -RZ, R50.reuse.H0_H0 ;  /* 0x20000032ff337230 */ /* 0x100fe40000004100 */
[----:B------:R-:W-:Y:S01]  /*3870*/  FFMA.FTZ R164, R155, R159, R164 ;  /* 0x0000009f9ba47223 */ /* 0x000fe200000100a4 */
[----:B------:R-:W-:Y:S01]  /*3880*/  HADD2.F32 R161, -RZ, R161.H0_H0 ;  /* 0x200000a1ffa17230 */ /* 0x000fe20000004100 */
[----:B------:R-:W-:Y:S01]  /*3890*/  F2FP.SATFINITE.E4M3.F32.PACK_AB_MERGE_C R162, R162, R163, RZ ;  /* 0x000000a3a2a2723e */ /* 0x000fe200048070ff */
[----:B------:R-:W-:Y:S01]  /*38a0*/  HADD2.F32 R50, -RZ, R50.H1_H1 ;  /* 0x30000032ff327230 */ /* 0x000fe20000004100 */
[----:B------:R-:W-:Y:S01]  /*38b0*/  F2FP.SATFINITE.E4M3.F32.PACK_AB_MERGE_C R48, R83, R82, R153 ;  /* 0x000000525330723e */ /* 0x000fe20004807099 */
[----:B------:R-:W-:-:S02]  /*38c0*/  HADD2.F32 R160, -RZ, R160.H0_H0 ;  /* 0x200000a0ffa07230 */ /* 0x000fc40000004100 */
        /* <DEDUP_REMOVED lines=13> */
.L_x_7528:
[----:B------:R-:W-:Y:S05]  /*39a0*/  BSYNC B3 ;  /* 0x0000000000037941 */ /* 0x000fea0003800000 */
.L_x_7527:
[----:B------:R-:W-:Y:S02]  /*39b0*/  ULDC.64 UR4, c[0x0][0x2d8] ;  /* 0x0000b60000047ab9 */ /* 0x000fe40000000a00 */
[----:B------:R-:W-:-:S04]  /*39c0*/  IADD3 R80, P2, P6, R151, UR4, R44 ;  /* 0x0000000497507c10 */ /* 0x000fc8000fe5e02c */
[----:B------:R-:W-:-:S05]  /*39d0*/  IADD3.X R81, R149, UR5, R38, P2, P6 ;  /* 0x0000000595517c10 */ /* 0x000fca00097ec426 */
[----:B--2---:R1:W-:Y:S04]  /*39e0*/  STG.E.128 desc[UR60][R80.64], R48 ;  /* 0x0000003050007986 */ /* 0x0043e8000c101d3c */
.L_x_7526:
[----:B------:R-:W-:Y:S05]  /*39f0*/  BSYNC B2 ;  /* 0x0000000000027941 */ /* 0x000fea0003800000 */
.L_x_7525:
        /* <DEDUP_REMOVED lines=21> */
[----:B-1----:R-:W-:Y:S01]  /*3b50*/  IMAD.MOV.U32 R78, RZ, RZ, R48 ;  /* 0x000000ffff4e7224 */ /* 0x002fe200078e0030 */
        /* <DEDUP_REMOVED lines=34> */
[--C-:B------:R-:W-:Y:S02]  /*3d80*/  HADD2.F32 R79, -RZ, R78.reuse.H0_H0 ;  /* 0x2000004eff4f7230 */ /* 0x100fe40000004100 */
[-C--:B------:R-:W-:Y:S01]  /*3d90*/  FMUL.FTZ R153, R81, R83.reuse ;  /* 0x0000005351997220 */ /* 0x080fe20000410000 */
[----:B------:R-:W-:Y:S02]  /*3da0*/  HADD2.F32 R80, -RZ, R78.H1_H1 ;  /* 0x3000004eff507230 */ /* 0x000fe40000004100 */
[----:B------:R-:W-:Y:S01]  /*3db0*/  FMUL.FTZ R154, R82, R83 ;  /* 0x00000053529a7220 */ /* 0x000fe20000410000 */
[----:B------:R-:W-:Y:S01]  /*3dc0*/  HADD2.F32 R78, -RZ, R134.H1_H1 ;  /* 0x30000086ff4e7230 */ /* 0x000fe20000004100 */
[----:B------:R-:W-:Y:S01]  /*3dd0*/  F2FP.SATFINITE.E4M3.F32.PACK_AB_MERGE_C R49, R49, R48, R161 ;  /* 0x000000303131723e */ /* 0x000fe200048070a1 */
[----:B------:R-:W-:-:S02]  /*3de0*/  HADD2.F32 R150, -RZ, R150.H0_H0 ;  /* 0x20000096ff967230 */ /* 0x000fc40000004100 */
[----:B------:R-:W-:Y:S02]  /*3df0*/  HADD2.F32 R134, -RZ, R134.H0_H0 ;  /* 0x20000086ff867230 */ /* 0x000fe40000004100 */
[-C--:B------:R-:W-:Y:S01]  /*3e00*/  FFMA.FTZ R154, R81, R78.reuse, -R154 ;  /* 0x0000004e519a7223 */ /* 0x080fe2000001089a */
[----:B------:R-:W-:Y:S01]  /*3e10*/  FFMA.FTZ R153, R82, R78, R153 ;  /* 0x0000004e52997223 */ /* 0x000fe20000010099 */
[CC--:B------:R-:W-:Y:S01]  /*3e20*/  FMUL.FTZ R148, R80.reuse, R150.reuse ;  /* 0x0000009650947220 */ /* 0x0c0fe20000410000 */
[C---:B------:R-:W-:Y:S01]  /*3e30*/  FMUL.FTZ R83, R79.reuse, R150 ;  /* 0x000000964f537220 */ /* 0x040fe20000410000 */
[----:B------:R-:W-:Y:S02]  /*3e40*/  F2FP.F16.E4M3.UNPACK_B R81, R51.H1 ;  /* 0x00000033ff51723e */ /* 0x000fe400030006ff */
[----:B------:R-:W-:Y:S01]  /*3e50*/  FFMA.FTZ R78, R79, R134, -R148 ;  /* 0x000000864f4e7223 */ /* 0x000fe20000010894 */
[----:B------:R-:W-:Y:S01]  /*3e60*/  F2FP.SATFINITE.E4M3.F32.PACK_AB_MERGE_C R160, R153, R154, RZ ;  /* 0x0000009a99a0723e */ /* 0x000fe200048070ff */
[----:B------:R-:W-:Y:S01]  /*3e70*/  FFMA.FTZ R79, R80, R134, R83 ;  /* 0x00000086504f7223 */ /* 0x000fe20000010053 */
[-C--:B------:R-:W-:Y:S01]  /*3e80*/  F2FP.F16.E4M3.UNPACK_B R153, R77.reuse.H1 ;  /* 0x0000004dff99723e */ /* 0x080fe200030006ff */
[--C-:B------:R-:W-:Y:S01]  /*3e90*/  HADD2.F32 R82, -RZ, R81.reuse.H0_H0 ;  /* 0x20000051ff527230 */ /* 0x100fe20000004100 */
[----:B------:R-:W-:Y:S01]  /*3ea0*/  F2FP.F16.E4M3.UNPACK_B R80, R50.H1 ;  /* 0x00000032ff50723e */ /* 0x000fe200030006ff */
[----:B------:R-:W-:Y:S01]  /*3eb0*/  HADD2.F32 R81, -RZ, R81.H1_H1 ;  /* 0x30000051ff517230 */ /* 0x000fe20000004100 */
        /* <DEDUP_REMOVED lines=25> */
[----:B------:R-:W-:-:S02]  /*4050*/  HADD2.F32 R50, -RZ, R50.H1_H1 ;  /* 0x30000032ff327230 */ /* 0x000fc40000004100 */
[----:B------:R-:W-:Y:S02]  /*4060*/  HADD2.F32 R150, -RZ, R150.H0_H0 ;  /* 0x20000096ff967230 */ /* 0x000fe40000004100 */
        /* <DEDUP_REMOVED lines=13> */
.L_x_7530:
[----:B------:R-:W-:Y:S05]  /*4140*/  BSYNC B2 ;  /* 0x0000000000027941 */ /* 0x000fea0003800000 */
.L_x_7529:
[----:B------:R-:W-:Y:S02]  /*4150*/  ULDC.64 UR4, c[0x0][0x2d8] ;  /* 0x0000b60000047ab9 */ /* 0x000fe40000000a00 */
[----:B------:R-:W-:-:S04]  /*4160*/  IADD3 R76, P2, P6, R40, UR4, R151 ;  /* 0x00000004284c7c10 */ /* 0x000fc8000fe5e097 */
[----:B------:R-:W-:-:S05]  /*4170*/  IADD3.X R77, R106, UR5, R149, P2, P6 ;  /* 0x000000056a4d7c10 */ /* 0x000fca00097ec495 */
[----:B-1----:R2:W-:Y:S04]  /*4180*/  STG.E.128 desc[UR60][R76.64], R48 ;  /* 0x000000304c007986 */ /* 0x0025e8000c101d3c */
.L_x_7524:
[----:B------:R-:W-:Y:S05]  /*4190*/  BSYNC B1 ;  /* 0x0000000000017941 */ /* 0x000fea0003800000 */
.L_x_7523:
[----:B------:R-:W-:Y:S04]  /*41a0*/  BSSY B1, `(.L_x_7531) ;  /* 0x00000f4000017945 */ /* 0x000fe80003800000 */
[----:B------:R-:W-:Y:S05]  /*41b0*/  @P3 BRA `(.L_x_7532) ;  /* 0x0000000c00c83947 */ /* 0x000fea0003800000 */
[----:B------:R-:W-:Y:S01]  /*41c0*/  IADD3 R79, P2, P3, R132, R126, R18 ;  /* 0x0000007e844f7210 */ /* 0x000fe20007b5e012 */
[----:B------:R-:W-:Y:S03]  /*41d0*/  BSSY B2, `(.L_x_7533) ;  /* 0x0000077000027945 */ /* 0x000fe60003800000 */
[----:B--2---:R-:W-:Y:S01]  /*41e0*/  IADD3.X R77, R21, R129, R19, P2, P3 ;  /* 0x00000081154d7210 */ /* 0x004fe200017e6413 */
[----:B------:R-:W-:Y:S08]  /*41f0*/  @P0 BRA `(.L_x_7534) ;  /* 0x0000000400d00947 */ /* 0x000ff00003800000 */
[----:B-1----:R1:W2:Y:S01]  /*4200*/  LDS.128 R48, [R117+0x22400] ;  /* 0x0224000075307984 */ /* 0x0022a20000000c00 */
[----:B------:R-:W-:Y:S01]  /*4210*/  ISETP.GE.AND P2, PT, R22, R128, PT ;  /* 0x000000801600720c */ /* 0x000fe20003f46270 */
[----:B------:R-:W-:-:S12]  /*4220*/  BSSY B3, `(.L_x_7535) ;  /* 0x000006d000037945 */ /* 0x000fd80003800000 */
[----:B-1----:R-:W-:Y:S05]  /*4230*/  @P2 BRA `(.L_x_7536) ;  /* 0x0000000400ac2947 */ /* 0x002fea0003800000 */
        /* <DEDUP_REMOVED lines=28> */
[--C-:B------:R-:W-:Y:S01]  /*4400*/  HADD2.F32 R81, -RZ, R78.reuse.H0_H0 ;  /* 0x2000004eff517230 */ /* 0x100fe20000004100 */
        /* <DEDUP_REMOVED lines=10> */
[-C--:B------:R-:W-:Y:S01]  /*44b0*/  F2FP.F16.E4M3.UNPACK_B R74, R73.reuse.H1 ;  /* 0x00000049ff4a723e */ /* 0x080fe200030006ff */
[-C--:B------:R-:W-:Y:S01]  /*44c0*/  FFMA.FTZ R148, R75, R78.reuse, -R134 ;  /* 0x0000004e4b947223 */ /* 0x080fe20000010886 */
[----:B------:R-:W-:Y:S01]  /*44d0*/  F2FP.F16.E4M3.UNPACK_B R73, R73 ;  /* 0x00000049ff49723e */ /* 0x000fe200020006ff */
[----:B------:R-:W-:Y:S01]  /*44e0*/  FFMA.FTZ R151, R76, R78, R83 ;  /* 0x0000004e4c977223 */ /* 0x000fe20000010053 */
[----:B------:R-:W-:-:S02]  /*44f0*/  HADD2.F32 R80, -RZ, R146.H1_H1 ;  /* 0x30000092ff507230 */ /* 0x000fc40000004100 */
[--C-:B------:R-:W-:Y:S02]  /*4500*/  HADD2.F32 R75, -RZ, R74.reuse.H0_H0 ;  /* 0x2000004aff4b7230 */ /* 0x100fe40000004100 */
[----:B------:R-:W-:Y:S01]  /*4510*/  HADD2.F32 R76, -RZ, R74.H1_H1 ;  /* 0x3000004aff4c7230 */ /* 0x000fe20000004100 */
[----:B------:R-:W-:Y:S01]  /*4520*/  F2FP.SATFINITE.E4M3.F32.PACK_AB_MERGE_C R154, R151, R148, RZ ;  /* 0x00000094979a723e */ /* 0x000fe200048070ff */
        /* <DEDUP_REMOVED lines=12> */
[----:B------:R-:W-:Y:S02]  /*45f0*/  F2FP.F16.E4M3.UNPACK_B R78, R72 ;  /* 0x00000048ff4e723e */ /* 0x000fe400020006ff */
[----:B------:R-:W-:Y:S01]  /*4600*/  F2FP.SATFINITE.E4M3.F32.PACK_AB_MERGE_C R153, R83, R134, RZ ;  /* 0x000000865399723e */ /* 0x000fe200048070ff */
        /* <DEDUP_REMOVED lines=10> */
[----:B------:R-:W-:Y:S01]  /*46b0*/  F2FP.F16.E4M3.UNPACK_B R51, R51 ;  /* 0x00000033ff33723e */ /* 0x000fe200020006ff */
[----:B------:R-:W-:Y:S02]  /*46c0*/  HADD2.F32 R81, -RZ, R80.H1_H1 ;  /* 0x30000050ff517230 */ /* 0x000fe40000004100 */
[----:B------:R-:W-:Y:S01]  /*46d0*/  FMUL.FTZ R72, R76, R145 ;  /* 0x000000914c487220 */ /* 0x000fe20000410000 */
[----:B------:R-:W-:-:S02]  /*46e0*/  HADD2.F32 R74, -RZ, R73.H1_H1 ;  /* 0x30000049ff4a7230 */ /* 0x000fc40000004100 */
[C---:B------:R-:W-:Y:S01]  /*46f0*/  FMUL.FTZ R145, R75.reuse, R145 ;  /* 0x000000914b917220 */ /* 0x040fe20000410000 */
[----:B------:R-:W-:Y:S02]  /*4700*/  HADD2.F32 R134, -RZ, R82.H1_H1 ;  /* 0x30000052ff867230 */ /* 0x000fe40000004100 */
[-C--:B------:R-:W-:Y:S01]  /*4710*/  FFMA.FTZ R150, R75, R81.reuse, -R72 ;  /* 0x000000514b967223 */ /* 0x080fe20000010848 */
[----:B------:R-:W-:Y:S01]  /*4720*/  HADD2.F32 R73, -RZ, R73.H0_H0 ;  /* 0x20000049ff497230 */ /* 0x000fe20000004100 */
[----:B------:R-:W-:Y:S01]  /*4730*/  F2FP.F16.E4M3.UNPACK_B R50, R50 ;  /* 0x00000032ff32723e */ /* 0x000fe200020006ff */
[----:B------:R-:W-:Y:S02]  /*4740*/  HADD2.F32 R72, -RZ, R78.H1_H1 ;  /* 0x3000004eff487230 */ /* 0x000fe40000004100 */
[-C--:B------:R-:W-:Y:S01]  /*4750*/  FMUL.FTZ R148, R74, R134.reuse ;  /* 0x000000864a947220 */ /* 0x080fe20000410000 */
[----:B------:R-:W-:Y:S01]  /*4760*/  FFMA.FTZ R151, R76, R81, R145 ;  /* 0x000000514c977223 */ /* 0x000fe20000010091 */
[----:B------:R-:W-:Y:S01]  /*4770*/  FMUL.FTZ R75, R73, R134 ;  /* 0x00000086494b7220 */ /* 0x000fe20000410000 */
[----:B------:R-:W-:-:S02]  /*4780*/  HADD2.F32 R83, -RZ, R83.H0_H0 ;  /* 0x20000053ff537230 */ /* 0x000fc40000004100 */
[-C--:B------:R-:W-:Y:S01]  /*4790*/  FFMA.FTZ R148, R73, R72.reuse, -R148 ;  /* 0x0000004849947223 */ /* 0x080fe20000010894 */
[--C-:B------:R-:W-:Y:S02]  /*47a0*/  HADD2.F32 R73, -RZ, R51.reuse.H1_H1 ;  /* 0x30000033ff497230 */ /* 0x100fe40000004100 */
[----:B------:R-:W-:Y:S01]  /*47b0*/  FFMA.FTZ R81, R74, R72, R75 ;  /* 0x000000484a517223 */ /* 0x000fe2000001004b */
[----:B------:R-:W-:Y:S01]  /*47c0*/  HADD2.F32 R72, -RZ, R51.H0_H0 ;  /* 0x20000033ff487230 */ /* 0x000fe20000004100 */
[----:B------:R-:W-:Y:S01]  /*47d0*/  F2FP.SATFINITE.E4M3.F32.PACK_AB_MERGE_C R150, R151, R150, RZ ;  /* 0x000000969796723e */ /* 0x000fe200048070ff */
[--C-:B------:R-:W-:Y:S02]  /*47e0*/  HADD2.F32 R51, -RZ, R50.reuse.H0_H0 ;  /* 0x20000032ff337230 */ /* 0x100fe40000004100 */
[-C--:B------:R-:W-:Y:S01]  /*47f0*/  FMUL.FTZ R145, R73, R83.reuse ;  /* 0x0000005349917220 */ /* 0x080fe20000410000 */
[----:B------:R-:W-:Y:S02]  /*4800*/  HADD2.F32 R50, -RZ, R50.H1_H1 ;  /* 0x30000032ff327230 */ /* 0x000fe40000004100 */
[----:B------:R-:W-:Y:S01]  /*4810*/  FMUL.FTZ R76, R72, R83 ;  /* 0x00000053484c7220 */ /* 0x000fe20000410000 */
[----:B------:R-:W-:Y:S01]  /*4820*/  HADD2.F32 R82, -RZ, R82.H0_H0 ;  /* 0x20000052ff527230 */ /* 0x000fe20000004100 */
[----:B------:R-:W-:Y:S01]  /*4830*/  F2FP.SATFINITE.E4M3.F32.PACK_AB_MERGE_C R81, R81, R148, RZ ;  /* 0x000000945151723e */ /* 0x000fe200048070ff */
[----:B------:R-:W-:Y:S01]  /*4840*/  HADD2.F32 R80, -RZ, R80.H0_H0 ;  /* 0x20000050ff507230 */ /* 0x000fe20000004100 */
[----:B------:R-:W-:Y:S01]  /*4850*/  F2FP.SATFINITE.E4M3.F32.PACK_AB_MERGE_C R48, R149, R146, R153 ;  /* 0x000000929530723e */ /* 0x000fe20004807099 */
[----:B------:R-:W-:-:S02]  /*4860*/  HADD2.F32 R78, -RZ, R78.H0_H0 ;  /* 0x2000004eff4e7230 */ /* 0x000fc40000004100 */
        /* <DEDUP_REMOVED lines=8> */
.L_x_7536:
[----:B------:R-:W-:Y:S05]  /*48f0*/  BSYNC B3 ;  /* 0x0000000000037941 */ /* 0x000fea0003800000 */
.L_x_7535:
[----:B------:R-:W-:Y:S02]  /*4900*/  ULDC.64 UR4, c[0x0][0x2d8] ;  /* 0x0000b60000047ab9 */ /* 0x000fe40000000a00 */
[----:B------:R-:W-:-:S04]  /*4910*/  IADD3 R72, P2, P3, R79, UR4, R44 ;  /* 0x000000044f487c10 */ /* 0x000fc8000fb5e02c */
[----:B------:R-:W-:-:S05]  /*4920*/  IADD3.X R73, R77, UR5, R38, P2, P3 ;  /* 0x000000054d497c10 */ /* 0x000fca00097e6426 */
[----:B--2---:R2:W-:Y:S04]  /*4930*/  STG.E.128 desc[UR60][R72.64], R48 ;  /* 0x0000003048007986 */ /* 0x0045e8000c101d3c */
.L_x_7534:
[----:B------:R-:W-:Y:S05]  /*4940*/  BSYNC B2 ;  /* 0x0000000000027941 */ /* 0x000fea0003800000 */
.L_x_7533:
        /* <DEDUP_REMOVED lines=116> */
.L_x_7538:
[----:B------:R-:W-:Y:S05]  /*5090*/  BSYNC B2 ;  /* 0x0000000000027941 */ /* 0x000fea0003800000 */
.L_x_7537:
[----:B------:R-:W-:Y:S02]  /*50a0*/  ULDC.64 UR4, c[0x0][0x2d8] ;  /* 0x0000b60000047ab9 */ /* 0x000fe40000000a00 */
[----:B------:R-:W-:-:S04]  /*50b0*/  IADD3 R68, P2, P3, R40, UR4, R79 ;  /* 0x0000000428447c10 */ /* 0x000fc8000fb5e04f */
[----:B------:R-:W-:-:S05]  /*50c0*/  IADD3.X R69, R106, UR5, R77, P2, P3 ;  /* 0x000000056a457c10 */ /* 0x000fca00097e644d */
[----:B-1----:R3:W-:Y:S04]  /*50d0*/  STG.E.128 desc[UR60][R68.64], R48 ;  /* 0x0000003044007986 */ /* 0x0027e8000c101d3c */
.L_x_7532:
[----:B------:R-:W-:Y:S05]  /*50e0*/  BSYNC B1 ;  /* 0x0000000000017941 */ /* 0x000fea0003800000 */
.L_x_7531:
[----:B------:R-:W-:Y:S01]  /*50f0*/  ISETP.NE.AND P2, PT, R147, RZ, PT ;  /* 0x000000ff9300720c */ /* 0x000fe20003f45270 */
[----:B------:R-:W-:-:S12]  /*5100*/  BSSY B1, `(.L_x_7539) ;  /* 0x00000f4000017945 */ /* 0x000fd80003800000 */
[----:B------:R-:W-:Y:S05]  /*5110*/  @P2 BRA `(.L_x_7540) ;  /* 0x0000000c00c82947 */ /* 0x000fea0003800000 */
[----:B------:R-:W-:Y:S01]  /*5120*/  IADD3 R71, P2, P3, R20, R126, R18 ;  /* 0x0000007e14477210 */ /* 0x000fe20007b5e012 */
[----:B------:R-:W-:Y:S03]  /*5130*/  BSSY B2, `(.L_x_7541) ;  /* 0x0000077000027945 */ /* 0x000fe60003800000 */
[----:B---3--:R-:W-:Y:S01]  /*5140*/  IADD3.X R69, R14, R129, R19, P2, P3 ;  /* 0x000000810e457210 */ /* 0x008fe200017e6413 */
        /* <DEDUP_REMOVED lines=40> */
[C---:B------:R-:W-:Y:S01]  /*53d0*/  FMUL.FTZ R73, R67.reuse, R74 ;  /* 0x0000004a43497220 */ /* 0x040fe20000410000 */
[----:B------:R-:W-:Y:S01]  /*53e0*/  F2FP.F16.E4M3.UNPACK_B R65, R64.H1 ;  /* 0x00000040ff41723e */ /* 0x000fe200030006ff */
[C---:B------:R-:W-:Y:S01]  /*53f0*/  FMUL.FTZ R74, R66.reuse, R74 ;  /* 0x0000004a424a7220 */ /* 0x040fe20000410000 */
[----:B------:R-:W-:Y:S01]  /*5400*/  F2FP.F16.E4M3.UNPACK_B R64, R64 ;  /* 0x00000040ff40723e */ /* 0x000fe200020006ff */
[----:B------:R-:W-:Y:S01]  /*5410*/  FFMA.FTZ R76, R66, R68, -R73 ;  /* 0x00000044424c7223 */ /* 0x000fe20000010849 */
[----:B------:R-:W-:Y:S01]  /*5420*/  FFMA.FTZ R48, R48, R70, -R77 ;  /* 0x0000004630307223 */ /* 0x000fe2000001084d */
[----:B------:R-:W-:Y:S01]  /*5430*/  FFMA.FTZ R79, R67, R68, R74 ;  /* 0x00000044434f7223 */ /* 0x000fe2000001004a */
[----:B------:R-:W-:Y:S01]  /*5440*/  F2FP.F16.E4M3.UNPACK_B R141, R141 ;  /* 0x0000008dff8d723e */ /* 0x000fe200020006ff */
[----:B------:R-:W-:-:S02]  /*5450*/  HADD2.F32 R66, -RZ, R65.H0_H0 ;  /* 0x20000041ff427230 */ /* 0x000fc40000004100 */
[----:B------:R-:W-:Y:S01]  /*5460*/  HADD2.F32 R67, -RZ, R65.H1_H1 ;  /* 0x30000041ff437230 */ /* 0x000fe20000004100 */
[----:B------:R-:W-:Y:S01]  /*5470*/  F2FP.SATFINITE.E4M3.F32.PACK_AB_MERGE_C R83, R79, R76, RZ ;  /* 0x0000004c4f53723e */ /* 0x000fe200048070ff */
[----:B------:R-:W-:Y:S02]  /*5480*/  HADD2.F32 R70, -RZ, R142.H1_H1 ;  /* 0x3000008eff467230 */ /* 0x000fe40000004100 */
[----:B------:R-:W-:Y:S01]  /*5490*/  HADD2.F32 R65, -RZ, R64.H0_H0 ;  /* 0x20000040ff417230 */ /* 0x000fe20000004100 */
[----:B------:R-:W-:Y:S01]  /*54a0*/  F2FP.SATFINITE.E4M3.F32.PACK_AB_MERGE_C R49, R49, R48, R83 ;  /* 0x000000303131723e */ /* 0x000fe20004807053 */
[----:B------:R-:W-:Y:S02]  /*54b0*/  HADD2.F32 R142, -RZ, R142.H0_H0 ;  /* 0x2000008eff8e7230 */ /* 0x000fe40000004100 */
[-C--:B------:R-:W-:Y:S01]  /*54c0*/  FMUL.FTZ R77, R67, R70.reuse ;  /* 0x00000046434d7220 */ /* 0x080fe20000410000 */
[----:B------:R-:W-:Y:S02]  /*54d0*/  HADD2.F32 R64, -RZ, R64.H1_H1 ;  /* 0x30000040ff407230 */ /* 0x000fe40000004100 */
[----:B------:R-:W-:Y:S01]  /*54e0*/  FMUL.FTZ R74, R66, R70 ;  /* 0x00000046424a7220 */ /* 0x000fe20000410000 */
[----:B------:R-:W-:-:S02]  /*54f0*/  HADD2.F32 R68, -RZ, R141.H1_H1 ;  /* 0x3000008dff447230 */ /* 0x000fc40000004100 */
[-C--:B------:R-:W-:Y:S01]  /*5500*/  FMUL.FTZ R73, R65, R142.reuse ;  /* 0x0000008e41497220 */ /* 0x080fe20000410000 */
[----:B------:R-:W-:Y:S02]  /*5510*/  HADD2.F32 R141, -RZ, R141.H0_H0 ;  /* 0x2000008dff8d7230 */ /* 0x000fe40000004100 */
[----:B------:R-:W-:Y:S01]  /*5520*/  FMUL.FTZ R70, R64, R142 ;  /* 0x0000008e40467220 */ /* 0x000fe20000410000 */
[-C--:B------:R-:W-:Y:S01]  /*5530*/  FFMA.FTZ R66, R66, R68.reuse, -R77 ;  /* 0x0000004442427223 */ /* 0x080fe2000001084d */
[----:B------:R-:W-:Y:S02]  /*5540*/  FFMA.FTZ R67, R67, R68, R74 ;  /* 0x0000004443437223 */ /* 0x000fe4000001004a */
[-C--:B------:R-:W-:Y:S01]  /*5550*/  FFMA.FTZ R77, R65, R141.reuse, -R70 ;  /* 0x0000008d414d7223 */ /* 0x080fe20000010846 */
[----:B------:R-:W-:Y:S01]  /*5560*/  FFMA.FTZ R78, R64, R141, R73 ;  /* 0x0000008d404e7223 */ /* 0x000fe20000010049 */
[----:B------:R-:W-:Y:S02]  /*5570*/  F2FP.F16.E4M3.UNPACK_B R65, R51.H1 ;  /* 0x00000033ff41723e */ /* 0x000fe400030006ff */
[----:B------:R-:W-:-:S02]  /*5580*/  F2FP.F16.E4M3.UNPACK_B R73, R75.H1 ;  /* 0x0000004bff49723e */ /* 0x000fc400030006ff */
        /* <DEDUP_REMOVED lines=44> */
.L_x_7544:
[----:B------:R-:W-:Y:S05]  /*5850*/  BSYNC B3 ;  /* 0x0000000000037941 */ /* 0x000fea0003800000 */
.L_x_7543:
[----:B------:R-:W-:Y:S02]  /*5860*/  ULDC.64 UR4, c[0x0][0x2d8] ;  /* 0x0000b60000047ab9 */ /* 0x000fe40000000a00 */
[----:B------:R-:W-:-:S04]  /*5870*/  IADD3 R64, P2, P3, R71, UR4, R44 ;  /* 0x0000000447407c10 */ /* 0x000fc8000fb5e02c */
[----:B------:R-:W-:-:S05]  /*5880*/  IADD3.X R65, R69, UR5, R38, P2, P3 ;  /* 0x0000000545417c10 */ /* 0x000fca00097e6426 */
[----:B--2---:R3:W-:Y:S04]  /*5890*/  STG.E.128 desc[UR60][R64.64], R48 ;  /* 0x0000003040007986 */ /* 0x0047e8000c101d3c */
.L_x_7542:
[----:B------:R-:W-:Y:S05]  /*58a0*/  BSYNC B2 ;  /* 0x0000000000027941 */ /* 0x000fea0003800000 */
.L_x_7541:
        /* <DEDUP_REMOVED lines=22> */
[----:B-1----:R-:W-:Y:S01]  /*5a10*/  IMAD.MOV.U32 R60, RZ, RZ, R48 ;  /* 0x000000ffff3c7224 */ /* 0x002fe200078e0030 */
        /* <DEDUP_REMOVED lines=93> */
.L_x_7546:
[----:B------:R-:W-:Y:S05]  /*5ff0*/  BSYNC B2 ;  /* 0x0000000000027941 */ /* 0x000fea0003800000 */
.L_x_7545:
[----:B------:R-:W-:Y:S02]  /*6000*/  ULDC.64 UR4, c[0x0][0x2d8] ;  /* 0x0000b60000047ab9 */ /* 0x000fe40000000a00 */
[----:B------:R-:W-:-:S04]  /*6010*/  IADD3 R60, P2, P3, R40, UR4, R71 ;  /* 0x00000004283c7c10 */ /* 0x000fc8000fb5e047 */
[----:B------:R-:W-:-:S05]  /*6020*/  IADD3.X R61, R106, UR5, R69, P2, P3 ;  /* 0x000000056a3d7c10 */ /* 0x000fca00097e6445 */
[----:B-1----:R4:W-:Y:S04]  /*6030*/  STG.E.128 desc[UR60][R60.64], R48 ;  /* 0x000000303c007986 */ /* 0x0029e8000c101d3c */
.L_x_7540:
[----:B------:R-:W-:Y:S05]  /*6040*/  BSYNC B1 ;  /* 0x0000000000017941 */ /* 0x000fea0003800000 */
.L_x_7539:
        /* <DEDUP_REMOVED lines=116> */
.L_x_7551:
[----:B------:R-:W-:Y:S05]  /*6790*/  BSYNC B2 ;  /* 0x0000000000027941 */ /* 0x000fea0003800000 */
.L_x_7550:
[----:B------:R-:W-:Y:S02]  /*67a0*/  ULDC.64 UR4, c[0x0][0x2d8] ;  /* 0x0000b60000047ab9 */ /* 0x000fe40000000a00 */
[----:B------:R-:W-:-:S04]  /*67b0*/  IADD3 R56, P2, P3, R127, UR4, R44 ;  /* 0x000000047f387c10 */ /* 0x000fc8000fb5e02c */
[----:B------:R-:W-:-:S05]  /*67c0*/  IADD3.X R57, R129, UR5, R38, P2, P3 ;  /* 0x0000000581397c10 */ /* 0x000fca00097e6426 */
[----:B--2---:R1:W-:Y:S04]  /*67d0*/  STG.E.128 desc[UR60][R56.64], R48 ;  /* 0x0000003038007986 */ /* 0x0043e8000c101d3c */
.L_x_7549:
[----:B------:R-:W-:Y:S05]  /*67e0*/  BSYNC B1 ;  /* 0x0000000000017941 */ /* 0x000fea0003800000 */
.L_x_7548:
        /* <DEDUP_REMOVED lines=116> */
.L_x_7553:
[----:B------:R-:W-:Y:S05]  /*6f30*/  BSYNC B1 ;  /* 0x0000000000017941 */ /* 0x000fea0003800000 */
.L_x_7552:
[----:B------:R-:W-:Y:S02]  /*6f40*/  ULDC.64 UR4, c[0x0][0x2d8] ;  /* 0x0000b60000047ab9 */ /* 0x000fe40000000a00 */
[----:B------:R-:W-:-:S04]  /*6f50*/  IADD3 R52, P2, P3, R40, UR4, R127 ;  /* 0x0000000428347c10 */ /* 0x000fc8000fb5e07f */
[----:B------:R-:W-:-:S05]  /*6f60*/  IADD3.X R53, R106, UR5, R129, P2, P3 ;  /* 0x000000056a357c10 */ /* 0x000fca00097e6481 */
[----:B-1----:R1:W-:Y:S01]  /*6f70*/  STG.E.128 desc[UR60][R52.64], R48 ;  /* 0x0000003034007986 */ /* 0x0023e2000c101d3c */
[----:B------:R-:W-:Y:S05]  /*6f80*/  BRA `(.L_x_7547) ;  /* 0x0000004c00f07947 */ /* 0x000fea0003800000 */
.L_x_7511:
        /* <DEDUP_REMOVED lines=102> */
.L_x_7554:
[----:B------:R-:W2:Y:S01]  /*75f0*/  LDL R80, [R1] ;  /* 0x0000000001507983 */ /* 0x000ea20000100800 */
        /* <DEDUP_REMOVED lines=9> */
.L_x_7816:
[----:B------:R-:W-:Y:S05]  /*7690*/  BSYNC B1 ;  /* 0x0000000000017941 */ /* 0x000fea0003800000 */
.L_x_7555:
[----:B------:R-:W-:Y:S01]  /*76a0*/  ISETP.GE.OR P3, PT, R228, R118, P0 ;  /* 0x00000076e400720c */ /* 0x000fe20000766670 */
[----:B------:R-:W-:-:S12]  /*76b0*/  BSSY B1, `(.L_x_7557) ;  /* 0x0000100000017945 */ /* 0x000fd80003800000 */
[----:B------:R-:W-:Y:S05]  /*76c0*/  @P3 BRA `(.L_x_7558) ;  /* 0x0000000c00f83947 */ /* 0x000fea0003800000 */
[----:B------:R-:W1:Y:S01]  /*76d0*/  S2R R81, SR_TID.X ;  /* 0x0000000000517919 */ /* 0x000e620000002100 */
        /* <DEDUP_REMOVED lines=8> */
[----:B------:R-:W-:-:S05]  /*7760*/  IMAD.IADD R155, R155, 0x1, R135 ;  /* 0x000000019b9b7824 */ /* 0x000fca00078e0287 */
[----:B------:R-:W-:Y:S01]  /*7770*/  IADD3.X R161, R38, R155, R37, P3, P4 ;  /* 0x0000009b26a17210 */ /* 0x000fe20001fe8425 */
[----:B-1----:R-:W-:Y:S01]  /*7780*/  VIADD R83, R81, 0xffffff80 ;  /* 0xffffff8051537836 */ /* 0x002fe20000000000 */
[----:B------:R-:W-:-:S04]  /*7790*/  SHF.R.S32.HI R81, RZ, 0x1f, R80 ;  /* 0x0000001fff517819 */ /* 0x000fc80000011450 */
[----:B------:R-:W-:Y:S02]  /*77a0*/  LEA.HI R80, R81, R80, RZ, 0x5 ;  /* 0x0000005051507211 */ /* 0x000fe400078f28ff */
[----:B------:R-:W-:Y:S02]  /*77b0*/  SHF.R.S32.HI R82, RZ, 0x1f, R83 ;  /* 0x0000001fff527819 */ /* 0x000fe40000011453 */
[----:B------:R-:W-:Y:S02]  /*77c0*/  LEA.HI.SX32 R80, R80, R35, 0x1b ;  /* 0x0000002350507211 */ /* 0x000fe400078fdaff */
[----:B------:R-:W-:-:S03]  /*77d0*/  LEA.HI R82, R82, R83, RZ, 0x5 ;  /* 0x0000005352527211 */ /* 0x000fc600078f28ff */
[----:B------:R-:W-:Y:S02]  /*77e0*/  IMAD.SHL.U32 R157, R80, 0x10, RZ ;  /* 0x00000010509d7824 */ /* 0x000fe400078e00ff */
[----:B------:R-:W-:-:S03]  /*77f0*/  IMAD.SHL.U32 R82, R82, 0x20, RZ ;  /* 0x0000002052527824 */ /* 0x000fc600078e00ff */
[----:B------:R-:W-:Y:S02]  /*7800*/  LOP3.LUT R81, R3, 0x70, R157, 0xf8, !PT ;  /* 0x0000007003517812 */ /* 0x000fe400078ef89d */
[----:B------:R-:W-:Y:S02]  /*7810*/  LOP3.LUT R82, R82, 0xfffffc00, RZ, 0xc0, !PT ;  /* 0xfffffc0052527812 */ /* 0x000fe400078ec0ff */
[----:B------:R-:W-:-:S05]  /*7820*/  LOP3.LUT R81, R81, R26, RZ, 0x3c, !PT ;  /* 0x0000001a51517212 */ /* 0x000fca00078e3cff */
[----:B------:R-:W-:Y:S02]  /*7830*/  IMAD.IADD R80, R82, 0x1, R81 ;  /* 0x0000000152507824 */ /* 0x000fe400078e0251 */
[C---:B------:R-:W-:Y:S02]  /*7840*/  IMAD R81, R17.reuse, 0x7000, R119 ;  /* 0x0000700011517824 */ /* 0x040fe400078e0277 */
        /* <DEDUP_REMOVED lines=16> */
[----:B------:R-:W-:Y:S01]  /*7950*/  SHF.R.U32.HI R167, RZ, 0x8, R51 ;  /* 0x00000008ffa77819 */ /* 0x000fe20000011633 */
[----:B------:R-:W-:Y:S01]  /*7960*/  IMAD.U32 R49, R49, 0x10000, RZ ;  /* 0x0001000031317824 */ /* 0x000fe200078e00ff */
[----:B------:R-:W-:Y:S02]  /*7970*/  SHF.R.U32.HI R165, RZ, 0x18, R55 ;  /* 0x00000018ffa57819 */ /* 0x000fe40000011637 */
[----:B------:R-:W-:-:S02]  /*7980*/  LOP3.LUT R164, R55, 0xff, RZ, 0xc0, !PT ;  /* 0x000000ff37a47812 */ /* 0x000fc400078ec0ff */
[----:B------:R-:W-:Y:S02]  /*7990*/  SHF.R.U32.HI R169, RZ, 0x18, R51 ;  /* 0x00000018ffa97819 */ /* 0x000fe40000011633 */
[----:B------:R-:W-:Y:S02]  /*79a0*/  LOP3.LUT R54, R51, 0xff, RZ, 0xc0, !PT ;  /* 0x000000ff33367812 */ /* 0x000fe400078ec0ff */
[----:B------:R-:W-:Y:S01]  /*79b0*/  LOP3.LUT R52, R52, 0xff00, R53, 0xf8, !PT ;  /* 0x0000ff0034347812 */ /* 0x000fe200078ef835 */
[----:B------:R-:W-:Y:S01]  /*79c0*/  IMAD.U32 R53, R50, 0x10000, RZ ;  /* 0x0001000032357824 */ /* 0x000fe200078e00ff */
[----:B------:R-:W-:Y:S02]  /*79d0*/  SHF.R.U32.HI R48, RZ, 0x10, R51 ;  /* 0x00000010ff307819 */ /* 0x000fe40000011633 */
[--C-:B------:R-:W-:Y:S02]  /*79e0*/  SHF.R.U32.HI R168, RZ, 0x8, R55.reuse ;  /* 0x00000008ffa87819 */ /* 0x100fe40000011637 */
[----:B------:R-:W-:Y:S01]  /*79f0*/  SHF.R.U32.HI R51, RZ, 0x10, R55 ;  /* 0x00000010ff337819 */ /* 0x000fe20000011637 */
[----:B------:R-:W-:Y:S01]  /*7a00*/  IMAD.SHL.U32 R55, R167, 0x100, RZ ;  /* 0x00000100a7377824 */ /* 0x000fe200078e00ff */
[----:B------:R-:W-:Y:S01]  /*7a10*/  PRMT R165, R165, 0x654, R164 ;  /* 0x00000654a5a57816 */ /* 0x000fe200000000a4 */
        /* <DEDUP_REMOVED lines=8> */
[----:B------:R-:W-:Y:S02]  /*7aa0*/  LOP3.LUT R166, R163, 0xff00, R164, 0xf8, !PT ;  /* 0x0000ff00a3a67812 */ /* 0x000fe400078ef8a4 */
        /* <DEDUP_REMOVED lines=12> */
[----:B------:R-:W-:Y:S02]  /*7b70*/  HADD2.F32 R163, -RZ, R162.H0_H0 ;  /* 0x200000a2ffa37230 */ /* 0x000fe40000004100 */
        /* <DEDUP_REMOVED lines=9> */
[----:B------:R-:W-:Y:S02]  /*7c10*/  F2FP.F16.E4M3.UNPACK_B R159, R80 ;  /* 0x00000050ff9f723e */ /* 0x000fe400020006ff */
[----:B------:R-:W-:Y:S01]  /*7c20*/  LOP3.LUT R49, R168, 0xff0000, R167, 0xf8, !PT ;  /* 0x00ff0000a8317812 */ /* 0x000fe200078ef8a7 */
        /* <DEDUP_REMOVED lines=8> */
[-C--:B------:R-:W-:Y:S01]  /*7cb0*/  FMUL.FTZ R169, R160, R167.reuse ;  /* 0x000000a7a0a97220 */ /* 0x080fe20000410000 */
[----:B------:R-:W-:Y:S02]  /*7cc0*/  HADD2.F32 R166, -RZ, R166.H1_H1 ;  /* 0x300000a6ffa67230 */ /* 0x000fe40000004100 */
[----:B------:R-:W-:Y:S01]  /*7cd0*/  FMUL.FTZ R167, R80, R167 ;  /* 0x000000a750a77220 */ /* 0x000fe20000410000 */
[----:B------:R-:W-:Y:S01]  /*7ce0*/  HADD2.F32 R163, -RZ, R84.H1_H1 ;  /* 0x30000054ffa37230 */ /* 0x000fe20000004100 */
[----:B------:R-:W-:Y:S01]  /*7cf0*/  F2FP.F16.E4M3.UNPACK_B R168, R158.H1 ;  /* 0x0000009effa8723e */ /* 0x000fe200030006ff */
[----:B------:R-:W-:Y:S02]  /*7d00*/  HADD2.F32 R159, -RZ, R159.H1_H1 ;  /* 0x3000009fff9f7230 */ /* 0x000fe40000004100 */
[----:B------:R-:W-:Y:S01]  /*7d10*/  FFMA.FTZ R84, R160, R165, R167 ;  /* 0x000000a5a0547223 */ /* 0x000fe200000100a7 */
[----:B------:R-:W-:-:S02]  /*7d20*/  HADD2.F32 R162, -RZ, R164.H1_H1 ;  /* 0x300000a4ffa27230 */ /* 0x000fc40000004100 */
[----:B------:R-:W-:Y:S01]  /*7d30*/  FMUL.FTZ R160, R163, R166 ;  /* 0x000000a6a3a07220 */ /* 0x000fe20000410000 */
[----:B------:R-:W-:Y:S01]  /*7d40*/  F2FP.F16.E4M3.UNPACK_B R164, R86.H1 ;  /* 0x00000056ffa4723e */ /* 0x000fe200030006ff */
[C---:B------:R-:W-:Y:S01]  /*7d50*/  FMUL.FTZ R166, R159.reuse, R166 ;  /* 0x000000a69fa67220 */ /* 0x040fe20000410000 */
[----:B------:R-:W-:Y:S01]  /*7d60*/  FFMA.FTZ R80, R80, R165, -R169 ;  /* 0x000000a550507223 */ /* 0x000fe200000108a9 */
        /* <DEDUP_REMOVED lines=8> */
[----:B------:R-:W-:-:S02]  /*7df0*/  HADD2.F32 R171, -RZ, R168.H1_H1 ;  /* 0x300000a8ffab7230 */ /* 0x000fc40000004100 */
[CC--:B------:R-:W-:Y:S01]  /*7e00*/  FMUL.FTZ R173, R165.reuse, R169.reuse ;  /* 0x000000a9a5ad7220 */ /* 0x0c0fe20000410000 */
[--C-:B------:R-:W-:Y:S02]  /*7e10*/  HADD2.F32 R168, -RZ, R167.reuse.H0_H0 ;  /* 0x200000a7ffa87230 */ /* 0x100fe40000004100 */
        /* <DEDUP_REMOVED lines=11> */
[-C--:B------:R-:W-:Y:S01]  /*7ed0*/  FFMA.FTZ R177, R164, R167.reuse, -R169 ;  /* 0x000000a7a4b17223 */ /* 0x080fe200000108a9 */
[----:B------:R-:W-:Y:S01]  /*7ee0*/  F2FP.F16.E4M3.UNPACK_B R164, R156 ;  /* 0x0000009cffa4723e */ /* 0x000fe200020006ff */
[----:B------:R-:W-:Y:S01]  /*7ef0*/  FFMA.FTZ R179, R166, R167, R171 ;  /* 0x000000a7a6b37223 */ /* 0x000fe200000100ab */
[--C-:B------:R-:W-:Y:S01]  /*7f00*/  HADD2.F32 R169, -RZ, R165.reuse.H0_H0 ;  /* 0x200000a5ffa97230 */ /* 0x100fe20000004100 */
[----:B------:R-:W-:Y:S01]  /*7f10*/  F2FP.SATFINITE.E4M3.F32.PACK_AB_MERGE_C R52, R55, R52, RZ ;  /* 0x000000343734723e */ /* 0x000fe200048070ff */
[----:B------:R-:W-:Y:S01]  /*7f20*/  HADD2.F32 R156, -RZ, R158.H0_H0 ;  /* 0x2000009eff9c7230 */ /* 0x000fe20000004100 */
[----:B------:R-:W-:Y:S01]  /*7f30*/  F2FP.F16.E4M3.UNPACK_B R54, R85 ;  /* 0x00000055ff36723e */ /* 0x000fe200020006ff */
[----:B------:R-:W-:Y:S01]  /*7f40*/  HADD2.F32 R171, -RZ, R165.H1_H1 ;  /* 0x300000a5ffab7230 */ /* 0x000fe20000004100 */
[----:B------:R-:W-:Y:S01]  /*7f50*/  F2FP.F16.E4M3.UNPACK_B R55, R51 ;  /* 0x00000033ff37723e */ /* 0x000fe200020006ff */
        /* <DEDUP_REMOVED lines=13> */
[-C--:B------:R-:W-:Y:S01]  /*8030*/  FFMA.FTZ R171, R158, R167.reuse, R171 ;  /* 0x000000a79eab7223 */ /* 0x080fe200000100ab */
[----:B------:R-:W-:Y:S01]  /*8040*/  FFMA.FTZ R82, R82, R167, -R175 ;  /* 0x000000a752527223 */ /* 0x000fe200000108af */
[----:B------:R-:W-:Y:S01]  /*8050*/  F2FP.SATFINITE.E4M3.F32.PACK_AB_MERGE_C R80, R159, R80, R52 ;  /* 0x000000509f50723e */ /* 0x000fe20004807034 */
[----:B------:R-:W-:Y:S01]  /*8060*/  HADD2.F32 R156, -RZ, R54.H0_H0 ;  /* 0x20000036ff9c7230 */ /* 0x000fe20000004100 */
[----:B------:R-:W-:Y:S01]  /*8070*/  F2FP.F16.E4M3.UNPACK_B R158, R50 ;  /* 0x00000032ff9e723e */ /* 0x000fe200020006ff */
[----:B------:R-:W-:Y:S01]  /*8080*/  HADD2.F32 R163, -RZ, R55.H0_H0 ;  /* 0x20000037ffa37230 */ /* 0x000fe20000004100 */
[----:B------:R-:W-:Y:S01]  /*8090*/  F2FP.SATFINITE.E4M3.F32.PACK_AB_MERGE_C R160, R177, R160, RZ ;  /* 0x000000a0b1a0723e */ /* 0x000fe200048070ff */
[----:B------:R-:W-:Y:S01]  /*80a0*/  HADD2.F32 R52, -RZ, R53.H0_H0 ;  /* 0x20000035ff347230 */ /* 0x000fe20000004100 */
[----:B------:R-:W-:Y:S01]  /*80b0*/  F2FP.F16.E4M3.UNPACK_B R85, R85.H1 ;  /* 0x00000055ff55723e */ /* 0x000fe200030006ff */
        /* <DEDUP_REMOVED lines=17> */
[----:B------:R-:W-:Y:S01]  /*81d0*/  F2FP.SATFINITE.E4M3.F32.PACK_AB_MERGE_C R162, R179, R162, RZ ;  /* 0x000000a2b3a2723e */ /* 0x000fe200048070ff */
[----:B------:R-:W-:-:S02]  /*81e0*/  HADD2.F32 R160, -RZ, R159.H0_H0 ;  /* 0x2000009fffa07230 */ /* 0x000fc40000004100 */
[----:B------:R-:W-:Y:S01]  /*81f0*/  FFMA.FTZ R54, R54, R158, R163 ;  /* 0x0000009e36367223 */ /* 0x000fe200000100a3 */
[----:B------:R-:W-:Y:S01]  /*8200*/  HADD2.F32 R51, -RZ, R81.H0_H0 ;  /* 0x20000051ff337230 */ /* 0x000fe20000004100 */
[----:B------:R-:W-:Y:S01]  /*8210*/  F2FP.SATFINITE.E4M3.F32.PACK_AB_MERGE_C R86, R171, R86, R162 ;  /* 0x00000056ab56723e */ /* 0x000fe200048070a2 */
[----:B------:R-:W-:Y:S02]  /*8220*/  HADD2.F32 R158, -RZ, R85.H1_H1 ;  /* 0x30000055ff9e7230 */ /* 0x000fe40000004100 */
[-C--:B------:R-:W-:Y:S01]  /*8230*/  FMUL.FTZ R162, R156, R160.reuse ;  /* 0x000000a09ca27220 */ /* 0x080fe20000410000 */
[--C-:B------:R-:W-:Y:S02]  /*8240*/  HADD2.F32 R85, -RZ, R50.reuse.H0_H0 ;  /* 0x20000032ff557230 */ /* 0x100fe40000004100 */
[----:B------:R-:W-:Y:S01]  /*8250*/  FMUL.FTZ R163, R51, R160 ;  /* 0x000000a033a37220 */ /* 0x000fe20000410000 */
[----:B------:R-:W-:Y:S01]  /*8260*/  HADD2.F32 R81, -RZ, R81.H1_H1 ;  /* 0x30000051ff517230 */ /* 0x000fe20000004100 */
[-C--:B------:R-:W-:Y:S01]  /*8270*/  F2FP.F16.E4M3.UNPACK_B R168, R49.reuse.H1 ;  /* 0x00000031ffa8723e */ /* 0x080fe200030006ff */
[----:B------:R-:W-:Y:S01]  /*8280*/  HADD2.F32 R159, -RZ, R159.H1_H1 ;  /* 0x3000009fff9f7230 */ /* 0x000fe20000004100 */
[----:B------:R-:W-:Y:S01]  /*8290*/  F2FP.F16.E4M3.UNPACK_B R167, R49 ;  /* 0x00000031ffa7723e */ /* 0x000fe200020006ff */
[----:B------:R-:W-:-:S02]  /*82a0*/  HADD2.F32 R160, -RZ, R50.H1_H1 ;  /* 0x30000032ffa07230 */ /* 0x000fc40000004100 */
[-C--:B------:R-:W-:Y:S01]  /*82b0*/  FFMA.FTZ R50, R51, R85.reuse, -R162 ;  /* 0x0000005533327223 */ /* 0x080fe200000108a2 */
[----:B------:R-:W-:Y:S01]  /*82c0*/  FFMA.FTZ R51, R156, R85, R163 ;  /* 0x000000559c337223 */ /* 0x000fe200000100a3 */
[CC--:B------:R-:W-:Y:S01]  /*82d0*/  FMUL.FTZ R164, R158.reuse, R159.reuse ;  /* 0x0000009f9ea47220 */ /* 0x0c0fe20000410000 */
[C---:B------:R-:W-:Y:S01]  /*82e0*/  FMUL.FTZ R163, R81.reuse, R159 ;  /* 0x0000009f51a37220 */ /* 0x040fe20000410000 */
[----:B------:R-:W-:Y:S01]  /*82f0*/  F2FP.F16.E4M3.UNPACK_B R85, R83 ;  /* 0x00000053ff55723e */ /* 0x000fe200020006ff */
[--C-:B------:R-:W-:Y:S02]  /*8300*/  HADD2.F32 R169, -RZ, R168.reuse.H0_H0 ;  /* 0x200000a8ffa97230 */ /* 0x100fe40000004100 */
[-C--:B------:R-:W-:Y:S01]  /*8310*/  FFMA.FTZ R81, R81, R160.reuse, -R164 ;  /* 0x000000a051517223 */ /* 0x080fe200000108a4 */
[----:B------:R-:W-:Y:S01]  /*8320*/  FFMA.FTZ R156, R158, R160, R163 ;  /* 0x000000a09e9c7223 */ /* 0x000fe200000100a3 */
[----:B------:R-:W-:Y:S01]  /*8330*/  F2FP.F16.E4M3.UNPACK_B R160, R87.H1 ;  /* 0x00000057ffa0723e */ /* 0x000fe200030006ff */
[----:B------:R-:W-:Y:S01]  /*8340*/  HADD2.F32 R168, -RZ, R168.H1_H1 ;  /* 0x300000a8ffa87230 */ /* 0x000fe20000004100 */
[----:B------:R-:W-:-:S02]  /*8350*/  F2FP.F16.E4M3.UNPACK_B R83, R83.H1 ;  /* 0x00000053ff53723e */ /* 0x000fc400030006ff */
[----:B------:R-:W-:Y:S01]  /*8360*/  F2FP.F16.E4M3.UNPACK_B R159, R87 ;  /* 0x00000057ff9f723e */ /* 0x000fe200020006ff */
[----:B------:R-:W-:Y:S01]  /*8370*/  HADD2.F32 R163, -RZ, R160.H0_H0 ;  /* 0x200000a0ffa37230 */ /* 0x000fe20000004100 */
[-C--:B------:R-:W-:Y:S01]  /*8380*/  F2FP.F16.E4M3.UNPACK_B R165, R48.reuse.H1 ;  /* 0x00000030ffa5723e */ /* 0x080fe200030006ff */
[----:B------:R-:W-:Y:S01]  /*8390*/  HADD2.F32 R158, -RZ, R83.H0_H0 ;  /* 0x20000053ff9e7230 */ /* 0x000fe20000004100 */
[----:B------:R-:W-:Y:S01]  /*83a0*/  F2FP.F16.E4M3.UNPACK_B R164, R48 ;  /* 0x00000030ffa4723e */ /* 0x000fe200020006ff */
[----:B------:R-:W-:Y:S02]  /*83b0*/  HADD2.F32 R162, -RZ, R159.H0_H0 ;  /* 0x2000009fffa27230 */ /* 0x000fe40000004100 */
[-C--:B------:R-:W-:Y:S01]  /*83c0*/  FMUL.FTZ R173, R163, R169.reuse ;  /* 0x000000a9a3ad7220 */ /* 0x080fe20000410000 */
[----:B------:R-:W-:Y:S02]  /*83d0*/  HADD2.F32 R48, -RZ, R167.H0_H0 ;  /* 0x200000a7ff307230 */ /* 0x000fe40000004100 */
[----:B------:R-:W-:Y:S01]  /*83e0*/  FMUL.FTZ R172, R158, R169 ;  /* 0x000000a99eac7220 */ /* 0x000fe20000410000 */
[----:B------:R-:W-:Y:S01]  /*83f0*/  HADD2.F32 R166, -RZ, R165.H0_H0 ;  /* 0x200000a5ffa67230 */ /* 0x000fe20000004100 */
[----:B------:R-:W-:Y:S01]  /*8400*/  F2FP.SATFINITE.E4M3.F32.PACK_AB_MERGE_C R50, R81, R50, RZ ;  /* 0x000000325132723e */ /* 0x000fe200048070ff */
[----:B------:R-:W-:-:S02]  /*8410*/  HADD2.F32 R87, -RZ, R85.H0_H0 ;  /* 0x20000055ff577230 */ /* 0x000fc40000004100 */
[----:B------:R-:W-:Y:S01]  /*8420*/  FMUL.FTZ R170, R162, R48 ;  /* 0x00000030a2aa7220 */ /* 0x000fe20000410000 */
[----:B------:R-:W-:Y:S02]  /*8430*/  HADD2.F32 R49, -RZ, R164.H0_H0 ;  /* 0x200000a4ff317230 */ /* 0x000fe40000004100 */
[----:B------:R-:W-:Y:S01]  /*8440*/  FFMA.FTZ R173, R158, R166, -R173 ;  /* 0x000000a69ead7223 */ /* 0x000fe200000108ad */
[----:B------:R-:W-:Y:S02]  /*8450*/  HADD2.F32 R160, -RZ, R160.H1_H1 ;  /* 0x300000a0ffa07230 */ /* 0x000fe40000004100 */
[----:B------:R-:W-:Y:S01]  /*8460*/  FMUL.FTZ R171, R87, R48 ;  /* 0x0000003057ab7220 */ /* 0x000fe20000410000 */
[----:B------:R-:W-:Y:S02]  /*8470*/  HADD2.F32 R83, -RZ, R83.H1_H1 ;  /* 0x30000053ff537230 */ /* 0x000fe40000004100 */
[----:B------:R-:W-:Y:S01]  /*8480*/  FFMA.FTZ R172, R163, R166, R172 ;  /* 0x000000a6a3ac7223 */ /* 0x000fe200000100ac */
[----:B------:R-:W-:-:S02]  /*8490*/  HADD2.F32 R159, -RZ, R159.H1_H1 ;  /* 0x3000009fff9f7230 */ /* 0x000fc40000004100 */
[-C--:B------:R-:W-:Y:S01]  /*84a0*/  FFMA.FTZ R48, R87, R49.reuse, -R170 ;  /* 0x0000003157307223 */ /* 0x080fe200000108aa */
[----:B------:R-:W-:Y:S02]  /*84b0*/  HADD2.F32 R158, -RZ, R167.H1_H1 ;  /* 0x300000a7ff9e7230 */ /* 0x000fe40000004100 */
[-C--:B------:R-:W-:Y:S01]  /*84c0*/  FMUL.FTZ R166, R160, R168.reuse ;  /* 0x000000a8a0a67220 */ /* 0x080fe20000410000 */
[----:B------:R-:W-:Y:S02]  /*84d0*/  HADD2.F32 R165, -RZ, R165.H1_H1 ;  /* 0x300000a5ffa57230 */ /* 0x000fe40000004100 */
[----:B------:R-:W-:Y:S01]  /*84e0*/  FMUL.FTZ R87, R83, R168 ;  /* 0x000000a853577220 */ /* 0x000fe20000410000 */
[----:B------:R-:W-:Y:S02]  /*84f0*/  HADD2.F32 R85, -RZ, R85.H1_H1 ;  /* 0x30000055ff557230 */ /* 0x000fe40000004100 */
[----:B------:R-:W-:Y:S01]  /*8500*/  FFMA.FTZ R49, R162, R49, R171 ;  /* 0x00000031a2317223 */ /* 0x000fe200000100ab */
[----:B------:R-:W-:-:S02]  /*8510*/  HADD2.F32 R164, -RZ, R164.H1_H1 ;  /* 0x300000a4ffa47230 */ /* 0x000fc40000004100 */
[-C--:B------:R-:W-:Y:S01]  /*8520*/  FMUL.FTZ R162, R159, R158.reuse ;  /* 0x0000009e9fa27220 */ /* 0x080fe20000410000 */
[-C--:B------:R-:W-:Y:S01]  /*8530*/  FFMA.FTZ R166, R83, R165.reuse, -R166 ;  /* 0x000000a553a67223 */ /* 0x080fe200000108a6 */
[C---:B------:R-:W-:Y:S01]  /*8540*/  FMUL.FTZ R158, R85.reuse, R158 ;  /* 0x0000009e559e7220 */ /* 0x040fe20000410000 */
[----:B------:R-:W-:Y:S01]  /*8550*/  FFMA.FTZ R87, R160, R165, R87 ;  /* 0x000000a5a0577223 */ /* 0x000fe20000010057 */
[-C--:B------:R-:W-:Y:S01]  /*8560*/  FFMA.FTZ R85, R85, R164.reuse, -R162 ;  /* 0x000000a455557223 */ /* 0x080fe200000108a2 */
[----:B------:R-:W-:Y:S01]  /*8570*/  F2FP.SATFINITE.E4M3.F32.PACK_AB_MERGE_C R51, R156, R51, RZ ;  /* 0x000000339c33723e */ /* 0x000fe200048070ff */
[----:B------:R-:W-:Y:S01]  /*8580*/  FFMA.FTZ R158, R159, R164, R158 ;  /* 0x000000a49f9e7223 */ /* 0x000fe2000001009e */
[----:B------:R-:W-:Y:S02]  /*8590*/  F2FP.SATFINITE.E4M3.F32.PACK_AB_MERGE_C R166, R166, R173, RZ ;  /* 0x000000ada6a6723e */ /* 0x000fe400048070ff */
[----:B------:R-:W-:Y:S02]  /*85a0*/  F2FP.SATFINITE.E4M3.F32.PACK_AB_MERGE_C R87, R87, R172, RZ ;  /* 0x000000ac5757723e */ /* 0x000fe400048070ff */
[----:B------:R-:W-:-:S02]  /*85b0*/  F2FP.SATFINITE.E4M3.F32.PACK_AB_MERGE_C R83, R85, R48, R166 ;  /* 0x000000305553723e */ /* 0x000fc400048070a6 */
[----:B------:R-:W-:Y:S02]  /*85c0*/  F2FP.SATFINITE.E4M3.F32.PACK_AB_MERGE_C R81, R55, R52, R50 ;  /* 0x000000343751723e */ /* 0x000fe40004807032 */
[----:B------:R-:W-:Y:S02]  /*85d0*/  F2FP.SATFINITE.E4M3.F32.PACK_AB_MERGE_C R85, R54, R53, R51 ;  /* 0x000000353655723e */ /* 0x000fe40004807033 */
[----:B------:R-:W-:-:S07]  /*85e0*/  F2FP.SATFINITE.E4M3.F32.PACK_AB_MERGE_C R87, R158, R49, R87 ;  /* 0x000000319e57723e */ /* 0x000fce0004807057 */
.L_x_7560:
[----:B------:R-:W-:Y:S05]  /*85f0*/  BSYNC B2 ;  /* 0x0000000000027941 */ /* 0x000fea0003800000 */
.L_x_7559:
        /* <DEDUP_REMOVED lines=11> */
.L_x_7558:
[----:B------:R-:W-:Y:S05]  /*86b0*/  BSYNC B1 ;  /* 0x0000000000017941 */ /* 0x000fea0003800000 */
.L_x_7557:
[----:B-1----:R-:W-:Y:S01]  /*86c0*/  VIADD R49, R228, 0x40 ;  /* 0x00000040e4317836 */ /* 0x002fe20000000000 */
[----:B------:R-:W-:Y:S04]  /*86d0*/  BSSY B1, `(.L_x_7561) ;  /* 0x000010b000017945 */ /* 0x000fe80003800000 */
[----:B------:R-:W-:-:S13]  /*86e0*/  ISETP.GE.OR P3, PT, R49, R118, P0 ;  /* 0x000000763100720c */ /* 0x000fda0000766670 */
[----:B------:R-:W-:Y:S05]  /*86f0*/  @P3 BRA `(.L_x_7562) ;  /* 0x0000001000203947 */ /* 0x000fea0003800000 */
[----:B------:R-:W2:Y:S01]  /*8700*/  LDL R50, [R1+0x70] ;  /* 0x0000700001327983 */ /* 0x000ea20000100800 */
[----:B------:R-:W-:-:S05]  /*8710*/  VIADD R48, R228, 0x40 ;  /* 0x00000040e4307836 */ /* 0x000fca0000000000 */
[----:B------:R-:W-:Y:S02]  /*8720*/  SHF.R.S32.HI R48, RZ, 0x1f, R48 ;  /* 0x0000001fff307819 */ /* 0x000fe40000011430 */
[----:B------:R-:W-:-:S03]  /*8730*/  ISETP.NE.AND P6, PT, R0, RZ, PT ;  /* 0x000000ff0000720c */ /* 0x000fc60003fc5270 */
[----:B------:R-:W-:-:S04]  /*8740*/  IMAD R48, R48, R128, RZ ;  /* 0x0000008030307224 */ /* 0x000fc800078e02ff */
[C---:B------:R-:W-:Y:S01]  /*8750*/  IMAD R83, R49.reuse, R129, R48 ;  /* 0x0000008131537224 */ /* 0x040fe200078e0230 */
[----:B------:R-:W-:Y:S01]  /*8760*/  SEL R48, R120, R145, !P6 ;  /* 0x0000009178307207 */ /* 0x000fe20007000000 */
[----:B------:R-:W-:-:S03]  /*8770*/  IMAD.WIDE.U32 R80, R49, R128, R126 ;  /* 0x0000008031507225 */ /* 0x000fc600078e007e */
[----:B------:R-:W-:Y:S01]  /*8780*/  SHF.R.S32.HI R49, RZ, 0x1f, R48 ;  /* 0x0000001fff317819 */ /* 0x000fe20000011430 */
[C---:B------:R-:W-:Y:S02]  /*8790*/  VIADD R51, R228.reuse, 0x40 ;  /* 0x00000040e4337836 */ /* 0x040fe40000000000 */
[----:B------:R-:W-:Y:S01]  /*87a0*/  VIADD R52, R228, 0x40 ;  /* 0x00000040e4347836 */ /* 0x000fe20000000000 */
[----:B------:R-:W-:Y:S01]  /*87b0*/  LEA.HI R48, R49, R48, RZ, 0x5 ;  /* 0x0000003031307211 */ /* 0x000fe200078f28ff */
[----:B------:R-:W-:Y:S02]  /*87c0*/  IMAD.SHL.U32 R51, R51, 0x80, RZ ;  /* 0x0000008033337824 */ /* 0x000fe400078e00ff */
[----:B------:R-:W-:Y:S01]  /*87d0*/  IMAD.SHL.U32 R52, R52, 0x80, RZ ;  /* 0x0000008034347824 */ /* 0x000fe200078e00ff */
[----:B------:R-:W-:Y:S02]  /*87e0*/  LEA.HI.SX32 R48, R48, R35, 0x1b ;  /* 0x0000002330307211 */ /* 0x000fe400078fdaff */
[----:B------:R-:W-:-:S02]  /*87f0*/  LOP3.LUT R51, R51, 0x380, RZ, 0xc0, !PT ;  /* 0x0000038033337812 */ /* 0x000fc400078ec0ff */
[----:B------:R-:W-:Y:S01]  /*8800*/  LOP3.LUT R52, R52, 0x380, RZ, 0xc0, !PT ;  /* 0x0000038034347812 */ /* 0x000fe200078ec0ff */
[----:B------:R-:W-:Y:S01]  /*8810*/  IMAD.SHL.U32 R85, R48, 0x10, RZ ;  /* 0x0000001030557824 */ /* 0x000fe200078e00ff */
[----:B------:R-:W-:-:S04]  /*8820*/  SHF.R.U32.HI R51, RZ, 0x3, R51 ;  /* 0x00000003ff337819 */ /* 0x000fc80000011633 */
[----:B------:R-:W-:-:S04]  /*8830*/  LOP3.LUT R48, R52, 0x70, R85, 0xf8, !PT ;  /* 0x0000007034307812 */ /* 0x000fc800078ef855 */
[----:B------:R-:W-:Y:S01]  /*8840*/  LOP3.LUT R48, R48, R51, RZ, 0x3c, !PT ;  /* 0x0000003330307212 */ /* 0x000fe200078e3cff */
[----:B------:R-:W-:-:S04]  /*8850*/  IMAD R49, R17, 0x7000, R115 ;  /* 0x0000700011317824 */ /* 0x000fc800078e0273 */
[----:B------:R-:W-:Y:S01]  /*8860*/  IMAD.IADD R49, R16, 0x1, R49 ;  /* 0x0000000110317824 */ /* 0x000fe200078e0231 */
[----:B------:R-:W-:Y:S01]  /*8870*/  IADD3 R82, P3, P4, R44, R80, R36 ;  /* 0x000000502c527210 */ /* 0x000fe20007c7e024 */
[----:B------:R-:W-:Y:S01]  /*8880*/  IMAD.IADD R83, R81, 0x1, R83 ;  /* 0x0000000151537824 */ /* 0x000fe200078e0253 */
[----:B------:R-:W-:Y:S04]  /*8890*/  BSSY B2, `(.L_x_7563) ;  /* 0x00000e3000027945 */ /* 0x000fe80003800000 */
[----:B------:R-:W-:Y:S01]  /*88a0*/  IADD3.X R86, R38, R83, R37, P3, P4 ;  /* 0x0000005326567210 */ /* 0x000fe20001fe8425 */
[----:B--2---:R-:W-:-:S04]  /*88b0*/  IMAD.IADD R48, R50, 0x1, R48 ;  /* 0x0000000132307824 */ /* 0x004fc800078e0230 */
[----:B------:R-:W-:-:S04]  /*88c0*/  IMAD R51, R17, 0x7000, R48 ;  /* 0x0000700011337824 */ /* 0x000fc800078e0230 */
[----:B------:R-:W-:Y:S02]  /*88d0*/  IMAD.IADD R52, R16, 0x1, R51 ;  /* 0x0000000110347824 */ /* 0x000fe400078e0233 */
        /* <DEDUP_REMOVED lines=15> */
[--C-:B------:R-:W-:Y:S01]  /*89d0*/  SHF.R.U32.HI R156, RZ, 0x10, R63.reuse ;  /* 0x00000010ff9c7819 */ /* 0x100fe2000001163f */
[----:B------:R-:W-:Y:S01]  /*89e0*/  IMAD.SHL.U32 R62, R135, 0x100, RZ ;  /* 0x00000100873e7824 */ /* 0x000fe200078e00ff */
[----:B------:R-:W-:Y:S02]  /*89f0*/  LOP3.LUT R134, R63, 0xff, RZ, 0xc0, !PT ;  /* 0x000000ff3f867812 */ /* 0x000fe400078ec0ff */
[----:B------:R-:W-:-:S02]  /*8a00*/  SHF.R.U32.HI R63, RZ, 0x18, R63 ;  /* 0x00000018ff3f7819 */ /* 0x000fc4000001163f */
[--C-:B------:R-:W-:Y:S02]  /*8a10*/  SHF.R.U32.HI R155, RZ, 0x8, R61.reuse ;  /* 0x00000008ff9b7819 */ /* 0x100fe4000001163d */
[----:B------:R-:W-:Y:S01]  /*8a20*/  LOP3.LUT R49, R49, 0xff00, R48, 0xf8, !PT ;  /* 0x0000ff0031317812 */ /* 0x000fe200078ef830 */
[----:B------:R-:W-:Y:S01]  /*8a30*/  IMAD.SHL.U32 R48, R157, 0x100, RZ ;  /* 0x000001009d307824 */ /* 0x000fe200078e00ff */
[--C-:B------:R-:W-:Y:S02]  /*8a40*/  SHF.R.U32.HI R58, RZ, 0x10, R61.reuse ;  /* 0x00000010ff3a7819 */ /* 0x100fe4000001163d */
[----:B------:R-:W-:Y:S02]  /*8a50*/  LOP3.LUT R87, R61, 0xff, RZ, 0xc0, !PT ;  /* 0x000000ff3d577812 */ /* 0x000fe400078ec0ff */
[----:B------:R-:W-:Y:S01]  /*8a60*/  SHF.R.U32.HI R154, RZ, 0x18, R61 ;  /* 0x00000018ff9a7819 */ /* 0x000fe2000001163d */
[----:B--2---:R-:W-:Y:S01]  /*8a70*/  IMAD.MOV.U32 R61, RZ, RZ, R52 ;  /* 0x000000ffff3d7224 */ /* 0x004fe200078e0034 */
[----:B------:R-:W-:Y:S01]  /*8a80*/  PRMT R59, R59, 0x654, R84 ;  /* 0x000006543b3b7816 */ /* 0x000fe20000000054 */
[----:B------:R-:W-:Y:S01]  /*8a90*/  IMAD.SHL.U32 R52, R155, 0x100, RZ ;  /* 0x000001009b347824 */ /* 0x000fe200078e00ff */
[----:B------:R-:W-:Y:S01]  /*8aa0*/  PRMT R63, R63, 0x654, R134 ;  /* 0x000006543f3f7816 */ /* 0x000fe20000000086 */
[----:B------:R-:W-:Y:S01]  /*8ab0*/  IMAD.U32 R58, R58, 0x10000, RZ ;  /* 0x000100003a3a7824 */ /* 0x000fe200078e00ff */
[----:B------:R-:W-:Y:S01]  /*8ac0*/  SHF.R.U32.HI R161, RZ, 0x10, R57 ;  /* 0x00000010ffa17819 */ /* 0x000fe20000011639 */
[----:B------:R-:W-:Y:S01]  /*8ad0*/  IMAD.MOV.U32 R57, RZ, RZ, R50 ;  /* 0x000000ffff397224 */ /* 0x000fe200078e0032 */
[----:B------:R-:W-:-:S02]  /*8ae0*/  PRMT R87, R154, 0x654, R87 ;  /* 0x000006549a577816 */ /* 0x000fc40000000057 */
[----:B------:R-:W-:Y:S01]  /*8af0*/  LOP3.LUT R59, R59, 0xff00, R48, 0xf8, !PT ;  /* 0x0000ff003b3b7812 */ /* 0x000fe200078ef830 */
[----:B------:R-:W-:Y:S01]  /*8b00*/  IMAD.U32 R48, R158, 0x10000, RZ ;  /* 0x000100009e307824 */ /* 0x000fe200078e00ff */
[----:B------:R-:W-:Y:S01]  /*8b10*/  LOP3.LUT R154, R63, 0xff00, R62, 0xf8, !PT ;  /* 0x0000ff003f9a7812 */ /* 0x000fe200078ef83e */
[----:B------:R-:W-:Y:S01]  /*8b20*/  IMAD.U32 R50, R161, 0x10000, RZ ;  /* 0x00010000a1327824 */ /* 0x000fe200078e00ff */
[----:B------:R-:W-:Y:S02]  /*8b30*/  F2FP.F16.E4M3.UNPACK_B R135, R153.H1 ;  /* 0x00000099ff87723e */ /* 0x000fe400030006ff */
[----:B------:R-:W-:Y:S02]  /*8b40*/  F2FP.F16.E4M3.UNPACK_B R84, R61.H1 ;  /* 0x0000003dff54723e */ /* 0x000fe400030006ff */
[----:B------:R-:W-:Y:S02]  /*8b50*/  F2FP.F16.E4M3.UNPACK_B R62, R60.H1 ;  /* 0x0000003cff3e723e */ /* 0x000fe400030006ff */
[----:B------:R-:W-:Y:S01]  /*8b60*/  LOP3.LUT R155, R87, 0xff00, R52, 0xf8, !PT ;  /* 0x0000ff00579b7812 */ /* 0x000fe200078ef834 */
[----:B------:R-:W-:Y:S01]  /*8b70*/  HADD2.F32 R52, -RZ, R135.H0_H0 ;  /* 0x20000087ff347230 */ /* 0x000fe20000004100 */
[----:B------:R-:W-:Y:S01]  /*8b80*/  F2FP.F16.E4M3.UNPACK_B R87, R151.H1 ;  /* 0x00000097ff57723e */ /* 0x000fe200030006ff */
[----:B------:R-:W-:Y:S01]  /*8b90*/  HADD2.F32 R63, -RZ, R84.H0_H0 ;  /* 0x20000054ff3f7230 */ /* 0x000fe20000004100 */
[----:B------:R-:W-:Y:S01]  /*8ba0*/  LOP3.LUT R48, R59, 0xff0000, R48, 0xf8, !PT ;  /* 0x00ff00003b307812 */ /* 0x000fe200078ef830 */
[----:B------:R-:W-:Y:S01]  /*8bb0*/  HADD2.F32 R59, -RZ, R62.H0_H0 ;  /* 0x2000003eff3b7230 */ /* 0x000fe20000004100 */
[----:B------:R-:W-:Y:S01]  /*8bc0*/  LOP3.LUT R50, R49, 0xff0000, R50, 0xf8, !PT ;  /* 0x00ff000031327812 */ /* 0x000fe200078ef832 */
[----:B------:R-:W-:-:S02]  /*8bd0*/  IMAD.U32 R49, R156, 0x10000, RZ ;  /* 0x000100009c317824 */ /* 0x000fc400078e00ff */
[-C--:B------:R-:W-:Y:S01]  /*8be0*/  FMUL.FTZ R156, R63, R52.reuse ;  /* 0x000000343f9c7220 */ /* 0x080fe20000410000 */
[----:B------:R-:W-:Y:S02]  /*8bf0*/  HADD2.F32 R134, -RZ, R87.H0_H0 ;  /* 0x20000057ff867230 */ /* 0x000fe40000004100 */
[----:B------:R-:W-:Y:S01]  /*8c00*/  FMUL.FTZ R158, R59, R52 ;  /* 0x000000343b9e7220 */ /* 0x000fe20000410000 */
[----:B------:R-:W-:Y:S02]  /*8c10*/  LOP3.LUT R52, R155, 0xff0000, R58, 0xf8, !PT ;  /* 0x00ff00009b347812 */ /* 0x000fe400078ef83a */
        /* <DEDUP_REMOVED lines=10> */
[----:B------:R-:W-:Y:S01]  /*8cc0*/  F2FP.F16.E4M3.UNPACK_B R84, R60 ;  /* 0x0000003cff54723e */ /* 0x000fe200020006ff */
[----:B------:R-:W-:-:S02]  /*8cd0*/  HADD2.F32 R155, -RZ, R153.H0_H0 ;  /* 0x20000099ff9b7230 */ /* 0x000fc40000004100 */
[-C--:B------:R-:W-:Y:S01]  /*8ce0*/  FMUL.FTZ R156, R63, R134.reuse ;  /* 0x000000863f9c7220 */ /* 0x080fe20000410000 */
[----:B------:R-:W-:Y:S02]  /*8cf0*/  HADD2.F32 R153, -RZ, R153.H1_H1 ;  /* 0x30000099ff997230 */ /* 0x000fe40000004100 */
[----:B------:R-:W-:Y:S01]  /*8d00*/  FMUL.FTZ R60, R135, R134 ;  /* 0x00000086873c7220 */ /* 0x000fe20000410000 */
[----:B------:R-:W-:Y:S02]  /*8d10*/  HADD2.F32 R134, -RZ, R87.H0_H0 ;  /* 0x20000057ff867230 */ /* 0x000fe40000004100 */
[----:B------:R-:W-:Y:S02]  /*8d20*/  HADD2.F32 R62, -RZ, R84.H0_H0 ;  /* 0x20000054ff3e7230 */ /* 0x000fe40000004100 */
[-C--:B------:R-:W-:Y:S01]  /*8d30*/  FFMA.FTZ R61, R63, R154.reuse, -R60 ;  /* 0x0000009a3f3d7223 */ /* 0x080fe2000001083c */
[----:B------:R-:W-:Y:S01]  /*8d40*/  FFMA.FTZ R60, R135, R154, R156 ;  /* 0x0000009a873c7223 */ /* 0x000fe2000001009c */
[----:B------:R-:W-:-:S02]  /*8d50*/  HADD2.F32 R63, -RZ, R151.H0_H0 ;  /* 0x20000097ff3f7230 */ /* 0x000fc40000004100 */
[-C--:B------:R-:W-:Y:S01]  /*8d60*/  FMUL.FTZ R157, R134, R155.reuse ;  /* 0x0000009b869d7220 */ /* 0x080fe20000410000 */
[----:B------:R-:W-:Y:S02]  /*8d70*/  HADD2.F32 R135, -RZ, R87.H1_H1 ;  /* 0x30000057ff877230 */ /* 0x000fe40000004100 */
[C---:B------:R-:W-:Y:S01]  /*8d80*/  FMUL.FTZ R155, R62.reuse, R155 ;  /* 0x0000009b3e9b7220 */ /* 0x040fe20000410000 */
[----:B------:R-:W-:Y:S01]  /*8d90*/  HADD2.F32 R84, -RZ, R84.H1_H1 ;  /* 0x30000054ff547230 */ /* 0x000fe20000004100 */
[----:B------:R-:W-:Y:S01]  /*8da0*/  F2FP.F16.E4M3.UNPACK_B R156, R152.H1 ;  /* 0x00000098ff9c723e */ /* 0x000fe200030006ff */
[----:B------:R-:W-:Y:S01]  /*8db0*/  HADD2.F32 R154, -RZ, R151.H1_H1 ;  /* 0x30000097ff9a7230 */ /* 0x000fe20000004100 */
[----:B------:R-:W-:Y:S01]  /*8dc0*/  F2FP.F16.E4M3.UNPACK_B R151, R54.H1 ;  /* 0x00000036ff97723e */ /* 0x000fe200030006ff */
[-C--:B------:R-:W-:Y:S01]  /*8dd0*/  FFMA.FTZ R62, R62, R63.reuse, -R157 ;  /* 0x0000003f3e3e7223 */ /* 0x080fe2000001089d */
[----:B------:R-:W-:Y:S01]  /*8de0*/  FFMA.FTZ R63, R134, R63, R155 ;  /* 0x0000003f863f7223 */ /* 0x000fe2000001009b */
        /* <DEDUP_REMOVED lines=25> */
[----:B------:R-:W-:Y:S02]  /*8f80*/  HADD2.F32 R153, -RZ, R152.H0_H0 ;  /* 0x20000098ff997230 */ /* 0x000fe40000004100 */
[----:B------:R-:W-:Y:S01]  /*8f90*/  FFMA.FTZ R159, R151, R155, R156 ;  /* 0x0000009b979f7223 */ /* 0x000fe2000001009c */
[----:B------:R-:W-:Y:S01]  /*8fa0*/  HADD2.F32 R54, -RZ, R57.H0_H0 ;  /* 0x20000039ff367230 */ /* 0x000fe20000004100 */
[----:B------:R-:W-:Y:S01]  /*8fb0*/  F2FP.SATFINITE.E4M3.F32.PACK_AB_MERGE_C R58, R61, R58, RZ ;  /* 0x0000003a3d3a723e */ /* 0x000fe200048070ff */
[----:B------:R-:W-:Y:S01]  /*8fc0*/  HADD2.F32 R135, -RZ, R134.H0_H0 ;  /* 0x20000086ff877230 */ /* 0x000fe20000004100 */
[----:B------:R-:W-:Y:S01]  /*8fd0*/  F2FP.SATFINITE.E4M3.F32.PACK_AB_MERGE_C R60, R60, R59, RZ ;  /* 0x0000003b3c3c723e */ /* 0x000fe200048070ff */
[----:B------:R-:W-:-:S02]  /*8fe0*/  HADD2.F32 R152, -RZ, R152.H1_H1 ;  /* 0x30000098ff987230 */ /* 0x000fc40000004100 */
[CC--:B------:R-:W-:Y:S01]  /*8ff0*/  FMUL.FTZ R154, R54.reuse, R153.reuse ;  /* 0x00000099369a7220 */ /* 0x0c0fe20000410000 */
[----:B------:R-:W-:Y:S02]  /*9000*/  HADD2.F32 R57, -RZ, R57.H1_H1 ;  /* 0x30000039ff397230 */ /* 0x000fe40000004100 */
[----:B------:R-:W-:Y:S01]  /*9010*/  FMUL.FTZ R155, R135, R153 ;  /* 0x00000099879b7220 */ /* 0x000fe20000410000 */
[----:B------:R-:W-:Y:S01]  /*9020*/  HADD2.F32 R151, -RZ, R150.H0_H0 ;  /* 0x20000096ff977230 */ /* 0x000fe20000004100 */
[----:B------:R-:W-:Y:S01]  /*9030*/  F2FP.SATFINITE.E4M3.F32.PACK_AB_MERGE_C R59, R87, R62, R58 ;  /* 0x0000003e573b723e */ /* 0x000fe2000480703a */
[----:B------:R-:W-:Y:S02]  /*9040*/  HADD2.F32 R134, -RZ, R134.H1_H1 ;  /* 0x30000086ff867230 */ /* 0x000fe40000004100 */
[----:B------:R-:W-:Y:S01]  /*9050*/  FMUL.FTZ R153, R57, R152 ;  /* 0x0000009839997220 */ /* 0x000fe20000410000 */
[----:B------:R-:W-:Y:S01]  /*9060*/  HADD2.F32 R150, -RZ, R150.H1_H1 ;  /* 0x30000096ff967230 */ /* 0x000fe20000004100 */
[----:B------:R-:W-:Y:S01]  /*9070*/  F2FP.F16.E4M3.UNPACK_B R62, R52 ;  /* 0x00000034ff3e723e */ /* 0x000fe200020006ff */
[----:B------:R-:W-:Y:S01]  /*9080*/  FFMA.FTZ R155, R54, R151, -R155 ;  /* 0x00000097369b7223 */ /* 0x000fe2000001089b */
[C---:B------:R-:W-:Y:S01]  /*9090*/  FMUL.FTZ R156, R134.reuse, R152 ;  /* 0x00000098869c7220 */ /* 0x040fe20000410000 */
[----:B------:R-:W-:Y:S01]  /*90a0*/  F2FP.F16.E4M3.UNPACK_B R61, R56 ;  /* 0x00000038ff3d723e */ /* 0x000fe200020006ff */
        /* <DEDUP_REMOVED lines=24> */
[----:B------:R-:W-:Y:S02]  /*9230*/  HADD2.F32 R62, -RZ, R56.H0_H0 ;  /* 0x20000038ff3e7230 */ /* 0x000fe40000004100 */
[----:B------:R-:W-:Y:S01]  /*9240*/  FFMA.FTZ R52, R134, R63, R151 ;  /* 0x0000003f86347223 */ /* 0x000fe20000010097 */
[--C-:B------:R-:W-:Y:S01]  /*9250*/  HADD2.F32 R87, -RZ, R84.reuse.H0_H0 ;  /* 0x20000054ff577230 */ /* 0x100fe20000004100 */
[----:B------:R-:W-:Y:S01]  /*9260*/  F2FP.F16.E4M3.UNPACK_B R50, R50.H1 ;  /* 0x00000032ff32723e */ /* 0x000fe200030006ff */
[--C-:B------:R-:W-:Y:S01]  /*9270*/  HADD2.F32 R134, -RZ, R135.reuse.H0_H0 ;  /* 0x20000087ff867230 */ /* 0x100fe20000004100 */
[----:B------:R-:W-:Y:S01]  /*9280*/  F2FP.SATFINITE.E4M3.F32.PACK_AB_MERGE_C R158, R159, R158, RZ ;  /* 0x0000009e9f9e723e */ /* 0x000fe200048070ff */
[----:B------:R-:W-:Y:S01]  /*9290*/  HADD2.F32 R84, -RZ, R84.H1_H1 ;  /* 0x30000054ff547230 */ /* 0x000fe20000004100 */
[----:B------:R-:W-:Y:S01]  /*92a0*/  F2FP.SATFINITE.E4M3.F32.PACK_AB_MERGE_C R57, R157, R160, RZ ;  /* 0x000000a09d39723e */ /* 0x000fe200048070ff */
[----:B------:R-:W-:-:S02]  /*92b0*/  HADD2.F32 R135, -RZ, R135.H1_H1 ;  /* 0x30000087ff877230 */ /* 0x000fc40000004100 */
[-C--:B------:R-:W-:Y:S01]  /*92c0*/  FMUL.FTZ R151, R87, R134.reuse ;  /* 0x0000008657977220 */ /* 0x080fe20000410000 */
[----:B------:R-:W-:Y:S02]  /*92d0*/  HADD2.F32 R63, -RZ, R56.H1_H1 ;  /* 0x30000038ff3f7230 */ /* 0x000fe40000004100 */
[----:B------:R-:W-:Y:S01]  /*92e0*/  FMUL.FTZ R150, R62, R134 ;  /* 0x000000863e967220 */ /* 0x000fe20000410000 */
[--C-:B------:R-:W-:Y:S02]  /*92f0*/  HADD2.F32 R56, -RZ, R50.reuse.H0_H0 ;  /* 0x20000032ff387230 */ /* 0x100fe40000004100 */
[-C--:B------:R-:W-:Y:S01]  /*9300*/  FMUL.FTZ R152, R84, R135.reuse ;  /* 0x0000008754987220 */ /* 0x080fe20000410000 */
[----:B------:R-:W-:Y:S02]  /*9310*/  HADD2.F32 R134, -RZ, R50.H1_H1 ;  /* 0x30000032ff867230 */ /* 0x000fe40000004100 */
[----:B------:R-:W-:Y:S01]  /*9320*/  FMUL.FTZ R135, R63, R135 ;  /* 0x000000873f877220 */ /* 0x000fe20000410000 */
[----:B------:R-:W-:Y:S01]  /*9330*/  F2FP.SATFINITE.E4M3.F32.PACK_AB_MERGE_C R54, R153, R54, R158 ;  /* 0x000000369936723e */ /* 0x000fe2000480709e */
[-C--:B------:R-:W-:Y:S01]  /*9340*/  FFMA.FTZ R50, R62, R56.reuse, -R151 ;  /* 0x000000383e327223 */ /* 0x080fe20000010897 */
[----:B------:R-:W-:Y:S01]  /*9350*/  FFMA.FTZ R56, R87, R56, R150 ;  /* 0x0000003857387223 */ /* 0x000fe20000010096 */
[-C--:B------:R-:W-:Y:S01]  /*9360*/  FFMA.FTZ R157, R63, R134.reuse, -R152 ;  /* 0x000000863f9d7223 */ /* 0x080fe20000010898 */
[----:B------:R-:W-:Y:S01]  /*9370*/  F2FP.F16.E4M3.UNPACK_B R62, R51 ;  /* 0x00000033ff3e723e */ /* 0x000fe200020006ff */
[----:B------:R-:W-:Y:S01]  /*9380*/  FFMA.FTZ R159, R84, R134, R135 ;  /* 0x00000086549f7223 */ /* 0x000fe20000010087 */
[----:B------:R-:W-:-:S02]  /*9390*/  F2FP.F16.E4M3.UNPACK_B R87, R55 ;  /* 0x00000037ff57723e */ /* 0x000fc400020006ff */
[----:B------:R-:W-:Y:S02]  /*93a0*/  F2FP.F16.E4M3.UNPACK_B R152, R49 ;  /* 0x00000031ff98723e */ /* 0x000fe400020006ff */
[----:B------:R-:W-:Y:S01]  /*93b0*/  F2FP.F16.E4M3.UNPACK_B R84, R55.H1 ;  /* 0x00000037ff54723e */ /* 0x000fe200030006ff */
[----:B------:R-:W-:Y:S01]  /*93c0*/  HADD2.F32 R55, -RZ, R62.H0_H0 ;  /* 0x2000003eff377230 */ /* 0x000fe20000004100 */
[----:B------:R-:W-:Y:S01]  /*93d0*/  F2FP.F16.E4M3.UNPACK_B R153, R49.H1 ;  /* 0x00000031ff99723e */ /* 0x000fe200030006ff */
[----:B------:R-:W-:Y:S01]  /*93e0*/  HADD2.F32 R134, -RZ, R87.H0_H0 ;  /* 0x20000057ff867230 */ /* 0x000fe20000004100 */
[----:B------:R-:W-:Y:S01]  /*93f0*/  F2FP.F16.E4M3.UNPACK_B R51, R51.H1 ;  /* 0x00000033ff33723e */ /* 0x000fe200030006ff */
[----:B------:R-:W-:Y:S01]  /*9400*/  HADD2.F32 R154, -RZ, R152.H0_H0 ;  /* 0x20000098ff9a7230 */ /* 0x000fe20000004100 */
[----:B------:R-:W-:Y:S01]  /*9410*/  F2FP.SATFINITE.E4M3.F32.PACK_AB_MERGE_C R57, R156, R155, R57 ;  /* 0x0000009b9c39723e */ /* 0x000fe20004807039 */
[----:B------:R-:W-:Y:S01]  /*9420*/  HADD2.F32 R155, -RZ, R153.H0_H0 ;  /* 0x20000099ff9b7230 */ /* 0x000fe20000004100 */
[-C--:B------:R-:W-:Y:S01]  /*9430*/  F2FP.F16.E4M3.UNPACK_B R49, R48.reuse ;  /* 0x00000030ff31723e */ /* 0x080fe200020006ff */
[----:B------:R-:W-:Y:S01]  /*9440*/  HADD2.F32 R63, -RZ, R51.H0_H0 ;  /* 0x20000033ff3f7230 */ /* 0x000fe20000004100 */
[----:B------:R-:W-:Y:S01]  /*9450*/  F2FP.F16.E4M3.UNPACK_B R135, R48.H1 ;  /* 0x00000030ff87723e */ /* 0x000fe200030006ff */
[----:B------:R-:W-:-:S02]  /*9460*/  HADD2.F32 R48, -RZ, R84.H0_H0 ;  /* 0x20000054ff307230 */ /* 0x000fc40000004100 */
[-C--:B------:R-:W-:Y:S01]  /*9470*/  FMUL.FTZ R156, R134, R154.reuse ;  /* 0x0000009a869c7220 */ /* 0x080fe20000410000 */
[----:B------:R-:W-:Y:S01]  /*9480*/  FMUL.FTZ R161, R55, R154 ;  /* 0x0000009a37a17220 */ /* 0x000fe20000410000 */
[----:B------:R-:W-:Y:S01]  /*9490*/  HADD2.F32 R84, -RZ, R84.H1_H1 ;  /* 0x30000054ff547230 */ /* 0x000fe20000004100 */
[----:B------:R-:W-:Y:S01]  /*94a0*/  F2FP.SATFINITE.E4M3.F32.PACK_AB_MERGE_C R50, R157, R50, RZ ;  /* 0x000000329d32723e */ /* 0x000fe200048070ff */
[----:B------:R-:W-:Y:S02]  /*94b0*/  HADD2.F32 R151, -RZ, R135.H0_H0 ;  /* 0x20000087ff977230 */ /* 0x000fe40000004100 */
[-C--:B------:R-:W-:Y:S01]  /*94c0*/  FMUL.FTZ R154, R48, R155.reuse ;  /* 0x0000009b309a7220 */ /* 0x080fe20000410000 */
[----:B------:R-:W-:Y:S01]  /*94d0*/  FMUL.FTZ R155, R63, R155 ;  /* 0x0000009b3f9b7220 */ /* 0x000fe20000410000 */
[----:B------:R-:W-:Y:S01]  /*94e0*/  HADD2.F32 R153, -RZ, R153.H1_H1 ;  /* 0x30000099ff997230 */ /* 0x000fe20000004100 */
[----:B------:R-:W-:Y:S01]  /*94f0*/  F2FP.SATFINITE.E4M3.F32.PACK_AB_MERGE_C R56, R159, R56, RZ ;  /* 0x000000389f38723e */ /* 0x000fe200048070ff */
[----:B------:R-:W-:-:S02]  /*9500*/  HADD2.F32 R51, -RZ, R51.H1_H1 ;  /* 0x30000033ff337230 */ /* 0x000fc40000004100 */
[----:B------:R-:W-:Y:S01]  /*9510*/  FFMA.FTZ R155, R48, R151, R155 ;  /* 0x00000097309b7223 */ /* 0x000fe2000001009b */
[----:B------:R-:W-:Y:S02]  /*9520*/  HADD2.F32 R150, -RZ, R49.H0_H0 ;  /* 0x20000031ff967230 */ /* 0x000fe40000004100 */
[-C--:B------:R-:W-:Y:S01]  /*9530*/  FMUL.FTZ R48, R84, R153.reuse ;  /* 0x0000009954307220 */ /* 0x080fe20000410000 */
[----:B------:R-:W-:Y:S02]  /*9540*/  HADD2.F32 R87, -RZ, R87.H1_H1 ;  /* 0x30000057ff577230 */ /* 0x000fe40000004100 */
[----:B------:R-:W-:Y:S01]  /*9550*/  FMUL.FTZ R153, R51, R153 ;  /* 0x0000009933997220 */ /* 0x000fe20000410000 */
[----:B------:R-:W-:Y:S02]  /*9560*/  HADD2.F32 R152, -RZ, R152.H1_H1 ;  /* 0x30000098ff987230 */ /* 0x000fe40000004100 */
[----:B------:R-:W-:Y:S01]  /*9570*/  FFMA.FTZ R156, R55, R150, -R156 ;  /* 0x00000096379c7223 */ /* 0x000fe2000001089c */
[----:B------:R-:W-:-:S02]  /*9580*/  HADD2.F32 R135, -RZ, R135.H1_H1 ;  /* 0x30000087ff877230 */ /* 0x000fc40000004100 */
[----:B------:R-:W-:Y:S01]  /*9590*/  FFMA.FTZ R154, R63, R151, -R154 ;  /* 0x000000973f9a7223 */ /* 0x000fe2000001089a */
[----:B------:R-:W-:Y:S02]  /*95a0*/  HADD2.F32 R62, -RZ, R62.H1_H1 ;  /* 0x3000003eff3e7230 */ /* 0x000fe40000004100 */
[-C--:B------:R-:W-:Y:S01]  /*95b0*/  FMUL.FTZ R55, R87, R152.reuse ;  /* 0x0000009857377220 */ /* 0x080fe20000410000 */
[----:B------:R-:W-:Y:S02]  /*95c0*/  HADD2.F32 R49, -RZ, R49.H1_H1 ;  /* 0x30000031ff317230 */ /* 0x000fe40000004100 */
[-C--:B------:R-:W-:Y:S01]  /*95d0*/  FFMA.FTZ R51, R51, R135.reuse, -R48 ;  /* 0x0000008733337223 */ /* 0x080fe20000010830 */
[----:B------:R-:W-:Y:S01]  /*95e0*/  FFMA.FTZ R84, R84, R135, R153 ;  /* 0x0000008754547223 */ /* 0x000fe20000010099 */
[----:B------:R-:W-:Y:S01]  /*95f0*/  FMUL.FTZ R152, R62, R152 ;  /* 0x000000983e987220 */ /* 0x000fe20000410000 */
[----:B------:R-:W-:Y:S01]  /*9600*/  FFMA.FTZ R161, R134, R150, R161 ;  /* 0x0000009686a17223 */ /* 0x000fe200000100a1 */
[-C--:B------:R-:W-:Y:S01]  /*9610*/  FFMA.FTZ R55, R62, R49.reuse, -R55 ;  /* 0x000000313e377223 */ /* 0x080fe20000010837 */
[----:B------:R-:W-:Y:S01]  /*9620*/  F2FP.SATFINITE.E4M3.F32.PACK_AB_MERGE_C R51, R51, R154, RZ ;  /* 0x0000009a3333723e */ /* 0x000fe200048070ff */
[----:B------:R-:W-:Y:S01]  /*9630*/  FFMA.FTZ R152, R87, R49, R152 ;  /* 0x0000003157987223 */ /* 0x000fe20000010098 */
[----:B------:R-:W-:Y:S01]  /*9640*/  F2FP.SATFINITE.E4M3.F32.PACK_AB_MERGE_C R84, R84, R155, RZ ;  /* 0x0000009b5454723e */ /* 0x000fe200048070ff */
[----:B------:R-:W-:Y:S01]  /*9650*/  IMAD.MOV.U32 R48, RZ, RZ, R59 ;  /* 0x000000ffff307224 */ /* 0x000fe200078e003b */
[----:B------:R-:W-:Y:S01]  /*9660*/  F2FP.SATFINITE.E4M3.F32.PACK_AB_MERGE_C R49, R53, R60, R50 ;  /* 0x0000003c3531723e */ /* 0x000fe20004807032 */
[----:B------:R-:W-:Y:S01]  /*9670*/  IMAD.MOV.U32 R50, RZ, RZ, R57 ;  /* 0x000000ffff327224 */ /* 0x000fe200078e0039 */
[----:B------:R-:W-:-:S02]  /*9680*/  F2FP.SATFINITE.E4M3.F32.PACK_AB_MERGE_C R51, R55, R156, R51 ;  /* 0x0000009c3733723e */ /* 0x000fc40004807033 */
[----:B------:R-:W-:Y:S01]  /*9690*/  F2FP.SATFINITE.E4M3.F32.PACK_AB_MERGE_C R53, R52, R61, R56 ;  /* 0x0000003d3435723e */ /* 0x000fe20004807038 */
[----:B------:R-:W-:Y:S01]  /*96a0*/  IMAD.MOV.U32 R52, RZ, RZ, R58 ;  /* 0x000000ffff347224 */ /* 0x000fe200078e003a */
[----:B------:R-:W-:-:S07]  /*96b0*/  F2FP.SATFINITE.E4M3.F32.PACK_AB_MERGE_C R55, R152, R161, R84 ;  /* 0x000000a19837723e */ /* 0x000fce0004807054 */
.L_x_7564:
[----:B------:R-:W-:Y:S05]  /*96c0*/  BSYNC B2 ;  /* 0x0000000000027941 */ /* 0x000fea0003800000 */
.L_x_7563:
        /* <DEDUP_REMOVED lines=11> */
.L_x_7562:
[----:B------:R-:W-:Y:S05]  /*9780*/  BSYNC B1 ;  /* 0x0000000000017941 */ /* 0x000fea0003800000 */
.L_x_7561:
        /* <DEDUP_REMOVED lines=15> */
[----:B------:R-:W-:-:S03]  /*9880*/  IMAD.SHL.U32 R51, R51, 0x80, RZ ;  /* 0x0000008033337824 */ /* 0x000fc600078e00ff */
[----:B------:R-:W-:Y:S01]  /*9890*/  LEA.HI R48, R49, R48, RZ, 0x5 ;  /* 0x0000003031307211 */ /* 0x000fe200078f28ff */
[----:B------:R-:W-:Y:S01]  /*98a0*/  IMAD R49, R17, 0x7000, R114 ;  /* 0x0000700011317824 */ /* 0x000fe200078e0272 */
[----:B------:R-:W-:Y:S02]  /*98b0*/  LOP3.LUT R51, R51, 0x380, RZ, 0xc0, !PT ;  /* 0x0000038033337812 */ /* 0x000fe400078ec0ff */
[----:B------:R-:W-:Y:S01]  /*98c0*/  LEA.HI.SX32 R48, R48, R35, 0x1b ;  /* 0x0000002330307211 */ /* 0x000fe200078fdaff */
[----:B------:R-:W-:Y:S01]  /*98d0*/  IMAD.IADD R49, R16, 0x1, R49 ;  /* 0x0000000110317824 */ /* 0x000fe200078e0231 */
[----:B------:R-:W-:-:S03]  /*98e0*/  IADD3.X R80, R38, R59, R37, P3, P4 ;  /* 0x0000003b26507210 */ /* 0x000fc60001fe8425 */
[----:B------:R-:W-:-:S05]  /*98f0*/  IMAD.SHL.U32 R61, R48, 0x10, RZ ;  /* 0x00000010303d7824 */ /* 0x000fca00078e00ff */
        /* <DEDUP_REMOVED lines=22> */
[----:B------:R-:W-:Y:S01]  /*9a60*/  LOP3.LUT R68, R71, 0xff, RZ, 0xc0, !PT ;  /* 0x000000ff47447812 */ /* 0x000fe200078ec0ff */
[----:B------:R-:W-:Y:S01]  /*9a70*/  IMAD.U32 R81, R81, 0x10000, RZ ;  /* 0x0001000051517824 */ /* 0x000fe200078e00ff */
        /* <DEDUP_REMOVED lines=10> */
[----:B--2---:R-:W-:Y:S01]  /*9b20*/  IMAD.MOV.U32 R67, RZ, RZ, R52 ;  /* 0x000000ffff437224 */ /* 0x004fe200078e0034 */
[----:B------:R-:W-:Y:S01]  /*9b30*/  LOP3.LUT R48, R63, 0xff00, R48, 0xf8, !PT ;  /* 0x0000ff003f307812 */ /* 0x000fe200078ef830 */
[----:B------:R-:W-:Y:S01]  /*9b40*/  IMAD.SHL.U32 R63, R86, 0x100, RZ ;  /* 0x00000100563f7824 */ /* 0x000fe200078e00ff */
[----:B------:R-:W-:Y:S01]  /*9b50*/  PRMT R66, R85, 0x654, R66 ;  /* 0x0000065455427816 */ /* 0x000fe20000000042 */
[----:B------:R-:W-:Y:S01]  /*9b60*/  IMAD.U32 R83, R83, 0x10000, RZ ;  /* 0x0001000053537824 */ /* 0x000fe200078e00ff */
[----:B------:R-:W-:-:S02]  /*9b70*/  PRMT R64, R87, 0x654, R64 ;  /* 0x0000065457407816 */ /* 0x000fc40000000040 */
        /* <DEDUP_REMOVED lines=8> */
[----:B------:R-:W-:Y:S01]  /*9c00*/  LOP3.LUT R49, R63, 0xff0000, R48, 0xf8, !PT ;  /* 0x00ff00003f317812 */ /* 0x000fe200078ef830 */
[----:B------:R-:W-:Y:S01]  /*9c10*/  HADD2.F32 R48, -RZ, R71.H0_H0 ;  /* 0x20000047ff307230 */ /* 0x000fe20000004100 */
[----:B------:R-:W-:Y:S01]  /*9c20*/  F2FP.F16.E4M3.UNPACK_B R69, R147.H1 ;  /* 0x00000093ff45723e */ /* 0x000fe200030006ff */
[----:B------:R-:W-:Y:S01]  /*9c30*/  HADD2.F32 R64, -RZ, R68.H0_H0 ;  /* 0x20000044ff407230 */ /* 0x000fe20000004100 */
[----:B------:R-:W-:Y:S01]  /*9c40*/  LOP3.LUT R52, R52, 0xff0000, R81, 0xf8, !PT ;  /* 0x00ff000034347812 */ /* 0x000fe200078ef851 */
[----:B------:R-:W-:Y:S01]  /*9c50*/  HADD2.F32 R63, -RZ, R66.H0_H0 ;  /* 0x20000042ff3f7230 */ /* 0x000fe20000004100 */
[----:B------:R-:W-:Y:S01]  /*9c60*/  F2FP.F16.E4M3.UNPACK_B R149, R149 ;  /* 0x00000095ff95723e */ /* 0x000fe200020006ff */
[--C-:B------:R-:W-:Y:S02]  /*9c70*/  HADD2.F32 R70, -RZ, R69.reuse.H0_H0 ;  /* 0x20000045ff467230 */ /* 0x100fe40000004100 */
[----:B------:R-:W-:Y:S01]  /*9c80*/  FMUL.FTZ R84, R64, R48 ;  /* 0x0000003040547220 */ /* 0x000fe20000410000 */
[----:B------:R-:W-:-:S02]  /*9c90*/  HADD2.F32 R81, -RZ, R69.H1_H1 ;  /* 0x30000045ff517230 */ /* 0x000fc40000004100 */
[C---:B------:R-:W-:Y:S01]  /*9ca0*/  FMUL.FTZ R85, R63.reuse, R48 ;  /* 0x000000303f557220 */ /* 0x040fe20000410000 */
[----:B------:R-:W-:Y:S02]  /*9cb0*/  HADD2.F32 R66, -RZ, R66.H1_H1 ;  /* 0x30000042ff427230 */ /* 0x000fe40000004100 */
[-C--:B------:R-:W-:Y:S01]  /*9cc0*/  FFMA.FTZ R63, R63, R70.reuse, -R84 ;  /* 0x000000463f3f7223 */ /* 0x080fe20000010854 */
[----:B------:R-:W-:Y:S01]  /*9cd0*/  F2FP.F16.E4M3.UNPACK_B R69, R65 ;  /* 0x00000041ff45723e */ /* 0x000fe200020006ff */
[----:B------:R-:W-:Y:S01]  /*9ce0*/  FFMA.FTZ R64, R64, R70, R85 ;  /* 0x0000004640407223 */ /* 0x000fe20000010055 */
[----:B------:R-:W-:Y:S01]  /*9cf0*/  HADD2.F32 R70, -RZ, R71.H1_H1 ;  /* 0x30000047ff467230 */ /* 0x000fe20000004100 */
[----:B------:R-:W-:Y:S01]  /*9d00*/  LOP3.LUT R48, R82, 0xff0000, R83, 0xf8, !PT ;  /* 0x00ff000052307812 */ /* 0x000fe200078ef853 */
        /* <DEDUP_REMOVED lines=42> */
[-C--:B------:R-:W-:Y:S01]  /*9fb0*/  FMUL.FTZ R134, R81, R84.reuse ;  /* 0x0000005451867220 */ /* 0x080fe20000410000 */
[----:B------:R-:W-:Y:S01]  /*9fc0*/  FFMA.FTZ R82, R82, R71, R85 ;  /* 0x0000004752527223 */ /* 0x000fe20000010055 */
[C---:B------:R-:W-:Y:S01]  /*9fd0*/  FMUL.FTZ R84, R69.reuse, R84 ;  /* 0x0000005445547220 */ /* 0x040fe20000410000 */
[----:B------:R-:W-:Y:S02]  /*9fe0*/  HADD2.F32 R71, -RZ, R146.H0_H0 ;  /* 0x20000092ff477230 */ /* 0x000fe40000004100 */
[----:B------:R-:W-:Y:S01]  /*9ff0*/  FFMA.FTZ R134, R69, R70, -R134 ;  /* 0x0000004645867223 */ /* 0x000fe20000010886 */
[----:B------:R-:W-:Y:S01]  /*a000*/  F2FP.F16.E4M3.UNPACK_B R69, R54 ;  /* 0x00000036ff45723e */ /* 0x000fe200020006ff */
[----:B------:R-:W-:Y:S01]  /*a010*/  FFMA.FTZ R147, R81, R70, R84 ;  /* 0x0000004651937223 */ /* 0x000fe20000010054 */
[--C-:B------:R-:W-:Y:S01]  /*a020*/  HADD2.F32 R81, -RZ, R148.reuse.H0_H0 ;  /* 0x20000094ff517230 */ /* 0x100fe20000004100 */
[----:B------:R-:W-:Y:S01]  /*a030*/  F2FP.SATFINITE.E4M3.F32.PACK_AB_MERGE_C R65, R65, R64, RZ ;  /* 0x000000404141723e */ /* 0x000fe200048070ff */
[----:B------:R-:W-:Y:S01]  /*a040*/  HADD2.F32 R148, -RZ, R148.H1_H1 ;  /* 0x30000094ff947230 */ /* 0x000fe20000004100 */
[----:B------:R-:W-:Y:S01]  /*a050*/  F2FP.F16.E4M3.UNPACK_B R66, R60 ;  /* 0x0000003cff42723e */ /* 0x000fe200020006ff */
[--C-:B------:R-:W-:Y:S01]  /*a060*/  HADD2.F32 R70, -RZ, R69.reuse.H0_H0 ;  /* 0x20000045ff467230 */ /* 0x100fe20000004100 */
[----:B------:R-:W-:Y:S01]  /*a070*/  F2FP.SATFINITE.E4M3.F32.PACK_AB_MERGE_C R64, R86, R67, R63 ;  /* 0x000000435640723e */ /* 0x000fe2000480703f */
[----:B------:R-:W-:Y:S01]  /*a080*/  HADD2.F32 R54, -RZ, R62.H0_H0 ;  /* 0x2000003eff367230 */ /* 0x000fe20000004100 */
[----:B------:R-:W-:Y:S01]  /*a090*/  F2FP.SATFINITE.E4M3.F32.PACK_AB_MERGE_C R63, R87, R68, R65 ;  /* 0x00000044573f723e */ /* 0x000fe20004807041 */
[----:B------:R-:W-:-:S02]  /*a0a0*/  HADD2.F32 R69, -RZ, R69.H1_H1 ;  /* 0x30000045ff457230 */ /* 0x000fc40000004100 */
[-C--:B------:R-:W-:Y:S01]  /*a0b0*/  FMUL.FTZ R83, R70, R81.reuse ;  /* 0x0000005146537220 */ /* 0x080fe20000410000 */
[----:B------:R-:W-:Y:S02]  /*a0c0*/  HADD2.F32 R62, -RZ, R62.H1_H1 ;  /* 0x3000003eff3e7230 */ /* 0x000fe40000004100 */
[C---:B------:R-:W-:Y:S01]  /*a0d0*/  FMUL.FTZ R81, R54.reuse, R81 ;  /* 0x0000005136517220 */ /* 0x040fe20000410000 */
[----:B------:R-:W-:Y:S02]  /*a0e0*/  HADD2.F32 R146, -RZ, R146.H1_H1 ;  /* 0x30000092ff927230 */ /* 0x000fe40000004100 */
[CC--:B------:R-:W-:Y:S01]  /*a0f0*/  FMUL.FTZ R85, R69.reuse, R148.reuse ;  /* 0x0000009445557220 */ /* 0x0c0fe20000410000 */
[-C--:B------:R-:W-:Y:S01]  /*a100*/  FFMA.FTZ R83, R54, R71.reuse, -R83 ;  /* 0x0000004736537223 */ /* 0x080fe20000010853 */
[----:B------:R-:W-:Y:S01]  /*a110*/  FMUL.FTZ R148, R62, R148 ;  /* 0x000000943e947220 */ /* 0x000fe20000410000 */
[----:B------:R-:W-:Y:S01]  /*a120*/  FFMA.FTZ R54, R70, R71, R81 ;  /* 0x0000004746367223 */ /* 0x000fe20000010051 */
[----:B------:R-:W-:Y:S01]  /*a130*/  FFMA.FTZ R62, R62, R146, -R85 ;  /* 0x000000923e3e7223 */ /* 0x000fe20000010855 */
[----:B------:R-:W-:Y:S01]  /*a140*/  F2FP.F16.E4M3.UNPACK_B R81, R52 ;  /* 0x00000034ff51723e */ /* 0x000fe200020006ff */
[----:B------:R-:W-:Y:S01]  /*a150*/  FFMA.FTZ R85, R69, R146, R148 ;  /* 0x0000009245557223 */ /* 0x000fe20000010094 */
[----:B------:R-:W-:Y:S01]  /*a160*/  F2FP.F16.E4M3.UNPACK_B R69, R53 ;  /* 0x00000035ff45723e */ /* 0x000fe200020006ff */
[----:B------:R-:W-:Y:S01]  /*a170*/  HADD2.F32 R65, -RZ, R66.H0_H0 ;  /* 0x20000042ff417230 */ /* 0x000fe20000004100 */
[----:B------:R-:W-:Y:S01]  /*a180*/  F2FP.SATFINITE.E4M3.F32.PACK_AB_MERGE_C R82, R147, R82, RZ ;  /* 0x000000529352723e */ /* 0x000fe200048070ff */
[----:B------:R-:W-:Y:S01]  /*a190*/  HADD2.F32 R68, -RZ, R81.H0_H0 ;  /* 0x20000051ff447230 */ /* 0x000fe20000004100 */
[----:B------:R-:W-:Y:S01]  /*a1a0*/  F2FP.F16.E4M3.UNPACK_B R71, R50 ;  /* 0x00000032ff47723e */ /* 0x000fe200020006ff */
[--C-:B------:R-:W-:Y:S01]  /*a1b0*/  HADD2.F32 R67, -RZ, R69.reuse.H0_H0 ;  /* 0x20000045ff437230 */ /* 0x100fe20000004100 */
[----:B------:R-:W-:Y:S01]  /*a1c0*/  F2FP.SATFINITE.E4M3.F32.PACK_AB_MERGE_C R134, R134, R135, RZ ;  /* 0x000000878686723e */ /* 0x000fe200048070ff */
[----:B------:R-:W-:-:S02]  /*a1d0*/  HADD2.F32 R70, -RZ, R69.H1_H1 ;  /* 0x30000045ff467230 */ /* 0x000fc40000004100 */
[----:B------:R-:W-:Y:S01]  /*a1e0*/  FMUL.FTZ R86, R65, R68 ;  /* 0x0000004441567220 */ /* 0x000fe20000410000 */
[----:B------:R-:W-:Y:S01]  /*a1f0*/  F2FP.SATFINITE.E4M3.F32.PACK_AB_MERGE_C R54, R85, R54, R82 ;  /* 0x000000365536723e */ /* 0x000fe20004807052 */
[----:B------:R-:W-:Y:S01]  /*a200*/  FMUL.FTZ R84, R67, R68 ;  /* 0x0000004443547220 */ /* 0x000fe20000410000 */
[----:B------:R-:W-:Y:S01]  /*a210*/  HADD2.F32 R81, -RZ, R81.H1_H1 ;  /* 0x30000051ff517230 */ /* 0x000fe20000004100 */
[----:B------:R-:W-:Y:S01]  /*a220*/  F2FP.SATFINITE.E4M3.F32.PACK_AB_MERGE_C R62, R62, R83, R134 ;  /* 0x000000533e3e723e */ /* 0x000fe20004807086 */
[----:B------:R-:W-:Y:S01]  /*a230*/  HADD2.F32 R68, -RZ, R66.H1_H1 ;  /* 0x30000042ff447230 */ /* 0x000fe20000004100 */
[----:B------:R-:W-:Y:S01]  /*a240*/  F2FP.F16.E4M3.UNPACK_B R69, R53.H1 ;  /* 0x00000035ff45723e */ /* 0x000fe200030006ff */
[--C-:B------:R-:W-:Y:S02]  /*a250*/  HADD2.F32 R82, -RZ, R71.reuse.H0_H0 ;  /* 0x20000047ff527230 */ /* 0x100fe40000004100 */
[----:B------:R-:W-:Y:S01]  /*a260*/  FMUL.FTZ R83, R70, R81 ;  /* 0x0000005146537220 */ /* 0x000fe20000410000 */
[----:B------:R-:W-:-:S02]  /*a270*/  HADD2.F32 R71, -RZ, R71.H1_H1 ;  /* 0x30000047ff477230 */ /* 0x000fc40000004100 */
[C---:B------:R-:W-:Y:S01]  /*a280*/  FMUL.FTZ R85, R68.reuse, R81 ;  /* 0x0000005144557220 */ /* 0x040fe20000410000 */
[----:B------:R-:W-:Y:S01]  /*a290*/  F2FP.F16.E4M3.UNPACK_B R81, R52.H1 ;  /* 0x00000034ff51723e */ /* 0x000fe200030006ff */
[----:B------:R-:W-:Y:S01]  /*a2a0*/  FFMA.FTZ R66, R67, R82, R86 ;  /* 0x0000005243427223 */ /* 0x000fe20000010056 */
[----:B------:R-:W-:Y:S01]  /*a2b0*/  F2FP.F16.E4M3.UNPACK_B R67, R60.H1 ;  /* 0x0000003cff43723e */ /* 0x000fe200030006ff */
[-C--:B------:R-:W-:Y:S01]  /*a2c0*/  FFMA.FTZ R60, R68, R71.reuse, -R83 ;  /* 0x00000047443c7223 */ /* 0x080fe20000010853 */
[----:B------:R-:W-:Y:S01]  /*a2d0*/  FFMA.FTZ R65, R65, R82, -R84 ;  /* 0x0000005241417223 */ /* 0x000fe20000010854 */
[----:B------:R-:W-:Y:S01]  /*a2e0*/  HADD2.F32 R68, -RZ, R69.H0_H0 ;  /* 0x20000045ff447230 */ /* 0x000fe20000004100 */
[----:B------:R-:W-:Y:S01]  /*a2f0*/  F2FP.F16.E4M3.UNPACK_B R50, R50.H1 ;  /* 0x00000032ff32723e */ /* 0x000fe200030006ff */
[----:B------:R-:W-:Y:S02]  /*a300*/  HADD2.F32 R83, -RZ, R81.H0_H0 ;  /* 0x20000051ff537230 */ /* 0x000fe40000004100 */
[----:B------:R-:W-:Y:S01]  /*a310*/  FFMA.FTZ R53, R70, R71, R85 ;  /* 0x0000004746357223 */ /* 0x000fe20000010055 */
        /* <DEDUP_REMOVED lines=15> */
[-C--:B------:R-:W-:Y:S01]  /*a410*/  F2FP.F16.E4M3.UNPACK_B R83, R48.reuse.H1 ;  /* 0x00000030ff53723e */ /* 0x080fe200030006ff */
[----:B------:R-:W-:Y:S01]  /*a420*/  FFMA.FTZ R86, R52, R71, -R81 ;  /* 0x0000004734567223 */ /* 0x000fe20000010851 */
[----:B------:R-:W-:Y:S01]  /*a430*/  F2FP.F16.E4M3.UNPACK_B R51, R51.H1 ;  /* 0x00000033ff33723e */ /* 0x000fe200030006ff */
[----:B------:R-:W-:Y:S01]  /*a440*/  HADD2.F32 R52, -RZ, R50.H0_H0 ;  /* 0x20000032ff347230 */ /* 0x000fe20000004100 */
[----:B------:R-:W-:Y:S01]  /*a450*/  F2FP.F16.E4M3.UNPACK_B R82, R48 ;  /* 0x00000030ff52723e */ /* 0x000fe200020006ff */
[--C-:B------:R-:W-:Y:S01]  /*a460*/  HADD2.F32 R48, -RZ, R68.reuse.H0_H0 ;  /* 0x20000044ff307230 */ /* 0x100fe20000004100 */
[----:B------:R-:W-:Y:S01]  /*a470*/  F2FP.F16.E4M3.UNPACK_B R70, R49 ;  /* 0x00000031ff46723e */ /* 0x000fe200020006ff */
[----:B------:R-:W-:Y:S01]  /*a480*/  HADD2.F32 R85, -RZ, R83.H0_H0 ;  /* 0x20000053ff557230 */ /* 0x000fe20000004100 */
[----:B------:R-:W-:Y:S01]  /*a490*/  F2FP.F16.E4M3.UNPACK_B R67, R55 ;  /* 0x00000037ff43723e */ /* 0x000fe200020006ff */
[----:B------:R-:W-:Y:S01]  /*a4a0*/  HADD2.F32 R55, -RZ, R51.H0_H0 ;  /* 0x20000033ff377230 */ /* 0x000fe20000004100 */
[----:B------:R-:W-:Y:S01]  /*a4b0*/  F2FP.F16.E4M3.UNPACK_B R49, R49.H1 ;  /* 0x00000031ff31723e */ /* 0x000fe200030006ff */
[----:B------:R-:W-:-:S02]  /*a4c0*/  HADD2.F32 R68, -RZ, R68.H1_H1 ;  /* 0x30000044ff447230 */ /* 0x000fc40000004100 */
[-C--:B------:R-:W-:Y:S01]  /*a4d0*/  FMUL.FTZ R146, R48, R85.reuse ;  /* 0x0000005530927220 */ /* 0x080fe20000410000 */
[----:B------:R-:W-:Y:S02]  /*a4e0*/  HADD2.F32 R83, -RZ, R83.H1_H1 ;  /* 0x30000053ff537230 */ /* 0x000fe40000004100 */
[----:B------:R-:W-:Y:S01]  /*a4f0*/  FMUL.FTZ R85, R55, R85 ;  /* 0x0000005537557220 */ /* 0x000fe20000410000 */
[----:B------:R-:W-:Y:S01]  /*a500*/  HADD2.F32 R81, -RZ, R49.H0_H0 ;  /* 0x20000031ff517230 */ /* 0x000fe20000004100 */
[----:B------:R-:W-:Y:S01]  /*a510*/  F2FP.SATFINITE.E4M3.F32.PACK_AB_MERGE_C R86, R135, R86, RZ ;  /* 0x000000568756723e */ /* 0x000fe200048070ff */
[----:B------:R-:W-:Y:S01]  /*a520*/  HADD2.F32 R51, -RZ, R51.H1_H1 ;  /* 0x30000033ff337230 */ /* 0x000fe20000004100 */
[----:B------:R-:W-:Y:S01]  /*a530*/  F2FP.SATFINITE.E4M3.F32.PACK_AB_MERGE_C R87, R134, R87, RZ ;  /* 0x000000578657723e */ /* 0x000fe200048070ff */
[----:B------:R-:W-:Y:S02]  /*a540*/  HADD2.F32 R69, -RZ, R67.H0_H0 ;  /* 0x20000043ff457230 */ /* 0x000fe40000004100 */
[----:B------:R-:W-:Y:S01]  /*a550*/  FFMA.FTZ R85, R48, R81, R85 ;  /* 0x0000005130557223 */ /* 0x000fe20000010055 */
[----:B------:R-:W-:-:S02]  /*a560*/  HADD2.F32 R84, -RZ, R82.H0_H0 ;  /* 0x20000052ff547230 */ /* 0x000fc40000004100 */
[-C--:B------:R-:W-:Y:S01]  /*a570*/  FMUL.FTZ R48, R68, R83.reuse ;  /* 0x0000005344307220 */ /* 0x080fe20000410000 */
[----:B------:R-:W-:Y:S02]  /*a580*/  HADD2.F32 R67, -RZ, R67.H1_H1 ;  /* 0x30000043ff437230 */ /* 0x000fe40000004100 */
[----:B------:R-:W-:Y:S01]  /*a590*/  FMUL.FTZ R83, R51, R83 ;  /* 0x0000005333537220 */ /* 0x000fe20000410000 */
[----:B------:R-:W-:Y:S02]  /*a5a0*/  HADD2.F32 R82, -RZ, R82.H1_H1 ;  /* 0x30000052ff527230 */ /* 0x000fe40000004100 */
[----:B------:R-:W-:Y:S01]  /*a5b0*/  FFMA.FTZ R146, R55, R81, -R146 ;  /* 0x0000005137927223 */ /* 0x000fe20000010892 */
[----:B------:R-:W-:Y:S02]  /*a5c0*/  HADD2.F32 R49, -RZ, R49.H1_H1 ;  /* 0x30000031ff317230 */ /* 0x000fe40000004100 */
[----:B------:R-:W-:Y:S01]  /*a5d0*/  FMUL.FTZ R147, R69, R84 ;  /* 0x0000005445937220 */ /* 0x000fe20000410000 */
[----:B------:R-:W-:-:S02]  /*a5e0*/  HADD2.F32 R50, -RZ, R50.H1_H1 ;  /* 0x30000032ff327230 */ /* 0x000fc40000004100 */
[----:B------:R-:W-:Y:S01]  /*a5f0*/  FMUL.FTZ R55, R67, R82 ;  /* 0x0000005243377220 */ /* 0x000fe20000410000 */
[--C-:B------:R-:W-:Y:S02]  /*a600*/  HADD2.F32 R71, -RZ, R70.reuse.H0_H0 ;  /* 0x20000046ff477230 */ /* 0x100fe40000004100 */
[-C--:B------:R-:W-:Y:S01]  /*a610*/  FFMA.FTZ R51, R51, R49.reuse, -R48 ;  /* 0x0000003133337223 */ /* 0x080fe20000010830 */
[----:B------:R-:W-:Y:S02]  /*a620*/  HADD2.F32 R70, -RZ, R70.H1_H1 ;  /* 0x30000046ff467230 */ /* 0x000fe40000004100 */
[----:B------:R-:W-:Y:S01]  /*a630*/  FMUL.FTZ R84, R52, R84 ;  /* 0x0000005434547220 */ /* 0x000fe20000410000 */
[----:B------:R-:W-:Y:S01]  /*a640*/  FMUL.FTZ R82, R50, R82 ;  /* 0x0000005232527220 */ /* 0x000fe20000410000 */
[----:B------:R-:W-:Y:S01]  /*a650*/  FFMA.FTZ R68, R68, R49, R83 ;  /* 0x0000003144447223 */ /* 0x000fe20000010053 */
[-C--:B------:R-:W-:Y:S01]  /*a660*/  FFMA.FTZ R147, R52, R71.reuse, -R147 ;  /* 0x0000004734937223 */ /* 0x080fe20000010893 */
[-C--:B------:R-:W-:Y:S01]  /*a670*/  FFMA.FTZ R50, R50, R70.reuse, -R55 ;  /* 0x0000004632327223 */ /* 0x080fe20000010837 */
[----:B------:R-:W-:Y:S01]  /*a680*/  FFMA.FTZ R84, R69, R71, R84 ;  /* 0x0000004745547223 */ /* 0x000fe20000010054 */
        /* <DEDUP_REMOVED lines=9> */
[----:B------:R-:W-:-:S07]  /*a720*/  F2FP.SATFINITE.E4M3.F32.PACK_AB_MERGE_C R55, R67, R84, R68 ;  /* 0x000000544337723e */ /* 0x000fce0004807044 */
.L_x_7568:
[----:B------:R-:W-:Y:S05]  /*a730*/  BSYNC B2 ;  /* 0x0000000000027941 */ /* 0x000fea0003800000 */
.L_x_7567:
        /* <DEDUP_REMOVED lines=11> */
.L_x_7566:
[----:B------:R-:W-:Y:S05]  /*a7f0*/  BSYNC B1 ;  /* 0x0000000000017941 */ /* 0x000fea0003800000 */
.L_x_7565:
        /* <DEDUP_REMOVED lines=8> */
[----:B------:R-:W-:Y:S01]  /*a880*/  IMAD.IADD R61, R127, 0x1, R61 ;  /* 0x000000017f3d7824 */ /* 0x000fe200078e023d */
[----:B------:R-:W-:Y:S01]  /*a890*/  IADD3 R59, P3, P4, R44, R126, R36 ;  /* 0x0000007e2c3b7210 */ /* 0x000fe20007c7e024 */
[----:B------:R-:W-:Y:S01]  /*a8a0*/  VIADD R49, R228, 0xc0 ;  /* 0x000000c0e4317836 */ /* 0x000fe20000000000 */
[----:B------:R-:W-:Y:S01]  /*a8b0*/  ISETP.NE.AND P6, PT, R0, RZ, PT ;  /* 0x000000ff0000720c */ /* 0x000fe20003fc5270 */
[----:B------:R-:W-:Y:S01]  /*a8c0*/  BSSY B1, `(.L_x_7569) ;  /* 0x00000ef000017945 */ /* 0x000fe20003800000 */
[----:B------:R-:W-:Y:S01]  /*a8d0*/  IADD3.X R48, R38, R61, R37, P3, P4 ;  /* 0x0000003d26307210 */ /* 0x000fe20001fe8425 */
[----:B------:R-:W-:Y:S01]  /*a8e0*/  IMAD.SHL.U32 R49, R49, 0x80, RZ ;  /* 0x0000008031317824 */ /* 0x000fe200078e00ff */
[----:B------:R-:W-:-:S04]  /*a8f0*/  SEL R145, R120, R145, !P6 ;  /* 0x0000009178917207 */ /* 0x000fc80007000000 */
[----:B------:R-:W-:Y:S02]  /*a900*/  LOP3.LUT R49, R49, 0x380, RZ, 0xc0, !PT ;  /* 0x0000038031317812 */ /* 0x000fe400078ec0ff */
[----:B-1----:R-:W-:-:S05]  /*a910*/  IADD3 R58, P3, R59, R56, RZ ;  /* 0x000000383b3a7210 */ /* 0x002fca0007f7e0ff */
[----:B------:R-:W-:Y:S01]  /*a920*/  IMAD.X R59, R48, 0x1, R57, P3 ;  /* 0x00000001303b7824 */ /* 0x000fe200018e0639 */
[----:B------:R-:W-:-:S04]  /*a930*/  SHF.R.S32.HI R48, RZ, 0x1f, R145 ;  /* 0x0000001fff307819 */ /* 0x000fc80000011491 */
[----:B------:R-:W-:-:S04]  /*a940*/  LEA.HI R48, R48, R145, RZ, 0x5 ;  /* 0x0000009130307211 */ /* 0x000fc800078f28ff */
        /* <DEDUP_REMOVED lines=18> */
[----:B------:R-:W-:Y:S01]  /*aa70*/  SHF.R.U32.HI R76, RZ, 0x8, R75 ;  /* 0x00000008ff4c7819 */ /* 0x000fe2000001164b */
[----:B--2---:R-:W-:Y:S01]  /*aa80*/  IMAD.MOV.U32 R69, RZ, RZ, R52 ;  /* 0x000000ffff457224 */ /* 0x004fe200078e0034 */
[----:B------:R-:W-:Y:S02]  /*aa90*/  SHF.R.U32.HI R71, RZ, 0x8, R77 ;  /* 0x00000008ff477819 */ /* 0x000fe4000001164d */
[----:B------:R-:W-:Y:S01]  /*aaa0*/  PRMT R65, R65, 0x654, R62 ;  /* 0x0000065441417816 */ /* 0x000fe2000000003e */
[----:B------:R-:W-:Y:S01]  /*aab0*/  IMAD.MOV.U32 R62, RZ, RZ, R54 ;  /* 0x000000ffff3e7224 */ /* 0x000fe200078e0036 */
[----:B------:R-:W-:Y:S01]  /*aac0*/  SHF.R.U32.HI R81, RZ, 0x10, R73 ;  /* 0x00000010ff517819 */ /* 0x000fe20000011649 */
[----:B------:R-:W-:Y:S01]  /*aad0*/  IMAD.SHL.U32 R50, R71, 0x100, RZ ;  /* 0x0000010047327824 */ /* 0x000fe200078e00ff */
[----:B------:R-:W-:-:S02]  /*aae0*/  LOP3.LUT R64, R75, 0xff, RZ, 0xc0, !PT ;  /* 0x000000ff4b407812 */ /* 0x000fc400078ec0ff */
[----:B------:R-:W-:Y:S01]  /*aaf0*/  SHF.R.U32.HI R67, RZ, 0x18, R75 ;  /* 0x00000018ff437819 */ /* 0x000fe2000001164b */
[----:B------:R-:W-:Y:S01]  /*ab00*/  IMAD.U32 R52, R81, 0x10000, RZ ;  /* 0x0001000051347824 */ /* 0x000fe200078e00ff */
        /* <DEDUP_REMOVED lines=8> */
[----:B------:R-:W-:Y:S02]  /*ab90*/  SHF.R.U32.HI R78, RZ, 0x10, R75 ;  /* 0x00000010ff4e7819 */ /* 0x000fe4000001164b */
[----:B------:R-:W-:Y:S02]  /*aba0*/  LOP3.LUT R71, R67, 0xff00, R48, 0xf8, !PT ;  /* 0x0000ff0043477812 */ /* 0x000fe400078ef830 */
[----:B------:R-:W-:Y:S01]  /*abb0*/  LOP3.LUT R75, R73, 0xff00, R50, 0xf8, !PT ;  /* 0x0000ff00494b7812 */ /* 0x000fe200078ef832 */
[----:B------:R-:W-:Y:S01]  /*abc0*/  IMAD.U32 R48, R78, 0x10000, RZ ;  /* 0x000100004e307824 */ /* 0x000fe200078e00ff */
[----:B------:R-:W-:Y:S02]  /*abd0*/  F2FP.F16.E4M3.UNPACK_B R73, R143.H1 ;  /* 0x0000008fff49723e */ /* 0x000fe400030006ff */
[----:B------:R-:W-:-:S02]  /*abe0*/  F2FP.F16.E4M3.UNPACK_B R70, R69.H1 ;  /* 0x00000045ff46723e */ /* 0x000fc400030006ff */
        /* <DEDUP_REMOVED lines=8> */
[----:B------:R-:W-:Y:S01]  /*ac70*/  F2FP.F16.E4M3.UNPACK_B R68, R141.H1 ;  /* 0x0000008dff44723e */ /* 0x000fe200030006ff */
[----:B------:R-:W-:Y:S01]  /*ac80*/  IMAD.U32 R72, R72, 0x10000, RZ ;  /* 0x0001000048487824 */ /* 0x000fe200078e00ff */
[----:B------:R-:W-:Y:S01]  /*ac90*/  LOP3.LUT R77, R77, 0xff00, R54, 0xf8, !PT ;  /* 0x0000ff004d4d7812 */ /* 0x000fe200078ef836 */
[----:B------:R-:W-:Y:S01]  /*aca0*/  IMAD.U32 R54, R74, 0x10000, RZ ;  /* 0x000100004a367824 */ /* 0x000fe200078e00ff */
[----:B------:R-:W-:Y:S01]  /*acb0*/  LOP3.LUT R48, R71, 0xff0000, R48, 0xf8, !PT ;  /* 0x00ff000047307812 */ /* 0x000fe200078ef830 */
[----:B------:R-:W-:-:S02]  /*acc0*/  HADD2.F32 R71, -RZ, R68.H0_H0 ;  /* 0x20000044ff477230 */ /* 0x000fc40000004100 */
        /* <DEDUP_REMOVED lines=174> */
.L_x_7570:
[----:B------:R-:W-:Y:S05]  /*b7b0*/  BSYNC B1 ;  /* 0x0000000000017941 */ /* 0x000fea0003800000 */
.L_x_7569:
        /* <DEDUP_REMOVED lines=10> */
.L_x_7510:
[----:B------:R-:W2:Y:S02]  /*b860*/  LDL R48, [R1+0x54] ;  /* 0x0000540001307983 */ /* 0x000ea40000100800 */
[----:B--2---:R-:W-:-:S13]  /*b870*/  R2UR UR4, R48 ;  /* 0x00000000300472ca */ /* 0x004fda00000e0000 */
[----:B------:R-:W-:-:S06]  /*b880*/  UISETP.NE.AND UP0, UPT, UR4, 0x3, UPT ;  /* 0x000000030400788c */ /* 0x000fcc000bf05270 */
[----:B------:R-:W-:-:S13]  /*b890*/  PLOP3.LUT P5, PT, PT, PT, UP0, 0x80, 0x0 ;  /* 0x000000000000781c */ /* 0x000fda0003faf008 */
[----:B------:R-:W-:Y:S05]  /*b8a0*/  @!P5 BRA `(.L_x_7571) ;  /* 0x000000000004d947 */ /* 0x000fea0003800000 */
[----:B------:R-:W-:Y:S01]  /*b8b0*/  BPT.TRAP 0x1 ;  /* 0x000000040000795c */ /* 0x000fe20000300000 */
.L_x_7571:
[----:B------:R-:W2:Y:S01]  /*b8c0*/  LDL R48, [R1] ;  /* 0x0000000001307983 */ /* 0x000ea20000100800 */
        /* <DEDUP_REMOVED lines=9> */
.L_x_7817:
[----:B------:R-:W-:Y:S05]  /*b960*/  BSYNC B1 ;  /* 0x0000000000017941 */ /* 0x000fea0003800000 */
.L_x_7572:
        /* <DEDUP_REMOVED lines=22> */
.L_x_7575:
[----:B------:R-:W-:Y:S05]  /*bad0*/  BSYNC B1 ;  /* 0x0000000000017941 */ /* 0x000fea0003800000 */
.L_x_7574:
        /* <DEDUP_REMOVED lines=22> */
.L_x_7577:
[----:B------:R-:W-:Y:S05]  /*bc40*/  BSYNC B1 ;  /* 0x0000000000017941 */ /* 0x000fea0003800000 */
.L_x_7576:
        /* <DEDUP_REMOVED lines=22> */
.L_x_7579:
[----:B------:R-:W-:Y:S05]  /*bdb0*/  BSYNC B1 ;  /* 0x0000000000017941 */ /* 0x000fea0003800000 */
.L_x_7578:
[----:B-12---:R-:W-:-:S05]  /*bdc0*/  VIADD R48, R228, 0xc0 ;  /* 0x000000c0e4307836 */ /* 0x006fca0000000000 */
[----:B------:R-:W-:-:S13]  /*bdd0*/  ISETP.GE.AND P2, PT, R48, R118, PT ;  /* 0x000000763000720c */ /* 0x000fda0003f46270 */
[----:B------:R-:W-:Y:S05]  /*bde0*/  @P2 BRA `(.L_x_7547) ;  /* 0x0000000000582947 */ /* 0x000fea0003800000 */
[----:B------:R-:W1:Y:S01]  /*bdf0*/  LDC.64 R50, c[0x0][0x2f0] ;  /* 0x0000bc00ff327b82 */ /* 0x000e620000000a00 */
[----:B------:R-:W-:Y:S02]  /*be00*/  IMAD.MOV.U32 R54, RZ, RZ, R52 ;  /* 0x000000ffff367224 */ /* 0x000fe400078e0034 */
        /* <DEDUP_REMOVED lines=20> */
.L_x_7547:
[----:B------:R-:W-:Y:S05]  /*bf50*/  BSYNC B0 ;  /* 0x0000000000007941 */ /* 0x000fea0003800000 */
.L_x_7509:
        /* <DEDUP_REMOVED lines=17> */
.L_x_7581:
[----:B------:R-:W-:Y:S05]  /*c070*/  BSYNC B0 ;  /* 0x0000000000007941 */ /* 0x000fea0003800000 */
.L_x_7580:
[----:B------:R-:W2:Y:S01]  /*c080*/  SYNCS.PHASECHK.TRANS64.TRYWAIT P3, [R109+URZ+0x2e8b0], R130 ;  /* 0x02e8b0826d0075a7 */ /* 0x000ea2000806017f */
[----:B------:R-:W-:Y:S01]  /*c090*/  ULDC.64 UR38, c[0x0][0x318] ;  /* 0x0000c60000267ab9 */ /* 0x000fe20000000a00 */
[----:B------:R-:W-:Y:S01]  /*c0a0*/  ULDC.64 UR36, c[0x0][0x308] ;  /* 0x0000c20000247ab9 */ /* 0x000fe20000000a00 */
[----:B------:R-:W-:Y:S04]  /*c0b0*/  BSSY B0, `(.L_x_7582) ;  /* 0x0000002000007945 */ /* 0x000fe80003800000 */
[----:B--2---:R-:W-:Y:S05]  /*c0c0*/  @!P3 BRA `(.L_x_7583) ;  /* 0x000001d80088b947 */ /* 0x004fea0003800000 */
.L_x_7818:
[----:B------:R-:W-:Y:S05]  /*c0d0*/  BSYNC B0 ;  /* 0x0000000000007941 */ /* 0x000fea0003800000 */
.L_x_7582:
        /* <DEDUP_REMOVED lines=8> */
[----:B------:R-:W-:Y:S02]  /*c160*/  IMAD.MOV.U32 R49, RZ, RZ, R108 ;  /* 0x000000ffff317224 */ /* 0x000fe400078e006c */
[----:B------:R-:W-:Y:S02]  /*c170*/  IMAD R51, R53, UR38, RZ ;  /* 0x0000002635337c24 */ /* 0x000fe4000f8e02ff */
[----:B------:R-:W-:-:S04]  /*c180*/  IMAD.WIDE.U32 R48, R52, UR38, R48 ;  /* 0x0000002634307c25 */ /* 0x000fc8000f8e0030 */
[----:B------:R-:W-:-:S04]  /*c190*/  IMAD R51, R52, UR39, R51 ;  /* 0x0000002734337c24 */ /* 0x000fc8000f8e0233 */
        /* <DEDUP_REMOVED lines=12> */
.L_x_7585:
[----:B------:R-:W-:Y:S05]  /*c260*/  BSYNC B0 ;  /* 0x0000000000007941 */ /* 0x000fea0003800000 */
.L_x_7584:
[----:B-1-3--:R-:W-:Y:S01]  /*c270*/  VIADD R48, R228, 0x40 ;  /* 0x00000040e4307836 */ /* 0x00afe20000000000 */
        /* <DEDUP_REMOVED lines=25> */
.L_x_7587:
[----:B------:R-:W-:Y:S05]  /*c410*/  BSYNC B0 ;  /* 0x0000000000007941 */ /* 0x000fea0003800000 */
.L_x_7586:
        /* <DEDUP_REMOVED lines=26> */
.L_x_7589:
[----:B------:R-:W-:Y:S05]  /*c5c0*/  BSYNC B0 ;  /* 0x0000000000007941 */ /* 0x000fea0003800000 */
.L_x_7588:
        /* <DEDUP_REMOVED lines=19> */
[----:B------:R-:W-:-:S03]  /*c700*/  @!P3 IMAD.IADD R54, R16, 0x1, R54 ;  /* 0x000000011036b824 */ /* 0x000fc600078e0236 */
[----:B------:R-:W-:Y:S02]  /*c710*/  IADD3.X R53, R49, UR37, R51, P4, !PT ;  /* 0x0000002531357c10 */ /* 0x000fe4000a7fe433 */
[----:B------:R-:W-:-:S13]  /*c720*/  ISETP.GE.AND P4, PT, R18, UR4, PT ;  /* 0x0000000412007c0c */ /* 0x000fda000bf86270 */
[----:B------:R-:W1:Y:S04]  /*c730*/  @!P4 LDS.128 R48, [R117+0x14400] ;  /* 0x014400007530c984 */ /* 0x000e680000000c00 */
[----:B-1----:R-:W-:Y:S04]  /*c740*/  @!P4 STG.E.128 desc[UR60][R52.64], R48 ;  /* 0x000000303400c986 */ /* 0x002fe8000c101d3c */
[----:B------:R-:W1:Y:S04]  /*c750*/  @!P3 LDS.128 R48, [R54+0x14400] ;  /* 0x014400003630b984 */ /* 0x000e680000000c00 */
[----:B-1----:R1:W-:Y:S02]  /*c760*/  @!P3 STG.E.128 desc[UR60][R52.64+0x40], R48 ;  /* 0x000040303400b986 */ /* 0x0023e4000c101d3c */
.L_x_7591:
[----:B------:R-:W-:Y:S05]  /*c770*/  BSYNC B0 ;  /* 0x0000000000007941 */ /* 0x000fea0003800000 */
.L_x_7590:
[----:B-1----:R-:W3:Y:S01]  /*c780*/  LDL.LU R49, [R1] ;  /* 0x0000000001317983 */ /* 0x002ee20000300800 */
[----:B0-2---:R-:W-:Y:S01]  /*c790*/  @!P2 VIADD R109, R109, 0x2e8c0 ;  /* 0x0002e8c06d6da836 */ /* 0x005fe20000000000 */
        /* <DEDUP_REMOVED lines=14> */
[----:B---3--:R-:W-:-:S05]  /*c880*/  LOP3.LUT R49, R49, R48, RZ, 0x3c, !PT ;  /* 0x0000003031317212 */ /* 0x008fca00078e3cff */
[----:B------:R0:W-:Y:S01]  /*c890*/  STL [R1], R49 ;  /* 0x0000003101007387 */ /* 0x0001e20000100800 */
[----:B------:R-:W-:Y:S05]  /*c8a0*/  @P3 BRA `(.L_x_7592) ;  /* 0xffffff5c00a83947 */ /* 0x000fea000383ffff */
[----:B0-----:R-:W0:Y:S01]  /*c8b0*/  S2R R49, SR_TID.X ;  /* 0x0000000000317919 */ /* 0x001e220000002100 */
[----:B------:R-:W-:Y:S02]  /*c8c0*/  PLOP3.LUT P0, PT, PT, PT, PT, 0x8, 0x0 ;  /* 0x000000000000781c */ /* 0x000fe40003f0e170 */
[----:B0-----:R-:W-:-:S04]  /*c8d0*/  SHF.R.U32.HI R49, RZ, 0x7, R49 ;  /* 0x00000007ff317819 */ /* 0x001fc80000011631 */
[----:B------:R-:W-:-:S13]  /*c8e0*/  ISETP.NE.AND P3, PT, R49, 0x1, PT ;  /* 0x000000013100780c */ /* 0x000fda0003f65270 */
[----:B------:R-:W-:Y:S06]  /*c8f0*/  @!P3 BAR.ARV 0x9, 0x100 ;  /* 0x024400000000bb1d */ /* 0x000fec0000002000 */
.L_x_7504:
[----:B------:R-:W1:Y:S01]  /*c900*/  LDC R0, c[0x0][0x428] ;  /* 0x00010a00ff007b82 */ /* 0x000e620000000800 */
[----:B------:R-:W-:Y:S05]  /*c910*/  @P0 BRA `(.L_x_7593) ;  /* 0x00000000000c0947 */ /* 0x000fea0003800000 */
[----:B------:R-:W2:Y:S01]  /*c920*/  FENCE.VIEW.ASYNC.G ;  /* 0x00000000000073c6 */ /* 0x000ea20000000100 */
[----:B------:R-:W-:Y:S05]  /*c930*/  WARPSYNC.ALL ;  /* 0x0000000000007948 */ /* 0x000fea0003800000 */
[----:B--2---:R-:W-:Y:S06]  /*c940*/  BAR.ARV 0xc, 0x180 ;  /* 0x0306000000007b1d */ /* 0x004fec0000002000 */
.L_x_7593:
[----:B------:R-:W2:Y:S01]  /*c950*/  LDL R4, [R1+0x94] ;  /* 0x0000940001047983 */ /* 0x000ea20000100800 */
[----:B------:R-:W-:-:S03]  /*c960*/  ULDC.64 UR4, c[0x0][0x990] ;  /* 0x0002640000047ab9 */ /* 0x000fc60000000a00 */
[----:B------:R-:W3:Y:S01]  /*c970*/  LDL R5, [R1+0x84] ;  /* 0x0000840001057983 */ /* 0x000ee20000100800 */
[----:B------:R-:W-:Y:S01]  /*c980*/  ISETP.NE.U32.AND P0, PT, RZ, UR4, PT ;  /* 0x00000004ff007c0c */ /* 0x000fe2000bf05070 */
[----:B------:R-:W-:Y:S01]  /*c990*/  ULDC.64 UR6, c[0x0][0x998] ;  /* 0x0002660000067ab9 */ /* 0x000fe20000000a00 */
[----:B-1----:R-:W-:Y:S01]  /*c9a0*/  ISETP.NE.AND P2, PT, R0, 0x1, PT ;  /* 0x000000010000780c */ /* 0x002fe20003f45270 */
[----:B------:R-:W4:Y:S01]  /*c9b0*/  LDL R25, [R1+0x58] ;  /* 0x0000580001197983 */ /* 0x000f220000100800 */
[----:B------:R-:W-:Y:S02]  /*c9c0*/  ISETP.NE.AND.EX P0, PT, RZ, UR5, PT, P0 ;  /* 0x00000005ff007c0c */ /* 0x000fe4000bf05300 */
[----:B------:R-:W-:Y:S01]  /*c9d0*/  ISETP.NE.U32.AND P1, PT, RZ, UR6, PT ;  /* 0x00000006ff007c0c */ /* 0x000fe2000bf25070 */
[----:B------:R-:W4:Y:S01]  /*c9e0*/  LDL R24, [R1+0x64] ;  /* 0x0000640001187983 */ /* 0x000f220000100800 */
[----:B------:R-:W-:Y:S02]  /*c9f0*/  IMAD.MOV.U32 R7, RZ, RZ, R234 ;  /* 0x000000ffff077224 */ /* 0x000fe400078e00ea */
[----:B------:R-:W-:-:S05]  /*ca00*/  ISETP.NE.AND.EX P1, PT, RZ, UR7, PT, P1 ;  /* 0x00000007ff007c0c */ /* 0x000fca000bf25310 */
[----:B------:R-:W1:Y:S08]  /*ca10*/  @P2 LDC R3, c[0x0][0x42c] ;  /* 0x00010b00ff032b82 */ /* 0x000e700000000800 */
[----:B------:R-:W2:Y:S08]  /*ca20*/  @P0 LDC.64 R10, c[0x0][0x9a8] ;  /* 0x00026a00ff0a0b82 */ /* 0x000eb00000000a00 */
[----:B------:R-:W1:Y:S08]  /*ca30*/  @P2 LDC R2, c[0x0][0x430] ;  /* 0x00010c00ff022b82 */ /* 0x000e700000000800 */
[----:B0-----:R-:W0:Y:S01]  /*ca40*/  @P1 LDC.64 R12, c[0x0][0x9b8] ;  /* 0x00026e00ff0c1b82 */ /* 0x001e220000000a00 */
[----:B-1----:R-:W-:-:S07]  /*ca50*/  @P2 IMAD.HI.U32 R3, R234, R3, RZ ;  /* 0x00000003ea032227 */ /* 0x002fce00078e00ff */
[----:B------:R-:W1:Y:S08]  /*ca60*/  @P0 LDC.64 R14, c[0x0][0x9b0] ;  /* 0x00026c00ff0e0b82 */ /* 0x000e700000000a00 */
[----:B------:R-:W1:Y:S01]  /*ca70*/  @P1 LDC.64 R20, c[0x0][0x9c0] ;  /* 0x00027000ff141b82 */ /* 0x000e620000000a00 */
[----:B------:R-:W-:-:S04]  /*ca80*/  @P2 SHF.R.U32.HI R7, RZ, R2, R3 ;  /* 0x00000002ff072219 */ /* 0x000fc80000011603 */
[----:B------:R-:W-:Y:S01]  /*ca90*/  @P0 SHF.R.S32.HI R9, RZ, 0x1f, R7 ;  /* 0x0000001fff090819 */ /* 0x000fe20000011407 */
[C---:B--2---:R-:W-:Y:S02]  /*caa0*/  @P0 IMAD R0, R4.reuse, R10, RZ ;  /* 0x0000000a04000224 */ /* 0x044fe400078e02ff */
[----:B0-----:R-:W-:Y:S02]  /*cab0*/  @P1 IMAD R4, R4, R12, RZ ;  /* 0x0000000c04041224 */ /* 0x001fe400078e02ff */
[C---:B---3--:R-:W-:Y:S02]  /*cac0*/  @P0 IMAD R11, R5.reuse, R11, R0 ;  /* 0x0000000b050b0224 */ /* 0x048fe400078e0200 */
[----:B------:R-:W-:-:S04]  /*cad0*/  @P0 IMAD.WIDE.U32 R2, R5, R10, RZ ;  /* 0x0000000a05020225 */ /* 0x000fc800078e00ff */
        /* <DEDUP_REMOVED lines=18> */
[----:B------:R-:W-:Y:S01]  /*cc00*/  IMAD.MOV.U32 R0, RZ, RZ, 0x3f800000 ;  /* 0x3f800000ff007424 */ /* 0x000fe200078e00ff */
[----:B------:R-:W-:Y:S01]  /*cc10*/  @P1 LEA.HI.X R9, R6, UR7, R3, 0x2, P4 ;  /* 0x0000000706091c11 */ /* 0x000fe2000a0f1403 */
[----:B------:R-:W0:Y:S02]  /*cc20*/  @P2 LDC R11, c[0x0][0x42c] ;  /* 0x00010b00ff0b2b82 */ /* 0x000e240000000800 */
[----:B------:R-:W2:Y:S04]  /*cc30*/  @P0 LDG.E R7, desc[UR60][R4.64] ;  /* 0x0000003c04070981 */ /* 0x000ea8000c1e1900 */
[----:B------:R1:W2:Y:S01]  /*cc40*/  @P1 LDG.E R0, desc[UR60][R8.64] ;  /* 0x0000003c08001981 */ /* 0x0002a2000c1e1900 */
[----:B----4-:R-:W-:Y:S01]  /*cc50*/  IADD3 R2, R24, 0x15f, -R25 ;  /* 0x0000015f18027810 */ /* 0x010fe20007ffe819 */
[----:B------:R-:W3:Y:S01]  /*cc60*/  @P2 LDC R6, c[0x0][0x430] ;  /* 0x00010c00ff062b82 */ /* 0x000ee20000000800 */
[----:B------:R-:W-:-:S02]  /*cc70*/  PLOP3.LUT P0, PT, PT, PT, PT, 0x80, 0x0 ;  /* 0x000000000000781c */ /* 0x000fc40003f0f070 */
[----:B------:R-:W-:Y:S01]  /*cc80*/  CS2R R88, SRZ ;  /* 0x0000000000587805 */ /* 0x000fe2000001ff00 */
[----:B------:R-:W-:Y:S01]  /*cc90*/  IMAD.MOV.U32 R87, RZ, RZ, RZ ;  /* 0x000000ffff577224 */ /* 0x000fe200078e00ff */
[----:B------:R-:W-:Y:S01]  /*cca0*/  CS2R R12, SRZ ;  /* 0x00000000000c7805 */ /* 0x000fe2000001ff00 */
[----:B------:R-:W-:Y:S01]  /*ccb0*/  IMAD R3, R233, 0x80, R2 ;  /* 0x00000080e9037824 */ /* 0x000fe200078e0202 */
[----:B------:R-:W-:Y:S01]  /*ccc0*/  CS2R R14, SRZ ;  /* 0x00000000000e7805 */ /* 0x000fe2000001ff00 */
[----:B------:R-:W-:Y:S01]  /*ccd0*/  IMAD.MOV.U32 R2, RZ, RZ, RZ ;  /* 0x000000ffff027224 */ /* 0x000fe200078e00ff */
[----:B-1----:R-:W-:Y:S01]  /*cce0*/  CS2R R8, SRZ ;  /* 0x0000000000087805 */ /* 0x002fe2000001ff00 */
[----:B------:R-:W-:Y:S01]  /*ccf0*/  IMAD.MOV.U32 R4, RZ, RZ, R234 ;  /* 0x000000ffff047224 */ /* 0x000fe200078e00ea */
[----:B------:R-:W-:Y:S01]  /*cd00*/  CS2R R20, SRZ ;  /* 0x0000000000147805 */ /* 0x000fe2000001ff00 */
[----:B------:R-:W-:Y:S01]  /*cd10*/  IMAD.HI R2, R3, -0x6db6db6d, R2 ;  /* 0x9249249303027827 */ /* 0x000fe200078e0202 */
[----:B------:R-:W-:-:S02]  /*cd20*/  CS2R R24, SRZ ;  /* 0x0000000000187805 */ /* 0x000fc4000001ff00 */
[----:B------:R-:W-:Y:S02]  /*cd30*/  CS2R R26, SRZ ;  /* 0x00000000001a7805 */ /* 0x000fe4000001ff00 */
[----:B------:R-:W-:Y:S02]  /*cd40*/  CS2R R28, SRZ ;  /* 0x00000000001c7805 */ /* 0x000fe4000001ff00 */
[----:B------:R-:W-:Y:S02]  /*cd50*/  CS2R R30, SRZ ;  /* 0x00000000001e7805 */ /* 0x000fe4000001ff00 */
[----:B------:R-:W-:Y:S01]  /*cd60*/  SHF.R.U32.HI R3, RZ, 0x1f, R2 ;  /* 0x0000001fff037819 */ /* 0x000fe20000011602 */
[----:B0-----:R-:W-:Y:S01]  /*cd70*/  @P2 IMAD.HI.U32 R11, R234, R11, RZ ;  /* 0x0000000bea0b2227 */ /* 0x001fe200078e00ff */
[----:B------:R-:W-:Y:S02]  /*cd80*/  CS2R R32, SRZ ;  /* 0x0000000000207805 */ /* 0x000fe4000001ff00 */
[----:B------:R-:W-:-:S02]  /*cd90*/  CS2R R34, SRZ ;  /* 0x0000000000227805 */ /* 0x000fc4000001ff00 */
[----:B------:R-:W-:Y:S02]  /*cda0*/  LEA.HI.SX32 R2, R2, R3, 0x19 ;  /* 0x0000000302027211 */ /* 0x000fe400078fcaff */
[----:B------:R-:W-:Y:S02]  /*cdb0*/  CS2R R36, SRZ ;  /* 0x0000000000247805 */ /* 0x000fe4000001ff00 */
[----:B------:R-:W-:Y:S02]  /*cdc0*/  CS2R R38, SRZ ;  /* 0x0000000000267805 */ /* 0x000fe4000001ff00 */
[----:B------:R-:W-:Y:S02]  /*cdd0*/  CS2R R40, SRZ ;  /* 0x0000000000287805 */ /* 0x000fe4000001ff00 */
[----:B------:R-:W-:Y:S02]  /*cde0*/  VIMNMX R137, R137, R2, PT ;  /* 0x0000000289897248 */ /* 0x000fe40003fe0100 */
[----:B------:R-:W-:-:S02]  /*cdf0*/  CS2R R42, SRZ ;  /* 0x00000000002a7805 */ /* 0x000fc4000001ff00 */
[----:B---3--:R-:W-:Y:S02]  /*ce00*/  @P2 SHF.R.U32.HI R4, RZ, R6, R11 ;  /* 0x00000006ff042219 */ /* 0x008fe4000001160b */
[----:B------:R-:W-:Y:S02]  /*ce10*/  CS2R R10, SRZ ;  /* 0x00000000000a7805 */ /* 0x000fe4000001ff00 */
[----:B------:R-:W-:Y:S02]  /*ce20*/  ISETP.GE.AND P1, PT, R137, 0x1, PT ;  /* 0x000000018900780c */ /* 0x000fe40003f26270 */
        /* <DEDUP_REMOVED lines=12> */
[----:B0-----:R-:W-:Y:S02]  /*cef0*/  CS2R R4, SRZ ;  /* 0x0000000000047805 */ /* 0x001fe4000001ff00 */
[----:B------:R-:W-:Y:S01]  /*cf00*/  CS2R R98, SRZ ;  /* 0x0000000000627805 */ /* 0x000fe2000001ff00 */
[----:B------:R-:W-:Y:S01]  /*cf10*/  IMAD.MOV.U32 R68, RZ, RZ, RZ ;  /* 0x000000ffff447224 */ /* 0x000fe200078e00ff */
[----:B------:R-:W-:Y:S01]  /*cf20*/  CS2R R100, SRZ ;  /* 0x0000000000647805 */ /* 0x000fe2000001ff00 */
[----:B------:R-:W-:Y:S02]  /*cf30*/  IMAD.MOV.U32 R72, RZ, RZ, RZ ;  /* 0x000000ffff487224 */ /* 0x000fe400078e00ff */
[----:B------:R-:W-:-:S02]  /*cf40*/  IMAD.MOV.U32 R103, RZ, RZ, RZ ;  /* 0x000000ffff677224 */ /* 0x000fc400078e00ff */
[----:B--2---:R-:W-:Y:S01]  /*cf50*/  FMUL.FTZ R0, R7, R0 ;  /* 0x0000000007007220 */ /* 0x004fe20000410000 */
[----:B------:R-:W-:-:S03]  /*cf60*/  CS2R R6, SRZ ;  /* 0x0000000000067805 */ /* 0x000fc6000001ff00 */
        /* <DEDUP_REMOVED lines=11> */
.L_x_7821:
[----:B------:R-:W1:Y:S01]  /*d020*/  LDL R3, [R1+0x4c] ;  /* 0x00004c0001037983 */ /* 0x000e620000100800 */
[----:B------:R-:W-:Y:S01]  /*d030*/  VIADD R25, R16, 0x1c400 ;  /* 0x0001c40010197836 */ /* 0x000fe20000000000 */
[----:B------:R-:W-:Y:S04]  /*d040*/  BSSY B6, `(.L_x_7596) ;  /* 0x0000019000067945 */ /* 0x000fe80003800000 */
        /* <DEDUP_REMOVED lines=24> */
.L_x_7597:
[----:B------:R-:W-:Y:S05]  /*d1d0*/  BSYNC B6 ;  /* 0x0000000000067941 */ /* 0x000fea0003800000 */
.L_x_7596:
        /* <DEDUP_REMOVED lines=15> */
.L_x_7601:
[----:B--2---:R2:W3:Y:S02]  /*d2d0*/  SYNCS.PHASECHK.TRANS64.TRYWAIT P0, [R16+URZ+0x2e800], R3 ;  /* 0x02e80003100075a7 */ /* 0x0044e4000800017f */
[----:B---3--:R-:W-:Y:S05]  /*d2e0*/  @!P0 NANOSLEEP.SYNCS 0x989680 ;  /* 0x009896800000895d */ /* 0x008fea0003900000 */
[----:B------:R-:W3:Y:S02]  /*d2f0*/  @!P0 SYNCS.PHASECHK.TRANS64 P0, [R16+URZ+0x2e800], R3 ;  /* 0x02e80003100085a7 */ /* 0x000ee4000800007f */
[----:B---3--:R-:W-:Y:S05]  /*d300*/  @!P0 BRA `(.L_x_7601) ;  /* 0xfffffffc00f08947 */ /* 0x008fea000383ffff */
.L_x_7600:
[----:B------:R-:W-:Y:S05]  /*d310*/  BSYNC B0 ;  /* 0x0000000000007941 */ /* 0x000fea0003800000 */
.L_x_7599:
[----:B------:R-:W-:Y:S05]  /*d320*/  BRA `(.L_x_7602) ;  /* 0x0000005000a47947 */ /* 0x000fea0003800000 */
.L_x_7598:
[----:B------:R-:W1:Y:S01]  /*d330*/  LDC.64 R12, c[0x0][0x3d8] ;  /* 0x0000f600ff0c7b82 */ /* 0x000e620000000a00 */
[----:B-----5:R-:W-:Y:S01]  /*d340*/  SHF.R.S32.HI R3, RZ, 0x1f, R121 ;  /* 0x0000001fff037819 */ /* 0x020fe20000011479 */
[----:B------:R-:W-:Y:S01]  /*d350*/  IMAD.MOV.U32 R6, RZ, RZ, R18 ;  /* 0x000000ffff067224 */ /* 0x000fe200078e0012 */
[--C-:B------:R-:W-:Y:S01]  /*d360*/  SHF.R.S32.HI R5, RZ, 0x1f, R22.reuse ;  /* 0x0000001fff057819 */ /* 0x100fe20000011416 */
[----:B------:R-:W-:Y:S01]  /*d370*/  IMAD.MOV.U32 R7, RZ, RZ, R19 ;  /* 0x000000ffff077224 */ /* 0x000fe200078e0013 */
[----:B------:R-:W-:Y:S01]  /*d380*/  LOP3.LUT P0, RZ, R25, 0x3ff, RZ, 0xc0, !PT ;  /* 0x000003ff19ff7812 */ /* 0x000fe2000780c0ff */
[----:B------:R-:W-:Y:S01]  /*d390*/  IMAD.MOV.U32 R4, RZ, RZ, R22 ;  /* 0x000000ffff047224 */ /* 0x000fe200078e0016 */
[----:B------:R-:W-:Y:S01]  /*d3a0*/  SHF.R.S32.HI R24, RZ, 0x1f, R228 ;  /* 0x0000001fff187819 */ /* 0x000fe200000114e4 */
[----:B0-----:R-:W0:Y:S01]  /*d3b0*/  LDC.64 R14, c[0x0][0x3e8] ;  /* 0x0000fa00ff0e7b82 */ /* 0x001e220000000a00 */
[----:B------:R-:W-:Y:S01]  /*d3c0*/  BSSY B6, `(.L_x_7603) ;  /* 0x000002e000067945 */ /* 0x000fe20003800000 */
[-C--:B-1----:R-:W-:Y:S01]  /*d3d0*/  IMAD R0, R3, R12.reuse, RZ ;  /* 0x0000000c03007224 */ /* 0x082fe200078e02ff */
[----:B------:R-:W-:Y:S01]  /*d3e0*/  SHF.L.U64.HI R50, R12, 0x6, R13 ;  /* 0x000000060c327819 */ /* 0x000fe2000001020d */
[----:B------:R-:W-:-:S04]  /*d3f0*/  IMAD.WIDE.U32 R8, R228, R12, R6 ;  /* 0x0000000ce4087225 */ /* 0x000fc800078e0006 */
[----:B------:R-:W-:Y:S02]  /*d400*/  IMAD R21, R24, R12, RZ ;  /* 0x0000000c18157224 */ /* 0x000fe400078e02ff */
[-C--:B0-----:R-:W-:Y:S01]  /*d410*/  IMAD R20, R3, R14.reuse, RZ ;  /* 0x0000000e03147224 */ /* 0x081fe200078e02ff */
[----:B------:R-:W-:Y:S01]  /*d420*/  SHF.L.U64.HI R54, R14, 0x6, R15 ;  /* 0x000000060e367819 */ /* 0x000fe2000001020f */
[----:B------:R-:W-:-:S04]  /*d430*/  IMAD.WIDE.U32 R10, R228, R14, R6 ;  /* 0x0000000ee40a7225 */ /* 0x000fc800078e0006 */
[----:B------:R-:W-:-:S04]  /*d440*/  IMAD.WIDE.U32 R6, R228, R12, R4 ;  /* 0x0000000ce4067225 */ /* 0x000fc800078e0004 */
[----:B------:R-:W-:-:S04]  /*d450*/  IMAD.WIDE.U32 R40, R121, R12, RZ ;  /* 0x0000000c79287225 */ /* 0x000fc800078e00ff */
[----:B------:R-:W-:Y:S01]  /*d460*/  IMAD R3, R24, R14, RZ ;  /* 0x0000000e18037224 */ /* 0x000fe200078e02ff */
[-C--:B------:R-:W-:Y:S01]  /*d470*/  IADD3 R24, P3, R8, R40.reuse, RZ ;  /* 0x0000002808187210 */ /* 0x080fe20007f7e0ff */
[C---:B------:R-:W-:Y:S01]  /*d480*/  IMAD R47, R121.reuse, R13, R0 ;  /* 0x0000000d792f7224 */ /* 0x040fe200078e0200 */
[----:B------:R-:W-:Y:S01]  /*d490*/  IADD3 R42, P1, R6, R40, RZ ;  /* 0x00000028062a7210 */ /* 0x000fe20007f3e0ff */
[C---:B------:R-:W-:Y:S02]  /*d4a0*/  IMAD R49, R121.reuse, R15, R20 ;  /* 0x0000000f79317224 */ /* 0x040fe400078e0214 */
[----:B------:R-:W-:-:S04]  /*d4b0*/  IMAD.WIDE.U32 R38, R121, R14, RZ ;  /* 0x0000000e79267225 */ /* 0x000fc800078e00ff */
[----:B------:R-:W-:Y:S01]  /*d4c0*/  IMAD.WIDE.U32 R4, R228, R14, R4 ;  /* 0x0000000ee4047225 */ /* 0x000fe200078e0004 */
[----:B------:R-:W-:-:S03]  /*d4d0*/  IADD3 R26, P4, R10, R38, RZ ;  /* 0x000000260a1a7210 */ /* 0x000fc60007f9e0ff */
[----:B------:R-:W-:Y:S01]  /*d4e0*/  IMAD R21, R228, R13, R21 ;  /* 0x0000000de4157224 */ /* 0x000fe200078e0215 */
[----:B------:R-:W-:Y:S01]  /*d4f0*/  IADD3 R44, P2, R4, R38, RZ ;  /* 0x00000026042c7210 */ /* 0x000fe20007f5e0ff */
[----:B------:R-:W-:Y:S02]  /*d500*/  IMAD R3, R228, R15, R3 ;  /* 0x0000000fe4037224 */ /* 0x000fe400078e0203 */
[----:B------:R-:W-:Y:S02]  /*d510*/  IMAD.IADD R47, R47, 0x1, R41 ;  /* 0x000000012f2f7824 */ /* 0x000fe400078e0229 */
[----:B------:R-:W-:Y:S02]  /*d520*/  IMAD.IADD R49, R49, 0x1, R39 ;  /* 0x0000000131317824 */ /* 0x000fe400078e0227 */
[----:B------:R-:W-:Y:S01]  /*d530*/  IMAD.SHL.U32 R52, R12, 0x40, RZ ;  /* 0x000000400c347824 */ /* 0x000fe200078e00ff */
[C---:B------:R-:W-:Y:S01]  /*d540*/  IADD3.X R43, R47.reuse, R7, R21, P1, !PT ;  /* 0x000000072f2b7210 */ /* 0x040fe20000ffe415 */
[----:B------:R-:W-:Y:S01]  /*d550*/  IMAD.SHL.U32 R56, R14, 0x40, RZ ;  /* 0x000000400e387824 */ /* 0x000fe200078e00ff */
[----:B------:R-:W-:-:S02]  /*d560*/  IADD3.X R25, R47, R21, R9, P3, !PT ;  /* 0x000000152f197210 */ /* 0x000fc40001ffe409 */
        /* <DEDUP_REMOVED lines=19> */
.L_x_7604:
[----:B------:R-:W-:Y:S05]  /*d6a0*/  BSYNC B6 ;  /* 0x0000000000067941 */ /* 0x000fea0003800000 */
.L_x_7603:
[----:B------:R-:W2:Y:S01]  /*d6b0*/  LDL R20, [R1+0x58] ;  /* 0x0000580001147983 */ /* 0x000ea20000100800 */
        /* <DEDUP_REMOVED lines=14> */
[----:B------:R-:W-:Y:S02]  /*d7a0*/  IMAD.IADD R3, R7, 0x1, R9 ;  /* 0x0000000107037824 */ /* 0x000fe400078e0209 */
[----:B------:R-:W-:Y:S01]  /*d7b0*/  IMAD.SHL.U32 R53, R6, 0x80, RZ ;  /* 0x0000008006357824 */ /* 0x000fe200078e00ff */
[----:B------:R-:W-:Y:S02]  /*d7c0*/  SHF.L.U64.HI R46, R4, 0x7, R5 ;  /* 0x00000007042e7819 */ /* 0x000fe40000010205 */
[----:B------:R-:W-:Y:S01]  /*d7d0*/  SHF.L.U64.HI R48, R6, 0x7, R3 ;  /* 0x0000000706307819 */ /* 0x000fe20000010203 */
[----:B--2---:R-:W-:-:S05]  /*d7e0*/  IMAD R0, R233, -0x80, R20 ;  /* 0xffffff80e9007824 */ /* 0x004fca00078e0214 */
[----:B------:R-:W-:Y:S01]  /*d7f0*/  VIMNMX R55, R0, 0x80, PT ;  /* 0x0000008000377848 */ /* 0x000fe20003fe0100 */
[----:B------:R-:W-:Y:S06]  /*d800*/  @!P0 BRA `(.L_x_7606) ;  /* 0x0000002400d08947 */ /* 0x000fec0003800000 */
[----:B------:R-:W0:Y:S01]  /*d810*/  LDC R0, c[0x0][0x428] ;  /* 0x00010a00ff007b82 */ /* 0x000e220000000800 */
[----:B------:R-:W1:Y:S01]  /*d820*/  S2R R20, SR_TID.X ;  /* 0x0000000000147919 */ /* 0x000e620000002100 */
[----:B------:R-:W-:Y:S01]  /*d830*/  ISETP.GE.AND P0, PT, R228, R55, PT ;  /* 0x00000037e400720c */ /* 0x000fe20003f06270 */
[----:B------:R-:W-:Y:S01]  /*d840*/  BSSY B1, `(.L_x_7607) ;  /* 0x000002e000017945 */ /* 0x000fe20003800000 */
[----:B------:R-:W-:Y:S01]  /*d850*/  IMAD.MOV.U32 R5, RZ, RZ, R47 ;  /* 0x000000ffff057224 */ /* 0x000fe200078e002f */
[----:B------:R-:W-:Y:S01]  /*d860*/  CS2R R28, SRZ ;  /* 0x00000000001c7805 */ /* 0x000fe2000001ff00 */
[----:B------:R-:W-:Y:S01]  /*d870*/  IMAD.MOV.U32 R6, RZ, RZ, R38 ;  /* 0x000000ffff067224 */ /* 0x000fe200078e0026 */
[----:B------:R-:W-:Y:S01]  /*d880*/  CS2R R34, SRZ ;  /* 0x0000000000227805 */ /* 0x000fe2000001ff00 */
[----:B------:R-:W-:Y:S01]  /*d890*/  IMAD.MOV.U32 R7, RZ, RZ, R49 ;  /* 0x000000ffff077224 */ /* 0x000fe200078e0031 */
[----:B------:R-:W-:Y:S02]  /*d8a0*/  CS2R R30, SRZ ;  /* 0x00000000001e7805 */ /* 0x000fe4000001ff00 */
[----:B------:R-:W-:-:S02]  /*d8b0*/  CS2R R24, SRZ ;  /* 0x0000000000187805 */ /* 0x000fc4000001ff00 */
[----:B------:R-:W-:Y:S02]  /*d8c0*/  CS2R R26, SRZ ;  /* 0x00000000001a7805 */ /* 0x000fe4000001ff00 */
[----:B------:R-:W-:Y:S02]  /*d8d0*/  CS2R R32, SRZ ;  /* 0x0000000000207805 */ /* 0x000fe4000001ff00 */
[----:B0-----:R-:W-:Y:S01]  /*d8e0*/  ISETP.NE.AND P2, PT, R0, 0x1, PT ;  /* 0x000000010000780c */ /* 0x001fe20003f45270 */
[----:B------:R-:W-:Y:S02]  /*d8f0*/  IMAD R0, R233, 0x80, R228 ;  /* 0x00000080e9007824 */ /* 0x000fe400078e02e4 */
[----:B-1----:R-:W-:-:S10]  /*d900*/  VIADD R20, R20, 0xffffff80 ;  /* 0xffffff8014147836 */ /* 0x002fd40000000000 */
[----:B------:R-:W0:Y:S01]  /*d910*/  @P2 LDC R4, c[0x0][0x42c] ;  /* 0x00010b00ff042b82 */ /* 0x000e220000000800 */
[----:B------:R-:W-:-:S04]  /*d920*/  SHF.R.S32.HI R21, RZ, 0x1f, R20 ;  /* 0x0000001fff157819 */ /* 0x000fc80000011414 */
[----:B------:R-:W-:-:S03]  /*d930*/  LEA.HI R21, R21, R20, RZ, 0x2 ;  /* 0x0000001415157211 */ /* 0x000fc600078f10ff */
[----:B------:R-:W1:Y:S01]  /*d940*/  @P2 LDC R9, c[0x0][0x430] ;  /* 0x00010c00ff092b82 */ /* 0x000e620000000800 */
[----:B------:R-:W-:-:S05]  /*d950*/  LOP3.LUT R21, R21, 0xfffffffc, RZ, 0xc0, !PT ;  /* 0xfffffffc15157812 */ /* 0x000fca00078ec0ff */
[----:B------:R-:W-:Y:S02]  /*d960*/  IMAD.IADD R21, R20, 0x1, -R21 ;  /* 0x0000000114157824 */ /* 0x000fe400078e0a15 */
[----:B------:R-:W-:Y:S02]  /*d970*/  VIADD R20, R228, 0x40 ;  /* 0x00000040e4147836 */ /* 0x000fe40000000000 */
[----:B------:R-:W-:-:S03]  /*d980*/  IMAD R3, R21, 0x40, R0 ;  /* 0x0000004015037824 */ /* 0x000fc600078e0200 */
[----:B------:R-:W-:Y:S02]  /*d990*/  ISETP.GE.AND P1, PT, R20, R55, PT ;  /* 0x000000371400720c */ /* 0x000fe40003f26270 */
[----:B------:R-:W-:Y:S01]  /*d9a0*/  CS2R R20, SRZ ;  /* 0x0000000000147805 */ /* 0x000fe2000001ff00 */
[----:B0-----:R-:W-:-:S04]  /*d9b0*/  @P2 IMAD.HI.U32 R0, R3, R4, RZ ;  /* 0x0000000403002227 */ /* 0x001fc800078e00ff */
[----:B------:R-:W-:Y:S01]  /*d9c0*/  IMAD.MOV.U32 R4, RZ, RZ, R40 ;  /* 0x000000ffff047224 */ /* 0x000fe200078e0028 */
        /* <DEDUP_REMOVED lines=21> */
.L_x_7608:
[----:B------:R-:W-:Y:S05]  /*db20*/  BSYNC B1 ;  /* 0x0000000000017941 */ /* 0x000fea0003800000 */
.L_x_7607:
        /* <DEDUP_REMOVED lines=14> */
[----:B------:R-:W-:Y:S02]  /*dc10*/  IADD3 R14, P2, R14, UR6, RZ ;  /* 0x000000060e0e7c10 */ /* 0x000fe4000ff5e0ff */
        /* <DEDUP_REMOVED lines=8> */
.L_x_7610:
[----:B------:R-:W-:Y:S05]  /*dca0*/  BSYNC B1 ;  /* 0x0000000000017941 */ /* 0x000fea0003800000 */
.L_x_7609:
        /* <DEDUP_REMOVED lines=14> */
.L_x_7824:
[----:B------:R-:W-:-:S03]  /*dd90*/  UMOV UR4, 0xffffffff ;  /* 0xffffffff00047882 */ /* 0x000fc60000000000 */
[----:B------:R-:W-:Y:S05]  /*dda0*/  BRA.DIV UR4, `(.L_x_7612) ;  /* 0x000001be04cc7947 */ /* 0x000fea000b800000 */
.L_x_7827:
[----:B------:R-:W-:-:S03]  /*ddb0*/  UMOV UR4, 0xffffffff ;  /* 0xffffffff00047882 */ /* 0x000fc60000000000 */
[----:B------:R-:W-:Y:S05]  /*ddc0*/  BRA.DIV UR4, `(.L_x_7613) ;  /* 0x000001be04ec7947 */ /* 0x000fea000b800000 */
.L_x_7830:
[----:B------:R-:W-:-:S03]  /*ddd0*/  UMOV UR4, 0xffffffff ;  /* 0xffffffff00047882 */ /* 0x000fc60000000000 */
[----:B------:R-:W-:Y:S05]  /*dde0*/  BRA.DIV UR4, `(.L_x_7614) ;  /* 0x000001c2040c7947 */ /* 0x000fea000b800000 */
.L_x_7833:
[----:B------:R-:W-:-:S03]  /*ddf0*/  UMOV UR4, 0xffffffff ;  /* 0xffffffff00047882 */ /* 0x000fc60000000000 */
[----:B------:R-:W-:Y:S05]  /*de00*/  BRA.DIV UR4, `(.L_x_7615) ;  /* 0x000001c2042c7947 */ /* 0x000fea000b800000 */
.L_x_7836:
[----:B------:R-:W-:-:S03]  /*de10*/  UMOV UR4, 0xffffffff ;  /* 0xffffffff00047882 */ /* 0x000fc60000000000 */
[----:B------:R-:W-:Y:S05]  /*de20*/  BRA.DIV UR4, `(.L_x_7616) ;  /* 0x000001c2044c7947 */ /* 0x000fea000b800000 */
.L_x_7839:
[----:B------:R-:W-:-:S03]  /*de30*/  UMOV UR4, 0xffffffff ;  /* 0xffffffff00047882 */ /* 0x000fc60000000000 */
[----:B------:R-:W-:Y:S05]  /*de40*/  BRA.DIV UR4, `(.L_x_7617) ;  /* 0x000001c2046c7947 */ /* 0x000fea000b800000 */
.L_x_7842:
[----:B------:R-:W-:-:S03]  /*de50*/  UMOV UR4, 0xffffffff ;  /* 0xffffffff00047882 */ /* 0x000fc60000000000 */
[----:B------:R-:W-:Y:S05]  /*de60*/  BRA.DIV UR4, `(.L_x_7618) ;  /* 0x000001c2048c7947 */ /* 0x000fea000b800000 */
.L_x_7845:
[----:B------:R-:W2:Y:S01]  /*de70*/  LDL R0, [R1+0xa0] ;  /* 0x0000a00001007983 */ /* 0x000ea20000100800 */
[----:B------:R-:W-:Y:S01]  /*de80*/  BSSY B1, `(.L_x_7619) ;  /* 0x0000018000017945 */ /* 0x000fe20003800000 */
[----:B------:R-:W-:Y:S02]  /*de90*/  LOP3.LUT P3, RZ, R229, 0x4, RZ, 0xc0, !PT ;  /* 0x00000004e5ff7812 */ /* 0x000fe4000786c0ff */
[----:B--2---:R-:W-:Y:S02]  /*dea0*/  R2UR UR5, R0 ;  /* 0x00000000000572ca */ /* 0x004fe400000e0000 */
[----:B------:R-:W2:Y:S11]  /*deb0*/  S2R R0, SR_TID.X ;  /* 0x0000000000007919 */ /* 0x000eb60000002100 */
[----:B------:R-:W-:-:S04]  /*dec0*/  ULEA.HI UR4, UR5, UR5, URZ, 0x1 ;  /* 0x0000000505047291 */ /* 0x000fc8000f8f083f */
[----:B------:R-:W-:-:S04]  /*ded0*/  ULOP3.LUT UR4, UR4, 0xfffffffe, URZ, 0xc0, !UPT ;  /* 0xfffffffe04047892 */ /* 0x000fc8000f8ec03f */
[----:B------:R-:W-:-:S06]  /*dee0*/  UIADD3 UR4, UR5, -UR4, URZ ;  /* 0x8000000405047290 */ /* 0x000fcc000fffe03f */
[----:B------:R-:W-:-:S05]  /*def0*/  IMAD.U32 R5, RZ, RZ, UR4 ;  /* 0x00000004ff057e24 */ /* 0x000fca000f8e00ff */
[----:B------:R-:W-:Y:S01]  /*df00*/  SHF.L.U32 R5, R5, 0x1f, RZ ;  /* 0x0000001f05057819 */ /* 0x000fe200000006ff */
[----:B--2---:R-:W-:-:S03]  /*df10*/  VIADD R6, R0, 0xffffff80 ;  /* 0xffffff8000067836 */ /* 0x004fc60000000000 */
[----:B------:R-:W2:Y:S01]  /*df20*/  SYNCS.PHASECHK.TRANS64.TRYWAIT P2, [R16+URZ+0x2e800], R5 ;  /* 0x02e80005100075a7 */ /* 0x000ea2000804017f */
[----:B------:R-:W-:Y:S01]  /*df30*/  IMAD.SHL.U32 R0, R229, 0x80, RZ ;  /* 0x00000080e5007824 */ /* 0x000fe200078e00ff */
[----:B------:R-:W-:-:S04]  /*df40*/  SHF.R.S32.HI R4, RZ, 0x1f, R6 ;  /* 0x0000001fff047819 */ /* 0x000fc80000011406 */
[----:B------:R-:W-:Y:S02]  /*df50*/  LOP3.LUT R3, R0, 0x380, RZ, 0xc0, !PT ;  /* 0x0000038000037812 */ /* 0x000fe400078ec0ff */
[----:B------:R-:W-:Y:S02]  /*df60*/  LEA.HI R4, R4, R6, RZ, 0x5 ;  /* 0x0000000604047211 */ /* 0x000fe400078f28ff */
[----:B------:R-:W-:Y:S02]  /*df70*/  LOP3.LUT R0, R3, 0x30, R18, 0xf8, !PT ;  /* 0x0000003003007812 */ /* 0x000fe400078ef812 */
[----:B------:R-:W-:Y:S01]  /*df80*/  SHF.R.U32.HI R3, RZ, 0x3, R3 ;  /* 0x00000003ff037819 */ /* 0x000fe20000011603 */
[----:B------:R-:W-:-:S03]  /*df90*/  IMAD.SHL.U32 R4, R4, 0x20, RZ ;  /* 0x0000002004047824 */ /* 0x000fc600078e00ff */
[----:B------:R-:W-:Y:S02]  /*dfa0*/  LOP3.LUT R3, R0, R3, RZ, 0x3c, !PT ;  /* 0x0000000300037212 */ /* 0x000fe400078e3cff */
[----:B------:R-:W-:-:S04]  /*dfb0*/  LOP3.LUT R4, R4, 0xfffffc00, RZ, 0xc0, !PT ;  /* 0xfffffc0004047812 */ /* 0x000fc800078ec0ff */
[----:B------:R-:W-:-:S05]  /*dfc0*/  IADD3 R3, R16, R3, R4 ;  /* 0x0000000310037210 */ /* 0x000fca0007ffe004 */
[C---:B------:R-:W-:Y:S02]  /*dfd0*/  VIADD R4, R3.reuse, 0x1c400 ;  /* 0x0001c40003047836 */ /* 0x040fe40000000000 */
[----:B------:R-:W-:Y:S01]  /*dfe0*/  VIADD R0, R3, 0x1c440 ;  /* 0x0001c44003007836 */ /* 0x000fe20000000000 */
[----:B--2---:R-:W-:Y:S06]  /*dff0*/  @!P2 BRA `(.L_x_7620) ;  /* 0x000001c00050a947 */ /* 0x004fec0003800000 */
.L_x_7846:
[----:B------:R-:W-:Y:S05]  /*e000*/  BSYNC B1 ;  /* 0x0000000000017941 */ /* 0x000fea0003800000 */
.L_x_7619:
[----:B------:R-:W-:Y:S01]  /*e010*/  BSSY B1, `(.L_x_7621) ;  /* 0x00000fa000017945 */ /* 0x000fe20003800000 */
[----:B------:R-:W-:-:S03]  /*e020*/  @P3 VIADD R0, R4, 0xffffffc0 ;  /* 0xffffffc004003836 */ /* 0x000fc60000000000 */
[----:B------:R-:W-:Y:S05]  /*e030*/  @P0 BRA `(.L_x_7622) ;  /* 0x0000000c00dc0947 */ /* 0x000fea0003800000 */
[----:B--2---:R-:W2:Y:S01]  /*e040*/  LDC R5, c[0x0][0x3d4] ;  /* 0x0000f500ff057b82 */ /* 0x004ea20000000800 */
[----:B------:R-:W-:Y:S01]  /*e050*/  BSSY B2, `(.L_x_7623) ;  /* 0x000007a000027945 */ /* 0x000fe20003800000 */
[-C--:B--2---:R-:W-:Y:S02]  /*e060*/  ISETP.GE.AND P0, PT, R22, R5.reuse, PT ;  /* 0x000000051600720c */ /* 0x084fe40003f06270 */
[----:B------:R-:W-:-:S11]  /*e070*/  ISETP.GE.AND P2, PT, R230, R5, PT ;  /* 0x00000005e600720c */ /* 0x000fd60003f46270 */
        /* <DEDUP_REMOVED lines=119> */
.L_x_7624:
[----:B------:R-:W-:Y:S05]  /*e7f0*/  BSYNC B2 ;  /* 0x0000000000027941 */ /* 0x000fea0003800000 */
.L_x_7623:
[----:B------:R-:W-:Y:S05]  /*e800*/  @P2 BRA `(.L_x_7622) ;  /* 0x0000000400e82947 */ /* 0x000fea0003800000 */
[----:B--2---:R-:W2:Y:S01]  /*e810*/  LDS.128 R4, [R0] ;  /* 0x0000000000047984 */ /* 0x004ea20000000c00 */
        /* <DEDUP_REMOVED lines=121> */
.L_x_7622:
[----:B------:R-:W-:Y:S05]  /*efb0*/  BSYNC B1 ;  /* 0x0000000000017941 */ /* 0x000fea0003800000 */
.L_x_7621:
[----:B------:R-:W-:Y:S05]  /*efc0*/  @P1 BRA `(.L_x_7625) ;  /* 0x0000003400581947 */ /* 0x000fea0003800000 */
[----:B--23--:R-:W2:Y:S01]  /*efd0*/  LDC R5, c[0x0][0x3d4] ;  /* 0x0000f500ff057b82 */ /* 0x00cea20000000800 */
[----:B------:R-:W-:Y:S01]  /*efe0*/  BSSY B1, `(.L_x_7626) ;  /* 0x000007e000017945 */ /* 0x000fe20003800000 */
[-C--:B--2---:R-:W-:Y:S02]  /*eff0*/  ISETP.GE.AND P0, PT, R22, R5.reuse, PT ;  /* 0x000000051600720c */ /* 0x084fe40003f06270 */
[----:B------:R-:W-:-:S11]  /*f000*/  ISETP.GE.AND P1, PT, R230, R5, PT ;  /* 0x00000005e600720c */ /* 0x000fd60003f26270 */
[----:B------:R-:W-:Y:S05]  /*f010*/  @P0 BRA `(.L_x_7627) ;  /* 0x0000000400e80947 */ /* 0x000fea0003800000 */
[----:B------:R-:W2:Y:S01]  /*f020*/  LDS.128 R4, [R3+0x1e400] ;  /* 0x01e4000003047984 */ /* 0x000ea20000000c00 */
        /* <DEDUP_REMOVED lines=121> */
.L_x_7627:
[----:B------:R-:W-:Y:S05]  /*f7c0*/  BSYNC B1 ;  /* 0x0000000000017941 */ /* 0x000fea0003800000 */
.L_x_7626:
[----:B------:R-:W-:Y:S05]  /*f7d0*/  @P1 BRA `(.L_x_7625) ;  /* 0x0000002c00541947 */ /* 0x000fea0003800000 */
[----:B--2---:R-:W2:Y:S01]  /*f7e0*/  LDS.128 R4, [R0+0x2000] ;  /* 0x0020000000047984 */ /* 0x004ea20000000c00 */
        /* <DEDUP_REMOVED lines=118> */
.L_x_7606:
[----:B------:R-:W0:Y:S01]  /*ff50*/  LDC R21, c[0x0][0x3d4] ;  /* 0x0000f500ff157b82 */ /* 0x000e220000000800 */
[C---:B------:R-:W-:Y:S01]  /*ff60*/  VIADD R57, R228.reuse, 0x40 ;  /* 0x00000040e4397836 */ /* 0x040fe20000000000 */
[-C--:B------:R-:W-:Y:S01]  /*ff70*/  ISETP.GE.AND P1, PT, R228, R55.reuse, PT ;  /* 0x00000037e400720c */ /* 0x080fe20003f26270 */
[----:B------:R-:W-:Y:S01]  /*ff80*/  ULDC.64 UR4, c[0x0][0x3c8] ;  /* 0x0000f20000047ab9 */ /* 0x000fe20000000a00 */
[----:B------:R-:W-:Y:S01]  /*ff90*/  ULDC.64 UR6, c[0x0][0x3e0] ;  /* 0x0000f80000067ab9 */ /* 0x000fe20000000a00 */
[----:B------:R-:W-:Y:S02]  /*ffa0*/  CS2R R4, SRZ ;  /* 0x0000000000047805 */ /* 0x000fe4000001ff00 */
[----:B------:R-:W-:Y:S02]  /*ffb0*/  ISETP.GE.AND P0, PT, R57, R55, PT ;  /* 0x000000373900720c */ /* 0x000fe40003f06270 */
[----:B------:R-:W-:Y:S02]  /*ffc0*/  CS2R R6, SRZ ;  /* 0x0000000000067805 */ /* 0x000fe4000001ff00 */
[----:B0-----:R-:W-:-:S02]  /*ffd0*/  ISETP.GE.OR P0, PT, R18, R21, P0 ;  /* 0x000000151200720c */ /* 0x001fc40000706670 */
[----:B------:R-:W-:-:S11]  /*ffe0*/  ISETP.GE.OR P1, PT, R18, R21, P1 ;  /* 0x000000151200720c */ /* 0x000fd60000f26670 */
[----:B------:R-:W0:Y:S01]  /*fff0*/  @!P0 LDC.64 R30, c[0x0][0x3e0] ;  /* 0x0000f800ff1e8b82 */ /* 0x000e220000000a00 */
[C-C-:B------:R-:W-:Y:S02]  /*10000*/  @!P0 IADD3 R43, P4, P5, R24.reuse, R52, R51.reuse ;  /* 0x00000034182b8210 */ /* 0x140fe40007d9e033 */
[----:B------:R-:W-:Y:S02]  /*10010*/  @!P1 IADD3 R8, P2, P3, R24, UR4, R51 ;  /* 0x0000000418089c10 */ /* 0x000fe4000fb5e033 */
[C-C-:B------:R-:W-:Y:S02]  /*10020*/  @!P0 IADD3.X R20, R25.reuse, R50, R46.reuse, P4, P5 ;  /* 0x0000003219148210 */ /* 0x140fe400027ea42e */
[----:B------:R-:W-:Y:S01]  /*10030*/  @!P1 IADD3.X R9, R25, UR5, R46, P2, P3 ;  /* 0x0000000519099c10 */ /* 0x000fe200097e642e */
[----:B------:R-:W1:Y:S01]  /*10040*/  @!P0 LDC.64 R28, c[0x0][0x3c8] ;  /* 0x0000f200ff1c8b82 */ /* 0x000e620000000a00 */
[C-C-:B------:R-:W-:Y:S02]  /*10050*/  @!P1 IADD3 R14, P2, P3, R26.reuse, UR6, R53.reuse ;  /* 0x000000061a0e9c10 */ /* 0x140fe4000fb5e035 */
[----:B------:R-:W-:Y:S01]  /*10060*/  @!P0 IADD3 R45, P4, P5, R26, R56, R53 ;  /* 0x000000381a2d8210 */ /* 0x000fe20007d9e035 */
[----:B------:R-:W2:Y:S01]  /*10070*/  S2R R3, SR_TID.X ;  /* 0x0000000000037919 */ /* 0x000ea20000002100 */
[----:B------:R-:W-:-:S02]  /*10080*/  @!P1 IADD3.X R15, R27, UR7, R48, P2, P3 ;  /* 0x000000071b0f9c10 */ /* 0x000fc400097e6430 */
[----:B------:R-:W-:Y:S02]  /*10090*/  @!P0 IADD3.X R0, R27, R54, R48, P4, P5 ;  /* 0x000000361b008210 */ /* 0x000fe400027ea430 */
[----:B------:R-:W-:Y:S02]  /*100a0*/  CS2R R32, SRZ ;  /* 0x0000000000207805 */ /* 0x000fe4000001ff00 */
[----:B------:R-:W-:Y:S01]  /*100b0*/  CS2R R34, SRZ ;  /* 0x0000000000227805 */ /* 0x000fe2000001ff00 */
[----:B------:R3:W5:Y:S01]  /*100c0*/  @!P1 LDG.E.128 R4, desc[UR60][R8.64] ;  /* 0x0000003c08049981 */ /* 0x000762000c1e1d00 */
[----:B0-----:R-:W-:-:S05]  /*100d0*/  @!P0 IADD3 R44, P3, R45, R30, RZ ;  /* 0x0000001e2d2c8210 */ /* 0x001fca0007f7e0ff */
[----:B------:R-:W-:Y:S02]  /*100e0*/  @!P0 IMAD.X R45, R0, 0x1, R31, P3 ;  /* 0x00000001002d8824 */ /* 0x000fe400018e061f */
[----:B------:R-:W0:Y:S01]  /*100f0*/  LDC R0, c[0x0][0x428] ;  /* 0x00010a00ff007b82 */ /* 0x000e220000000800 */
[----:B-1----:R-:W-:Y:S02]  /*10100*/  @!P0 IADD3 R42, P2, R43, R28, RZ ;  /* 0x0000001c2b2a8210 */ /* 0x002fe40007f5e0ff */
[----:B------:R-:W-:Y:S01]  /*10110*/  CS2R R30, SRZ ;  /* 0x00000000001e7805 */ /* 0x000fe2000001ff00 */
[----:B------:R-:W5:Y:S02]  /*10120*/  @!P0 LDG.E.128 R32, desc[UR60][R44.64] ;  /* 0x0000003c2c208981 */ /* 0x000f64000c1e1d00 */
[----:B------:R-:W-:Y:S01]  /*10130*/  @!P0 IMAD.X R43, R20, 0x1, R29, P2 ;  /* 0x00000001142b8824 */ /* 0x000fe200010e061d */
[----:B------:R-:W-:-:S06]  /*10140*/  CS2R R28, SRZ ;  /* 0x00000000001c7805 */ /* 0x000fcc000001ff00 */
[----:B------:R-:W5:Y:S01]  /*10150*/  @!P0 LDG.E.128 R28, desc[UR60][R42.64] ;  /* 0x0000003c2a1c8981 */ /* 0x000f62000c1e1d00 */
[----:B--2---:R-:W-:Y:S01]  /*10160*/  VIADD R3, R3, 0xffffff80 ;  /* 0xffffff8003037836 */ /* 0x004fe20000000000 */
[----:B0-----:R-:W-:-:S04]  /*10170*/  ISETP.NE.AND P0, PT, R0, 0x1, PT ;  /* 0x000000010000780c */ /* 0x001fc80003f05270 */
[----:B------:R-:W-:-:S04]  /*10180*/  SHF.R.S32.HI R37, RZ, 0x1f, R3 ;  /* 0x0000001fff257819 */ /* 0x000fc80000011403 */
[----:B------:R-:W-:-:S05]  /*10190*/  LEA.HI R37, R37, R3, RZ, 0x2 ;  /* 0x0000000325257211 */ /* 0x000fca00078f10ff */
[----:B------:R-:W0:Y:S01]  /*101a0*/  @P0 LDC R0, c[0x0][0x42c] ;  /* 0x00010b00ff000b82 */ /* 0x000e220000000800 */
[----:B------:R-:W-:-:S07]  /*101b0*/  LOP3.LUT R37, R37, 0xfffffffc, RZ, 0xc0, !PT ;  /* 0xfffffffc25257812 */ /* 0x000fce00078ec0ff */
[----:B---3--:R-:W1:Y:S01]  /*101c0*/  @P0 LDC R9, c[0x0][0x430] ;  /* 0x00010c00ff090b82 */ /* 0x008e620000000800 */
[----:B------:R-:W-:Y:S02]  /*101d0*/  IMAD.IADD R37, R3, 0x1, -R37 ;  /* 0x0000000103257824 */ /* 0x000fe400078e0a25 */
[----:B------:R-:W-:-:S04]  /*101e0*/  IMAD R3, R233, 0x80, R228 ;  /* 0x00000080e9037824 */ /* 0x000fc800078e02e4 */
[----:B------:R-:W-:Y:S01]  /*101f0*/  IMAD R3, R37, 0x40, R3 ;  /* 0x0000004025037824 */ /* 0x000fe200078e0203 */
[----:B------:R-:W-:Y:S02]  /*10200*/  CS2R R24, SRZ ;  /* 0x0000000000187805 */ /* 0x000fe4000001ff00 */
[----:B------:R-:W-:Y:S01]  /*10210*/  CS2R R26, SRZ ;  /* 0x00000000001a7805 */ /* 0x000fe2000001ff00 */
[----:B------:R-:W-:-:S05]  /*10220*/  IMAD.MOV.U32 R8, RZ, RZ, R40 ;  /* 0x000000ffff087224 */ /* 0x000fca00078e0028 */
[----:B------:R2:W5:Y:S01]  /*10230*/  @!P1 LDG.E.128 R24, desc[UR60][R14.64] ;  /* 0x0000003c0e189981 */ /* 0x000562000c1e1d00 */
[----:B0-----:R-:W-:-:S05]  /*10240*/  @P0 IMAD.HI.U32 R0, R3, R0, RZ ;  /* 0x0000000003000227 */ /* 0x001fca00078e00ff */
[----:B-1----:R-:W-:Y:S01]  /*10250*/  @P0 SHF.R.U32.HI R3, RZ, R9, R0 ;  /* 0x00000009ff030219 */ /* 0x002fe20000011600 */
[----:B------:R-:W-:-:S03]  /*10260*/  IMAD.MOV.U32 R9, RZ, RZ, R47 ;  /* 0x000000ffff097224 */ /* 0x000fc600078e002f */
[----:B------:R-:W-:Y:S01]  /*10270*/  SHF.R.S32.HI R37, RZ, 0x1f, R3 ;  /* 0x0000001fff257819 */ /* 0x000fe20000011403 */
[----:B--2---:R-:W-:Y:S02]  /*10280*/  IMAD.MOV.U32 R14, RZ, RZ, R38 ;  /* 0x000000ffff0e7224 */ /* 0x004fe400078e0026 */
[----:B------:R-:W-:Y:S02]  /*10290*/  IMAD.MOV.U32 R15, RZ, RZ, R49 ;  /* 0x000000ffff0f7224 */ /* 0x000fe400078e0031 */
        /* <DEDUP_REMOVED lines=12> */
.L_x_7849:
[----:B------:R-:W-:-:S03]  /*10360*/  UMOV UR4, 0xffffffff ;  /* 0xffffffff00047882 */ /* 0x000fc60000000000 */
[----:B------:R-:W-:Y:S05]  /*10370*/  BRA.DIV UR4, `(.L_x_7629) ;  /* 0x0000019e04ac7947 */ /* 0x000fea000b800000 */
.L_x_7852:
[----:B------:R-:W-:-:S03]  /*10380*/  UMOV UR4, 0xffffffff ;  /* 0xffffffff00047882 */ /* 0x000fc60000000000 */
[----:B------:R-:W-:Y:S05]  /*10390*/  BRA.DIV UR4, `(.L_x_7630) ;  /* 0x0000019e04cc7947 */ /* 0x000fea000b800000 */
.L_x_7855:
[----:B------:R-:W-:-:S03]  /*103a0*/  UMOV UR4, 0xffffffff ;  /* 0xffffffff00047882 */ /* 0x000fc60000000000 */
[----:B------:R-:W-:Y:S05]  /*103b0*/  BRA.DIV UR4, `(.L_x_7631) ;  /* 0x0000019e04ec7947 */ /* 0x000fea000b800000 */
.L_x_7858:
[----:B------:R-:W-:-:S03]  /*103c0*/  UMOV UR4, 0xffffffff ;  /* 0xffffffff00047882 */ /* 0x000fc60000000000 */
[----:B------:R-:W-:Y:S05]  /*103d0*/  BRA.DIV UR4, `(.L_x_7632) ;  /* 0x000001a2040c7947 */ /* 0x000fea000b800000 */
.L_x_7861:
[----:B------:R-:W-:-:S03]  /*103e0*/  UMOV UR4, 0xffffffff ;  /* 0xffffffff00047882 */ /* 0x000fc60000000000 */
[----:B------:R-:W-:Y:S05]  /*103f0*/  BRA.DIV UR4, `(.L_x_7633) ;  /* 0x000001a2042c7947 */ /* 0x000fea000b800000 */
.L_x_7864:
[----:B------:R-:W-:-:S03]  /*10400*/  UMOV UR4, 0xffffffff ;  /* 0xffffffff00047882 */ /* 0x000fc60000000000 */
[----:B------:R-:W-:Y:S05]  /*10410*/  BRA.DIV UR4, `(.L_x_7634) ;  /* 0x000001a2044c7947 */ /* 0x000fea000b800000 */
.L_x_7867:
[----:B------:R-:W-:-:S03]  /*10420*/  UMOV UR4, 0xffffffff ;  /* 0xffffffff00047882 */ /* 0x000fc60000000000 */
[----:B------:R-:W-:Y:S05]  /*10430*/  BRA.DIV UR4, `(.L_x_7635) ;  /* 0x000001a2046c7947 */ /* 0x000fea000b800000 */
.L_x_7870:
        /* <DEDUP_REMOVED lines=13> */
.L_x_7871:
[----:B------:R-:W-:Y:S05]  /*10510*/  BSYNC B1 ;  /* 0x0000000000017941 */ /* 0x000fea0003800000 */
.L_x_7636:
[----:B------:R-:W-:Y:S04]  /*10520*/  BSSY B1, `(.L_x_7638) ;  /* 0x0000106000017945 */ /* 0x000fe80003800000 */
[----:B------:R-:W-:Y:S05]  /*10530*/  @P2 BRA `(.L_x_7639) ;  /* 0x0000001000102947 */ /* 0x000fea0003800000 */
[----:B------:R-:W1:Y:S01]  /*10540*/  S2R R14, SR_TID.X ;  /* 0x00000000000e7919 */ /* 0x000e620000002100 */
        /* <DEDUP_REMOVED lines=17> */
[----:B------:R-:W-:Y:S01]  /*10660*/  LOP3.LUT R12, R0, 0xff, RZ, 0xc0, !PT ;  /* 0x000000ff000c7812 */ /* 0x000fe200078ec0ff */
[----:B-1----:R-:W-:Y:S01]  /*10670*/  VIADD R14, R14, 0xffffff80 ;  /* 0xffffff800e0e7836 */ /* 0x002fe20000000000 */
[----:B------:R-:W-:Y:S02]  /*10680*/  LOP3.LUT R9, R7, 0xff, RZ, 0xc0, !PT ;  /* 0x000000ff07097812 */ /* 0x000fe400078ec0ff */
[----:B------:R-:W-:Y:S02]  /*10690*/  LOP3.LUT R10, R10, 0xff, RZ, 0xc0, !PT ;  /* 0x000000ff0a0a7812 */ /* 0x000fe400078ec0ff */
[----:B------:R-:W-:-:S02]  /*106a0*/  SHF.R.S32.HI R38, RZ, 0x1f, R14 ;  /* 0x0000001fff267819 */ /* 0x000fc4000001140e */
[----:B------:R-:W-:Y:S02]  /*106b0*/  LOP3.LUT R0, R8, 0x70, R18, 0xf8, !PT ;  /* 0x0000007008007812 */ /* 0x000fe400078ef812 */
[----:B------:R-:W-:Y:S02]  /*106c0*/  LEA.HI R38, R38, R14, RZ, 0x5 ;  /* 0x0000000e26267211 */ /* 0x000fe400078f28ff */
[----:B------:R-:W-:Y:S02]  /*106d0*/  SHF.R.U32.HI R13, RZ, 0x3, R8 ;  /* 0x00000003ff0d7819 */ /* 0x000fe40000011608 */
[----:B------:R-:W-:Y:S01]  /*106e0*/  LOP3.LUT R8, R8, 0x70, R3, 0xf8, !PT ;  /* 0x0000007008087812 */ /* 0x000fe200078ef803 */
[----:B------:R-:W-:Y:S01]  /*106f0*/  IMAD.SHL.U32 R38, R38, 0x20, RZ ;  /* 0x0000002026267824 */ /* 0x000fe200078e00ff */
[----:B------:R-:W-:Y:S02]  /*10700*/  LOP3.LUT R11, R24, 0xff, RZ, 0xc0, !PT ;  /* 0x000000ff180b7812 */ /* 0x000fe400078ec0ff */
[----:B------:R-:W-:-:S02]  /*10710*/  PRMT R43, R10, 0x7604, R9 ;  /* 0x000076040a2b7816 */ /* 0x000fc40000000009 */
[-C--:B------:R-:W-:Y:S02]  /*10720*/  LOP3.LUT R3, R0, R13.reuse, RZ, 0x3c, !PT ;  /* 0x0000000d00037212 */ /* 0x080fe400078e3cff */
[----:B------:R-:W-:Y:S02]  /*10730*/  LOP3.LUT R38, R38, 0xfffffc00, RZ, 0xc0, !PT ;  /* 0xfffffc0026267812 */ /* 0x000fe400078ec0ff */
[----:B------:R-:W-:Y:S02]  /*10740*/  SHF.R.U32.HI R9, RZ, 0x8, R25 ;  /* 0x00000008ff097819 */ /* 0x000fe40000011619 */
[----:B------:R-:W-:Y:S02]  /*10750*/  PRMT R45, R12, 0x7604, R11 ;  /* 0x000076040c2d7816 */ /* 0x000fe4000000000b */
[----:B------:R-:W-:Y:S02]  /*10760*/  LOP3.LUT R13, R8, R13, RZ, 0x3c, !PT ;  /* 0x0000000d080d7212 */ /* 0x000fe400078e3cff */
[----:B------:R-:W-:-:S02]  /*10770*/  IADD3 R0, R16, R3, R38 ;  /* 0x0000000310007210 */ /* 0x000fc40007ffe026 */
[----:B------:R-:W-:Y:S02]  /*10780*/  LOP3.LUT R12, R25, 0xff, RZ, 0xc0, !PT ;  /* 0x000000ff190c7812 */ /* 0x000fe400078ec0ff */
[----:B------:R-:W-:Y:S02]  /*10790*/  SHF.R.U32.HI R8, RZ, 0x8, R26 ;  /* 0x00000008ff087819 */ /* 0x000fe4000001161a */
[----:B------:R-:W-:Y:S02]  /*107a0*/  LOP3.LUT R3, R9, 0xff, RZ, 0xc0, !PT ;  /* 0x000000ff09037812 */ /* 0x000fe400078ec0ff */
[----:B------:R-:W-:Y:S02]  /*107b0*/  LOP3.LUT R14, R26, 0xff, RZ, 0xc0, !PT ;  /* 0x000000ff1a0e7812 */ /* 0x000fe400078ec0ff */
[----:B------:R-:W-:Y:S02]  /*107c0*/  LOP3.LUT R15, R8, 0xff, RZ, 0xc0, !PT ;  /* 0x000000ff080f7812 */ /* 0x000fe400078ec0ff */
[----:B------:R-:W-:Y:S01]  /*107d0*/  PRMT R47, R3, 0x7604, R12 ;  /* 0x00007604032f7816 */ /* 0x000fe2000000000c */
[----:B------:R-:W-:Y:S01]  /*107e0*/  LDS.128 R8, [R0+0x1c400] ;  /* 0x01c4000000087984 */ /* 0x000fe20000000c00 */
[----:B------:R-:W-:-:S02]  /*107f0*/  IADD3 R3, R16, R13, R38 ;  /* 0x0000000d10037210 */ /* 0x000fc40007ffe026 */
[----:B------:R-:W-:Y:S02]  /*10800*/  PRMT R49, R15, 0x7604, R14 ;  /* 0x000076040f317816 */ /* 0x000fe4000000000e */
[----:B------:R-:W-:Y:S01]  /*10810*/  SHF.R.U32.HI R38, RZ, 0x10, R5 ;  /* 0x00000010ff267819 */ /* 0x000fe20000011605 */
[----:B------:R-:W0:Y:S01]  /*10820*/  LDS.128 R12, [R3+0x1c400] ;  /* 0x01c40000030c7984 */ /* 0x000e220000000c00 */
[----:B------:R-:W-:Y:S02]  /*10830*/  SHF.R.U32.HI R51, RZ, 0x8, R27 ;  /* 0x00000008ff337819 */ /* 0x000fe4000001161b */
        /* <DEDUP_REMOVED lines=15> */
[----:B------:R-:W-:Y:S02]  /*10930*/  PRMT R47, R38, 0x7054, R47 ;  /* 0x00007054262f7816 */ /* 0x000fe4000000002f */
[----:B------:R-:W-:Y:S02]  /*10940*/  PRMT R43, R42, 0x7054, R43 ;  /* 0x000070542a2b7816 */ /* 0x000fe4000000002b */
[----:B------:R-:W-:Y:S02]  /*10950*/  SHF.R.U32.HI R42, RZ, 0x10, R27 ;  /* 0x00000010ff2a7819 */ /* 0x000fe4000001161b */
[----:B------:R-:W-:Y:S02]  /*10960*/  LOP3.LUT R40, R40, 0xff, RZ, 0xc0, !PT ;  /* 0x000000ff28287812 */ /* 0x000fe400078ec0ff */
[----:B------:R-:W-:Y:S02]  /*10970*/  PRMT R37, R20, 0x7054, R37 ;  /* 0x0000705414257816 */ /* 0x000fe40000000025 */
[----:B------:R-:W-:-:S02]  /*10980*/  LOP3.LUT R39, R39, 0xff000000, R5, 0xf8, !PT ;  /* 0xff00000027277812 */ /* 0x000fc400078ef805 */
[----:B------:R-:W-:Y:S02]  /*10990*/  SHF.R.U32.HI R20, RZ, 0x10, R24 ;  /* 0x00000010ff147819 */ /* 0x000fe40000011618 */
[----:B------:R-:W-:Y:S02]  /*109a0*/  LOP3.LUT R47, R47, 0xff000000, R25, 0xf8, !PT ;  /* 0xff0000002f2f7812 */ /* 0x000fe400078ef819 */
[----:B------:R-:W-:Y:S02]  /*109b0*/  LOP3.LUT R42, R42, 0xff, RZ, 0xc0, !PT ;  /* 0x000000ff2a2a7812 */ /* 0x000fe400078ec0ff */
[----:B------:R-:W-:Y:S02]  /*109c0*/  PRMT R49, R40, 0x7054, R49 ;  /* 0x0000705428317816 */ /* 0x000fe40000000031 */
[----:B------:R-:W-:Y:S02]  /*109d0*/  F2FP.F16.E4M3.UNPACK_B R40, R39.H1 ;  /* 0x00000027ff28723e */ /* 0x000fe400030006ff */
[----:B0-----:R-:W-:-:S02]  /*109e0*/  F2FP.F16.E4M3.UNPACK_B R25, R13.H1 ;  /* 0x0000000dff19723e */ /* 0x001fc400030006ff */
[----:B------:R-:W-:Y:S02]  /*109f0*/  LOP3.LUT R20, R20, 0xff, RZ, 0xc0, !PT ;  /* 0x000000ff14147812 */ /* 0x000fe400078ec0ff */
[----:B------:R-:W-:Y:S02]  /*10a00*/  F2FP.F16.E4M3.UNPACK_B R44, R47.H1 ;  /* 0x0000002fff2c723e */ /* 0x000fe400030006ff */
[----:B------:R-:W-:Y:S02]  /*10a10*/  PRMT R51, R42, 0x7054, R51 ;  /* 0x000070542a337816 */ /* 0x000fe40000000033 */
[-C--:B------:R-:W-:Y:S02]  /*10a20*/  F2FP.F16.E4M3.UNPACK_B R5, R9.reuse ;  /* 0x00000009ff05723e */ /* 0x080fe400020006ff */
[----:B------:R-:W-:Y:S01]  /*10a30*/  LOP3.LUT R42, R41, 0xff000000, R6, 0xf8, !PT ;  /* 0xff000000292a7812 */ /* 0x000fe200078ef806 */
[----:B------:R-:W-:Y:S01]  /*10a40*/  HADD2.F32 R41, -RZ, R40.H0_H0 ;  /* 0x20000028ff297230 */ /* 0x000fe20000004100 */
[----:B------:R-:W-:Y:S01]  /*10a50*/  LOP3.LUT R46, R49, 0xff000000, R26, 0xf8, !PT ;  /* 0xff000000312e7812 */ /* 0x000fe200078ef81a */
[----:B------:R-:W-:Y:S01]  /*10a60*/  HADD2.F32 R26, -RZ, R25.H0_H0 ;  /* 0x20000019ff1a7230 */ /* 0x000fe20000004100 */
[----:B------:R-:W-:Y:S01]  /*10a70*/  F2FP.F16.E4M3.UNPACK_B R9, R9.H1 ;  /* 0x00000009ff09723e */ /* 0x000fe200030006ff */
[----:B------:R-:W-:Y:S01]  /*10a80*/  HADD2.F32 R49, -RZ, R44.H0_H0 ;  /* 0x2000002cff317230 */ /* 0x000fe20000004100 */
[----:B------:R-:W-:Y:S01]  /*10a90*/  PRMT R45, R20, 0x7054, R45 ;  /* 0x00007054142d7816 */ /* 0x000fe2000000002d */
[----:B------:R-:W-:-:S02]  /*10aa0*/  HADD2.F32 R40, -RZ, R40.H1_H1 ;  /* 0x30000028ff287230 */ /* 0x000fc40000004100 */
[C---:B------:R-:W-:Y:S01]  /*10ab0*/  FMUL.FTZ R48, R26.reuse, R41 ;  /* 0x000000291a307220 */ /* 0x040fe20000410000 */
[----:B------:R-:W-:Y:S01]  /*10ac0*/  HADD2.F32 R6, -RZ, R9.H0_H0 ;  /* 0x20000009ff067230 */ /* 0x000fe20000004100 */
[----:B------:R-:W-:Y:S01]  /*10ad0*/  LOP3.LUT R45, R45, 0xff000000, R24, 0xf8, !PT ;  /* 0xff0000002d2d7812 */ /* 0x000fe200078ef818 */
[----:B------:R-:W-:Y:S01]  /*10ae0*/  FMUL.FTZ R53, R26, R49 ;  /* 0x000000311a357220 */ /* 0x000fe20000410000 */
[----:B------:R-:W-:Y:S01]  /*10af0*/  F2FP.F16.E4M3.UNPACK_B R24, R13 ;  /* 0x0000000dff18723e */ /* 0x000fe200020006ff */
[----:B------:R-:W-:Y:S01]  /*10b00*/  HADD2.F32 R44, -RZ, R44.H1_H1 ;  /* 0x3000002cff2c7230 */ /* 0x000fe20000004100 */
[----:B------:R-:W-:Y:S01]  /*10b10*/  F2FP.F16.E4M3.UNPACK_B R47, R47 ;  /* 0x0000002fff2f723e */ /* 0x000fe200020006ff */
[C---:B------:R-:W-:Y:S01]  /*10b20*/  FFMA.FTZ R50, R6.reuse, R49, R48 ;  /* 0x0000003106327223 */ /* 0x040fe20000010030 */
[----:B------:R-:W-:Y:S01]  /*10b30*/  F2FP.F16.E4M3.UNPACK_B R39, R39 ;  /* 0x00000027ff27723e */ /* 0x000fe200020006ff */
[----:B------:R-:W-:Y:S01]  /*10b40*/  HADD2.F32 R25, -RZ, R25.H1_H1 ;  /* 0x30000019ff197230 */ /* 0x000fe20000004100 */
[----:B------:R-:W-:Y:S01]  /*10b50*/  LOP3.LUT R38, R37, 0xff000000, R4, 0xf8, !PT ;  /* 0xff00000025267812 */ /* 0x000fe200078ef804 */
[----:B------:R-:W-:Y:S01]  /*10b60*/  FFMA.FTZ R53, R6, R41, -R53 ;  /* 0x0000002906357223 */ /* 0x000fe20000010835 */
[----:B------:R-:W-:Y:S01]  /*10b70*/  LOP3.LUT R51, R51, 0xff000000, R27, 0xf8, !PT ;  /* 0xff00000033337812 */ /* 0x000fe200078ef81b */
[----:B------:R-:W-:Y:S01]  /*10b80*/  HADD2.F32 R49, -RZ, R47.H0_H0 ;  /* 0x2000002fff317230 */ /* 0x000fe20000004100 */
[-C--:B------:R-:W-:Y:S01]  /*10b90*/  F2FP.F16.E4M3.UNPACK_B R27, R15.reuse ;  /* 0x0000000fff1b723e */ /* 0x080fe200020006ff */
[----:B------:R-:W-:Y:S01]  /*10ba0*/  HADD2.F32 R41, -RZ, R39.H0_H0 ;  /* 0x20000027ff297230 */ /* 0x000fe20000004100 */
[----:B------:R-:W-:Y:S01]  /*10bb0*/  F2FP.F16.E4M3.UNPACK_B R37, R15.H1 ;  /* 0x0000000fff25723e */ /* 0x000fe200030006ff */
[C---:B------:R-:W-:Y:S01]  /*10bc0*/  FMUL.FTZ R48, R25.reuse, R44 ;  /* 0x0000002c19307220 */ /* 0x040fe20000410000 */
[----:B------:R-:W-:Y:S01]  /*10bd0*/  F2FP.F16.E4M3.UNPACK_B R15, R14 ;  /* 0x0000000eff0f723e */ /* 0x000fe200020006ff */
[----:B------:R-:W-:Y:S01]  /*10be0*/  FMUL.FTZ R55, R25, R40 ;  /* 0x0000002819377220 */ /* 0x000fe20000410000 */
[----:B------:R-:W-:Y:S01]  /*10bf0*/  F2FP.F16.E4M3.UNPACK_B R26, R14.H1 ;  /* 0x0000000eff1a723e */ /* 0x000fe200030006ff */
[----:B------:R-:W-:Y:S01]  /*10c00*/  HADD2.F32 R14, -RZ, R24.H0_H0 ;  /* 0x20000018ff0e7230 */ /* 0x000fe20000004100 */
[----:B------:R-:W-:Y:S01]  /*10c10*/  LOP3.LUT R43, R43, 0xff000000, R7, 0xf8, !PT ;  /* 0xff0000002b2b7812 */ /* 0x000fe200078ef807 */
[----:B------:R-:W-:Y:S01]  /*10c20*/  HADD2.F32 R9, -RZ, R9.H1_H1 ;  /* 0x30000009ff097230 */ /* 0x000fe20000004100 */
[----:B------:R-:W-:Y:S01]  /*10c30*/  F2FP.F16.E4M3.UNPACK_B R20, R11 ;  /* 0x0000000bff14723e */ /* 0x000fe200020006ff */
[----:B------:R-:W-:-:S02]  /*10c40*/  HADD2.F32 R6, -RZ, R5.H0_H0 ;  /* 0x20000005ff067230 */ /* 0x000fc40000004100 */
[C---:B------:R-:W-:Y:S01]  /*10c50*/  FMUL.FTZ R25, R14.reuse, R49 ;  /* 0x000000310e197220 */ /* 0x040fe20000410000 */
[----:B------:R-:W-:Y:S01]  /*10c60*/  FMUL.FTZ R14, R14, R41 ;  /* 0x000000290e0e7220 */ /* 0x000fe20000410000 */
[C---:B------:R-:W-:Y:S01]  /*10c70*/  FFMA.FTZ R52, R9.reuse, R40, -R48 ;  /* 0x0000002809347223 */ /* 0x040fe20000010830 */
[----:B------:R-:W-:Y:S01]  /*10c80*/  F2FP.F16.E4M3.UNPACK_B R40, R51.H1 ;  /* 0x00000033ff28723e */ /* 0x000fe200030006ff */
[----:B------:R-:W-:Y:S01]  /*10c90*/  FFMA.FTZ R55, R9, R44, R55 ;  /* 0x0000002c09377223 */ /* 0x000fe20000010037 */
[C---:B------:R-:W-:Y:S01]  /*10ca0*/  FFMA.FTZ R49, R6.reuse, R49, R14 ;  /* 0x0000003106317223 */ /* 0x040fe2000001000e */
[----:B------:R-:W-:Y:S01]  /*10cb0*/  F2FP.F16.E4M3.UNPACK_B R14, R43.H1 ;  /* 0x0000002bff0e723e */ /* 0x000fe200030006ff */
[----:B------:R-:W-:Y:S01]  /*10cc0*/  FFMA.FTZ R44, R6, R41, -R25 ;  /* 0x00000029062c7223 */ /* 0x000fe20000010819 */
[----:B------:R-:W-:Y:S01]  /*10cd0*/  F2FP.F16.E4M3.UNPACK_B R11, R11.H1 ;  /* 0x0000000bff0b723e */ /* 0x000fe200030006ff */
[----:B------:R-:W-:Y:S01]  /*10ce0*/  HADD2.F32 R47, -RZ, R47.H1_H1 ;  /* 0x3000002fff2f7230 */ /* 0x000fe20000004100 */
        /* <DEDUP_REMOVED lines=21> */
[-C--:B------:R-:W-:Y:S01]  /*10e40*/  F2FP.F16.E4M3.UNPACK_B R4, R8.reuse ;  /* 0x00000008ff04723e */ /* 0x080fe200020006ff */
[----:B------:R-:W-:Y:S01]  /*10e50*/  HADD2.F32 R24, -RZ, R51.H0_H0 ;  /* 0x20000033ff187230 */ /* 0x000fe20000004100 */
[----:B------:R-:W-:Y:S01]  /*10e60*/  F2FP.F16.E4M3.UNPACK_B R8, R8.H1 ;  /* 0x00000008ff08723e */ /* 0x000fe200030006ff */
[----:B------:R-:W-:Y:S02]  /*10e70*/  HADD2.F32 R6, -RZ, R27.H0_H0 ;  /* 0x2000001bff067230 */ /* 0x000fe40000004100 */
[----:B------:R-:W-:Y:S01]  /*10e80*/  FMUL.FTZ R56, R37, R40 ;  /* 0x0000002825387220 */ /* 0x000fe20000410000 */
        /* <DEDUP_REMOVED lines=19> */
[----:B------:R-:W-:Y:S01]  /*10fc0*/  F2FP.F16.E4M3.UNPACK_B R10, R10.H1 ;  /* 0x0000000aff0a723e */ /* 0x000fe200030006ff */
[----:B------:R-:W-:-:S02]  /*10fd0*/  HADD2.F32 R5, -RZ, R8.H0_H0 ;  /* 0x20000008ff057230 */ /* 0x000fc40000004100 */
[CC--:B------:R-:W-:Y:S01]  /*10fe0*/  FMUL.FTZ R40, R6.reuse, R24.reuse ;  /* 0x0000001806287220 */ /* 0x0c0fe20000410000 */
[----:B------:R-:W-:Y:S02]  /*10ff0*/  HADD2.F32 R51, -RZ, R51.H1_H1 ;  /* 0x30000033ff337230 */ /* 0x000fe40000004100 */
[-C--:B------:R-:W-:Y:S01]  /*11000*/  FMUL.FTZ R25, R6, R11.reuse ;  /* 0x0000000b06197220 */ /* 0x080fe20000410000 */
[----:B------:R-:W-:Y:S02]  /*11010*/  HADD2.F32 R27, -RZ, R27.H1_H1 ;  /* 0x3000001bff1b7230 */ /* 0x000fe40000004100 */
[C---:B------:R-:W-:Y:S01]  /*11020*/  FFMA.FTZ R40, R5.reuse, R11, -R40 ;  /* 0x0000000b05287223 */ /* 0x040fe20000010828 */
[----:B------:R-:W-:Y:S02]  /*11030*/  HADD2.F32 R12, -RZ, R12.H1_H1 ;  /* 0x3000000cff0c7230 */ /* 0x000fe40000004100 */
[----:B------:R-:W-:Y:S01]  /*11040*/  FFMA.FTZ R24, R5, R24, R25 ;  /* 0x0000001805187223 */ /* 0x000fe20000010019 */
[----:B------:R-:W-:-:S02]  /*11050*/  HADD2.F32 R5, -RZ, R14.H1_H1 ;  /* 0x3000000eff057230 */ /* 0x000fc40000004100 */
[C---:B------:R-:W-:Y:S01]  /*11060*/  FMUL.FTZ R37, R27.reuse, R51 ;  /* 0x000000331b257220 */ /* 0x040fe20000410000 */
[----:B------:R-:W-:Y:S01]  /*11070*/  HADD2.F32 R9, -RZ, R9.H1_H1 ;  /* 0x30000009ff097230 */ /* 0x000fe20000004100 */
[----:B------:R-:W-:Y:S01]  /*11080*/  F2FP.SATFINITE.E4M3.F32.PACK_AB_MERGE_C R59, R60, R59, RZ ;  /* 0x0000003b3c3b723e */ /* 0x000fe200048070ff */
[----:B------:R-:W-:Y:S02]  /*11090*/  HADD2.F32 R43, -RZ, R43.H1_H1 ;  /* 0x3000002bff2b7230 */ /* 0x000fe40000004100 */
[C---:B------:R-:W-:Y:S01]  /*110a0*/  FMUL.FTZ R25, R12.reuse, R5 ;  /* 0x000000050c197220 */ /* 0x040fe20000410000 */
[----:B------:R-:W-:Y:S02]  /*110b0*/  HADD2.F32 R20, -RZ, R20.H1_H1 ;  /* 0x30000014ff147230 */ /* 0x000fe40000004100 */
[----:B------:R-:W-:Y:S01]  /*110c0*/  FMUL.FTZ R12, R12, R9 ;  /* 0x000000090c0c7220 */ /* 0x000fe20000410000 */
[----:B------:R-:W-:Y:S02]  /*110d0*/  HADD2.F32 R8, -RZ, R8.H1_H1 ;  /* 0x30000008ff087230 */ /* 0x000fe40000004100 */
[----:B------:R-:W-:Y:S01]  /*110e0*/  FMUL.FTZ R56, R27, R43 ;  /* 0x0000002b1b387220 */ /* 0x000fe20000410000 */
[----:B------:R-:W-:-:S02]  /*110f0*/  HADD2.F32 R11, -RZ, R45.H0_H0 ;  /* 0x2000002dff0b7230 */ /* 0x000fc40000004100 */
[----:B------:R-:W-:Y:S01]  /*11100*/  FFMA.FTZ R57, R20, R43, -R37 ;  /* 0x0000002b14397223 */ /* 0x000fe20000010825 */
[--C-:B------:R-:W-:Y:S02]  /*11110*/  HADD2.F32 R6, -RZ, R13.reuse.H0_H0 ;  /* 0x2000000dff067230 */ /* 0x100fe40000004100 */
[C---:B------:R-:W-:Y:S01]  /*11120*/  FFMA.FTZ R27, R8.reuse, R9, -R25 ;  /* 0x00000009081b7223 */ /* 0x040fe20000010819 */
[----:B------:R-:W-:Y:S01]  /*11130*/  FFMA.FTZ R37, R8, R5, R12 ;  /* 0x0000000508257223 */ /* 0x000fe2000001000c */
        /* <DEDUP_REMOVED lines=11> */
[----:B------:R-:W-:Y:S01]  /*111f0*/  FFMA.FTZ R20, R5, R11, R6 ;  /* 0x0000000b05147223 */ /* 0x000fe20000010006 */
[----:B------:R-:W-:Y:S01]  /*11200*/  F2FP.F16.E4M3.UNPACK_B R6, R42.H1 ;  /* 0x0000002aff06723e */ /* 0x000fe200030006ff */
[C---:B------:R-:W-:Y:S01]  /*11210*/  FMUL.FTZ R8, R13.reuse, R38 ;  /* 0x000000260d087220 */ /* 0x040fe20000410000 */
[----:B------:R-:W-:Y:S01]  /*11220*/  FMUL.FTZ R9, R13, R45 ;  /* 0x0000002d0d097220 */ /* 0x000fe20000410000 */
[----:B------:R-:W-:Y:S01]  /*11230*/  HADD2.F32 R11, -RZ, R12.H0_H0 ;  /* 0x2000000cff0b7230 */ /* 0x000fe20000004100 */
[----:B------:R-:W-:Y:S01]  /*11240*/  F2FP.F16.E4M3.UNPACK_B R46, R46 ;  /* 0x0000002eff2e723e */ /* 0x000fe200020006ff */
[----:B------:R-:W-:-:S02]  /*11250*/  HADD2.F32 R5, -RZ, R26.H0_H0 ;  /* 0x2000001aff057230 */ /* 0x000fc40000004100 */
[C---:B------:R-:W-:Y:S01]  /*11260*/  FFMA.FTZ R45, R4.reuse, R45, R8 ;  /* 0x0000002d042d7223 */ /* 0x040fe20000010008 */
[----:B------:R-:W-:Y:S01]  /*11270*/  FFMA.FTZ R25, R4, R38, -R9 ;  /* 0x0000002604197223 */ /* 0x000fe20000010809 */
[--C-:B------:R-:W-:Y:S01]  /*11280*/  HADD2.F32 R8, -RZ, R6.reuse.H0_H0 ;  /* 0x20000006ff087230 */ /* 0x100fe20000004100 */
[----:B------:R-:W-:Y:S01]  /*11290*/  F2FP.F16.E4M3.UNPACK_B R42, R42 ;  /* 0x0000002aff2a723e */ /* 0x000fe200020006ff */
[----:B------:R-:W-:Y:S02]  /*112a0*/  HADD2.F32 R9, -RZ, R6.H1_H1 ;  /* 0x30000006ff097230 */ /* 0x000fe40000004100 */
[C---:B------:R-:W-:Y:S01]  /*112b0*/  FMUL.FTZ R41, R5.reuse, R11 ;  /* 0x0000000b05297220 */ /* 0x040fe20000410000 */
[----:B------:R-:W-:Y:S02]  /*112c0*/  HADD2.F32 R26, -RZ, R26.H1_H1 ;  /* 0x3000001aff1a7230 */ /* 0x000fe40000004100 */
[----:B------:R-:W-:Y:S01]  /*112d0*/  FMUL.FTZ R5, R5, R8 ;  /* 0x0000000805057220 */ /* 0x000fe20000410000 */
[----:B------:R-:W-:-:S02]  /*112e0*/  HADD2.F32 R4, -RZ, R10.H0_H0 ;  /* 0x2000000aff047230 */ /* 0x000fc40000004100 */
[----:B------:R-:W-:Y:S02]  /*112f0*/  HADD2.F32 R13, -RZ, R12.H1_H1 ;  /* 0x3000000cff0d7230 */ /* 0x000fe40000004100 */
[----:B------:R-:W-:Y:S01]  /*11300*/  FMUL.FTZ R6, R26, R9 ;  /* 0x000000091a067220 */ /* 0x000fe20000410000 */
[----:B------:R-:W-:Y:S02]  /*11310*/  HADD2.F32 R10, -RZ, R10.H1_H1 ;  /* 0x3000000aff0a7230 */ /* 0x000fe40000004100 */
[C---:B------:R-:W-:Y:S01]  /*11320*/  FFMA.FTZ R41, R4.reuse, R8, -R41 ;  /* 0x0000000804297223 */ /* 0x040fe20000010829 */
[----:B------:R-:W-:Y:S01]  /*11330*/  FFMA.FTZ R11, R4, R11, R5 ;  /* 0x0000000b040b7223 */ /* 0x000fe20000010005 */
[----:B------:R-:W-:Y:S02]  /*11340*/  HADD2.F32 R8, -RZ, R46.H0_H0 ;  /* 0x2000002eff087230 */ /* 0x000fe40000004100 */
[-C--:B------:R-:W-:Y:S01]  /*11350*/  FMUL.FTZ R43, R26, R13.reuse ;  /* 0x0000000d1a2b7220 */ /* 0x080fe20000410000 */
[----:B------:R-:W-:Y:S01]  /*11360*/  FFMA.FTZ R38, R10, R13, R6 ;  /* 0x0000000d0a267223 */ /* 0x000fe20000010006 */
[----:B------:R-:W-:-:S02]  /*11370*/  HADD2.F32 R5, -RZ, R15.H0_H0 ;  /* 0x2000000fff057230 */ /* 0x000fc40000004100 */
[----:B------:R-:W-:Y:S02]  /*11380*/  HADD2.F32 R6, -RZ, R42.H0_H0 ;  /* 0x2000002aff067230 */ /* 0x000fe40000004100 */
[----:B------:R-:W-:Y:S01]  /*11390*/  FFMA.FTZ R26, R10, R9, -R43 ;  /* 0x000000090a1a7223 */ /* 0x000fe2000001082b */
        /* <DEDUP_REMOVED lines=30> */
.L_x_7639:
[----:B------:R-:W-:Y:S05]  /*11580*/  BSYNC B1 ;  /* 0x0000000000017941 */ /* 0x000fea0003800000 */
.L_x_7638:
[----:B------:R-:W-:Y:S05]  /*11590*/  @P0 BRA `(.L_x_7625) ;  /* 0x0000000c00e40947 */ /* 0x000fea0003800000 */
[----:B-1----:R-:W2:Y:S04]  /*115a0*/  LDL R9, [R1+0x70] ;  /* 0x0000700001097983 */ /* 0x002ea80000100800 */
[----:B------:R-:W3:Y:S01]  /*115b0*/  LDL R51, [R1+0xa4] ;  /* 0x0000a40001337983 */ /* 0x000ee20000100800 */
[----:B-----5:R-:W-:Y:S01]  /*115c0*/  SHF.R.U32.HI R0, RZ, 0x8, R28 ;  /* 0x00000008ff007819 */ /* 0x020fe2000001161c */
[----:B------:R-:W-:Y:S01]  /*115d0*/  VIADD R8, R228, 0x40 ;  /* 0x00000040e4087836 */ /* 0x000fe20000000000 */
[----:B0-----:R-:W-:Y:S01]  /*115e0*/  LOP3.LUT R3, R28, 0xff, RZ, 0xc0, !PT ;  /* 0x000000ff1c037812 */ /* 0x001fe200078ec0ff */
[----:B------:R-:W-:Y:S01]  /*115f0*/  IMAD.IADD R21, R18, 0x1, R21 ;  /* 0x0000000112157824 */ /* 0x000fe200078e0215 */
[----:B------:R-:W-:Y:S01]  /*11600*/  LOP3.LUT R0, R0, 0xff, RZ, 0xc0, !PT ;  /* 0x000000ff00007812 */ /* 0x000fe200078ec0ff */
[----:B------:R-:W-:Y:S01]  /*11610*/  IMAD.SHL.U32 R8, R8, 0x80, RZ ;  /* 0x0000008008087824 */ /* 0x000fe200078e00ff */
[----:B------:R-:W-:-:S02]  /*11620*/  SHF.R.U32.HI R4, RZ, 0x8, R29 ;  /* 0x00000008ff047819 */ /* 0x000fc4000001161d */
[----:B------:R-:W-:Y:S02]  /*11630*/  PRMT R13, R0, 0x7604, R3 ;  /* 0x00007604000d7816 */ /* 0x000fe40000000003 */
[----:B------:R-:W-:Y:S02]  /*11640*/  SHF.R.U32.HI R0, RZ, 0x8, R30 ;  /* 0x00000008ff007819 */ /* 0x000fe4000001161e */
[----:B------:R-:W-:Y:S02]  /*11650*/  LOP3.LUT R3, R30, 0xff, RZ, 0xc0, !PT ;  /* 0x000000ff1e037812 */ /* 0x000fe400078ec0ff */
[----:B------:R-:W-:Y:S02]  /*11660*/  LOP3.LUT R0, R0, 0xff, RZ, 0xc0, !PT ;  /* 0x000000ff00007812 */ /* 0x000fe400078ec0ff */
[----:B------:R-:W-:Y:S02]  /*11670*/  LOP3.LUT R8, R8, 0x380, RZ, 0xc0, !PT ;  /* 0x0000038008087812 */ /* 0x000fe400078ec0ff */
[----:B------:R-:W-:-:S02]  /*11680*/  PRMT R15, R0, 0x7604, R3 ;  /* 0x00007604000f7816 */ /* 0x000fc40000000003 */
[----:B------:R-:W-:Y:S01]  /*11690*/  LOP3.LUT R0, R8, 0x70, R21, 0xf8, !PT ;  /* 0x0000007008007812 */ /* 0x000fe200078ef815 */
[----:B------:R-:W-:Y:S01]  /*116a0*/  VIADD R8, R228, 0x40 ;  /* 0x00000040e4087836 */ /* 0x000fe20000000000 */
[----:B------:R-:W-:Y:S02]  /*116b0*/  LOP3.LUT R5, R29, 0xff, RZ, 0xc0, !PT ;  /* 0x000000ff1d057812 */ /* 0x000fe400078ec0ff */
[----:B------:R-:W-:Y:S01]  /*116c0*/  LOP3.LUT R4, R4, 0xff, RZ, 0xc0, !PT ;  /* 0x000000ff04047812 */ /* 0x000fe200078ec0ff */
[----:B------:R-:W-:Y:S01]  /*116d0*/  IMAD.SHL.U32 R8, R8, 0x80, RZ ;  /* 0x0000008008087824 */ /* 0x000fe200078e00ff */
[----:B------:R-:W-:Y:S02]  /*116e0*/  SHF.R.U32.HI R6, RZ, 0x8, R32 ;  /* 0x00000008ff067819 */ /* 0x000fe40000011620 */
[----:B------:R-:W-:Y:S02]  /*116f0*/  PRMT R12, R4, 0x7604, R5 ;  /* 0x00007604040c7816 */ /* 0x000fe40000000005 */
[----:B------:R-:W-:-:S02]  /*11700*/  LOP3.LUT R8, R8, 0x380, RZ, 0xc0, !PT ;  /* 0x0000038008087812 */ /* 0x000fc400078ec0ff */
[----:B------:R-:W-:Y:S02]  /*11710*/  SHF.R.U32.HI R4, RZ, 0x8, R31 ;  /* 0x00000008ff047819 */ /* 0x000fe4000001161f */
[----:B------:R-:W-:Y:S02]  /*11720*/  SHF.R.U32.HI R8, RZ, 0x3, R8 ;  /* 0x00000003ff087819 */ /* 0x000fe40000011608 */
[----:B------:R-:W-:Y:S02]  /*11730*/  LOP3.LUT R5, R31, 0xff, RZ, 0xc0, !PT ;  /* 0x000000ff1f057812 */ /* 0x000fe400078ec0ff */
[----:B------:R-:W-:Y:S02]  /*11740*/  LOP3.LUT R3, R0, R8, RZ, 0x3c, !PT ;  /* 0x0000000800037212 */ /* 0x000fe400078e3cff */
[----:B------:R-:W-:Y:S02]  /*11750*/  SHF.R.U32.HI R8, RZ, 0x8, R33 ;  /* 0x00000008ff087819 */ /* 0x000fe40000011621 */
[----:B------:R-:W-:-:S02]  /*11760*/  LOP3.LUT R7, R32, 0xff, RZ, 0xc0, !PT ;  /* 0x000000ff20077812 */ /* 0x000fc400078ec0ff */
[----:B------:R-:W-:Y:S02]  /*11770*/  LOP3.LUT R4, R4, 0xff, RZ, 0xc0, !PT ;  /* 0x000000ff04047812 */ /* 0x000fe400078ec0ff */
[----:B------:R-:W-:Y:S02]  /*11780*/  LOP3.LUT R6, R6, 0xff, RZ, 0xc0, !PT ;  /* 0x000000ff06067812 */ /* 0x000fe400078ec0ff */
[----:B------:R-:W-:Y:S02]  /*11790*/  PRMT R14, R4, 0x7604, R5 ;  /* 0x00007604040e7816 */ /* 0x000fe40000000005 */
[----:B------:R-:W-:Y:S02]  /*117a0*/  PRMT R25, R6, 0x7604, R7 ;  /* 0x0000760406197816 */ /* 0x000fe40000000007 */
[----:B------:R-:W-:Y:S02]  /*117b0*/  SHF.R.U32.HI R26, RZ, 0x8, R35 ;  /* 0x00000008ff1a7819 */ /* 0x000fe40000011623 */
[----:B------:R-:W-:-:S02]  /*117c0*/  LOP3.LUT R20, R33, 0xff, RZ, 0xc0, !PT ;  /* 0x000000ff21147812 */ /* 0x000fc400078ec0ff */
[----:B------:R-:W-:Y:S02]  /*117d0*/  LOP3.LUT R27, R35, 0xff, RZ, 0xc0, !PT ;  /* 0x000000ff231b7812 */ /* 0x000fe400078ec0ff */
[----:B------:R-:W-:Y:S02]  /*117e0*/  LOP3.LUT R26, R26, 0xff, RZ, 0xc0, !PT ;  /* 0x000000ff1a1a7812 */ /* 0x000fe400078ec0ff */
[----:B------:R-:W-:Y:S02]  /*117f0*/  SHF.R.U32.HI R21, RZ, 0x8, R34 ;  /* 0x00000008ff157819 */ /* 0x000fe40000011622 */
[----:B------:R-:W-:Y:S02]  /*11800*/  PRMT R26, R26, 0x7604, R27 ;  /* 0x000076041a1a7816 */ /* 0x000fe4000000001b */
[----:B------:R-:W-:Y:S02]  /*11810*/  SHF.R.U32.HI R27, RZ, 0x10, R33 ;  /* 0x00000010ff1b7819 */ /* 0x000fe40000011621 */
[----:B------:R-:W-:-:S02]  /*11820*/  LOP3.LUT R24, R34, 0xff, RZ, 0xc0, !PT ;  /* 0x000000ff22187812 */ /* 0x000fc400078ec0ff */
[----:B------:R-:W-:Y:S01]  /*11830*/  LOP3.LUT R21, R21, 0xff, RZ, 0xc0, !PT ;  /* 0x000000ff15157812 */ /* 0x000fe200078ec0ff */
[----:B------:R-:W-:Y:S01]  /*11840*/  IMAD.U32 R27, R27, 0x10000, RZ ;  /* 0x000100001b1b7824 */ /* 0x000fe200078e00ff */
[----:B------:R-:W-:Y:S02]  /*11850*/  LOP3.LUT R13, R13, 0xff0000, R28, 0xf8, !PT ;  /* 0x00ff00000d0d7812 */ /* 0x000fe400078ef81c */
        /* <DEDUP_REMOVED lines=20> */
[----:B------:R-:W-:Y:S01]  /*119a0*/  IMAD.U32 R3, R3, 0x10000, RZ ;  /* 0x0001000003037824 */ /* 0x000fe200078e00ff */
[----:B------:R-:W-:-:S04]  /*119b0*/  LOP3.LUT R39, R39, 0xff000000, R33, 0xf8, !PT ;  /* 0xff00000027277812 */ /* 0x000fc800078ef821 */
[----:B------:R-:W-:Y:S02]  /*119c0*/  LOP3.LUT R3, R12, 0xff0000, R3, 0xf8, !PT ;  /* 0x00ff00000c037812 */ /* 0x000fe400078ef803 */
[----:B------:R-:W-:Y:S02]  /*119d0*/  F2FP.F16.E4M3.UNPACK_B R33, R39 ;  /* 0x00000027ff21723e */ /* 0x000fe400020006ff */
[----:B------:R-:W-:Y:S02]  /*119e0*/  LOP3.LUT R28, R3, 0xff000000, R29, 0xf8, !PT ;  /* 0xff000000031c7812 */ /* 0x000fe400078ef81d */
[----:B------:R-:W-:Y:S01]  /*119f0*/  LOP3.LUT R3, R37, 0xff0000, R34, 0xf8, !PT ;  /* 0x00ff000025037812 */ /* 0x000fe200078ef822 */
[--C-:B------:R-:W-:Y:S01]  /*11a00*/  HADD2.F32 R35, -RZ, R33.reuse.H0_H0 ;  /* 0x20000021ff237230 */ /* 0x100fe20000004100 */
[----:B------:R-:W-:Y:S01]  /*11a10*/  F2FP.F16.E4M3.UNPACK_B R29, R28 ;  /* 0x0000001cff1d723e */ /* 0x000fe200020006ff */
[----:B------:R-:W-:Y:S01]  /*11a20*/  HADD2.F32 R33, -RZ, R33.H1_H1 ;  /* 0x30000021ff217230 */ /* 0x000fe20000004100 */
[----:B------:R-:W-:-:S02]  /*11a30*/  LOP3.LUT R37, R21, 0xff000000, R31, 0xf8, !PT ;  /* 0xff00000015257812 */ /* 0x000fc400078ef81f */
[----:B------:R-:W-:Y:S01]  /*11a40*/  F2FP.F16.E4M3.UNPACK_B R39, R39.H1 ;  /* 0x00000027ff27723e */ /* 0x000fe200030006ff */
[--C-:B------:R-:W-:Y:S01]  /*11a50*/  HADD2.F32 R31, -RZ, R29.reuse.H0_H0 ;  /* 0x2000001dff1f7230 */ /* 0x100fe20000004100 */
[----:B------:R-:W-:Y:S01]  /*11a60*/  F2FP.F16.E4M3.UNPACK_B R28, R28.H1 ;  /* 0x0000001cff1c723e */ /* 0x000fe200030006ff */
[----:B------:R-:W-:Y:S01]  /*11a70*/  HADD2.F32 R29, -RZ, R29.H1_H1 ;  /* 0x3000001dff1d7230 */ /* 0x000fe20000004100 */
[----:B------:R-:W-:Y:S02]  /*11a80*/  LOP3.LUT R34, R3, 0xff000000, R34, 0xf8, !PT ;  /* 0xff00000003227812 */ /* 0x000fe400078ef822 */
[----:B0-----:R-:W-:Y:S02]  /*11a90*/  F2FP.F16.E4M3.UNPACK_B R12, R5 ;  /* 0x00000005ff0c723e */ /* 0x001fe400020006ff */
[----:B------:R-:W-:Y:S02]  /*11aa0*/  F2FP.F16.E4M3.UNPACK_B R14, R7 ;  /* 0x00000007ff0e723e */ /* 0x000fe400020006ff */
[----:B-1----:R-:W-:-:S02]  /*11ab0*/  F2FP.F16.E4M3.UNPACK_B R20, R9 ;  /* 0x00000009ff14723e */ /* 0x002fc400020006ff */
[----:B------:R-:W-:Y:S02]  /*11ac0*/  F2FP.F16.E4M3.UNPACK_B R15, R7.H1 ;  /* 0x00000007ff0f723e */ /* 0x000fe400030006ff */
[-C--:B------:R-:W-:Y:S01]  /*11ad0*/  F2FP.F16.E4M3.UNPACK_B R7, R6.reuse ;  /* 0x00000006ff07723e */ /* 0x080fe200020006ff */
[----:B------:R-:W-:Y:S01]  /*11ae0*/  HADD2.F32 R24, -RZ, R20.H0_H0 ;  /* 0x20000014ff187230 */ /* 0x000fe20000004100 */
[----:B------:R-:W-:Y:S01]  /*11af0*/  F2FP.F16.E4M3.UNPACK_B R13, R6.H1 ;  /* 0x00000006ff0d723e */ /* 0x000fe200030006ff */
[----:B------:R-:W-:Y:S01]  /*11b00*/  HADD2.F32 R6, -RZ, R12.H0_H0 ;  /* 0x2000000cff067230 */ /* 0x000fe20000004100 */
[----:B------:R-:W-:Y:S01]  /*11b10*/  F2FP.F16.E4M3.UNPACK_B R21, R9.H1 ;  /* 0x00000009ff15723e */ /* 0x000fe200030006ff */
[----:B------:R-:W-:Y:S02]  /*11b20*/  HADD2.F32 R20, -RZ, R20.H1_H1 ;  /* 0x30000014ff147230 */ /* 0x000fe40000004100 */
[C---:B------:R-:W-:Y:S01]  /*11b30*/  FMUL.FTZ R38, R24.reuse, R31 ;  /* 0x0000001f18267220 */ /* 0x040fe20000410000 */
[----:B------:R-:W-:Y:S01]  /*11b40*/  F2FP.F16.E4M3.UNPACK_B R25, R11 ;  /* 0x0000000bff19723e */ /* 0x000fe200020006ff */
[----:B------:R-:W-:Y:S01]  /*11b50*/  FMUL.FTZ R43, R24, R35 ;  /* 0x00000023182b7220 */ /* 0x000fe20000410000 */
[----:B------:R-:W-:Y:S01]  /*11b60*/  F2FP.F16.E4M3.UNPACK_B R26, R11.H1 ;  /* 0x0000000bff1a723e */ /* 0x000fe200030006ff */
[C---:B------:R-:W-:Y:S01]  /*11b70*/  FFMA.FTZ R38, R6.reuse, R35, R38 ;  /* 0x0000002306267223 */ /* 0x040fe20000010026 */
[----:B------:R-:W-:Y:S01]  /*11b80*/  F2FP.F16.E4M3.UNPACK_B R5, R5.H1 ;  /* 0x00000005ff05723e */ /* 0x000fe200030006ff */
[----:B------:R-:W-:Y:S01]  /*11b90*/  HADD2.F32 R35, -RZ, R39.H0_H0 ;  /* 0x20000027ff237230 */ /* 0x000fe20000004100 */
[-C--:B------:R-:W-:Y:S01]  /*11ba0*/  F2FP.F16.E4M3.UNPACK_B R11, R10.reuse ;  /* 0x0000000aff0b723e */ /* 0x080fe200020006ff */
[----:B------:R-:W-:Y:S01]  /*11bb0*/  FFMA.FTZ R43, R6, R31, -R43 ;  /* 0x0000001f062b7223 */ /* 0x000fe2000001082b */
[----:B------:R-:W-:Y:S01]  /*11bc0*/  F2FP.F16.E4M3.UNPACK_B R24, R10.H1 ;  /* 0x0000000aff18723e */ /* 0x000fe200030006ff */
[----:B------:R-:W-:-:S02]  /*11bd0*/  HADD2.F32 R10, -RZ, R21.H0_H0 ;  /* 0x20000015ff0a7230 */ /* 0x000fc40000004100 */
[C---:B------:R-:W-:Y:S01]  /*11be0*/  FMUL.FTZ R45, R20.reuse, R33 ;  /* 0x00000021142d7220 */ /* 0x040fe20000410000 */
[----:B------:R-:W-:Y:S02]  /*11bf0*/  HADD2.F32 R12, -RZ, R12.H1_H1 ;  /* 0x3000000cff0c7230 */ /* 0x000fe40000004100 */
[----:B------:R-:W-:Y:S01]  /*11c00*/  FMUL.FTZ R20, R20, R29 ;  /* 0x0000001d14147220 */ /* 0x000fe20000410000 */
[----:B------:R-:W-:Y:S02]  /*11c10*/  HADD2.F32 R31, -RZ, R28.H0_H0 ;  /* 0x2000001cff1f7230 */ /* 0x000fe40000004100 */
[----:B------:R-:W-:Y:S01]  /*11c20*/  FMUL.FTZ R47, R10, R35 ;  /* 0x000000230a2f7220 */ /* 0x000fe20000410000 */
[----:B------:R-:W-:Y:S02]  /*11c30*/  HADD2.F32 R6, -RZ, R5.H0_H0 ;  /* 0x20000005ff067230 */ /* 0x000fe40000004100 */
[C---:B------:R-:W-:Y:S01]  /*11c40*/  FFMA.FTZ R40, R12.reuse, R29, -R45 ;  /* 0x0000001d0c287223 */ /* 0x040fe2000001082d */
[----:B------:R-:W-:Y:S01]  /*11c50*/  FFMA.FTZ R45, R12, R33, R20 ;  /* 0x000000210c2d7223 */ /* 0x000fe20000010014 */
[----:B------:R-:W-:Y:S01]  /*11c60*/  FMUL.FTZ R10, R10, R31 ;  /* 0x0000001f0a0a7220 */ /* 0x000fe20000410000 */
        /* <DEDUP_REMOVED lines=33> */
[----:B------:R-:W-:Y:S02]  /*11e80*/  HADD2.F32 R5, -RZ, R15.H0_H0 ;  /* 0x2000000fff057230 */ /* 0x000fe40000004100 */
[C---:B------:R-:W-:Y:S01]  /*11e90*/  FMUL.FTZ R21, R25.reuse, R31 ;  /* 0x0000001f19157220 */ /* 0x040fe20000410000 */
[----:B------:R-:W-:Y:S02]  /*11ea0*/  HADD2.F32 R14, -RZ, R14.H1_H1 ;  /* 0x3000000eff0e7230 */ /* 0x000fe40000004100 */
[----:B------:R-:W-:Y:S01]  /*11eb0*/  FMUL.FTZ R46, R25, R12 ;  /* 0x0000000c192e7220 */ /* 0x000fe20000410000 */
[-C--:B------:R-:W-:Y:S01]  /*11ec0*/  FMUL.FTZ R25, R6, R10.reuse ;  /* 0x0000000a06197220 */ /* 0x080fe20000410000 */
[----:B------:R-:W-:Y:S01]  /*11ed0*/  FFMA.FTZ R48, R5, R10, -R48 ;  /* 0x0000000a05307223 */ /* 0x000fe20000010830 */
[----:B------:R-:W-:Y:S01]  /*11ee0*/  F2FP.F16.E4M3.UNPACK_B R10, R27.H1 ;  /* 0x0000001bff0a723e */ /* 0x000fe200030006ff */
[C---:B------:R-:W-:Y:S01]  /*11ef0*/  FFMA.FTZ R44, R14.reuse, R12, -R21 ;  /* 0x0000000c0e2c7223 */ /* 0x040fe20000010815 */
[----:B------:R-:W-:Y:S01]  /*11f00*/  FFMA.FTZ R46, R14, R31, R46 ;  /* 0x0000001f0e2e7223 */ /* 0x000fe2000001002e */
[----:B------:R-:W-:Y:S01]  /*11f10*/  F2FP.F16.E4M3.UNPACK_B R14, R32.H1 ;  /* 0x00000020ff0e723e */ /* 0x000fe200030006ff */
[----:B------:R-:W-:-:S02]  /*11f20*/  HADD2.F32 R37, -RZ, R37.H1_H1 ;  /* 0x30000025ff257230 */ /* 0x000fc40000004100 */
[----:B------:R-:W-:Y:S01]  /*11f30*/  FFMA.FTZ R49, R5, R20, R25 ;  /* 0x0000001405317223 */ /* 0x000fe20000010019 */
        /* <DEDUP_REMOVED lines=8> */
[-C--:B------:R-:W-:Y:S01]  /*11fc0*/  FMUL.FTZ R52, R26, R37.reuse ;  /* 0x000000251a347220 */ /* 0x080fe20000410000 */
[----:B------:R-:W-:Y:S02]  /*11fd0*/  HADD2.F32 R15, -RZ, R15.H1_H1 ;  /* 0x3000000fff0f7230 */ /* 0x000fe40000004100 */
[C---:B------:R-:W-:Y:S01]  /*11fe0*/  FMUL.FTZ R21, R6.reuse, R12 ;  /* 0x0000000c06157220 */ /* 0x040fe20000410000 */
[----:B------:R-:W-:Y:S02]  /*11ff0*/  HADD2.F32 R5, -RZ, R4.H0_H0 ;  /* 0x20000004ff057230 */ /* 0x000fe40000004100 */
[-C--:B------:R-:W-:Y:S01]  /*12000*/  FMUL.FTZ R26, R6, R20.reuse ;  /* 0x00000014061a7220 */ /* 0x080fe20000410000 */
[----:B------:R-:W-:Y:S02]  /*12010*/  HADD2.F32 R8, -RZ, R8.H1_H1 ;  /* 0x30000008ff087230 */ /* 0x000fe40000004100 */
[C---:B------:R-:W-:Y:S01]  /*12020*/  FFMA.FTZ R37, R15.reuse, R37, -R50 ;  /* 0x000000250f257223 */ /* 0x040fe20000010832 */
[----:B------:R-:W-:Y:S01]  /*12030*/  FFMA.FTZ R52, R15, R41, R52 ;  /* 0x000000290f347223 */ /* 0x000fe20000010034 */
        /* <DEDUP_REMOVED lines=9> */
[--C-:B------:R-:W-:Y:S02]  /*120d0*/  HADD2.F32 R8, -RZ, R32.reuse.H0_H0 ;  /* 0x20000020ff087230 */ /* 0x100fe40000004100 */
[----:B------:R-:W-:Y:S01]  /*120e0*/  FFMA.FTZ R25, R4, R15, -R25 ;  /* 0x0000000f04197223 */ /* 0x000fe20000010819 */
[----:B------:R-:W-:-:S02]  /*120f0*/  HADD2.F32 R32, -RZ, R32.H1_H1 ;  /* 0x30000020ff207230 */ /* 0x000fc40000004100 */
[----:B------:R-:W-:Y:S01]  /*12100*/  FFMA.FTZ R29, R4, R21, R6 ;  /* 0x00000015041d7223 */ /* 0x000fe20000010006 */
[----:B------:R-:W-:Y:S02]  /*12110*/  HADD2.F32 R6, -RZ, R27.H0_H0 ;  /* 0x2000001bff067230 */ /* 0x000fe40000004100 */
[C---:B------:R-:W-:Y:S01]  /*12120*/  FMUL.FTZ R15, R5.reuse, R8 ;  /* 0x00000008050f7220 */ /* 0x040fe20000410000 */
[----:B------:R-:W-:Y:S01]  /*12130*/  HADD2.F32 R4, -RZ, R3.H0_H0 ;  /* 0x20000003ff047230 */ /* 0x000fe20000004100 */
[----:B------:R-:W-:Y:S01]  /*12140*/  F2FP.F16.E4M3.UNPACK_B R34, R34 ;  /* 0x00000022ff22723e */ /* 0x000fe200020006ff */
[----:B------:R-:W-:Y:S02]  /*12150*/  HADD2.F32 R9, -RZ, R9.H1_H1 ;  /* 0x30000009ff097230 */ /* 0x000fe40000004100 */
[-C--:B------:R-:W-:Y:S01]  /*12160*/  FMUL.FTZ R5, R5, R6.reuse ;  /* 0x0000000605057220 */ /* 0x080fe20000410000 */
[----:B------:R-:W-:Y:S02]  /*12170*/  HADD2.F32 R3, -RZ, R3.H1_H1 ;  /* 0x30000003ff037230 */ /* 0x000fe40000004100 */
[----:B------:R-:W-:Y:S01]  /*12180*/  FFMA.FTZ R15, R4, R6, -R15 ;  /* 0x00000006040f7223 */ /* 0x000fe2000001080f */
[----:B------:R-:W-:-:S02]  /*12190*/  HADD2.F32 R6, -RZ, R27.H1_H1 ;  /* 0x3000001bff067230 */ /* 0x000fc40000004100 */
[C---:B------:R-:W-:Y:S01]  /*121a0*/  FMUL.FTZ R14, R9.reuse, R32 ;  /* 0x00000020090e7220 */ /* 0x040fe20000410000 */
[----:B------:R-:W-:Y:S01]  /*121b0*/  FFMA.FTZ R12, R4, R8, R5 ;  /* 0x00000008040c7223 */ /* 0x000fe20000010005 */
[----:B------:R-:W-:Y:S01]  /*121c0*/  F2FP.F16.E4M3.UNPACK_B R5, R30.H1 ;  /* 0x0000001eff05723e */ /* 0x000fe200030006ff */
        /* <DEDUP_REMOVED lines=8> */
[----:B------:R-:W-:Y:S02]  /*12250*/  HADD2.F32 R10, -RZ, R10.H1_H1 ;  /* 0x3000000aff0a7230 */ /* 0x000fe40000004100 */
[-C--:B------:R-:W-:Y:S01]  /*12260*/  FMUL.FTZ R4, R4, R6.reuse ;  /* 0x0000000604047220 */ /* 0x080fe20000410000 */
[----:B------:R-:W-:Y:S02]  /*12270*/  HADD2.F32 R24, -RZ, R24.H1_H1 ;  /* 0x30000018ff187230 */ /* 0x000fe40000004100 */
[C---:B------:R-:W-:Y:S01]  /*12280*/  FFMA.FTZ R32, R3.reuse, R6, -R32 ;  /* 0x0000000603207223 */ /* 0x040fe20000010820 */
[----:B------:R-:W-:Y:S01]  /*12290*/  HADD2.F32 R5, -RZ, R5.H1_H1 ;  /* 0x30000005ff057230 */ /* 0x000fe20000004100 */
[----:B------:R-:W-:Y:S01]  /*122a0*/  F2FP.F16.E4M3.UNPACK_B R30, R30 ;  /* 0x0000001eff1e723e */ /* 0x000fe200020006ff */
[----:B------:R-:W-:Y:S02]  /*122b0*/  HADD2.F32 R13, -RZ, R13.H1_H1 ;  /* 0x3000000dff0d7230 */ /* 0x000fe40000004100 */
[C---:B------:R-:W-:Y:S01]  /*122c0*/  FMUL.FTZ R6, R24.reuse, R10 ;  /* 0x0000000a18067220 */ /* 0x040fe20000410000 */
[----:B------:R-:W-:Y:S01]  /*122d0*/  FMUL.FTZ R9, R24, R5 ;  /* 0x0000000518097220 */ /* 0x000fe20000410000 */
[----:B------:R-:W-:-:S02]  /*122e0*/  FFMA.FTZ R24, R3, R8, R4 ;  /* 0x0000000803187223 */ /* 0x000fc40000010004 */
[C---:B------:R-:W-:Y:S01]  /*122f0*/  FFMA.FTZ R27, R13.reuse, R5, -R6 ;  /* 0x000000050d1b7223 */ /* 0x040fe20000010806 */
[----:B------:R-:W-:Y:S02]  /*12300*/  HADD2.F32 R5, -RZ, R30.H0_H0 ;  /* 0x2000001eff057230 */ /* 0x000fe40000004100 */
[----:B------:R-:W-:Y:S01]  /*12310*/  FFMA.FTZ R31, R13, R10, R9 ;  /* 0x0000000a0d1f7223 */ /* 0x000fe20000010009 */
[--C-:B------:R-:W-:Y:S02]  /*12320*/  HADD2.F32 R6, -RZ, R34.reuse.H0_H0 ;  /* 0x20000022ff067230 */ /* 0x100fe40000004100 */
[--C-:B------:R-:W-:Y:S01]  /*12330*/  HADD2.F32 R4, -RZ, R11.reuse.H0_H0 ;  /* 0x2000000bff047230 */ /* 0x100fe20000004100 */
[----:B------:R-:W-:Y:S01]  /*12340*/  F2FP.SATFINITE.E4M3.F32.PACK_AB_MERGE_C R27, R27, R32, RZ ;  /* 0x000000201b1b723e */ /* 0x000fe200048070ff */
        /* <DEDUP_REMOVED lines=30> */
.L_x_7625:
[----:B------:R-:W-:Y:S05]  /*12530*/  BSYNC B0 ;  /* 0x0000000000007941 */ /* 0x000fea0003800000 */
.L_x_7605:
        /* <DEDUP_REMOVED lines=8> */
.L_x_7602:
[----:B0--34-:R-:W3:Y:S02]  /*125c0*/  LDL R0, [R1+0x54] ;  /* 0x0000540001007983 */ /* 0x019ee40000100800 */
[----:B---3--:R-:W-:-:S13]  /*125d0*/  R2UR UR4, R0 ;  /* 0x00000000000472ca */ /* 0x008fda00000e0000 */
[----:B------:R-:W-:-:S05]  /*125e0*/  IMAD.U32 R0, RZ, RZ, UR4 ;  /* 0x00000004ff007e24 */ /* 0x000fca000f8e00ff */
[----:B------:R-:W-:-:S13]  /*125f0*/  ISETP.NE.AND P1, PT, R0, 0x3, PT ;  /* 0x000000030000780c */ /* 0x000fda0003f25270 */
[----:B------:R-:W-:Y:S05]  /*12600*/  @!P1 BRA `(.L_x_7640) ;  /* 0x0000000000049947 */ /* 0x000fea0003800000 */
[----:B------:R-:W-:Y:S01]  /*12610*/  BPT.TRAP 0x1 ;  /* 0x000000040000795c */ /* 0x000fe20000300000 */
.L_x_7640:
[----:B------:R-:W-:Y:S01]  /*12620*/  IMAD R14, R136, 0x8, R16 ;  /* 0x00000008880e7824 */ /* 0x000fe200078e0210 */
[----:B-12---:R-:W-:-:S04]  /*12630*/  SHF.L.U32 R3, R231, 0x1f, RZ ;  /* 0x0000001fe7037819 */ /* 0x006fc800000006ff */
[----:B------:R0:W1:Y:S01]  /*12640*/  SYNCS.PHASECHK.TRANS64.TRYWAIT P0, [R14+URZ+0x2e830], R3 ;  /* 0x02e830030e0075a7 */ /* 0x000062000800017f */
[----:B------:R-:W-:Y:S05]  /*12650*/  @!P1 BRA `(.L_x_7641) ;  /* 0x0000000000049947 */ /* 0x000fea0003800000 */
[----:B------:R-:W-:Y:S01]  /*12660*/  BPT.TRAP 0x1 ;  /* 0x000000040000795c */ /* 0x000fe20000300000 */
.L_x_7641:
[----:B------:R-:W-:Y:S01]  /*12670*/  VIADD R0, R16, 0x20400 ;  /* 0x0002040010007836 */ /* 0x000fe20000000000 */
[----:B-----5:R-:W-:Y:S01]  /*12680*/  LOP3.LUT R4, R36, 0x10000, RZ, 0xfc, !PT ;  /* 0x0001000024047812 */ /* 0x020fe200078efcff */
[----:B------:R-:W-:-:S03]  /*12690*/  IMAD.MOV.U32 R5, RZ, RZ, 0x40000040 ;  /* 0x40000040ff057424 */ /* 0x000fc600078e00ff */
[----:B------:R-:W-:-:S04]  /*126a0*/  SHF.R.U32.HI R0, RZ, 0x4, R0 ;  /* 0x00000004ff007819 */ /* 0x000fc80000011600 */
[----:B------:R-:W-:-:S04]  /*126b0*/  LOP3.LUT R0, R0, 0x3fff, RZ, 0xc0, !PT ;  /* 0x00003fff00007812 */ /* 0x000fc800078ec0ff */
[----:B------:R-:W-:-:S05]  /*126c0*/  LOP3.LUT R0, R0, 0x10000, RZ, 0xfc, !PT ;  /* 0x0001000000007812 */ /* 0x000fca00078efcff */
[----:B------:R2:W-:Y:S01]  /*126d0*/  STL [R1+0x50], R0 ;  /* 0x0000500001007387 */ /* 0x0005e20000100800 */
[----:B-1----:R-:W-:Y:S05]  /*126e0*/  @P0 BRA `(.L_x_7642) ;  /* 0x0000000000080947 */ /* 0x002fea0003800000 */
[----:B------:R-:W1:Y:S02]  /*126f0*/  SYNCS.PHASECHK.TRANS64.TRYWAIT P0, [R14+URZ+0x2e830], R3 ;  /* 0x02e830030e0075a7 */ /* 0x000e64000800017f */
[----:B-1----:R-:W-:Y:S05]  /*12700*/  @!P0 BRA `(.L_x_7643) ;  /* 0x0000017c00f48947 */ /* 0x002fea0003800000 */
.L_x_7642:
[----:B--2---:R-:W2:Y:S01]  /*12710*/  LDL R0, [R1+0x50] ;  /* 0x0000500001007983 */ /* 0x004ea20000100800 */
[----:B------:R-:W-:Y:S01]  /*12720*/  IMAD.MOV.U32 R13, RZ, RZ, 0x40000040 ;  /* 0x40000040ff0d7424 */ /* 0x000fe200078e00ff */
[----:B------:R-:W-:Y:S05]  /*12730*/  WARPSYNC.ALL ;  /* 0x0000000000007948 */ /* 0x000fea0003800000 */
[C---:B------:R-:W-:Y:S01]  /*12740*/  R2UR UR4, R4.reuse ;  /* 0x00000000040472ca */ /* 0x040fe200000e0000 */
[----:B------:R-:W3:Y:S01]  /*12750*/  LDL R140, [R1+0x64] ;  /* 0x00006400018c7983 */ /* 0x000ee20000100800 */
[----:B------:R-:W-:Y:S02]  /*12760*/  R2UR UR5, R5 ;  /* 0x00000000050572ca */ /* 0x000fe400000e0000 */
[----:B------:R-:W-:Y:S01]  /*12770*/  R2UR UR7, R13 ;  /* 0x000000000d0772ca */ /* 0x000fe200000e0000 */
[----:B------:R-:W-:Y:S01]  /*12780*/  WARPGROUP.ARRIVE ;  /* 0x00000000000079c5 */ /* 0x000fe20000000000 */
[----:B------:R-:W-:Y:S01]  /*12790*/  IMAD.MOV.U32 R7, RZ, RZ, 0x40000040 ;  /* 0x40000040ff077424 */ /* 0x000fe200078e00ff */
[----:B------:R-:W-:Y:S01]  /*127a0*/  R2UR UR12, R4 ;  /* 0x00000000040c72ca */ /* 0x000fe200000e0000 */
[----:B------:R-:W0:Y:S01]  /*127b0*/  LDL R142, [R1+0x58] ;  /* 0x00005800018e7983 */ /* 0x000e220000100800 */
[----:B------:R-:W-:-:S02]  /*127c0*/  R2UR UR13, R5 ;  /* 0x00000000050d72ca */ /* 0x000fc400000e0000 */
[----:B------:R-:W-:Y:S01]  /*127d0*/  R2UR UR15, R7 ;  /* 0x00000000070f72ca */ /* 0x000fe200000e0000 */
[----:B------:R-:W-:Y:S01]  /*127e0*/  IMAD.MOV.U32 R7, RZ, RZ, 0x40000040 ;  /* 0x40000040ff077424 */ /* 0x000fe200078e00ff */
[----:B------:R-:W-:Y:S01]  /*127f0*/  R2UR UR8, R4 ;  /* 0x00000000040872ca */ /* 0x000fe200000e0000 */
[----:B------:R-:W4:Y:S01]  /*12800*/  LDL R143, [R1+0x78] ;  /* 0x00007800018f7983 */ /* 0x000f220000100800 */
[----:B------:R-:W-:Y:S02]  /*12810*/  R2UR UR9, R5 ;  /* 0x00000000050972ca */ /* 0x000fe400000e0000 */
[----:B------:R-:W-:Y:S01]  /*12820*/  R2UR UR11, R7 ;  /* 0x00000000070b72ca */ /* 0x000fe200000e0000 */
[----:B------:R-:W-:Y:S01]  /*12830*/  IMAD.MOV.U32 R9, RZ, RZ, 0x40000040 ;  /* 0x40000040ff097424 */ /* 0x000fe200078e00ff */
[----:B------:R-:W5:Y:S01]  /*12840*/  LDL R141, [R1+0x74] ;  /* 0x00007400018d7983 */ /* 0x000f620000100800 */
[----:B------:R-:W-:Y:S02]  /*12850*/  IMAD.MOV.U32 R7, RZ, RZ, 0x40000040 ;  /* 0x40000040ff077424 */ /* 0x000fe400078e00ff */
[----:B--2---:R-:W-:-:S05]  /*12860*/  IMAD R12, R136, 0x700, R0 ;  /* 0x00000700880c7824 */ /* 0x004fca00078e0200 */
[----:B------:R-:W-:-:S13]  /*12870*/  R2UR UR6, R12 ;  /* 0x000000000c0672ca */ /* 0x000fda00000e0000 */
[----:B------:R-:W-:Y:S01]  /*12880*/  QGMMA.64x32x32.F32.E4M3.E4M3 R120, gdesc[UR4], RZ, !UPT, gsb0 ;  /* 0x00600000047879f3 */ /* 0x000fe2000c0008ff */
[----:B------:R-:W-:-:S05]  /*12890*/  VIADD R6, R12, 0x100 ;  /* 0x000001000c067836 */ /* 0x000fca0000000000 */
[----:B------:R-:W-:Y:S01]  /*128a0*/  R2UR UR14, R6 ;  /* 0x00000000060e72ca */ /* 0x000fe200000e0000 */
[----:B------:R-:W-:Y:S02]  /*128b0*/  WARPGROUP.DEPBAR.LE gsb0, 0x0 ;  /* 0x00008000000079c5 */ /* 0x000fe40000010000 */
[----:B------:R-:W-:-:S10]  /*128c0*/  WARPGROUP.ARRIVE ;  /* 0x00000000000079c5 */ /* 0x000fd40000000000 */
[----:B------:R-:W-:Y:S01]  /*128d0*/  QGMMA.64x32x32.F32.E4M3.E4M3 R104, gdesc[UR12], RZ, !UPT, gsb0 ;  /* 0x006000000c6879f3 */ /* 0x000fe2000c0008ff */
[----:B------:R-:W-:-:S05]  /*128e0*/  VIADD R6, R12, 0x200 ;  /* 0x000002000c067836 */ /* 0x000fca0000000000 */
        /* <DEDUP_REMOVED lines=39> */
[----:B------:R-:W-:Y:S02]  /*12b60*/  VIADD R10, R4, 0x2 ;  /* 0x00000002040a7836 */ /* 0x000fe40000000000 */
[----:B------:R-:W-:Y:S02]  /*12b70*/  IMAD.MOV.U32 R21, RZ, RZ, 0x40000040 ;  /* 0x40000040ff157424 */ /* 0x000fe400078e00ff */
[----:B------:R-:W-:Y:S01]  /*12b80*/  IMAD.MOV.U32 R11, RZ, RZ, 0x40000040 ;  /* 0x40000040ff0b7424 */ /* 0x000fe200078e00ff */
[----:B------:R-:W-:Y:S02]  /*12b90*/  R2UR UR26, R20 ;  /* 0x00000000141a72ca */ /* 0x000fe400000e0000 */
[----:B------:R-:W-:-:S02]  /*12ba0*/  R2UR UR27, R21 ;  /* 0x00000000151b72ca */ /* 0x000fc400000e0000 */
        /* <DEDUP_REMOVED lines=162> */
[----:B---3--:R-:W-:Y:S02]  /*135d0*/  IMAD R0, R137, -0xe0, R140 ;  /* 0xffffff2089007824 */ /* 0x008fe400078e028c */
[----:B------:R-:W-:Y:S02]  /*135e0*/  VIADD R20, R12, 0x406 ;  /* 0x000004060c147836 */ /* 0x000fe40000000000 */
[----:B------:R-:W-:Y:S01]  /*135f0*/  IMAD.MOV.U32 R21, RZ, RZ, 0x40000040 ;  /* 0x40000040ff157424 */ /* 0x000fe200078e00ff */
[----:B01----:R-:W-:Y:S02]  /*13600*/  IADD3 R3, -R142, 0xe1, R0 ;  /* 0x000000e18e037810 */ /* 0x003fe40007ffe100 */
[----:B------:R-:W-:Y:S02]  /*13610*/  R2UR UR6, R20 ;  /* 0x00000000140672ca */ /* 0x000fe400000e0000 */
[----:B------:R-:W-:-:S02]  /*13620*/  R2UR UR7, R21 ;  /* 0x00000000150772ca */ /* 0x000fc400000e0000 */
[----:B------:R-:W-:Y:S02]  /*13630*/  R2UR UR4, R6 ;  /* 0x00000000060472ca */ /* 0x000fe400000e0000 */
[----:B------:R-:W-:Y:S01]  /*13640*/  R2UR UR5, R7 ;  /* 0x00000000070572ca */ /* 0x000fe200000e0000 */
[----:B------:R-:W-:Y:S02]  /*13650*/  VIADD R15, R0, 0xe0 ;  /* 0x000000e0000f7836 */ /* 0x000fe40000000000 */
[----:B-----5:R-:W-:Y:S02]  /*13660*/  IMAD R3, R141, -0x2, R3 ;  /* 0xfffffffe8d037824 */ /* 0x020fe400078e0203 */
[----:B----4-:R-:W-:Y:S02]  /*13670*/  IMAD R138, R233, 0x80, R143 ;  /* 0x00000080e98a7824 */ /* 0x010fe400078e028f */
[----:B------:R-:W-:-:S03]  /*13680*/  IMAD R15, R141, -0x2, R15 ;  /* 0xfffffffe8d0f7824 */ /* 0x000fc600078e020f */
[----:B------:R-:W-:-:S04]  /*13690*/  IADD3 R0, R3, 0x8, R138 ;  /* 0x0000000803007810 */ /* 0x000fc80007ffe08a */
[----:B------:R-:W-:-:S04]  /*136a0*/  VIMNMX R0, R15, R0, PT ;  /* 0x000000000f007248 */ /* 0x000fc80003fe0100 */
[C---:B------:R-:W-:Y:S02]  /*136b0*/  ISETP.GT.AND P0, PT, R0.reuse, RZ, PT ;  /* 0x000000ff0000720c */ /* 0x040fe40003f04270 */
[C---:B------:R-:W-:Y:S02]  /*136c0*/  ISETP.GT.AND P2, PT, R0.reuse, 0x1, PT ;  /* 0x000000010000780c */ /* 0x040fe40003f44270 */
[----:B------:R-:W-:Y:S02]  /*136d0*/  ISETP.GT.AND P3, PT, R0, 0x8, PT ;  /* 0x000000080000780c */ /* 0x000fe40003f64270 */
[----:B------:R-:W-:Y:S02]  /*136e0*/  FSEL R139, R122, -INF , P0 ;  /* 0xff8000007a8b7808 */ /* 0x000fe40000000000 */
[----:B------:R-:W-:Y:S02]  /*136f0*/  FSEL R123, R123, -INF , P2 ;  /* 0xff8000007b7b7808 */ /* 0x000fe40001000000 */
[----:B------:R-:W-:Y:S01]  /*13700*/  ISETP.GT.AND P0, PT, R0, 0x9, PT ;  /* 0x000000090000780c */ /* 0x000fe20003f04270 */
[----:B------:R-:W-:-:S02]  /*13710*/  WARPGROUP.DEPBAR.LE gsb0, 0x0 ;  /* 0x00008000000079c5 */ /* 0x000fc40000010000 */
[----:B------:R-:W-:-:S06]  /*13720*/  WARPGROUP.ARRIVE ;  /* 0x00000000000079c5 */ /* 0x000fcc0000000000 */
[----:B------:R-:W-:Y:S01]  /*13730*/  QGMMA.64x32x32.F32.E4M3.E4M3 R56, gdesc[UR4], R56, gsb0 ;  /* 0x00600000043879f3 */ /* 0x000fe20008000838 */
        /* <DEDUP_REMOVED lines=28> */
[----:B------:R-:W-:Y:S01]  /*13900*/  FMNMX.FTZ R122, R149, R122, !PT ;  /* 0x0000007a957a7209 */ /* 0x000fe20007810000 */
[----:B------:R-:W-:Y:S01]  /*13910*/  VIADD R20, R12, 0x506 ;  /* 0x000005060c147836 */ /* 0x000fe20000000000 */
[----:B------:R-:W-:Y:S01]  /*13920*/  ISETP.GT.AND P0, PT, R0, 0x31, PT ;  /* 0x000000310000780c */ /* 0x000fe20003f04270 */
[----:B------:R-:W-:Y:S01]  /*13930*/  IMAD.MOV.U32 R21, RZ, RZ, 0x40000040 ;  /* 0x40000040ff157424 */ /* 0x000fe200078e00ff */
[----:B------:R-:W-:-:S02]  /*13940*/  FSEL R151, R114, -INF , P2 ;  /* 0xff80000072977808 */ /* 0x000fc40001000000 */
[----:B------:R-:W-:Y:S02]  /*13950*/  FMNMX.FTZ R122, R111, R122, !PT ;  /* 0x0000007a6f7a7209 */ /* 0x000fe40007810000 */
[----:B------:R-:W-:Y:S02]  /*13960*/  ISETP.GT.AND P2, PT, R0, 0x38, PT ;  /* 0x000000380000780c */ /* 0x000fe40003f44270 */
[----:B------:R-:W-:Y:S02]  /*13970*/  FSEL R115, R115, -INF , P0 ;  /* 0xff80000073737808 */ /* 0x000fe40000000000 */
[----:B------:R-:W-:Y:S02]  /*13980*/  FMNMX.FTZ R122, R151, R122, !PT ;  /* 0x0000007a977a7209 */ /* 0x000fe40007810000 */
[----:B------:R-:W-:Y:S02]  /*13990*/  R2UR UR6, R20 ;  /* 0x00000000140672ca */ /* 0x000fe400000e0000 */
[----:B------:R-:W-:-:S02]  /*139a0*/  R2UR UR7, R21 ;  /* 0x00000000150772ca */ /* 0x000fc400000e0000 */
[----:B------:R-:W-:Y:S02]  /*139b0*/  R2UR UR4, R6 ;  /* 0x00000000060472ca */ /* 0x000fe400000e0000 */
[----:B------:R-:W-:Y:S02]  /*139c0*/  R2UR UR5, R7 ;  /* 0x00000000070572ca */ /* 0x000fe400000e0000 */
[----:B------:R-:W-:Y:S02]  /*139d0*/  ISETP.GT.AND P0, PT, R0, 0x39, PT ;  /* 0x000000390000780c */ /* 0x000fe40003f04270 */
[----:B------:R-:W-:Y:S02]  /*139e0*/  FSEL R153, R118, -INF , P2 ;  /* 0xff80000076997808 */ /* 0x000fe40001000000 */
[----:B------:R-:W-:Y:S01]  /*139f0*/  FMNMX.FTZ R122, R115, R122, !PT ;  /* 0x0000007a737a7209 */ /* 0x000fe20007810000 */
[----:B------:R-:W-:Y:S02]  /*13a00*/  WARPGROUP.DEPBAR.LE gsb0, 0x0 ;  /* 0x00008000000079c5 */ /* 0x000fe40000010000 */
[----:B------:R-:W-:Y:S01]  /*13a10*/  WARPGROUP.ARRIVE ;  /* 0x00000000000079c5 */ /* 0x000fe20000000000 */
[----:B------:R-:W-:-:S02]  /*13a20*/  ISETP.GT.AND P2, PT, R0, 0x40, PT ;  /* 0x000000400000780c */ /* 0x000fc40003f44270 */
[----:B------:R-:W-:Y:S02]  /*13a30*/  FSEL R119, R119, -INF , P0 ;  /* 0xff80000077777808 */ /* 0x000fe40000000000 */
[----:B------:R-:W-:Y:S01]  /*13a40*/  FMNMX.FTZ R122, R153, R122, !PT ;  /* 0x0000007a997a7209 */ /* 0x000fe20007810000 */
[----:B------:R-:W-:Y:S01]  /*13a50*/  QGMMA.64x32x32.F32.E4M3.E4M3 R40, gdesc[UR4], R40, gsb0 ;  /* 0x00600000042879f3 */ /* 0x000fe20008000828 */
        /* <DEDUP_REMOVED lines=39> */
[----:B------:R-:W-:Y:S02]  /*13cd0*/  VIADD R12, R12, 0x606 ;  /* 0x000006060c0c7836 */ /* 0x000fe40000000000 */
[----:B------:R-:W-:Y:S01]  /*13ce0*/  IMAD.MOV.U32 R13, RZ, RZ, 0x40000040 ;  /* 0x40000040ff0d7424 */ /* 0x000fe200078e00ff */
[----:B------:R-:W-:-:S02]  /*13cf0*/  ISETP.GT.AND P2, PT, R0, 0x78, PT ;  /* 0x000000780000780c */ /* 0x000fc40003f44270 */
[----:B------:R-:W-:Y:S02]  /*13d00*/  FSEL R83, R83, -INF , P0 ;  /* 0xff80000053537808 */ /* 0x000fe40000000000 */
[----:B------:R-:W-:Y:S02]  /*13d10*/  FMNMX.FTZ R122, R165, R122, !PT ;  /* 0x0000007aa57a7209 */ /* 0x000fe40007810000 */
[----:B------:R-:W-:Y:S02]  /*13d20*/  R2UR UR6, R12 ;  /* 0x000000000c0672ca */ /* 0x000fe400000e0000 */
[----:B------:R-:W-:Y:S02]  /*13d30*/  R2UR UR7, R13 ;  /* 0x000000000d0772ca */ /* 0x000fe400000e0000 */
[----:B------:R-:W-:Y:S02]  /*13d40*/  R2UR UR4, R6 ;  /* 0x00000000060472ca */ /* 0x000fe400000e0000 */
[----:B------:R-:W-:-:S02]  /*13d50*/  R2UR UR5, R7 ;  /* 0x00000000070572ca */ /* 0x000fc400000e0000 */
[----:B------:R-:W-:Y:S02]  /*13d60*/  ISETP.GT.AND P0, PT, R0, 0x79, PT ;  /* 0x000000790000780c */ /* 0x000fe40003f04270 */
[----:B------:R-:W-:Y:S02]  /*13d70*/  FSEL R13, R86, -INF , P2 ;  /* 0xff800000560d7808 */ /* 0x000fe40001000000 */
[----:B------:R-:W-:Y:S01]  /*13d80*/  FMNMX.FTZ R122, R83, R122, !PT ;  /* 0x0000007a537a7209 */ /* 0x000fe20007810000 */
[----:B------:R-:W-:Y:S02]  /*13d90*/  WARPGROUP.DEPBAR.LE gsb0, 0x0 ;  /* 0x00008000000079c5 */ /* 0x000fe40000010000 */
[C---:B------:R-:W-:Y:S02]  /*13da0*/  ISETP.GT.AND P2, PT, R0.reuse, 0x80, PT ;  /* 0x000000800000780c */ /* 0x040fe40003f44270 */
[----:B------:R-:W-:Y:S02]  /*13db0*/  FSEL R87, R87, -INF , P0 ;  /* 0xff80000057577808 */ /* 0x000fe40000000000 */
[----:B------:R-:W-:Y:S01]  /*13dc0*/  FMNMX.FTZ R122, R13, R122, !PT ;  /* 0x0000007a0d7a7209 */ /* 0x000fe20007810000 */
[----:B------:R-:W-:Y:S01]  /*13dd0*/  WARPGROUP.ARRIVE ;  /* 0x00000000000079c5 */ /* 0x000fe20000000000 */
[----:B------:R-:W-:-:S02]  /*13de0*/  ISETP.GT.AND P0, PT, R0, 0x81, PT ;  /* 0x000000810000780c */ /* 0x000fc40003f04270 */
[----:B------:R-:W-:Y:S02]  /*13df0*/  FSEL R167, R58, -INF , P2 ;  /* 0xff8000003aa77808 */ /* 0x000fe40001000000 */
[----:B------:R-:W-:Y:S01]  /*13e00*/  FMNMX.FTZ R122, R87, R122, !PT ;  /* 0x0000007a577a7209 */ /* 0x000fe20007810000 */
[----:B------:R-:W-:Y:S01]  /*13e10*/  QGMMA.64x32x32.F32.E4M3.E4M3 R24, gdesc[UR4], R24, gsb0 ;  /* 0x00600000041879f3 */ /* 0x000fe20008000818 */
        /* <DEDUP_REMOVED lines=44> */
[----:B------:R-:W-:Y:S01]  /*140e0*/  FMNMX.FTZ R122, R181, R122, !PT ;  /* 0x0000007ab57a7209 */ /* 0x000fe20007810000 */
[----:B------:R-:W-:Y:S02]  /*140f0*/  WARPGROUP.DEPBAR.LE gsb0, 0x0 ;  /* 0x00008000000079c5 */ /* 0x000fe40000010000 */
        /* <DEDUP_REMOVED lines=30> */
[----:B0-----:R-:W-:-:S04]  /*142e0*/  FMNMX.FTZ R0, R26, R191, !PT ;  /* 0x000000bf1a007209 */ /* 0x001fc80007810000 */
[----:B------:R-:W-:Y:S01]  /*142f0*/  FSETP.NEU.FTZ.AND P0, PT, R0, -INF , PT ;  /* 0xff8000000000780b */ /* 0x000fe20003f1d000 */
[----:B------:R-:W-:-:S05]  /*14300*/  FFMA.FTZ R191, R2, R0, -8 ;  /* 0xc100000002bf7423 */ /* 0x000fca0000010000 */
[----:B------:R-:W-:Y:S02]  /*14310*/  FSEL R191, R191, RZ, P0 ;  /* 0x000000ffbfbf7208 */ /* 0x000fe40000000000 */
[----:B------:R-:W-:Y:S02]  /*14320*/  ISETP.GT.AND P0, PT, R3, RZ, PT ;  /* 0x000000ff0300720c */ /* 0x000fe40003f04270 */
[----:B------:R-:W-:Y:S01]  /*14330*/  FSEL R121, R121, -INF , P2 ;  /* 0xff80000079797808 */ /* 0x000fe20001000000 */
[----:B------:R-:W-:-:S01]  /*14340*/  FFMA.FTZ R50, R2, R115, -R191 ;  /* 0x0000007302327223 */ /* 0x000fc200000108bf */
[----:B------:R-:W-:Y:S01]  /*14350*/  FSEL R115, R120, -INF , P0 ;  /* 0xff80000078737808 */ /* 0x000fe20000000000 */
[----:B------:R-:W-:-:S01]  /*14360*/  FFMA.FTZ R12, R2, R139, -R191 ;  /* 0x0000008b020c7223 */ /* 0x000fc200000108bf */
[----:B------:R-:W-:Y:S01]  /*14370*/  ISETP.GT.AND P0, PT, R3, 0x9, PT ;  /* 0x000000090300780c */ /* 0x000fe20003f04270 */
[----:B------:R0:W-:Y:S01]  /*14380*/  MUFU.EX2 R15, R50 ;  /* 0x00000032000f7308 */ /* 0x0001e20000000800 */
[----:B------:R-:W-:-:S02]  /*14390*/  FSEL R139, R124, -INF , P3 ;  /* 0xff8000007c8b7808 */ /* 0x000fc40001800000 */
[----:B------:R-:W-:Y:S02]  /*143a0*/  ISETP.GT.AND P2, PT, R3, 0x10, PT ;  /* 0x000000100300780c */ /* 0x000fe40003f44270 */
[----:B------:R-:W-:Y:S02]  /*143b0*/  FSEL R125, R125, -INF , P0 ;  /* 0xff8000007d7d7808 */ /* 0x000fe40000000000 */
[----:B0-----:R-:W-:Y:S01]  /*143c0*/  FMNMX.FTZ R50, R115, R121, !PT ;  /* 0x0000007973327209 */ /* 0x001fe20007810000 */
[----:B------:R-:W-:-:S03]  /*143d0*/  FFMA.FTZ R20, R2, R141, -R191 ;  /* 0x0000008d02147223 */ /* 0x000fc600000108bf */
        /* <DEDUP_REMOVED lines=11> */
[----:B------:R-:W-:Y:S02]  /*14490*/  FSEL R133, R133, -INF , P0 ;  /* 0xff80000085857808 */ /* 0x000fe40000000000 */
[----:B------:R-:W-:-:S02]  /*144a0*/  ISETP.GT.AND P0, PT, R3, 0x20, PT ;  /* 0x000000200300780c */ /* 0x000fc40003f04270 */
[----:B------:R-:W-:Y:S01]  /*144b0*/  FMNMX.FTZ R54, R143, R54, !PT ;  /* 0x000000368f367209 */ /* 0x000fe20007810000 */
[----:B------:R-:W-:Y:S01]  /*144c0*/  FFMA.FTZ R30, R2, R145, -R191 ;  /* 0x00000091021e7223 */ /* 0x000fe200000108bf */
        /* <DEDUP_REMOVED lines=27> */
[--C-:B------:R-:W-:Y:S01]  /*14680*/  FFMA.FTZ R46, R2, R153, -R191.reuse ;  /* 0x00000099022e7223 */ /* 0x100fe200000108bf */
[----:B------:R-:W-:Y:S02]  /*14690*/  ISETP.GT.AND P2, PT, R3, 0x41, PT ;  /* 0x000000410300780c */ /* 0x000fe40003f44270 */
[----:B------:R-:W-:Y:S02]  /*146a0*/  FSEL R153, R88, -INF , P0 ;  /* 0xff80000058997808 */ /* 0x000fe40000000000 */
[----:B------:R-:W-:Y:S01]  /*146b0*/  FMNMX.FTZ R62, R117, R62, !PT ;  /* 0x0000003e753e7209 */ /* 0x000fe20007810000 */
[----:B------:R-:W-:Y:S01]  /*146c0*/  FFMA.FTZ R155, R2, R155, -R191 ;  /* 0x0000009b029b7223 */ /* 0x000fe200000108bf */
[----:B------:R-:W-:Y:S02]  /*146d0*/  ISETP.GT.AND P0, PT, R3, 0x48, PT ;  /* 0x000000480300780c */ /* 0x000fe40003f04270 */
[----:B------:R-:W-:-:S02]  /*146e0*/  FSEL R89, R89, -INF , P2 ;  /* 0xff80000059597808 */ /* 0x000fc40001000000 */
[----:B------:R-:W-:Y:S01]  /*146f0*/  FMNMX.FTZ R62, R153, R62, !PT ;  /* 0x0000003e993e7209 */ /* 0x000fe20007810000 */
[----:B------:R0:W-:Y:S01]  /*14700*/  MUFU.EX2 R50, R155 ;  /* 0x0000009b00327308 */ /* 0x0001e20000000800 */
[----:B------:R-:W-:Y:S02]  /*14710*/  ISETP.GT.AND P2, PT, R3, 0x49, PT ;  /* 0x000000490300780c */ /* 0x000fe40003f44270 */
[----:B------:R-:W-:Y:S02]  /*14720*/  FMNMX.FTZ R66, R89, R62, !PT ;  /* 0x0000003e59427209 */ /* 0x000fe40007810000 */
[----:B------:R-:W-:Y:S02]  /*14730*/  FSEL R93, R93, -INF , P2 ;  /* 0xff8000005d5d7808 */ /* 0x000fe40001000000 */
[----:B0-----:R-:W-:Y:S02]  /*14740*/  FSEL R155, R92, -INF , P0 ;  /* 0xff8000005c9b7808 */ /* 0x001fe40000000000 */
[----:B------:R-:W-:-:S02]  /*14750*/  ISETP.GT.AND P0, PT, R3, 0x50, PT ;  /* 0x000000500300780c */ /* 0x000fc40003f04270 */
        /* <DEDUP_REMOVED lines=9> */
[----:B------:R0:W-:Y:S01]  /*147f0*/  MUFU.EX2 R54, R157 ;  /* 0x0000009d00367308 */ /* 0x0001e20000000800 */
[----:B------:R-:W-:Y:S02]  /*14800*/  ISETP.GT.AND P2, PT, R3, 0x59, PT ;  /* 0x000000590300780c */ /* 0x000fe40003f44270 */
[----:B------:R-:W-:Y:S01]  /*14810*/  FMNMX.FTZ R70, R97, R70, !PT ;  /* 0x0000004661467209 */ /* 0x000fe20007810000 */
[----:B------:R-:W-:-:S01]  /*14820*/  FFMA.FTZ R159, R2, R159, -R191 ;  /* 0x0000009f029f7223 */ /* 0x000fc200000108bf */
[----:B------:R-:W-:Y:S02]  /*14830*/  FSEL R101, R101, -INF , P2 ;  /* 0xff80000065657808 */ /* 0x000fe40001000000 */
[----:B0-----:R-:W-:Y:S02]  /*14840*/  FSEL R157, R100, -INF , P0 ;  /* 0xff800000649d7808 */ /* 0x001fe40000000000 */
[----:B------:R-:W-:-:S02]  /*14850*/  ISETP.GT.AND P0, PT, R3, 0x60, PT ;  /* 0x000000600300780c */ /* 0x000fc40003f04270 */
[----:B------:R-:W-:Y:S01]  /*14860*/  FMNMX.FTZ R70, R157, R70, !PT ;  /* 0x000000469d467209 */ /* 0x000fe20007810000 */
[----:B------:R0:W-:Y:S01]  /*14870*/  MUFU.EX2 R58, R159 ;  /* 0x0000009f003a7308 */ /* 0x0001e20000000800 */
[----:B------:R-:W-:Y:S01]  /*14880*/  ISETP.GT.AND P2, PT, R3, 0x61, PT ;  /* 0x000000610300780c */ /* 0x000fe20003f44270 */
[----:B------:R-:W-:Y:S01]  /*14890*/  FFMA.FTZ R161, R2, R161, -R191 ;  /* 0x000000a102a17223 */ /* 0x000fe200000108bf */
[----:B0-----:R-:W-:Y:S02]  /*148a0*/  FSEL R159, R72, -INF , P0 ;  /* 0xff800000489f7808 */ /* 0x001fe40000000000 */
[----:B------:R-:W-:Y:S02]  /*148b0*/  FMNMX.FTZ R72, R101, R70, !PT ;  /* 0x0000004665487209 */ /* 0x000fe40007810000 */
[----:B------:R-:W-:Y:S02]  /*148c0*/  ISETP.GT.AND P0, PT, R3, 0x68, PT ;  /* 0x000000680300780c */ /* 0x000fe40003f04270 */
[----:B------:R-:W-:-:S02]  /*148d0*/  FSEL R73, R73, -INF , P2 ;  /* 0xff80000049497808 */ /* 0x000fc40001000000 */
[----:B------:R-:W-:Y:S01]  /*148e0*/  FMNMX.FTZ R72, R159, R72, !PT ;  /* 0x000000489f487209 */ /* 0x000fe20007810000 */
[----:B------:R0:W-:Y:S01]  /*148f0*/  MUFU.EX2 R66, R161 ;  /* 0x000000a100427308 */ /* 0x0001e20000000800 */
[----:B------:R-:W-:Y:S02]  /*14900*/  ISETP.GT.AND P2, PT, R3, 0x69, PT ;  /* 0x000000690300780c */ /* 0x000fe40003f44270 */
[----:B------:R-:W-:Y:S01]  /*14910*/  FMNMX.FTZ R72, R73, R72, !PT ;  /* 0x0000004849487209 */ /* 0x000fe20007810000 */
[----:B------:R-:W-:-:S01]  /*14920*/  FFMA.FTZ R163, R2, R163, -R191 ;  /* 0x000000a302a37223 */ /* 0x000fc200000108bf */
[----:B0-----:R-:W-:Y:S01]  /*14930*/  FSEL R161, R76, -INF , P0 ;  /* 0xff8000004ca17808 */ /* 0x001fe20000000000 */
[----:B------:R-:W-:-:S01]  /*14940*/  FFMA.FTZ R76, R2, R79, -R191 ;  /* 0x0000004f024c7223 */ /* 0x000fc200000108bf */
[----:B------:R-:W-:Y:S02]  /*14950*/  ISETP.GT.AND P0, PT, R3, 0x70, PT ;  /* 0x000000700300780c */ /* 0x000fe40003f04270 */
[----:B------:R-:W-:-:S02]  /*14960*/  FSEL R79, R77, -INF , P2 ;  /* 0xff8000004d4f7808 */ /* 0x000fc40001000000 */
[----:B------:R-:W-:Y:S01]  /*14970*/  FMNMX.FTZ R72, R161, R72, !PT ;  /* 0x00000048a1487209 */ /* 0x000fe20007810000 */
[----:B------:R0:W-:Y:S01]  /*14980*/  MUFU.EX2 R62, R74 ;  /* 0x0000004a003e7308 */ /* 0x0001e20000000800 */
[----:B------:R-:W-:Y:S01]  /*14990*/  ISETP.GT.AND P2, PT, R3, 0x71, PT ;  /* 0x000000710300780c */ /* 0x000fe20003f44270 */
[----:B------:R-:W-:-:S06]  /*149a0*/  FFMA.FTZ R78, R2, R165, -R191 ;  /* 0x000000a5024e7223 */ /* 0x000fcc00000108bf */
[----:B------:R1:W-:Y:S01]  /*149b0*/  MUFU.EX2 R70, R163 ;  /* 0x000000a300467308 */ /* 0x0003e20000000800 */
[----:B0-----:R-:W-:Y:S02]  /*149c0*/  FMNMX.FTZ R74, R79, R72, !PT ;  /* 0x000000484f4a7209 */ /* 0x001fe40007810000 */
[----:B------:R-:W-:Y:S02]  /*149d0*/  FSEL R165, R81, -INF , P2 ;  /* 0xff80000051a57808 */ /* 0x000fe40001000000 */
[----:B-1----:R-:W-:Y:S02]  /*149e0*/  FSEL R163, R80, -INF , P0 ;  /* 0xff80000050a37808 */ /* 0x002fe40000000000 */
[----:B------:R-:W-:Y:S02]  /*149f0*/  ISETP.GT.AND P0, PT, R3, 0x78, PT ;  /* 0x000000780300780c */ /* 0x000fe40003f04270 */
[----:B------:R-:W-:Y:S02]  /*14a00*/  FMNMX.FTZ R74, R163, R74, !PT ;  /* 0x0000004aa34a7209 */ /* 0x000fe40007810000 */
[----:B------:R-:W-:-:S02]  /*14a10*/  ISETP.GT.AND P2, PT, R3, 0x79, PT ;  /* 0x000000790300780c */ /* 0x000fc40003f44270 */
[----:B------:R-:W-:Y:S02]  /*14a20*/  FSEL R81, R84, -INF , P0 ;  /* 0xff80000054517808 */ /* 0x000fe40000000000 */
[----:B------:R-:W-:Y:S02]  /*14a30*/  FMNMX.FTZ R74, R165, R74, !PT ;  /* 0x0000004aa54a7209 */ /* 0x000fe40007810000 */
[----:B------:R-:W-:Y:S02]  /*14a40*/  FSEL R85, R85, -INF , P2 ;  /* 0xff80000055557808 */ /* 0x000fe40001000000 */
[----:B------:R-:W-:Y:S02]  /*14a50*/  ISETP.GT.AND P0, PT, R3, 0x80, PT ;  /* 0x000000800300780c */ /* 0x000fe40003f04270 */
        /* <DEDUP_REMOVED lines=13> */
[----:B------:R-:W-:Y:S01]  /*14b30*/  FFMA.FTZ R56, R2, R87, -R191 ;  /* 0x0000005702387223 */ /* 0x000fe200000108bf */
[----:B------:R-:W-:-:S02]  /*14b40*/  ISETP.GT.AND P2, PT, R3, 0x91, PT ;  /* 0x000000910300780c */ /* 0x000fc40003f44270 */
[----:B------:R-:W-:Y:S02]  /*14b50*/  FSEL R87, R64, -INF , P0 ;  /* 0xff80000040577808 */ /* 0x000fe40000000000 */
[----:B------:R-:W-:Y:S02]  /*14b60*/  FMNMX.FTZ R74, R61, R74, !PT ;  /* 0x0000004a3d4a7209 */ /* 0x000fe40007810000 */
[----:B------:R-:W-:Y:S02]  /*14b70*/  ISETP.GT.AND P0, PT, R3, 0x98, PT ;  /* 0x000000980300780c */ /* 0x000fe40003f04270 */
[----:B------:R-:W-:Y:S02]  /*14b80*/  FSEL R65, R65, -INF , P2 ;  /* 0xff80000041417808 */ /* 0x000fe40001000000 */
[----:B------:R-:W-:Y:S01]  /*14b90*/  FMNMX.FTZ R74, R87, R74, !PT ;  /* 0x0000004a574a7209 */ /* 0x000fe20007810000 */
[----:B------:R-:W-:-:S01]  /*14ba0*/  FFMA.FTZ R60, R2, R167, -R191 ;  /* 0x000000a7023c7223 */ /* 0x000fc200000108bf */
        /* <DEDUP_REMOVED lines=15> */
[----:B------:R-:W-:Y:S01]  /*14ca0*/  FMNMX.FTZ R74, R41, R74, !PT ;  /* 0x0000004a294a7209 */ /* 0x000fe20007810000 */
[----:B------:R-:W-:Y:S01]  /*14cb0*/  FFMA.FTZ R64, R2, R63, -R191 ;  /* 0x0000003f02407223 */ /* 0x000fe200000108bf */
        /* <DEDUP_REMOVED lines=14> */
[----:B------:R-:W-:Y:S02]  /*14da0*/  FSEL R67, R53, -INF , P2 ;  /* 0xff80000035437808 */ /* 0x000fe40001000000 */
[----:B------:R-:W-:Y:S02]  /*14db0*/  ISETP.GT.AND P0, PT, R3, 0xc0, PT ;  /* 0x000000c00300780c */ /* 0x000fe40003f04270 */
[----:B------:R-:W-:Y:S02]  /*14dc0*/  FMNMX.FTZ R74, R171, R74, !PT ;  /* 0x0000004aab4a7209 */ /* 0x000fe40007810000 */
[----:B------:R-:W-:-:S02]  /*14dd0*/  ISETP.GT.AND P2, PT, R3, 0xc1, PT ;  /* 0x000000c10300780c */ /* 0x000fc40003f44270 */
[----:B------:R-:W-:Y:S02]  /*14de0*/  FSEL R201, R24, -INF , P0 ;  /* 0xff80000018c97808 */ /* 0x000fe40000000000 */
[----:B------:R-:W-:Y:S01]  /*14df0*/  FMNMX.FTZ R74, R67, R74, !PT ;  /* 0x0000004a434a7209 */ /* 0x000fe20007810000 */
[----:B------:R-:W-:-:S01]  /*14e00*/  FFMA.FTZ R48, R2, R173, -R191 ;  /* 0x000000ad02307223 */ /* 0x000fc200000108bf */
[----:B------:R-:W-:Y:S02]  /*14e10*/  ISETP.GT.AND P0, PT, R3, 0xc8, PT ;  /* 0x000000c80300780c */ /* 0x000fe40003f04270 */
[----:B------:R-:W-:Y:S02]  /*14e20*/  FSEL R173, R25, -INF , P2 ;  /* 0xff80000019ad7808 */ /* 0x000fe40001000000 */
[----:B------:R-:W-:Y:S02]  /*14e30*/  FMNMX.FTZ R74, R201, R74, !PT ;  /* 0x0000004ac94a7209 */ /* 0x000fe40007810000 */
        /* <DEDUP_REMOVED lines=20> */
[----:B------:R-:W0:Y:S01]  /*14f80*/  SHFL.BFLY PT, R3, R74, 0x2, 0x1f ;  /* 0x0c401f004a037f89 */ /* 0x000e2200000e0000 */
[----:B------:R0:W-:Y:S02]  /*14f90*/  MUFU.EX2 R29, R24 ;  /* 0x00000018001d7308 */ /* 0x0001e40000000800 */
[----:B0-----:R-:W-:-:S05]  /*14fa0*/  FMNMX.FTZ R24, R74, R3, !PT ;  /* 0x000000034a187209 */ /* 0x001fca0007810000 */
[----:B------:R-:W0:Y:S01]  /*14fb0*/  SHFL.BFLY PT, R3, R24, 0x1, 0x1f ;  /* 0x0c201f0018037f89 */ /* 0x000e2200000e0000 */
[----:B------:R-:W-:-:S01]  /*14fc0*/  FFMA.FTZ R123, R2, R123, -R191 ;  /* 0x0000007b027b7223 */ /* 0x000fc200000108bf */
[----:B------:R1:W-:Y:S01]  /*14fd0*/  MUFU.EX2 R77, R76 ;  /* 0x0000004c004d7308 */ /* 0x0003e20000000800 */
[----:B------:R-:W-:-:S01]  /*14fe0*/  FFMA.FTZ R236, R2, R39, -R191 ;  /* 0x0000002702ec7223 */ /* 0x000fc200000108bf */
[----:B------:R-:W-:Y:S01]  /*14ff0*/  FFMA.FTZ R127, R2, R127, -R191 ;  /* 0x0000007f027f7223 */ /* 0x000fe200000108bf */
[----:B0-----:R-:W-:-:S04]  /*15000*/  FMNMX.FTZ R3, R24, R3, !PT ;  /* 0x0000000318037209 */ /* 0x001fc80007810000 */
[----:B------:R-:W-:Y:S01]  /*15010*/  FSETP.NEU.FTZ.AND P0, PT, R3, -INF , PT ;  /* 0xff8000000300780b */ /* 0x000fe20003f1d000 */
[----:B------:R-:W-:-:S05]  /*15020*/  FFMA.FTZ R92, R2, R3, -8 ;  /* 0xc1000000025c7423 */ /* 0x000fca0000010003 */
[----:B------:R-:W-:Y:S01]  /*15030*/  FSEL R92, R92, RZ, P0 ;  /* 0x000000ff5c5c7208 */ /* 0x000fe20000000000 */
[----:B------:R-:W-:Y:S01]  /*15040*/  MUFU.EX2 R12, R12 ;  /* 0x0000000c000c7308 */ /* 0x000fe20000000800 */
[----:B------:R-:W-:-:S03]  /*15050*/  IMAD.IADD R24, R140, 0x1, -R142 ;  /* 0x000000018c187824 */ /* 0x000fc600078e0a8e */
[C-C-:B------:R-:W-:Y:S01]  /*15060*/  FFMA.FTZ R39, R2.reuse, R115, -R92.reuse ;  /* 0x0000007302277223 */ /* 0x140fe2000001085c */
[----:B-1----:R-:W-:-:S01]  /*15070*/  FFMA.FTZ R76, R2, R121, -R92 ;  /* 0x00000079024c7223 */ /* 0x002fc2000001085c */
[----:B------:R-:W0:Y:S02]  /*15080*/  S2R R140, SR_TID.X ;  /* 0x00000000008c7919 */ /* 0x000e240000002100 */
[----:B------:R-:W1:Y:S01]  /*15090*/  MUFU.EX2 R123, R123 ;  /* 0x0000007b007b7308 */ /* 0x000e620000000800 */
[----:B------:R-:W-:-:S01]  /*150a0*/  FFMA.FTZ R94, R2, R139, -R92 ;  /* 0x0000008b025e7223 */ /* 0x000fc2000001085c */
[----:B------:R-:W-:-:S06]  /*150b0*/  FFMA.FTZ R115, R2, R125, -R92 ;  /* 0x0000007d02737223 */ /* 0x000fcc000001085c */
[----:B------:R-:W2:Y:S01]  /*150c0*/  MUFU.EX2 R20, R20 ;  /* 0x0000001400147308 */ /* 0x000ea20000000800 */
[----:B------:R-:W-:-:S01]  /*150d0*/  FFMA.FTZ R131, R2, R131, -R191 ;  /* 0x0000008302837223 */ /* 0x000fc200000108bf */
[----:B------:R-:W-:-:S06]  /*150e0*/  IMAD R25, R233, 0x80, R24 ;  /* 0x00000080e9197824 */ /* 0x000fcc00078e0218 */
[----:B------:R-:W-:Y:S01]  /*150f0*/  MUFU.EX2 R39, R39 ;  /* 0x0000002700277308 */ /* 0x000fe20000000800 */
[----:B------:R-:W-:-:S07]  /*15100*/  IMAD.MOV.U32 R24, RZ, RZ, RZ ;  /* 0x000000ffff187224 */ /* 0x000fce00078e00ff */
[----:B------:R-:W3:Y:S01]  /*15110*/  MUFU.EX2 R76, R76 ;  /* 0x0000004c004c7308 */ /* 0x000ee20000000800 */
[----:B------:R-:W-:-:S07]  /*15120*/  IMAD.HI R24, R25, -0x6db6db6d, R24 ;  /* 0x9249249319187827 */ /* 0x000fce00078e0218 */
[----:B------:R-:W4:Y:S08]  /*15130*/  MUFU.EX2 R127, R127 ;  /* 0x0000007f007f7308 */ /* 0x000f300000000800 */
[----:B------:R5:W-:Y:S08]  /*15140*/  MUFU.EX2 R53, R52 ;  /* 0x0000003400357308 */ /* 0x000bf00000000800 */
[----:B------:R-:W0:Y:S01]  /*15150*/  MUFU.EX2 R94, R94 ;  /* 0x0000005e005e7308 */ /* 0x000e220000000800 */
[----:B-----5:R-:W-:-:S01]  /*15160*/  FFMA.FTZ R52, R2, R55, -R191 ;  /* 0x0000003702347223 */ /* 0x020fc200000108bf */
[----:B------:R-:W-:Y:S01]  /*15170*/  FFMA.FTZ R55, R2, R141, -R92 ;  /* 0x0000008d02377223 */ /* 0x000fe2000001085c */
[----:B-1----:R-:W-:-:S05]  /*15180*/  FADD.FTZ R25, R12, R123 ;  /* 0x0000007b0c197221 */ /* 0x002fca0000010000 */
[----:B------:R-:W1:Y:S01]  /*15190*/  MUFU.EX2 R26, R26 ;  /* 0x0000001a001a7308 */ /* 0x000e620000000800 */
[----:B------:R-:W-:-:S01]  /*151a0*/  FFMA.FTZ R135, R2, R135, -R191 ;  /* 0x0000008702877223 */ /* 0x000fc200000108bf */
[----:B------:R-:W-:-:S06]  /*151b0*/  FFMA.FTZ R96, R2, R143, -R92 ;  /* 0x0000008f02607223 */ /* 0x000fcc000001085c */
[----:B------:R-:W5:Y:S01]  /*151c0*/  MUFU.EX2 R115, R115 ;  /* 0x0000007300737308 */ /* 0x000f620000000800 */
[----:B------:R-:W-:-:S01]  /*151d0*/  FFMA.FTZ R86, R2, R103, -R92 ;  /* 0x0000006702567223 */ /* 0x000fc2000001085c */
[----:B------:R-:W-:-:S06]  /*151e0*/  SHF.R.U32.HI R103, RZ, 0x1f, R24 ;  /* 0x0000001fff677819 */ /* 0x000fcc0000011618 */
[----:B------:R3:W-:Y:S01]  /*151f0*/  MUFU.EX2 R72, R78 ;  /* 0x0000004e00487308 */ /* 0x0007e20000000800 */
[----:B------:R-:W-:-:S01]  /*15200*/  FFMA.FTZ R108, R2, R85, -R92 ;  /* 0x00000055026c7223 */ /* 0x000fc2000001085c */
[----:B--2---:R-:W-:-:S06]  /*15210*/  FADD.FTZ R110, R20, R25 ;  /* 0x00000019146e7221 */ /* 0x004fcc0000010000 */
[----:B------:R-:W2:Y:S01]  /*15220*/  MUFU.EX2 R131, R131 ;  /* 0x0000008300837308 */ /* 0x000ea20000000800 */
[----:B---3--:R-:W-:-:S01]  /*15230*/  FFMA.FTZ R78, R2, R129, -R92 ;  /* 0x00000081024e7223 */ /* 0x008fc2000001085c */
[----:B------:R-:W-:-:S06]  /*15240*/  FADD.FTZ R85, R39, R76 ;  /* 0x0000004c27557221 */ /* 0x000fcc0000010000 */
[----:B------:R-:W3:Y:S01]  /*15250*/  MUFU.EX2 R55, R55 ;  /* 0x0000003700377308 */ /* 0x000ee20000000800 */
[----:B------:R-:W-:-:S01]  /*15260*/  FFMA.FTZ R121, R2, R133, -R92 ;  /* 0x0000008502797223 */ /* 0x000fc2000001085c */
[----:B------:R-:W-:Y:S01]  /*15270*/  LEA.HI.SX32 R24, R24, R103, 0x19 ;  /* 0x0000006718187211 */ /* 0x000fe200078fcaff */
[----:B----4-:R-:W-:-:S05]  /*15280*/  FADD.FTZ R103, R127, R110 ;  /* 0x0000006e7f677221 */ /* 0x010fca0000010000 */
[----:B------:R-:W4:Y:S01]  /*15290*/  MUFU.EX2 R30, R30 ;  /* 0x0000001e001e7308 */ /* 0x000f220000000800 */
[----:B------:R-:W-:-:S01]  /*152a0*/  FFMA.FTZ R107, R2, R107, -R191 ;  /* 0x0000006b026b7223 */ /* 0x000fc200000108bf */
[----:B0-----:R-:W-:-:S06]  /*152b0*/  FADD.FTZ R110, R94, R85 ;  /* 0x000000555e6e7221 */ /* 0x001fcc0000010000 */
[----:B------:R-:W0:Y:S01]  /*152c0*/  MUFU.EX2 R78, R78 ;  /* 0x0000004e004e7308 */ /* 0x000e220000000800 */
[----:B------:R-:W-:-:S01]  /*152d0*/  FFMA.FTZ R80, R2, R145, -R92 ;  /* 0x0000009102507223 */ /* 0x000fc2000001085c */
[----:B-1----:R-:W-:-:S06]  /*152e0*/  FADD.FTZ R112, R26, R103 ;  /* 0x000000671a707221 */ /* 0x002fcc0000010000 */
[----:B------:R-:W1:Y:S01]  /*152f0*/  MUFU.EX2 R135, R135 ;  /* 0x0000008700877308 */ /* 0x000e620000000800 */
[----:B-----5:R-:W-:-:S01]  /*15300*/  FADD.FTZ R110, R115, R110 ;  /* 0x0000006e736e7221 */ /* 0x020fc20000010000 */
[----:B------:R-:W-:-:S06]  /*15310*/  FFMA.FTZ R105, R2, R105, -R92 ;  /* 0x0000006902697223 */ /* 0x000fcc000001085c */
[----:B------:R-:W5:Y:S01]  /*15320*/  MUFU.EX2 R96, R96 ;  /* 0x0000006000607308 */ /* 0x000f620000000800 */
[----:B------:R-:W-:Y:S01]  /*15330*/  LOP3.LUT R140, R140, 0x7f, RZ, 0xc0, !PT ;  /* 0x0000007f8c8c7812 */ /* 0x000fe200078ec0ff */
[----:B--2---:R-:W-:-:S06]  /*15340*/  FADD.FTZ R129, R131, R112 ;  /* 0x0000007083817221 */ /* 0x004fcc0000010000 */
[----:B------:R-:W2:Y:S01]  /*15350*/  MUFU.EX2 R34, R34 ;  /* 0x0000002200227308 */ /* 0x000ea20000000800 */
[----:B------:R-:W-:-:S01]  /*15360*/  FFMA.FTZ R111, R2, R111, -R191 ;  /* 0x0000006f026f7223 */ /* 0x000fc200000108bf */
[----:B---3--:R-:W-:-:S06]  /*15370*/  FADD.FTZ R103, R55, R110 ;  /* 0x0000006e37677221 */ /* 0x008fcc0000010000 */
[----:B------:R-:W3:Y:S01]  /*15380*/  MUFU.EX2 R121, R121 ;  /* 0x0000007900797308 */ /* 0x000ee20000000800 */
[----:B------:R-:W-:-:S01]  /*15390*/  FFMA.FTZ R98, R2, R147, -R92 ;  /* 0x0000009302627223 */ /* 0x000fc2000001085c */
[----:B------:R-:W-:Y:S01]  /*153a0*/  ISETP.NE.AND P0, PT, R140, RZ, PT ;  /* 0x000000ff8c00720c */ /* 0x000fe20003f05270 */
[----:B----4-:R-:W-:-:S05]  /*153b0*/  FADD.FTZ R110, R30, R129 ;  /* 0x000000811e6e7221 */ /* 0x010fca0000010000 */
[----:B------:R-:W4:Y:S01]  /*153c0*/  MUFU.EX2 R107, R107 ;  /* 0x0000006b006b7308 */ /* 0x000f220000000800 */
[----:B0-----:R-:W-:-:S01]  /*153d0*/  FADD.FTZ R103, R78, R103 ;  /* 0x000000674e677221 */ /* 0x001fc20000010000 */
[----:B------:R-:W-:-:S06]  /*153e0*/  FFMA.FTZ R125, R2, R109, -R92 ;  /* 0x0000006d027d7223 */ /* 0x000fcc000001085c */
[----:B------:R-:W0:Y:S01]  /*153f0*/  MUFU.EX2 R80, R80 ;  /* 0x0000005000507308 */ /* 0x000e220000000800 */
[----:B------:R-:W-:-:S01]  /*15400*/  FFMA.FTZ R112, R2, R61, -R92 ;  /* 0x0000003d02707223 */ /* 0x000fc2000001085c */
[----:B-1----:R-:W-:-:S06]  /*15410*/  FADD.FTZ R61, R135, R110 ;  /* 0x0000006e873d7221 */ /* 0x002fcc0000010000 */
[----:B------:R-:W1:Y:S01]  /*15420*/  MUFU.EX2 R38, R38 ;  /* 0x0000002600267308 */ /* 0x000e620000000800 */
[----:B-----5:R-:W-:-:S01]  /*15430*/  FADD.FTZ R110, R96, R103 ;  /* 0x00000067606e7221 */ /* 0x020fc20000010000 */
[----:B------:R-:W-:-:S06]  /*15440*/  FFMA.FTZ R82, R2, R149, -R92 ;  /* 0x0000009502527223 */ /* 0x000fcc000001085c */
[----:B------:R-:W5:Y:S01]  /*15450*/  MUFU.EX2 R105, R105 ;  /* 0x0000006900697308 */ /* 0x000f620000000800 */
[----:B--2---:R-:W-:-:S01]  /*15460*/  FADD.FTZ R114, R34, R61 ;  /* 0x0000003d22727221 */ /* 0x004fc20000010000 */
[----:B---3--:R-:W-:-:S06]  /*15470*/  FADD.FTZ R61, R121, R110 ;  /* 0x0000006e793d7221 */ /* 0x008fcc0000010000 */
[----:B------:R-:W-:Y:S01]  /*15480*/  MUFU.EX2 R111, R111 ;  /* 0x0000006f006f7308 */ /* 0x000fe20000000800 */
[----:B------:R-:W-:-:S07]  /*15490*/  FFMA.FTZ R109, R2, R113, -R92 ;  /* 0x00000071026d7223 */ /* 0x000fce000001085c */
[----:B------:R-:W2:Y:S01]  /*154a0*/  MUFU.EX2 R98, R98 ;  /* 0x0000006200627308 */ /* 0x000ea20000000800 */
[----:B------:R-:W-:-:S01]  /*154b0*/  FFMA.FTZ R110, R2, R65, -R92 ;  /* 0x00000041026e7223 */ /* 0x000fc2000001085c */
[----:B----4-:R-:W-:-:S06]  /*154c0*/  FADD.FTZ R65, R107, R114 ;  /* 0x000000726b417221 */ /* 0x010fcc0000010000 */
[----:B------:R-:W3:Y:S01]  /*154d0*/  MUFU.EX2 R42, R42 ;  /* 0x0000002a002a7308 */ /* 0x000ee20000000800 */
[----:B------:R-:W-:-:S01]  /*154e0*/  FFMA.FTZ R119, R2, R119, -R191 ;  /* 0x0000007702777223 */ /* 0x000fc200000108bf */
[----:B------:R-:W-:Y:S02]  /*154f0*/  @!P0 VIADD R14, R14, 0x2e840 ;  /* 0x0002e8400e0e8836 */ /* 0x000fe40000000000 */
[----:B0-----:R-:W-:-:S04]  /*15500*/  FADD.FTZ R116, R80, R61 ;  /* 0x0000003d50747221 */ /* 0x001fc80000010000 */
[----:B------:R-:W0:Y:S01]  /*15510*/  MUFU.EX2 R125, R125 ;  /* 0x0000007d007d7308 */ /* 0x000e220000000800 */
[----:B------:R-:W-:-:S01]  /*15520*/  FFMA.FTZ R100, R2, R151, -R92 ;  /* 0x0000009702647223 */ /* 0x000fc2000001085c */
[C-C-:B------:R-:W-:Y:S01]  /*15530*/  FFMA.FTZ R85, R2.reuse, R57, -R92.reuse ;  /* 0x0000003902557223 */ /* 0x140fe2000001085c */
[----:B------:R-:W-:-:S01]  /*15540*/  FFMA.FTZ R114, R2, R69, -R92 ;  /* 0x0000004502727223 */ /* 0x000fc2000001085c */
[----:B-1----:R-:W-:-:S04]  /*15550*/  FADD.FTZ R118, R38, R65 ;  /* 0x0000004126767221 */ /* 0x002fc80000010000 */
[----:B------:R-:W1:Y:S01]  /*15560*/  MUFU.EX2 R82, R82 ;  /* 0x0000005200527308 */ /* 0x000e620000000800 */
[----:B-----5:R-:W-:-:S01]  /*15570*/  FADD.FTZ R69, R105, R116 ;  /* 0x0000007469457221 */ /* 0x020fc20000010000 */
[----:B------:R-:W-:Y:S01]  /*15580*/  FFMA.FTZ R113, R2, R117, -R92 ;  /* 0x0000007502717223 */ /* 0x000fe2000001085c */
[----:B------:R-:W-:-:S05]  /*15590*/  @!P0 PRMT R57, RZ, 0x654, R14 ;  /* 0x00000654ff398816 */ /* 0x000fca000000000e */
[----:B------:R-:W4:Y:S01]  /*155a0*/  MUFU.EX2 R46, R46 ;  /* 0x0000002e002e7308 */ /* 0x000f220000000800 */
[----:B------:R-:W-:-:S01]  /*155b0*/  FFMA.FTZ R91, R2, R91, -R191 ;  /* 0x0000005b025b7223 */ /* 0x000fc200000108bf */
[----:B--2---:R-:W-:-:S06]  /*155c0*/  FADD.FTZ R116, R98, R69 ;  /* 0x0000004562747221 */ /* 0x004fcc0000010000 */
[----:B------:R-:W2:Y:S01]  /*155d0*/  MUFU.EX2 R109, R109 ;  /* 0x0000006d006d7308 */ /* 0x000ea20000000800 */
[----:B------:R-:W-:-:S07]  /*155e0*/  FFMA.FTZ R84, R2, R153, -R92 ;  /* 0x0000009902547223 */ /* 0x000fce000001085c */
[----:B------:R-:W5:Y:S01]  /*155f0*/  MUFU.EX2 R119, R119 ;  /* 0x0000007700777308 */ /* 0x000f620000000800 */
[----:B------:R-:W-:-:S07]  /*15600*/  FFMA.FTZ R89, R2, R89, -R92 ;  /* 0x0000005902597223 */ /* 0x000fce000001085c */
[----:B------:R3:W-:Y:S08]  /*15610*/  MUFU.EX2 R14, R85 ;  /* 0x00000055000e7308 */ /* 0x0007f00000000800 */
[----:B------:R-:W5:Y:S01]  /*15620*/  MUFU.EX2 R100, R100 ;  /* 0x0000006400647308 */ /* 0x000f620000000800 */
[----:B---3--:R-:W-:-:S01]  /*15630*/  FADD.FTZ R85, R111, R118 ;  /* 0x000000766f557221 */ /* 0x008fc20000010000 */
[C---:B------:R-:W-:Y:S01]  /*15640*/  FFMA.FTZ R95, R2.reuse, R95, -R191 ;  /* 0x0000005f025f7223 */ /* 0x040fe200000108bf */
[----:B------:R-:W-:-:S01]  /*15650*/  FFMA.FTZ R102, R2, R155, -R92 ;  /* 0x0000009b02667223 */ /* 0x000fc2000001085c */
[----:B------:R-:W-:Y:S01]  /*15660*/  FFMA.FTZ R117, R2, R93, -R92 ;  /* 0x0000005d02757223 */ /* 0x000fe2000001085c */
[----:B------:R-:W-:-:S01]  /*15670*/  FADD.FTZ R118, R42, R85 ;  /* 0x000000552a767221 */ /* 0x000fc20000010000 */
[----:B0-----:R-:W-:Y:S01]  /*15680*/  FADD.FTZ R85, R125, R116 ;  /* 0x000000747d557221 */ /* 0x001fe20000010000 */
[----:B------:R-:W-:-:S01]  /*15690*/  FFMA.FTZ R99, R2, R99, -R191 ;  /* 0x0000006302637223 */ /* 0x000fc200000108bf */
[----:B------:R-:W0:Y:S01]  /*156a0*/  MUFU.EX2 R113, R113 ;  /* 0x0000007100717308 */ /* 0x000e220000000800 */
[----:B------:R-:W-:-:S01]  /*156b0*/  FADD.FTZ R103, R15, R118 ;  /* 0x000000760f677221 */ /* 0x000fc20000010000 */
[----:B-1----:R-:W-:Y:S01]  /*156c0*/  FADD.FTZ R116, R82, R85 ;  /* 0x0000005552747221 */ /* 0x002fe20000010000 */
[----:B------:R-:W-:-:S01]  /*156d0*/  FFMA.FTZ R69, R2, R63, -R92 ;  /* 0x0000003f02457223 */ /* 0x000fc2000001085c */
[C---:B------:R-:W-:Y:S01]  /*156e0*/  FFMA.FTZ R87, R2.reuse, R87, -R92 ;  /* 0x0000005702577223 */ /* 0x040fe2000001085c */
[----:B------:R-:W-:-:S01]  /*156f0*/  FFMA.FTZ R21, R2, R21, -R191 ;  /* 0x0000001502157223 */ /* 0x000fc200000108bf */
[----:B------:R-:W-:-:S02]  /*15700*/  FFMA.FTZ R65, R2, R41, -R92 ;  /* 0x0000002902417223 */ /* 0x000fc4000001085c */
[----:B------:R-:W-:Y:S01]  /*15710*/  MUFU.EX2 R86, R86 ;  /* 0x0000005600567308 */ /* 0x000fe20000000800 */
[----:B------:R-:W-:-:S01]  /*15720*/  FFMA.FTZ R63, R2, R49, -R92 ;  /* 0x00000031023f7223 */ /* 0x000fc2000001085c */
[----:B----4-:R-:W-:Y:S01]  /*15730*/  FADD.FTZ R118, R46, R103 ;  /* 0x000000672e767221 */ /* 0x010fe20000010000 */
[----:B------:R-:W-:-:S01]  /*15740*/  FFMA.FTZ R104, R2, R101, -R92 ;  /* 0x0000006502687223 */ /* 0x000fc2000001085c */
[C---:B------:R-:W-:Y:S01]  /*15750*/  FFMA.FTZ R75, R2.reuse, R75, -R191 ;  /* 0x0000004b024b7223 */ /* 0x040fe200000108bf */
[----:B------:R-:W-:-:S01]  /*15760*/  FFMA.FTZ R88, R2, R159, -R92 ;  /* 0x0000009f02587223 */ /* 0x000fc2000001085c */
[C-C-:B------:R-:W-:Y:S01]  /*15770*/  FFMA.FTZ R73, R2.reuse, R73, -R92.reuse ;  /* 0x0000004902497223 */ /* 0x140fe2000001085c */
[----:B------:R-:W-:-:S01]  /*15780*/  FFMA.FTZ R106, R2, R79, -R92 ;  /* 0x0000004f026a7223 */ /* 0x000fc2000001085c */
[----:B------:R-:W-:Y:S01]  /*15790*/  MUFU.EX2 R91, R91 ;  /* 0x0000005b005b7308 */ /* 0x000fe20000000800 */
[----:B--2---:R-:W-:-:S01]  /*157a0*/  FADD.FTZ R49, R109, R116 ;  /* 0x000000746d317221 */ /* 0x004fc20000010000 */
[C-C-:B------:R-:W-:Y:S01]  /*157b0*/  FFMA.FTZ R83, R2.reuse, R83, -R191.reuse ;  /* 0x0000005302537223 */ /* 0x140fe200000108bf */
[----:B------:R-:W-:Y:S01]  /*157c0*/  F2FP.SATFINITE.E4M3.F32.PACK_AB_MERGE_C R221, R111, R38, RZ ;  /* 0x000000266fdd723e */ /* 0x000fe200048070ff */
[C---:B------:R-:W-:Y:S01]  /*157d0*/  FFMA.FTZ R13, R2.reuse, R13, -R191 ;  /* 0x0000000d020d7223 */ /* 0x040fe200000108bf */
[----:B------:R-:W-:-:S01]  /*157e0*/  FFMA.FTZ R90, R2, R165, -R92 ;  /* 0x000000a5025a7223 */ /* 0x000fc2000001085c */
[----:B------:R-:W-:Y:S01]  /*157f0*/  FFMA.FTZ R81, R2, R81, -R92 ;  /* 0x0000005102517223 */ /* 0x000fe2000001085c */
[----:B------:R-:W-:Y:S01]  /*15800*/  F2FP.SATFINITE.E4M3.F32.PACK_AB_MERGE_C R213, R77, R70, RZ ;  /* 0x000000464dd5723e */ /* 0x000fe200048070ff */
[----:B------:R-:W1:Y:S01]  /*15810*/  MUFU.EX2 R84, R84 ;  /* 0x0000005400547308 */ /* 0x000e620000000800 */
[----:B-----5:R-:W-:-:S01]  /*15820*/  FADD.FTZ R85, R119, R118 ;  /* 0x0000007677557221 */ /* 0x020fc20000010000 */
[----:B------:R-:W-:Y:S01]  /*15830*/  FADD.FTZ R116, R100, R49 ;  /* 0x0000003164747221 */ /* 0x000fe20000010000 */
[----:B------:R-:W-:-:S05]  /*15840*/  FFMA.FTZ R25, R2, R193, -R92 ;  /* 0x000000c102197223 */ /* 0x000fca000001085c */
[----:B------:R-:W-:Y:S01]  /*15850*/  MUFU.EX2 R56, R56 ;  /* 0x0000003800387308 */ /* 0x000fe20000000800 */
[----:B------:R-:W-:-:S01]  /*15860*/  FFMA.FTZ R59, R2, R59, -R191 ;  /* 0x0000003b023b7223 */ /* 0x000fc200000108bf */
[----:B------:R-:W-:Y:S01]  /*15870*/  F2FP.SATFINITE.E4M3.F32.PACK_AB_MERGE_C R225, R127, R20, RZ ;  /* 0x000000147fe1723e */ /* 0x000fe200048070ff */
[----:B------:R2:W-:Y:S05]  /*15880*/  @!P0 SYNCS.ARRIVE.TRANS64.RED.A1T0 RZ, [R57+URZ], RZ ;  /* 0x000000ff39ff89a7 */ /* 0x0005ea000810043f */
[----:B------:R-:W3:Y:S01]  /*15890*/  MUFU.EX2 R89, R89 ;  /* 0x0000005900597308 */ /* 0x000ee20000000800 */
[----:B------:R-:W-:-:S01]  /*158a0*/  FADD.FTZ R118, R50, R85 ;  /* 0x0000005532767221 */ /* 0x000fc20000010000 */
[----:B0-----:R-:W-:-:S06]  /*158b0*/  FADD.FTZ R85, R113, R116 ;  /* 0x0000007471557221 */ /* 0x001fcc0000010000 */
[----:B------:R-:W0:Y:S01]  /*158c0*/  MUFU.EX2 R95, R95 ;  /* 0x0000005f005f7308 */ /* 0x000e220000000800 */
[----:B------:R-:W-:-:S07]  /*158d0*/  FFMA.FTZ R93, R2, R97, -R92 ;  /* 0x00000061025d7223 */ /* 0x000fce000001085c */
[----:B------:R-:W4:Y:S01]  /*158e0*/  MUFU.EX2 R102, R102 ;  /* 0x0000006600667308 */ /* 0x000f220000000800 */
[----:B-1----:R-:W-:-:S01]  /*158f0*/  FADD.FTZ R116, R84, R85 ;  /* 0x0000005554747221 */ /* 0x002fc20000010000 */
[----:B------:R-:W-:-:S06]  /*15900*/  FFMA.FTZ R97, R2, R157, -R92 ;  /* 0x0000009d02617223 */ /* 0x000fcc000001085c */
[----:B------:R-:W1:Y:S01]  /*15910*/  MUFU.EX2 R117, R117 ;  /* 0x0000007500757308 */ /* 0x000e620000000800 */
[----:B---3--:R-:W-:-:S07]  /*15920*/  FADD.FTZ R85, R89, R116 ;  /* 0x0000007459557221 */ /* 0x008fce0000010000 */
[----:B------:R-:W3:Y:S08]  /*15930*/  MUFU.EX2 R99, R99 ;  /* 0x0000006300637308 */ /* 0x000ef00000000800 */
[----:B------:R5:W-:Y:S02]  /*15940*/  MUFU.EX2 R41, R87 ;  /* 0x0000005700297308 */ /* 0x000be40000000800 */
[----:B-----5:R-:W-:-:S06]  /*15950*/  FADD.FTZ R87, R91, R118 ;  /* 0x000000765b577221 */ /* 0x020fcc0000010000 */
[----:B------:R-:W5:Y:S01]  /*15960*/  MUFU.EX2 R21, R21 ;  /* 0x0000001500157308 */ /* 0x000f620000000800 */
[----:B------:R-:W-:-:S07]  /*15970*/  FADD.FTZ R118, R54, R87 ;  /* 0x0000005736767221 */ /* 0x000fce0000010000 */
[----:B------:R-:W2:Y:S01]  /*15980*/  MUFU.EX2 R93, R93 ;  /* 0x0000005d005d7308 */ /* 0x000ea20000000800 */
[----:B0-----:R-:W-:-:S01]  /*15990*/  FADD.FTZ R87, R95, R118 ;  /* 0x000000765f577221 */ /* 0x001fc20000010000 */
[----:B----4-:R-:W-:-:S06]  /*159a0*/  FADD.FTZ R116, R102, R85 ;  /* 0x0000005566747221 */ /* 0x010fcc0000010000 */
[----:B------:R-:W0:Y:S01]  /*159b0*/  MUFU.EX2 R97, R97 ;  /* 0x0000006100617308 */ /* 0x000e220000000800 */
[----:B------:R-:W-:-:S01]  /*159c0*/  FADD.FTZ R118, R58, R87 ;  /* 0x000000573a767221 */ /* 0x000fc20000010000 */
[----:B-1----:R-:W-:-:S06]  /*159d0*/  FADD.FTZ R85, R117, R116 ;  /* 0x0000007475557221 */ /* 0x002fcc0000010000 */
[----:B------:R-:W1:Y:S01]  /*159e0*/  MUFU.EX2 R104, R104 ;  /* 0x0000006800687308 */ /* 0x000e620000000800 */
[----:B---3--:R-:W-:-:S01]  /*159f0*/  FADD.FTZ R118, R99, R118 ;  /* 0x0000007663767221 */ /* 0x008fc20000010000 */
[----:B------:R-:W-:Y:S01]  /*15a00*/  FADD.FTZ R116, R86, R85 ;  /* 0x0000005556747221 */ /* 0x000fe20000010000 */
[----:B------:R-:W-:-:S05]  /*15a10*/  FFMA.FTZ R101, R2, R161, -R92 ;  /* 0x000000a102657223 */ /* 0x000fca000001085c */
[----:B------:R-:W3:Y:S01]  /*15a20*/  MUFU.EX2 R75, R75 ;  /* 0x0000004b004b7308 */ /* 0x000ee20000000800 */
[----:B-----5:R-:W-:-:S01]  /*15a30*/  FADD.FTZ R85, R21, R118 ;  /* 0x0000007615557221 */ /* 0x020fc20000010000 */
[----:B--2---:R-:W-:-:S06]  /*15a40*/  FADD.FTZ R116, R93, R116 ;  /* 0x000000745d747221 */ /* 0x004fcc0000010000 */
[----:B------:R-:W2:Y:S01]  /*15a50*/  MUFU.EX2 R88, R88 ;  /* 0x0000005800587308 */ /* 0x000ea20000000800 */
[----:B------:R-:W-:-:S01]  /*15a60*/  FADD.FTZ R87, R62, R85 ;  /* 0x000000553e577221 */ /* 0x000fc20000010000 */
[----:B0-----:R-:W-:-:S06]  /*15a70*/  FADD.FTZ R85, R97, R116 ;  /* 0x0000007461557221 */ /* 0x001fcc0000010000 */
[----:B------:R-:W0:Y:S01]  /*15a80*/  MUFU.EX2 R73, R73 ;  /* 0x0000004900497308 */ /* 0x000e220000000800 */
[----:B------:R-:W-:-:S01]  /*15a90*/  FFMA.FTZ R79, R2, R163, -R92 ;  /* 0x000000a3024f7223 */ /* 0x000fc2000001085c */
[----:B------:R-:W-:Y:S01]  /*15aa0*/  FADD.FTZ R38, R66, R87 ;  /* 0x0000005742267221 */ /* 0x000fe20000010000 */
[----:B-1----:R-:W-:-:S05]  /*15ab0*/  FADD.FTZ R85, R104, R85 ;  /* 0x0000005568557221 */ /* 0x002fca0000010000 */
[----:B------:R-:W1:Y:S01]  /*15ac0*/  MUFU.EX2 R101, R101 ;  /* 0x0000006500657308 */ /* 0x000e620000000800 */
[----:B------:R-:W-:Y:S01]  /*15ad0*/  F2FP.SATFINITE.E4M3.F32.PACK_AB_MERGE_C R219, R62, R21, RZ ;  /* 0x000000153edb723e */ /* 0x000fe200048070ff */
[----:B---3--:R-:W-:Y:S01]  /*15ae0*/  FADD.FTZ R21, R75, R38 ;  /* 0x000000264b157221 */ /* 0x008fe20000010000 */
[----:B--2---:R-:W-:-:S05]  /*15af0*/  FADD.FTZ R38, R88, R85 ;  /* 0x0000005558267221 */ /* 0x004fca0000010000 */
[----:B------:R-:W2:Y:S01]  /*15b00*/  MUFU.EX2 R106, R106 ;  /* 0x0000006a006a7308 */ /* 0x000ea20000000800 */
[----:B------:R-:W-:Y:S01]  /*15b10*/  F2FP.SATFINITE.E4M3.F32.PACK_AB_MERGE_C R223, R119, R46, RZ ;  /* 0x0000002e77df723e */ /* 0x000fe200048070ff */
[----:B------:R-:W-:-:S06]  /*15b20*/  FADD.FTZ R46, R70, R21 ;  /* 0x00000015462e7221 */ /* 0x000fcc0000010000 */
[----:B------:R-:W3:Y:S01]  /*15b30*/  MUFU.EX2 R83, R83 ;  /* 0x0000005300537308 */ /* 0x000ee20000000800 */
[----:B0-----:R-:W-:-:S07]  /*15b40*/  FADD.FTZ R38, R73, R38 ;  /* 0x0000002649267221 */ /* 0x001fce0000010000 */
[----:B------:R-:W-:Y:S01]  /*15b50*/  MUFU.EX2 R79, R79 ;  /* 0x0000004f004f7308 */ /* 0x000fe20000000800 */
[----:B------:R-:W-:-:S01]  /*15b60*/  FADD.FTZ R85, R77, R46 ;  /* 0x0000002e4d557221 */ /* 0x000fc20000010000 */
[----:B-1----:R-:W-:-:S06]  /*15b70*/  FADD.FTZ R77, R101, R38 ;  /* 0x00000026654d7221 */ /* 0x002fcc0000010000 */
[----:B------:R-:W0:Y:S08]  /*15b80*/  MUFU.EX2 R13, R13 ;  /* 0x0000000d000d7308 */ /* 0x000e300000000800 */
[----:B------:R-:W1:Y:S01]  /*15b90*/  MUFU.EX2 R90, R90 ;  /* 0x0000005a005a7308 */ /* 0x000e620000000800 */
[----:B------:R-:W-:-:S01]  /*15ba0*/  FADD.FTZ R46, R72, R85 ;  /* 0x00000055482e7221 */ /* 0x000fc20000010000 */
[----:B--2---:R-:W-:-:S06]  /*15bb0*/  FADD.FTZ R38, R106, R77 ;  /* 0x0000004d6a267221 */ /* 0x004fcc0000010000 */
[----:B------:R-:W2:Y:S01]  /*15bc0*/  MUFU.EX2 R81, R81 ;  /* 0x0000005100517308 */ /* 0x000ea20000000800 */
[----:B---3--:R-:W-:-:S07]  /*15bd0*/  FADD.FTZ R46, R83, R46 ;  /* 0x0000002e532e7221 */ /* 0x008fce0000010000 */
[----:B------:R-:W3:Y:S01]  /*15be0*/  MUFU.EX2 R108, R108 ;  /* 0x0000006c006c7308 */ /* 0x000ee20000000800 */
[----:B------:R-:W-:-:S01]  /*15bf0*/  FFMA.FTZ R57, R2, R195, -R92 ;  /* 0x000000c302397223 */ /* 0x000fc2000001085c */
[----:B0-----:R-:W-:-:S06]  /*15c00*/  FADD.FTZ R77, R13, R46 ;  /* 0x0000002e0d4d7221 */ /* 0x001fcc0000010000 */
[----:B------:R-:W0:Y:S08]  /*15c10*/  MUFU.EX2 R60, R60 ;  /* 0x0000003c003c7308 */ /* 0x000e300000000800 */
[----:B------:R-:W-:Y:S08]  /*15c20*/  MUFU.EX2 R20, R65 ;  /* 0x0000004100147308 */ /* 0x000ff00000000800 */
[----:B------:R-:W4:Y:S08]  /*15c30*/  MUFU.EX2 R25, R25 ;  /* 0x0000001900197308 */ /* 0x000f300000000800 */
[----:B------:R5:W-:Y:S01]  /*15c40*/  MUFU.EX2 R65, R69 ;  /* 0x0000004500417308 */ /* 0x000be20000000800 */
[----:B------:R-:W-:Y:S01]  /*15c50*/  F2FP.SATFINITE.E4M3.F32.PACK_AB_MERGE_C R215, R56, R13, RZ ;  /* 0x0000000d38d7723e */ /* 0x000fe200048070ff */
[----:B-----5:R-:W-:-:S06]  /*15c60*/  FADD.FTZ R69, R79, R38 ;  /* 0x000000264f457221 */ /* 0x020fcc0000010000 */
[----:B------:R-:W5:Y:S01]  /*15c70*/  MUFU.EX2 R59, R59 ;  /* 0x0000003b003b7308 */ /* 0x000f620000000800 */
[----:B-1----:R-:W-:-:S07]  /*15c80*/  FADD.FTZ R46, R90, R69 ;  /* 0x000000455a2e7221 */ /* 0x002fce0000010000 */
[----:B------:R-:W1:Y:S01]  /*15c90*/  MUFU.EX2 R40, R40 ;  /* 0x0000002800287308 */ /* 0x000e620000000800 */
[----:B--2---:R-:W-:-:S01]  /*15ca0*/  FADD.FTZ R13, R81, R46 ;  /* 0x0000002e510d7221 */ /* 0x004fc20000010000 */
[----:B------:R-:W-:Y:S01]  /*15cb0*/  FADD.FTZ R77, R56, R77 ;  /* 0x0000004d384d7221 */ /* 0x000fe20000010000 */
[----:B---3--:R-:W-:-:S05]  /*15cc0*/  F2FP.SATFINITE.E4M3.F32.PACK_AB_MERGE_C R81, R108, R81, RZ ;  /* 0x000000516c51723e */ /* 0x008fca00048070ff */
[----:B------:R-:W2:Y:S01]  /*15cd0*/  MUFU.EX2 R57, R57 ;  /* 0x0000003900397308 */ /* 0x000ea20000000800 */
[----:B------:R-:W-:-:S01]  /*15ce0*/  FADD.FTZ R108, R108, R13 ;  /* 0x0000000d6c6c7221 */ /* 0x000fc20000010000 */
[----:B------:R-:W-:-:S06]  /*15cf0*/  F2FP.SATFINITE.E4M3.F32.PACK_AB_MERGE_C R225, R123, R12, R225 ;  /* 0x0000000c7be1723e */ /* 0x000fcc00048070e1 */
[----:B------:R-:W3:Y:S01]  /*15d00*/  MUFU.EX2 R45, R64 ;  /* 0x00000040002d7308 */ /* 0x000ee20000000800 */
[----:B0-----:R-:W-:-:S01]  /*15d10*/  FADD.FTZ R12, R60, R77 ;  /* 0x0000004d3c0c7221 */ /* 0x001fc20000010000 */
[----:B----4-:R-:W-:-:S06]  /*15d20*/  FADD.FTZ R13, R25, R108 ;  /* 0x0000006c190d7221 */ /* 0x010fcc0000010000 */
[----:B------:R-:W0:Y:S01]  /*15d30*/  MUFU.EX2 R112, R112 ;  /* 0x0000007000707308 */ /* 0x000e220000000800 */
[----:B------:R-:W-:-:S07]  /*15d40*/  FFMA.FTZ R167, R2, R167, -R92 ;  /* 0x000000a702a77223 */ /* 0x000fce000001085c */
[----:B------:R-:W4:Y:S01]  /*15d50*/  MUFU.EX2 R44, R44 ;  /* 0x0000002c002c7308 */ /* 0x000f220000000800 */
[----:B------:R-:W-:Y:S01]  /*15d60*/  F2FP.SATFINITE.E4M3.F32.PACK_AB_MERGE_C R221, R107, R34, R221 ;  /* 0x000000226bdd723e */ /* 0x000fe200048070dd */
[----:B------:R-:W-:-:S06]  /*15d70*/  FFMA.FTZ R61, R2, R197, -R92 ;  /* 0x000000c5023d7223 */ /* 0x000fcc000001085c */
[----:B------:R5:W-:Y:S01]  /*15d80*/  MUFU.EX2 R38, R63 ;  /* 0x0000003f00267308 */ /* 0x000be20000000800 */
[----:B------:R-:W-:-:S01]  /*15d90*/  FFMA.FTZ R169, R2, R169, -R92 ;  /* 0x000000a902a97223 */ /* 0x000fc2000001085c */
[C-C-:B------:R-:W-:Y:S01]  /*15da0*/  FFMA.FTZ R199, R2.reuse, R199, -R92.reuse ;  /* 0x000000c702c77223 */ /* 0x140fe2000001085c */
[----:B------:R-:W-:-:S05]  /*15db0*/  FFMA.FTZ R171, R2, R171, -R92 ;  /* 0x000000ab02ab7223 */ /* 0x000fca000001085c */
[----:B------:R-:W4:Y:S01]  /*15dc0*/  MUFU.EX2 R110, R110 ;  /* 0x0000006e006e7308 */ /* 0x000f220000000800 */
[----:B-----5:R-:W-:-:S01]  /*15dd0*/  FADD.FTZ R63, R59, R12 ;  /* 0x0000000c3b3f7221 */ /* 0x020fc20000010000 */
[----:B------:R-:W-:Y:S01]  /*15de0*/  FADD.FTZ R12, R14, R13 ;  /* 0x0000000d0e0c7221 */ /* 0x000fe20000010000 */
[----:B------:R-:W-:-:S01]  /*15df0*/  FFMA.FTZ R67, R2, R67, -R92 ;  /* 0x0000004302437223 */ /* 0x000fc2000001085c */
[----:B------:R-:W-:Y:S01]  /*15e00*/  FFMA.FTZ R201, R2, R201, -R92 ;  /* 0x000000c902c97223 */ /* 0x000fe2000001085c */
[----:B-1----:R-:W-:-:S01]  /*15e10*/  FADD.FTZ R34, R40, R63 ;  /* 0x0000003f28227221 */ /* 0x002fc20000010000 */
[C-C-:B------:R-:W-:Y:S02]  /*15e20*/  FFMA.FTZ R173, R2.reuse, R173, -R92.reuse ;  /* 0x000000ad02ad7223 */ /* 0x140fe4000001085c */
[----:B------:R-:W1:Y:S01]  /*15e30*/  MUFU.EX2 R48, R48 ;  /* 0x0000003000307308 */ /* 0x000e620000000800 */
[----:B------:R-:W-:-:S01]  /*15e40*/  FFMA.FTZ R203, R2, R203, -R92 ;  /* 0x000000cb02cb7223 */ /* 0x000fc2000001085c */
[C-C-:B------:R-:W-:Y:S01]  /*15e50*/  FFMA.FTZ R71, R2.reuse, R71, -R92.reuse ;  /* 0x0000004702477223 */ /* 0x140fe2000001085c */
[----:B------:R-:W-:-:S01]  /*15e60*/  FFMA.FTZ R205, R2, R205, -R92 ;  /* 0x000000cd02cd7223 */ /* 0x000fc2000001085c */
[C-C-:B------:R-:W-:Y:S01]  /*15e70*/  FFMA.FTZ R175, R2.reuse, R175, -R92.reuse ;  /* 0x000000af02af7223 */ /* 0x140fe2000001085c */
[----:B------:R-:W-:-:S01]  /*15e80*/  FFMA.FTZ R207, R2, R207, -R92 ;  /* 0x000000cf02cf7223 */ /* 0x000fc2000001085c */
[----:B--2---:R-:W-:-:S02]  /*15e90*/  FADD.FTZ R13, R57, R12 ;  /* 0x0000000c390d7221 */ /* 0x004fc40000010000 */
[----:B------:R-:W2:Y:S01]  /*15ea0*/  MUFU.EX2 R49, R167 ;  /* 0x000000a700317308 */ /* 0x000ea20000000800 */
[----:B------:R-:W-:-:S01]  /*15eb0*/  FFMA.FTZ R92, R2, R209, -R92 ;  /* 0x000000d1025c7223 */ /* 0x000fc2000001085c */
[C---:B---3--:R-:W-:Y:S01]  /*15ec0*/  F2FP.SATFINITE.E4M3.F32.PACK_AB_MERGE_C R209, R45.reuse, R40, RZ ;  /* 0x000000282dd1723e */ /* 0x048fe200048070ff */
[----:B------:R-:W-:-:S01]  /*15ed0*/  FADD.FTZ R45, R45, R34 ;  /* 0x000000222d2d7221 */ /* 0x000fc20000010000 */
[----:B0-----:R-:W-:Y:S01]  /*15ee0*/  F2FP.SATFINITE.E4M3.F32.PACK_AB_MERGE_C R57, R112, R57, RZ ;  /* 0x000000397039723e */ /* 0x001fe200048070ff */
[----:B------:R-:W-:-:S01]  /*15ef0*/  FFMA.FTZ R33, R2, R43, -R191 ;  /* 0x0000002b02217223 */ /* 0x000fc200000108bf */
[C-C-:B------:R-:W-:Y:S02]  /*15f00*/  FFMA.FTZ R32, R2.reuse, R177, -R191.reuse ;  /* 0x000000b102207223 */ /* 0x140fe400000108bf */
[----:B------:R-:W0:Y:S01]  /*15f10*/  MUFU.EX2 R114, R114 ;  /* 0x0000007200727308 */ /* 0x000e220000000800 */
[----:B------:R-:W-:-:S01]  /*15f20*/  FFMA.FTZ R37, R2, R47, -R191 ;  /* 0x0000002f02257223 */ /* 0x000fc200000108bf */
[----:B------:R-:W-:Y:S01]  /*15f30*/  FADD.FTZ R112, R112, R13 ;  /* 0x0000000d70707221 */ /* 0x000fe20000010000 */
[----:B----4-:R-:W-:-:S01]  /*15f40*/  FADD.FTZ R12, R44, R45 ;  /* 0x0000002d2c0c7221 */ /* 0x010fc20000010000 */
[----:B------:R-:W-:-:S02]  /*15f50*/  F2FP.SATFINITE.E4M3.F32.PACK_AB_MERGE_C R223, R15, R42, R223 ;  /* 0x0000002a0fdf723e */ /* 0x000fc400048070df */
[----:B------:R-:W-:-:S02]  /*15f60*/  FADD.FTZ R13, R41, R112 ;  /* 0x00000070290d7221 */ /* 0x000fc40000010000 */
[----:B------:R-:W3:Y:S01]  /*15f70*/  MUFU.EX2 R28, R28 ;  /* 0x0000001c001c7308 */ /* 0x000ee20000000800 */
[----:B------:R-:W-:-:S01]  /*15f80*/  FADD.FTZ R15, R53, R12 ;  /* 0x0000000c350f7221 */ /* 0x000fc20000010000 */
[----:B------:R-:W-:-:S06]  /*15f90*/  FADD.FTZ R12, R110, R13 ;  /* 0x0000000d6e0c7221 */ /* 0x000fcc0000010000 */
[----:B------:R-:W4:Y:S01]  /*15fa0*/  MUFU.EX2 R61, R61 ;  /* 0x0000003d003d7308 */ /* 0x000f220000000800 */
[----:B------:R-:W-:Y:S01]  /*15fb0*/  F2FP.SATFINITE.E4M3.F32.PACK_AB_MERGE_C R227, R135, R30, RZ ;  /* 0x0000001e87e3723e */ /* 0x000fe200048070ff */
[----:B-1----:R-:W-:-:S06]  /*15fc0*/  FADD.FTZ R40, R48, R15 ;  /* 0x0000000f30287221 */ /* 0x002fcc0000010000 */
[----:B------:R-:W-:Y:S01]  /*15fd0*/  MUFU.EX2 R33, R33 ;  /* 0x0000002100217308 */ /* 0x000fe20000000800 */
[----:B------:R-:W-:-:S01]  /*15fe0*/  FFMA.FTZ R36, R2, R179, -R191 ;  /* 0x000000b302247223 */ /* 0x000fc200000108bf */
[----:B--2---:R-:W-:-:S06]  /*15ff0*/  FADD.FTZ R13, R49, R12 ;  /* 0x0000000c310d7221 */ /* 0x004fcc0000010000 */
[----:B------:R-:W-:Y:S08]  /*16000*/  MUFU.EX2 R32, R32 ;  /* 0x0000002000207308 */ /* 0x000ff00000000800 */
[----:B------:R-:W1:Y:S01]  /*16010*/  MUFU.EX2 R37, R37 ;  /* 0x0000002500257308 */ /* 0x000e620000000800 */
[C---:B------:R-:W-:Y:S01]  /*16020*/  F2FP.SATFINITE.E4M3.F32.PACK_AB_MERGE_C R211, R29.reuse, R48, RZ ;  /* 0x000000301dd3723e */ /* 0x040fe200048070ff */
[----:B------:R-:W-:Y:S01]  /*16030*/  FADD.FTZ R29, R29, R40 ;  /* 0x000000281d1d7221 */ /* 0x000fe20000010000 */
[----:B0-----:R-:W-:-:S05]  /*16040*/  F2FP.SATFINITE.E4M3.F32.PACK_AB_MERGE_C R49, R114, R49, RZ ;  /* 0x000000317231723e */ /* 0x001fca00048070ff */
[----:B------:R-:W0:Y:S01]  /*16050*/  MUFU.EX2 R30, R169 ;  /* 0x000000a9001e7308 */ /* 0x000e220000000800 */
[----:B------:R-:W-:-:S01]  /*16060*/  FFMA.FTZ R43, R2, R51, -R191 ;  /* 0x00000033022b7223 */ /* 0x000fc200000108bf */
[----:B------:R-:W-:Y:S01]  /*16070*/  FADD.FTZ R114, R114, R13 ;  /* 0x0000000d72727221 */ /* 0x000fe20000010000 */
[----:B---3--:R-:W-:-:S01]  /*16080*/  FADD.FTZ R12, R28, R29 ;  /* 0x0000001d1c0c7221 */ /* 0x008fc20000010000 */
[----:B------:R-:W-:Y:S02]  /*16090*/  FFMA.FTZ R47, R2, R181, -R191 ;  /* 0x000000b5022f7223 */ /* 0x000fe400000108bf */
[----:B----4-:R-:W-:-:S02]  /*160a0*/  FADD.FTZ R13, R61, R114 ;  /* 0x000000723d0d7221 */ /* 0x010fc40000010000 */
[----:B------:R-:W2:Y:S01]  /*160b0*/  MUFU.EX2 R36, R36 ;  /* 0x0000002400247308 */ /* 0x000ea20000000800 */
[----:B-1----:R-:W-:Y:S01]  /*160c0*/  F2FP.SATFINITE.E4M3.F32.PACK_AB_MERGE_C R29, R37, R32, RZ ;  /* 0x00000020251d723e */ /* 0x002fe200048070ff */
[----:B------:R-:W-:Y:S01]  /*160d0*/  FADD.FTZ R15, R33, R12 ;  /* 0x0000000c210f7221 */ /* 0x000fe20000010000 */
[----:B------:R-:W-:-:S05]  /*160e0*/  FADD.FTZ R13, R20, R13 ;  /* 0x0000000d140d7221 */ /* 0x000fca0000010000 */
[----:B------:R-:W1:Y:S01]  /*160f0*/  MUFU.EX2 R21, R199 ;  /* 0x000000c700157308 */ /* 0x000e620000000800 */
[----:B------:R-:W-:-:S01]  /*16100*/  FFMA.FTZ R64, R2, R27, -R191 ;  /* 0x0000001b02407223 */ /* 0x000fc200000108bf */
[----:B------:R-:W-:Y:S01]  /*16110*/  F2FP.SATFINITE.E4M3.F32.PACK_AB_MERGE_C R12, R33, R28, R29 ;  /* 0x0000001c210c723e */ /* 0x000fe2000480701d */
[----:B------:R-:W-:-:S05]  /*16120*/  FADD.FTZ R32, R32, R15 ;  /* 0x0000000f20207221 */ /* 0x000fca0000010000 */
[----:B------:R-:W3:Y:S01]  /*16130*/  MUFU.EX2 R43, R43 ;  /* 0x0000002b002b7308 */ /* 0x000ee20000000800 */
[----:B------:R-:W-:-:S01]  /*16140*/  FFMA.FTZ R27, R2, R185, -R191 ;  /* 0x000000b9021b7223 */ /* 0x000fc200000108bf */
[----:B------:R-:W-:Y:S01]  /*16150*/  FFMA.FTZ R68, R2, R31, -R191 ;  /* 0x0000001f02447223 */ /* 0x000fe200000108bf */
[----:B0-----:R-:W-:-:S01]  /*16160*/  FADD.FTZ R28, R30, R13 ;  /* 0x0000000d1e1c7221 */ /* 0x001fc20000010000 */
[----:B------:R-:W-:Y:S01]  /*16170*/  FFMA.FTZ R51, R2, R183, -R191 ;  /* 0x000000b702337223 */ /* 0x000fe200000108bf */
[----:B------:R-:W-:-:S03]  /*16180*/  F2FP.SATFINITE.E4M3.F32.PACK_AB_MERGE_C R227, R131, R26, R227 ;  /* 0x0000001a83e3723e */ /* 0x000fc600048070e3 */
[----:B------:R-:W-:Y:S01]  /*16190*/  MUFU.EX2 R47, R47 ;  /* 0x0000002f002f7308 */ /* 0x000fe20000000800 */
[----:B------:R-:W-:-:S01]  /*161a0*/  FADD.FTZ R37, R37, R32 ;  /* 0x0000002025257221 */ /* 0x000fc20000010000 */
[----:B------:R-:W-:-:S06]  /*161b0*/  FADD.FTZ R28, R65, R28 ;  /* 0x0000001c411c7221 */ /* 0x000fcc0000010000 */
[----:B------:R-:W0:Y:S01]  /*161c0*/  MUFU.EX2 R52, R52 ;  /* 0x0000003400347308 */ /* 0x000e220000000800 */
[----:B------:R-:W-:-:S07]  /*161d0*/  F2FP.SATFINITE.E4M3.F32.PACK_AB_MERGE_C R33, R65, R30, RZ ;  /* 0x0000001e4121723e */ /* 0x000fce00048070ff */
[----:B------:R-:W4:Y:S01]  /*161e0*/  MUFU.EX2 R171, R171 ;  /* 0x000000ab00ab7308 */ /* 0x000f220000000800 */
[----:B--2---:R-:W-:-:S01]  /*161f0*/  FADD.FTZ R30, R36, R37 ;  /* 0x00000025241e7221 */ /* 0x004fc20000010000 */
[----:B-1----:R-:W-:-:S06]  /*16200*/  FADD.FTZ R15, R21, R28 ;  /* 0x0000001c150f7221 */ /* 0x002fcc0000010000 */
[----:B------:R-:W1:Y:S01]  /*16210*/  MUFU.EX2 R26, R67 ;  /* 0x00000043001a7308 */ /* 0x000e620000000800 */
[----:B---3--:R-:W-:-:S01]  /*16220*/  FADD.FTZ R32, R43, R30 ;  /* 0x0000001e2b207221 */ /* 0x008fc20000010000 */
[----:B------:R-:W-:-:S06]  /*16230*/  FADD.FTZ R30, R38, R15 ;  /* 0x0000000f261e7221 */ /* 0x000fcc0000010000 */
[----:B------:R-:W-:Y:S08]  /*16240*/  MUFU.EX2 R27, R27 ;  /* 0x0000001b001b7308 */ /* 0x000ff00000000800 */
[----:B------:R-:W2:Y:S08]  /*16250*/  MUFU.EX2 R68, R68 ;  /* 0x0000004400447308 */ /* 0x000eb00000000800 */
[----:B------:R-:W3:Y:S08]  /*16260*/  MUFU.EX2 R51, R51 ;  /* 0x0000003300337308 */ /* 0x000ef00000000800 */
[----:B------:R-:W5:Y:S01]  /*16270*/  MUFU.EX2 R201, R201 ;  /* 0x000000c900c97308 */ /* 0x000f620000000800 */
[----:B------:R-:W-:-:S01]  /*16280*/  FFMA.FTZ R74, R2, R35, -R191 ;  /* 0x00000023024a7223 */ /* 0x000fc200000108bf */
[----:B0-----:R-:W-:-:S06]  /*16290*/  F2FP.SATFINITE.E4M3.F32.PACK_AB_MERGE_C R13, R52, R47, RZ ;  /* 0x0000002f340d723e */ /* 0x001fcc00048070ff */
[----:B------:R-:W0:Y:S01]  /*162a0*/  MUFU.EX2 R64, R64 ;  /* 0x0000004000407308 */ /* 0x000e220000000800 */
[----:B------:R-:W-:-:S01]  /*162b0*/  FFMA.FTZ R35, R2, R189, -R191 ;  /* 0x000000bd02237223 */ /* 0x000fc200000108bf */
[----:B------:R-:W-:Y:S01]  /*162c0*/  FADD.FTZ R47, R47, R32 ;  /* 0x000000202f2f7221 */ /* 0x000fe20000010000 */
[----:B----4-:R-:W-:-:S05]  /*162d0*/  FADD.FTZ R15, R171, R30 ;  /* 0x0000001eab0f7221 */ /* 0x010fca0000010000 */
[----:B------:R-:W4:Y:S01]  /*162e0*/  MUFU.EX2 R34, R173 ;  /* 0x000000ad00227308 */ /* 0x000f220000000800 */
[----:B------:R-:W-:-:S01]  /*162f0*/  FFMA.FTZ R31, R2, R187, -R191 ;  /* 0x000000bb021f7223 */ /* 0x000fc200000108bf */
[----:B-1----:R-:W-:Y:S01]  /*16300*/  F2FP.SATFINITE.E4M3.F32.PACK_AB_MERGE_C R171, R26, R171, RZ ;  /* 0x000000ab1aab723e */ /* 0x002fe200048070ff */
[----:B------:R-:W-:-:S05]  /*16310*/  FADD.FTZ R52, R52, R47 ;  /* 0x0000002f34347221 */ /* 0x000fca0000010000 */
[----:B------:R-:W1:Y:S01]  /*16320*/  MUFU.EX2 R203, R203 ;  /* 0x000000cb00cb7308 */ /* 0x000e620000000800 */
[----:B------:R-:W-:-:S01]  /*16330*/  FADD.FTZ R26, R26, R15 ;  /* 0x0000000f1a1a7221 */ /* 0x000fc20000010000 */
[----:B------:R-:W-:-:S06]  /*16340*/  F2FP.SATFINITE.E4M3.F32.PACK_AB_MERGE_C R101, R106, R101, RZ ;  /* 0x000000656a65723e */ /* 0x000fcc00048070ff */
[----:B------:R-:W1:Y:S01]  /*16350*/  MUFU.EX2 R40, R71 ;  /* 0x0000004700287308 */ /* 0x000e620000000800 */
[----:B--2---:R-:W-:Y:S01]  /*16360*/  F2FP.SATFINITE.E4M3.F32.PACK_AB_MERGE_C R30, R68, R27, RZ ;  /* 0x0000001b441e723e */ /* 0x004fe200048070ff */
[----:B---3--:R-:W-:Y:S01]  /*16370*/  FADD.FTZ R29, R51, R52 ;  /* 0x00000034331d7221 */ /* 0x008fe20000010000 */
[----:B-----5:R-:W-:-:S01]  /*16380*/  FADD.FTZ R15, R201, R26 ;  /* 0x0000001ac90f7221 */ /* 0x020fc20000010000 */
[----:B------:R-:W-:-:S04]  /*16390*/  F2FP.SATFINITE.E4M3.F32.PACK_AB_MERGE_C R212, R73, R88, R101 ;  /* 0x0000005849d4723e */ /* 0x000fc80004807065 */
[----:B------:R-:W-:Y:S01]  /*163a0*/  MUFU.EX2 R35, R35 ;  /* 0x0000002300237308 */ /* 0x000fe20000000800 */
[C---:B0-----:R-:W-:Y:S01]  /*163b0*/  F2FP.SATFINITE.E4M3.F32.PACK_AB_MERGE_C R88, R64.reuse, R51, R30 ;  /* 0x000000334058723e */ /* 0x041fe2000480701e */
[----:B------:R-:W-:-:S06]  /*163c0*/  FADD.FTZ R64, R64, R29 ;  /* 0x0000001d40407221 */ /* 0x000fcc0000010000 */
[----:B------:R-:W-:Y:S01]  /*163d0*/  MUFU.EX2 R236, R236 ;  /* 0x000000ec00ec7308 */ /* 0x000fe20000000800 */
[----:B----4-:R-:W-:-:S01]  /*163e0*/  FADD.FTZ R26, R34, R15 ;  /* 0x0000000f221a7221 */ /* 0x010fc20000010000 */
[----:B------:R-:W-:-:S06]  /*163f0*/  VIMNMX R120, RZ, R24, !PT ;  /* 0x00000018ff787248 */ /* 0x000fcc0007fe0100 */
[----:B------:R-:W0:Y:S08]  /*16400*/  MUFU.EX2 R31, R31 ;  /* 0x0000001f001f7308 */ /* 0x000e300000000800 */
[----:B------:R-:W2:Y:S01]  /*16410*/  MUFU.EX2 R205, R205 ;  /* 0x000000cd00cd7308 */ /* 0x000ea20000000800 */
[----:B------:R-:W-:-:S01]  /*16420*/  FADD.FTZ R27, R27, R64 ;  /* 0x000000401b1b7221 */ /* 0x000fc20000010000 */
[----:B-1----:R-:W-:-:S06]  /*16430*/  FADD.FTZ R15, R203, R26 ;  /* 0x0000001acb0f7221 */ /* 0x002fcc0000010000 */
[----:B------:R-:W1:Y:S01]  /*16440*/  MUFU.EX2 R74, R74 ;  /* 0x0000004a004a7308 */ /* 0x000e620000000800 */
[----:B------:R-:W-:Y:S01]  /*16450*/  VIADD R234, R137, 0xfffffffe ;  /* 0xfffffffe89ea7836 */ /* 0x000fe20000000000 */
[----:B------:R3:W-:Y:S06]  /*16460*/  STL [R1+0x48], R120 ;  /* 0x0000487801007387 */ /* 0x0007ec0000100800 */
[----:B------:R-:W4:Y:S01]  /*16470*/  MUFU.EX2 R28, R175 ;  /* 0x000000af001c7308 */ /* 0x000f220000000800 */
[----:B------:R-:W-:Y:S01]  /*16480*/  F2FP.SATFINITE.E4M3.F32.PACK_AB_MERGE_C R203, R40, R203, RZ ;  /* 0x000000cb28cb723e */ /* 0x000fe200048070ff */
[----:B------:R-:W-:-:S06]  /*16490*/  FADD.FTZ R68, R68, R27 ;  /* 0x0000001b44447221 */ /* 0x000fcc0000010000 */
[----:B------:R-:W-:Y:S01]  /*164a0*/  MUFU.EX2 R207, R207 ;  /* 0x000000cf00cf7308 */ /* 0x000fe20000000800 */
[----:B------:R-:W-:-:S07]  /*164b0*/  FADD.FTZ R40, R40, R15 ;  /* 0x0000000f28287221 */ /* 0x000fce0000010000 */
[----:B------:R-:W5:Y:S01]  /*164c0*/  MUFU.EX2 R92, R92 ;  /* 0x0000005c005c7308 */ /* 0x000f620000000800 */
[----:B------:R-:W-:Y:S02]  /*164d0*/  F2FP.SATFINITE.E4M3.F32.PACK_AB_MERGE_C R208, R14, R25, R57 ;  /* 0x000000190ed0723e */ /* 0x000fe40004807039 */
[----:B------:R-:W-:Y:S01]  /*164e0*/  ISETP.GE.AND P0, PT, R234, R120, PT ;  /* 0x00000078ea00720c */ /* 0x000fe20003f06270 */
[----:B0-----:R-:W-:-:S01]  /*164f0*/  FADD.FTZ R25, R31, R68 ;  /* 0x000000441f197221 */ /* 0x001fc20000010000 */
[----:B------:R-:W-:Y:S01]  /*16500*/  F2FP.SATFINITE.E4M3.F32.PACK_AB_MERGE_C R14, R236, R35, RZ ;  /* 0x00000023ec0e723e */ /* 0x000fe200048070ff */
[----:B--2---:R-:W-:-:S01]  /*16510*/  FADD.FTZ R15, R205, R40 ;  /* 0x00000028cd0f7221 */ /* 0x004fc20000010000 */
[----:B------:R-:W-:Y:S02]  /*16520*/  F2FP.SATFINITE.E4M3.F32.PACK_AB_MERGE_C R204, R20, R61, R33 ;  /* 0x0000003d14cc723e */ /* 0x000fe40004807021 */
[C---:B-1----:R-:W-:Y:S01]  /*16530*/  F2FP.SATFINITE.E4M3.F32.PACK_AB_MERGE_C R20, R74.reuse, R31, R14 ;  /* 0x0000001f4a14723e */ /* 0x042fe2000480700e */
[----:B------:R-:W-:Y:S01]  /*16540*/  FADD.FTZ R74, R74, R25 ;  /* 0x000000194a4a7221 */ /* 0x000fe20000010000 */
[----:B----4-:R-:W-:-:S01]  /*16550*/  FADD.FTZ R14, R28, R15 ;  /* 0x0000000f1c0e7221 */ /* 0x010fc20000010000 */
[----:B------:R-:W-:Y:S01]  /*16560*/  F2FP.SATFINITE.E4M3.F32.PACK_AB_MERGE_C R217, R95, R54, RZ ;  /* 0x000000365fd9723e */ /* 0x000fe200048070ff */
[----:B------:R-:W-:Y:S01]  /*16570*/  IMAD.MOV.U32 R87, RZ, RZ, RZ ;  /* 0x000000ffff577224 */ /* 0x000fe200078e00ff */
[----:B------:R-:W-:Y:S01]  /*16580*/  F2FP.SATFINITE.E4M3.F32.PACK_AB_MERGE_C R224, R115, R94, RZ ;  /* 0x0000005e73e0723e */ /* 0x000fe200048070ff */
[----:B------:R-:W-:-:S01]  /*16590*/  FADD.FTZ R35, R35, R74 ;  /* 0x0000004a23237221 */ /* 0x000fc20000010000 */
[----:B------:R-:W-:-:S02]  /*165a0*/  F2FP.SATFINITE.E4M3.F32.PACK_AB_MERGE_C R226, R121, R96, RZ ;  /* 0x0000006079e2723e */ /* 0x000fc400048070ff */
[----:B-----5:R-:W-:Y:S01]  /*165b0*/  F2FP.SATFINITE.E4M3.F32.PACK_AB_MERGE_C R15, R92, R207, RZ ;  /* 0x000000cf5c0f723e */ /* 0x020fe200048070ff */
[----:B------:R-:W-:Y:S01]  /*165c0*/  FADD.FTZ R207, R207, R14 ;  /* 0x0000000ecfcf7221 */ /* 0x000fe20000010000 */
[----:B------:R-:W-:Y:S02]  /*165d0*/  F2FP.SATFINITE.E4M3.F32.PACK_AB_MERGE_C R220, R125, R98, RZ ;  /* 0x000000627ddc723e */ /* 0x000fe400048070ff */
[----:B------:R-:W-:Y:S02]  /*165e0*/  F2FP.SATFINITE.E4M3.F32.PACK_AB_MERGE_C R222, R113, R100, RZ ;  /* 0x0000006471de723e */ /* 0x000fe400048070ff */
[----:B------:R-:W-:Y:S02]  /*165f0*/  F2FP.SATFINITE.E4M3.F32.PACK_AB_MERGE_C R102, R117, R102, RZ ;  /* 0x000000667566723e */ /* 0x000fe400048070ff */
[----:B------:R-:W-:Y:S02]  /*16600*/  F2FP.SATFINITE.E4M3.F32.PACK_AB_MERGE_C R97, R104, R97, RZ ;  /* 0x000000616861723e */ /* 0x000fe400048070ff */
[----:B------:R-:W-:Y:S01]  /*16610*/  F2FP.SATFINITE.E4M3.F32.PACK_AB_MERGE_C R13, R43, R36, R13 ;  /* 0x000000242b0d723e */ /* 0x000fe2000480700d */
[----:B------:R-:W-:Y:S01]  /*16620*/  FADD.FTZ R236, R236, R35 ;  /* 0x00000023ecec7221 */ /* 0x000fe20000010000 */
[----:B------:R-:W-:Y:S01]  /*16630*/  F2FP.SATFINITE.E4M3.F32.PACK_AB_MERGE_C R217, R91, R50, R217 ;  /* 0x000000325bd9723e */ /* 0x000fe200048070d9 */
[----:B------:R-:W-:Y:S01]  /*16640*/  FADD.FTZ R237, R92, R207 ;  /* 0x000000cf5ced7221 */ /* 0x000fe20000010000 */
[----:B------:R-:W-:Y:S01]  /*16650*/  F2FP.SATFINITE.E4M3.F32.PACK_AB_MERGE_C R219, R99, R58, R219 ;  /* 0x0000003a63db723e */ /* 0x000fe200048070db */
[----:B------:R-:W-:Y:S01]  /*16660*/  IMAD.MOV.U32 R85, RZ, RZ, R87 ;  /* 0x000000ffff557224 */ /* 0x000fe200078e0057 */
        /* <DEDUP_REMOVED lines=76> */
[----:B------:R-:W-:Y:S02]  /*16b30*/  IMAD.MOV.U32 R24, RZ, RZ, R87 ;  /* 0x000000ffff187224 */ /* 0x000fe400078e0057 */
[----:B------:R-:W-:-:S02]  /*16b40*/  IMAD.MOV.U32 R205, RZ, RZ, R12 ;  /* 0x000000ffffcd7224 */ /* 0x000fc400078e000c */
[----:B------:R-:W-:Y:S02]  /*16b50*/  IMAD.MOV.U32 R207, RZ, RZ, R13 ;  /* 0x000000ffffcf7224 */ /* 0x000fe400078e000d */
[----:B------:R-:W-:Y:S02]  /*16b60*/  IMAD.MOV.U32 R201, RZ, RZ, R88 ;  /* 0x000000ffffc97224 */ /* 0x000fe400078e0058 */
[----:B------:R-:W-:Y:S01]  /*16b70*/  IMAD.MOV.U32 R203, RZ, RZ, R20 ;  /* 0x000000ffffcb7224 */ /* 0x000fe200078e0014 */
[----:B---3--:R-:W-:Y:S06]  /*16b80*/  @!P0 BRA `(.L_x_7644) ;  /* 0x0000005000748947 */ /* 0x008fec0003800000 */
        /* <DEDUP_REMOVED lines=36> */
.L_x_7655:
        /* <DEDUP_REMOVED lines=9> */
.L_x_7646:
        /* <DEDUP_REMOVED lines=8> */
.L_x_7647:
[----:B------:R-:W-:Y:S04]  /*16ee0*/  BSSY B0, `(.L_x_7645) ;  /* 0x0000004000007945 */ /* 0x000fe80003800000 */
[----:B-1----:R-:W-:Y:S05]  /*16ef0*/  @P2 BRA `(.L_x_7648) ;  /* 0x0000000000082947 */ /* 0x002fea0003800000 */
[----:B------:R-:W1:Y:S02]  /*16f00*/  SYNCS.PHASECHK.TRANS64.TRYWAIT P2, [R3+URZ+0x2e830], R0 ;  /* 0x02e83000030075a7 */ /* 0x000e64000804017f */
[----:B-1----:R-:W-:Y:S05]  /*16f10*/  @!P2 BRA `(.L_x_7649) ;  /* 0x000001380004a947 */ /* 0x002fea0003800000 */
.L_x_7648:
[----:B------:R-:W-:Y:S05]  /*16f20*/  BSYNC B0 ;  /* 0x0000000000007941 */ /* 0x000fea0003800000 */
.L_x_7645:
[----:B01----:R-:W2:Y:S01]  /*16f30*/  LDL R0, [R1+0x50] ;  /* 0x0000500001007983 */ /* 0x003ea20000100800 */
[----:B------:R-:W-:Y:S01]  /*16f40*/  VIADD R14, R235, 0x1 ;  /* 0x00000001eb0e7836 */ /* 0x000fe20000000000 */
[----:B------:R-:W-:Y:S05]  /*16f50*/  WARPSYNC.ALL ;  /* 0x0000000000007948 */ /* 0x000fea0003800000 */
[C---:B------:R-:W-:Y:S01]  /*16f60*/  ISETP.NE.AND P2, PT, R14.reuse, 0x2, PT ;  /* 0x000000020e00780c */ /* 0x040fe20003f45270 */
[----:B------:R-:W0:Y:S01]  /*16f70*/  S2R R3, SR_TID.X ;  /* 0x0000000000037919 */ /* 0x000e220000002100 */
[----:B------:R-:W-:Y:S01]  /*16f80*/  IMAD.MOV.U32 R89, RZ, RZ, 0x40000040 ;  /* 0x40000040ff597424 */ /* 0x000fe200078e00ff */
[----:B------:R-:W-:Y:S01]  /*16f90*/  MOV R13, UR38 ;  /* 0x00000026000d7c02 */ /* 0x000fe20008000f00 */
[----:B------:R-:W-:Y:S01]  /*16fa0*/  IMAD.MOV.U32 R93, RZ, RZ, 0x40000040 ;  /* 0x40000040ff5d7424 */ /* 0x000fe200078e00ff */
[----:B------:R-:W-:Y:S01]  /*16fb0*/  SEL R14, R14, RZ, P2 ;  /* 0x000000ff0e0e7207 */ /* 0x000fe20001000000 */
[----:B------:R-:W-:Y:S01]  /*16fc0*/  STL [R1+0xe8], R29 ;  /* 0x0000e81d01007387 */ /* 0x000fe20000100800 */
[----:B------:R-:W-:Y:S01]  /*16fd0*/  R2UR UR35, R89 ;  /* 0x00000000592372ca */ /* 0x000fe200000e0000 */
[----:B------:R-:W-:Y:S01]  /*16fe0*/  IMAD.MOV.U32 R21, RZ, RZ, 0x40000040 ;  /* 0x40000040ff157424 */ /* 0x000fe200078e00ff */
[----:B------:R-:W-:Y:S01]  /*16ff0*/  R2UR UR17, R93 ;  /* 0x000000005d1172ca */ /* 0x000fe200000e0000 */
[----:B------:R-:W-:Y:S01]  /*17000*/  STL [R1+0xe4], R28 ;  /* 0x0000e41c01007387 */ /* 0x000fe20000100800 */
[----:B------:R-:W-:Y:S01]  /*17010*/  IMAD.MOV.U32 R91, RZ, RZ, 0x40000040 ;  /* 0x40000040ff5b7424 */ /* 0x000fe200078e00ff */
[----:B------:R-:W-:-:S02]  /*17020*/  R2UR UR25, R89 ;  /* 0x00000000591972ca */ /* 0x000fc400000e0000 */
[----:B------:R-:W-:Y:S01]  /*17030*/  STL [R1+0xe0], R27 ;  /* 0x0000e01b01007387 */ /* 0x000fe20000100800 */
[----:B------:R-:W-:Y:S01]  /*17040*/  R2UR UR19, R21 ;  /* 0x00000000151372ca */ /* 0x000fe200000e0000 */
[----:B------:R-:W-:Y:S01]  /*17050*/  IMAD.MOV.U32 R21, RZ, RZ, 0x40000040 ;  /* 0x40000040ff157424 */ /* 0x000fe200078e00ff */
[C---:B------:R-:W-:Y:S01]  /*17060*/  R2UR UR43, R91.reuse ;  /* 0x000000005b2b72ca */ /* 0x040fe200000e0000 */
        /* <DEDUP_REMOVED lines=13> */
[----:B------:R-:W-:Y:S02]  /*17140*/  R2UR UR15, R93 ;  /* 0x000000005d0f72ca */ /* 0x000fe400000e0000 */
[----:B------:R-:W-:Y:S01]  /*17150*/  R2UR UR31, R89 ;  /* 0x00000000591f72ca */ /* 0x000fe200000e0000 */
[----:B------:R-:W-:Y:S01]  /*17160*/  VIADD R94, R3, 0x8 ;  /* 0x00000008035e7836 */ /* 0x000fe20000000000 */
[----:B------:R0:W-:Y:S01]  /*17170*/  STL [R1+0xc8], R19 ;  /* 0x0000c81301007387 */ /* 0x0001e20000100800 */
[----:B-1----:R-:W-:Y:S01]  /*17180*/  MOV R23, UR43 ;  /* 0x0000002b00177c02 */ /* 0x002fe20008000f00 */
[----:B------:R-:W-:Y:S01]  /*17190*/  UMOV UR43, UR25 ;  /* 0x00000019002b7c82 */ /* 0x000fe20008000000 */
[----:B------:R-:W-:Y:S01]  /*171a0*/  R2UR UR21, R91 ;  /* 0x000000005b1572ca */ /* 0x000fe200000e0000 */
[----:B------:R1:W-:Y:S01]  /*171b0*/  BAR.SYNC.DEFER_BLOCKING R94, 0x100 ;  /* 0x0004005e0000751d */ /* 0x0003e20000010000 */
[----:B------:R-:W-:-:S02]  /*171c0*/  MOV R96, UR43 ;  /* 0x0000002b00607c02 */ /* 0x000fc40008000f00 */
[----:B------:R-:W-:Y:S02]  /*171d0*/  R2UR UR23, R91 ;  /* 0x000000005b1772ca */ /* 0x000fe400000e0000 */
[----:B------:R-:W-:Y:S01]  /*171e0*/  R2UR UR27, R89 ;  /* 0x00000000591b72ca */ /* 0x000fe200000e0000 */
[----:B------:R-:W-:Y:S01]  /*171f0*/  UMOV UR43, UR5 ;  /* 0x00000005002b7c82 */ /* 0x000fe20008000000 */
[----:B0-----:R-:W-:Y:S01]  /*17200*/  MOV R19, UR35 ;  /* 0x0000002300137c02 */ /* 0x001fe20008000f00 */
[----:B------:R-:W-:Y:S01]  /*17210*/  STL [R1+0xc4], R18 ;  /* 0x0000c41201007387 */ /* 0x000fe20000100800 */
[----:B------:R-:W-:Y:S01]  /*17220*/  UMOV UR35, UR17 ;  /* 0x0000001100237c82 */ /* 0x000fe20008000000 */
[C---:B------:R-:W-:Y:S02]  /*17230*/  R2UR UR17, R5.reuse ;  /* 0x00000000051172ca */ /* 0x040fe400000e0000 */
[C---:B------:R-:W-:Y:S01]  /*17240*/  R2UR UR5, R5.reuse ;  /* 0x00000000050572ca */ /* 0x040fe200000e0000 */
[----:B------:R0:W-:Y:S01]  /*17250*/  STL [R1+0xc0], R17 ;  /* 0x0000c01101007387 */ /* 0x0001e20000100800 */
[----:B------:R-:W-:Y:S01]  /*17260*/  MOV R29, UR35 ;  /* 0x00000023001d7c02 */ /* 0x000fe20008000f00 */
[----:B------:R-:W-:Y:S01]  /*17270*/  UMOV UR35, UR9 ;  /* 0x0000000900237c82 */ /* 0x000fe20008000000 */
[C---:B------:R-:W-:Y:S01]  /*17280*/  R2UR UR9, R5.reuse ;  /* 0x00000000050972ca */ /* 0x040fe200000e0000 */
[----:B------:R-:W-:Y:S01]  /*17290*/  STL [R1+0xbc], R16 ;  /* 0x0000bc1001007387 */ /* 0x000fe20000100800 */
[----:B------:R-:W-:-:S02]  /*172a0*/  R2UR UR25, R5 ;  /* 0x00000000051972ca */ /* 0x000fc400000e0000 */
[----:B------:R-:W-:Y:S01]  /*172b0*/  R2UR UR47, R89 ;  /* 0x00000000592f72ca */ /* 0x000fe200000e0000 */
[----:B------:R-:W-:Y:S01]  /*172c0*/  STL [R1+0xb8], R15 ;  /* 0x0000b80f01007387 */ /* 0x000fe20000100800 */
[----:B------:R-:W-:Y:S01]  /*172d0*/  R2UR UR51, R91 ;  /* 0x000000005b3372ca */ /* 0x000fe200000e0000 */
[----:B------:R-:W-:Y:S01]  /*172e0*/  IMAD.MOV.U32 R91, RZ, RZ, 0x40000040 ;  /* 0x40000040ff5b7424 */ /* 0x000fe200078e00ff */
        /* <DEDUP_REMOVED lines=10> */
[----:B------:R-:W-:-:S02]  /*17390*/  R2UR UR40, R4 ;  /* 0x00000000042872ca */ /* 0x000fc400000e0000 */
[----:B------:R-:W-:Y:S02]  /*173a0*/  R2UR UR41, R5 ;  /* 0x00000000052972ca */ /* 0x000fe400000e0000 */
[C---:B------:R-:W-:Y:S02]  /*173b0*/  R2UR UR32, R10.reuse ;  /* 0x000000000a2072ca */ /* 0x040fe400000e0000 */
[----:B------:R-:W-:Y:S02]  /*173c0*/  R2UR UR33, R11 ;  /* 0x000000000b2172ca */ /* 0x000fe400000e0000 */
[----:B0-----:R-:W-:Y:S02]  /*173d0*/  MOV R2, UR39 ;  /* 0x0000002700027c02 */ /* 0x001fe40008000f00 */
[----:B------:R-:W-:Y:S02]  /*173e0*/  R2UR UR39, R93 ;  /* 0x000000005d2772ca */ /* 0x000fe400000e0000 */
[----:B------:R-:W-:-:S02]  /*173f0*/  R2UR UR56, R10 ;  /* 0x000000000a3872ca */ /* 0x000fc400000e0000 */
[----:B------:R-:W-:Y:S02]  /*17400*/  R2UR UR57, R11 ;  /* 0x000000000b3972ca */ /* 0x000fe400000e0000 */
[----:B------:R-:W-:-:S07]  /*17410*/  MOV R3, UR37 ;  /* 0x0000002500037c02 */ /* 0x000fce0008000f00 */
        /* <DEDUP_REMOVED lines=36> */
[----:B------:R-:W-:-:S03]  /*17660*/  VIADD R88, R20, 0x204 ;  /* 0x0000020414587836 */ /* 0x000fc60000000000 */
[----:B------:R-:W-:Y:S01]  /*17670*/  R2UR UR28, R90 ;  /* 0x000000005a1c72ca */ /* 0x000fe200000e0000 */
[----:B------:R-:W-:Y:S01]  /*17680*/  VIADD R90, R20, 0x104 ;  /* 0x00000104145a7836 */ /* 0x000fe20000000000 */
[----:B------:R-:W-:Y:S01]  /*17690*/  R2UR UR34, R88 ;  /* 0x00000000582272ca */ /* 0x000fe200000e0000 */
[----:B------:R-:W-:Y:S02]  /*176a0*/  VIADD R88, R20, 0x404 ;  /* 0x0000040414587836 */ /* 0x000fe40000000000 */
[----:B------:R-:W-:Y:S02]  /*176b0*/  MOV R12, UR38 ;  /* 0x00000026000c7c02 */ /* 0x000fe40008000f00 */
[----:B------:R-:W-:Y:S01]  /*176c0*/  R2UR UR58, R90 ;  /* 0x000000005a3a72ca */ /* 0x000fe200000e0000 */
[----:B------:R-:W-:Y:S01]  /*176d0*/  VIADD R90, R20, 0x304 ;  /* 0x00000304145a7836 */ /* 0x000fe20000000000 */
[----:B------:R-:W-:Y:S01]  /*176e0*/  UMOV UR38, UR30 ;  /* 0x0000001e00267c82 */ /* 0x000fe20008000000 */
[----:B------:R-:W-:Y:S01]  /*176f0*/  R2UR UR46, R88 ;  /* 0x00000000582e72ca */ /* 0x000fe200000e0000 */
[----:B------:R-:W-:Y:S01]  /*17700*/  VIADD R88, R20, 0x604 ;  /* 0x0000060414587836 */ /* 0x000fe20000000000 */
[----:B------:R-:W-:Y:S01]  /*17710*/  MOV R24, UR38 ;  /* 0x0000002600187c02 */ /* 0x000fe20008000f00 */
        /* <DEDUP_REMOVED lines=9> */
[----:B------:R-:W-:Y:S01]  /*177b0*/  MOV R16, UR58 ;  /* 0x0000003a00107c02 */ /* 0x000fe20008000f00 */
[----:B------:R-:W-:Y:S01]  /*177c0*/  UMOV UR58, UR28 ;  /* 0x0000001c003a7c82 */ /* 0x000fe20008000000 */
[C---:B------:R-:W-:Y:S02]  /*177d0*/  R2UR UR20, R4.reuse ;  /* 0x00000000041472ca */ /* 0x040fe400000e0000 */
[----:B------:R-:W-:Y:S01]  /*177e0*/  MOV R22, UR42 ;  /* 0x0000002a00167c02 */ /* 0x000fe20008000f00 */
[----:B------:R-:W-:Y:S01]  /*177f0*/  UMOV UR42, UR24 ;  /* 0x00000018002a7c82 */ /* 0x000fe20008000000 */
[----:B------:R-:W-:Y:S01]  /*17800*/  MOV R26, UR58 ;  /* 0x0000003a001a7c02 */ /* 0x000fe20008000f00 */
[----:B------:R-:W-:Y:S01]  /*17810*/  QGMMA.64x32x32.F32.E4M3.E4M3 R184, gdesc[UR16], RZ, !UPT, gsb0 ;  /* 0x0060000010b879f3 */ /* 0x000fe2000c0008ff */
[----:B------:R-:W-:Y:S01]  /*17820*/  MOV R95, UR42 ;  /* 0x0000002a005f7c02 */ /* 0x000fe20008000f00 */
[----:B------:R-:W-:Y:S01]  /*17830*/  UMOV UR42, UR4 ;  /* 0x00000004002a7c82 */ /* 0x000fe20008000000 */
[C---:B------:R-:W-:Y:S01]  /*17840*/  R2UR UR4, R4.reuse ;  /* 0x00000000040472ca */ /* 0x040fe200000e0000 */
[----:B------:R-:W-:Y:S01]  /*17850*/  UMOV UR58, UR12 ;  /* 0x0000000c003a7c82 */ /* 0x000fe20008000000 */
[C---:B------:R-:W-:Y:S01]  /*17860*/  R2UR UR12, R4.reuse ;  /* 0x00000000040c72ca */ /* 0x040fe200000e0000 */
[----:B------:R-:W-:Y:S01]  /*17870*/  IMAD.MOV.U32 R21, RZ, RZ, R95 ;  /* 0x000000ffff157224 */ /* 0x000fe200078e005f */
        /* <DEDUP_REMOVED lines=44> */
[----:B-1----:R-:W-:-:S06]  /*17b40*/  WARPGROUP.ARRIVE ;  /* 0x00000000000079c5 */ /* 0x002fcc0000000000 */
        /* <DEDUP_REMOVED lines=141> */
.L_x_7651:
[----:B-----5:R-:W-:Y:S01]  /*18420*/  SHF.L.U32 R0, R12, 0x1f, RZ ;  /* 0x0000001f0c007819 */ /* 0x020fe200000006ff */
[----:B------:R-:W-:-:S04]  /*18430*/  IMAD R3, R235, 0x8, R16 ;  /* 0x00000008eb037824 */ /* 0x000fc800078e0210 */
[----:B------:R0:W1:Y:S01]  /*18440*/  SYNCS.PHASECHK.TRANS64.TRYWAIT P0, [R3+URZ+0x2e850], R0 ;  /* 0x02e85000030075a7 */ /* 0x000062000800017f */
[----:B------:R-:W-:Y:S05]  /*18450*/  @!P1 BRA `(.L_x_7652) ;  /* 0x0000000000049947 */ /* 0x000fea0003800000 */
[----:B------:R-:W-:Y:S01]  /*18460*/  BPT.TRAP 0x1 ;  /* 0x000000040000795c */ /* 0x000fe20000300000 */
.L_x_7652:
[----:B-1----:R-:W-:Y:S05]  /*18470*/  @P0 BRA `(.L_x_7650) ;  /* 0x0000000000080947 */ /* 0x002fea0003800000 */
[----:B------:R-:W1:Y:S02]  /*18480*/  SYNCS.PHASECHK.TRANS64.TRYWAIT P0, [R3+URZ+0x2e850], R0 ;  /* 0x02e85000030075a7 */ /* 0x000e64000800017f */
[----:B-1----:R-:W-:Y:S05]  /*18490*/  @!P0 BRA `(.L_x_7653) ;  /* 0x0000012000b88947 */ /* 0x002fea0003800000 */
.L_x_7650:
[----:B01---5:R-:W-:Y:S01]  /*184a0*/  VIADD R0, R16, 0x400 ;  /* 0x0000040010007836 */ /* 0x023fe20000000000 */
[----:B------:R-:W2:Y:S01]  /*184b0*/  LDL R3, [R1+0x78] ;  /* 0x0000780001037983 */ /* 0x000ea20000100800 */
[----:B------:R-:W-:Y:S01]  /*184c0*/  IMAD.MOV.U32 R13, RZ, RZ, -0x3ffffff0 ;  /* 0xc0000010ff0d7424 */ /* 0x000fe200078e00ff */
[----:B------:R-:W-:Y:S05]  /*184d0*/  WARPSYNC.ALL ;  /* 0x0000000000007948 */ /* 0x000fea0003800000 */
[----:B------:R-:W-:Y:S01]  /*184e0*/  SHF.R.U32.HI R0, RZ, 0x4, R0 ;  /* 0x00000004ff007819 */ /* 0x000fe20000011600 */
[----:B------:R-:W-:Y:S01]  /*184f0*/  WARPGROUP.ARRIVE ;  /* 0x00000000000079c5 */ /* 0x000fe20000000000 */
[----:B------:R-:W-:-:S02]  /*18500*/  R2UR UR7, R13 ;  /* 0x000000000d0772ca */ /* 0x000fc400000e0000 */
[----:B------:R-:W-:-:S04]  /*18510*/  LOP3.LUT R0, R0, 0x3fff, RZ, 0xc0, !PT ;  /* 0x00003fff00007812 */ /* 0x000fc800078ec0ff */
[----:B------:R-:W-:-:S05]  /*18520*/  LOP3.LUT R0, R0, 0x10000, RZ, 0xfc, !PT ;  /* 0x0001000000007812 */ /* 0x000fca00078efcff */
[----:B------:R-:W-:-:S05]  /*18530*/  IMAD R12, R235, 0x700, R0 ;  /* 0x00000700eb0c7824 */ /* 0x000fca00078e0200 */
[----:B------:R-:W-:-:S13]  /*18540*/  R2UR UR6, R12 ;  /* 0x000000000c0672ca */ /* 0x000fda00000e0000 */
[----:B------:R-:W-:Y:S03]  /*18550*/  QGMMA.64x128x32.F32.E4M3.E4M3 R24, R224, gdesc[UR4], R24, gsb0 ;  /* 0x01e00004e0187df3 */ /* 0x000fe60008000818 */
[----:B------:R-:W-:Y:S02]  /*18560*/  WARPGROUP.DEPBAR.LE gsb0, 0x0 ;  /* 0x00008000000079c5 */ /* 0x000fe40000010000 */
[----:B------:R-:W3:Y:S04]  /*18570*/  LDL R225, [R1+0x64] ;  /* 0x0000640001e17983 */ /* 0x000ee80000100800 */
[----:B------:R-:W4:Y:S04]  /*18580*/  LDL R226, [R1+0x58] ;  /* 0x0000580001e27983 */ /* 0x000f280000100800 */
[----:B------:R-:W2:Y:S01]  /*18590*/  LDL R227, [R1+0x74] ;  /* 0x0000740001e37983 */ /* 0x000ea20000100800 */
[----:B------:R-:W-:Y:S01]  /*185a0*/  VIADD R20, R12, 0x100 ;  /* 0x000001000c147836 */ /* 0x000fe20000000000 */
[----:B------:R-:W-:Y:S01]  /*185b0*/  WARPGROUP.ARRIVE ;  /* 0x00000000000079c5 */ /* 0x000fe20000000000 */
[----:B------:R-:W-:-:S02]  /*185c0*/  IMAD.MOV.U32 R21, RZ, RZ, -0x3ffffff0 ;  /* 0xc0000010ff157424 */ /* 0x000fc400078e00ff */
[----:B------:R-:W-:Y:S01]  /*185d0*/  IMAD.SHL.U32 R0, R233, 0x80, RZ ;  /* 0x00000080e9007824 */ /* 0x000fe200078e00ff */
[----:B------:R-:W-:Y:S01]  /*185e0*/  R2UR UR6, R20 ;  /* 0x00000000140672ca */ /* 0x000fe200000e0000 */
[----:B------:R-:W-:Y:S01]  /*185f0*/  VIADD R20, R12, 0x200 ;  /* 0x000002000c147836 */ /* 0x000fe20000000000 */
[----:B------:R-:W-:Y:S01]  /*18600*/  R2UR UR7, R21 ;  /* 0x00000000150772ca */ /* 0x000fe200000e0000 */
[----:B------:R-:W-:Y:S02]  /*18610*/  IMAD R0, R234, -0xe0, R0 ;  /* 0xffffff20ea007824 */ /* 0x000fe400078e0200 */
[----:B------:R-:W-:-:S10]  /*18620*/  IMAD.MOV.U32 R21, RZ, RZ, -0x3ffffff0 ;  /* 0xc0000010ff157424 */ /* 0x000fd400078e00ff */
        /* <DEDUP_REMOVED lines=12> */
[----:B---3--:R-:W-:-:S05]  /*186f0*/  IADD3 R0, R0, 0x1, R225 ;  /* 0x0000000100007810 */ /* 0x008fca0007ffe0e1 */
[----:B----4-:R-:W-:-:S04]  /*18700*/  IMAD.IADD R0, R0, 0x1, -R226 ;  /* 0x0000000100007824 */ /* 0x010fc800078e0ae2 */
[----:B--2---:R-:W-:Y:S02]  /*18710*/  IMAD R0, R227, -0x2, R0 ;  /* 0xfffffffee3007824 */ /* 0x004fe400078e0200 */
[----:B------:R-:W0:Y:S02]  /*18720*/  S2R R227, SR_TID.X ;  /* 0x0000000000e37919 */ /* 0x000e240000002100 */
[----:B------:R-:W-:-:S05]  /*18730*/  IMAD.IADD R0, R3, 0x1, R0 ;  /* 0x0000000103007824 */ /* 0x000fca00078e0200 */
[C---:B------:R-:W-:Y:S02]  /*18740*/  ISETP.GT.AND P0, PT, R0.reuse, RZ, PT ;  /* 0x000000ff0000720c */ /* 0x040fe40003f04270 */
[----:B------:R-:W-:Y:S01]  /*18750*/  ISETP.GT.AND P2, PT, R0, 0x1, PT ;  /* 0x000000010000780c */ /* 0x000fe20003f44270 */
[----:B------:R-:W-:Y:S02]  /*18760*/  WARPGROUP.DEPBAR.LE gsb0, 0x0 ;  /* 0x00008000000079c5 */ /* 0x000fe40000010000 */
[----:B------:R-:W-:Y:S01]  /*18770*/  FSEL R184, R184, -INF , P0 ;  /* 0xff800000b8b87808 */ /* 0x000fe20000000000 */
[----:B------:R-:W-:Y:S01]  /*18780*/  WARPGROUP.ARRIVE ;  /* 0x00000000000079c5 */ /* 0x000fe20000000000 */
[----:B------:R-:W-:Y:S02]  /*18790*/  ISETP.GT.AND P0, PT, R0, 0x8, PT ;  /* 0x000000080000780c */ /* 0x000fe40003f04270 */
[----:B------:R-:W-:Y:S02]  /*187a0*/  FSEL R185, R185, -INF , P2 ;  /* 0xff800000b9b97808 */ /* 0x000fe40001000000 */
[----:B------:R-:W-:Y:S01]  /*187b0*/  FMNMX.FTZ R3, R184, R15, !PT ;  /* 0x0000000fb8037209 */ /* 0x000fe20007810000 */
[----:B------:R-:W-:Y:S01]  /*187c0*/  QGMMA.64x128x32.F32.E4M3.E4M3 R24, R212, gdesc[UR4], R24, gsb0 ;  /* 0x01e00004d4187df3 */ /* 0x000fe20008000818 */
        /* <DEDUP_REMOVED lines=72> */
[----:B------:R-:W-:Y:S01]  /*18c50*/  FMNMX.FTZ R3, R136, R3, !PT ;  /* 0x0000000388037209 */ /* 0x000fe20007810000 */
[----:B------:R-:W-:Y:S01]  /*18c60*/  WARPGROUP.ARRIVE ;  /* 0x00000000000079c5 */ /* 0x000fe20000000000 */
        /* <DEDUP_REMOVED lines=84> */
[C---:B------:R-:W-:Y:S01]  /*191b0*/  ISETP.GT.AND P2, PT, R0.reuse, 0xd9, PT ;  /* 0x000000d90000780c */ /* 0x040fe20003f44270 */
[----:B------:R-:W-:Y:S01]  /*191c0*/  VIADD R0, R0, 0x8 ;  /* 0x0000000800007836 */ /* 0x000fe20000000000 */
[----:B------:R-:W-:-:S02]  /*191d0*/  FSEL R100, R100, -INF , P0 ;  /* 0xff80000064647808 */ /* 0x000fc40000000000 */
[----:B------:R-:W-:Y:S02]  /*191e0*/  FMNMX.FTZ R3, R97, R3, !PT ;  /* 0x0000000361037209 */ /* 0x000fe40007810000 */
[----:B------:R-:W-:Y:S02]  /*191f0*/  FSEL R101, R101, -INF , P2 ;  /* 0xff80000065657808 */ /* 0x000fe40001000000 */
[----:B------:R-:W-:Y:S02]  /*19200*/  FMNMX.FTZ R3, R100, R3, !PT ;  /* 0x0000000364037209 */ /* 0x000fe40007810000 */
[----:B------:R-:W-:Y:S01]  /*19210*/  R2UR UR6, R20 ;  /* 0x00000000140672ca */ /* 0x000fe200000e0000 */
[C---:B------:R-:W-:Y:S01]  /*19220*/  VIADD R20, R12.reuse, 0x500 ;  /* 0x000005000c147836 */ /* 0x040fe20000000000 */
[----:B------:R-:W-:Y:S01]  /*19230*/  FMNMX.FTZ R3, R101, R3, !PT ;  /* 0x0000000365037209 */ /* 0x000fe20007810000 */
[----:B------:R-:W-:Y:S01]  /*19240*/  VIADD R12, R12, 0x600 ;  /* 0x000006000c0c7836 */ /* 0x000fe20000000000 */
[----:B------:R-:W-:Y:S01]  /*19250*/  R2UR UR7, R21 ;  /* 0x00000000150772ca */ /* 0x000fe200000e0000 */
[----:B------:R-:W-:Y:S01]  /*19260*/  IMAD.MOV.U32 R21, RZ, RZ, -0x3ffffff0 ;  /* 0xc0000010ff157424 */ /* 0x000fe200078e00ff */
[C---:B------:R-:W-:Y:S01]  /*19270*/  ISETP.GT.AND P2, PT, R0.reuse, RZ, PT ;  /* 0x000000ff0000720c */ /* 0x040fe20003f44270 */
[----:B------:R-:W1:Y:S01]  /*19280*/  SHFL.BFLY PT, R13, R3, 0x2, 0x1f ;  /* 0x0c401f00030d7f89 */ /* 0x000e6200000e0000 */
[----:B------:R-:W-:-:S02]  /*19290*/  ISETP.GT.AND P3, PT, R0, 0x1, PT ;  /* 0x000000010000780c */ /* 0x000fc40003f64270 */
[----:B------:R-:W-:Y:S02]  /*192a0*/  FSEL R186, R186, -INF , P2 ;  /* 0xff800000baba7808 */ /* 0x000fe40001000000 */
[C---:B------:R-:W-:Y:S02]  /*192b0*/  ISETP.GT.AND P2, PT, R0.reuse, 0x8, PT ;  /* 0x000000080000780c */ /* 0x040fe40003f44270 */
[----:B------:R-:W-:Y:S02]  /*192c0*/  FSEL R187, R187, -INF , P3 ;  /* 0xff800000bbbb7808 */ /* 0x000fe40001800000 */
[----:B------:R-:W-:Y:S01]  /*192d0*/  ISETP.GT.AND P3, PT, R0, 0x9, PT ;  /* 0x000000090000780c */ /* 0x000fe20003f64270 */
[----:B------:R-:W-:Y:S01]  /*192e0*/  QGMMA.64x128x32.F32.E4M3.E4M3 R24, R208, gdesc[UR4], R24, gsb0 ;  /* 0x01e00004d0187df3 */ /* 0x000fe20008000818 */
[----:B------:R-:W-:Y:S02]  /*192f0*/  R2UR UR6, R20 ;  /* 0x00000000140672ca */ /* 0x000fe400000e0000 */
[----:B------:R-:W-:-:S02]  /*19300*/  FSEL R190, R190, -INF , P2 ;  /* 0xff800000bebe7808 */ /* 0x000fc40001000000 */
[C---:B------:R-:W-:Y:S02]  /*19310*/  ISETP.GT.AND P2, PT, R0.reuse, 0x10, PT ;  /* 0x000000100000780c */ /* 0x040fe40003f44270 */
[----:B------:R-:W-:Y:S02]  /*19320*/  FSEL R191, R191, -INF , P3 ;  /* 0xff800000bfbf7808 */ /* 0x000fe40001800000 */
[----:B------:R-:W-:Y:S02]  /*19330*/  ISETP.GT.AND P3, PT, R0, 0x11, PT ;  /* 0x000000110000780c */ /* 0x000fe40003f64270 */
[----:B------:R-:W-:Y:S02]  /*19340*/  FSEL R194, R194, -INF , P2 ;  /* 0xff800000c2c27808 */ /* 0x000fe40001000000 */
[----:B------:R-:W-:Y:S02]  /*19350*/  ISETP.GT.AND P2, PT, R0, 0x18, PT ;  /* 0x000000180000780c */ /* 0x000fe40003f44270 */
[----:B-1----:R-:W-:-:S02]  /*19360*/  FMNMX.FTZ R3, R3, R13, !PT ;  /* 0x0000000d03037209 */ /* 0x002fc40007810000 */
[----:B------:R-:W-:Y:S02]  /*19370*/  FSEL R195, R195, -INF , P3 ;  /* 0xff800000c3c37808 */ /* 0x000fe40001800000 */
[----:B------:R-:W-:Y:S01]  /*19380*/  ISETP.GT.AND P3, PT, R0, 0x19, PT ;  /* 0x000000190000780c */ /* 0x000fe20003f64270 */
[----:B------:R-:W1:Y:S01]  /*19390*/  SHFL.BFLY PT, R13, R3, 0x1, 0x1f ;  /* 0x0c201f00030d7f89 */ /* 0x000e6200000e0000 */
[----:B------:R-:W-:Y:S02]  /*193a0*/  FSEL R198, R198, -INF , P2 ;  /* 0xff800000c6c67808 */ /* 0x000fe40001000000 */
[----:B------:R-:W-:Y:S02]  /*193b0*/  FSEL R199, R199, -INF , P3 ;  /* 0xff800000c7c77808 */ /* 0x000fe40001800000 */
[C---:B------:R-:W-:Y:S02]  /*193c0*/  ISETP.GT.AND P2, PT, R0.reuse, 0x20, PT ;  /* 0x000000200000780c */ /* 0x040fe40003f44270 */
[----:B------:R-:W-:-:S02]  /*193d0*/  ISETP.GT.AND P3, PT, R0, 0x21, PT ;  /* 0x000000210000780c */ /* 0x000fc40003f64270 */
[----:B------:R-:W-:Y:S02]  /*193e0*/  FSEL R170, R170, -INF , P2 ;  /* 0xff800000aaaa7808 */ /* 0x000fe40001000000 */
[C---:B------:R-:W-:Y:S02]  /*193f0*/  ISETP.GT.AND P2, PT, R0.reuse, 0x28, PT ;  /* 0x000000280000780c */ /* 0x040fe40003f44270 */
[----:B------:R-:W-:Y:S02]  /*19400*/  FSEL R171, R171, -INF , P3 ;  /* 0xff800000abab7808 */ /* 0x000fe40001800000 */
[----:B------:R-:W-:Y:S02]  /*19410*/  ISETP.GT.AND P3, PT, R0, 0x29, PT ;  /* 0x000000290000780c */ /* 0x000fe40003f64270 */
[----:B------:R-:W-:Y:S02]  /*19420*/  FSEL R174, R174, -INF , P2 ;  /* 0xff800000aeae7808 */ /* 0x000fe40001000000 */
[----:B------:R-:W-:-:S02]  /*19430*/  ISETP.GT.AND P2, PT, R0, 0x30, PT ;  /* 0x000000300000780c */ /* 0x000fc40003f44270 */
[----:B------:R-:W-:Y:S02]  /*19440*/  FSEL R175, R175, -INF , P3 ;  /* 0xff800000afaf7808 */ /* 0x000fe40001800000 */
[----:B------:R-:W-:Y:S02]  /*19450*/  ISETP.GT.AND P3, PT, R0, 0x31, PT ;  /* 0x000000310000780c */ /* 0x000fe40003f64270 */
[----:B-1----:R-:W-:Y:S02]  /*19460*/  FMNMX.FTZ R3, R3, R13, !PT ;  /* 0x0000000d03037209 */ /* 0x002fe40007810000 */
[----:B------:R-:W-:Y:S02]  /*19470*/  FSEL R178, R178, -INF , P2 ;  /* 0xff800000b2b27808 */ /* 0x000fe40001000000 */
[----:B------:R-:W-:Y:S01]  /*19480*/  FSETP.NEU.FTZ.AND P0, PT, R3, -INF , PT ;  /* 0xff8000000300780b */ /* 0x000fe20003f1d000 */
[----:B------:R-:W-:-:S01]  /*19490*/  FFMA.FTZ R13, R2, R3, -8 ;  /* 0xc1000000020d7423 */ /* 0x000fc20000010003 */
[----:B------:R-:W-:-:S02]  /*194a0*/  ISETP.GT.AND P2, PT, R0, 0x38, PT ;  /* 0x000000380000780c */ /* 0x000fc40003f44270 */
[----:B------:R-:W-:Y:S02]  /*194b0*/  FSEL R179, R179, -INF , P3 ;  /* 0xff800000b3b37808 */ /* 0x000fe40001800000 */
[----:B------:R-:W-:Y:S02]  /*194c0*/  FSEL R13, R13, RZ, P0 ;  /* 0x000000ff0d0d7208 */ /* 0x000fe40000000000 */
[----:B------:R-:W-:Y:S02]  /*194d0*/  ISETP.GT.AND P3, PT, R0, 0x39, PT ;  /* 0x000000390000780c */ /* 0x000fe40003f64270 */
[----:B------:R-:W-:Y:S01]  /*194e0*/  FSEL R182, R182, -INF , P2 ;  /* 0xff800000b6b67808 */ /* 0x000fe20001000000 */
[----:B------:R-:W-:-:S01]  /*194f0*/  FFMA.FTZ R20, R2, R184, -R13 ;  /* 0x000000b802147223 */ /* 0x000fc2000001080d */
[C-C-:B------:R-:W-:Y:S01]  /*19500*/  FFMA.FTZ R184, R2.reuse, R188, -R13.reuse ;  /* 0x000000bc02b87223 */ /* 0x140fe2000001080d */
[----:B------:R-:W-:-:S01]  /*19510*/  FFMA.FTZ R188, R2, R192, -R13 ;  /* 0x000000c002bc7223 */ /* 0x000fc2000001080d */
[--C-:B------:R-:W-:Y:S01]  /*19520*/  FFMA.FTZ R192, R2, R196, -R13.reuse ;  /* 0x000000c402c07223 */ /* 0x100fe2000001080d */
        /* <DEDUP_REMOVED lines=8> */
[----:B------:R-:W-:Y:S01]  /*195b0*/  FMNMX.FTZ R196, R190, R196, !PT ;  /* 0x000000c4bec47209 */ /* 0x000fe20007810000 */
[--C-:B------:R-:W-:Y:S01]  /*195c0*/  FFMA.FTZ R173, R2, R173, -R13.reuse ;  /* 0x000000ad02ad7223 */ /* 0x100fe2000001080d */
[----:B------:R-:W-:Y:S01]  /*195d0*/  ISETP.GT.AND P3, PT, R0, 0x41, PT ;  /* 0x000000410000780c */ /* 0x000fe20003f64270 */
[----:B------:R-:W-:Y:S01]  /*195e0*/  MUFU.EX2 R184, R184 ;  /* 0x000000b800b87308 */ /* 0x000fe20000000800 */
[----:B------:R-:W-:Y:S01]  /*195f0*/  FMNMX.FTZ R196, R191, R196, !PT ;  /* 0x000000c4bfc47209 */ /* 0x000fe20007810000 */
[--C-:B------:R-:W-:Y:S01]  /*19600*/  FFMA.FTZ R176, R2, R176, -R13.reuse ;  /* 0x000000b002b07223 */ /* 0x100fe2000001080d */
[----:B------:R-:W-:Y:S01]  /*19610*/  FSEL R154, R154, -INF , P2 ;  /* 0xff8000009a9a7808 */ /* 0x000fe20001000000 */
[--C-:B------:R-:W-:Y:S01]  /*19620*/  FFMA.FTZ R177, R2, R177, -R13.reuse ;  /* 0x000000b102b17223 */ /* 0x100fe2000001080d */
[----:B------:R-:W-:Y:S01]  /*19630*/  FMNMX.FTZ R196, R194, R196, !PT ;  /* 0x000000c4c2c47209 */ /* 0x000fe20007810000 */
[--C-:B------:R-:W-:Y:S01]  /*19640*/  FFMA.FTZ R180, R2, R180, -R13.reuse ;  /* 0x000000b402b47223 */ /* 0x100fe2000001080d */
[----:B------:R-:W-:Y:S01]  /*19650*/  ISETP.GT.AND P2, PT, R0, 0x48, PT ;  /* 0x000000480000780c */ /* 0x000fe20003f44270 */
[----:B------:R-:W-:Y:S01]  /*19660*/  MUFU.EX2 R188, R188 ;  /* 0x000000bc00bc7308 */ /* 0x000fe20000000800 */
[----:B------:R-:W-:Y:S01]  /*19670*/  FMNMX.FTZ R196, R195, R196, !PT ;  /* 0x000000c4c3c47209 */ /* 0x000fe20007810000 */
[C-C-:B------:R-:W-:Y:S01]  /*19680*/  FFMA.FTZ R181, R2.reuse, R181, -R13.reuse ;  /* 0x000000b502b57223 */ /* 0x140fe2000001080d */
[----:B------:R-:W-:Y:S01]  /*19690*/  FSEL R155, R155, -INF , P3 ;  /* 0xff8000009b9b7808 */ /* 0x000fe20001800000 */
[--C-:B------:R-:W-:Y:S01]  /*196a0*/  FFMA.FTZ R152, R2, R152, -R13.reuse ;  /* 0x0000009802987223 */ /* 0x100fe2000001080d */
[----:B------:R-:W-:Y:S01]  /*196b0*/  FMNMX.FTZ R196, R198, R196, !PT ;  /* 0x000000c4c6c47209 */ /* 0x000fe20007810000 */
[--C-:B------:R-:W-:Y:S01]  /*196c0*/  FFMA.FTZ R153, R2, R153, -R13.reuse ;  /* 0x0000009902997223 */ /* 0x100fe2000001080d */
[----:B------:R-:W-:Y:S01]  /*196d0*/  ISETP.GT.AND P3, PT, R0, 0x49, PT ;  /* 0x000000490000780c */ /* 0x000fe20003f64270 */
[C-C-:B------:R-:W-:Y:S01]  /*196e0*/  FFMA.FTZ R156, R2.reuse, R156, -R13.reuse ;  /* 0x0000009c029c7223 */ /* 0x140fe2000001080d */
[----:B------:R-:W-:Y:S01]  /*196f0*/  FMNMX.FTZ R196, R199, R196, !PT ;  /* 0x000000c4c7c47209 */ /* 0x000fe20007810000 */
[--C-:B------:R-:W-:Y:S01]  /*19700*/  FFMA.FTZ R157, R2, R157, -R13.reuse ;  /* 0x0000009d029d7223 */ /* 0x100fe2000001080d */
[----:B------:R-:W-:Y:S01]  /*19710*/  FSEL R158, R158, -INF , P2 ;  /* 0xff8000009e9e7808 */ /* 0x000fe20001000000 */
[--C-:B------:R-:W-:Y:S01]  /*19720*/  FFMA.FTZ R160, R2, R160, -R13.reuse ;  /* 0x000000a002a07223 */ /* 0x100fe2000001080d */
[----:B------:R-:W-:Y:S01]  /*19730*/  FMNMX.FTZ R196, R170, R196, !PT ;  /* 0x000000c4aac47209 */ /* 0x000fe20007810000 */
[--C-:B------:R-:W-:Y:S01]  /*19740*/  FFMA.FTZ R161, R2, R161, -R13.reuse ;  /* 0x000000a102a17223 */ /* 0x100fe2000001080d */
[----:B------:R-:W-:Y:S01]  /*19750*/  ISETP.GT.AND P2, PT, R0, 0x50, PT ;  /* 0x000000500000780c */ /* 0x000fe20003f44270 */
[C-C-:B------:R-:W-:Y:S01]  /*19760*/  FFMA.FTZ R164, R2.reuse, R164, -R13.reuse ;  /* 0x000000a402a47223 */ /* 0x140fe2000001080d */
        /* <DEDUP_REMOVED lines=29> */
[C-C-:B------:R-:W-:Y:S01]  /*19940*/  FFMA.FTZ R129, R2.reuse, R129, -R13.reuse ;  /* 0x0000008102817223 */ /* 0x140fe2000001080d */
[----:B------:R-:W-:Y:S01]  /*19950*/  FSEL R167, R167, -INF , P3 ;  /* 0xff800000a7a77808 */ /* 0x000fe20001800000 */
[C-C-:B------:R-:W-:Y:S01]  /*19960*/  FFMA.FTZ R109, R2.reuse, R109, -R13.reuse ;  /* 0x0000006d026d7223 */ /* 0x140fe2000001080d */
[----:B------:R-:W-:Y:S01]  /*19970*/  FMNMX.FTZ R196, R155, R196, !PT ;  /* 0x000000c49bc47209 */ /* 0x000fe20007810000 */
[--C-:B------:R-:W-:Y:S01]  /*19980*/  FFMA.FTZ R112, R2, R112, -R13.reuse ;  /* 0x0000007002707223 */ /* 0x100fe2000001080d */
[----:B------:R-:W-:Y:S01]  /*19990*/  ISETP.GT.AND P2, PT, R0, 0x60, PT ;  /* 0x000000600000780c */ /* 0x000fe20003f44270 */
        /* <DEDUP_REMOVED lines=20> */
[----:B------:R-:W-:Y:S01]  /*19ae0*/  FFMA.FTZ R101, R2, R101, -R13 ;  /* 0x0000006502657223 */ /* 0x000fe2000001080d */
[----:B------:R-:W-:Y:S01]  /*19af0*/  FMNMX.FTZ R196, R167, R196, !PT ;  /* 0x000000c4a7c47209 */ /* 0x000fe20007810000 */
[----:B------:R-:W-:Y:S01]  /*19b00*/  MUFU.EX2 R192, R192 ;  /* 0x000000c000c07308 */ /* 0x000fe20000000800 */
[----:B------:R-:W-:Y:S01]  /*19b10*/  FSEL R142, R142, -INF , P2 ;  /* 0xff8000008e8e7808 */ /* 0x000fe20001000000 */
[----:B------:R-:W-:-:S02]  /*19b20*/  WARPGROUP.DEPBAR.LE gsb0, 0x0 ;  /* 0x00008000000079c5 */ /* 0x000fc40000010000 */
[----:B------:R-:W-:Y:S01]  /*19b30*/  FMNMX.FTZ R196, R138, R196, !PT ;  /* 0x000000c48ac47209 */ /* 0x000fe20007810000 */
[----:B------:R-:W-:Y:S01]  /*19b40*/  WARPGROUP.ARRIVE ;  /* 0x00000000000079c5 */ /* 0x000fe20000000000 */
[----:B------:R-:W-:Y:S02]  /*19b50*/  ISETP.GT.AND P2, PT, R0, 0x70, PT ;  /* 0x000000700000780c */ /* 0x000fe40003f44270 */
[----:B------:R-:W-:Y:S01]  /*19b60*/  FMNMX.FTZ R196, R139, R196, !PT ;  /* 0x000000c48bc47209 */ /* 0x000fe20007810000 */
        /* <DEDUP_REMOVED lines=71> */
[----:B------:R-:W-:Y:S01]  /*19fe0*/  R2UR UR7, R21 ;  /* 0x00000000150772ca */ /* 0x000fe200000e0000 */
        /* <DEDUP_REMOVED lines=9> */
[----:B------:R-:W-:Y:S01]  /*1a080*/  MUFU.EX2 R21, R21 ;  /* 0x0000001500157308 */ /* 0x000fe20000000800 */
[----:B------:R-:W-:-:S02]  /*1a090*/  ISETP.GT.AND P2, PT, R0, 0xc0, PT ;  /* 0x000000c00000780c */ /* 0x000fc40003f44270 */
[----:B------:R-:W-:Y:S01]  /*1a0a0*/  FMNMX.FTZ R196, R118, R196, !PT ;  /* 0x000000c476c47209 */ /* 0x000fe20007810000 */
[----:B------:R-:W-:Y:S01]  /*1a0b0*/  QGMMA.64x128x32.F32.E4M3.E4M3 R24, R204, gdesc[UR4], R24, gsb0 ;  /* 0x01e00004cc187df3 */ /* 0x000fe20008000818 */
[----:B------:R-:W-:Y:S02]  /*1a0c0*/  ISETP.GT.AND P3, PT, R0, 0xc1, PT ;  /* 0x000000c10000780c */ /* 0x000fe40003f64270 */
[----:B------:R-:W-:Y:S01]  /*1a0d0*/  FSEL R90, R90, -INF , P2 ;  /* 0xff8000005a5a7808 */ /* 0x000fe20001000000 */
[----:B------:R1:W-:Y:S01]  /*1a0e0*/  MUFU.EX2 R119, R197 ;  /* 0x000000c500777308 */ /* 0x0003e20000000800 */
[----:B------:R-:W-:Y:S02]  /*1a0f0*/  FMNMX.FTZ R196, R132, R196, !PT ;  /* 0x000000c484c47209 */ /* 0x000fe40007810000 */
[----:B------:R-:W-:Y:S02]  /*1a100*/  ISETP.GT.AND P2, PT, R0, 0xc8, PT ;  /* 0x000000c80000780c */ /* 0x000fe40003f44270 */
[----:B------:R-:W-:-:S02]  /*1a110*/  FMNMX.FTZ R196, R90, R196, !PT ;  /* 0x000000c45ac47209 */ /* 0x000fc40007810000 */
[----:B------:R-:W-:Y:S01]  /*1a120*/  FSEL R94, R94, -INF , P2 ;  /* 0xff8000005e5e7808 */ /* 0x000fe20001000000 */
[----:B------:R-:W-:Y:S01]  /*1a130*/  MUFU.EX2 R185, R185 ;  /* 0x000000b900b97308 */ /* 0x000fe20000000800 */
[----:B-1----:R-:W-:-:S01]  /*1a140*/  FFMA.FTZ R197, R2, R133, -R13 ;  /* 0x0000008502c57223 */ /* 0x002fc2000001080d */
[----:B------:R-:W-:Y:S02]  /*1a150*/  FSEL R133, R91, -INF , P3 ;  /* 0xff8000005b857808 */ /* 0x000fe40001800000 */
[C---:B------:R-:W-:Y:S02]  /*1a160*/  ISETP.GT.AND P3, PT, R0.reuse, 0xc9, PT ;  /* 0x000000c90000780c */ /* 0x040fe40003f64270 */
[----:B------:R-:W-:Y:S02]  /*1a170*/  FMNMX.FTZ R196, R133, R196, !PT ;  /* 0x000000c485c47209 */ /* 0x000fe40007810000 */
[----:B------:R1:W-:Y:S01]  /*1a180*/  MUFU.EX2 R91, R197 ;  /* 0x000000c5005b7308 */ /* 0x0003e20000000800 */
[----:B------:R-:W-:-:S02]  /*1a190*/  ISETP.GT.AND P2, PT, R0, 0xd0, PT ;  /* 0x000000d00000780c */ /* 0x000fc40003f44270 */
[----:B------:R-:W-:Y:S02]  /*1a1a0*/  FMNMX.FTZ R196, R94, R196, !PT ;  /* 0x000000c45ec47209 */ /* 0x000fe40007810000 */
[----:B------:R-:W-:Y:S02]  /*1a1b0*/  FSEL R98, R98, -INF , P2 ;  /* 0xff80000062627808 */ /* 0x000fe40001000000 */
[----:B------:R-:W-:Y:S01]  /*1a1c0*/  ISETP.GT.AND P2, PT, R0, 0xd8, PT ;  /* 0x000000d80000780c */ /* 0x000fe20003f44270 */
[----:B------:R-:W-:Y:S01]  /*1a1d0*/  MUFU.EX2 R189, R189 ;  /* 0x000000bd00bd7308 */ /* 0x000fe20000000800 */
[----:B-1----:R-:W-:-:S01]  /*1a1e0*/  FFMA.FTZ R197, R2, R104, -R13 ;  /* 0x0000006802c57223 */ /* 0x002fc2000001080d */
[----:B------:R-:W-:Y:S02]  /*1a1f0*/  FSEL R104, R95, -INF , P3 ;  /* 0xff8000005f687808 */ /* 0x000fe40001800000 */
[----:B------:R-:W-:Y:S02]  /*1a200*/  ISETP.GT.AND P3, PT, R0, 0xd1, PT ;  /* 0x000000d10000780c */ /* 0x000fe40003f64270 */
[----:B------:R-:W-:-:S02]  /*1a210*/  FMNMX.FTZ R196, R104, R196, !PT ;  /* 0x000000c468c47209 */ /* 0x000fc40007810000 */
[----:B------:R1:W-:Y:S01]  /*1a220*/  MUFU.EX2 R95, R197 ;  /* 0x000000c5005f7308 */ /* 0x0003e20000000800 */
[----:B------:R-:W-:Y:S02]  /*1a230*/  FSEL R102, R102, -INF , P2 ;  /* 0xff80000066667808 */ /* 0x000fe40001000000 */
[----:B------:R-:W-:Y:S02]  /*1a240*/  FMNMX.FTZ R196, R98, R196, !PT ;  /* 0x000000c462c47209 */ /* 0x000fe40007810000 */
[----:B------:R-:W-:Y:S02]  /*1a250*/  R2UR UR6, R12 ;  /* 0x000000000c0672ca */ /* 0x000fe400000e0000 */
[----:B0-----:R-:W-:Y:S01]  /*1a260*/  LOP3.LUT R208, R227, 0x7f, RZ, 0xc0, !PT ;  /* 0x0000007fe3d07812 */ /* 0x001fe200078ec0ff */
[----:B------:R-:W-:Y:S01]  /*1a270*/  MUFU.EX2 R193, R193 ;  /* 0x000000c100c17308 */ /* 0x000fe20000000800 */
[----:B-1----:R-:W-:-:S01]  /*1a280*/  FFMA.FTZ R197, R2, R105, -R13 ;  /* 0x0000006902c57223 */ /* 0x002fc2000001080d */
[----:B------:R-:W-:Y:S01]  /*1a290*/  FSEL R105, R99, -INF , P3 ;  /* 0xff80000063697808 */ /* 0x000fe20001800000 */
[----:B------:R-:W0:Y:S01]  /*1a2a0*/  S2R R227, SR_TID.X ;  /* 0x0000000000e37919 */ /* 0x000e220000002100 */
[----:B------:R-:W-:Y:S01]  /*1a2b0*/  ISETP.GT.AND P3, PT, R0, 0xd9, PT ;  /* 0x000000d90000780c */ /* 0x000fe20003f64270 */
[----:B------:R-:W-:Y:S01]  /*1a2c0*/  FFMA.FTZ R0, R2, R108, -R13 ;  /* 0x0000006c02007223 */ /* 0x000fe2000001080d */
[----:B------:R-:W-:-:S02]  /*1a2d0*/  FMNMX.FTZ R196, R105, R196, !PT ;  /* 0x000000c469c47209 */ /* 0x000fc40007810000 */
[----:B------:R-:W-:Y:S01]  /*1a2e0*/  FSEL R108, R103, -INF , P3 ;  /* 0xff800000676c7808 */ /* 0x000fe20001800000 */
[----:B------:R-:W-:Y:S08]  /*1a2f0*/  MUFU.EX2 R99, R197 ;  /* 0x000000c500637308 */ /* 0x000ff00000000800 */
[----:B------:R1:W-:Y:S08]  /*1a300*/  MUFU.EX2 R103, R0 ;  /* 0x0000000000677308 */ /* 0x0003f00000000800 */
[----:B------:R-:W-:Y:S01]  /*1a310*/  MUFU.EX2 R165, R165 ;  /* 0x000000a500a57308 */ /* 0x000fe20000000800 */
[----:B-1----:R-:W-:-:S04]  /*1a320*/  FMNMX.FTZ R0, R102, R196, !PT ;  /* 0x000000c466007209 */ /* 0x002fc80007810000 */
[----:B------:R-:W-:-:S03]  /*1a330*/  FMNMX.FTZ R0, R108, R0, !PT ;  /* 0x000000006c007209 */ /* 0x000fc60007810000 */
[----:B------:R-:W-:Y:S02]  /*1a340*/  MUFU.EX2 R136, R136 ;  /* 0x0000008800887308 */ /* 0x000fe40000000800 */
[----:B------:R-:W1:Y:S06]  /*1a350*/  SHFL.BFLY PT, R196, R0, 0x2, 0x1f ;  /* 0x0c401f0000c47f89 */ /* 0x000e6c00000e0000 */
        /* <DEDUP_REMOVED lines=10> */
[----:B------:R-:W-:Y:S02]  /*1a400*/  FSEL R196, R3, RZ, P0 ;  /* 0x000000ff03c47208 */ /* 0x000fe40000000000 */
[----:B------:R-:W-:Y:S01]  /*1a410*/  FSETP.NEU.FTZ.AND P0, PT, R0, -INF , PT ;  /* 0xff8000000000780b */ /* 0x000fe20003f1d000 */
[----:B------:R-:W-:-:S02]  /*1a420*/  FFMA.FTZ R197, R2, R0, -8 ;  /* 0xc100000002c57423 */ /* 0x000fc40000010000 */
[----:B------:R-:W-:Y:S01]  /*1a430*/  FADD.FTZ R196, -R196, R15 ;  /* 0x0000000fc4c47221 */ /* 0x000fe20000010100 */
[----:B------:R-:W-:Y:S01]  /*1a440*/  FSEL R13, R0, RZ, P0 ;  /* 0x000000ff000d7208 */ /* 0x000fe20000000000 */
[----:B------:R-:W-:Y:S01]  /*1a450*/  MUFU.EX2 R120, R120 ;  /* 0x0000007800787308 */ /* 0x000fe20000000800 */
[----:B------:R-:W-:Y:S01]  /*1a460*/  FSEL R197, R197, RZ, P0 ;  /* 0x000000ffc5c57208 */ /* 0x000fe20000000000 */
[----:B------:R-:W-:Y:S01]  /*1a470*/  FMUL.FTZ R15, R2, R196 ;  /* 0x000000c4020f7220 */ /* 0x000fe20000410000 */
[----:B------:R-:W-:-:S02]  /*1a480*/  WARPGROUP.DEPBAR.LE gsb0, 0x0 ;  /* 0x00008000000079c5 */ /* 0x000fc40000010000 */
[----:B------:R-:W-:Y:S01]  /*1a490*/  FADD.FTZ R13, -R13, R232 ;  /* 0x000000e80d0d7221 */ /* 0x000fe20000010100 */
[----:B------:R-:W-:-:S01]  /*1a4a0*/  FFMA.FTZ R186, R2, R186, -R197 ;  /* 0x000000ba02ba7223 */ /* 0x000fc200000108c5 */
[C-C-:B------:R-:W-:Y:S01]  /*1a4b0*/  FFMA.FTZ R196, R2.reuse, R198, -R197.reuse ;  /* 0x000000c602c47223 */ /* 0x140fe200000108c5 */
[----:B------:R-:W1:Y:S01]  /*1a4c0*/  MUFU.EX2 R15, R15 ;  /* 0x0000000f000f7308 */ /* 0x000e620000000800 */
[C---:B------:R-:W-:Y:S01]  /*1a4d0*/  FMUL.FTZ R13, R2.reuse, R13 ;  /* 0x0000000d020d7220 */ /* 0x040fe20000410000 */
        /* <DEDUP_REMOVED lines=31> */
[----:B------:R-:W-:-:S01]  /*1a6d0*/  FADD.FTZ R237, R188, R237 ;  /* 0x000000edbced7221 */ /* 0x000fc20000010000 */
[----:B--2---:R-:W-:Y:S01]  /*1a6e0*/  FFMA.FTZ R236, R142, R236, R186 ;  /* 0x000000ec8eec7223 */ /* 0x004fe200000100ba */
[----:B------:R-:W-:-:S01]  /*1a6f0*/  FFMA.FTZ R138, R2, R138, -R197 ;  /* 0x0000008a028a7223 */ /* 0x000fc200000108c5 */
[----:B------:R-:W-:Y:S01]  /*1a700*/  FFMA.FTZ R139, R2, R139, -R197 ;  /* 0x0000008b028b7223 */ /* 0x000fe200000108c5 */
[----:B------:R-:W-:-:S01]  /*1a710*/  FADD.FTZ R237, R189, R237 ;  /* 0x000000edbded7221 */ /* 0x000fc20000010000 */
[C-C-:B------:R-:W-:Y:S01]  /*1a720*/  FFMA.FTZ R143, R2.reuse, R143, -R197.reuse ;  /* 0x0000008f028f7223 */ /* 0x140fe200000108c5 */
[----:B------:R-:W-:-:S01]  /*1a730*/  FFMA.FTZ R146, R2, R146, -R197 ;  /* 0x0000009202927223 */ /* 0x000fc200000108c5 */
[----:B------:R-:W2:Y:S01]  /*1a740*/  MUFU.EX2 R191, R191 ;  /* 0x000000bf00bf7308 */ /* 0x000ea20000000800 */
[----:B------:R-:W-:-:S01]  /*1a750*/  FADD.FTZ R237, R192, R237 ;  /* 0x000000edc0ed7221 */ /* 0x000fc20000010000 */
[----:B-1----:R-:W-:Y:S01]  /*1a760*/  FADD.FTZ R236, R187, R236 ;  /* 0x000000ecbbec7221 */ /* 0x002fe20000010000 */
[----:B------:R-:W-:-:S01]  /*1a770*/  FFMA.FTZ R147, R2, R147, -R197 ;  /* 0x0000009302937223 */ /* 0x000fc200000108c5 */
[----:B------:R-:W-:Y:S01]  /*1a780*/  FFMA.FTZ R150, R2, R150, -R197 ;  /* 0x0000009602967223 */ /* 0x000fe200000108c5 */
[----:B------:R-:W-:-:S01]  /*1a790*/  FADD.FTZ R237, R193, R237 ;  /* 0x000000edc1ed7221 */ /* 0x000fc20000010000 */
[----:B------:R-:W-:Y:S01]  /*1a7a0*/  WARPGROUP.ARRIVE ;  /* 0x00000000000079c5 */ /* 0x000fe20000000000 */
[----:B------:R-:W-:-:S01]  /*1a7b0*/  FFMA.FTZ R151, R2, R151, -R197 ;  /* 0x0000009702977223 */ /* 0x000fc200000108c5 */
[----:B------:R-:W1:Y:S01]  /*1a7c0*/  MUFU.EX2 R194, R194 ;  /* 0x000000c200c27308 */ /* 0x000e620000000800 */
[----:B------:R-:W-:-:S01]  /*1a7d0*/  FADD.FTZ R237, R168, R237 ;  /* 0x000000eda8ed7221 */ /* 0x000fc20000010000 */
[----:B---3--:R-:W-:Y:S01]  /*1a7e0*/  FADD.FTZ R236, R190, R236 ;  /* 0x000000ecbeec7221 */ /* 0x008fe20000010000 */
[----:B------:R-:W-:-:S01]  /*1a7f0*/  FFMA.FTZ R122, R2, R122, -R197 ;  /* 0x0000007a027a7223 */ /* 0x000fc200000108c5 */
[----:B------:R-:W-:Y:S01]  /*1a800*/  FFMA.FTZ R123, R2, R123, -R197 ;  /* 0x0000007b027b7223 */ /* 0x000fe200000108c5 */
[----:B------:R-:W-:-:S01]  /*1a810*/  FADD.FTZ R237, R169, R237 ;  /* 0x000000eda9ed7221 */ /* 0x000fc20000010000 */
[C-C-:B------:R-:W-:Y:S01]  /*1a820*/  FFMA.FTZ R126, R2.reuse, R126, -R197.reuse ;  /* 0x0000007e027e7223 */ /* 0x140fe200000108c5 */
[----:B------:R-:W-:-:S01]  /*1a830*/  FFMA.FTZ R127, R2, R127, -R197 ;  /* 0x0000007f027f7223 */ /* 0x000fc200000108c5 */
[----:B------:R-:W3:Y:S01]  /*1a840*/  MUFU.EX2 R195, R195 ;  /* 0x000000c300c37308 */ /* 0x000ee20000000800 */
[----:B------:R-:W-:-:S01]  /*1a850*/  FADD.FTZ R237, R172, R237 ;  /* 0x000000edaced7221 */ /* 0x000fc20000010000 */
[----:B--2---:R-:W-:Y:S01]  /*1a860*/  FADD.FTZ R236, R191, R236 ;  /* 0x000000ecbfec7221 */ /* 0x004fe20000010000 */
        /* <DEDUP_REMOVED lines=11> */
[C-C-:B------:R-:W-:Y:S01]  /*1a920*/  FFMA.FTZ R110, R2.reuse, R110, -R197.reuse ;  /* 0x0000006e026e7223 */ /* 0x140fe200000108c5 */
        /* <DEDUP_REMOVED lines=10> */
[----:B--2---:R-:W-:-:S01]  /*1a9d0*/  FADD.FTZ R236, R196, R236 ;  /* 0x000000ecc4ec7221 */ /* 0x004fc20000010000 */
        /* <DEDUP_REMOVED lines=9> */
[----:B------:R-:W-:Y:S01]  /*1aa70*/  ISETP.NE.AND P0, PT, R208, RZ, PT ;  /* 0x000000ffd000720c */ /* 0x000fe20003f05270 */
[C-C-:B------:R-:W-:Y:S01]  /*1aa80*/  FFMA.FTZ R102, R2.reuse, R102, -R197.reuse ;  /* 0x0000006602667223 */ /* 0x140fe200000108c5 */
[----:B------:R-:W-:-:S01]  /*1aa90*/  FFMA.FTZ R108, R2, R108, -R197 ;  /* 0x0000006c026c7223 */ /* 0x000fc200000108c5 */
[----:B------:R-:W-:Y:S01]  /*1aaa0*/  FADD.FTZ R237, R157, R237 ;  /* 0x000000ed9ded7221 */ /* 0x000fe20000010000 */
[----:B0-----:R-:W-:Y:S01]  /*1aab0*/  SHF.R.U32.HI R208, RZ, 0x7, R227 ;  /* 0x00000007ffd07819 */ /* 0x001fe200000116e3 */
[----:B------:R-:W0:Y:S01]  /*1aac0*/  MUFU.EX2 R174, R174 ;  /* 0x000000ae00ae7308 */ /* 0x000e220000000800 */
[----:B---3--:R-:W-:-:S01]  /*1aad0*/  FADD.FTZ R236, R170, R236 ;  /* 0x000000ecaaec7221 */ /* 0x008fc20000010000 */
[----:B------:R-:W-:Y:S01]  /*1aae0*/  FADD.FTZ R237, R160, R237 ;  /* 0x000000eda0ed7221 */ /* 0x000fe20000010000 */
[----:B------:R-:W-:-:S03]  /*1aaf0*/  IADD3 R118, -R208, 0xb, RZ ;  /* 0x0000000bd0767810 */ /* 0x000fc60007ffe1ff */
        /* <DEDUP_REMOVED lines=19> */
[----:B------:R-:W-:Y:S01]  /*1ac30*/  FADD.FTZ R204, R148, R13 ;  /* 0x0000000d94cc7221 */ /* 0x000fe20000010000 */
[----:B------:R-:W-:-:S03]  /*1ac40*/  IMAD.MOV.U32 R13, RZ, RZ, -0x3ffffff0 ;  /* 0xc0000010ff0d7424 */ /* 0x000fc600078e00ff */
[----:B------:R-:W-:Y:S02]  /*1ac50*/  FADD.FTZ R204, R149, R204 ;  /* 0x000000cc95cc7221 */ /* 0x000fe40000010000 */
[----:B------:R-:W0:Y:S01]  /*1ac60*/  MUFU.EX2 R154, R154 ;  /* 0x0000009a009a7308 */ /* 0x000e220000000800 */
[----:B-1----:R-:W-:-:S01]  /*1ac70*/  FADD.FTZ R236, R182, R236 ;  /* 0x000000ecb6ec7221 */ /* 0x002fc20000010000 */
[----:B------:R-:W-:Y:S01]  /*1ac80*/  R2UR UR7, R13 ;  /* 0x000000000d0772ca */ /* 0x000fe200000e0000 */
[----:B------:R-:W-:-:S01]  /*1ac90*/  FADD.FTZ R204, R120, R204 ;  /* 0x000000cc78cc7221 */ /* 0x000fc20000010000 */
[C-C-:B------:R-:W-:Y:S01]  /*1aca0*/  FFMA.FTZ R13, R2.reuse, R90, -R197.reuse ;  /* 0x0000005a020d7223 */ /* 0x140fe200000108c5 */
[----:B------:R-:W-:-:S03]  /*1acb0*/  FFMA.FTZ R90, R2, R133, -R197 ;  /* 0x00000085025a7223 */ /* 0x000fc600000108c5 */
[----:B------:R-:W1:Y:S01]  /*1acc0*/  MUFU.EX2 R155, R155 ;  /* 0x0000009b009b7308 */ /* 0x000e620000000800 */
[----:B--2---:R-:W-:-:S06]  /*1acd0*/  FADD.FTZ R236, R183, R236 ;  /* 0x000000ecb7ec7221 */ /* 0x004fcc0000010000 */
        /* <DEDUP_REMOVED lines=38> */
[----:B------:R-:W-:-:S04]  /*1af40*/  @!P0 IMAD R200, R14, 0x8, R16 ;  /* 0x000000080ec88824 */ /* 0x000fc800078e0210 */
[----:B------:R-:W2:Y:S01]  /*1af50*/  MUFU.EX2 R126, R126 ;  /* 0x0000007e007e7308 */ /* 0x000ea20000000800 */
[----:B0-----:R-:W-:-:S01]  /*1af60*/  FADD.FTZ R236, R123, R236 ;  /* 0x000000ec7bec7221 */ /* 0x001fc20000010000 */
[----:B------:R-:W-:-:S06]  /*1af70*/  @!P0 VIADD R200, R200, 0x2e840 ;  /* 0x0002e840c8c88836 */ /* 0x000fcc0000000000 */
[----:B------:R-:W0:Y:S01]  /*1af80*/  MUFU.EX2 R125, R125 ;  /* 0x0000007d007d7308 */ /* 0x000e220000000800 */
[----:B-1----:R-:W-:-:S01]  /*1af90*/  FADD.FTZ R204, R124, R204 ;  /* 0x000000cc7ccc7221 */ /* 0x002fc20000010000 */
[----:B------:R-:W-:Y:S01]  /*1afa0*/  @!P0 PRMT R200, RZ, 0x654, R200 ;  /* 0x00000654ffc88816 */ /* 0x000fe200000000c8 */
[----:B------:R1:W-:Y:S06]  /*1afb0*/  BAR.ARV R118, 0x100 ;  /* 0x000400760000751d */ /* 0x0003ec0000002000 */
[----:B------:R-:W3:Y:S01]  /*1afc0*/  MUFU.EX2 R127, R127 ;  /* 0x0000007f007f7308 */ /* 0x000ee20000000800 */
[----:B--2---:R-:W-:-:S01]  /*1afd0*/  FADD.FTZ R236, R126, R236 ;  /* 0x000000ec7eec7221 */ /* 0x004fc20000010000 */
[----:B------:R1:W-:Y:S06]  /*1afe0*/  @!P0 SYNCS.ARRIVE.TRANS64.RED.A1T0 RZ, [R200+URZ], RZ ;  /* 0x000000ffc8ff89a7 */ /* 0x0003ec000810043f */
[----:B------:R-:W2:Y:S01]  /*1aff0*/  MUFU.EX2 R128, R128 ;  /* 0x0000008000807308 */ /* 0x000ea20000000800 */
[----:B0-----:R-:W-:-:S07]  /*1b000*/  FADD.FTZ R204, R125, R204 ;  /* 0x000000cc7dcc7221 */ /* 0x001fce0000010000 */
[----:B------:R-:W0:Y:S01]  /*1b010*/  MUFU.EX2 R130, R130 ;  /* 0x0000008200827308 */ /* 0x000e220000000800 */
[----:B---3--:R-:W-:-:S07]  /*1b020*/  FADD.FTZ R236, R127, R236 ;  /* 0x000000ec7fec7221 */ /* 0x008fce0000010000 */
[----:B------:R-:W3:Y:S01]  /*1b030*/  MUFU.EX2 R129, R129 ;  /* 0x0000008100817308 */ /* 0x000ee20000000800 */
[----:B--2---:R-:W-:-:S07]  /*1b040*/  FADD.FTZ R204, R128, R204 ;  /* 0x000000cc80cc7221 */ /* 0x004fce0000010000 */
[----:B------:R-:W2:Y:S01]  /*1b050*/  MUFU.EX2 R131, R131 ;  /* 0x0000008300837308 */ /* 0x000ea20000000800 */
[----:B0-----:R-:W-:-:S07]  /*1b060*/  FADD.FTZ R236, R130, R236 ;  /* 0x000000ec82ec7221 */ /* 0x001fce0000010000 */
[----:B------:R-:W0:Y:S01]  /*1b070*/  MUFU.EX2 R134, R134 ;  /* 0x0000008600867308 */ /* 0x000e220000000800 */
[----:B---3--:R-:W-:-:S04]  /*1b080*/  FADD.FTZ R204, R129, R204 ;  /* 0x000000cc81cc7221 */ /* 0x008fc80000010000 */
[----:B------:R-:W-:-:S03]  /*1b090*/  FADD.FTZ R204, R119, R204 ;  /* 0x000000cc77cc7221 */ /* 0x000fc60000010000 */
[----:B------:R-:W3:Y:S01]  /*1b0a0*/  MUFU.EX2 R135, R135 ;  /* 0x0000008700877308 */ /* 0x000ee20000000800 */
        /* <DEDUP_REMOVED lines=62> */
[----:B---3--:R-:W-:-:S01]  /*1b490*/  FADD.FTZ R197, R102, R197 ;  /* 0x000000c566c57221 */ /* 0x008fc20000010000 */
[----:B--2---:R-:W-:-:S03]  /*1b4a0*/  FADD.FTZ R237, R101, R133 ;  /* 0x0000008565ed7221 */ /* 0x004fc60000010000 */
[----:B0-----:R-:W-:Y:S01]  /*1b4b0*/  FADD.FTZ R236, R108, R197 ;  /* 0x000000c56cec7221 */ /* 0x001fe20000010000 */
[----:B-1----:R-:W-:Y:S06]  /*1b4c0*/  @!P1 BRA `(.L_x_7654) ;  /* 0x0000000000049947 */ /* 0x002fec0003800000 */
[----:B------:R-:W-:Y:S01]  /*1b4d0*/  BPT.TRAP 0x1 ;  /* 0x000000040000795c */ /* 0x000fe20000300000 */
.L_x_7654:
[----:B------:R-:W2:Y:S04]  /*1b4e0*/  LDL R118, [R1+0x5c] ;  /* 0x00005c0001767983 */ /* 0x000ea80000100800 */
[----:B------:R-:W3:Y:S01]  /*1b4f0*/  LDL R197, [R1+0x48] ;  /* 0x0000480001c57983 */ /* 0x000ee20000100800 */
        /* <DEDUP_REMOVED lines=121> */
[----:B--2---:R-:W-:Y:S01]  /*1bc90*/  R2UR UR4, R118 ;  /* 0x00000000760472ca */ /* 0x004fe200000e0000 */
[----:B------:R-:W-:Y:S01]  /*1bca0*/  IMAD R118, R235, 0x8, R16 ;  /* 0x00000008eb767824 */ /* 0x000fe200078e0210 */
[----:B---3--:R-:W-:-:S03]  /*1bcb0*/  ISETP.GT.AND P0, PT, R234, R197, PT ;  /* 0x000000c5ea00720c */ /* 0x008fc60003f04270 */
[----:B------:R-:W-:-:S08]  /*1bcc0*/  VIADD R118, R118, 0x2e860 ;  /* 0x0002e86076767836 */ /* 0x000fd00000000000 */
[----:B------:R-:W-:-:S05]  /*1bcd0*/  IMAD.U32 R133, RZ, RZ, UR4 ;  /* 0x00000004ff857e24 */ /* 0x000fca000f8e00ff */
[----:B------:R-:W-:-:S04]  /*1bce0*/  PRMT R118, R133, 0x654, R118 ;  /* 0x0000065485767816 */ /* 0x000fc80000000076 */
[----:B------:R0:W-:Y:S01]  /*1bcf0*/  SYNCS.ARRIVE.TRANS64.RED.A1T0 RZ, [R118+URZ], RZ ;  /* 0x000000ff76ff79a7 */ /* 0x0001e2000810043f */
[----:B------:R-:W-:Y:S02]  /*1bd00*/  VIADD R234, R234, 0xffffffff ;  /* 0xffffffffeaea7836 */ /* 0x000fe40000000000 */
[----:B------:R-:W-:Y:S01]  /*1bd10*/  IMAD.MOV.U32 R235, RZ, RZ, R14 ;  /* 0x000000ffffeb7224 */ /* 0x000fe200078e000e */
[----:B0-----:R-:W-:-:S04]  /*1bd20*/  F2FP.SATFINITE.E4M3.F32.PACK_AB_MERGE_C R118, R109, R103, RZ ;  /* 0x000000676d76723e */ /* 0x001fc800048070ff */
[----:B------:R-:W-:Y:S01]  /*1bd30*/  F2FP.SATFINITE.E4M3.F32.PACK_AB_MERGE_C R204, R99, R95, R118 ;  /* 0x0000005f63cc723e */ /* 0x000fe20004807076 */
[----:B------:R-:W-:Y:S06]  /*1bd40*/  @P0 BRA `(.L_x_7655) ;  /* 0xffffffb000200947 */ /* 0x000fec000383ffff */
[----:B------:R-:W-:-:S07]  /*1bd50*/  IMAD.MOV.U32 R136, RZ, RZ, R14 ;  /* 0x000000ffff887224 */ /* 0x000fce00078e000e */
.L_x_7644:
[----:B------:R-:W-:-:S13]  /*1bd60*/  ISETP.GE.AND P0, PT, R234, RZ, PT ;  /* 0x000000ffea00720c */ /* 0x000fda0003f06270 */
[----:B------:R-:W-:Y:S05]  /*1bd70*/  @!P0 BRA `(.L_x_7656) ;  /* 0x00000040002c8947 */ /* 0x000fea0003800000 */
[----:B------:R-:W-:Y:S02]  /*1bd80*/  IMAD.MOV.U32 R233, RZ, RZ, R0 ;  /* 0x000000ffffe97224 */ /* 0x000fe400078e0000 */
[----:B------:R-:W-:Y:S02]  /*1bd90*/  IMAD.MOV.U32 R21, RZ, RZ, R3 ;  /* 0x000000ffff157224 */ /* 0x000fe400078e0003 */
[----:B------:R-:W-:Y:S02]  /*1bda0*/  IMAD.MOV.U32 R12, RZ, RZ, R231 ;  /* 0x000000ffff0c7224 */ /* 0x000fe400078e00e7 */
[----:B------:R-:W-:-:S07]  /*1bdb0*/  IMAD.MOV.U32 R232, RZ, RZ, R136 ;  /* 0x000000ffffe87224 */ /* 0x000fce00078e0088 */
.L_x_7667:
        /* <DEDUP_REMOVED lines=9> */
.L_x_7658:
        /* <DEDUP_REMOVED lines=8> */
.L_x_7659:
[----:B------:R-:W-:Y:S04]  /*1bed0*/  BSSY B0, `(.L_x_7657) ;  /* 0x0000004000007945 */ /* 0x000fe80003800000 */
[----:B-1----:R-:W-:Y:S05]  /*1bee0*/  @P2 BRA `(.L_x_7660) ;  /* 0x0000000000082947 */ /* 0x002fea0003800000 */
[----:B------:R-:W1:Y:S02]  /*1bef0*/  SYNCS.PHASECHK.TRANS64.TRYWAIT P2, [R3+URZ+0x2e830], R0 ;  /* 0x02e83000030075a7 */ /* 0x000e64000804017f */
[----:B-1----:R-:W-:Y:S05]  /*1bf00*/  @!P2 BRA `(.L_x_7661) ;  /* 0x000000e80030a947 */ /* 0x002fea0003800000 */
.L_x_7660:
[----:B------:R-:W-:Y:S05]  /*1bf10*/  BSYNC B0 ;  /* 0x0000000000007941 */ /* 0x000fea0003800000 */
.L_x_7657:
        /* <DEDUP_REMOVED lines=15> */
[----:B------:R-:W-:Y:S01]  /*1c010*/  R2UR UR5, R89 ;  /* 0x00000000590572ca */ /* 0x000fe200000e0000 */
[----:B------:R-:W-:Y:S01]  /*1c020*/  IMAD.MOV.U32 R95, RZ, RZ, 0x40000040 ;  /* 0x40000040ff5f7424 */ /* 0x000fe200078e00ff */
[----:B------:R-:W-:Y:S01]  /*1c030*/  STL [R1+0xdc], R26 ;  /* 0x0000dc1a01007387 */ /* 0x000fe20000100800 */
[----:B------:R-:W-:Y:S01]  /*1c040*/  R2UR UR19, R15 ;  /* 0x000000000f1372ca */ /* 0x000fe200000e0000 */
[----:B------:R-:W-:Y:S01]  /*1c050*/  IMAD.MOV.U32 R15, RZ, RZ, 0x40000040 ;  /* 0x40000040ff0f7424 */ /* 0x000fe200078e00ff */
[C---:B------:R-:W-:Y:S01]  /*1c060*/  R2UR UR43, R91.reuse ;  /* 0x000000005b2b72ca */ /* 0x040fe200000e0000 */
        /* <DEDUP_REMOVED lines=11> */
[----:B0-----:R-:W-:Y:S01]  /*1c120*/  SHF.R.U32.HI R3, RZ, 0x7, R3 ;  /* 0x00000007ff037819 */ /* 0x001fe20000011603 */
[----:B------:R-:W-:Y:S01]  /*1c130*/  STL [R1+0xc8], R21 ;  /* 0x0000c81501007387 */ /* 0x000fe20000100800 */
[----:B------:R-:W-:Y:S02]  /*1c140*/  R2UR UR15, R93 ;  /* 0x000000005d0f72ca */ /* 0x000fe400000e0000 */
[----:B------:R-:W-:Y:S01]  /*1c150*/  MOV R13, UR38 ;  /* 0x00000026000d7c02 */ /* 0x000fe20008000f00 */
        /* <DEDUP_REMOVED lines=18> */
[----:B------:R-:W-:Y:S01]  /*1c280*/  R2UR UR9, R5 ;  /* 0x00000000050972ca */ /* 0x000fe200000e0000 */
[----:B------:R-:W-:Y:S01]  /*1c290*/  STL [R1+0xb8], R16 ;  /* 0x0000b81001007387 */ /* 0x000fe20000100800 */
[----:B------:R-:W-:-:S02]  /*1c2a0*/  R2UR UR23, R89 ;  /* 0x00000000591772ca */ /* 0x000fc400000e0000 */
[----:B------:R-:W-:Y:S01]  /*1c2b0*/  R2UR UR27, R91 ;  /* 0x000000005b1b72ca */ /* 0x000fe200000e0000 */
[----:B------:R3:W-:Y:S01]  /*1c2c0*/  STL [R1+0xb4], R12 ;  /* 0x0000b40c01007387 */ /* 0x0007e20000100800 */
[C---:B------:R-:W-:Y:S01]  /*1c2d0*/  R2UR UR25, R5.reuse ;  /* 0x00000000051972ca */ /* 0x040fe200000e0000 */
[----:B------:R-:W-:Y:S01]  /*1c2e0*/  WARPGROUP.ARRIVE ;  /* 0x00000000000079c5 */ /* 0x000fe20000000000 */
[----:B0-----:R-:W-:Y:S01]  /*1c2f0*/  MOV R17, UR59 ;  /* 0x0000003b00117c02 */ /* 0x001fe20008000f00 */
[----:B------:R-:W-:Y:S01]  /*1c300*/  UMOV UR59, UR29 ;  /* 0x0000001d003b7c82 */ /* 0x000fe20008000000 */
[----:B------:R0:W-:Y:S01]  /*1c310*/  STL [R1+0xb0], R2 ;  /* 0x0000b00201007387 */ /* 0x0001e20000100800 */
[----:B------:R-:W-:Y:S01]  /*1c320*/  MOV R26, UR59 ;  /* 0x0000003b001a7c02 */ /* 0x000fe20008000f00 */
[----:B------:R-:W-:Y:S01]  /*1c330*/  UMOV UR59, UR13 ;  /* 0x0000000d003b7c82 */ /* 0x000fe20008000000 */
[----:B------:R-:W-:Y:S02]  /*1c340*/  R2UR UR13, R5 ;  /* 0x00000000050d72ca */ /* 0x000fe400000e0000 */
[----:B---3--:R-:W-:Y:S01]  /*1c350*/  MOV R12, UR39 ;  /* 0x00000027000c7c02 */ /* 0x008fe20008000f00 */
[----:B------:R-:W-:Y:S01]  /*1c360*/  UMOV UR39, UR31 ;  /* 0x0000001f00277c82 */ /* 0x000fe20008000000 */
[----:B------:R-:W-:-:S02]  /*1c370*/  R2UR UR47, R89 ;  /* 0x00000000592f72ca */ /* 0x000fc400000e0000 */
[----:B------:R-:W-:Y:S01]  /*1c380*/  MOV R24, UR39 ;  /* 0x0000002700187c02 */ /* 0x000fe20008000f00 */
[----:B------:R-:W-:Y:S01]  /*1c390*/  UMOV UR39, UR21 ;  /* 0x0000001500277c82 */ /* 0x000fe20008000000 */
[----:B------:R-:W-:Y:S02]  /*1c3a0*/  R2UR UR21, R5 ;  /* 0x00000000051572ca */ /* 0x000fe400000e0000 */
[----:B------:R-:W-:Y:S01]  /*1c3b0*/  R2UR UR51, R91 ;  /* 0x000000005b3372ca */ /* 0x000fe200000e0000 */
[----:B------:R-:W-:Y:S01]  /*1c3c0*/  IMAD.MOV.U32 R91, RZ, RZ, 0x40000040 ;  /* 0x40000040ff5b7424 */ /* 0x000fe200078e00ff */
[----:B------:R-:W-:Y:S01]  /*1c3d0*/  R2UR UR55, R89 ;  /* 0x00000000593772ca */ /* 0x000fe200000e0000 */
[----:B------:R-:W-:Y:S01]  /*1c3e0*/  IMAD.MOV.U32 R89, RZ, RZ, 0x40000040 ;  /* 0x40000040ff597424 */ /* 0x000fe200078e00ff */
[----:B------:R-:W-:Y:S02]  /*1c3f0*/  R2UR UR40, R4 ;  /* 0x00000000042872ca */ /* 0x000fe400000e0000 */
[----:B------:R-:W-:-:S02]  /*1c400*/  R2UR UR41, R5 ;  /* 0x00000000052972ca */ /* 0x000fc400000e0000 */
[----:B------:R-:W-:Y:S02]  /*1c410*/  R2UR UR31, R15 ;  /* 0x000000000f1f72ca */ /* 0x000fe400000e0000 */
[C---:B------:R-:W-:Y:S02]  /*1c420*/  R2UR UR32, R10.reuse ;  /* 0x000000000a2072ca */ /* 0x040fe400000e0000 */
[C---:B------:R-:W-:Y:S02]  /*1c430*/  R2UR UR33, R11.reuse ;  /* 0x000000000b2172ca */ /* 0x040fe400000e0000 */
[----:B------:R-:W-:Y:S02]  /*1c440*/  R2UR UR56, R10 ;  /* 0x000000000a3872ca */ /* 0x000fe400000e0000 */
[----:B------:R-:W-:Y:S02]  /*1c450*/  R2UR UR57, R11 ;  /* 0x000000000b3972ca */ /* 0x000fe400000e0000 */
[----:B------:R-:W-:Y:S01]  /*1c460*/  MOV R3, UR37 ;  /* 0x0000002500037c02 */ /* 0x000fe20008000f00 */
        /* <DEDUP_REMOVED lines=36> */
[----:B------:R-:W-:Y:S02]  /*1c6b0*/  VIADD R88, R14, 0x404 ;  /* 0x000004040e587836 */ /* 0x000fe40000000000 */
[----:B0-----:R-:W-:Y:S02]  /*1c6c0*/  MOV R2, UR38 ;  /* 0x0000002600027c02 */ /* 0x001fe40008000f00 */
[----:B------:R-:W-:Y:S01]  /*1c6d0*/  R2UR UR42, R90 ;  /* 0x000000005a2a72ca */ /* 0x000fe200000e0000 */
[----:B------:R-:W-:Y:S01]  /*1c6e0*/  VIADD R90, R14, 0x504 ;  /* 0x000005040e5a7836 */ /* 0x000fe20000000000 */
[----:B------:R-:W-:Y:S01]  /*1c6f0*/  R2UR UR46, R88 ;  /* 0x00000000582e72ca */ /* 0x000fe200000e0000 */
[----:B------:R-:W-:Y:S01]  /*1c700*/  VIADD R88, R14, 0x604 ;  /* 0x000006040e587836 */ /* 0x000fe20000000000 */
[----:B------:R-:W-:-:S02]  /*1c710*/  UMOV UR38, UR30 ;  /* 0x0000001e00267c82 */ /* 0x000fc40008000000 */
[----:B------:R-:W-:Y:S01]  /*1c720*/  MOV R16, UR58 ;  /* 0x0000003a00107c02 */ /* 0x000fe20008000f00 */
[----:B------:R-:W-:Y:S01]  /*1c730*/  UMOV UR58, UR28 ;  /* 0x0000001c003a7c82 */ /* 0x000fe20008000000 */
[----:B------:R-:W-:Y:S01]  /*1c740*/  MOV R18, UR34 ;  /* 0x0000002200127c02 */ /* 0x000fe20008000f00 */
[----:B------:R-:W-:Y:S01]  /*1c750*/  UMOV UR34, UR16 ;  /* 0x0000001000227c82 */ /* 0x000fe20008000000 */
[C---:B------:R-:W-:Y:S02]  /*1c760*/  R2UR UR16, R4.reuse ;  /* 0x00000000041072ca */ /* 0x040fe400000e0000 */
[----:B------:R-:W-:Y:S01]  /*1c770*/  MOV R27, UR34 ;  /* 0x00000022001b7c02 */ /* 0x000fe20008000f00 */
[----:B------:R-:W-:Y:S01]  /*1c780*/  UMOV UR34, UR8 ;  /* 0x0000000800227c82 */ /* 0x000fe20008000000 */
[----:B------:R-:W-:Y:S01]  /*1c790*/  MOV R21, UR42 ;  /* 0x0000002a00157c02 */ /* 0x000fe20008000f00 */
[----:B------:R-:W-:Y:S01]  /*1c7a0*/  UMOV UR42, UR24 ;  /* 0x00000018002a7c82 */ /* 0x000fe20008000000 */
[----:B------:R-:W-:-:S02]  /*1c7b0*/  R2UR UR8, R4 ;  /* 0x00000000040872ca */ /* 0x000fc400000e0000 */
[----:B------:R-:W-:Y:S01]  /*1c7c0*/  MOV R96, UR42 ;  /* 0x0000002a00607c02 */ /* 0x000fe20008000f00 */
[----:B------:R-:W-:Y:S01]  /*1c7d0*/  UMOV UR42, UR4 ;  /* 0x00000004002a7c82 */ /* 0x000fe20008000000 */
[C---:B------:R-:W-:Y:S02]  /*1c7e0*/  R2UR UR4, R4.reuse ;  /* 0x00000000040472ca */ /* 0x040fe400000e0000 */
[----:B------:R-:W-:Y:S01]  /*1c7f0*/  MOV R25, UR58 ;  /* 0x0000003a00197c02 */ /* 0x000fe20008000f00 */
[----:B------:R-:W-:Y:S01]  /*1c800*/  QGMMA.64x32x32.F32.E4M3.E4M3 R184, gdesc[UR16], RZ, !UPT, gsb0 ;  /* 0x0060000010b879f3 */ /* 0x000fe2000c0008ff */
[----:B------:R-:W-:Y:S01]  /*1c810*/  UMOV UR58, UR12 ;  /* 0x0000000c003a7c82 */ /* 0x000fe20008000000 */
[C---:B------:R-:W-:Y:S01]  /*1c820*/  R2UR UR12, R4.reuse ;  /* 0x00000000040c72ca */ /* 0x040fe200000e0000 */
[----:B------:R-:W-:Y:S01]  /*1c830*/  IMAD.MOV.U32 R15, RZ, RZ, R96 ;  /* 0x000000ffff0f7224 */ /* 0x000fe200078e0060 */
[----:B------:R-:W-:Y:S01]  /*1c840*/  MOV R23, UR38 ;  /* 0x0000002600177c02 */ /* 0x000fe20008000f00 */
[----:B------:R-:W-:Y:S01]  /*1c850*/  UMOV UR38, UR20 ;  /* 0x0000001400267c82 */ /* 0x000fe20008000000 */
[----:B------:R-:W-:-:S02]  /*1c860*/  R2UR UR20, R4 ;  /* 0x00000000041472ca */ /* 0x000fc400000e0000 */
[----:B------:R-:W-:Y:S02]  /*1c870*/  R2UR UR24, R4 ;  /* 0x00000000041872ca */ /* 0x000fe400000e0000 */
        /* <DEDUP_REMOVED lines=181> */
[----:B0-----:R-:W-:-:S12]  /*1d3d0*/  @P0 BRA `(.L_x_7662) ;  /* 0x0000000000280947 */ /* 0x001fd80003800000 */
[----:B------:R-:W-:Y:S05]  /*1d3e0*/  @!P1 BRA `(.L_x_7663) ;  /* 0x0000000000049947 */ /* 0x000fea0003800000 */
[----:B------:R-:W-:Y:S01]  /*1d3f0*/  BPT.TRAP 0x1 ;  /* 0x000000040000795c */ /* 0x000fe20000300000 */
.L_x_7663:
[----:B-----5:R-:W-:Y:S01]  /*1d400*/  SHF.L.U32 R0, R12, 0x1f, RZ ;  /* 0x0000001f0c007819 */ /* 0x020fe200000006ff */
[----:B------:R-:W-:-:S04]  /*1d410*/  IMAD R3, R232, 0x8, R16 ;  /* 0x00000008e8037824 */ /* 0x000fc800078e0210 */
[----:B------:R0:W1:Y:S01]  /*1d420*/  SYNCS.PHASECHK.TRANS64.TRYWAIT P0, [R3+URZ+0x2e850], R0 ;  /* 0x02e85000030075a7 */ /* 0x000062000800017f */
[----:B------:R-:W-:Y:S05]  /*1d430*/  @!P1 BRA `(.L_x_7664) ;  /* 0x0000000000049947 */ /* 0x000fea0003800000 */
[----:B------:R-:W-:Y:S01]  /*1d440*/  BPT.TRAP 0x1 ;  /* 0x000000040000795c */ /* 0x000fe20000300000 */
.L_x_7664:
[----:B-1----:R-:W-:Y:S05]  /*1d450*/  @P0 BRA `(.L_x_7662) ;  /* 0x0000000000080947 */ /* 0x002fea0003800000 */
[----:B------:R-:W1:Y:S02]  /*1d460*/  SYNCS.PHASECHK.TRANS64.TRYWAIT P0, [R3+URZ+0x2e850], R0 ;  /* 0x02e85000030075a7 */ /* 0x000e64000800017f */
[----:B-1----:R-:W-:Y:S05]  /*1d470*/  @!P0 BRA `(.L_x_7665) ;  /* 0x000000d000e88947 */ /* 0x002fea0003800000 */
.L_x_7662:
[----:B01---5:R-:W-:Y:S01]  /*1d480*/  VIADD R0, R16, 0x400 ;  /* 0x0000040010007836 */ /* 0x023fe20000000000 */
        /* <DEDUP_REMOVED lines=12> */
[----:B------:R-:W-:Y:S02]  /*1d550*/  R2UR UR6, R12 ;  /* 0x000000000c0672ca */ /* 0x000fe400000e0000 */
[----:B------:R-:W-:-:S04]  /*1d560*/  FMNMX.FTZ R0, R185, R0, !PT ;  /* 0x00000000b9007209 */ /* 0x000fc80007810000 */
[----:B------:R-:W-:Y:S02]  /*1d570*/  FMNMX.FTZ R13, R188, R0, !PT ;  /* 0x00000000bc0d7209 */ /* 0x000fe40007810000 */
        /* <DEDUP_REMOVED lines=117> */
[----:B0-----:R-:W-:-:S02]  /*1dcd0*/  LOP3.LUT R235, R235, 0x7f, RZ, 0xc0, !PT ;  /* 0x0000007febeb7812 */ /* 0x001fc400078ec0ff */
[----:B------:R-:W-:Y:S02]  /*1dce0*/  FMNMX.FTZ R0, R98, R0, !PT ;  /* 0x0000000062007209 */ /* 0x000fe40007810000 */
[----:B------:R-:W-:Y:S02]  /*1dcf0*/  ISETP.NE.AND P0, PT, R235, RZ, PT ;  /* 0x000000ffeb00720c */ /* 0x000fe40003f05270 */
[----:B------:R-:W-:Y:S01]  /*1dd00*/  FMNMX.FTZ R0, R99, R0, !PT ;  /* 0x0000000063007209 */ /* 0x000fe20007810000 */
[----:B------:R-:W0:Y:S03]  /*1dd10*/  S2R R235, SR_TID.X ;  /* 0x0000000000eb7919 */ /* 0x000e260000002100 */
[----:B------:R-:W-:-:S04]  /*1dd20*/  FMNMX.FTZ R0, R102, R0, !PT ;  /* 0x0000000066007209 */ /* 0x000fc80007810000 */
[----:B------:R-:W-:-:S05]  /*1dd30*/  FMNMX.FTZ R0, R103, R0, !PT ;  /* 0x0000000067007209 */ /* 0x000fca0007810000 */
[----:B------:R-:W1:Y:S01]  /*1dd40*/  SHFL.BFLY PT, R3, R0, 0x2, 0x1f ;  /* 0x0c401f0000037f89 */ /* 0x000e6200000e0000 */
[----:B0-----:R-:W-:Y:S02]  /*1dd50*/  SHF.R.U32.HI R235, RZ, 0x7, R235 ;  /* 0x00000007ffeb7819 */ /* 0x001fe400000116eb */
[----:B-1----:R-:W-:Y:S01]  /*1dd60*/  FMNMX.FTZ R0, R0, R3, !PT ;  /* 0x0000000300007209 */ /* 0x002fe20007810000 */
        /* <DEDUP_REMOVED lines=8> */
[----:B------:R-:W-:-:S04]  /*1ddf0*/  VIADD R14, R12, 0x400 ;  /* 0x000004000c0e7836 */ /* 0x000fc80000000000 */
[----:B------:R-:W0:Y:S02]  /*1de00*/  SHFL.BFLY PT, R3, R13, 0x1, 0x1f ;  /* 0x0c201f000d037f89 */ /* 0x000e2400000e0000 */
[----:B0-----:R-:W-:Y:S01]  /*1de10*/  FMNMX.FTZ R3, R13, R3, !PT ;  /* 0x000000030d037209 */ /* 0x001fe20007810000 */
[----:B------:R-:W-:Y:S02]  /*1de20*/  WARPGROUP.DEPBAR.LE gsb0, 0x0 ;  /* 0x00008000000079c5 */ /* 0x000fe40000010000 */
[----:B------:R-:W-:-:S06]  /*1de30*/  WARPGROUP.ARRIVE ;  /* 0x00000000000079c5 */ /* 0x000fcc0000000000 */
        /* <DEDUP_REMOVED lines=24> */
[----:B0-----:R-:W-:Y:S01]  /*1dfc0*/  FMNMX.FTZ R0, R0, R14, !PT ;  /* 0x0000000e00007209 */ /* 0x001fe20007810000 */
[----:B------:R-:W-:Y:S01]  /*1dfd0*/  FADD.FTZ R14, -R3, R21 ;  /* 0x00000015030e7221 */ /* 0x000fe20000010100 */
[----:B------:R-:W-:-:S01]  /*1dfe0*/  FFMA.FTZ R21, R2, R184, -R15 ;  /* 0x000000b802157223 */ /* 0x000fc2000001080f */
[C-C-:B------:R-:W-:Y:S01]  /*1dff0*/  FFMA.FTZ R184, R2.reuse, R185, -R15.reuse ;  /* 0x000000b902b87223 */ /* 0x140fe2000001080f */
[----:B------:R-:W-:-:S01]  /*1e000*/  FFMA.FTZ R185, R2, R188, -R15 ;  /* 0x000000bc02b97223 */ /* 0x000fc2000001080f */
[C---:B------:R-:W-:Y:S01]  /*1e010*/  FMUL.FTZ R14, R2.reuse, R14 ;  /* 0x0000000e020e7220 */ /* 0x040fe20000410000 */
        /* <DEDUP_REMOVED lines=8> */
[----:B------:R-:W-:Y:S01]  /*1e0a0*/  FFMA.FTZ R100, R2, R101, -R15 ;  /* 0x0000006502647223 */ /* 0x000fe2000001080f */
[----:B------:R-:W-:-:S01]  /*1e0b0*/  FADD.FTZ R13, -R0, R233 ;  /* 0x000000e9000d7221 */ /* 0x000fc20000010100 */
[----:B------:R-:W0:Y:S01]  /*1e0c0*/  MUFU.EX2 R14, R14 ;  /* 0x0000000e000e7308 */ /* 0x000e220000000800 */
[----:B------:R-:W-:-:S01]  /*1e0d0*/  FFMA.FTZ R101, R2, R0, -8 ;  /* 0xc100000002657423 */ /* 0x000fc20000010000 */
[C-C-:B------:R-:W-:Y:S01]  /*1e0e0*/  FFMA.FTZ R141, R2.reuse, R141, -R15.reuse ;  /* 0x0000008d028d7223 */ /* 0x140fe2000001080f */
[C---:B------:R-:W-:Y:S01]  /*1e0f0*/  FMUL.FTZ R13, R2.reuse, R13 ;  /* 0x0000000d020d7220 */ /* 0x040fe20000410000 */
[C---:B------:R-:W-:Y:S01]  /*1e100*/  FFMA.FTZ R144, R2.reuse, R144, -R15 ;  /* 0x0000009002907223 */ /* 0x040fe2000001080f */
        /* <DEDUP_REMOVED lines=33> */
[C---:B------:R-:W-:Y:S01]  /*1e320*/  FFMA.FTZ R97, R2.reuse, R97, -R15 ;  /* 0x0000006102617223 */ /* 0x040fe2000001080f */
        /* <DEDUP_REMOVED lines=9> */
[----:B------:R-:W-:Y:S01]  /*1e3c0*/  MUFU.EX2 R13, R13 ;  /* 0x0000000d000d7308 */ /* 0x000fe20000000800 */
[----:B-1----:R-:W-:-:S01]  /*1e3d0*/  FADD.FTZ R237, R189, R237 ;  /* 0x000000edbded7221 */ /* 0x002fc20000010000 */
        /* <DEDUP_REMOVED lines=43> */
[----:B------:R-:W-:-:S03]  /*1e690*/  FFMA.FTZ R119, R2, R119, -R101 ;  /* 0x0000007702777223 */ /* 0x000fc60000010865 */
[----:B------:R-:W2:Y:S01]  /*1e6a0*/  MUFU.EX2 R168, R168 ;  /* 0x000000a800a87308 */ /* 0x000ea20000000800 */
[----:B0-----:R-:W-:-:S01]  /*1e6b0*/  FADD.FTZ R237, R196, R237 ;  /* 0x000000edc4ed7221 */ /* 0x001fc20000010000 */
[----:B------:R-:W-:Y:S02]  /*1e6c0*/  WARPGROUP.DEPBAR.LE gsb0, 0x0 ;  /* 0x00008000000079c5 */ /* 0x000fe40000010000 */
[----:B------:R-:W-:-:S04]  /*1e6d0*/  WARPGROUP.ARRIVE ;  /* 0x00000000000079c5 */ /* 0x000fc80000000000 */
[----:B------:R-:W0:Y:S01]  /*1e6e0*/  MUFU.EX2 R191, R191 ;  /* 0x000000bf00bf7308 */ /* 0x000e220000000800 */
[----:B-1----:R-:W-:-:S01]  /*1e6f0*/  FADD.FTZ R236, R190, R236 ;  /* 0x000000ecbeec7221 */ /* 0x002fc20000010000 */
[----:B------:R-:W-:Y:S06]  /*1e700*/  QGMMA.64x128x32.F32.E4M3.E4M3 R24, R208, gdesc[UR4], R24, gsb0 ;  /* 0x01e00004d0187df3 */ /* 0x000fec0008000818 */
        /* <DEDUP_REMOVED lines=35> */
[----:B------:R-:W-:-:S01]  /*1e940*/  FFMA.FTZ R208, R2, R89, -R15 ;  /* 0x0000005902d07223 */ /* 0x000fc2000001080f */
[----:B------:R-:W-:-:S03]  /*1e950*/  IMAD.MOV.U32 R89, RZ, RZ, -0x3ffffff0 ;  /* 0xc0000010ff597424 */ /* 0x000fc600078e00ff */
[----:B------:R0:W-:Y:S01]  /*1e960*/  MUFU.EX2 R15, R88 ;  /* 0x00000058000f7308 */ /* 0x0001e20000000800 */
[----:B------:R-:W-:Y:S01]  /*1e970*/  WARPGROUP.ARRIVE ;  /* 0x00000000000079c5 */ /* 0x000fe20000000000 */
[----:B-1----:R-:W-:Y:S01]  /*1e980*/  FADD.FTZ R236, R175, R236 ;  /* 0x000000ecafec7221 */ /* 0x002fe20000010000 */
[----:B------:R-:W-:Y:S01]  /*1e990*/  R2UR UR7, R89 ;  /* 0x00000000590772ca */ /* 0x000fe200000e0000 */
[----:B--2---:R-:W-:-:S04]  /*1e9a0*/  FADD.FTZ R237, R153, R237 ;  /* 0x000000ed99ed7221 */ /* 0x004fc80000010000 */
[----:B------:R-:W1:Y:S01]  /*1e9b0*/  MUFU.EX2 R178, R178 ;  /* 0x000000b200b27308 */ /* 0x000e620000000800 */
[----:B0-----:R-:W-:-:S05]  /*1e9c0*/  VIADD R88, R12, 0x500 ;  /* 0x000005000c587836 */ /* 0x001fca0000000000 */
[----:B------:R-:W-:Y:S01]  /*1e9d0*/  R2UR UR6, R88 ;  /* 0x00000000580672ca */ /* 0x000fe200000e0000 */
[----:B------:R-:W-:Y:S01]  /*1e9e0*/  VIADD R88, R12, 0x600 ;  /* 0x000006000c587836 */ /* 0x000fe20000000000 */
[----:B------:R-:W0:Y:S01]  /*1e9f0*/  MUFU.EX2 R156, R156 ;  /* 0x0000009c009c7308 */ /* 0x000e220000000800 */
[----:B------:R-:W-:-:S07]  /*1ea00*/  FFMA.FTZ R12, R2, R114, -R101 ;  /* 0x00000072020c7223 */ /* 0x000fce0000010865 */
[----:B------:R-:W2:Y:S01]  /*1ea10*/  MUFU.EX2 R179, R179 ;  /* 0x000000b300b37308 */ /* 0x000ea20000000800 */
[----:B-1----:R-:W-:-:S02]  /*1ea20*/  FADD.FTZ R236, R178, R236 ;  /* 0x000000ecb2ec7221 */ /* 0x002fc40000010000 */
[----:B------:R-:W-:Y:S01]  /*1ea30*/  QGMMA.64x128x32.F32.E4M3.E4M3 R24, R204, gdesc[UR4], R24, gsb0 ;  /* 0x01e00004cc187df3 */ /* 0x000fe20008000818 */
[----:B------:R-:W-:Y:S01]  /*1ea40*/  R2UR UR6, R88 ;  /* 0x00000000580672ca */ /* 0x000fe200000e0000 */
[----:B------:R-:W-:Y:S01]  /*1ea50*/  FFMA.FTZ R88, R2, R118, -R101 ;  /* 0x0000007602587223 */ /* 0x000fe20000010865 */
[----:B------:R-:W-:Y:S02]  /*1ea60*/  @!P0 IMAD R118, R20, 0x8, R16 ;  /* 0x0000000814768824 */ /* 0x000fe400078e0210 */
[----:B------:R-:W1:Y:S01]  /*1ea70*/  MUFU.EX2 R157, R157 ;  /* 0x0000009d009d7308 */ /* 0x000e620000000800 */
[----:B0-----:R-:W-:-:S01]  /*1ea80*/  FADD.FTZ R237, R156, R237 ;  /* 0x000000ed9ced7221 */ /* 0x001fc20000010000 */
[----:B------:R-:W-:-:S05]  /*1ea90*/  @!P0 VIADD R118, R118, 0x2e840 ;  /* 0x0002e84076768836 */ /* 0x000fca0000000000 */
[----:B------:R-:W-:Y:S01]  /*1eaa0*/  @!P0 PRMT R118, RZ, 0x654, R118 ;  /* 0x00000654ff768816 */ /* 0x000fe20000000076 */
        /* <DEDUP_REMOVED lines=50> */
[----:B------:R-:W-:-:S05]  /*1edd0*/  IMAD.MOV.U32 R89, RZ, RZ, -0x3ffffff0 ;  /* 0xc0000010ff597424 */ /* 0x000fca00078e00ff */
[----:B------:R-:W-:Y:S01]  /*1ede0*/  R2UR UR7, R89 ;  /* 0x00000000590772ca */ /* 0x000fe200000e0000 */
        /* <DEDUP_REMOVED lines=12> */
[----:B------:R-:W-:Y:S01]  /*1eeb0*/  QGMMA.64x128x32.F32.E4M3.E4M3 R24, R200, gdesc[UR4], R24, gsb0 ;  /* 0x01e00004c8187df3 */ /* 0x000fe20008000818 */
[----:B------:R-:W-:-:S03]  /*1eec0*/  IADD3 R102, -R235, 0xb, RZ ;  /* 0x0000000beb667810 */ /* 0x000fc60007ffe1ff */
        /* <DEDUP_REMOVED lines=37> */
[----:B------:R1:W-:Y:S06]  /*1f120*/  BAR.ARV R102, 0x100 ;  /* 0x000400660000751d */ /* 0x0003ec0000002000 */
[----:B------:R-:W3:Y:S01]  /*1f130*/  MUFU.EX2 R133, R133 ;  /* 0x0000008500857308 */ /* 0x000ee20000000800 */
[----:B0-----:R-:W-:-:S01]  /*1f140*/  FADD.FTZ R114, R132, R114 ;  /* 0x0000007284727221 */ /* 0x001fc20000010000 */
[----:B------:R1:W-:Y:S01]  /*1f150*/  @!P0 SYNCS.ARRIVE.TRANS64.RED.A1T0 RZ, [R118+URZ], RZ ;  /* 0x000000ff76ff89a7 */ /* 0x0003e2000810043f */
[----:B--2---:R-:W-:-:S05]  /*1f160*/  FADD.FTZ R236, R134, R236 ;  /* 0x000000ec86ec7221 */ /* 0x004fca0000010000 */
[----:B------:R-:W0:Y:S08]  /*1f170*/  MUFU.EX2 R135, R135 ;  /* 0x0000008700877308 */ /* 0x000e300000000800 */
        /* <DEDUP_REMOVED lines=57> */
[----:B0-----:R-:W-:-:S04]  /*1f510*/  FADD.FTZ R103, R97, R103 ;  /* 0x0000006761677221 */ /* 0x001fc80000010000 */
[----:B------:R-:W-:-:S03]  /*1f520*/  FADD.FTZ R103, R15, R103 ;  /* 0x000000670f677221 */ /* 0x000fc60000010000 */
[----:B------:R-:W0:Y:S01]  /*1f530*/  MUFU.EX2 R100, R100 ;  /* 0x0000006400647308 */ /* 0x000e220000000800 */
[----:B--2---:R-:W-:-:S07]  /*1f540*/  FADD.FTZ R114, R98, R114 ;  /* 0x0000007262727221 */ /* 0x004fce0000010000 */
[----:B------:R-:W2:Y:S01]  /*1f550*/  MUFU.EX2 R101, R101 ;  /* 0x0000006500657308 */ /* 0x000ea20000000800 */
[----:B---3--:R-:W-:-:S01]  /*1f560*/  FADD.FTZ R114, R99, R114 ;  /* 0x0000007263727221 */ /* 0x008fc20000010000 */
[----:B0-----:R-:W-:-:S03]  /*1f570*/  FADD.FTZ R237, R100, R103 ;  /* 0x0000006764ed7221 */ /* 0x001fc60000010000 */
[----:B--2---:R-:W-:Y:S01]  /*1f580*/  FADD.FTZ R236, R101, R114 ;  /* 0x0000007265ec7221 */ /* 0x004fe20000010000 */
[----:B-1----:R-:W-:Y:S06]  /*1f590*/  @!P1 BRA `(.L_x_7666) ;  /* 0x0000000000049947 */ /* 0x002fec0003800000 */
[----:B------:R-:W-:Y:S01]  /*1f5a0*/  BPT.TRAP 0x1 ;  /* 0x000000040000795c */ /* 0x000fe20000300000 */
.L_x_7666:
[----:B------:R-:W2:Y:S01]  /*1f5b0*/  LDL R102, [R1+0x5c] ;  /* 0x00005c0001667983 */ /* 0x000ea20000100800 */
[----:B------:R-:W-:Y:S01]  /*1f5c0*/  ISETP.GT.AND P0, PT, R234, RZ, PT ;  /* 0x000000ffea00720c */ /* 0x000fe20003f04270 */
        /* <DEDUP_REMOVED lines=125> */
[----:B--2---:R-:W-:Y:S01]  /*1fda0*/  R2UR UR4, R102 ;  /* 0x00000000660472ca */ /* 0x004fe200000e0000 */
[----:B------:R-:W-:Y:S02]  /*1fdb0*/  IMAD R102, R232, 0x8, R16 ;  /* 0x00000008e8667824 */ /* 0x000fe400078e0210 */
[----:B------:R-:W-:-:S02]  /*1fdc0*/  IMAD.MOV.U32 R232, RZ, RZ, R20 ;  /* 0x000000ffffe87224 */ /* 0x000fc400078e0014 */
[----:B------:R-:W-:-:S08]  /*1fdd0*/  VIADD R102, R102, 0x2e860 ;  /* 0x0002e86066667836 */ /* 0x000fd00000000000 */
[----:B------:R-:W-:-:S05]  /*1fde0*/  IMAD.U32 R103, RZ, RZ, UR4 ;  /* 0x00000004ff677e24 */ /* 0x000fca000f8e00ff */
[----:B------:R-:W-:-:S04]  /*1fdf0*/  PRMT R102, R103, 0x654, R102 ;  /* 0x0000065467667816 */ /* 0x000fc80000000066 */
[----:B------:R0:W-:Y:S01]  /*1fe00*/  SYNCS.ARRIVE.TRANS64.RED.A1T0 RZ, [R102+URZ], RZ ;  /* 0x000000ff66ff79a7 */ /* 0x0001e2000810043f */
[----:B------:R-:W-:Y:S05]  /*1fe10*/  @P0 BRA `(.L_x_7667) ;  /* 0xffffffbc00e80947 */ /* 0x000fea000383ffff */
[----:B------:R-:W-:-:S07]  /*1fe20*/  IMAD.MOV.U32 R136, RZ, RZ, R20 ;  /* 0x000000ffff887224 */ /* 0x000fce00078e0014 */
.L_x_7656:
[----:B------:R-:W-:Y:S05]  /*1fe30*/  WARPSYNC.ALL ;  /* 0x0000000000007948 */ /* 0x000fea0003800000 */
[----:B------:R-:W-:Y:S06]  /*1fe40*/  BAR.ARV 0x8, 0x120 ;  /* 0x0204800000007b1d */ /* 0x000fec0000002000 */
[----:B------:R-:W-:Y:S05]  /*1fe50*/  @!P1 BRA `(.L_x_7668) ;  /* 0x0000000000049947 */ /* 0x000fea0003800000 */
[----:B------:R-:W-:Y:S01]  /*1fe60*/  BPT.TRAP 0x1 ;  /* 0x000000040000795c */ /* 0x000fe20000300000 */
.L_x_7668:
[----:B------:R-:W-:Y:S01]  /*1fe70*/  IMAD R13, R136, 0x8, R16 ;  /* 0x00000008880d7824 */ /* 0x000fe200078e0210 */
[----:B------:R-:W-:-:S04]  /*1fe80*/  SHF.L.U32 R4, R231, 0x1f, RZ ;  /* 0x0000001fe7047819 */ /* 0x000fc800000006ff */
[----:B------:R1:W2:Y:S01]  /*1fe90*/  SYNCS.PHASECHK.TRANS64.TRYWAIT P0, [R13+URZ+0x2e850], R4 ;  /* 0x02e850040d0075a7 */ /* 0x0002a2000800017f */
[----:B------:R-:W-:Y:S05]  /*1fea0*/  @!P1 BRA `(.L_x_7669) ;  /* 0x0000000000049947 */ /* 0x000fea0003800000 */
[----:B------:R-:W-:Y:S01]  /*1feb0*/  BPT.TRAP 0x1 ;  /* 0x000000040000795c */ /* 0x000fe20000300000 */
.L_x_7669:
[----:B------:R-:W-:-:S05]  /*1fec0*/  VIADD R16, R16, 0x400 ;  /* 0x0000040010107836 */ /* 0x000fca0000000000 */
[----:B------:R-:W-:-:S04]  /*1fed0*/  SHF.R.U32.HI R16, RZ, 0x4, R16 ;  /* 0x00000004ff107819 */ /* 0x000fc80000011610 */
[----:B------:R-:W-:-:S04]  /*1fee0*/  LOP3.LUT R16, R16, 0x3fff, RZ, 0xc0, !PT ;  /* 0x00003fff10107812 */ /* 0x000fc800078ec0ff */
[----:B------:R-:W-:Y:S01]  /*1fef0*/  LOP3.LUT R5, R16, 0x10000, RZ, 0xfc, !PT ;  /* 0x0001000010057812 */ /* 0x000fe200078efcff */
[----:B--2---:R-:W-:Y:S06]  /*1ff00*/  @P0 BRA `(.L_x_7670) ;  /* 0x0000000000080947 */ /* 0x004fec0003800000 */
[----:B------:R-:W2:Y:S02]  /*1ff10*/  SYNCS.PHASECHK.TRANS64.TRYWAIT P0, [R13+URZ+0x2e850], R4 ;  /* 0x02e850040d0075a7 */ /* 0x000ea4000800017f */
[----:B--2---:R-:W-:Y:S05]  /*1ff20*/  @!P0 BRA `(.L_x_7671) ;  /* 0x000000a800508947 */ /* 0x004fea0003800000 */
.L_x_7670:
[----:B-12---:R-:W-:Y:S01]  /*1ff30*/  IMAD R4, R136, 0x700, R5 ;  /* 0x0000070088047824 */ /* 0x006fe200078e0205 */
[----:B------:R-:W2:Y:S01]  /*1ff40*/  LDL R16, [R1+0x94] ;  /* 0x0000940001107983 */ /* 0x000ea20000100800 */
[----:B------:R-:W-:Y:S01]  /*1ff50*/  IMAD.MOV.U32 R5, RZ, RZ, -0x3ffffff0 ;  /* 0xc0000010ff057424 */ /* 0x000fe200078e00ff */
[----:B------:R-:W-:Y:S05]  /*1ff60*/  WARPSYNC.ALL ;  /* 0x0000000000007948 */ /* 0x000fea0003800000 */
[C---:B------:R-:W-:Y:S01]  /*1ff70*/  R2UR UR6, R4.reuse ;  /* 0x00000000040672ca */ /* 0x040fe200000e0000 */
[----:B------:R-:W-:Y:S01]  /*1ff80*/  VIADD R6, R4, 0x100 ;  /* 0x0000010004067836 */ /* 0x000fe20000000000 */
[----:B------:R-:W-:Y:S01]  /*1ff90*/  R2UR UR7, R5 ;  /* 0x00000000050772ca */ /* 0x000fe200000e0000 */
[----:B------:R-:W-:Y:S01]  /*1ffa0*/  WARPGROUP.ARRIVE ;  /* 0x00000000000079c5 */ /* 0x000fe20000000000 */
[----:B------:R-:W-:Y:S01]  /*1ffb0*/  IMAD.MOV.U32 R7, RZ, RZ, -0x3ffffff0 ;  /* 0xc0000010ff077424 */ /* 0x000fe200078e00ff */
[----:B------:R-:W3:Y:S01]  /*1ffc0*/  LDL R14, [R1+0x84] ;  /* 0x00008400010e7983 */ /* 0x000ee20000100800 */
[----:B------:R-:W-:-:S03]  /*1ffd0*/  ULDC.64 UR4, c[0x0][0x9a0] ;  /* 0x0002680000047ab9 */ /* 0x000fc60000000a00 */
[----:B------:R-:W4:Y:S01]  /*1ffe0*/  LDL.LU R12, [R1+0x9c] ;  /* 0x00009c00010c7983 */ /* 0x000f220000300800 */
[----:B------:R-:W-:Y:S01]  /*1fff0*/  ISETP.NE.U32.AND P0, PT, RZ, UR4, PT ;  /* 0x00000004ff007c0c */ /* 0x000fe2000bf05070 */
[----:B------:R-:W-:-:S03]  /*20000*/  IMAD.MOV.U32 R15, RZ, RZ, -0x3ffffff0 ;  /* 0xc0000010ff0f7424 */ /* 0x000fc600078e00ff */
[----:B------:R-:W-:Y:S01]  /*20010*/  ISETP.NE.AND.EX P0, PT, RZ, UR5, PT, P0 ;  /* 0x00000005ff007c0c */ /* 0x000fe2000bf05300 */
[----:B------:R-:W-:Y:S01]  /*20020*/  QGMMA.64x128x32.F32.E4M3.E4M3 R24, R224, gdesc[UR4], R24, gsb0 ;  /* 0x01e00004e0187df3 */ /* 0x000fe20008000818 */
[----:B------:R-:W-:Y:S01]  /*20030*/  R2UR UR6, R6 ;  /* 0x00000000060672ca */ /* 0x000fe200000e0000 */
[----:B------:R-:W-:Y:S01]  /*20040*/  VIADD R6, R4, 0x200 ;  /* 0x0000020004067836 */ /* 0x000fe20000000000 */
[----:B------:R-:W-:Y:S01]  /*20050*/  R2UR UR7, R7 ;  /* 0x00000000070772ca */ /* 0x000fe200000e0000 */
[----:B------:R-:W-:-:S08]  /*20060*/  IMAD.MOV.U32 R7, RZ, RZ, -0x3ffffff0 ;  /* 0xc0000010ff077424 */ /* 0x000fd000078e00ff */
[----:B------:R-:W2:Y:S08]  /*20070*/  @P0 LDC.64 R8, c[0x0][0x9c8] ;  /* 0x00027200ff080b82 */ /* 0x000eb00000000a00 */
[----:B------:R-:W1:Y:S01]  /*20080*/  @P0 LDC.64 R10, c[0x0][0x9d0] ;  /* 0x00027400ff0a0b82 */ /* 0x000e620000000a00 */
        /* <DEDUP_REMOVED lines=9> */
[----:B----4-:R-:W-:-:S08]  /*20120*/  @P0 SHF.R.S32.HI R5, RZ, 0x1f, R12 ;  /* 0x0000001fff050819 */ /* 0x010fd0000001140c */
[----:B------:R-:W-:Y:S01]  /*20130*/  QGMMA.64x128x32.F32.E4M3.E4M3 R24, R216, gdesc[UR4], R24, gsb0 ;  /* 0x01e00004d8187df3 */ /* 0x000fe20008000818 */
[----:B------:R-:W-:Y:S01]  /*20140*/  R2UR UR6, R6 ;  /* 0x00000000060672ca */ /* 0x000fe200000e0000 */
[----:B--2---:R-:W-:Y:S01]  /*20150*/  @P0 IMAD R6, R16, R8, RZ ;  /* 0x0000000810060224 */ /* 0x004fe200078e02ff */
[----:B------:R-:W-:-:S03]  /*20160*/  R2UR UR7, R7 ;  /* 0x00000000070772ca */ /* 0x000fc600000e0000 */
[C---:B---3--:R-:W-:Y:S02]  /*20170*/  @P0 IMAD R9, R14.reuse, R9, R6 ;  /* 0x000000090e090224 */ /* 0x048fe400078e0206 */
[----:B------:R-:W-:-:S04]  /*20180*/  @P0 IMAD.WIDE.U32 R6, R14, R8, RZ ;  /* 0x000000080e060225 */ /* 0x000fc800078e00ff */
[----:B------:R-:W-:Y:S02]  /*20190*/  VIADD R14, R4, 0x400 ;  /* 0x00000400040e7836 */ /* 0x000fe40000000000 */
[-C--:B-1----:R-:W-:Y:S02]  /*201a0*/  @P0 IMAD R8, R5, R10.reuse, RZ ;  /* 0x0000000a05080224 */ /* 0x082fe400078e02ff */
[----:B------:R-:W-:Y:S02]  /*201b0*/  @P0 IMAD.IADD R7, R7, 0x1, R9 ;  /* 0x0000000107070824 */ /* 0x000fe400078e0209 */
[C---:B------:R-:W-:Y:S02]  /*201c0*/  @P0 IMAD R5, R12.reuse, R11, R8 ;  /* 0x0000000b0c050224 */ /* 0x040fe400078e0208 */
[----:B------:R-:W-:-:S04]  /*201d0*/  @P0 IMAD.WIDE.U32 R6, R12, R10, R6 ;  /* 0x0000000a0c060225 */ /* 0x000fc800078e0006 */
[----:B------:R-:W-:Y:S01]  /*201e0*/  @P0 IMAD.IADD R5, R7, 0x1, R5 ;  /* 0x0000000107050824 */ /* 0x000fe200078e0205 */
[----:B------:R-:W-:Y:S01]  /*201f0*/  @P0 LEA R8, P2, R6, UR4, 0x2 ;  /* 0x0000000406080c11 */ /* 0x000fe2000f8410ff */
        /* <DEDUP_REMOVED lines=26> */
[----:B------:R-:W3:Y:S04]  /*203a0*/  SHFL.BFLY PT, R5, R6, 0x1, 0x1f ;  /* 0x0c201f0006057f89 */ /* 0x000ee800000e0000 */
[----:B------:R-:W4:Y:S01]  /*203b0*/  SHFL.BFLY PT, R4, R7, 0x1, 0x1f ;  /* 0x0c201f0007047f89 */ /* 0x000f2200000e0000 */
[----:B---3--:R-:W-:-:S01]  /*203c0*/  FADD.FTZ R11, R6, R5 ;  /* 0x00000005060b7221 */ /* 0x008fc20000010000 */
[----:B----4-:R-:W-:-:S04]  /*203d0*/  FADD.FTZ R12, R7, R4 ;  /* 0x00000004070c7221 */ /* 0x010fc80000010000 */
[C---:B------:R-:W-:Y:S01]  /*203e0*/  FSETP.NE.FTZ.AND P0, PT, R11.reuse, RZ, PT ;  /* 0x000000ff0b00720b */ /* 0x040fe20003f15000 */
[----:B------:R-:W-:Y:S01]  /*203f0*/  FMUL.FTZ R14, R11, 0.00390625 ;  /* 0x3b8000000b0e7820 */ /* 0x000fe20000410000 */
[----:B-1----:R-:W-:Y:S01]  /*20400*/  FMUL.FTZ R8, R12, 0.00390625 ;  /* 0x3b8000000c087820 */ /* 0x002fe20000410000 */
        /* <DEDUP_REMOVED lines=16> */
[----:B------:R-:W-:Y:S02]  /*20510*/  IMAD.MOV.U32 R88, RZ, RZ, -0x800000 ;  /* 0xff800000ff587424 */ /* 0x000fe400078e00ff */
[----:B---3--:R-:W-:Y:S01]  /*20520*/  @P3 FMUL.FTZ R11, R8, 0.69314718246459960938 ;  /* 0x3f317218080b3820 */ /* 0x008fe20000410000 */
[----:B------:R-:W-:-:S01]  /*20530*/  @P2 FFMA.FTZ R89, R4, R3, R7 ;  /* 0x0000000304592223 */ /* 0x000fc20000010007 */
[----:B--2---:R-:W-:Y:S02]  /*20540*/  FMUL.FTZ R7, R5, R10 ;  /* 0x0000000a05077220 */ /* 0x004fe40000410000 */
[----:B------:R-:W-:-:S01]  /*20550*/  @P3 FFMA.FTZ R88, R2, R0, R11 ;  /* 0x0000000002583223 */ /* 0x000fc2000001000b */
[----:B----4-:R-:W-:Y:S01]  /*20560*/  FMUL.FTZ R2, R9, R10 ;  /* 0x0000000a09027220 */ /* 0x010fe20000410000 */
[----:B------:R-:W-:Y:S02]  /*20570*/  WARPGROUP.DEPBAR.LE gsb0, 0x0 ;  /* 0x00008000000079c5 */ /* 0x000fe40000010000 */
[----:B------:R-:W-:Y:S05]  /*20580*/  @!P1 BRA `(.L_x_7672) ;  /* 0x0000000000049947 */ /* 0x000fea0003800000 */
[----:B------:R-:W-:Y:S01]  /*20590*/  BPT.TRAP 0x1 ;  /* 0x000000040000795c */ /* 0x000fe20000300000 */
.L_x_7672:
        /* <DEDUP_REMOVED lines=74> */
[----:B------:R-:W-:-:S04]  /*20a40*/  PRMT R0, R3, 0x654, R0 ;  /* 0x0000065403007816 */ /* 0x000fc80000000000 */
[----:B------:R1:W-:Y:S05]  /*20a50*/  SYNCS.ARRIVE.TRANS64.RED.A1T0 RZ, [R0+URZ], RZ ;  /* 0x000000ff00ff79a7 */ /* 0x0003ea000810043f */
[----:B------:R-:W-:Y:S01]  /*20a60*/  UIADD3 UR4, UR4, 0x1, URZ ;  /* 0x0000000104047890 */ /* 0x000fe2000fffe03f */
[----:B-1----:R-:W-:-:S05]  /*20a70*/  SEL R0, RZ, 0x1, P1 ;  /* 0x00000001ff007807 */ /* 0x002fca0000800000 */
[----:B------:R-:W-:Y:S01]  /*20a80*/  IMAD.U32 R3, RZ, RZ, UR4 ;  /* 0x00000004ff037e24 */ /* 0x000fe2000f8e00ff */
[----:B------:R-:W-:-:S04]  /*20a90*/  LOP3.LUT R231, R231, R0, RZ, 0x3c, !PT ;  /* 0x00000000e7e77212 */ /* 0x000fc800078e3cff */
[----:B------:R1:W-:Y:S03]  /*20aa0*/  STL [R1+0xa0], R3 ;  /* 0x0000a00301007387 */ /* 0x0003e60000100800 */
.L_x_7594:
[----:B------:R-:W-:Y:S05]  /*20ab0*/  WARPSYNC.ALL ;  /* 0x0000000000007948 */ /* 0x000fea0003800000 */
[----:B------:R-:W2:Y:S08]  /*20ac0*/  S2UR UR5, SR_CgaCtaId ;  /* 0x00000000000579c3 */ /* 0x000eb00000008800 */
[----:B------:R-:W-:Y:S06]  /*20ad0*/  BAR.SYNC.DEFER_BLOCKING 0x5, 0x180 ;  /* 0x0146000000007b1d */ /* 0x000fec0000010000 */
[----:B------:R-:W-:Y:S01]  /*20ae0*/  UMOV UR4, 0x400 ;  /* 0x0000040000047882 */ /* 0x000fe20000000000 */
[----:B------:R-:W-:Y:S01]  /*20af0*/  BSSY B0, `(.L_x_7673) ;  /* 0x0000262000007945 */ /* 0x000fe20003800000 */
[----:B--2---:R-:W-:Y:S01]  /*20b00*/  IMAD.U32 R0, RZ, RZ, UR5 ;  /* 0x00000005ff007e24 */ /* 0x004fe2000f8e00ff */
[----:B------:R-:W-:-:S04]  /*20b10*/  ULEA UR4, UR5, UR4, 0x18 ;  /* 0x0000000405047291 */ /* 0x000fc8000f8ec03f */
[----:B------:R2:W-:Y:S02]  /*20b20*/  STL [R1+0x5c], R0 ;  /* 0x00005c0001007387 */ /* 0x0005e40000100800 */
[----:B------:R-:W-:-:S05]  /*20b30*/  IMAD.U32 R16, RZ, RZ, UR4 ;  /* 0x00000004ff107e24 */ /* 0x000fca000f8e00ff */
[----:B------:R2:W3:Y:S01]  /*20b40*/  LDS.128 R232, [R16+0x2e8d0] ;  /* 0x02e8d00010e87984 */ /* 0x0004e20000000c00 */
[----:B------:R-:W-:Y:S06]  /*20b50*/  BAR.ARV 0x4, 0x180 ;  /* 0x0106000000007b1d */ /* 0x000fec0000002000 */
[----:B------:R-:W-:Y:S05]  /*20b60*/  @P0 BRA `(.L_x_7674) ;  /* 0x0000001800c40947 */ /* 0x000fea0003800000 */
[----:B------:R-:W2:Y:S01]  /*20b70*/  S2R R58, SR_TID.X ;  /* 0x00000000003a7919 */ /* 0x000ea20000002100 */
[----:B------:R-:W-:Y:S01]  /*20b80*/  ULDC.64 UR4, c[0x4][0xa8] ;  /* 0x01002a0000047ab9 */ /* 0x000fe20000000a00 */
[----:B------:R-:W4:Y:S01]  /*20b90*/  LDL R54, [R1+0xa8] ;  /* 0x0000a80001367983 */ /* 0x000f220000100800 */
[----:B--2---:R-:W-:-:S05]  /*20ba0*/  IMAD.SHL.U32 R0, R58, 0x4, RZ ;  /* 0x000000043a007824 */ /* 0x004fca00078e00ff */
[----:B------:R-:W-:-:S04]  /*20bb0*/  LOP3.LUT R0, R0, 0xc, RZ, 0xc0, !PT ;  /* 0x0000000c00007812 */ /* 0x000fc800078ec0ff */
[----:B------:R-:W-:-:S05]  /*20bc0*/  IADD3 R2, P0, R0, UR4, RZ ;  /* 0x0000000400027c10 */ /* 0x000fca000ff1e0ff */
[----:B-1----:R-:W-:-:S05]  /*20bd0*/  IMAD.X R3, RZ, RZ, UR5, P0 ;  /* 0x00000005ff037e24 */ /* 0x002fca00080e06ff */
[----:B------:R1:W2:Y:S01]  /*20be0*/  LDG.E.CONSTANT R0, desc[UR60][R2.64] ;  /* 0x0000003c02007981 */ /* 0x0002a2000c1e9900 */
[----:B------:R-:W-:Y:S01]  /*20bf0*/  F2FP.BF16.F32.PACK_AB R68, R61, R68 ;  /* 0x000000443d44723e */ /* 0x000fe200000010ff */
[----:B------:R-:W-:Y:S01]  /*20c00*/  UMOV UR4, 0xffffffff ;  /* 0xffffffff00047882 */ /* 0x000fe20000000000 */
[----:B------:R-:W-:Y:S01]  /*20c10*/  F2FP.BF16.F32.PACK_AB R50, R53, R60 ;  /* 0x0000003c3532723e */ /* 0x000fe200000010ff */
        /* <DEDUP_REMOVED lines=18> */
[----:B0-----:R-:W-:Y:S02]  /*20d40*/  MOV R61, R63 ;  /* 0x0000003f003d7202 */ /* 0x001fe40000000f00 */
[----:B-1----:R-:W-:Y:S02]  /*20d50*/  LOP3.LUT P0, R2, R58, 0x3, RZ, 0xc0, !PT ;  /* 0x000000033a027812 */ /* 0x002fe4000780c0ff */
        /* <DEDUP_REMOVED lines=17> */
[----:B----4-:R-:W-:-:S03]  /*20e70*/  IMAD.WIDE R4, R54, 0x2, R60 ;  /* 0x0000000236047825 */ /* 0x010fc600078e023c */
        /* <DEDUP_REMOVED lines=46> */
[----:B--2---:R-:W-:Y:S01]  /*21160*/  LOP3.LUT R2, R0, 0x2, RZ, 0x3c, !PT ;  /* 0x0000000200027812 */ /* 0x004fe200078e3cff */
        /* <DEDUP_REMOVED lines=41> */
[----:B------:R-:W3:Y:S01]  /*21400*/  SHFL.IDX PT, R48, R51, R2, 0x1c1f ;  /* 0x001c1f0233307589 */ /* 0x000ee200000e0000 */
[----:B------:R-:W-:Y:S02]  /*21410*/  SEL R73, R34, R73, P0 ;  /* 0x0000004922497207 */ /* 0x000fe40000000000 */
[----:B------:R-:W-:Y:S01]  /*21420*/  SEL R75, R77, R42, P0 ;  /* 0x0000002a4d4b7207 */ /* 0x000fe20000000000 */
[----:B------:R-:W3:Y:S01]  /*21430*/  SHFL.IDX PT, R30, R25, R0, 0x1c1f ;  /* 0x001c1f00191e7589 */ /* 0x000ee200000e0000 */
[----:B------:R-:W-:-:S02]  /*21440*/  SEL R77, R42, R77, P0 ;  /* 0x0000004d2a4d7207 */ /* 0x000fc40000000000 */
[----:B0-----:R-:W-:Y:S01]  /*21450*/  SEL R8, R10, R7, P0 ;  /* 0x000000070a087207 */ /* 0x001fe20000000000 */
[----:B------:R-:W0:Y:S01]  /*21460*/  SHFL.IDX PT, R34, R29, R0, 0x1c1f ;  /* 0x001c1f001d227589 */ /* 0x000e2200000e0000 */
[----:B-1----:R-:W-:Y:S02]  /*21470*/  SEL R36, R38, R35, P0 ;  /* 0x0000002326247207 */ /* 0x002fe40000000000 */
[----:B------:R-:W-:Y:S01]  /*21480*/  SEL R4, R6, R3, P0 ;  /* 0x0000000306047207 */ /* 0x000fe20000000000 */
[----:B------:R-:W-:Y:S01]  /*21490*/  SHFL.IDX PT, R41, R41, R0, 0x1c1f ;  /* 0x001c1f0029297589 */ /* 0x000fe200000e0000 */
[----:B------:R-:W-:Y:S02]  /*214a0*/  SEL R10, R7, R10, P0 ;  /* 0x0000000a070a7207 */ /* 0x000fe40000000000 */
[----:B--2---:R-:W-:Y:S01]  /*214b0*/  SEL R24, R26, R21, P0 ;  /* 0x000000151a187207 */ /* 0x004fe20000000000 */
[----:B------:R-:W1:Y:S01]  /*214c0*/  SHFL.IDX PT, R40, R43, R2, 0x1c1f ;  /* 0x001c1f022b287589 */ /* 0x000e6200000e0000 */
[----:B------:R-:W-:-:S02]  /*214d0*/  SEL R38, R35, R38, P0 ;  /* 0x0000002623267207 */ /* 0x000fc40000000000 */
[----:B----4-:R-:W-:Y:S01]  /*214e0*/  SEL R12, R37, R20, P0 ;  /* 0x00000014250c7207 */ /* 0x010fe20000000000 */
[----:B------:R-:W-:Y:S01]  /*214f0*/  SHFL.IDX PT, R45, R45, R0, 0x1c1f ;  /* 0x001c1f002d2d7589 */ /* 0x000fe200000e0000 */
[----:B------:R-:W-:Y:S02]  /*21500*/  SEL R14, R20, R37, P0 ;  /* 0x00000025140e7207 */ /* 0x000fe40000000000 */
[----:B------:R-:W-:Y:S01]  /*21510*/  SEL R6, R3, R6, P0 ;  /* 0x0000000603067207 */ /* 0x000fe20000000000 */
[----:B------:R-:W-:Y:S01]  /*21520*/  SHFL.IDX PT, R53, R53, R0, 0x1c1f ;  /* 0x001c1f0035357589 */ /* 0x000fe200000e0000 */
[----:B---3--:R-:W-:Y:S02]  /*21530*/  SEL R9, R49, R48, P0 ;  /* 0x0000003031097207 */ /* 0x008fe40000000000 */
        /* <DEDUP_REMOVED lines=11> */
[----:B-1----:R-:W-:Y:S02]  /*215f0*/  SEL R44, R41, R40, P0 ;  /* 0x00000028292c7207 */ /* 0x002fe40000000000 */
        /* <DEDUP_REMOVED lines=21> */
.L_x_7904:
        /* <DEDUP_REMOVED lines=27> */
[----:B---3--:R-:W-:-:S04]  /*21900*/  IMAD.MOV.U32 R52, RZ, RZ, R40 ;  /* 0x000000ffff347224 */ /* 0x008fc800078e0028 */
[----:B-1----:R-:W-:-:S08]  /*21910*/  IMAD R5, R52, 0x40, R48 ;  /* 0x0000004034057824 */ /* 0x002fd000078e0230 */
[----:B------:R-:W-:Y:S01]  /*21920*/  @P0 IADD3 R2, P1, R2, UR4, RZ ;  /* 0x0000000402020c10 */ /* 0x000fe2000ff3e0ff */
[----:B------:R-:W-:Y:S01]  /*21930*/  ULDC UR4, c[0x0][0xa88] ;  /* 0x0002a20000047ab9 */ /* 0x000fe20000000800 */
[----:B------:R-:W-:Y:S02]  /*21940*/  IMAD.WIDE R60, R5, 0x2, R60 ;  /* 0x00000002053c7825 */ /* 0x000fe400078e023c */
[----:B------:R-:W-:Y:S02]  /*21950*/  @P0 IADD3.X R3, R0, UR5, RZ, P1, !PT ;  /* 0x0000000500030c10 */ /* 0x000fe40008ffe4ff */
[----:B------:R-:W-:-:S06]  /*21960*/  IMAD.U32 R0, RZ, RZ, UR4 ;  /* 0x00000004ff007e24 */ /* 0x000fcc000f8e00ff */
[----:B------:R0:W5:Y:S01]  /*21970*/  @P0 LDG.E R0, desc[UR60][R2.64] ;  /* 0x0000003c02000981 */ /* 0x000162000c1e1900 */
[----:B------:R-:W-:Y:S05]  /*21980*/  @P0 BRA `(.L_x_7676) ;  /* 0x0000000000100947 */ /* 0x000fea0003800000 */
[----:B------:R-:W-:Y:S05]  /*21990*/  @!P2 BRA `(.L_x_7676) ;  /* 0x00000000000ca947 */ /* 0x000fea0003800000 */
[----:B0-----:R-:W2:Y:S04]  /*219a0*/  LDG.E R3, desc[UR60][R20.64] ;  /* 0x0000003c14037981 */ /* 0x001ea8000c1e1900 */
[----:B-----5:R-:W2:Y:S02]  /*219b0*/  LDG.E R0, desc[UR60][R20.64+0x4] ;  /* 0x0000043c14007981 */ /* 0x020ea4000c1e1900 */
[----:B--2---:R-:W-:-:S07]  /*219c0*/  IMAD.IADD R0, R0, 0x1, -R3 ;  /* 0x0000000100007824 */ /* 0x004fce00078e0a03 */
.L_x_7676:
        /* <DEDUP_REMOVED lines=64> */
[----:B------:R-:W-:Y:S01]  /*21dd0*/  SHF.R.U64 R36, R36, 0x3, RZ ;  /* 0x0000000324247819 */ /* 0x000fe200000012ff */
[----:B------:R-:W-:Y:S01]  /*21de0*/  IMAD.IADD R6, R10, 0x1, -R6 ;  /* 0x000000010a067824 */ /* 0x000fe200078e0a06 */
[----:B------:R-:W-:Y:S01]  /*21df0*/  LOP3.LUT R32, R32, R33, RZ, 0x3c, !PT ;  /* 0x0000002120207212 */ /* 0x000fe200078e3cff */
[--C-:B------:R-:W-:Y:S01]  /*21e00*/  IMAD.X R33, RZ, RZ, R61.reuse, P4 ;  /* 0x000000ffff217224 */ /* 0x100fe200020e063d */
[----:B------:R-:W-:Y:S01]  /*21e10*/  LOP3.LUT R36, R36, R37, RZ, 0x3c, !PT ;  /* 0x0000002524247212 */ /* 0x000fe200078e3cff */
[----:B------:R-:W-:Y:S01]  /*21e20*/  IMAD.X R37, RZ, RZ, R61, P5 ;  /* 0x000000ffff257224 */ /* 0x000fe200028e063d */
[----:B------:R-:W-:-:S04]  /*21e30*/  LOP3.LUT P0, RZ, R6, 0x3, RZ, 0xc0, !PT ;  /* 0x0000000306ff7812 */ /* 0x000fc8000780c0ff */
[-C--:B------:R-:W-:Y:S02]  /*21e40*/  ISETP.GE.OR P1, PT, R7, R0.reuse, P0 ;  /* 0x000000000700720c */ /* 0x080fe40000726670 */
[----:B------:R-:W-:Y:S02]  /*21e50*/  ISETP.GE.OR P0, PT, R3, R0, P0 ;  /* 0x000000000300720c */ /* 0x000fe40000706670 */
[----:B------:R-:W-:Y:S02]  /*21e60*/  SHF.R.U64 R3, R2, 0x3, RZ ;  /* 0x0000000302037819 */ /* 0x000fe400000012ff */
[----:B------:R-:W-:Y:S02]  /*21e70*/  LOP3.LUT R2, R5, 0x380, RZ, 0xc0, !PT ;  /* 0x0000038005027812 */ /* 0x000fe400078ec0ff */
[----:B------:R-:W-:Y:S02]  /*21e80*/  LOP3.LUT R60, R3, R60, RZ, 0x3c, !PT ;  /* 0x0000003c033c7212 */ /* 0x000fe400078e3cff */
[----:B------:R-:W-:Y:S01]  /*21e90*/  SHF.R.U64 R2, R2, 0x3, RZ ;  /* 0x0000000302027819 */ /* 0x000fe200000012ff */
[----:B------:R-:W-:-:S02]  /*21ea0*/  IMAD R20, R21, UR4, RZ ;  /* 0x0000000415147c24 */ /* 0x000fc4000f8e02ff */
[----:B------:R-:W-:Y:S01]  /*21eb0*/  @!P1 STG.E desc[UR60][R44.64], R89 ;  /* 0x000000592c009986 */ /* 0x000fe2000c10193c */
[----:B------:R-:W-:Y:S01]  /*21ec0*/  LOP3.LUT R40, R2, R5, RZ, 0x3c, !PT ;  /* 0x0000000502287212 */ /* 0x000fe200078e3cff */
[--C-:B------:R-:W-:Y:S01]  /*21ed0*/  IMAD.MOV.U32 R2, RZ, RZ, R48.reuse ;  /* 0x000000ffff027224 */ /* 0x100fe200078e0030 */
[----:B------:R-:W-:Y:S01]  /*21ee0*/  SHF.R.S32.HI R3, RZ, 0x1f, R48 ;  /* 0x0000001fff037819 */ /* 0x000fe20000011430 */
[----:B------:R0:W-:Y:S04]  /*21ef0*/  @!P0 STG.E desc[UR60][R44.64+0x20], R88 ;  /* 0x000020582c008986 */ /* 0x0001e8000c10193c */
        /* <DEDUP_REMOVED lines=19> */
[----:B------:R-:W-:Y:S02]  /*22030*/  VIADD R0, R52, 0x40 ;  /* 0x0000004034007836 */ /* 0x000fe40000000000 */
[----:B0-----:R-:W-:Y:S01]  /*22040*/  IMAD R44, R46, UR4, RZ ;  /* 0x000000042e2c7c24 */ /* 0x001fe2000f8e02ff */
[CC--:B------:R-:W-:Y:S01]  /*22050*/  ISETP.GE.AND P3, PT, R52.reuse, R49.reuse, PT ;  /* 0x000000313400720c */ /* 0x0c0fe20003f66270 */
[----:B------:R-:W-:Y:S01]  /*22060*/  VIADD R20, R52, 0x20 ;  /* 0x0000002034147836 */ /* 0x000fe20000000000 */
[----:B------:R-:W-:Y:S01]  /*22070*/  ISETP.GE.AND P1, PT, R0, R49, PT ;  /* 0x000000310000720c */ /* 0x000fe20003f26270 */
[----:B------:R-:W-:-:S02]  /*22080*/  IMAD R45, R54, UR5, R44 ;  /* 0x00000005362d7c24 */ /* 0x000fc4000f8e022c */
[----:B------:R-:W-:Y:S01]  /*22090*/  IMAD.WIDE.U32 R2, R54, UR4, R2 ;  /* 0x0000000436027c25 */ /* 0x000fe2000f8e0002 */
[----:B------:R-:W-:Y:S01]  /*220a0*/  ULDC.64 UR4, c[0x0][0xae8] ;  /* 0x0002ba0000047ab9 */ /* 0x000fe20000000a00 */
[----:B------:R-:W-:Y:S02]  /*220b0*/  ISETP.GE.AND P0, PT, R20, R49, PT ;  /* 0x000000311400720c */ /* 0x000fe40003f06270 */
[----:B------:R-:W-:Y:S02]  /*220c0*/  VIADD R0, R16, 0x2e820 ;  /* 0x0002e82010007836 */ /* 0x000fe40000000000 */
[----:B------:R-:W-:Y:S02]  /*220d0*/  IMAD.IADD R3, R3, 0x1, R45 ;  /* 0x0000000103037824 */ /* 0x000fe400078e022d */
[----:B------:R-:W-:Y:S01]  /*220e0*/  IMAD R20, R47, UR4, RZ ;  /* 0x000000042f147c24 */ /* 0x000fe2000f8e02ff */
[----:B------:R-:W-:Y:S01]  /*220f0*/  PRMT R0, RZ, 0x654, R0 ;  /* 0x00000654ff007816 */ /* 0x000fe20000000000 */
[----:B------:R-:W-:-:S02]  /*22100*/  VIADD R21, R52, 0x60 ;  /* 0x0000006034157836 */ /* 0x000fc40000000000 */
[C---:B------:R-:W-:Y:S02]  /*22110*/  IMAD R47, R51.reuse, UR5, R20 ;  /* 0x00000005332f7c24 */ /* 0x040fe4000f8e0214 */
[----:B------:R-:W-:Y:S01]  /*22120*/  IMAD.WIDE.U32 R44, R51, UR4, R2 ;  /* 0x00000004332c7c25 */ /* 0x000fe2000f8e0002 */
[----:B--2---:R1:W-:Y:S01]  /*22130*/  SYNCS.ARRIVE.TRANS64.RED.A1T0 RZ, [R0+URZ], RZ ;  /* 0x000000ff00ff79a7 */ /* 0x0043e2000810043f */
[----:B------:R-:W-:Y:S02]  /*22140*/  ISETP.GE.AND P2, PT, R21, R49, PT ;  /* 0x000000311500720c */ /* 0x000fe40003f46270 */
[----:B------:R-:W-:-:S04]  /*22150*/  IMAD.WIDE R20, R50, 0x80, R52 ;  /* 0x0000008032147825 */ /* 0x000fc800078e0234 */
[----:B------:R-:W-:Y:S01]  /*22160*/  IMAD.IADD R49, R45, 0x1, R47 ;  /* 0x000000012d317824 */ /* 0x000fe200078e022f */
[----:B-1----:R-:W-:Y:S06]  /*22170*/  @P3 BRA `(.L_x_7678) ;  /* 0x0000000000403947 */ /* 0x002fec0003800000 */
        /* <DEDUP_REMOVED lines=16> */
.L_x_7678:
[----:B------:R-:W-:Y:S05]  /*22280*/  BSYNC B1 ;  /* 0x0000000000017941 */ /* 0x000fea0003800000 */
.L_x_7677:
[----:B------:R-:W-:Y:S04]  /*22290*/  BSSY B1, `(.L_x_7679) ;  /* 0x0000014000017945 */ /* 0x000fe80003800000 */
[----:B------:R-:W-:Y:S05]  /*222a0*/  @P0 BRA `(.L_x_7680) ;  /* 0x0000000000480947 */ /* 0x000fea0003800000 */
[----:B0----5:R-:W-:Y:S01]  /*222b0*/  IADD3 R5, P0, R20, 0x20, RZ ;  /* 0x0000002014057810 */ /* 0x021fe20007f1e0ff */
        /* <DEDUP_REMOVED lines=17> */
.L_x_7680:
[----:B------:R-:W-:Y:S05]  /*223d0*/  BSYNC B1 ;  /* 0x0000000000017941 */ /* 0x000fea0003800000 */
.L_x_7679:
[----:B------:R-:W-:Y:S04]  /*223e0*/  BSSY B1, `(.L_x_7681) ;  /* 0x0000014000017945 */ /* 0x000fe80003800000 */
[----:B------:R-:W-:Y:S05]  /*223f0*/  @P1 BRA `(.L_x_7682) ;  /* 0x0000000000481947 */ /* 0x000fea0003800000 */
[----:B01---5:R-:W-:Y:S01]  /*22400*/  IADD3 R5, P0, R20, 0x40, RZ ;  /* 0x0000004014057810 */ /* 0x023fe20007f1e0ff */
        /* <DEDUP_REMOVED lines=17> */
.L_x_7682:
[----:B------:R-:W-:Y:S05]  /*22520*/  BSYNC B1 ;  /* 0x0000000000017941 */ /* 0x000fea0003800000 */
.L_x_7681:
[----:B------:R-:W-:Y:S05]  /*22530*/  @P2 BRA `(.L_x_7683) ;  /* 0x0000000800f42947 */ /* 0x000fea0003800000 */
[----:B012--5:R-:W-:Y:S01]  /*22540*/  IADD3 R5, P0, R20, 0x60, RZ ;  /* 0x0000006014057810 */ /* 0x027fe20007f1e0ff */
        /* <DEDUP_REMOVED lines=19> */
.L_x_7674:
[----:B------:R-:W4:Y:S01]  /*22680*/  LDL.LU R4, [R1+0x8c] ;  /* 0x00008c0001047983 */ /* 0x000f220000300800 */
[----:B------:R-:W-:-:S03]  /*22690*/  ULDC.64 UR4, c[0x0][0xbd8] ;  /* 0x0002f60000047ab9 */ /* 0x000fc60000000a00 */
[----:B--2---:R-:W1:Y:S01]  /*226a0*/  LDL.LU R0, [R1+0x90] ;  /* 0x0000900001007983 */ /* 0x004e620000300800 */
[----:B------:R-:W-:Y:S01]  /*226b0*/  ISETP.NE.U32.AND P0, PT, RZ, UR4, PT ;  /* 0x00000004ff007c0c */ /* 0x000fe2000bf05070 */
[----:B------:R-:W-:-:S03]  /*226c0*/  IMAD.MOV.U32 R7, RZ, RZ, RZ ;  /* 0x000000ffff077224 */ /* 0x000fc600078e00ff */
[----:B------:R-:W-:Y:S02]  /*226d0*/  ISETP.NE.AND.EX P0, PT, RZ, UR5, PT, P0 ;  /* 0x00000005ff007c0c */ /* 0x000fe4000bf05300 */
[----:B----4-:R-:W-:-:S04]  /*226e0*/  IADD3 R2, P1, R4, UR4, RZ ;  /* 0x0000000404027c10 */ /* 0x010fc8000ff3e0ff */
[----:B-1----:R-:W-:Y:S01]  /*226f0*/  IADD3.X R3, R0, UR5, RZ, P1, !PT ;  /* 0x0000000500037c10 */ /* 0x002fe20008ffe4ff */
        /* <DEDUP_REMOVED lines=17> */
.L_x_7684:
[----:B------:R-:W2:Y:S04]  /*22810*/  LDL.LU R3, [R1+0x84] ;  /* 0x0000840001037983 */ /* 0x000ea80000300800 */
[----:B------:R-:W4:Y:S04]  /*22820*/  LDL.LU R2, [R1+0x94] ;  /* 0x0000940001027983 */ /* 0x000f280000300800 */
[----:B------:R-:W3:Y:S04]  /*22830*/  LDL R13, [R1+0x88] ;  /* 0x00008800010d7983 */ /* 0x000ee80000100800 */
[----:B------:R-:W3:Y:S04]  /*22840*/  LDL R12, [R1+0x60] ;  /* 0x00006000010c7983 */ /* 0x000ee80000100800 */
[----:B------:R1:W5:Y:S01]  /*22850*/  LDL R14, [R1+0x98] ;  /* 0x00009800010e7983 */ /* 0x0003620000100800 */
[----:B------:R-:W-:Y:S01]  /*22860*/  BSSY B1, `(.L_x_7685) ;  /* 0x000001d000017945 */ /* 0x000fe20003800000 */
[----:B-----5:R-:W-:-:S02]  /*22870*/  SHF.R.S32.HI R6, RZ, 0x1f, R7 ;  /* 0x0000001fff067819 */ /* 0x020fc40000011407 */
[----:B--2---:R-:W-:Y:S02]  /*22880*/  SEL R11, R3, RZ, !P0 ;  /* 0x000000ff030b7207 */ /* 0x004fe40004000000 */
[----:B----4-:R-:W-:Y:S02]  /*22890*/  SEL R9, R2, RZ, !P0 ;  /* 0x000000ff02097207 */ /* 0x010fe40004000000 */
[----:B---3--:R-:W-:Y:S02]  /*228a0*/  SHF.R.S32.HI R8, RZ, 0x1f, R13 ;  /* 0x0000001fff087819 */ /* 0x008fe4000001140d */
[----:B------:R-:W-:Y:S01]  /*228b0*/  SHF.R.S32.HI R10, RZ, 0x1f, R12 ;  /* 0x0000001fff0a7819 */ /* 0x000fe2000001140c */
[----:B-1----:R-:W-:Y:S06]  /*228c0*/  @P2 BRA `(.L_x_7686) ;  /* 0x0000000000582947 */ /* 0x002fec0003800000 */
[----:B------:R-:W1:Y:S02]  /*228d0*/  S2R R2, SR_TID.X ;  /* 0x0000000000027919 */ /* 0x000e640000002100 */
[----:B-1----:R-:W-:-:S04]  /*228e0*/  IMAD R2, R14, 0x80, R2 ;  /* 0x000000800e027824 */ /* 0x002fc800078e0202 */
        /* <DEDUP_REMOVED lines=20> */
.L_x_7686:
[----:B------:R-:W-:Y:S05]  /*22a30*/  BSYNC B1 ;  /* 0x0000000000017941 */ /* 0x000fea0003800000 */
.L_x_7685:
[----:B------:R-:W2:Y:S01]  /*22a40*/  LDL.64 R20, [R1+0x68] ;  /* 0x0000680001147983 */ /* 0x000ea20000100a00 */
[----:B------:R-:W-:Y:S01]  /*22a50*/  ULDC.64 UR4, c[0x0][0xaa0] ;  /* 0x0002a80000047ab9 */ /* 0x000fe20000000a00 */
[----:B------:R-:W-:Y:S01]  /*22a60*/  IMAD.MOV.U32 R2, RZ, RZ, R12 ;  /* 0x000000ffff027224 */ /* 0x000fe200078e000c */
[----:B------:R-:W-:Y:S01]  /*22a70*/  BSSY B1, `(.L_x_7687) ;  /* 0x000002c000017945 */ /* 0x000fe20003800000 */
[----:B-1----:R-:W-:Y:S02]  /*22a80*/  IMAD.MOV.U32 R3, RZ, RZ, R10 ;  /* 0x000000ffff037224 */ /* 0x002fe400078e000a */
        /* <DEDUP_REMOVED lines=16> */
[C---:B------:R-:W-:Y:S01]  /*22b90*/  ISETP.GE.AND P3, PT, R20.reuse, R6, PT ;  /* 0x000000061400720c */ /* 0x040fe20003f66270 */
[----:B------:R-:W-:-:S03]  /*22ba0*/  VIADD R13, R20, 0x40 ;  /* 0x00000040140d7836 */ /* 0x000fc60000000000 */
        /* <DEDUP_REMOVED lines=24> */
.L_x_7688:
[----:B------:R-:W-:Y:S05]  /*22d30*/  BSYNC B1 ;  /* 0x0000000000017941 */ /* 0x000fea0003800000 */
.L_x_7687:
[----:B------:R-:W-:Y:S04]  /*22d40*/  BSSY B1, `(.L_x_7689) ;  /* 0x0000014000017945 */ /* 0x000fe80003800000 */
[----:B------:R-:W-:Y:S05]  /*22d50*/  @P2 BRA `(.L_x_7690) ;  /* 0x0000000000482947 */ /* 0x000fea0003800000 */
[----:B-1----:R-:W-:Y:S01]  /*22d60*/  IADD3 R9, P2, R6, 0x20, RZ ;  /* 0x0000002006097810 */ /* 0x002fe20007f5e0ff */
        /* <DEDUP_REMOVED lines=17> */
.L_x_7690:
[----:B------:R-:W-:Y:S05]  /*22e80*/  BSYNC B1 ;  /* 0x0000000000017941 */ /* 0x000fea0003800000 */
.L_x_7689:
[----:B------:R-:W-:Y:S04]  /*22e90*/  BSSY B1, `(.L_x_7691) ;  /* 0x0000014000017945 */ /* 0x000fe80003800000 */
[----:B------:R-:W-:Y:S05]  /*22ea0*/  @P0 BRA `(.L_x_7692) ;  /* 0x0000000000480947 */ /* 0x000fea0003800000 */
[----:B-12---:R-:W-:Y:S01]  /*22eb0*/  IADD3 R9, P0, R6, 0x40, RZ ;  /* 0x0000004006097810 */ /* 0x006fe20007f1e0ff */
        /* <DEDUP_REMOVED lines=17> */
.L_x_7692:
[----:B------:R-:W-:Y:S05]  /*22fd0*/  BSYNC B1 ;  /* 0x0000000000017941 */ /* 0x000fea0003800000 */
.L_x_7691:
        /* <DEDUP_REMOVED lines=19> */
.L_x_7683:
[----:B------:R-:W-:Y:S05]  /*23110*/  BSYNC B0 ;  /* 0x0000000000007941 */ /* 0x000fea0003800000 */
.L_x_7673:
[----:B------:R-:W-:Y:S02]  /*23120*/  ULDC UR4, c[0x0][0xc14] ;  /* 0x0003050000047ab9 */ /* 0x000fe40000000800 */
[----:B------:R-:W-:-:S13]  /*23130*/  ISETP.GE.AND P0, PT, R235, UR4, PT ;  /* 0x00000004eb007c0c */ /* 0x000fda000bf06270 */
[----:B------:R-:W-:Y:S05]  /*23140*/  @!P0 BRA `(.L_x_7693) ;  /* 0xfffffde0001c8947 */ /* 0x000fea000383ffff */
[----:B------:R-:W-:Y:S05]  /*23150*/  BRA `(.L_x_7500) ;  /* 0x0000006800207947 */ /* 0x000fea0003800000 */
.L_x_7498:
[----:B------:R-:W-:-:S08]  /*23160*/  NOP ;  /* 0x0000000000007918 */ /* 0x000fd00000000000 */
[----:B0-----:R-:W0:-:S00]  /*23170*/  USETMAXREG.DEALLOC.CTAPOOL 0x18 ;  /* 0x00000018000079c8 */ /* 0x001e0000080e0500 */
        /* <DEDUP_REMOVED lines=16> */
.L_x_7694:
        /* <DEDUP_REMOVED lines=42> */
.L_x_7700:
[----:B------:R-:W-:Y:S01]  /*23520*/  UIADD3 UR4, UR4, 0x1f, URZ ;  /* 0x0000001f04047890 */ /* 0x000fe2000fffe03f */
[----:B------:R-:W-:-:S05]  /*23530*/  IMAD.U32 R19, RZ, RZ, UR7 ;  /* 0x00000007ff137e24 */ /* 0x000fca000f8e00ff */
[----:B0-----:R-:W-:-:S13]  /*23540*/  ISETP.LE.AND P6, PT, R4, UR4, PT ;  /* 0x0000000404007c0c */ /* 0x001fda000bfc3270 */
[----:B------:R-:W-:Y:S05]  /*23550*/  @P6 BRA `(.L_x_7697) ;  /* 0x0000000400ac6947 */ /* 0x000fea0003800000 */
        /* <DEDUP_REMOVED lines=8> */
.L_x_7699:
[----:B------:R-:W-:Y:S05]  /*235e0*/  BSYNC B0 ;  /* 0x0000000000007941 */ /* 0x000fea0003800000 */
.L_x_7698:
        /* <DEDUP_REMOVED lines=21> */
.L_x_7696:
[----:B------:R-:W-:-:S04]  /*23740*/  IMAD.IADD R7, R6, 0x1, -R7 ;  /* 0x0000000106077824 */ /* 0x000fc800078e0a07 */
        /* <DEDUP_REMOVED lines=19> */
.L_x_7701:
[----:B-1----:R-:W-:Y:S01]  /*23880*/  IMAD.MOV R2, RZ, RZ, -R3 ;  /* 0x000000ffff027224 */ /* 0x002fe200078e0a03 */
[----:B--2---:R-:W-:Y:S01]  /*23890*/  IABS R4, R8 ;  /* 0x0000000800047213 */ /* 0x004fe20000000000 */
[----:B---3--:R-:W-:Y:S02]  /*238a0*/  IMAD R16, R16, UR5, R7 ;  /* 0x0000000510107c24 */ /* 0x008fe4000f8e0207 */
[----:B------:R-:W-:Y:S02]  /*238b0*/  IMAD R7, R2, R9, RZ ;  /* 0x0000000902077224 */ /* 0x000fe400078e02ff */
[----:B------:R-:W-:Y:S02]  /*238c0*/  IMAD.MOV.U32 R2, RZ, RZ, RZ ;  /* 0x000000ffff027224 */ /* 0x000fe400078e00ff */
[----:B------:R-:W-:Y:S02]  /*238d0*/  IMAD.MOV R4, RZ, RZ, -R4 ;  /* 0x000000ffff047224 */ /* 0x000fe400078e0a04 */
[----:B------:R-:W-:Y:S01]  /*238e0*/  IMAD.HI.U32 R2, R3, R7, R2 ;  /* 0x0000000703027227 */ /* 0x000fe200078e0002 */
[----:B------:R-:W-:-:S04]  /*238f0*/  IADD3 R7, -R16, UR6, RZ ;  /* 0x0000000610077c10 */ /* 0x000fc8000fffe1ff */
[----:B------:R-:W-:-:S05]  /*23900*/  IABS R3, R7 ;  /* 0x0000000700037213 */ /* 0x000fca0000000000 */
        /* <DEDUP_REMOVED lines=17> */
[----:B------:R-:W-:Y:S01]  /*23a20*/  VIADDMNMX R10, R3, UR5, R10, PT ;  /* 0x00000005030a7c46 */ /* 0x000fe2000b80010a */
[----:B------:R-:W-:Y:S01]  /*23a30*/  IMAD.IADD R4, R7, 0x1, R4 ;  /* 0x0000000107047824 */ /* 0x000fe200078e0204 */
[----:B------:R-:W-:Y:S02]  /*23a40*/  IABS R8, R7 ;  /* 0x0000000700087213 */ /* 0x000fe40000000000 */
        /* <DEDUP_REMOVED lines=9> */
[-C--:B------:R-:W-:Y:S02]  /*23ae0*/  IABS R9, R10.reuse ;  /* 0x0000000a00097213 */ /* 0x080fe40000000000 */
[----:B------:R-:W-:-:S03]  /*23af0*/  LOP3.LUT R2, R7, R10, RZ, 0x3c, !PT ;  /* 0x0000000a07027212 */ /* 0x000fc600078e3cff */
[----:B------:R-:W-:Y:S01]  /*23b00*/  IMAD.MOV R9, RZ, RZ, -R9 ;  /* 0x000000ffff097224 */ /* 0x000fe200078e0a09 */
        /* <DEDUP_REMOVED lines=16> */
.L_x_7697:
[----:B------:R-:W-:Y:S02]  /*23c10*/  IMAD.MOV.U32 R17, RZ, RZ, RZ ;  /* 0x000000ffff117224 */ /* 0x000fe400078e00ff */
[----:B------:R-:W-:Y:S02]  /*23c20*/  IMAD.U32 R16, RZ, RZ, UR6 ;  /* 0x00000006ff107e24 */ /* 0x000fe4000f8e00ff */
[----:B------:R-:W-:-:S07]  /*23c30*/  IMAD.MOV.U32 R18, RZ, RZ, RZ ;  /* 0x000000ffff127224 */ /* 0x000fce00078e00ff */
.L_x_7702:
[----:B------:R-:W-:-:S13]  /*23c40*/  ISETP.NE.AND P0, PT, R0, RZ, PT ;  /* 0x000000ff0000720c */ /* 0x000fda0003f05270 */
[----:B------:R-:W1:Y:S01]  /*23c50*/  @!P0 S2R R3, SR_CgaCtaId ;  /* 0x0000000000038919 */ /* 0x000e620000008800 */
[----:B------:R-:W-:-:S04]  /*23c60*/  @!P0 MOV R0, 0x400 ;  /* 0x0000040000008802 */ /* 0x000fc80000000f00 */
[----:B-1----:R-:W-:-:S05]  /*23c70*/  @!P0 LEA R0, R3, R0, 0x18 ;  /* 0x0000000003008211 */ /* 0x002fca00078ec0ff */
[----:B------:R2:W-:Y:S01]  /*23c80*/  @!P0 STS.128 [R0+0x2e8d0], R16 ;  /* 0x02e8d01000008388 */ /* 0x0005e20000000c00 */
[----:B------:R-:W-:Y:S06]  /*23c90*/  BAR.ARV 0x5, 0x180 ;  /* 0x0146000000007b1d */ /* 0x000fec0000002000 */
.L_x_7695:
        /* <DEDUP_REMOVED lines=13> */
[----:B------:R-:W-:Y:S01]  /*23d70*/  LOP3.LUT R3, R0, 0x600, RZ, 0xc0, !PT ;  /* 0x0000060000037812 */ /* 0x000fe200078ec0ff */
[----:B------:R-:W-:-:S03]  /*23d80*/  IMAD.SHL.U32 R0, R6, 0x80, RZ ;  /* 0x0000008006007824 */ /* 0x000fc600078e00ff */
[----:B------:R-:W-:Y:S02]  /*23d90*/  LOP3.LUT R5, R3, 0x60, R4, 0xf8, !PT ;  /* 0x0000006003057812 */ /* 0x000fe400078ef804 */
[----:B------:R-:W-:Y:S02]  /*23da0*/  SHF.R.U32.HI R3, RZ, 0x1, R6 ;  /* 0x00000001ff037819 */ /* 0x000fe40000011606 */
[----:B------:R-:W-:Y:S02]  /*23db0*/  LOP3.LUT R5, R5, 0x100, R4, 0xf8, !PT ;  /* 0x0000010005057812 */ /* 0x000fe400078ef804 */
[----:B------:R-:W-:Y:S02]  /*23dc0*/  LOP3.LUT R4, R4, 0x80, RZ, 0xc0, !PT ;  /* 0x0000008004047812 */ /* 0x000fe400078ec0ff */
        /* <DEDUP_REMOVED lines=39> */
.L_x_7800:
[----:B0-----:R-:W0:Y:S02]  /*24040*/  LDC.64 R2, c[0x0][0xc60] ;  /* 0x00031800ff027b82 */ /* 0x001e240000000a00 */
[----:B0-----:R-:W-:-:S05]  /*24050*/  IMAD.WIDE R2, R19, 0x4, R2 ;  /* 0x0000000413027825 */ /* 0x001fca00078e0202 */
[----:B--2---:R-:W2:Y:S01]  /*24060*/  LDG.E R12, desc[UR60][R2.64] ;  /* 0x0000003c020c7981 */ /* 0x004ea2000c1e1900 */
[----:B------:R-:W-:Y:S05]  /*24070*/  YIELD ;  /* 0x0000000000007946 */ /* 0x000fea0003800000 */
[----:B------:R-:W-:Y:S01]  /*24080*/  ULDC.64 UR4, c[0x0][0xa28] ;  /* 0x00028a0000047ab9 */ /* 0x000fe20000000a00 */
[----:B------:R-:W-:Y:S01]  /*24090*/  IMAD.MOV.U32 R0, RZ, RZ, RZ ;  /* 0x000000ffff007224 */ /* 0x000fe200078e00ff */
[----:B------:R-:W-:Y:S01]  /*240a0*/  ISETP.NE.U32.AND P0, PT, RZ, UR4, PT ;  /* 0x00000004ff007c0c */ /* 0x000fe2000bf05070 */
[----:B------:R-:W-:Y:S01]  /*240b0*/  IMAD.MOV.U32 R8, RZ, RZ, RZ ;  /* 0x000000ffff087224 */ /* 0x000fe200078e00ff */
[----:B------:R-:W-:Y:S01]  /*240c0*/  ULDC.64 UR6, c[0x0][0xa08] ;  /* 0x0002820000067ab9 */ /* 0x000fe20000000a00 */
[----:B------:R-:W-:Y:S01]  /*240d0*/  ULDC.64 UR8, c[0x0][0xa10] ;  /* 0x0002840000087ab9 */ /* 0x000fe20000000a00 */
[----:B------:R-:W-:Y:S01]  /*240e0*/  ISETP.NE.AND.EX P0, PT, RZ, UR5, PT, P0 ;  /* 0x00000005ff007c0c */ /* 0x000fe2000bf05300 */
[----:B------:R-:W-:Y:S01]  /*240f0*/  IMAD.MOV.U32 R11, RZ, RZ, RZ ;  /* 0x000000ffff0b7224 */ /* 0x000fe200078e00ff */
[----:B------:R-:W-:Y:S01]  /*24100*/  ULDC.64 UR10, c[0x0][0xa18] ;  /* 0x00028600000a7ab9 */ /* 0x000fe20000000a00 */
[----:B------:R-:W-:Y:S01]  /*24110*/  IMAD.MOV.U32 R20, RZ, RZ, RZ ;  /* 0x000000ffff147224 */ /* 0x000fe200078e00ff */
[----:B--2---:R-:W-:Y:S01]  /*24120*/  SHF.R.S32.HI R4, RZ, 0x1f, R12 ;  /* 0x0000001fff047819 */ /* 0x004fe2000001140c */
[----:B------:R-:W-:-:S08]  /*24130*/  IMAD.SHL.U32 R14, R12, 0x4, RZ ;  /* 0x000000040c0e7824 */ /* 0x000fd000078e00ff */
[C---:B------:R-:W-:Y:S01]  /*24140*/  @P0 LEA R2, P1, R12.reuse, UR4, 0x2 ;  /* 0x000000040c020c11 */ /* 0x040fe2000f8210ff */
[----:B------:R-:W-:Y:S03]  /*24150*/  STL [R1+0x1c], R12 ;  /* 0x00001c0c01007387 */ /* 0x000fe60000100800 */
[C-C-:B------:R-:W-:Y:S01]  /*24160*/  @P0 LEA.HI.X R3, R12.reuse, UR5, R4.reuse, 0x2, P1 ;  /* 0x000000050c030c11 */ /* 0x140fe200088f1404 */
[----:B------:R-:W-:Y:S02]  /*24170*/  ULDC.64 UR4, c[0x0][0xa00] ;  /* 0x0002800000047ab9 */ /* 0x000fe40000000a00 */
[----:B------:R-:W-:Y:S02]  /*24180*/  ISETP.NE.U32.AND P2, PT, RZ, UR4, PT ;  /* 0x00000004ff007c0c */ /* 0x000fe4000bf45070 */
[----:B------:R0:W5:Y:S01]  /*24190*/  @P0 LDG.E R0, desc[UR60][R2.64] ;  /* 0x0000003c02000981 */ /* 0x000162000c1e1900 */
[----:B------:R-:W-:-:S02]  /*241a0*/  SHF.L.U64.HI R13, R12, 0x2, R4 ;  /* 0x000000020c0d7819 */ /* 0x000fc40000010204 */
[----:B------:R-:W-:Y:S01]  /*241b0*/  ISETP.NE.AND.EX P2, PT, RZ, UR5, PT, P2 ;  /* 0x00000005ff007c0c */ /* 0x000fe2000bf45320 */
[----:B------:R-:W-:Y:S01]  /*241c0*/  STL [R1+0x40], R14 ;  /* 0x0000400e01007387 */ /* 0x000fe20000100800 */
[----:B------:R-:W-:Y:S02]  /*241d0*/  ISETP.NE.U32.AND P0, PT, RZ, UR6, PT ;  /* 0x00000006ff007c0c */ /* 0x000fe4000bf05070 */
[----:B------:R-:W-:Y:S01]  /*241e0*/  ISETP.NE.U32.AND P1, PT, RZ, UR8, PT ;  /* 0x00000008ff007c0c */ /* 0x000fe2000bf25070 */
[----:B------:R-:W-:Y:S01]  /*241f0*/  STL [R1+0x44], R13 ;  /* 0x0000440d01007387 */ /* 0x000fe20000100800 */
[----:B------:R-:W-:Y:S02]  /*24200*/  ISETP.NE.AND.EX P0, PT, RZ, UR7, PT, P0 ;  /* 0x00000007ff007c0c */ /* 0x000fe4000bf05300 */
[----:B0-----:R-:W-:Y:S02]  /*24210*/  IADD3 R2, P4, R14, UR4, RZ ;  /* 0x000000040e027c10 */ /* 0x001fe4000ff9e0ff */
[----:B------:R-:W-:-:S02]  /*24220*/  ISETP.NE.AND.EX P1, PT, RZ, UR9, PT, P1 ;  /* 0x00000009ff007c0c */ /* 0x000fc4000bf25310 */
[C---:B------:R-:W-:Y:S02]  /*24230*/  IADD3.X R3, R13.reuse, UR5, RZ, P4, !PT ;  /* 0x000000050d037c10 */ /* 0x040fe4000a7fe4ff */
[C---:B------:R-:W-:Y:S02]  /*24240*/  IADD3 R6, P5, R14.reuse, UR6, RZ ;  /* 0x000000060e067c10 */ /* 0x040fe4000ffbe0ff */
[----:B------:R-:W-:Y:S01]  /*24250*/  IADD3 R4, P4, R14, UR8, RZ ;  /* 0x000000080e047c10 */ /* 0x000fe2000ff9e0ff */
[----:B------:R-:W2:Y:S01]  /*24260*/  @P2 LDG.E R8, desc[UR60][R2.64] ;  /* 0x0000003c02082981 */ /* 0x000ea2000c1e1900 */
[C---:B------:R-:W-:Y:S02]  /*24270*/  IADD3.X R7, R13.reuse, UR7, RZ, P5, !PT ;  /* 0x000000070d077c10 */ /* 0x040fe4000affe4ff */
[----:B------:R-:W-:Y:S02]  /*24280*/  IADD3.X R5, R13, UR9, RZ, P4, !PT ;  /* 0x000000090d057c10 */ /* 0x000fe4000a7fe4ff */
[----:B------:R-:W-:Y:S01]  /*24290*/  ISETP.NE.U32.AND P3, PT, RZ, UR10, PT ;  /* 0x0000000aff007c0c */ /* 0x000fe2000bf65070 */
[----:B------:R-:W5:Y:S01]  /*242a0*/  @P0 LDG.E R11, desc[UR60][R6.64] ;  /* 0x0000003c060b0981 */ /* 0x000f62000c1e1900 */
[----:B------:R-:W-:-:S02]  /*242b0*/  ULDC UR4, c[0x0][0x288] ;  /* 0x0000a20000047ab9 */ /* 0x000fc40000000800 */
[----:B------:R-:W-:Y:S01]  /*242c0*/  ISETP.NE.AND.EX P3, PT, RZ, UR11, PT, P3 ;  /* 0x0000000bff007c0c */ /* 0x000fe2000bf65330 */
[----:B------:R-:W5:Y:S01]  /*242d0*/  @P1 LDG.E R20, desc[UR60][R4.64] ;  /* 0x0000003c04141981 */ /* 0x000f62000c1e1900 */
[----:B------:R-:W-:Y:S01]  /*242e0*/  IMAD.U32 R10, RZ, RZ, UR4 ;  /* 0x00000004ff0a7e24 */ /* 0x000fe2000f8e00ff */
[----:B------:R-:W-:Y:S02]  /*242f0*/  ULDC.64 UR4, c[0x0][0x3f8] ;  /* 0x0000fe0000047ab9 */ /* 0x000fe40000000a00 */
        /* <DEDUP_REMOVED lines=18> */
.L_x_7704:
        /* <DEDUP_REMOVED lines=10> */
.L_x_7705:
[----:B------:R-:W-:Y:S05]  /*244c0*/  @!P0 BRA `(.L_x_7706) ;  /* 0x00000000000c8947 */ /* 0x000fea0003800000 */
[----:B------:R-:W2:Y:S04]  /*244d0*/  LDG.E R9, desc[UR60][R6.64] ;  /* 0x0000003c06097981 */ /* 0x000ea8000c1e1900 */
[----:B------:R-:W2:Y:S02]  /*244e0*/  LDG.E R6, desc[UR60][R6.64+0x4] ;  /* 0x0000043c06067981 */ /* 0x000ea4000c1e1900 */
[----:B--2---:R-:W-:-:S07]  /*244f0*/  IMAD.IADD R9, R6, 0x1, -R9 ;  /* 0x0000000106097824 */ /* 0x004fce00078e0a09 */
.L_x_7706:
[----:B0-----:R-:W2:Y:S01]  /*24500*/  @P1 LDG.E R2, desc[UR60][R4.64] ;  /* 0x0000003c04021981 */ /* 0x001ea2000c1e1900 */
[----:B-----5:R-:W-:-:S03]  /*24510*/  IMAD.IADD R0, R9, 0x1, -R0 ;  /* 0x0000000109007824 */ /* 0x020fc600078e0a00 */
[----:B------:R-:W2:Y:S01]  /*24520*/  @P1 LDG.E R4, desc[UR60][R4.64+0x4] ;  /* 0x0000043c04041981 */ /* 0x000ea2000c1e1900 */
[----:B------:R-:W-:Y:S01]  /*24530*/  BSSY B0, `(.L_x_7707) ;  /* 0x00000ff000007945 */ /* 0x000fe20003800000 */
[----:B--2---:R-:W-:Y:S01]  /*24540*/  @P1 IMAD.IADD R8, R4, 0x1, -R2 ;  /* 0x0000000104081824 */ /* 0x004fe200078e0a02 */
[----:B------:R-:W-:-:S03]  /*24550*/  LEA R2, R17, 0x15f, 0x7 ;  /* 0x0000015f11027811 */ /* 0x000fc600078e38ff */
[----:B------:R-:W-:-:S04]  /*24560*/  IMAD.IADD R4, R0, 0x1, R8 ;  /* 0x0000000100047824 */ /* 0x000fc800078e0208 */
[C---:B------:R-:W-:Y:S01]  /*24570*/  VIADD R5, R4.reuse, 0xdf ;  /* 0x000000df04057836 */ /* 0x040fe20000000000 */
[----:B------:R-:W-:Y:S01]  /*24580*/  IADD3 R3, R4, R2, -R10 ;  /* 0x0000000204037210 */ /* 0x000fe20007ffe80a */
[----:B------:R-:W-:Y:S02]  /*24590*/  IMAD.MOV.U32 R4, RZ, RZ, RZ ;  /* 0x000000ffff047224 */ /* 0x000fe400078e00ff */
[----:B------:R-:W-:Y:S02]  /*245a0*/  IMAD.MOV.U32 R2, RZ, RZ, RZ ;  /* 0x000000ffff027224 */ /* 0x000fe400078e00ff */
[----:B------:R-:W-:-:S04]  /*245b0*/  IMAD.HI R4, R5, -0x6db6db6d, R4 ;  /* 0x9249249305047827 */ /* 0x000fc800078e0204 */
[----:B------:R-:W-:Y:S01]  /*245c0*/  IMAD.HI R2, R3, -0x6db6db6d, R2 ;  /* 0x9249249303027827 */ /* 0x000fe200078e0202 */
        /* <DEDUP_REMOVED lines=9> */
[----:B------:R-:W-:Y:S02]  /*24660*/  ISETP.GT.AND P0, PT, R4, R0, PT ;  /* 0x000000000400720c */ /* 0x000fe40003f04270 */
[----:B------:R-:W-:-:S11]  /*24670*/  SHF.R.U32.HI R2, RZ, 0x5, R0 ;  /* 0x00000005ff027819 */ /* 0x000fd60000011600 */
[----:B------:R-:W-:Y:S02]  /*24680*/  @P0 VIADD R5, R4, 0xdf ;  /* 0x000000df04050836 */ /* 0x000fe40000000000 */
[----:B------:R-:W-:-:S04]  /*24690*/  @P0 IMAD.MOV.U32 R4, RZ, RZ, RZ ;  /* 0x000000ffff040224 */ /* 0x000fc800078e00ff */
[----:B------:R-:W-:-:S04]  /*246a0*/  @P0 IMAD.HI R5, R5, -0x6db6db6d, R4 ;  /* 0x9249249305050827 */ /* 0x000fc800078e0204 */
[----:B------:R-:W-:Y:S01]  /*246b0*/  IMAD.WIDE.U32 R2, R2, 0x24924925, RZ ;  /* 0x2492492502027825 */ /* 0x000fe200078e00ff */
[----:B------:R-:W-:Y:S01]  /*246c0*/  @P0 SHF.R.U32.HI R0, RZ, 0x1f, R5 ;  /* 0x0000001fff000819 */ /* 0x000fe20000011605 */
[----:B------:R0:W-:Y:S02]  /*246d0*/  STL [R1+0x48], R6 ;  /* 0x0000480601007387 */ /* 0x0001e40000100800 */
[----:B------:R-:W-:Y:S01]  /*246e0*/  IMAD.MOV.U32 R4, RZ, RZ, R3 ;  /* 0x000000ffff047224 */ /* 0x000fe200078e0003 */
        /* <DEDUP_REMOVED lines=18> */
.L_x_7907:
[----:B-1----:R-:W-:Y:S02]  /*24810*/  ISETP.NE.AND P0, PT, R14, RZ, PT ;  /* 0x000000ff0e00720c */ /* 0x002fe40003f05270 */
[----:B------:R-:W-:-:S11]  /*24820*/  PLOP3.LUT P6, PT, PT, PT, PT, 0x8, 0x0 ;  /* 0x000000000000781c */ /* 0x000fd60003fce170 */
[----:B------:R-:W-:Y:S05]  /*24830*/  @P0 BRA `(.L_x_7710) ;  /* 0x00000000000c0947 */ /* 0x000fea0003800000 */
[----:B------:R-:W-:-:S03]  /*24840*/  UMOV UR4, 0xffffffff ;  /* 0xffffffff00047882 */ /* 0x000fc60000000000 */
[----:B------:R-:W-:Y:S05]  /*24850*/  BRA.DIV UR4, `(.L_x_7711) ;  /* 0x0000007204487947 */ /* 0x000fea000b800000 */
[----:B------:R-:W-:-:S13]  /*24860*/  ELECT P6, URZ, PT ;  /* 0x00000000003f782f */ /* 0x000fda00038c0000 */
.L_x_7710:
        /* <DEDUP_REMOVED lines=12> */
.L_x_7910:
[----:B------:R-:W-:Y:S05]  /*24930*/  BSYNC B1 ;  /* 0x0000000000017941 */ /* 0x000fea0003800000 */
.L_x_7712:
        /* <DEDUP_REMOVED lines=12> */
.L_x_7911:
[----:B------:R-:W-:Y:S05]  /*24a00*/  BSYNC B2 ;  /* 0x0000000000027941 */ /* 0x000fea0003800000 */
.L_x_7716:
        /* <DEDUP_REMOVED lines=9> */
.L_x_7719:
[----:B------:R-:W-:Y:S05]  /*24aa0*/  BSYNC B2 ;  /* 0x0000000000027941 */ /* 0x000fea0003800000 */
.L_x_7718:
        /* <DEDUP_REMOVED lines=13> */
.L_x_7720:
        /* <DEDUP_REMOVED lines=13> */
.L_x_7912:
[----:B------:R-:W-:Y:S05]  /*24c50*/  BSYNC B2 ;  /* 0x0000000000027941 */ /* 0x000fea0003800000 */
.L_x_7721:
        /* <DEDUP_REMOVED lines=11> */
.L_x_7724:
[----:B------:R-:W-:Y:S05]  /*24d10*/  BSYNC B2 ;  /* 0x0000000000027941 */ /* 0x000fea0003800000 */
.L_x_7723:
        /* <DEDUP_REMOVED lines=8> */
.L_x_7725:
        /* <DEDUP_REMOVED lines=10> */
.L_x_7715:
[----:B------:R-:W-:Y:S05]  /*24e40*/  BSYNC B1 ;  /* 0x0000000000017941 */ /* 0x000fea0003800000 */
.L_x_7714:
[----:B01----:R-:W2:Y:S04]  /*24e50*/  LDL.LU R9, [R1+0xc] ;  /* 0x00000c0001097983 */ /* 0x003ea80000300800 */
        /* <DEDUP_REMOVED lines=15> */
.L_x_7738:
        /* <DEDUP_REMOVED lines=13> */
.L_x_7913:
[----:B------:R-:W-:Y:S05]  /*25020*/  BSYNC B2 ;  /* 0x0000000000027941 */ /* 0x000fea0003800000 */
.L_x_7728:
        /* <DEDUP_REMOVED lines=9> */
.L_x_7731:
[----:B------:R-:W-:Y:S05]  /*250c0*/  BSYNC B2 ;  /* 0x0000000000027941 */ /* 0x000fea0003800000 */
.L_x_7730:
[----:B------:R-:W2:Y:S01]  /*250d0*/  LDL R8, [R1+0xc] ;  /* 0x00000c0001087983 */ /* 0x000ea20000100800 */
[----:B------:R-:W-:Y:S01]  /*250e0*/  IMAD.MOV.U32 R12, RZ, RZ, RZ ;  /* 0x000000ffff0c7224 */ /* 0x000fe200078e00ff */
[----:B------:R-:W-:Y:S01]  /*250f0*/  UIADD3 UR4, UP0, UR36, 0x570, URZ ;  /* 0x0000057024047890 */ /* 0x000fe2000ff1e03f */
[----:B------:R-:W-:Y:S01]  /*25100*/  PLOP3.LUT P1, PT, PT, PT, PT, 0x80, 0x0 ;  /* 0x000000000000781c */ /* 0x000fe20003f2f070 */
[----:B------:R-:W-:Y:S01]  /*25110*/  VIADD R9, R6, 0x2e890 ;  /* 0x0002e89006097836 */ /* 0x000fe20000000000 */
[----:B------:R-:W-:Y:S01]  /*25120*/  UMOV UR6, 0x0 ;  /* 0x0000000000067882 */ /* 0x000fe20000000000 */
[----:B------:R-:W-:Y:S01]  /*25130*/  R2UR UR10, R12 ;  /* 0x000000000c0a72ca */ /* 0x000fe200000e0000 */
[----:B------:R-:W-:Y:S01]  /*25140*/  UIADD3.X UR5, URZ, UR37, URZ, UP0, !UPT ;  /* 0x000000253f057290 */ /* 0x000fe200087fe43f */
[----:B------:R-:W-:Y:S01]  /*25150*/  UMOV UR7, 0x12f00000 ;  /* 0x12f0000000077882 */ /* 0x000fe20000000000 */
[----:B--2---:R-:W-:-:S04]  /*25160*/  IMAD R8, R8, 0x7000, R11 ;  /* 0x0000700008087824 */ /* 0x004fc800078e020b */
[----:B------:R-:W-:-:S08]  /*25170*/  VIADD R10, R8, 0x20400 ;  /* 0x00020400080a7836 */ /* 0x000fd00000000000 */
.L_x_7732:
        /* <DEDUP_REMOVED lines=13> */
.L_x_7914:
[----:B------:R-:W-:Y:S05]  /*25250*/  BSYNC B2 ;  /* 0x0000000000027941 */ /* 0x000fea0003800000 */
.L_x_7733:
        /* <DEDUP_REMOVED lines=11> */
.L_x_7736:
[----:B------:R-:W-:Y:S05]  /*25310*/  BSYNC B2 ;  /* 0x0000000000027941 */ /* 0x000fea0003800000 */
.L_x_7735:
        /* <DEDUP_REMOVED lines=8> */
.L_x_7737:
        /* <DEDUP_REMOVED lines=10> */
.L_x_7727:
[----:B------:R-:W-:Y:S05]  /*25440*/  BSYNC B1 ;  /* 0x0000000000017941 */ /* 0x000fea0003800000 */
.L_x_7726:
        /* <DEDUP_REMOVED lines=13> */
.L_x_7708:
[----:B------:R-:W-:Y:S05]  /*25520*/  BSYNC B0 ;  /* 0x0000000000007941 */ /* 0x000fea0003800000 */
.L_x_7707:
        /* <DEDUP_REMOVED lines=23> */
.L_x_7740:
        /* <DEDUP_REMOVED lines=23> */
.L_x_7742:
        /* <DEDUP_REMOVED lines=27> */
.L_x_7743:
        /* <DEDUP_REMOVED lines=21> */
.L_x_7744:
        /* <DEDUP_REMOVED lines=19> */
.L_x_7745:
        /* <DEDUP_REMOVED lines=13> */
[----:B------:R-:W-:-:S06]  /*25d10*/  IMAD.MOV.U32 R21, RZ, RZ, R4 ;  /* 0x000000ffff157224 */ /* 0x000fcc00078e0004 */
        /* <DEDUP_REMOVED lines=17> */
.L_x_7746:
        /* <DEDUP_REMOVED lines=23> */
.L_x_7917:
[----:B-1----:R-:W-:Y:S02]  /*25fa0*/  ISETP.NE.AND P0, PT, R14, RZ, PT ;  /* 0x000000ff0e00720c */ /* 0x002fe40003f05270 */
[----:B------:R-:W-:-:S11]  /*25fb0*/  PLOP3.LUT P6, PT, PT, PT, PT, 0x8, 0x0 ;  /* 0x000000000000781c */ /* 0x000fd60003fce170 */
[----:B------:R-:W-:Y:S05]  /*25fc0*/  @P0 BRA `(.L_x_7748) ;  /* 0x0000000400c40947 */ /* 0x000fea0003800000 */
[----:B------:R-:W-:-:S03]  /*25fd0*/  UMOV UR4, 0xffffffff ;  /* 0xffffffff00047882 */ /* 0x000fc60000000000 */
[----:B------:R-:W-:Y:S05]  /*25fe0*/  BRA.DIV UR4, `(.L_x_7749) ;  /* 0x0000005e041c7947 */ /* 0x000fea000b800000 */
[----:B------:R-:W-:-:S13]  /*25ff0*/  ELECT P6, URZ, PT ;  /* 0x00000000003f782f */ /* 0x000fda00038c0000 */
.L_x_7920:
        /* <DEDUP_REMOVED lines=15> */
[--C-:B------:R-:W-:Y:S02]  /*260f0*/  IMAD.MOV R7, RZ, RZ, -R2.reuse ;  /* 0x000000ffff077224 */ /* 0x100fe400078e0a02 */
        /* <DEDUP_REMOVED lines=9> */
.L_x_7751:
        /* <DEDUP_REMOVED lines=12> */
.L_x_7921:
        /* <DEDUP_REMOVED lines=8> */
.L_x_7753:
        /* <DEDUP_REMOVED lines=22> */
.L_x_7922:
        /* <DEDUP_REMOVED lines=8> */
.L_x_7755:
        /* <DEDUP_REMOVED lines=14> */
.L_x_7750:
        /* <DEDUP_REMOVED lines=21> */
.L_x_7748:
        /* <DEDUP_REMOVED lines=13> */
.L_x_7923:
[----:B------:R-:W-:Y:S05]  /*267b0*/  BSYNC B0 ;  /* 0x0000000000007941 */ /* 0x000fea0003800000 */
.L_x_7756:
[----:B0-----:R-:W2:Y:S02]  /*267c0*/  LDL R4, [R1+0x48] ;  /* 0x0000480001047983 */ /* 0x001ea40000100800 */
[----:B--2---:R-:W-:-:S13]  /*267d0*/  ISETP.GE.AND P0, PT, R4, 0x2, PT ;  /* 0x000000020400780c */ /* 0x004fda0003f06270 */
[----:B------:R-:W-:Y:S05]  /*267e0*/  @!P0 BRA `(.L_x_7758) ;  /* 0x0000001400048947 */ /* 0x000fea0003800000 */
[----:B------:R0:W5:Y:S01]  /*267f0*/  LDL.LU R6, [R1+0x8] ;  /* 0x0000080001067983 */ /* 0x0001620000300800 */
[----:B------:R-:W-:-:S03]  /*26800*/  VIADD R17, R4, 0xfffffffe ;  /* 0xfffffffe04117836 */ /* 0x000fc60000000000 */
[----:B------:R0:W5:Y:S04]  /*26810*/  LDL.LU R7, [R1+0x10] ;  /* 0x0000100001077983 */ /* 0x0001680000300800 */
.L_x_7778:
        /* <DEDUP_REMOVED lines=16> */
[----:B------:R-:W3:Y:S01]  /*26920*/  LDC R5, c[0x0][0x41c] ;  /* 0x00010700ff057b82 */ /* 0x000ee20000000800 */
[----:B------:R-:W-:Y:S01]  /*26930*/  ULDC.64 UR6, c[0x0][0x408] ;  /* 0x0001020000067ab9 */ /* 0x000fe20000000a00 */
[----:B---3--:R-:W-:-:S13]  /*26940*/  ISETP.NE.AND P0, PT, R5, 0x1, PT ;  /* 0x000000010500780c */ /* 0x008fda0003f05270 */
[----:B------:R-:W3:Y:S02]  /*26950*/  @P0 LDC.64 R2, c[0x0][0x420] ;  /* 0x00010800ff020b82 */ /* 0x000ee40000000a00 */
[----:B---3--:R-:W-:-:S04]  /*26960*/  @P0 IMAD.HI.U32 R4, R17, R2, RZ ;  /* 0x0000000211040227 */ /* 0x008fc800078e00ff */
        /* <DEDUP_REMOVED lines=12> */
.L_x_7761:
        /* <DEDUP_REMOVED lines=11> */
.L_x_7924:
[----:B------:R-:W-:Y:S05]  /*26ae0*/  BSYNC B1 ;  /* 0x0000000000017941 */ /* 0x000fea0003800000 */
.L_x_7762:
        /* <DEDUP_REMOVED lines=9> */
.L_x_7765:
[----:B------:R-:W-:Y:S05]  /*26b80*/  BSYNC B1 ;  /* 0x0000000000017941 */ /* 0x000fea0003800000 */
.L_x_7764:
        /* <DEDUP_REMOVED lines=12> */
[----:B---3--:R-:W-:Y:S02]  /*26c50*/  IMAD R3, R3, 0x7000, R10 ;  /* 0x0000700003037824 */ /* 0x008fe400078e020a */
[----:B----4-:R-:W-:Y:S02]  /*26c60*/  IMAD R8, R8, 0xe0, R9 ;  /* 0x000000e008087824 */ /* 0x010fe400078e0209 */
[----:B------:R-:W-:Y:S02]  /*26c70*/  VIADD R9, R5, 0x2e870 ;  /* 0x0002e87005097836 */ /* 0x000fe40000000000 */
[----:B------:R-:W-:-:S07]  /*26c80*/  VIADD R10, R3, 0xe400 ;  /* 0x0000e400030a7836 */ /* 0x000fce0000000000 */
.L_x_7766:
        /* <DEDUP_REMOVED lines=13> */
.L_x_7925:
[----:B------:R-:W-:Y:S05]  /*26d60*/  BSYNC B1 ;  /* 0x0000000000017941 */ /* 0x000fea0003800000 */
.L_x_7767:
        /* <DEDUP_REMOVED lines=11> */
.L_x_7770:
[----:B------:R-:W-:Y:S05]  /*26e20*/  BSYNC B1 ;  /* 0x0000000000017941 */ /* 0x000fea0003800000 */
.L_x_7769:
        /* <DEDUP_REMOVED lines=8> */
.L_x_7771:
        /* <DEDUP_REMOVED lines=10> */
.L_x_7760:
[----:B------:R-:W-:Y:S05]  /*26f50*/  BSYNC B0 ;  /* 0x0000000000007941 */ /* 0x000fea0003800000 */
.L_x_7759:
[----:B------:R-:W-:-:S06]  /*26f60*/  UISETP.NE.AND UP0, UPT, UR38, 0x3, UPT ;  /* 0x000000032600788c */ /* 0x000fcc000bf05270 */
[----:B------:R-:W-:-:S13]  /*26f70*/  PLOP3.LUT P0, PT, PT, PT, UP0, 0x80, 0x0 ;  /* 0x000000000000781c */ /* 0x000fda0003f0f008 */
[----:B------:R-:W-:Y:S05]  /*26f80*/  @!P0 BRA `(.L_x_7772) ;  /* 0x0000000000048947 */ /* 0x000fea0003800000 */
[----:B------:R-:W-:Y:S01]  /*26f90*/  BPT.TRAP 0x1 ;  /* 0x000000040000795c */ /* 0x000fe20000300000 */
.L_x_7772:
        /* <DEDUP_REMOVED lines=11> */
.L_x_7926:
[----:B------:R-:W-:Y:S05]  /*27050*/  BSYNC B0 ;  /* 0x0000000000007941 */ /* 0x000fea0003800000 */
.L_x_7773:
[----:B------:R-:W-:Y:S05]  /*27060*/  @!P0 BRA `(.L_x_7775) ;  /* 0x0000000000048947 */ /* 0x000fea0003800000 */
[----:B------:R-:W-:Y:S01]  /*27070*/  BPT.TRAP 0x1 ;  /* 0x000000040000795c */ /* 0x000fe20000300000 */
.L_x_7775:
[----:B------:R-:W-:Y:S01]  /*27080*/  SHF.L.U32 R4, R7, 0x1f, RZ ;  /* 0x0000001f07047819 */ /* 0x000fe200000006ff */
[----:B--2---:R-:W-:-:S03]  /*27090*/  IMAD R3, R6, 0x7000, RZ ;  /* 0x0000700006037824 */ /* 0x004fc600078e02ff */
[----:B------:R-:W2:Y:S02]  /*270a0*/  SYNCS.PHASECHK.TRANS64.TRYWAIT P2, [R18+URZ+0x2e860], R4 ;  /* 0x02e86004120075a7 */ /* 0x000ea4000804017f */
[----:B--2---:R-:W-:Y:S05]  /*270b0*/  @!P2 BRA `(.L_x_7776) ;  /* 0x0000004c008ca947 */ /* 0x004fea0003800000 */
.L_x_7927:
[----:B------:R-:W3:Y:S04]  /*270c0*/  LDL R12, [R1+0x24] ;  /* 0x00002400010c7983 */ /* 0x000ee80000100800 */
[----:B------:R-:W4:Y:S04]  /*270d0*/  LDL R15, [R1+0x4c] ;  /* 0x00004c00010f7983 */ /* 0x000f280000100800 */
[----:B------:R0:W-:Y:S04]  /*270e0*/  STL [R1+0xb4], R2 ;  /* 0x0000b40201007387 */ /* 0x0001e80000100800 */
[----:B0-----:R-:W2:Y:S01]  /*270f0*/  LDL R2, [R1+0x4] ;  /* 0x0000040001027983 */ /* 0x001ea20000100800 */
[----:B------:R-:W-:-:S03]  /*27100*/  MOV R13, 0x400 ;  /* 0x00000400000d7802 */ /* 0x000fc60000000f00 */
[----:B------:R0:W-:Y:S01]  /*27110*/  STL [R1+0xb0], R0 ;  /* 0x0000b00001007387 */ /* 0x0001e20000100800 */
[----:B------:R-:W1:Y:S03]  /*27120*/  S2R R14, SR_CgaCtaId ;  /* 0x00000000000e7919 */ /* 0x000e660000008800 */
[----:B0-----:R-:W4:Y:S01]  /*27130*/  LDL R0, [R1] ;  /* 0x0000000001007983 */ /* 0x001f220000100800 */
[----:B------:R-:W-:Y:S05]  /*27140*/  WARPSYNC.ALL ;  /* 0x0000000000007948 */ /* 0x000fea0003800000 */
[----:B-1----:R-:W-:-:S02]  /*27150*/  LEA R13, R14, R13, 0x18 ;  /* 0x0000000d0e0d7211 */ /* 0x002fc400078ec0ff */
[----:B--2---:R-:W-:-:S05]  /*27160*/  LOP3.LUT R4, R3, R2, RZ, 0xfc, !PT ;  /* 0x0000000203047212 */ /* 0x004fca00078efcff */
[----:B------:R-:W-:-:S06]  /*27170*/  IMAD.IADD R4, R13, 0x1, R4 ;  /* 0x000000010d047824 */ /* 0x000fcc00078e0204 */
[----:B------:R-:W0:Y:S01]  /*27180*/  LDSM.16.MT88.4 R4, [R4+0xe400] ;  /* 0x00e400000404783b */ /* 0x000e220000004200 */
[----:B---3--:R-:W-:Y:S02]  /*27190*/  IADD3 R20, R13, R12, R3 ;  /* 0x0000000c0d147210 */ /* 0x008fe40007ffe003 */
[----:B----4-:R-:W-:Y:S02]  /*271a0*/  LOP3.LUT R12, R3, R0, RZ, 0xfc, !PT ;  /* 0x00000000030c7212 */ /* 0x010fe400078efcff */
        /* <DEDUP_REMOVED lines=128> */
[----:B------:R0:W5:Y:S02]  /*279b0*/  LDL.LU R2, [R1+0xb4] ;  /* 0x0000b40001027983 */ /* 0x0001640000300800 */
[----:B---3--:R-:W-:Y:S02]  /*279c0*/  IMAD.IADD R4, R15, 0x1, R4 ;  /* 0x000000010f047824 */ /* 0x008fe400078e0204 */
[----:B------:R-:W-:Y:S01]  /*279d0*/  IMAD.IADD R8, R11, 0x1, R8 ;  /* 0x000000010b087824 */ /* 0x000fe200078e0208 */
[----:B------:R0:W5:Y:S04]  /*279e0*/  LDL.LU R0, [R1+0xb0] ;  /* 0x0000b00001007983 */ /* 0x0001680000300800 */
[----:B------:R-:W1:Y:S02]  /*279f0*/  LDSM.16.MT88.4 R4, [R4+0xe400] ;  /* 0x00e400000404783b */ /* 0x000e640000004200 */
[----:B-1----:R-:W-:-:S02]  /*27a00*/  PRMT R12, R4, 0x6420, R5 ;  /* 0x00006420040c7816 */ /* 0x002fc40000000005 */
[----:B------:R-:W-:Y:S02]  /*27a10*/  PRMT R13, R4, 0x7531, R5 ;  /* 0x00007531040d7816 */ /* 0x000fe40000000005 */
[C-C-:B------:R-:W-:Y:S02]  /*27a20*/  PRMT R14, R6.reuse, 0x6420, R7.reuse ;  /* 0x00006420060e7816 */ /* 0x140fe40000000007 */
        /* <DEDUP_REMOVED lines=19> */
.L_x_7777:
        /* <DEDUP_REMOVED lines=10> */
.L_x_7758:
        /* <DEDUP_REMOVED lines=14> */
.L_x_7780:
[----:B------:R-:W-:Y:S05]  /*27ce0*/  BSYNC B0 ;  /* 0x0000000000007941 */ /* 0x000fea0003800000 */
.L_x_7779:
[----:B------:R-:W-:-:S06]  /*27cf0*/  UISETP.NE.AND UP0, UPT, UR38, 0x3, UPT ;  /* 0x000000032600788c */ /* 0x000fcc000bf05270 */
[----:B------:R-:W-:-:S13]  /*27d00*/  PLOP3.LUT P0, PT, PT, PT, UP0, 0x80, 0x0 ;  /* 0x000000000000781c */ /* 0x000fda0003f0f008 */
[----:B------:R-:W-:Y:S05]  /*27d10*/  @!P0 BRA `(.L_x_7781) ;  /* 0x0000000000048947 */ /* 0x000fea0003800000 */
[----:B------:R-:W-:Y:S01]  /*27d20*/  BPT.TRAP 0x1 ;  /* 0x000000040000795c */ /* 0x000fe20000300000 */
.L_x_7781:
        /* <DEDUP_REMOVED lines=13> */
.L_x_7928:
[----:B------:R-:W-:Y:S05]  /*27e00*/  BSYNC B0 ;  /* 0x0000000000007941 */ /* 0x000fea0003800000 */
.L_x_7782:
[----:B------:R-:W-:Y:S05]  /*27e10*/  @!P2 BRA `(.L_x_7784) ;  /* 0x000000000004a947 */ /* 0x000fea0003800000 */
[----:B------:R-:W-:Y:S01]  /*27e20*/  BPT.TRAP 0x1 ;  /* 0x000000040000795c */ /* 0x000fe20000300000 */
.L_x_7784:
[----:B0-----:R-:W3:Y:S02]  /*27e30*/  LDL R2, [R1+0x10] ;  /* 0x0000100001027983 */ /* 0x001ee40000100800 */
[----:B---3--:R-:W-:-:S04]  /*27e40*/  SHF.L.U32 R2, R2, 0x1f, RZ ;  /* 0x0000001f02027819 */ /* 0x008fc800000006ff */
[----:B------:R-:W0:Y:S02]  /*27e50*/  SYNCS.PHASECHK.TRANS64.TRYWAIT P0, [R0+URZ+0x2e860], R2 ;  /* 0x02e86002000075a7 */ /* 0x000e24000800017f */
[----:B0-----:R-:W-:Y:S05]  /*27e60*/  @!P0 BRA `(.L_x_7785) ;  /* 0x0000004000488947 */ /* 0x001fea0003800000 */
.L_x_7929:
        /* <DEDUP_REMOVED lines=12> */
[----:B------:R-:W-:-:S05]  /*27f30*/  LOP3.LUT R2, R3, R16, RZ, 0xfc, !PT ;  /* 0x0000001003027212 */ /* 0x000fca00078efcff */
[----:B------:R-:W-:-:S05]  /*27f40*/  IMAD.IADD R2, R13, 0x1, R2 ;  /* 0x000000010d027824 */ /* 0x000fca00078e0202 */
        /* <DEDUP_REMOVED lines=146> */
.L_x_7786:
[----:B------:R-:W2:Y:S01]  /*28870*/  LDL.LU R3, [R1+0x10] ;  /* 0x0000100001037983 */ /* 0x000ea20000300800 */
[----:B-1---5:R1:W-:Y:S02]  /*28880*/  SYNCS.ARRIVE.TRANS64.A1T0 RZ, [R0+URZ+0x2e850], RZ ;  /* 0x02e850ff00ff79a7 */ /* 0x0223e4000810003f */
        /* <DEDUP_REMOVED lines=11> */
.L_x_7741:
[----:B------:R-:W-:Y:S05]  /*28940*/  BSYNC B6 ;  /* 0x0000000000067941 */ /* 0x000fea0003800000 */
.L_x_7739:
        /* <DEDUP_REMOVED lines=11> */
.L_x_7787:
        /* <DEDUP_REMOVED lines=36> */
.L_x_7939:
[----:B------:R-:W-:Y:S01]  /*28c40*/  ULDC UR4, c[0x0][0xc10] ;  /* 0x0003040000047ab9 */ /* 0x000fe20000000800 */
[----:B------:R-:W-:Y:S02]  /*28c50*/  IMAD.MOV.U32 R6, RZ, RZ, R5 ;  /* 0x000000ffff067224 */ /* 0x000fe400078e0005 */
[----:B------:R-:W-:-:S04]  /*28c60*/  IMAD.U32 R3, RZ, RZ, UR4 ;  /* 0x00000004ff037e24 */ /* 0x000fc8000f8e00ff */
[----:B--2---:R-:W-:-:S04]  /*28c70*/  IMAD R7, R7, R3, RZ ;  /* 0x0000000307077224 */ /* 0x004fc800078e02ff */
[----:B------:R-:W-:-:S05]  /*28c80*/  IMAD.IADD R4, R4, 0x1, R7 ;  /* 0x0000000104047824 */ /* 0x000fca00078e0207 */
[----:B------:R-:W-:-:S13]  /*28c90*/  ISETP.GT.AND P6, PT, R4, R0, PT ;  /* 0x000000000400720c */ /* 0x000fda0003fc4270 */
[----:B------:R-:W-:Y:S05]  /*28ca0*/  @P6 BRA `(.L_x_7790) ;  /* 0x0000000000a06947 */ /* 0x000fea0003800000 */
.L_x_7795:
[----:B------:R-:W2:Y:S01]  /*28cb0*/  LDC R2, c[0x0][0xc14] ;  /* 0x00030500ff027b82 */ /* 0x000ea20000000800 */
[----:B------:R-:W-:-:S05]  /*28cc0*/  VIADD R19, R19, 0x1f ;  /* 0x0000001f13137836 */ /* 0x000fca0000000000 */
[----:B--2---:R-:W-:-:S13]  /*28cd0*/  ISETP.GE.AND P6, PT, R19, R2, PT ;  /* 0x000000021300720c */ /* 0x004fda0003fc6270 */
[----:B------:R-:W-:Y:S05]  /*28ce0*/  @P6 BRA `(.L_x_7791) ;  /* 0x0000000400dc6947 */ /* 0x000fea0003800000 */
[----:B------:R-:W2:Y:S01]  /*28cf0*/  S2R R3, SR_TID.X ;  /* 0x0000000000037919 */ /* 0x000ea20000002100 */
[----:B------:R-:W-:Y:S01]  /*28d00*/  BSSY B0, `(.L_x_7792) ;  /* 0x0000009000007945 */ /* 0x000fe20003800000 */
[----:B--2---:R-:W-:-:S05]  /*28d10*/  LOP3.LUT R3, R3, 0x1f, RZ, 0xc0, !PT ;  /* 0x0000001f03037812 */ /* 0x004fca00078ec0ff */
[----:B------:R-:W-:-:S05]  /*28d20*/  IMAD.IADD R3, R19, 0x1, R3 ;  /* 0x0000000113037824 */ /* 0x000fca00078e0203 */
[----:B------:R-:W-:Y:S01]  /*28d30*/  ISETP.GE.OR P6, PT, R3, R2, !P0 ;  /* 0x000000020300720c */ /* 0x000fe200047c6670 */
[----:B------:R-:W-:-:S12]  /*28d40*/  IMAD.MOV.U32 R2, RZ, RZ, RZ ;  /* 0x000000ffff027224 */ /* 0x000fd800078e00ff */
[----:B------:R-:W-:Y:S05]  /*28d50*/  @P6 BRA `(.L_x_7793) ;  /* 0x00000000000c6947 */ /* 0x000fea0003800000 */
[----:B------:R-:W2:Y:S02]  /*28d60*/  LDC.64 R6, c[0x0][0xc58] ;  /* 0x00031600ff067b82 */ /* 0x000ea40000000a00 */
[----:B--2---:R-:W-:-:S06]  /*28d70*/  IMAD.WIDE R2, R3, 0x4, R6 ;  /* 0x0000000403027825 */ /* 0x004fcc00078e0206 */
[----:B------:R2:W5:Y:S02]  /*28d80*/  LDG.E R2, desc[UR60][R2.64] ;  /* 0x0000003c02027981 */ /* 0x000564000c1e1900 */
.L_x_7793:
[----:B------:R-:W-:Y:S05]  /*28d90*/  BSYNC B0 ;  /* 0x0000000000007941 */ /* 0x000fea0003800000 */
.L_x_7792:
[----:B------:R-:W-:-:S03]  /*28da0*/  UMOV UR4, 0xffffffff ;  /* 0xffffffff00047882 */ /* 0x000fc60000000000 */
[----:B------:R-:W-:Y:S05]  /*28db0*/  BRA.DIV UR4, `(.L_x_7794) ;  /* 0x0000003604c47947 */ /* 0x000fea000b800000 */
[----:B--2--5:R-:W2:Y:S02]  /*28dc0*/  SHFL.UP PT, R3, R2, 0x1, RZ ;  /* 0x0420000002037989 */ /* 0x024ea400000e00ff */
[----:B--2---:R-:W-:-:S05]  /*28dd0*/  SEL R3, R3, RZ, P1 ;  /* 0x000000ff03037207 */ /* 0x004fca0000800000 */
[----:B------:R-:W-:-:S05]  /*28de0*/  IMAD.IADD R3, R2, 0x1, R3 ;  /* 0x0000000102037824 */ /* 0x000fca00078e0203 */
[----:B-1----:R-:W1:Y:S02]  /*28df0*/  SHFL.UP PT, R5, R3, 0x2, RZ ;  /* 0x0440000003057989 */ /* 0x002e6400000e00ff */
        /* <DEDUP_REMOVED lines=12> */
.L_x_7947:
[----:B------:R-:W-:Y:S02]  /*28ec0*/  ULDC UR4, c[0x0][0xc10] ;  /* 0x0003040000047ab9 */ /* 0x000fe40000000800 */
[----:B------:R-:W-:-:S04]  /*28ed0*/  IMAD.U32 R3, RZ, RZ, UR4 ;  /* 0x00000004ff037e24 */ /* 0x000fc8000f8e00ff */
[----:B--2---:R-:W-:-:S04]  /*28ee0*/  IMAD R7, R7, R3, RZ ;  /* 0x0000000307077224 */ /* 0x004fc800078e02ff */
[----:B------:R-:W-:-:S05]  /*28ef0*/  IMAD.IADD R4, R7, 0x1, R4 ;  /* 0x0000000107047824 */ /* 0x000fca00078e0204 */
[----:B------:R-:W-:-:S13]  /*28f00*/  ISETP.GT.AND P6, PT, R4, R0, PT ;  /* 0x000000000400720c */ /* 0x000fda0003fc4270 */
[----:B------:R-:W-:Y:S05]  /*28f10*/  @!P6 BRA `(.L_x_7795) ;  /* 0xfffffffc0064e947 */ /* 0x000fea000383ffff */
[----:B------:R-:W-:-:S07]  /*28f20*/  IMAD.MOV.U32 R6, RZ, RZ, R5 ;  /* 0x000000ffff067224 */ /* 0x000fce00078e0005 */
.L_x_7790:
[----:B------:R-:W-:Y:S01]  /*28f30*/  IMAD.IADD R7, R4, 0x1, -R7 ;  /* 0x0000000104077824 */ /* 0x000fe200078e0a07 */
[----:B------:R-:W-:-:S03]  /*28f40*/  UMOV UR4, 0xffffffff ;  /* 0xffffffff00047882 */ /* 0x000fc60000000000 */
[----:B------:R-:W-:-:S05]  /*28f50*/  IMAD R4, R6, R3, R7 ;  /* 0x0000000306047224 */ /* 0x000fca00078e0207 */
[----:B------:R-:W-:Y:S01]  /*28f60*/  ISETP.GT.AND P6, PT, R4, R0, PT ;  /* 0x000000000400720c */ /* 0x000fe20003fc4270 */
[----:B------:R-:W-:-:S12]  /*28f70*/  BRA.DIV UR4, `(.L_x_7796) ;  /* 0x0000003a042c7947 */ /* 0x000fd8000b800000 */
[----:B-1----:R-:W-:-:S04]  /*28f80*/  VOTE.ANY R5, PT, !P6 ;  /* 0x0000000000057806 */ /* 0x002fc800070e0100 */
[----:B------:R-:W1:Y:S02]  /*28f90*/  POPC R4, R5 ;  /* 0x0000000500047309 */ /* 0x000e640000000000 */
[----:B-1----:R1:W2:Y:S02]  /*28fa0*/  SHFL.IDX PT, R17, R2, R4, 0x1f ;  /* 0x00001f0402117589 */ /* 0x0022a400000e0000 */
.L_x_7951:
[----:B------:R-:W-:Y:S01]  /*28fb0*/  ISETP.NE.AND P0, PT, R5, RZ, PT ;  /* 0x000000ff0500720c */ /* 0x000fe20003f05270 */
[----:B------:R-:W-:-:S12]  /*28fc0*/  IMAD.MOV.U32 R16, RZ, RZ, RZ ;  /* 0x000000ffff107224 */ /* 0x000fd800078e00ff */
[----:B------:R-:W-:Y:S05]  /*28fd0*/  @!P0 BRA `(.L_x_7797) ;  /* 0x0000000000148947 */ /* 0x000fea0003800000 */
[----:B------:R-:W-:Y:S01]  /*28fe0*/  UMOV UR4, 0xffffffff ;  /* 0xffffffff00047882 */ /* 0x000fe20000000000 */
[----:B0-----:R-:W-:Y:S02]  /*28ff0*/  VIADD R12, R4, 0xffffffff ;  /* 0xffffffff040c7836 */ /* 0x001fe40000000000 */
[----:B------:R-:W-:Y:S05]  /*29000*/  BRA.DIV UR4, `(.L_x_7798) ;  /* 0x0000003a04507947 */ /* 0x000fea000b800000 */
[----:B------:R0:W3:Y:S02]  /*29010*/  SHFL.IDX PT, R6, R6, R12, 0x1f ;  /* 0x00001f0c06067589 */ /* 0x0000e400000e0000 */
.L_x_7954:
[----:B---3--:R-:W-:-:S07]  /*29020*/  IMAD.MOV.U32 R16, RZ, RZ, R6 ;  /* 0x000000ffff107224 */ /* 0x008fce00078e0006 */
.L_x_7797:
[----:B0-----:R-:W1:Y:S01]  /*29030*/  LDC.64 R8, c[0x0][0xc68] ;  /* 0x00031a00ff087b82 */ /* 0x001e620000000a00 */
[----:B------:R-:W-:-:S04]  /*29040*/  IMAD.IADD R19, R4, 0x1, R19 ;  /* 0x0000000104137824 */ /* 0x000fc800078e0213 */
[----:B-1----:R-:W-:-:S05]  /*29050*/  IMAD.WIDE R4, R19, 0x4, R8 ;  /* 0x0000000413047825 */ /* 0x002fca00078e0208 */
[----:B------:R-:W2:Y:S01]  /*29060*/  LDG.E R2, desc[UR60][R4.64] ;  /* 0x0000003c04027981 */ /* 0x000ea2000c1e1900 */
[----:B------:R-:W-:Y:S02]  /*29070*/  IMAD R16, R16, R3, R7 ;  /* 0x0000000310107224 */ /* 0x000fe400078e0207 */
[----:B--2---:R-:W-:-:S05]  /*29080*/  IMAD R8, R17, R2, RZ ;  /* 0x0000000211087224 */ /* 0x004fca00078e02ff */
        /* <DEDUP_REMOVED lines=8> */
[----:B------:R-:W-:Y:S02]  /*29110*/  IMAD R7, R4, R6, RZ ;  /* 0x0000000604077224 */ /* 0x000fe400078e02ff */
[----:B------:R-:W-:-:S04]  /*29120*/  IMAD.MOV.U32 R4, RZ, RZ, RZ ;  /* 0x000000ffff047224 */ /* 0x000fc800078e00ff */
[----:B------:R-:W-:-:S04]  /*29130*/  IMAD.HI.U32 R7, R5, R7, R4 ;  /* 0x0000000705077227 */ /* 0x000fc800078e0004 */
[----:B------:R-:W-:-:S05]  /*29140*/  IMAD.IADD R4, R0, 0x1, -R16 ;  /* 0x0000000100047824 */ /* 0x000fca00078e0a10 */
        /* <DEDUP_REMOVED lines=46> */
[----:B------:R-:W-:-:S05]  /*29430*/  LOP3.LUT R0, RZ, R0, RZ, 0x33, !PT ;  /* 0x00000000ff007212 */ /* 0x000fca00078e33ff */
[----:B------:R-:W-:Y:S01]  /*29440*/  IMAD.IADD R17, R17, 0x1, R0 ;  /* 0x0000000111117824 */ /* 0x000fe200078e0200 */
[----:B------:R-:W-:Y:S06]  /*29450*/  BRA `(.L_x_7799) ;  /* 0x00000000001c7947 */ /* 0x000fec0003800000 */
.L_x_7791:
[----:B------:R-:W-:Y:S01]  /*29460*/  UMOV UR4, URZ ;  /* 0x0000003f00047c82 */ /* 0x000fe20008000000 */
[----:B------:R-:W-:Y:S01]  /*29470*/  UMOV UR5, URZ ;  /* 0x0000003f00057c82 */ /* 0x000fe20008000000 */
[----:B------:R-:W-:Y:S01]  /*29480*/  ULDC UR6, c[0x0][0xc14] ;  /* 0x0003050000067ab9 */ /* 0x000fe20000000800 */
[----:B------:R-:W-:Y:S02]  /*29490*/  IMAD.MOV.U32 R16, RZ, RZ, R0 ;  /* 0x000000ffff107224 */ /* 0x000fe400078e0000 */
[----:B------:R-:W-:Y:S02]  /*294a0*/  IMAD.U32 R17, RZ, RZ, UR4 ;  /* 0x00000004ff117e24 */ /* 0x000fe4000f8e00ff */
[----:B------:R-:W-:Y:S02]  /*294b0*/  IMAD.U32 R18, RZ, RZ, UR5 ;  /* 0x00000005ff127e24 */ /* 0x000fe4000f8e00ff */
[----:B------:R-:W-:-:S07]  /*294c0*/  IMAD.U32 R19, RZ, RZ, UR6 ;  /* 0x00000006ff137e24 */ /* 0x000fce000f8e00ff */
.L_x_7799:
        /* <DEDUP_REMOVED lines=10> */
.L_x_7788:
[----:B------:R-:W-:Y:S02]  /*29570*/  ULDC UR4, c[0x0][0xc14] ;  /* 0x0003050000047ab9 */ /* 0x000fe40000000800 */
[----:B-1----:R-:W-:-:S13]  /*29580*/  ISETP.GE.AND P0, PT, R19, UR4, PT ;  /* 0x0000000413007c0c */ /* 0x002fda000bf06270 */
[----:B------:R-:W-:Y:S05]  /*29590*/  @!P0 BRA `(.L_x_7800) ;  /* 0xffffffa800a88947 */ /* 0x000fea000383ffff */
[----:B------:R-:W-:Y:S05]  /*295a0*/  BSYNC B7 ;  /* 0x0000000000077941 */ /* 0x000fea0003800000 */
.L_x_7703:
        /* <DEDUP_REMOVED lines=12> */
.L_x_7955:
[----:B------:R-:W-:Y:S05]  /*29670*/  BSYNC B0 ;  /* 0x0000000000007941 */ /* 0x000fea0003800000 */
.L_x_7801:
[----:B------:R-:W-:-:S03]  /*29680*/  UMOV UR4, 0xffffffff ;  /* 0xffffffff00047882 */ /* 0x000fc60000000000 */
[----:B------:R-:W-:Y:S05]  /*29690*/  BRA.DIV UR4, `(.L_x_7803) ;  /* 0x0000003204e87947 */ /* 0x000fea000b800000 */
[----:B------:R-:W1:Y:S02]  /*296a0*/  S2R R2, SR_TID.X ;  /* 0x0000000000027919 */ /* 0x000e640000002100 */
[----:B-1----:R-:W-:-:S04]  /*296b0*/  SHF.R.U32.HI R2, RZ, 0x5, R2 ;  /* 0x00000005ff027819 */ /* 0x002fc80000011602 */
[----:B------:R-:W-:-:S05]  /*296c0*/  LOP3.LUT R2, R2, 0x3, RZ, 0xc0, !PT ;  /* 0x0000000302027812 */ /* 0x000fca00078ec0ff */
[----:B------:R1:W2:Y:S02]  /*296d0*/  SHFL.IDX PT, R14, R2, RZ, 0x1f ;  /* 0x00001fff020e7589 */ /* 0x0002a400000e0000 */
.L_x_7958:
[----:B--2---:R-:W-:-:S13]  /*296e0*/  ISETP.NE.AND P0, PT, R14, RZ, PT ;  /* 0x000000ff0e00720c */ /* 0x004fda0003f05270 */
[----:B------:R-:W-:Y:S05]  /*296f0*/  @P0 BRA `(.L_x_7500) ;  /* 0x0000000000b80947 */ /* 0x000fea0003800000 */
[----:B------:R-:W-:-:S03]  /*29700*/  UMOV UR4, 0xffffffff ;  /* 0xffffffff00047882 */ /* 0x000fc60000000000 */
[----:B------:R-:W-:Y:S05]  /*29710*/  BRA.DIV UR4, `(.L_x_7804) ;  /* 0x0000003204fc7947 */ /* 0x000fea000b800000 */
[----:B------:R-:W-:-:S13]  /*29720*/  ELECT P6, URZ, PT ;  /* 0x00000000003f782f */ /* 0x000fda00038c0000 */
.L_x_7961:
        /* <DEDUP_REMOVED lines=8> */
.L_x_7805:
        /* <DEDUP_REMOVED lines=14> */
.L_x_7962:
[----:B------:R-:W1:Y:S02]  /*29890*/  SYNCS.PHASECHK.TRANS64.TRYWAIT P1, [R7+URZ], R2 ;  /* 0x00000002070075a7 */ /* 0x000e64000802017f */
[----:B-1----:R-:W-:Y:S05]  /*298a0*/  @!P1 BRA `(.L_x_7807) ;  /* 0x0000003000cc9947 */ /* 0x002fea0003800000 */
.L_x_7963:
[----:B------:R-:W-:Y:S05]  /*298b0*/  @!P0 BRA `(.L_x_7808) ;  /* 0x0000000000048947 */ /* 0x000fea0003800000 */
[----:B------:R-:W-:Y:S01]  /*298c0*/  BPT.TRAP 0x1 ;  /* 0x000000040000795c */ /* 0x000fe20000300000 */
.L_x_7808:
[----:B------:R-:W2:Y:S02]  /*298d0*/  LDL.LU R4, [R1+0x8] ;  /* 0x0000080001047983 */ /* 0x000ea40000300800 */
[----:B--2---:R-:W-:-:S04]  /*298e0*/  IMAD R4, R4, 0x8, R0 ;  /* 0x0000000804047824 */ /* 0x004fc800078e0200 */
[----:B------:R-:W2:Y:S02]  /*298f0*/  SYNCS.PHASECHK.TRANS64.TRYWAIT P1, [R4+URZ+0x2e860], R5 ;  /* 0x02e86005040075a7 */ /* 0x000ea4000802017f */
[----:B--2---:R-:W-:Y:S05]  /*29900*/  @!P1 BRA `(.L_x_7809) ;  /* 0x0000003000c89947 */ /* 0x004fea0003800000 */
.L_x_7964:
[----:B------:R-:W-:Y:S05]  /*29910*/  @!P0 BRA `(.L_x_7810) ;  /* 0x0000000000048947 */ /* 0x000fea0003800000 */
[----:B------:R-:W-:Y:S01]  /*29920*/  BPT.TRAP 0x1 ;  /* 0x000000040000795c */ /* 0x000fe20000300000 */
.L_x_7810:
[----:B------:R-:W-:-:S04]  /*29930*/  IMAD R3, R3, 0x8, R0 ;  /* 0x0000000803037824 */ /* 0x000fc800078e0200 */
[----:B------:R-:W3:Y:S02]  /*29940*/  SYNCS.PHASECHK.TRANS64.TRYWAIT P1, [R3+URZ+0x2e860], R2 ;  /* 0x02e86002030075a7 */ /* 0x000ee4000802017f */
[----:B---3--:R-:W-:Y:S05]  /*29950*/  @!P1 BRA `(.L_x_7811) ;  /* 0x0000003000c89947 */ /* 0x008fea0003800000 */
.L_x_7965:
[----:B------:R-:W-:Y:S05]  /*29960*/  @!P0 BRA `(.L_x_7812) ;  /* 0x0000000000048947 */ /* 0x000fea0003800000 */
[----:B------:R-:W-:Y:S01]  /*29970*/  BPT.TRAP 0x1 ;  /* 0x000000040000795c */ /* 0x000fe20000300000 */
.L_x_7812:
[----:B------:R-:W4:Y:S02]  /*29980*/  SYNCS.PHASECHK.TRANS64.TRYWAIT P0, [R4+URZ+0x2e880], R5 ;  /* 0x02e88005040075a7 */ /* 0x000f24000800017f */
[----:B----4-:R-:W-:Y:S05]  /*29990*/  @!P0 BRA `(.L_x_7813) ;  /* 0x0000003000cc8947 */ /* 0x010fea0003800000 */
.L_x_7814:
[----:B------:R0:W0:Y:S02]  /*299a0*/  SYNCS.PHASECHK.TRANS64.TRYWAIT P0, [R3+URZ+0x2e880], R2 ;  /* 0x02e88002030075a7 */ /* 0x000024000800017f */
[----:B0-----:R-:W-:Y:S05]  /*299b0*/  @!P0 NANOSLEEP.SYNCS 0x989680 ;  /* 0x009896800000895d */ /* 0x001fea0003900000 */
[----:B------:R-:W0:Y:S02]  /*299c0*/  @!P0 SYNCS.PHASECHK.TRANS64 P0, [R3+URZ+0x2e880], R2 ;  /* 0x02e88002030085a7 */ /* 0x000e24000800007f */
[----:B0-----:R-:W-:Y:S05]  /*299d0*/  @!P0 BRA `(.L_x_7814) ;  /* 0xfffffffc00f08947 */ /* 0x001fea000383ffff */
.L_x_7500:
[----:B------:R-:W-:Y:S05]  /*299e0*/  BSYNC B8 ;  /* 0x0000000000087941 */ /* 0x000fea0003800000 */
.L_x_7497:
[----:B------:R-:W-:Y:S05]  /*299f0*/  EXIT ;  /* 0x000000000000794d */ /* 0x000fea0003800000 */
.L_x_7522:
[----:B0-----:R0:W1:Y:S02]  /*29a00*/  SYNCS.PHASECHK.TRANS64.TRYWAIT P6, [R109+URZ+0x2e890], R130 ;  /* 0x02e890826d0075a7 */ /* 0x00106400080c017f */
[----:B-1----:R-:W-:Y:S05]  /*29a10*/  @!P6 NANOSLEEP.SYNCS 0x989680 ;  /* 0x009896800000e95d */ /* 0x002fea0003900000 */
[----:B------:R-:W1:Y:S02]  /*29a20*/  @!P6 SYNCS.PHASECHK.TRANS64 P6, [R109+URZ+0x2e890], R130 ;  /* 0x02e890826d00e5a7 */ /* 0x000e6400080c007f */
[----:B-1----:R-:W-:Y:S05]  /*29a30*/  @!P6 BRA `(.L_x_7522) ;  /* 0xfffffffc00f0e947 */ /* 0x002fea000383ffff */
[----:B------:R-:W-:Y:S05]  /*29a40*/  BRA `(.L_x_7815) ;  /* 0xfffffd9400f87947 */ /* 0x000fea000383ffff */
.L_x_7556:
[----:B0-----:R0:W1:Y:S02]  /*29a50*/  SYNCS.PHASECHK.TRANS64.TRYWAIT P3, [R109+URZ+0x2e890], R130 ;  /* 0x02e890826d0075a7 */ /* 0x001064000806017f */
[----:B-1----:R-:W-:Y:S05]  /*29a60*/  @!P3 NANOSLEEP.SYNCS 0x989680 ;  /* 0x009896800000b95d */ /* 0x002fea0003900000 */
[----:B------:R-:W1:Y:S02]  /*29a70*/  @!P3 SYNCS.PHASECHK.TRANS64 P3, [R109+URZ+0x2e890], R130 ;  /* 0x02e890826d00b5a7 */ /* 0x000e64000806007f */
[----:B-1----:R-:W-:Y:S05]  /*29a80*/  @!P3 BRA `(.L_x_7556) ;  /* 0xfffffffc00f0b947 */ /* 0x002fea000383ffff */
[----:B------:R-:W-:Y:S05]  /*29a90*/  BRA `(.L_x_7816) ;  /* 0xfffffdd800fc7947 */ /* 0x000fea000383ffff */
.L_x_7573:
[----:B0-----:R0:W1:Y:S02]  /*29aa0*/  SYNCS.PHASECHK.TRANS64.TRYWAIT P2, [R109+URZ+0x2e890], R130 ;  /* 0x02e890826d0075a7 */ /* 0x001064000804017f */
[----:B-1----:R-:W-:Y:S05]  /*29ab0*/  @!P2 NANOSLEEP.SYNCS 0x989680 ;  /* 0x009896800000a95d */ /* 0x002fea0003900000 */
[----:B------:R-:W1:Y:S02]  /*29ac0*/  @!P2 SYNCS.PHASECHK.TRANS64 P2, [R109+URZ+0x2e890], R130 ;  /* 0x02e890826d00a5a7 */ /* 0x000e64000804007f */
[----:B-1----:R-:W-:Y:S05]  /*29ad0*/  @!P2 BRA `(.L_x_7573) ;  /* 0xfffffffc00f0a947 */ /* 0x002fea000383ffff */
[----:B------:R-:W-:Y:S05]  /*29ae0*/  BRA `(.L_x_7817) ;  /* 0xfffffe1c009c7947 */ /* 0x000fea000383ffff */
.L_x_7583:
[----:B--2---:R2:W3:Y:S02]  /*29af0*/  SYNCS.PHASECHK.TRANS64.TRYWAIT P3, [R109+URZ+0x2e8b0], R130 ;  /* 0x02e8b0826d0075a7 */ /* 0x0044e4000806017f */
[----:B---3--:R-:W-:Y:S05]  /*29b00*/  @!P3 NANOSLEEP.SYNCS 0x989680 ;  /* 0x009896800000b95d */ /* 0x008fea0003900000 */
[----:B------:R-:W3:Y:S02]  /*29b10*/  @!P3 SYNCS.PHASECHK.TRANS64 P3, [R109+URZ+0x2e8b0], R130 ;  /* 0x02e8b0826d00b5a7 */ /* 0x000ee4000806007f */
[----:B---3--:R-:W-:Y:S05]  /*29b20*/  @!P3 BRA `(.L_x_7583) ;  /* 0xfffffffc00f0b947 */ /* 0x008fea000383ffff */
[----:B------:R-:W-:Y:S05]  /*29b30*/  BRA `(.L_x_7818) ;  /* 0xfffffe2400647947 */ /* 0x000fea000383ffff */
.L_x_7595:
[----:B------:R-:W0:Y:S01]  /*29b40*/  S2R R3, SR_TID.X ;  /* 0x0000000000037919 */ /* 0x000e220000002100 */
[----:B------:R-:W-:Y:S01]  /*29b50*/  BSSY B0, `(.L_x_7819) ;  /* 0x000000c000007945 */ /* 0x000fe20003800000 */
[----:B------:R-:W-:Y:S02]  /*29b60*/  IMAD.MOV.U32 R12, RZ, RZ, RZ ;  /* 0x000000ffff0c7224 */ /* 0x000fe400078e00ff */
[----:B------:R-:W-:Y:S02]  /*29b70*/  IMAD.MOV.U32 R11, RZ, RZ, 0x1f ;  /* 0x0000001fff0b7424 */ /* 0x000fe400078e00ff */
        /* <DEDUP_REMOVED lines=9> */
.L_x_7820:
[----:B------:R-:W-:Y:S05]  /*29c10*/  BSYNC B0 ;  /* 0x0000000000007941 */ /* 0x000fea0003800000 */
.L_x_7819:
[----:B------:R0:W-:Y:S01]  /*29c20*/  STL [R1+0x4c], R14 ;  /* 0x00004c0e01007387 */ /* 0x0001e20000100800 */
[----:B------:R-:W-:Y:S05]  /*29c30*/  BRA `(.L_x_7821) ;  /* 0xfffffe3000f87947 */ /* 0x000fea000383ffff */
.L_x_7611:
        /* <DEDUP_REMOVED lines=8> */
.L_x_7823:
[----:B------:R-:W-:Y:S05]  /*29cc0*/  BSYNC B1 ;  /* 0x0000000000017941 */ /* 0x000fea0003800000 */
.L_x_7822:
[----:B------:R-:W-:Y:S05]  /*29cd0*/  BRA `(.L_x_7824) ;  /* 0xfffffe40002c7947 */ /* 0x000fea000383ffff */
.L_x_7612:
        /* <DEDUP_REMOVED lines=8> */
.L_x_7826:
[----:B------:R-:W-:Y:S05]  /*29d60*/  BSYNC B1 ;  /* 0x0000000000017941 */ /* 0x000fea0003800000 */
.L_x_7825:
[----:B------:R-:W-:Y:S05]  /*29d70*/  BRA `(.L_x_7827) ;  /* 0xfffffe40000c7947 */ /* 0x000fea000383ffff */
.L_x_7613:
        /* <DEDUP_REMOVED lines=8> */
.L_x_7829:
[----:B------:R-:W-:Y:S05]  /*29e00*/  BSYNC B1 ;  /* 0x0000000000017941 */ /* 0x000fea0003800000 */
.L_x_7828:
[----:B------:R-:W-:Y:S05]  /*29e10*/  BRA `(.L_x_7830) ;  /* 0xfffffe3c00ec7947 */ /* 0x000fea000383ffff */
.L_x_7614:
        /* <DEDUP_REMOVED lines=8> */
.L_x_7832:
[----:B------:R-:W-:Y:S05]  /*29ea0*/  BSYNC B1 ;  /* 0x0000000000017941 */ /* 0x000fea0003800000 */
.L_x_7831:
[----:B------:R-:W-:Y:S05]  /*29eb0*/  BRA `(.L_x_7833) ;  /* 0xfffffe3c00cc7947 */ /* 0x000fea000383ffff */
.L_x_7615:
        /* <DEDUP_REMOVED lines=8> */
.L_x_7835:
[----:B------:R-:W-:Y:S05]  /*29f40*/  BSYNC B1 ;  /* 0x0000000000017941 */ /* 0x000fea0003800000 */
.L_x_7834:
[----:B------:R-:W-:Y:S05]  /*29f50*/  BRA `(.L_x_7836) ;  /* 0xfffffe3c00ac7947 */ /* 0x000fea000383ffff */
.L_x_7616:
        /* <DEDUP_REMOVED lines=8> */
.L_x_7838:
[----:B------:R-:W-:Y:S05]  /*29fe0*/  BSYNC B1 ;  /* 0x0000000000017941 */ /* 0x000fea0003800000 */
.L_x_7837:
[----:B------:R-:W-:Y:S05]  /*29ff0*/  BRA `(.L_x_7839) ;  /* 0xfffffe3c008c7947 */ /* 0x000fea000383ffff */
.L_x_7617:
        /* <DEDUP_REMOVED lines=8> */
.L_x_7841:
[----:B------:R-:W-:Y:S05]  /*2a080*/  BSYNC B1 ;  /* 0x0000000000017941 */ /* 0x000fea0003800000 */
.L_x_7840:
[----:B------:R-:W-:Y:S05]  /*2a090*/  BRA `(.L_x_7842) ;  /* 0xfffffe3c006c7947 */ /* 0x000fea000383ffff */
.L_x_7618:
        /* <DEDUP_REMOVED lines=8> */
.L_x_7844:
[----:B------:R-:W-:Y:S05]  /*2a120*/  BSYNC B1 ;  /* 0x0000000000017941 */ /* 0x000fea0003800000 */
.L_x_7843:
[----:B------:R-:W-:Y:S05]  /*2a130*/  BRA `(.L_x_7845) ;  /* 0xfffffe3c004c7947 */ /* 0x000fea000383ffff */
.L_x_7620:
[----:B--2---:R2:W3:Y:S02]  /*2a140*/  SYNCS.PHASECHK.TRANS64.TRYWAIT P2, [R16+URZ+0x2e800], R5 ;  /* 0x02e80005100075a7 */ /* 0x0044e4000804017f */
[----:B---3--:R-:W-:Y:S05]  /*2a150*/  @!P2 NANOSLEEP.SYNCS 0x989680 ;  /* 0x009896800000a95d */ /* 0x008fea0003900000 */
[----:B------:R-:W3:Y:S02]  /*2a160*/  @!P2 SYNCS.PHASECHK.TRANS64 P2, [R16+URZ+0x2e800], R5 ;  /* 0x02e800051000a5a7 */ /* 0x000ee4000804007f */
[----:B---3--:R-:W-:Y:S05]  /*2a170*/  @!P2 BRA `(.L_x_7620) ;  /* 0xfffffffc00f0a947 */ /* 0x008fea000383ffff */
[----:B------:R-:W-:Y:S05]  /*2a180*/  BRA `(.L_x_7846) ;  /* 0xfffffe3c009c7947 */ /* 0x000fea000383ffff */
.L_x_7628:
        /* <DEDUP_REMOVED lines=8> */
.L_x_7848:
[----:B------:R-:W-:Y:S05]  /*2a210*/  BSYNC B1 ;  /* 0x0000000000017941 */ /* 0x000fea0003800000 */
.L_x_7847:
[----:B------:R-:W-:Y:S05]  /*2a220*/  BRA `(.L_x_7849) ;  /* 0xfffffe60004c7947 */ /* 0x000fea000383ffff */
.L_x_7629:
        /* <DEDUP_REMOVED lines=8> */
.L_x_7851:
[----:B------:R-:W-:Y:S05]  /*2a2b0*/  BSYNC B1 ;  /* 0x0000000000017941 */ /* 0x000fea0003800000 */
.L_x_7850:
[----:B------:R-:W-:Y:S05]  /*2a2c0*/  BRA `(.L_x_7852) ;  /* 0xfffffe60002c7947 */ /* 0x000fea000383ffff */
.L_x_7630:
        /* <DEDUP_REMOVED lines=8> */
.L_x_7854:
[----:B------:R-:W-:Y:S05]  /*2a350*/  BSYNC B1 ;  /* 0x0000000000017941 */ /* 0x000fea0003800000 */
.L_x_7853:
[----:B------:R-:W-:Y:S05]  /*2a360*/  BRA `(.L_x_7855) ;  /* 0xfffffe60000c7947 */ /* 0x000fea000383ffff */
.L_x_7631:
        /* <DEDUP_REMOVED lines=8> */
.L_x_7857:
[----:B------:R-:W-:Y:S05]  /*2a3f0*/  BSYNC B1 ;  /* 0x0000000000017941 */ /* 0x000fea0003800000 */
.L_x_7856:
[----:B------:R-:W-:Y:S05]  /*2a400*/  BRA `(.L_x_7858) ;  /* 0xfffffe5c00ec7947 */ /* 0x000fea000383ffff */
.L_x_7632:
        /* <DEDUP_REMOVED lines=8> */
.L_x_7860:
[----:B------:R-:W-:Y:S05]  /*2a490*/  BSYNC B1 ;  /* 0x0000000000017941 */ /* 0x000fea0003800000 */
.L_x_7859:
[----:B------:R-:W-:Y:S05]  /*2a4a0*/  BRA `(.L_x_7861) ;  /* 0xfffffe5c00cc7947 */ /* 0x000fea000383ffff */
.L_x_7633:
        /* <DEDUP_REMOVED lines=8> */
.L_x_7863:
[----:B------:R-:W-:Y:S05]  /*2a530*/  BSYNC B1 ;  /* 0x0000000000017941 */ /* 0x000fea0003800000 */
.L_x_7862:
[----:B------:R-:W-:Y:S05]  /*2a540*/  BRA `(.L_x_7864) ;  /* 0xfffffe5c00ac7947 */ /* 0x000fea000383ffff */
.L_x_7634:
        /* <DEDUP_REMOVED lines=8> */
.L_x_7866:
[----:B------:R-:W-:Y:S05]  /*2a5d0*/  BSYNC B1 ;  /* 0x0000000000017941 */ /* 0x000fea0003800000 */
.L_x_7865:
[----:B------:R-:W-:Y:S05]  /*2a5e0*/  BRA `(.L_x_7867) ;  /* 0xfffffe5c008c7947 */ /* 0x000fea000383ffff */
.L_x_7635:
        /* <DEDUP_REMOVED lines=8> */
.L_x_7869:
[----:B------:R-:W-:Y:S05]  /*2a670*/  BSYNC B1 ;  /* 0x0000000000017941 */ /* 0x000fea0003800000 */
.L_x_7868:
[----:B------:R-:W-:Y:S05]  /*2a680*/  BRA `(.L_x_7870) ;  /* 0xfffffe5c006c7947 */ /* 0x000fea000383ffff */
.L_x_7637:
[----:B0-----:R0:W1:Y:S02]  /*2a690*/  SYNCS.PHASECHK.TRANS64.TRYWAIT P1, [R16+URZ+0x2e800], R3 ;  /* 0x02e80003100075a7 */ /* 0x001064000802017f */
[----:B-1----:R-:W-:Y:S05]  /*2a6a0*/  @!P1 NANOSLEEP.SYNCS 0x989680 ;  /* 0x009896800000995d */ /* 0x002fea0003900000 */
[----:B------:R-:W1:Y:S02]  /*2a6b0*/  @!P1 SYNCS.PHASECHK.TRANS64 P1, [R16+URZ+0x2e800], R3 ;  /* 0x02e80003100095a7 */ /* 0x000e64000802007f */
[----:B-1----:R-:W-:Y:S05]  /*2a6c0*/  @!P1 BRA `(.L_x_7637) ;  /* 0xfffffffc00f09947 */ /* 0x002fea000383ffff */
[----:B------:R-:W-:Y:S05]  /*2a6d0*/  BRA `(.L_x_7871) ;  /* 0xfffffe5c008c7947 */ /* 0x000fea000383ffff */
.L_x_7643:
[----:B-1----:R1:W3:Y:S02]  /*2a6e0*/  SYNCS.PHASECHK.TRANS64.TRYWAIT P0, [R14+URZ+0x2e830], R3 ;  /* 0x02e830030e0075a7 */ /* 0x0022e4000800017f */
[----:B---3--:R-:W-:Y:S05]  /*2a6f0*/  @!P0 NANOSLEEP.SYNCS 0x989680 ;  /* 0x009896800000895d */ /* 0x008fea0003900000 */
[----:B------:R-:W3:Y:S02]  /*2a700*/  @!P0 SYNCS.PHASECHK.TRANS64 P0, [R14+URZ+0x2e830], R3 ;  /* 0x02e830030e0085a7 */ /* 0x000ee4000800007f */
[----:B---3--:R-:W-:Y:S05]  /*2a710*/  @!P0 BRA `(.L_x_7643) ;  /* 0xfffffffc00f08947 */ /* 0x008fea000383ffff */
[----:B------:R-:W-:Y:S05]  /*2a720*/  BRA `(.L_x_7642) ;  /* 0xfffffe7c00f87947 */ /* 0x000fea000383ffff */
.L_x_7649:
[----:B-1----:R1:W2:Y:S02]  /*2a730*/  SYNCS.PHASECHK.TRANS64.TRYWAIT P2, [R3+URZ+0x2e830], R0 ;  /* 0x02e83000030075a7 */ /* 0x0022a4000804017f */
[----:B--2---:R-:W-:Y:S05]  /*2a740*/  @!P2 NANOSLEEP.SYNCS 0x989680 ;  /* 0x009896800000a95d */ /* 0x004fea0003900000 */
[----:B------:R-:W2:Y:S02]  /*2a750*/  @!P2 SYNCS.PHASECHK.TRANS64 P2, [R3+URZ+0x2e830], R0 ;  /* 0x02e830000300a5a7 */ /* 0x000ea4000804007f */
[----:B--2---:R-:W-:Y:S05]  /*2a760*/  @!P2 BRA `(.L_x_7649) ;  /* 0xfffffffc00f0a947 */ /* 0x004fea000383ffff */
[----:B------:R-:W-:Y:S05]  /*2a770*/  BRA `(.L_x_7648) ;  /* 0xfffffec400e87947 */ /* 0x000fea000383ffff */
.L_x_7653:
[----:B-1----:R1:W2:Y:S02]  /*2a780*/  SYNCS.PHASECHK.TRANS64.TRYWAIT P0, [R3+URZ+0x2e850], R0 ;  /* 0x02e85000030075a7 */ /* 0x0022a4000800017f */
[----:B--2---:R-:W-:Y:S05]  /*2a790*/  @!P0 NANOSLEEP.SYNCS 0x989680 ;  /* 0x009896800000895d */ /* 0x004fea0003900000 */
[----:B------:R-:W2:Y:S02]  /*2a7a0*/  @!P0 SYNCS.PHASECHK.TRANS64 P0, [R3+URZ+0x2e850], R0 ;  /* 0x02e85000030085a7 */ /* 0x000ea4000800007f */
[----:B--2---:R-:W-:Y:S05]  /*2a7b0*/  @!P0 BRA `(.L_x_7653) ;  /* 0xfffffffc00f08947 */ /* 0x004fea000383ffff */
[----:B------:R-:W-:Y:S05]  /*2a7c0*/  BRA `(.L_x_7650) ;  /* 0xfffffedc00347947 */ /* 0x000fea000383ffff */
.L_x_7661:
[----:B-1----:R1:W2:Y:S02]  /*2a7d0*/  SYNCS.PHASECHK.TRANS64.TRYWAIT P2, [R3+URZ+0x2e830], R0 ;  /* 0x02e83000030075a7 */ /* 0x0022a4000804017f */
[----:B--2---:R-:W-:Y:S05]  /*2a7e0*/  @!P2 NANOSLEEP.SYNCS 0x989680 ;  /* 0x009896800000a95d */ /* 0x004fea0003900000 */
[----:B------:R-:W2:Y:S02]  /*2a7f0*/  @!P2 SYNCS.PHASECHK.TRANS64 P2, [R3+URZ+0x2e830], R0 ;  /* 0x02e830000300a5a7 */ /* 0x000ea4000804007f */
[----:B--2---:R-:W-:Y:S05]  /*2a800*/  @!P2 BRA `(.L_x_7661) ;  /* 0xfffffffc00f0a947 */ /* 0x004fea000383ffff */
[----:B------:R-:W-:Y:S05]  /*2a810*/  BRA `(.L_x_7660) ;  /* 0xffffff1400bc7947 */ /* 0x000fea000383ffff */
.L_x_7665:
[----:B-1----:R1:W2:Y:S02]  /*2a820*/  SYNCS.PHASECHK.TRANS64.TRYWAIT P0, [R3+URZ+0x2e850], R0 ;  /* 0x02e85000030075a7 */ /* 0x0022a4000800017f */
[----:B--2---:R-:W-:Y:S05]  /*2a830*/  @!P0 NANOSLEEP.SYNCS 0x989680 ;  /* 0x009896800000895d */ /* 0x004fea0003900000 */
[----:B------:R-:W2:Y:S02]  /*2a840*/  @!P0 SYNCS.PHASECHK.TRANS64 P0, [R3+URZ+0x2e850], R0 ;  /* 0x02e85000030085a7 */ /* 0x000ea4000800007f */
[----:B--2---:R-:W-:Y:S05]  /*2a850*/  @!P0 BRA `(.L_x_7665) ;  /* 0xfffffffc00f08947 */ /* 0x004fea000383ffff */
[----:B------:R-:W-:Y:S05]  /*2a860*/  BRA `(.L_x_7662) ;  /* 0xffffff2c00047947 */ /* 0x000fea000383ffff */
.L_x_7671:
[----:B--2---:R2:W3:Y:S02]  /*2a870*/  SYNCS.PHASECHK.TRANS64.TRYWAIT P0, [R13+URZ+0x2e850], R4 ;  /* 0x02e850040d0075a7 */ /* 0x0044e4000800017f */
[----:B---3--:R-:W-:Y:S05]  /*2a880*/  @!P0 NANOSLEEP.SYNCS 0x989680 ;  /* 0x009896800000895d */ /* 0x008fea0003900000 */
[----:B------:R-:W3:Y:S02]  /*2a890*/  @!P0 SYNCS.PHASECHK.TRANS64 P0, [R13+URZ+0x2e850], R4 ;  /* 0x02e850040d0085a7 */ /* 0x000ee4000800007f */
[----:B---3--:R-:W-:Y:S05]  /*2a8a0*/  @!P0 BRA `(.L_x_7671) ;  /* 0xfffffffc00f08947 */ /* 0x008fea000383ffff */
[----:B------:R-:W-:Y:S05]  /*2a8b0*/  BRA `(.L_x_7670) ;  /* 0xffffff54009c7947 */ /* 0x000fea000383ffff */
.L_x_7675:
[----:B------:R-:W-:Y:S01]  /*2a8c0*/  IMAD.MOV.U32 R12, RZ, RZ, R0 ;  /* 0x000000ffff0c7224 */ /* 0x000fe200078e0000 */
[----:B------:R-:W-:Y:S01]  /*2a8d0*/  SEL R5, R96, R97, P0 ;  /* 0x0000006160057207 */ /* 0x000fe20000000000 */
[----:B------:R-:W-:Y:S01]  /*2a8e0*/  IMAD.MOV.U32 R11, RZ, RZ, 0x1c1f ;  /* 0x00001c1fff0b7424 */ /* 0x000fe200078e00ff */
[----:B------:R-:W-:Y:S01]  /*2a8f0*/  SEL R7, R97, R96, P0 ;  /* 0x0000006061077207 */ /* 0x000fe20000000000 */
[----:B------:R-:W-:Y:S01]  /*2a900*/  IMAD.MOV.U32 R15, RZ, RZ, -0x1 ;  /* 0xffffffffff0f7424 */ /* 0x000fe200078e00ff */
[----:B------:R-:W-:Y:S02]  /*2a910*/  SEL R9, R92, R93, P0 ;  /* 0x0000005d5c097207 */ /* 0x000fe40000000000 */
[----:B------:R-:W-:-:S07]  /*2a920*/  SEL R21, R93, R92, P0 ;  /* 0x0000005c5d157207 */ /* 0x000fce0000000000 */
[----:B---3-5:R-:W-:Y:S05]  /*2a930*/  WARPSYNC.COLLECTIVE R15, `(.L_x_7872) ;  /* 0x000000000f087348 */ /* 0x028fea0003c00000 */
[----:B------:R0:W1:Y:S02]  /*2a940*/  SHFL.IDX P6, R14, R13, R12, R11 ;  /* 0x0000000c0d0e7389 */ /* 0x00006400000c000b */
[----:B01-3-5:R-:W-:Y:S01]  /*2a950*/  ENDCOLLECTIVE ;  /* 0x000000000000791b */ /* 0x02bfe20003800000 */
.L_x_7872:
        /* <DEDUP_REMOVED lines=19> */
.L_x_7873:
        /* <DEDUP_REMOVED lines=19> */
.L_x_7874:
        /* <DEDUP_REMOVED lines=8> */
.L_x_7875:
[----:B------:R-:W-:Y:S02]  /*2ac40*/  IMAD.MOV.U32 R13, RZ, RZ, R9 ;  /* 0x000000ffff0d7224 */ /* 0x000fe400078e0009 */
[----:B------:R-:W-:Y:S02]  /*2ac50*/  IMAD.MOV.U32 R12, RZ, RZ, R0 ;  /* 0x000000ffff0c7224 */ /* 0x000fe400078e0000 */
[----:B------:R-:W-:-:S07]  /*2ac60*/  IMAD.MOV.U32 R7, RZ, RZ, R14 ;  /* 0x000000ffff077224 */ /* 0x000fce00078e000e */
[----:B------:R-:W-:Y:S05]  /*2ac70*/  WARPSYNC.COLLECTIVE R15, `(.L_x_7876) ;  /* 0x000000000f087348 */ /* 0x000fea0003c00000 */
[----:B------:R0:W1:Y:S02]  /*2ac80*/  SHFL.IDX P6, R14, R13, R12, R11 ;  /* 0x0000000c0d0e7389 */ /* 0x00006400000c000b */
[----:B01----:R-:W-:Y:S01]  /*2ac90*/  ENDCOLLECTIVE ;  /* 0x000000000000791b */ /* 0x003fe20003800000 */
.L_x_7876:
        /* <DEDUP_REMOVED lines=8> */
.L_x_7877:
[----:B------:R-:W-:Y:S02]  /*2ad20*/  IMAD.MOV.U32 R13, RZ, RZ, R25 ;  /* 0x000000ffff0d7224 */ /* 0x000fe400078e0019 */
[----:B------:R-:W-:Y:S02]  /*2ad30*/  IMAD.MOV.U32 R12, RZ, RZ, R0 ;  /* 0x000000ffff0c7224 */ /* 0x000fe400078e0000 */
[----:B------:R-:W-:-:S07]  /*2ad40*/  IMAD.MOV.U32 R21, RZ, RZ, R14 ;  /* 0x000000ffff157224 */ /* 0x000fce00078e000e */
[----:B------:R-:W-:Y:S05]  /*2ad50*/  WARPSYNC.COLLECTIVE R15, `(.L_x_7878) ;  /* 0x000000000f087348 */ /* 0x000fea0003c00000 */
[----:B------:R0:W1:Y:S02]  /*2ad60*/  SHFL.IDX P6, R14, R13, R12, R11 ;  /* 0x0000000c0d0e7389 */ /* 0x00006400000c000b */
[----:B01----:R-:W-:Y:S01]  /*2ad70*/  ENDCOLLECTIVE ;  /* 0x000000000000791b */ /* 0x003fe20003800000 */
.L_x_7878:
        /* <DEDUP_REMOVED lines=8> */
.L_x_7879:
[----:B------:R-:W-:Y:S02]  /*2ae00*/  IMAD.MOV.U32 R13, RZ, RZ, R29 ;  /* 0x000000ffff0d7224 */ /* 0x000fe400078e001d */
[----:B------:R-:W-:Y:S02]  /*2ae10*/  IMAD.MOV.U32 R12, RZ, RZ, R0 ;  /* 0x000000ffff0c7224 */ /* 0x000fe400078e0000 */
[----:B------:R-:W-:-:S07]  /*2ae20*/  IMAD.MOV.U32 R27, RZ, RZ, R14 ;  /* 0x000000ffff1b7224 */ /* 0x000fce00078e000e */
[----:B------:R-:W-:Y:S05]  /*2ae30*/  WARPSYNC.COLLECTIVE R15, `(.L_x_7880) ;  /* 0x000000000f087348 */ /* 0x000fea0003c00000 */
[----:B------:R0:W1:Y:S02]  /*2ae40*/  SHFL.IDX P6, R14, R13, R12, R11 ;  /* 0x0000000c0d0e7389 */ /* 0x00006400000c000b */
[----:B01----:R-:W-:Y:S01]  /*2ae50*/  ENDCOLLECTIVE ;  /* 0x000000000000791b */ /* 0x003fe20003800000 */
.L_x_7880:
        /* <DEDUP_REMOVED lines=8> */
.L_x_7881:
[----:B------:R-:W-:Y:S02]  /*2aee0*/  IMAD.MOV.U32 R13, RZ, RZ, R33 ;  /* 0x000000ffff0d7224 */ /* 0x000fe400078e0021 */
[----:B------:R-:W-:Y:S02]  /*2aef0*/  IMAD.MOV.U32 R12, RZ, RZ, R0 ;  /* 0x000000ffff0c7224 */ /* 0x000fe400078e0000 */
[----:B------:R-:W-:-:S07]  /*2af00*/  IMAD.MOV.U32 R31, RZ, RZ, R14 ;  /* 0x000000ffff1f7224 */ /* 0x000fce00078e000e */
[----:B------:R-:W-:Y:S05]  /*2af10*/  WARPSYNC.COLLECTIVE R15, `(.L_x_7882) ;  /* 0x000000000f087348 */ /* 0x000fea0003c00000 */
[----:B------:R0:W1:Y:S02]  /*2af20*/  SHFL.IDX P6, R14, R13, R12, R11 ;  /* 0x0000000c0d0e7389 */ /* 0x00006400000c000b */
[----:B01----:R-:W-:Y:S01]  /*2af30*/  ENDCOLLECTIVE ;  /* 0x000000000000791b */ /* 0x003fe20003800000 */
.L_x_7882:
        /* <DEDUP_REMOVED lines=8> */
.L_x_7883:
[----:B------:R-:W-:Y:S02]  /*2afc0*/  IMAD.MOV.U32 R13, RZ, RZ, R37 ;  /* 0x000000ffff0d7224 */ /* 0x000fe400078e0025 */
[----:B------:R-:W-:Y:S02]  /*2afd0*/  IMAD.MOV.U32 R12, RZ, RZ, R0 ;  /* 0x000000ffff0c7224 */ /* 0x000fe400078e0000 */
[----:B------:R-:W-:-:S07]  /*2afe0*/  IMAD.MOV.U32 R35, RZ, RZ, R14 ;  /* 0x000000ffff237224 */ /* 0x000fce00078e000e */
[----:B------:R-:W-:Y:S05]  /*2aff0*/  WARPSYNC.COLLECTIVE R15, `(.L_x_7884) ;  /* 0x000000000f087348 */ /* 0x000fea0003c00000 */
[----:B------:R0:W1:Y:S02]  /*2b000*/  SHFL.IDX P6, R14, R13, R12, R11 ;  /* 0x0000000c0d0e7389 */ /* 0x00006400000c000b */
[----:B01----:R-:W-:Y:S01]  /*2b010*/  ENDCOLLECTIVE ;  /* 0x000000000000791b */ /* 0x003fe20003800000 */
.L_x_7884:
        /* <DEDUP_REMOVED lines=8> */
.L_x_7885:
[----:B------:R-:W-:Y:S02]  /*2b0a0*/  IMAD.MOV.U32 R13, RZ, RZ, R41 ;  /* 0x000000ffff0d7224 */ /* 0x000fe400078e0029 */
[----:B------:R-:W-:Y:S02]  /*2b0b0*/  IMAD.MOV.U32 R12, RZ, RZ, R0 ;  /* 0x000000ffff0c7224 */ /* 0x000fe400078e0000 */
[----:B------:R-:W-:-:S07]  /*2b0c0*/  IMAD.MOV.U32 R20, RZ, RZ, R14 ;  /* 0x000000ffff147224 */ /* 0x000fce00078e000e */
[----:B------:R-:W-:Y:S05]  /*2b0d0*/  WARPSYNC.COLLECTIVE R15, `(.L_x_7886) ;  /* 0x000000000f087348 */ /* 0x000fea0003c00000 */
[----:B------:R0:W1:Y:S02]  /*2b0e0*/  SHFL.IDX P6, R14, R13, R12, R11 ;  /* 0x0000000c0d0e7389 */ /* 0x00006400000c000b */
[----:B01----:R-:W-:Y:S01]  /*2b0f0*/  ENDCOLLECTIVE ;  /* 0x000000000000791b */ /* 0x003fe20003800000 */
.L_x_7886:
[----:B------:R-:W-:Y:S02]  /*2b100*/  IMAD.MOV.U32 R13, RZ, RZ, R43 ;  /* 0x000000ffff0d7224 */ /* 0x000fe400078e002b */
[----:B------:R-:W-:Y:S02]  /*2b110*/  IMAD.MOV.U32 R12, RZ, RZ, R2 ;  /* 0x000000ffff0c7224 */ /* 0x000fe400078e0002 */
[----:B------:R-:W-:-:S07]  /*2b120*/  IMAD.MOV.U32 R41, RZ, RZ, R14 ;  /* 0x000000ffff297224 */ /* 0x000fce00078e000e */
[----:B------:R-:W-:Y:S05]  /*2b130*/  WARPSYNC.COLLECTIVE R15, `(.L_x_7887) ;  /* 0x000000000f087348 */ /* 0x000fea0003c00000 */
[----:B------:R0:W1:Y:S02]  /*2b140*/  SHFL.IDX P6, R14, R13, R12, R11 ;  /* 0x0000000c0d0e7389 */ /* 0x00006400000c000b */
[----:B01----:R-:W-:Y:S01]  /*2b150*/  ENDCOLLECTIVE ;  /* 0x000000000000791b */ /* 0x003fe20003800000 */
.L_x_7887:
[----:B------:R-:W-:Y:S02]  /*2b160*/  IMAD.MOV.U32 R13, RZ, RZ, R45 ;  /* 0x000000ffff0d7224 */ /* 0x000fe400078e002d */
[----:B------:R-:W-:Y:S02]  /*2b170*/  IMAD.MOV.U32 R12, RZ, RZ, R0 ;  /* 0x000000ffff0c7224 */ /* 0x000fe400078e0000 */
[----:B------:R-:W-:-:S07]  /*2b180*/  IMAD.MOV.U32 R40, RZ, RZ, R14 ;  /* 0x000000ffff287224 */ /* 0x000fce00078e000e */
[----:B------:R-:W-:Y:S05]  /*2b190*/  WARPSYNC.COLLECTIVE R15, `(.L_x_7888) ;  /* 0x000000000f087348 */ /* 0x000fea0003c00000 */
[----:B------:R0:W1:Y:S02]  /*2b1a0*/  SHFL.IDX P6, R14, R13, R12, R11 ;  /* 0x0000000c0d0e7389 */ /* 0x00006400000c000b */
[----:B01----:R-:W-:Y:S01]  /*2b1b0*/  ENDCOLLECTIVE ;  /* 0x000000000000791b */ /* 0x003fe20003800000 */
.L_x_7888:
        /* <DEDUP_REMOVED lines=8> */
.L_x_7889:
[----:B------:R-:W-:Y:S02]  /*2b240*/  IMAD.MOV.U32 R13, RZ, RZ, R49 ;  /* 0x000000ffff0d7224 */ /* 0x000fe400078e0031 */
[----:B------:R-:W-:Y:S02]  /*2b250*/  IMAD.MOV.U32 R12, RZ, RZ, R0 ;  /* 0x000000ffff0c7224 */ /* 0x000fe400078e0000 */
[----:B------:R-:W-:-:S07]  /*2b260*/  IMAD.MOV.U32 R42, RZ, RZ, R14 ;  /* 0x000000ffff2a7224 */ /* 0x000fce00078e000e */
[----:B------:R-:W-:Y:S05]  /*2b270*/  WARPSYNC.COLLECTIVE R15, `(.L_x_7890) ;  /* 0x000000000f087348 */ /* 0x000fea0003c00000 */
[----:B------:R0:W1:Y:S02]  /*2b280*/  SHFL.IDX P6, R14, R13, R12, R11 ;  /* 0x0000000c0d0e7389 */ /* 0x00006400000c000b */
[----:B01----:R-:W-:Y:S01]  /*2b290*/  ENDCOLLECTIVE ;  /* 0x000000000000791b */ /* 0x003fe20003800000 */
.L_x_7890:
        /* <DEDUP_REMOVED lines=8> */
.L_x_7891:
[----:B------:R-:W-:Y:S02]  /*2b320*/  IMAD.MOV.U32 R13, RZ, RZ, R53 ;  /* 0x000000ffff0d7224 */ /* 0x000fe400078e0035 */
[----:B------:R-:W-:Y:S02]  /*2b330*/  IMAD.MOV.U32 R12, RZ, RZ, R0 ;  /* 0x000000ffff0c7224 */ /* 0x000fe400078e0000 */
[----:B------:R-:W-:-:S07]  /*2b340*/  IMAD.MOV.U32 R48, RZ, RZ, R14 ;  /* 0x000000ffff307224 */ /* 0x000fce00078e000e */
[----:B------:R-:W-:Y:S05]  /*2b350*/  WARPSYNC.COLLECTIVE R15, `(.L_x_7892) ;  /* 0x000000000f087348 */ /* 0x000fea0003c00000 */
[----:B------:R0:W1:Y:S02]  /*2b360*/  SHFL.IDX P6, R14, R13, R12, R11 ;  /* 0x0000000c0d0e7389 */ /* 0x00006400000c000b */
[----:B01----:R-:W-:Y:S01]  /*2b370*/  ENDCOLLECTIVE ;  /* 0x000000000000791b */ /* 0x003fe20003800000 */
.L_x_7892:
[----:B------:R-:W-:Y:S01]  /*2b380*/  SEL R9, R49, R48, P0 ;  /* 0x0000003031097207 */ /* 0x000fe20000000000 */
[----:B------:R-:W-:Y:S02]  /*2b390*/  IMAD.MOV.U32 R13, RZ, RZ, R55 ;  /* 0x000000ffff0d7224 */ /* 0x000fe400078e0037 */
[----:B------:R-:W-:Y:S02]  /*2b3a0*/  IMAD.MOV.U32 R12, RZ, RZ, R2 ;  /* 0x000000ffff0c7224 */ /* 0x000fe400078e0002 */
[----:B------:R-:W-:-:S07]  /*2b3b0*/  IMAD.MOV.U32 R53, RZ, RZ, R14 ;  /* 0x000000ffff357224 */ /* 0x000fce00078e000e */
[----:B------:R-:W-:Y:S05]  /*2b3c0*/  WARPSYNC.COLLECTIVE R15, `(.L_x_7893) ;  /* 0x000000000f087348 */ /* 0x000fea0003c00000 */
[----:B------:R0:W1:Y:S02]  /*2b3d0*/  SHFL.IDX P6, R14, R13, R12, R11 ;  /* 0x0000000c0d0e7389 */ /* 0x00006400000c000b */
[----:B01----:R-:W-:Y:S01]  /*2b3e0*/  ENDCOLLECTIVE ;  /* 0x000000000000791b */ /* 0x003fe20003800000 */
.L_x_7893:
[----:B------:R-:W-:Y:S02]  /*2b3f0*/  IMAD.MOV.U32 R13, RZ, RZ, R57 ;  /* 0x000000ffff0d7224 */ /* 0x000fe400078e0039 */
[----:B------:R-:W-:Y:S02]  /*2b400*/  IMAD.MOV.U32 R12, RZ, RZ, R0 ;  /* 0x000000ffff0c7224 */ /* 0x000fe400078e0000 */
[----:B------:R-:W-:-:S07]  /*2b410*/  IMAD.MOV.U32 R50, RZ, RZ, R14 ;  /* 0x000000ffff327224 */ /* 0x000fce00078e000e */
[----:B------:R-:W-:Y:S05]  /*2b420*/  WARPSYNC.COLLECTIVE R15, `(.L_x_7894) ;  /* 0x000000000f087348 */ /* 0x000fea0003c00000 */
[----:B------:R0:W1:Y:S02]  /*2b430*/  SHFL.IDX P6, R14, R13, R12, R11 ;  /* 0x0000000c0d0e7389 */ /* 0x00006400000c000b */
[----:B01----:R-:W-:Y:S01]  /*2b440*/  ENDCOLLECTIVE ;  /* 0x000000000000791b */ /* 0x003fe20003800000 */
.L_x_7894:
        /* <DEDUP_REMOVED lines=8> */
.L_x_7895:
[----:B------:R-:W-:Y:S02]  /*2b4d0*/  IMAD.MOV.U32 R13, RZ, RZ, R63 ;  /* 0x000000ffff0d7224 */ /* 0x000fe400078e003f */
[----:B------:R-:W-:Y:S02]  /*2b4e0*/  IMAD.MOV.U32 R12, RZ, RZ, R0 ;  /* 0x000000ffff0c7224 */ /* 0x000fe400078e0000 */
[----:B------:R-:W-:-:S07]  /*2b4f0*/  IMAD.MOV.U32 R52, RZ, RZ, R14 ;  /* 0x000000ffff347224 */ /* 0x000fce00078e000e */
[----:B------:R-:W-:Y:S05]  /*2b500*/  WARPSYNC.COLLECTIVE R15, `(.L_x_7896) ;  /* 0x000000000f087348 */ /* 0x000fea0003c00000 */
[----:B------:R0:W1:Y:S02]  /*2b510*/  SHFL.IDX P6, R14, R13, R12, R11 ;  /* 0x0000000c0d0e7389 */ /* 0x00006400000c000b */
[----:B01----:R-:W-:Y:S01]  /*2b520*/  ENDCOLLECTIVE ;  /* 0x000000000000791b */ /* 0x003fe20003800000 */
.L_x_7896:
        /* <DEDUP_REMOVED lines=8> */
.L_x_7897:
[----:B------:R-:W-:Y:S02]  /*2b5b0*/  IMAD.MOV.U32 R13, RZ, RZ, R67 ;  /* 0x000000ffff0d7224 */ /* 0x000fe400078e0043 */
[----:B------:R-:W-:Y:S02]  /*2b5c0*/  IMAD.MOV.U32 R12, RZ, RZ, R0 ;  /* 0x000000ffff0c7224 */ /* 0x000fe400078e0000 */
[----:B------:R-:W-:-:S07]  /*2b5d0*/  IMAD.MOV.U32 R54, RZ, RZ, R14 ;  /* 0x000000ffff367224 */ /* 0x000fce00078e000e */
[----:B------:R-:W-:Y:S05]  /*2b5e0*/  WARPSYNC.COLLECTIVE R15, `(.L_x_7898) ;  /* 0x000000000f087348 */ /* 0x000fea0003c00000 */
[----:B------:R0:W1:Y:S02]  /*2b5f0*/  SHFL.IDX P6, R14, R13, R12, R11 ;  /* 0x0000000c0d0e7389 */ /* 0x00006400000c000b */
[----:B01----:R-:W-:Y:S01]  /*2b600*/  ENDCOLLECTIVE ;  /* 0x000000000000791b */ /* 0x003fe20003800000 */
.L_x_7898:
        /* <DEDUP_REMOVED lines=8> */
.L_x_7899:
[----:B------:R-:W-:Y:S02]  /*2b690*/  IMAD.MOV.U32 R13, RZ, RZ, R71 ;  /* 0x000000ffff0d7224 */ /* 0x000fe400078e0047 */
[----:B------:R-:W-:Y:S02]  /*2b6a0*/  IMAD.MOV.U32 R12, RZ, RZ, R0 ;  /* 0x000000ffff0c7224 */ /* 0x000fe400078e0000 */
[----:B------:R-:W-:-:S07]  /*2b6b0*/  IMAD.MOV.U32 R56, RZ, RZ, R14 ;  /* 0x000000ffff387224 */ /* 0x000fce00078e000e */
[----:B------:R-:W-:Y:S05]  /*2b6c0*/  WARPSYNC.COLLECTIVE R15, `(.L_x_7900) ;  /* 0x000000000f087348 */ /* 0x000fea0003c00000 */
[----:B------:R0:W1:Y:S02]  /*2b6d0*/  SHFL.IDX P6, R14, R13, R12, R11 ;  /* 0x0000000c0d0e7389 */ /* 0x00006400000c000b */
[----:B01----:R-:W-:Y:S01]  /*2b6e0*/  ENDCOLLECTIVE ;  /* 0x000000000000791b */ /* 0x003fe20003800000 */
.L_x_7900:
[----:B------:R-:W-:Y:S01]  /*2b6f0*/  SEL R39, R56, R67, P0 ;  /* 0x0000004338277207 */ /* 0x000fe20000000000 */
[----:B------:R-:W-:Y:S02]  /*2b700*/  IMAD.MOV.U32 R13, RZ, RZ, R73 ;  /* 0x000000ffff0d7224 */ /* 0x000fe400078e0049 */
[----:B------:R-:W-:Y:S02]  /*2b710*/  IMAD.MOV.U32 R12, RZ, RZ, R2 ;  /* 0x000000ffff0c7224 */ /* 0x000fe400078e0002 */
[----:B------:R-:W-:-:S07]  /*2b720*/  IMAD.MOV.U32 R71, RZ, RZ, R14 ;  /* 0x000000ffff477224 */ /* 0x000fce00078e000e */
[----:B------:R-:W-:Y:S05]  /*2b730*/  WARPSYNC.COLLECTIVE R15, `(.L_x_7901) ;  /* 0x000000000f087348 */ /* 0x000fea0003c00000 */
[----:B------:R0:W1:Y:S02]  /*2b740*/  SHFL.IDX P6, R14, R13, R12, R11 ;  /* 0x0000000c0d0e7389 */ /* 0x00006400000c000b */
[----:B01----:R-:W-:Y:S01]  /*2b750*/  ENDCOLLECTIVE ;  /* 0x000000000000791b */ /* 0x003fe20003800000 */
.L_x_7901:
[----:B------:R-:W-:Y:S02]  /*2b760*/  IMAD.MOV.U32 R13, RZ, RZ, R75 ;  /* 0x000000ffff0d7224 */ /* 0x000fe400078e004b */
[----:B------:R-:W-:Y:S02]  /*2b770*/  IMAD.MOV.U32 R12, RZ, RZ, R0 ;  /* 0x000000ffff0c7224 */ /* 0x000fe400078e0000 */
[----:B------:R-:W-:-:S07]  /*2b780*/  IMAD.MOV.U32 R58, RZ, RZ, R14 ;  /* 0x000000ffff3a7224 */ /* 0x000fce00078e000e */
[----:B------:R-:W-:Y:S05]  /*2b790*/  WARPSYNC.COLLECTIVE R15, `(.L_x_7902) ;  /* 0x000000000f087348 */ /* 0x000fea0003c00000 */
[----:B------:R0:W1:Y:S02]  /*2b7a0*/  SHFL.IDX P6, R14, R13, R12, R11 ;  /* 0x0000000c0d0e7389 */ /* 0x00006400000c000b */
[----:B01----:R-:W-:Y:S01]  /*2b7b0*/  ENDCOLLECTIVE ;  /* 0x000000000000791b */ /* 0x003fe20003800000 */
.L_x_7902:
[----:B------:R-:W-:Y:S02]  /*2b7c0*/  IMAD.MOV.U32 R13, RZ, RZ, R77 ;  /* 0x000000ffff0d7224 */ /* 0x000fe400078e004d */
[----:B------:R-:W-:Y:S02]  /*2b7d0*/  IMAD.MOV.U32 R12, RZ, RZ, R2 ;  /* 0x000000ffff0c7224 */ /* 0x000fe400078e0002 */
[----:B------:R-:W-:-:S07]  /*2b7e0*/  IMAD.MOV.U32 R75, RZ, RZ, R14 ;  /* 0x000000ffff4b7224 */ /* 0x000fce00078e000e */
[----:B------:R-:W-:Y:S05]  /*2b7f0*/  WARPSYNC.COLLECTIVE R15, `(.L_x_7903) ;  /* 0x000000000f087348 */ /* 0x000fea0003c00000 */
[----:B------:R0:W1:Y:S02]  /*2b800*/  SHFL.IDX P6, R14, R13, R12, R11 ;  /* 0x0000000c0d0e7389 */ /* 0x00006400000c000b */
[----:B01----:R-:W-:Y:S01]  /*2b810*/  ENDCOLLECTIVE ;  /* 0x000000000000791b */ /* 0x003fe20003800000 */
.L_x_7903:
        /* <DEDUP_REMOVED lines=9> */
.L_x_7709:
        /* <DEDUP_REMOVED lines=11> */
.L_x_7906:
[----:B------:R-:W-:Y:S05]  /*2b960*/  BSYNC B1 ;  /* 0x0000000000017941 */ /* 0x000fea0003800000 */
.L_x_7905:
[----:B------:R-:W-:Y:S05]  /*2b970*/  BRA `(.L_x_7907) ;  /* 0xffffff8c00a47947 */ /* 0x000fea000383ffff */
.L_x_7711:
[----:B------:R-:W-:Y:S01]  /*2b980*/  BSSY B1, `(.L_x_7908) ;  /* 0x0000006000017945 */ /* 0x000fe20003800000 */
[----:B------:R-:W-:-:S07]  /*2b990*/  IMAD.MOV.U32 R15, RZ, RZ, -0x1 ;  /* 0xffffffffff0f7424 */ /* 0x000fce00078e00ff */
[----:B0-----:R-:W-:Y:S05]  /*2b9a0*/  WARPSYNC.COLLECTIVE R15, `(.L_x_7909) ;  /* 0x000000000f0c7348 */ /* 0x001fea0003c00000 */
[----:B------:R-:W-:Y:S02]  /*2b9b0*/  ELECT P6, UR62, PT ;  /* 0x00000000003e782f */ /* 0x000fe400038c0000 */
[----:B------:R-:W-:Y:S01]  /*2b9c0*/  MOV R14, UR62 ;  /* 0x0000003e000e7c02 */ /* 0x000fe20008000f00 */
[----:B0-----:R-:W-:Y:S10]  /*2b9d0*/  ENDCOLLECTIVE ;  /* 0x000000000000791b */ /* 0x001ff40003800000 */
.L_x_7909:
[----:B------:R-:W-:Y:S05]  /*2b9e0*/  BSYNC B1 ;  /* 0x0000000000017941 */ /* 0x000fea0003800000 */
.L_x_7908:
[----:B------:R-:W-:Y:S05]  /*2b9f0*/  BRA `(.L_x_7710) ;  /* 0xffffff8c009c7947 */ /* 0x000fea000383ffff */
.L_x_7713:
[----:B0-----:R0:W1:Y:S02]  /*2ba00*/  SYNCS.PHASECHK.TRANS64.TRYWAIT P0, [R11+URZ+0x2e820], R5 ;  /* 0x02e820050b0075a7 */ /* 0x001064000800017f */
[----:B-1----:R-:W-:Y:S05]  /*2ba10*/  @!P0 NANOSLEEP.SYNCS 0x989680 ;  /* 0x009896800000895d */ /* 0x002fea0003900000 */
[----:B------:R-:W1:Y:S02]  /*2ba20*/  @!P0 SYNCS.PHASECHK.TRANS64 P0, [R11+URZ+0x2e820], R5 ;  /* 0x02e820050b0085a7 */ /* 0x000e64000800007f */
[----:B-1----:R-:W-:Y:S05]  /*2ba30*/  @!P0 BRA `(.L_x_7713) ;  /* 0xfffffffc00f08947 */ /* 0x002fea000383ffff */
[----:B------:R-:W-:Y:S05]  /*2ba40*/  BRA `(.L_x_7910) ;  /* 0xffffff8c00b87947 */ /* 0x000fea000383ffff */
.L_x_7717:
[----:B-1----:R1:W2:Y:S02]  /*2ba50*/  SYNCS.PHASECHK.TRANS64.TRYWAIT P0, [R8+URZ+0x2e8a0], R9 ;  /* 0x02e8a009080075a7 */ /* 0x0022a4000800017f */
[----:B--2---:R-:W-:Y:S05]  /*2ba60*/  @!P0 NANOSLEEP.SYNCS 0x989680 ;  /* 0x009896800000895d */ /* 0x004fea0003900000 */
[----:B------:R-:W2:Y:S02]  /*2ba70*/  @!P0 SYNCS.PHASECHK.TRANS64 P0, [R8+URZ+0x2e8a0], R9 ;  /* 0x02e8a009080085a7 */ /* 0x000ea4000800007f */
[----:B--2---:R-:W-:Y:S05]  /*2ba80*/  @!P0 BRA `(.L_x_7717) ;  /* 0xfffffffc00f08947 */ /* 0x004fea000383ffff */
[----:B------:R-:W-:Y:S05]  /*2ba90*/  BRA `(.L_x_7911) ;  /* 0xffffff8c00d87947 */ /* 0x000fea000383ffff */
.L_x_7722:
[----:B0-----:R0:W2:Y:S02]  /*2baa0*/  SYNCS.PHASECHK.TRANS64.TRYWAIT P0, [R8+URZ+0x2e8c0], R9 ;  /* 0x02e8c009080075a7 */ /* 0x0010a4000800017f */
[----:B--2---:R-:W-:Y:S05]  /*2bab0*/  @!P0 NANOSLEEP.SYNCS 0x989680 ;  /* 0x009896800000895d */ /* 0x004fea0003900000 */
[----:B------:R-:W2:Y:S02]  /*2bac0*/  @!P0 SYNCS.PHASECHK.TRANS64 P0, [R8+URZ+0x2e8c0], R9 ;  /* 0x02e8c009080085a7 */ /* 0x000ea4000800007f */
[----:B--2---:R-:W-:Y:S05]  /*2bad0*/  @!P0 BRA `(.L_x_7722) ;  /* 0xfffffffc00f08947 */ /* 0x004fea000383ffff */
[----:B------:R-:W-:Y:S05]  /*2bae0*/  BRA `(.L_x_7912) ;  /* 0xffffff9000587947 */ /* 0x000fea000383ffff */
.L_x_7729:
[----:B0-----:R0:W1:Y:S02]  /*2baf0*/  SYNCS.PHASECHK.TRANS64.TRYWAIT P1, [R6+URZ+0x2e8a0], R7 ;  /* 0x02e8a007060075a7 */ /* 0x001064000802017f */
[----:B-1----:R-:W-:Y:S05]  /*2bb00*/  @!P1 NANOSLEEP.SYNCS 0x989680 ;  /* 0x009896800000995d */ /* 0x002fea0003900000 */
[----:B------:R-:W1:Y:S02]  /*2bb10*/  @!P1 SYNCS.PHASECHK.TRANS64 P1, [R6+URZ+0x2e8a0], R7 ;  /* 0x02e8a007060095a7 */ /* 0x000e64000802007f */
[----:B-1----:R-:W-:Y:S05]  /*2bb20*/  @!P1 BRA `(.L_x_7729) ;  /* 0xfffffffc00f09947 */ /* 0x002fea000383ffff */
[----:B------:R-:W-:Y:S05]  /*2bb30*/  BRA `(.L_x_7913) ;  /* 0xffffff9400387947 */ /* 0x000fea000383ffff */
.L_x_7734:
[----:B-1----:R1:W2:Y:S02]  /*2bb40*/  SYNCS.PHASECHK.TRANS64.TRYWAIT P1, [R6+URZ+0x2e8c0], R7 ;  /* 0x02e8c007060075a7 */ /* 0x0022a4000802017f */
[----:B--2---:R-:W-:Y:S05]  /*2bb50*/  @!P1 NANOSLEEP.SYNCS 0x989680 ;  /* 0x009896800000995d */ /* 0x004fea0003900000 */
[----:B------:R-:W2:Y:S02]  /*2bb60*/  @!P1 SYNCS.PHASECHK.TRANS64 P1, [R6+URZ+0x2e8c0], R7 ;  /* 0x02e8c007060095a7 */ /* 0x000ea4000802007f */
[----:B--2---:R-:W-:Y:S05]  /*2bb70*/  @!P1 BRA `(.L_x_7734) ;  /* 0xfffffffc00f09947 */ /* 0x004fea000383ffff */
[----:B------:R-:W-:Y:S05]  /*2bb80*/  BRA `(.L_x_7914) ;  /* 0xffffff9400b07947 */ /* 0x000fea000383ffff */
.L_x_7747:
        /* <DEDUP_REMOVED lines=11> */
.L_x_7916:
[----:B------:R-:W-:Y:S05]  /*2bc40*/  BSYNC B0 ;  /* 0x0000000000007941 */ /* 0x000fea0003800000 */
.L_x_7915:
[----:B------:R-:W-:Y:S05]  /*2bc50*/  BRA `(.L_x_7917) ;  /* 0xffffffa000d07947 */ /* 0x000fea000383ffff */
.L_x_7749:
[----:B------:R-:W-:Y:S01]  /*2bc60*/  BSSY B0, `(.L_x_7918) ;  /* 0x0000006000007945 */ /* 0x000fe20003800000 */
[----:B------:R-:W-:-:S07]  /*2bc70*/  IMAD.MOV.U32 R15, RZ, RZ, -0x1 ;  /* 0xffffffffff0f7424 */ /* 0x000fce00078e00ff */
[----:B0-----:R-:W-:Y:S05]  /*2bc80*/  WARPSYNC.COLLECTIVE R15, `(.L_x_7919) ;  /* 0x000000000f0c7348 */ /* 0x001fea0003c00000 */
[----:B------:R-:W-:Y:S02]  /*2bc90*/  ELECT P6, UR62, PT ;  /* 0x00000000003e782f */ /* 0x000fe400038c0000 */
[----:B------:R-:W-:Y:S01]  /*2bca0*/  MOV R14, UR62 ;  /* 0x0000003e000e7c02 */ /* 0x000fe20008000f00 */
[----:B0-----:R-:W-:Y:S10]  /*2bcb0*/  ENDCOLLECTIVE ;  /* 0x000000000000791b */ /* 0x001ff40003800000 */
.L_x_7919:
[----:B------:R-:W-:Y:S05]  /*2bcc0*/  BSYNC B0 ;  /* 0x0000000000007941 */ /* 0x000fea0003800000 */
.L_x_7918:
[----:B------:R-:W-:Y:S05]  /*2bcd0*/  BRA `(.L_x_7920) ;  /* 0xffffffa000c87947 */ /* 0x000fea000383ffff */
.L_x_7752:
[----:B0-----:R0:W1:Y:S02]  /*2bce0*/  SYNCS.PHASECHK.TRANS64.TRYWAIT P2, [R4+URZ+0x2e880], R7 ;  /* 0x02e88007040075a7 */ /* 0x001064000804017f */
[----:B-1----:R-:W-:Y:S05]  /*2bcf0*/  @!P2 NANOSLEEP.SYNCS 0x989680 ;  /* 0x009896800000a95d */ /* 0x002fea0003900000 */
[----:B------:R-:W1:Y:S02]  /*2bd00*/  @!P2 SYNCS.PHASECHK.TRANS64 P2, [R4+URZ+0x2e880], R7 ;  /* 0x02e880070400a5a7 */ /* 0x000e64000804007f */
[----:B-1----:R-:W-:Y:S05]  /*2bd10*/  @!P2 BRA `(.L_x_7752) ;  /* 0xfffffffc00f0a947 */ /* 0x002fea000383ffff */
[----:B------:R-:W-:Y:S05]  /*2bd20*/  BRA `(.L_x_7921) ;  /* 0xffffffa400487947 */ /* 0x000fea000383ffff */
.L_x_7754:
[----:B-1----:R1:W2:Y:S02]  /*2bd30*/  SYNCS.PHASECHK.TRANS64.TRYWAIT P2, [R4+URZ+0x2e840], R7 ;  /* 0x02e84007040075a7 */ /* 0x0022a4000804017f */
[----:B--2---:R-:W-:Y:S05]  /*2bd40*/  @!P2 NANOSLEEP.SYNCS 0x989680 ;  /* 0x009896800000a95d */ /* 0x004fea0003900000 */
[----:B------:R-:W2:Y:S02]  /*2bd50*/  @!P2 SYNCS.PHASECHK.TRANS64 P2, [R4+URZ+0x2e840], R7 ;  /* 0x02e840070400a5a7 */ /* 0x000ea4000804007f */
[----:B--2---:R-:W-:Y:S05]  /*2bd60*/  @!P2 BRA `(.L_x_7754) ;  /* 0xfffffffc00f0a947 */ /* 0x004fea000383ffff */
[----:B------:R-:W-:Y:S05]  /*2bd70*/  BRA `(.L_x_7922) ;  /* 0xffffffa400ac7947 */ /* 0x000fea000383ffff */
.L_x_7757:
        /* <DEDUP_REMOVED lines=8> */
.L_x_7763:
[----:B--2---:R2:W3:Y:S02]  /*2be00*/  SYNCS.PHASECHK.TRANS64.TRYWAIT P0, [R5+URZ+0x2e880], R4 ;  /* 0x02e88004050075a7 */ /* 0x0044e4000800017f */
[----:B---3--:R-:W-:Y:S05]  /*2be10*/  @!P0 NANOSLEEP.SYNCS 0x989680 ;  /* 0x009896800000895d */ /* 0x008fea0003900000 */
[----:B------:R-:W3:Y:S02]  /*2be20*/  @!P0 SYNCS.PHASECHK.TRANS64 P0, [R5+URZ+0x2e880], R4 ;  /* 0x02e88004050085a7 */ /* 0x000ee4000800007f */
[----:B---3--:R-:W-:Y:S05]  /*2be30*/  @!P0 BRA `(.L_x_7763) ;  /* 0xfffffffc00f08947 */ /* 0x008fea000383ffff */
[----:B------:R-:W-:Y:S05]  /*2be40*/  BRA `(.L_x_7924) ;  /* 0xffffffac00247947 */ /* 0x000fea000383ffff */
.L_x_7768:
[----:B-1----:R1:W3:Y:S02]  /*2be50*/  SYNCS.PHASECHK.TRANS64.TRYWAIT P0, [R5+URZ+0x2e840], R4 ;  /* 0x02e84004050075a7 */ /* 0x0022e4000800017f */
[----:B---3--:R-:W-:Y:S05]  /*2be60*/  @!P0 NANOSLEEP.SYNCS 0x989680 ;  /* 0x009896800000895d */ /* 0x008fea0003900000 */
[----:B------:R-:W3:Y:S02]  /*2be70*/  @!P0 SYNCS.PHASECHK.TRANS64 P0, [R5+URZ+0x2e840], R4 ;  /* 0x02e84004050085a7 */ /* 0x000ee4000800007f */
[----:B---3--:R-:W-:Y:S05]  /*2be80*/  @!P0 BRA `(.L_x_7768) ;  /* 0xfffffffc00f08947 */ /* 0x008fea000383ffff */
[----:B------:R-:W-:Y:S05]  /*2be90*/  BRA `(.L_x_7925) ;  /* 0xffffffac00b07947 */ /* 0x000fea000383ffff */
.L_x_7774:
[----:B--2---:R2:W3:Y:S02]  /*2bea0*/  SYNCS.PHASECHK.TRANS64.TRYWAIT P2, [R18+URZ+0x2e870], R3 ;  /* 0x02e87003120075a7 */ /* 0x0044e4000804017f */
[----:B---3--:R-:W-:Y:S05]  /*2beb0*/  @!P2 NANOSLEEP.SYNCS 0x989680 ;  /* 0x009896800000a95d */ /* 0x008fea0003900000 */
[----:B------:R-:W3:Y:S02]  /*2bec0*/  @!P2 SYNCS.PHASECHK.TRANS64 P2, [R18+URZ+0x2e870], R3 ;  /* 0x02e870031200a5a7 */ /* 0x000ee4000804007f */
[----:B---3--:R-:W-:Y:S05]  /*2bed0*/  @!P2 BRA `(.L_x_7774) ;  /* 0xfffffffc00f0a947 */ /* 0x008fea000383ffff */
[----:B------:R-:W-:Y:S05]  /*2bee0*/  BRA `(.L_x_7926) ;  /* 0xffffffb000587947 */ /* 0x000fea000383ffff */
.L_x_7776:
[----:B--2---:R2:W3:Y:S02]  /*2bef0*/  SYNCS.PHASECHK.TRANS64.TRYWAIT P2, [R18+URZ+0x2e860], R4 ;  /* 0x02e86004120075a7 */ /* 0x0044e4000804017f */
[----:B---3--:R-:W-:Y:S05]  /*2bf00*/  @!P2 NANOSLEEP.SYNCS 0x989680 ;  /* 0x009896800000a95d */ /* 0x008fea0003900000 */
[----:B------:R-:W3:Y:S02]  /*2bf10*/  @!P2 SYNCS.PHASECHK.TRANS64 P2, [R18+URZ+0x2e860], R4 ;  /* 0x02e860041200a5a7 */ /* 0x000ee4000804007f */
[----:B---3--:R-:W-:Y:S05]  /*2bf20*/  @!P2 BRA `(.L_x_7776) ;  /* 0xfffffffc00f0a947 */ /* 0x008fea000383ffff */
[----:B------:R-:W-:Y:S05]  /*2bf30*/  BRA `(.L_x_7927) ;  /* 0xffffffb000607947 */ /* 0x000fea000383ffff */
.L_x_7783:
[----:B0-----:R0:W1:Y:S02]  /*2bf40*/  SYNCS.PHASECHK.TRANS64.TRYWAIT P0, [R0+URZ+0x2e870], R2 ;  /* 0x02e87002000075a7 */ /* 0x001064000800017f */
[----:B-1----:R-:W-:Y:S05]  /*2bf50*/  @!P0 NANOSLEEP.SYNCS 0x989680 ;  /* 0x009896800000895d */ /* 0x002fea0003900000 */
[----:B------:R-:W1:Y:S02]  /*2bf60*/  @!P0 SYNCS.PHASECHK.TRANS64 P0, [R0+URZ+0x2e870], R2 ;  /* 0x02e87002000085a7 */ /* 0x000e64000800007f */
[----:B-1----:R-:W-:Y:S05]  /*2bf70*/  @!P0 BRA `(.L_x_7783) ;  /* 0xfffffffc00f08947 */ /* 0x002fea000383ffff */
[----:B------:R-:W-:Y:S05]  /*2bf80*/  BRA `(.L_x_7928) ;  /* 0xffffffbc009c7947 */ /* 0x000fea000383ffff */
.L_x_7785:
[----:B0-----:R0:W1:Y:S02]  /*2bf90*/  SYNCS.PHASECHK.TRANS64.TRYWAIT P0, [R0+URZ+0x2e860], R2 ;  /* 0x02e86002000075a7 */ /* 0x001064000800017f */
[----:B-1----:R-:W-:Y:S05]  /*2bfa0*/  @!P0 NANOSLEEP.SYNCS 0x989680 ;  /* 0x009896800000895d */ /* 0x002fea0003900000 */
[----:B------:R-:W1:Y:S02]  /*2bfb0*/  @!P0 SYNCS.PHASECHK.TRANS64 P0, [R0+URZ+0x2e860], R2 ;  /* 0x02e86002000085a7 */ /* 0x000e64000800007f */
[----:B-1----:R-:W-:Y:S05]  /*2bfc0*/  @!P0 BRA `(.L_x_7785) ;  /* 0xfffffffc00f08947 */ /* 0x002fea000383ffff */
[----:B------:R-:W-:Y:S05]  /*2bfd0*/  BRA `(.L_x_7929) ;  /* 0xffffffbc00a47947 */ /* 0x000fea000383ffff */
.L_x_7789:
        /* <DEDUP_REMOVED lines=8> */
.L_x_7931:
[----:B------:R-:W-:Y:S05]  /*2c060*/  BSYNC B0 ;  /* 0x0000000000007941 */ /* 0x000fea0003800000 */
.L_x_7930:
[----:B------:R-:W-:Y:S02]  /*2c070*/  IMAD.MOV.U32 R13, RZ, RZ, R16 ;  /* 0x000000ffff0d7224 */ /* 0x000fe400078e0010 */
        /* <DEDUP_REMOVED lines=8> */
.L_x_7932:
        /* <DEDUP_REMOVED lines=18> */
.L_x_7933:
        /* <DEDUP_REMOVED lines=8> */
.L_x_7934:
        /* <DEDUP_REMOVED lines=8> */
.L_x_7935:
        /* <DEDUP_REMOVED lines=8> */
.L_x_7936:
        /* <DEDUP_REMOVED lines=8> */
.L_x_7937:
        /* <DEDUP_REMOVED lines=9> */
.L_x_7938:
[----:B------:R-:W-:Y:S01]  /*2c4b0*/  IMAD.MOV.U32 R7, RZ, RZ, R14 ;  /* 0x000000ffff077224 */ /* 0x000fe200078e000e */
[----:B------:R-:W-:Y:S06]  /*2c4c0*/  BRA `(.L_x_7939) ;  /* 0xffffffc400dc7947 */ /* 0x000fec000383ffff */
.L_x_7794:
[----:B------:R-:W-:Y:S01]  /*2c4d0*/  BSSY B0, `(.L_x_7940) ;  /* 0x0000008000007945 */ /* 0x000fe20003800000 */
[----:B-----5:R-:W-:Y:S02]  /*2c4e0*/  IMAD.MOV.U32 R13, RZ, RZ, R2 ;  /* 0x000000ffff0d7224 */ /* 0x020fe400078e0002 */
[----:B0-----:R-:W-:Y:S02]  /*2c4f0*/  IMAD.MOV.U32 R12, RZ, RZ, 0x1 ;  /* 0x00000001ff0c7424 */ /* 0x001fe400078e00ff */
[----:B------:R-:W-:Y:S02]  /*2c500*/  IMAD.MOV.U32 R11, RZ, RZ, RZ ;  /* 0x000000ffff0b7224 */ /* 0x000fe400078e00ff */
[----:B------:R-:W-:-:S07]  /*2c510*/  IMAD.MOV.U32 R15, RZ, RZ, -0x1 ;  /* 0xffffffffff0f7424 */ /* 0x000fce00078e00ff */
[----:B-12---:R-:W-:Y:S05]  /*2c520*/  WARPSYNC.COLLECTIVE R15, `(.L_x_7941) ;  /* 0x000000000f087348 */ /* 0x006fea0003c00000 */
[----:B------:R0:W3:Y:S02]  /*2c530*/  SHFL.UP P6, R14, R13, R12, R11 ;  /* 0x0400000c0d0e7389 */ /* 0x0000e400000c000b */
[----:B0123--:R-:W-:Y:S01]  /*2c540*/  ENDCOLLECTIVE ;  /* 0x000000000000791b */ /* 0x00ffe20003800000 */
.L_x_7941:
[----:B------:R-:W-:Y:S05]  /*2c550*/  BSYNC B0 ;  /* 0x0000000000007941 */ /* 0x000fea0003800000 */
.L_x_7940:
        /* <DEDUP_REMOVED lines=10> */
.L_x_7942:
        /* <DEDUP_REMOVED lines=8> */
.L_x_7943:
        /* <DEDUP_REMOVED lines=8> */
.L_x_7944:
        /* <DEDUP_REMOVED lines=8> */
.L_x_7945:
        /* <DEDUP_REMOVED lines=9> */
.L_x_7946:
[----:B------:R-:W-:Y:S01]  /*2c810*/  IMAD.MOV.U32 R7, RZ, RZ, R14 ;  /* 0x000000ffff077224 */ /* 0x000fe200078e000e */
[----:B------:R-:W-:Y:S06]  /*2c820*/  BRA `(.L_x_7947) ;  /* 0xffffffc400a47947 */ /* 0x000fec000383ffff */
.L_x_7796:
[----:B------:R-:W-:Y:S01]  /*2c830*/  BSSY B0, `(.L_x_7948) ;  /* 0x0000006000007945 */ /* 0x000fe20003800000 */
[----:B------:R-:W-:Y:S01]  /*2c840*/  PLOP3.LUT P6, PT, P6, PT, PT, 0x8, 0x0 ;  /* 0x000000000000781c */ /* 0x000fe200037ce170 */
[----:B------:R-:W-:-:S12]  /*2c850*/  IMAD.MOV.U32 R15, RZ, RZ, -0x1 ;  /* 0xffffffffff0f7424 */ /* 0x000fd800078e00ff */
[----:B01----:R-:W-:Y:S05]  /*2c860*/  WARPSYNC.COLLECTIVE R15, `(.L_x_7949) ;  /* 0x000000000f087348 */ /* 0x003fea0003c00000 */
[----:B------:R-:W-:Y:S01]  /*2c870*/  VOTE.ANY R14, PT, P6 ;  /* 0x00000000000e7806 */ /* 0x000fe200030e0100 */
[----:B01----:R-:W-:Y:S06]  /*2c880*/  ENDCOLLECTIVE ;  /* 0x000000000000791b */ /* 0x003fec0003800000 */
.L_x_7949:
[----:B------:R-:W-:Y:S05]  /*2c890*/  BSYNC B0 ;  /* 0x0000000000007941 */ /* 0x000fea0003800000 */
.L_x_7948:
        /* <DEDUP_REMOVED lines=9> */
.L_x_7950:
[----:B------:R-:W-:Y:S01]  /*2c930*/  IMAD.MOV.U32 R17, RZ, RZ, R14 ;  /* 0x000000ffff117224 */ /* 0x000fe200078e000e */
[----:B------:R-:W-:Y:S06]  /*2c940*/  BRA `(.L_x_7951) ;  /* 0xffffffc400987947 */ /* 0x000fec000383ffff */
.L_x_7798:
[----:B------:R-:W-:Y:S01]  /*2c950*/  BSSY B0, `(.L_x_7952) ;  /* 0x0000007000007945 */ /* 0x000fe20003800000 */
[----:B------:R-:W-:Y:S02]  /*2c960*/  IMAD.MOV.U32 R13, RZ, RZ, R6 ;  /* 0x000000ffff0d7224 */ /* 0x000fe400078e0006 */
[----:B------:R-:W-:Y:S02]  /*2c970*/  IMAD.MOV.U32 R11, RZ, RZ, 0x1f ;  /* 0x0000001fff0b7424 */ /* 0x000fe400078e00ff */
[----:B------:R-:W-:-:S07]  /*2c980*/  IMAD.MOV.U32 R15, RZ, RZ, -0x1 ;  /* 0xffffffffff0f7424 */ /* 0x000fce00078e00ff */
[----:B-12---:R-:W-:Y:S05]  /*2c990*/  WARPSYNC.COLLECTIVE R15, `(.L_x_7953) ;  /* 0x000000000f087348 */ /* 0x006fea0003c00000 */
[----:B------:R0:W3:Y:S02]  /*2c9a0*/  SHFL.IDX P6, R14, R13, R12, R11 ;  /* 0x0000000c0d0e7389 */ /* 0x0000e400000c000b */
[----:B0123--:R-:W-:Y:S01]  /*2c9b0*/  ENDCOLLECTIVE ;  /* 0x000000000000791b */ /* 0x00ffe20003800000 */
.L_x_7953:
[----:B------:R-:W-:Y:S05]  /*2c9c0*/  BSYNC B0 ;  /* 0x0000000000007941 */ /* 0x000fea0003800000 */
.L_x_7952:
[----:B------:R-:W-:Y:S01]  /*2c9d0*/  IMAD.MOV.U32 R6, RZ, RZ, R14 ;  /* 0x000000ffff067224 */ /* 0x000fe200078e000e */
[----:B------:R-:W-:Y:S06]  /*2c9e0*/  BRA `(.L_x_7954) ;  /* 0xffffffc4008c7947 */ /* 0x000fec000383ffff */
.L_x_7802:
[----:B0-----:R0:W1:Y:S02]  /*2c9f0*/  SYNCS.PHASECHK.TRANS64.TRYWAIT P0, [R0+URZ+0x2e820], R3 ;  /* 0x02e82003000075a7 */ /* 0x001064000800017f */
[----:B-1----:R-:W-:Y:S05]  /*2ca00*/  @!P0 NANOSLEEP.SYNCS 0x989680 ;  /* 0x009896800000895d */ /* 0x002fea0003900000 */
[----:B------:R-:W1:Y:S02]  /*2ca10*/  @!P0 SYNCS.PHASECHK.TRANS64 P0, [R0+URZ+0x2e820], R3 ;  /* 0x02e82003000085a7 */ /* 0x000e64000800007f */
[----:B-1----:R-:W-:Y:S05]  /*2ca20*/  @!P0 BRA `(.L_x_7802) ;  /* 0xfffffffc00f08947 */ /* 0x002fea000383ffff */
[----:B------:R-:W-:Y:S05]  /*2ca30*/  BRA `(.L_x_7955) ;  /* 0xffffffcc000c7947 */ /* 0x000fea000383ffff */
.L_x_7803:
        /* <DEDUP_REMOVED lines=11> */
.L_x_7957:
[----:B------:R-:W-:Y:S05]  /*2caf0*/  BSYNC B0 ;  /* 0x0000000000007941 */ /* 0x000fea0003800000 */
.L_x_7956:
[----:B------:R-:W-:Y:S05]  /*2cb00*/  BRA `(.L_x_7958) ;  /* 0xffffffc800f47947 */ /* 0x000fea000383ffff */
.L_x_7804:
[----:B------:R-:W-:Y:S01]  /*2cb10*/  BSSY B0, `(.L_x_7959) ;  /* 0x0000006000007945 */ /* 0x000fe20003800000 */
[----:B------:R-:W-:-:S07]  /*2cb20*/  IMAD.MOV.U32 R15, RZ, RZ, -0x1 ;  /* 0xffffffffff0f7424 */ /* 0x000fce00078e00ff */
[----:B01----:R-:W-:Y:S05]  /*2cb30*/  WARPSYNC.COLLECTIVE R15, `(.L_x_7960) ;  /* 0x000000000f0c7348 */ /* 0x003fea0003c00000 */
[----:B------:R-:W-:Y:S02]  /*2cb40*/  ELECT P6, UR62, PT ;  /* 0x00000000003e782f */ /* 0x000fe400038c0000 */
[----:B------:R-:W-:Y:S01]  /*2cb50*/  MOV R14, UR62 ;  /* 0x0000003e000e7c02 */ /* 0x000fe20008000f00 */
[----:B01----:R-:W-:Y:S10]  /*2cb60*/  ENDCOLLECTIVE ;  /* 0x000000000000791b */ /* 0x003ff40003800000 */
.L_x_7960:
[----:B------:R-:W-:Y:S05]  /*2cb70*/  BSYNC B0 ;  /* 0x0000000000007941 */ /* 0x000fea0003800000 */
.L_x_7959:
[----:B------:R-:W-:Y:S05]  /*2cb80*/  BRA `(.L_x_7961) ;  /* 0xffffffc800e87947 */ /* 0x000fea000383ffff */
.L_x_7806:
[----:B0-----:R0:W1:Y:S02]  /*2cb90*/  SYNCS.PHASECHK.TRANS64.TRYWAIT P1, [R6+URZ], R5 ;  /* 0x00000005060075a7 */ /* 0x001064000802017f */
[----:B-1----:R-:W-:Y:S05]  /*2cba0*/  @!P1 NANOSLEEP.SYNCS 0x989680 ;  /* 0x009896800000995d */ /* 0x002fea0003900000 */
[----:B------:R-:W1:Y:S02]  /*2cbb0*/  @!P1 SYNCS.PHASECHK.TRANS64 P1, [R6+URZ], R5 ;  /* 0x00000005060095a7 */ /* 0x000e64000802007f */
[----:B-1----:R-:W-:Y:S05]  /*2cbc0*/  @!P1 BRA `(.L_x_7806) ;  /* 0xfffffffc00f09947 */ /* 0x002fea000383ffff */
[----:B------:R-:W-:Y:S05]  /*2cbd0*/  BRA `(.L_x_7962) ;  /* 0xffffffcc002c7947 */ /* 0x000fea000383ffff */
.L_x_7807:
[----:B-1----:R1:W2:Y:S02]  /*2cbe0*/  SYNCS.PHASECHK.TRANS64.TRYWAIT P1, [R7+URZ], R2 ;  /* 0x00000002070075a7 */ /* 0x0022a4000802017f */
[----:B--2---:R-:W-:Y:S05]  /*2cbf0*/  @!P1 NANOSLEEP.SYNCS 0x989680 ;  /* 0x009896800000995d */ /* 0x004fea0003900000 */
[----:B------:R-:W2:Y:S02]  /*2cc00*/  @!P1 SYNCS.PHASECHK.TRANS64 P1, [R7+URZ], R2 ;  /* 0x00000002070095a7 */ /* 0x000ea4000802007f */
[----:B--2---:R-:W-:Y:S05]  /*2cc10*/  @!P1 BRA `(.L_x_7807) ;  /* 0xfffffffc00f09947 */ /* 0x004fea000383ffff */
[----:B------:R-:W-:Y:S05]  /*2cc20*/  BRA `(.L_x_7963) ;  /* 0xffffffcc00207947 */ /* 0x000fea000383ffff */
.L_x_7809:
[----:B--2---:R2:W3:Y:S02]  /*2cc30*/  SYNCS.PHASECHK.TRANS64.TRYWAIT P1, [R4+URZ+0x2e860], R5 ;  /* 0x02e86005040075a7 */ /* 0x0044e4000802017f */
[----:B---3--:R-:W-:Y:S05]  /*2cc40*/  @!P1 NANOSLEEP.SYNCS 0x989680 ;  /* 0x009896800000995d */ /* 0x008fea0003900000 */
[----:B------:R-:W3:Y:S02]  /*2cc50*/  @!P1 SYNCS.PHASECHK.TRANS64 P1, [R4+URZ+0x2e860], R5 ;  /* 0x02e86005040095a7 */ /* 0x000ee4000802007f */
[----:B---3--:R-:W-:Y:S05]  /*2cc60*/  @!P1 BRA `(.L_x_7809) ;  /* 0xfffffffc00f09947 */ /* 0x008fea000383ffff */
[----:B------:R-:W-:Y:S05]  /*2cc70*/  BRA `(.L_x_7964) ;  /* 0xffffffcc00247947 */ /* 0x000fea000383ffff */
.L_x_7811:
[----:B---3--:R3:W4:Y:S02]  /*2cc80*/  SYNCS.PHASECHK.TRANS64.TRYWAIT P1, [R3+URZ+0x2e860], R2 ;  /* 0x02e86002030075a7 */ /* 0x008724000802017f */
[----:B----4-:R-:W-:Y:S05]  /*2cc90*/  @!P1 NANOSLEEP.SYNCS 0x989680 ;  /* 0x009896800000995d */ /* 0x010fea0003900000 */
[----:B------:R-:W4:Y:S02]  /*2cca0*/  @!P1 SYNCS.PHASECHK.TRANS64 P1, [R3+URZ+0x2e860], R2 ;  /* 0x02e86002030095a7 */ /* 0x000f24000802007f */
[----:B----4-:R-:W-:Y:S05]  /*2ccb0*/  @!P1 BRA `(.L_x_7811) ;  /* 0xfffffffc00f09947 */ /* 0x010fea000383ffff */
[----:B------:R-:W-:Y:S05]  /*2ccc0*/  BRA `(.L_x_7965) ;  /* 0xffffffcc00247947 */ /* 0x000fea000383ffff */
.L_x_7813:
[----:B----4-:R4:W0:Y:S02]  /*2ccd0*/  SYNCS.PHASECHK.TRANS64.TRYWAIT P0, [R4+URZ+0x2e880], R5 ;  /* 0x02e88005040075a7 */ /* 0x010824000800017f */
[----:B0-----:R-:W-:Y:S05]  /*2cce0*/  @!P0 NANOSLEEP.SYNCS 0x989680 ;  /* 0x009896800000895d */ /* 0x001fea0003900000 */
[----:B------:R-:W0:Y:S02]  /*2ccf0*/  @!P0 SYNCS.PHASECHK.TRANS64 P0, [R4+URZ+0x2e880], R5 ;  /* 0x02e88005040085a7 */ /* 0x000e24000800007f */
[----:B0-----:R-:W-:Y:S05]  /*2cd00*/  @!P0 BRA `(.L_x_7813) ;  /* 0xfffffffc00f08947 */ /* 0x001fea000383ffff */
[----:B------:R-:W-:Y:S05]  /*2cd10*/  BRA `(.L_x_7814) ;  /* 0xffffffcc00207947 */ /* 0x000fea000383ffff */
.L_x_7966:
        /* <DEDUP_REMOVED lines=14> */
.L_x_12378:


//--------------------- .text._ZN7cutlass13device_kernelIN5flash11enable_sm90INS1_16FlashAttnFwdSm90INS1_25CollectiveMainloopFwdSm90ILi2EN4cute5tupleIJNS5_1CILi1EEES8_S8_EEENS6_IJNS7_ILi192EEENS7_ILi128EEENS7_ILi96EEEEEELi96ENS_12float_e4m3_tEfNS_4arch4Sm90ELb0ELb0ELb0ELb0ELb0ELb0ELb0ELb1ELb1ELb0ELb0ELb0EEENS1_21CollectiveEpilogueFwdINS6_IJSA_SC_SB_EEES9_NS_10bfloat16_tESG_Li384ELb0ELb0ELb0ELb1EEENS1_29StaticPersistentTileSchedulerILb0EEEEEEEEEvNT_6ParamsE --------------------------
	.section	.text._ZN7cutlass13device_kernelIN5flash11enable_sm90INS1_16FlashAttnFwdSm90INS1_25CollectiveMainloopFwdSm90ILi2EN4cute5tupleIJNS5_1CILi1EEES8_S8_EEENS6_IJNS7_ILi192EEENS7_ILi128EEENS7_ILi96EEEEEELi96ENS_12float_e4m3_tEfNS_4arch4Sm90ELb0ELb0ELb0ELb0ELb0ELb0ELb0ELb1ELb1ELb0ELb0ELb0EEENS1_21CollectiveEpilogueFwdINS6_IJSA_SC_SB_EEES9_NS_10bfloat16_tESG_Li384ELb0ELb0ELb0ELb1EEENS1_29StaticPersistentTileSchedulerILb0EEEEEEEEEvNT_6ParamsE,"ax",@progbits
	.align	128
.text._ZN7cutlass13device_kernelIN5flash11enable_sm90INS1_16FlashAttnFwdSm90INS1_25CollectiveMainloopFwdSm90ILi2EN4cute5tupleIJNS5_1CILi1EEES8_S8_EEENS6_IJNS7_ILi192EEENS7_ILi128EEENS7_ILi96EEEEEELi96ENS_12float_e4m3_tEfNS_4arch4Sm90ELb0ELb0ELb0ELb0ELb0ELb0ELb0ELb1ELb1ELb0ELb0ELb0EEENS1_21CollectiveEpilogueFwdINS6_IJSA_SC_SB_EEES9_NS_10bfloat16_tESG_Li384ELb0ELb0ELb0ELb1EEENS1_29StaticPersistentTileSchedulerILb0EEEEEEEEEvNT_6ParamsE:
        .type           _ZN7cutlass13device_kernelIN5flash11enable_sm90INS1_16FlashAttnFwdSm90INS1_25CollectiveMainloopFwdSm90ILi2EN4cute5tupleIJNS5_1CILi1EEES8_S8_EEENS6_IJNS7_ILi192EEENS7_ILi128EEENS7_ILi96EEEEEELi96ENS_12float_e4m3_tEfNS_4arch4Sm90ELb0ELb0ELb0ELb0ELb0ELb0ELb0ELb1ELb1ELb0ELb0ELb0EEENS1_21CollectiveEpilogueFwdINS6_IJSA_SC_SB_EEES9_NS_10bfloat16_tESG_Li384ELb0ELb0ELb0ELb1EEENS1_29StaticPersistentTileSchedulerILb0EEEEEEEEEvNT_6ParamsE,@function
        .size           _ZN7cutlass13device_kernelIN5flash11enable_sm90INS1_16FlashAttnFwdSm90INS1_25CollectiveMainloopFwdSm90ILi2EN4cute5tupleIJNS5_1CILi1EEES8_S8_EEENS6_IJNS7_ILi192EEENS7_ILi128EEENS7_ILi96EEEEEELi96ENS_12float_e4m3_tEfNS_4arch4Sm90ELb0ELb0ELb0ELb0ELb0ELb0ELb0ELb1ELb1ELb0ELb0ELb0EEENS1_21CollectiveEpilogueFwdINS6_IJSA_SC_SB_EEES9_NS_10bfloat16_tESG_Li384ELb0ELb0ELb0ELb1EEENS1_29StaticPersistentTileSchedulerILb0EEEEEEEEEvNT_6ParamsE,(.L_x_12379 - _ZN7cutlass13device_kernelIN5flash11enable_sm90INS1_16FlashAttnFwdSm90INS1_25CollectiveMainloopFwdSm90ILi2EN4cute5tupleIJNS5_1CILi1EEES8_S8_EEENS6_IJNS7_ILi192EEENS7_ILi128EEENS7_ILi96EEEEEELi96ENS_12float_e4m3_tEfNS_4arch4Sm90ELb0ELb0ELb0ELb0ELb0ELb0ELb0ELb1ELb1ELb0ELb0ELb0EEENS1_21CollectiveEpilogueFwdINS6_IJSA_SC_SB_EEES9_NS_10bfloat16_tESG_Li384ELb0ELb0ELb0ELb1EEENS1_29StaticPersistentTileSchedulerILb0EEEEEEEEEvNT_6ParamsE)
        .other          _ZN7cutlass13device_kernelIN5flash11enable_sm90INS1_16FlashAttnFwdSm90INS1_25CollectiveMainloopFwdSm90ILi2EN4cute5tupleIJNS5_1CILi1EEES8_S8_EEENS6_IJNS7_ILi192EEENS7_ILi128EEENS7_ILi96EEEEEELi96ENS_12float_e4m3_tEfNS_4arch4Sm90ELb0ELb0ELb0ELb0ELb0ELb0ELb0ELb1ELb1ELb0ELb0ELb0EEENS1_21CollectiveEpilogueFwdINS6_IJSA_SC_SB_EEES9_NS_10bfloat16_tESG_Li384ELb0ELb0ELb0ELb1EEENS1_29StaticPersistentTileSchedulerILb0EEEEEEEEEvNT_6ParamsE,@"STO_CUDA_ENTRY STV_DEFAULT"
_ZN7cutlass13device_kernelIN5flash11enable_sm90INS1_16FlashAttnFwdSm90INS1_25CollectiveMainloopFwdSm90ILi2EN4cute5tupleIJNS5_1CILi1EEES8_S8_EEENS6_IJNS7_ILi192EEENS7_ILi128EEENS7_ILi96EEEEEELi96ENS_12float_e4m3_tEfNS_4arch4Sm90ELb0ELb0ELb0ELb0ELb0ELb0ELb0ELb1ELb1ELb0ELb0ELb0EEENS1_21CollectiveEpilogueFwdINS6_IJSA_SC_SB_EEES9_NS_10bfloat16_tESG_Li384ELb0ELb0ELb0ELb1EEENS1_29StaticPersistentTileSchedulerILb0EEEEEEEEEvNT_6ParamsE:
[----:B------:R-:W1:Y:S01]  /*0000*/  LDC R1, c[0x0][0x28] ;  /* 0x00000a00ff017b82 */ /* 0x000e620000000800 */
[----:B------:R-:W2:Y:S01]  /*0010*/  S2R R2, SR_TID.X ;  /* 0x0000000000027919 */ /* 0x000ea20000002100 */
[----:B------:R-:W-:Y:S01]  /*0020*/  ELECT P0, URZ, PT ;  /* 0x00000000003f782f */ /* 0x000fe20003800000 */
[----:B------:R-:W-:Y:S01]  /*0030*/  BSSY B0, `(.L_x_7967) ;  /* 0x0000014000007945 */ /* 0x000fe20003800000 */
[----:B--2---:R-:W-:-:S05]  /*0040*/  SHF.R.U32.HI R0, RZ, 0x5, R2 ;  /* 0x00000005ff007819 */ /* 0x004fca0000011602 */
[----:B------:R-:W2:Y:S02]  /*0050*/  SHFL.IDX PT, R3, R0, RZ, 0x1f ;  /* 0x00001fff00037589 */ /* 0x000ea400000e0000 */
[----:B--2---:R-:W-:Y:S02]  /*0060*/  ISETP.EQ.AND P0, PT, R3, RZ, P0 ;  /* 0x000000ff0300720c */ /* 0x004fe40000702270 */
[----:B------:R-:W-:-:S11]  /*0070*/  SHF.R.U32.HI R3, RZ, 0x7, R2 ;  /* 0x00000007ff037819 */ /* 0x000fd60000011602 */
[----:B-1----:R-:W-:Y:S05]  /*0080*/  @!P0 BRA `(.L_x_7968) ;  /* 0x0000000000388947 */ /* 0x002fea0003800000 */
        /* <DEDUP_REMOVED lines=14> */
.L_x_7968:
[----:B------:R-:W-:Y:S05]  /*0170*/  BSYNC B0 ;  /* 0x0000000000007941 */ /* 0x000fea0003800000 */
.L_x_7967:
        /* <DEDUP_REMOVED lines=37> */
.L_x_7969:
        /* <DEDUP_REMOVED lines=22> */
.L_x_7970:
        /* <DEDUP_REMOVED lines=18> */
.L_x_7971:
        /* <DEDUP_REMOVED lines=22> */
.L_x_7972:
        /* <DEDUP_REMOVED lines=22> */
.L_x_7973:
[----:B------:R-:W-:Y:S01]  /*0910*/  PLOP3.LUT P0, PT, PT, PT, UP0, 0x80, 0x0 ;  /* 0x000000000000781c */ /* 0x000fe20003f0f008 */
[----:B------:R-:W-:Y:S01]  /*0920*/  UMOV UR46, 0x1 ;  /* 0x00000001002e7882 */ /* 0x000fe20000000000 */
[----:B------:R-:W-:Y:S01]  /*0930*/  NOP ;  /* 0x0000000000007918 */ /* 0x000fe20000000000 */
[----:B------:R-:W-:Y:S01]  /*0940*/  USEL UR46, UR46, 0x2, !UP0 ;  /* 0x000000022e2e7887 */ /* 0x000fe2000c000000 */
[----:B------:R-:W-:Y:S01]  /*0950*/  LOP3.LUT R23, R2, 0x7f, RZ, 0xc0, !PT ;  /* 0x0000007f02177812 */ /* 0x000fe200078ec0ff */
[----:B------:R-:W-:Y:S01]  /*0960*/  ULDC.64 UR50, c[0x0][0x208] ;  /* 0x0000820000327ab9 */ /* 0x000fe20000000a00 */
[----:B-123--:R-:W-:Y:S07]  /*0970*/  BAR.SYNC.DEFER_BLOCKING 0x0 ;  /* 0x0000000000007b1d */ /* 0x00efee0000010000 */
[----:B------:R-:W-:Y:S05]  /*0980*/  @!P0 BRA `(.L_x_7974) ;  /* 0x0000005c00d08947 */ /* 0x000fea0003800000 */
.L_x_7975:
[----:B------:R-:W-:-:S08]  /*0990*/  NOP ;  /* 0x0000000000007918 */ /* 0x000fd00000000000 */
[----:B------:R-:W1:Y:S02]  /*09a0*/  USETMAXREG.TRY_ALLOC.CTAPOOL UP0, 0xa0 ;  /* 0x000000a0000079c8 */ /* 0x000e640008000600 */
[----:B-1----:R-:W-:-:S13]  /*09b0*/  PLOP3.LUT P0, PT, PT, PT, UP0, 0x80, 0x0 ;  /* 0x000000000000781c */ /* 0x002fda0003f0f008 */
[----:B------:R-:W-:Y:S05]  /*09c0*/  @!P0 BRA `(.L_x_7975) ;  /* 0xfffffffc00f08947 */ /* 0x000fea000383ffff */
[----:B------:R-:W1:Y:S08]  /*09d0*/  S2UR UR39, SR_CTAID.X ;  /* 0x00000000002779c3 */ /* 0x000e700000002500 */
[----:B------:R-:W-:Y:S08]  /*09e0*/  BAR.ARV 0x8, 0x1a0 ;  /* 0x0206800000007b1d */ /* 0x000ff00000002000 */
[----:B------:R-:W1:Y:S02]  /*09f0*/  LDC R0, c[0x0][0xda4] ;  /* 0x00036900ff007b82 */ /* 0x000e640000000800 */
[----:B-1----:R-:W-:-:S13]  /*0a00*/  ISETP.LE.AND P0, PT, R0, UR39, PT ;  /* 0x0000002700007c0c */ /* 0x002fda000bf03270 */
        /* <DEDUP_REMOVED lines=16> */
[----:B------:R-:W-:Y:S01]  /*0b10*/  IMAD.IADD R19, R0, 0x1, -R19 ;  /* 0x0000000100137824 */ /* 0x000fe200078e0a13 */
[C---:B------:R-:W-:Y:S02]  /*0b20*/  LEA.HI R8, R6.reuse, R7, RZ, 0x1 ;  /* 0x0000000706087211 */ /* 0x040fe400078f08ff */
[----:B------:R-:W-:Y:S02]  /*0b30*/  LOP3.LUT R3, R6, 0x7fffff0, RZ, 0xc0, !PT ;  /* 0x07fffff006037812 */ /* 0x000fe400078ec0ff */
[----:B------:R-:W-:Y:S02]  /*0b40*/  SHF.R.S32.HI R4, RZ, 0x1f, R19 ;  /* 0x0000001fff047819 */ /* 0x000fe40000011413 */
[----:B------:R-:W-:Y:S01]  /*0b50*/  SHF.R.S32.HI R17, RZ, 0x5, R17 ;  /* 0x00000005ff117819 */ /* 0x000fe20000011411 */
[----:B------:R-:W-:Y:S01]  /*0b60*/  IMAD.IADD R0, R0, 0x1, -R3 ;  /* 0x0000000100007824 */ /* 0x000fe200078e0a03 */
[----:B------:R-:W-:Y:S01]  /*0b70*/  LEA.HI R5, R4, R19, RZ, 0x2 ;  /* 0x0000001304057211 */ /* 0x000fe200078f10ff */
[----:B-1----:R-:W-:Y:S01]  /*0b80*/  ULEA UR48, UR49, UR48, 0x18 ;  /* 0x0000003031307291 */ /* 0x002fe2000f8ec03f */
[----:B------:R-:W-:Y:S01]  /*0b90*/  LOP3.LUT R8, R8, 0x1ffffffe, RZ, 0xc0, !PT ;  /* 0x1ffffffe08087812 */ /* 0x000fe200078ec0ff */
[----:B------:R-:W-:Y:S01]  /*0ba0*/  IMAD R3, R17, 0x10, R0 ;  /* 0x0000001011037824 */ /* 0x000fe200078e0200 */
[----:B------:R-:W-:-:S02]  /*0bb0*/  SHF.R.S32.HI R6, RZ, 0x2, R5 ;  /* 0x00000002ff067819 */ /* 0x000fc40000011405 */
[----:B------:R-:W-:Y:S01]  /*0bc0*/  SHF.R.S32.HI R9, RZ, 0x1f, R5 ;  /* 0x0000001fff097819 */ /* 0x000fe20000011405 */
[----:B------:R-:W-:Y:S01]  /*0bd0*/  IMAD.IADD R8, R7, 0x1, -R8 ;  /* 0x0000000107087824 */ /* 0x000fe200078e0a08 */
[----:B------:R-:W-:Y:S01]  /*0be0*/  SHF.R.S32.HI R22, RZ, 0x7, R22 ;  /* 0x00000007ff167819 */ /* 0x000fe20000011416 */
[----:B------:R-:W-:Y:S01]  /*0bf0*/  UMOV UR4, UR48 ;  /* 0x0000003000047c82 */ /* 0x000fe20008000000 */
[----:B--2---:R-:W-:Y:S01]  /*0c00*/  UMOV UR5, UR6 ;  /* 0x0000000600057c82 */ /* 0x004fe20008000000 */
[----:B------:R-:W-:Y:S01]  /*0c10*/  LEA.HI R9, R9, R6, RZ, 0x3 ;  /* 0x0000000609097211 */ /* 0x000fe200078f18ff */
[----:B------:R-:W-:Y:S02]  /*0c20*/  IMAD R8, R3, 0x4, R8 ;  /* 0x0000000403087824 */ /* 0x000fe400078e0208 */
[----:B------:R-:W-:Y:S01]  /*0c30*/  IMAD.HI R0, R22, 0x55555556, RZ ;  /* 0x5555555616007827 */ /* 0x000fe200078e02ff */
[----:B------:R-:W-:-:S03]  /*0c40*/  LOP3.LUT R9, R9, 0xfffffff8, RZ, 0xc0, !PT ;  /* 0xfffffff809097812 */ /* 0x000fc600078ec0ff */
[----:B------:R-:W-:Y:S01]  /*0c50*/  IMAD.MOV.U32 R7, RZ, RZ, -0x2 ;  /* 0xfffffffeff077424 */ /* 0x000fe200078e00ff */
[----:B------:R-:W-:Y:S01]  /*0c60*/  LEA.HI R3, R0, R0, RZ, 0x1 ;  /* 0x0000000000037211 */ /* 0x000fe200078f08ff */
[----:B------:R-:W-:Y:S01]  /*0c70*/  IMAD.IADD R9, R6, 0x1, -R9 ;  /* 0x0000000106097824 */ /* 0x000fe200078e0a09 */
[----:B------:R-:W-:Y:S01]  /*0c80*/  LEA.HI R6, R4, R19, RZ, 0x5 ;  /* 0x0000001304067211 */ /* 0x000fe200078f28ff */
[----:B------:R-:W-:Y:S01]  /*0c90*/  IMAD.U32 R152, RZ, RZ, UR4 ;  /* 0x00000004ff987e24 */ /* 0x000fe2000f8e00ff */
[----:B------:R-:W-:Y:S01]  /*0ca0*/  LOP3.LUT R4, R5, 0x7ffffffc, RZ, 0xc0, !PT ;  /* 0x7ffffffc05047812 */ /* 0x000fe200078ec0ff */
[----:B------:R-:W-:Y:S01]  /*0cb0*/  IMAD.U32 R153, RZ, RZ, UR5 ;  /* 0x00000005ff997e24 */ /* 0x000fe2000f8e00ff */
[----:B------:R-:W-:Y:S01]  /*0cc0*/  SHF.R.S32.HI R6, RZ, 0x5, R6 ;  /* 0x00000005ff067819 */ /* 0x000fe20000011406 */
[----:B------:R-:W-:Y:S02]  /*0cd0*/  IMAD.SHL.U32 R5, R8, 0x8, RZ ;  /* 0x0000000808057824 */ /* 0x000fe400078e00ff */
[----:B------:R-:W-:-:S02]  /*0ce0*/  IMAD.IADD R4, R19, 0x1, -R4 ;  /* 0x0000000113047824 */ /* 0x000fc400078e0a04 */
[----:B------:R-:W-:Y:S02]  /*0cf0*/  IMAD R3, R3, -0x3, R22 ;  /* 0xfffffffd03037824 */ /* 0x000fe400078e0216 */
[----:B------:R-:W-:Y:S02]  /*0d00*/  IMAD R6, R6, 0x10, R9 ;  /* 0x0000001006067824 */ /* 0x000fe400078e0209 */
[----:B------:R-:W-:Y:S02]  /*0d10*/  IMAD R18, R4, R7, 0x80 ;  /* 0x0000008004127424 */ /* 0x000fe400078e0207 */
[----:B------:R-:W-:-:S04]  /*0d20*/  IMAD.WIDE R152, R5, 0x2, R152 ;  /* 0x0000000205987825 */ /* 0x000fc800078e0298 */
[----:B------:R-:W-:-:S07]  /*0d30*/  IMAD R16, R3, 0x40, R6 ;  /* 0x0000004003107824 */ /* 0x000fce00078e0206 */
.L_x_8000:
[----:B------:R-:W-:Y:S01]  /*0d40*/  ULDC UR4, c[0x0][0xda8] ;  /* 0x00036a0000047ab9 */ /* 0x000fe20000000800 */
[----:B------:R-:W-:Y:S01]  /*0d50*/  ULDC UR43, c[0x0][0xdb4] ;  /* 0x00036d00002b7ab9 */ /* 0x000fe20000000800 */
[----:B------:R-:W-:Y:S01]  /*0d60*/  UISETP.NE.AND UP1, UPT, UR4, 0x1, UPT ;  /* 0x000000010400788c */ /* 0x000fe2000bf25270 */
[----:B-1----:R-:W-:Y:S01]  /*0d70*/  IMAD.MOV.U32 R3, RZ, RZ, 0x3f800000 ;  /* 0x3f800000ff037424 */ /* 0x002fe200078e00ff */
        /* <DEDUP_REMOVED lines=63> */
[----:B------:R-:W-:Y:S01]  /*1170*/  @UP2 ULDC UR10, c[0x0][0x430] ;  /* 0x00010c00000a2ab9 */ /* 0x000fe20000000800 */
[----:B------:R-:W-:Y:S01]  /*1180*/  IMAD.U32 R7, RZ, RZ, UR7 ;  /* 0x00000007ff077e24 */ /* 0x000fe2000f8e00ff */
[----:B-1----:R-:W-:Y:S01]  /*1190*/  R2UR UR6, R8 ;  /* 0x00000000080672ca */ /* 0x002fe200000e0000 */
[----:B------:R-:W-:Y:S01]  /*11a0*/  ULDC.64 UR4, c[0x0][0x3f8] ;  /* 0x0000fe0000047ab9 */ /* 0x000fe20000000a00 */
[----:B------:R-:W2:Y:S04]  /*11b0*/  @P0 LDG.E R3, desc[UR50][R4.64] ;  /* 0x0000003204030981 */ /* 0x000ea8000c1e1900 */
[----:B------:R-:W2:Y:S01]  /*11c0*/  @P1 LDG.E R0, desc[UR50][R6.64] ;  /* 0x0000003206001981 */ /* 0x000ea2000c1e1900 */
[----:B------:R-:W-:-:S02]  /*11d0*/  UISETP.NE.U32.AND UP0, UPT, UR4, URZ, UPT ;  /* 0x0000003f0400728c */ /* 0x000fc4000bf05070 */
[----:B------:R-:W-:Y:S02]  /*11e0*/  UIADD3 UR7, UR48, 0xf000, URZ ;  /* 0x0000f00030077890 */ /* 0x000fe4000fffe03f */
[----:B------:R-:W-:Y:S02]  /*11f0*/  UISETP.NE.AND.EX UP0, UPT, UR5, URZ, UPT, UP0 ;  /* 0x0000003f0500728c */ /* 0x000fe4000bf05300 */
[----:B------:R-:W-:Y:S02]  /*1200*/  UIMAD.WIDE UR4, UR6, 0x55555556, URZ ;  /* 0x55555556060478a5 */ /* 0x000fe4000f8e023f */
[----:B------:R-:W-:Y:S02]  /*1210*/  USEL UR54, UR54, 0x1, UP0 ;  /* 0x0000000136367887 */ /* 0x000fe40008000000 */
[----:B------:R-:W-:Y:S02]  /*1220*/  ULOP3.LUT UP1, URZ, UR7, 0x3ff, URZ, 0xc0, !UPT ;  /* 0x000003ff073f7892 */ /* 0x000fe4000f82c03f */
[----:B------:R-:W-:-:S02]  /*1230*/  ULEA.HI UR5, UR5, UR5, URZ, 0x1 ;  /* 0x0000000505057291 */ /* 0x000fc4000f8f083f */
[----:B------:R-:W-:Y:S02]  /*1240*/  UIMAD UR54, UR54, UR8, URZ ;  /* 0x00000008363672a4 */ /* 0x000fe4000f8e023f */
[----:B------:R-:W-:Y:S01]  /*1250*/  UIMAD UR5, UR5, -0x3, UR6 ;  /* 0xfffffffd050578a4 */ /* 0x000fe2000f8e0206 */
[----:B------:R-:W-:Y:S01]  /*1260*/  PLOP3.LUT P0, PT, PT, PT, UP1, 0x80, 0x0 ;  /* 0x000000000000781c */ /* 0x000fe20003f0f018 */
[----:B------:R-:W-:Y:S02]  /*1270*/  UIADD3 UR4, UR54, 0x7f, URZ ;  /* 0x0000007f36047890 */ /* 0x000fe4000fffe03f */
[----:B------:R-:W-:Y:S02]  /*1280*/  ULEA UR5, UR5, UR7, 0xb ;  /* 0x0000000705057291 */ /* 0x000fe4000f8e583f */
[----:B------:R-:W-:Y:S01]  /*1290*/  USHF.R.S32.HI UR6, URZ, 0x1f, UR4 ;  /* 0x0000001f3f067899 */ /* 0x000fe20008011404 */
[----:B------:R-:W-:Y:S01]  /*12a0*/  @UP2 ULDC UR8, c[0x0][0x42c] ;  /* 0x00010b0000082ab9 */ /* 0x000fe20000000800 */
        /* <DEDUP_REMOVED lines=27> */
.L_x_7976:
[----:B------:R-:W-:Y:S01]  /*1460*/  ULOP3.LUT UR4, UR38, 0x1, URZ, 0xc0, !UPT ;  /* 0x0000000126047892 */ /* 0x000fe2000f8ec03f */
[----:B------:R-:W-:-:S05]  /*1470*/  IMAD.U32 R3, RZ, RZ, UR47 ;  /* 0x0000002fff037e24 */ /* 0x000fca000f8e00ff */
[----:B------:R-:W-:Y:S01]  /*1480*/  IMAD.U32 R0, RZ, RZ, UR4 ;  /* 0x00000004ff007e24 */ /* 0x000fe2000f8e00ff */
[----:B------:R-:W-:-:S04]  /*1490*/  ISETP.NE.AND P0, PT, R3, 0x3, PT ;  /* 0x000000030300780c */ /* 0x000fc80003f05270 */
[----:B------:R-:W-:-:S04]  /*14a0*/  SHF.L.U32 R0, R0, 0x1f, RZ ;  /* 0x0000001f00007819 */ /* 0x000fc800000006ff */
[----:B------:R-:W1:Y:S02]  /*14b0*/  SYNCS.PHASECHK.TRANS64.TRYWAIT P1, [UR48+0x19c00], R0 ;  /* 0x019c0000ff0075a7 */ /* 0x000e640008020170 */
[----:B-1----:R-:W-:Y:S05]  /*14c0*/  @!P1 BRA `(.L_x_7977) ;  /* 0x0000008000689947 */ /* 0x002fea0003800000 */
.L_x_8061:
[----:B------:R-:W-:Y:S05]  /*14d0*/  @!P0 BRA `(.L_x_7978) ;  /* 0x0000000000048947 */ /* 0x000fea0003800000 */
[----:B------:R-:W-:Y:S01]  /*14e0*/  BPT.TRAP 0x1 ;  /* 0x000000040000795c */ /* 0x000fe20000300000 */
.L_x_7978:
[----:B-1----:R-:W-:Y:S02]  /*14f0*/  IMAD.U32 R3, RZ, RZ, UR36 ;  /* 0x00000024ff037e24 */ /* 0x002fe4000f8e00ff */
[----:B------:R-:W-:-:S03]  /*1500*/  IMAD.U32 R0, RZ, RZ, UR37 ;  /* 0x00000025ff007e24 */ /* 0x000fc6000f8e00ff */
[----:B------:R-:W-:Y:S02]  /*1510*/  LEA R3, R3, UR48, 0x3 ;  /* 0x0000003003037c11 */ /* 0x000fe4000f8e18ff */
[----:B------:R-:W-:-:S04]  /*1520*/  SHF.L.U32 R0, R0, 0x1f, RZ ;  /* 0x0000001f00007819 */ /* 0x000fc800000006ff */
[----:B------:R1:W2:Y:S01]  /*1530*/  SYNCS.PHASECHK.TRANS64.TRYWAIT P1, [R3+URZ+0x19c30], R0 ;  /* 0x019c3000030075a7 */ /* 0x0002a2000802017f */
[----:B------:R-:W-:Y:S05]  /*1540*/  @!P0 BRA `(.L_x_7979) ;  /* 0x0000000000048947 */ /* 0x000fea0003800000 */
[----:B------:R-:W-:Y:S01]  /*1550*/  BPT.TRAP 0x1 ;  /* 0x000000040000795c */ /* 0x000fe20000300000 */
.L_x_7979:
[----:B------:R-:W-:Y:S01]  /*1560*/  LOP3.LUT P2, RZ, R2, 0x7f, RZ, 0xc0, !PT ;  /* 0x0000007f02ff7812 */ /* 0x000fe2000784c0ff */
[----:B------:R-:W-:Y:S01]  /*1570*/  IMAD.MOV.U32 R135, RZ, RZ, RZ ;  /* 0x000000ffff877224 */ /* 0x000fe200078e00ff */
[----:B------:R-:W-:-:S11]  /*1580*/  LOP3.LUT R4, R4, 0xffffffef, RZ, 0xc0, !PT ;  /* 0xffffffef04047812 */ /* 0x000fd600078ec0ff */
[----:B------:R-:W-:Y:S01]  /*1590*/  @P2 LOP3.LUT R4, R4, 0x10, RZ, 0xfc, !PT ;  /* 0x0000001004042812 */ /* 0x000fe200078efcff */
[----:B--2---:R-:W-:Y:S06]  /*15a0*/  @P1 BRA `(.L_x_7980) ;  /* 0x0000000000081947 */ /* 0x004fec0003800000 */
[----:B------:R-:W2:Y:S02]  /*15b0*/  SYNCS.PHASECHK.TRANS64.TRYWAIT P1, [R3+URZ+0x19c30], R0 ;  /* 0x019c3000030075a7 */ /* 0x000ea4000802017f */
[----:B--2---:R-:W-:Y:S05]  /*15c0*/  @!P1 BRA `(.L_x_7981) ;  /* 0x0000008000409947 */ /* 0x004fea0003800000 */
.L_x_7980:
        /* <DEDUP_REMOVED lines=17> */
[----:B------:R-:W-:Y:S01]  /*16e0*/  UIMAD UR14, UR36, 0x300, UR16 ;  /* 0x00000300240e78a4 */ /* 0x000fe2000f8e0210 */
        /* <DEDUP_REMOVED lines=10> */
[C---:B------:R-:W-:Y:S01]  /*1790*/  ISETP.GT.AND P0, PT, R4.reuse, 0x59, PT ;  /* 0x000000590400780c */ /* 0x040fe20003f04270 */
[----:B------:R-:W-:Y:S01]  /*17a0*/  IMAD.U32 R9, RZ, RZ, UR40 ;  /* 0x00000028ff097e24 */ /* 0x000fe2000f8e00ff */
[----:B------:R-:W-:Y:S01]  /*17b0*/  ISETP.GT.AND P6, PT, R4, 0x60, PT ;  /* 0x000000600400780c */ /* 0x000fe20003fc4270 */
        /* <DEDUP_REMOVED lines=59> */
[----:B-12---:R-:W-:Y:S02]  /*1b70*/  FMNMX.FTZ R0, R30, R5, !PT ;  /* 0x000000051e007209 */ /* 0x006fe40007810000 */
        /* <DEDUP_REMOVED lines=118> */
[----:B------:R-:W-:-:S02]  /*22e0*/  ISETP.NE.AND P0, PT, R6, RZ, PT ;  /* 0x000000ff0600720c */ /* 0x000fc40003f05270 */
[----:B------:R-:W-:Y:S02]  /*22f0*/  FSEL R81, R81, -INF , P4 ;  /* 0xff80000051517808 */ /* 0x000fe40002000000 */
[----:B------:R-:W-:Y:S02]  /*2300*/  FSEL R84, R84, -INF , P5 ;  /* 0xff80000054547808 */ /* 0x000fe40002800000 */
[----:B-1----:R-:W-:Y:S02]  /*2310*/  FMNMX.FTZ R7, R5, R0, !PT ;  /* 0x0000000005077209 */ /* 0x002fe40007810000 */
[----:B------:R-:W-:-:S03]  /*2320*/  FSEL R85, R85, -INF , P6 ;  /* 0xff80000055557808 */ /* 0x000fc60003000000 */
[----:B------:R-:W1:Y:S02]  /*2330*/  SHFL.BFLY PT, R0, R7, 0x1, 0x1f ;  /* 0x0c201f0007007f89 */ /* 0x000e6400000e0000 */
[----:B-1----:R-:W-:Y:S02]  /*2340*/  FMNMX.FTZ R0, R7, R0, !PT ;  /* 0x0000000007007209 */ /* 0x002fe40007810000 */
[----:B------:R-:W-:Y:S02]  /*2350*/  FMNMX.FTZ R7, R24, R25, !PT ;  /* 0x0000001918077209 */ /* 0x000fe40007810000 */
[C---:B------:R-:W-:Y:S01]  /*2360*/  FSETP.NEU.FTZ.AND P2, PT, R0.reuse, -INF , PT ;  /* 0xff8000000000780b */ /* 0x040fe20003f5d000 */
[----:B------:R-:W-:-:S05]  /*2370*/  FFMA.FTZ R88, R0, R9, -8 ;  /* 0xc100000000587423 */ /* 0x000fca0000010009 */
[----:B------:R-:W-:Y:S02]  /*2380*/  FSEL R88, R88, RZ, P2 ;  /* 0x000000ff58587208 */ /* 0x000fe40001000000 */
[----:B------:R-:W-:Y:S02]  /*2390*/  ISETP.NE.AND P2, PT, R8, RZ, PT ;  /* 0x000000ff0800720c */ /* 0x000fe40003f45270 */
[----:B------:R-:W-:Y:S01]  /*23a0*/  FMNMX.FTZ R8, R28, R7, !PT ;  /* 0x000000071c087209 */ /* 0x000fe20007810000 */
[----:B------:R-:W-:-:S01]  /*23b0*/  FFMA.FTZ R4, R26, UR40, -R88 ;  /* 0x000000281a047c23 */ /* 0x000fc20008010858 */
[--C-:B------:R-:W-:Y:S01]  /*23c0*/  FFMA.FTZ R6, R30, UR40, -R88.reuse ;  /* 0x000000281e067c23 */ /* 0x100fe20008010858 */
[----:B------:R-:W-:Y:S01]  /*23d0*/  FSEL R77, R77, -INF , P2 ;  /* 0xff8000004d4d7808 */ /* 0x000fe20001000000 */
[--C-:B------:R-:W-:Y:S01]  /*23e0*/  FFMA.FTZ R5, R27, UR40, -R88.reuse ;  /* 0x000000281b057c23 */ /* 0x100fe20008010858 */
[----:B------:R-:W-:Y:S01]  /*23f0*/  FMNMX.FTZ R7, R29, R8, !PT ;  /* 0x000000081d077209 */ /* 0x000fe20007810000 */
[--C-:B------:R-:W-:Y:S01]  /*2400*/  FFMA.FTZ R8, R34, UR40, -R88.reuse ;  /* 0x0000002822087c23 */ /* 0x100fe20008010858 */
[----:B------:R-:W-:-:S01]  /*2410*/  FFMA.FTZ R27, R55, UR40, -R88 ;  /* 0x00000028371b7c23 */ /* 0x000fc20008010858 */
[--C-:B------:R-:W-:Y:S01]  /*2420*/  FFMA.FTZ R13, R39, UR40, -R88.reuse ;  /* 0x00000028270d7c23 */ /* 0x100fe20008010858 */
[----:B------:R-:W-:Y:S01]  /*2430*/  FMNMX.FTZ R10, R32, R7, !PT ;  /* 0x00000007200a7209 */ /* 0x000fe20007810000 */
[--C-:B------:R-:W-:Y:S01]  /*2440*/  FFMA.FTZ R39, R63, UR40, -R88.reuse ;  /* 0x000000283f277c23 */ /* 0x100fe20008010858 */
        /* <DEDUP_REMOVED lines=17> */
[----:B------:R-:W-:Y:S01]  /*2560*/  LOP3.LUT P2, RZ, R2, 0x7f, RZ, 0xc0, !PT ;  /* 0x0000007f02ff7812 */ /* 0x000fe2000784c0ff */
[--C-:B------:R-:W-:Y:S01]  /*2570*/  FFMA.FTZ R51, R79, UR40, -R88.reuse ;  /* 0x000000284f337c23 */ /* 0x100fe20008010858 */
[----:B------:R-:W-:Y:S01]  /*2580*/  FMNMX.FTZ R7, R41, R12, !PT ;  /* 0x0000000c29077209 */ /* 0x000fe20007810000 */
[--C-:B------:R-:W-:Y:S01]  /*2590*/  FFMA.FTZ R47, R75, UR40, -R88.reuse ;  /* 0x000000284b2f7c23 */ /* 0x100fe20008010858 */
[----:B------:R-:W-:-:S02]  /*25a0*/  FFMA.FTZ R59, R87, UR40, -R88 ;  /* 0x00000028573b7c23 */ /* 0x000fc40008010858 */
[----:B------:R-:W-:Y:S01]  /*25b0*/  FMNMX.FTZ R12, R44, R7, !PT ;  /* 0x000000072c0c7209 */ /* 0x000fe20007810000 */
[----:B------:R-:W1:Y:S03]  /*25c0*/  MUFU.EX2 R9, R9 ;  /* 0x0000000900097308 */ /* 0x000e660000000800 */
[----:B------:R-:W-:Y:S01]  /*25d0*/  FMNMX.FTZ R7, R45, R12, !PT ;  /* 0x0000000c2d077209 */ /* 0x000fe20007810000 */
[--C-:B------:R-:W-:Y:S01]  /*25e0*/  FFMA.FTZ R12, R42, UR40, -R88.reuse ;  /* 0x000000282a0c7c23 */ /* 0x100fe20008010858 */
[----:B------:R-:W-:-:S02]  /*25f0*/  FFMA.FTZ R42, R70, UR40, -R88 ;  /* 0x00000028462a7c23 */ /* 0x000fc40008010858 */
[----:B------:R-:W-:Y:S01]  /*2600*/  FMNMX.FTZ R14, R48, R7, !PT ;  /* 0x00000007300e7209 */ /* 0x000fe20007810000 */
[----:B------:R-:W2:Y:S03]  /*2610*/  MUFU.EX2 R8, R8 ;  /* 0x0000000800087308 */ /* 0x000ea60000000800 */
[----:B------:R-:W-:-:S04]  /*2620*/  FMNMX.FTZ R7, R49, R14, !PT ;  /* 0x0000000e31077209 */ /* 0x000fc80007810000 */
[----:B------:R-:W-:Y:S01]  /*2630*/  FMNMX.FTZ R14, R52, R7, !PT ;  /* 0x00000007340e7209 */ /* 0x000fe20007810000 */
[----:B------:R-:W-:Y:S01]  /*2640*/  MUFU.EX2 R11, R11 ;  /* 0x0000000b000b7308 */ /* 0x000fe20000000800 */
[----:B-1----:R-:W-:Y:S02]  /*2650*/  F2FP.SATFINITE.E4M3.F32.PACK_AB_MERGE_C R137, R9, R6, RZ ;  /* 0x000000060989723e */ /* 0x002fe400048070ff */
[----:B------:R-:W-:Y:S01]  /*2660*/  FMNMX.FTZ R7, R53, R14, !PT ;  /* 0x0000000e35077209 */ /* 0x000fe20007810000 */
[----:B------:R-:W-:-:S01]  /*2670*/  FFMA.FTZ R14, R46, UR40, -R88 ;  /* 0x000000282e0e7c23 */ /* 0x000fc20008010858 */
[----:B------:R-:W-:Y:S02]  /*2680*/  F2FP.SATFINITE.E4M3.F32.PACK_AB_MERGE_C R137, R5, R4, R137 ;  /* 0x000000040589723e */ /* 0x000fe40004807089 */
[----:B------:R-:W-:Y:S01]  /*2690*/  FMNMX.FTZ R20, R56, R7, !PT ;  /* 0x0000000738147209 */ /* 0x000fe20007810000 */
[----:B------:R-:W-:Y:S03]  /*26a0*/  MUFU.EX2 R10, R10 ;  /* 0x0000000a000a7308 */ /* 0x000fe60000000800 */
[----:B------:R-:W-:-:S04]  /*26b0*/  FMNMX.FTZ R7, R57, R20, !PT ;  /* 0x0000001439077209 */ /* 0x000fc80007810000 */
[----:B------:R-:W-:Y:S01]  /*26c0*/  FMNMX.FTZ R20, R60, R7, !PT ;  /* 0x000000073c147209 */ /* 0x000fe20007810000 */
[----:B------:R-:W-:Y:S03]  /*26d0*/  MUFU.EX2 R13, R13 ;  /* 0x0000000d000d7308 */ /* 0x000fe60000000800 */
[----:B------:R-:W-:Y:S01]  /*26e0*/  FMNMX.FTZ R7, R61, R20, !PT ;  /* 0x000000143d077209 */ /* 0x000fe20007810000 */
[--C-:B------:R-:W-:Y:S01]  /*26f0*/  FFMA.FTZ R20, R50, UR40, -R88.reuse ;  /* 0x0000002832147c23 */ /* 0x100fe20008010858 */
[----:B------:R-:W-:-:S02]  /*2700*/  FFMA.FTZ R50, R78, UR40, -R88 ;  /* 0x000000284e327c23 */ /* 0x000fc40008010858 */
        /* <DEDUP_REMOVED lines=14> */
[----:B------:R-:W-:-:S03]  /*27f0*/  FFMA.FTZ R30, R58, UR40, -R88 ;  /* 0x000000283a1e7c23 */ /* 0x000fc60008010858 */
[----:B------:R-:W-:Y:S01]  /*2800*/  FMNMX.FTZ R34, R80, R7, !PT ;  /* 0x0000000750227209 */ /* 0x000fe20007810000 */
[----:B------:R-:W-:Y:S03]  /*2810*/  MUFU.EX2 R20, R20 ;  /* 0x0000001400147308 */ /* 0x000fe60000000800 */
[----:B------:R-:W-:-:S04]  /*2820*/  FMNMX.FTZ R7, R81, R34, !PT ;  /* 0x0000002251077209 */ /* 0x000fc80007810000 */
[----:B------:R-:W-:Y:S01]  /*2830*/  FMNMX.FTZ R34, R84, R7, !PT ;  /* 0x0000000754227209 */ /* 0x000fe20007810000 */
[----:B------:R-:W-:Y:S03]  /*2840*/  MUFU.EX2 R23, R23 ;  /* 0x0000001700177308 */ /* 0x000fe60000000800 */
[----:B------:R-:W-:Y:S01]  /*2850*/  FMNMX.FTZ R7, R85, R34, !PT ;  /* 0x0000002255077209 */ /* 0x000fe20007810000 */
[----:B------:R-:W-:Y:S01]  /*2860*/  FFMA.FTZ R34, R62, UR40, -R88 ;  /* 0x000000283e227c23 */ /* 0x000fe20008010858 */
[----:B------:R-:W-:-:S03]  /*2870*/  IMAD.U32 R62, RZ, RZ, UR40 ;  /* 0x00000028ff3e7e24 */ /* 0x000fc6000f8e00ff */
[----:B------:R-:W1:Y:S01]  /*2880*/  SHFL.BFLY PT, R46, R7, 0x2, 0x1f ;  /* 0x0c401f00072e7f89 */ /* 0x000e6200000e0000 */
[----:B------:R-:W-:Y:S08]  /*2890*/  MUFU.EX2 R26, R26 ;  /* 0x0000001a001a7308 */ /* 0x000ff00000000800 */
[----:B------:R-:W-:Y:S08]  /*28a0*/  MUFU.EX2 R27, R27 ;  /* 0x0000001b001b7308 */ /* 0x000ff00000000800 */
[----:B------:R-:W-:Y:S01]  /*28b0*/  MUFU.EX2 R30, R30 ;  /* 0x0000001e001e7308 */ /* 0x000fe20000000800 */
[----:B-1----:R-:W-:Y:S01]  /*28c0*/  FMNMX.FTZ R55, R7, R46, !PT ;  /* 0x0000002e07377209 */ /* 0x002fe20007810000 */
[----:B------:R-:W-:-:S06]  /*28d0*/  FFMA.FTZ R46, R74, UR40, -R88 ;  /* 0x000000284a2e7c23 */ /* 0x000fcc0008010858 */
[----:B------:R-:W-:Y:S01]  /*28e0*/  MUFU.EX2 R31, R31 ;  /* 0x0000001f001f7308 */ /* 0x000fe20000000800 */
[----:B------:R-:W1:Y:S07]  /*28f0*/  SHFL.BFLY PT, R58, R55, 0x1, 0x1f ;  /* 0x0c201f00373a7f89 */ /* 0x000e6e00000e0000 */
[----:B------:R-:W-:Y:S08]  /*2900*/  MUFU.EX2 R34, R34 ;  /* 0x0000002200227308 */ /* 0x000ff00000000800 */
[----:B------:R-:W-:Y:S08]  /*2910*/  MUFU.EX2 R39, R39 ;  /* 0x0000002700277308 */ /* 0x000ff00000000800 */
[----:B------:R-:W-:Y:S01]  /*2920*/  MUFU.EX2 R35, R35 ;  /* 0x0000002300237308 */ /* 0x000fe20000000800 */
[----:B-1----:R-:W-:Y:S01]  /*2930*/  FMNMX.FTZ R7, R55, R58, !PT ;  /* 0x0000003a37077209 */ /* 0x002fe20007810000 */
[--C-:B------:R-:W-:Y:S01]  /*2940*/  FFMA.FTZ R58, R86, UR40, -R88.reuse ;  /* 0x00000028563a7c23 */ /* 0x100fe20008010858 */
[----:B------:R-:W-:-:S01]  /*2950*/  FFMA.FTZ R55, R83, UR40, -R88 ;  /* 0x0000002853377c23 */ /* 0x000fc20008010858 */
[----:B------:R-:W-:Y:S01]  /*2960*/  IMAD.MOV.U32 R88, RZ, RZ, R135 ;  /* 0x000000ffff587224 */ /* 0x000fe200078e0087 */
        /* <DEDUP_REMOVED lines=38> */
[----:B------:R-:W-:-:S01]  /*2bd0*/  FFMA.FTZ R80, R80, UR40, -R62 ;  /* 0x0000002850507c23 */ /* 0x000fc2000801083e */
[--C-:B------:R-:W-:Y:S01]  /*2be0*/  FFMA.FTZ R81, R81, UR40, -R62.reuse ;  /* 0x0000002851517c23 */ /* 0x100fe2000801083e */
[----:B------:R-:W-:-:S01]  /*2bf0*/  FFMA.FTZ R84, R84, UR40, -R62 ;  /* 0x0000002854547c23 */ /* 0x000fc2000801083e */
[----:B------:R-:W-:-:S04]  /*2c00*/  FFMA.FTZ R62, R85, UR40, -R62 ;  /* 0x00000028553e7c23 */ /* 0x000fc8000801083e */
[----:B------:R-:W5:Y:S08]  /*2c10*/  MUFU.EX2 R28, R28 ;  /* 0x0000001c001c7308 */ /* 0x000f700000000800 */
[----:B------:R2:W-:Y:S08]  /*2c20*/  MUFU.EX2 R74, R45 ;  /* 0x0000002d004a7308 */ /* 0x0005f00000000800 */
[----:B------:R-:W5:Y:S01]  /*2c30*/  MUFU.EX2 R29, R29 ;  /* 0x0000001d001d7308 */ /* 0x000f620000000800 */
[----:B--2---:R-:W-:-:S04]  /*2c40*/  FADD.FTZ R45, R4, R5 ;  /* 0x00000005042d7221 */ /* 0x004fc80000010000 */
[----:B------:R-:W-:-:S03]  /*2c50*/  FADD.FTZ R48, R6, R45 ;  /* 0x0000002d06307221 */ /* 0x000fc60000010000 */
[----:B------:R1:W-:Y:S01]  /*2c60*/  MUFU.EX2 R71, R44 ;  /* 0x0000002c00477308 */ /* 0x0003e20000000800 */
[----:B------:R-:W-:-:S04]  /*2c70*/  FADD.FTZ R49, R9, R48 ;  /* 0x0000003009317221 */ /* 0x000fc80000010000 */
[----:B------:R-:W-:-:S03]  /*2c80*/  FADD.FTZ R56, R8, R49 ;  /* 0x0000003108387221 */ /* 0x000fc60000010000 */
[----:B------:R-:W2:Y:S01]  /*2c90*/  MUFU.EX2 R67, R67 ;  /* 0x0000004300437308 */ /* 0x000ea20000000800 */
[----:B-1----:R-:W-:-:S04]  /*2ca0*/  FADD.FTZ R44, R24, R25 ;  /* 0x00000019182c7221 */ /* 0x002fc80000010000 */
[----:B---3--:R-:W-:Y:S01]  /*2cb0*/  FADD.FTZ R45, R63, R44 ;  /* 0x0000002c3f2d7221 */ /* 0x008fe20000010000 */
[----:B------:R-:W-:Y:S01]  /*2cc0*/  @!P2 VIADD R44, R3, 0x19c40 ;  /* 0x00019c40032ca836 */ /* 0x000fe20000000000 */
[C---:B----4-:R-:W-:Y:S01]  /*2cd0*/  F2FP.SATFINITE.E4M3.F32.PACK_AB_MERGE_C R63, R66.reuse, R63, RZ ;  /* 0x0000003f423f723e */ /* 0x050fe200048070ff */
[----:B------:R-:W1:Y:S01]  /*2ce0*/  MUFU.EX2 R70, R70 ;  /* 0x0000004600467308 */ /* 0x000e620000000800 */
[----:B------:R-:W-:-:S02]  /*2cf0*/  FADD.FTZ R45, R66, R45 ;  /* 0x0000002d422d7221 */ /* 0x000fc40000010000 */
[----:B------:R-:W-:Y:S02]  /*2d00*/  @!P2 PRMT R44, RZ, 0x654, R44 ;  /* 0x00000654ff2ca816 */ /* 0x000fe4000000002c */
[----:B-----5:R-:W-:-:S01]  /*2d10*/  FADD.FTZ R48, R28, R45 ;  /* 0x0000002d1c307221 */ /* 0x020fc20000010000 */
[----:B------:R-:W-:Y:S01]  /*2d20*/  FADD.FTZ R45, R11, R56 ;  /* 0x000000380b2d7221 */ /* 0x000fe20000010000 */
[----:B------:R3:W-:Y:S01]  /*2d30*/  @!P2 SYNCS.ARRIVE.TRANS64.RED.A1T0 RZ, [R44+URZ], RZ ;  /* 0x000000ff2cffa9a7 */ /* 0x0007e2000810043f */
[----:B------:R-:W4:Y:S01]  /*2d40*/  MUFU.EX2 R32, R32 ;  /* 0x0000002000207308 */ /* 0x000f220000000800 */
[----:B------:R-:W-:-:S01]  /*2d50*/  FADD.FTZ R48, R29, R48 ;  /* 0x000000301d307221 */ /* 0x000fc20000010000 */
[----:B------:R-:W-:Y:S01]  /*2d60*/  FADD.FTZ R56, R10, R45 ;  /* 0x0000002d0a387221 */ /* 0x000fe20000010000 */
[----:B------:R-:W-:-:S02]  /*2d70*/  F2FP.SATFINITE.E4M3.F32.PACK_AB_MERGE_C R136, R25, R24, R63 ;  /* 0x000000181988723e */ /* 0x000fc4000480703f */
[----:B--2---:R-:W-:Y:S01]  /*2d80*/  FADD.FTZ R45, R67, R48 ;  /* 0x00000030432d7221 */ /* 0x004fe20000010000 */
[----:B------:R-:W-:-:S02]  /*2d90*/  FADD.FTZ R49, R13, R56 ;  /* 0x000000380d317221 */ /* 0x000fc40000010000 */
[----:B------:R-:W2:Y:S01]  /*2da0*/  MUFU.EX2 R33, R33 ;  /* 0x0000002100217308 */ /* 0x000ea20000000800 */
[----:B-1----:R-:W-:-:S01]  /*2db0*/  FADD.FTZ R45, R70, R45 ;  /* 0x0000002d462d7221 */ /* 0x002fc20000010000 */
[----:B------:R-:W-:Y:S01]  /*2dc0*/  FADD.FTZ R56, R12, R49 ;  /* 0x000000310c387221 */ /* 0x000fe20000010000 */
[----:B------:R-:W-:-:S04]  /*2dd0*/  F2FP.SATFINITE.E4M3.F32.PACK_AB_MERGE_C R67, R70, R67, RZ ;  /* 0x000000434643723e */ /* 0x000fc800048070ff */
[----:B------:R-:W-:Y:S01]  /*2de0*/  F2FP.SATFINITE.E4M3.F32.PACK_AB_MERGE_C R138, R29, R28, R67 ;  /* 0x0000001c1d8a723e */ /* 0x000fe20004807043 */
[----:B------:R-:W1:Y:S01]  /*2df0*/  MUFU.EX2 R36, R36 ;  /* 0x0000002400247308 */ /* 0x000e620000000800 */
[----:B----4-:R-:W-:-:S01]  /*2e00*/  FADD.FTZ R48, R32, R45 ;  /* 0x0000002d20307221 */ /* 0x010fc20000010000 */
[----:B------:R-:W-:-:S04]  /*2e10*/  FADD.FTZ R45, R15, R56 ;  /* 0x000000380f2d7221 */ /* 0x000fc80000010000 */
[----:B------:R-:W-:Y:S01]  /*2e20*/  FADD.FTZ R56, R14, R45 ;  /* 0x0000002d0e387221 */ /* 0x000fe20000010000 */
[----:B------:R-:W-:Y:S01]  /*2e30*/  F2FP.SATFINITE.E4M3.F32.PACK_AB_MERGE_C R14, R21, R14, RZ ;  /* 0x0000000e150e723e */ /* 0x000fe200048070ff */
[----:B------:R-:W4:Y:S01]  /*2e40*/  MUFU.EX2 R37, R37 ;  /* 0x0000002500257308 */ /* 0x000f220000000800 */
[----:B--2---:R-:W-:-:S01]  /*2e50*/  FADD.FTZ R48, R33, R48 ;  /* 0x0000003021307221 */ /* 0x004fc20000010000 */
[----:B------:R-:W-:Y:S01]  /*2e60*/  FADD.FTZ R49, R21, R56 ;  /* 0x0000003815317221 */ /* 0x000fe20000010000 */
[----:B------:R-:W-:Y:S02]  /*2e70*/  F2FP.SATFINITE.E4M3.F32.PACK_AB_MERGE_C R141, R15, R12, R14 ;  /* 0x0000000c0f8d723e */ /* 0x000fe4000480700e */
[----:B------:R-:W-:Y:S01]  /*2e80*/  FADD.FTZ R45, R71, R48 ;  /* 0x00000030472d7221 */ /* 0x000fe20000010000 */
[----:B------:R-:W-:-:S01]  /*2e90*/  FADD.FTZ R56, R20, R49 ;  /* 0x0000003114387221 */ /* 0x000fc20000010000 */
[----:B------:R-:W-:Y:S01]  /*2ea0*/  F2FP.SATFINITE.E4M3.F32.PACK_AB_MERGE_C R49, R13, R10, RZ ;  /* 0x0000000a0d31723e */ /* 0x000fe200048070ff */
[----:B------:R-:W2:Y:S01]  /*2eb0*/  MUFU.EX2 R52, R52 ;  /* 0x0000003400347308 */ /* 0x000ea20000000800 */
[----:B------:R-:W-:-:S01]  /*2ec0*/  FADD.FTZ R45, R74, R45 ;  /* 0x0000002d4a2d7221 */ /* 0x000fc20000010000 */
[----:B------:R-:W-:-:S02]  /*2ed0*/  F2FP.SATFINITE.E4M3.F32.PACK_AB_MERGE_C R71, R74, R71, RZ ;  /* 0x000000474a47723e */ /* 0x000fc400048070ff */
[----:B------:R-:W-:Y:S01]  /*2ee0*/  F2FP.SATFINITE.E4M3.F32.PACK_AB_MERGE_C R139, R11, R8, R49 ;  /* 0x000000080b8b723e */ /* 0x000fe20004807031 */
[----:B-1----:R-:W-:Y:S01]  /*2ef0*/  FADD.FTZ R48, R36, R45 ;  /* 0x0000002d24307221 */ /* 0x002fe20000010000 */
[----:B------:R-:W-:-:S01]  /*2f00*/  FADD.FTZ R45, R23, R56 ;  /* 0x00000038172d7221 */ /* 0x000fc20000010000 */
[----:B------:R-:W-:Y:S01]  /*2f10*/  F2FP.SATFINITE.E4M3.F32.PACK_AB_MERGE_C R140, R33, R32, R71 ;  /* 0x00000020218c723e */ /* 0x000fe20004807047 */
[----:B------:R-:W1:Y:S01]  /*2f20*/  MUFU.EX2 R53, R53 ;  /* 0x0000003500357308 */ /* 0x000e620000000800 */
[----:B----4-:R-:W-:-:S01]  /*2f30*/  FADD.FTZ R9, R37, R48 ;  /* 0x0000003025097221 */ /* 0x010fc20000010000 */
[----:B------:R-:W-:Y:S01]  /*2f40*/  FADD.FTZ R10, R26, R45 ;  /* 0x0000002d1a0a7221 */ /* 0x000fe20000010000 */
[----:B------:R-:W-:-:S03]  /*2f50*/  F2FP.SATFINITE.E4M3.F32.PACK_AB_MERGE_C R26, R27, R26, RZ ;  /* 0x0000001a1b1a723e */ /* 0x000fc600048070ff */
[----:B------:R-:W-:Y:S01]  /*2f60*/  FADD.FTZ R27, R27, R10 ;  /* 0x0000000a1b1b7221 */ /* 0x000fe20000010000 */
[----:B------:R-:W-:Y:S01]  /*2f70*/  F2FP.SATFINITE.E4M3.F32.PACK_AB_MERGE_C R143, R23, R20, R26 ;  /* 0x00000014178f723e */ /* 0x000fe2000480701a */
[----:B------:R-:W4:Y:S01]  /*2f80*/  MUFU.EX2 R40, R40 ;  /* 0x0000002800287308 */ /* 0x000f220000000800 */
[----:B--2---:R-:W-:-:S01]  /*2f90*/  FADD.FTZ R6, R52, R9 ;  /* 0x0000000934067221 */ /* 0x004fc20000010000 */
[----:B------:R-:W-:-:S04]  /*2fa0*/  FADD.FTZ R10, R30, R27 ;  /* 0x0000001b1e0a7221 */ /* 0x000fc80000010000 */
[----:B------:R-:W-:Y:S02]  /*2fb0*/  FADD.FTZ R13, R31, R10 ;  /* 0x0000000a1f0d7221 */ /* 0x000fe40000010000 */
[----:B------:R-:W2:Y:S01]  /*2fc0*/  MUFU.EX2 R41, R41 ;  /* 0x0000002900297308 */ /* 0x000ea20000000800 */
[----:B-1----:R-:W-:-:S01]  /*2fd0*/  FADD.FTZ R9, R53, R6 ;  /* 0x0000000635097221 */ /* 0x002fc20000010000 */
[----:B------:R-:W-:-:S04]  /*2fe0*/  F2FP.SATFINITE.E4M3.F32.PACK_AB_MERGE_C R52, R53, R52, RZ ;  /* 0x000000343534723e */ /* 0x000fc800048070ff */
[----:B------:R-:W-:Y:S02]  /*2ff0*/  F2FP.SATFINITE.E4M3.F32.PACK_AB_MERGE_C R142, R37, R36, R52 ;  /* 0x00000024258e723e */ /* 0x000fe40004807034 */
[----:B------:R-:W1:Y:S01]  /*3000*/  MUFU.EX2 R60, R60 ;  /* 0x0000003c003c7308 */ /* 0x000e620000000800 */
[----:B----4-:R-:W-:-:S07]  /*3010*/  FADD.FTZ R6, R40, R9 ;  /* 0x0000000928067221 */ /* 0x010fce0000010000 */
[----:B------:R-:W4:Y:S01]  /*3020*/  MUFU.EX2 R61, R61 ;  /* 0x0000003d003d7308 */ /* 0x000f220000000800 */
[----:B--2---:R-:W-:-:S01]  /*3030*/  FADD.FTZ R9, R41, R6 ;  /* 0x0000000629097221 */ /* 0x004fc20000010000 */
[----:B------:R-:W-:Y:S01]  /*3040*/  FADD.FTZ R6, R34, R13 ;  /* 0x0000000d22067221 */ /* 0x000fe20000010000 */
[----:B------:R-:W-:-:S03]  /*3050*/  F2FP.SATFINITE.E4M3.F32.PACK_AB_MERGE_C R34, R39, R34, RZ ;  /* 0x000000222722723e */ /* 0x000fc600048070ff */
[----:B------:R-:W-:Y:S01]  /*3060*/  FADD.FTZ R6, R39, R6 ;  /* 0x0000000627067221 */ /* 0x000fe20000010000 */
[----:B------:R-:W-:Y:S01]  /*3070*/  F2FP.SATFINITE.E4M3.F32.PACK_AB_MERGE_C R145, R31, R30, R34 ;  /* 0x0000001e1f91723e */ /* 0x000fe20004807022 */
[----:B------:R-:W2:Y:S01]  /*3080*/  MUFU.EX2 R3, R64 ;  /* 0x0000004000037308 */ /* 0x000ea20000000800 */
[----:B-1----:R-:W-:-:S01]  /*3090*/  FADD.FTZ R4, R60, R9 ;  /* 0x000000093c047221 */ /* 0x002fc20000010000 */
[----:B------:R-:W-:-:S04]  /*30a0*/  FADD.FTZ R9, R35, R6 ;  /* 0x0000000623097221 */ /* 0x000fc80000010000 */
[----:B------:R-:W-:Y:S02]  /*30b0*/  FADD.FTZ R9, R38, R9 ;  /* 0x0000000926097221 */ /* 0x000fe40000010000 */
[----:B---3--:R-:W1:Y:S01]  /*30c0*/  MUFU.EX2 R44, R65 ;  /* 0x00000041002c7308 */ /* 0x008e620000000800 */
[----:B----4-:R-:W-:-:S01]  /*30d0*/  FADD.FTZ R4, R61, R4 ;  /* 0x000000043d047221 */ /* 0x010fc20000010000 */
[----:B------:R-:W-:Y:S01]  /*30e0*/  FADD.FTZ R6, R42, R9 ;  /* 0x000000092a067221 */ /* 0x000fe20000010000 */
[----:B------:R-:W-:-:S04]  /*30f0*/  F2FP.SATFINITE.E4M3.F32.PACK_AB_MERGE_C R60, R61, R60, RZ ;  /* 0x0000003c3d3c723e */ /* 0x000fc800048070ff */
[----:B------:R-:W-:Y:S01]  /*3100*/  F2FP.SATFINITE.E4M3.F32.PACK_AB_MERGE_C R144, R41, R40, R60 ;  /* 0x000000282990723e */ /* 0x000fe2000480703c */
[----:B------:R-:W3:Y:S01]  /*3110*/  MUFU.EX2 R68, R68 ;  /* 0x0000004400447308 */ /* 0x000ee20000000800 */
[----:B--2---:R-:W-:-:S07]  /*3120*/  FADD.FTZ R5, R3, R4 ;  /* 0x0000000403057221 */ /* 0x004fce0000010000 */
[----:B------:R-:W2:Y:S01]  /*3130*/  MUFU.EX2 R43, R43 ;  /* 0x0000002b002b7308 */ /* 0x000ea20000000800 */
[----:B-1----:R-:W-:-:S07]  /*3140*/  FADD.FTZ R5, R44, R5 ;  /* 0x000000052c057221 */ /* 0x002fce0000010000 */
[----:B------:R-:W1:Y:S01]  /*3150*/  MUFU.EX2 R69, R69 ;  /* 0x0000004500457308 */ /* 0x000e620000000800 */
[----:B---3--:R-:W-:-:S07]  /*3160*/  FADD.FTZ R4, R68, R5 ;  /* 0x0000000544047221 */ /* 0x008fce0000010000 */
[----:B------:R-:W-:Y:S01]  /*3170*/  MUFU.EX2 R50, R50 ;  /* 0x0000003200327308 */ /* 0x000fe20000000800 */
[C---:B--2---:R-:W-:Y:S01]  /*3180*/  F2FP.SATFINITE.E4M3.F32.PACK_AB_MERGE_C R42, R43.reuse, R42, RZ ;  /* 0x0000002a2b2a723e */ /* 0x044fe200048070ff */
[----:B------:R-:W-:-:S03]  /*3190*/  FADD.FTZ R43, R43, R6 ;  /* 0x000000062b2b7221 */ /* 0x000fc60000010000 */
[----:B------:R-:W-:-:S03]  /*31a0*/  F2FP.SATFINITE.E4M3.F32.PACK_AB_MERGE_C R147, R38, R35, R42 ;  /* 0x000000232693723e */ /* 0x000fc6000480702a */
[----:B------:R-:W2:Y:S01]  /*31b0*/  MUFU.EX2 R51, R51 ;  /* 0x0000003300337308 */ /* 0x000ea20000000800 */
[C---:B-1----:R-:W-:Y:S01]  /*31c0*/  F2FP.SATFINITE.E4M3.F32.PACK_AB_MERGE_C R68, R69.reuse, R68, RZ ;  /* 0x000000444544723e */ /* 0x042fe200048070ff */
[----:B------:R-:W-:-:S03]  /*31d0*/  FADD.FTZ R69, R69, R4 ;  /* 0x0000000445457221 */ /* 0x000fc60000010000 */
[----:B------:R-:W-:-:S03]  /*31e0*/  F2FP.SATFINITE.E4M3.F32.PACK_AB_MERGE_C R146, R44, R3, R68 ;  /* 0x000000032c92723e */ /* 0x000fc60004807044 */
[----:B------:R-:W1:Y:S08]  /*31f0*/  MUFU.EX2 R46, R46 ;  /* 0x0000002e002e7308 */ /* 0x000e700000000800 */
        /* <DEDUP_REMOVED lines=8> */
[----:B------:R-:W-:-:S04]  /*3280*/  FADD.FTZ R47, R47, R6 ;  /* 0x000000062f2f7221 */ /* 0x000fc80000010000 */
[----:B------:R-:W-:Y:S02]  /*3290*/  FADD.FTZ R50, R50, R47 ;  /* 0x0000002f32327221 */ /* 0x000fe40000010000 */
[----:B------:R-:W2:Y:S01]  /*32a0*/  MUFU.EX2 R77, R77 ;  /* 0x0000004d004d7308 */ /* 0x000ea20000000800 */
[----:B-1----:R-:W-:-:S01]  /*32b0*/  FADD.FTZ R9, R73, R4 ;  /* 0x0000000449097221 */ /* 0x002fc20000010000 */
[----:B------:R-:W-:-:S06]  /*32c0*/  FADD.FTZ R51, R51, R50 ;  /* 0x0000003233337221 */ /* 0x000fcc0000010000 */
[----:B------:R-:W-:Y:S01]  /*32d0*/  MUFU.EX2 R58, R58 ;  /* 0x0000003a003a7308 */ /* 0x000fe20000000800 */
[----:B---3--:R-:W-:-:S07]  /*32e0*/  FADD.FTZ R4, R76, R9 ;  /* 0x000000094c047221 */ /* 0x008fce0000010000 */
[----:B------:R-:W1:Y:S01]  /*32f0*/  MUFU.EX2 R59, R59 ;  /* 0x0000003b003b7308 */ /* 0x000e620000000800 */
[C---:B--2---:R-:W-:Y:S01]  /*3300*/  F2FP.SATFINITE.E4M3.F32.PACK_AB_MERGE_C R76, R77.reuse, R76, RZ ;  /* 0x0000004c4d4c723e */ /* 0x044fe200048070ff */
[----:B------:R-:W-:-:S03]  /*3310*/  FADD.FTZ R77, R77, R4 ;  /* 0x000000044d4d7221 */ /* 0x000fc60000010000 */
[----:B------:R-:W-:-:S03]  /*3320*/  F2FP.SATFINITE.E4M3.F32.PACK_AB_MERGE_C R148, R73, R72, R76 ;  /* 0x000000484994723e */ /* 0x000fc6000480704c */
[----:B------:R-:W2:Y:S08]  /*3330*/  MUFU.EX2 R54, R54 ;  /* 0x0000003600367308 */ /* 0x000eb00000000800 */
[----:B------:R-:W3:Y:S01]  /*3340*/  MUFU.EX2 R80, R80 ;  /* 0x0000005000507308 */ /* 0x000ee20000000800 */
[----:B-1----:R-:W-:-:S07]  /*3350*/  F2FP.SATFINITE.E4M3.F32.PACK_AB_MERGE_C R8, R59, R58, RZ ;  /* 0x0000003a3b08723e */ /* 0x002fce00048070ff */
[----:B------:R-:W1:Y:S01]  /*3360*/  MUFU.EX2 R55, R55 ;  /* 0x0000003700377308 */ /* 0x000e620000000800 */
[----:B--2---:R-:W-:-:S07]  /*3370*/  FADD.FTZ R6, R54, R51 ;  /* 0x0000003336067221 */ /* 0x004fce0000010000 */
[----:B------:R-:W2:Y:S01]  /*3380*/  MUFU.EX2 R81, R81 ;  /* 0x0000005100517308 */ /* 0x000ea20000000800 */
[----:B---3--:R-:W-:-:S07]  /*3390*/  FADD.FTZ R4, R80, R77 ;  /* 0x0000004d50047221 */ /* 0x008fce0000010000 */
[----:B------:R-:W-:Y:S01]  /*33a0*/  MUFU.EX2 R84, R84 ;  /* 0x0000005400547308 */ /* 0x000fe20000000800 */
[C---:B-1----:R-:W-:Y:S01]  /*33b0*/  F2FP.SATFINITE.E4M3.F32.PACK_AB_MERGE_C R151, R55.reuse, R54, R8 ;  /* 0x000000363797723e */ /* 0x042fe20004807008 */
[----:B------:R-:W-:-:S04]  /*33c0*/  FADD.FTZ R55, R55, R6 ;  /* 0x0000000637377221 */ /* 0x000fc80000010000 */
[----:B------:R-:W-:Y:S02]  /*33d0*/  FADD.FTZ R6, R58, R55 ;  /* 0x000000373a067221 */ /* 0x000fe40000010000 */
[----:B------:R-:W1:Y:S01]  /*33e0*/  MUFU.EX2 R5, R62 ;  /* 0x0000003e00057308 */ /* 0x000e620000000800 */
[----:B--2---:R-:W-:-:S01]  /*33f0*/  FADD.FTZ R9, R81, R4 ;  /* 0x0000000451097221 */ /* 0x004fc20000010000 */
[----:B------:R-:W-:Y:S01]  /*3400*/  FADD.FTZ R6, R59, R6 ;  /* 0x000000063b067221 */ /* 0x000fe20000010000 */
[----:B-1----:R-:W-:Y:S02]  /*3410*/  F2FP.SATFINITE.E4M3.F32.PACK_AB_MERGE_C R3, R5, R84, RZ ;  /* 0x000000540503723e */ /* 0x002fe400048070ff */
[----:B------:R-:W-:Y:S02]  /*3420*/  FADD.FTZ R84, R84, R9 ;  /* 0x0000000954547221 */ /* 0x000fe40000010000 */
[----:B------:R-:W-:Y:S02]  /*3430*/  F2FP.SATFINITE.E4M3.F32.PACK_AB_MERGE_C R150, R81, R80, R3 ;  /* 0x000000505196723e */ /* 0x000fe40004807003 */
[----:B------:R-:W-:Y:S01]  /*3440*/  FADD.FTZ R5, R5, R84 ;  /* 0x0000005405057221 */ /* 0x000fe20000010000 */
        /* <DEDUP_REMOVED lines=30> */
.L_x_7992:
[----:B------:R-:W-:-:S04]  /*3630*/  UISETP.NE.AND UP0, UPT, UR18, 0x1, UPT ;  /* 0x000000011200788c */ /* 0x000fc8000bf05270 */
[----:B------:R-:W-:-:S04]  /*3640*/  USEL UR37, URZ, 0x1, UP0 ;  /* 0x000000013f257887 */ /* 0x000fc80008000000 */
[----:B------:R-:W-:Y:S01]  /*3650*/  ULOP3.LUT UR37, UR17, UR37, URZ, 0x3c, !UPT ;  /* 0x0000002511257292 */ /* 0x000fe2000f8e3c3f */
[----:B------:R-:W-:Y:S11]  /*3660*/  @!P0 BRA `(.L_x_7983) ;  /* 0x0000000000048947 */ /* 0x000ff60003800000 */
[----:B------:R-:W-:Y:S01]  /*3670*/  BPT.TRAP 0x1 ;  /* 0x000000040000795c */ /* 0x000fe20000300000 */
.L_x_7983:
        /* <DEDUP_REMOVED lines=9> */
.L_x_7984:
[----:B--2---:R-:W-:Y:S05]  /*3710*/  @P1 BRA `(.L_x_7985) ;  /* 0x0000000000081947 */ /* 0x004fea0003800000 */
[----:B------:R-:W2:Y:S02]  /*3720*/  SYNCS.PHASECHK.TRANS64.TRYWAIT P1, [UR19+0x19c30], R0 ;  /* 0x019c3000ff0075a7 */ /* 0x000ea40008020153 */
[----:B--2---:R-:W-:Y:S05]  /*3730*/  @!P1 BRA `(.L_x_7986) ;  /* 0x0000005c00f89947 */ /* 0x004fea0003800000 */
.L_x_7985:
[----:B------:R-:W-:Y:S01]  /*3740*/  UIMAD UR14, UR36, 0x300, UR16 ;  /* 0x00000300240e78a4 */ /* 0x000fe2000f8e0210 */
[----:B------:R-:W-:Y:S01]  /*3750*/  WARPGROUP.ARRIVE ;  /* 0x00000000000079c5 */ /* 0x000fe20000000000 */
[----:B------:R-:W-:Y:S01]  /*3760*/  UMOV UR15, 0xc0000010 ;  /* 0xc0000010000f7882 */ /* 0x000fe20000000000 */
[----:B------:R-:W-:Y:S01]  /*3770*/  UMOV UR7, 0xc0000010 ;  /* 0xc000001000077882 */ /* 0x000fe20000000000 */
[----:B------:R-:W-:Y:S02]  /*3780*/  UIADD3 UR6, UR14, 0x100, URZ ;  /* 0x000001000e067890 */ /* 0x000fe4000fffe03f */
[----:B------:R-:W-:Y:S01]  /*3790*/  UIADD3 UR10, UR14, 0x200, URZ ;  /* 0x000002000e0a7890 */ /* 0x000fe2000fffe03f */
[----:B------:R-:W-:Y:S02]  /*37a0*/  UMOV UR11, 0xc0000010 ;  /* 0xc0000010000b7882 */ /* 0x000fe40000000000 */
[----:B------:R-:W-:Y:S03]  /*37b0*/  QGMMA.64x128x32.F32.E4M3.E4M3 R24, gdesc[UR12], RZ, !UPT, gsb0 ;  /* 0x01e000000c1879f3 */ /* 0x000fe6000c0008ff */
[----:B------:R-:W-:-:S02]  /*37c0*/  WARPGROUP.DEPBAR.LE gsb0, 0x0 ;  /* 0x00008000000079c5 */ /* 0x000fc40000010000 */
[----:B------:R-:W-:-:S07]  /*37d0*/  WARPGROUP.ARRIVE ;  /* 0x00000000000079c5 */ /* 0x000fce0000000000 */
[----:B------:R-:W-:Y:S03]  /*37e0*/  QGMMA.64x128x32.F32.E4M3.E4M3 R24, gdesc[UR4], R24, gsb0 ;  /* 0x01e00000041879f3 */ /* 0x000fe60008000818 */
[----:B------:R-:W-:Y:S02]  /*37f0*/  WARPGROUP.DEPBAR.LE gsb0, 0x0 ;  /* 0x00008000000079c5 */ /* 0x000fe40000010000 */
[----:B------:R-:W-:-:S07]  /*3800*/  WARPGROUP.ARRIVE ;  /* 0x00000000000079c5 */ /* 0x000fce0000000000 */
[----:B------:R-:W-:Y:S03]  /*3810*/  QGMMA.64x128x32.F32.E4M3.E4M3 R24, gdesc[UR8], R24, gsb0 ;  /* 0x01e00000081879f3 */ /* 0x000fe60008000818 */
[----:B------:R-:W-:Y:S02]  /*3820*/  WARPGROUP.DEPBAR.LE gsb0, 0x0 ;  /* 0x00008000000079c5 */ /* 0x000fe40000010000 */
[----:B------:R-:W-:Y:S05]  /*3830*/  @!P0 BRA `(.L_x_7987) ;  /* 0x0000000000048947 */ /* 0x000fea0003800000 */
[----:B------:R-:W-:Y:S01]  /*3840*/  BPT.TRAP 0x1 ;  /* 0x000000040000795c */ /* 0x000fe20000300000 */
.L_x_7987:
[----:B------:R-:W-:Y:S01]  /*3850*/  ULEA UR11, UR18, UR48, 0x3 ;  /* 0x00000030120b7291 */ /* 0x000fe2000f8e183f */
[----:B-12---:R-:W-:-:S05]  /*3860*/  IMAD.U32 R0, RZ, RZ, UR17 ;  /* 0x00000011ff007e24 */ /* 0x006fca000f8e00ff */
[----:B------:R-:W-:-:S04]  /*3870*/  SHF.L.U32 R0, R0, 0x1f, RZ ;  /* 0x0000001f00007819 */ /* 0x000fc800000006ff */
[----:B------:R1:W2:Y:S01]  /*3880*/  SYNCS.PHASECHK.TRANS64.TRYWAIT P1, [UR11+0x19c50], R0 ;  /* 0x019c5000ff0075a7 */ /* 0x0002a2000802014b */
[----:B------:R-:W-:Y:S05]  /*3890*/  @!P0 BRA `(.L_x_7988) ;  /* 0x0000000000048947 */ /* 0x000fea0003800000 */
[----:B------:R-:W-:Y:S01]  /*38a0*/  BPT.TRAP 0x1 ;  /* 0x000000040000795c */ /* 0x000fe20000300000 */
.L_x_7988:
        /* <DEDUP_REMOVED lines=63> */
[----:B--2---:R-:W-:Y:S06]  /*3ca0*/  @P1 BRA `(.L_x_7989) ;  /* 0x0000000000081947 */ /* 0x004fec0003800000 */
[----:B------:R-:W2:Y:S02]  /*3cb0*/  SYNCS.PHASECHK.TRANS64.TRYWAIT P1, [UR11+0x19c50], R0 ;  /* 0x019c5000ff0075a7 */ /* 0x000ea4000802014b */
[----:B--2---:R-:W-:Y:S05]  /*3cc0*/  @!P1 BRA `(.L_x_7990) ;  /* 0x0000005800ac9947 */ /* 0x004fea0003800000 */
.L_x_7989:
[----:B------:R-:W-:Y:S01]  /*3cd0*/  UIADD3 UR6, UR48, 0x3000, URZ ;  /* 0x0000300030067890 */ /* 0x000fe2000fffe03f */
[----:B------:R-:W-:Y:S01]  /*3ce0*/  WARPGROUP.ARRIVE ;  /* 0x00000000000079c5 */ /* 0x000fe20000000000 */
[----:B------:R-:W-:Y:S01]  /*3cf0*/  UMOV UR7, 0x40000040 ;  /* 0x4000004000077882 */ /* 0x000fe20000000000 */
[----:B------:R-:W-:Y:S01]  /*3d00*/  FMNMX.FTZ R10, R87, R10, !PT ;  /* 0x0000000a570a7209 */ /* 0x000fe20007810000 */
[----:B------:R-:W-:Y:S01]  /*3d10*/  USHF.R.U32.HI UR6, URZ, 0x4, UR6 ;  /* 0x000000043f067899 */ /* 0x000fe20008011606 */
[----:B--2---:R-:W2:Y:S01]  /*3d20*/  SHFL.BFLY PT, R7, R8, 0x2, 0x1f ;  /* 0x0c401f0008077f89 */ /* 0x004ea200000e0000 */
[----:B------:R-:W-:Y:S02]  /*3d30*/  LOP3.LUT P1, RZ, R2, 0x7f, RZ, 0xc0, !PT ;  /* 0x0000007f02ff7812 */ /* 0x000fe4000782c0ff */
[----:B------:R-:W-:Y:S01]  /*3d40*/  ULOP3.LUT UR6, UR6, 0x3fff, URZ, 0xc0, !UPT ;  /* 0x00003fff06067892 */ /* 0x000fe2000f8ec03f */
[----:B------:R-:W3:Y:S03]  /*3d50*/  SHFL.BFLY PT, R11, R10, 0x2, 0x1f ;  /* 0x0c401f000a0b7f89 */ /* 0x000ee600000e0000 */
[----:B------:R-:W-:-:S04]  /*3d60*/  ULOP3.LUT UR6, UR6, 0x10000, URZ, 0xfc, !UPT ;  /* 0x0001000006067892 */ /* 0x000fc8000f8efc3f */
[----:B------:R-:W-:-:S07]  /*3d70*/  UIMAD UR10, UR18, 0x300, UR6 ;  /* 0x00000300120a78a4 */ /* 0x000fce000f8e0206 */
[----:B------:R-:W-:Y:S02]  /*3d80*/  UMOV UR6, UR10 ;  /* 0x0000000a00067c82 */ /* 0x000fe40008000000 */
[----:B------:R-:W-:Y:S01]  /*3d90*/  QGMMA.64x96x32.F32.E4M3.E4M3 R88, R136, gdesc[UR4], R88, gsb0 ;  /* 0x0160000488587df3 */ /* 0x000fe20008000858 */
[----:B------:R-:W-:Y:S01]  /*3da0*/  UIADD3 UR6, UR10, 0x2, URZ ;  /* 0x000000020a067890 */ /* 0x000fe2000fffe03f */
[----:B------:R-:W-:Y:S01]  /*3db0*/  UMOV UR7, 0x40000040 ;  /* 0x4000004000077882 */ /* 0x000fe20000000000 */
[----:B--2---:R-:W-:Y:S02]  /*3dc0*/  FMNMX.FTZ R9, R8, R7, !PT ;  /* 0x0000000708097209 */ /* 0x004fe40007810000 */
[----:B---3--:R-:W-:-:S03]  /*3dd0*/  FMNMX.FTZ R11, R10, R11, !PT ;  /* 0x0000000b0a0b7209 */ /* 0x008fc60007810000 */
[----:B-1----:R-:W1:Y:S04]  /*3de0*/  SHFL.BFLY PT, R0, R9, 0x1, 0x1f ;  /* 0x0c201f0009007f89 */ /* 0x002e6800000e0000 */
[----:B------:R-:W2:Y:S01]  /*3df0*/  SHFL.BFLY PT, R12, R11, 0x1, 0x1f ;  /* 0x0c201f000b0c7f89 */ /* 0x000ea200000e0000 */
[----:B-1----:R-:W-:Y:S02]  /*3e00*/  FMNMX.FTZ R7, R9, R0, !PT ;  /* 0x0000000009077209 */ /* 0x002fe40007810000 */
[----:B--2---:R-:W-:Y:S01]  /*3e10*/  FMNMX.FTZ R0, R11, R12, !PT ;  /* 0x0000000c0b007209 */ /* 0x004fe20007810000 */
[----:B------:R-:W-:Y:S02]  /*3e20*/  IMAD.U32 R12, RZ, RZ, UR40 ;  /* 0x00000028ff0c7e24 */ /* 0x000fe4000f8e00ff */
[----:B------:R-:W-:-:S02]  /*3e30*/  FADD.FTZ R4, -R7, R4 ;  /* 0x0000000407047221 */ /* 0x000fc40000010100 */
[----:B------:R-:W-:Y:S01]  /*3e40*/  FFMA.FTZ R8, R7, R12, -8 ;  /* 0xc100000007087423 */ /* 0x000fe2000001000c */
[----:B------:R-:W-:-:S01]  /*3e50*/  FADD.FTZ R3, -R0, R3 ;  /* 0x0000000300037221 */ /* 0x000fc20000010100 */
[----:B------:R-:W-:Y:S02]  /*3e60*/  FMUL.FTZ R4, R4, UR40 ;  /* 0x0000002804047c20 */ /* 0x000fe40008410000 */
[----:B------:R-:W-:-:S01]  /*3e70*/  FFMA.FTZ R10, R25, UR40, -R8 ;  /* 0x00000028190a7c23 */ /* 0x000fc20008010808 */
[--C-:B------:R-:W-:Y:S01]  /*3e80*/  FFMA.FTZ R25, R48, UR40, -R8.reuse ;  /* 0x0000002830197c23 */ /* 0x100fe20008010808 */
[----:B------:R-:W-:-:S01]  /*3e90*/  FFMA.FTZ R48, R65, UR40, -R8 ;  /* 0x0000002841307c23 */ /* 0x000fc20008010808 */
[----:B------:R-:W-:Y:S02]  /*3ea0*/  IMAD.U32 R65, RZ, RZ, UR40 ;  /* 0x00000028ff417e24 */ /* 0x000fe4000f8e00ff */
[----:B------:R-:W-:-:S01]  /*3eb0*/  FFMA.FTZ R9, R24, UR40, -R8 ;  /* 0x0000002818097c23 */ /* 0x000fc20008010808 */
[----:B------:R-:W-:Y:S01]  /*3ec0*/  FMUL.FTZ R3, R3, UR40 ;  /* 0x0000002803037c20 */ /* 0x000fe20008410000 */
        /* <DEDUP_REMOVED lines=58> */
[----:B------:R-:W-:-:S02]  /*4270*/  WARPGROUP.DEPBAR.LE gsb0, 0x0 ;  /* 0x00008000000079c5 */ /* 0x000fc40000010000 */
[----:B------:R-:W-:Y:S01]  /*4280*/  WARPGROUP.ARRIVE ;  /* 0x00000000000079c5 */ /* 0x000fe20000000000 */
[--C-:B------:R-:W-:Y:S01]  /*4290*/  FFMA.FTZ R60, R77, UR40, -R8.reuse ;  /* 0x000000284d3c7c23 */ /* 0x100fe20008010808 */
[----:B------:R-:W-:-:S01]  /*42a0*/  FFMA.FTZ R57, R80, UR40, -R8 ;  /* 0x0000002850397c23 */ /* 0x000fc20008010808 */
[----:B------:R-:W-:Y:S01]  /*42b0*/  FFMA.FTZ R64, R81, UR40, -R8 ;  /* 0x0000002851407c23 */ /* 0x000fe20008010808 */
[----:B------:R-:W3:Y:S01]  /*42c0*/  MUFU.EX2 R12, R12 ;  /* 0x0000000c000c7308 */ /* 0x000ee20000000800 */
[----:B--2---:R-:W-:-:S01]  /*42d0*/  FADD.FTZ R69, R11, R68 ;  /* 0x000000440b457221 */ /* 0x004fc20000010000 */
[----:B------:R-:W-:Y:S01]  /*42e0*/  QGMMA.64x96x32.F32.E4M3.E4M3 R88, R140, gdesc[UR4], R88, gsb0 ;  /* 0x016000048c587df3 */ /* 0x000fe20008000858 */
[----:B------:R-:W-:Y:S01]  /*42f0*/  UIADD3 UR6, UR10, 0x4, URZ ;  /* 0x000000040a067890 */ /* 0x000fe2000fffe03f */
[--C-:B------:R-:W-:Y:S01]  /*4300*/  FFMA.FTZ R61, R84, UR40, -R8.reuse ;  /* 0x00000028543d7c23 */ /* 0x100fe20008010808 */
[----:B------:R-:W-:Y:S01]  /*4310*/  UMOV UR7, 0x40000040 ;  /* 0x4000004000077882 */ /* 0x000fe20000000000 */
[----:B------:R-:W-:-:S02]  /*4320*/  FFMA.FTZ R8, R85, UR40, -R8 ;  /* 0x0000002855087c23 */ /* 0x000fc40008010808 */
        /* <DEDUP_REMOVED lines=31> */
[----:B------:R-:W-:Y:S01]  /*4520*/  FFMA.FTZ R69, R71, UR40, -R65 ;  /* 0x0000002847457c23 */ /* 0x000fe20008010841 */
[----:B------:R-:W-:Y:S01]  /*4530*/  QGMMA.64x96x32.F32.E4M3.E4M3 R88, R144, gdesc[UR4], R88, gsb0 ;  /* 0x0160000490587df3 */ /* 0x000fe20008000858 */
[----:B------:R-:W-:Y:S01]  /*4540*/  UIADD3 UR6, UR10, 0x6, URZ ;  /* 0x000000060a067890 */ /* 0x000fe2000fffe03f */
[----:B--2---:R-:W-:Y:S01]  /*4550*/  FADD.FTZ R5, R43, R6 ;  /* 0x000000062b057221 */ /* 0x004fe20000010000 */
[----:B------:R-:W-:Y:S02]  /*4560*/  UMOV UR7, 0x40000040 ;  /* 0x4000004000077882 */ /* 0x000fe40000000000 */
        /* <DEDUP_REMOVED lines=34> */
[----:B------:R-:W-:Y:S06]  /*4790*/  QGMMA.64x96x32.F32.E4M3.E4M3 R88, R148, gdesc[UR4], R88, gsb0 ;  /* 0x0160000494587df3 */ /* 0x000fec0008000858 */
[----:B------:R-:W2:Y:S01]  /*47a0*/  MUFU.EX2 R37, R37 ;  /* 0x0000002500257308 */ /* 0x000ea20000000800 */
[----:B---3--:R-:W-:-:S01]  /*47b0*/  FADD.FTZ R74, R40, R73 ;  /* 0x00000049284a7221 */ /* 0x008fc20000010000 */
[----:B------:R-:W-:Y:S01]  /*47c0*/  FFMA.FTZ R73, R79, UR40, -R65 ;  /* 0x000000284f497c23 */ /* 0x000fe20008010841 */
[----:B------:R-:W-:-:S05]  /*47d0*/  IMAD.U32 R79, RZ, RZ, UR19 ;  /* 0x00000013ff4f7e24 */ /* 0x000fca000f8e00ff */
        /* <DEDUP_REMOVED lines=21> */
[----:B-1----:R-:W-:-:S01]  /*4930*/  FADD.FTZ R77, R45, R76 ;  /* 0x0000004c2d4d7221 */ /* 0x002fc20000010000 */
[--C-:B------:R-:W-:Y:S01]  /*4940*/  FFMA.FTZ R76, R86, UR40, -R65.reuse ;  /* 0x00000028564c7c23 */ /* 0x100fe20008010841 */
[----:B------:R-:W-:-:S05]  /*4950*/  FFMA.FTZ R65, R87, UR40, -R65 ;  /* 0x0000002857417c23 */ /* 0x000fca0008010841 */
        /* <DEDUP_REMOVED lines=8> */
[----:B--2---:R-:W-:-:S07]  /*49e0*/  FADD.FTZ R77, R49, R78 ;  /* 0x0000004e314d7221 */ /* 0x004fce0000010000 */
[----:B------:R-:W2:Y:S01]  /*49f0*/  MUFU.EX2 R71, R71 ;  /* 0x0000004700477308 */ /* 0x000ea20000000800 */
[----:B---3--:R-:W-:-:S01]  /*4a00*/  FADD.FTZ R6, R70, R5 ;  /* 0x0000000546067221 */ /* 0x008fc20000010000 */
[----:B------:R-:W-:-:S05]  /*4a10*/  @!P1 VIADD R5, R79, 0x19c40 ;  /* 0x00019c404f059836 */ /* 0x000fca0000000000 */
[----:B------:R-:W-:Y:S01]  /*4a20*/  @!P1 PRMT R5, RZ, 0x654, R5 ;  /* 0x00000654ff059816 */ /* 0x000fe20000000005 */
[----:B------:R-:W3:Y:S01]  /*4a30*/  MUFU.EX2 R53, R53 ;  /* 0x0000003500357308 */ /* 0x000ee20000000800 */
[----:B-1----:R-:W-:-:S02]  /*4a40*/  FADD.FTZ R78, R56, R77 ;  /* 0x0000004d384e7221 */ /* 0x002fc40000010000 */
[----:B------:R1:W-:Y:S05]  /*4a50*/  @!P1 SYNCS.ARRIVE.TRANS64.RED.A1T0 RZ, [R5+URZ], RZ ;  /* 0x000000ff05ff99a7 */ /* 0x0003ea000810043f */
        /* <DEDUP_REMOVED lines=26> */
.L_x_7991:
[----:B------:R-:W-:Y:S01]  /*4c00*/  UIADD3 UR6, UR11, 0x19c60, URZ ;  /* 0x00019c600b067890 */ /* 0x000fe2000fffe03f */
[----:B------:R-:W-:Y:S01]  /*4c10*/  ISETP.LT.AND P1, PT, RZ, UR45, PT ;  /* 0x0000002dff007c0c */ /* 0x000fe2000bf21270 */
[----:B------:R-:W-:Y:S01]  /*4c20*/  UIADD3 UR7, UR45, -0x1, URZ ;  /* 0xffffffff2d077890 */ /* 0x000fe2000fffe03f */
[----:B------:R-:W-:Y:S01]  /*4c30*/  F2FP.SATFINITE.E4M3.F32.PACK_AB_MERGE_C R11, R12, R11, RZ ;  /* 0x0000000b0c0b723e */ /* 0x000fe200048070ff */
[----:B------:R-:W-:Y:S01]  /*4c40*/  UPRMT UR6, UR49, 0x654, UR6 ;  /* 0x0000065431067896 */ /* 0x000fe20008000006 */
[----:B------:R-:W-:Y:S01]  /*4c50*/  F2FP.SATFINITE.E4M3.F32.PACK_AB_MERGE_C R30, R31, R30, RZ ;  /* 0x0000001e1f1e723e */ /* 0x000fe200048070ff */
[----:B------:R-:W-:Y:S01]  /*4c60*/  UMOV UR17, UR37 ;  /* 0x0000002500117c82 */ /* 0x000fe20008000000 */
[----:B------:R-:W-:Y:S01]  /*4c70*/  F2FP.SATFINITE.E4M3.F32.PACK_AB_MERGE_C R15, R20, R15, RZ ;  /* 0x0000000f140f723e */ /* 0x000fe200048070ff */
[----:B------:R-:W-:Y:S01]  /*4c80*/  UMOV UR18, UR36 ;  /* 0x0000002400127c82 */ /* 0x000fe20008000000 */
[----:B------:R-:W-:Y:S01]  /*4c90*/  F2FP.SATFINITE.E4M3.F32.PACK_AB_MERGE_C R38, R39, R38, RZ ;  /* 0x000000262726723e */ /* 0x000fe200048070ff */
[----:B------:R-:W-:Y:S01]  /*4ca0*/  UMOV UR45, UR7 ;  /* 0x00000007002d7c82 */ /* 0x000fe20008000000 */
        /* <DEDUP_REMOVED lines=80> */
.L_x_7982:
[----:B------:R-:W-:Y:S06]  /*51b0*/  BAR.ARV 0x8, 0x1a0 ;  /* 0x0206800000007b1d */ /* 0x000fec0000002000 */
[----:B------:R-:W-:Y:S05]  /*51c0*/  @!P0 BRA `(.L_x_7993) ;  /* 0x0000000000048947 */ /* 0x000fea0003800000 */
[----:B------:R-:W-:Y:S01]  /*51d0*/  BPT.TRAP 0x1 ;  /* 0x000000040000795c */ /* 0x000fe20000300000 */
.L_x_7993:
[----:B------:R-:W-:Y:S01]  /*51e0*/  ULEA UR5, UR36, UR48, 0x3 ;  /* 0x0000003024057291 */ /* 0x000fe2000f8e183f */
[----:B------:R-:W-:-:S05]  /*51f0*/  IMAD.U32 R3, RZ, RZ, UR37 ;  /* 0x00000025ff037e24 */ /* 0x000fca000f8e00ff */
[----:B------:R-:W-:-:S04]  /*5200*/  SHF.L.U32 R3, R3, 0x1f, RZ ;  /* 0x0000001f03037819 */ /* 0x000fc800000006ff */
[----:B------:R1:W2:Y:S01]  /*5210*/  SYNCS.PHASECHK.TRANS64.TRYWAIT P1, [UR5+0x19c50], R3 ;  /* 0x019c5003ff0075a7 */ /* 0x0002a20008020145 */
[----:B------:R-:W-:Y:S05]  /*5220*/  @!P0 BRA `(.L_x_7994) ;  /* 0x0000000000048947 */ /* 0x000fea0003800000 */
[----:B------:R-:W-:Y:S01]  /*5230*/  BPT.TRAP 0x1 ;  /* 0x000000040000795c */ /* 0x000fe20000300000 */
.L_x_7994:
[----:B--2---:R-:W-:Y:S05]  /*5240*/  @P1 BRA `(.L_x_7995) ;  /* 0x0000000000081947 */ /* 0x004fea0003800000 */
[----:B------:R-:W2:Y:S02]  /*5250*/  SYNCS.PHASECHK.TRANS64.TRYWAIT P1, [UR5+0x19c50], R3 ;  /* 0x019c5003ff0075a7 */ /* 0x000ea40008020145 */
[----:B--2---:R-:W-:Y:S05]  /*5260*/  @!P1 BRA `(.L_x_7996) ;  /* 0x00000044005c9947 */ /* 0x004fea0003800000 */
.L_x_7995:
[----:B------:R-:W-:Y:S01]  /*5270*/  ULDC.64 UR8, c[0x0][0x9a0] ;  /* 0x0002680000087ab9 */ /* 0x000fe20000000a00 */
[----:B------:R-:W-:Y:S01]  /*5280*/  UIADD3 UR4, UR48, 0x3000, URZ ;  /* 0x0000300030047890 */ /* 0x000fe2000fffe03f */
[----:B------:R-:W-:Y:S01]  /*5290*/  WARPGROUP.ARRIVE ;  /* 0x00000000000079c5 */ /* 0x000fe20000000000 */
[----:B------:R-:W-:Y:S01]  /*52a0*/  UISETP.NE.U32.AND UP0, UPT, UR8, URZ, UPT ;  /* 0x0000003f0800728c */ /* 0x000fe2000bf05070 */
[----:B------:R-:W-:Y:S01]  /*52b0*/  IMAD.MOV.U32 R10, RZ, RZ, 0x3f800000 ;  /* 0x3f800000ff0a7424 */ /* 0x000fe200078e00ff */
        /* <DEDUP_REMOVED lines=10> */
[----:B------:R-:W-:Y:S02]  /*5360*/  @UP0 USHF.R.S32.HI UR6, URZ, 0x1f, UR41 ;  /* 0x0000001f3f060899 */ /* 0x000fe40008011429 */
[----:B------:R-:W-:Y:S02]  /*5370*/  UIMAD UR12, UR36, 0x300, UR14 ;  /* 0x00000300240c78a4 */ /* 0x000fe4000f8e020e */
[----:B------:R-:W-:Y:S01]  /*5380*/  @UP0 UIADD3 UR11, UR11, UR7, URZ ;  /* 0x000000070b0b0290 */ /* 0x000fe2000fffe03f */
[----:B------:R-:W-:-:S02]  /*5390*/  @UP0 ULDC.64 UR14, c[0x0][0x9d0] ;  /* 0x00027400000e0ab9 */ /* 0x000fc40000000a00 */
[----:B------:R-:W-:Y:S01]  /*53a0*/  UMOV UR7, 0x40000040 ;  /* 0x4000004000077882 */ /* 0x000fe20000000000 */
[----:B------:R-:W-:Y:S02]  /*53b0*/  @UP0 UIMAD UR13, UR6, UR14, URZ ;  /* 0x0000000e060d02a4 */ /* 0x000fe4000f8e023f */
[----:B------:R-:W-:Y:S01]  /*53c0*/  @UP0 UIMAD.WIDE.U32 UR10, UR41, UR14, UR10 ;  /* 0x0000000e290a02a5 */ /* 0x000fe2000f8e000a */
[----:B------:R-:W-:Y:S01]  /*53d0*/  UMOV UR6, UR12 ;  /* 0x0000000c00067c82 */ /* 0x000fe20008000000 */
[----:B------:R-:W-:Y:S01]  /*53e0*/  @UP0 UIMAD UR13, UR41, UR15, UR13 ;  /* 0x0000000f290d02a4 */ /* 0x000fe2000f8e020d */
[----:B------:R-:W-:Y:S01]  /*53f0*/  QGMMA.64x96x32.F32.E4M3.E4M3 R88, R136, gdesc[UR4], R88, gsb0 ;  /* 0x0160000488587df3 */ /* 0x000fe20008000858 */
[----:B------:R-:W-:Y:S02]  /*5400*/  @UP0 ULEA UR8, UP1, UR10, UR8, 0x2 ;  /* 0x000000080a080291 */ /* 0x000fe4000f82103f */
[----:B------:R-:W-:-:S04]  /*5410*/  @UP0 UIADD3 UR6, UR11, UR13, URZ ;  /* 0x0000000d0b060290 */ /* 0x000fc8000fffe03f */
[----:B------:R-:W-:Y:S01]  /*5420*/  @UP0 ULEA.HI.X UR9, UR10, UR9, UR6, 0x2, UP1 ;  /* 0x000000090a090291 */ /* 0x000fe200088f1406 */
[----:B------:R-:W-:-:S05]  /*5430*/  IMAD.U32 R8, RZ, RZ, UR8 ;  /* 0x00000008ff087e24 */ /* 0x000fca000f8e00ff */
[----:B------:R-:W-:-:S05]  /*5440*/  IMAD.U32 R9, RZ, RZ, UR9 ;  /* 0x00000009ff097e24 */ /* 0x000fca000f8e00ff */
[----:B------:R3:W4:Y:S01]  /*5450*/  @P1 LDG.E R10, desc[UR50][R8.64] ;  /* 0x00000032080a1981 */ /* 0x000722000c1e1900 */
[----:B------:R-:W-:Y:S01]  /*5460*/  UIADD3 UR6, UR12, 0x2, URZ ;  /* 0x000000020c067890 */ /* 0x000fe2000fffe03f */
[----:B------:R-:W-:Y:S01]  /*5470*/  UMOV UR7, 0x40000040 ;  /* 0x4000004000077882 */ /* 0x000fe20000000000 */
[----:B------:R-:W-:Y:S02]  /*5480*/  WARPGROUP.DEPBAR.LE gsb0, 0x0 ;  /* 0x00008000000079c5 */ /* 0x000fe40000010000 */
[----:B------:R-:W-:-:S06]  /*5490*/  WARPGROUP.ARRIVE ;  /* 0x00000000000079c5 */ /* 0x000fcc0000000000 */
[----:B------:R-:W-:Y:S01]  /*54a0*/  QGMMA.64x96x32.F32.E4M3.E4M3 R88, R140, gdesc[UR4], R88, gsb0 ;  /* 0x016000048c587df3 */ /* 0x000fe20008000858 */
[----:B------:R-:W-:Y:S01]  /*54b0*/  UIADD3 UR6, UR12, 0x4, URZ ;  /* 0x000000040c067890 */ /* 0x000fe2000fffe03f */
[----:B------:R-:W-:Y:S01]  /*54c0*/  UMOV UR7, 0x40000040 ;  /* 0x4000004000077882 */ /* 0x000fe20000000000 */
[----:B--2---:R-:W2:Y:S04]  /*54d0*/  SHFL.BFLY PT, R4, R5, 0x2, 0x1f ;  /* 0x0c401f0005047f89 */ /* 0x004ea800000e0000 */
[----:B------:R-:W5:Y:S01]  /*54e0*/  SHFL.BFLY PT, R11, R6, 0x2, 0x1f ;  /* 0x0c401f00060b7f89 */ /* 0x000f6200000e0000 */
[----:B------:R-:W-:Y:S02]  /*54f0*/  WARPGROUP.DEPBAR.LE gsb0, 0x0 ;  /* 0x00008000000079c5 */ /* 0x000fe40000010000 */
[----:B------:R-:W-:-:S06]  /*5500*/  WARPGROUP.ARRIVE ;  /* 0x00000000000079c5 */ /* 0x000fcc0000000000 */
[----:B------:R-:W-:Y:S01]  /*5510*/  QGMMA.64x96x32.F32.E4M3.E4M3 R88, R144, gdesc[UR4], R88, gsb0 ;  /* 0x0160000490587df3 */ /* 0x000fe20008000858 */
[----:B------:R-:W-:Y:S01]  /*5520*/  UIADD3 UR6, UR12, 0x6, URZ ;  /* 0x000000060c067890 */ /* 0x000fe2000fffe03f */
[----:B------:R-:W-:Y:S01]  /*5530*/  UMOV UR7, 0x40000040 ;  /* 0x4000004000077882 */ /* 0x000fe20000000000 */
[----:B--2---:R-:W-:-:S01]  /*5540*/  FADD.FTZ R4, R4, R5 ;  /* 0x0000000504047221 */ /* 0x004fc20000010000 */
[----:B-----5:R-:W-:-:S04]  /*5550*/  FADD.FTZ R11, R11, R6 ;  /* 0x000000060b0b7221 */ /* 0x020fc80000010000 */
[----:B-1----:R-:W1:Y:S04]  /*5560*/  SHFL.BFLY PT, R3, R4, 0x1, 0x1f ;  /* 0x0c201f0004037f89 */ /* 0x002e6800000e0000 */
[----:B---3--:R-:W2:Y:S01]  /*5570*/  SHFL.BFLY PT, R8, R11, 0x1, 0x1f ;  /* 0x0c201f000b087f89 */ /* 0x008ea200000e0000 */
[----:B------:R-:W-:Y:S02]  /*5580*/  IMAD.MOV.U32 R5, RZ, RZ, RZ ;  /* 0x000000ffff057224 */ /* 0x000fe400078e00ff */
[----:B-1----:R-:W-:Y:S01]  /*5590*/  FADD.FTZ R9, R4, R3 ;  /* 0x0000000304097221 */ /* 0x002fe20000010000 */
[----:B--2---:R-:W-:-:S04]  /*55a0*/  FADD.FTZ R14, R11, R8 ;  /* 0x000000080b0e7221 */ /* 0x004fc80000010000 */
[C---:B------:R-:W-:Y:S01]  /*55b0*/  FSETP.NE.FTZ.AND P1, PT, R9.reuse, RZ, PT ;  /* 0x000000ff0900720b */ /* 0x040fe20003f35000 */
[----:B------:R-:W-:Y:S01]  /*55c0*/  FMUL.FTZ R13, R9, 0.00390625 ;  /* 0x3b800000090d7820 */ /* 0x000fe20000410000 */
[----:B------:R-:W-:-:S04]  /*55d0*/  FMUL.FTZ R12, R14, 0.00390625 ;  /* 0x3b8000000e0c7820 */ /* 0x000fc80000410000 */
[----:B------:R-:W-:Y:S02]  /*55e0*/  FSETP.NE.FTZ.AND P2, PT, R13, RZ, PT ;  /* 0x000000ff0d00720b */ /* 0x000fe40003f55000 */
[----:B------:R-:W-:Y:S01]  /*55f0*/  FSETP.NE.FTZ.AND P3, PT, R12, RZ, PT ;  /* 0x000000ff0c00720b */ /* 0x000fe20003f75000 */
[----:B------:R-:W-:Y:S02]  /*5600*/  WARPGROUP.DEPBAR.LE gsb0, 0x0 ;  /* 0x00008000000079c5 */ /* 0x000fe40000010000 */
[----:B------:R-:W-:-:S06]  /*5610*/  WARPGROUP.ARRIVE ;  /* 0x00000000000079c5 */ /* 0x000fcc0000000000 */
[----:B------:R-:W-:Y:S01]  /*5620*/  QGMMA.64x96x32.F32.E4M3.E4M3 R88, R148, gdesc[UR4], R88, gsb0 ;  /* 0x0160000494587df3 */ /* 0x000fe20008000858 */
[----:B------:R-:W-:Y:S01]  /*5630*/  @P1 MUFU.RCP R5, R9 ;  /* 0x0000000900051308 */ /* 0x000fe20000001000 */
[----:B------:R-:W-:Y:S01]  /*5640*/  FSETP.NE.FTZ.AND P1, PT, R14, RZ, PT ;  /* 0x000000ff0e00720b */ /* 0x000fe20003f35000 */
[----:B------:R-:W-:-:S06]  /*5650*/  IMAD.MOV.U32 R11, RZ, RZ, RZ ;  /* 0x000000ffff0b7224 */ /* 0x000fcc00078e00ff */
[----:B------:R-:W1:Y:S08]  /*5660*/  @P2 MUFU.LG2 R8, R13 ;  /* 0x0000000d00082308 */ /* 0x000e700000000c00 */
[----:B------:R-:W2:Y:S08]  /*5670*/  @P3 MUFU.LG2 R12, R12 ;  /* 0x0000000c000c3308 */ /* 0x000eb00000000c00 */
[----:B------:R-:W3:Y:S01]  /*5680*/  @P1 MUFU.RCP R11, R14 ;  /* 0x0000000e000b1308 */ /* 0x000ee20000001000 */
        /* <DEDUP_REMOVED lines=10> */
[-C--:B----4-:R-:W-:Y:S01]  /*5730*/  FMUL.FTZ R56, R5, R10.reuse ;  /* 0x0000000a05387220 */ /* 0x090fe20000410000 */
[----:B---3--:R-:W-:Y:S01]  /*5740*/  FMUL.FTZ R58, R11, R10 ;  /* 0x0000000a0b3a7220 */ /* 0x008fe20000410000 */
[----:B------:R-:W-:-:S02]  /*5750*/  WARPGROUP.DEPBAR.LE gsb0, 0x0 ;  /* 0x00008000000079c5 */ /* 0x000fc40000010000 */
[----:B------:R-:W-:Y:S05]  /*5760*/  @!P0 BRA `(.L_x_7997) ;  /* 0x0000000000048947 */ /* 0x000fea0003800000 */
[----:B------:R-:W-:Y:S01]  /*5770*/  BPT.TRAP 0x1 ;  /* 0x000000040000795c */ /* 0x000fe20000300000 */
.L_x_7997:
[----:B------:R-:W-:Y:S01]  /*5780*/  IMAD.SHL.U32 R0, R2, 0x4, RZ ;  /* 0x0000000402007824 */ /* 0x000fe200078e00ff */
[----:B------:R-:W-:Y:S01]  /*5790*/  ULDC.64 UR6, c[0x4][0x70] ;  /* 0x01001c0000067ab9 */ /* 0x000fe20000000a00 */
[-C--:B------:R-:W-:Y:S01]  /*57a0*/  FMUL.FTZ R11, R95, R58.reuse ;  /* 0x0000003a5f0b7220 */ /* 0x080fe20000410000 */
[-C--:B------:R-:W-:Y:S01]  /*57b0*/  FMUL.FTZ R12, R91, R58.reuse ;  /* 0x0000003a5b0c7220 */ /* 0x080fe20000410000 */
[-C--:B------:R-:W-:Y:S01]  /*57c0*/  FMUL.FTZ R27, R110, R58.reuse ;  /* 0x0000003a6e1b7220 */ /* 0x080fe20000410000 */
[----:B------:R-:W-:Y:S01]  /*57d0*/  LOP3.LUT R0, R0, 0xc, RZ, 0xc0, !PT ;  /* 0x0000000c00007812 */ /* 0x000fe200078ec0ff */
[-C--:B------:R-:W-:Y:S01]  /*57e0*/  FMUL.FTZ R30, R106, R58.reuse ;  /* 0x0000003a6a1e7220 */ /* 0x080fe20000410000 */
[-C--:B------:R-:W-:Y:S01]  /*57f0*/  FMUL.FTZ R39, R119, R58.reuse ;  /* 0x0000003a77277220 */ /* 0x080fe20000410000 */
[----:B------:R-:W-:Y:S01]  /*5800*/  FMUL.FTZ R42, R115, R58 ;  /* 0x0000003a732a7220 */ /* 0x000fe20000410000 */
[----:B------:R-:W-:Y:S01]  /*5810*/  IADD3 R6, P0, R0, UR6, RZ ;  /* 0x0000000600067c10 */ /* 0x000fe2000ff1e0ff */
[-C--:B------:R-:W-:Y:S01]  /*5820*/  FMUL.FTZ R5, R92, R56.reuse ;  /* 0x000000385c057220 */ /* 0x080fe20000410000 */
[-C--:B------:R-:W-:Y:S01]  /*5830*/  FMUL.FTZ R8, R88, R56.reuse ;  /* 0x0000003858087220 */ /* 0x080fe20000410000 */
[-C--:B------:R-:W-:Y:S01]  /*5840*/  FMUL.FTZ R9, R93, R56.reuse ;  /* 0x000000385d097220 */ /* 0x080fe20000410000 */
[----:B------:R-:W-:Y:S01]  /*5850*/  FMUL.FTZ R10, R89, R56 ;  /* 0x00000038590a7220 */ /* 0x000fe20000410000 */
[----:B------:R-:W-:Y:S01]  /*5860*/  IMAD.X R7, RZ, RZ, UR7, P0 ;  /* 0x00000007ff077e24 */ /* 0x000fe200080e06ff */
[----:B------:R-:W-:Y:S01]  /*5870*/  F2FP.BF16.F32.PACK_AB R11, R11, R12 ;  /* 0x0000000c0b0b723e */ /* 0x000fe200000010ff */
[----:B------:R-:W-:Y:S01]  /*5880*/  UIADD3 UR42, -UR42, URZ, URZ ;  /* 0x0000003f2a2a7290 */ /* 0x000fe2000fffe13f */
[-C--:B------:R-:W-:Y:S01]  /*5890*/  FMUL.FTZ R25, R108, R56.reuse ;  /* 0x000000386c197220 */ /* 0x080fe20000410000 */
[----:B------:R-:W-:Y:S01]  /*58a0*/  FMUL.FTZ R28, R104, R56 ;  /* 0x00000038681c7220 */ /* 0x000fe20000410000 */
[----:B------:R1:W2:Y:S01]  /*58b0*/  LDG.E.CONSTANT R0, desc[UR50][R6.64] ;  /* 0x0000003206007981 */ /* 0x0002a2000c1e9900 */
[-C--:B------:R-:W-:Y:S01]  /*58c0*/  FMUL.FTZ R23, R103, R58.reuse ;  /* 0x0000003a67177220 */ /* 0x080fe20000410000 */
[----:B------:R-:W-:Y:S01]  /*58d0*/  FMUL.FTZ R26, R99, R58 ;  /* 0x0000003a631a7220 */ /* 0x000fe20000410000 */
[----:B------:R-:W-:Y:S01]  /*58e0*/  F2FP.BF16.F32.PACK_AB R27, R27, R30 ;  /* 0x0000001e1b1b723e */ /* 0x000fe200000010ff */
[----:B------:R-:W-:Y:S01]  /*58f0*/  USHF.R.S32.HI UR6, URZ, 0x1f, UR43 ;  /* 0x0000001f3f067899 */ /* 0x000fe2000801142b */
[----:B------:R-:W-:Y:S01]  /*5900*/  F2FP.BF16.F32.PACK_AB R42, R39, R42 ;  /* 0x0000002a272a723e */ /* 0x000fe200000010ff */
[----:B------:R-:W-:Y:S01]  /*5910*/  ULDC UR7, c[0x0][0xda8] ;  /* 0x00036a0000077ab9 */ /* 0x000fe20000000800 */
[----:B------:R-:W-:Y:S01]  /*5920*/  F2FP.BF16.F32.PACK_AB R5, R5, R8 ;  /* 0x000000080505723e */ /* 0x000fe200000010ff */
[----:B------:R-:W-:Y:S01]  /*5930*/  ULDC.64 UR8, c[0x0][0xb70] ;  /* 0x0002dc0000087ab9 */ /* 0x000fe20000000a00 */
[----:B------:R-:W-:Y:S01]  /*5940*/  F2FP.BF16.F32.PACK_AB R10, R9, R10 ;  /* 0x0000000a090a723e */ /* 0x000fe200000010ff */
[-C--:B-1----:R-:W-:Y:S01]  /*5950*/  FMUL.FTZ R6, R94, R58.reuse ;  /* 0x0000003a5e067220 */ /* 0x082fe20000410000 */
[----:B------:R-:W-:Y:S01]  /*5960*/  FMUL.FTZ R7, R90, R58 ;  /* 0x0000003a5a077220 */ /* 0x000fe20000410000 */
[----:B------:R-:W-:Y:S01]  /*5970*/  UIMAD UR42, UR7, UR42, UR39 ;  /* 0x0000002a072a72a4 */ /* 0x000fe2000f8e0227 */
[----:B------:R-:W-:Y:S01]  /*5980*/  F2FP.BF16.F32.PACK_AB R26, R23, R26 ;  /* 0x0000001a171a723e */ /* 0x000fe200000010ff */
[----:B------:R-:W-:Y:S01]  /*5990*/  UIMAD UR6, UR6, UR8, URZ ;  /* 0x00000008060672a4 */ /* 0x000fe2000f8e023f */
[----:B------:R-:W-:Y:S01]  /*59a0*/  F2FP.BF16.F32.PACK_AB R25, R25, R28 ;  /* 0x0000001c1919723e */ /* 0x000fe200000010ff */
[-C--:B------:R-:W-:Y:S01]  /*59b0*/  FMUL.FTZ R15, R102, R58.reuse ;  /* 0x0000003a660f7220 */ /* 0x080fe20000410000 */
[----:B------:R-:W-:Y:S01]  /*59c0*/  F2FP.BF16.F32.PACK_AB R6, R6, R7 ;  /* 0x000000070606723e */ /* 0x000fe200000010ff */
[-C--:B------:R-:W-:Y:S01]  /*59d0*/  FMUL.FTZ R20, R98, R58.reuse ;  /* 0x0000003a62147220 */ /* 0x080fe20000410000 */
[----:B------:R-:W-:Y:S01]  /*59e0*/  LOP3.LUT P0, R7, R2, 0x3, RZ, 0xc0, !PT ;  /* 0x0000000302077812 */ /* 0x000fe2000780c0ff */
[-C--:B------:R-:W-:Y:S01]  /*59f0*/  FMUL.FTZ R31, R111, R58.reuse ;  /* 0x0000003a6f1f7220 */ /* 0x080fe20000410000 */
[-C--:B------:R-:W-:Y:S01]  /*5a00*/  FMUL.FTZ R34, R107, R58.reuse ;  /* 0x0000003a6b227220 */ /* 0x080fe20000410000 */
[-C--:B------:R-:W-:Y:S01]  /*5a10*/  FMUL.FTZ R35, R118, R58.reuse ;  /* 0x0000003a76237220 */ /* 0x080fe20000410000 */
[----:B------:R-:W-:Y:S01]  /*5a20*/  ISETP.EQ.OR P0, PT, R7, 0x3, !P0 ;  /* 0x000000030700780c */ /* 0x000fe20004702670 */
[-C--:B------:R-:W-:Y:S01]  /*5a30*/  FMUL.FTZ R38, R114, R58.reuse ;  /* 0x0000003a72267220 */ /* 0x080fe20000410000 */
[----:B------:R-:W-:Y:S01]  /*5a40*/  IADD3 R7, P1, R152, 0x6020, RZ ;  /* 0x0000602098077810 */ /* 0x000fe20007f3e0ff */
[-C--:B------:R-:W-:Y:S01]  /*5a50*/  FMUL.FTZ R43, R126, R58.reuse ;  /* 0x0000003a7e2b7220 */ /* 0x080fe20000410000 */
[----:B------:R-:W-:Y:S01]  /*5a60*/  SEL R39, R6, R11, P0 ;  /* 0x0000000b06277207 */ /* 0x000fe20000000000 */
[----:B------:R-:W-:Y:S01]  /*5a70*/  FMUL.FTZ R46, R122, R58 ;  /* 0x0000003a7a2e7220 */ /* 0x000fe20000410000 */
[----:B------:R-:W-:Y:S01]  /*5a80*/  SEL R30, R11, R6, P0 ;  /* 0x000000060b1e7207 */ /* 0x000fe20000000000 */
[-C--:B------:R-:W-:Y:S01]  /*5a90*/  FMUL.FTZ R47, R127, R58.reuse ;  /* 0x0000003a7f2f7220 */ /* 0x080fe20000410000 */
[----:B------:R-:W-:Y:S01]  /*5aa0*/  IADD3 R11, P3, R152, 0x3020, RZ ;  /* 0x00003020980b7810 */ /* 0x000fe20007f7e0ff */
[-C--:B------:R-:W-:Y:S01]  /*5ab0*/  FMUL.FTZ R50, R123, R58.reuse ;  /* 0x0000003a7b327220 */ /* 0x080fe20000410000 */
[----:B------:R-:W-:Y:S01]  /*5ac0*/  LOP3.LUT R6, R7, 0x180, RZ, 0xc0, !PT ;  /* 0x0000018007067812 */ /* 0x000fe200078ec0ff */
[-C--:B------:R-:W-:Y:S01]  /*5ad0*/  FMUL.FTZ R51, R134, R58.reuse ;  /* 0x0000003a86337220 */ /* 0x080fe20000410000 */
[-C--:B------:R-:W-:Y:S01]  /*5ae0*/  FMUL.FTZ R54, R130, R58.reuse ;  /* 0x0000003a82367220 */ /* 0x080fe20000410000 */
[----:B------:R-:W-:Y:S01]  /*5af0*/  FMUL.FTZ R55, R135, R58 ;  /* 0x0000003a87377220 */ /* 0x000fe20000410000 */
[----:B------:R-:W-:Y:S01]  /*5b00*/  SEL R23, R5, R10, P0 ;  /* 0x0000000a05177207 */ /* 0x000fe20000000000 */
[----:B------:R-:W-:Y:S01]  /*5b10*/  FMUL.FTZ R58, R131, R58 ;  /* 0x0000003a833a7220 */ /* 0x000fe20000410000 */
[----:B------:R-:W-:Y:S01]  /*5b20*/  SEL R28, R10, R5, P0 ;  /* 0x000000050a1c7207 */ /* 0x000fe20000000000 */
[----:B------:R-:W-:Y:S01]  /*5b30*/  UIMAD UR42, UR42, 0xc0, URZ ;  /* 0x000000c02a2a78a4 */ /* 0x000fe2000f8e023f */
[----:B------:R-:W-:Y:S01]  /*5b40*/  LOP3.LUT R10, R11, 0x180, RZ, 0xc0, !PT ;  /* 0x000001800b0a7812 */ /* 0x000fe200078ec0ff */
[-C--:B------:R-:W-:Y:S01]  /*5b50*/  FMUL.FTZ R29, R109, R56.reuse ;  /* 0x000000386d1d7220 */ /* 0x080fe20000410000 */
[----:B------:R-:W-:Y:S01]  /*5b60*/  SHF.R.U64 R6, R6, 0x3, RZ ;  /* 0x0000000306067819 */ /* 0x000fe200000012ff */
        /* <DEDUP_REMOVED lines=17> */
[----:B------:R-:W-:Y:S01]  /*5c80*/  UIMAD.WIDE.U32 UR10, UR43, UR8, URZ ;  /* 0x000000082b0a72a5 */ /* 0x000fe2000f8e003f */
[----:B------:R-:W-:Y:S01]  /*5c90*/  FMUL.FTZ R56, R129, R56 ;  /* 0x0000003881387220 */ /* 0x000fe20000410000 */
[----:B------:R-:W-:Y:S01]  /*5ca0*/  UIMAD UR6, UR43, UR9, UR6 ;  /* 0x000000092b0672a4 */ /* 0x000fe2000f8e0206 */
[----:B------:R-:W-:Y:S01]  /*5cb0*/  SHF.R.U64 R10, R10, 0x3, RZ ;  /* 0x000000030a0a7819 */ /* 0x000fe200000012ff */
[----:B------:R-:W-:Y:S01]  /*5cc0*/  UIADD3 UR5, UR5, 0x19c60, URZ ;  /* 0x00019c6005057890 */ /* 0x000fe2000fffe03f */
[----:B------:R-:W-:Y:S01]  /*5cd0*/  LOP3.LUT R6, R6, R7, RZ, 0x3c, !PT ;  /* 0x0000000706067212 */ /* 0x000fe200078e3cff */
[----:B------:R-:W-:Y:S01]  /*5ce0*/  IMAD.X R7, RZ, RZ, R153, P1 ;  /* 0x000000ffff077224 */ /* 0x000fe200008e0699 */
[----:B------:R-:W-:Y:S01]  /*5cf0*/  F2FP.BF16.F32.PACK_AB R58, R55, R58 ;  /* 0x0000003a373a723e */ /* 0x000fe200000010ff */
[----:B------:R-:W-:Y:S01]  /*5d00*/  UIADD3 UR6, UR11, UR6, URZ ;  /* 0x000000060b067290 */ /* 0x000fe2000fffe03f */
[----:B------:R-:W-:Y:S01]  /*5d10*/  LOP3.LUT R8, R9, 0x180, RZ, 0xc0, !PT ;  /* 0x0000018009087812 */ /* 0x000fe200078ec0ff */
[----:B------:R-:W-:Y:S01]  /*5d20*/  VIADD R55, R16, UR42 ;  /* 0x0000002a10377c36 */ /* 0x000fe20008000000 */
[----:B------:R-:W-:Y:S01]  /*5d30*/  F2FP.BF16.F32.PACK_AB R32, R29, R32 ;  /* 0x000000201d20723e */ /* 0x000fe200000010ff */
[----:B------:R-:W-:Y:S01]  /*5d40*/  UPRMT UR5, UR49, 0x654, UR5 ;  /* 0x0000065431057896 */ /* 0x000fe20008000005 */
[----:B------:R-:W-:Y:S01]  /*5d50*/  F2FP.BF16.F32.PACK_AB R24, R21, R24 ;  /* 0x000000181518723e */ /* 0x000fe200000010ff */
[----:B------:R-:W-:Y:S01]  /*5d60*/  VIADD R5, R55, 0x8 ;  /* 0x0000000837057836 */ /* 0x000fe20000000000 */
[----:B------:R-:W-:Y:S01]  /*5d70*/  F2FP.BF16.F32.PACK_AB R33, R33, R36 ;  /* 0x000000242121723e */ /* 0x000fe200000010ff */
[----:B------:R-:W-:Y:S01]  /*5d80*/  USHF.R.S32.HI UR7, URZ, 0x1f, UR44 ;  /* 0x0000001f3f077899 */ /* 0x000fe2000801142c */
[----:B------:R-:W-:-:S02]  /*5d90*/  F2FP.BF16.F32.PACK_AB R40, R37, R40 ;  /* 0x000000282528723e */ /* 0x000fc400000010ff */
[----:B------:R-:W-:Y:S02]  /*5da0*/  F2FP.BF16.F32.PACK_AB R49, R49, R52 ;  /* 0x000000343131723e */ /* 0x000fe400000010ff */
[----:B------:R-:W-:Y:S01]  /*5db0*/  F2FP.BF16.F32.PACK_AB R56, R53, R56 ;  /* 0x000000383538723e */ /* 0x000fe200000010ff */
[----:B------:R-:W-:Y:S01]  /*5dc0*/  SYNCS.ARRIVE.TRANS64.RED.A1T0 RZ, [UR5], RZ ;  /* 0x000000ffffff79a7 */ /* 0x000fe20008100405 */
[----:B------:R-:W-:Y:S01]  /*5dd0*/  LOP3.LUT R10, R10, R11, RZ, 0x3c, !PT ;  /* 0x0000000b0a0a7212 */ /* 0x000fe200078e3cff */
[----:B------:R-:W-:Y:S01]  /*5de0*/  IMAD.X R11, RZ, RZ, R153, P3 ;  /* 0x000000ffff0b7224 */ /* 0x000fe200018e0699 */
[----:B------:R-:W-:Y:S01]  /*5df0*/  F2FP.BF16.F32.PACK_AB R34, R31, R34 ;  /* 0x000000221f22723e */ /* 0x000fe200000010ff */
[----:B------:R-:W-:Y:S01]  /*5e00*/  ULDC UR5, c[0x0][0xc] ;  /* 0x0000030000057ab9 */ /* 0x000fe20000000800 */
[----:B------:R-:W-:Y:S01]  /*5e10*/  F2FP.BF16.F32.PACK_AB R41, R41, R44 ;  /* 0x0000002c2929723e */ /* 0x000fe200000010ff */
[----:B------:R-:W-:Y:S01]  /*5e20*/  UIADD3 UR39, UR5, UR39, URZ ;  /* 0x0000002705277290 */ /* 0x000fe2000fffe03f */
[----:B------:R-:W-:-:S02]  /*5e30*/  LOP3.LUT R21, R152, 0x180, RZ, 0xc0, !PT ;  /* 0x0000018098157812 */ /* 0x000fc400078ec0ff */
[----:B------:R-:W-:Y:S02]  /*5e40*/  SHF.R.U64 R8, R8, 0x3, RZ ;  /* 0x0000000308087819 */ /* 0x000fe400000012ff */
[----:B------:R-:W-:Y:S02]  /*5e50*/  F2FP.BF16.F32.PACK_AB R48, R45, R48 ;  /* 0x000000302d30723e */ /* 0x000fe400000010ff */
[----:B------:R-:W-:Y:S02]  /*5e60*/  SEL R31, R25, R32, P0 ;  /* 0x00000020191f7207 */ /* 0x000fe40000000000 */
[----:B------:R-:W-:Y:S01]  /*5e70*/  MOV R44, R6 ;  /* 0x00000006002c7202 */ /* 0x000fe20000000f00 */
[----:B------:R-:W-:Y:S01]  /*5e80*/  IMAD.U32 R7, RZ, RZ, UR11 ;  /* 0x0000000bff077e24 */ /* 0x000fe2000f8e00ff */
[----:B------:R-:W-:Y:S01]  /*5e90*/  F2FP.BF16.F32.PACK_AB R13, R13, R14 ;  /* 0x0000000e0d0d723e */ /* 0x000fe200000010ff */
[----:B------:R-:W-:Y:S01]  /*5ea0*/  IMAD.U32 R7, RZ, RZ, UR6 ;  /* 0x00000006ff077e24 */ /* 0x000fe2000f8e00ff */
[----:B------:R-:W-:Y:S01]  /*5eb0*/  SEL R32, R32, R25, P0 ;  /* 0x0000001920207207 */ /* 0x000fe20000000000 */
[----:B------:R-:W-:Y:S01]  /*5ec0*/  ULDC UR6, c[0x0][0xa88] ;  /* 0x0002a20000067ab9 */ /* 0x000fe20000000800 */
[----:B------:R-:W-:Y:S01]  /*5ed0*/  LOP3.LUT P1, RZ, R19, 0x3, RZ, 0xc0, !PT ;  /* 0x0000000313ff7812 */ /* 0x000fe2000782c0ff */
[----:B------:R-:W-:Y:S01]  /*5ee0*/  IMAD.U32 R6, RZ, RZ, UR10 ;  /* 0x0000000aff067e24 */ /* 0x000fe2000f8e00ff */
[----:B------:R-:W-:-:S02]  /*5ef0*/  F2FP.BF16.F32.PACK_AB R15, R15, R20 ;  /* 0x000000140f0f723e */ /* 0x000fc400000010ff */
[----:B------:R-:W-:Y:S02]  /*5f00*/  SEL R25, R33, R40, P0 ;  /* 0x0000002821197207 */ /* 0x000fe40000000000 */
[----:B------:R-:W-:Y:S02]  /*5f10*/  SEL R37, R49, R56, P0 ;  /* 0x0000003831257207 */ /* 0x000fe40000000000 */
[----:B------:R-:W-:Y:S02]  /*5f20*/  F2FP.BF16.F32.PACK_AB R35, R35, R38 ;  /* 0x000000262323723e */ /* 0x000fe400000010ff */
[----:B------:R-:W-:Y:S02]  /*5f30*/  F2FP.BF16.F32.PACK_AB R43, R43, R46 ;  /* 0x0000002e2b2b723e */ /* 0x000fe400000010ff */
[----:B------:R-:W-:Y:S02]  /*5f40*/  F2FP.BF16.F32.PACK_AB R50, R47, R50 ;  /* 0x000000322f32723e */ /* 0x000fe400000010ff */
[----:B------:R-:W-:-:S02]  /*5f50*/  SEL R40, R40, R33, P0 ;  /* 0x0000002128287207 */ /* 0x000fc40000000000 */
[----:B------:R-:W-:Y:S02]  /*5f60*/  SEL R56, R56, R49, P0 ;  /* 0x0000003138387207 */ /* 0x000fe40000000000 */
[----:B------:R-:W-:Y:S02]  /*5f70*/  SHF.R.U64 R21, R21, 0x3, RZ ;  /* 0x0000000315157819 */ /* 0x000fe400000012ff */
[----:B------:R-:W-:Y:S01]  /*5f80*/  LOP3.LUT R8, R8, R9, RZ, 0x3c, !PT ;  /* 0x0000000908087212 */ /* 0x000fe200078e3cff */
[----:B------:R-:W-:Y:S01]  /*5f90*/  IMAD.X R9, RZ, RZ, R153, P2 ;  /* 0x000000ffff097224 */ /* 0x000fe200010e0699 */
[----:B------:R-:W-:Y:S02]  /*5fa0*/  SEL R33, R41, R48, P0 ;  /* 0x0000003029217207 */ /* 0x000fe40000000000 */
[----:B------:R-:W-:Y:S02]  /*5fb0*/  MOV R49, R10 ;  /* 0x0000000a00317202 */ /* 0x000fe40000000f00 */
[----:B------:R-:W-:Y:S01]  /*5fc0*/  F2FP.BF16.F32.PACK_AB R51, R51, R54 ;  /* 0x000000363333723e */ /* 0x000fe200000010ff */
[----:B------:R-:W1:Y:S01]  /*5fd0*/  LDC.64 R10, c[0x0][0xb78] ;  /* 0x0002de00ff0a7b82 */ /* 0x000e620000000a00 */
[----:B------:R-:W-:-:S02]  /*5fe0*/  SEL R29, R13, R24, P0 ;  /* 0x000000180d1d7207 */ /* 0x000fc40000000000 */
[----:B------:R-:W-:Y:S02]  /*5ff0*/  SEL R48, R48, R41, P0 ;  /* 0x0000002930307207 */ /* 0x000fe40000000000 */
[----:B------:R-:W-:Y:S02]  /*6000*/  ISETP.GE.OR P2, PT, R5, UR6, P1 ;  /* 0x0000000605007c0c */ /* 0x000fe40008f46670 */
[----:B------:R-:W-:Y:S02]  /*6010*/  SEL R24, R24, R13, P0 ;  /* 0x0000000d18187207 */ /* 0x000fe40000000000 */
[----:B------:R-:W-:Y:S02]  /*6020*/  SEL R41, R15, R26, P0 ;  /* 0x0000001a0f297207 */ /* 0x000fe40000000000 */
[----:B------:R-:W-:Y:S02]  /*6030*/  SEL R45, R27, R34, P0 ;  /* 0x000000221b2d7207 */ /* 0x000fe40000000000 */
[----:B------:R-:W-:-:S02]  /*6040*/  SEL R36, R34, R27, P0 ;  /* 0x0000001b22247207 */ /* 0x000fc40000000000 */
[----:B------:R-:W-:Y:S02]  /*6050*/  SEL R26, R26, R15, P0 ;  /* 0x0000000f1a1a7207 */ /* 0x000fe40000000000 */
[----:B------:R-:W-:Y:S02]  /*6060*/  SEL R27, R35, R42, P0 ;  /* 0x0000002a231b7207 */ /* 0x000fe40000000000 */
[----:B------:R-:W-:Y:S02]  /*6070*/  SEL R47, R43, R50, P0 ;  /* 0x000000322b2f7207 */ /* 0x000fe40000000000 */
[----:B------:R-:W-:Y:S01]  /*6080*/  LOP3.LUT R20, R21, R152, RZ, 0x3c, !PT ;  /* 0x0000009815147212 */ /* 0x000fe200078e3cff */
[----:B------:R-:W-:Y:S01]  /*6090*/  IMAD.MOV.U32 R21, RZ, RZ, R153 ;  /* 0x000000ffff157224 */ /* 0x000fe200078e0099 */
[----:B------:R-:W-:Y:S01]  /*60a0*/  SEL R42, R42, R35, P0 ;  /* 0x000000232a2a7207 */ /* 0x000fe20000000000 */
[----:B-1----:R-:W-:Y:S01]  /*60b0*/  IMAD.WIDE.U32 R6, R10, UR44, R6 ;  /* 0x0000002c0a067c25 */ /* 0x002fe2000f8e0006 */
[----:B------:R-:W-:-:S02]  /*60c0*/  SEL R50, R50, R43, P0 ;  /* 0x0000002b32327207 */ /* 0x000fc40000000000 */
[----:B------:R-:W-:Y:S02]  /*60d0*/  SEL R43, R51, R58, P0 ;  /* 0x0000003a332b7207 */ /* 0x000fe40000000000 */
[----:B------:R-:W-:Y:S02]  /*60e0*/  SEL R58, R58, R51, P0 ;  /* 0x000000333a3a7207 */ /* 0x000fe40000000000 */
[----:B------:R-:W-:Y:S02]  /*60f0*/  MOV R53, R20 ;  /* 0x0000001400357202 */ /* 0x000fe40000000f00 */
[C---:B------:R-:W-:Y:S02]  /*6100*/  IADD3 R15, P5, R152.reuse, 0x20, RZ ;  /* 0x00000020980f7810 */ /* 0x040fe40007fbe0ff */
[----:B------:R-:W-:Y:S02]  /*6110*/  IADD3 R13, P4, R152, 0x3000, RZ ;  /* 0x00003000980d7810 */ /* 0x000fe40007f9e0ff */
[----:B------:R-:W-:-:S02]  /*6120*/  LOP3.LUT R14, R15, 0x180, RZ, 0xc0, !PT ;  /* 0x000001800f0e7812 */ /* 0x000fc400078ec0ff */
[----:B------:R-:W-:Y:S02]  /*6130*/  LOP3.LUT R12, R13, 0x180, RZ, 0xc0, !PT ;  /* 0x000001800d0c7812 */ /* 0x000fe400078ec0ff */
[----:B------:R-:W-:Y:S02]  /*6140*/  SHF.R.U64 R14, R14, 0x3, RZ ;  /* 0x000000030e0e7819 */ /* 0x000fe400000012ff */
[----:B------:R-:W-:Y:S02]  /*6150*/  SHF.R.U64 R12, R12, 0x3, RZ ;  /* 0x000000030c0c7819 */ /* 0x000fe400000012ff */
[----:B------:R-:W-:Y:S01]  /*6160*/  MOV R46, R8 ;  /* 0x00000008002e7202 */ /* 0x000fe20000000f00 */
[----:B------:R-:W-:Y:S01]  /*6170*/  IMAD R8, R10, UR7, RZ ;  /* 0x000000070a087c24 */ /* 0x000fe2000f8e02ff */
[----:B------:R-:W-:Y:S01]  /*6180*/  LOP3.LUT R14, R14, R15, RZ, 0x3c, !PT ;  /* 0x0000000f0e0e7212 */ /* 0x000fe200078e3cff */
[--C-:B------:R-:W-:Y:S01]  /*6190*/  IMAD.X R15, RZ, RZ, R153.reuse, P5 ;  /* 0x000000ffff0f7224 */ /* 0x100fe200028e0699 */
[----:B------:R-:W-:Y:S01]  /*61a0*/  LOP3.LUT R12, R12, R13, RZ, 0x3c, !PT ;  /* 0x0000000d0c0c7212 */ /* 0x000fe200078e3cff */
[----:B------:R-:W-:Y:S01]  /*61b0*/  IMAD.X R13, RZ, RZ, R153, P4 ;  /* 0x000000ffff0d7224 */ /* 0x000fe200020e0699 */
[----:B------:R-:W-:Y:S01]  /*61c0*/  ISETP.GE.OR P1, PT, R55, UR6, P1 ;  /* 0x0000000637007c0c */ /* 0x000fe20008f26670 */
[----:B------:R-:W-:Y:S01]  /*61d0*/  IMAD R38, R11, UR44, R8 ;  /* 0x0000002c0b267c24 */ /* 0x000fe2000f8e0208 */
[----:B------:R-:W-:Y:S01]  /*61e0*/  MOV R52, R14 ;  /* 0x0000000e00347202 */ /* 0x000fe20000000f00 */
[----:B------:R-:W-:Y:S01]  /*61f0*/  ULDC.64 UR6, c[0x0][0xb40] ;  /* 0x0002d00000067ab9 */ /* 0x000fe20000000a00 */
[----:B------:R-:W-:-:S02]  /*6200*/  MOV R51, R12 ;  /* 0x0000000c00337202 */ /* 0x000fc40000000f00 */
[----:B--2---:R-:W-:Y:S01]  /*6210*/  LOP3.LUT R5, R0, 0x2, RZ, 0x3c, !PT ;  /* 0x0000000200057812 */ /* 0x004fe200078e3cff */
[----:B------:R-:W-:Y:S04]  /*6220*/  SHFL.IDX PT, R23, R23, R0, 0x1c1f ;  /* 0x001c1f0017177589 */ /* 0x000fe800000e0000 */
[----:B------:R-:W1:Y:S04]  /*6230*/  SHFL.IDX PT, R28, R28, R5, 0x1c1f ;  /* 0x001c1f051c1c7589 */ /* 0x000e6800000e0000 */
[----:B------:R-:W-:Y:S04]  /*6240*/  SHFL.IDX PT, R39, R39, R0, 0x1c1f ;  /* 0x001c1f0027277589 */ /* 0x000fe800000e0000 */
[----:B------:R-:W2:Y:S04]  /*6250*/  SHFL.IDX PT, R30, R30, R5, 0x1c1f ;  /* 0x001c1f051e1e7589 */ /* 0x000ea800000e0000 */
[----:B------:R-:W-:Y:S04]  /*6260*/  SHFL.IDX PT, R29, R29, R0, 0x1c1f ;  /* 0x001c1f001d1d7589 */ /* 0x000fe800000e0000 */
[----:B------:R-:W3:Y:S04]  /*6270*/  SHFL.IDX PT, R24, R24, R5, 0x1c1f ;  /* 0x001c1f0518187589 */ /* 0x000ee800000e0000 */
[----:B------:R-:W-:Y:S04]  /*6280*/  SHFL.IDX PT, R41, R41, R0, 0x1c1f ;  /* 0x001c1f0029297589 */ /* 0x000fe800000e0000 */
[----:B------:R-:W4:Y:S01]  /*6290*/  SHFL.IDX PT, R34, R26, R5, 0x1c1f ;  /* 0x001c1f051a227589 */ /* 0x000f2200000e0000 */
[----:B-1----:R-:W-:-:S02]  /*62a0*/  SEL R8, R23, R28, P0 ;  /* 0x0000001c17087207 */ /* 0x002fc40000000000 */
[----:B------:R-:W-:Y:S01]  /*62b0*/  SEL R10, R28, R23, P0 ;  /* 0x000000171c0a7207 */ /* 0x000fe20000000000 */
[----:B------:R-:W-:Y:S04]  /*62c0*/  SHFL.IDX PT, R31, R31, R0, 0x1c1f ;  /* 0x001c1f001f1f7589 */ /* 0x000fe800000e0000 */
[----:B------:R-:W1:Y:S01]  /*62d0*/  SHFL.IDX PT, R32, R32, R5, 0x1c1f ;  /* 0x001c1f0520207589 */ /* 0x000e6200000e0000 */
[----:B--2---:R-:W-:Y:S02]  /*62e0*/  SEL R9, R39, R30, P0 ;  /* 0x0000001e27097207 */ /* 0x004fe40000000000 */
[----:B------:R-:W-:Y:S01]  /*62f0*/  SEL R11, R30, R39, P0 ;  /* 0x000000271e0b7207 */ /* 0x000fe20000000000 */
[----:B------:R-:W-:Y:S04]  /*6300*/  SHFL.IDX PT, R45, R45, R0, 0x1c1f ;  /* 0x001c1f002d2d7589 */ /* 0x000fe800000e0000 */
[----:B------:R-:W2:Y:S01]  /*6310*/  SHFL.IDX PT, R36, R36, R5, 0x1c1f ;  /* 0x001c1f0524247589 */ /* 0x000ea200000e0000 */
[----:B---3--:R-:W-:-:S02]  /*6320*/  SEL R12, R29, R24, P0 ;  /* 0x000000181d0c7207 */ /* 0x008fc40000000000 */
[----:B------:R-:W-:Y:S01]  /*6330*/  SEL R14, R24, R29, P0 ;  /* 0x0000001d180e7207 */ /* 0x000fe20000000000 */
[----:B------:R2:W-:Y:S04]  /*6340*/  SHFL.IDX PT, R20, R25, R0, 0x1c1f ;  /* 0x001c1f0019147589 */ /* 0x0005e800000e0000 */
[----:B------:R-:W-:Y:S01]  /*6350*/  SHFL.IDX PT, R33, R33, R0, 0x1c1f ;  /* 0x001c1f0021217589 */ /* 0x000fe200000e0000 */
[----:B----4-:R-:W-:Y:S02]  /*6360*/  SEL R13, R41, R34, P0 ;  /* 0x00000022290d7207 */ /* 0x010fe40000000000 */
[----:B------:R-:W-:Y:S01]  /*6370*/  SEL R15, R34, R41, P0 ;  /* 0x00000029220f7207 */ /* 0x000fe20000000000 */
[----:B------:R3:W-:Y:S04]  /*6380*/  SHFL.IDX PT, R35, R27, R0, 0x1c1f ;  /* 0x001c1f001b237589 */ /* 0x0007e800000e0000 */
[----:B------:R-:W4:Y:S01]  /*6390*/  SHFL.IDX PT, R21, R40, R5, 0x1c1f ;  /* 0x001c1f0528157589 */ /* 0x000f2200000e0000 */
[----:B-1----:R-:W-:-:S02]  /*63a0*/  SEL R24, R31, R32, P0 ;  /* 0x000000201f187207 */ /* 0x002fc40000000000 */
[----:B------:R-:W-:Y:S01]  /*63b0*/  SEL R26, R32, R31, P0 ;  /* 0x0000001f201a7207 */ /* 0x000fe20000000000 */
[----:B------:R-:W1:Y:S04]  /*63c0*/  SHFL.IDX PT, R48, R48, R5, 0x1c1f ;  /* 0x001c1f0530307589 */ /* 0x000e6800000e0000 */
[----:B------:R-:W5:Y:S01]  /*63d0*/  SHFL.IDX PT, R42, R42, R5, 0x1c1f ;  /* 0x001c1f052a2a7589 */ /* 0x000f6200000e0000 */
[----:B--2---:R-:W-:Y:S02]  /*63e0*/  SEL R25, R45, R36, P0 ;  /* 0x000000242d197207 */ /* 0x004fe40000000000 */
[----:B---3--:R-:W-:Y:S01]  /*63f0*/  SEL R27, R36, R45, P0 ;  /* 0x0000002d241b7207 */ /* 0x008fe20000000000 */
[----:B------:R-:W-:Y:S04]  /*6400*/  SHFL.IDX PT, R37, R37, R0, 0x1c1f ;  /* 0x001c1f0025257589 */ /* 0x000fe800000e0000 */
[----:B------:R-:W-:Y:S04]  /*6410*/  SHFL.IDX PT, R47, R47, R0, 0x1c1f ;  /* 0x001c1f002f2f7589 */ /* 0x000fe800000e0000 */
[----:B------:R-:W2:Y:S04]  /*6420*/  SHFL.IDX PT, R56, R56, R5, 0x1c1f ;  /* 0x001c1f0538387589 */ /* 0x000ea800000e0000 */
[----:B------:R-:W3:Y:S01]  /*6430*/  SHFL.IDX PT, R50, R50, R5, 0x1c1f ;  /* 0x001c1f0532327589 */ /* 0x000ee200000e0000 */
[----:B----4-:R-:W-:-:S02]  /*6440*/  SEL R28, R20, R21, P0 ;  /* 0x00000015141c7207 */ /* 0x010fc40000000000 */
[----:B------:R-:W-:Y:S01]  /*6450*/  SEL R30, R21, R20, P0 ;  /* 0x00000014151e7207 */ /* 0x000fe20000000000 */
[----:B------:R4:W-:Y:S01]  /*6460*/  SHFL.IDX PT, R43, R43, R0, 0x1c1f ;  /* 0x001c1f002b2b7589 */ /* 0x0009e200000e0000 */
[----:B-1----:R-:W-:Y:S02]  /*6470*/  SEL R32, R33, R48, P0 ;  /* 0x0000003021207207 */ /* 0x002fe40000000000 */
[----:B------:R-:W-:Y:S01]  /*6480*/  SEL R34, R48, R33, P0 ;  /* 0x0000002130227207 */ /* 0x000fe20000000000 */
[----:B------:R1:W3:Y:S01]  /*6490*/  SHFL.IDX PT, R58, R58, R5, 0x1c1f ;  /* 0x001c1f053a3a7589 */ /* 0x0002e200000e0000 */
[----:B-----5:R-:W-:Y:S02]  /*64a0*/  SEL R29, R35, R42, P0 ;  /* 0x0000002a231d7207 */ /* 0x020fe40000000000 */
[----:B------:R-:W-:Y:S01]  /*64b0*/  SEL R31, R42, R35, P0 ;  /* 0x000000232a1f7207 */ /* 0x000fe20000000000 */
[----:B------:R-:W-:Y:S01]  /*64c0*/  BAR.SYNC.DEFER_BLOCKING 0x1, 0x180 ;  /* 0x0046000000007b1d */ /* 0x000fe20000010000 */
[----:B----4-:R-:W-:-:S02]  /*64d0*/  IADD3 R0, P3, R55, R6, RZ ;  /* 0x0000000637007210 */ /* 0x010fc40007f7e0ff */
[----:B-1----:R-:W-:Y:S02]  /*64e0*/  SHF.R.S32.HI R5, RZ, 0x1f, R55 ;  /* 0x0000001fff057819 */ /* 0x002fe40000011437 */
[----:B--2---:R-:W-:Y:S02]  /*64f0*/  SEL R36, R37, R56, P0 ;  /* 0x0000003825247207 */ /* 0x004fe40000000000 */
[----:B------:R-:W-:Y:S02]  /*6500*/  IADD3.X R5, R5, R7, R38, P3, !PT ;  /* 0x0000000705057210 */ /* 0x000fe40001ffe426 */
[----:B------:R-:W-:Y:S02]  /*6510*/  SEL R38, R56, R37, P0 ;  /* 0x0000002538267207 */ /* 0x000fe40000000000 */
[----:B---3--:R-:W-:Y:S02]  /*6520*/  SEL R33, R47, R50, P0 ;  /* 0x000000322f217207 */ /* 0x008fe40000000000 */
[----:B------:R-:W-:-:S02]  /*6530*/  SEL R35, R50, R47, P0 ;  /* 0x0000002f32237207 */ /* 0x000fc40000000000 */
[----:B------:R-:W-:Y:S02]  /*6540*/  LEA R6, P3, R0, UR6, 0x2 ;  /* 0x0000000600067c11 */ /* 0x000fe4000f8610ff */
[----:B------:R-:W-:Y:S02]  /*6550*/  SEL R37, R43, R58, P0 ;  /* 0x0000003a2b257207 */ /* 0x000fe40000000000 */
[----:B------:R-:W-:Y:S01]  /*6560*/  SEL R39, R58, R43, P0 ;  /* 0x0000002b3a277207 */ /* 0x000fe20000000000 */
[----:B------:R-:W-:Y:S01]  /*6570*/  STSM.16.M88.4 [R53], R8 ;  /* 0x0000000835007844 */ /* 0x000fe20000000200 */
[----:B------:R-:W-:-:S03]  /*6580*/  LEA.HI.X R7, R0, UR7, R5, 0x2, P3 ;  /* 0x0000000700077c11 */ /* 0x000fc600098f1405 */
[----:B------:R-:W-:Y:S04]  /*6590*/  STSM.16.M88.4 [R52], R12 ;  /* 0x0000000c34007844 */ /* 0x000fe80000000200 */
[----:B------:R-:W-:Y:S04]  /*65a0*/  STSM.16.M88.4 [R51], R24 ;  /* 0x0000001833007844 */ /* 0x000fe80000000200 */
[----:B------:R-:W-:Y:S04]  /*65b0*/  STSM.16.M88.4 [R49], R28 ;  /* 0x0000001c31007844 */ /* 0x000fe80000000200 */
[----:B------:R-:W-:Y:S04]  /*65c0*/  STSM.16.M88.4 [R46], R32 ;  /* 0x000000202e007844 */ /* 0x000fe80000000200 */
[----:B------:R-:W-:Y:S01]  /*65d0*/  STSM.16.M88.4 [R44], R36 ;  /* 0x000000242c007844 */ /* 0x000fe20000000200 */
[----:B------:R-:W-:Y:S01]  /*65e0*/  @!PT LDS RZ, [RZ] ;  /* 0x00000000fffff984 */ /* 0x000fe20000000800 */
[----:B------:R-:W-:Y:S01]  /*65f0*/  @!PT LDS RZ, [RZ] ;  /* 0x00000000fffff984 */ /* 0x000fe20000000800 */
[----:B------:R-:W-:Y:S01]  /*6600*/  @!PT LDS RZ, [RZ] ;  /* 0x00000000fffff984 */ /* 0x000fe20000000800 */
[----:B------:R-:W-:Y:S01]  /*6610*/  @!PT LDS RZ, [RZ] ;  /* 0x00000000fffff984 */ /* 0x000fe20000000800 */
        /* <DEDUP_REMOVED lines=32> */
.L_x_7999:
[----:B------:R-:W-:Y:S05]  /*6820*/  BSYNC B0 ;  /* 0x0000000000007941 */ /* 0x000fea0003800000 */
.L_x_7998:
[----:B------:R-:W2:Y:S01]  /*6830*/  LDC R0, c[0x0][0xda4] ;  /* 0x00036900ff007b82 */ /* 0x000ea20000000800 */
[----:B------:R-:W-:Y:S02]  /*6840*/  UIADD3 UR36, UR36, 0x1, URZ ;  /* 0x0000000124247890 */ /* 0x000fe4000fffe03f */
[----:B------:R-:W-:Y:S02]  /*6850*/  UIADD3 UR38, UR38, 0x1, URZ ;  /* 0x0000000126267890 */ /* 0x000fe4000fffe03f */
[----:B------:R-:W-:-:S04]  /*6860*/  UISETP.NE.AND UP0, UPT, UR36, 0x2, UPT ;  /* 0x000000022400788c */ /* 0x000fc8000bf05270 */
[----:B------:R-:W-:Y:S02]  /*6870*/  USEL UR4, URZ, 0x1, UP0 ;  /* 0x000000013f047887 */ /* 0x000fe40008000000 */
[----:B------:R-:W-:Y:S02]  /*6880*/  USEL UR36, UR36, URZ, UP0 ;  /* 0x0000003f24247287 */ /* 0x000fe40008000000 */
[----:B------:R-:W-:Y:S01]  /*6890*/  ULOP3.LUT UR37, UR37, UR4, URZ, 0x3c, !UPT ;  /* 0x0000000425257292 */ /* 0x000fe2000f8e3c3f */
[----:B--2---:R-:W-:-:S13]  /*68a0*/  ISETP.LE.AND P0, PT, R0, UR39, PT ;  /* 0x0000002700007c0c */ /* 0x004fda000bf03270 */
[----:B------:R-:W-:Y:S05]  /*68b0*/  @!P0 BRA `(.L_x_8000) ;  /* 0xffffffa400208947 */ /* 0x000fea000383ffff */
[----:B------:R-:W-:Y:S05]  /*68c0*/  EXIT ;  /* 0x000000000000794d */ /* 0x000fea0003800000 */
.L_x_7974:
[----:B------:R-:W-:-:S08]  /*68d0*/  NOP ;  /* 0x0000000000007918 */ /* 0x000fd00000000000 */
[----:B------:R-:W1:-:S00]  /*68e0*/  USETMAXREG.DEALLOC.CTAPOOL 0x20 ;  /* 0x00000020000079c8 */ /* 0x000e4000080e0500 */
[----:B------:R-:W2:Y:S01]  /*68f0*/  S2UR UR49, SR_CTAID.X ;  /* 0x00000000003179c3 */ /* 0x000ea20000002500 */
[----:B------:R-:W-:Y:S01]  /*6900*/  UMOV UR47, 0x1 ;  /* 0x00000001002f7882 */ /* 0x000fe20000000000 */
[----:B-1----:R-:W-:Y:S01]  /*6910*/  LOP3.LUT R22, R0, 0x3, RZ, 0xc0, !PT ;  /* 0x0000000300167812 */ /* 0x002fe200078ec0ff */
[----:B------:R-:W-:Y:S02]  /*6920*/  IMAD.MOV.U32 R19, RZ, RZ, RZ ;  /* 0x000000ffff137224 */ /* 0x000fe400078e00ff */
[----:B------:R-:W-:-:S03]  /*6930*/  IMAD.MOV.U32 R16, RZ, RZ, 0x1 ;  /* 0x00000001ff107424 */ /* 0x000fc600078e00ff */
[----:B------:R-:W2:Y:S02]  /*6940*/  LDC R3, c[0x0][0xda4] ;  /* 0x00036900ff037b82 */ /* 0x000ea40000000800 */
[----:B--2---:R-:W-:-:S13]  /*6950*/  ISETP.LE.AND P0, PT, R3, UR49, PT ;  /* 0x0000003103007c0c */ /* 0x004fda000bf03270 */
[----:B------:R-:W-:Y:S05]  /*6960*/  @P0 BRA `(.L_x_8001) ;  /* 0x0000002800700947 */ /* 0x000fea0003800000 */
[--C-:B------:R-:W-:Y:S01]  /*6970*/  SHF.R.U32.HI R5, RZ, 0x1, R2.reuse ;  /* 0x00000001ff057819 */ /* 0x100fe20000011602 */
[C---:B------:R-:W-:Y:S01]  /*6980*/  IMAD.SHL.U32 R3, R2.reuse, 0x20, RZ ;  /* 0x0000002002037824 */ /* 0x040fe200078e00ff */
[C---:B------:R-:W-:Y:S01]  /*6990*/  LOP3.LUT P0, RZ, R2.reuse, 0x4, RZ, 0xc0, !PT ;  /* 0x0000000402ff7812 */ /* 0x040fe2000780c0ff */
[C---:B------:R-:W-:Y:S01]  /*69a0*/  IMAD.SHL.U32 R6, R2.reuse, 0x80, RZ ;  /* 0x0000008002067824 */ /* 0x040fe200078e00ff */
[----:B------:R-:W-:Y:S01]  /*69b0*/  LOP3.LUT R7, R5, 0x20, RZ, 0xc0, !PT ;  /* 0x0000002005077812 */ /* 0x000fe200078ec0ff */
[C---:B------:R-:W-:Y:S01]  /*69c0*/  IMAD.SHL.U32 R8, R2.reuse, 0x10, RZ ;  /* 0x0000001002087824 */ /* 0x040fe200078e00ff */
[----:B------:R-:W-:Y:S01]  /*69d0*/  LOP3.LUT R4, R3, 0x80, RZ, 0xc0, !PT ;  /* 0x0000008003047812 */ /* 0x000fe200078ec0ff */
[----:B------:R-:W-:Y:S01]  /*69e0*/  IMAD.SHL.U32 R17, R2, 0x4, RZ ;  /* 0x0000000402117824 */ /* 0x000fe200078e00ff */
[----:B------:R-:W-:Y:S01]  /*69f0*/  LOP3.LUT R7, R7, 0x10, R2, 0xf8, !PT ;  /* 0x0000001007077812 */ /* 0x000fe200078ef802 */
[----:B------:R-:W-:Y:S01]  /*6a00*/  IMAD.MOV.U32 R16, RZ, RZ, 0x1 ;  /* 0x00000001ff107424 */ /* 0x000fe200078e00ff */
[----:B------:R-:W-:Y:S01]  /*6a10*/  LOP3.LUT R4, R4, 0x10, R5, 0xf8, !PT ;  /* 0x0000001004047812 */ /* 0x000fe200078ef805 */
[----:B------:R-:W-:Y:S01]  /*6a20*/  IMAD.SHL.U32 R5, R0, 0x800, RZ ;  /* 0x0000080000057824 */ /* 0x000fe200078e00ff */
[----:B------:R-:W-:Y:S01]  /*6a30*/  LOP3.LUT R7, R7, 0x380, R6, 0xf8, !PT ;  /* 0x0000038007077812 */ /* 0x000fe200078ef806 */
[----:B------:R-:W-:Y:S01]  /*6a40*/  IMAD.SHL.U32 R0, R23, 0x10, RZ ;  /* 0x0000001017007824 */ /* 0x000fe200078e00ff */
[----:B------:R-:W-:Y:S01]  /*6a50*/  LOP3.LUT R6, R6, 0x400, RZ, 0xc0, !PT ;  /* 0x0000040006067812 */ /* 0x000fe200078ec0ff */
[----:B------:R-:W-:Y:S01]  /*6a60*/  IMAD.MOV.U32 R19, RZ, RZ, RZ ;  /* 0x000000ffff137224 */ /* 0x000fe200078e00ff */
[----:B------:R-:W-:Y:S01]  /*6a70*/  LOP3.LUT R3, R3, 0x360, RZ, 0xc0, !PT ;  /* 0x0000036003037812 */ /* 0x000fe200078ec0ff */
[----:B------:R-:W-:Y:S01]  /*6a80*/  ULDC.64 UR52, c[0x0][0x198] ;  /* 0x0000660000347ab9 */ /* 0x000fe20000000a00 */
[----:B------:R-:W-:Y:S01]  /*6a90*/  LOP3.LUT R5, R6, 0x800, R5, 0xf8, !PT ;  /* 0x0000080006057812 */ /* 0x000fe200078ef805 */
[----:B------:R-:W-:Y:S01]  /*6aa0*/  ULOP3.LUT UR43, UR46, 0x1, URZ, 0xfc, !UPT ;  /* 0x000000012e2b7892 */ /* 0x000fe2000f8efc3f */
[----:B------:R-:W-:Y:S01]  /*6ab0*/  LOP3.LUT R8, R7, 0x70, R8, 0x78, !PT ;  /* 0x0000007007087812 */ /* 0x000fe200078e7808 */
[----:B------:R-:W-:Y:S01]  /*6ac0*/  ULOP3.LUT UR48, UR46, 0x2, URZ, 0xfc, !UPT ;  /* 0x000000022e307892 */ /* 0x000fe2000f8efc3f */
[----:B------:R-:W-:Y:S01]  /*6ad0*/  LOP3.LUT R0, R3, 0x400, R0, 0xf8, !PT ;  /* 0x0000040003007812 */ /* 0x000fe200078ef800 */
[----:B------:R-:W-:Y:S01]  /*6ae0*/  ULDC UR44, c[0x0][0xc] ;  /* 0x00000300002c7ab9 */ /* 0x000fe20000000800 */
[----:B------:R-:W-:Y:S01]  /*6af0*/  LOP3.LUT R17, R4, 0x10, R17, 0x78, !PT ;  /* 0x0000001004117812 */ /* 0x000fe200078e7811 */
[----:B------:R-:W-:Y:S01]  /*6b00*/  UMOV UR47, URZ ;  /* 0x0000003f002f7c82 */ /* 0x000fe20008000000 */
[----:B------:R-:W-:-:S02]  /*6b10*/  LOP3.LUT R18, R5, R8, RZ, 0xfc, !PT ;  /* 0x0000000805127212 */ /* 0x000fc400078efcff */
[----:B------:R-:W-:Y:S02]  /*6b20*/  LOP3.LUT R17, R0, R17, RZ, 0xfc, !PT ;  /* 0x0000001100117212 */ /* 0x000fe400078efcff */
[----:B------:R-:W-:Y:S01]  /*6b30*/  LOP3.LUT R26, R2, 0x1f, RZ, 0xc0, !PT ;  /* 0x0000001f021a7812 */ /* 0x000fe200078ec0ff */
[C---:B------:R-:W-:Y:S01]  /*6b40*/  VIADD R25, R18.reuse, 0x40 ;  /* 0x0000004012197836 */ /* 0x040fe20000000000 */
[C---:B------:R-:W-:Y:S01]  /*6b50*/  LOP3.LUT R24, R17.reuse, 0x1800, RZ, 0xfc, !PT ;  /* 0x0000180011187812 */ /* 0x040fe200078efcff */
[----:B------:R-:W-:Y:S01]  /*6b60*/  @P0 VIADD R25, R18, 0xffffffc0 ;  /* 0xffffffc012190836 */ /* 0x000fe20000000000 */
[----:B------:R-:W-:-:S07]  /*6b70*/  LOP3.LUT R2, R17, 0x2800, RZ, 0xfc, !PT ;  /* 0x0000280011027812 */ /* 0x000fce00078efcff */
.L_x_8047:
        /* <DEDUP_REMOVED lines=31> */
[----:B--2---:R-:W-:Y:S11]  /*6d70*/  @!P0 BRA `(.L_x_8002) ;  /* 0x0000000000408947 */ /* 0x004ff60003800000 */
[----:B------:R-:W-:Y:S01]  /*6d80*/  MOV R14, 0x0 ;  /* 0x00000000000e7802 */ /* 0x000fe20000000f00 */
[----:B------:R-:W-:Y:S01]  /*6d90*/  ULDC.64 UR4, c[0x4][0x198] ;  /* 0x0100660000047ab9 */ /* 0x000fe20000000a00 */
[----:B------:R-:W-:Y:S01]  /*6da0*/  ULDC.64 UR6, c[0x4][0x1a0] ;  /* 0x0100680000067ab9 */ /* 0x000fe20000000a00 */
[----:B------:R-:W-:Y:S02]  /*6db0*/  IMAD.U32 R4, RZ, RZ, UR4 ;  /* 0x00000004ff047e24 */ /* 0x000fe4000f8e00ff */
[----:B------:R-:W-:Y:S01]  /*6dc0*/  IMAD.U32 R5, RZ, RZ, UR5 ;  /* 0x00000005ff057e24 */ /* 0x000fe2000f8e00ff */
[----:B------:R-:W1:Y:S01]  /*6dd0*/  LDC.64 R14, c[0x4][R14] ;  /* 0x010000000e0e7b82 */ /* 0x000e620000000a00 */
[----:B------:R-:W-:Y:S01]  /*6de0*/  ULDC.64 UR4, c[0x4][0x40] ;  /* 0x0100100000047ab9 */ /* 0x000fe20000000a00 */
        /* <DEDUP_REMOVED lines=9> */
.L_x_8002:
[----:B------:R-:W-:-:S06]  /*6e80*/  UIADD3 UR4, UR40, 0x9000, URZ ;  /* 0x0000900028047890 */ /* 0x000fcc000fffe03f */
[----:B------:R-:W-:-:S05]  /*6e90*/  IMAD.U32 R29, RZ, RZ, UR4 ;  /* 0x00000004ff1d7e24 */ /* 0x000fca000f8e00ff */
[----:B------:R-:W-:-:S04]  /*6ea0*/  LOP3.LUT P0, RZ, R29, 0x9f, RZ, 0xc0, !PT ;  /* 0x0000009f1dff7812 */ /* 0x000fc8000780c0ff */
[----:B------:R-:W-:-:S09]  /*6eb0*/  P2R R0, PR, RZ, 0x1 ;  /* 0x00000001ff007803 */ /* 0x000fd20000000000 */
[----:B------:R-:W-:Y:S05]  /*6ec0*/  @!P0 BRA `(.L_x_8003) ;  /* 0x0000000000408947 */ /* 0x000fea0003800000 */
        /* <DEDUP_REMOVED lines=16> */
.L_x_8003:
[----:B------:R-:W-:-:S04]  /*6fd0*/  IMAD.U32 R28, RZ, RZ, UR40 ;  /* 0x00000028ff1c7e24 */ /* 0x000fc8000f8e00ff */
[----:B------:R-:W-:-:S05]  /*6fe0*/  VIADD R27, R28, 0x3000 ;  /* 0x000030001c1b7836 */ /* 0x000fca0000000000 */
[----:B------:R-:W-:-:S13]  /*6ff0*/  LOP3.LUT P0, RZ, R27, 0x3ff, RZ, 0xc0, !PT ;  /* 0x000003ff1bff7812 */ /* 0x000fda000780c0ff */
        /* <DEDUP_REMOVED lines=17> */
.L_x_8004:
        /* <DEDUP_REMOVED lines=18> */
.L_x_8005:
[----:B------:R-:W-:Y:S01]  /*7230*/  ULDC.64 UR4, c[0x0][0x9f8] ;  /* 0x00027e0000047ab9 */ /* 0x000fe20000000a00 */
[----:B------:R-:W-:Y:S01]  /*7240*/  IMAD.U32 R7, RZ, RZ, UR39 ;  /* 0x00000027ff077e24 */ /* 0x000fe2000f8e00ff */
[----:B------:R-:W-:Y:S01]  /*7250*/  ISETP.NE.U32.AND P0, PT, RZ, UR4, PT ;  /* 0x00000004ff007c0c */ /* 0x000fe2000bf05070 */
[----:B------:R-:W-:Y:S01]  /*7260*/  IMAD.U32 R3, RZ, RZ, UR39 ;  /* 0x00000027ff037e24 */ /* 0x000fe2000f8e00ff */
[----:B------:R-:W1:Y:S02]  /*7270*/  LDC R0, c[0x0][0x428] ;  /* 0x00010a00ff007b82 */ /* 0x000e640000000800 */
[----:B------:R-:W-:-:S13]  /*7280*/  ISETP.NE.AND.EX P0, PT, RZ, UR5, PT, P0 ;  /* 0x00000005ff007c0c */ /* 0x000fda000bf05300 */
[----:B------:R-:W2:Y:S02]  /*7290*/  @P0 LDC.64 R4, c[0x0][0x9f8] ;  /* 0x00027e00ff040b82 */ /* 0x000ea40000000a00 */
[----:B--2---:R-:W-:-:S06]  /*72a0*/  @P0 IMAD.WIDE R4, R7, 0x4, R4 ;  /* 0x0000000407040825 */ /* 0x004fcc00078e0204 */
[----:B------:R-:W2:Y:S01]  /*72b0*/  LDC R7, c[0x0][0xda8] ;  /* 0x00036a00ff077b82 */ /* 0x000ea20000000800 */
[----:B------:R3:W4:Y:S01]  /*72c0*/  @P0 LDG.E R3, desc[UR50][R4.64] ;  /* 0x0000003204030981 */ /* 0x000722000c1e1900 */
[----:B-1----:R-:W-:Y:S01]  /*72d0*/  ISETP.NE.AND P0, PT, R0, 0x1, PT ;  /* 0x000000010000780c */ /* 0x002fe20003f05270 */
[----:B------:R-:W-:Y:S01]  /*72e0*/  IMAD R8, RZ, RZ, -UR45 ;  /* 0x8000002dff087e24 */ /* 0x000fe2000f8e02ff */
[----:B------:R-:W-:Y:S01]  /*72f0*/  ISETP.NE.AND P2, PT, R23, RZ, PT ;  /* 0x000000ff1700720c */ /* 0x000fe20003f45270 */
[----:B------:R-:W-:Y:S01]  /*7300*/  UMOV UR36, URZ ;  /* 0x0000003f00247c82 */ /* 0x000fe20008000000 */
[----:B------:R-:W-:Y:S01]  /*7310*/  UMOV UR4, 0x20 ;  /* 0x0000002000047882 */ /* 0x000fe20000000000 */
[----:B------:R-:W-:Y:S01]  /*7320*/  UMOV UR6, UR38 ;  /* 0x0000002600067c82 */ /* 0x000fe20008000000 */
[----:B------:R-:W-:Y:S01]  /*7330*/  UMOV UR7, UR39 ;  /* 0x0000002700077c82 */ /* 0x000fe20008000000 */
[----:B------:R-:W-:Y:S01]  /*7340*/  UMOV UR8, 0x40 ;  /* 0x0000004000087882 */ /* 0x000fe20000000000 */
[----:B------:R-:W-:Y:S01]  /*7350*/  UMOV UR10, UR38 ;  /* 0x00000026000a7c82 */ /* 0x000fe20008000000 */
[----:B---3--:R-:W1:Y:S01]  /*7360*/  LDC.64 R4, c[0x0][0x3f8] ;  /* 0x0000fe00ff047b82 */ /* 0x008e620000000a00 */
[----:B------:R-:W-:Y:S01]  /*7370*/  UMOV UR11, UR39 ;  /* 0x00000027000b7c82 */ /* 0x000fe20008000000 */
[----:B------:R-:W-:Y:S01]  /*7380*/  UMOV UR14, 0xffffffff ;  /* 0xffffffff000e7882 */ /* 0x000fe20000000000 */
[----:B------:R-:W-:-:S03]  /*7390*/  IMAD.U32 R20, RZ, RZ, UR38 ;  /* 0x00000026ff147e24 */ /* 0x000fc6000f8e00ff */
[----:B------:R-:W-:Y:S02]  /*73a0*/  VOTEU.ALL UP1, P2 ;  /* 0x00000000003f7886 */ /* 0x000fe40001020000 */
[----:B------:R-:W3:Y:S01]  /*73b0*/  @P0 LDC R0, c[0x0][0x42c] ;  /* 0x00010b00ff000b82 */ /* 0x000ee20000000800 */
[----:B--2---:R-:W-:Y:S02]  /*73c0*/  IMAD R8, R7, R8, UR49 ;  /* 0x0000003107087e24 */ /* 0x004fe4000f8e0208 */
[----:B------:R-:W-:Y:S02]  /*73d0*/  @!UP1 UIADD3 UR12, UP0, UR52, 0x270, URZ ;  /* 0x00000270340c9890 */ /* 0x000fe4000ff1e03f */
[----:B------:R-:W-:-:S03]  /*73e0*/  IMAD R8, R8, 0xc0, RZ ;  /* 0x000000c008087824 */ /* 0x000fc600078e02ff */
[----:B------:R-:W2:Y:S01]  /*73f0*/  @P0 LDC R7, c[0x0][0x430] ;  /* 0x00010c00ff070b82 */ /* 0x000ea20000000800 */
[----:B------:R-:W-:Y:S01]  /*7400*/  @!UP1 UIADD3.X UR13, URZ, UR53, URZ, UP0, !UPT ;  /* 0x000000353f0d9290 */ /* 0x000fe200087fe43f */
[----:B------:R-:W-:Y:S02]  /*7410*/  R2UR UR37, R8 ;  /* 0x00000000082572ca */ /* 0x000fe400000e0000 */
[----:B-1----:R-:W-:-:S04]  /*7420*/  ISETP.NE.U32.AND P1, PT, R4, RZ, PT ;  /* 0x000000ff0400720c */ /* 0x002fc80003f25070 */
[----:B------:R-:W-:Y:S01]  /*7430*/  ISETP.NE.AND.EX P1, PT, R5, RZ, PT, P1 ;  /* 0x000000ff0500720c */ /* 0x000fe20003f25310 */
[----:B---3--:R-:W-:-:S06]  /*7440*/  @P0 IMAD.HI.U32 R0, R0, UR38, RZ ;  /* 0x0000002600000c27 */ /* 0x008fcc000f8e00ff */
[----:B------:R-:W-:Y:S01]  /*7450*/  UMOV UR5, UR37 ;  /* 0x0000002500057c82 */ /* 0x000fe20008000000 */
[----:B------:R-:W-:Y:S01]  /*7460*/  UMOV UR9, UR37 ;  /* 0x0000002500097c82 */ /* 0x000fe20008000000 */
[----:B------:R1:W-:Y:S01]  /*7470*/  @!UP1 UTMAPF.L2.4D [UR36], [UR12] ;  /* 0x000000240c0095b8 */ /* 0x0003e20008018000 */
[----:B--2---:R-:W-:Y:S01]  /*7480*/  @P0 SHF.R.U32.HI R20, RZ, R7, R0 ;  /* 0x00000007ff140219 */ /* 0x004fe20000011600 */
[----:B------:R1:W-:Y:S01]  /*7490*/  @!UP1 UTMAPF.L2.4D [UR4], [UR12] ;  /* 0x000000040c0095b8 */ /* 0x0003e20008018000 */
[----:B------:R1:W-:Y:S01]  /*74a0*/  @!UP1 UTMAPF.L2.4D [UR8], [UR12] ;  /* 0x000000080c0095b8 */ /* 0x0003e20008018000 */
[----:B----4-:R-:W-:Y:S02]  /*74b0*/  SHF.R.S32.HI R0, RZ, 0x1f, R3 ;  /* 0x0000001fff007819 */ /* 0x010fe40000011403 */
[----:B------:R-:W-:Y:S01]  /*74c0*/  SEL R6, R3, RZ, !P1 ;  /* 0x000000ff03067207 */ /* 0x000fe20004800000 */
[----:B-1----:R-:W-:Y:S06]  /*74d0*/  BRA.DIV UR14, `(.L_x_8006) ;  /* 0x000000220ed87947 */ /* 0x002fec000b800000 */
[----:B------:R1:W2:Y:S02]  /*74e0*/  SHFL.IDX PT, R14, R22, RZ, 0x1f ;  /* 0x00001fff160e7589 */ /* 0x0002a400000e0000 */
.L_x_8063:
[----:B--2---:R-:W-:Y:S01]  /*74f0*/  ISETP.NE.AND P0, PT, R14, RZ, PT ;  /* 0x000000ff0e00720c */ /* 0x004fe20003f05270 */
[----:B------:R-:W-:Y:S01]  /*7500*/  IMAD.MOV.U32 R12, RZ, RZ, R6 ;  /* 0x000000ffff0c7224 */ /* 0x000fe200078e0006 */
[----:B------:R-:W-:-:S11]  /*7510*/  PLOP3.LUT P6, PT, PT, PT, PT, 0x8, 0x0 ;  /* 0x000000000000781c */ /* 0x000fd60003fce170 */
[----:B------:R-:W-:Y:S05]  /*7520*/  @P0 BRA `(.L_x_8007) ;  /* 0x0000000400f40947 */ /* 0x000fea0003800000 */
[----:B------:R-:W-:-:S06]  /*7530*/  ULEA.HI.SX32 UR4, UR41, 0xffffffff, 0x19 ;  /* 0xffffffff29047891 */ /* 0x000fcc000f8fca3f */
[----:B------:R-:W-:Y:S01]  /*7540*/  IMAD.U32 R9, RZ, RZ, UR4 ;  /* 0x00000004ff097e24 */ /* 0x000fe2000f8e00ff */
[----:B------:R-:W-:-:S03]  /*7550*/  UMOV UR4, 0xffffffff ;  /* 0xffffffff00047882 */ /* 0x000fc60000000000 */
[----:B------:R-:W-:Y:S05]  /*7560*/  BRA.DIV UR4, `(.L_x_8008) ;  /* 0x0000002204d47947 */ /* 0x000fea000b800000 */
[----:B------:R-:W-:-:S13]  /*7570*/  ELECT P6, URZ, PT ;  /* 0x00000000003f782f */ /* 0x000fda00038c0000 */
.L_x_8066:
[----:B------:R-:W-:Y:S05]  /*7580*/  @!P6 BRA `(.L_x_8009) ;  /* 0x000000040060e947 */ /* 0x000fea0003800000 */
[----:B------:R-:W-:Y:S01]  /*7590*/  IMAD.MOV.U32 R12, RZ, RZ, R3 ;  /* 0x000000ffff0c7224 */ /* 0x000fe200078e0003 */
[----:B------:R-:W-:Y:S06]  /*75a0*/  @!P1 BRA `(.L_x_8010) ;  /* 0x0000000000489947 */ /* 0x000fec0003800000 */
[----:B------:R-:W2:Y:S01]  /*75b0*/  LDC R10, c[0x0][0x41c] ;  /* 0x00010700ff0a7b82 */ /* 0x000ea20000000800 */
[----:B------:R-:W-:Y:S01]  /*75c0*/  IMAD.MOV.U32 R11, RZ, RZ, R9 ;  /* 0x000000ffff0b7224 */ /* 0x000fe200078e0009 */
[----:B------:R-:W-:Y:S02]  /*75d0*/  ULDC.64 UR4, c[0x0][0x408] ;  /* 0x0001020000047ab9 */ /* 0x000fe40000000a00 */
[----:B------:R-:W-:-:S04]  /*75e0*/  IMAD R12, R0, UR4, RZ ;  /* 0x00000004000c7c24 */ /* 0x000fc8000f8e02ff */
[----:B------:R-:W-:Y:S01]  /*75f0*/  IMAD R13, R3, UR5, R12 ;  /* 0x00000005030d7c24 */ /* 0x000fe2000f8e020c */
[----:B--2---:R-:W-:-:S13]  /*7600*/  ISETP.NE.AND P0, PT, R10, 0x1, PT ;  /* 0x000000010a00780c */ /* 0x004fda0003f05270 */
[----:B------:R-:W2:Y:S02]  /*7610*/  @P0 LDC.64 R6, c[0x0][0x420] ;  /* 0x00010800ff060b82 */ /* 0x000ea40000000a00 */
[----:B--2---:R-:W-:-:S05]  /*7620*/  @P0 IMAD.HI.U32 R6, R9, R6, RZ ;  /* 0x0000000609060227 */ /* 0x004fca00078e00ff */
[----:B------:R-:W-:-:S04]  /*7630*/  @P0 SHF.R.U32.HI R11, RZ, R7, R6 ;  /* 0x00000007ff0b0219 */ /* 0x000fc80000011606 */
[--C-:B------:R-:W-:Y:S01]  /*7640*/  SHF.R.S32.HI R7, RZ, 0x1f, R11.reuse ;  /* 0x0000001fff077819 */ /* 0x100fe2000001140b */
[----:B------:R-:W-:-:S04]  /*7650*/  IMAD.MOV.U32 R6, RZ, RZ, R11 ;  /* 0x000000ffff067224 */ /* 0x000fc800078e000b */
[----:B------:R-:W-:-:S04]  /*7660*/  IMAD.WIDE.U32 R6, R3, UR4, R6 ;  /* 0x0000000403067c25 */ /* 0x000fc8000f8e0006 */
[----:B------:R-:W-:Y:S01]  /*7670*/  IMAD.IADD R7, R7, 0x1, R13 ;  /* 0x0000000107077824 */ /* 0x000fe200078e020d */
[----:B------:R-:W-:-:S04]  /*7680*/  LEA R4, P0, R6, R4, 0x2 ;  /* 0x0000000406047211 */ /* 0x000fc800078010ff */
[----:B------:R-:W-:-:S05]  /*7690*/  LEA.HI.X R5, R6, R5, R7, 0x2, P0 ;  /* 0x0000000506057211 */ /* 0x000fca00000f1407 */
[----:B------:R2:W5:Y:S01]  /*76a0*/  LDG.E R12, desc[UR50][R4.64] ;  /* 0x00000032040c7981 */ /* 0x000562000c1e1900 */
[----:B------:R-:W-:-:S04]  /*76b0*/  IMAD.MOV R6, RZ, RZ, -R11 ;  /* 0x000000ffff067224 */ /* 0x000fc800078e0a0b */
[----:B------:R-:W-:-:S07]  /*76c0*/  IMAD R9, R10, R6, R9 ;  /* 0x000000060a097224 */ /* 0x000fce00078e0209 */
.L_x_8010:
[----:B------:R-:W-:Y:S02]  /*76d0*/  LEA R7, R19, UR40, 0x3 ;  /* 0x0000002813077c11 */ /* 0x000fe4000f8e18ff */
[----:B--2---:R-:W-:Y:S02]  /*76e0*/  SHF.L.U32 R4, R16, 0x1f, RZ ;  /* 0x0000001f10047819 */ /* 0x004fe400000006ff */
[----:B------:R-:W-:Y:S02]  /*76f0*/  ISETP.NE.AND P0, PT, R23, RZ, PT ;  /* 0x000000ff1700720c */ /* 0x000fe40003f05270 */
[----:B------:R-:W2:Y:S02]  /*7700*/  SYNCS.PHASECHK.TRANS64.TRYWAIT P3, [R7+URZ+0x19c80], R4 ;  /* 0x019c8004070075a7 */ /* 0x000ea4000806017f */
[----:B--2---:R-:W-:Y:S09]  /*7710*/  @!P3 BRA `(.L_x_8011) ;  /* 0x000000200088b947 */ /* 0x004ff20003800000 */
.L_x_8067:
[----:B------:R-:W-:Y:S05]  /*7720*/  @P0 BRA `(.L_x_8012) ;  /* 0x0000000000140947 */ /* 0x000fea0003800000 */
[----:B------:R-:W-:Y:S01]  /*7730*/  ISETP.NE.AND P3, PT, R26, RZ, PT ;  /* 0x000000ff1a00720c */ /* 0x000fe20003f65270 */
[----:B------:R-:W-:-:S04]  /*7740*/  IMAD.MOV.U32 R5, RZ, RZ, 0x3000 ;  /* 0x00003000ff057424 */ /* 0x000fc800078e00ff */
[----:B------:R3:W-:Y:S08]  /*7750*/  SYNCS.ARRIVE.TRANS64 RZ, [R7+URZ+0x19c70], R5 ;  /* 0x019c700507ff79a7 */ /* 0x0007f0000800003f */
[----:B------:R-:W-:Y:S05]  /*7760*/  @!P3 BRA `(.L_x_8012) ;  /* 0x000000000004b947 */ /* 0x000fea0003800000 */
[----:B------:R-:W-:Y:S01]  /*7770*/  BPT.TRAP 0x1 ;  /* 0x000000040000795c */ /* 0x000fe20000300000 */
.L_x_8012:
[----:B---3--:R-:W-:Y:S01]  /*7780*/  IMAD R5, R19, 0x3000, R28 ;  /* 0x0000300013057824 */ /* 0x008fe200078e021c */
[----:B------:R-:W-:Y:S01]  /*7790*/  R2UR UR9, R7 ;  /* 0x00000000070972ca */ /* 0x000fe200000e0000 */
[----:B------:R-:W-:Y:S01]  /*77a0*/  IMAD.SHL.U32 R9, R9, 0x80, RZ ;  /* 0x0000008009097824 */ /* 0x000fe200078e00ff */
[----:B------:R-:W-:Y:S01]  /*77b0*/  UIADD3 UR4, UP0, UR52, 0x470, URZ ;  /* 0x0000047034047890 */ /* 0x000fe2000ff1e03f */
[----:B------:R-:W-:Y:S01]  /*77c0*/  R2UR UR12, R20 ;  /* 0x00000000140c72ca */ /* 0x000fe200000e0000 */
[----:B------:R-:W-:Y:S01]  /*77d0*/  UMOV UR10, URZ ;  /* 0x0000003f000a7c82 */ /* 0x000fe20008000000 */
[----:B------:R-:W-:Y:S01]  /*77e0*/  R2UR UR15, R5 ;  /* 0x00000000050f72ca */ /* 0x000fe200000e0000 */
[----:B------:R-:W-:Y:S01]  /*77f0*/  UIADD3.X UR5, URZ, UR53, URZ, UP0, !UPT ;  /* 0x000000353f057290 */ /* 0x000fe200087fe43f */
[----:B-----5:R-:W-:Y:S01]  /*7800*/  R2UR UR13, R12 ;  /* 0x000000000c0d72ca */ /* 0x020fe200000e0000 */
[----:B------:R-:W-:Y:S01]  /*7810*/  UMOV UR6, 0x0 ;  /* 0x0000000000067882 */ /* 0x000fe20000000000 */
[----:B------:R-:W-:Y:S01]  /*7820*/  R2UR UR11, R9 ;  /* 0x00000000090b72ca */ /* 0x000fe200000e0000 */
[----:B------:R-:W-:Y:S01]  /*7830*/  UMOV UR7, 0x14f00000 ;  /* 0x14f0000000077882 */ /* 0x000fe20000000000 */
[----:B------:R-:W-:-:S02]  /*7840*/  UMOV UR16, 0x20 ;  /* 0x0000002000107882 */ /* 0x000fc40000000000 */
[----:B------:R-:W-:-:S05]  /*7850*/  UIADD3 UR9, UR9, 0x19c70, URZ ;  /* 0x00019c7009097890 */ /* 0x000fca000fffe03f */
        /* <DEDUP_REMOVED lines=10> */
[----:B------:R3:W-:Y:S01]  /*7900*/  UTMALDG.4D [UR8], [UR4], desc[UR6] ;  /* 0x00000608040075b4 */ /* 0x0007e20008019000 */
[----:B------:R-:W4:Y:S02]  /*7910*/  SYNCS.PHASECHK.TRANS64.TRYWAIT P3, [R7+URZ+0x19c40], R4 ;  /* 0x019c4004070075a7 */ /* 0x000f24000806017f */
[----:B---34-:R-:W-:Y:S05]  /*7920*/  @!P3 BRA `(.L_x_8013) ;  /* 0x000000200018b947 */ /* 0x018fea0003800000 */
.L_x_8068:
[----:B------:R-:W-:Y:S05]  /*7930*/  @P0 BRA `(.L_x_8014) ;  /* 0x0000000000140947 */ /* 0x000fea0003800000 */
[----:B------:R-:W-:Y:S01]  /*7940*/  ISETP.NE.AND P0, PT, R26, RZ, PT ;  /* 0x000000ff1a00720c */ /* 0x000fe20003f05270 */
[----:B--23--:R-:W-:-:S04]  /*7950*/  IMAD.MOV.U32 R4, RZ, RZ, 0x3000 ;  /* 0x00003000ff047424 */ /* 0x00cfc800078e00ff */
[----:B------:R4:W-:Y:S08]  /*7960*/  SYNCS.ARRIVE.TRANS64 RZ, [R7+URZ+0x19c30], R4 ;  /* 0x019c300407ff79a7 */ /* 0x0009f0000800003f */
[----:B------:R-:W-:Y:S05]  /*7970*/  @!P0 BRA `(.L_x_8014) ;  /* 0x0000000000048947 */ /* 0x000fea0003800000 */
[----:B------:R-:W-:Y:S01]  /*7980*/  BPT.TRAP 0x1 ;  /* 0x000000040000795c */ /* 0x000fe20000300000 */
.L_x_8014:
        /* <DEDUP_REMOVED lines=16> */
[----:B-----5:R-:W-:Y:S01]  /*7a90*/  UMOV UR8, UR14 ;  /* 0x0000000e00087c82 */ /* 0x020fe20008000000 */
[----:B------:R-:W-:Y:S01]  /*7aa0*/  UMOV UR10, UR16 ;  /* 0x00000010000a7c82 */ /* 0x000fe20008000000 */
[----:B------:R-:W-:Y:S01]  /*7ab0*/  UMOV UR14, 0x40 ;  /* 0x00000040000e7882 */ /* 0x000fe20000000000 */
[----:B------:R5:W-:Y:S02]  /*7ac0*/  UTMALDG.4D [UR8], [UR4], desc[UR6] ;  /* 0x00000608040075b4 */ /* 0x000be40008019000 */
[----:B-----5:R-:W-:Y:S01]  /*7ad0*/  UMOV UR8, UR15 ;  /* 0x0000000f00087c82 */ /* 0x020fe20008000000 */
[----:B------:R-:W-:Y:S02]  /*7ae0*/  UMOV UR10, UR14 ;  /* 0x0000000e000a7c82 */ /* 0x000fe40008000000 */
[----:B------:R1:W-:Y:S02]  /*7af0*/  UTMALDG.4D [UR8], [UR4], desc[UR6] ;  /* 0x00000608040075b4 */ /* 0x0003e40008019000 */
[----:B-1----:R-:W-:Y:S01]  /*7b00*/  NOP ;  /* 0x0000000000007918 */ /* 0x002fe20000000000 */
.L_x_8009:
        /* <DEDUP_REMOVED lines=10> */
[----:B--234-:R-:W-:Y:S01]  /*7bb0*/  @P0 IMAD.MOV.U32 R4, RZ, RZ, 0x4800 ;  /* 0x00004800ff040424 */ /* 0x01cfe200078e00ff */
        /* <DEDUP_REMOVED lines=20> */
.L_x_8007:
[----:B------:R-:W-:-:S06]  /*7d00*/  ULOP3.LUT UR4, UR47, 0x1, URZ, 0xc, !UPT ;  /* 0x000000012f047892 */ /* 0x000fcc000f8e0c3f */
[----:B------:R-:W-:-:S05]  /*7d10*/  IMAD.U32 R5, RZ, RZ, UR4 ;  /* 0x00000004ff057e24 */ /* 0x000fca000f8e00ff */
[----:B------:R-:W-:-:S04]  /*7d20*/  SHF.L.U32 R5, R5, 0x1f, RZ ;  /* 0x0000001f05057819 */ /* 0x000fc800000006ff */
[----:B------:R-:W2:Y:S02]  /*7d30*/  SYNCS.PHASECHK.TRANS64.TRYWAIT P0, [UR40+0x19c20], R5 ;  /* 0x019c2005ff0075a7 */ /* 0x000ea40008000168 */
[----:B--2---:R-:W-:Y:S05]  /*7d40*/  @!P0 BRA `(.L_x_8015) ;  /* 0x0000001c00248947 */ /* 0x004fea0003800000 */
.L_x_8069:
[----:B------:R-:W-:-:S06]  /*7d50*/  UISETP.GE.AND UP0, UPT, UR42, 0x81, UPT ;  /* 0x000000812a00788c */ /* 0x000fcc000bf06270 */
[----:B------:R-:W-:-:S13]  /*7d60*/  PLOP3.LUT P0, PT, PT, PT, UP0, 0x80, 0x0 ;  /* 0x000000000000781c */ /* 0x000fda0003f0f008 */
[----:B------:R-:W-:Y:S05]  /*7d70*/  @!P0 BRA `(.L_x_8016) ;  /* 0x0000000c00f08947 */ /* 0x000fea0003800000 */
[----:B------:R-:W-:Y:S01]  /*7d80*/  ULEA.HI.SX32 UR4, UR41, 0xfffffffe, 0x19 ;  /* 0xfffffffe29047891 */ /* 0x000fe2000f8fca3f */
[----:B------:R-:W-:Y:S02]  /*7d90*/  IMAD.MOV.U32 R8, RZ, RZ, R16 ;  /* 0x000000ffff087224 */ /* 0x000fe400078e0010 */
[----:B------:R-:W-:-:S03]  /*7da0*/  IMAD.MOV.U32 R9, RZ, RZ, R19 ;  /* 0x000000ffff097224 */ /* 0x000fc600078e0013 */
[----:B------:R-:W-:-:S07]  /*7db0*/  IMAD.U32 R13, RZ, RZ, UR4 ;  /* 0x00000004ff0d7e24 */ /* 0x000fce000f8e00ff */
.L_x_8040:
[----:B------:R-:W-:Y:S01]  /*7dc0*/  VIADD R19, R9, 0x1 ;  /* 0x0000000109137836 */ /* 0x000fe20000000000 */
[----:B------:R-:W-:Y:S04]  /*7dd0*/  BSSY B0, `(.L_x_8017) ;  /* 0x000009d000007945 */ /* 0x000fe80003800000 */
[----:B------:R-:W-:-:S04]  /*7de0*/  ISETP.NE.AND P0, PT, R19, 0x2, PT ;  /* 0x000000021300780c */ /* 0x000fc80003f05270 */
[----:B--2---:R-:W-:Y:S02]  /*7df0*/  SEL R5, RZ, 0x1, P0 ;  /* 0x00000001ff057807 */ /* 0x004fe40000000000 */
[----:B------:R-:W-:Y:S02]  /*7e00*/  SEL R19, R19, RZ, P0 ;  /* 0x000000ff13137207 */ /* 0x000fe40000000000 */
[----:B------:R-:W-:Y:S01]  /*7e10*/  LOP3.LUT R16, R8, R5, RZ, 0x3c, !PT ;  /* 0x0000000508107212 */ /* 0x000fe200078e3cff */
[----:B---3--:R-:W-:Y:S06]  /*7e20*/  @!P6 BRA `(.L_x_8018) ;  /* 0x00000008005ce947 */ /* 0x008fec0003800000 */
[----:B------:R-:W-:Y:S01]  /*7e30*/  IMAD.MOV.U32 R10, RZ, RZ, R13 ;  /* 0x000000ffff0a7224 */ /* 0x000fe200078e000d */
[----:B------:R-:W-:Y:S06]  /*7e40*/  @!P1 BRA `(.L_x_8019) ;  /* 0x00000000004c9947 */ /* 0x000fec0003800000 */
[----:B------:R-:W2:Y:S01]  /*7e50*/  LDC R10, c[0x0][0x41c] ;  /* 0x00010700ff0a7b82 */ /* 0x000ea20000000800 */
[----:B------:R-:W-:Y:S01]  /*7e60*/  IMAD.MOV.U32 R11, RZ, RZ, R13 ;  /* 0x000000ffff0b7224 */ /* 0x000fe200078e000d */
[----:B------:R-:W-:Y:S01]  /*7e70*/  ULDC.64 UR4, c[0x0][0x408] ;  /* 0x0001020000047ab9 */ /* 0x000fe20000000a00 */
[----:B--2---:R-:W-:-:S13]  /*7e80*/  ISETP.NE.AND P0, PT, R10, 0x1, PT ;  /* 0x000000010a00780c */ /* 0x004fda0003f05270 */
[----:B------:R-:W2:Y:S02]  /*7e90*/  @P0 LDC.64 R4, c[0x0][0x420] ;  /* 0x00010800ff040b82 */ /* 0x000ea40000000a00 */
[----:B--2---:R-:W-:-:S05]  /*7ea0*/  @P0 IMAD.HI.U32 R4, R13, R4, RZ ;  /* 0x000000040d040227 */ /* 0x004fca00078e00ff */
[----:B------:R-:W-:Y:S01]  /*7eb0*/  @P0 SHF.R.U32.HI R11, RZ, R5, R4 ;  /* 0x00000005ff0b0219 */ /* 0x000fe20000011604 */
[----:B------:R-:W-:-:S03]  /*7ec0*/  IMAD R4, R0, UR4, RZ ;  /* 0x0000000400047c24 */ /* 0x000fc6000f8e02ff */
[--C-:B------:R-:W-:Y:S01]  /*7ed0*/  SHF.R.S32.HI R5, RZ, 0x1f, R11.reuse ;  /* 0x0000001fff057819 */ /* 0x100fe2000001140b */
[----:B------:R-:W-:Y:S02]  /*7ee0*/  IMAD R15, R3, UR5, R4 ;  /* 0x00000005030f7c24 */ /* 0x000fe4000f8e0204 */
[----:B------:R-:W-:-:S04]  /*7ef0*/  IMAD.MOV.U32 R4, RZ, RZ, R11 ;  /* 0x000000ffff047224 */ /* 0x000fc800078e000b */
[----:B------:R-:W-:Y:S01]  /*7f00*/  IMAD.WIDE.U32 R6, R3, UR4, R4 ;  /* 0x0000000403067c25 */ /* 0x000fe2000f8e0004 */
[----:B------:R-:W-:-:S03]  /*7f10*/  ULDC.64 UR4, c[0x0][0x3f8] ;  /* 0x0000fe0000047ab9 */ /* 0x000fc60000000a00 */
[----:B------:R-:W-:Y:S01]  /*7f20*/  IMAD.IADD R5, R15, 0x1, R7 ;  /* 0x000000010f057824 */ /* 0x000fe200078e0207 */
[----:B------:R-:W-:-:S04]  /*7f30*/  LEA R4, P0, R6, UR4, 0x2 ;  /* 0x0000000406047c11 */ /* 0x000fc8000f8010ff */
[----:B------:R-:W-:-:S05]  /*7f40*/  LEA.HI.X R5, R6, UR5, R5, 0x2, P0 ;  /* 0x0000000506057c11 */ /* 0x000fca00080f1405 */
[----:B------:R2:W5:Y:S01]  /*7f50*/  LDG.E R12, desc[UR50][R4.64] ;  /* 0x00000032040c7981 */ /* 0x000562000c1e1900 */
[----:B------:R-:W-:-:S04]  /*7f60*/  IMAD.MOV R6, RZ, RZ, -R11 ;  /* 0x000000ffff067224 */ /* 0x000fc800078e0a0b */
[----:B------:R-:W-:-:S07]  /*7f70*/  IMAD R10, R10, R6, R13 ;  /* 0x000000060a0a7224 */ /* 0x000fce00078e020d */
.L_x_8019:
[----:B------:R-:W-:Y:S01]  /*7f80*/  LEA R7, R19, UR40, 0x3 ;  /* 0x0000002813077c11 */ /* 0x000fe2000f8e18ff */
[----:B------:R-:W-:Y:S01]  /*7f90*/  BSSY B1, `(.L_x_8020) ;  /* 0x0000005000017945 */ /* 0x000fe20003800000 */
[----:B--2---:R-:W-:Y:S02]  /*7fa0*/  SHF.L.U32 R4, R16, 0x1f, RZ ;  /* 0x0000001f10047819 */ /* 0x004fe400000006ff */
[----:B------:R-:W-:Y:S02]  /*7fb0*/  ISETP.NE.AND P3, PT, R23, RZ, PT ;  /* 0x000000ff1700720c */ /* 0x000fe40003f65270 */
[----:B------:R-:W2:Y:S02]  /*7fc0*/  SYNCS.PHASECHK.TRANS64.TRYWAIT P0, [R7+URZ+0x19c80], R4 ;  /* 0x019c8004070075a7 */ /* 0x000ea4000800017f */
[----:B--2---:R-:W-:Y:S09]  /*7fd0*/  @!P0 BRA `(.L_x_8021) ;  /* 0x0000001800948947 */ /* 0x004ff20003800000 */
.L_x_8070:
[----:B------:R-:W-:Y:S05]  /*7fe0*/  BSYNC B1 ;  /* 0x0000000000017941 */ /* 0x000fea0003800000 */
.L_x_8020:
[----:B------:R-:W-:Y:S04]  /*7ff0*/  BSSY B1, `(.L_x_8022) ;  /* 0x0000007000017945 */ /* 0x000fe80003800000 */
[----:B------:R-:W-:Y:S05]  /*8000*/  @P3 BRA `(.L_x_8023) ;  /* 0x0000000000143947 */ /* 0x000fea0003800000 */
[----:B------:R-:W-:Y:S01]  /*8010*/  ISETP.NE.AND P0, PT, R26, RZ, PT ;  /* 0x000000ff1a00720c */ /* 0x000fe20003f05270 */
[----:B------:R-:W-:-:S04]  /*8020*/  IMAD.MOV.U32 R6, RZ, RZ, 0x3000 ;  /* 0x00003000ff067424 */ /* 0x000fc800078e00ff */
[----:B------:R3:W-:Y:S08]  /*8030*/  SYNCS.ARRIVE.TRANS64 RZ, [R7+URZ+0x19c70], R6 ;  /* 0x019c700607ff79a7 */ /* 0x0007f0000800003f */
[----:B------:R-:W-:Y:S05]  /*8040*/  @!P0 BRA `(.L_x_8023) ;  /* 0x0000000000048947 */ /* 0x000fea0003800000 */
[----:B------:R-:W-:Y:S01]  /*8050*/  BPT.TRAP 0x1 ;  /* 0x000000040000795c */ /* 0x000fe20000300000 */
.L_x_8023:
[----:B------:R-:W-:Y:S05]  /*8060*/  BSYNC B1 ;  /* 0x0000000000017941 */ /* 0x000fea0003800000 */
.L_x_8022:
[----:B------:R-:W-:Y:S01]  /*8070*/  IMAD.MOV.U32 R11, RZ, RZ, RZ ;  /* 0x000000ffff0b7224 */ /* 0x000fe200078e00ff */
[----:B------:R-:W-:Y:S01]  /*8080*/  R2UR UR12, R20 ;  /* 0x00000000140c72ca */ /* 0x000fe200000e0000 */
[----:B---3--:R-:W-:Y:S01]  /*8090*/  IMAD R6, R19, 0x3000, R28 ;  /* 0x0000300013067824 */ /* 0x008fe200078e021c */
[----:B------:R-:W-:Y:S01]  /*80a0*/  UIADD3 UR4, UP0, UR52, 0x470, URZ ;  /* 0x0000047034047890 */ /* 0x000fe2000ff1e03f */
[----:B------:R-:W-:Y:S01]  /*80b0*/  PLOP3.LUT P0, PT, PT, PT, PT, 0x80, 0x0 ;  /* 0x000000000000781c */ /* 0x000fe20003f0f070 */
[----:B------:R-:W-:Y:S01]  /*80c0*/  IMAD.SHL.U32 R10, R10, 0x80, RZ ;  /* 0x000000800a0a7824 */ /* 0x000fe200078e00ff */
[----:B------:R-:W-:Y:S01]  /*80d0*/  R2UR UR10, R11 ;  /* 0x000000000b0a72ca */ /* 0x000fe200000e0000 */
[----:B------:R-:W-:Y:S01]  /*80e0*/  VIADD R5, R7, 0x19c70 ;  /* 0x00019c7007057836 */ /* 0x000fe20000000000 */
[----:B------:R-:W-:Y:S01]  /*80f0*/  UIADD3.X UR5, URZ, UR53, URZ, UP0, !UPT ;  /* 0x000000353f057290 */ /* 0x000fe200087fe43f */
[----:B------:R-:W-:Y:S01]  /*8100*/  VIADD R14, R6, 0x9000 ;  /* 0x00009000060e7836 */ /* 0x000fe20000000000 */
[----:B------:R-:W-:Y:S01]  /*8110*/  UMOV UR6, 0x0 ;  /* 0x0000000000067882 */ /* 0x000fe20000000000 */
[----:B------:R-:W-:-:S10]  /*8120*/  UMOV UR7, 0x14f00000 ;  /* 0x14f0000000077882 */ /* 0x000fd40000000000 */
.L_x_8024:
        /* <DEDUP_REMOVED lines=16> */
.L_x_8025:
        /* <DEDUP_REMOVED lines=16> */
.L_x_8026:
        /* <DEDUP_REMOVED lines=12> */
.L_x_8071:
[----:B------:R-:W-:Y:S05]  /*83f0*/  BSYNC B1 ;  /* 0x0000000000017941 */ /* 0x000fea0003800000 */
.L_x_8027:
[----:B------:R-:W-:Y:S01]  /*8400*/  BSSY B1, `(.L_x_8029) ;  /* 0x0000009000017945 */ /* 0x000fe20003800000 */
[----:B--23--:R-:W-:Y:S02]  /*8410*/  IMAD.MOV.U32 R4, RZ, RZ, 0x0 ;  /* 0x00000000ff047424 */ /* 0x00cfe400078e00ff */
[----:B------:R-:W-:Y:S01]  /*8420*/  IMAD.MOV.U32 R5, RZ, RZ, 0x14f00000 ;  /* 0x14f00000ff057424 */ /* 0x000fe200078e00ff */
[----:B------:R-:W-:Y:S06]  /*8430*/  @P3 BRA `(.L_x_8030) ;  /* 0x0000000000143947 */ /* 0x000fec0003800000 */
[----:B------:R-:W-:Y:S01]  /*8440*/  ISETP.NE.AND P0, PT, R26, RZ, PT ;  /* 0x000000ff1a00720c */ /* 0x000fe20003f05270 */
[----:B------:R-:W-:-:S04]  /*8450*/  IMAD.MOV.U32 R21, RZ, RZ, 0x3000 ;  /* 0x00003000ff157424 */ /* 0x000fc800078e00ff */
[----:B------:R2:W-:Y:S08]  /*8460*/  SYNCS.ARRIVE.TRANS64 RZ, [R7+URZ+0x19c30], R21 ;  /* 0x019c301507ff79a7 */ /* 0x0005f0000800003f */
[----:B------:R-:W-:Y:S05]  /*8470*/  @!P0 BRA `(.L_x_8030) ;  /* 0x0000000000048947 */ /* 0x000fea0003800000 */
[----:B------:R-:W-:Y:S01]  /*8480*/  BPT.TRAP 0x1 ;  /* 0x000000040000795c */ /* 0x000fe20000300000 */
.L_x_8030:
[----:B------:R-:W-:Y:S05]  /*8490*/  BSYNC B1 ;  /* 0x0000000000017941 */ /* 0x000fea0003800000 */
.L_x_8029:
[----:B------:R-:W-:Y:S01]  /*84a0*/  R2UR UR6, R4 ;  /* 0x00000000040672ca */ /* 0x000fe200000e0000 */
[----:B------:R-:W-:Y:S01]  /*84b0*/  UIADD3 UR4, UP0, UR52, 0x370, URZ ;  /* 0x0000037034047890 */ /* 0x000fe2000ff1e03f */
[----:B------:R-:W-:Y:S01]  /*84c0*/  R2UR UR7, R5 ;  /* 0x00000000050772ca */ /* 0x000fe200000e0000 */
[----:B--2---:R-:W-:Y:S01]  /*84d0*/  VIADD R7, R7, 0x19c30 ;  /* 0x00019c3007077836 */ /* 0x004fe20000000000 */
[----:B------:R-:W-:Y:S01]  /*84e0*/  R2UR UR12, R20 ;  /* 0x00000000140c72ca */ /* 0x000fe200000e0000 */
[----:B------:R-:W-:Y:S01]  /*84f0*/  UIADD3.X UR5, URZ, UR53, URZ, UP0, !UPT ;  /* 0x000000353f057290 */ /* 0x000fe200087fe43f */
[----:B------:R-:W-:Y:S01]  /*8500*/  R2UR UR10, R11 ;  /* 0x000000000b0a72ca */ /* 0x000fe200000e0000 */
[----:B------:R-:W-:Y:S01]  /*8510*/  VIADD R11, R6, 0x13800 ;  /* 0x00013800060b7836 */ /* 0x000fe20000000000 */
[----:B------:R-:W-:-:S13]  /*8520*/  PLOP3.LUT P0, PT, PT, PT, PT, 0x80, 0x0 ;  /* 0x000000000000781c */ /* 0x000fda0003f0f070 */
.L_x_8031:
        /* <DEDUP_REMOVED lines=15> */
.L_x_8032:
        /* <DEDUP_REMOVED lines=15> */
.L_x_8033:
        /* <DEDUP_REMOVED lines=9> */
.L_x_8018:
[----:B------:R-:W-:Y:S05]  /*87a0*/  BSYNC B0 ;  /* 0x0000000000007941 */ /* 0x000fea0003800000 */
.L_x_8017:
[----:B------:R-:W-:-:S06]  /*87b0*/  UISETP.NE.AND UP0, UPT, UR43, 0x3, UPT ;  /* 0x000000032b00788c */ /* 0x000fcc000bf05270 */
[----:B------:R-:W-:-:S13]  /*87c0*/  PLOP3.LUT P0, PT, PT, PT, UP0, 0x80, 0x0 ;  /* 0x000000000000781c */ /* 0x000fda0003f0f008 */
[----:B------:R-:W-:Y:S05]  /*87d0*/  @!P0 BRA `(.L_x_8034) ;  /* 0x0000000000048947 */ /* 0x000fea0003800000 */
[----:B------:R-:W-:Y:S01]  /*87e0*/  BPT.TRAP 0x1 ;  /* 0x000000040000795c */ /* 0x000fe20000300000 */
.L_x_8034:
[----:B------:R-:W-:Y:S01]  /*87f0*/  LOP3.LUT R5, R8, 0x1, RZ, 0x3c, !PT ;  /* 0x0000000108057812 */ /* 0x000fe200078e3cff */
[----:B------:R-:W-:Y:S01]  /*8800*/  IMAD.U32 R4, RZ, RZ, UR48 ;  /* 0x00000030ff047e24 */ /* 0x000fe2000f8e00ff */
[----:B------:R-:W-:Y:S01]  /*8810*/  LEA R14, R9, UR40, 0x3 ;  /* 0x00000028090e7c11 */ /* 0x000fe2000f8e18ff */
[----:B------:R-:W-:Y:S01]  /*8820*/  BSSY B0, `(.L_x_8035) ;  /* 0x0000005000007945 */ /* 0x000fe20003800000 */
[----:B------:R-:W-:Y:S02]  /*8830*/  SHF.L.U32 R5, R5, 0x1f, RZ ;  /* 0x0000001f05057819 */ /* 0x000fe400000006ff */
[----:B------:R-:W-:Y:S02]  /*8840*/  ISETP.NE.AND P0, PT, R4, 0x3, PT ;  /* 0x000000030400780c */ /* 0x000fe40003f05270 */
[----:B------:R-:W2:Y:S02]  /*8850*/  SYNCS.PHASECHK.TRANS64.TRYWAIT P3, [R14+URZ+0x19c70], R5 ;  /* 0x019c70050e0075a7 */ /* 0x000ea4000806017f */
[----:B--2---:R-:W-:Y:S09]  /*8860*/  @!P3 BRA `(.L_x_8036) ;  /* 0x000000100098b947 */ /* 0x004ff20003800000 */
.L_x_8072:
[----:B------:R-:W-:Y:S05]  /*8870*/  BSYNC B0 ;  /* 0x0000000000007941 */ /* 0x000fea0003800000 */
.L_x_8035:
[----:B------:R-:W-:Y:S05]  /*8880*/  @!P0 BRA `(.L_x_8037) ;  /* 0x0000000000048947 */ /* 0x000fea0003800000 */
[----:B------:R-:W-:Y:S01]  /*8890*/  BPT.TRAP 0x1 ;  /* 0x000000040000795c */ /* 0x000fe20000300000 */
.L_x_8037:
[----:B--2---:R-:W-:Y:S01]  /*88a0*/  SHF.L.U32 R5, R8, 0x1f, RZ ;  /* 0x0000001f08057819 */ /* 0x004fe200000006ff */
[----:B------:R-:W-:-:S03]  /*88b0*/  IMAD R15, R9, 0x3000, RZ ;  /* 0x00003000090f7824 */ /* 0x000fc600078e02ff */
[----:B------:R-:W2:Y:S02]  /*88c0*/  SYNCS.PHASECHK.TRANS64.TRYWAIT P3, [R14+URZ+0x19c60], R5 ;  /* 0x019c60050e0075a7 */ /* 0x000ea4000806017f */
[----:B--2---:R-:W-:Y:S05]  /*88d0*/  @!P3 BRA `(.L_x_8038) ;  /* 0x000000100090b947 */ /* 0x004fea0003800000 */
.L_x_8073:
[C---:B------:R-:W-:Y:S01]  /*88e0*/  LOP3.LUT R21, R15.reuse, R17, RZ, 0xfc, !PT ;  /* 0x000000110f157212 */ /* 0x040fe200078efcff */
[----:B------:R-:W-:Y:S05]  /*88f0*/  WARPSYNC.ALL ;  /* 0x0000000000007948 */ /* 0x000fea0003800000 */
[----:B--2---:R2:W3:Y:S02]  /*8900*/  LDSM.16.MT88.4 R4, [R21+UR40+0x9000] ;  /* 0x009000281504783b */ /* 0x0044e40008004200 */
[----:B--2---:R-:W-:Y:S01]  /*8910*/  VIADD R21, R15, 0x1000 ;  /* 0x000010000f157836 */ /* 0x004fe20000000000 */
[C-C-:B---3--:R-:W-:Y:S02]  /*8920*/  PRMT R8, R4.reuse, 0x6420, R5.reuse ;  /* 0x0000642004087816 */ /* 0x148fe40000000005 */
[----:B------:R-:W-:-:S02]  /*8930*/  PRMT R9, R4, 0x7531, R5 ;  /* 0x0000753104097816 */ /* 0x000fc40000000005 */
[-C--:B------:R-:W-:Y:S02]  /*8940*/  LOP3.LUT R4, R15, R18.reuse, RZ, 0xfc, !PT ;  /* 0x000000120f047212 */ /* 0x080fe400078efcff */
[C-C-:B------:R-:W-:Y:S02]  /*8950*/  PRMT R10, R6.reuse, 0x6420, R7.reuse ;  /* 0x00006420060a7816 */ /* 0x140fe40000000007 */
[----:B------:R-:W-:Y:S01]  /*8960*/  PRMT R11, R6, 0x7531, R7 ;  /* 0x00007531060b7816 */ /* 0x000fe20000000007 */
[----:B------:R-:W-:Y:S01]  /*8970*/  IMAD.IADD R29, R27, 0x1, R4 ;  /* 0x000000011b1d7824 */ /* 0x000fe200078e0204 */
[C---:B------:R-:W-:Y:S02]  /*8980*/  LOP3.LUT R4, R21.reuse, R17, RZ, 0xfc, !PT ;  /* 0x0000001115047212 */ /* 0x040fe400078efcff */
[----:B------:R-:W-:Y:S02]  /*8990*/  LOP3.LUT R21, R21, R18, RZ, 0xfc, !PT ;  /* 0x0000001215157212 */ /* 0x000fe400078efcff */
[----:B------:R2:W-:Y:S03]  /*89a0*/  STSM.16.M88.4 [R29], R8 ;  /* 0x000000081d007844 */ /* 0x0005e60000000200 */
[----:B------:R-:W-:Y:S01]  /*89b0*/  IMAD.IADD R21, R27, 0x1, R21 ;  /* 0x000000011b157824 */ /* 0x000fe200078e0215 */
[----:B------:R-:W3:Y:S01]  /*89c0*/  LDSM.16.MT88.4 R4, [R4+UR40+0x9000] ;  /* 0x009000280404783b */ /* 0x000ee20008004200 */
[----:B--2---:R-:W-:Y:S01]  /*89d0*/  VIADD R29, R15, 0x2000 ;  /* 0x000020000f1d7836 */ /* 0x004fe20000000000 */
[----:B---3--:R-:W-:-:S02]  /*89e0*/  PRMT R8, R4, 0x6420, R5 ;  /* 0x0000642004087816 */ /* 0x008fc40000000005 */
[----:B------:R-:W-:Y:S02]  /*89f0*/  PRMT R9, R4, 0x7531, R5 ;  /* 0x0000753104097816 */ /* 0x000fe40000000005 */
[C-C-:B------:R-:W-:Y:S02]  /*8a00*/  PRMT R10, R6.reuse, 0x6420, R7.reuse ;  /* 0x00006420060a7816 */ /* 0x140fe40000000007 */
[----:B------:R-:W-:Y:S02]  /*8a10*/  PRMT R11, R6, 0x7531, R7 ;  /* 0x00007531060b7816 */ /* 0x000fe40000000007 */
[----:B------:R-:W-:-:S03]  /*8a20*/  LOP3.LUT R5, R29, R17, RZ, 0xfc, !PT ;  /* 0x000000111d057212 */ /* 0x000fc600078efcff */
[----:B------:R2:W-:Y:S04]  /*8a30*/  STSM.16.M88.4 [R21], R8 ;  /* 0x0000000815007844 */ /* 0x0005e80000000200 */
[----:B------:R-:W3:Y:S01]  /*8a40*/  LDSM.16.MT88.4 R4, [R5+UR40+0x9000] ;  /* 0x009000280504783b */ /* 0x000ee20008004200 */
[----:B--2---:R-:W-:Y:S02]  /*8a50*/  IADD3 R21, R27, R25, R15 ;  /* 0x000000191b157210 */ /* 0x004fe40007ffe00f */
[C-C-:B---3--:R-:W-:Y:S02]  /*8a60*/  PRMT R8, R4.reuse, 0x6420, R5.reuse ;  /* 0x0000642004087816 */ /* 0x148fe40000000005 */
[----:B------:R-:W-:Y:S02]  /*8a70*/  PRMT R9, R4, 0x7531, R5 ;  /* 0x0000753104097816 */ /* 0x000fe40000000005 */
[----:B------:R-:W-:-:S02]  /*8a80*/  LOP3.LUT R4, R29, R18, RZ, 0xfc, !PT ;  /* 0x000000121d047212 */ /* 0x000fc400078efcff */
[C-C-:B------:R-:W-:Y:S02]  /*8a90*/  PRMT R10, R6.reuse, 0x6420, R7.reuse ;  /* 0x00006420060a7816 */ /* 0x140fe40000000007 */
[----:B------:R-:W-:Y:S01]  /*8aa0*/  PRMT R11, R6, 0x7531, R7 ;  /* 0x00007531060b7816 */ /* 0x000fe20000000007 */
[----:B------:R-:W-:Y:S01]  /*8ab0*/  IMAD.IADD R29, R27, 0x1, R4 ;  /* 0x000000011b1d7824 */ /* 0x000fe200078e0204 */
[----:B------:R-:W-:-:S04]  /*8ac0*/  LOP3.LUT R4, R15, 0x800, R17, 0xfe, !PT ;  /* 0x000008000f047812 */ /* 0x000fc800078efe11 */
[----:B------:R-:W-:Y:S04]  /*8ad0*/  STSM.16.M88.4 [R29], R8 ;  /* 0x000000081d007844 */ /* 0x000fe80000000200 */
[----:B------:R-:W2:Y:S02]  /*8ae0*/  LDSM.16.MT88.4 R4, [R4+UR40+0x9000] ;  /* 0x009000280404783b */ /* 0x000ea40008004200 */
[C-C-:B--2---:R-:W-:Y:S02]  /*8af0*/  PRMT R8, R4.reuse, 0x6420, R5.reuse ;  /* 0x0000642004087816 */ /* 0x144fe40000000005 */
[----:B------:R-:W-:Y:S02]  /*8b00*/  PRMT R9, R4, 0x7531, R5 ;  /* 0x0000753104097816 */ /* 0x000fe40000000005 */
[----:B------:R-:W-:-:S02]  /*8b10*/  PRMT R10, R6, 0x6420, R7 ;  /* 0x00006420060a7816 */ /* 0x000fc40000000007 */
[----:B------:R-:W-:Y:S02]  /*8b20*/  PRMT R11, R6, 0x7531, R7 ;  /* 0x00007531060b7816 */ /* 0x000fe40000000007 */
[----:B------:R-:W-:-:S03]  /*8b30*/  IADD3 R5, R24, UR40, R15 ;  /* 0x0000002818057c10 */ /* 0x000fc6000fffe00f */
[----:B------:R-:W-:Y:S04]  /*8b40*/  STSM.16.M88.4 [R21], R8 ;  /* 0x0000000815007844 */ /* 0x000fe80000000200 */
[----:B------:R-:W2:Y:S02]  /*8b50*/  LDSM.16.MT88.4 R4, [R5+0x9000] ;  /* 0x009000000504783b */ /* 0x000ea40000004200 */
[C-C-:B--2---:R-:W-:Y:S02]  /*8b60*/  PRMT R8, R4.reuse, 0x6420, R5.reuse ;  /* 0x0000642004087816 */ /* 0x144fe40000000005 */
[----:B------:R-:W-:Y:S02]  /*8b70*/  PRMT R9, R4, 0x7531, R5 ;  /* 0x0000753104097816 */ /* 0x000fe40000000005 */
[----:B------:R-:W-:-:S02]  /*8b80*/  PRMT R10, R6, 0x6420, R7 ;  /* 0x00006420060a7816 */ /* 0x000fc40000000007 */
[----:B------:R-:W-:Y:S02]  /*8b90*/  PRMT R11, R6, 0x7531, R7 ;  /* 0x00007531060b7816 */ /* 0x000fe40000000007 */
[----:B------:R-:W-:-:S03]  /*8ba0*/  IADD3 R4, R2, UR40, R15 ;  /* 0x0000002802047c10 */ /* 0x000fc6000fffe00f */
[----:B------:R-:W-:Y:S04]  /*8bb0*/  STSM.16.M88.4 [R21+0x1000], R8 ;  /* 0x0010000815007844 */ /* 0x000fe80000000200 */
[----:B------:R-:W2:Y:S02]  /*8bc0*/  LDSM.16.MT88.4 R4, [R4+0x9000] ;  /* 0x009000000404783b */ /* 0x000ea40000004200 */
        /* <DEDUP_REMOVED lines=13> */
.L_x_8039:
[----:B---3--:R3:W-:Y:S01]  /*8ca0*/  SYNCS.ARRIVE.TRANS64.A1T0 RZ, [R14+URZ+0x19c50], RZ ;  /* 0x019c50ff0eff79a7 */ /* 0x0087e2000810003f */
[----:B------:R-:W-:Y:S01]  /*8cb0*/  BAR.SYNC.DEFER_BLOCKING 0x2, 0x80 ;  /* 0x0082000000007b1d */ /* 0x000fe20000010000 */
[C---:B------:R-:W-:Y:S01]  /*8cc0*/  ISETP.GT.AND P0, PT, R13.reuse, RZ, PT ;  /* 0x000000ff0d00720c */ /* 0x040fe20003f04270 */
[----:B------:R-:W-:Y:S02]  /*8cd0*/  @!P2 VIADD R4, R14, 0x19c80 ;  /* 0x00019c800e04a836 */ /* 0x000fe40000000000 */
[----:B------:R-:W-:Y:S02]  /*8ce0*/  VIADD R13, R13, 0xffffffff ;  /* 0xffffffff0d0d7836 */ /* 0x000fe40000000000 */
[----:B--2---:R-:W-:Y:S01]  /*8cf0*/  IMAD.MOV.U32 R8, RZ, RZ, R16 ;  /* 0x000000ffff087224 */ /* 0x004fe200078e0010 */
[----:B------:R-:W-:Y:S01]  /*8d00*/  @!P2 PRMT R4, RZ, 0x654, R4 ;  /* 0x00000654ff04a816 */ /* 0x000fe20000000004 */
[----:B------:R-:W-:-:S03]  /*8d10*/  IMAD.MOV.U32 R9, RZ, RZ, R19 ;  /* 0x000000ffff097224 */ /* 0x000fc600078e0013 */
[----:B------:R3:W-:Y:S03]  /*8d20*/  @!P2 SYNCS.ARRIVE.TRANS64.RED.A1T0 RZ, [R4+URZ], RZ ;  /* 0x000000ff04ffa9a7 */ /* 0x0007e6000810043f */
[----:B------:R-:W-:Y:S05]  /*8d30*/  @P0 BRA `(.L_x_8040) ;  /* 0xfffffff000200947 */ /* 0x000fea000383ffff */
.L_x_8016:
[----:B------:R-:W-:-:S06]  /*8d40*/  UISETP.NE.AND UP0, UPT, UR43, 0x3, UPT ;  /* 0x000000032b00788c */ /* 0x000fcc000bf05270 */
[----:B------:R-:W-:-:S13]  /*8d50*/  PLOP3.LUT P0, PT, PT, PT, UP0, 0x80, 0x0 ;  /* 0x000000000000781c */ /* 0x000fda0003f0f008 */
[----:B------:R-:W-:Y:S05]  /*8d60*/  @!P0 BRA `(.L_x_8041) ;  /* 0x0000000000048947 */ /* 0x000fea0003800000 */
[----:B------:R-:W-:Y:S01]  /*8d70*/  BPT.TRAP 0x1 ;  /* 0x000000040000795c */ /* 0x000fe20000300000 */
.L_x_8041:
[----:B------:R-:W-:Y:S01]  /*8d80*/  LOP3.LUT R3, R16, 0x1, RZ, 0x3c, !PT ;  /* 0x0000000110037812 */ /* 0x000fe200078e3cff */
[----:B---3--:R-:W-:Y:S01]  /*8d90*/  IMAD.U32 R4, RZ, RZ, UR48 ;  /* 0x00000030ff047e24 */ /* 0x008fe2000f8e00ff */
[----:B------:R-:W-:Y:S01]  /*8da0*/  LEA R0, R19, UR40, 0x3 ;  /* 0x0000002813007c11 */ /* 0x000fe2000f8e18ff */
[----:B------:R-:W-:Y:S01]  /*8db0*/  BSSY B0, `(.L_x_8042) ;  /* 0x0000005000007945 */ /* 0x000fe20003800000 */
[----:B------:R-:W-:Y:S02]  /*8dc0*/  SHF.L.U32 R3, R3, 0x1f, RZ ;  /* 0x0000001f03037819 */ /* 0x000fe400000006ff */
[----:B------:R-:W-:Y:S02]  /*8dd0*/  ISETP.NE.AND P1, PT, R4, 0x3, PT ;  /* 0x000000030400780c */ /* 0x000fe40003f25270 */
[----:B------:R-:W3:Y:S02]  /*8de0*/  SYNCS.PHASECHK.TRANS64.TRYWAIT P0, [R0+URZ+0x19c70], R3 ;  /* 0x019c7003000075a7 */ /* 0x000ee4000800017f */
[----:B---3--:R-:W-:Y:S09]  /*8df0*/  @!P0 BRA `(.L_x_8043) ;  /* 0x0000000c005c8947 */ /* 0x008ff20003800000 */
.L_x_8074:
[----:B------:R-:W-:Y:S05]  /*8e00*/  BSYNC B0 ;  /* 0x0000000000007941 */ /* 0x000fea0003800000 */
.L_x_8042:
[----:B------:R-:W-:Y:S05]  /*8e10*/  @!P1 BRA `(.L_x_8044) ;  /* 0x0000000000049947 */ /* 0x000fea0003800000 */
[----:B------:R-:W-:Y:S01]  /*8e20*/  BPT.TRAP 0x1 ;  /* 0x000000040000795c */ /* 0x000fe20000300000 */
.L_x_8044:
[----:B--2---:R-:W-:Y:S01]  /*8e30*/  SHF.L.U32 R5, R16, 0x1f, RZ ;  /* 0x0000001f10057819 */ /* 0x004fe200000006ff */
[----:B---3--:R-:W-:-:S03]  /*8e40*/  IMAD R3, R19, 0x3000, RZ ;  /* 0x0000300013037824 */ /* 0x008fc600078e02ff */
[----:B------:R-:W2:Y:S02]  /*8e50*/  SYNCS.PHASECHK.TRANS64.TRYWAIT P0, [R0+URZ+0x19c60], R5 ;  /* 0x019c6005000075a7 */ /* 0x000ea4000800017f */
[----:B------:R-:W-:Y:S01]  /*8e60*/  LOP3.LUT R12, R3, R17, RZ, 0xfc, !PT ;  /* 0x00000011030c7212 */ /* 0x000fe200078efcff */
[----:B--2---:R-:W-:Y:S06]  /*8e70*/  @!P0 BRA `(.L_x_8045) ;  /* 0x0000000c00508947 */ /* 0x004fec0003800000 */
.L_x_8075:
[----:B------:R-:W-:Y:S05]  /*8e80*/  WARPSYNC.ALL ;  /* 0x0000000000007948 */ /* 0x000fea0003800000 */
[----:B--2---:R2:W3:Y:S01]  /*8e90*/  LDSM.16.MT88.4 R4, [R12+UR40+0x9000] ;  /* 0x009000280c04783b */ /* 0x0044e20008004200 */
[----:B------:R-:W-:-:S05]  /*8ea0*/  VIADD R14, R3, 0x1000 ;  /* 0x00001000030e7836 */ /* 0x000fca0000000000 */
[C---:B------:R-:W-:Y:S02]  /*8eb0*/  LOP3.LUT R15, R14.reuse, R17, RZ, 0xfc, !PT ;  /* 0x000000110e0f7212 */ /* 0x040fe400078efcff */
[----:B------:R-:W-:Y:S01]  /*8ec0*/  LOP3.LUT R14, R14, R18, RZ, 0xfc, !PT ;  /* 0x000000120e0e7212 */ /* 0x000fe200078efcff */
[----:B--2---:R-:W-:-:S04]  /*8ed0*/  VIADD R12, R3, 0x2000 ;  /* 0x00002000030c7836 */ /* 0x004fc80000000000 */
[----:B------:R-:W-:Y:S01]  /*8ee0*/  IMAD.IADD R14, R27, 0x1, R14 ;  /* 0x000000011b0e7824 */ /* 0x000fe200078e020e */
[C-C-:B---3--:R-:W-:Y:S02]  /*8ef0*/  PRMT R8, R4.reuse, 0x6420, R5.reuse ;  /* 0x0000642004087816 */ /* 0x148fe40000000005 */
[----:B------:R-:W-:Y:S02]  /*8f00*/  PRMT R9, R4, 0x7531, R5 ;  /* 0x0000753104097816 */ /* 0x000fe40000000005 */
[----:B------:R-:W-:Y:S02]  /*8f10*/  LOP3.LUT R4, R3, R18, RZ, 0xfc, !PT ;  /* 0x0000001203047212 */ /* 0x000fe400078efcff */
[C-C-:B------:R-:W-:Y:S02]  /*8f20*/  PRMT R10, R6.reuse, 0x6420, R7.reuse ;  /* 0x00006420060a7816 */ /* 0x140fe40000000007 */
[----:B------:R-:W-:Y:S01]  /*8f30*/  PRMT R11, R6, 0x7531, R7 ;  /* 0x00007531060b7816 */ /* 0x000fe20000000007 */
[----:B------:R-:W-:-:S05]  /*8f40*/  IMAD.IADD R13, R27, 0x1, R4 ;  /* 0x000000011b0d7824 */ /* 0x000fca00078e0204 */
[----:B------:R2:W-:Y:S04]  /*8f50*/  STSM.16.M88.4 [R13], R8 ;  /* 0x000000080d007844 */ /* 0x0005e80000000200 */
[----:B------:R-:W3:Y:S01]  /*8f60*/  LDSM.16.MT88.4 R4, [R15+UR40+0x9000] ;  /* 0x009000280f04783b */ /* 0x000ee20008004200 */
[C---:B--2---:R-:W-:Y:S02]  /*8f70*/  LOP3.LUT R13, R12.reuse, R17, RZ, 0xfc, !PT ;  /* 0x000000110c0d7212 */ /* 0x044fe400078efcff */
[----:B------:R-:W-:-:S05]  /*8f80*/  LOP3.LUT R12, R12, R18, RZ, 0xfc, !PT ;  /* 0x000000120c0c7212 */ /* 0x000fca00078efcff */
[C---:B------:R-:W-:Y:S01]  /*8f90*/  IMAD.IADD R12, R27.reuse, 0x1, R12 ;  /* 0x000000011b0c7824 */ /* 0x040fe200078e020c */
[----:B------:R-:W-:Y:S02]  /*8fa0*/  IADD3 R27, R27, R25, R3 ;  /* 0x000000191b1b7210 */ /* 0x000fe40007ffe003 */
[C-C-:B---3--:R-:W-:Y:S02]  /*8fb0*/  PRMT R8, R4.reuse, 0x6420, R5.reuse ;  /* 0x0000642004087816 */ /* 0x148fe40000000005 */
[----:B------:R-:W-:Y:S02]  /*8fc0*/  PRMT R9, R4, 0x7531, R5 ;  /* 0x0000753104097816 */ /* 0x000fe40000000005 */
[C-C-:B------:R-:W-:Y:S02]  /*8fd0*/  PRMT R10, R6.reuse, 0x6420, R7.reuse ;  /* 0x00006420060a7816 */ /* 0x140fe40000000007 */
[----:B------:R-:W-:-:S05]  /*8fe0*/  PRMT R11, R6, 0x7531, R7 ;  /* 0x00007531060b7816 */ /* 0x000fca0000000007 */
[----:B------:R-:W-:Y:S04]  /*8ff0*/  STSM.16.M88.4 [R14], R8 ;  /* 0x000000080e007844 */ /* 0x000fe80000000200 */
[----:B------:R2:W3:Y:S02]  /*9000*/  LDSM.16.MT88.4 R4, [R13+UR40+0x9000] ;  /* 0x009000280d04783b */ /* 0x0004e40008004200 */
[----:B--2---:R-:W-:Y:S02]  /*9010*/  IADD3 R13, R24, UR40, R3 ;  /* 0x00000028180d7c10 */ /* 0x004fe4000fffe003 */
[----:B------:R-:W-:Y:S02]  /*9020*/  LOP3.LUT R14, R3, 0x800, R17, 0xfe, !PT ;  /* 0x00000800030e7812 */ /* 0x000fe400078efe11 */
[----:B---3--:R-:W-:-:S02]  /*9030*/  PRMT R8, R4, 0x6420, R5 ;  /* 0x0000642004087816 */ /* 0x008fc40000000005 */
        /* <DEDUP_REMOVED lines=31> */
.L_x_8046:
[----:B------:R-:W4:Y:S01]  /*9230*/  LDC R4, c[0x0][0xda4] ;  /* 0x00036900ff047b82 */ /* 0x000f220000000800 */
[----:B------:R-:W-:Y:S01]  /*9240*/  UIADD3 UR49, UR44, UR49, URZ ;  /* 0x000000312c317290 */ /* 0x000fe2000fffe03f */
[----:B------:R-:W-:Y:S01]  /*9250*/  @!P2 VIADD R3, R0, 0x19c80 ;  /* 0x00019c800003a836 */ /* 0x000fe20000000000 */
[----:B------:R-:W-:Y:S01]  /*9260*/  UIADD3 UR47, UR47, 0x1, URZ ;  /* 0x000000012f2f7890 */ /* 0x000fe2000fffe03f */
[----:B------:R-:W-:-:S03]  /*9270*/  VIADD R19, R19, 0x1 ;  /* 0x0000000113137836 */ /* 0x000fc60000000000 */
[----:B------:R-:W-:Y:S01]  /*9280*/  @!P2 PRMT R3, RZ, 0x654, R3 ;  /* 0x00000654ff03a816 */ /* 0x000fe20000000003 */
[----:B---3--:R-:W-:Y:S01]  /*9290*/  SYNCS.ARRIVE.TRANS64.A1T0 RZ, [R0+URZ+0x19c50], RZ ;  /* 0x019c50ff00ff79a7 */ /* 0x008fe2000810003f */
[----:B------:R-:W-:Y:S01]  /*92a0*/  BAR.SYNC.DEFER_BLOCKING 0x2, 0x80 ;  /* 0x0082000000007b1d */ /* 0x000fe20000010000 */
[----:B------:R-:W-:-:S04]  /*92b0*/  ISETP.NE.AND P0, PT, R19, 0x2, PT ;  /* 0x000000021300780c */ /* 0x000fc80003f05270 */
[----:B------:R-:W-:Y:S02]  /*92c0*/  SEL R19, R19, RZ, P0 ;  /* 0x000000ff13137207 */ /* 0x000fe40000000000 */
[----:B----4-:R-:W-:Y:S01]  /*92d0*/  ISETP.LE.AND P1, PT, R4, UR49, PT ;  /* 0x0000003104007c0c */ /* 0x010fe2000bf23270 */
[----:B------:R3:W-:Y:S02]  /*92e0*/  @!P2 SYNCS.ARRIVE.TRANS64.RED.A1T0 RZ, [R3+URZ], RZ ;  /* 0x000000ff03ffa9a7 */ /* 0x0007e4000810043f */
[----:B---3--:R-:W-:-:S04]  /*92f0*/  SEL R3, RZ, 0x1, P0 ;  /* 0x00000001ff037807 */ /* 0x008fc80000000000 */
[----:B------:R-:W-:-:S06]  /*9300*/  LOP3.LUT R16, R16, R3, RZ, 0x3c, !PT ;  /* 0x0000000310107212 */ /* 0x000fcc00078e3cff */
[----:B------:R-:W-:Y:S05]  /*9310*/  @!P1 BRA `(.L_x_8047) ;  /* 0xffffffd800189947 */ /* 0x000fea000383ffff */
[----:B------:R-:W-:-:S12]  /*9320*/  ULOP3.LUT UR47, UR47, 0x1, URZ, 0xc, !UPT ;  /* 0x000000012f2f7892 */ /* 0x000fd8000f8e0c3f */
.L_x_8001:
[----:B------:R-:W3:Y:S01]  /*9330*/  S2R R3, SR_CgaCtaId ;  /* 0x0000000000037919 */ /* 0x000ee20000008800 */
[----:B------:R-:W-:Y:S01]  /*9340*/  MOV R0, 0x400 ;  /* 0x0000040000007802 */ /* 0x000fe20000000f00 */
[----:B------:R-:W-:-:S03]  /*9350*/  IMAD.U32 R2, RZ, RZ, UR47 ;  /* 0x0000002fff027e24 */ /* 0x000fc6000f8e00ff */
[----:B---3--:R-:W-:Y:S02]  /*9360*/  LEA R6, R3, R0, 0x18 ;  /* 0x0000000003067211 */ /* 0x008fe400078ec0ff */
[----:B------:R-:W-:-:S04]  /*9370*/  SHF.L.U32 R0, R2, 0x1f, RZ ;  /* 0x0000001f02007819 */ /* 0x000fc800000006ff */
[----:B------:R-:W3:Y:S02]  /*9380*/  SYNCS.PHASECHK.TRANS64.TRYWAIT P0, [R6+URZ+0x19c20], R0 ;  /* 0x019c2000060075a7 */ /* 0x000ee4000800017f */
[----:B---3--:R-:W-:Y:S05]  /*9390*/  @!P0 BRA `(.L_x_8048) ;  /* 0x00000008001c8947 */ /* 0x008fea0003800000 */
.L_x_8076:
[----:B-1----:R-:W1:Y:S02]  /*93a0*/  SHFL.IDX PT, R22, R22, RZ, 0x1f ;  /* 0x00001fff16167589 */ /* 0x002e6400000e0000 */
[----:B-1----:R-:W-:-:S13]  /*93b0*/  ISETP.NE.AND P0, PT, R22, RZ, PT ;  /* 0x000000ff1600720c */ /* 0x002fda0003f05270 */
[----:B------:R-:W-:Y:S05]  /*93c0*/  @P0 EXIT ;  /* 0x000000000000094d */ /* 0x000fea0003800000 */
[----:B------:R-:W-:Y:S01]  /*93d0*/  ELECT P0, URZ, PT ;  /* 0x00000000003f782f */ /* 0x000fe20003800000 */
[----:B------:R-:W-:-:S12]  /*93e0*/  BSSY B0, `(.L_x_8049) ;  /* 0x0000027000007945 */ /* 0x000fd80003800000 */
[----:B------:R-:W-:Y:S05]  /*93f0*/  @!P0 BRA `(.L_x_8050) ;  /* 0x0000000000948947 */ /* 0x000fea0003800000 */
[----:B------:R-:W-:-:S06]  /*9400*/  ULOP3.LUT UR4, UR46, 0x2, URZ, 0xfc, !UPT ;  /* 0x000000022e047892 */ /* 0x000fcc000f8efc3f */
[----:B---3--:R-:W-:-:S05]  /*9410*/  IMAD.U32 R0, RZ, RZ, UR4 ;  /* 0x00000004ff007e24 */ /* 0x008fca000f8e00ff */
[----:B------:R-:W-:-:S13]  /*9420*/  ISETP.NE.AND P0, PT, R0, 0x3, PT ;  /* 0x000000030000780c */ /* 0x000fda0003f05270 */
[----:B------:R-:W-:Y:S05]  /*9430*/  @!P0 BRA `(.L_x_8051) ;  /* 0x0000000000048947 */ /* 0x000fea0003800000 */
[----:B------:R-:W-:Y:S01]  /*9440*/  BPT.TRAP 0x1 ;  /* 0x000000040000795c */ /* 0x000fe20000300000 */
.L_x_8051:
[----:B------:R-:W-:Y:S01]  /*9450*/  VIADD R0, R6, 0x19c40 ;  /* 0x00019c4006007836 */ /* 0x000fe20000000000 */
[----:B------:R-:W-:Y:S01]  /*9460*/  SHF.L.U32 R4, R16, 0x1f, RZ ;  /* 0x0000001f10047819 */ /* 0x000fe200000006ff */
[C---:B------:R-:W-:Y:S02]  /*9470*/  VIADD R2, R19.reuse, 0x1 ;  /* 0x0000000113027836 */ /* 0x040fe40000000000 */
[----:B------:R-:W-:-:S03]  /*9480*/  IMAD R5, R19, 0x8, R0 ;  /* 0x0000000813057824 */ /* 0x000fc600078e0200 */
[C---:B------:R-:W-:Y:S01]  /*9490*/  ISETP.NE.AND P2, PT, R2.reuse, 0x2, PT ;  /* 0x000000020200780c */ /* 0x040fe20003f45270 */
[----:B------:R-:W1:Y:S03]  /*94a0*/  SYNCS.PHASECHK.TRANS64.TRYWAIT P1, [R5+URZ], R4 ;  /* 0x00000004050075a7 */ /* 0x000e66000802017f */
[----:B------:R-:W-:Y:S02]  /*94b0*/  SEL R3, RZ, 0x1, P2 ;  /* 0x00000001ff037807 */ /* 0x000fe40001000000 */
[----:B------:R-:W-:Y:S02]  /*94c0*/  SEL R7, R2, RZ, P2 ;  /* 0x000000ff02077207 */ /* 0x000fe40001000000 */
[----:B------:R-:W-:-:S03]  /*94d0*/  LOP3.LUT R3, R16, R3, RZ, 0x3c, !PT ;  /* 0x0000000310037212 */ /* 0x000fc600078e3cff */
[----:B--2---:R-:W-:Y:S01]  /*94e0*/  IMAD R9, R7, 0x8, R0 ;  /* 0x0000000807097824 */ /* 0x004fe200078e0200 */
[----:B------:R-:W-:Y:S01]  /*94f0*/  SHF.L.U32 R0, R3, 0x1f, RZ ;  /* 0x0000001f03007819 */ /* 0x000fe200000006ff */
[----:B-1----:R-:W-:Y:S06]  /*9500*/  @!P1 BRA `(.L_x_8052) ;  /* 0x0000000400d49947 */ /* 0x002fec0003800000 */
.L_x_8077:
[----:B------:R-:W2:Y:S02]  /*9510*/  SYNCS.PHASECHK.TRANS64.TRYWAIT P1, [R9+URZ], R0 ;  /* 0x00000000090075a7 */ /* 0x000ea4000802017f */
[----:B--2---:R-:W-:Y:S05]  /*9520*/  @!P1 BRA `(.L_x_8053) ;  /* 0x0000000400e09947 */ /* 0x004fea0003800000 */
.L_x_8078:
[----:B------:R-:W-:Y:S05]  /*9530*/  @!P0 BRA `(.L_x_8054) ;  /* 0x0000000000048947 */ /* 0x000fea0003800000 */
[----:B------:R-:W-:Y:S01]  /*9540*/  BPT.TRAP 0x1 ;  /* 0x000000040000795c */ /* 0x000fe20000300000 */
.L_x_8054:
[----:B------:R-:W-:-:S04]  /*9550*/  IMAD R19, R19, 0x8, R6 ;  /* 0x0000000813137824 */ /* 0x000fc800078e0206 */
[----:B------:R-:W3:Y:S02]  /*9560*/  SYNCS.PHASECHK.TRANS64.TRYWAIT P1, [R19+URZ+0x19c60], R4 ;  /* 0x019c6004130075a7 */ /* 0x000ee4000802017f */
[----:B---3--:R-:W-:Y:S05]  /*9570*/  @!P1 BRA `(.L_x_8055) ;  /* 0x0000000400e09947 */ /* 0x008fea0003800000 */
.L_x_8079:
[----:B------:R-:W-:Y:S05]  /*9580*/  @!P0 BRA `(.L_x_8056) ;  /* 0x0000000000048947 */ /* 0x000fea0003800000 */
[----:B------:R-:W-:Y:S01]  /*9590*/  BPT.TRAP 0x1 ;  /* 0x000000040000795c */ /* 0x000fe20000300000 */
.L_x_8056:
[----:B------:R-:W-:-:S04]  /*95a0*/  IMAD R7, R7, 0x8, R6 ;  /* 0x0000000807077824 */ /* 0x000fc800078e0206 */
[----:B------:R-:W4:Y:S02]  /*95b0*/  SYNCS.PHASECHK.TRANS64.TRYWAIT P1, [R7+URZ+0x19c60], R0 ;  /* 0x019c6000070075a7 */ /* 0x000f24000802017f */
[----:B----4-:R-:W-:Y:S05]  /*95c0*/  @!P1 BRA `(.L_x_8057) ;  /* 0x0000000400e09947 */ /* 0x010fea0003800000 */
.L_x_8080:
[----:B------:R-:W-:Y:S05]  /*95d0*/  @!P0 BRA `(.L_x_8058) ;  /* 0x0000000000048947 */ /* 0x000fea0003800000 */
[----:B------:R-:W-:Y:S01]  /*95e0*/  BPT.TRAP 0x1 ;  /* 0x000000040000795c */ /* 0x000fe20000300000 */
.L_x_8058:
[----:B------:R-:W5:Y:S02]  /*95f0*/  SYNCS.PHASECHK.TRANS64.TRYWAIT P0, [R19+URZ+0x19c80], R4 ;  /* 0x019c8004130075a7 */ /* 0x000f64000800017f */
[----:B-----5:R-:W-:Y:S05]  /*9600*/  @!P0 BRA `(.L_x_8059) ;  /* 0x0000000400e48947 */ /* 0x020fea0003800000 */
.L_x_8060:
[----:B------:R1:W1:Y:S02]  /*9610*/  SYNCS.PHASECHK.TRANS64.TRYWAIT P0, [R7+URZ+0x19c80], R0 ;  /* 0x019c8000070075a7 */ /* 0x000264000800017f */
[----:B-1----:R-:W-:Y:S05]  /*9620*/  @!P0 NANOSLEEP.SYNCS 0x989680 ;  /* 0x009896800000895d */ /* 0x002fea0003900000 */
[----:B------:R-:W1:Y:S02]  /*9630*/  @!P0 SYNCS.PHASECHK.TRANS64 P0, [R7+URZ+0x19c80], R0 ;  /* 0x019c8000070085a7 */ /* 0x000e64000800007f */
[----:B-1----:R-:W-:Y:S05]  /*9640*/  @!P0 BRA `(.L_x_8060) ;  /* 0xfffffffc00f08947 */ /* 0x002fea000383ffff */
.L_x_8050:
[----:B------:R-:W-:Y:S05]  /*9650*/  BSYNC B0 ;  /* 0x0000000000007941 */ /* 0x000fea0003800000 */
.L_x_8049:
[----:B------:R-:W-:Y:S05]  /*9660*/  EXIT ;  /* 0x000000000000794d */ /* 0x000fea0003800000 */
.L_x_7977:
[----:B-1----:R-:W-:-:S04]  /*9670*/  IMAD.U32 R3, RZ, RZ, UR48 ;  /* 0x00000030ff037e24 */ /* 0x002fc8000f8e00ff */
[----:B------:R1:W2:Y:S03]  /*9680*/  SYNCS.PHASECHK.TRANS64.TRYWAIT P1, [R3+URZ+0x19c00], R0 ;  /* 0x019c0000030075a7 */ /* 0x0002a6000802017f */
[----:B--2---:R-:W-:Y:S05]  /*9690*/  @!P1 NANOSLEEP.SYNCS 0x989680 ;  /* 0x009896800000995d */ /* 0x004fea0003900000 */
[----:B------:R-:W2:Y:S02]  /*96a0*/  @!P1 SYNCS.PHASECHK.TRANS64 P1, [R3+URZ+0x19c00], R0 ;  /* 0x019c0000030095a7 */ /* 0x000ea4000802007f */
[----:B--2---:R-:W-:Y:S05]  /*96b0*/  @!P1 BRA `(.L_x_7977) ;  /* 0xfffffffc00ec9947 */ /* 0x004fea000383ffff */
[----:B------:R-:W-:Y:S05]  /*96c0*/  BRA `(.L_x_8061) ;  /* 0xffffff7c00807947 */ /* 0x000fea000383ffff */
.L_x_7981:
[----:B--2---:R2:W3:Y:S02]  /*96d0*/  SYNCS.PHASECHK.TRANS64.TRYWAIT P1, [R3+URZ+0x19c30], R0 ;  /* 0x019c3000030075a7 */ /* 0x0044e4000802017f */
[----:B---3--:R-:W-:Y:S05]  /*96e0*/  @!P1 NANOSLEEP.SYNCS 0x989680 ;  /* 0x009896800000995d */ /* 0x008fea0003900000 */
[----:B------:R-:W3:Y:S02]  /*96f0*/  @!P1 SYNCS.PHASECHK.TRANS64 P1, [R3+URZ+0x19c30], R0 ;  /* 0x019c3000030095a7 */ /* 0x000ee4000802007f */
[----:B---3--:R-:W-:Y:S05]  /*9700*/  @!P1 BRA `(.L_x_7981) ;  /* 0xfffffffc00f09947 */ /* 0x008fea000383ffff */
[----:B------:R-:W-:Y:S05]  /*9710*/  BRA `(.L_x_7980) ;  /* 0xffffff7c00ac7947 */ /* 0x000fea000383ffff */
.L_x_7986:
[----:B--2---:R-:W-:-:S04]  /*9720*/  IMAD.U32 R7, RZ, RZ, UR19 ;  /* 0x00000013ff077e24 */ /* 0x004fc8000f8e00ff */
[----:B------:R2:W3:Y:S03]  /*9730*/  SYNCS.PHASECHK.TRANS64.TRYWAIT P1, [R7+URZ+0x19c30], R0 ;  /* 0x019c3000070075a7 */ /* 0x0004e6000802017f */
[----:B---3--:R-:W-:Y:S05]  /*9740*/  @!P1 NANOSLEEP.SYNCS 0x989680 ;  /* 0x009896800000995d */ /* 0x008fea0003900000 */
[----:B------:R-:W3:Y:S02]  /*9750*/  @!P1 SYNCS.PHASECHK.TRANS64 P1, [R7+URZ+0x19c30], R0 ;  /* 0x019c3000070095a7 */ /* 0x000ee4000802007f */
[----:B---3--:R-:W-:Y:S05]  /*9760*/  @!P1 BRA `(.L_x_7986) ;  /* 0xfffffffc00ec9947 */ /* 0x008fea000383ffff */
[----:B------:R-:W-:Y:S05]  /*9770*/  BRA `(.L_x_7985) ;  /* 0xffffff9c00f07947 */ /* 0x000fea000383ffff */
.L_x_7990:
[----:B--2---:R-:W-:-:S04]  /*9780*/  IMAD.U32 R7, RZ, RZ, UR11 ;  /* 0x0000000bff077e24 */ /* 0x004fc8000f8e00ff */
[----:B------:R2:W3:Y:S03]  /*9790*/  SYNCS.PHASECHK.TRANS64.TRYWAIT P1, [R7+URZ+0x19c50], R0 ;  /* 0x019c5000070075a7 */ /* 0x0004e6000802017f */
[----:B---3--:R-:W-:Y:S05]  /*97a0*/  @!P1 NANOSLEEP.SYNCS 0x989680 ;  /* 0x009896800000995d */ /* 0x008fea0003900000 */
[----:B------:R-:W3:Y:S02]  /*97b0*/  @!P1 SYNCS.PHASECHK.TRANS64 P1, [R7+URZ+0x19c50], R0 ;  /* 0x019c5000070095a7 */ /* 0x000ee4000802007f */
[----:B---3--:R-:W-:Y:S05]  /*97c0*/  @!P1 BRA `(.L_x_7990) ;  /* 0xfffffffc00ec9947 */ /* 0x008fea000383ffff */
[----:B------:R-:W-:Y:S05]  /*97d0*/  BRA `(.L_x_7989) ;  /* 0xffffffa4003c7947 */ /* 0x000fea000383ffff */
.L_x_7996:
[----:B--2---:R-:W-:-:S04]  /*97e0*/  IMAD.U32 R4, RZ, RZ, UR5 ;  /* 0x00000005ff047e24 */ /* 0x004fc8000f8e00ff */
[----:B------:R2:W3:Y:S03]  /*97f0*/  SYNCS.PHASECHK.TRANS64.TRYWAIT P1, [R4+URZ+0x19c50], R3 ;  /* 0x019c5003040075a7 */ /* 0x0004e6000802017f */
[----:B---3--:R-:W-:Y:S05]  /*9800*/  @!P1 NANOSLEEP.SYNCS 0x989680 ;  /* 0x009896800000995d */ /* 0x008fea0003900000 */
[----:B------:R-:W3:Y:S02]  /*9810*/  @!P1 SYNCS.PHASECHK.TRANS64 P1, [R4+URZ+0x19c50], R3 ;  /* 0x019c5003040095a7 */ /* 0x000ee4000802007f */
[----:B---3--:R-:W-:Y:S05]  /*9820*/  @!P1 BRA `(.L_x_7996) ;  /* 0xfffffffc00ec9947 */ /* 0x008fea000383ffff */
[----:B------:R-:W-:Y:S05]  /*9830*/  BRA `(.L_x_7995) ;  /* 0xffffffb8008c7947 */ /* 0x000fea000383ffff */
.L_x_8006:
[----:B------:R-:W-:Y:S02]  /*9840*/  IMAD.MOV.U32 R13, RZ, RZ, R22 ;  /* 0x000000ffff0d7224 */ /* 0x000fe400078e0016 */
[----:B------:R-:W-:Y:S02]  /*9850*/  IMAD.MOV.U32 R12, RZ, RZ, RZ ;  /* 0x000000ffff0c7224 */ /* 0x000fe400078e00ff */
[----:B------:R-:W-:Y:S02]  /*9860*/  IMAD.MOV.U32 R11, RZ, RZ, 0x1f ;  /* 0x0000001fff0b7424 */ /* 0x000fe400078e00ff */
[----:B------:R-:W-:-:S07]  /*9870*/  IMAD.MOV.U32 R15, RZ, RZ, -0x1 ;  /* 0xffffffffff0f7424 */ /* 0x000fce00078e00ff */
[----:B------:R-:W-:Y:S05]  /*9880*/  WARPSYNC.COLLECTIVE R15, `(.L_x_8062) ;  /* 0x000000000f087348 */ /* 0x000fea0003c00000 */
[----:B------:R1:W2:Y:S02]  /*9890*/  SHFL.IDX P6, R14, R13, R12, R11 ;  /* 0x0000000c0d0e7389 */ /* 0x0002a400000c000b */
[----:B-12---:R-:W-:Y:S01]  /*98a0*/  ENDCOLLECTIVE ;  /* 0x000000000000791b */ /* 0x006fe20003800000 */
.L_x_8062:
[----:B------:R-:W-:Y:S05]  /*98b0*/  BRA `(.L_x_8063) ;  /* 0xffffffdc000c7947 */ /* 0x000fea000383ffff */
.L_x_8008:
[----:B------:R-:W-:Y:S01]  /*98c0*/  BSSY B0, `(.L_x_8064) ;  /* 0x0000006000007945 */ /* 0x000fe20003800000 */
[----:B------:R-:W-:-:S07]  /*98d0*/  IMAD.MOV.U32 R15, RZ, RZ, -0x1 ;  /* 0xffffffffff0f7424 */ /* 0x000fce00078e00ff */
[----:B-1----:R-:W-:Y:S05]  /*98e0*/  WARPSYNC.COLLECTIVE R15, `(.L_x_8065) ;  /* 0x000000000f0c7348 */ /* 0x002fea0003c00000 */
[----:B------:R-:W-:Y:S02]  /*98f0*/  ELECT P6, UR62, PT ;  /* 0x00000000003e782f */ /* 0x000fe400038c0000 */
[----:B------:R-:W-:Y:S01]  /*9900*/  MOV R14, UR62 ;  /* 0x0000003e000e7c02 */ /* 0x000fe20008000f00 */
[----:B-1----:R-:W-:Y:S10]  /*9910*/  ENDCOLLECTIVE ;  /* 0x000000000000791b */ /* 0x002ff40003800000 */
.L_x_8065:
[----:B------:R-:W-:Y:S05]  /*9920*/  BSYNC B0 ;  /* 0x0000000000007941 */ /* 0x000fea0003800000 */
.L_x_8064:
[----:B------:R-:W-:Y:S05]  /*9930*/  BRA `(.L_x_8066) ;  /* 0xffffffdc00107947 */ /* 0x000fea000383ffff */
.L_x_8011:
[----:B--2---:R2:W3:Y:S02]  /*9940*/  SYNCS.PHASECHK.TRANS64.TRYWAIT P3, [R7+URZ+0x19c80], R4 ;  /* 0x019c8004070075a7 */ /* 0x0044e4000806017f */
[----:B---3--:R-:W-:Y:S05]  /*9950*/  @!P3 NANOSLEEP.SYNCS 0x989680 ;  /* 0x009896800000b95d */ /* 0x008fea0003900000 */
[----:B------:R-:W3:Y:S02]  /*9960*/  @!P3 SYNCS.PHASECHK.TRANS64 P3, [R7+URZ+0x19c80], R4 ;  /* 0x019c80040700b5a7 */ /* 0x000ee4000806007f */
[----:B---3--:R-:W-:Y:S05]  /*9970*/  @!P3 BRA `(.L_x_8011) ;  /* 0xfffffffc00f0b947 */ /* 0x008fea000383ffff */
[----:B------:R-:W-:Y:S05]  /*9980*/  BRA `(.L_x_8067) ;  /* 0xffffffdc00647947 */ /* 0x000fea000383ffff */
.L_x_8013:
[----:B---3--:R3:W4:Y:S02]  /*9990*/  SYNCS.PHASECHK.TRANS64.TRYWAIT P3, [R7+URZ+0x19c40], R4 ;  /* 0x019c4004070075a7 */ /* 0x008724000806017f */
[----:B----4-:R-:W-:Y:S05]  /*99a0*/  @!P3 NANOSLEEP.SYNCS 0x989680 ;  /* 0x009896800000b95d */ /* 0x010fea0003900000 */
[----:B------:R-:W4:Y:S02]  /*99b0*/  @!P3 SYNCS.PHASECHK.TRANS64 P3, [R7+URZ+0x19c40], R4 ;  /* 0x019c40040700b5a7 */ /* 0x000f24000806007f */
[----:B----4-:R-:W-:Y:S05]  /*99c0*/  @!P3 BRA `(.L_x_8013) ;  /* 0xfffffffc00f0b947 */ /* 0x010fea000383ffff */
[----:B------:R-:W-:Y:S05]  /*99d0*/  BRA `(.L_x_8068) ;  /* 0xffffffdc00d47947 */ /* 0x000fea000383ffff */
.L_x_8015:
[----:B--2---:R2:W3:Y:S02]  /*99e0*/  SYNCS.PHASECHK.TRANS64.TRYWAIT P0, [R28+URZ+0x19c20], R5 ;  /* 0x019c20051c0075a7 */ /* 0x0044e4000800017f */
[----:B---3--:R-:W-:Y:S05]  /*99f0*/  @!P0 NANOSLEEP.SYNCS 0x989680 ;  /* 0x009896800000895d */ /* 0x008fea0003900000 */
[----:B------:R-:W3:Y:S02]  /*9a00*/  @!P0 SYNCS.PHASECHK.TRANS64 P0, [R28+URZ+0x19c20], R5 ;  /* 0x019c20051c0085a7 */ /* 0x000ee4000800007f */
[----:B---3--:R-:W-:Y:S05]  /*9a10*/  @!P0 BRA `(.L_x_8015) ;  /* 0xfffffffc00f08947 */ /* 0x008fea000383ffff */
[----:B------:R-:W-:Y:S05]  /*9a20*/  BRA `(.L_x_8069) ;  /* 0xffffffe000c87947 */ /* 0x000fea000383ffff */
.L_x_8021:
[----:B--2---:R2:W3:Y:S02]  /*9a30*/  SYNCS.PHASECHK.TRANS64.TRYWAIT P0, [R7+URZ+0x19c80], R4 ;  /* 0x019c8004070075a7 */ /* 0x0044e4000800017f */
[----:B---3--:R-:W-:Y:S05]  /*9a40*/  @!P0 NANOSLEEP.SYNCS 0x989680 ;  /* 0x009896800000895d */ /* 0x008fea0003900000 */
[----:B------:R-:W3:Y:S02]  /*9a50*/  @!P0 SYNCS.PHASECHK.TRANS64 P0, [R7+URZ+0x19c80], R4 ;  /* 0x019c8004070085a7 */ /* 0x000ee4000800007f */
[----:B---3--:R-:W-:Y:S05]  /*9a60*/  @!P0 BRA `(.L_x_8021) ;  /* 0xfffffffc00f08947 */ /* 0x008fea000383ffff */
[----:B------:R-:W-:Y:S05]  /*9a70*/  BRA `(.L_x_8070) ;  /* 0xffffffe400587947 */ /* 0x000fea000383ffff */
.L_x_8028:
[----:B---3--:R3:W4:Y:S02]  /*9a80*/  SYNCS.PHASECHK.TRANS64.TRYWAIT P0, [R7+URZ+0x19c40], R4 ;  /* 0x019c4004070075a7 */ /* 0x008724000800017f */
[----:B----4-:R-:W-:Y:S05]  /*9a90*/  @!P0 NANOSLEEP.SYNCS 0x989680 ;  /* 0x009896800000895d */ /* 0x010fea0003900000 */
[----:B------:R-:W4:Y:S02]  /*9aa0*/  @!P0 SYNCS.PHASECHK.TRANS64 P0, [R7+URZ+0x19c40], R4 ;  /* 0x019c4004070085a7 */ /* 0x000f24000800007f */
[----:B----4-:R-:W-:Y:S05]  /*9ab0*/  @!P0 BRA `(.L_x_8028) ;  /* 0xfffffffc00f08947 */ /* 0x010fea000383ffff */
[----:B------:R-:W-:Y:S05]  /*9ac0*/  BRA `(.L_x_8071) ;  /* 0xffffffe800487947 */ /* 0x000fea000383ffff */
.L_x_8036:
[----:B--2---:R2:W3:Y:S02]  /*9ad0*/  SYNCS.PHASECHK.TRANS64.TRYWAIT P3, [R14+URZ+0x19c70], R5 ;  /* 0x019c70050e0075a7 */ /* 0x0044e4000806017f */
[----:B---3--:R-:W-:Y:S05]  /*9ae0*/  @!P3 NANOSLEEP.SYNCS 0x989680 ;  /* 0x009896800000b95d */ /* 0x008fea0003900000 */
[----:B------:R-:W3:Y:S02]  /*9af0*/  @!P3 SYNCS.PHASECHK.TRANS64 P3, [R14+URZ+0x19c70], R5 ;  /* 0x019c70050e00b5a7 */ /* 0x000ee4000806007f */
[----:B---3--:R-:W-:Y:S05]  /*9b00*/  @!P3 BRA `(.L_x_8036) ;  /* 0xfffffffc00f0b947 */ /* 0x008fea000383ffff */
[----:B------:R-:W-:Y:S05]  /*9b10*/  BRA `(.L_x_8072) ;  /* 0xffffffec00547947 */ /* 0x000fea000383ffff */
.L_x_8038:
[----:B--2---:R2:W3:Y:S02]  /*9b20*/  SYNCS.PHASECHK.TRANS64.TRYWAIT P3, [R14+URZ+0x19c60], R5 ;  /* 0x019c60050e0075a7 */ /* 0x0044e4000806017f */
[----:B---3--:R-:W-:Y:S05]  /*9b30*/  @!P3 NANOSLEEP.SYNCS 0x989680 ;  /* 0x009896800000b95d */ /* 0x008fea0003900000 */
[----:B------:R-:W3:Y:S02]  /*9b40*/  @!P3 SYNCS.PHASECHK.TRANS64 P3, [R14+URZ+0x19c60], R5 ;  /* 0x019c60050e00b5a7 */ /* 0x000ee4000806007f */
[----:B---3--:R-:W-:Y:S05]  /*9b50*/  @!P3 BRA `(.L_x_8038) ;  /* 0xfffffffc00f0b947 */ /* 0x008fea000383ffff */
[----:B------:R-:W-:Y:S05]  /*9b60*/  BRA `(.L_x_8073) ;  /* 0xffffffec005c7947 */ /* 0x000fea000383ffff */
.L_x_8043:
[----:B---3--:R3:W4:Y:S02]  /*9b70*/  SYNCS.PHASECHK.TRANS64.TRYWAIT P0, [R0+URZ+0x19c70], R3 ;  /* 0x019c7003000075a7 */ /* 0x008724000800017f */
[----:B----4-:R-:W-:Y:S05]  /*9b80*/  @!P0 NANOSLEEP.SYNCS 0x989680 ;  /* 0x009896800000895d */ /* 0x010fea0003900000 */
[----:B------:R-:W4:Y:S02]  /*9b90*/  @!P0 SYNCS.PHASECHK.TRANS64 P0, [R0+URZ+0x19c70], R3 ;  /* 0x019c7003000085a7 */ /* 0x000f24000800007f */
[----:B----4-:R-:W-:Y:S05]  /*9ba0*/  @!P0 BRA `(.L_x_8043) ;  /* 0xfffffffc00f08947 */ /* 0x010fea000383ffff */
[----:B------:R-:W-:Y:S05]  /*9bb0*/  BRA `(.L_x_8074) ;  /* 0xfffffff000907947 */ /* 0x000fea000383ffff */
.L_x_8045:
[----:B--2---:R2:W3:Y:S02]  /*9bc0*/  SYNCS.PHASECHK.TRANS64.TRYWAIT P0, [R0+URZ+0x19c60], R5 ;  /* 0x019c6005000075a7 */ /* 0x0044e4000800017f */
[----:B---3--:R-:W-:Y:S05]  /*9bd0*/  @!P0 NANOSLEEP.SYNCS 0x989680 ;  /* 0x009896800000895d */ /* 0x008fea0003900000 */
[----:B------:R-:W3:Y:S02]  /*9be0*/  @!P0 SYNCS.PHASECHK.TRANS64 P0, [R0+URZ+0x19c60], R5 ;  /* 0x019c6005000085a7 */ /* 0x000ee4000800007f */
[----:B---3--:R-:W-:Y:S05]  /*9bf0*/  @!P0 BRA `(.L_x_8045) ;  /* 0xfffffffc00f08947 */ /* 0x008fea000383ffff */
[----:B------:R-:W-:Y:S05]  /*9c00*/  BRA `(.L_x_8075) ;  /* 0xfffffff0009c7947 */ /* 0x000fea000383ffff */
.L_x_8048:
[----:B---3--:R3:W4:Y:S02]  /*9c10*/  SYNCS.PHASECHK.TRANS64.TRYWAIT P0, [R6+URZ+0x19c20], R0 ;  /* 0x019c2000060075a7 */ /* 0x008724000800017f */
[----:B----4-:R-:W-:Y:S05]  /*9c20*/  @!P0 NANOSLEEP.SYNCS 0x989680 ;  /* 0x009896800000895d */ /* 0x010fea0003900000 */
[----:B------:R-:W4:Y:S02]  /*9c30*/  @!P0 SYNCS.PHASECHK.TRANS64 P0, [R6+URZ+0x19c20], R0 ;  /* 0x019c2000060085a7 */ /* 0x000f24000800007f */
[----:B----4-:R-:W-:Y:S05]  /*9c40*/  @!P0 BRA `(.L_x_8048) ;  /* 0xfffffffc00f08947 */ /* 0x010fea000383ffff */
[----:B------:R-:W-:Y:S05]  /*9c50*/  BRA `(.L_x_8076) ;  /* 0xfffffff400d07947 */ /* 0x000fea000383ffff */
.L_x_8052:
[----:B-1----:R1:W2:Y:S02]  /*9c60*/  SYNCS.PHASECHK.TRANS64.TRYWAIT P1, [R5+URZ], R4 ;  /* 0x00000004050075a7 */ /* 0x0022a4000802017f */
[----:B--2---:R-:W-:Y:S05]  /*9c70*/  @!P1 NANOSLEEP.SYNCS 0x989680 ;  /* 0x009896800000995d */ /* 0x004fea0003900000 */
[----:B------:R-:W2:Y:S02]  /*9c80*/  @!P1 SYNCS.PHASECHK.TRANS64 P1, [R5+URZ], R4 ;  /* 0x00000004050095a7 */ /* 0x000ea4000802007f */
[----:B--2---:R-:W-:Y:S05]  /*9c90*/  @!P1 BRA `(.L_x_8052) ;  /* 0xfffffffc00f09947 */ /* 0x004fea000383ffff */
[----:B------:R-:W-:Y:S05]  /*9ca0*/  BRA `(.L_x_8077) ;  /* 0xfffffff800187947 */ /* 0x000fea000383ffff */
.L_x_8053:
[----:B--2---:R2:W3:Y:S02]  /*9cb0*/  SYNCS.PHASECHK.TRANS64.TRYWAIT P1, [R9+URZ], R0 ;  /* 0x00000000090075a7 */ /* 0x0044e4000802017f */
[----:B---3--:R-:W-:Y:S05]  /*9cc0*/  @!P1 NANOSLEEP.SYNCS 0x989680 ;  /* 0x009896800000995d */ /* 0x008fea0003900000 */
[----:B------:R-:W3:Y:S02]  /*9cd0*/  @!P1 SYNCS.PHASECHK.TRANS64 P1, [R9+URZ], R0 ;  /* 0x00000000090095a7 */ /* 0x000ee4000802007f */
[----:B---3--:R-:W-:Y:S05]  /*9ce0*/  @!P1 BRA `(.L_x_8053) ;  /* 0xfffffffc00f09947 */ /* 0x008fea000383ffff */
[----:B------:R-:W-:Y:S05]  /*9cf0*/  BRA `(.L_x_8078) ;  /* 0xfffffff8000c7947 */ /* 0x000fea000383ffff */
.L_x_8055:
[----:B---3--:R3:W4:Y:S02]  /*9d00*/  SYNCS.PHASECHK.TRANS64.TRYWAIT P1, [R19+URZ+0x19c60], R4 ;  /* 0x019c6004130075a7 */ /* 0x008724000802017f */
[----:B----4-:R-:W-:Y:S05]  /*9d10*/  @!P1 NANOSLEEP.SYNCS 0x989680 ;  /* 0x009896800000995d */ /* 0x010fea0003900000 */
[----:B------:R-:W4:Y:S02]  /*9d20*/  @!P1 SYNCS.PHASECHK.TRANS64 P1, [R19+URZ+0x19c60], R4 ;  /* 0x019c6004130095a7 */ /* 0x000f24000802007f */
[----:B----4-:R-:W-:Y:S05]  /*9d30*/  @!P1 BRA `(.L_x_8055) ;  /* 0xfffffffc00f09947 */ /* 0x010fea000383ffff */
[----:B------:R-:W-:Y:S05]  /*9d40*/  BRA `(.L_x_8079) ;  /* 0xfffffff8000c7947 */ /* 0x000fea000383ffff */
.L_x_8057:
[----:B----4-:R4:W1:Y:S02]  /*9d50*/  SYNCS.PHASECHK.TRANS64.TRYWAIT P1, [R7+URZ+0x19c60], R0 ;  /* 0x019c6000070075a7 */ /* 0x010864000802017f */
[----:B-1----:R-:W-:Y:S05]  /*9d60*/  @!P1 NANOSLEEP.SYNCS 0x989680 ;  /* 0x009896800000995d */ /* 0x002fea0003900000 */
[----:B------:R-:W1:Y:S02]  /*9d70*/  @!P1 SYNCS.PHASECHK.TRANS64 P1, [R7+URZ+0x19c60], R0 ;  /* 0x019c6000070095a7 */ /* 0x000e64000802007f */
[----:B-1----:R-:W-:Y:S05]  /*9d80*/  @!P1 BRA `(.L_x_8057) ;  /* 0xfffffffc00f09947 */ /* 0x002fea000383ffff */
[----:B------:R-:W-:Y:S05]  /*9d90*/  BRA `(.L_x_8080) ;  /* 0xfffffff8000c7947 */ /* 0x000fea000383ffff */
.L_x_8059:
[----:B------:R1:W1:Y:S02]  /*9da0*/  SYNCS.PHASECHK.TRANS64.TRYWAIT P0, [R19+URZ+0x19c80], R4 ;  /* 0x019c8004130075a7 */ /* 0x000264000800017f */
[----:B-1----:R-:W-:Y:S05]  /*9db0*/  @!P0 NANOSLEEP.SYNCS 0x989680 ;  /* 0x009896800000895d */ /* 0x002fea0003900000 */
[----:B------:R-:W1:Y:S02]  /*9dc0*/  @!P0 SYNCS.PHASECHK.TRANS64 P0, [R19+URZ+0x19c80], R4 ;  /* 0x019c8004130085a7 */ /* 0x000e64000800007f */
[----:B-1----:R-:W-:Y:S05]  /*9dd0*/  @!P0 BRA `(.L_x_8059) ;  /* 0xfffffffc00f08947 */ /* 0x002fea000383ffff */
[----:B------:R-:W-:Y:S05]  /*9de0*/  BRA `(.L_x_8060) ;  /* 0xfffffff800087947 */ /* 0x000fea000383ffff */
.L_x_8081:
        /* <DEDUP_REMOVED lines=9> */
.L_x_12379:


//--------------------- .text._ZN7cutlass13device_kernelIN5flash11enable_sm90INS1_16FlashAttnFwdSm90INS1_25CollectiveMainloopFwdSm90ILi2EN4cute5tupleIJNS5_1CILi1EEES8_S8_EEENS6_IJNS7_ILi192EEENS7_ILi128EEENS7_ILi96EEEEEELi96ENS_12float_e4m3_tEfNS_4arch4Sm90ELb0ELb0ELb0ELb1ELb0ELb0ELb0ELb1ELb1ELb0ELb0ELb0EEENS1_21CollectiveEpilogueFwdINS6_IJSA_SC_SB_EEES9_NS_10bfloat16_tESG_Li384ELb1ELb0ELb0ELb1EEENS1_36VarlenDynamicPersistentTileSchedulerILi192ELi128ELi384ELi128ELb0ELb0ELb1ELb0ELb1ELb1EEEEEEEEEvNT_6ParamsE --------------------------
	.section	.text._ZN7cutlass13device_kernelIN5flash11enable_sm90INS1_16FlashAttnFwdSm90INS1_25CollectiveMainloopFwdSm90ILi2EN4cute5tupleIJNS5_1CILi1EEES8_S8_EEENS6_IJNS7_ILi192EEENS7_ILi128EEENS7_ILi96EEEEEELi96ENS_12float_e4m3_tEfNS_4arch4Sm90ELb0ELb0ELb0ELb1ELb0ELb0ELb0ELb1ELb1ELb0ELb0ELb0EEENS1_21CollectiveEpilogueFwdINS6_IJSA_SC_SB_EEES9_NS_10bfloat16_tESG_Li384ELb1ELb0ELb0ELb1EEENS1_36VarlenDynamicPersistentTileSchedulerILi192ELi128ELi384ELi128ELb0ELb0ELb1ELb0ELb1ELb1EEEEEEEEEvNT_6ParamsE,"ax",@progbits
	.align	128
.text._ZN7cutlass13device_kernelIN5flash11enable_sm90INS1_16FlashAttnFwdSm90INS1_25CollectiveMainloopFwdSm90ILi2EN4cute5tupleIJNS5_1CILi1EEES8_S8_EEENS6_IJNS7_ILi192EEENS7_ILi128EEENS7_ILi96EEEEEELi96ENS_12float_e4m3_tEfNS_4arch4Sm90ELb0ELb0ELb0ELb1ELb0ELb0ELb0ELb1ELb1ELb0ELb0ELb0EEENS1_21CollectiveEpilogueFwdINS6_IJSA_SC_SB_EEES9_NS_10bfloat16_tESG_Li384ELb1ELb0ELb0ELb1EEENS1_36VarlenDynamicPersistentTileSchedulerILi192ELi128ELi384ELi128ELb0ELb0ELb1ELb0ELb1ELb1EEEEEEEEEvNT_6ParamsE:
        .type           _ZN7cutlass13device_kernelIN5flash11enable_sm90INS1_16FlashAttnFwdSm90INS1_25CollectiveMainloopFwdSm90ILi2EN4cute5tupleIJNS5_1CILi1EEES8_S8_EEENS6_IJNS7_ILi192EEENS7_ILi128EEENS7_ILi96EEEEEELi96ENS_12float_e4m3_tEfNS_4arch4Sm90ELb0ELb0ELb0ELb1ELb0ELb0ELb0ELb1ELb1ELb0ELb0ELb0EEENS1_21CollectiveEpilogueFwdINS6_IJSA_SC_SB_EEES9_NS_10bfloat16_tESG_Li384ELb1ELb0ELb0ELb1EEENS1_36VarlenDynamicPersistentTileSchedulerILi192ELi128ELi384ELi128ELb0ELb0ELb1ELb0ELb1ELb1EEEEEEEEEvNT_6ParamsE,@function
        .size           _ZN7cutlass13device_kernelIN5flash11enable_sm90INS1_16FlashAttnFwdSm90INS1_25CollectiveMainloopFwdSm90ILi2EN4cute5tupleIJNS5_1CILi1EEES8_S8_EEENS6_IJNS7_ILi192EEENS7_ILi128EEENS7_ILi96EEEEEELi96ENS_12float_e4m3_tEfNS_4arch4Sm90ELb0ELb0ELb0ELb1ELb0ELb0ELb0ELb1ELb1ELb0ELb0ELb0EEENS1_21CollectiveEpilogueFwdINS6_IJSA_SC_SB_EEES9_NS_10bfloat16_tESG_Li384ELb1ELb0ELb0ELb1EEENS1_36VarlenDynamicPersistentTileSchedulerILi192ELi128ELi384ELi128ELb0ELb0ELb1ELb0ELb1ELb1EEEEEEEEEvNT_6ParamsE,(.L_x_12380 - _ZN7cutlass13device_kernelIN5flash11enable_sm90INS1_16FlashAttnFwdSm90INS1_25CollectiveMainloopFwdSm90ILi2EN4cute5tupleIJNS5_1CILi1EEES8_S8_EEENS6_IJNS7_ILi192EEENS7_ILi128EEENS7_ILi96EEEEEELi96ENS_12float_e4m3_tEfNS_4arch4Sm90ELb0ELb0ELb0ELb1ELb0ELb0ELb0ELb1ELb1ELb0ELb0ELb0EEENS1_21CollectiveEpilogueFwdINS6_IJSA_SC_SB_EEES9_NS_10bfloat16_tESG_Li384ELb1ELb0ELb0ELb1EEENS1_36VarlenDynamicPersistentTileSchedulerILi192ELi128ELi384ELi128ELb0ELb0ELb1ELb0ELb1ELb1EEEEEEEEEvNT_6ParamsE)
        .other          _ZN7cutlass13device_kernelIN5flash11enable_sm90INS1_16FlashAttnFwdSm90INS1_25CollectiveMainloopFwdSm90ILi2EN4cute5tupleIJNS5_1CILi1EEES8_S8_EEENS6_IJNS7_ILi192EEENS7_ILi128EEENS7_ILi96EEEEEELi96ENS_12float_e4m3_tEfNS_4arch4Sm90ELb0ELb0ELb0ELb1ELb0ELb0ELb0ELb1ELb1ELb0ELb0ELb0EEENS1_21CollectiveEpilogueFwdINS6_IJSA_SC_SB_EEES9_NS_10bfloat16_tESG_Li384ELb1ELb0ELb0ELb1EEENS1_36VarlenDynamicPersistentTileSchedulerILi192ELi128ELi384ELi128ELb0ELb0ELb1ELb0ELb1ELb1EEEEEEEEEvNT_6ParamsE,@"STO_CUDA_ENTRY STV_DEFAULT"
_ZN7cutlass13device_kernelIN5flash11enable_sm90INS1_16FlashAttnFwdSm90INS1_25CollectiveMainloopFwdSm90ILi2EN4cute5tupleIJNS5_1CILi1EEES8_S8_EEENS6_IJNS7_ILi192EEENS7_ILi128EEENS7_ILi96EEEEEELi96ENS_12float_e4m3_tEfNS_4arch4Sm90ELb0ELb0ELb0ELb1ELb0ELb0ELb0ELb1ELb1ELb0ELb0ELb0EEENS1_21CollectiveEpilogueFwdINS6_IJSA_SC_SB_EEES9_NS_10bfloat16_tESG_Li384ELb1ELb0ELb0ELb1EEENS1_36VarlenDynamicPersistentTileSchedulerILi192ELi128ELi384ELi128ELb0ELb0ELb1ELb0ELb1ELb1EEEEEEEEEvNT_6ParamsE:
[----:B------:R-:W0:Y:S02]  /*0000*/  LDC R1, c[0x0][0x28] ;  /* 0x00000a00ff017b82 */ /* 0x000e240000000800 */
[----:B0-----:R-:W-:Y:S01]  /*0010*/  VIADD R1, R1, 0xfffffff0 ;  /* 0xfffffff001017836 */ /* 0x001fe20000000000 */
[----:B------:R-:W0:Y:S01]  /*0020*/  S2R R3, SR_TID.X ;  /* 0x0000000000037919 */ /* 0x000e220000002100 */
[----:B------:R-:W-:Y:S01]  /*0030*/  ELECT P0, URZ, PT ;  /* 0x00000000003f782f */ /* 0x000fe20003800000 */
[----:B------:R-:W-:Y:S01]  /*0040*/  BSSY B0, `(.L_x_8082) ;  /* 0x0000011000007945 */ /* 0x000fe20003800000 */
[----:B0-----:R-:W-:-:S05]  /*0050*/  SHF.R.U32.HI R0, RZ, 0x5, R3 ;  /* 0x00000005ff007819 */ /* 0x001fca0000011603 */
[----:B------:R-:W0:Y:S02]  /*0060*/  SHFL.IDX PT, R2, R0, RZ, 0x1f ;  /* 0x00001fff00027589 */ /* 0x000e2400000e0000 */
[----:B0-----:R-:W-:Y:S02]  /*0070*/  ISETP.EQ.AND P0, PT, R2, RZ, P0 ;  /* 0x000000ff0200720c */ /* 0x001fe40000702270 */
[----:B------:R-:W-:-:S11]  /*0080*/  SHF.R.U32.HI R2, RZ, 0x7, R3 ;  /* 0x00000007ff027819 */ /* 0x000fd60000011603 */
        /* <DEDUP_REMOVED lines=12> */
.L_x_8083:
[----:B------:R-:W-:Y:S05]  /*0150*/  BSYNC B0 ;  /* 0x0000000000007941 */ /* 0x000fea0003800000 */
.L_x_8082:
        /* <DEDUP_REMOVED lines=41> */
.L_x_8084:
        /* <DEDUP_REMOVED lines=22> */
.L_x_8085:
        /* <DEDUP_REMOVED lines=18> */
.L_x_8086:
        /* <DEDUP_REMOVED lines=22> */
.L_x_8087:
        /* <DEDUP_REMOVED lines=22> */
.L_x_8088:
[----:B------:R-:W-:Y:S01]  /*0930*/  PLOP3.LUT P0, PT, PT, PT, UP0, 0x80, 0x0 ;  /* 0x000000000000781c */ /* 0x000fe20003f0f008 */
[----:B------:R-:W-:Y:S01]  /*0940*/  UMOV UR48, 0x1 ;  /* 0x0000000100307882 */ /* 0x000fe20000000000 */
[----:B------:R-:W-:Y:S01]  /*0950*/  NOP ;  /* 0x0000000000007918 */ /* 0x000fe20000000000 */
[----:B------:R-:W-:Y:S01]  /*0960*/  USEL UR48, UR48, 0x2, !UP0 ;  /* 0x0000000230307887 */ /* 0x000fe2000c000000 */
[----:B------:R-:W-:Y:S01]  /*0970*/  ULDC.64 UR54, c[0x0][0x208] ;  /* 0x0000820000367ab9 */ /* 0x000fe20000000a00 */
[----:B012-4-:R-:W-:Y:S08]  /*0980*/  BAR.SYNC.DEFER_BLOCKING 0x0 ;  /* 0x0000000000007b1d */ /* 0x017ff00000010000 */
[----:B------:R-:W-:Y:S05]  /*0990*/  @!P0 BRA `(.L_x_8089) ;  /* 0x0000007400248947 */ /* 0x000fea0003800000 */
.L_x_8090:
[----:B------:R-:W-:-:S08]  /*09a0*/  NOP ;  /* 0x0000000000007918 */ /* 0x000fd00000000000 */
[----:B------:R-:W0:Y:S02]  /*09b0*/  USETMAXREG.TRY_ALLOC.CTAPOOL UP0, 0xa0 ;  /* 0x000000a0000079c8 */ /* 0x000e240008000600 */
[----:B0-----:R-:W-:-:S13]  /*09c0*/  PLOP3.LUT P0, PT, PT, PT, UP0, 0x80, 0x0 ;  /* 0x000000000000781c */ /* 0x001fda0003f0f008 */
[----:B------:R-:W-:Y:S05]  /*09d0*/  @!P0 BRA `(.L_x_8090) ;  /* 0xfffffffc00f08947 */ /* 0x000fea000383ffff */
[----:B------:R-:W0:Y:S08]  /*09e0*/  S2UR UR5, SR_CgaCtaId ;  /* 0x00000000000579c3 */ /* 0x000e300000008800 */
[----:B------:R-:W-:Y:S06]  /*09f0*/  BAR.ARV 0x8, 0x1a0 ;  /* 0x0206800000007b1d */ /* 0x000fec0000002000 */
[----:B------:R-:W-:-:S02]  /*0a00*/  UMOV UR4, 0x400 ;  /* 0x0000040000047882 */ /* 0x000fc40000000000 */
[----:B------:R-:W-:Y:S01]  /*0a10*/  BAR.SYNC.DEFER_BLOCKING 0x5, 0x200 ;  /* 0x0148000000007b1d */ /* 0x000fe20000010000 */
[----:B0-----:R-:W-:-:S09]  /*0a20*/  ULEA UR4, UR5, UR4, 0x18 ;  /* 0x0000000405047291 */ /* 0x001fd2000f8ec03f */
[----:B------:R-:W0:Y:S01]  /*0a30*/  LDS.128 R40, [UR4+0x19cd0] ;  /* 0x019cd004ff287984 */ /* 0x000e220008000c00 */
[----:B------:R-:W-:Y:S01]  /*0a40*/  ULDC UR4, c[0x0][0xc14] ;  /* 0x0003050000047ab9 */ /* 0x000fe20000000800 */
[----:B------:R-:W-:Y:S06]  /*0a50*/  BAR.ARV 0x4, 0x200 ;  /* 0x0108000000007b1d */ /* 0x000fec0000002000 */
[----:B0-----:R-:W-:-:S13]  /*0a60*/  ISETP.GE.AND P0, PT, R43, UR4, PT ;  /* 0x000000042b007c0c */ /* 0x001fda000bf06270 */
[----:B------:R-:W-:Y:S05]  /*0a70*/  @P0 EXIT ;  /* 0x000000000000094d */ /* 0x000fea0003800000 */
[----:B------:R-:W0:Y:S01]  /*0a80*/  S2R R0, SR_TID.X ;  /* 0x0000000000007919 */ /* 0x000e220000002100 */
[----:B------:R-:W-:Y:S01]  /*0a90*/  R2UR UR5, R42 ;  /* 0x000000002a0572ca */ /* 0x000fe200000e0000 */
[----:B------:R-:W-:Y:S01]  /*0aa0*/  IMAD.MOV.U32 R152, RZ, RZ, -0x2 ;  /* 0xfffffffeff987424 */ /* 0x000fe200078e00ff */
[----:B------:R-:W-:Y:S01]  /*0ab0*/  ULOP3.LUT UR44, UR48, 0x1, URZ, 0xfc, !UPT ;  /* 0x00000001302c7892 */ /* 0x000fe2000f8efc3f */
[----:B------:R-:W-:Y:S01]  /*0ac0*/  UMOV UR38, URZ ;  /* 0x0000003f00267c82 */ /* 0x000fe20008000000 */
[----:B------:R-:W-:Y:S01]  /*0ad0*/  UMOV UR37, URZ ;  /* 0x0000003f00257c82 */ /* 0x000fe20008000000 */
[----:B------:R-:W-:Y:S01]  /*0ae0*/  UMOV UR36, URZ ;  /* 0x0000003f00247c82 */ /* 0x000fe20008000000 */
[----:B0-----:R-:W-:-:S05]  /*0af0*/  VIADD R155, R0, 0xffffff80 ;  /* 0xffffff80009b7836 */ /* 0x001fca0000000000 */
[----:B------:R-:W-:-:S04]  /*0b00*/  SHF.R.S32.HI R0, RZ, 0x1f, R155 ;  /* 0x0000001fff007819 */ /* 0x000fc8000001149b */
[CC--:B------:R-:W-:Y:S02]  /*0b10*/  LEA.HI R23, R0.reuse, R155.reuse, RZ, 0x7 ;  /* 0x0000009b00177211 */ /* 0x0c0fe400078f38ff */
[CC--:B------:R-:W-:Y:S02]  /*0b20*/  LEA.HI R3, R0.reuse, R155.reuse, RZ, 0x5 ;  /* 0x0000009b00037211 */ /* 0x0c0fe400078f28ff */
[----:B------:R-:W-:Y:S02]  /*0b30*/  LOP3.LUT R22, R23, 0xffffff80, RZ, 0xc0, !PT ;  /* 0xffffff8017167812 */ /* 0x000fe400078ec0ff */
[----:B------:R-:W-:Y:S01]  /*0b40*/  LEA.HI R2, R0, R155, RZ, 0x4 ;  /* 0x0000009b00027211 */ /* 0x000fe200078f20ff */
[----:B------:R-:W-:Y:S01]  /*0b50*/  IMAD.SHL.U32 R5, R3, 0x10, RZ ;  /* 0x0000001003057824 */ /* 0x000fe200078e00ff */
[----:B------:R-:W-:Y:S01]  /*0b60*/  SHF.R.S32.HI R23, RZ, 0x7, R23 ;  /* 0x00000007ff177819 */ /* 0x000fe20000011417 */
[----:B------:R-:W-:Y:S01]  /*0b70*/  IMAD.IADD R22, R155, 0x1, -R22 ;  /* 0x000000019b167824 */ /* 0x000fe200078e0a16 */
[----:B------:R-:W-:-:S02]  /*0b80*/  SHF.R.S32.HI R3, RZ, 0x4, R2 ;  /* 0x00000004ff037819 */ /* 0x000fc40000011402 */
[C---:B------:R-:W-:Y:S02]  /*0b90*/  LOP3.LUT R4, R2.reuse, 0x7fffff0, RZ, 0xc0, !PT ;  /* 0x07fffff002047812 */ /* 0x040fe400078ec0ff */
[----:B------:R-:W-:Y:S02]  /*0ba0*/  SHF.R.S32.HI R7, RZ, 0x1f, R22 ;  /* 0x0000001fff077819 */ /* 0x000fe40000011416 */
[----:B------:R-:W-:Y:S01]  /*0bb0*/  LEA.HI R2, R2, R3, RZ, 0x1 ;  /* 0x0000000302027211 */ /* 0x000fe200078f08ff */
[----:B------:R-:W-:Y:S01]  /*0bc0*/  IMAD.IADD R4, R155, 0x1, -R4 ;  /* 0x000000019b047824 */ /* 0x000fe200078e0a04 */
[----:B------:R-:W-:Y:S02]  /*0bd0*/  LEA.HI R6, R7, R22, RZ, 0x2 ;  /* 0x0000001607067211 */ /* 0x000fe400078f10ff */
[----:B------:R-:W-:Y:S02]  /*0be0*/  LOP3.LUT R5, R5, 0xfffffe00, RZ, 0xc0, !PT ;  /* 0xfffffe0005057812 */ /* 0x000fe400078ec0ff */
[----:B------:R-:W-:-:S02]  /*0bf0*/  SHF.R.S32.HI R8, RZ, 0x2, R6 ;  /* 0x00000002ff087819 */ /* 0x000fc40000011406 */
[----:B------:R-:W-:Y:S01]  /*0c00*/  SHF.R.S32.HI R9, RZ, 0x1f, R6 ;  /* 0x0000001fff097819 */ /* 0x000fe20000011406 */
[----:B------:R-:W-:Y:S01]  /*0c10*/  IMAD R5, R4, 0x20, R5 ;  /* 0x0000002004057824 */ /* 0x000fe200078e0205 */
[----:B------:R-:W-:Y:S01]  /*0c20*/  LOP3.LUT R2, R2, 0x1ffffffe, RZ, 0xc0, !PT ;  /* 0x1ffffffe02027812 */ /* 0x000fe200078ec0ff */
[----:B------:R-:W-:Y:S01]  /*0c30*/  IMAD.HI R4, R23, 0x55555556, RZ ;  /* 0x5555555617047827 */ /* 0x000fe200078e02ff */
[----:B------:R-:W-:Y:S02]  /*0c40*/  LEA.HI R9, R9, R8, RZ, 0x3 ;  /* 0x0000000809097211 */ /* 0x000fe400078f18ff */
[----:B------:R-:W-:Y:S01]  /*0c50*/  LEA.HI R7, R7, R22, RZ, 0x5 ;  /* 0x0000001607077211 */ /* 0x000fe200078f28ff */
[----:B------:R-:W-:Y:S01]  /*0c60*/  IMAD.IADD R2, R3, 0x1, -R2 ;  /* 0x0000000103027824 */ /* 0x000fe200078e0a02 */
[----:B------:R-:W-:Y:S02]  /*0c70*/  LOP3.LUT R9, R9, 0xfffffff8, RZ, 0xc0, !PT ;  /* 0xfffffff809097812 */ /* 0x000fe400078ec0ff */
[----:B------:R-:W-:Y:S01]  /*0c80*/  LEA.HI R0, R0, R155, RZ, 0x2 ;  /* 0x0000009b00007211 */ /* 0x000fe200078f10ff */
[----:B------:R-:W-:Y:S01]  /*0c90*/  IMAD R154, R2, 0x8, R5 ;  /* 0x00000008029a7824 */ /* 0x000fe200078e0205 */
[----:B------:R-:W-:Y:S01]  /*0ca0*/  LOP3.LUT R3, R6, 0x7ffffffc, RZ, 0xc0, !PT ;  /* 0x7ffffffc06037812 */ /* 0x000fe200078ec0ff */
[----:B------:R-:W-:Y:S01]  /*0cb0*/  IMAD.IADD R8, R8, 0x1, -R9 ;  /* 0x0000000108087824 */ /* 0x000fe200078e0a09 */
[----:B------:R-:W-:-:S02]  /*0cc0*/  LEA.HI R4, R4, R4, RZ, 0x1 ;  /* 0x0000000404047211 */ /* 0x000fc400078f08ff */
[----:B------:R-:W-:Y:S01]  /*0cd0*/  SHF.R.S32.HI R7, RZ, 0x5, R7 ;  /* 0x00000005ff077819 */ /* 0x000fe20000011407 */
[----:B------:R-:W-:Y:S01]  /*0ce0*/  IMAD.IADD R3, R22, 0x1, -R3 ;  /* 0x0000000116037824 */ /* 0x000fe200078e0a03 */
[----:B------:R-:W-:Y:S01]  /*0cf0*/  LOP3.LUT R2, R0, 0x1ffffffc, RZ, 0xc0, !PT ;  /* 0x1ffffffc00027812 */ /* 0x000fe200078ec0ff */
[----:B------:R-:W-:Y:S01]  /*0d00*/  IMAD R4, R4, -0x3, R23 ;  /* 0xfffffffd04047824 */ /* 0x000fe200078e0217 */
[----:B------:R-:W-:Y:S01]  /*0d10*/  SHF.R.S32.HI R18, RZ, 0x2, R0 ;  /* 0x00000002ff127819 */ /* 0x000fe20000011400 */
[----:B------:R-:W-:Y:S02]  /*0d20*/  IMAD R7, R7, 0x10, R8 ;  /* 0x0000001007077824 */ /* 0x000fe400078e0208 */
[----:B------:R-:W-:Y:S02]  /*0d30*/  IMAD.IADD R2, R155, 0x1, -R2 ;  /* 0x000000019b027824 */ /* 0x000fe400078e0a02 */
[----:B------:R-:W-:Y:S02]  /*0d40*/  IMAD R152, R3, R152, 0x80 ;  /* 0x0000008003987424 */ /* 0x000fe400078e0298 */
[----:B------:R-:W-:-:S02]  /*0d50*/  IMAD R153, R4, 0x40, R7 ;  /* 0x0000004004997824 */ /* 0x000fc400078e0207 */
[----:B------:R-:W-:-:S07]  /*0d60*/  IMAD.SHL.U32 R16, R2, 0x8, RZ ;  /* 0x0000000802107824 */ /* 0x000fce00078e00ff */
.L_x_8126:
[----:B0-----:R-:W0:Y:S01]  /*0d70*/  LDC.64 R2, c[0x0][0xc60] ;  /* 0x00031800ff027b82 */ /* 0x001e220000000a00 */
[----:B------:R-:W-:Y:S01]  /*0d80*/  ULDC.64 UR8, c[0x0][0x990] ;  /* 0x0002640000087ab9 */ /* 0x000fe20000000a00 */
[----:B------:R-:W-:Y:S01]  /*0d90*/  ULDC UR4, c[0x0][0x428] ;  /* 0x00010a0000047ab9 */ /* 0x000fe20000000800 */
[----:B------:R-:W-:Y:S01]  /*0da0*/  ULDC.64 UR6, c[0x0][0x998] ;  /* 0x0002660000067ab9 */ /* 0x000fe20000000a00 */
[----:B--2--5:R-:W-:Y:S01]  /*0db0*/  IMAD.MOV.U32 R9, RZ, RZ, 0x3f800000 ;  /* 0x3f800000ff097424 */ /* 0x024fe200078e00ff */
[----:B------:R-:W-:Y:S01]  /*0dc0*/  ULDC UR43, c[0x0][0x2e0] ;  /* 0x0000b800002b7ab9 */ /* 0x000fe20000000800 */
[----:B0-----:R-:W-:-:S06]  /*0dd0*/  IMAD.WIDE R2, R43, 0x4, R2 ;  /* 0x000000042b027825 */ /* 0x001fcc00078e0202 */
[----:B------:R-:W2:Y:S01]  /*0de0*/  LDG.E R2, desc[UR54][R2.64] ;  /* 0x0000003602027981 */ /* 0x000ea2000c1e1900 */
[----:B------:R-:W-:Y:S02]  /*0df0*/  UISETP.NE.U32.AND UP2, UPT, UR8, URZ, UPT ;  /* 0x0000003f0800728c */ /* 0x000fe4000bf45070 */
        /* <DEDUP_REMOVED lines=60> */
[----:B0-----:R-:W-:Y:S01]  /*11c0*/  IMAD.U32 R4, RZ, RZ, UR8 ;  /* 0x00000008ff047e24 */ /* 0x001fe2000f8e00ff */
[----:B------:R-:W-:Y:S01]  /*11d0*/  UMOV UR42, UR5 ;  /* 0x00000005002a7c82 */ /* 0x000fe20008000000 */
[----:B------:R-:W-:Y:S01]  /*11e0*/  IMAD.U32 R3, RZ, RZ, UR7 ;  /* 0x00000007ff037e24 */ /* 0x000fe2000f8e00ff */
[----:B------:R-:W-:Y:S01]  /*11f0*/  ULDC.64 UR6, c[0x0][0x3f8] ;  /* 0x0000fe0000067ab9 */ /* 0x000fe20000000a00 */
[----:B------:R-:W-:Y:S01]  /*1200*/  IMAD.U32 R5, RZ, RZ, UR9 ;  /* 0x00000009ff057e24 */ /* 0x000fe2000f8e00ff */
[----:B------:R-:W-:-:S02]  /*1210*/  @UP3 ULDC UR8, c[0x0][0x42c] ;  /* 0x00010b0000083ab9 */ /* 0x000fc40000000800 */
[----:B------:R-:W3:Y:S04]  /*1220*/  @P0 LDG.E R2, desc[UR54][R2.64] ;  /* 0x0000003602020981 */ /* 0x000ee8000c1e1900 */
[----:B------:R-:W4:Y:S01]  /*1230*/  @P1 LDG.E R4, desc[UR54][R4.64] ;  /* 0x0000003604041981 */ /* 0x000f22000c1e1900 */
[----:B------:R-:W-:-:S03]  /*1240*/  UISETP.NE.U32.AND UP0, UPT, UR6, URZ, UPT ;  /* 0x0000003f0600728c */ /* 0x000fc6000bf05070 */
[----:B------:R-:W-:Y:S01]  /*1250*/  ULDC UR6, c[0x0][0x404] ;  /* 0x0001010000067ab9 */ /* 0x000fe20000000800 */
[----:B------:R-:W-:-:S04]  /*1260*/  UISETP.NE.AND.EX UP0, UPT, UR7, URZ, UPT, UP0 ;  /* 0x0000003f0700728c */ /* 0x000fc8000bf05300 */
[----:B------:R-:W-:-:S04]  /*1270*/  USEL UR6, UR6, 0x1, UP0 ;  /* 0x0000000106067887 */ /* 0x000fc80008000000 */
[----:B------:R-:W-:Y:S01]  /*1280*/  UIMAD UR43, UR6, UR43, URZ ;  /* 0x0000002b062b72a4 */ /* 0x000fe2000f8e023f */
[----:B------:R-:W-:Y:S01]  /*1290*/  IMAD.MOV.U32 R17, RZ, RZ, R41 ;  /* 0x000000ffff117224 */ /* 0x000fe200078e0029 */
[----:B------:R-:W-:Y:S01]  /*12a0*/  CS2R R10, SRZ ;  /* 0x00000000000a7805 */ /* 0x000fe2000001ff00 */
[----:B------:R-:W-:Y:S01]  /*12b0*/  IMAD.MOV.U32 R135, RZ, RZ, RZ ;  /* 0x000000ffff877224 */ /* 0x000fe200078e00ff */
[----:B------:R-:W-:Y:S02]  /*12c0*/  CS2R R12, SRZ ;  /* 0x00000000000c7805 */ /* 0x000fe4000001ff00 */
[----:B------:R-:W-:Y:S02]  /*12d0*/  CS2R R14, SRZ ;  /* 0x00000000000e7805 */ /* 0x000fe4000001ff00 */
[----:B-1----:R-:W-:Y:S02]  /*12e0*/  CS2R R20, SRZ ;  /* 0x0000000000147805 */ /* 0x002fe4000001ff00 */
        /* <DEDUP_REMOVED lines=14> */
[----:B--2---:R-:W-:-:S04]  /*13d0*/  FMUL.FTZ R0, R9, R0 ;  /* 0x0000000009007220 */ /* 0x004fc80000410000 */
[----:B------:R-:W-:Y:S01]  /*13e0*/  FMUL.FTZ R0, R0, UR4 ;  /* 0x0000000400007c20 */ /* 0x000fe20008410000 */
[----:B------:R-:W-:Y:S01]  /*13f0*/  UMOV UR4, URZ ;  /* 0x0000003f00047c82 */ /* 0x000fe20008000000 */
[----:B------:R-:W-:-:S03]  /*1400*/  CS2R R8, SRZ ;  /* 0x0000000000087805 */ /* 0x000fc6000001ff00 */
        /* <DEDUP_REMOVED lines=20> */
.L_x_8091:
[----:B------:R-:W-:Y:S01]  /*1550*/  UIADD3 UR43, -UR4, UR43, URZ ;  /* 0x0000002b042b7290 */ /* 0x000fe2000fffe13f */
[----:B------:R-:W-:Y:S01]  /*1560*/  CS2R R56, SRZ ;  /* 0x0000000000387805 */ /* 0x000fe2000001ff00 */
[----:B------:R-:W-:Y:S01]  /*1570*/  UIMAD.WIDE.U32 UR6, UR5, UR8, URZ ;  /* 0x00000008050672a5 */ /* 0x000fe2000f8e003f */
[----:B------:R-:W-:Y:S01]  /*1580*/  IMAD.MOV.U32 R55, RZ, RZ, RZ ;  /* 0x000000ffff377224 */ /* 0x000fe200078e00ff */
[----:B------:R-:W-:Y:S01]  /*1590*/  UISETP.GE.AND UP0, UPT, UR43, 0x1, UPT ;  /* 0x000000012b00788c */ /* 0x000fe2000bf06270 */
[----:B------:R-:W-:Y:S01]  /*15a0*/  CS2R R58, SRZ ;  /* 0x00000000003a7805 */ /* 0x000fe2000001ff00 */
[----:B------:R-:W-:Y:S01]  /*15b0*/  UIADD3 UR4, UR43, 0x7f, URZ ;  /* 0x0000007f2b047890 */ /* 0x000fe2000fffe03f */
[----:B------:R-:W-:Y:S01]  /*15c0*/  CS2R R60, SRZ ;  /* 0x00000000003c7805 */ /* 0x000fe2000001ff00 */
[----:B------:R-:W-:Y:S01]  /*15d0*/  @UP3 ULDC UR9, c[0x0][0x430] ;  /* 0x00010c0000093ab9 */ /* 0x000fe20000000800 */
[----:B------:R-:W-:Y:S01]  /*15e0*/  UMOV UR41, UR5 ;  /* 0x0000000500297c82 */ /* 0x000fe20008000000 */
[----:B------:R-:W-:Y:S01]  /*15f0*/  PLOP3.LUT P1, PT, PT, PT, UP0, 0x80, 0x0 ;  /* 0x000000000000781c */ /* 0x000fe20003f2f008 */
[----:B------:R-:W-:Y:S01]  /*1600*/  USHF.R.S32.HI UR8, URZ, 0x1f, UR4 ;  /* 0x0000001f3f087899 */ /* 0x000fe20008011404 */
[----:B------:R-:W-:Y:S01]  /*1610*/  IMAD.MOV.U32 R62, RZ, RZ, RZ ;  /* 0x000000ffff3e7224 */ /* 0x000fe200078e00ff */
[----:B------:R-:W-:Y:S01]  /*1620*/  @UP3 USHF.R.U32.HI UR42, URZ, UR9, UR7 ;  /* 0x000000093f2a3299 */ /* 0x000fe20008011607 */
[----:B------:R-:W-:Y:S01]  /*1630*/  IMAD.MOV.U32 R64, RZ, RZ, RZ ;  /* 0x000000ffff407224 */ /* 0x000fe200078e00ff */
[----:B------:R-:W-:-:S08]  /*1640*/  ULEA.HI UR8, UR8, UR4, URZ, 0x7 ;  /* 0x0000000408087291 */ /* 0x000fd0000f8f383f */
[----:B------:R-:W-:Y:S05]  /*1650*/  @!P1 BRA `(.L_x_8092) ;  /* 0x0000004800a89947 */ /* 0x000fea0003800000 */
[----:B------:R-:W0:Y:S01]  /*1660*/  SHFL.IDX PT, R0, R23, RZ, 0x1f ;  /* 0x00001fff17007589 */ /* 0x000e2200000e0000 */
[----:B------:R-:W1:Y:S01]  /*1670*/  S2UR UR9, SR_CgaCtaId ;  /* 0x00000000000979c3 */ /* 0x000e620000008800 */
[----:B------:R-:W-:Y:S01]  /*1680*/  UMOV UR7, 0x400 ;  /* 0x0000040000077882 */ /* 0x000fe20000000000 */
[----:B------:R-:W-:Y:S01]  /*1690*/  USHF.R.S32.HI UR46, URZ, 0x7, UR8 ;  /* 0x000000073f2e7899 */ /* 0x000fe20008011408 */
[----:B0-----:R-:W-:Y:S01]  /*16a0*/  R2UR UR6, R0 ;  /* 0x00000000000672ca */ /* 0x001fe200000e0000 */
[----:B-1----:R-:W-:-:S12]  /*16b0*/  ULEA UR7, UR9, UR7, 0x18 ;  /* 0x0000000709077291 */ /* 0x002fd8000f8ec03f */
[----:B------:R-:W-:Y:S02]  /*16c0*/  UIMAD.WIDE UR4, UR6, 0x55555556, URZ ;  /* 0x55555556060478a5 */ /* 0x000fe4000f8e023f */
[----:B------:R-:W-:Y:S02]  /*16d0*/  UIADD3 UR4, UR7, 0xf000, URZ ;  /* 0x0000f00007047890 */ /* 0x000fe4000fffe03f */
[----:B------:R-:W-:Y:S02]  /*16e0*/  ULEA.HI UR5, UR5, UR5, URZ, 0x1 ;  /* 0x0000000505057291 */ /* 0x000fe4000f8f083f */
[----:B------:R-:W-:Y:S02]  /*16f0*/  ULOP3.LUT UP0, URZ, UR4, 0x3ff, URZ, 0xc0, !UPT ;  /* 0x000003ff043f7892 */ /* 0x000fe4000f80c03f */
[----:B------:R-:W-:-:S04]  /*1700*/  UIMAD UR5, UR5, -0x3, UR6 ;  /* 0xfffffffd050578a4 */ /* 0x000fc8000f8e0206 */
[----:B------:R-:W-:Y:S01]  /*1710*/  PLOP3.LUT P0, PT, PT, PT, UP0, 0x80, 0x0 ;  /* 0x000000000000781c */ /* 0x000fe20003f0f008 */
[----:B------:R-:W-:-:S04]  /*1720*/  ULEA UR5, UR5, UR4, 0xb ;  /* 0x0000000405057291 */ /* 0x000fc8000f8e583f */
[----:B------:R-:W-:-:S04]  /*1730*/  USHF.R.U32.HI UR5, URZ, 0x4, UR5 ;  /* 0x000000043f057899 */ /* 0x000fc80008011605 */
[----:B------:R-:W-:-:S04]  /*1740*/  ULOP3.LUT UR47, UR5, 0x3fff, URZ, 0xc0, !UPT ;  /* 0x00003fff052f7892 */ /* 0x000fc8000f8ec03f */
[----:B------:R-:W-:Y:S08]  /*1750*/  @!P0 BRA `(.L_x_8093) ;  /* 0x0000000000408947 */ /* 0x000ff00003800000 */
        /* <DEDUP_REMOVED lines=16> */
.L_x_8093:
        /* <DEDUP_REMOVED lines=13> */
.L_x_8215:
[----:B------:R-:W-:Y:S05]  /*1930*/  @!P0 BRA `(.L_x_8095) ;  /* 0x0000000000048947 */ /* 0x000fea0003800000 */
[----:B------:R-:W-:Y:S01]  /*1940*/  BPT.TRAP 0x1 ;  /* 0x000000040000795c */ /* 0x000fe20000300000 */
.L_x_8095:
[----:B0-----:R-:W-:Y:S02]  /*1950*/  IMAD.U32 R3, RZ, RZ, UR36 ;  /* 0x00000024ff037e24 */ /* 0x001fe4000f8e00ff */
[----:B------:R-:W-:Y:S02]  /*1960*/  IMAD.U32 R5, RZ, RZ, UR37 ;  /* 0x00000025ff057e24 */ /* 0x000fe4000f8e00ff */
[----:B------:R-:W-:-:S03]  /*1970*/  IMAD R4, R3, 0x8, R0 ;  /* 0x0000000803047824 */ /* 0x000fc600078e0200 */
[----:B------:R-:W-:-:S04]  /*1980*/  SHF.L.U32 R3, R5, 0x1f, RZ ;  /* 0x0000001f05037819 */ /* 0x000fc800000006ff */
[----:B------:R0:W1:Y:S01]  /*1990*/  SYNCS.PHASECHK.TRANS64.TRYWAIT P1, [R4+URZ+0x19c30], R3 ;  /* 0x019c3003040075a7 */ /* 0x000062000802017f */
[----:B------:R-:W-:Y:S05]  /*19a0*/  @!P0 BRA `(.L_x_8096) ;  /* 0x0000000000048947 */ /* 0x000fea0003800000 */
[----:B------:R-:W-:Y:S01]  /*19b0*/  BPT.TRAP 0x1 ;  /* 0x000000040000795c */ /* 0x000fe20000300000 */
.L_x_8096:
[----:B------:R-:W2:Y:S01]  /*19c0*/  LDL.LU R5, [R1] ;  /* 0x0000000001057983 */ /* 0x000ea20000300800 */
[----:B------:R-:W3:Y:S02]  /*19d0*/  S2R R6, SR_TID.X ;  /* 0x0000000000067919 */ /* 0x000ee40000002100 */
[----:B---3--:R-:W-:Y:S01]  /*19e0*/  LOP3.LUT P2, RZ, R6, 0x7f, RZ, 0xc0, !PT ;  /* 0x0000007f06ff7812 */ /* 0x008fe2000784c0ff */
[----:B------:R-:W-:Y:S01]  /*19f0*/  IMAD.MOV.U32 R135, RZ, RZ, RZ ;  /* 0x000000ffff877224 */ /* 0x000fe200078e00ff */
[----:B--2---:R-:W-:-:S11]  /*1a00*/  LOP3.LUT R5, R5, 0xffffffef, RZ, 0xc0, !PT ;  /* 0xffffffef05057812 */ /* 0x004fd600078ec0ff */
[----:B------:R-:W-:-:S05]  /*1a10*/  @P2 LOP3.LUT R5, R5, 0x10, RZ, 0xfc, !PT ;  /* 0x0000001005052812 */ /* 0x000fca00078efcff */
[----:B------:R2:W-:Y:S01]  /*1a20*/  STL [R1], R5 ;  /* 0x0000000501007387 */ /* 0x0005e20000100800 */
[----:B-1----:R-:W-:Y:S05]  /*1a30*/  @P1 BRA `(.L_x_8097) ;  /* 0x0000000000081947 */ /* 0x002fea0003800000 */
[----:B------:R-:W1:Y:S02]  /*1a40*/  SYNCS.PHASECHK.TRANS64.TRYWAIT P1, [R4+URZ+0x19c30], R3 ;  /* 0x019c3003040075a7 */ /* 0x000e64000802017f */
[----:B-1----:R-:W-:Y:S05]  /*1a50*/  @!P1 BRA `(.L_x_8098) ;  /* 0x000000ac00149947 */ /* 0x002fea0003800000 */
.L_x_8097:
[----:B------:R-:W-:Y:S05]  /*1a60*/  WARPSYNC.ALL ;  /* 0x0000000000007948 */ /* 0x000fea0003800000 */
[----:B------:R-:W-:Y:S01]  /*1a70*/  R2UR UR4, R0 ;  /* 0x00000000000472ca */ /* 0x000fe200000e0000 */
[----:B------:R-:W-:Y:S01]  /*1a80*/  WARPGROUP.ARRIVE ;  /* 0x00000000000079c5 */ /* 0x000fe20000000000 */
[----:B------:R-:W-:Y:S01]  /*1a90*/  UMOV UR5, 0xc0000010 ;  /* 0xc000001000057882 */ /* 0x000fe20000000000 */
[----:B------:R-:W-:Y:S01]  /*1aa0*/  UMOV UR7, 0xc0000010 ;  /* 0xc000001000077882 */ /* 0x000fe20000000000 */
[----:B------:R-:W-:Y:S01]  /*1ab0*/  UMOV UR9, 0xc0000010 ;  /* 0xc000001000097882 */ /* 0x000fe20000000000 */
[----:B------:R-:W-:Y:S01]  /*1ac0*/  UMOV UR11, 0xc0000010 ;  /* 0xc0000010000b7882 */ /* 0x000fe20000000000 */
[----:B------:R-:W-:Y:S01]  /*1ad0*/  UMOV UR13, 0xc0000010 ;  /* 0xc0000010000d7882 */ /* 0x000fe20000000000 */
[----:B------:R-:W-:Y:S01]  /*1ae0*/  UMOV UR15, 0xc0000010 ;  /* 0xc0000010000f7882 */ /* 0x000fe20000000000 */
[----:B--2---:R-:W-:Y:S01]  /*1af0*/  VIADD R5, R152, UR43 ;  /* 0x0000002b98057c36 */ /* 0x004fe20008000000 */
[----:B------:R-:W-:Y:S01]  /*1b00*/  P2R R7, PR, RZ, 0x1 ;  /* 0x00000001ff077803 */ /* 0x000fe20000000000 */
[----:B------:R-:W-:Y:S01]  /*1b10*/  IMAD.U32 R6, RZ, RZ, UR46 ;  /* 0x0000002eff067e24 */ /* 0x000fe2000f8e00ff */
[----:B------:R-:W2:Y:S01]  /*1b20*/  S2R R88, SR_TID.X ;  /* 0x0000000000587919 */ /* 0x000ea20000002100 */
[----:B------:R-:W-:Y:S01]  /*1b30*/  IMAD.U32 R10, RZ, RZ, UR45 ;  /* 0x0000002dff0a7e24 */ /* 0x000fe2000f8e00ff */
[----:B------:R-:W-:Y:S01]  /*1b40*/  UIADD3 UR4, UR4, 0x13800, URZ ;  /* 0x0001380004047890 */ /* 0x000fe2000fffe03f */
[----:B------:R-:W-:Y:S01]  /*1b50*/  IMAD R5, R6, -0x80, R5 ;  /* 0xffffff8006057824 */ /* 0x000fe200078e0205 */
[----:B------:R-:W-:Y:S01]  /*1b60*/  UISETP.GE.AND UP0, UPT, UR43, 0x81, UPT ;  /* 0x000000812b00788c */ /* 0x000fe2000bf06270 */
[--C-:B------:R-:W-:Y:S01]  /*1b70*/  IMAD.MOV.U32 R134, RZ, RZ, R135.reuse ;  /* 0x000000ffff867224 */ /* 0x100fe200078e0087 */
[----:B------:R-:W-:Y:S01]  /*1b80*/  USHF.R.U32.HI UR4, URZ, 0x4, UR4 ;  /* 0x000000043f047899 */ /* 0x000fe20008011604 */
[--C-:B------:R-:W-:Y:S01]  /*1b90*/  IMAD.MOV.U32 R133, RZ, RZ, R135.reuse ;  /* 0x000000ffff857224 */ /* 0x100fe200078e0087 */
[C---:B------:R-:W-:Y:S01]  /*1ba0*/  ISETP.GT.AND P3, PT, R5.reuse, RZ, PT ;  /* 0x000000ff0500720c */ /* 0x040fe20003f64270 */
[--C-:B------:R-:W-:Y:S01]  /*1bb0*/  IMAD.MOV.U32 R132, RZ, RZ, R135.reuse ;  /* 0x000000ffff847224 */ /* 0x100fe200078e0087 */
[----:B------:R-:W-:Y:S01]  /*1bc0*/  ULOP3.LUT UR4, UR4, 0x3fff, URZ, 0xc0, !UPT ;  /* 0x00003fff04047892 */ /* 0x000fe2000f8ec03f */
[C---:B------:R-:W-:Y:S01]  /*1bd0*/  ISETP.GT.AND P1, PT, R5.reuse, 0x1, PT ;  /* 0x000000010500780c */ /* 0x040fe20003f24270 */
[--C-:B------:R-:W-:Y:S01]  /*1be0*/  IMAD.MOV.U32 R131, RZ, RZ, R135.reuse ;  /* 0x000000ffff837224 */ /* 0x100fe200078e0087 */
[C---:B------:R-:W-:Y:S01]  /*1bf0*/  ISETP.GT.AND P2, PT, R5.reuse, 0x8, PT ;  /* 0x000000080500780c */ /* 0x040fe20003f44270 */
[----:B------:R-:W-:Y:S01]  /*1c00*/  ULOP3.LUT UR16, UR4, 0x10000, URZ, 0xfc, !UPT ;  /* 0x0001000004107892 */ /* 0x000fe2000f8efc3f */
[C---:B------:R-:W-:Y:S01]  /*1c10*/  ISETP.GT.AND P5, PT, R5.reuse, 0x9, PT ;  /* 0x000000090500780c */ /* 0x040fe20003fa4270 */
[----:B------:R-:W-:Y:S01]  /*1c20*/  ULOP3.LUT UR4, UR47, 0x10000, URZ, 0xfc, !UPT ;  /* 0x000100002f047892 */ /* 0x000fe2000f8efc3f */
[C---:B------:R-:W-:Y:S01]  /*1c30*/  ISETP.GT.AND P4, PT, R5.reuse, 0x10, PT ;  /* 0x000000100500780c */ /* 0x040fe20003f84270 */
[----:B------:R-:W-:Y:S01]  /*1c40*/  UIMAD UR6, UR36, 0x300, UR16 ;  /* 0x00000300240678a4 */ /* 0x000fe2000f8e0210 */
[C---:B------:R-:W-:Y:S01]  /*1c50*/  ISETP.GT.AND P0, PT, R5.reuse, 0x59, PT ;  /* 0x000000590500780c */ /* 0x040fe20003f04270 */
[----:B------:R-:W-:Y:S01]  /*1c60*/  UIADD3 UR8, UR4, 0x180, URZ ;  /* 0x0000018004087890 */ /* 0x000fe2000fffe03f */
[----:B------:R-:W-:Y:S01]  /*1c70*/  ISETP.GT.AND P6, PT, R5, 0x60, PT ;  /* 0x000000600500780c */ /* 0x000fe20003fc4270 */
[----:B------:R-:W-:Y:S01]  /*1c80*/  UIADD3 UR10, UR6, 0x100, URZ ;  /* 0x00000100060a7890 */ /* 0x000fe2000fffe03f */
[--C-:B------:R-:W-:Y:S01]  /*1c90*/  IMAD.MOV.U32 R130, RZ, RZ, R135.reuse ;  /* 0x000000ffff827224 */ /* 0x100fe200078e0087 */
[----:B------:R-:W-:Y:S01]  /*1ca0*/  UIADD3 UR12, UR4, 0x300, URZ ;  /* 0x00000300040c7890 */ /* 0x000fe2000fffe03f */
[----:B------:R-:W-:Y:S01]  /*1cb0*/  IMAD.MOV.U32 R129, RZ, RZ, R135 ;  /* 0x000000ffff817224 */ /* 0x000fe200078e0087 */
[----:B------:R-:W-:-:S02]  /*1cc0*/  UIADD3 UR14, UR6, 0x200, URZ ;  /* 0x00000200060e7890 */ /* 0x000fc4000fffe03f */
[----:B------:R-:W-:Y:S01]  /*1cd0*/  QGMMA.64x128x32.F32.E4M3.E4M3 R24, gdesc[UR4], RZ, !UPT, gsb0 ;  /* 0x01e00000041879f3 */ /* 0x000fe2000c0008ff */
        /* <DEDUP_REMOVED lines=50> */
[----:B01----:R-:W-:-:S02]  /*2000*/  FMNMX.FTZ R3, R24, R25, !PT ;  /* 0x0000001918037209 */ /* 0x003fc40007810000 */
        /* <DEDUP_REMOVED lines=110> */
[----:B------:R-:W0:Y:S01]  /*26f0*/  SHFL.BFLY PT, R3, R6, 0x2, 0x1f ;  /* 0x0c401f0006037f89 */ /* 0x000e2200000e0000 */
        /* <DEDUP_REMOVED lines=12> */
[----:B0-----:R-:W-:Y:S02]  /*27c0*/  FMNMX.FTZ R8, R6, R3, !PT ;  /* 0x0000000306087209 */ /* 0x001fe40007810000 */
[----:B------:R-:W-:-:S03]  /*27d0*/  ISETP.NE.AND P0, PT, R7, RZ, PT ;  /* 0x000000ff0700720c */ /* 0x000fc60003f05270 */
[----:B------:R-:W0:Y:S02]  /*27e0*/  SHFL.BFLY PT, R3, R8, 0x1, 0x1f ;  /* 0x0c201f0008037f89 */ /* 0x000e2400000e0000 */
[----:B0-----:R-:W-:-:S04]  /*27f0*/  FMNMX.FTZ R3, R8, R3, !PT ;  /* 0x0000000308037209 */ /* 0x001fc80007810000 */
[C---:B------:R-:W-:Y:S01]  /*2800*/  FSETP.NEU.FTZ.AND P2, PT, R3.reuse, -INF , PT ;  /* 0xff8000000300780b */ /* 0x040fe20003f5d000 */
[----:B------:R-:W-:-:S05]  /*2810*/  FFMA.FTZ R13, R3, R10, -8 ;  /* 0xc1000000030d7423 */ /* 0x000fca000001000a */
[----:B------:R-:W-:Y:S02]  /*2820*/  FSEL R13, R13, RZ, P2 ;  /* 0x000000ff0d0d7208 */ /* 0x000fe40001000000 */
[----:B------:R-:W-:Y:S02]  /*2830*/  ISETP.NE.AND P2, PT, R9, RZ, PT ;  /* 0x000000ff0900720c */ /* 0x000fe40003f45270 */
[----:B------:R-:W-:Y:S01]  /*2840*/  FMNMX.FTZ R9, R26, R27, !PT ;  /* 0x0000001b1a097209 */ /* 0x000fe20007810000 */
[----:B------:R-:W-:-:S01]  /*2850*/  FFMA.FTZ R8, R25, UR45, -R13 ;  /* 0x0000002d19087c23 */ /* 0x000fc2000801080d */
[--C-:B------:R-:W-:Y:S01]  /*2860*/  FFMA.FTZ R10, R29, UR45, -R13.reuse ;  /* 0x0000002d1d0a7c23 */ /* 0x100fe2000801080d */
        /* <DEDUP_REMOVED lines=11> */
[----:B------:R-:W-:-:S02]  /*2920*/  IMAD.U32 R65, RZ, RZ, UR45 ;  /* 0x0000002dff417e24 */ /* 0x000fc4000f8e00ff */
        /* <DEDUP_REMOVED lines=12> */
[----:B------:R-:W-:Y:S01]  /*29f0*/  FFMA.FTZ R45, R68, UR45, -R13 ;  /* 0x0000002d442d7c23 */ /* 0x000fe2000801080d */
[----:B------:R-:W-:-:S02]  /*2a00*/  FMNMX.FTZ R6, R42, R11, !PT ;  /* 0x0000000b2a067209 */ /* 0x000fc40007810000 */
[----:B--2---:R-:W-:Y:S01]  /*2a10*/  LOP3.LUT P2, RZ, R88, 0x7f, RZ, 0xc0, !PT ;  /* 0x0000007f58ff7812 */ /* 0x004fe2000784c0ff */
[----:B------:R-:W-:Y:S01]  /*2a20*/  IMAD.MOV.U32 R88, RZ, RZ, R135 ;  /* 0x000000ffff587224 */ /* 0x000fe200078e0087 */
[----:B------:R-:W-:Y:S01]  /*2a30*/  FMNMX.FTZ R15, R43, R6, !PT ;  /* 0x000000062b0f7209 */ /* 0x000fe20007810000 */
[----:B------:R1:W-:Y:S01]  /*2a40*/  MUFU.EX2 R11, R36 ;  /* 0x00000024000b7308 */ /* 0x0003e20000000800 */
[----:B0-----:R-:W-:-:S01]  /*2a50*/  FFMA.FTZ R32, R53, UR45, -R13 ;  /* 0x0000002d35207c23 */ /* 0x001fc2000801080d */
[----:B------:R-:W-:Y:S01]  /*2a60*/  FFMA.FTZ R53, R76, UR45, -R13 ;  /* 0x0000002d4c357c23 */ /* 0x000fe2000801080d */
[----:B------:R-:W-:-:S04]  /*2a70*/  FMNMX.FTZ R6, R46, R15, !PT ;  /* 0x0000000f2e067209 */ /* 0x000fc80007810000 */
[----:B------:R-:W-:Y:S01]  /*2a80*/  FMNMX.FTZ R15, R47, R6, !PT ;  /* 0x000000062f0f7209 */ /* 0x000fe20007810000 */
[----:B------:R-:W-:Y:S01]  /*2a90*/  MUFU.EX2 R5, R5 ;  /* 0x0000000500057308 */ /* 0x000fe20000000800 */
[----:B-1----:R-:W-:-:S01]  /*2aa0*/  FFMA.FTZ R36, R57, UR45, -R13 ;  /* 0x0000002d39247c23 */ /* 0x002fc2000801080d */
[----:B------:R-:W-:Y:S01]  /*2ab0*/  FFMA.FTZ R57, R80, UR45, -R13 ;  /* 0x0000002d50397c23 */ /* 0x000fe2000801080d */
[----:B------:R-:W-:-:S04]  /*2ac0*/  FMNMX.FTZ R6, R50, R15, !PT ;  /* 0x0000000f32067209 */ /* 0x000fc80007810000 */
[----:B------:R-:W-:Y:S01]  /*2ad0*/  FMNMX.FTZ R21, R51, R6, !PT ;  /* 0x0000000633157209 */ /* 0x000fe20007810000 */
[----:B------:R0:W-:Y:S03]  /*2ae0*/  MUFU.EX2 R15, R40 ;  /* 0x00000028000f7308 */ /* 0x0001e60000000800 */
[----:B------:R-:W-:-:S04]  /*2af0*/  FMNMX.FTZ R6, R54, R21, !PT ;  /* 0x0000001536067209 */ /* 0x000fc80007810000 */
[----:B------:R-:W-:Y:S01]  /*2b00*/  FMNMX.FTZ R21, R55, R6, !PT ;  /* 0x0000000637157209 */ /* 0x000fe20007810000 */
[----:B------:R-:W-:Y:S01]  /*2b10*/  MUFU.EX2 R8, R8 ;  /* 0x0000000800087308 */ /* 0x000fe20000000800 */
[----:B0-----:R-:W-:-:S01]  /*2b20*/  FFMA.FTZ R40, R64, UR45, -R13 ;  /* 0x0000002d40287c23 */ /* 0x001fc2000801080d */
[----:B------:R-:W-:Y:S01]  /*2b30*/  FFMA.FTZ R64, R85, UR45, -R13 ;  /* 0x0000002d55407c23 */ /* 0x000fe2000801080d */
[----:B------:R-:W-:-:S04]  /*2b40*/  FMNMX.FTZ R6, R58, R21, !PT ;  /* 0x000000153a067209 */ /* 0x000fc80007810000 */
[----:B------:R-:W-:Y:S01]  /*2b50*/  FMNMX.FTZ R25, R59, R6, !PT ;  /* 0x000000063b197209 */ /* 0x000fe20007810000 */
[----:B------:R0:W-:Y:S03]  /*2b60*/  MUFU.EX2 R21, R44 ;  /* 0x0000002c00157308 */ /* 0x0001e60000000800 */
[----:B------:R-:W-:-:S04]  /*2b70*/  FMNMX.FTZ R6, R62, R25, !PT ;  /* 0x000000193e067209 */ /* 0x000fc80007810000 */
[----:B------:R-:W-:Y:S01]  /*2b80*/  FMNMX.FTZ R25, R63, R6, !PT ;  /* 0x000000063f197209 */ /* 0x000fe20007810000 */
[----:B------:R-:W-:Y:S01]  /*2b90*/  MUFU.EX2 R7, R7 ;  /* 0x0000000700077308 */ /* 0x000fe20000000800 */
[----:B0-----:R-:W-:-:S02]  /*2ba0*/  FFMA.FTZ R44, R61, UR45, -R13 ;  /* 0x0000002d3d2c7c23 */ /* 0x001fc4000801080d */
[----:B------:R-:W-:-:S04]  /*2bb0*/  FMNMX.FTZ R6, R66, R25, !PT ;  /* 0x0000001942067209 */ /* 0x000fc80007810000 */
[----:B------:R-:W-:Y:S01]  /*2bc0*/  FMNMX.FTZ R29, R67, R6, !PT ;  /* 0x00000006431d7209 */ /* 0x000fe20007810000 */
[----:B------:R0:W-:Y:S03]  /*2bd0*/  MUFU.EX2 R25, R48 ;  /* 0x0000003000197308 */ /* 0x0001e60000000800 */
[----:B------:R-:W-:-:S04]  /*2be0*/  FMNMX.FTZ R6, R70, R29, !PT ;  /* 0x0000001d46067209 */ /* 0x000fc80007810000 */
[----:B------:R-:W-:Y:S01]  /*2bf0*/  FMNMX.FTZ R29, R71, R6, !PT ;  /* 0x00000006471d7209 */ /* 0x000fe20007810000 */
[----:B------:R-:W1:Y:S01]  /*2c00*/  MUFU.EX2 R10, R10 ;  /* 0x0000000a000a7308 */ /* 0x000e620000000800 */
[----:B0-----:R-:W-:-:S02]  /*2c10*/  FFMA.FTZ R48, R69, UR45, -R13 ;  /* 0x0000002d45307c23 */ /* 0x001fc4000801080d */
[----:B------:R-:W-:-:S04]  /*2c20*/  FMNMX.FTZ R6, R74, R29, !PT ;  /* 0x0000001d4a067209 */ /* 0x000fc80007810000 */
[----:B------:R-:W-:Y:S01]  /*2c30*/  FMNMX.FTZ R33, R75, R6, !PT ;  /* 0x000000064b217209 */ /* 0x000fe20007810000 */
[----:B------:R0:W-:Y:S03]  /*2c40*/  MUFU.EX2 R29, R52 ;  /* 0x00000034001d7308 */ /* 0x0001e60000000800 */
[----:B------:R-:W-:-:S04]  /*2c50*/  FMNMX.FTZ R6, R78, R33, !PT ;  /* 0x000000214e067209 */ /* 0x000fc80007810000 */
[----:B------:R-:W-:Y:S01]  /*2c60*/  FMNMX.FTZ R33, R79, R6, !PT ;  /* 0x000000064f217209 */ /* 0x000fe20007810000 */
[----:B------:R-:W-:Y:S01]  /*2c70*/  MUFU.EX2 R12, R12 ;  /* 0x0000000c000c7308 */ /* 0x000fe20000000800 */
[----:B0-----:R-:W-:-:S01]  /*2c80*/  FFMA.FTZ R52, R73, UR45, -R13 ;  /* 0x0000002d49347c23 */ /* 0x001fc2000801080d */
[----:B-1----:R-:W-:Y:S02]  /*2c90*/  F2FP.SATFINITE.E4M3.F32.PACK_AB_MERGE_C R136, R10, R7, RZ ;  /* 0x000000070a88723e */ /* 0x002fe400048070ff */
[----:B------:R-:W-:Y:S02]  /*2ca0*/  FMNMX.FTZ R6, R82, R33, !PT ;  /* 0x0000002152067209 */ /* 0x000fe40007810000 */
[----:B------:R-:W-:Y:S02]  /*2cb0*/  F2FP.SATFINITE.E4M3.F32.PACK_AB_MERGE_C R136, R8, R5, R136 ;  /* 0x000000050888723e */ /* 0x000fe40004807088 */
[----:B------:R-:W-:Y:S01]  /*2cc0*/  FMNMX.FTZ R37, R83, R6, !PT ;  /* 0x0000000653257209 */ /* 0x000fe20007810000 */
[----:B------:R0:W-:Y:S03]  /*2cd0*/  MUFU.EX2 R33, R56 ;  /* 0x0000003800217308 */ /* 0x0001e60000000800 */
[----:B------:R-:W-:Y:S01]  /*2ce0*/  FMNMX.FTZ R6, R86, R37, !PT ;  /* 0x0000002556067209 */ /* 0x000fe20007810000 */
[----:B------:R-:W-:-:S03]  /*2cf0*/  FFMA.FTZ R37, R60, UR45, -R13 ;  /* 0x0000002d3c257c23 */ /* 0x000fc6000801080d */
[----:B------:R-:W-:Y:S01]  /*2d00*/  FMNMX.FTZ R6, R87, R6, !PT ;  /* 0x0000000657067209 */ /* 0x000fe20007810000 */
[----:B------:R-:W1:Y:S01]  /*2d10*/  MUFU.EX2 R14, R14 ;  /* 0x0000000e000e7308 */ /* 0x000e620000000800 */
[----:B0-----:R-:W-:-:S03]  /*2d20*/  FFMA.FTZ R56, R77, UR45, -R13 ;  /* 0x0000002d4d387c23 */ /* 0x001fc6000801080d */
[----:B------:R-:W0:Y:S04]  /*2d30*/  SHFL.BFLY PT, R49, R6, 0x2, 0x1f ;  /* 0x0c401f0006317f89 */ /* 0x000e2800000e0000 */
[----:B------:R-:W-:Y:S08]  /*2d40*/  MUFU.EX2 R20, R20 ;  /* 0x0000001400147308 */ /* 0x000ff00000000800 */
[----:B------:R-:W2:Y:S01]  /*2d50*/  MUFU.EX2 R24, R24 ;  /* 0x0000001800187308 */ /* 0x000ea20000000800 */
[----:B-1----:R-:W-:-:S04]  /*2d60*/  F2FP.SATFINITE.E4M3.F32.PACK_AB_MERGE_C R138, R14, R11, RZ ;  /* 0x0000000b0e8a723e */ /* 0x002fc800048070ff */
[----:B------:R-:W-:-:S03]  /*2d70*/  F2FP.SATFINITE.E4M3.F32.PACK_AB_MERGE_C R138, R12, R9, R138 ;  /* 0x000000090c8a723e */ /* 0x000fc6000480708a */
[----:B------:R-:W-:Y:S01]  /*2d80*/  MUFU.EX2 R28, R28 ;  /* 0x0000001c001c7308 */ /* 0x000fe20000000800 */
[----:B0-----:R-:W-:Y:S01]  /*2d90*/  FMNMX.FTZ R60, R6, R49, !PT ;  /* 0x00000031063c7209 */ /* 0x001fe20007810000 */
[----:B------:R-:W-:-:S06]  /*2da0*/  FFMA.FTZ R49, R72, UR45, -R13 ;  /* 0x0000002d48317c23 */ /* 0x000fcc000801080d */
[----:B------:R-:W-:Y:S01]  /*2db0*/  MUFU.EX2 R32, R32 ;  /* 0x0000002000207308 */ /* 0x000fe20000000800 */
[----:B------:R-:W0:Y:S01]  /*2dc0*/  SHFL.BFLY PT, R61, R60, 0x1, 0x1f ;  /* 0x0c201f003c3d7f89 */ /* 0x000e2200000e0000 */
[----:B--2---:R-:W-:-:S04]  /*2dd0*/  F2FP.SATFINITE.E4M3.F32.PACK_AB_MERGE_C R140, R24, R21, RZ ;  /* 0x00000015188c723e */ /* 0x004fc800048070ff */
[----:B------:R-:W-:Y:S02]  /*2de0*/  F2FP.SATFINITE.E4M3.F32.PACK_AB_MERGE_C R140, R20, R15, R140 ;  /* 0x0000000f148c723e */ /* 0x000fe4000480708c */
        /* <DEDUP_REMOVED lines=23> */
[----:B------:R-:W-:Y:S01]  /*2f60*/  FADD.FTZ R50, R5, R8 ;  /* 0x0000000805327221 */ /* 0x000fe20000010000 */
[----:B------:R-:W-:-:S01]  /*2f70*/  FFMA.FTZ R39, R39, UR45, -R65 ;  /* 0x0000002d27277c23 */ /* 0x000fc20008010841 */
[----:B------:R-:W0:Y:S01]  /*2f80*/  MUFU.EX2 R26, R26 ;  /* 0x0000001a001a7308 */ /* 0x000e220000000800 */
[----:B------:R-:W-:-:S01]  /*2f90*/  FFMA.FTZ R72, R47, UR45, -R65 ;  /* 0x0000002d2f487c23 */ /* 0x000fc20008010841 */
[--C-:B------:R-:W-:Y:S01]  /*2fa0*/  FFMA.FTZ R69, R46, UR45, -R65.reuse ;  /* 0x0000002d2e457c23 */ /* 0x100fe20008010841 */
[----:B------:R-:W-:-:S01]  /*2fb0*/  FFMA.FTZ R47, R59, UR45, -R65 ;  /* 0x0000002d3b2f7c23 */ /* 0x000fc20008010841 */
[----:B------:R-:W-:Y:S01]  /*2fc0*/  FFMA.FTZ R46, R58, UR45, -R65 ;  /* 0x0000002d3a2e7c23 */ /* 0x000fe20008010841 */
[----:B------:R-:W-:-:S01]  /*2fd0*/  FADD.FTZ R59, R7, R50 ;  /* 0x00000032073b7221 */ /* 0x000fc20000010000 */
[----:B------:R-:W-:Y:S01]  /*2fe0*/  FFMA.FTZ R66, R66, UR45, -R65 ;  /* 0x0000002d42427c23 */ /* 0x000fe20008010841 */
[----:B------:R-:W-:Y:S01]  /*2ff0*/  @!P2 VIADD R50, R4, 0x19c40 ;  /* 0x00019c400432a836 */ /* 0x000fe20000000000 */
        /* <DEDUP_REMOVED lines=10> */
[----:B------:R-:W-:Y:S01]  /*30a0*/  @!P2 PRMT R50, RZ, 0x654, R50 ;  /* 0x00000654ff32a816 */ /* 0x000fe20000000032 */
[----:B------:R-:W-:-:S01]  /*30b0*/  FFMA.FTZ R71, R71, UR45, -R65 ;  /* 0x0000002d47477c23 */ /* 0x000fc20008010841 */
[--C-:B------:R-:W-:Y:S01]  /*30c0*/  FFMA.FTZ R75, R75, UR45, -R65.reuse ;  /* 0x0000002d4b4b7c23 */ /* 0x100fe20008010841 */
[----:B------:R-:W-:-:S01]  /*30d0*/  FFMA.FTZ R78, R78, UR45, -R65 ;  /* 0x0000002d4e4e7c23 */ /* 0x000fc20008010841 */
[----:B------:R0:W-:Y:S01]  /*30e0*/  @!P2 SYNCS.ARRIVE.TRANS64.RED.A1T0 RZ, [R50+URZ], RZ ;  /* 0x000000ff32ffa9a7 */ /* 0x0001e2000810043f */
[----:B------:R-:W-:-:S01]  /*30f0*/  FFMA.FTZ R79, R79, UR45, -R65 ;  /* 0x0000002d4f4f7c23 */ /* 0x000fc20008010841 */
[----:B------:R-:W3:Y:S01]  /*3100*/  MUFU.EX2 R27, R27 ;  /* 0x0000001b001b7308 */ /* 0x000ee20000000800 */
[----:B-1----:R-:W-:-:S01]  /*3110*/  FADD.FTZ R58, R68, R51 ;  /* 0x00000033443a7221 */ /* 0x002fc20000010000 */
[--C-:B------:R-:W-:Y:S01]  /*3120*/  FFMA.FTZ R51, R67, UR45, -R65.reuse ;  /* 0x0000002d43337c23 */ /* 0x100fe20008010841 */
[----:B------:R-:W-:-:S01]  /*3130*/  FFMA.FTZ R82, R82, UR45, -R65 ;  /* 0x0000002d52527c23 */ /* 0x000fc20008010841 */
[--C-:B------:R-:W-:Y:S01]  /*3140*/  FFMA.FTZ R83, R83, UR45, -R65.reuse ;  /* 0x0000002d53537c23 */ /* 0x100fe20008010841 */
[----:B------:R-:W-:-:S01]  /*3150*/  FFMA.FTZ R86, R86, UR45, -R65 ;  /* 0x0000002d56567c23 */ /* 0x000fc20008010841 */
[--C-:B0-----:R-:W-:Y:S01]  /*3160*/  FFMA.FTZ R50, R74, UR45, -R65.reuse ;  /* 0x0000002d4a327c23 */ /* 0x101fe20008010841 */
[----:B------:R-:W-:-:S01]  /*3170*/  FFMA.FTZ R65, R87, UR45, -R65 ;  /* 0x0000002d57417c23 */ /* 0x000fc20008010841 */
[----:B------:R-:W0:Y:S01]  /*3180*/  MUFU.EX2 R30, R30 ;  /* 0x0000001e001e7308 */ /* 0x000e220000000800 */
[----:B--2---:R-:W-:-:S01]  /*3190*/  FADD.FTZ R58, R31, R58 ;  /* 0x0000003a1f3a7221 */ /* 0x004fc20000010000 */
[----:B------:R-:W-:-:S04]  /*31a0*/  F2FP.SATFINITE.E4M3.F32.PACK_AB_MERGE_C R31, R31, R68, RZ ;  /* 0x000000441f1f723e */ /* 0x000fc800048070ff */
[----:B------:R-:W-:Y:S02]  /*31b0*/  F2FP.SATFINITE.E4M3.F32.PACK_AB_MERGE_C R137, R26, R13, R31 ;  /* 0x0000000d1a89723e */ /* 0x000fe4000480701f */
[----:B------:R-:W1:Y:S01]  /*31c0*/  MUFU.EX2 R38, R38 ;  /* 0x0000002600267308 */ /* 0x000e620000000800 */
[----:B---3--:R-:W-:-:S01]  /*31d0*/  FADD.FTZ R73, R27, R58 ;  /* 0x0000003a1b497221 */ /* 0x008fc20000010000 */
[----:B------:R-:W-:-:S04]  /*31e0*/  FADD.FTZ R58, R12, R59 ;  /* 0x0000003b0c3a7221 */ /* 0x000fc80000010000 */
[----:B------:R-:W-:Y:S02]  /*31f0*/  FADD.FTZ R59, R11, R58 ;  /* 0x0000003a0b3b7221 */ /* 0x000fe40000010000 */
[----:B------:R-:W2:Y:S01]  /*3200*/  MUFU.EX2 R39, R39 ;  /* 0x0000002700277308 */ /* 0x000ea20000000800 */
[----:B0-----:R-:W-:-:S07]  /*3210*/  FADD.FTZ R73, R30, R73 ;  /* 0x000000491e497221 */ /* 0x001fce0000010000 */
[----:B------:R-:W0:Y:S01]  /*3220*/  MUFU.EX2 R34, R34 ;  /* 0x0000002200227308 */ /* 0x000e220000000800 */
[----:B-1----:R-:W-:-:S07]  /*3230*/  FADD.FTZ R58, R38, R73 ;  /* 0x00000049263a7221 */ /* 0x002fce0000010000 */
[----:B------:R-:W1:Y:S01]  /*3240*/  MUFU.EX2 R35, R35 ;  /* 0x0000002300237308 */ /* 0x000e620000000800 */
[----:B--2---:R-:W-:-:S04]  /*3250*/  F2FP.SATFINITE.E4M3.F32.PACK_AB_MERGE_C R38, R39, R38, RZ ;  /* 0x000000262726723e */ /* 0x004fc800048070ff */
[----:B------:R-:W-:-:S03]  /*3260*/  F2FP.SATFINITE.E4M3.F32.PACK_AB_MERGE_C R139, R30, R27, R38 ;  /* 0x0000001b1e8b723e */ /* 0x000fc60004807026 */
[----:B------:R-:W2:Y:S08]  /*3270*/  MUFU.EX2 R69, R69 ;  /* 0x0000004500457308 */ /* 0x000eb00000000800 */
[----:B------:R3:W-:Y:S08]  /*3280*/  MUFU.EX2 R4, R66 ;  /* 0x0000004200047308 */ /* 0x0007f00000000800 */
[----:B------:R-:W4:Y:S01]  /*3290*/  MUFU.EX2 R72, R72 ;  /* 0x0000004800487308 */ /* 0x000f220000000800 */
[----:B---3--:R-:W-:-:S01]  /*32a0*/  FADD.FTZ R66, R14, R59 ;  /* 0x0000003b0e427221 */ /* 0x008fc20000010000 */
[----:B------:R-:W-:-:S03]  /*32b0*/  FADD.FTZ R59, R39, R58 ;  /* 0x0000003a273b7221 */ /* 0x000fc60000010000 */
[----:B------:R-:W-:Y:S01]  /*32c0*/  FADD.FTZ R67, R15, R66 ;  /* 0x000000420f437221 */ /* 0x000fe20000010000 */
[----:B0-----:R-:W-:-:S02]  /*32d0*/  FADD.FTZ R58, R34, R59 ;  /* 0x0000003b223a7221 */ /* 0x001fc40000010000 */
[----:B------:R-:W0:Y:S01]  /*32e0*/  MUFU.EX2 R42, R42 ;  /* 0x0000002a002a7308 */ /* 0x000e220000000800 */
[----:B------:R-:W-:-:S01]  /*32f0*/  FADD.FTZ R66, R20, R67 ;  /* 0x0000004314427221 */ /* 0x000fc20000010000 */
[----:B-1----:R-:W-:-:S03]  /*3300*/  FADD.FTZ R58, R35, R58 ;  /* 0x0000003a233a7221 */ /* 0x002fc60000010000 */
[----:B------:R-:W-:Y:S01]  /*3310*/  FADD.FTZ R59, R21, R66 ;  /* 0x00000042153b7221 */ /* 0x000fe20000010000 */
[----:B--2---:R-:W-:-:S02]  /*3320*/  FADD.FTZ R67, R69, R58 ;  /* 0x0000003a45437221 */ /* 0x004fc40000010000 */
[----:B------:R-:W1:Y:S01]  /*3330*/  MUFU.EX2 R43, R43 ;  /* 0x0000002b002b7308 */ /* 0x000e620000000800 */
[----:B------:R-:W-:-:S01]  /*3340*/  FADD.FTZ R58, R24, R59 ;  /* 0x0000003b183a7221 */ /* 0x000fc20000010000 */
[C---:B----4-:R-:W-:Y:S01]  /*3350*/  FADD.FTZ R67, R72.reuse, R67 ;  /* 0x0000004348437221 */ /* 0x050fe20000010000 */
[----:B------:R-:W-:Y:S02]  /*3360*/  F2FP.SATFINITE.E4M3.F32.PACK_AB_MERGE_C R69, R72, R69, RZ ;  /* 0x000000454845723e */ /* 0x000fe400048070ff */
[----:B------:R-:W-:Y:S02]  /*3370*/  FADD.FTZ R59, R25, R58 ;  /* 0x0000003a193b7221 */ /* 0x000fe40000010000 */
[----:B------:R-:W-:Y:S01]  /*3380*/  F2FP.SATFINITE.E4M3.F32.PACK_AB_MERGE_C R141, R35, R34, R69 ;  /* 0x00000022238d723e */ /* 0x000fe20004807045 */
[----:B------:R-:W2:Y:S01]  /*3390*/  MUFU.EX2 R54, R54 ;  /* 0x0000003600367308 */ /* 0x000ea20000000800 */
[----:B0-----:R-:W-:-:S01]  /*33a0*/  FADD.FTZ R58, R42, R67 ;  /* 0x000000432a3a7221 */ /* 0x001fc20000010000 */
[----:B------:R-:W-:-:S04]  /*33b0*/  FADD.FTZ R10, R28, R59 ;  /* 0x0000003b1c0a7221 */ /* 0x000fc80000010000 */
[----:B------:R-:W-:Y:S01]  /*33c0*/  FADD.FTZ R11, R29, R10 ;  /* 0x0000000a1d0b7221 */ /* 0x000fe20000010000 */
[----:B------:R-:W-:Y:S01]  /*33d0*/  F2FP.SATFINITE.E4M3.F32.PACK_AB_MERGE_C R29, R32, R29, RZ ;  /* 0x0000001d201d723e */ /* 0x000fe200048070ff */
[----:B------:R-:W0:Y:S01]  /*33e0*/  MUFU.EX2 R55, R55 ;  /* 0x0000003700377308 */ /* 0x000e220000000800 */
[----:B-1----:R-:W-:-:S01]  /*33f0*/  FADD.FTZ R7, R43, R58 ;  /* 0x0000003a2b077221 */ /* 0x002fc20000010000 */
[----:B------:R-:W-:Y:S01]  /*3400*/  FADD.FTZ R32, R32, R11 ;  /* 0x0000000b20207221 */ /* 0x000fe20000010000 */
[----:B------:R-:W-:-:S03]  /*3410*/  F2FP.SATFINITE.E4M3.F32.PACK_AB_MERGE_C R142, R28, R25, R29 ;  /* 0x000000191c8e723e */ /* 0x000fc6000480701d */
[----:B------:R-:W-:Y:S02]  /*3420*/  FADD.FTZ R11, R33, R32 ;  /* 0x00000020210b7221 */ /* 0x000fe40000010000 */
[----:B------:R-:W1:Y:S01]  /*3430*/  MUFU.EX2 R46, R46 ;  /* 0x0000002e002e7308 */ /* 0x000e620000000800 */
[----:B--2---:R-:W-:-:S01]  /*3440*/  FADD.FTZ R10, R54, R7 ;  /* 0x00000007360a7221 */ /* 0x004fc20000010000 */
[----:B------:R-:W-:-:S04]  /*3450*/  FADD.FTZ R14, R36, R11 ;  /* 0x0000000b240e7221 */ /* 0x000fc80000010000 */
[----:B------:R-:W-:Y:S01]  /*3460*/  FADD.FTZ R11, R37, R14 ;  /* 0x0000000e250b7221 */ /* 0x000fe20000010000 */
[----:B------:R-:W-:Y:S01]  /*3470*/  F2FP.SATFINITE.E4M3.F32.PACK_AB_MERGE_C R37, R44, R37, RZ ;  /* 0x000000252c25723e */ /* 0x000fe200048070ff */
[----:B------:R-:W2:Y:S01]  /*3480*/  MUFU.EX2 R47, R47 ;  /* 0x0000002f002f7308 */ /* 0x000ea20000000800 */
[----:B0-----:R-:W-:-:S01]  /*3490*/  FADD.FTZ R7, R55, R10 ;  /* 0x0000000a37077221 */ /* 0x001fc20000010000 */
[----:B------:R-:W-:Y:S01]  /*34a0*/  FADD.FTZ R11, R44, R11 ;  /* 0x0000000b2c0b7221 */ /* 0x000fe20000010000 */
[----:B------:R-:W-:Y:S02]  /*34b0*/  F2FP.SATFINITE.E4M3.F32.PACK_AB_MERGE_C R54, R55, R54, RZ ;  /* 0x000000363736723e */ /* 0x000fe400048070ff */
[----:B------:R-:W-:Y:S02]  /*34c0*/  F2FP.SATFINITE.E4M3.F32.PACK_AB_MERGE_C R144, R36, R33, R37 ;  /* 0x000000212490723e */ /* 0x000fe40004807025 */
[----:B------:R-:W-:Y:S01]  /*34d0*/  F2FP.SATFINITE.E4M3.F32.PACK_AB_MERGE_C R143, R43, R42, R54 ;  /* 0x0000002a2b8f723e */ /* 0x000fe20004807036 */
        /* <DEDUP_REMOVED lines=8> */
[----:B------:R-:W-:Y:S01]  /*3560*/  FADD.FTZ R63, R63, R8 ;  /* 0x000000083f3f7221 */ /* 0x000fe20000010000 */
[----:B------:R-:W-:-:S02]  /*3570*/  FADD.FTZ R8, R40, R11 ;  /* 0x0000000b28087221 */ /* 0x000fc40000010000 */
[----:B------:R-:W-:Y:S01]  /*3580*/  F2FP.SATFINITE.E4M3.F32.PACK_AB_MERGE_C R145, R47, R46, R62 ;  /* 0x0000002e2f91723e */ /* 0x000fe2000480703e */
[----:B------:R-:W-:-:S02]  /*3590*/  FADD.FTZ R10, R4, R63 ;  /* 0x0000003f040a7221 */ /* 0x000fc40000010000 */
        /* <DEDUP_REMOVED lines=8> */
[----:B------:R-:W-:Y:S01]  /*3620*/  MUFU.EX2 R53, R53 ;  /* 0x0000003500357308 */ /* 0x000fe20000000800 */
[C---:B0-----:R-:W-:Y:S01]  /*3630*/  F2FP.SATFINITE.E4M3.F32.PACK_AB_MERGE_C R45, R48.reuse, R45, RZ ;  /* 0x0000002d302d723e */ /* 0x041fe200048070ff */
[----:B------:R-:W-:-:S03]  /*3640*/  FADD.FTZ R48, R48, R7 ;  /* 0x0000000730307221 */ /* 0x000fc60000010000 */
[----:B------:R-:W-:-:S03]  /*3650*/  F2FP.SATFINITE.E4M3.F32.PACK_AB_MERGE_C R146, R41, R40, R45 ;  /* 0x000000282992723e */ /* 0x000fc6000480702d */
[----:B------:R-:W0:Y:S01]  /*3660*/  MUFU.EX2 R56, R56 ;  /* 0x0000003800387308 */ /* 0x000e220000000800 */
[C---:B-1----:R-:W-:Y:S01]  /*3670*/  F2FP.SATFINITE.E4M3.F32.PACK_AB_MERGE_C R70, R71.reuse, R70, RZ ;  /* 0x000000464746723e */ /* 0x042fe200048070ff */
[----:B------:R-:W-:-:S03]  /*3680*/  FADD.FTZ R71, R71, R8 ;  /* 0x0000000847477221 */ /* 0x000fc60000010000 */
[----:B------:R-:W-:-:S03]  /*3690*/  F2FP.SATFINITE.E4M3.F32.PACK_AB_MERGE_C R147, R51, R4, R70 ;  /* 0x000000043393723e */ /* 0x000fc60004807046 */
[----:B------:R-:W1:Y:S08]  /*36a0*/  MUFU.EX2 R49, R49 ;  /* 0x0000003100317308 */ /* 0x000e700000000800 */
[----:B------:R-:W2:Y:S01]  /*36b0*/  MUFU.EX2 R50, R50 ;  /* 0x0000003200327308 */ /* 0x000ea20000000800 */
[----:B0-----:R-:W-:-:S07]  /*36c0*/  F2FP.SATFINITE.E4M3.F32.PACK_AB_MERGE_C R7, R56, R53, RZ ;  /* 0x000000353807723e */ /* 0x001fce00048070ff */
[----:B------:R-:W0:Y:S01]  /*36d0*/  MUFU.EX2 R52, R52 ;  /* 0x0000003400347308 */ /* 0x000e220000000800 */
[----:B-1----:R-:W-:-:S07]  /*36e0*/  FADD.FTZ R5, R49, R48 ;  /* 0x0000003031057221 */ /* 0x002fce0000010000 */
[----:B------:R-:W1:Y:S01]  /*36f0*/  MUFU.EX2 R75, R75 ;  /* 0x0000004b004b7308 */ /* 0x000e620000000800 */
[----:B--2---:R-:W-:-:S07]  /*3700*/  FADD.FTZ R8, R50, R71 ;  /* 0x0000004732087221 */ /* 0x004fce0000010000 */
[----:B------:R-:W2:Y:S01]  /*3710*/  MUFU.EX2 R78, R78 ;  /* 0x0000004e004e7308 */ /* 0x000ea20000000800 */
[C---:B0-----:R-:W-:Y:S01]  /*3720*/  F2FP.SATFINITE.E4M3.F32.PACK_AB_MERGE_C R148, R52.reuse, R49, R7 ;  /* 0x000000313494723e */ /* 0x041fe20004807007 */
[----:B------:R-:W-:-:S04]  /*3730*/  FADD.FTZ R52, R52, R5 ;  /* 0x0000000534347221 */ /* 0x000fc80000010000 */
[----:B------:R-:W-:Y:S02]  /*3740*/  FADD.FTZ R53, R53, R52 ;  /* 0x0000003435357221 */ /* 0x000fe40000010000 */
[----:B------:R-:W0:Y:S01]  /*3750*/  MUFU.EX2 R79, R79 ;  /* 0x0000004f004f7308 */ /* 0x000e220000000800 */
[----:B-1----:R-:W-:-:S01]  /*3760*/  FADD.FTZ R5, R75, R8 ;  /* 0x000000084b057221 */ /* 0x002fc20000010000 */
[----:B------:R-:W-:-:S06]  /*3770*/  FADD.FTZ R56, R56, R53 ;  /* 0x0000003538387221 */ /* 0x000fcc0000010000 */
[----:B------:R-:W-:Y:S01]  /*3780*/  MUFU.EX2 R61, R61 ;  /* 0x0000003d003d7308 */ /* 0x000fe20000000800 */
[----:B--2---:R-:W-:-:S07]  /*3790*/  FADD.FTZ R8, R78, R5 ;  /* 0x000000054e087221 */ /* 0x004fce0000010000 */
[----:B------:R-:W1:Y:S01]  /*37a0*/  MUFU.EX2 R64, R64 ;  /* 0x0000004000407308 */ /* 0x000e620000000800 */
[C---:B0-----:R-:W-:Y:S01]  /*37b0*/  F2FP.SATFINITE.E4M3.F32.PACK_AB_MERGE_C R78, R79.reuse, R78, RZ ;  /* 0x0000004e4f4e723e */ /* 0x041fe200048070ff */
[----:B------:R-:W-:-:S03]  /*37c0*/  FADD.FTZ R79, R79, R8 ;  /* 0x000000084f4f7221 */ /* 0x000fc60000010000 */
[----:B------:R-:W-:-:S03]  /*37d0*/  F2FP.SATFINITE.E4M3.F32.PACK_AB_MERGE_C R149, R75, R50, R78 ;  /* 0x000000324b95723e */ /* 0x000fc6000480704e */
[----:B------:R-:W0:Y:S08]  /*37e0*/  MUFU.EX2 R57, R57 ;  /* 0x0000003900397308 */ /* 0x000e300000000800 */
[----:B------:R-:W2:Y:S01]  /*37f0*/  MUFU.EX2 R82, R82 ;  /* 0x0000005200527308 */ /* 0x000ea20000000800 */
[----:B-1----:R-:W-:-:S07]  /*3800*/  F2FP.SATFINITE.E4M3.F32.PACK_AB_MERGE_C R7, R64, R61, RZ ;  /* 0x0000003d4007723e */ /* 0x002fce00048070ff */
[----:B------:R-:W1:Y:S01]  /*3810*/  MUFU.EX2 R60, R60 ;  /* 0x0000003c003c7308 */ /* 0x000e620000000800 */
[----:B0-----:R-:W-:-:S07]  /*3820*/  FADD.FTZ R5, R57, R56 ;  /* 0x0000003839057221 */ /* 0x001fce0000010000 */
[----:B------:R-:W0:Y:S01]  /*3830*/  MUFU.EX2 R83, R83 ;  /* 0x0000005300537308 */ /* 0x000e220000000800 */
[----:B--2---:R-:W-:-:S07]  /*3840*/  FADD.FTZ R8, R82, R79 ;  /* 0x0000004f52087221 */ /* 0x004fce0000010000 */
[----:B------:R-:W2:Y:S01]  /*3850*/  MUFU.EX2 R86, R86 ;  /* 0x0000005600567308 */ /* 0x000ea20000000800 */
[C---:B-1----:R-:W-:Y:S01]  /*3860*/  F2FP.SATFINITE.E4M3.F32.PACK_AB_MERGE_C R150, R60.reuse, R57, R7 ;  /* 0x000000393c96723e */ /* 0x042fe20004807007 */
[----:B------:R-:W-:-:S04]  /*3870*/  FADD.FTZ R60, R60, R5 ;  /* 0x000000053c3c7221 */ /* 0x000fc80000010000 */
[----:B------:R-:W-:Y:S02]  /*3880*/  FADD.FTZ R61, R61, R60 ;  /* 0x0000003c3d3d7221 */ /* 0x000fe40000010000 */
[----:B------:R-:W1:Y:S01]  /*3890*/  MUFU.EX2 R65, R65 ;  /* 0x0000004100417308 */ /* 0x000e620000000800 */
[----:B0-----:R-:W-:-:S04]  /*38a0*/  FADD.FTZ R5, R83, R8 ;  /* 0x0000000853057221 */ /* 0x001fc80000010000 */
[----:B--2---:R-:W-:Y:S01]  /*38b0*/  FADD.FTZ R4, R86, R5 ;  /* 0x0000000556047221 */ /* 0x004fe20000010000 */
[----:B------:R-:W-:-:S01]  /*38c0*/  FADD.FTZ R5, R64, R61 ;  /* 0x0000003d40057221 */ /* 0x000fc20000010000 */
[C---:B-1----:R-:W-:Y:S02]  /*38d0*/  F2FP.SATFINITE.E4M3.F32.PACK_AB_MERGE_C R7, R65.reuse, R86, RZ ;  /* 0x000000564107723e */ /* 0x042fe400048070ff */
[----:B------:R-:W-:-:S02]  /*38e0*/  FADD.FTZ R4, R65, R4 ;  /* 0x0000000441047221 */ /* 0x000fc40000010000 */
[----:B------:R-:W-:Y:S01]  /*38f0*/  F2FP.SATFINITE.E4M3.F32.PACK_AB_MERGE_C R151, R83, R82, R7 ;  /* 0x000000525397723e */ /* 0x000fe20004807007 */
        /* <DEDUP_REMOVED lines=30> */
.L_x_8109:
[----:B------:R-:W-:-:S04]  /*3ae0*/  UISETP.NE.AND UP0, UPT, UR18, 0x1, UPT ;  /* 0x000000011200788c */ /* 0x000fc8000bf05270 */
[----:B------:R-:W-:-:S04]  /*3af0*/  USEL UR37, URZ, 0x1, UP0 ;  /* 0x000000013f257887 */ /* 0x000fc80008000000 */
[----:B------:R-:W-:Y:S01]  /*3b00*/  ULOP3.LUT UR37, UR17, UR37, URZ, 0x3c, !UPT ;  /* 0x0000002511257292 */ /* 0x000fe2000f8e3c3f */
[----:B------:R-:W-:Y:S11]  /*3b10*/  @!P0 BRA `(.L_x_8100) ;  /* 0x0000000000048947 */ /* 0x000ff60003800000 */
[----:B------:R-:W-:Y:S01]  /*3b20*/  BPT.TRAP 0x1 ;  /* 0x000000040000795c */ /* 0x000fe20000300000 */
.L_x_8100:
[----:B------:R-:W0:Y:S01]  /*3b30*/  S2UR UR6, SR_CgaCtaId ;  /* 0x00000000000679c3 */ /* 0x000e220000008800 */
[----:B------:R-:W-:Y:S01]  /*3b40*/  MOV R3, 0x400 ;  /* 0x0000040000037802 */ /* 0x000fe20000000f00 */
[----:B------:R-:W-:-:S04]  /*3b50*/  UIADD3 UR36, UR18, 0x1, URZ ;  /* 0x0000000112247890 */ /* 0x000fc8000fffe03f */
[----:B------:R-:W-:-:S04]  /*3b60*/  UISETP.NE.AND UP0, UPT, UR36, 0x2, UPT ;  /* 0x000000022400788c */ /* 0x000fc8000bf05270 */
[----:B------:R-:W-:Y:S01]  /*3b70*/  USEL UR36, UR36, URZ, UP0 ;  /* 0x0000003f24247287 */ /* 0x000fe20008000000 */
[----:B0-----:R-:W-:-:S05]  /*3b80*/  IMAD.U32 R2, RZ, RZ, UR6 ;  /* 0x00000006ff027e24 */ /* 0x001fca000f8e00ff */
[----:B------:R-:W-:Y:S01]  /*3b90*/  LEA R0, R2, R3, 0x18 ;  /* 0x0000000302007211 */ /* 0x000fe200078ec0ff */
[----:B------:R-:W-:-:S03]  /*3ba0*/  IMAD.U32 R3, RZ, RZ, UR37 ;  /* 0x00000025ff037e24 */ /* 0x000fc6000f8e00ff */
[----:B------:R-:W-:Y:S02]  /*3bb0*/  R2UR UR19, R0 ;  /* 0x00000000001372ca */ /* 0x000fe400000e0000 */
[----:B------:R-:W-:-:S11]  /*3bc0*/  SHF.L.U32 R3, R3, 0x1f, RZ ;  /* 0x0000001f03037819 */ /* 0x000fd600000006ff */
[----:B------:R-:W-:-:S09]  /*3bd0*/  ULEA UR19, UR36, UR19, 0x3 ;  /* 0x0000001324137291 */ /* 0x000fd2000f8e183f */
[----:B------:R0:W1:Y:S01]  /*3be0*/  SYNCS.PHASECHK.TRANS64.TRYWAIT P1, [UR19+0x19c30], R3 ;  /* 0x019c3003ff0075a7 */ /* 0x0000620008020153 */
[----:B------:R-:W-:Y:S05]  /*3bf0*/  @!P0 BRA `(.L_x_8101) ;  /* 0x0000000000048947 */ /* 0x000fea0003800000 */
[----:B------:R-:W-:Y:S01]  /*3c00*/  BPT.TRAP 0x1 ;  /* 0x000000040000795c */ /* 0x000fe20000300000 */
.L_x_8101:
[----:B-1----:R-:W-:Y:S05]  /*3c10*/  @P1 BRA `(.L_x_8102) ;  /* 0x0000000000081947 */ /* 0x002fea0003800000 */
[----:B------:R-:W1:Y:S02]  /*3c20*/  SYNCS.PHASECHK.TRANS64.TRYWAIT P1, [UR19+0x19c30], R3 ;  /* 0x019c3003ff0075a7 */ /* 0x000e640008020153 */
[----:B-1----:R-:W-:Y:S05]  /*3c30*/  @!P1 BRA `(.L_x_8103) ;  /* 0x0000008800b09947 */ /* 0x002fea0003800000 */
.L_x_8102:
        /* <DEDUP_REMOVED lines=17> */
.L_x_8104:
[----:B------:R-:W-:Y:S01]  /*3d50*/  R2UR UR14, R0 ;  /* 0x00000000000e72ca */ /* 0x000fe200000e0000 */
[----:B01----:R-:W-:-:S05]  /*3d60*/  IMAD.U32 R3, RZ, RZ, UR17 ;  /* 0x00000011ff037e24 */ /* 0x003fca000f8e00ff */
[----:B------:R-:W-:-:S07]  /*3d70*/  SHF.L.U32 R3, R3, 0x1f, RZ ;  /* 0x0000001f03037819 */ /* 0x000fce00000006ff */
[----:B------:R-:W-:-:S09]  /*3d80*/  ULEA UR14, UR18, UR14, 0x3 ;  /* 0x0000000e120e7291 */ /* 0x000fd2000f8e183f */
[----:B------:R0:W1:Y:S01]  /*3d90*/  SYNCS.PHASECHK.TRANS64.TRYWAIT P1, [UR14+0x19c50], R3 ;  /* 0x019c5003ff0075a7 */ /* 0x000062000802014e */
[----:B------:R-:W-:Y:S05]  /*3da0*/  @!P0 BRA `(.L_x_8105) ;  /* 0x0000000000048947 */ /* 0x000fea0003800000 */
[----:B------:R-:W-:Y:S01]  /*3db0*/  BPT.TRAP 0x1 ;  /* 0x000000040000795c */ /* 0x000fe20000300000 */
.L_x_8105:
[----:B-1----:R-:W-:Y:S05]  /*3dc0*/  @P1 BRA `(.L_x_8106) ;  /* 0x0000000000081947 */ /* 0x002fea0003800000 */
[----:B------:R-:W1:Y:S02]  /*3dd0*/  SYNCS.PHASECHK.TRANS64.TRYWAIT P1, [UR14+0x19c50], R3 ;  /* 0x019c5003ff0075a7 */ /* 0x000e64000802014e */
[----:B-1----:R-:W-:Y:S05]  /*3de0*/  @!P1 BRA `(.L_x_8107) ;  /* 0x00000088005c9947 */ /* 0x002fea0003800000 */
.L_x_8106:
[----:B------:R-:W-:Y:S01]  /*3df0*/  R2UR UR6, R0 ;  /* 0x00000000000672ca */ /* 0x000fe200000e0000 */
[----:B------:R-:W-:Y:S01]  /*3e00*/  WARPGROUP.ARRIVE ;  /* 0x00000000000079c5 */ /* 0x000fe20000000000 */
[----:B-1----:R-:W-:Y:S01]  /*3e10*/  FMNMX.FTZ R6, R24, R7, !PT ;  /* 0x0000000718067209 */ /* 0x002fe20007810000 */
[----:B------:R-:W-:Y:S01]  /*3e20*/  UMOV UR7, 0x40000040 ;  /* 0x4000004000077882 */ /* 0x000fe20000000000 */
[----:B------:R-:W-:Y:S02]  /*3e30*/  UMOV UR11, 0x40000040 ;  /* 0x40000040000b7882 */ /* 0x000fe40000000000 */
[----:B0-----:R-:W-:Y:S02]  /*3e40*/  FMNMX.FTZ R3, R25, R6, !PT ;  /* 0x0000000619037209 */ /* 0x001fe40007810000 */
[----:B------:R-:W-:-:S04]  /*3e50*/  FMNMX.FTZ R6, R26, R9, !PT ;  /* 0x000000091a067209 */ /* 0x000fc80007810000 */
        /* <DEDUP_REMOVED lines=19> */
[----:B------:R-:W-:Y:S01]  /*3f90*/  QGMMA.64x96x32.F32.E4M3.E4M3 R88, R136, gdesc[UR4], R88, gsb0 ;  /* 0x0160000488587df3 */ /* 0x000fe20008000858 */
        /* <DEDUP_REMOVED lines=52> */
[----:B------:R-:W-:Y:S02]  /*42e0*/  WARPGROUP.DEPBAR.LE gsb0, 0x0 ;  /* 0x00008000000079c5 */ /* 0x000fe40000010000 */
[----:B------:R-:W-:-:S06]  /*42f0*/  WARPGROUP.ARRIVE ;  /* 0x00000000000079c5 */ /* 0x000fcc0000000000 */
[----:B------:R-:W2:Y:S01]  /*4300*/  S2R R139, SR_TID.X ;  /* 0x00000000008b7919 */ /* 0x000ea20000002100 */
[----:B------:R-:W-:Y:S01]  /*4310*/  QGMMA.64x96x32.F32.E4M3.E4M3 R88, R140, gdesc[UR4], R88, gsb0 ;  /* 0x016000048c587df3 */ /* 0x000fe20008000858 */
[----:B------:R-:W-:Y:S01]  /*4320*/  UIADD3 UR6, UR10, 0x4, URZ ;  /* 0x000000040a067890 */ /* 0x000fe2000fffe03f */
[----:B------:R-:W-:Y:S01]  /*4330*/  UMOV UR7, 0x40000040 ;  /* 0x4000004000077882 */ /* 0x000fe20000000000 */
[----:B0-----:R-:W-:Y:S01]  /*4340*/  FMNMX.FTZ R10, R6, R3, !PT ;  /* 0x00000003060a7209 */ /* 0x001fe20007810000 */
[----:B------:R-:W-:Y:S01]  /*4350*/  UIADD3 UR10, UR10, 0x6, URZ ;  /* 0x000000060a0a7890 */ /* 0x000fe2000fffe03f */
[----:B-1----:R-:W-:-:S03]  /*4360*/  FMNMX.FTZ R11, R8, R11, !PT ;  /* 0x0000000b080b7209 */ /* 0x002fc60007810000 */
[----:B------:R-:W0:Y:S04]  /*4370*/  SHFL.BFLY PT, R3, R10, 0x1, 0x1f ;  /* 0x0c201f000a037f89 */ /* 0x000e2800000e0000 */
[----:B------:R-:W1:Y:S01]  /*4380*/  SHFL.BFLY PT, R12, R11, 0x1, 0x1f ;  /* 0x0c201f000b0c7f89 */ /* 0x000e6200000e0000 */
[----:B--2---:R-:W-:Y:S02]  /*4390*/  LOP3.LUT P1, RZ, R139, 0x7f, RZ, 0xc0, !PT ;  /* 0x0000007f8bff7812 */ /* 0x004fe4000782c0ff */
[----:B0-----:R-:W-:Y:S01]  /*43a0*/  FMNMX.FTZ R3, R10, R3, !PT ;  /* 0x000000030a037209 */ /* 0x001fe20007810000 */
[----:B------:R-:W-:Y:S01]  /*43b0*/  IMAD.U32 R10, RZ, RZ, UR45 ;  /* 0x0000002dff0a7e24 */ /* 0x000fe2000f8e00ff */
[----:B-1----:R-:W-:-:S03]  /*43c0*/  FMNMX.FTZ R6, R11, R12, !PT ;  /* 0x0000000c0b067209 */ /* 0x002fc60007810000 */
[----:B------:R-:W-:-:S06]  /*43d0*/  FADD.FTZ R7, -R3, R7 ;  /* 0x0000000703077221 */ /* 0x000fcc0000010100 */
[----:B------:R-:W-:Y:S01]  /*43e0*/  VOTEU.ALL UP0, P1 ;  /* 0x00000000003f7886 */ /* 0x000fe20000800000 */
[----:B------:R-:W-:Y:S01]  /*43f0*/  FMUL.FTZ R8, R7, UR45 ;  /* 0x0000002d07087c20 */ /* 0x000fe20008410000 */
[----:B------:R-:W-:Y:S01]  /*4400*/  FADD.FTZ R7, -R6, R9 ;  /* 0x0000000906077221 */ /* 0x000fe20000010100 */
        /* <DEDUP_REMOVED lines=64> */
[----:B------:R-:W-:-:S02]  /*4810*/  WARPGROUP.DEPBAR.LE gsb0, 0x0 ;  /* 0x00008000000079c5 */ /* 0x000fc40000010000 */
[----:B------:R-:W-:Y:S01]  /*4820*/  WARPGROUP.ARRIVE ;  /* 0x00000000000079c5 */ /* 0x000fe20000000000 */
[----:B------:R-:W0:Y:S01]  /*4830*/  MUFU.EX2 R30, R30 ;  /* 0x0000001e001e7308 */ /* 0x000e220000000800 */
[----:B--2---:R-:W-:-:S01]  /*4840*/  FADD.FTZ R73, R27, R4 ;  /* 0x000000041b497221 */ /* 0x004fc20000010000 */
[--C-:B------:R-:W-:Y:S01]  /*4850*/  FFMA.FTZ R70, R70, UR45, -R69.reuse ;  /* 0x0000002d46467c23 */ /* 0x100fe20008010845 */
[----:B------:R-:W-:-:S01]  /*4860*/  FFMA.FTZ R71, R71, UR45, -R69 ;  /* 0x0000002d47477c23 */ /* 0x000fc20008010845 */
[----:B------:R-:W-:Y:S01]  /*4870*/  FFMA.FTZ R64, R80, UR45, -R9 ;  /* 0x0000002d50407c23 */ /* 0x000fe20008010809 */
[----:B------:R-:W-:Y:S01]  /*4880*/  QGMMA.64x96x32.F32.E4M3.E4M3 R88, R144, gdesc[UR4], R88, gsb0 ;  /* 0x0160000490587df3 */ /* 0x000fe20008000858 */
[----:B-1----:R-:W-:-:S01]  /*4890*/  FADD.FTZ R4, R12, R5 ;  /* 0x000000050c047221 */ /* 0x002fc20000010000 */
[--C-:B------:R-:W-:Y:S01]  /*48a0*/  FFMA.FTZ R65, R81, UR45, -R9.reuse ;  /* 0x0000002d51417c23 */ /* 0x100fe20008010809 */
[----:B------:R-:W1:Y:S01]  /*48b0*/  MUFU.EX2 R13, R13 ;  /* 0x0000000d000d7308 */ /* 0x000e620000000800 */
[----:B------:R-:W-:-:S01]  /*48c0*/  FFMA.FTZ R68, R84, UR45, -R9 ;  /* 0x0000002d54447c23 */ /* 0x000fc20008010809 */
[----:B------:R-:W-:Y:S01]  /*48d0*/  FFMA.FTZ R9, R85, UR45, -R9 ;  /* 0x0000002d55097c23 */ /* 0x000fe20008010809 */
[----:B------:R-:W-:-:S04]  /*48e0*/  @!UP0 UIADD3 UR6, UR19, 0x19c40, URZ ;  /* 0x00019c4013068890 */ /* 0x000fc8000fffe03f */
[----:B------:R-:W-:Y:S01]  /*48f0*/  @!UP0 UPRMT UR6, URZ, 0x654, UR6 ;  /* 0x000006543f068896 */ /* 0x000fe20008000006 */
        /* <DEDUP_REMOVED lines=30> */
[----:B------:R-:W-:Y:S06]  /*4ae0*/  QGMMA.64x96x32.F32.E4M3.E4M3 R88, R148, gdesc[UR8], R88, gsb0 ;  /* 0x0160000894587df3 */ /* 0x000fec0008000858 */
        /* <DEDUP_REMOVED lines=30> */
[----:B0-----:R-:W-:-:S01]  /*4cd0*/  FADD.FTZ R4, R40, R5 ;  /* 0x0000000528047221 */ /* 0x001fc20000010000 */
[----:B------:R-:W-:Y:S02]  /*4ce0*/  WARPGROUP.DEPBAR.LE gsb0, 0x0 ;  /* 0x00008000000079c5 */ /* 0x000fe40000010000 */
[----:B------:R-:W-:Y:S04]  /*4cf0*/  @!P1 SYNCS.ARRIVE.TRANS64.RED.A1T0 RZ, [UR6], RZ ;  /* 0x000000ffffff99a7 */ /* 0x000fe80008100406 */
        /* <DEDUP_REMOVED lines=67> */
.L_x_8108:
[----:B------:R-:W-:Y:S01]  /*5130*/  R2UR UR7, R2 ;  /* 0x00000000020772ca */ /* 0x000fe200000e0000 */
[----:B------:R-:W-:Y:S01]  /*5140*/  UIADD3 UR6, UR14, 0x19c60, URZ ;  /* 0x00019c600e067890 */ /* 0x000fe2000fffe03f */
[----:B------:R-:W-:Y:S01]  /*5150*/  ISETP.LT.AND P1, PT, RZ, UR46, PT ;  /* 0x0000002eff007c0c */ /* 0x000fe2000bf21270 */
        /* <DEDUP_REMOVED lines=10> */
[----:B------:R-:W-:Y:S01]  /*5200*/  UPRMT UR6, UR7, 0x654, UR6 ;  /* 0x0000065407067896 */ /* 0x000fe20008000006 */
[----:B------:R-:W-:Y:S01]  /*5210*/  F2FP.SATFINITE.E4M3.F32.PACK_AB_MERGE_C R28, R29, R28, RZ ;  /* 0x0000001c1d1c723e */ /* 0x000fe200048070ff */
[----:B------:R-:W-:Y:S01]  /*5220*/  UIADD3 UR7, UR46, -0x1, URZ ;  /* 0xffffffff2e077890 */ /* 0x000fe2000fffe03f */
        /* <DEDUP_REMOVED lines=76> */
.L_x_8099:
[----:B------:R-:W-:Y:S06]  /*56f0*/  BAR.ARV 0x8, 0x1a0 ;  /* 0x0206800000007b1d */ /* 0x000fec0000002000 */
[----:B------:R-:W-:Y:S05]  /*5700*/  @!P0 BRA `(.L_x_8110) ;  /* 0x0000000000048947 */ /* 0x000fea0003800000 */
[----:B------:R-:W-:Y:S01]  /*5710*/  BPT.TRAP 0x1 ;  /* 0x000000040000795c */ /* 0x000fe20000300000 */
.L_x_8110:
[----:B------:R-:W-:Y:S02]  /*5720*/  IMAD.U32 R7, RZ, RZ, UR36 ;  /* 0x00000024ff077e24 */ /* 0x000fe4000f8e00ff */
[----:B------:R-:W-:Y:S02]  /*5730*/  IMAD.U32 R8, RZ, RZ, UR37 ;  /* 0x00000025ff087e24 */ /* 0x000fe4000f8e00ff */
[----:B------:R-:W-:-:S03]  /*5740*/  IMAD R14, R7, 0x8, R0 ;  /* 0x00000008070e7824 */ /* 0x000fc600078e0200 */
[----:B------:R-:W-:-:S04]  /*5750*/  SHF.L.U32 R7, R8, 0x1f, RZ ;  /* 0x0000001f08077819 */ /* 0x000fc800000006ff */
[----:B------:R0:W1:Y:S01]  /*5760*/  SYNCS.PHASECHK.TRANS64.TRYWAIT P1, [R14+URZ+0x19c50], R7 ;  /* 0x019c50070e0075a7 */ /* 0x000062000802017f */
[----:B------:R-:W-:Y:S05]  /*5770*/  @!P0 BRA `(.L_x_8111) ;  /* 0x0000000000048947 */ /* 0x000fea0003800000 */
[----:B------:R-:W-:Y:S01]  /*5780*/  BPT.TRAP 0x1 ;  /* 0x000000040000795c */ /* 0x000fe20000300000 */
.L_x_8111:
[----:B------:R-:W-:Y:S01]  /*5790*/  VIADD R0, R0, 0x3000 ;  /* 0x0000300000007836 */ /* 0x000fe20000000000 */
[----:B-1----:R-:W-:Y:S06]  /*57a0*/  @P1 BRA `(.L_x_8112) ;  /* 0x0000000000081947 */ /* 0x002fec0003800000 */
[----:B------:R-:W1:Y:S02]  /*57b0*/  SYNCS.PHASECHK.TRANS64.TRYWAIT P1, [R14+URZ+0x19c50], R7 ;  /* 0x019c50070e0075a7 */ /* 0x000e64000802017f */
[----:B-1----:R-:W-:Y:S05]  /*57c0*/  @!P1 BRA `(.L_x_8113) ;  /* 0x0000006c00fc9947 */ /* 0x002fea0003800000 */
.L_x_8112:
[----:B------:R-:W-:Y:S05]  /*57d0*/  WARPSYNC.ALL ;  /* 0x0000000000007948 */ /* 0x000fea0003800000 */
[----:B------:R-:W-:Y:S01]  /*57e0*/  ULDC.64 UR10, c[0x0][0x9a0] ;  /* 0x00026800000a7ab9 */ /* 0x000fe20000000a00 */
[----:B------:R-:W-:Y:S01]  /*57f0*/  SHF.R.U32.HI R0, RZ, 0x4, R0 ;  /* 0x00000004ff007819 */ /* 0x000fe20000011600 */
[----:B------:R-:W-:Y:S01]  /*5800*/  UISETP.NE.U32.AND UP0, UPT, UR10, URZ, UPT ;  /* 0x0000003f0a00728c */ /* 0x000fe2000bf05070 */
[----:B------:R-:W-:Y:S01]  /*5810*/  IMAD.U32 R9, RZ, RZ, UR36 ;  /* 0x00000024ff097e24 */ /* 0x000fe2000f8e00ff */
[----:B------:R-:W-:Y:S01]  /*5820*/  WARPGROUP.ARRIVE ;  /* 0x00000000000079c5 */ /* 0x000fe20000000000 */
[----:B------:R-:W-:Y:S01]  /*5830*/  LOP3.LUT R0, R0, 0x3fff, RZ, 0xc0, !PT ;  /* 0x00003fff00007812 */ /* 0x000fe200078ec0ff */
[----:B------:R-:W-:Y:S01]  /*5840*/  UISETP.NE.AND.EX UP0, UPT, UR11, URZ, UPT, UP0 ;  /* 0x0000003f0b00728c */ /* 0x000fe2000bf05300 */
[----:B01----:R-:W-:-:S02]  /*5850*/  IMAD.MOV.U32 R7, RZ, RZ, 0x3f800000 ;  /* 0x3f800000ff077424 */ /* 0x003fc400078e00ff */
[----:B------:R-:W-:-:S03]  /*5860*/  LOP3.LUT R0, R0, 0x10000, RZ, 0xfc, !PT ;  /* 0x0001000000007812 */ /* 0x000fc600078efcff */
[----:B------:R-:W-:Y:S02]  /*5870*/  PLOP3.LUT P1, PT, PT, PT, UP0, 0x80, 0x0 ;  /* 0x000000000000781c */ /* 0x000fe40003f2f008 */
[----:B------:R-:W-:Y:S02]  /*5880*/  IMAD R8, R9, 0x300, R0 ;  /* 0x0000030009087824 */ /* 0x000fe400078e0200 */
[----:B------:R-:W-:Y:S01]  /*5890*/  IMAD.MOV.U32 R9, RZ, RZ, 0x40000040 ;  /* 0x40000040ff097424 */ /* 0x000fe200078e00ff */
[----:B------:R-:W-:Y:S01]  /*58a0*/  @UP0 ULDC.64 UR8, c[0x0][0x9c8] ;  /* 0x0002720000080ab9 */ /* 0x000fe20000000a00 */
[----:B------:R-:W-:Y:S01]  /*58b0*/  @UP0 ULDC.64 UR12, c[0x0][0x9d0] ;  /* 0x00027400000c0ab9 */ /* 0x000fe20000000a00 */
[----:B------:R-:W-:Y:S02]  /*58c0*/  @UP0 UIMAD UR6, UR39, UR8, URZ ;  /* 0x00000008270602a4 */ /* 0x000fe4000f8e023f */
[----:B------:R-:W-:Y:S01]  /*58d0*/  R2UR UR7, R9 ;  /* 0x00000000090772ca */ /* 0x000fe200000e0000 */
[----:B------:R-:W-:-:S02]  /*58e0*/  @UP0 UIMAD.WIDE.U32 UR4, UR40, UR8, URZ ;  /* 0x00000008280402a5 */ /* 0x000fc4000f8e003f */
[----:B------:R-:W-:Y:S02]  /*58f0*/  @UP0 UIMAD UR9, UR40, UR9, UR6 ;  /* 0x00000009280902a4 */ /* 0x000fe4000f8e0206 */
[----:B------:R-:W-:Y:S01]  /*5900*/  R2UR UR6, R8 ;  /* 0x00000000080672ca */ /* 0x000fe200000e0000 */
[----:B------:R-:W-:Y:S02]  /*5910*/  @UP0 USHF.R.S32.HI UR8, URZ, 0x1f, UR42 ;  /* 0x0000001f3f080899 */ /* 0x000fe4000801142a */
[----:B------:R-:W-:Y:S02]  /*5920*/  @UP0 UIADD3 UR5, UR5, UR9, URZ ;  /* 0x0000000905050290 */ /* 0x000fe4000fffe03f */
[----:B------:R-:W-:Y:S02]  /*5930*/  @UP0 UIMAD UR8, UR8, UR12, URZ ;  /* 0x0000000c080802a4 */ /* 0x000fe4000f8e023f */
[----:B------:R-:W-:Y:S02]  /*5940*/  @UP0 UIMAD.WIDE.U32 UR4, UR42, UR12, UR4 ;  /* 0x0000000c2a0402a5 */ /* 0x000fe4000f8e0004 */
[----:B------:R-:W-:-:S07]  /*5950*/  @UP0 UIMAD UR8, UR42, UR13, UR8 ;  /* 0x0000000d2a0802a4 */ /* 0x000fce000f8e0208 */
[----:B------:R-:W-:Y:S01]  /*5960*/  QGMMA.64x96x32.F32.E4M3.E4M3 R88, R136, gdesc[UR4], R88, gsb0 ;  /* 0x0160000488587df3 */ /* 0x000fe20008000858 */
[----:B------:R-:W-:Y:S02]  /*5970*/  @UP0 UIADD3 UR5, UR5, UR8, URZ ;  /* 0x0000000805050290 */ /* 0x000fe4000fffe03f */
[----:B------:R-:W-:-:S04]  /*5980*/  @UP0 ULEA UR6, UP1, UR4, UR10, 0x2 ;  /* 0x0000000a04060291 */ /* 0x000fc8000f82103f */
[----:B------:R-:W-:-:S03]  /*5990*/  @UP0 ULEA.HI.X UR5, UR4, UR11, UR5, 0x2, UP1 ;  /* 0x0000000b04050291 */ /* 0x000fc600088f1405 */
[----:B------:R-:W-:Y:S02]  /*59a0*/  @UP0 UMOV UR4, UR6 ;  /* 0x0000000600040c82 */ /* 0x000fe40008000000 */
[----:B------:R-:W-:Y:S02]  /*59b0*/  IMAD.U32 R12, RZ, RZ, UR4 ;  /* 0x00000004ff0c7e24 */ /* 0x000fe4000f8e00ff */
[----:B------:R-:W-:-:S05]  /*59c0*/  IMAD.U32 R13, RZ, RZ, UR5 ;  /* 0x00000005ff0d7e24 */ /* 0x000fca000f8e00ff */
[----:B------:R0:W2:Y:S01]  /*59d0*/  @P1 LDG.E R7, desc[UR54][R12.64] ;  /* 0x000000360c071981 */ /* 0x0000a2000c1e1900 */
[----:B------:R-:W-:Y:S02]  /*59e0*/  VIADD R10, R8, 0x2 ;  /* 0x00000002080a7836 */ /* 0x000fe40000000000 */
[----:B------:R-:W-:-:S03]  /*59f0*/  IMAD.MOV.U32 R11, RZ, RZ, 0x40000040 ;  /* 0x40000040ff0b7424 */ /* 0x000fc600078e00ff */
[----:B------:R-:W-:Y:S02]  /*5a00*/  R2UR UR6, R10 ;  /* 0x000000000a0672ca */ /* 0x000fe400000e0000 */
[----:B------:R-:W-:Y:S01]  /*5a10*/  R2UR UR7, R11 ;  /* 0x000000000b0772ca */ /* 0x000fe200000e0000 */
[----:B------:R-:W-:Y:S02]  /*5a20*/  VIADD R10, R8, 0x4 ;  /* 0x00000004080a7836 */ /* 0x000fe40000000000 */
[----:B------:R-:W-:Y:S01]  /*5a30*/  IMAD.MOV.U32 R11, RZ, RZ, 0x40000040 ;  /* 0x40000040ff0b7424 */ /* 0x000fe200078e00ff */
[----:B------:R-:W-:Y:S02]  /*5a40*/  WARPGROUP.DEPBAR.LE gsb0, 0x0 ;  /* 0x00008000000079c5 */ /* 0x000fe40000010000 */
[----:B------:R-:W-:-:S07]  /*5a50*/  WARPGROUP.ARRIVE ;  /* 0x00000000000079c5 */ /* 0x000fce0000000000 */
[----:B------:R-:W-:Y:S01]  /*5a60*/  QGMMA.64x96x32.F32.E4M3.E4M3 R88, R140, gdesc[UR4], R88, gsb0 ;  /* 0x016000048c587df3 */ /* 0x000fe20008000858 */
[----:B------:R-:W-:Y:S02]  /*5a70*/  R2UR UR6, R10 ;  /* 0x000000000a0672ca */ /* 0x000fe400000e0000 */
[----:B------:R-:W-:Y:S01]  /*5a80*/  R2UR UR7, R11 ;  /* 0x000000000b0772ca */ /* 0x000fe200000e0000 */
[----:B------:R-:W-:Y:S01]  /*5a90*/  VIADD R8, R8, 0x6 ;  /* 0x0000000608087836 */ /* 0x000fe20000000000 */
[----:B------:R-:W1:Y:S01]  /*5aa0*/  SHFL.BFLY PT, R0, R5, 0x2, 0x1f ;  /* 0x0c401f0005007f89 */ /* 0x000e6200000e0000 */
[----:B------:R-:W-:-:S03]  /*5ab0*/  IMAD.MOV.U32 R9, RZ, RZ, 0x40000040 ;  /* 0x40000040ff097424 */ /* 0x000fc600078e00ff */
[----:B------:R-:W3:Y:S01]  /*5ac0*/  SHFL.BFLY PT, R11, R4, 0x2, 0x1f ;  /* 0x0c401f00040b7f89 */ /* 0x000ee200000e0000 */
[----:B------:R-:W-:Y:S02]  /*5ad0*/  WARPGROUP.DEPBAR.LE gsb0, 0x0 ;  /* 0x00008000000079c5 */ /* 0x000fe40000010000 */
[----:B------:R-:W-:-:S06]  /*5ae0*/  WARPGROUP.ARRIVE ;  /* 0x00000000000079c5 */ /* 0x000fcc0000000000 */
[----:B------:R-:W-:Y:S01]  /*5af0*/  QGMMA.64x96x32.F32.E4M3.E4M3 R88, R144, gdesc[UR4], R88, gsb0 ;  /* 0x0160000490587df3 */ /* 0x000fe20008000858 */
[----:B------:R-:W-:Y:S02]  /*5b00*/  R2UR UR6, R8 ;  /* 0x00000000080672ca */ /* 0x000fe400000e0000 */
[----:B------:R-:W-:Y:S01]  /*5b10*/  R2UR UR7, R9 ;  /* 0x00000000090772ca */ /* 0x000fe200000e0000 */
        /* <DEDUP_REMOVED lines=36> */
.L_x_8114:
        /* <DEDUP_REMOVED lines=58> */
.L_x_8092:
        /* <DEDUP_REMOVED lines=44> */
[----:B------:R-:W-:Y:S02]  /*63c0*/  F2FP.BF16.F32.PACK_AB R61, R61, R64 ;  /* 0x000000403d3d723e */ /* 0x000fe400000010ff */
[----:B------:R-:W-:Y:S02]  /*63d0*/  MOV R6, R2 ;  /* 0x0000000200067202 */ /* 0x000fe40000000f00 */
[----:B-1----:R-:W-:Y:S02]  /*63e0*/  MOV R7, R37 ;  /* 0x0000002500077202 */ /* 0x002fe40000000f00 */
[----:B------:R-:W-:-:S02]  /*63f0*/  SEL R64, R31, R30, P0 ;  /* 0x0000001e1f407207 */ /* 0x000fc40000000000 */
[----:B------:R-:W-:Y:S01]  /*6400*/  SEL R30, R30, R31, P0 ;  /* 0x0000001f1e1e7207 */ /* 0x000fe20000000000 */
[----:B------:R-:W-:Y:S01]  /*6410*/  IMAD.WIDE R8, R154, 0x2, R6 ;  /* 0x000000029a087825 */ /* 0x000fe200078e0206 */
[----:B------:R-:W-:Y:S02]  /*6420*/  F2FP.BF16.F32.PACK_AB R21, R21, R26 ;  /* 0x0000001a1515723e */ /* 0x000fe400000010ff */
[----:B------:R-:W-:Y:S02]  /*6430*/  F2FP.BF16.F32.PACK_AB R20, R13, R20 ;  /* 0x000000140d14723e */ /* 0x000fe400000010ff */
[C---:B------:R-:W-:Y:S02]  /*6440*/  LOP3.LUT R5, R8.reuse, 0x180, RZ, 0xc0, !PT ;  /* 0x0000018008057812 */ /* 0x040fe400078ec0ff */
[----:B------:R-:W-:Y:S02]  /*6450*/  IADD3 R12, P5, R8, 0x20, RZ ;  /* 0x00000020080c7810 */ /* 0x000fe40007fbe0ff */
[----:B------:R-:W-:-:S02]  /*6460*/  SHF.R.U64 R5, R5, 0x3, RZ ;  /* 0x0000000305057819 */ /* 0x000fc400000012ff */
[----:B------:R-:W-:Y:S01]  /*6470*/  LOP3.LUT R10, R12, 0x180, RZ, 0xc0, !PT ;  /* 0x000001800c0a7812 */ /* 0x000fe200078ec0ff */
[--C-:B------:R-:W-:Y:S01]  /*6480*/  IMAD.X R25, RZ, RZ, R9.reuse, P5 ;  /* 0x000000ffff197224 */ /* 0x100fe200028e0609 */
[C---:B------:R-:W-:Y:S02]  /*6490*/  IADD3 R14, P4, R8.reuse, 0x3000, RZ ;  /* 0x00003000080e7810 */ /* 0x040fe40007f9e0ff */
[C---:B------:R-:W-:Y:S02]  /*64a0*/  IADD3 R27, P3, R8.reuse, 0x3020, RZ ;  /* 0x00003020081b7810 */ /* 0x040fe40007f7e0ff */
[C---:B------:R-:W-:Y:S02]  /*64b0*/  IADD3 R29, P2, R8.reuse, 0x6000, RZ ;  /* 0x00006000081d7810 */ /* 0x040fe40007f5e0ff */
[----:B------:R-:W-:Y:S01]  /*64c0*/  IADD3 R74, P1, R8, 0x6020, RZ ;  /* 0x00006020084a7810 */ /* 0x000fe20007f3e0ff */
[--C-:B------:R-:W-:Y:S01]  /*64d0*/  IMAD.X R15, RZ, RZ, R9.reuse, P3 ;  /* 0x000000ffff0f7224 */ /* 0x100fe200018e0609 */
[----:B------:R-:W-:Y:S01]  /*64e0*/  LOP3.LUT R8, R5, R8, RZ, 0x3c, !PT ;  /* 0x0000000805087212 */ /* 0x000fe200078e3cff */
[--C-:B------:R-:W-:Y:S01]  /*64f0*/  IMAD.X R13, RZ, RZ, R9.reuse, P2 ;  /* 0x000000ffff0d7224 */ /* 0x100fe200010e0609 */
[----:B------:R-:W-:Y:S01]  /*6500*/  SHF.R.U64 R5, R10, 0x3, RZ ;  /* 0x000000030a057819 */ /* 0x000fe200000012ff */
[----:B------:R-:W-:Y:S01]  /*6510*/  IMAD.X R11, RZ, RZ, R9, P1 ;  /* 0x000000ffff0b7224 */ /* 0x000fe200008e0609 */
[----:B------:R-:W-:-:S02]  /*6520*/  LOP3.LUT R10, R27, 0x180, RZ, 0xc0, !PT ;  /* 0x000001801b0a7812 */ /* 0x000fc400078ec0ff */
[----:B------:R-:W-:Y:S02]  /*6530*/  LOP3.LUT R24, R5, R12, RZ, 0x3c, !PT ;  /* 0x0000000c05187212 */ /* 0x000fe400078e3cff */
[----:B------:R-:W-:Y:S02]  /*6540*/  LOP3.LUT R5, R14, 0x180, RZ, 0xc0, !PT ;  /* 0x000001800e057812 */ /* 0x000fe400078ec0ff */
[----:B------:R-:W-:Y:S02]  /*6550*/  LOP3.LUT R12, R29, 0x180, RZ, 0xc0, !PT ;  /* 0x000001801d0c7812 */ /* 0x000fe400078ec0ff */
[----:B------:R-:W-:Y:S02]  /*6560*/  LOP3.LUT R31, R74, 0x180, RZ, 0xc0, !PT ;  /* 0x000001804a1f7812 */ /* 0x000fe400078ec0ff */
[----:B------:R-:W-:Y:S02]  /*6570*/  F2FP.BF16.F32.PACK_AB R60, R57, R60 ;  /* 0x0000003c393c723e */ /* 0x000fe400000010ff */
[----:B------:R-:W-:-:S02]  /*6580*/  SHF.R.U64 R5, R5, 0x3, RZ ;  /* 0x0000000305057819 */ /* 0x000fc400000012ff */
[----:B------:R-:W-:Y:S02]  /*6590*/  F2FP.BF16.F32.PACK_AB R59, R59, R62 ;  /* 0x0000003e3b3b723e */ /* 0x000fe400000010ff */
[----:B------:R-:W-:Y:S02]  /*65a0*/  F2FP.BF16.F32.PACK_AB R58, R55, R58 ;  /* 0x0000003a373a723e */ /* 0x000fe400000010ff */
[----:B------:R-:W-:Y:S02]  /*65b0*/  F2FP.BF16.F32.PACK_AB R53, R53, R56 ;  /* 0x000000383535723e */ /* 0x000fe400000010ff */
[----:B------:R-:W-:Y:S02]  /*65c0*/  F2FP.BF16.F32.PACK_AB R52, R49, R52 ;  /* 0x000000343134723e */ /* 0x000fe400000010ff */
[----:B------:R-:W-:Y:S02]  /*65d0*/  SHF.R.U64 R10, R10, 0x3, RZ ;  /* 0x000000030a0a7819 */ /* 0x000fe400000012ff */
[----:B------:R-:W-:-:S02]  /*65e0*/  F2FP.BF16.F32.PACK_AB R51, R51, R54 ;  /* 0x000000363333723e */ /* 0x000fc400000010ff */
[----:B------:R-:W-:Y:S02]  /*65f0*/  F2FP.BF16.F32.PACK_AB R50, R47, R50 ;  /* 0x000000322f32723e */ /* 0x000fe400000010ff */
[----:B------:R-:W-:Y:S02]  /*6600*/  SHF.R.U64 R12, R12, 0x3, RZ ;  /* 0x000000030c0c7819 */ /* 0x000fe400000012ff */
[----:B------:R-:W-:Y:S02]  /*6610*/  SHF.R.U64 R31, R31, 0x3, RZ ;  /* 0x000000031f1f7819 */ /* 0x000fe400000012ff */
[----:B------:R-:W-:Y:S02]  /*6620*/  SEL R66, R21, R20, P0 ;  /* 0x0000001415427207 */ /* 0x000fe40000000000 */
[----:B------:R-:W-:Y:S01]  /*6630*/  SEL R68, R20, R21, P0 ;  /* 0x0000001514447207 */ /* 0x000fe20000000000 */
[----:B------:R-:W-:Y:S01]  /*6640*/  IMAD.X R21, RZ, RZ, R9, P4 ;  /* 0x000000ffff157224 */ /* 0x000fe200020e0609 */
[----:B------:R-:W-:-:S02]  /*6650*/  SEL R26, R61, R60, P0 ;  /* 0x0000003c3d1a7207 */ /* 0x000fc40000000000 */
[----:B------:R-:W-:Y:S02]  /*6660*/  LOP3.LUT R20, R5, R14, RZ, 0x3c, !PT ;  /* 0x0000000e05147212 */ /* 0x000fe400078e3cff */
[----:B------:R-:W-:Y:S02]  /*6670*/  F2FP.BF16.F32.PACK_AB R38, R35, R38 ;  /* 0x000000262326723e */ /* 0x000fe400000010ff */
[----:B------:R-:W-:Y:S02]  /*6680*/  F2FP.BF16.F32.PACK_AB R33, R33, R36 ;  /* 0x000000242121723e */ /* 0x000fe400000010ff */
[----:B------:R-:W-:Y:S02]  /*6690*/  SEL R60, R60, R61, P0 ;  /* 0x0000003d3c3c7207 */ /* 0x000fe40000000000 */
[----:B------:R-:W-:Y:S02]  /*66a0*/  SEL R28, R53, R52, P0 ;  /* 0x00000034351c7207 */ /* 0x000fe40000000000 */
[----:B------:R-:W-:-:S02]  /*66b0*/  SEL R54, R59, R58, P0 ;  /* 0x0000003a3b367207 */ /* 0x000fc40000000000 */
[----:B------:R-:W-:Y:S02]  /*66c0*/  LOP3.LUT R14, R10, R27, RZ, 0x3c, !PT ;  /* 0x0000001b0a0e7212 */ /* 0x000fe400078e3cff */
[----:B------:R-:W-:Y:S02]  /*66d0*/  SEL R52, R52, R53, P0 ;  /* 0x0000003534347207 */ /* 0x000fe40000000000 */
[----:B------:R-:W-:Y:S02]  /*66e0*/  SEL R58, R58, R59, P0 ;  /* 0x0000003b3a3a7207 */ /* 0x000fe40000000000 */
[----:B------:R-:W-:Y:S02]  /*66f0*/  SEL R56, R51, R50, P0 ;  /* 0x0000003233387207 */ /* 0x000fe40000000000 */
[----:B------:R-:W-:Y:S02]  /*6700*/  LOP3.LUT R12, R12, R29, RZ, 0x3c, !PT ;  /* 0x0000001d0c0c7212 */ /* 0x000fe400078e3cff */
[----:B------:R-:W-:-:S02]  /*6710*/  LOP3.LUT R10, R31, R74, RZ, 0x3c, !PT ;  /* 0x0000004a1f0a7212 */ /* 0x000fc400078e3cff */
[----:B------:R-:W-:Y:S02]  /*6720*/  SEL R50, R50, R51, P0 ;  /* 0x0000003332327207 */ /* 0x000fe40000000000 */
[----:B------:R-:W-:Y:S02]  /*6730*/  SEL R34, R45, R44, P0 ;  /* 0x0000002c2d227207 */ /* 0x000fe40000000000 */
[----:B------:R-:W-:Y:S02]  /*6740*/  SEL R44, R44, R45, P0 ;  /* 0x0000002d2c2c7207 */ /* 0x000fe40000000000 */
[----:B------:R-:W-:Y:S02]  /*6750*/  SEL R36, R33, R32, P0 ;  /* 0x0000002021247207 */ /* 0x000fe40000000000 */
[----:B------:R-:W-:Y:S02]  /*6760*/  SEL R62, R39, R38, P0 ;  /* 0x00000026273e7207 */ /* 0x000fe40000000000 */
[----:B------:R-:W-:-:S02]  /*6770*/  MOV R51, R8 ;  /* 0x0000000800337202 */ /* 0x000fc40000000f00 */
[----:B------:R-:W-:Y:S02]  /*6780*/  MOV R49, R20 ;  /* 0x0000001400317202 */ /* 0x000fe40000000f00 */
[----:B------:R-:W-:Y:S02]  /*6790*/  SEL R32, R32, R33, P0 ;  /* 0x0000002120207207 */ /* 0x000fe40000000000 */
[----:B------:R-:W-:Y:S02]  /*67a0*/  SEL R38, R38, R39, P0 ;  /* 0x0000002726267207 */ /* 0x000fe40000000000 */
        /* <DEDUP_REMOVED lines=17> */
[----:B------:R-:W0:Y:S01]  /*68c0*/  SHFL.IDX PT, R21, R44, R5, 0x1c1f ;  /* 0x001c1f052c157589 */ /* 0x000e2200000e0000 */
[----:B-1----:R-:W-:Y:S02]  /*68d0*/  SEL R12, R28, R13, P0 ;  /* 0x0000000d1c0c7207 */ /* 0x002fe40000000000 */
[----:B------:R-:W-:Y:S01]  /*68e0*/  SEL R14, R13, R28, P0 ;  /* 0x0000001c0d0e7207 */ /* 0x000fe20000000000 */
[----:B------:R-:W-:Y:S04]  /*68f0*/  SHFL.IDX PT, R36, R36, R3, 0x1c1f ;  /* 0x001c1f0324247589 */ /* 0x000fe800000e0000 */
[----:B------:R-:W-:Y:S01]  /*6900*/  SHFL.IDX PT, R40, R40, R3, 0x1c1f ;  /* 0x001c1f0328287589 */ /* 0x000fe200000e0000 */
[----:B--2---:R-:W-:-:S02]  /*6910*/  SEL R9, R54, R11, P0 ;  /* 0x0000000b36097207 */ /* 0x004fc40000000000 */
[----:B------:R-:W-:Y:S01]  /*6920*/  SEL R11, R11, R54, P0 ;  /* 0x000000360b0b7207 */ /* 0x000fe20000000000 */
[----:B------:R-:W-:Y:S04]  /*6930*/  SHFL.IDX PT, R46, R46, R3, 0x1c1f ;  /* 0x001c1f032e2e7589 */ /* 0x000fe800000e0000 */
[----:B------:R-:W1:Y:S01]  /*6940*/  SHFL.IDX PT, R25, R32, R5, 0x1c1f ;  /* 0x001c1f0520197589 */ /* 0x000e6200000e0000 */
[----:B---3--:R-:W-:Y:S02]  /*6950*/  SEL R13, R56, R15, P0 ;  /* 0x0000000f380d7207 */ /* 0x008fe40000000000 */
[----:B------:R-:W-:Y:S01]  /*6960*/  SEL R15, R15, R56, P0 ;  /* 0x000000380f0f7207 */ /* 0x000fe20000000000 */
[----:B------:R-:W2:Y:S04]  /*6970*/  SHFL.IDX PT, R27, R42, R5, 0x1c1f ;  /* 0x001c1f052a1b7589 */ /* 0x000ea800000e0000 */
[----:B------:R-:W3:Y:S01]  /*6980*/  SHFL.IDX PT, R29, R48, R5, 0x1c1f ;  /* 0x001c1f05301d7589 */ /* 0x000ee200000e0000 */
[----:B0-----:R-:W-:-:S02]  /*6990*/  SEL R24, R34, R21, P0 ;  /* 0x0000001522187207 */ /* 0x001fc40000000000 */
[----:B------:R-:W-:Y:S01]  /*69a0*/  SEL R26, R21, R34, P0 ;  /* 0x00000022151a7207 */ /* 0x000fe20000000000 */
[----:B------:R-:W-:Y:S04]  /*69b0*/  SHFL.IDX PT, R62, R62, R3, 0x1c1f ;  /* 0x001c1f033e3e7589 */ /* 0x000fe800000e0000 */
[----:B------:R-:W0:Y:S04]  /*69c0*/  SHFL.IDX PT, R31, R38, R5, 0x1c1f ;  /* 0x001c1f05261f7589 */ /* 0x000e2800000e0000 */
[----:B------:R-:W-:Y:S04]  /*69d0*/  SHFL.IDX PT, R64, R64, R3, 0x1c1f ;  /* 0x001c1f0340407589 */ /* 0x000fe800000e0000 */
[----:B------:R4:W0:Y:S01]  /*69e0*/  SHFL.IDX PT, R33, R30, R5, 0x1c1f ;  /* 0x001c1f051e217589 */ /* 0x00082200000e0000 */
[----:B-1----:R-:W-:Y:S01]  /*69f0*/  SEL R28, R36, R25, P0 ;  /* 0x00000019241c7207 */ /* 0x002fe20000000000 */
[----:B------:R-:W-:Y:S01]  /*6a00*/  BAR.SYNC.DEFER_BLOCKING 0x1, 0x180 ;  /* 0x0046000000007b1d */ /* 0x000fe20000010000 */
[----:B--2---:R-:W-:-:S02]  /*6a10*/  SEL R32, R40, R27, P0 ;  /* 0x0000001b28207207 */ /* 0x004fc40000000000 */
[----:B------:R-:W-:Y:S02]  /*6a20*/  SEL R34, R27, R40, P0 ;  /* 0x000000281b227207 */ /* 0x000fe40000000000 */
[----:B---3--:R-:W-:Y:S02]  /*6a30*/  SEL R44, R46, R29, P0 ;  /* 0x0000001d2e2c7207 */ /* 0x008fe40000000000 */
[----:B----4-:R-:W-:Y:S01]  /*6a40*/  SEL R30, R25, R36, P0 ;  /* 0x00000024191e7207 */ /* 0x010fe20000000000 */
[----:B------:R-:W-:Y:S01]  /*6a50*/  SHFL.IDX PT, R66, R66, R3, 0x1c1f ;  /* 0x001c1f0342427589 */ /* 0x000fe200000e0000 */
[----:B------:R-:W-:-:S03]  /*6a60*/  SEL R46, R29, R46, P0 ;  /* 0x0000002e1d2e7207 */ /* 0x000fc60000000000 */
[----:B------:R-:W1:Y:S01]  /*6a70*/  SHFL.IDX PT, R35, R68, R5, 0x1c1f ;  /* 0x001c1f0544237589 */ /* 0x000e6200000e0000 */
[----:B0-----:R-:W-:Y:S02]  /*6a80*/  SEL R25, R62, R31, P0 ;  /* 0x0000001f3e197207 */ /* 0x001fe40000000000 */
[----:B------:R-:W-:Y:S01]  /*6a90*/  SEL R27, R31, R62, P0 ;  /* 0x0000003e1f1b7207 */ /* 0x000fe20000000000 */
[----:B------:R-:W-:Y:S04]  /*6aa0*/  SHFL.IDX PT, R70, R70, R3, 0x1c1f ;  /* 0x001c1f0346467589 */ /* 0x000fe800000e0000 */
[----:B------:R-:W0:Y:S01]  /*6ab0*/  SHFL.IDX PT, R47, R72, R5, 0x1c1f ;  /* 0x001c1f05482f7589 */ /* 0x000e2200000e0000 */
[----:B------:R-:W-:Y:S02]  /*6ac0*/  SEL R29, R64, R33, P0 ;  /* 0x00000021401d7207 */ /* 0x000fe40000000000 */
[----:B------:R-:W-:Y:S01]  /*6ad0*/  SEL R31, R33, R64, P0 ;  /* 0x00000040211f7207 */ /* 0x000fe20000000000 */
[----:B------:R2:W-:Y:S04]  /*6ae0*/  STSM.16.M88.4 [R51], R8 ;  /* 0x0000000833007844 */ /* 0x0005e80000000200 */
[----:B------:R0:W-:Y:S04]  /*6af0*/  STSM.16.M88.4 [R45], R12 ;  /* 0x0000000c2d007844 */ /* 0x0001e80000000200 */
[----:B------:R3:W-:Y:S01]  /*6b00*/  STSM.16.M88.4 [R49], R24 ;  /* 0x0000001831007844 */ /* 0x0007e20000000200 */
[----:B-1----:R-:W-:-:S03]  /*6b10*/  SEL R33, R66, R35, P0 ;  /* 0x0000002342217207 */ /* 0x002fc60000000000 */
[----:B------:R3:W-:Y:S01]  /*6b20*/  STSM.16.M88.4 [R39], R28 ;  /* 0x0000001c27007844 */ /* 0x0007e20000000200 */
[----:B------:R-:W-:Y:S01]  /*6b30*/  SEL R35, R35, R66, P0 ;  /* 0x0000004223237207 */ /* 0x000fe20000000000 */
[----:B--2---:R-:W-:Y:S01]  /*6b40*/  IMAD.U32 R9, RZ, RZ, UR6 ;  /* 0x00000006ff097e24 */ /* 0x004fe2000f8e00ff */
[----:B------:R-:W-:Y:S01]  /*6b50*/  ULDC.64 UR6, c[0x0][0xbe0] ;  /* 0x0002f80000067ab9 */ /* 0x000fe20000000a00 */
[----:B------:R-:W1:Y:S02]  /*6b60*/  LDC R40, c[0x0][0xa88] ;  /* 0x0002a200ff287b82 */ /* 0x000e640000000800 */
[----:B------:R3:W-:Y:S01]  /*6b70*/  STSM.16.M88.4 [R37], R32 ;  /* 0x0000002025007844 */ /* 0x0007e20000000200 */
[----:B0-----:R-:W-:Y:S01]  /*6b80*/  SEL R45, R70, R47, P0 ;  /* 0x0000002f462d7207 */ /* 0x001fe20000000000 */
[----:B------:R-:W-:Y:S01]  /*6b90*/  IMAD.U32 R8, RZ, RZ, UR4 ;  /* 0x00000004ff087e24 */ /* 0x000fe2000f8e00ff */
[----:B------:R-:W-:Y:S01]  /*6ba0*/  SEL R47, R47, R70, P0 ;  /* 0x000000462f2f7207 */ /* 0x000fe20000000000 */
[----:B------:R-:W-:-:S04]  /*6bb0*/  UISETP.NE.U32.AND UP1, UPT, UR6, URZ, UPT ;  /* 0x0000003f0600728c */ /* 0x000fc8000bf25070 */
        /* <DEDUP_REMOVED lines=11> */
[----:B-1----:R3:W5:Y:S01]  /*6c70*/  @P0 LDG.E R40, desc[UR54][R10.64] ;  /* 0x000000360a280981 */ /* 0x002762000c1e1900 */
[----:B------:R-:W-:Y:S01]  /*6c80*/  IMAD.WIDE R6, R5, 0x2, R6 ;  /* 0x0000000205067825 */ /* 0x000fe200078e0206 */
[----:B--2---:R-:W-:Y:S02]  /*6c90*/  @P1 R2UR UR4, R3 ;  /* 0x00000000030412ca */ /* 0x004fe400000e0000 */
[----:B------:R-:W-:Y:S01]  /*6ca0*/  IADD3 R3, P6, R6, 0x1800, RZ ;  /* 0x0000180006037810 */ /* 0x000fe20007fde0ff */
[----:B---3--:R-:W-:-:S12]  /*6cb0*/  @P0 BRA `(.L_x_8117) ;  /* 0x0000000000100947 */ /* 0x008fd80003800000 */
[----:B------:R-:W-:Y:S05]  /*6cc0*/  @!P1 BRA `(.L_x_8117) ;  /* 0x00000000000c9947 */ /* 0x000fea0003800000 */
[----:B------:R-:W2:Y:S04]  /*6cd0*/  LDG.E R5, desc[UR54][R8.64] ;  /* 0x0000003608057981 */ /* 0x000ea8000c1e1900 */
[----:B-----5:R-:W2:Y:S02]  /*6ce0*/  LDG.E R40, desc[UR54][R8.64+0x4] ;  /* 0x0000043608287981 */ /* 0x020ea4000c1e1900 */
[----:B--2---:R-:W-:-:S07]  /*6cf0*/  IMAD.IADD R40, R40, 0x1, -R5 ;  /* 0x0000000128287824 */ /* 0x004fce00078e0a05 */
.L_x_8117:
[----:B------:R-:W-:Y:S01]  /*6d00*/  USHF.R.S32.HI UR11, URZ, 0x1f, UR41 ;  /* 0x0000001f3f0b7899 */ /* 0x000fe20008011429 */
[----:B------:R-:W-:Y:S01]  /*6d10*/  LOP3.LUT R8, R3, 0x180, RZ, 0xc0, !PT ;  /* 0x0000018003087812 */ /* 0x000fe200078ec0ff */
[----:B------:R-:W-:Y:S01]  /*6d20*/  ULDC.64 UR12, c[0x0][0xb70] ;  /* 0x0002dc00000c7ab9 */ /* 0x000fe20000000a00 */
[----:B------:R-:W-:Y:S01]  /*6d30*/  USHF.R.S32.HI UR9, URZ, 0x1f, UR4 ;  /* 0x0000001f3f097899 */ /* 0x000fe20008011404 */
[----:B------:R-:W-:Y:S01]  /*6d40*/  IMAD R5, R17, 0xc0, R153 ;  /* 0x000000c011057824 */ /* 0x000fe200078e0299 */
[----:B------:R-:W-:Y:S01]  /*6d50*/  UIMAD UR10, UR11, UR12, URZ ;  /* 0x0000000c0b0a72a4 */ /* 0x000fe2000f8e023f */
[----:B------:R-:W-:Y:S01]  /*6d60*/  SHF.R.U64 R8, R8, 0x3, RZ ;  /* 0x0000000308087819 */ /* 0x000fe200000012ff */
[----:B------:R-:W-:Y:S01]  /*6d70*/  UMOV UR8, UR4 ;  /* 0x0000000400087c82 */ /* 0x000fe20008000000 */
[----:B------:R-:W-:Y:S01]  /*6d80*/  USEL UR39, UR39, URZ, !UP0 ;  /* 0x0000003f27277287 */ /* 0x000fe2000c000000 */
[----:B------:R-:W-:Y:S01]  /*6d90*/  LOP3.LUT P0, RZ, R22, 0x3, RZ, 0xc0, !PT ;  /* 0x0000000316ff7812 */ /* 0x000fe2000780c0ff */
[----:B------:R-:W-:Y:S01]  /*6da0*/  UIMAD.WIDE.U32 UR6, UR41, UR12, UR8 ;  /* 0x0000000c290672a5 */ /* 0x000fe2000f8e0008 */
[----:B------:R-:W-:Y:S01]  /*6db0*/  LOP3.LUT R8, R8, R3, RZ, 0x3c, !PT ;  /* 0x0000000308087212 */ /* 0x000fe200078e3cff */
[----:B------:R-:W-:Y:S01]  /*6dc0*/  UIMAD UR10, UR41, UR13, UR10 ;  /* 0x0000000d290a72a4 */ /* 0x000fe2000f8e020a */
[----:B------:R-:W-:Y:S01]  /*6dd0*/  SHF.R.S32.HI R3, RZ, 0x1f, R5 ;  /* 0x0000001fff037819 */ /* 0x000fe20000011405 */
[----:B------:R-:W-:Y:S01]  /*6de0*/  USEL UR40, UR40, URZ, !UP0 ;  /* 0x0000003f28287287 */ /* 0x000fe2000c000000 */
[C---:B------:R-:W-:Y:S01]  /*6df0*/  IADD3 R33, P5, R6.reuse, 0x3000, RZ ;  /* 0x0000300006217810 */ /* 0x040fe20007fbe0ff */
[----:B------:R-:W-:Y:S01]  /*6e00*/  ULDC.64 UR12, c[0x0][0xb78] ;  /* 0x0002de00000c7ab9 */ /* 0x000fe20000000a00 */
[----:B------:R-:W-:Y:S01]  /*6e10*/  UIADD3 UR7, UR7, UR10, URZ ;  /* 0x0000000a07077290 */ /* 0x000fe2000fffe03f */
[C---:B------:R-:W-:Y:S01]  /*6e20*/  IADD3 R13, P4, R6.reuse, 0x4800, RZ ;  /* 0x00004800060d7810 */ /* 0x040fe20007f9e0ff */
[----:B------:R-:W-:Y:S01]  /*6e30*/  UIMAD UR8, UR39, UR12, URZ ;  /* 0x0000000c270872a4 */ /* 0x000fe2000f8e023f */
[----:B------:R-:W-:Y:S01]  /*6e40*/  IADD3 R37, P3, R6, 0x6000, RZ ;  /* 0x0000600006257810 */ /* 0x000fe20007f7e0ff */
[----:B------:R-:W-:Y:S01]  /*6e50*/  UIMAD.WIDE.U32 UR6, UR40, UR12, UR6 ;  /* 0x0000000c280672a5 */ /* 0x000fe2000f8e0006 */
[----:B------:R-:W-:Y:S01]  /*6e60*/  LOP3.LUT R32, R33, 0x180, RZ, 0xc0, !PT ;  /* 0x0000018021207812 */ /* 0x000fe200078ec0ff */
[----:B------:R-:W-:Y:S01]  /*6e70*/  UIMAD UR8, UR40, UR13, UR8 ;  /* 0x0000000d280872a4 */ /* 0x000fe2000f8e0208 */
[----:B------:R-:W-:-:S02]  /*6e80*/  LOP3.LUT R12, R13, 0x180, RZ, 0xc0, !PT ;  /* 0x000001800d0c7812 */ /* 0x000fc400078ec0ff */
[----:B------:R-:W-:Y:S01]  /*6e90*/  ULDC.64 UR12, c[0x0][0xb40] ;  /* 0x0002d000000c7ab9 */ /* 0x000fe20000000a00 */
[----:B------:R-:W-:Y:S02]  /*6ea0*/  IADD3 R9, P1, R5, UR6, RZ ;  /* 0x0000000605097c10 */ /* 0x000fe4000ff3e0ff */
[----:B------:R-:W-:Y:S01]  /*6eb0*/  IMAD.U32 R10, RZ, RZ, UR8 ;  /* 0x00000008ff0a7e24 */ /* 0x000fe2000f8e00ff */
[----:B------:R-:W-:Y:S02]  /*6ec0*/  LOP3.LUT R36, R37, 0x180, RZ, 0xc0, !PT ;  /* 0x0000018025247812 */ /* 0x000fe400078ec0ff */
[----:B------:R-:W-:Y:S02]  /*6ed0*/  LEA R44, P2, R9, UR12, 0x2 ;  /* 0x0000000c092c7c11 */ /* 0x000fe4000f8410ff */
[----:B------:R-:W-:Y:S01]  /*6ee0*/  IADD3.X R10, R3, UR7, R10, P1, !PT ;  /* 0x00000007030a7c10 */ /* 0x000fe20008ffe40a */
[C---:B------:R-:W-:Y:S01]  /*6ef0*/  VIADD R3, R5.reuse, 0x8 ;  /* 0x0000000805037836 */ /* 0x040fe20000000000 */
[----:B-----5:R-:W-:-:S02]  /*6f00*/  ISETP.GE.OR P1, PT, R5, R40, P0 ;  /* 0x000000280500720c */ /* 0x020fc40000726670 */
[----:B------:R-:W-:Y:S01]  /*6f10*/  LEA.HI.X R45, R9, UR13, R10, 0x2, P2 ;  /* 0x0000000d092d7c11 */ /* 0x000fe200090f140a */
[----:B------:R-:W-:Y:S01]  /*6f20*/  ULDC.64 UR12, c[0x0][0xaa0] ;  /* 0x0002a800000c7ab9 */ /* 0x000fe20000000a00 */
[C---:B------:R-:W-:Y:S02]  /*6f30*/  IADD3 R10, P2, R6.reuse, 0x7800, RZ ;  /* 0x00007800060a7810 */ /* 0x040fe40007f5e0ff */
[----:B------:R-:W-:Y:S01]  /*6f40*/  ISETP.GE.OR P0, PT, R3, R40, P0 ;  /* 0x000000280300720c */ /* 0x000fe20000706670 */
[----:B------:R-:W-:Y:S01]  /*6f50*/  IMAD.MOV.U32 R20, RZ, RZ, R16 ;  /* 0x000000ffff147224 */ /* 0x000fe200078e0010 */
[----:B------:R-:W-:Y:S02]  /*6f60*/  LOP3.LUT R5, R6, 0x180, RZ, 0xc0, !PT ;  /* 0x0000018006057812 */ /* 0x000fe400078ec0ff */
[----:B------:R-:W-:Y:S02]  /*6f70*/  SHF.R.U64 R32, R32, 0x3, RZ ;  /* 0x0000000320207819 */ /* 0x000fe400000012ff */
[----:B------:R-:W-:-:S02]  /*6f80*/  SHF.R.U64 R12, R12, 0x3, RZ ;  /* 0x000000030c0c7819 */ /* 0x000fc400000012ff */
[----:B------:R-:W-:Y:S01]  /*6f90*/  SHF.R.U64 R36, R36, 0x3, RZ ;  /* 0x0000000324247819 */ /* 0x000fe200000012ff */
[----:B------:R-:W-:Y:S01]  /*6fa0*/  UIMAD UR6, UR9, UR12, URZ ;  /* 0x0000000c090672a4 */ /* 0x000fe2000f8e023f */
[----:B------:R-:W-:Y:S01]  /*6fb0*/  LOP3.LUT R3, R10, 0x180, RZ, 0xc0, !PT ;  /* 0x000001800a037812 */ /* 0x000fe200078ec0ff */
[--C-:B------:R-:W-:Y:S01]  /*6fc0*/  IMAD.X R9, RZ, RZ, R7.reuse, P6 ;  /* 0x000000ffff097224 */ /* 0x100fe200030e0607 */
[----:B------:R-:W-:Y:S01]  /*6fd0*/  SHF.R.U64 R5, R5, 0x3, RZ ;  /* 0x0000000305057819 */ /* 0x000fe200000012ff */
[--C-:B------:R-:W-:Y:S01]  /*6fe0*/  IMAD.X R25, RZ, RZ, R7.reuse, P2 ;  /* 0x000000ffff197224 */ /* 0x100fe200010e0607 */
[----:B------:R-:W-:Y:S01]  /*6ff0*/  SHF.R.U64 R3, R3, 0x3, RZ ;  /* 0x0000000303037819 */ /* 0x000fe200000012ff */
[----:B------:R0:W-:Y:S01]  /*7000*/  @!P0 STG.E desc[UR54][R44.64+0x20], R4 ;  /* 0x000020042c008986 */ /* 0x0001e2000c101936 */
[----:B------:R-:W-:Y:S01]  /*7010*/  LOP3.LUT R6, R5, R6, RZ, 0x3c, !PT ;  /* 0x0000000605067212 */ /* 0x000fe200078e3cff */
[----:B------:R-:W-:Y:S01]  /*7020*/  IMAD.U32 R5, RZ, RZ, UR12 ;  /* 0x0000000cff057e24 */ /* 0x000fe2000f8e00ff */
[----:B------:R-:W-:Y:S01]  /*7030*/  SHF.R.S32.HI R21, RZ, 0x1f, R16 ;  /* 0x0000001fff157819 */ /* 0x000fe20000011410 */
[----:B------:R1:W-:Y:S01]  /*7040*/  @!P1 STG.E desc[UR54][R44.64], R0 ;  /* 0x000000002c009986 */ /* 0x0003e2000c101936 */
[----:B------:R-:W-:Y:S01]  /*7050*/  LOP3.LUT R32, R32, R33, RZ, 0x3c, !PT ;  /* 0x0000002120207212 */ /* 0x000fe200078e3cff */
[--C-:B------:R-:W-:Y:S01]  /*7060*/  IMAD.X R33, RZ, RZ, R7.reuse, P5 ;  /* 0x000000ffff217224 */ /* 0x100fe200028e0607 */
[----:B------:R-:W-:Y:S01]  /*7070*/  LOP3.LUT R12, R12, R13, RZ, 0x3c, !PT ;  /* 0x0000000d0c0c7212 */ /* 0x000fe200078e3cff */
[--C-:B------:R-:W-:Y:S01]  /*7080*/  IMAD.X R13, RZ, RZ, R7.reuse, P4 ;  /* 0x000000ffff0d7224 */ /* 0x100fe200020e0607 */
[----:B------:R-:W-:Y:S01]  /*7090*/  LOP3.LUT R36, R36, R37, RZ, 0x3c, !PT ;  /* 0x0000002524247212 */ /* 0x000fe200078e3cff */
[----:B------:R-:W-:Y:S01]  /*70a0*/  IMAD.X R37, RZ, RZ, R7, P3 ;  /* 0x000000ffff257224 */ /* 0x000fe200018e0607 */
[----:B------:R-:W-:Y:S01]  /*70b0*/  LOP3.LUT R24, R3, R10, RZ, 0x3c, !PT ;  /* 0x0000000a03187212 */ /* 0x000fe200078e3cff */
[----:B------:R-:W-:-:S02]  /*70c0*/  UIMAD UR6, UR4, UR13, UR6 ;  /* 0x0000000d040672a4 */ /* 0x000fc4000f8e0206 */
[----:B0-----:R-:W-:Y:S01]  /*70d0*/  IMAD.WIDE.U32 R4, R5, UR4, R20 ;  /* 0x0000000405047c25 */ /* 0x001fe2000f8e0014 */
[----:B------:R0:W5:Y:S04]  /*70e0*/  LD.E.128 R28, desc[UR54][R6.64] ;  /* 0x00000036061c7980 */ /* 0x000168000c101d00 */
[----:B------:R-:W5:Y:S01]  /*70f0*/  LD.E.128 R8, desc[UR54][R8.64] ;  /* 0x0000003608087980 */ /* 0x000f62000c101d00 */
[----:B------:R-:W-:Y:S01]  /*7100*/  VIADD R5, R5, UR6 ;  /* 0x0000000605057c36 */ /* 0x000fe20008000000 */
[----:B------:R-:W-:Y:S02]  /*7110*/  ULDC.64 UR6, c[0x0][0xae0] ;  /* 0x0002b80000067ab9 */ /* 0x000fe40000000a00 */
[----:B------:R-:W5:Y:S04]  /*7120*/  LD.E.128 R32, desc[UR54][R32.64] ;  /* 0x0000003620207980 */ /* 0x000f68000c101d00 */
[----:B------:R-:W5:Y:S04]  /*7130*/  LD.E.128 R12, desc[UR54][R12.64] ;  /* 0x000000360c0c7980 */ /* 0x000f68000c101d00 */
[----:B------:R-:W5:Y:S04]  /*7140*/  LD.E.128 R36, desc[UR54][R36.64] ;  /* 0x0000003624247980 */ /* 0x000f68000c101d00 */
[----:B------:R-:W5:Y:S01]  /*7150*/  LD.E.128 R24, desc[UR54][R24.64] ;  /* 0x0000003618187980 */ /* 0x000f62000c101d00 */
[----:B------:R-:W-:-:S02]  /*7160*/  UIMAD UR4, UR11, UR6, URZ ;  /* 0x000000060b0472a4 */ /* 0x000fc4000f8e023f */
[----:B------:R-:W-:Y:S01]  /*7170*/  IMAD.U32 R3, RZ, RZ, UR6 ;  /* 0x00000006ff037e24 */ /* 0x000fe2000f8e00ff */
[----:B------:R-:W-:Y:S01]  /*7180*/  SHF.R.S32.HI R19, RZ, 0x1f, R18 ;  /* 0x0000001fff137819 */ /* 0x000fe20000011412 */
[----:B------:R-:W-:Y:S01]  /*7190*/  @!PT LDS RZ, [RZ] ;  /* 0x00000000fffff984 */ /* 0x000fe20000000800 */
[----:B------:R-:W-:Y:S01]  /*71a0*/  @!PT LDS RZ, [RZ] ;  /* 0x00000000fffff984 */ /* 0x000fe20000000800 */
[----:B------:R-:W-:Y:S01]  /*71b0*/  @!PT LDS RZ, [RZ] ;  /* 0x00000000fffff984 */ /* 0x000fe20000000800 */
[----:B------:R-:W-:Y:S01]  /*71c0*/  @!PT LDS RZ, [RZ] ;  /* 0x00000000fffff984 */ /* 0x000fe20000000800 */
[----:B------:R2:W-:Y:S06]  /*71d0*/  MEMBAR.ALL.CTA ;  /* 0x0000000000007992 */ /* 0x0005ec0000008000 */
[----:B--2---:R-:W2:Y:S01]  /*71e0*/  FENCE.VIEW.ASYNC.S ;  /* 0x00000000000073c6 */ /* 0x004ea20000000000 */
[----:B0-----:R-:W-:Y:S01]  /*71f0*/  IMAD R7, R17, -0xc0, R40 ;  /* 0xffffff4011077824 */ /* 0x001fe200078e0228 */
[----:B------:R-:W-:Y:S01]  /*7200*/  UIMAD UR4, UR41, UR7, UR4 ;  /* 0x00000007290472a4 */ /* 0x000fe2000f8e0204 */
[----:B-1----:R-:W-:Y:S01]  /*7210*/  VIADD R0, R2, 0x19c20 ;  /* 0x00019c2002007836 */ /* 0x002fe20000000000 */
[----:B------:R-:W-:Y:S01]  /*7220*/  BSSY B1, `(.L_x_8118) ;  /* 0x0000023000017945 */ /* 0x000fe20003800000 */
[----:B------:R-:W-:Y:S01]  /*7230*/  IMAD.WIDE.U32 R2, R3, UR41, R4 ;  /* 0x0000002903027c25 */ /* 0x000fe2000f8e0004 */
[C---:B------:R-:W-:Y:S01]  /*7240*/  ISETP.GE.AND P0, PT, R18.reuse, R7, PT ;  /* 0x000000071200720c */ /* 0x040fe20003f06270 */
[----:B------:R-:W-:Y:S01]  /*7250*/  ULDC.64 UR6, c[0x0][0xae8] ;  /* 0x0002ba0000067ab9 */ /* 0x000fe20000000a00 */
[----:B------:R-:W-:Y:S01]  /*7260*/  PRMT R0, RZ, 0x654, R0 ;  /* 0x00000654ff007816 */ /* 0x000fe20000000000 */
[----:B------:R-:W-:-:S02]  /*7270*/  VIADD R6, R18, 0x60 ;  /* 0x0000006012067836 */ /* 0x000fc40000000000 */
[----:B------:R-:W-:Y:S01]  /*7280*/  VIADD R3, R3, UR4 ;  /* 0x0000000403037c36 */ /* 0x000fe20008000000 */
[----:B------:R-:W-:Y:S01]  /*7290*/  UIMAD UR4, UR39, UR6, URZ ;  /* 0x00000006270472a4 */ /* 0x000fe2000f8e023f */
[----:B------:R-:W-:Y:S01]  /*72a0*/  IMAD.WIDE R4, R17, 0xc0, R18 ;  /* 0x000000c011047825 */ /* 0x000fe200078e0212 */
[----:B------:R-:W-:Y:S02]  /*72b0*/  ISETP.GE.AND P3, PT, R6, R7, PT ;  /* 0x000000070600720c */ /* 0x000fe40003f66270 */
[----:B------:R-:W-:Y:S01]  /*72c0*/  UIMAD UR4, UR40, UR7, UR4 ;  /* 0x00000007280472a4 */ /* 0x000fe2000f8e0204 */
[----:B------:R-:W-:-:S04]  /*72d0*/  IMAD.U32 R7, RZ, RZ, UR6 ;  /* 0x00000006ff077e24 */ /* 0x000fc8000f8e00ff */
[----:B------:R-:W-:Y:S01]  /*72e0*/  IMAD.WIDE.U32 R6, R7, UR40, R2 ;  /* 0x0000002807067c25 */ /* 0x000fe2000f8e0002 */
[----:B--2---:R0:W-:Y:S03]  /*72f0*/  SYNCS.ARRIVE.TRANS64.RED.A1T0 RZ, [R0+URZ], RZ ;  /* 0x000000ff00ff79a7 */ /* 0x0041e6000810043f */
[----:B------:R-:W-:Y:S01]  /*7300*/  VIADD R45, R7, UR4 ;  /* 0x00000004072d7c36 */ /* 0x000fe20008000000 */
[----:B------:R-:W-:Y:S06]  /*7310*/  @P0 BRA `(.L_x_8119) ;  /* 0x00000000004c0947 */ /* 0x000fec0003800000 */
        /* <DEDUP_REMOVED lines=19> */
.L_x_8119:
[----:B------:R-:W-:Y:S05]  /*7450*/  BSYNC B1 ;  /* 0x0000000000017941 */ /* 0x000fea0003800000 */
.L_x_8118:
        /* <DEDUP_REMOVED lines=8> */
[----:B0-----:R-:W-:Y:S02]  /*74e0*/  VIADD R0, R16, 0x20 ;  /* 0x0000002010007836 */ /* 0x001fe40000000000 */
        /* <DEDUP_REMOVED lines=15> */
.L_x_8116:
        /* <DEDUP_REMOVED lines=20> */
[----:B------:R-:W-:Y:S01]  /*7720*/  ISETP.GT.AND P0, PT, R155, 0xbf, PT ;  /* 0x000000bf9b00780c */ /* 0x000fe20003f04270 */
[----:B------:R-:W-:-:S12]  /*7730*/  @P2 BRA `(.L_x_8121) ;  /* 0x0000000000102947 */ /* 0x000fd80003800000 */
[----:B------:R-:W-:Y:S05]  /*7740*/  @!P1 BRA `(.L_x_8121) ;  /* 0x00000000000c9947 */ /* 0x000fea0003800000 */
[----:B-1----:R-:W2:Y:S04]  /*7750*/  LDG.E R5, desc[UR54][R2.64] ;  /* 0x0000003602057981 */ /* 0x002ea8000c1e1900 */
[----:B-----5:R-:W2:Y:S02]  /*7760*/  LDG.E R0, desc[UR54][R2.64+0x4] ;  /* 0x0000043602007981 */ /* 0x020ea4000c1e1900 */
[----:B--2---:R-:W-:-:S07]  /*7770*/  IMAD.IADD R0, R0, 0x1, -R5 ;  /* 0x0000000100007824 */ /* 0x004fce00078e0a05 */
.L_x_8121:
        /* <DEDUP_REMOVED lines=31> */
.L_x_8123:
[----:B------:R-:W-:Y:S05]  /*7970*/  BSYNC B1 ;  /* 0x0000000000017941 */ /* 0x000fea0003800000 */
.L_x_8122:
        /* <DEDUP_REMOVED lines=8> */
[--C-:B------:R-:W-:Y:S01]  /*7a00*/  IMAD.MOV.U32 R6, RZ, RZ, R18.reuse ;  /* 0x000000ffff067224 */ /* 0x100fe200078e0012 */
[----:B------:R-:W-:Y:S01]  /*7a10*/  UIMAD UR4, UR7, UR8, URZ ;  /* 0x00000008070472a4 */ /* 0x000fe2000f8e023f */
[----:B------:R-:W-:Y:S01]  /*7a20*/  IMAD.IADD R3, R3, 0x1, R7 ;  /* 0x0000000103037824 */ /* 0x000fe200078e0207 */
[----:B------:R-:W-:Y:S01]  /*7a30*/  SHF.R.S32.HI R7, RZ, 0x1f, R18 ;  /* 0x0000001fff077819 */ /* 0x000fe20000011412 */
[----:B------:R-:W-:Y:S01]  /*7a40*/  IMAD.U32 R5, RZ, RZ, UR8 ;  /* 0x00000008ff057e24 */ /* 0x000fe2000f8e00ff */
[----:B------:R-:W-:Y:S01]  /*7a50*/  UIMAD UR4, UR41, UR9, UR4 ;  /* 0x00000009290472a4 */ /* 0x000fe2000f8e0204 */
[----:B------:R-:W-:Y:S02]  /*7a60*/  ULDC.64 UR6, c[0x0][0xae8] ;  /* 0x0002ba0000067ab9 */ /* 0x000fe40000000a00 */
[----:B------:R-:W-:-:S04]  /*7a70*/  IMAD.WIDE.U32 R2, R5, UR41, R2 ;  /* 0x0000002905027c25 */ /* 0x000fc8000f8e0002 */
[----:B------:R-:W-:Y:S02]  /*7a80*/  IMAD R5, R17, -0xc0, R0 ;  /* 0xffffff4011057824 */ /* 0x000fe400078e0200 */
[----:B------:R-:W-:Y:S01]  /*7a90*/  VIADD R3, R3, UR4 ;  /* 0x0000000403037c36 */ /* 0x000fe20008000000 */
[----:B------:R-:W-:Y:S01]  /*7aa0*/  UIMAD UR4, UR39, UR6, URZ ;  /* 0x00000006270472a4 */ /* 0x000fe2000f8e023f */
[C---:B------:R-:W-:Y:S01]  /*7ab0*/  VIADD R0, R18.reuse, 0x60 ;  /* 0x0000006012007836 */ /* 0x040fe20000000000 */
[-C--:B------:R-:W-:Y:S01]  /*7ac0*/  ISETP.GE.AND P0, PT, R18, R5.reuse, PT ;  /* 0x000000051200720c */ /* 0x080fe20003f06270 */
[----:B------:R-:W-:Y:S01]  /*7ad0*/  IMAD.U32 R9, RZ, RZ, UR6 ;  /* 0x00000006ff097e24 */ /* 0x000fe2000f8e00ff */
[----:B------:R-:W-:Y:S01]  /*7ae0*/  UIMAD UR4, UR40, UR7, UR4 ;  /* 0x00000007280472a4 */ /* 0x000fe2000f8e0204 */
[----:B------:R-:W-:Y:S01]  /*7af0*/  IMAD.WIDE R6, R17, 0xc0, R6 ;  /* 0x000000c011067825 */ /* 0x000fe200078e0206 */
[----:B------:R-:W-:-:S03]  /*7b00*/  ISETP.GE.AND P1, PT, R0, R5, PT ;  /* 0x000000050000720c */ /* 0x000fc60003f26270 */
[----:B------:R-:W-:-:S04]  /*7b10*/  IMAD.WIDE.U32 R4, R9, UR40, R2 ;  /* 0x0000002809047c25 */ /* 0x000fc8000f8e0002 */
[----:B------:R-:W-:Y:S02]  /*7b20*/  VIADD R11, R5, UR4 ;  /* 0x00000004050b7c36 */ /* 0x000fe40008000000 */
[----:B------:R-:W-:Y:S05]  /*7b30*/  @P0 BRA `(.L_x_8125) ;  /* 0x00000000004c0947 */ /* 0x000fea0003800000 */
        /* <DEDUP_REMOVED lines=19> */
.L_x_8125:
[----:B------:R-:W-:Y:S05]  /*7c70*/  BSYNC B1 ;  /* 0x0000000000017941 */ /* 0x000fea0003800000 */
.L_x_8124:
        /* <DEDUP_REMOVED lines=22> */
.L_x_8120:
[----:B------:R-:W-:Y:S05]  /*7de0*/  BSYNC B0 ;  /* 0x0000000000007941 */ /* 0x000fea0003800000 */
.L_x_8115:
[----:B------:R-:W-:Y:S02]  /*7df0*/  ULDC UR4, c[0x0][0xc14] ;  /* 0x0003050000047ab9 */ /* 0x000fe40000000800 */
[----:B------:R-:W-:-:S13]  /*7e00*/  ISETP.GE.AND P0, PT, R43, UR4, PT ;  /* 0x000000042b007c0c */ /* 0x000fda000bf06270 */
[----:B------:R-:W-:Y:S05]  /*7e10*/  @!P0 BRA `(.L_x_8126) ;  /* 0xffffff8c00d48947 */ /* 0x000fea000383ffff */
[----:B------:R-:W-:Y:S05]  /*7e20*/  EXIT ;  /* 0x000000000000794d */ /* 0x000fea0003800000 */
.L_x_8089:
[----:B------:R-:W-:-:S08]  /*7e30*/  NOP ;  /* 0x0000000000007918 */ /* 0x000fd00000000000 */
[----:B------:R-:W0:-:S00]  /*7e40*/  USETMAXREG.DEALLOC.CTAPOOL 0x20 ;  /* 0x00000020000079c8 */ /* 0x000e0000080e0500 */
[----:B0-----:R-:W2:Y:S01]  /*7e50*/  LDL.LU R3, [R1] ;  /* 0x0000000001037983 */ /* 0x001ea20000300800 */
[----:B------:R-:W-:Y:S01]  /*7e60*/  LOP3.LUT R2, R0, 0x3, RZ, 0xc0, !PT ;  /* 0x0000000300027812 */ /* 0x000fe200078ec0ff */
[----:B------:R-:W-:-:S05]  /*7e70*/  IMAD.MOV.U32 R4, RZ, RZ, RZ ;  /* 0x000000ffff047224 */ /* 0x000fca00078e00ff */
[----:B------:R-:W0:Y:S02]  /*7e80*/  SHFL.IDX PT, R2, R2, RZ, 0x1f ;  /* 0x00001fff02027589 */ /* 0x000e2400000e0000 */
[----:B0-----:R-:W-:Y:S02]  /*7e90*/  ISETP.NE.AND P0, PT, R2, RZ, PT ;  /* 0x000000ff0200720c */ /* 0x001fe40003f05270 */
[----:B--2---:R-:W-:-:S11]  /*7ea0*/  LOP3.LUT R3, R3, 0xfffffffd, RZ, 0xc0, !PT ;  /* 0xfffffffd03037812 */ /* 0x004fd600078ec0ff */
[----:B------:R-:W-:-:S05]  /*7eb0*/  @P0 LOP3.LUT R3, R3, 0x2, RZ, 0xfc, !PT ;  /* 0x0000000203030812 */ /* 0x000fca00078efcff */
[----:B------:R0:W-:Y:S01]  /*7ec0*/  STL [R1], R3 ;  /* 0x0000000301007387 */ /* 0x0001e20000100800 */
[----:B------:R-:W-:Y:S05]  /*7ed0*/  @!P0 BRA `(.L_x_8127) ;  /* 0x0000000000248947 */ /* 0x000fea0003800000 */
[----:B------:R-:W1:Y:S08]  /*7ee0*/  S2UR UR5, SR_CgaCtaId ;  /* 0x00000000000579c3 */ /* 0x000e700000008800 */
[----:B------:R-:W-:Y:S06]  /*7ef0*/  BAR.SYNC.DEFER_BLOCKING 0x5, 0x200 ;  /* 0x0148000000007b1d */ /* 0x000fec0000010000 */
[----:B------:R-:W-:-:S02]  /*7f00*/  UMOV UR4, 0x400 ;  /* 0x0000040000047882 */ /* 0x000fc40000000000 */
[----:B-1----:R-:W-:-:S09]  /*7f10*/  ULEA UR4, UR5, UR4, 0x18 ;  /* 0x0000000405047291 */ /* 0x002fd2000f8ec03f */
[----:B------:R-:W1:Y:S02]  /*7f20*/  LDS.128 R24, [UR4+0x19cd0] ;  /* 0x019cd004ff187984 */ /* 0x000e640008000c00 */
[----:B-1----:R-:W-:Y:S02]  /*7f30*/  R2UR UR51, R27 ;  /* 0x000000001b3372ca */ /* 0x002fe400000e0000 */
[----:B------:R-:W-:Y:S01]  /*7f40*/  R2UR UR38, R26 ;  /* 0x000000001a2672ca */ /* 0x000fe200000e0000 */
[----:B------:R-:W-:Y:S06]  /*7f50*/  BAR.ARV 0x4, 0x200 ;  /* 0x0108000000007b1d */ /* 0x000fec0000002000 */
[----:B------:R-:W-:Y:S08]  /*7f60*/  BRA `(.L_x_8128) ;  /* 0x0000000800187947 */ /* 0x000ff00003800000 */
.L_x_8127:
[----:B------:R-:W1:Y:S01]  /*7f70*/  S2R R2, SR_TID.X ;  /* 0x0000000000027919 */ /* 0x000e620000002100 */
[----:B------:R-:W-:Y:S01]  /*7f80*/  ULDC UR4, c[0x0][0xc14] ;  /* 0x0003050000047ab9 */ /* 0x000fe20000000800 */
[----:B------:R-:W2:Y:S01]  /*7f90*/  LDC R9, c[0x0][0xc10] ;  /* 0x00030400ff097b82 */ /* 0x000ea20000000800 */
        /* <DEDUP_REMOVED lines=29> */
[----:B------:R-:W2:Y:S02]  /*8170*/  SHFL.IDX PT, R6, R8, 0x1f, 0x1f ;  /* 0x03e01f0008067f89 */ /* 0x000ea400000e0000 */
[----:B--2---:R-:W-:-:S04]  /*8180*/  IMAD R6, R6, R9, RZ ;  /* 0x0000000906067224 */ /* 0x004fc800078e02ff */
[----:B------:R-:W-:Y:S01]  /*8190*/  IMAD.MOV.U32 R3, RZ, RZ, R6 ;  /* 0x000000ffff037224 */ /* 0x000fe200078e0006 */
[----:B0-----:R-:W-:-:S13]  /*81a0*/  ISETP.GT.AND P6, PT, R6, R7, PT ;  /* 0x000000070600720c */ /* 0x001fda0003fc4270 */
[----:B------:R-:W-:Y:S05]  /*81b0*/  @P6 BRA `(.L_x_8129) ;  /* 0x0000000000a06947 */ /* 0x000fea0003800000 */
[----:B------:R-:W-:Y:S01]  /*81c0*/  IMAD.MOV.U32 R6, RZ, RZ, R3 ;  /* 0x000000ffff067224 */ /* 0x000fe200078e0003 */
[----:B------:R-:W-:Y:S01]  /*81d0*/  UMOV UR51, URZ ;  /* 0x0000003f00337c82 */ /* 0x000fe20008000000 */
[----:B------:R-:W-:Y:S01]  /*81e0*/  ULDC UR6, c[0x0][0xc14] ;  /* 0x0003050000067ab9 */ /* 0x000fe20000000800 */
[----:B------:R-:W-:-:S05]  /*81f0*/  ULDC UR5, c[0x0][0xc14] ;  /* 0x0003050000057ab9 */ /* 0x000fca0000000800 */
.L_x_8133:
        /* <DEDUP_REMOVED lines=14> */
.L_x_8132:
[----:B------:R-:W-:Y:S05]  /*82e0*/  BSYNC B0 ;  /* 0x0000000000007941 */ /* 0x000fea0003800000 */
.L_x_8131:
        /* <DEDUP_REMOVED lines=21> */
.L_x_8129:
        /* <DEDUP_REMOVED lines=17> */
.L_x_8134:
[----:B01----:R-:W-:Y:S01]  /*8550*/  IMAD.MOV R2, RZ, RZ, -R3 ;  /* 0x000000ffff027224 */ /* 0x003fe200078e0a03 */
[----:B------:R-:W-:Y:S01]  /*8560*/  UIADD3 UR51, UR4, UR51, URZ ;  /* 0x0000003304337290 */ /* 0x000fe2000fffe03f */
[----:B---3--:R-:W-:Y:S02]  /*8570*/  IMAD R24, R24, R9, R11 ;  /* 0x0000000918187224 */ /* 0x008fe400078e020b */
[----:B------:R-:W-:Y:S01]  /*8580*/  IMAD.MOV.U32 R11, RZ, RZ, R2 ;  /* 0x000000ffff0b7224 */ /* 0x000fe200078e0002 */
[----:B------:R-:W-:Y:S01]  /*8590*/  IABS R2, R4 ;  /* 0x0000000400027213 */ /* 0x000fe20000000000 */
[----:B------:R-:W-:Y:S02]  /*85a0*/  IMAD.IADD R9, R7, 0x1, -R24 ;  /* 0x0000000107097824 */ /* 0x000fe400078e0a18 */
[----:B------:R-:W-:Y:S02]  /*85b0*/  IMAD R7, R11, R6, RZ ;  /* 0x000000060b077224 */ /* 0x000fe400078e02ff */
[----:B------:R-:W-:Y:S01]  /*85c0*/  IMAD.MOV R10, RZ, RZ, -R2 ;  /* 0x000000ffff0a7224 */ /* 0x000fe200078e0a02 */
[----:B--2---:R-:W-:Y:S01]  /*85d0*/  IABS R8, R9 ;  /* 0x0000000900087213 */ /* 0x004fe20000000000 */
[----:B------:R-:W-:-:S04]  /*85e0*/  IMAD.MOV.U32 R2, RZ, RZ, RZ ;  /* 0x000000ffff027224 */ /* 0x000fc800078e00ff */
[----:B------:R-:W-:-:S04]  /*85f0*/  IMAD.HI.U32 R2, R3, R7, R2 ;  /* 0x0000000703027227 */ /* 0x000fc800078e0002 */
[----:B------:R-:W-:Y:S02]  /*8600*/  IMAD.MOV.U32 R3, RZ, RZ, R8 ;  /* 0x000000ffff037224 */ /* 0x000fe400078e0008 */
        /* <DEDUP_REMOVED lines=15> */
[----:B------:R-:W-:Y:S01]  /*8700*/  IMAD R25, R4, R25, R9 ;  /* 0x0000001904197224 */ /* 0x000fe200078e0209 */
[----:B------:R-:W-:Y:S09]  /*8710*/  BRA `(.L_x_8135) ;  /* 0x00000000000c7947 */ /* 0x000ff20003800000 */
.L_x_8130:
[----:B------:R-:W-:Y:S01]  /*8720*/  IMAD.MOV.U32 R24, RZ, RZ, R7 ;  /* 0x000000ffff187224 */ /* 0x000fe200078e0007 */
[----:B------:R-:W-:Y:S01]  /*8730*/  UMOV UR38, URZ ;  /* 0x0000003f00267c82 */ /* 0x000fe20008000000 */
[----:B------:R-:W-:-:S07]  /*8740*/  IMAD.MOV.U32 R25, RZ, RZ, RZ ;  /* 0x000000ffff197224 */ /* 0x000fce00078e00ff */
.L_x_8135:
[----:B------:R-:W-:Y:S01]  /*8750*/  ISETP.NE.AND P0, PT, R5, RZ, PT ;  /* 0x000000ff0500720c */ /* 0x000fe20003f05270 */
[----:B------:R-:W-:Y:S02]  /*8760*/  IMAD.U32 R26, RZ, RZ, UR38 ;  /* 0x00000026ff1a7e24 */ /* 0x000fe4000f8e00ff */
[----:B------:R-:W-:-:S10]  /*8770*/  IMAD.U32 R27, RZ, RZ, UR51 ;  /* 0x00000033ff1b7e24 */ /* 0x000fd4000f8e00ff */
[----:B------:R-:W0:Y:S01]  /*8780*/  @!P0 S2R R3, SR_CgaCtaId ;  /* 0x0000000000038919 */ /* 0x000e220000008800 */
[----:B------:R-:W-:-:S04]  /*8790*/  @!P0 MOV R2, 0x400 ;  /* 0x0000040000028802 */ /* 0x000fc80000000f00 */
[----:B0-----:R-:W-:-:S05]  /*87a0*/  @!P0 LEA R2, R3, R2, 0x18 ;  /* 0x0000000203028211 */ /* 0x001fca00078ec0ff */
[----:B------:R1:W-:Y:S01]  /*87b0*/  @!P0 STS.128 [R2+0x19cd0], R24 ;  /* 0x019cd01802008388 */ /* 0x0003e20000000c00 */
[----:B------:R-:W-:Y:S06]  /*87c0*/  BAR.ARV 0x5, 0x200 ;  /* 0x0148000000007b1d */ /* 0x000fec0000002000 */
.L_x_8128:
[----:B------:R-:W-:Y:S01]  /*87d0*/  ULDC UR4, c[0x0][0xc14] ;  /* 0x0003050000047ab9 */ /* 0x000fe20000000800 */
[----:B------:R2:W-:Y:S01]  /*87e0*/  STL [R1+0x8], RZ ;  /* 0x000008ff01007387 */ /* 0x0005e20000100800 */
[----:B------:R-:W-:Y:S01]  /*87f0*/  UISETP.GE.AND UP0, UPT, UR51, UR4, UPT ;  /* 0x000000043300728c */ /* 0x000fe2000bf06270 */
[----:B------:R-:W-:Y:S02]  /*8800*/  IMAD.MOV.U32 R19, RZ, RZ, 0x1 ;  /* 0x00000001ff137424 */ /* 0x000fe400078e00ff */
[----:B------:R-:W-:-:S03]  /*8810*/  IMAD.MOV.U32 R17, RZ, RZ, RZ ;  /* 0x000000ffff117224 */ /* 0x000fc600078e00ff */
[----:B------:R-:W-:-:S13]  /*8820*/  PLOP3.LUT P0, PT, PT, PT, UP0, 0x80, 0x0 ;  /* 0x000000000000781c */ /* 0x000fda0003f0f008 */
[----:B--2---:R-:W-:Y:S05]  /*8830*/  @P0 BRA `(.L_x_8136) ;  /* 0x0000003800840947 */ /* 0x004fea0003800000 */
[----:B------:R-:W2:Y:S01]  /*8840*/  S2R R8, SR_TID.X ;  /* 0x0000000000087919 */ /* 0x000ea20000002100 */
[----:B------:R-:W-:Y:S01]  /*8850*/  IMAD.SHL.U32 R9, R0, 0x800, RZ ;  /* 0x0000080000097824 */ /* 0x000fe200078e00ff */
[----:B------:R-:W-:Y:S01]  /*8860*/  ULOP3.LUT UR41, UR48, 0x1, URZ, 0xfc, !UPT ;  /* 0x0000000130297892 */ /* 0x000fe2000f8efc3f */
[----:B------:R-:W-:Y:S01]  /*8870*/  IMAD.MOV.U32 R19, RZ, RZ, 0x1 ;  /* 0x00000001ff137424 */ /* 0x000fe200078e00ff */
[----:B------:R-:W3:Y:S01]  /*8880*/  S2R R7, SR_TID.X ;  /* 0x0000000000077919 */ /* 0x000ee20000002100 */
[----:B------:R-:W-:Y:S01]  /*8890*/  IMAD.MOV.U32 R17, RZ, RZ, RZ ;  /* 0x000000ffff117224 */ /* 0x000fe200078e00ff */
[----:B------:R-:W-:Y:S01]  /*88a0*/  ULOP3.LUT UR50, UR48, 0x2, URZ, 0xfc, !UPT ;  /* 0x0000000230327892 */ /* 0x000fe2000f8efc3f */
[----:B------:R4:W-:Y:S01]  /*88b0*/  STL [R1+0x8], RZ ;  /* 0x000008ff01007387 */ /* 0x0009e20000100800 */
[----:B------:R-:W-:Y:S01]  /*88c0*/  ULDC UR49, c[0x0][0xc] ;  /* 0x0000030000317ab9 */ /* 0x000fe20000000800 */
[----:B------:R-:W-:Y:S01]  /*88d0*/  ULDC.64 UR52, c[0x0][0x198] ;  /* 0x0000660000347ab9 */ /* 0x000fe20000000a00 */
[----:B--2---:R-:W-:Y:S01]  /*88e0*/  SHF.R.U32.HI R4, RZ, 0x1, R8 ;  /* 0x00000001ff047819 */ /* 0x004fe20000011608 */
[C---:B-1----:R-:W-:Y:S01]  /*88f0*/  IMAD.SHL.U32 R2, R8.reuse, 0x20, RZ ;  /* 0x0000002008027824 */ /* 0x042fe200078e00ff */
[C---:B------:R-:W-:Y:S01]  /*8900*/  LOP3.LUT P0, RZ, R8.reuse, 0x4, RZ, 0xc0, !PT ;  /* 0x0000000408ff7812 */ /* 0x040fe2000780c0ff */
[----:B------:R-:W-:Y:S01]  /*8910*/  IMAD.SHL.U32 R6, R8, 0x80, RZ ;  /* 0x0000008008067824 */ /* 0x000fe200078e00ff */
[----:B------:R-:W-:Y:S01]  /*8920*/  LOP3.LUT R5, R4, 0x20, RZ, 0xc0, !PT ;  /* 0x0000002004057812 */ /* 0x000fe200078ec0ff */
[----:B------:R-:W-:Y:S01]  /*8930*/  IMAD.SHL.U32 R0, R8, 0x10, RZ ;  /* 0x0000001008007824 */ /* 0x000fe200078e00ff */
[----:B---3--:R-:W-:-:S02]  /*8940*/  LOP3.LUT R10, R7, 0x7f, RZ, 0xc0, !PT ;  /* 0x0000007f070a7812 */ /* 0x008fc400078ec0ff */
[----:B------:R-:W-:Y:S02]  /*8950*/  LOP3.LUT R7, R5, 0x10, R8, 0xf8, !PT ;  /* 0x0000001005077812 */ /* 0x000fe400078ef808 */
[----:B0-----:R-:W-:Y:S01]  /*8960*/  LOP3.LUT R3, R2, 0x80, RZ, 0xc0, !PT ;  /* 0x0000008002037812 */ /* 0x001fe200078ec0ff */
[----:B------:R-:W-:Y:S01]  /*8970*/  IMAD.SHL.U32 R5, R10, 0x10, RZ ;  /* 0x000000100a057824 */ /* 0x000fe200078e00ff */
[----:B------:R-:W-:Y:S02]  /*8980*/  LOP3.LUT R7, R7, 0x380, R6, 0xf8, !PT ;  /* 0x0000038007077812 */ /* 0x000fe400078ef806 */
[----:B------:R-:W-:Y:S01]  /*8990*/  LOP3.LUT R3, R3, 0x10, R4, 0xf8, !PT ;  /* 0x0000001003037812 */ /* 0x000fe200078ef804 */
[----:B------:R-:W-:Y:S01]  /*89a0*/  IMAD.SHL.U32 R4, R8, 0x4, RZ ;  /* 0x0000000408047824 */ /* 0x000fe200078e00ff */
[----:B------:R-:W-:Y:S02]  /*89b0*/  LOP3.LUT R6, R6, 0x400, RZ, 0xc0, !PT ;  /* 0x0000040006067812 */ /* 0x000fe400078ec0ff */
[----:B------:R-:W-:-:S02]  /*89c0*/  LOP3.LUT R2, R2, 0x360, RZ, 0xc0, !PT ;  /* 0x0000036002027812 */ /* 0x000fc400078ec0ff */
[----:B------:R-:W-:Y:S02]  /*89d0*/  LOP3.LUT R6, R6, 0x800, R9, 0xf8, !PT ;  /* 0x0000080006067812 */ /* 0x000fe400078ef809 */
[----:B------:R-:W-:Y:S02]  /*89e0*/  LOP3.LUT R7, R7, 0x70, R0, 0x78, !PT ;  /* 0x0000007007077812 */ /* 0x000fe400078e7800 */
[----:B------:R-:W-:Y:S02]  /*89f0*/  LOP3.LUT R2, R2, 0x400, R5, 0xf8, !PT ;  /* 0x0000040002027812 */ /* 0x000fe400078ef805 */
[----:B------:R-:W-:Y:S02]  /*8a00*/  LOP3.LUT R3, R3, 0x10, R4, 0x78, !PT ;  /* 0x0000001003037812 */ /* 0x000fe400078e7804 */
[----:B------:R-:W-:Y:S02]  /*8a10*/  LOP3.LUT R22, R6, R7, RZ, 0xfc, !PT ;  /* 0x0000000706167212 */ /* 0x000fe400078efcff */
[----:B------:R-:W-:-:S03]  /*8a20*/  LOP3.LUT R18, R2, R3, RZ, 0xfc, !PT ;  /* 0x0000000302127212 */ /* 0x000fc600078efcff */
[----:B------:R-:W-:Y:S01]  /*8a30*/  VIADD R23, R22, 0x40 ;  /* 0x0000004016177836 */ /* 0x000fe20000000000 */
[----:B------:R-:W-:Y:S01]  /*8a40*/  LOP3.LUT R29, R18, 0x1800, RZ, 0xfc, !PT ;  /* 0x00001800121d7812 */ /* 0x000fe200078efcff */
[----:B------:R-:W-:Y:S01]  /*8a50*/  @P0 VIADD R23, R22, 0xffffffc0 ;  /* 0xffffffc016170836 */ /* 0x000fe20000000000 */
[----:B----4-:R-:W-:-:S07]  /*8a60*/  LOP3.LUT R28, R18, 0x2800, RZ, 0xfc, !PT ;  /* 0x00002800121c7812 */ /* 0x010fce00078efcff */
.L_x_8198:
[----:B------:R-:W-:Y:S01]  /*8a70*/  ULDC.64 UR4, c[0x0][0xc60] ;  /* 0x0003180000047ab9 */ /* 0x000fe20000000a00 */
[----:B------:R-:W-:Y:S01]  /*8a80*/  ULDC.64 UR12, c[0x0][0xa20] ;  /* 0x00028800000c7ab9 */ /* 0x000fe20000000a00 */
[----:B------:R-:W-:Y:S01]  /*8a90*/  UIMAD.WIDE UR4, UR51, 0x4, UR4 ;  /* 0x00000004330478a5 */ /* 0x000fe2000f8e0204 */
[----:B------:R-:W-:Y:S01]  /*8aa0*/  ULDC.64 UR8, c[0x0][0xa00] ;  /* 0x0002800000087ab9 */ /* 0x000fe20000000a00 */
[----:B------:R-:W-:Y:S01]  /*8ab0*/  ULDC.64 UR10, c[0x0][0xa08] ;  /* 0x00028200000a7ab9 */ /* 0x000fe20000000a00 */
[----:B0-----:R-:W-:Y:S01]  /*8ac0*/  IMAD.MOV.U32 R8, RZ, RZ, RZ ;  /* 0x000000ffff087224 */ /* 0x001fe200078e00ff */
[----:B------:R-:W-:Y:S02]  /*8ad0*/  ULDC UR43, c[0x0][0x2e0] ;  /* 0x0000b800002b7ab9 */ /* 0x000fe40000000800 */
[----:B------:R-:W-:Y:S02]  /*8ae0*/  IMAD.U32 R2, RZ, RZ, UR4 ;  /* 0x00000004ff027e24 */ /* 0x000fe4000f8e00ff */
[----:B------:R-:W-:Y:S01]  /*8af0*/  IMAD.U32 R3, RZ, RZ, UR5 ;  /* 0x00000005ff037e24 */ /* 0x000fe2000f8e00ff */
[----:B------:R-:W-:-:S04]  /*8b00*/  ULDC.64 UR4, c[0x0][0xa28] ;  /* 0x00028a0000047ab9 */ /* 0x000fc80000000a00 */
[----:B------:R-:W2:Y:S01]  /*8b10*/  LDG.E R2, desc[UR54][R2.64] ;  /* 0x0000003602027981 */ /* 0x000ea2000c1e1900 */
[----:B------:R-:W-:Y:S01]  /*8b20*/  UISETP.NE.U32.AND UP0, UPT, UR4, URZ, UPT ;  /* 0x0000003f0400728c */ /* 0x000fe2000bf05070 */
[----:B------:R-:W-:Y:S01]  /*8b30*/  ISETP.NE.U32.AND P0, PT, RZ, UR10, PT ;  /* 0x0000000aff007c0c */ /* 0x000fe2000bf05070 */
[----:B------:R-:W-:Y:S02]  /*8b40*/  UISETP.NE.U32.AND UP2, UPT, UR12, URZ, UPT ;  /* 0x0000003f0c00728c */ /* 0x000fe4000bf45070 */
[----:B------:R-:W-:Y:S01]  /*8b50*/  UISETP.NE.AND.EX UP0, UPT, UR5, URZ, UPT, UP0 ;  /* 0x0000003f0500728c */ /* 0x000fe2000bf05300 */
[----:B------:R-:W-:Y:S01]  /*8b60*/  ISETP.NE.AND.EX P0, PT, RZ, UR11, PT, P0 ;  /* 0x0000000bff007c0c */ /* 0x000fe2000bf05300 */
[----:B------:R-:W-:Y:S02]  /*8b70*/  UISETP.NE.AND.EX UP2, UPT, UR13, URZ, UPT, UP2 ;  /* 0x0000003f0d00728c */ /* 0x000fe4000bf45320 */
[----:B------:R-:W-:Y:S02]  /*8b80*/  UISETP.NE.U32.AND UP1, UPT, UR8, URZ, UPT ;  /* 0x0000003f0800728c */ /* 0x000fe4000bf25070 */
[----:B------:R-:W-:-:S02]  /*8b90*/  PLOP3.LUT P1, PT, PT, PT, UP0, 0x80, 0x0 ;  /* 0x000000000000781c */ /* 0x000fc40003f2f008 */
[----:B------:R-:W-:Y:S01]  /*8ba0*/  UISETP.NE.AND.EX UP1, UPT, UR9, URZ, UPT, UP1 ;  /* 0x0000003f0900728c */ /* 0x000fe2000bf25310 */
[----:B------:R-:W-:-:S05]  /*8bb0*/  PLOP3.LUT P3, PT, PT, PT, UP2, 0x80, 0x0 ;  /* 0x000000000000781c */ /* 0x000fca0003f6f028 */
[----:B------:R-:W-:Y:S02]  /*8bc0*/  PLOP3.LUT P2, PT, PT, PT, UP1, 0x80, 0x0 ;  /* 0x000000000000781c */ /* 0x000fe40003f4f018 */
[----:B--2---:R-:W-:-:S13]  /*8bd0*/  R2UR UR47, R2 ;  /* 0x00000000022f72ca */ /* 0x004fda00000e0000 */
[----:B------:R-:W-:Y:S02]  /*8be0*/  USHF.R.S32.HI UR14, URZ, 0x1f, UR47 ;  /* 0x0000001f3f0e7899 */ /* 0x000fe4000801142f */
[----:B------:R-:W-:Y:S02]  /*8bf0*/  @UP0 ULEA UR4, UP3, UR47, UR4, 0x2 ;  /* 0x000000042f040291 */ /* 0x000fe4000f86103f */
[----:B------:R-:W-:Y:S02]  /*8c00*/  USHF.L.U32 UR45, UR47, 0x2, URZ ;  /* 0x000000022f2d7899 */ /* 0x000fe4000800063f */
[----:B------:R-:W-:Y:S02]  /*8c10*/  @UP0 ULEA.HI.X UR5, UR47, UR5, UR14, 0x2, UP3 ;  /* 0x000000052f050291 */ /* 0x000fe400098f140e */
[----:B------:R-:W-:Y:S01]  /*8c20*/  UIADD3 UR7, UP0, UR45, UR10, URZ ;  /* 0x0000000a2d077290 */ /* 0x000fe2000ff1e03f */
[----:B------:R-:W-:Y:S01]  /*8c30*/  IMAD.U32 R2, RZ, RZ, UR4 ;  /* 0x00000004ff027e24 */ /* 0x000fe2000f8e00ff */
[----:B------:R-:W-:-:S02]  /*8c40*/  USHF.L.U64.HI UR46, UR47, 0x2, UR14 ;  /* 0x000000022f2e7899 */ /* 0x000fc4000801020e */
[----:B------:R-:W-:Y:S01]  /*8c50*/  IMAD.U32 R3, RZ, RZ, UR5 ;  /* 0x00000005ff037e24 */ /* 0x000fe2000f8e00ff */
[----:B------:R-:W-:Y:S02]  /*8c60*/  @UP2 UIADD3 UR6, UP3, UR45, UR12, URZ ;  /* 0x0000000c2d062290 */ /* 0x000fe4000ff7e03f */
[----:B------:R-:W-:Y:S02]  /*8c70*/  UIADD3.X UR5, UR46, UR11, URZ, UP0, !UPT ;  /* 0x0000000b2e057290 */ /* 0x000fe400087fe43f */
[----:B-1----:R0:W2:Y:S01]  /*8c80*/  @P1 LDG.E R0, desc[UR54][R2.64] ;  /* 0x0000003602001981 */ /* 0x0020a2000c1e1900 */
[----:B------:R-:W-:Y:S01]  /*8c90*/  @UP1 ULEA UR4, UP0, UR47, UR8, 0x2 ;  /* 0x000000082f041291 */ /* 0x000fe2000f80103f */
[----:B------:R-:W-:Y:S02]  /*8ca0*/  IMAD.U32 R4, RZ, RZ, UR6 ;  /* 0x00000006ff047e24 */ /* 0x000fe4000f8e00ff */
[----:B0-----:R-:W-:Y:S01]  /*8cb0*/  IMAD.U32 R2, RZ, RZ, UR7 ;  /* 0x00000007ff027e24 */ /* 0x001fe2000f8e00ff */
[----:B------:R-:W-:Y:S01]  /*8cc0*/  @UP2 UIADD3.X UR7, UR46, UR13, URZ, UP3, !UPT ;  /* 0x0000000d2e072290 */ /* 0x000fe20009ffe43f */
[----:B------:R-:W-:Y:S01]  /*8cd0*/  IMAD.U32 R3, RZ, RZ, UR5 ;  /* 0x00000005ff037e24 */ /* 0x000fe2000f8e00ff */
[----:B------:R-:W-:-:S04]  /*8ce0*/  @UP1 ULEA.HI.X UR5, UR47, UR9, UR14, 0x2, UP0 ;  /* 0x000000092f051291 */ /* 0x000fc800080f140e */
[----:B------:R-:W-:Y:S01]  /*8cf0*/  IMAD.U32 R5, RZ, RZ, UR7 ;  /* 0x00000007ff057e24 */ /* 0x000fe2000f8e00ff */
[----:B------:R-:W3:Y:S04]  /*8d00*/  @P0 LDG.E R6, desc[UR54][R2.64] ;  /* 0x0000003602060981 */ /* 0x000ee8000c1e1900 */
[----:B------:R0:W4:Y:S02]  /*8d10*/  @P3 LDG.E R7, desc[UR54][R4.64] ;  /* 0x0000003604073981 */ /* 0x000124000c1e1900 */
[----:B0-----:R-:W-:Y:S02]  /*8d20*/  IMAD.U32 R4, RZ, RZ, UR4 ;  /* 0x00000004ff047e24 */ /* 0x001fe4000f8e00ff */
[----:B------:R-:W-:Y:S01]  /*8d30*/  IMAD.U32 R5, RZ, RZ, UR5 ;  /* 0x00000005ff057e24 */ /* 0x000fe2000f8e00ff */
[----:B------:R-:W-:-:S04]  /*8d40*/  ULDC.64 UR4, c[0x0][0x3f8] ;  /* 0x0000fe0000047ab9 */ /* 0x000fc80000000a00 */
[----:B------:R-:W5:Y:S01]  /*8d50*/  @P2 LDG.E R8, desc[UR54][R4.64] ;  /* 0x0000003604082981 */ /* 0x000f62000c1e1900 */
[----:B------:R-:W-:-:S04]  /*8d60*/  UISETP.NE.U32.AND UP0, UPT, UR4, URZ, UPT ;  /* 0x0000003f0400728c */ /* 0x000fc8000bf05070 */
[----:B------:R-:W-:-:S03]  /*8d70*/  UISETP.NE.AND.EX UP0, UPT, UR5, URZ, UPT, UP0 ;  /* 0x0000003f0500728c */ /* 0x000fc6000bf05300 */
[----:B------:R-:W-:Y:S02]  /*8d80*/  ULDC UR5, c[0x0][0x404] ;  /* 0x0001010000057ab9 */ /* 0x000fe40000000800 */
[----:B------:R-:W-:-:S04]  /*8d90*/  USEL UR5, UR5, 0x1, UP0 ;  /* 0x0000000105057887 */ /* 0x000fc80008000000 */
[----:B------:R-:W-:Y:S01]  /*8da0*/  UIMAD UR43, UR5, UR43, URZ ;  /* 0x0000002b052b72a4 */ /* 0x000fe2000f8e023f */
[----:B------:R-:W-:Y:S01]  /*8db0*/  UMOV UR44, URZ ;  /* 0x0000003f002c7c82 */ /* 0x000fe20008000000 */
[----:B------:R-:W-:Y:S01]  /*8dc0*/  UMOV UR4, URZ ;  /* 0x0000003f00047c82 */ /* 0x000fe20008000000 */
[----:B--2---:R-:W-:Y:S02]  /*8dd0*/  @P1 R2UR UR44, R0 ;  /* 0x00000000002c12ca */ /* 0x004fe400000e0000 */
[----:B---3--:R-:W-:Y:S02]  /*8de0*/  @P0 R2UR UR4, R6 ;  /* 0x00000000060402ca */ /* 0x008fe400000e0000 */
[----:B----4-:R-:W-:Y:S01]  /*8df0*/  @P3 R2UR UR43, R7 ;  /* 0x00000000072b32ca */ /* 0x010fe200000e0000 */
[----:B-----5:R0:W-:Y:S01]  /*8e00*/  STL [R1+0x4], R8 ;  /* 0x0000040801007387 */ /* 0x0201e20000100800 */
[----:B------:R-:W-:-:S13]  /*8e10*/  @P3 BRA `(.L_x_8137) ;  /* 0x0000000000183947 */ /* 0x000fda0003800000 */
[----:B------:R-:W-:Y:S05]  /*8e20*/  @!P0 BRA `(.L_x_8137) ;  /* 0x0000000000148947 */ /* 0x000fea0003800000 */
[----:B------:R-:W2:Y:S04]  /*8e30*/  LDG.E R4, desc[UR54][R2.64] ;  /* 0x0000003602047981 */ /* 0x000ea8000c1e1900 */
[----:B------:R-:W3:Y:S01]  /*8e40*/  LDG.E R0, desc[UR54][R2.64+0x4] ;  /* 0x0000043602007981 */ /* 0x000ee2000c1e1900 */
[----:B--2---:R-:W-:Y:S02]  /*8e50*/  R2UR UR5, R4 ;  /* 0x00000000040572ca */ /* 0x004fe400000e0000 */
[----:B---3--:R-:W-:-:S13]  /*8e60*/  R2UR UR43, R0 ;  /* 0x00000000002b72ca */ /* 0x008fda00000e0000 */
[----:B------:R-:W-:-:S12]  /*8e70*/  UIADD3 UR43, -UR5, UR43, URZ ;  /* 0x0000002b052b7290 */ /* 0x000fd8000fffe13f */
.L_x_8137:
[----:B------:R-:W-:Y:S01]  /*8e80*/  UIADD3 UR43, -UR44, UR43, URZ ;  /* 0x0000002b2c2b7290 */ /* 0x000fe2000fffe13f */
[----:B------:R-:W-:Y:S01]  /*8e90*/  BSSY B6, `(.L_x_8138) ;  /* 0x00002a2000067945 */ /* 0x000fe20003800000 */
[----:B------:R-:W-:Y:S02]  /*8ea0*/  UIADD3 UR44, UR4, UR44, URZ ;  /* 0x0000002c042c7290 */ /* 0x000fe4000fffe03f */
[----:B------:R-:W-:Y:S02]  /*8eb0*/  UIADD3 UR42, UR43, 0x7f, URZ ;  /* 0x0000007f2b2a7890 */ /* 0x000fe4000fffe03f */
[----:B------:R-:W-:Y:S02]  /*8ec0*/  ISETP.LT.AND P0, PT, RZ, UR43, PT ;  /* 0x0000002bff007c0c */ /* 0x000fe4000bf01270 */
[----:B------:R-:W-:-:S04]  /*8ed0*/  USHF.R.S32.HI UR5, URZ, 0x1f, UR42 ;  /* 0x0000001f3f057899 */ /* 0x000fc8000801142a */
[----:B------:R-:W-:-:S07]  /*8ee0*/  ULEA.HI UR42, UR5, UR42, URZ, 0x7 ;  /* 0x0000002a052a7291 */ /* 0x000fce000f8f383f */
        /* <DEDUP_REMOVED lines=8> */
[----:B------:R-:W1:Y:S08]  /*8f70*/  FLO.U32 R0, UR4 ;  /* 0x0000000400007d00 */ /* 0x000e7000080e0000 */
[----:B------:R-:W2:Y:S01]  /*8f80*/  POPC R5, UR4 ;  /* 0x0000000400057d09 */ /* 0x000ea20008000000 */
[----:B-1----:R-:W-:-:S13]  /*8f90*/  ISETP.EQ.U32.AND P0, PT, R0, R7, PT ;  /* 0x000000070000720c */ /* 0x002fda0003f02070 */
[----:B--2---:R-:W2:Y:S01]  /*8fa0*/  @P0 ATOMG.E.ADD.STRONG.GPU PT, R3, desc[UR54][R2.64], R5 ;  /* 0x00000005020309a8 */ /* 0x004ea200081ee1f6 */
[----:B------:R-:W1:Y:S02]  /*8fb0*/  S2R R4, SR_LTMASK ;  /* 0x0000000000047919 */ /* 0x000e640000003900 */
[----:B-1----:R-:W-:-:S04]  /*8fc0*/  LOP3.LUT R4, R4, UR4, RZ, 0xc0, !PT ;  /* 0x0000000404047c12 */ /* 0x002fc8000f8ec0ff */
[----:B------:R-:W1:Y:S01]  /*8fd0*/  POPC R7, R4 ;  /* 0x0000000400077309 */ /* 0x000e620000000000 */
[----:B--2---:R-:W1:Y:S02]  /*8fe0*/  SHFL.IDX PT, R0, R3, R0, 0x1f ;  /* 0x00001f0003007589 */ /* 0x004e6400000e0000 */
[----:B-1----:R-:W-:Y:S01]  /*8ff0*/  IADD3 R24, R0, UR49, R7 ;  /* 0x0000003100187c10 */ /* 0x002fe2000fffe007 */
[----:B------:R-:W-:Y:S06]  /*9000*/  BRA `(.L_x_8140) ;  /* 0x0000002800287947 */ /* 0x000fec0003800000 */
.L_x_8139:
        /* <DEDUP_REMOVED lines=18> */
[----:B0-----:R-:W-:Y:S02]  /*9130*/  IMAD.MOV.U32 R8, RZ, RZ, 0x70 ;  /* 0x00000070ff087424 */ /* 0x001fe400078e00ff */
[----:B------:R-:W-:Y:S02]  /*9140*/  IMAD.MOV.U32 R12, RZ, RZ, 0x1 ;  /* 0x00000001ff0c7424 */ /* 0x000fe400078e00ff */
[----:B------:R-:W-:-:S07]  /*9150*/  IMAD.MOV.U32 R13, RZ, RZ, RZ ;  /* 0x000000ffff0d7224 */ /* 0x000fce00078e00ff */
[----:B------:R-:W-:-:S07]  /*9160*/  LEPC R20, `(.L_x_8141) ;  /* 0x000000001014794e */ /* 0x000fce0000000000 */
[----:B-1----:R-:W-:Y:S05]  /*9170*/  CALL.ABS.NOINC R2 ;  /* 0x0000000002007343 */ /* 0x002fea0003c00000 */
.L_x_8141:
[----:B------:R-:W2:Y:S01]  /*9180*/  LDL.LU R2, [R1] ;  /* 0x0000000001027983 */ /* 0x000ea20000300800 */
[----:B------:R-:W-:-:S06]  /*9190*/  UIADD3 UR4, UR40, 0x9000, URZ ;  /* 0x0000900028047890 */ /* 0x000fcc000fffe03f */
[----:B------:R-:W-:-:S05]  /*91a0*/  IMAD.U32 R16, RZ, RZ, UR4 ;  /* 0x00000004ff107e24 */ /* 0x000fca000f8e00ff */
[----:B------:R-:W-:Y:S02]  /*91b0*/  LOP3.LUT P0, RZ, R16, 0x9f, RZ, 0xc0, !PT ;  /* 0x0000009f10ff7812 */ /* 0x000fe4000780c0ff */
[----:B--2---:R-:W-:-:S11]  /*91c0*/  LOP3.LUT R2, R2, 0xfffffffe, RZ, 0xc0, !PT ;  /* 0xfffffffe02027812 */ /* 0x004fd600078ec0ff */
[----:B------:R-:W-:-:S05]  /*91d0*/  @P0 LOP3.LUT R2, R2, 0x1, RZ, 0xfc, !PT ;  /* 0x0000000102020812 */ /* 0x000fca00078efcff */
[----:B------:R1:W-:Y:S01]  /*91e0*/  STL [R1], R2 ;  /* 0x0000000201007387 */ /* 0x0003e20000100800 */
        /* <DEDUP_REMOVED lines=17> */
.L_x_8142:
        /* <DEDUP_REMOVED lines=20> */
.L_x_8143:
        /* <DEDUP_REMOVED lines=18> */
.L_x_8144:
[----:B------:R-:W-:Y:S01]  /*9560*/  ULDC.64 UR4, c[0x0][0x9f8] ;  /* 0x00027e0000047ab9 */ /* 0x000fe20000000a00 */
[----:B------:R-:W2:Y:S01]  /*9570*/  LDL.LU R21, [R1+0x4] ;  /* 0x0000040001157983 */ /* 0x000ea20000300800 */
[----:B------:R-:W-:Y:S01]  /*9580*/  UISETP.NE.U32.AND UP0, UPT, UR4, URZ, UPT ;  /* 0x0000003f0400728c */ /* 0x000fe2000bf05070 */
[----:B------:R-:W-:Y:S01]  /*9590*/  IMAD.U32 R20, RZ, RZ, UR47 ;  /* 0x0000002fff147e24 */ /* 0x000fe2000f8e00ff */
[----:B------:R-:W3:Y:S01]  /*95a0*/  LDC R0, c[0x0][0x428] ;  /* 0x00010a00ff007b82 */ /* 0x000ee20000000800 */
[----:B------:R-:W4:Y:S01]  /*95b0*/  S2R R4, SR_TID.X ;  /* 0x0000000000047919 */ /* 0x000f220000002100 */
[----:B------:R-:W-:Y:S01]  /*95c0*/  UISETP.NE.AND.EX UP0, UPT, UR5, URZ, UPT, UP0 ;  /* 0x0000003f0500728c */ /* 0x000fe2000bf05300 */
[----:B------:R-:W-:Y:S01]  /*95d0*/  IMAD.U32 R16, RZ, RZ, UR38 ;  /* 0x00000026ff107e24 */ /* 0x000fe2000f8e00ff */
[----:B------:R-:W-:-:S04]  /*95e0*/  ULDC.64 UR14, c[0x0][0xa08] ;  /* 0x00028200000e7ab9 */ /* 0x000fc80000000a00 */
[----:B------:R-:W-:-:S05]  /*95f0*/  PLOP3.LUT P0, PT, PT, PT, UP0, 0x80, 0x0 ;  /* 0x000000000000781c */ /* 0x000fca0003f0f008 */
[----:B------:R-:W-:-:S04]  /*9600*/  @UP0 UIADD3 UR4, UP1, UR45, UR4, URZ ;  /* 0x000000042d040290 */ /* 0x000fc8000ff3e03f */
[----:B------:R-:W-:Y:S02]  /*9610*/  @UP0 UIADD3.X UR5, UR46, UR5, URZ, UP1, !UPT ;  /* 0x000000052e050290 */ /* 0x000fe40008ffe43f */
[----:B-1----:R-:W-:-:S04]  /*9620*/  IMAD.U32 R2, RZ, RZ, UR4 ;  /* 0x00000004ff027e24 */ /* 0x002fc8000f8e00ff */
[----:B------:R-:W-:Y:S01]  /*9630*/  IMAD.U32 R3, RZ, RZ, UR5 ;  /* 0x00000005ff037e24 */ /* 0x000fe2000f8e00ff */
[----:B------:R-:W-:-:S04]  /*9640*/  ULDC.64 UR4, c[0x0][0xa00] ;  /* 0x0002800000047ab9 */ /* 0x000fc80000000a00 */
[----:B------:R1:W5:Y:S01]  /*9650*/  @P0 LDG.E R20, desc[UR54][R2.64] ;  /* 0x0000003602140981 */ /* 0x000362000c1e1900 */
[----:B---3--:R-:W-:Y:S01]  /*9660*/  ISETP.NE.AND P0, PT, R0, 0x1, PT ;  /* 0x000000010000780c */ /* 0x008fe20003f05270 */
[----:B------:R-:W-:Y:S01]  /*9670*/  UMOV UR36, URZ ;  /* 0x0000003f00247c82 */ /* 0x000fe20008000000 */
[----:B------:R-:W-:Y:S01]  /*9680*/  UMOV UR6, UR38 ;  /* 0x0000002600067c82 */ /* 0x000fe20008000000 */
[----:B------:R-:W-:Y:S01]  /*9690*/  UMOV UR8, 0x40 ;  /* 0x0000004000087882 */ /* 0x000fe20000000000 */
[----:B----4-:R-:W-:Y:S01]  /*96a0*/  LOP3.LUT R10, R4, 0x7f, RZ, 0xc0, !PT ;  /* 0x0000007f040a7812 */ /* 0x010fe200078ec0ff */
[----:B------:R-:W-:Y:S01]  /*96b0*/  UMOV UR10, UR38 ;  /* 0x00000026000a7c82 */ /* 0x000fe20008000000 */
[----:B------:R-:W-:Y:S02]  /*96c0*/  SHF.R.U32.HI R4, RZ, 0x5, R4 ;  /* 0x00000005ff047819 */ /* 0x000fe40000011604 */
[----:B------:R-:W-:Y:S01]  /*96d0*/  ISETP.NE.AND P1, PT, R10, RZ, PT ;  /* 0x000000ff0a00720c */ /* 0x000fe20003f25270 */
[----:B-1----:R-:W1:Y:S01]  /*96e0*/  LDC.64 R2, c[0x0][0x3f8] ;  /* 0x0000fe00ff027b82 */ /* 0x002e620000000a00 */
[----:B------:R-:W-:-:S07]  /*96f0*/  LOP3.LUT R4, R4, 0x3, RZ, 0xc0, !PT ;  /* 0x0000000304047812 */ /* 0x000fce00078ec0ff */
[----:B------:R-:W3:Y:S04]  /*9700*/  @P0 LDC R0, c[0x0][0x42c] ;  /* 0x00010b00ff000b82 */ /* 0x000ee80000000800 */
[----:B------:R-:W-:-:S04]  /*9710*/  VOTEU.ALL UP1, P1 ;  /* 0x00000000003f7886 */ /* 0x000fc80000820000 */
[----:B------:R-:W4:Y:S01]  /*9720*/  @P0 LDC R5, c[0x0][0x430] ;  /* 0x00010c00ff050b82 */ /* 0x000f220000000800 */
[----:B------:R-:W-:-:S04]  /*9730*/  @!UP1 UIADD3 UR12, UP0, UR52, 0x270, URZ ;  /* 0x00000270340c9890 */ /* 0x000fc8000ff1e03f */
[----:B------:R-:W-:Y:S01]  /*9740*/  @!UP1 UIADD3.X UR13, URZ, UR53, URZ, UP0, !UPT ;  /* 0x000000353f0d9290 */ /* 0x000fe200087fe43f */
[----:B---3--:R-:W-:-:S05]  /*9750*/  @P0 IMAD.HI.U32 R0, R0, UR38, RZ ;  /* 0x0000002600000c27 */ /* 0x008fca000f8e00ff */
[----:B----4-:R-:W-:Y:S02]  /*9760*/  @P0 SHF.R.U32.HI R16, RZ, R5, R0 ;  /* 0x00000005ff100219 */ /* 0x010fe40000011600 */
[----:B------:R-:W-:Y:S01]  /*9770*/  ISETP.NE.U32.AND P0, PT, RZ, UR4, PT ;  /* 0x00000004ff007c0c */ /* 0x000fe2000bf05070 */
[----:B------:R-:W-:-:S03]  /*9780*/  UMOV UR4, 0x20 ;  /* 0x0000002000047882 */ /* 0x000fc60000000000 */
[----:B------:R-:W-:-:S04]  /*9790*/  ISETP.NE.AND.EX P0, PT, RZ, UR5, PT, P0 ;  /* 0x00000005ff007c0c */ /* 0x000fc8000bf05300 */
[----:B------:R-:W-:Y:S02]  /*97a0*/  SEL R6, RZ, UR47, P0 ;  /* 0x0000002fff067c07 */ /* 0x000fe40008000000 */
[----:B-1----:R-:W-:Y:S01]  /*97b0*/  LOP3.LUT P0, RZ, R2, UR14, RZ, 0xfc, !PT ;  /* 0x0000000e02ff7c12 */ /* 0x002fe2000f80fcff */
[----:B------:R-:W-:Y:S01]  /*97c0*/  UMOV UR14, 0xffffffff ;  /* 0xffffffff000e7882 */ /* 0x000fe20000000000 */
[----:B------:R-:W-:Y:S02]  /*97d0*/  R2UR UR39, R6 ;  /* 0x00000000062772ca */ /* 0x000fe400000e0000 */
[----:B------:R-:W-:-:S11]  /*97e0*/  LOP3.LUT P0, RZ, R3, UR15, RZ, 0xfc, P0 ;  /* 0x0000000f03ff7c12 */ /* 0x000fd6000800fcff */
[----:B------:R-:W-:Y:S01]  /*97f0*/  UMOV UR7, UR39 ;  /* 0x0000002700077c82 */ /* 0x000fe20008000000 */
[----:B------:R-:W-:Y:S01]  /*9800*/  UMOV UR11, UR39 ;  /* 0x00000027000b7c82 */ /* 0x000fe20008000000 */
[----:B--2---:R-:W-:-:S05]  /*9810*/  IMAD R25, R25, 0xc0, R21 ;  /* 0x000000c019197824 */ /* 0x004fca00078e0215 */
[----:B------:R-:W-:-:S13]  /*9820*/  R2UR UR37, R25 ;  /* 0x00000000192572ca */ /* 0x000fda00000e0000 */
[----:B------:R-:W-:Y:S01]  /*9830*/  UMOV UR5, UR37 ;  /* 0x0000002500057c82 */ /* 0x000fe20008000000 */
[----:B------:R-:W-:Y:S01]  /*9840*/  UMOV UR9, UR37 ;  /* 0x0000002500097c82 */ /* 0x000fe20008000000 */
[----:B------:R1:W-:Y:S01]  /*9850*/  @!UP1 UTMAPF.L2.4D [UR36], [UR12] ;  /* 0x000000240c0095b8 */ /* 0x0003e20008018000 */
[----:B------:R1:W-:Y:S01]  /*9860*/  @!UP1 UTMAPF.L2.4D [UR4], [UR12] ;  /* 0x000000040c0095b8 */ /* 0x0003e20008018000 */
[----:B-----5:R-:W-:Y:S02]  /*9870*/  SHF.R.S32.HI R21, RZ, 0x1f, R20 ;  /* 0x0000001fff157819 */ /* 0x020fe40000011414 */
[----:B------:R-:W-:Y:S01]  /*9880*/  SEL R0, R20, RZ, !P0 ;  /* 0x000000ff14007207 */ /* 0x000fe20004000000 */
[----:B------:R1:W-:Y:S02]  /*9890*/  @!UP1 UTMAPF.L2.4D [UR8], [UR12] ;  /* 0x000000080c0095b8 */ /* 0x0003e40008018000 */
[----:B-1----:R-:W-:Y:S05]  /*98a0*/  BRA.DIV UR14, `(.L_x_8145) ;  /* 0x0000002e0ed87947 */ /* 0x002fea000b800000 */
[----:B------:R1:W2:Y:S02]  /*98b0*/  SHFL.IDX PT, R14, R4, RZ, 0x1f ;  /* 0x00001fff040e7589 */ /* 0x0002a400000e0000 */
.L_x_8217:
[----:B--2---:R-:W-:Y:S02]  /*98c0*/  ISETP.NE.AND P0, PT, R14, RZ, PT ;  /* 0x000000ff0e00720c */ /* 0x004fe40003f05270 */
[----:B------:R-:W-:-:S11]  /*98d0*/  PLOP3.LUT P6, PT, PT, PT, PT, 0x8, 0x0 ;  /* 0x000000000000781c */ /* 0x000fd60003fce170 */
[----:B------:R-:W-:Y:S05]  /*98e0*/  @P0 BRA `(.L_x_8146) ;  /* 0x0000000800040947 */ /* 0x000fea0003800000 */
[----:B------:R-:W-:-:S06]  /*98f0*/  ULEA.HI.SX32 UR4, UR42, 0xffffffff, 0x19 ;  /* 0xffffffff2a047891 */ /* 0x000fcc000f8fca3f */
[----:B------:R-:W-:Y:S01]  /*9900*/  IMAD.U32 R7, RZ, RZ, UR4 ;  /* 0x00000004ff077e24 */ /* 0x000fe2000f8e00ff */
[----:B------:R-:W-:-:S03]  /*9910*/  UMOV UR4, 0xffffffff ;  /* 0xffffffff00047882 */ /* 0x000fc60000000000 */
[----:B------:R-:W-:Y:S05]  /*9920*/  BRA.DIV UR4, `(.L_x_8147) ;  /* 0x0000002e04d87947 */ /* 0x000fea000b800000 */
[----:B------:R-:W-:-:S13]  /*9930*/  ELECT P6, URZ, PT ;  /* 0x00000000003f782f */ /* 0x000fda00038c0000 */
.L_x_8220:
[----:B------:R-:W-:Y:S05]  /*9940*/  @!P6 BRA `(.L_x_8148) ;  /* 0x000000040070e947 */ /* 0x000fea0003800000 */
[----:B------:R-:W-:-:S04]  /*9950*/  ISETP.NE.U32.AND P0, PT, R2, RZ, PT ;  /* 0x000000ff0200720c */ /* 0x000fc80003f05070 */
[----:B------:R-:W-:-:S13]  /*9960*/  ISETP.NE.AND.EX P0, PT, R3, RZ, PT, P0 ;  /* 0x000000ff0300720c */ /* 0x000fda0003f05300 */
[----:B------:R-:W-:Y:S05]  /*9970*/  @!P0 BRA `(.L_x_8149) ;  /* 0x0000000000448947 */ /* 0x000fea0003800000 */
[----:B0-----:R-:W0:Y:S01]  /*9980*/  LDC R8, c[0x0][0x41c] ;  /* 0x00010700ff087b82 */ /* 0x001e220000000800 */
[----:B------:R-:W-:Y:S02]  /*9990*/  ULDC.64 UR4, c[0x0][0x408] ;  /* 0x0001020000047ab9 */ /* 0x000fe40000000a00 */
[----:B------:R-:W-:-:S04]  /*99a0*/  IMAD R9, R21, UR4, RZ ;  /* 0x0000000415097c24 */ /* 0x000fc8000f8e02ff */
[----:B------:R-:W-:Y:S01]  /*99b0*/  IMAD R9, R20, UR5, R9 ;  /* 0x0000000514097c24 */ /* 0x000fe2000f8e0209 */
[----:B0-----:R-:W-:-:S13]  /*99c0*/  ISETP.NE.AND P0, PT, R8, 0x1, PT ;  /* 0x000000010800780c */ /* 0x001fda0003f05270 */
[----:B-1----:R-:W0:Y:S02]  /*99d0*/  @P0 LDC.64 R4, c[0x0][0x420] ;  /* 0x00010800ff040b82 */ /* 0x002e240000000a00 */
[----:B0-----:R-:W-:-:S04]  /*99e0*/  @P0 IMAD.HI.U32 R0, R7, R4, RZ ;  /* 0x0000000407000227 */ /* 0x001fc800078e00ff */
[----:B------:R-:W-:Y:S01]  /*99f0*/  IMAD.MOV.U32 R4, RZ, RZ, R7 ;  /* 0x000000ffff047224 */ /* 0x000fe200078e0007 */
[----:B------:R-:W-:-:S04]  /*9a00*/  @P0 SHF.R.U32.HI R4, RZ, R5, R0 ;  /* 0x00000005ff040219 */ /* 0x000fc80000011600 */
[--C-:B------:R-:W-:Y:S01]  /*9a10*/  SHF.R.S32.HI R5, RZ, 0x1f, R4.reuse ;  /* 0x0000001fff057819 */ /* 0x100fe20000011404 */
[--C-:B------:R-:W-:Y:S02]  /*9a20*/  IMAD.MOV R0, RZ, RZ, -R4.reuse ;  /* 0x000000ffff007224 */ /* 0x100fe400078e0a04 */
[----:B------:R-:W-:-:S04]  /*9a30*/  IMAD.WIDE.U32 R4, R20, UR4, R4 ;  /* 0x0000000414047c25 */ /* 0x000fc8000f8e0004 */
[----:B------:R-:W-:Y:S01]  /*9a40*/  IMAD R7, R8, R0, R7 ;  /* 0x0000000008077224 */ /* 0x000fe200078e0207 */
[----:B------:R-:W-:Y:S01]  /*9a50*/  LEA R2, P0, R4, R2, 0x2 ;  /* 0x0000000204027211 */ /* 0x000fe200078010ff */
[----:B------:R-:W-:-:S05]  /*9a60*/  IMAD.IADD R0, R5, 0x1, R9 ;  /* 0x0000000105007824 */ /* 0x000fca00078e0209 */
[----:B------:R-:W-:-:S05]  /*9a70*/  LEA.HI.X R3, R4, R3, R0, 0x2, P0 ;  /* 0x0000000304037211 */ /* 0x000fca00000f1400 */
[----:B------:R2:W5:Y:S02]  /*9a80*/  LDG.E R0, desc[UR54][R2.64] ;  /* 0x0000003602007981 */ /* 0x000564000c1e1900 */
.L_x_8149:
[----:B------:R-:W-:Y:S02]  /*9a90*/  LEA R5, R17, UR40, 0x3 ;  /* 0x0000002811057c11 */ /* 0x000fe4000f8e18ff */
[----:B--2---:R-:W-:Y:S02]  /*9aa0*/  SHF.L.U32 R2, R19, 0x1f, RZ ;  /* 0x0000001f13027819 */ /* 0x004fe400000006ff */
[----:B------:R-:W-:Y:S02]  /*9ab0*/  ISETP.NE.AND P0, PT, R10, RZ, PT ;  /* 0x000000ff0a00720c */ /* 0x000fe40003f05270 */
[----:B------:R-:W2:Y:S02]  /*9ac0*/  SYNCS.PHASECHK.TRANS64.TRYWAIT P2, [R5+URZ+0x19c80], R2 ;  /* 0x019c8002050075a7 */ /* 0x000ea4000804017f */
[----:B--2---:R-:W-:Y:S09]  /*9ad0*/  @!P2 BRA `(.L_x_8150) ;  /* 0x0000002c008ca947 */ /* 0x004ff20003800000 */
.L_x_8221:
        /* <DEDUP_REMOVED lines=8> */
.L_x_8151:
[----:B------:R-:W-:Y:S01]  /*9b60*/  IMAD R3, R17, 0x3000, R26 ;  /* 0x0000300011037824 */ /* 0x000fe200078e021a */
[----:B------:R-:W-:Y:S01]  /*9b70*/  R2UR UR9, R5 ;  /* 0x00000000050972ca */ /* 0x000fe200000e0000 */
[----:B------:R-:W-:Y:S01]  /*9b80*/  UIADD3 UR4, UP0, UR52, 0x470, URZ ;  /* 0x0000047034047890 */ /* 0x000fe2000ff1e03f */
[----:B------:R-:W-:Y:S01]  /*9b90*/  LEA R7, R7, UR44, 0x7 ;  /* 0x0000002c07077c11 */ /* 0x000fe2000f8e38ff */
[----:B------:R-:W-:Y:S01]  /*9ba0*/  UMOV UR10, URZ ;  /* 0x0000003f000a7c82 */ /* 0x000fe20008000000 */
[----:B------:R-:W-:Y:S01]  /*9bb0*/  R2UR UR15, R3 ;  /* 0x00000000030f72ca */ /* 0x000fe200000e0000 */
[----:B------:R-:W-:Y:S01]  /*9bc0*/  UIADD3.X UR5, URZ, UR53, URZ, UP0, !UPT ;  /* 0x000000353f057290 */ /* 0x000fe200087fe43f */
[----:B------:R-:W-:Y:S01]  /*9bd0*/  R2UR UR12, R16 ;  /* 0x00000000100c72ca */ /* 0x000fe200000e0000 */
[----:B------:R-:W-:Y:S01]  /*9be0*/  UMOV UR6, 0x0 ;  /* 0x0000000000067882 */ /* 0x000fe20000000000 */
[----:B-----5:R-:W-:Y:S01]  /*9bf0*/  R2UR UR13, R0 ;  /* 0x00000000000d72ca */ /* 0x020fe200000e0000 */
[----:B------:R-:W-:Y:S01]  /*9c00*/  UMOV UR7, 0x14f00000 ;  /* 0x14f0000000077882 */ /* 0x000fe20000000000 */
[----:B------:R-:W-:Y:S01]  /*9c10*/  R2UR UR11, R7 ;  /* 0x00000000070b72ca */ /* 0x000fe200000e0000 */
[----:B------:R-:W-:-:S02]  /*9c20*/  UMOV UR16, 0x20 ;  /* 0x0000002000107882 */ /* 0x000fc40000000000 */
[----:B------:R-:W-:-:S04]  /*9c30*/  UIADD3 UR9, UR9, 0x19c70, URZ ;  /* 0x00019c7009097890 */ /* 0x000fc8000fffe03f */
        /* <DEDUP_REMOVED lines=13> */
.L_x_8222:
[----:B------:R-:W-:Y:S05]  /*9d10*/  @P0 BRA `(.L_x_8153) ;  /* 0x00000000001c0947 */ /* 0x000fea0003800000 */
[----:B-1----:R-:W1:Y:S01]  /*9d20*/  S2R R4, SR_TID.X ;  /* 0x0000000000047919 */ /* 0x002e620000002100 */
[----:B--23--:R-:W-:-:S04]  /*9d30*/  IMAD.MOV.U32 R2, RZ, RZ, 0x3000 ;  /* 0x00003000ff027424 */ /* 0x00cfc800078e00ff */
[----:B------:R4:W-:Y:S01]  /*9d40*/  SYNCS.ARRIVE.TRANS64 RZ, [R5+URZ+0x19c30], R2 ;  /* 0x019c300205ff79a7 */ /* 0x0009e2000800003f */
[----:B-1----:R-:W-:-:S04]  /*9d50*/  LOP3.LUT R4, R4, 0x1f, RZ, 0xc0, !PT ;  /* 0x0000001f04047812 */ /* 0x002fc800078ec0ff */
[----:B------:R-:W-:-:S13]  /*9d60*/  ISETP.NE.AND P0, PT, R4, RZ, PT ;  /* 0x000000ff0400720c */ /* 0x000fda0003f05270 */
[----:B----4-:R-:W-:Y:S05]  /*9d70*/  @!P0 BRA `(.L_x_8153) ;  /* 0x0000000000048947 */ /* 0x010fea0003800000 */
[----:B------:R-:W-:Y:S01]  /*9d80*/  BPT.TRAP 0x1 ;  /* 0x000000040000795c */ /* 0x000fe20000300000 */
.L_x_8153:
        /* <DEDUP_REMOVED lines=16> */
[----:B----4-:R-:W-:Y:S01]  /*9e90*/  UMOV UR8, UR14 ;  /* 0x0000000e00087c82 */ /* 0x010fe20008000000 */
[----:B------:R-:W-:Y:S01]  /*9ea0*/  UMOV UR10, UR16 ;  /* 0x00000010000a7c82 */ /* 0x000fe20008000000 */
[----:B------:R-:W-:Y:S01]  /*9eb0*/  UMOV UR14, 0x40 ;  /* 0x00000040000e7882 */ /* 0x000fe20000000000 */
[----:B------:R4:W-:Y:S02]  /*9ec0*/  UTMALDG.4D [UR8], [UR4], desc[UR6] ;  /* 0x00000608040075b4 */ /* 0x0009e40008019000 */
[----:B----4-:R-:W-:Y:S01]  /*9ed0*/  UMOV UR8, UR15 ;  /* 0x0000000f00087c82 */ /* 0x010fe20008000000 */
[----:B------:R-:W-:Y:S02]  /*9ee0*/  UMOV UR10, UR14 ;  /* 0x0000000e000a7c82 */ /* 0x000fe40008000000 */
[----:B------:R4:W-:Y:S02]  /*9ef0*/  UTMALDG.4D [UR8], [UR4], desc[UR6] ;  /* 0x00000608040075b4 */ /* 0x0009e40008019000 */
[----:B----4-:R-:W-:Y:S01]  /*9f00*/  NOP ;  /* 0x0000000000007918 */ /* 0x010fe20000000000 */
.L_x_8148:
        /* <DEDUP_REMOVED lines=10> */
[----:B--23--:R-:W-:Y:S01]  /*9fb0*/  @P0 IMAD.MOV.U32 R2, RZ, RZ, 0x4800 ;  /* 0x00004800ff020424 */ /* 0x00cfe200078e00ff */
        /* <DEDUP_REMOVED lines=20> */
.L_x_8146:
[----:B------:R-:W2:Y:S01]  /*a100*/  LDL.LU R3, [R1+0x8] ;  /* 0x0000080001037983 */ /* 0x000ea20000300800 */
[----:B------:R-:W-:Y:S01]  /*a110*/  BSSY B0, `(.L_x_8154) ;  /* 0x0000009000007945 */ /* 0x000fe20003800000 */
[----:B--2---:R-:W-:-:S05]  /*a120*/  VIADD R3, R3, 0x1 ;  /* 0x0000000103037836 */ /* 0x004fca0000000000 */
[----:B------:R-:W-:Y:S01]  /*a130*/  LEA.HI R2, R3, R3, RZ, 0x1 ;  /* 0x0000000303027211 */ /* 0x000fe200078f08ff */
[----:B------:R2:W-:Y:S03]  /*a140*/  STL [R1+0x8], R3 ;  /* 0x0000080301007387 */ /* 0x0005e60000100800 */
[----:B------:R-:W-:-:S05]  /*a150*/  LOP3.LUT R2, R2, 0xfffffffe, RZ, 0xc0, !PT ;  /* 0xfffffffe02027812 */ /* 0x000fca00078ec0ff */
[----:B------:R-:W-:-:S05]  /*a160*/  IMAD.IADD R2, R3, 0x1, -R2 ;  /* 0x0000000103027824 */ /* 0x000fca00078e0a02 */
[----:B--2---:R-:W-:-:S04]  /*a170*/  SHF.L.U32 R3, R2, 0x1f, RZ ;  /* 0x0000001f02037819 */ /* 0x004fc800000006ff */
[----:B------:R-:W2:Y:S02]  /*a180*/  SYNCS.PHASECHK.TRANS64.TRYWAIT P0, [UR40+0x19c20], R3 ;  /* 0x019c2003ff0075a7 */ /* 0x000ea40008000168 */
[----:B--2---:R-:W-:Y:S05]  /*a190*/  @!P0 BRA `(.L_x_8155) ;  /* 0x0000002800048947 */ /* 0x004fea0003800000 */
.L_x_8223:
[----:B------:R-:W-:Y:S05]  /*a1a0*/  BSYNC B0 ;  /* 0x0000000000007941 */ /* 0x000fea0003800000 */
.L_x_8154:
[----:B------:R-:W-:-:S06]  /*a1b0*/  UISETP.GE.AND UP0, UPT, UR43, 0x81, UPT ;  /* 0x000000812b00788c */ /* 0x000fcc000bf06270 */
[----:B------:R-:W-:-:S13]  /*a1c0*/  PLOP3.LUT P0, PT, PT, PT, UP0, 0x80, 0x0 ;  /* 0x000000000000781c */ /* 0x000fda0003f0f008 */
[----:B------:R-:W-:Y:S05]  /*a1d0*/  @!P0 BRA `(.L_x_8156) ;  /* 0x0000001000148947 */ /* 0x000fea0003800000 */
[----:B------:R-:W-:Y:S01]  /*a1e0*/  ULEA.HI.SX32 UR4, UR42, 0xfffffffe, 0x19 ;  /* 0xfffffffe2a047891 */ /* 0x000fe2000f8fca3f */
[----:B0-----:R-:W-:Y:S02]  /*a1f0*/  IMAD.MOV.U32 R8, RZ, RZ, R19 ;  /* 0x000000ffff087224 */ /* 0x001fe400078e0013 */
[----:B--2---:R-:W-:-:S03]  /*a200*/  IMAD.MOV.U32 R3, RZ, RZ, R17 ;  /* 0x000000ffff037224 */ /* 0x004fc600078e0011 */
[----:B------:R-:W-:-:S07]  /*a210*/  IMAD.U32 R2, RZ, RZ, UR4 ;  /* 0x00000004ff027e24 */ /* 0x000fce000f8e00ff */
.L_x_8180:
[----:B------:R-:W-:Y:S01]  /*a220*/  VIADD R17, R3, 0x1 ;  /* 0x0000000103117836 */ /* 0x000fe20000000000 */
[----:B------:R-:W-:Y:S05]  /*a230*/  YIELD ;  /* 0x0000000000007946 */ /* 0x000fea0003800000 */
[----:B------:R-:W-:Y:S01]  /*a240*/  ISETP.NE.AND P0, PT, R17, 0x2, PT ;  /* 0x000000021100780c */ /* 0x000fe20003f05270 */
[----:B------:R-:W-:Y:S03]  /*a250*/  BSSY B0, `(.L_x_8157) ;  /* 0x00000a4000007945 */ /* 0x000fe60003800000 */
[----:B------:R-:W-:-:S02]  /*a260*/  SEL R19, RZ, 0x1, P0 ;  /* 0x00000001ff137807 */ /* 0x000fc40000000000 */
[----:B------:R-:W-:Y:S02]  /*a270*/  SEL R17, R17, RZ, P0 ;  /* 0x000000ff11117207 */ /* 0x000fe40000000000 */
[----:B------:R-:W-:Y:S01]  /*a280*/  LOP3.LUT R19, R8, R19, RZ, 0x3c, !PT ;  /* 0x0000001308137212 */ /* 0x000fe200078e3cff */
[----:B------:R-:W-:Y:S06]  /*a290*/  @!P6 BRA `(.L_x_8158) ;  /* 0x00000008007ce947 */ /* 0x000fec0003800000 */
[----:B------:R-:W-:Y:S01]  /*a2a0*/  ULDC.64 UR4, c[0x0][0x3f8] ;  /* 0x0000fe0000047ab9 */ /* 0x000fe20000000a00 */
[----:B------:R-:W-:Y:S01]  /*a2b0*/  IMAD.MOV.U32 R5, RZ, RZ, R2 ;  /* 0x000000ffff057224 */ /* 0x000fe200078e0002 */
[----:B------:R-:W-:-:S04]  /*a2c0*/  ISETP.NE.U32.AND P0, PT, RZ, UR4, PT ;  /* 0x00000004ff007c0c */ /* 0x000fc8000bf05070 */
[----:B------:R-:W-:-:S13]  /*a2d0*/  ISETP.NE.AND.EX P0, PT, RZ, UR5, PT, P0 ;  /* 0x00000005ff007c0c */ /* 0x000fda000bf05300 */
[----:B------:R-:W-:Y:S05]  /*a2e0*/  @!P0 BRA `(.L_x_8159) ;  /* 0x0000000000488947 */ /* 0x000fea0003800000 */
[----:B------:R-:W0:Y:S01]  /*a2f0*/  LDC R9, c[0x0][0x41c] ;  /* 0x00010700ff097b82 */ /* 0x000e220000000800 */
[----:B------:R-:W-:Y:S01]  /*a300*/  IMAD.MOV.U32 R10, RZ, RZ, R2 ;  /* 0x000000ffff0a7224 */ /* 0x000fe200078e0002 */
[----:B------:R-:W-:Y:S02]  /*a310*/  ULDC.64 UR6, c[0x0][0x408] ;  /* 0x0001020000067ab9 */ /* 0x000fe40000000a00 */
[----:B------:R-:W-:-:S04]  /*a320*/  IMAD R7, R21, UR6, RZ ;  /* 0x0000000615077c24 */ /* 0x000fc8000f8e02ff */
[----:B------:R-:W-:Y:S01]  /*a330*/  IMAD R7, R20, UR7, R7 ;  /* 0x0000000714077c24 */ /* 0x000fe2000f8e0207 */
[----:B0-----:R-:W-:-:S13]  /*a340*/  ISETP.NE.AND P0, PT, R9, 0x1, PT ;  /* 0x000000010900780c */ /* 0x001fda0003f05270 */
[----:B-1----:R-:W0:Y:S02]  /*a350*/  @P0 LDC.64 R4, c[0x0][0x420] ;  /* 0x00010800ff040b82 */ /* 0x002e240000000a00 */
[----:B0-----:R-:W-:-:S05]  /*a360*/  @P0 IMAD.HI.U32 R4, R2, R4, RZ ;  /* 0x0000000402040227 */ /* 0x001fca00078e00ff */
[----:B------:R-:W-:-:S04]  /*a370*/  @P0 SHF.R.U32.HI R10, RZ, R5, R4 ;  /* 0x00000005ff0a0219 */ /* 0x000fc80000011604 */
[--C-:B------:R-:W-:Y:S01]  /*a380*/  SHF.R.S32.HI R5, RZ, 0x1f, R10.reuse ;  /* 0x0000001fff057819 */ /* 0x100fe2000001140a */
[----:B------:R-:W-:-:S04]  /*a390*/  IMAD.MOV.U32 R4, RZ, RZ, R10 ;  /* 0x000000ffff047224 */ /* 0x000fc800078e000a */
[----:B------:R-:W-:-:S04]  /*a3a0*/  IMAD.WIDE.U32 R4, R20, UR6, R4 ;  /* 0x0000000614047c25 */ /* 0x000fc8000f8e0004 */
[----:B------:R-:W-:Y:S01]  /*a3b0*/  IMAD.IADD R5, R7, 0x1, R5 ;  /* 0x0000000107057824 */ /* 0x000fe200078e0205 */
[----:B------:R-:W-:-:S04]  /*a3c0*/  LEA R6, P0, R4, UR4, 0x2 ;  /* 0x0000000404067c11 */ /* 0x000fc8000f8010ff */
[----:B------:R-:W-:-:S05]  /*a3d0*/  LEA.HI.X R7, R4, UR5, R5, 0x2, P0 ;  /* 0x0000000504077c11 */ /* 0x000fca00080f1405 */
[----:B------:R0:W5:Y:S01]  /*a3e0*/  LDG.E R0, desc[UR54][R6.64] ;  /* 0x0000003606007981 */ /* 0x000162000c1e1900 */
[----:B------:R-:W-:-:S04]  /*a3f0*/  IMAD.MOV R5, RZ, RZ, -R10 ;  /* 0x000000ffff057224 */ /* 0x000fc800078e0a0a */
[----:B------:R-:W-:-:S07]  /*a400*/  IMAD R5, R9, R5, R2 ;  /* 0x0000000509057224 */ /* 0x000fce00078e0202 */
.L_x_8159:
[----:B-1----:R-:W0:Y:S01]  /*a410*/  S2R R4, SR_TID.X ;  /* 0x0000000000047919 */ /* 0x002e220000002100 */
[----:B------:R-:W-:Y:S01]  /*a420*/  LEA R10, R17, UR40, 0x3 ;  /* 0x00000028110a7c11 */ /* 0x000fe2000f8e18ff */
[----:B------:R-:W-:Y:S01]  /*a430*/  BSSY B1, `(.L_x_8160) ;  /* 0x0000006000017945 */ /* 0x000fe20003800000 */
[----:B0-----:R-:W-:Y:S02]  /*a440*/  LOP3.LUT R6, R4, 0x7f, RZ, 0xc0, !PT ;  /* 0x0000007f04067812 */ /* 0x001fe400078ec0ff */
[----:B------:R-:W-:Y:S02]  /*a450*/  SHF.L.U32 R4, R19, 0x1f, RZ ;  /* 0x0000001f13047819 */ /* 0x000fe400000006ff */
[----:B------:R-:W-:Y:S02]  /*a460*/  ISETP.NE.AND P2, PT, R6, RZ, PT ;  /* 0x000000ff0600720c */ /* 0x000fe40003f45270 */
[----:B------:R-:W0:Y:S02]  /*a470*/  SYNCS.PHASECHK.TRANS64.TRYWAIT P0, [R10+URZ+0x19c80], R4 ;  /* 0x019c80040a0075a7 */ /* 0x000e24000800017f */
[----:B0-----:R-:W-:Y:S09]  /*a480*/  @!P0 BRA `(.L_x_8161) ;  /* 0x00000024005c8947 */ /* 0x001ff20003800000 */
.L_x_8224:
[----:B------:R-:W-:Y:S05]  /*a490*/  BSYNC B1 ;  /* 0x0000000000017941 */ /* 0x000fea0003800000 */
.L_x_8160:
[----:B------:R-:W-:Y:S04]  /*a4a0*/  BSSY B1, `(.L_x_8162) ;  /* 0x0000009000017945 */ /* 0x000fe80003800000 */
        /* <DEDUP_REMOVED lines=8> */
.L_x_8163:
[----:B------:R-:W-:Y:S05]  /*a530*/  BSYNC B1 ;  /* 0x0000000000017941 */ /* 0x000fea0003800000 */
.L_x_8162:
[----:B------:R-:W-:Y:S01]  /*a540*/  IMAD.MOV.U32 R9, RZ, RZ, RZ ;  /* 0x000000ffff097224 */ /* 0x000fe200078e00ff */
[----:B------:R-:W-:Y:S01]  /*a550*/  R2UR UR12, R16 ;  /* 0x00000000100c72ca */ /* 0x000fe200000e0000 */
[----:B------:R-:W-:Y:S01]  /*a560*/  IMAD R7, R17, 0x3000, R26 ;  /* 0x0000300011077824 */ /* 0x000fe200078e021a */
[----:B------:R-:W-:Y:S01]  /*a570*/  UIADD3 UR4, UP0, UR52, 0x470, URZ ;  /* 0x0000047034047890 */ /* 0x000fe2000ff1e03f */
[----:B------:R-:W-:Y:S01]  /*a580*/  LEA R6, R5, UR44, 0x7 ;  /* 0x0000002c05067c11 */ /* 0x000fe2000f8e38ff */
[----:B------:R-:W-:Y:S01]  /*a590*/  VIADD R5, R10, 0x19c70 ;  /* 0x00019c700a057836 */ /* 0x000fe20000000000 */
[----:B------:R-:W-:Y:S01]  /*a5a0*/  R2UR UR10, R9 ;  /* 0x00000000090a72ca */ /* 0x000fe200000e0000 */
[----:B------:R-:W-:Y:S01]  /*a5b0*/  VIADD R11, R7, 0x9000 ;  /* 0x00009000070b7836 */ /* 0x000fe20000000000 */
[----:B------:R-:W-:Y:S01]  /*a5c0*/  PLOP3.LUT P0, PT, PT, PT, PT, 0x80, 0x0 ;  /* 0x000000000000781c */ /* 0x000fe20003f0f070 */
[----:B------:R-:W-:Y:S01]  /*a5d0*/  UIADD3.X UR5, URZ, UR53, URZ, UP0, !UPT ;  /* 0x000000353f057290 */ /* 0x000fe200087fe43f */
[----:B------:R-:W-:Y:S01]  /*a5e0*/  UMOV UR6, 0x0 ;  /* 0x0000000000067882 */ /* 0x000fe20000000000 */
[----:B------:R-:W-:-:S10]  /*a5f0*/  UMOV UR7, 0x14f00000 ;  /* 0x14f0000000077882 */ /* 0x000fd40000000000 */
.L_x_8164:
        /* <DEDUP_REMOVED lines=16> */
.L_x_8165:
        /* <DEDUP_REMOVED lines=16> */
.L_x_8166:
        /* <DEDUP_REMOVED lines=12> */
.L_x_8225:
[----:B------:R-:W-:Y:S05]  /*a8c0*/  BSYNC B1 ;  /* 0x0000000000017941 */ /* 0x000fea0003800000 */
.L_x_8167:
        /* <DEDUP_REMOVED lines=11> */
.L_x_8170:
[----:B------:R-:W-:Y:S05]  /*a980*/  BSYNC B1 ;  /* 0x0000000000017941 */ /* 0x000fea0003800000 */
.L_x_8169:
[----:B------:R-:W-:Y:S01]  /*a990*/  R2UR UR6, R4 ;  /* 0x00000000040672ca */ /* 0x000fe200000e0000 */
[----:B------:R-:W-:Y:S01]  /*a9a0*/  UIADD3 UR4, UP0, UR52, 0x370, URZ ;  /* 0x0000037034047890 */ /* 0x000fe2000ff1e03f */
[----:B------:R-:W-:Y:S01]  /*a9b0*/  R2UR UR7, R5 ;  /* 0x00000000050772ca */ /* 0x000fe200000e0000 */
[----:B------:R-:W-:Y:S01]  /*a9c0*/  VIADD R10, R10, 0x19c30 ;  /* 0x00019c300a0a7836 */ /* 0x000fe20000000000 */
[----:B------:R-:W-:Y:S01]  /*a9d0*/  R2UR UR12, R16 ;  /* 0x00000000100c72ca */ /* 0x000fe200000e0000 */
[----:B------:R-:W-:Y:S01]  /*a9e0*/  UIADD3.X UR5, URZ, UR53, URZ, UP0, !UPT ;  /* 0x000000353f057290 */ /* 0x000fe200087fe43f */
[----:B------:R-:W-:Y:S01]  /*a9f0*/  R2UR UR10, R9 ;  /* 0x00000000090a72ca */ /* 0x000fe200000e0000 */
[----:B------:R-:W-:Y:S01]  /*aa00*/  VIADD R9, R7, 0x13800 ;  /* 0x0001380007097836 */ /* 0x000fe20000000000 */
[----:B------:R-:W-:-:S13]  /*aa10*/  PLOP3.LUT P0, PT, PT, PT, PT, 0x80, 0x0 ;  /* 0x000000000000781c */ /* 0x000fda0003f0f070 */
.L_x_8171:
        /* <DEDUP_REMOVED lines=15> */
.L_x_8172:
        /* <DEDUP_REMOVED lines=15> */
.L_x_8173:
        /* <DEDUP_REMOVED lines=9> */
.L_x_8158:
[----:B------:R-:W-:Y:S05]  /*ac90*/  BSYNC B0 ;  /* 0x0000000000007941 */ /* 0x000fea0003800000 */
.L_x_8157:
[----:B------:R-:W-:-:S06]  /*aca0*/  UISETP.NE.AND UP0, UPT, UR41, 0x3, UPT ;  /* 0x000000032900788c */ /* 0x000fcc000bf05270 */
[----:B------:R-:W-:-:S13]  /*acb0*/  PLOP3.LUT P0, PT, PT, PT, UP0, 0x80, 0x0 ;  /* 0x000000000000781c */ /* 0x000fda0003f0f008 */
[----:B------:R-:W-:Y:S05]  /*acc0*/  @!P0 BRA `(.L_x_8174) ;  /* 0x0000000000048947 */ /* 0x000fea0003800000 */
[----:B------:R-:W-:Y:S01]  /*acd0*/  BPT.TRAP 0x1 ;  /* 0x000000040000795c */ /* 0x000fe20000300000 */
.L_x_8174:
[----:B------:R-:W-:Y:S01]  /*ace0*/  LOP3.LUT R5, R8, 0x1, RZ, 0x3c, !PT ;  /* 0x0000000108057812 */ /* 0x000fe200078e3cff */
[----:B-1----:R-:W-:Y:S01]  /*acf0*/  IMAD.U32 R4, RZ, RZ, UR50 ;  /* 0x00000032ff047e24 */ /* 0x002fe2000f8e00ff */
[----:B------:R-:W-:Y:S01]  /*ad00*/  LEA R12, R3, UR40, 0x3 ;  /* 0x00000028030c7c11 */ /* 0x000fe2000f8e18ff */
[----:B------:R-:W-:Y:S01]  /*ad10*/  BSSY B0, `(.L_x_8175) ;  /* 0x0000005000007945 */ /* 0x000fe20003800000 */
[----:B------:R-:W-:Y:S02]  /*ad20*/  SHF.L.U32 R5, R5, 0x1f, RZ ;  /* 0x0000001f05057819 */ /* 0x000fe400000006ff */
[----:B------:R-:W-:Y:S02]  /*ad30*/  ISETP.NE.AND P0, PT, R4, 0x3, PT ;  /* 0x000000030400780c */ /* 0x000fe40003f05270 */
[----:B------:R-:W0:Y:S02]  /*ad40*/  SYNCS.PHASECHK.TRANS64.TRYWAIT P2, [R12+URZ+0x19c70], R5 ;  /* 0x019c70050c0075a7 */ /* 0x000e24000804017f */
[----:B0-----:R-:W-:Y:S09]  /*ad50*/  @!P2 BRA `(.L_x_8176) ;  /* 0x0000001c0050a947 */ /* 0x001ff20003800000 */
.L_x_8226:
[----:B------:R-:W-:Y:S05]  /*ad60*/  BSYNC B0 ;  /* 0x0000000000007941 */ /* 0x000fea0003800000 */
.L_x_8175:
[----:B------:R-:W-:Y:S05]  /*ad70*/  @!P0 BRA `(.L_x_8177) ;  /* 0x0000000000048947 */ /* 0x000fea0003800000 */
[----:B------:R-:W-:Y:S01]  /*ad80*/  BPT.TRAP 0x1 ;  /* 0x000000040000795c */ /* 0x000fe20000300000 */
.L_x_8177:
[----:B0-----:R-:W-:Y:S01]  /*ad90*/  SHF.L.U32 R5, R8, 0x1f, RZ ;  /* 0x0000001f08057819 */ /* 0x001fe200000006ff */
[----:B------:R-:W-:-:S03]  /*ada0*/  IMAD R3, R3, 0x3000, RZ ;  /* 0x0000300003037824 */ /* 0x000fc600078e02ff */
[----:B------:R-:W0:Y:S02]  /*adb0*/  SYNCS.PHASECHK.TRANS64.TRYWAIT P2, [R12+URZ+0x19c60], R5 ;  /* 0x019c60050c0075a7 */ /* 0x000e24000804017f */
[----:B0-----:R-:W-:Y:S05]  /*adc0*/  @!P2 BRA `(.L_x_8178) ;  /* 0x0000001c0048a947 */ /* 0x001fea0003800000 */
.L_x_8227:
[C---:B------:R-:W-:Y:S01]  /*add0*/  LOP3.LUT R14, R3.reuse, R18, RZ, 0xfc, !PT ;  /* 0x00000012030e7212 */ /* 0x040fe200078efcff */
[----:B------:R-:W-:Y:S05]  /*ade0*/  WARPSYNC.ALL ;  /* 0x0000000000007948 */ /* 0x000fea0003800000 */
[----:B0-----:R-:W0:Y:S01]  /*adf0*/  LDSM.16.MT88.4 R4, [R14+UR40+0x9000] ;  /* 0x009000280e04783b */ /* 0x001e220008004200 */
[----:B------:R-:W-:-:S05]  /*ae00*/  VIADD R13, R3, 0x1000 ;  /* 0x00001000030d7836 */ /* 0x000fca0000000000 */
[----:B------:R-:W-:Y:S02]  /*ae10*/  LOP3.LUT R25, R13, R18, RZ, 0xfc, !PT ;  /* 0x000000120d197212 */ /* 0x000fe400078efcff */
[C-C-:B0-----:R-:W-:Y:S02]  /*ae20*/  PRMT R8, R4.reuse, 0x6420, R5.reuse ;  /* 0x0000642004087816 */ /* 0x141fe40000000005 */
[----:B------:R-:W-:Y:S02]  /*ae30*/  PRMT R9, R4, 0x7531, R5 ;  /* 0x0000753104097816 */ /* 0x000fe40000000005 */
[----:B------:R-:W-:Y:S02]  /*ae40*/  LOP3.LUT R4, R3, R22, RZ, 0xfc, !PT ;  /* 0x0000001603047212 */ /* 0x000fe400078efcff */
[C-C-:B------:R-:W-:Y:S02]  /*ae50*/  PRMT R10, R6.reuse, 0x6420, R7.reuse ;  /* 0x00006420060a7816 */ /* 0x140fe40000000007 */
[----:B------:R-:W-:Y:S01]  /*ae60*/  PRMT R11, R6, 0x7531, R7 ;  /* 0x00007531060b7816 */ /* 0x000fe20000000007 */
[----:B------:R-:W-:-:S05]  /*ae70*/  IMAD.IADD R15, R27, 0x1, R4 ;  /* 0x000000011b0f7824 */ /* 0x000fca00078e0204 */
[----:B------:R-:W-:Y:S04]  /*ae80*/  STSM.16.M88.4 [R15], R8 ;  /* 0x000000080f007844 */ /* 0x000fe80000000200 */
[----:B------:R-:W0:Y:S02]  /*ae90*/  LDSM.16.MT88.4 R4, [R25+UR40+0x9000] ;  /* 0x009000281904783b */ /* 0x000e240008004200 */
[C-C-:B0-----:R-:W-:Y:S02]  /*aea0*/  PRMT R8, R4.reuse, 0x6420, R5.reuse ;  /* 0x0000642004087816 */ /* 0x141fe40000000005 */
[----:B------:R-:W-:Y:S02]  /*aeb0*/  PRMT R9, R4, 0x7531, R5 ;  /* 0x0000753104097816 */ /* 0x000fe40000000005 */
[----:B------:R-:W-:Y:S01]  /*aec0*/  LOP3.LUT R4, R13, R22, RZ, 0xfc, !PT ;  /* 0x000000160d047212 */ /* 0x000fe200078efcff */
[----:B------:R-:W-:Y:S01]  /*aed0*/  VIADD R13, R3, 0x2000 ;  /* 0x00002000030d7836 */ /* 0x000fe20000000000 */
[----:B------:R-:W-:-:S02]  /*aee0*/  PRMT R10, R6, 0x6420, R7 ;  /* 0x00006420060a7816 */ /* 0x000fc40000000007 */
[----:B------:R-:W-:Y:S01]  /*aef0*/  PRMT R11, R6, 0x7531, R7 ;  /* 0x00007531060b7816 */ /* 0x000fe20000000007 */
[----:B------:R-:W-:Y:S01]  /*af00*/  IMAD.IADD R14, R27, 0x1, R4 ;  /* 0x000000011b0e7824 */ /* 0x000fe200078e0204 */
[----:B------:R-:W-:-:S04]  /*af10*/  LOP3.LUT R15, R13, R18, RZ, 0xfc, !PT ;  /* 0x000000120d0f7212 */ /* 0x000fc800078efcff */
[----:B------:R-:W-:Y:S04]  /*af20*/  STSM.16.M88.4 [R14], R8 ;  /* 0x000000080e007844 */ /* 0x000fe80000000200 */
[----:B------:R0:W1:Y:S02]  /*af30*/  LDSM.16.MT88.4 R4, [R15+UR40+0x9000] ;  /* 0x009000280f04783b */ /* 0x0000640008004200 */
[----:B0-----:R-:W-:Y:S02]  /*af40*/  IADD3 R15, R29, UR40, R3 ;  /* 0x000000281d0f7c10 */ /* 0x001fe4000fffe003 */
[----:B------:R-:W-:Y:S02]  /*af50*/  LOP3.LUT R14, R3, 0x800, R18, 0xfe, !PT ;  /* 0x00000800030e7812 */ /* 0x000fe400078efe12 */
[----:B-1----:R-:W-:-:S02]  /*af60*/  PRMT R8, R4, 0x6420, R5 ;  /* 0x0000642004087816 */ /* 0x002fc40000000005 */
[----:B------:R-:W-:Y:S02]  /*af70*/  PRMT R9, R4, 0x7531, R5 ;  /* 0x0000753104097816 */ /* 0x000fe40000000005 */
[----:B------:R-:W-:Y:S02]  /*af80*/  LOP3.LUT R4, R13, R22, RZ, 0xfc, !PT ;  /* 0x000000160d047212 */ /* 0x000fe400078efcff */
[C-C-:B------:R-:W-:Y:S02]  /*af90*/  PRMT R10, R6.reuse, 0x6420, R7.reuse ;  /* 0x00006420060a7816 */ /* 0x140fe40000000007 */
[----:B------:R-:W-:Y:S01]  /*afa0*/  PRMT R11, R6, 0x7531, R7 ;  /* 0x00007531060b7816 */ /* 0x000fe20000000007 */
[C---:B------:R-:W-:Y:S01]  /*afb0*/  IMAD.IADD R25, R27.reuse, 0x1, R4 ;  /* 0x000000011b197824 */ /* 0x040fe200078e0204 */
[----:B------:R-:W-:-:S04]  /*afc0*/  IADD3 R13, R27, R23, R3 ;  /* 0x000000171b0d7210 */ /* 0x000fc80007ffe003 */
[----:B------:R-:W-:Y:S04]  /*afd0*/  STSM.16.M88.4 [R25], R8 ;  /* 0x0000000819007844 */ /* 0x000fe80000000200 */
[----:B------:R-:W0:Y:S02]  /*afe0*/  LDSM.16.MT88.4 R4, [R14+UR40+0x9000] ;  /* 0x009000280e04783b */ /* 0x000e240008004200 */
[C-C-:B0-----:R-:W-:Y:S02]  /*aff0*/  PRMT R8, R4.reuse, 0x6420, R5.reuse ;  /* 0x0000642004087816 */ /* 0x141fe40000000005 */
[----:B------:R-:W-:Y:S02]  /*b000*/  PRMT R9, R4, 0x7531, R5 ;  /* 0x0000753104097816 */ /* 0x000fe40000000005 */
[----:B------:R-:W-:-:S02]  /*b010*/  PRMT R10, R6, 0x6420, R7 ;  /* 0x00006420060a7816 */ /* 0x000fc40000000007 */
[----:B------:R-:W-:-:S05]  /*b020*/  PRMT R11, R6, 0x7531, R7 ;  /* 0x00007531060b7816 */ /* 0x000fca0000000007 */
[----:B------:R-:W-:Y:S04]  /*b030*/  STSM.16.M88.4 [R13], R8 ;  /* 0x000000080d007844 */ /* 0x000fe80000000200 */
[----:B------:R-:W0:Y:S02]  /*b040*/  LDSM.16.MT88.4 R4, [R15+0x9000] ;  /* 0x009000000f04783b */ /* 0x000e240000004200 */
[C-C-:B0-----:R-:W-:Y:S02]  /*b050*/  PRMT R8, R4.reuse, 0x6420, R5.reuse ;  /* 0x0000642004087816 */ /* 0x141fe40000000005 */
[----:B------:R-:W-:Y:S02]  /*b060*/  PRMT R9, R4, 0x7531, R5 ;  /* 0x0000753104097816 */ /* 0x000fe40000000005 */
[----:B------:R-:W-:-:S02]  /*b070*/  PRMT R10, R6, 0x6420, R7 ;  /* 0x00006420060a7816 */ /* 0x000fc40000000007 */
[----:B------:R-:W-:Y:S02]  /*b080*/  PRMT R11, R6, 0x7531, R7 ;  /* 0x00007531060b7816 */ /* 0x000fe40000000007 */
[----:B------:R-:W-:-:S03]  /*b090*/  IADD3 R4, R28, UR40, R3 ;  /* 0x000000281c047c10 */ /* 0x000fc6000fffe003 */
[----:B------:R-:W-:Y:S04]  /*b0a0*/  STSM.16.M88.4 [R13+0x1000], R8 ;  /* 0x001000080d007844 */ /* 0x000fe80000000200 */
[----:B------:R-:W0:Y:S02]  /*b0b0*/  LDSM.16.MT88.4 R4, [R4+0x9000] ;  /* 0x009000000404783b */ /* 0x000e240000004200 */
        /* <DEDUP_REMOVED lines=13> */
.L_x_8179:
[----:B-1----:R-:W-:Y:S01]  /*b190*/  SYNCS.ARRIVE.TRANS64.A1T0 RZ, [R12+URZ+0x19c50], RZ ;  /* 0x019c50ff0cff79a7 */ /* 0x002fe2000810003f */
[----:B------:R-:W-:Y:S01]  /*b1a0*/  BAR.SYNC.DEFER_BLOCKING 0x2, 0x80 ;  /* 0x0082000000007b1d */ /* 0x000fe20000010000 */
[----:B------:R-:W-:Y:S01]  /*b1b0*/  ISETP.GT.AND P0, PT, R2, RZ, PT ;  /* 0x000000ff0200720c */ /* 0x000fe20003f04270 */
[----:B------:R-:W-:Y:S02]  /*b1c0*/  @!P1 VIADD R3, R12, 0x19c80 ;  /* 0x00019c800c039836 */ /* 0x000fe40000000000 */
[----:B------:R-:W-:Y:S02]  /*b1d0*/  VIADD R2, R2, 0xffffffff ;  /* 0xffffffff02027836 */ /* 0x000fe40000000000 */
[----:B0-----:R-:W-:Y:S01]  /*b1e0*/  IMAD.MOV.U32 R8, RZ, RZ, R19 ;  /* 0x000000ffff087224 */ /* 0x001fe200078e0013 */
[----:B------:R-:W-:-:S04]  /*b1f0*/  @!P1 PRMT R3, RZ, 0x654, R3 ;  /* 0x00000654ff039816 */ /* 0x000fc80000000003 */
[----:B------:R0:W-:Y:S02]  /*b200*/  @!P1 SYNCS.ARRIVE.TRANS64.RED.A1T0 RZ, [R3+URZ], RZ ;  /* 0x000000ff03ff99a7 */ /* 0x0001e4000810043f */
[----:B0-----:R-:W-:Y:S01]  /*b210*/  IMAD.MOV.U32 R3, RZ, RZ, R17 ;  /* 0x000000ffff037224 */ /* 0x001fe200078e0011 */
[----:B------:R-:W-:Y:S06]  /*b220*/  @P0 BRA `(.L_x_8180) ;  /* 0xffffffec00fc0947 */ /* 0x000fec000383ffff */
.L_x_8156:
[----:B------:R-:W-:Y:S04]  /*b230*/  BSSY B0, `(.L_x_8181) ;  /* 0x000000e000007945 */ /* 0x000fe80003800000 */
[----:B------:R-:W-:Y:S05]  /*b240*/  @P1 BRA `(.L_x_8182) ;  /* 0x0000000000301947 */ /* 0x000fea0003800000 */
[----:B------:R-:W3:Y:S01]  /*b250*/  S2R R7, SR_LANEID ;  /* 0x0000000000077919 */ /* 0x000ee20000000000 */
[----:B------:R-:W-:Y:S01]  /*b260*/  VOTEU.ANY UR4, UPT, PT ;  /* 0x0000000000047886 */ /* 0x000fe200038e0100 */
[----:B--2---:R-:W2:Y:S01]  /*b270*/  LDC.64 R2, c[0x0][0xc38] ;  /* 0x00030e00ff027b82 */ /* 0x004ea20000000a00 */
[----:B------:R-:W3:Y:S08]  /*b280*/  FLO.U32 R0, UR4 ;  /* 0x0000000400007d00 */ /* 0x000ef000080e0000 */
[----:B------:R-:W2:Y:S01]  /*b290*/  POPC R5, UR4 ;  /* 0x0000000400057d09 */ /* 0x000ea20008000000 */
[----:B---3--:R-:W-:-:S13]  /*b2a0*/  ISETP.EQ.U32.AND P0, PT, R0, R7, PT ;  /* 0x000000070000720c */ /* 0x008fda0003f02070 */
[----:B--2---:R-:W2:Y:S01]  /*b2b0*/  @P0 ATOMG.E.ADD.STRONG.GPU PT, R3, desc[UR54][R2.64], R5 ;  /* 0x00000005020309a8 */ /* 0x004ea200081ee1f6 */
[----:B-1----:R-:W1:Y:S02]  /*b2c0*/  S2R R4, SR_LTMASK ;  /* 0x0000000000047919 */ /* 0x002e640000003900 */
[----:B-1----:R-:W-:-:S04]  /*b2d0*/  LOP3.LUT R4, R4, UR4, RZ, 0xc0, !PT ;  /* 0x0000000404047c12 */ /* 0x002fc8000f8ec0ff */
[----:B------:R-:W1:Y:S01]  /*b2e0*/  POPC R7, R4 ;  /* 0x0000000400077309 */ /* 0x000e620000000000 */
[----:B--2---:R-:W1:Y:S02]  /*b2f0*/  SHFL.IDX PT, R0, R3, R0, 0x1f ;  /* 0x00001f0003007589 */ /* 0x004e6400000e0000 */
[----:B-1----:R-:W-:-:S07]  /*b300*/  IADD3 R24, R0, UR49, R7 ;  /* 0x0000003100187c10 */ /* 0x002fce000fffe007 */
.L_x_8182:
[----:B------:R-:W-:Y:S05]  /*b310*/  BSYNC B0 ;  /* 0x0000000000007941 */ /* 0x000fea0003800000 */
.L_x_8181:
[----:B------:R-:W-:-:S06]  /*b320*/  UISETP.NE.AND UP0, UPT, UR41, 0x3, UPT ;  /* 0x000000032900788c */ /* 0x000fcc000bf05270 */
[----:B------:R-:W-:-:S13]  /*b330*/  PLOP3.LUT P0, PT, PT, PT, UP0, 0x80, 0x0 ;  /* 0x000000000000781c */ /* 0x000fda0003f0f008 */
[----:B------:R-:W-:Y:S05]  /*b340*/  @!P0 BRA `(.L_x_8183) ;  /* 0x0000000000048947 */ /* 0x000fea0003800000 */
[----:B------:R-:W-:Y:S01]  /*b350*/  BPT.TRAP 0x1 ;  /* 0x000000040000795c */ /* 0x000fe20000300000 */
.L_x_8183:
[----:B--2---:R-:W-:Y:S01]  /*b360*/  LOP3.LUT R3, R19, 0x1, RZ, 0x3c, !PT ;  /* 0x0000000113037812 */ /* 0x004fe200078e3cff */
[----:B------:R-:W-:Y:S01]  /*b370*/  IMAD.U32 R0, RZ, RZ, UR50 ;  /* 0x00000032ff007e24 */ /* 0x000fe2000f8e00ff */
[----:B------:R-:W-:Y:S01]  /*b380*/  LEA R2, R17, UR40, 0x3 ;  /* 0x0000002811027c11 */ /* 0x000fe2000f8e18ff */
[----:B------:R-:W-:Y:S01]  /*b390*/  BSSY B0, `(.L_x_8184) ;  /* 0x0000005000007945 */ /* 0x000fe20003800000 */
[----:B------:R-:W-:Y:S02]  /*b3a0*/  SHF.L.U32 R3, R3, 0x1f, RZ ;  /* 0x0000001f03037819 */ /* 0x000fe400000006ff */
[----:B------:R-:W-:Y:S02]  /*b3b0*/  ISETP.NE.AND P2, PT, R0, 0x3, PT ;  /* 0x000000030000780c */ /* 0x000fe40003f45270 */
[----:B------:R-:W2:Y:S02]  /*b3c0*/  SYNCS.PHASECHK.TRANS64.TRYWAIT P0, [R2+URZ+0x19c70], R3 ;  /* 0x019c7003020075a7 */ /* 0x000ea4000800017f */
[----:B--2---:R-:W-:Y:S09]  /*b3d0*/  @!P0 BRA `(.L_x_8185) ;  /* 0x0000001400d88947 */ /* 0x004ff20003800000 */
.L_x_8228:
[----:B------:R-:W-:Y:S05]  /*b3e0*/  BSYNC B0 ;  /* 0x0000000000007941 */ /* 0x000fea0003800000 */
.L_x_8184:
[----:B------:R-:W-:Y:S05]  /*b3f0*/  @!P2 BRA `(.L_x_8186) ;  /* 0x000000000004a947 */ /* 0x000fea0003800000 */
[----:B------:R-:W-:Y:S01]  /*b400*/  BPT.TRAP 0x1 ;  /* 0x000000040000795c */ /* 0x000fe20000300000 */
.L_x_8186:
[----:B--2---:R-:W-:Y:S01]  /*b410*/  SHF.L.U32 R3, R19, 0x1f, RZ ;  /* 0x0000001f13037819 */ /* 0x004fe200000006ff */
[----:B------:R-:W-:-:S03]  /*b420*/  IMAD R0, R17, 0x3000, RZ ;  /* 0x0000300011007824 */ /* 0x000fc600078e02ff */
[----:B------:R-:W2:Y:S02]  /*b430*/  SYNCS.PHASECHK.TRANS64.TRYWAIT P0, [R2+URZ+0x19c60], R3 ;  /* 0x019c6003020075a7 */ /* 0x000ea4000800017f */
[----:B--2---:R-:W-:Y:S05]  /*b440*/  @!P0 BRA `(.L_x_8187) ;  /* 0x0000001400d08947 */ /* 0x004fea0003800000 */
.L_x_8229:
[C---:B--2---:R-:W-:Y:S01]  /*b450*/  LOP3.LUT R3, R0.reuse, R18, RZ, 0xfc, !PT ;  /* 0x0000001200037212 */ /* 0x044fe200078efcff */
[----:B------:R-:W-:Y:S05]  /*b460*/  WARPSYNC.ALL ;  /* 0x0000000000007948 */ /* 0x000fea0003800000 */
[----:B-1----:R-:W0:Y:S01]  /*b470*/  LDSM.16.MT88.4 R4, [R3+UR40+0x9000] ;  /* 0x009000280304783b */ /* 0x002e220008004200 */
        /* <DEDUP_REMOVED lines=57> */
.L_x_8188:
[----:B-1----:R-:W-:Y:S01]  /*b810*/  SYNCS.ARRIVE.TRANS64.A1T0 RZ, [R2+URZ+0x19c50], RZ ;  /* 0x019c50ff02ff79a7 */ /* 0x002fe2000810003f */
[----:B------:R-:W-:Y:S02]  /*b820*/  @!P1 VIADD R0, R2, 0x19c80 ;  /* 0x00019c8002009836 */ /* 0x000fe40000000000 */
[----:B------:R-:W-:-:S03]  /*b830*/  VIADD R17, R17, 0x1 ;  /* 0x0000000111117836 */ /* 0x000fc60000000000 */
[----:B------:R-:W-:Y:S01]  /*b840*/  @!P1 PRMT R0, RZ, 0x654, R0 ;  /* 0x00000654ff009816 */ /* 0x000fe20000000000 */
[----:B------:R-:W-:Y:S01]  /*b850*/  BAR.SYNC.DEFER_BLOCKING 0x2, 0x80 ;  /* 0x0082000000007b1d */ /* 0x000fe20000010000 */
[----:B------:R-:W-:-:S04]  /*b860*/  ISETP.NE.AND P0, PT, R17, 0x2, PT ;  /* 0x000000021100780c */ /* 0x000fc80003f05270 */
[----:B------:R-:W-:Y:S01]  /*b870*/  SEL R17, R17, RZ, P0 ;  /* 0x000000ff11117207 */ /* 0x000fe20000000000 */
[----:B------:R1:W-:Y:S02]  /*b880*/  @!P1 SYNCS.ARRIVE.TRANS64.RED.A1T0 RZ, [R0+URZ], RZ ;  /* 0x000000ff00ff99a7 */ /* 0x0003e4000810043f */
[----:B-1----:R-:W-:-:S04]  /*b890*/  SEL R0, RZ, 0x1, P0 ;  /* 0x00000001ff007807 */ /* 0x002fc80000000000 */
[----:B------:R-:W-:-:S07]  /*b8a0*/  LOP3.LUT R19, R19, R0, RZ, 0x3c, !PT ;  /* 0x0000000013137212 */ /* 0x000fce00078e3cff */
.L_x_8140:
[----:B------:R-:W-:Y:S05]  /*b8b0*/  BSYNC B6 ;  /* 0x0000000000067941 */ /* 0x000fea0003800000 */
.L_x_8138:
[----:B------:R-:W2:Y:S02]  /*b8c0*/  LDL R0, [R1] ;  /* 0x0000000001007983 */ /* 0x000ea40000100800 */
[----:B--2---:R-:W-:-:S13]  /*b8d0*/  LOP3.LUT P0, RZ, R0, 0x2, RZ, 0xc0, !PT ;  /* 0x0000000200ff7812 */ /* 0x004fda000780c0ff */
[----:B------:R-:W-:Y:S05]  /*b8e0*/  @!P0 BRA `(.L_x_8189) ;  /* 0x0000000000248947 */ /* 0x000fea0003800000 */
[----:B------:R-:W1:Y:S08]  /*b8f0*/  S2UR UR5, SR_CgaCtaId ;  /* 0x00000000000579c3 */ /* 0x000e700000008800 */
[----:B------:R-:W-:Y:S06]  /*b900*/  BAR.SYNC.DEFER_BLOCKING 0x5, 0x200 ;  /* 0x0148000000007b1d */ /* 0x000fec0000010000 */
[----:B------:R-:W-:-:S02]  /*b910*/  UMOV UR4, 0x400 ;  /* 0x0000040000047882 */ /* 0x000fc40000000000 */
[----:B-1----:R-:W-:-:S09]  /*b920*/  ULEA UR4, UR5, UR4, 0x18 ;  /* 0x0000000405047291 */ /* 0x002fd2000f8ec03f */
[----:B0-----:R-:W0:Y:S02]  /*b930*/  LDS.128 R24, [UR4+0x19cd0] ;  /* 0x019cd004ff187984 */ /* 0x001e240008000c00 */
[----:B0-----:R-:W-:Y:S02]  /*b940*/  R2UR UR51, R27 ;  /* 0x000000001b3372ca */ /* 0x001fe400000e0000 */
[----:B------:R-:W-:Y:S01]  /*b950*/  R2UR UR38, R26 ;  /* 0x000000001a2672ca */ /* 0x000fe200000e0000 */
[----:B------:R-:W-:Y:S06]  /*b960*/  BAR.ARV 0x4, 0x200 ;  /* 0x0108000000007b1d */ /* 0x000fec0000002000 */
[----:B------:R-:W-:Y:S08]  /*b970*/  BRA `(.L_x_8190) ;  /* 0x0000000800247947 */ /* 0x000ff00003800000 */
.L_x_8189:
[----:B------:R-:W0:Y:S01]  /*b980*/  S2R R0, SR_TID.X ;  /* 0x0000000000007919 */ /* 0x000e220000002100 */
[----:B------:R-:W-:Y:S01]  /*b990*/  ULDC UR4, c[0x0][0xc14] ;  /* 0x0003050000047ab9 */ /* 0x000fe20000000800 */
[----:B0-----:R-:W-:Y:S01]  /*b9a0*/  LOP3.LUT R8, R0, 0x1f, RZ, 0xc0, !PT ;  /* 0x0000001f00087812 */ /* 0x001fe200078ec0ff */
[----:B------:R-:W-:-:S03]  /*b9b0*/  IMAD.MOV.U32 R0, RZ, RZ, RZ ;  /* 0x000000ffff007224 */ /* 0x000fc600078e00ff */
[C---:B------:R-:W-:Y:S01]  /*b9c0*/  ISETP.NE.AND P0, PT, R8.reuse, 0x1f, PT ;  /* 0x0000001f0800780c */ /* 0x040fe20003f05270 */
[----:B------:R-:W-:-:S05]  /*b9d0*/  VIADD R5, R8, UR51 ;  /* 0x0000003308057c36 */ /* 0x000fca0008000000 */
[----:B------:R-:W-:Y:S01]  /*b9e0*/  ISETP.GE.OR P1, PT, R5, UR4, !P0 ;  /* 0x0000000405007c0c */ /* 0x000fe2000c726670 */
[----:B------:R-:W-:-:S12]  /*b9f0*/  ULDC UR4, c[0x0][0xc14] ;  /* 0x0003050000047ab9 */ /* 0x000fd80000000800 */
[----:B------:R-:W0:Y:S02]  /*ba00*/  @!P1 LDC.64 R2, c[0x0][0xc58] ;  /* 0x00031600ff029b82 */ /* 0x000e240000000a00 */
[----:B0-----:R-:W-:-:S05]  /*ba10*/  @!P1 IMAD.WIDE R2, R5, 0x4, R2 ;  /* 0x0000000405029825 */ /* 0x001fca00078e0202 */
[----:B------:R-:W2:Y:S01]  /*ba20*/  @!P1 LDG.E R0, desc[UR54][R2.64] ;  /* 0x0000003602009981 */ /* 0x000ea2000c1e1900 */
[C---:B------:R-:W-:Y:S02]  /*ba30*/  ISETP.NE.AND P1, PT, R8.reuse, RZ, PT ;  /* 0x000000ff0800720c */ /* 0x040fe40003f25270 */
        /* <DEDUP_REMOVED lines=9> */
[----:B------:R-:W-:Y:S02]  /*bad0*/  IMAD.IADD R4, R5, 0x1, R4 ;  /* 0x0000000105047824 */ /* 0x000fe400078e0204 */
[----:B------:R-:W-:Y:S04]  /*bae0*/  SHFL.IDX PT, R5, R24, RZ, 0x1f ;  /* 0x00001fff18057589 */ /* 0x000fe800000e0000 */
        /* <DEDUP_REMOVED lines=15> */
[----:B------:R-:W-:Y:S05]  /*bbe0*/  @P6 BRA `(.L_x_8191) ;  /* 0x0000000000906947 */ /* 0x000fea0003800000 */
.L_x_8195:
[----:B------:R-:W-:-:S04]  /*bbf0*/  UIADD3 UR51, UR51, 0x1f, URZ ;  /* 0x0000001f33337890 */ /* 0x000fc8000fffe03f */
[----:B------:R-:W-:-:S06]  /*bc00*/  UISETP.GE.AND UP0, UPT, UR51, UR4, UPT ;  /* 0x000000043300728c */ /* 0x000fcc000bf06270 */
[----:B------:R-:W-:-:S13]  /*bc10*/  PLOP3.LUT P6, PT, PT, PT, UP0, 0x40, 0x0 ;  /* 0x000000000000781c */ /* 0x000fda0003fce808 */
[----:B------:R-:W-:Y:S05]  /*bc20*/  @!P6 BRA `(.L_x_8192) ;  /* 0x000000040034e947 */ /* 0x000fea0003800000 */
[----:B------:R-:W0:Y:S01]  /*bc30*/  S2R R0, SR_TID.X ;  /* 0x0000000000007919 */ /* 0x000e220000002100 */
[----:B------:R-:W-:Y:S01]  /*bc40*/  BSSY B0, `(.L_x_8193) ;  /* 0x0000009000007945 */ /* 0x000fe20003800000 */
[----:B0-----:R-:W-:-:S05]  /*bc50*/  LOP3.LUT R0, R0, 0x1f, RZ, 0xc0, !PT ;  /* 0x0000001f00007812 */ /* 0x001fca00078ec0ff */
[----:B------:R-:W-:Y:S02]  /*bc60*/  VIADD R7, R0, UR51 ;  /* 0x0000003300077c36 */ /* 0x000fe40008000000 */
[----:B------:R-:W-:-:S03]  /*bc70*/  IMAD.MOV.U32 R0, RZ, RZ, RZ ;  /* 0x000000ffff007224 */ /* 0x000fc600078e00ff */
[----:B------:R-:W-:-:S13]  /*bc80*/  ISETP.GE.OR P6, PT, R7, UR4, !P0 ;  /* 0x0000000407007c0c */ /* 0x000fda000c7c6670 */
[----:B------:R-:W-:Y:S05]  /*bc90*/  @P6 BRA `(.L_x_8194) ;  /* 0x00000000000c6947 */ /* 0x000fea0003800000 */
[----:B------:R-:W0:Y:S02]  /*bca0*/  LDC.64 R2, c[0x0][0xc58] ;  /* 0x00031600ff027b82 */ /* 0x000e240000000a00 */
[----:B0-----:R-:W-:-:S05]  /*bcb0*/  IMAD.WIDE R2, R7, 0x4, R2 ;  /* 0x0000000407027825 */ /* 0x001fca00078e0202 */
[----:B------:R0:W5:Y:S02]  /*bcc0*/  LDG.E R0, desc[UR54][R2.64] ;  /* 0x0000003602007981 */ /* 0x000164000c1e1900 */
.L_x_8194:
[----:B------:R-:W-:Y:S05]  /*bcd0*/  BSYNC B0 ;  /* 0x0000000000007941 */ /* 0x000fea0003800000 */
.L_x_8193:
        /* <DEDUP_REMOVED lines=21> */
.L_x_8191:
        /* <DEDUP_REMOVED lines=18> */
.L_x_8196:
[--C-:B-12---:R-:W-:Y:S01]  /*bf50*/  IMAD.MOV R3, RZ, RZ, -R9.reuse ;  /* 0x000000ffff037224 */ /* 0x106fe200078e0a09 */
[----:B------:R-:W-:Y:S01]  /*bf60*/  UIADD3 UR51, UR4, UR51, URZ ;  /* 0x0000003304337290 */ /* 0x000fe2000fffe03f */
[----:B---3--:R-:W-:Y:S02]  /*bf70*/  IMAD R24, R7, R2, R24 ;  /* 0x0000000207187224 */ /* 0x008fe400078e0218 */
[----:B------:R-:W-:Y:S02]  /*bf80*/  IMAD R6, R3, R4, RZ ;  /* 0x0000000403067224 */ /* 0x000fe400078e02ff */
[----:B------:R-:W-:Y:S02]  /*bf90*/  IMAD.MOV.U32 R2, RZ, RZ, RZ ;  /* 0x000000ffff027224 */ /* 0x000fe400078e00ff */
[----:B------:R-:W-:Y:S02]  /*bfa0*/  IMAD.MOV.U32 R3, RZ, RZ, R9 ;  /* 0x000000ffff037224 */ /* 0x000fe400078e0009 */
[----:B------:R-:W-:-:S02]  /*bfb0*/  IMAD.IADD R25, R5, 0x1, -R24 ;  /* 0x0000000105197824 */ /* 0x000fc400078e0a18 */
[----:B------:R-:W-:Y:S01]  /*bfc0*/  IMAD.HI.U32 R9, R9, R6, R2 ;  /* 0x0000000609097227 */ /* 0x000fe200078e0002 */
[----:B------:R-:W-:Y:S02]  /*bfd0*/  IABS R3, R0 ;  /* 0x0000000000037213 */ /* 0x000fe40000000000 */
[----:B------:R-:W-:-:S03]  /*bfe0*/  IABS R2, R25 ;  /* 0x0000001900027213 */ /* 0x000fc60000000000 */
[----:B------:R-:W-:Y:S02]  /*bff0*/  IMAD.MOV R3, RZ, RZ, -R3 ;  /* 0x000000ffff037224 */ /* 0x000fe400078e0a03 */
        /* <DEDUP_REMOVED lines=14> */
[----:B------:R-:W-:Y:S01]  /*c0e0*/  IMAD R25, R0, R9, R25 ;  /* 0x0000000900197224 */ /* 0x000fe200078e0219 */
[----:B------:R-:W-:Y:S09]  /*c0f0*/  BRA `(.L_x_8197) ;  /* 0x0000000000107947 */ /* 0x000ff20003800000 */
.L_x_8192:
[----:B------:R-:W-:Y:S01]  /*c100*/  IMAD.MOV.U32 R24, RZ, RZ, R5 ;  /* 0x000000ffff187224 */ /* 0x000fe200078e0005 */
[----:B------:R-:W-:Y:S01]  /*c110*/  ULDC UR51, c[0x0][0xc14] ;  /* 0x0003050000337ab9 */ /* 0x000fe20000000800 */
[----:B------:R-:W-:Y:S01]  /*c120*/  IMAD.MOV.U32 R25, RZ, RZ, RZ ;  /* 0x000000ffff197224 */ /* 0x000fe200078e00ff */
[----:B------:R-:W-:-:S06]  /*c130*/  UMOV UR38, URZ ;  /* 0x0000003f00267c82 */ /* 0x000fcc0008000000 */
.L_x_8197:
[----:B------:R-:W1:Y:S01]  /*c140*/  S2R R0, SR_TID.X ;  /* 0x0000000000007919 */ /* 0x000e620000002100 */
[----:B------:R-:W-:Y:S02]  /*c150*/  IMAD.U32 R6, RZ, RZ, UR38 ;  /* 0x00000026ff067e24 */ /* 0x000fe4000f8e00ff */
[----:B------:R-:W-:Y:S01]  /*c160*/  IMAD.U32 R7, RZ, RZ, UR51 ;  /* 0x00000033ff077e24 */ /* 0x000fe2000f8e00ff */
[----:B------:R-:W-:Y:S01]  /*c170*/  BAR.SYNC.DEFER_BLOCKING 0x4, 0x200 ;  /* 0x0108000000007b1d */ /* 0x000fe20000010000 */
[----:B------:R-:W-:Y:S02]  /*c180*/  IMAD.MOV.U32 R4, RZ, RZ, R24 ;  /* 0x000000ffff047224 */ /* 0x000fe400078e0018 */
[----:B------:R-:W-:Y:S01]  /*c190*/  IMAD.MOV.U32 R5, RZ, RZ, R25 ;  /* 0x000000ffff057224 */ /* 0x000fe200078e0019 */
[----:B-1----:R-:W-:-:S04]  /*c1a0*/  LOP3.LUT R0, R0, 0x1f, RZ, 0xc0, !PT ;  /* 0x0000001f00007812 */ /* 0x002fc800078ec0ff */
[----:B------:R-:W-:-:S13]  /*c1b0*/  ISETP.NE.AND P0, PT, R0, RZ, PT ;  /* 0x000000ff0000720c */ /* 0x000fda0003f05270 */
[----:B------:R-:W1:Y:S01]  /*c1c0*/  @!P0 S2R R3, SR_CgaCtaId ;  /* 0x0000000000038919 */ /* 0x000e620000008800 */
[----:B------:R-:W-:-:S04]  /*c1d0*/  @!P0 MOV R0, 0x400 ;  /* 0x0000040000008802 */ /* 0x000fc80000000f00 */
[----:B-1----:R-:W-:-:S05]  /*c1e0*/  @!P0 LEA R0, R3, R0, 0x18 ;  /* 0x0000000003008211 */ /* 0x002fca00078ec0ff */
[----:B------:R1:W-:Y:S01]  /*c1f0*/  @!P0 STS.128 [R0+0x19cd0], R4 ;  /* 0x019cd00400008388 */ /* 0x0003e20000000c00 */
[----:B------:R-:W-:Y:S06]  /*c200*/  BAR.ARV 0x5, 0x200 ;  /* 0x0148000000007b1d */ /* 0x000fec0000002000 */
.L_x_8190:
[----:B------:R-:W-:Y:S02]  /*c210*/  ULDC UR4, c[0x0][0xc14] ;  /* 0x0003050000047ab9 */ /* 0x000fe40000000800 */
[----:B------:R-:W-:-:S06]  /*c220*/  UISETP.GE.AND UP0, UPT, UR51, UR4, UPT ;  /* 0x000000043300728c */ /* 0x000fcc000bf06270 */
[----:B------:R-:W-:-:S13]  /*c230*/  PLOP3.LUT P0, PT, PT, PT, UP0, 0x80, 0x0 ;  /* 0x000000000000781c */ /* 0x000fda0003f0f008 */
[----:B------:R-:W-:Y:S05]  /*c240*/  @!P0 BRA `(.L_x_8198) ;  /* 0xffffffc800088947 */ /* 0x000fea000383ffff */
.L_x_8136:
[----:B-1----:R-:W2:Y:S01]  /*c250*/  LDL.LU R0, [R1+0x8] ;  /* 0x0000080001007983 */ /* 0x002ea20000300800 */
[----:B------:R-:W-:Y:S01]  /*c260*/  BSSY B0, `(.L_x_8199) ;  /* 0x000000b000007945 */ /* 0x000fe20003800000 */
[----:B------:R-:W1:Y:S01]  /*c270*/  S2R R5, SR_CgaCtaId ;  /* 0x0000000000057919 */ /* 0x000e620000008800 */
[----:B--2---:R-:W-:-:S05]  /*c280*/  VIADD R0, R0, 0x1 ;  /* 0x0000000100007836 */ /* 0x004fca0000000000 */
[----:B------:R-:W-:-:S04]  /*c290*/  LEA.HI R2, R0, R0, RZ, 0x1 ;  /* 0x0000000000027211 */ /* 0x000fc800078f08ff */
[----:B0-----:R-:W-:Y:S02]  /*c2a0*/  LOP3.LUT R3, R2, 0xfffffffe, RZ, 0xc0, !PT ;  /* 0xfffffffe02037812 */ /* 0x001fe400078ec0ff */
[----:B------:R-:W-:-:S03]  /*c2b0*/  MOV R2, 0x400 ;  /* 0x0000040000027802 */ /* 0x000fc60000000f00 */
[----:B------:R-:W-:Y:S01]  /*c2c0*/  IMAD.IADD R0, R0, 0x1, -R3 ;  /* 0x0000000100007824 */ /* 0x000fe200078e0a03 */
[----:B-1----:R-:W-:-:S04]  /*c2d0*/  LEA R8, R5, R2, 0x18 ;  /* 0x0000000205087211 */ /* 0x002fc800078ec0ff */
[----:B------:R-:W-:-:S04]  /*c2e0*/  SHF.L.U32 R0, R0, 0x1f, RZ ;  /* 0x0000001f00007819 */ /* 0x000fc800000006ff */
[----:B------:R-:W0:Y:S02]  /*c2f0*/  SYNCS.PHASECHK.TRANS64.TRYWAIT P0, [R8+URZ+0x19c20], R0 ;  /* 0x019c2000080075a7 */ /* 0x000e24000800017f */
[----:B0-----:R-:W-:Y:S05]  /*c300*/  @!P0 BRA `(.L_x_8200) ;  /* 0x0000000800348947 */ /* 0x001fea0003800000 */
.L_x_8230:
[----:B------:R-:W-:Y:S05]  /*c310*/  BSYNC B0 ;  /* 0x0000000000007941 */ /* 0x000fea0003800000 */
.L_x_8199:
[----:B------:R-:W-:-:S03]  /*c320*/  UMOV UR4, 0xffffffff ;  /* 0xffffffff00047882 */ /* 0x000fc60000000000 */
[----:B------:R-:W-:Y:S05]  /*c330*/  BRA.DIV UR4, `(.L_x_8201) ;  /* 0x0000000a043c7947 */ /* 0x000fea000b800000 */
[----:B0-----:R-:W0:Y:S02]  /*c340*/  S2R R0, SR_TID.X ;  /* 0x0000000000007919 */ /* 0x001e240000002100 */
[----:B0-----:R-:W-:-:S04]  /*c350*/  SHF.R.U32.HI R0, RZ, 0x5, R0 ;  /* 0x00000005ff007819 */ /* 0x001fc80000011600 */
[----:B------:R-:W-:-:S05]  /*c360*/  LOP3.LUT R0, R0, 0x3, RZ, 0xc0, !PT ;  /* 0x0000000300007812 */ /* 0x000fca00078ec0ff */
[----:B------:R0:W1:Y:S02]  /*c370*/  SHFL.IDX PT, R14, R0, RZ, 0x1f ;  /* 0x00001fff000e7589 */ /* 0x00006400000e0000 */
.L_x_8233:
[----:B-1----:R-:W-:Y:S01]  /*c380*/  ISETP.NE.AND P0, PT, R14, RZ, PT ;  /* 0x000000ff0e00720c */ /* 0x002fe20003f05270 */
[----:B------:R-:W-:-:S12]  /*c390*/  BSSY B0, `(.L_x_8202) ;  /* 0x000002b000007945 */ /* 0x000fd80003800000 */
[----:B------:R-:W-:Y:S05]  /*c3a0*/  @P0 BRA `(.L_x_8203) ;  /* 0x0000000000a40947 */ /* 0x000fea0003800000 */
[----:B------:R-:W-:-:S03]  /*c3b0*/  UMOV UR4, 0xffffffff ;  /* 0xffffffff00047882 */ /* 0x000fc60000000000 */
[----:B------:R-:W-:Y:S05]  /*c3c0*/  BRA.DIV UR4, `(.L_x_8204) ;  /* 0x0000000a044c7947 */ /* 0x000fea000b800000 */
[----:B------:R-:W-:-:S13]  /*c3d0*/  ELECT P6, URZ, PT ;  /* 0x00000000003f782f */ /* 0x000fda00038c0000 */
.L_x_8236:
[----:B------:R-:W-:Y:S05]  /*c3e0*/  @!P6 BRA `(.L_x_8203) ;  /* 0x000000000094e947 */ /* 0x000fea0003800000 */
[----:B------:R-:W-:-:S06]  /*c3f0*/  ULOP3.LUT UR4, UR48, 0x2, URZ, 0xfc, !UPT ;  /* 0x0000000230047892 */ /* 0x000fcc000f8efc3f */
[----:B0-----:R-:W-:-:S05]  /*c400*/  IMAD.U32 R0, RZ, RZ, UR4 ;  /* 0x00000004ff007e24 */ /* 0x001fca000f8e00ff */
[----:B------:R-:W-:-:S13]  /*c410*/  ISETP.NE.AND P0, PT, R0, 0x3, PT ;  /* 0x000000030000780c */ /* 0x000fda0003f05270 */
[----:B------:R-:W-:Y:S05]  /*c420*/  @!P0 BRA `(.L_x_8205) ;  /* 0x0000000000048947 */ /* 0x000fea0003800000 */
[----:B------:R-:W-:Y:S01]  /*c430*/  BPT.TRAP 0x1 ;  /* 0x000000040000795c */ /* 0x000fe20000300000 */
.L_x_8205:
[----:B------:R-:W-:Y:S01]  /*c440*/  VIADD R0, R8, 0x19c40 ;  /* 0x00019c4008007836 */ /* 0x000fe20000000000 */
[----:B------:R-:W-:Y:S01]  /*c450*/  SHF.L.U32 R3, R19, 0x1f, RZ ;  /* 0x0000001f13037819 */ /* 0x000fe200000006ff */
[C---:B------:R-:W-:Y:S02]  /*c460*/  VIADD R2, R17.reuse, 0x1 ;  /* 0x0000000111027836 */ /* 0x040fe40000000000 */
[----:B------:R-:W-:-:S03]  /*c470*/  IMAD R6, R17, 0x8, R0 ;  /* 0x0000000811067824 */ /* 0x000fc600078e0200 */
        /* <DEDUP_REMOVED lines=8> */
.L_x_8237:
[----:B------:R-:W1:Y:S02]  /*c500*/  SYNCS.PHASECHK.TRANS64.TRYWAIT P1, [R7+URZ], R0 ;  /* 0x00000000070075a7 */ /* 0x000e64000802017f */
[----:B-1----:R-:W-:Y:S05]  /*c510*/  @!P1 BRA `(.L_x_8207) ;  /* 0x00000008002c9947 */ /* 0x002fea0003800000 */
.L_x_8238:
[----:B------:R-:W-:Y:S05]  /*c520*/  @!P0 BRA `(.L_x_8208) ;  /* 0x0000000000048947 */ /* 0x000fea0003800000 */
[----:B------:R-:W-:Y:S01]  /*c530*/  BPT.TRAP 0x1 ;  /* 0x000000040000795c */ /* 0x000fe20000300000 */
.L_x_8208:
[----:B------:R-:W-:-:S04]  /*c540*/  IMAD R2, R17, 0x8, R8 ;  /* 0x0000000811027824 */ /* 0x000fc800078e0208 */
[----:B------:R-:W2:Y:S02]  /*c550*/  SYNCS.PHASECHK.TRANS64.TRYWAIT P1, [R2+URZ+0x19c60], R3 ;  /* 0x019c6003020075a7 */ /* 0x000ea4000802017f */
[----:B--2---:R-:W-:Y:S05]  /*c560*/  @!P1 BRA `(.L_x_8209) ;  /* 0x00000008002c9947 */ /* 0x004fea0003800000 */
.L_x_8239:
[----:B------:R-:W-:Y:S05]  /*c570*/  @!P0 BRA `(.L_x_8210) ;  /* 0x0000000000048947 */ /* 0x000fea0003800000 */
[----:B------:R-:W-:Y:S01]  /*c580*/  BPT.TRAP 0x1 ;  /* 0x000000040000795c */ /* 0x000fe20000300000 */
.L_x_8210:
[----:B------:R-:W-:-:S04]  /*c590*/  IMAD R5, R5, 0x8, R8 ;  /* 0x0000000805057824 */ /* 0x000fc800078e0208 */
[----:B------:R-:W3:Y:S02]  /*c5a0*/  SYNCS.PHASECHK.TRANS64.TRYWAIT P1, [R5+URZ+0x19c60], R0 ;  /* 0x019c6000050075a7 */ /* 0x000ee4000802017f */
[----:B---3--:R-:W-:Y:S05]  /*c5b0*/  @!P1 BRA `(.L_x_8211) ;  /* 0x00000008002c9947 */ /* 0x008fea0003800000 */
.L_x_8240:
[----:B------:R-:W-:Y:S05]  /*c5c0*/  @!P0 BRA `(.L_x_8212) ;  /* 0x0000000000048947 */ /* 0x000fea0003800000 */
[----:B------:R-:W-:Y:S01]  /*c5d0*/  BPT.TRAP 0x1 ;  /* 0x000000040000795c */ /* 0x000fe20000300000 */
.L_x_8212:
[----:B------:R-:W4:Y:S02]  /*c5e0*/  SYNCS.PHASECHK.TRANS64.TRYWAIT P0, [R2+URZ+0x19c80], R3 ;  /* 0x019c8003020075a7 */ /* 0x000f24000800017f */
[----:B----4-:R-:W-:Y:S05]  /*c5f0*/  @!P0 BRA `(.L_x_8213) ;  /* 0x0000000800308947 */ /* 0x010fea0003800000 */
.L_x_8214:
[----:B------:R0:W0:Y:S02]  /*c600*/  SYNCS.PHASECHK.TRANS64.TRYWAIT P0, [R5+URZ+0x19c80], R0 ;  /* 0x019c8000050075a7 */ /* 0x000024000800017f */
[----:B0-----:R-:W-:Y:S05]  /*c610*/  @!P0 NANOSLEEP.SYNCS 0x989680 ;  /* 0x009896800000895d */ /* 0x001fea0003900000 */
[----:B------:R-:W0:Y:S02]  /*c620*/  @!P0 SYNCS.PHASECHK.TRANS64 P0, [R5+URZ+0x19c80], R0 ;  /* 0x019c8000050085a7 */ /* 0x000e24000800007f */
[----:B0-----:R-:W-:Y:S05]  /*c630*/  @!P0 BRA `(.L_x_8214) ;  /* 0xfffffffc00f08947 */ /* 0x001fea000383ffff */
.L_x_8203:
[----:B------:R-:W-:Y:S05]  /*c640*/  BSYNC B0 ;  /* 0x0000000000007941 */ /* 0x000fea0003800000 */
.L_x_8202:
[----:B------:R-:W-:Y:S05]  /*c650*/  EXIT ;  /* 0x000000000000794d */ /* 0x000fea0003800000 */
.L_x_8094:
[----:B0-----:R0:W1:Y:S02]  /*c660*/  SYNCS.PHASECHK.TRANS64.TRYWAIT P1, [R0+URZ+0x19c00], R3 ;  /* 0x019c0003000075a7 */ /* 0x001064000802017f */
[----:B-1----:R-:W-:Y:S05]  /*c670*/  @!P1 NANOSLEEP.SYNCS 0x989680 ;  /* 0x009896800000995d */ /* 0x002fea0003900000 */
[----:B------:R-:W1:Y:S02]  /*c680*/  @!P1 SYNCS.PHASECHK.TRANS64 P1, [R0+URZ+0x19c00], R3 ;  /* 0x019c0003000095a7 */ /* 0x000e64000802007f */
[----:B-1----:R-:W-:Y:S05]  /*c690*/  @!P1 BRA `(.L_x_8094) ;  /* 0xfffffffc00f09947 */ /* 0x002fea000383ffff */
[----:B------:R-:W-:Y:S05]  /*c6a0*/  BRA `(.L_x_8215) ;  /* 0xffffff5000a07947 */ /* 0x000fea000383ffff */
.L_x_8098:
[----:B-1----:R1:W3:Y:S02]  /*c6b0*/  SYNCS.PHASECHK.TRANS64.TRYWAIT P1, [R4+URZ+0x19c30], R3 ;  /* 0x019c3003040075a7 */ /* 0x0022e4000802017f */
[----:B---3--:R-:W-:Y:S05]  /*c6c0*/  @!P1 NANOSLEEP.SYNCS 0x989680 ;  /* 0x009896800000995d */ /* 0x008fea0003900000 */
[----:B------:R-:W3:Y:S02]  /*c6d0*/  @!P1 SYNCS.PHASECHK.TRANS64 P1, [R4+URZ+0x19c30], R3 ;  /* 0x019c3003040095a7 */ /* 0x000ee4000802007f */
[----:B---3--:R-:W-:Y:S05]  /*c6e0*/  @!P1 BRA `(.L_x_8098) ;  /* 0xfffffffc00f09947 */ /* 0x008fea000383ffff */
[----:B------:R-:W-:Y:S05]  /*c6f0*/  BRA `(.L_x_8097) ;  /* 0xffffff5000d87947 */ /* 0x000fea000383ffff */
.L_x_8103:
[----:B-1----:R-:W-:-:S04]  /*c700*/  IMAD.U32 R6, RZ, RZ, UR19 ;  /* 0x00000013ff067e24 */ /* 0x002fc8000f8e00ff */
[----:B------:R1:W2:Y:S03]  /*c710*/  SYNCS.PHASECHK.TRANS64.TRYWAIT P1, [R6+URZ+0x19c30], R3 ;  /* 0x019c3003060075a7 */ /* 0x0002a6000802017f */
[----:B--2---:R-:W-:Y:S05]  /*c720*/  @!P1 NANOSLEEP.SYNCS 0x989680 ;  /* 0x009896800000995d */ /* 0x004fea0003900000 */
[----:B------:R-:W2:Y:S02]  /*c730*/  @!P1 SYNCS.PHASECHK.TRANS64 P1, [R6+URZ+0x19c30], R3 ;  /* 0x019c3003060095a7 */ /* 0x000ea4000802007f */
[----:B--2---:R-:W-:Y:S05]  /*c740*/  @!P1 BRA `(.L_x_8103) ;  /* 0xfffffffc00ec9947 */ /* 0x004fea000383ffff */
[----:B------:R-:W-:Y:S05]  /*c750*/  BRA `(.L_x_8102) ;  /* 0xffffff7400387947 */ /* 0x000fea000383ffff */
.L_x_8107:
[----:B-1----:R-:W-:-:S04]  /*c760*/  IMAD.U32 R6, RZ, RZ, UR14 ;  /* 0x0000000eff067e24 */ /* 0x002fc8000f8e00ff */
[----:B------:R1:W2:Y:S03]  /*c770*/  SYNCS.PHASECHK.TRANS64.TRYWAIT P1, [R6+URZ+0x19c50], R3 ;  /* 0x019c5003060075a7 */ /* 0x0002a6000802017f */
[----:B--2---:R-:W-:Y:S05]  /*c780*/  @!P1 NANOSLEEP.SYNCS 0x989680 ;  /* 0x009896800000995d */ /* 0x004fea0003900000 */
[----:B------:R-:W2:Y:S02]  /*c790*/  @!P1 SYNCS.PHASECHK.TRANS64 P1, [R6+URZ+0x19c50], R3 ;  /* 0x019c5003060095a7 */ /* 0x000ea4000802007f */
[----:B--2---:R-:W-:Y:S05]  /*c7a0*/  @!P1 BRA `(.L_x_8107) ;  /* 0xfffffffc00ec9947 */ /* 0x004fea000383ffff */
[----:B------:R-:W-:Y:S05]  /*c7b0*/  BRA `(.L_x_8106) ;  /* 0xffffff74008c7947 */ /* 0x000fea000383ffff */
.L_x_8113:
[----:B-1----:R1:W2:Y:S02]  /*c7c0*/  SYNCS.PHASECHK.TRANS64.TRYWAIT P1, [R14+URZ+0x19c50], R7 ;  /* 0x019c50070e0075a7 */ /* 0x0022a4000802017f */
[----:B--2---:R-:W-:Y:S05]  /*c7d0*/  @!P1 NANOSLEEP.SYNCS 0x989680 ;  /* 0x009896800000995d */ /* 0x004fea0003900000 */
[----:B------:R-:W2:Y:S02]  /*c7e0*/  @!P1 SYNCS.PHASECHK.TRANS64 P1, [R14+URZ+0x19c50], R7 ;  /* 0x019c50070e0095a7 */ /* 0x000ea4000802007f */
[----:B--2---:R-:W-:Y:S05]  /*c7f0*/  @!P1 BRA `(.L_x_8113) ;  /* 0xfffffffc00f09947 */ /* 0x004fea000383ffff */
[----:B------:R-:W-:Y:S05]  /*c800*/  BRA `(.L_x_8112) ;  /* 0xffffff8c00f07947 */ /* 0x000fea000383ffff */
.L_x_8145:
[----:B------:R-:W-:Y:S02]  /*c810*/  IMAD.MOV.U32 R13, RZ, RZ, R4 ;  /* 0x000000ffff0d7224 */ /* 0x000fe400078e0004 */
[----:B------:R-:W-:Y:S02]  /*c820*/  IMAD.MOV.U32 R12, RZ, RZ, RZ ;  /* 0x000000ffff0c7224 */ /* 0x000fe400078e00ff */
[----:B------:R-:W-:Y:S02]  /*c830*/  IMAD.MOV.U32 R11, RZ, RZ, 0x1f ;  /* 0x0000001fff0b7424 */ /* 0x000fe400078e00ff */
[----:B------:R-:W-:-:S07]  /*c840*/  IMAD.MOV.U32 R15, RZ, RZ, -0x1 ;  /* 0xffffffffff0f7424 */ /* 0x000fce00078e00ff */
[----:B0-----:R-:W-:Y:S05]  /*c850*/  WARPSYNC.COLLECTIVE R15, `(.L_x_8216) ;  /* 0x000000000f087348 */ /* 0x001fea0003c00000 */
[----:B------:R1:W2:Y:S02]  /*c860*/  SHFL.IDX P6, R14, R13, R12, R11 ;  /* 0x0000000c0d0e7389 */ /* 0x0002a400000c000b */
[----:B012---:R-:W-:Y:S01]  /*c870*/  ENDCOLLECTIVE ;  /* 0x000000000000791b */ /* 0x007fe20003800000 */
.L_x_8216:
[----:B------:R-:W-:Y:S05]  /*c880*/  BRA `(.L_x_8217) ;  /* 0xffffffd0000c7947 */ /* 0x000fea000383ffff */
.L_x_8147:
[----:B------:R-:W-:Y:S01]  /*c890*/  BSSY B0, `(.L_x_8218) ;  /* 0x0000006000007945 */ /* 0x000fe20003800000 */
[----:B------:R-:W-:-:S07]  /*c8a0*/  IMAD.MOV.U32 R15, RZ, RZ, -0x1 ;  /* 0xffffffffff0f7424 */ /* 0x000fce00078e00ff */
[----:B01----:R-:W-:Y:S05]  /*c8b0*/  WARPSYNC.COLLECTIVE R15, `(.L_x_8219) ;  /* 0x000000000f0c7348 */ /* 0x003fea0003c00000 */
[----:B------:R-:W-:Y:S02]  /*c8c0*/  ELECT P6, UR62, PT ;  /* 0x00000000003e782f */ /* 0x000fe400038c0000 */
[----:B------:R-:W-:Y:S01]  /*c8d0*/  MOV R14, UR62 ;  /* 0x0000003e000e7c02 */ /* 0x000fe20008000f00 */
[----:B01----:R-:W-:Y:S10]  /*c8e0*/  ENDCOLLECTIVE ;  /* 0x000000000000791b */ /* 0x003ff40003800000 */
.L_x_8219:
[----:B------:R-:W-:Y:S05]  /*c8f0*/  BSYNC B0 ;  /* 0x0000000000007941 */ /* 0x000fea0003800000 */
.L_x_8218:
[----:B------:R-:W-:Y:S05]  /*c900*/  BRA `(.L_x_8220) ;  /* 0xffffffd0000c7947 */ /* 0x000fea000383ffff */
.L_x_8150:
[----:B--2---:R2:W3:Y:S02]  /*c910*/  SYNCS.PHASECHK.TRANS64.TRYWAIT P2, [R5+URZ+0x19c80], R2 ;  /* 0x019c8002050075a7 */ /* 0x0044e4000804017f */
[----:B---3--:R-:W-:Y:S05]  /*c920*/  @!P2 NANOSLEEP.SYNCS 0x989680 ;  /* 0x009896800000a95d */ /* 0x008fea0003900000 */
[----:B------:R-:W3:Y:S02]  /*c930*/  @!P2 SYNCS.PHASECHK.TRANS64 P2, [R5+URZ+0x19c80], R2 ;  /* 0x019c80020500a5a7 */ /* 0x000ee4000804007f */
[----:B---3--:R-:W-:Y:S05]  /*c940*/  @!P2 BRA `(.L_x_8150) ;  /* 0xfffffffc00f0a947 */ /* 0x008fea000383ffff */
[----:B------:R-:W-:Y:S05]  /*c950*/  BRA `(.L_x_8221) ;  /* 0xffffffd000607947 */ /* 0x000fea000383ffff */
.L_x_8152:
[----:B---3--:R3:W4:Y:S02]  /*c960*/  SYNCS.PHASECHK.TRANS64.TRYWAIT P2, [R5+URZ+0x19c40], R2 ;  /* 0x019c4002050075a7 */ /* 0x008724000804017f */
[----:B----4-:R-:W-:Y:S05]  /*c970*/  @!P2 NANOSLEEP.SYNCS 0x989680 ;  /* 0x009896800000a95d */ /* 0x010fea0003900000 */
[----:B------:R-:W4:Y:S02]  /*c980*/  @!P2 SYNCS.PHASECHK.TRANS64 P2, [R5+URZ+0x19c40], R2 ;  /* 0x019c40020500a5a7 */ /* 0x000f24000804007f */
[----:B----4-:R-:W-:Y:S05]  /*c990*/  @!P2 BRA `(.L_x_8152) ;  /* 0xfffffffc00f0a947 */ /* 0x010fea000383ffff */
[----:B------:R-:W-:Y:S05]  /*c9a0*/  BRA `(.L_x_8222) ;  /* 0xffffffd000d87947 */ /* 0x000fea000383ffff */
.L_x_8155:
[----:B--2---:R2:W3:Y:S02]  /*c9b0*/  SYNCS.PHASECHK.TRANS64.TRYWAIT P0, [R26+URZ+0x19c20], R3 ;  /* 0x019c20031a0075a7 */ /* 0x0044e4000800017f */
[----:B---3--:R-:W-:Y:S05]  /*c9c0*/  @!P0 NANOSLEEP.SYNCS 0x989680 ;  /* 0x009896800000895d */ /* 0x008fea0003900000 */
[----:B------:R-:W3:Y:S02]  /*c9d0*/  @!P0 SYNCS.PHASECHK.TRANS64 P0, [R26+URZ+0x19c20], R3 ;  /* 0x019c20031a0085a7 */ /* 0x000ee4000800007f */
[----:B---3--:R-:W-:Y:S05]  /*c9e0*/  @!P0 BRA `(.L_x_8155) ;  /* 0xfffffffc00f08947 */ /* 0x008fea000383ffff */
[----:B------:R-:W-:Y:S05]  /*c9f0*/  BRA `(.L_x_8223) ;  /* 0xffffffd400e87947 */ /* 0x000fea000383ffff */
.L_x_8161:
[----:B0-----:R0:W1:Y:S02]  /*ca00*/  SYNCS.PHASECHK.TRANS64.TRYWAIT P0, [R10+URZ+0x19c80], R4 ;  /* 0x019c80040a0075a7 */ /* 0x001064000800017f */
[----:B-1----:R-:W-:Y:S05]  /*ca10*/  @!P0 NANOSLEEP.SYNCS 0x989680 ;  /* 0x009896800000895d */ /* 0x002fea0003900000 */
[----:B------:R-:W1:Y:S02]  /*ca20*/  @!P0 SYNCS.PHASECHK.TRANS64 P0, [R10+URZ+0x19c80], R4 ;  /* 0x019c80040a0085a7 */ /* 0x000e64000800007f */
[----:B-1----:R-:W-:Y:S05]  /*ca30*/  @!P0 BRA `(.L_x_8161) ;  /* 0xfffffffc00f08947 */ /* 0x002fea000383ffff */
[----:B------:R-:W-:Y:S05]  /*ca40*/  BRA `(.L_x_8224) ;  /* 0xffffffd800907947 */ /* 0x000fea000383ffff */
.L_x_8168:
[----:B-1----:R1:W2:Y:S02]  /*ca50*/  SYNCS.PHASECHK.TRANS64.TRYWAIT P0, [R10+URZ+0x19c40], R4 ;  /* 0x019c40040a0075a7 */ /* 0x0022a4000800017f */
[----:B--2---:R-:W-:Y:S05]  /*ca60*/  @!P0 NANOSLEEP.SYNCS 0x989680 ;  /* 0x009896800000895d */ /* 0x004fea0003900000 */
[----:B------:R-:W2:Y:S02]  /*ca70*/  @!P0 SYNCS.PHASECHK.TRANS64 P0, [R10+URZ+0x19c40], R4 ;  /* 0x019c40040a0085a7 */ /* 0x000ea4000800007f */
[----:B--2---:R-:W-:Y:S05]  /*ca80*/  @!P0 BRA `(.L_x_8168) ;  /* 0xfffffffc00f08947 */ /* 0x004fea000383ffff */
[----:B------:R-:W-:Y:S05]  /*ca90*/  BRA `(.L_x_8225) ;  /* 0xffffffdc00887947 */ /* 0x000fea000383ffff */
.L_x_8176:
[----:B0-----:R0:W1:Y:S02]  /*caa0*/  SYNCS.PHASECHK.TRANS64.TRYWAIT P2, [R12+URZ+0x19c70], R5 ;  /* 0x019c70050c0075a7 */ /* 0x001064000804017f */
[----:B-1----:R-:W-:Y:S05]  /*cab0*/  @!P2 NANOSLEEP.SYNCS 0x989680 ;  /* 0x009896800000a95d */ /* 0x002fea0003900000 */
[----:B------:R-:W1:Y:S02]  /*cac0*/  @!P2 SYNCS.PHASECHK.TRANS64 P2, [R12+URZ+0x19c70], R5 ;  /* 0x019c70050c00a5a7 */ /* 0x000e64000804007f */
[----:B-1----:R-:W-:Y:S05]  /*cad0*/  @!P2 BRA `(.L_x_8176) ;  /* 0xfffffffc00f0a947 */ /* 0x002fea000383ffff */
[----:B------:R-:W-:Y:S05]  /*cae0*/  BRA `(.L_x_8226) ;  /* 0xffffffe0009c7947 */ /* 0x000fea000383ffff */
.L_x_8178:
[----:B0-----:R0:W1:Y:S02]  /*caf0*/  SYNCS.PHASECHK.TRANS64.TRYWAIT P2, [R12+URZ+0x19c60], R5 ;  /* 0x019c60050c0075a7 */ /* 0x001064000804017f */
[----:B-1----:R-:W-:Y:S05]  /*cb00*/  @!P2 NANOSLEEP.SYNCS 0x989680 ;  /* 0x009896800000a95d */ /* 0x002fea0003900000 */
[----:B------:R-:W1:Y:S02]  /*cb10*/  @!P2 SYNCS.PHASECHK.TRANS64 P2, [R12+URZ+0x19c60], R5 ;  /* 0x019c60050c00a5a7 */ /* 0x000e64000804007f */
[----:B-1----:R-:W-:Y:S05]  /*cb20*/  @!P2 BRA `(.L_x_8178) ;  /* 0xfffffffc00f0a947 */ /* 0x002fea000383ffff */
[----:B------:R-:W-:Y:S05]  /*cb30*/  BRA `(.L_x_8227) ;  /* 0xffffffe000a47947 */ /* 0x000fea000383ffff */
.L_x_8185:
[----:B--2---:R2:W3:Y:S02]  /*cb40*/  SYNCS.PHASECHK.TRANS64.TRYWAIT P0, [R2+URZ+0x19c70], R3 ;  /* 0x019c7003020075a7 */ /* 0x0044e4000800017f */
[----:B---3--:R-:W-:Y:S05]  /*cb50*/  @!P0 NANOSLEEP.SYNCS 0x989680 ;  /* 0x009896800000895d */ /* 0x008fea0003900000 */
[----:B------:R-:W3:Y:S02]  /*cb60*/  @!P0 SYNCS.PHASECHK.TRANS64 P0, [R2+URZ+0x19c70], R3 ;  /* 0x019c7003020085a7 */ /* 0x000ee4000800007f */
[----:B---3--:R-:W-:Y:S05]  /*cb70*/  @!P0 BRA `(.L_x_8185) ;  /* 0xfffffffc00f08947 */ /* 0x008fea000383ffff */
[----:B------:R-:W-:Y:S05]  /*cb80*/  BRA `(.L_x_8228) ;  /* 0xffffffe800147947 */ /* 0x000fea000383ffff */
.L_x_8187:
[----:B--2---:R2:W3:Y:S02]  /*cb90*/  SYNCS.PHASECHK.TRANS64.TRYWAIT P0, [R2+URZ+0x19c60], R3 ;  /* 0x019c6003020075a7 */ /* 0x0044e4000800017f */
[----:B---3--:R-:W-:Y:S05]  /*cba0*/  @!P0 NANOSLEEP.SYNCS 0x989680 ;  /* 0x009896800000895d */ /* 0x008fea0003900000 */
[----:B------:R-:W3:Y:S02]  /*cbb0*/  @!P0 SYNCS.PHASECHK.TRANS64 P0, [R2+URZ+0x19c60], R3 ;  /* 0x019c6003020085a7 */ /* 0x000ee4000800007f */
[----:B---3--:R-:W-:Y:S05]  /*cbc0*/  @!P0 BRA `(.L_x_8187) ;  /* 0xfffffffc00f08947 */ /* 0x008fea000383ffff */
[----:B------:R-:W-:Y:S05]  /*cbd0*/  BRA `(.L_x_8229) ;  /* 0xffffffe8001c7947 */ /* 0x000fea000383ffff */
.L_x_8200:
[----:B0-----:R0:W1:Y:S02]  /*cbe0*/  SYNCS.PHASECHK.TRANS64.TRYWAIT P0, [R8+URZ+0x19c20], R0 ;  /* 0x019c2000080075a7 */ /* 0x001064000800017f */
[----:B-1----:R-:W-:Y:S05]  /*cbf0*/  @!P0 NANOSLEEP.SYNCS 0x989680 ;  /* 0x009896800000895d */ /* 0x002fea0003900000 */
[----:B------:R-:W1:Y:S02]  /*cc00*/  @!P0 SYNCS.PHASECHK.TRANS64 P0, [R8+URZ+0x19c20], R0 ;  /* 0x019c2000080085a7 */ /* 0x000e64000800007f */
[----:B-1----:R-:W-:Y:S05]  /*cc10*/  @!P0 BRA `(.L_x_8200) ;  /* 0xfffffffc00f08947 */ /* 0x002fea000383ffff */
[----:B------:R-:W-:Y:S05]  /*cc20*/  BRA `(.L_x_8230) ;  /* 0xfffffff400b87947 */ /* 0x000fea000383ffff */
.L_x_8201:
        /* <DEDUP_REMOVED lines=11> */
.L_x_8232:
[----:B------:R-:W-:Y:S05]  /*cce0*/  BSYNC B0 ;  /* 0x0000000000007941 */ /* 0x000fea0003800000 */
.L_x_8231:
[----:B------:R-:W-:Y:S05]  /*ccf0*/  BRA `(.L_x_8233) ;  /* 0xfffffff400a07947 */ /* 0x000fea000383ffff */
.L_x_8204:
[----:B------:R-:W-:Y:S01]  /*cd00*/  BSSY B1, `(.L_x_8234) ;  /* 0x0000006000017945 */ /* 0x000fe20003800000 */
[----:B------:R-:W-:-:S07]  /*cd10*/  IMAD.MOV.U32 R15, RZ, RZ, -0x1 ;  /* 0xffffffffff0f7424 */ /* 0x000fce00078e00ff */
[----:B0-----:R-:W-:Y:S05]  /*cd20*/  WARPSYNC.COLLECTIVE R15, `(.L_x_8235) ;  /* 0x000000000f0c7348 */ /* 0x001fea0003c00000 */
[----:B------:R-:W-:Y:S02]  /*cd30*/  ELECT P6, UR62, PT ;  /* 0x00000000003e782f */ /* 0x000fe400038c0000 */
[----:B------:R-:W-:Y:S01]  /*cd40*/  MOV R14, UR62 ;  /* 0x0000003e000e7c02 */ /* 0x000fe20008000f00 */
[----:B0-----:R-:W-:Y:S10]  /*cd50*/  ENDCOLLECTIVE ;  /* 0x000000000000791b */ /* 0x001ff40003800000 */
.L_x_8235:
[----:B------:R-:W-:Y:S05]  /*cd60*/  BSYNC B1 ;  /* 0x0000000000017941 */ /* 0x000fea0003800000 */
.L_x_8234:
[----:B------:R-:W-:Y:S05]  /*cd70*/  BRA `(.L_x_8236) ;  /* 0xfffffff400987947 */ /* 0x000fea000383ffff */
.L_x_8206:
[----:B0-----:R0:W1:Y:S02]  /*cd80*/  SYNCS.PHASECHK.TRANS64.TRYWAIT P1, [R6+URZ], R3 ;  /* 0x00000003060075a7 */ /* 0x001064000802017f */
[----:B-1----:R-:W-:Y:S05]  /*cd90*/  @!P1 NANOSLEEP.SYNCS 0x989680 ;  /* 0x009896800000995d */ /* 0x002fea0003900000 */
[----:B------:R-:W1:Y:S02]  /*cda0*/  @!P1 SYNCS.PHASECHK.TRANS64 P1, [R6+URZ], R3 ;  /* 0x00000003060095a7 */ /* 0x000e64000802007f */
[----:B-1----:R-:W-:Y:S05]  /*cdb0*/  @!P1 BRA `(.L_x_8206) ;  /* 0xfffffffc00f09947 */ /* 0x002fea000383ffff */
[----:B------:R-:W-:Y:S05]  /*cdc0*/  BRA `(.L_x_8237) ;  /* 0xfffffff400cc7947 */ /* 0x000fea000383ffff */
.L_x_8207:
[----:B-1----:R1:W2:Y:S02]  /*cdd0*/  SYNCS.PHASECHK.TRANS64.TRYWAIT P1, [R7+URZ], R0 ;  /* 0x00000000070075a7 */ /* 0x0022a4000802017f */
[----:B--2---:R-:W-:Y:S05]  /*cde0*/  @!P1 NANOSLEEP.SYNCS 0x989680 ;  /* 0x009896800000995d */ /* 0x004fea0003900000 */
[----:B------:R-:W2:Y:S02]  /*cdf0*/  @!P1 SYNCS.PHASECHK.TRANS64 P1, [R7+URZ], R0 ;  /* 0x00000000070095a7 */ /* 0x000ea4000802007f */
[----:B--2---:R-:W-:Y:S05]  /*ce00*/  @!P1 BRA `(.L_x_8207) ;  /* 0xfffffffc00f09947 */ /* 0x004fea000383ffff */
[----:B------:R-:W-:Y:S05]  /*ce10*/  BRA `(.L_x_8238) ;  /* 0xfffffff400c07947 */ /* 0x000fea000383ffff */
.L_x_8209:
[----:B--2---:R2:W3:Y:S02]  /*ce20*/  SYNCS.PHASECHK.TRANS64.TRYWAIT P1, [R2+URZ+0x19c60], R3 ;  /* 0x019c6003020075a7 */ /* 0x0044e4000802017f */
[----:B---3--:R-:W-:Y:S05]  /*ce30*/  @!P1 NANOSLEEP.SYNCS 0x989680 ;  /* 0x009896800000995d */ /* 0x008fea0003900000 */
[----:B------:R-:W3:Y:S02]  /*ce40*/  @!P1 SYNCS.PHASECHK.TRANS64 P1, [R2+URZ+0x19c60], R3 ;  /* 0x019c6003020095a7 */ /* 0x000ee4000802007f */
[----:B---3--:R-:W-:Y:S05]  /*ce50*/  @!P1 BRA `(.L_x_8209) ;  /* 0xfffffffc00f09947 */ /* 0x008fea000383ffff */
[----:B------:R-:W-:Y:S05]  /*ce60*/  BRA `(.L_x_8239) ;  /* 0xfffffff400c07947 */ /* 0x000fea000383ffff */
.L_x_8211:
[----:B---3--:R3:W4:Y:S02]  /*ce70*/  SYNCS.PHASECHK.TRANS64.TRYWAIT P1, [R5+URZ+0x19c60], R0 ;  /* 0x019c6000050075a7 */ /* 0x008724000802017f */
[----:B----4-:R-:W-:Y:S05]  /*ce80*/  @!P1 NANOSLEEP.SYNCS 0x989680 ;  /* 0x009896800000995d */ /* 0x010fea0003900000 */
[----:B------:R-:W4:Y:S02]  /*ce90*/  @!P1 SYNCS.PHASECHK.TRANS64 P1, [R5+URZ+0x19c60], R0 ;  /* 0x019c6000050095a7 */ /* 0x000f24000802007f */
[----:B----4-:R-:W-:Y:S05]  /*cea0*/  @!P1 BRA `(.L_x_8211) ;  /* 0xfffffffc00f09947 */ /* 0x010fea000383ffff */
[----:B------:R-:W-:Y:S05]  /*ceb0*/  BRA `(.L_x_8240) ;  /* 0xfffffff400c07947 */ /* 0x000fea000383ffff */
.L_x_8213:
[----:B----4-:R4:W0:Y:S02]  /*cec0*/  SYNCS.PHASECHK.TRANS64.TRYWAIT P0, [R2+URZ+0x19c80], R3 ;  /* 0x019c8003020075a7 */ /* 0x010824000800017f */
[----:B0-----:R-:W-:Y:S05]  /*ced0*/  @!P0 NANOSLEEP.SYNCS 0x989680 ;  /* 0x009896800000895d */ /* 0x001fea0003900000 */
[----:B------:R-:W0:Y:S02]  /*cee0*/  @!P0 SYNCS.PHASECHK.TRANS64 P0, [R2+URZ+0x19c80], R3 ;  /* 0x019c8003020085a7 */ /* 0x000e24000800007f */
[----:B0-----:R-:W-:Y:S05]  /*cef0*/  @!P0 BRA `(.L_x_8213) ;  /* 0xfffffffc00f08947 */ /* 0x001fea000383ffff */
[----:B------:R-:W-:Y:S05]  /*cf00*/  BRA `(.L_x_8214) ;  /* 0xfffffff400bc7947 */ /* 0x000fea000383ffff */
.L_x_8241:
        /* <DEDUP_REMOVED lines=15> */
.L_x_12380:


//--------------------- .text._ZN7cutlass13device_kernelIN5flash11enable_sm90INS1_16FlashAttnFwdSm90INS1_25CollectiveMainloopFwdSm90ILi2EN4cute5tupleIJNS5_1CILi1EEES8_S8_EEENS6_IJNS7_ILi192EEENS7_ILi128EEENS7_ILi96EEEEEELi96ENS_12float_e4m3_tEfNS_4arch4Sm90ELb0ELb0ELb0ELb1ELb0ELb1ELb0ELb1ELb1ELb0ELb0ELb0EEENS1_21CollectiveEpilogueFwdINS6_IJSA_SC_SB_EEES9_NS_10bfloat16_tESG_Li384ELb1ELb0ELb0ELb1EEENS1_36VarlenDynamicPersistentTileSchedulerILi192ELi128ELi384ELi128ELb0ELb0ELb1ELb0ELb1ELb1EEEEEEEEEvNT_6ParamsE --------------------------
	.section	.text._ZN7cutlass13device_kernelIN5flash11enable_sm90INS1_16FlashAttnFwdSm90INS1_25CollectiveMainloopFwdSm90ILi2EN4cute5tupleIJNS5_1CILi1EEES8_S8_EEENS6_IJNS7_ILi192EEENS7_ILi128EEENS7_ILi96EEEEEELi96ENS_12float_e4m3_tEfNS_4arch4Sm90ELb0ELb0ELb0ELb1ELb0ELb1ELb0ELb1ELb1ELb0ELb0ELb0EEENS1_21CollectiveEpilogueFwdINS6_IJSA_SC_SB_EEES9_NS_10bfloat16_tESG_Li384ELb1ELb0ELb0ELb1EEENS1_36VarlenDynamicPersistentTileSchedulerILi192ELi128ELi384ELi128ELb0ELb0ELb1ELb0ELb1ELb1EEEEEEEEEvNT_6ParamsE,"ax",@progbits
	.align	128
.text._ZN7cutlass13device_kernelIN5flash11enable_sm90INS1_16FlashAttnFwdSm90INS1_25CollectiveMainloopFwdSm90ILi2EN4cute5tupleIJNS5_1CILi1EEES8_S8_EEENS6_IJNS7_ILi192EEENS7_ILi128EEENS7_ILi96EEEEEELi96ENS_12float_e4m3_tEfNS_4arch4Sm90ELb0ELb0ELb0ELb1ELb0ELb1ELb0ELb1ELb1ELb0ELb0ELb0EEENS1_21CollectiveEpilogueFwdINS6_IJSA_SC_SB_EEES9_NS_10bfloat16_tESG_Li384ELb1ELb0ELb0ELb1EEENS1_36VarlenDynamicPersistentTileSchedulerILi192ELi128ELi384ELi128ELb0ELb0ELb1ELb0ELb1ELb1EEEEEEEEEvNT_6ParamsE:
        .type           _ZN7cutlass13device_kernelIN5flash11enable_sm90INS1_16FlashAttnFwdSm90INS1_25CollectiveMainloopFwdSm90ILi2EN4cute5tupleIJNS5_1CILi1EEES8_S8_EEENS6_IJNS7_ILi192EEENS7_ILi128EEENS7_ILi96EEEEEELi96ENS_12float_e4m3_tEfNS_4arch4Sm90ELb0ELb0ELb0ELb1ELb0ELb1ELb0ELb1ELb1ELb0ELb0ELb0EEENS1_21CollectiveEpilogueFwdINS6_IJSA_SC_SB_EEES9_NS_10bfloat16_tESG_Li384ELb1ELb0ELb0ELb1EEENS1_36VarlenDynamicPersistentTileSchedulerILi192ELi128ELi384ELi128ELb0ELb0ELb1ELb0ELb1ELb1EEEEEEEEEvNT_6ParamsE,@function
        .size           _ZN7cutlass13device_kernelIN5flash11enable_sm90INS1_16FlashAttnFwdSm90INS1_25CollectiveMainloopFwdSm90ILi2EN4cute5tupleIJNS5_1CILi1EEES8_S8_EEENS6_IJNS7_ILi192EEENS7_ILi128EEENS7_ILi96EEEEEELi96ENS_12float_e4m3_tEfNS_4arch4Sm90ELb0ELb0ELb0ELb1ELb0ELb1ELb0ELb1ELb1ELb0ELb0ELb0EEENS1_21CollectiveEpilogueFwdINS6_IJSA_SC_SB_EEES9_NS_10bfloat16_tESG_Li384ELb1ELb0ELb0ELb1EEENS1_36VarlenDynamicPersistentTileSchedulerILi192ELi128ELi384ELi128ELb0ELb0ELb1ELb0ELb1ELb1EEEEEEEEEvNT_6ParamsE,(.L_x_12381 - _ZN7cutlass13device_kernelIN5flash11enable_sm90INS1_16FlashAttnFwdSm90INS1_25CollectiveMainloopFwdSm90ILi2EN4cute5tupleIJNS5_1CILi1EEES8_S8_EEENS6_IJNS7_ILi192EEENS7_ILi128EEENS7_ILi96EEEEEELi96ENS_12float_e4m3_tEfNS_4arch4Sm90ELb0ELb0ELb0ELb1ELb0ELb1ELb0ELb1ELb1ELb0ELb0ELb0EEENS1_21CollectiveEpilogueFwdINS6_IJSA_SC_SB_EEES9_NS_10bfloat16_tESG_Li384ELb1ELb0ELb0ELb1EEENS1_36VarlenDynamicPersistentTileSchedulerILi192ELi128ELi384ELi128ELb0ELb0ELb1ELb0ELb1ELb1EEEEEEEEEvNT_6ParamsE)
        .other          _ZN7cutlass13device_kernelIN5flash11enable_sm90INS1_16FlashAttnFwdSm90INS1_25CollectiveMainloopFwdSm90ILi2EN4cute5tupleIJNS5_1CILi1EEES8_S8_EEENS6_IJNS7_ILi192EEENS7_ILi128EEENS7_ILi96EEEEEELi96ENS_12float_e4m3_tEfNS_4arch4Sm90ELb0ELb0ELb0ELb1ELb0ELb1ELb0ELb1ELb1ELb0ELb0ELb0EEENS1_21CollectiveEpilogueFwdINS6_IJSA_SC_SB_EEES9_NS_10bfloat16_tESG_Li384ELb1ELb0ELb0ELb1EEENS1_36VarlenDynamicPersistentTileSchedulerILi192ELi128ELi384ELi128ELb0ELb0ELb1ELb0ELb1ELb1EEEEEEEEEvNT_6ParamsE,@"STO_CUDA_ENTRY STV_DEFAULT"
_ZN7cutlass13device_kernelIN5flash11enable_sm90INS1_16FlashAttnFwdSm90INS1_25CollectiveMainloopFwdSm90ILi2EN4cute5tupleIJNS5_1CILi1EEES8_S8_EEENS6_IJNS7_ILi192EEENS7_ILi128EEENS7_ILi96EEEEEELi96ENS_12float_e4m3_tEfNS_4arch4Sm90ELb0ELb0ELb0ELb1ELb0ELb1ELb0ELb1ELb1ELb0ELb0ELb0EEENS1_21CollectiveEpilogueFwdINS6_IJSA_SC_SB_EEES9_NS_10bfloat16_tESG_Li384ELb1ELb0ELb0ELb1EEENS1_36VarlenDynamicPersistentTileSchedulerILi192ELi128ELi384ELi128ELb0ELb0ELb1ELb0ELb1ELb1EEEEEEEEEvNT_6ParamsE:
[----:B------:R-:W0:Y:S02]  /*0000*/  LDC R1, c[0x0][0x28] ;  /* 0x00000a00ff017b82 */ /* 0x000e240000000800 */
[----:B0-----:R-:W-:Y:S01]  /*0010*/  VIADD R1, R1, 0xffffff90 ;  /* 0xffffff9001017836 */ /* 0x001fe20000000000 */
[----:B------:R-:W0:Y:S01]  /*0020*/  S2R R3, SR_TID.X ;  /* 0x0000000000037919 */ /* 0x000e220000002100 */
[----:B------:R-:W-:Y:S01]  /*0030*/  ELECT P0, URZ, PT ;  /* 0x00000000003f782f */ /* 0x000fe20003800000 */
[----:B------:R-:W-:Y:S01]  /*0040*/  BSSY B0, `(.L_x_8242) ;  /* 0x0000016000007945 */ /* 0x000fe20003800000 */
[----:B0-----:R-:W-:-:S05]  /*0050*/  SHF.R.U32.HI R0, RZ, 0x5, R3 ;  /* 0x00000005ff007819 */ /* 0x001fca0000011603 */
        /* <DEDUP_REMOVED lines=20> */
.L_x_8243:
[----:B------:R-:W-:Y:S05]  /*01a0*/  BSYNC B0 ;  /* 0x0000000000007941 */ /* 0x000fea0003800000 */
.L_x_8242:
[----:B------:R-:W-:Y:S01]  /*01b0*/  VOTEU.ANY UP0, P0 ;  /* 0x00000000003f7886 */ /* 0x000fe20000000100 */
[----:B------:R-:W0:Y:S01]  /*01c0*/  SHFL.IDX PT, R2, R0, RZ, 0x1f ;  /* 0x00001fff00027589 */ /* 0x000e2200000e0000 */
[----:B------:R-:W-:Y:S01]  /*01d0*/  UMOV UR4, 0x1 ;  /* 0x0000000100047882 */ /* 0x000fe20000000000 */
[----:B------:R-:W-:Y:S01]  /*01e0*/  UMOV UR7, 0x180 ;  /* 0x0000018000077882 */ /* 0x000fe20000000000 */
[----:B------:R-:W-:Y:S01]  /*01f0*/  SHF.R.U32.HI R3, RZ, 0x7, R3 ;  /* 0x00000007ff037819 */ /* 0x000fe20000011603 */
[----:B------:R-:W1:Y:S01]  /*0200*/  @UP0 S2UR UR8, SR_CgaCtaId ;  /* 0x00000000000809c3 */ /* 0x000e620000008800 */
[----:B------:R-:W-:Y:S01]  /*0210*/  @UP0 UMOV UR6, 0x400 ;  /* 0x0000040000060882 */ /* 0x000fe20000000000 */
[----:B------:R-:W-:-:S04]  /*0220*/  @UP0 UIADD3 UR4, -UR4, 0x100000, URZ ;  /* 0x0010000004040890 */ /* 0x000fc8000fffe13f */
[----:B------:R-:W-:Y:S02]  /*0230*/  @UP0 USHF.L.U32 UR5, UR4, 0xb, URZ ;  /* 0x0000000b04050899 */ /* 0x000fe4000800063f */
[----:B------:R-:W-:Y:S01]  /*0240*/  @UP0 USHF.L.U32 UR4, UR4, 0x1, URZ ;  /* 0x0000000104040899 */ /* 0x000fe2000800063f */
[----:B------:R-:W-:Y:S01]  /*0250*/  VOTEU.ANY UP1, P0 ;  /* 0x00000000003f7886 */ /* 0x000fe20000020100 */
[----:B0-----:R-:W-:Y:S02]  /*0260*/  ISETP.NE.AND P1, PT, R2, RZ, PT ;  /* 0x000000ff0200720c */ /* 0x001fe40003f25270 */
[----:B------:R0:W2:Y:S01]  /*0270*/  SHFL.IDX PT, R2, R3, RZ, 0x1f ;  /* 0x00001fff03027589 */ /* 0x0000a200000e0000 */
[----:B-1----:R-:W-:Y:S02]  /*0280*/  @UP0 ULEA UR8, UR8, UR6, 0x18 ;  /* 0x0000000608080291 */ /* 0x002fe4000f8ec03f */
[----:B------:R-:W-:-:S04]  /*0290*/  @UP0 UIADD3 UR6, -UR7, 0x100000, URZ ;  /* 0x0010000007060890 */ /* 0x000fc8000fffe13f */
[----:B------:R-:W-:Y:S02]  /*02a0*/  @UP0 USHF.L.U32 UR7, UR6, 0xb, URZ ;  /* 0x0000000b06070899 */ /* 0x000fe4000800063f */
[----:B------:R-:W-:Y:S01]  /*02b0*/  @UP0 USHF.L.U32 UR6, UR6, 0x1, URZ ;  /* 0x0000000106060899 */ /* 0x000fe2000800063f */
[----:B------:R-:W-:Y:S01]  /*02c0*/  VOTEU.ANY UP0, P0 ;  /* 0x00000000003f7886 */ /* 0x000fe20000000100 */
[----:B------:R-:W1:Y:S04]  /*02d0*/  FENCE.VIEW.ASYNC.S ;  /* 0x00000000000073c6 */ /* 0x000e680000000000 */
[----:B-1----:R0:W1:Y:S06]  /*02e0*/  @UP0 SYNCS.EXCH.64 URZ, [UR8+0x19c00], UR4 ;  /* 0x019c0004083f05b2 */ /* 0x00206c0008000100 */
[----:B------:R0:W3:Y:S02]  /*02f0*/  @UP1 SYNCS.EXCH.64 URZ, [UR8+0x19c20], UR6 ;  /* 0x019c2006083f15b2 */ /* 0x0000e40008000100 */
[----:B0-----:R-:W-:Y:S05]  /*0300*/  @P1 BRA `(.L_x_8244) ;  /* 0x0000000000481947 */ /* 0x001fea0003800000 */
[----:B------:R-:W0:Y:S01]  /*0310*/  S2UR UR5, SR_CgaCtaId ;  /* 0x00000000000579c3 */ /* 0x000e220000008800 */
        /* <DEDUP_REMOVED lines=15> */
[----:B------:R0:W0:Y:S01]  /*0410*/  SYNCS.EXCH.64 URZ, [UR8+0x19c48], UR4 ;  /* 0x019c4804083f75b2 */ /* 0x0000220008000100 */
[----:B------:R-:W-:Y:S01]  /*0420*/  NOP ;  /* 0x0000000000007918 */ /* 0x000fe20000000000 */
.L_x_8244:
[----:B------:R-:W5:Y:S01]  /*0430*/  SHFL.IDX PT, R3, R0, RZ, 0x1f ;  /* 0x00001fff00037589 */ /* 0x000f6200000e0000 */
[----:B------:R-:W-:Y:S01]  /*0440*/  NOP ;  /* 0x0000000000007918 */ /* 0x000fe20000000000 */
[----:B-----5:R-:W-:-:S13]  /*0450*/  ISETP.NE.AND P0, PT, R3, RZ, PT ;  /* 0x000000ff0300720c */ /* 0x020fda0003f05270 */
        /* <DEDUP_REMOVED lines=17> */
[----:B------:R0:W0:Y:S01]  /*0570*/  SYNCS.EXCH.64 URZ, [UR8+0x19c68], UR6 ;  /* 0x019c6806083f75b2 */ /* 0x0000220008000100 */
[----:B------:R-:W-:Y:S01]  /*0580*/  NOP ;  /* 0x0000000000007918 */ /* 0x000fe20000000000 */
.L_x_8245:
[----:B------:R-:W5:Y:S01]  /*0590*/  SHFL.IDX PT, R3, R0, RZ, 0x1f ;  /* 0x00001fff00037589 */ /* 0x000f6200000e0000 */
[----:B------:R-:W-:Y:S01]  /*05a0*/  NOP ;  /* 0x0000000000007918 */ /* 0x000fe20000000000 */
[----:B-----5:R-:W-:-:S13]  /*05b0*/  ISETP.NE.AND P0, PT, R3, RZ, PT ;  /* 0x000000ff0300720c */ /* 0x020fda0003f05270 */
        /* <DEDUP_REMOVED lines=13> */
[----:B------:R0:W0:Y:S01]  /*0690*/  SYNCS.EXCH.64 URZ, [UR6+0x19c88], UR4 ;  /* 0x019c8804063f75b2 */ /* 0x0000220008000100 */
[----:B------:R-:W-:Y:S01]  /*06a0*/  NOP ;  /* 0x0000000000007918 */ /* 0x000fe20000000000 */
.L_x_8246:
        /* <DEDUP_REMOVED lines=22> */
.L_x_8247:
        /* <DEDUP_REMOVED lines=22> */
.L_x_8248:
[----:B--2---:R-:W-:Y:S01]  /*0970*/  ISETP.NE.AND P0, PT, R2, RZ, PT ;  /* 0x000000ff0200720c */ /* 0x004fe20003f05270 */
[----:B------:R-:W-:Y:S01]  /*0980*/  IMAD.MOV.U32 R2, RZ, RZ, 0x1 ;  /* 0x00000001ff027424 */ /* 0x000fe200078e00ff */
[----:B------:R-:W-:Y:S01]  /*0990*/  NOP ;  /* 0x0000000000007918 */ /* 0x000fe20000000000 */
[----:B------:R-:W-:Y:S01]  /*09a0*/  ULDC.64 UR40, c[0x0][0x208] ;  /* 0x0000820000287ab9 */ /* 0x000fe20000000a00 */
[----:B------:R-:W-:Y:S02]  /*09b0*/  BSSY B8, `(.L_x_8249) ;  /* 0x00016df000087945 */ /* 0x000fe40003800000 */
[----:B------:R-:W-:-:S05]  /*09c0*/  SEL R2, R2, 0x2, !P0 ;  /* 0x0000000202027807 */ /* 0x000fca0004000000 */
[----:B------:R2:W-:Y:S01]  /*09d0*/  STL [R1+0x28], R2 ;  /* 0x0000280201007387 */ /* 0x0005e20000100800 */
[----:B01-34-:R-:W-:Y:S06]  /*09e0*/  BAR.SYNC.DEFER_BLOCKING 0x0 ;  /* 0x0000000000007b1d */ /* 0x01bfec0000010000 */
[----:B------:R-:W-:Y:S05]  /*09f0*/  @!P0 BRA `(.L_x_8250) ;  /* 0x0000010c00388947 */ /* 0x000fea0003800000 */
.L_x_8251:
[----:B------:R-:W-:-:S08]  /*0a00*/  NOP ;  /* 0x0000000000007918 */ /* 0x000fd00000000000 */
[----:B------:R-:W0:Y:S02]  /*0a10*/  USETMAXREG.TRY_ALLOC.CTAPOOL UP0, 0xa0 ;  /* 0x000000a0000079c8 */ /* 0x000e240008000600 */
[----:B0-----:R-:W-:-:S13]  /*0a20*/  PLOP3.LUT P0, PT, PT, PT, UP0, 0x80, 0x0 ;  /* 0x000000000000781c */ /* 0x001fda0003f0f008 */
[----:B------:R-:W-:Y:S05]  /*0a30*/  @!P0 BRA `(.L_x_8251) ;  /* 0xfffffffc00f08947 */ /* 0x000fea000383ffff */
[----:B------:R-:W0:Y:S08]  /*0a40*/  S2UR UR4, SR_CgaCtaId ;  /* 0x00000000000479c3 */ /* 0x000e300000008800 */
[----:B------:R-:W-:Y:S06]  /*0a50*/  BAR.ARV 0x8, 0x1a0 ;  /* 0x0206800000007b1d */ /* 0x000fec0000002000 */
[----:B------:R-:W-:-:S02]  /*0a60*/  MOV R18, 0x400 ;  /* 0x0000040000127802 */ /* 0x000fc40000000f00 */
[----:B------:R-:W-:Y:S01]  /*0a70*/  BAR.SYNC.DEFER_BLOCKING 0x5, 0x200 ;  /* 0x0148000000007b1d */ /* 0x000fe20000010000 */
[----:B0-----:R-:W-:-:S05]  /*0a80*/  IMAD.U32 R0, RZ, RZ, UR4 ;  /* 0x00000004ff007e24 */ /* 0x001fca000f8e00ff */
[----:B------:R-:W-:Y:S01]  /*0a90*/  ULDC UR4, c[0x0][0xc14] ;  /* 0x0003050000047ab9 */ /* 0x000fe20000000800 */
[----:B------:R-:W-:Y:S01]  /*0aa0*/  LEA R18, R0, R18, 0x18 ;  /* 0x0000001200127211 */ /* 0x000fe200078ec0ff */
[----:B------:R-:W-:Y:S04]  /*0ab0*/  STL [R1+0x18], R0 ;  /* 0x0000180001007387 */ /* 0x000fe80000100800 */
[----:B------:R-:W0:Y:S01]  /*0ac0*/  LDS.128 R28, [R18+0x19cd0] ;  /* 0x019cd000121c7984 */ /* 0x000e220000000c00 */
[----:B------:R-:W-:Y:S06]  /*0ad0*/  BAR.ARV 0x4, 0x200 ;  /* 0x0108000000007b1d */ /* 0x000fec0000002000 */
[----:B0-----:R-:W-:-:S13]  /*0ae0*/  ISETP.GE.AND P0, PT, R31, UR4, PT ;  /* 0x000000041f007c0c */ /* 0x001fda000bf06270 */
[----:B------:R-:W-:Y:S05]  /*0af0*/  @P0 BRA `(.L_x_8252) ;  /* 0x0000016c00280947 */ /* 0x000fea0003800000 */
[----:B------:R-:W3:Y:S01]  /*0b00*/  LDL.LU R19, [R1+0x28] ;  /* 0x0000280001137983 */ /* 0x000ee20000300800 */
[----:B------:R-:W0:Y:S02]  /*0b10*/  S2R R0, SR_TID.X ;  /* 0x0000000000007919 */ /* 0x000e240000002100 */
[----:B0-----:R-:W-:-:S05]  /*0b20*/  VIADD R16, R0, 0xffffff80 ;  /* 0xffffff8000107836 */ /* 0x001fca0000000000 */
[----:B------:R-:W-:-:S04]  /*0b30*/  SHF.R.S32.HI R0, RZ, 0x1f, R16 ;  /* 0x0000001fff007819 */ /* 0x000fc80000011410 */
[CC--:B------:R-:W-:Y:S02]  /*0b40*/  LEA.HI R3, R0.reuse, R16.reuse, RZ, 0x5 ;  /* 0x0000001000037211 */ /* 0x0c0fe400078f28ff */
[----:B------:R-:W-:-:S03]  /*0b50*/  LEA.HI R6, R0, R16, RZ, 0x4 ;  /* 0x0000001000067211 */ /* 0x000fc600078f20ff */
[----:B------:R-:W-:Y:S01]  /*0b60*/  IMAD.SHL.U32 R4, R3, 0x10, RZ ;  /* 0x0000001003047824 */ /* 0x000fe200078e00ff */
[----:B------:R-:W-:Y:S02]  /*0b70*/  LOP3.LUT R3, R6, 0x7fffff0, RZ, 0xc0, !PT ;  /* 0x07fffff006037812 */ /* 0x000fe400078ec0ff */
[-C--:B--2---:R-:W-:Y:S02]  /*0b80*/  LEA.HI R2, R0, R16.reuse, RZ, 0x7 ;  /* 0x0000001000027211 */ /* 0x084fe400078f38ff */
[----:B------:R-:W-:Y:S01]  /*0b90*/  LOP3.LUT R5, R4, 0xfffffe00, RZ, 0xc0, !PT ;  /* 0xfffffe0004057812 */ /* 0x000fe200078ec0ff */
[C---:B------:R-:W-:Y:S01]  /*0ba0*/  IMAD.IADD R4, R16.reuse, 0x1, -R3 ;  /* 0x0000000110047824 */ /* 0x040fe200078e0a03 */
[----:B------:R-:W-:Y:S02]  /*0bb0*/  LEA.HI R3, R16, R16, RZ, 0x1 ;  /* 0x0000001010037211 */ /* 0x000fe400078f08ff */
[----:B------:R-:W-:Y:S01]  /*0bc0*/  LOP3.LUT R7, R2, 0xffffff80, RZ, 0xc0, !PT ;  /* 0xffffff8002077812 */ /* 0x000fe200078ec0ff */
[----:B------:R-:W-:Y:S01]  /*0bd0*/  IMAD R8, R4, 0x20, R5 ;  /* 0x0000002004087824 */ /* 0x000fe200078e0205 */
[----:B------:R-:W-:-:S02]  /*0be0*/  SHF.R.S32.HI R152, RZ, 0x1, R3 ;  /* 0x00000001ff987819 */ /* 0x000fc40000011403 */
[----:B------:R-:W-:Y:S02]  /*0bf0*/  SHF.R.S32.HI R5, RZ, 0x1f, R3 ;  /* 0x0000001fff057819 */ /* 0x000fe40000011403 */
[----:B------:R-:W-:Y:S01]  /*0c00*/  LOP3.LUT R3, R3, 0xfffffffe, RZ, 0xc0, !PT ;  /* 0xfffffffe03037812 */ /* 0x000fe200078ec0ff */
[----:B------:R-:W-:Y:S01]  /*0c10*/  IMAD.IADD R21, R16, 0x1, -R7 ;  /* 0x0000000110157824 */ /* 0x000fe200078e0a07 */
[----:B------:R-:W-:-:S03]  /*0c20*/  LEA.HI R5, R5, R152, RZ, 0x2 ;  /* 0x0000009805057211 */ /* 0x000fc600078f10ff */
[----:B------:R-:W-:Y:S01]  /*0c30*/  IMAD.IADD R14, R16, 0x1, -R3 ;  /* 0x00000001100e7824 */ /* 0x000fe200078e0a03 */
[----:B------:R-:W-:Y:S02]  /*0c40*/  SHF.R.S32.HI R15, RZ, 0x7, R2 ;  /* 0x00000007ff0f7819 */ /* 0x000fe40000011402 */
[----:B------:R-:W-:Y:S01]  /*0c50*/  SHF.R.S32.HI R9, RZ, 0x1f, R21 ;  /* 0x0000001fff097819 */ /* 0x000fe20000011415 */
[----:B------:R-:W-:Y:S01]  /*0c60*/  IMAD.SHL.U32 R22, R14, 0x10, RZ ;  /* 0x000000100e167824 */ /* 0x000fe200078e00ff */
[----:B------:R-:W-:Y:S02]  /*0c70*/  SHF.R.S32.HI R2, RZ, 0x4, R6 ;  /* 0x00000004ff027819 */ /* 0x000fe40000011406 */
[----:B------:R-:W-:Y:S02]  /*0c80*/  LOP3.LUT R5, R5, 0x7fffffc, RZ, 0xc0, !PT ;  /* 0x07fffffc05057812 */ /* 0x000fe400078ec0ff */
[----:B------:R-:W-:Y:S01]  /*0c90*/  LEA.HI R4, R0, R16, RZ, 0x3 ;  /* 0x0000001000047211 */ /* 0x000fe200078f18ff */
[----:B------:R-:W-:Y:S01]  /*0ca0*/  VIADD R156, R22, 0x20 ;  /* 0x00000020169c7836 */ /* 0x000fe20000000000 */
[----:B------:R-:W-:Y:S01]  /*0cb0*/  LEA.HI R10, R9, R21, RZ, 0x2 ;  /* 0x00000015090a7211 */ /* 0x000fe200078f10ff */
[----:B------:R-:W-:Y:S01]  /*0cc0*/  IMAD.IADD R5, R152, 0x1, -R5 ;  /* 0x0000000198057824 */ /* 0x000fe200078e0a05 */
[----:B------:R-:W-:-:S02]  /*0cd0*/  LEA.HI R6, R6, R2, RZ, 0x1 ;  /* 0x0000000206067211 */ /* 0x000fc400078f08ff */
[----:B------:R-:W-:Y:S01]  /*0ce0*/  SHF.R.S32.HI R4, RZ, 0x3, R4 ;  /* 0x00000003ff047819 */ /* 0x000fe20000011404 */
[----:B------:R-:W-:Y:S01]  /*0cf0*/  IMAD.HI R7, R15, 0x55555556, RZ ;  /* 0x555555560f077827 */ /* 0x000fe200078e02ff */
[--C-:B------:R-:W-:Y:S02]  /*0d00*/  SHF.R.S32.HI R11, RZ, 0x2, R10.reuse ;  /* 0x00000002ff0b7819 */ /* 0x100fe4000001140a */
[----:B------:R-:W-:Y:S02]  /*0d10*/  SHF.R.S32.HI R12, RZ, 0x1f, R10 ;  /* 0x0000001fff0c7819 */ /* 0x000fe4000001140a */
[----:B------:R-:W-:Y:S01]  /*0d20*/  LOP3.LUT R3, R6, 0x1ffffffe, RZ, 0xc0, !PT ;  /* 0x1ffffffe06037812 */ /* 0x000fe200078ec0ff */
[----:B------:R-:W-:Y:S01]  /*0d30*/  IMAD R6, R2, 0x8, R5 ;  /* 0x0000000802067824 */ /* 0x000fe200078e0205 */
[----:B------:R-:W-:Y:S01]  /*0d40*/  SHF.R.S32.HI R5, RZ, 0x1f, R156 ;  /* 0x0000001fff057819 */ /* 0x000fe2000001149c */
[----:B------:R-:W-:Y:S01]  /*0d50*/  IMAD.SHL.U32 R4, R4, 0x80, RZ ;  /* 0x0000008004047824 */ /* 0x000fe200078e00ff */
[----:B------:R-:W-:Y:S01]  /*0d60*/  LEA.HI R12, R12, R11, RZ, 0x3 ;  /* 0x0000000b0c0c7211 */ /* 0x000fe200078f18ff */
[----:B------:R-:W-:Y:S01]  /*0d70*/  IMAD.IADD R3, R2, 0x1, -R3 ;  /* 0x0000000102037824 */ /* 0x000fe200078e0a03 */
[----:B------:R-:W-:-:S02]  /*0d80*/  LEA.HI R7, R7, R7, RZ, 0x1 ;  /* 0x0000000707077211 */ /* 0x000fc400078f08ff */
[-C--:B------:R-:W-:Y:S02]  /*0d90*/  LEA.HI R2, R5, R156.reuse, RZ, 0x5 ;  /* 0x0000009c05027211 */ /* 0x080fe400078f28ff */
[----:B------:R-:W-:Y:S02]  /*0da0*/  LOP3.LUT R12, R12, 0xfffffff8, RZ, 0xc0, !PT ;  /* 0xfffffff80c0c7812 */ /* 0x000fe400078ec0ff */
[----:B------:R-:W-:Y:S02]  /*0db0*/  LOP3.LUT R20, R4, 0x80, RZ, 0xc0, !PT ;  /* 0x0000008004147812 */ /* 0x000fe400078ec0ff */
[----:B------:R-:W-:Y:S02]  /*0dc0*/  LEA.HI R9, R9, R21, RZ, 0x5 ;  /* 0x0000001509097211 */ /* 0x000fe400078f28ff */
[----:B------:R-:W-:Y:S01]  /*0dd0*/  LEA.HI R5, R5, R156, RZ, 0x4 ;  /* 0x0000009c05057211 */ /* 0x000fe200078f20ff */
[----:B------:R-:W-:Y:S01]  /*0de0*/  IMAD R7, R7, -0x3, R15 ;  /* 0xfffffffd07077824 */ /* 0x000fe200078e020f */
[----:B------:R-:W-:Y:S01]  /*0df0*/  LOP3.LUT R10, R10, 0x7ffffffc, RZ, 0xc0, !PT ;  /* 0x7ffffffc0a0a7812 */ /* 0x000fe200078ec0ff */
[----:B------:R-:W-:Y:S01]  /*0e00*/  IMAD.SHL.U32 R6, R6, 0x20, RZ ;  /* 0x0000002006067824 */ /* 0x000fe200078e00ff */
[----:B------:R-:W-:Y:S01]  /*0e10*/  SHF.R.S32.HI R4, RZ, 0x5, R2 ;  /* 0x00000005ff047819 */ /* 0x000fe20000011402 */
[----:B------:R-:W-:Y:S01]  /*0e20*/  IMAD.IADD R12, R11, 0x1, -R12 ;  /* 0x000000010b0c7824 */ /* 0x000fe200078e0a0c */
[----:B------:R-:W-:-:S02]  /*0e30*/  SHF.R.U32.HI R15, RZ, 0x3, R20 ;  /* 0x00000003ff0f7819 */ /* 0x000fc40000011614 */
[----:B------:R-:W-:Y:S02]  /*0e40*/  LOP3.LUT R2, R20, 0x10, R5, 0xf8, !PT ;  /* 0x0000001014027812 */ /* 0x000fe400078ef805 */
[----:B------:R-:W-:Y:S01]  /*0e50*/  SHF.R.S32.HI R9, RZ, 0x5, R9 ;  /* 0x00000005ff097819 */ /* 0x000fe20000011409 */
[----:B------:R-:W-:Y:S01]  /*0e60*/  IMAD.MOV.U32 R13, RZ, RZ, -0x2 ;  /* 0xfffffffeff0d7424 */ /* 0x000fe200078e00ff */
[----:B------:R-:W-:Y:S01]  /*0e70*/  LOP3.LUT R2, R2, R15, RZ, 0x3c, !PT ;  /* 0x0000000f02027212 */ /* 0x000fe200078e3cff */
[----:B------:R-:W-:Y:S02]  /*0e80*/  IMAD.IADD R10, R21, 0x1, -R10 ;  /* 0x00000001150a7824 */ /* 0x000fe400078e0a0a */
[----:B------:R-:W-:Y:S02]  /*0e90*/  IMAD R11, R4, 0x1800, R6 ;  /* 0x00001800040b7824 */ /* 0x000fe400078e0206 */
[----:B------:R-:W-:Y:S02]  /*0ea0*/  IMAD R12, R9, 0x10, R12 ;  /* 0x00000010090c7824 */ /* 0x000fe400078e020c */
[----:B------:R-:W-:Y:S01]  /*0eb0*/  IMAD R8, R3, 0x8, R8 ;  /* 0x0000000803087824 */ /* 0x000fe200078e0208 */
[----:B------:R-:W-:Y:S01]  /*0ec0*/  STL [R1], R20 ;  /* 0x0000001401007387 */ /* 0x000fe20000100800 */
[----:B------:R-:W-:Y:S01]  /*0ed0*/  IMAD R4, R10, R13, 0x80 ;  /* 0x000000800a047424 */ /* 0x000fe200078e020d */
[----:B------:R-:W-:Y:S01]  /*0ee0*/  IADD3 R3, R18, R11, R2 ;  /* 0x0000000b12037210 */ /* 0x000fe20007ffe002 */
[----:B------:R-:W-:Y:S01]  /*0ef0*/  IMAD R2, R7, 0x40, R12 ;  /* 0x0000004007027824 */ /* 0x000fe200078e020c */
[----:B------:R-:W-:Y:S01]  /*0f00*/  STL [R1+0x4], R6 ;  /* 0x0000040601007387 */ /* 0x000fe20000100800 */
[----:B------:R-:W-:-:S03]  /*0f10*/  LEA.HI R0, R0, R16, RZ, 0x2 ;  /* 0x0000001000007211 */ /* 0x000fc600078f10ff */
[----:B------:R-:W-:Y:S04]  /*0f20*/  STL [R1+0x50], R15 ;  /* 0x0000500f01007387 */ /* 0x000fe80000100800 */
[----:B------:R-:W-:Y:S04]  /*0f30*/  STL [R1+0x60], R8 ;  /* 0x0000600801007387 */ /* 0x000fe80000100800 */
[----:B------:R-:W-:Y:S04]  /*0f40*/  STL [R1+0x58], R4 ;  /* 0x0000580401007387 */ /* 0x000fe80000100800 */
[----:B------:R0:W-:Y:S04]  /*0f50*/  STL [R1+0x4c], R3 ;  /* 0x00004c0301007387 */ /* 0x0001e80000100800 */
[----:B------:R1:W-:Y:S01]  /*0f60*/  STL [R1+0x5c], R2 ;  /* 0x00005c0201007387 */ /* 0x0003e20000100800 */
[----:B0-----:R-:W-:-:S02]  /*0f70*/  LOP3.LUT R3, R20, 0x10, R22, 0xf8, !PT ;  /* 0x0000001014037812 */ /* 0x001fc400078ef816 */
[----:B-1----:R-:W-:Y:S02]  /*0f80*/  LOP3.LUT R2, R0, 0x1ffffffc, RZ, 0xc0, !PT ;  /* 0x1ffffffc00027812 */ /* 0x002fe400078ec0ff */
[----:B------:R-:W-:-:S03]  /*0f90*/  LOP3.LUT R3, R3, R15, RZ, 0x3c, !PT ;  /* 0x0000000f03037212 */ /* 0x000fc600078e3cff */
[----:B------:R-:W-:Y:S01]  /*0fa0*/  IMAD.IADD R2, R16, 0x1, -R2 ;  /* 0x0000000110027824 */ /* 0x000fe200078e0a02 */
[----:B------:R-:W-:Y:S02]  /*0fb0*/  SHF.R.S32.HI R8, RZ, 0x2, R0 ;  /* 0x00000002ff087819 */ /* 0x000fe40000011400 */
[----:B------:R-:W-:Y:S01]  /*0fc0*/  SHF.R.S32.HI R0, RZ, 0x1f, R152 ;  /* 0x0000001fff007819 */ /* 0x000fe20000011498 */
[----:B------:R-:W-:Y:S01]  /*0fd0*/  IMAD.SHL.U32 R4, R2, 0x8, RZ ;  /* 0x0000000802047824 */ /* 0x000fe200078e00ff */
[----:B------:R-:W-:Y:S01]  /*0fe0*/  SHF.R.S32.HI R2, RZ, 0x4, R5 ;  /* 0x00000004ff027819 */ /* 0x000fe20000011405 */
[----:B------:R-:W-:Y:S01]  /*0ff0*/  IMAD.IADD R0, R6, 0x1, R3 ;  /* 0x0000000106007824 */ /* 0x000fe200078e0203 */
[----:B------:R0:W-:Y:S04]  /*1000*/  STL [R1+0x38], RZ ;  /* 0x000038ff01007387 */ /* 0x0001e80000100800 */
[----:B------:R0:W-:Y:S04]  /*1010*/  STL [R1+0x20], R8 ;  /* 0x0000200801007387 */ /* 0x0001e80000100800 */
[----:B------:R0:W-:Y:S04]  /*1020*/  STL [R1+0x10], R4 ;  /* 0x0000100401007387 */ /* 0x0001e80000100800 */
[----:B------:R0:W-:Y:S04]  /*1030*/  STL [R1+0x1c], R0 ;  /* 0x00001c0001007387 */ /* 0x0001e80000100800 */
[----:B------:R0:W-:Y:S01]  /*1040*/  STL [R1+0x54], R2 ;  /* 0x0000540201007387 */ /* 0x0001e20000100800 */
[----:B------:R-:W-:-:S02]  /*1050*/  IMAD.MOV.U32 R153, RZ, RZ, RZ ;  /* 0x000000ffff997224 */ /* 0x000fc400078e00ff */
[----:B------:R-:W-:Y:S02]  /*1060*/  IMAD.MOV.U32 R157, RZ, RZ, RZ ;  /* 0x000000ffff9d7224 */ /* 0x000fe400078e00ff */
[----:B------:R-:W-:Y:S02]  /*1070*/  IMAD.MOV.U32 R154, RZ, RZ, RZ ;  /* 0x000000ffff9a7224 */ /* 0x000fe400078e00ff */
[----:B------:R-:W-:Y:S01]  /*1080*/  IMAD.SHL.U32 R16, R14, 0x8, RZ ;  /* 0x000000080e107824 */ /* 0x000fe200078e00ff */
[----:B---3--:R-:W-:Y:S01]  /*1090*/  LOP3.LUT R155, R19, 0x1, RZ, 0xfc, !PT ;  /* 0x00000001139b7812 */ /* 0x008fe200078efcff */
[----:B0-----:R-:W-:-:S07]  /*10a0*/  IMAD.MOV.U32 R19, RZ, RZ, RZ ;  /* 0x000000ffff137224 */ /* 0x001fce00078e00ff */
.L_x_8373:
[----:B0-----:R-:W0:Y:S01]  /*10b0*/  LDC.64 R2, c[0x0][0xc60] ;  /* 0x00031800ff027b82 */ /* 0x001e220000000a00 */
[----:B------:R-:W-:Y:S01]  /*10c0*/  ULDC.64 UR4, c[0x0][0xa28] ;  /* 0x00028a0000047ab9 */ /* 0x000fe20000000a00 */
[----:B------:R-:W-:Y:S01]  /*10d0*/  ULDC.64 UR8, c[0x0][0xa18] ;  /* 0x0002860000087ab9 */ /* 0x000fe20000000a00 */
[----:B------:R-:W-:Y:S01]  /*10e0*/  ULDC.64 UR6, c[0x0][0xa08] ;  /* 0x0002820000067ab9 */ /* 0x000fe20000000a00 */
[----:B0-----:R-:W-:-:S05]  /*10f0*/  IMAD.WIDE R2, R31, 0x4, R2 ;  /* 0x000000041f027825 */ /* 0x001fca00078e0202 */
[----:B--2---:R-:W2:Y:S01]  /*1100*/  LDG.E R0, desc[UR40][R2.64] ;  /* 0x0000002802007981 */ /* 0x004ea2000c1e1900 */
[----:B------:R-:W-:Y:S01]  /*1110*/  ISETP.NE.U32.AND P2, PT, RZ, UR4, PT ;  /* 0x00000004ff007c0c */ /* 0x000fe2000bf45070 */
[----:B---3-5:R-:W-:Y:S01]  /*1120*/  IMAD.MOV.U32 R9, RZ, RZ, RZ ;  /* 0x000000ffff097224 */ /* 0x028fe200078e00ff */
[----:B------:R-:W-:Y:S01]  /*1130*/  ISETP.NE.U32.AND P1, PT, RZ, UR8, PT ;  /* 0x00000008ff007c0c */ /* 0x000fe2000bf25070 */
[----:B------:R-:W-:Y:S01]  /*1140*/  IMAD.MOV.U32 R49, RZ, RZ, RZ ;  /* 0x000000ffff317224 */ /* 0x000fe200078e00ff */
[----:B------:R-:W-:Y:S02]  /*1150*/  ISETP.NE.AND.EX P2, PT, RZ, UR5, PT, P2 ;  /* 0x00000005ff007c0c */ /* 0x000fe4000bf45320 */
[----:B------:R-:W-:Y:S02]  /*1160*/  ISETP.NE.AND.EX P1, PT, RZ, UR9, PT, P1 ;  /* 0x00000009ff007c0c */ /* 0x000fe4000bf25310 */
[----:B------:R-:W-:-:S04]  /*1170*/  ISETP.NE.U32.AND P0, PT, RZ, UR6, PT ;  /* 0x00000006ff007c0c */ /* 0x000fc8000bf05070 */
[----:B------:R-:W-:Y:S02]  /*1180*/  ISETP.NE.AND.EX P0, PT, RZ, UR7, PT, P0 ;  /* 0x00000007ff007c0c */ /* 0x000fe4000bf05300 */
[----:B--2-4-:R-:W-:Y:S01]  /*1190*/  SHF.R.S32.HI R4, RZ, 0x1f, R0 ;  /* 0x0000001fff047819 */ /* 0x014fe20000011400 */
[C---:B------:R-:W-:Y:S02]  /*11a0*/  IMAD.SHL.U32 R33, R0.reuse, 0x4, RZ ;  /* 0x0000000400217824 */ /* 0x040fe400078e00ff */
[C---:B------:R-:W-:Y:S01]  /*11b0*/  @P2 LEA R2, P3, R0.reuse, UR4, 0x2 ;  /* 0x0000000400022c11 */ /* 0x040fe2000f8610ff */
[----:B------:R-:W-:Y:S01]  /*11c0*/  STL [R1+0x28], R0 ;  /* 0x0000280001007387 */ /* 0x000fe20000100800 */
[C-C-:B------:R-:W-:Y:S02]  /*11d0*/  SHF.L.U64.HI R32, R0.reuse, 0x2, R4.reuse ;  /* 0x0000000200207819 */ /* 0x140fe40000010204 */
[----:B------:R-:W-:Y:S01]  /*11e0*/  @P2 LEA.HI.X R3, R0, UR5, R4, 0x2, P3 ;  /* 0x0000000500032c11 */ /* 0x000fe200098f1404 */
[----:B------:R0:W-:Y:S01]  /*11f0*/  STL [R1+0x3c], R4 ;  /* 0x00003c0401007387 */ /* 0x0001e20000100800 */
[----:B------:R-:W-:Y:S01]  /*1200*/  IADD3 R6, P4, R33, UR6, RZ ;  /* 0x0000000621067c10 */ /* 0x000fe2000ff9e0ff */
[----:B------:R-:W-:-:S02]  /*1210*/  ULDC UR4, c[0x0][0x288] ;  /* 0x0000a20000047ab9 */ /* 0x000fc40000000800 */
[----:B------:R1:W5:Y:S01]  /*1220*/  @P2 LDG.E R9, desc[UR40][R2.64] ;  /* 0x0000002802092981 */ /* 0x000362000c1e1900 */
[----:B------:R-:W-:Y:S01]  /*1230*/  IMAD.U32 R25, RZ, RZ, UR4 ;  /* 0x00000004ff197e24 */ /* 0x000fe2000f8e00ff */
[----:B------:R-:W-:Y:S01]  /*1240*/  IADD3.X R7, R32, UR7, RZ, P4, !PT ;  /* 0x0000000720077c10 */ /* 0x000fe2000a7fe4ff */
[----:B------:R-:W-:Y:S01]  /*1250*/  ULDC.64 UR4, c[0x0][0x3f8] ;  /* 0x0000fe0000047ab9 */ /* 0x000fe20000000a00 */
[----:B------:R1:W-:Y:S01]  /*1260*/  STL [R1+0x30], R33 ;  /* 0x0000302101007387 */ /* 0x0003e20000100800 */
[----:B0-----:R-:W-:-:S03]  /*1270*/  @P1 IADD3 R4, P2, R33, UR8, RZ ;  /* 0x0000000821041c10 */ /* 0x001fc6000ff5e0ff */
[----:B------:R1:W5:Y:S01]  /*1280*/  @P0 LDG.E R49, desc[UR40][R6.64] ;  /* 0x0000002806310981 */ /* 0x000362000c1e1900 */
[----:B------:R-:W-:Y:S01]  /*1290*/  @P1 IADD3.X R5, R32, UR9, RZ, P2, !PT ;  /* 0x0000000920051c10 */ /* 0x000fe200097fe4ff */
[----:B------:R-:W-:Y:S02]  /*12a0*/  UISETP.NE.U32.AND UP0, UPT, UR4, URZ, UPT ;  /* 0x0000003f0400728c */ /* 0x000fe4000bf05070 */
[----:B------:R1:W-:Y:S01]  /*12b0*/  STL [R1+0x34], R32 ;  /* 0x0000342001007387 */ /* 0x0003e20000100800 */
[----:B------:R-:W-:Y:S01]  /*12c0*/  ULDC.64 UR8, c[0x0][0xa20] ;  /* 0x0002880000087ab9 */ /* 0x000fe20000000a00 */
[----:B------:R-:W-:Y:S02]  /*12d0*/  ULDC UR4, c[0x0][0x404] ;  /* 0x0001010000047ab9 */ /* 0x000fe40000000800 */
[----:B------:R1:W5:Y:S04]  /*12e0*/  @P1 LDG.E R25, desc[UR40][R4.64] ;  /* 0x0000002804191981 */ /* 0x000368000c1e1900 */
[----:B------:R1:W-:Y:S04]  /*12f0*/  STL [R1+0x40], R29 ;  /* 0x0000401d01007387 */ /* 0x0003e80000100800 */
[----:B------:R1:W-:Y:S01]  /*1300*/  STL [R1+0x2c], R30 ;  /* 0x00002c1e01007387 */ /* 0x0003e20000100800 */
[----:B------:R-:W-:Y:S01]  /*1310*/  UISETP.NE.AND.EX UP0, UPT, UR5, URZ, UPT, UP0 ;  /* 0x0000003f0500728c */ /* 0x000fe2000bf05300 */
[----:B------:R-:W-:-:S02]  /*1320*/  ISETP.NE.U32.AND P2, PT, RZ, UR8, PT ;  /* 0x00000008ff007c0c */ /* 0x000fc4000bf45070 */
[----:B------:R-:W-:Y:S01]  /*1330*/  ULDC UR5, c[0x0][0x2e0] ;  /* 0x0000b80000057ab9 */ /* 0x000fe20000000800 */
[----:B------:R-:W-:Y:S01]  /*1340*/  USEL UR4, UR4, 0x1, UP0 ;  /* 0x0000000104047887 */ /* 0x000fe20008000000 */
[----:B------:R-:W-:-:S03]  /*1350*/  ISETP.NE.AND.EX P2, PT, RZ, UR9, PT, P2 ;  /* 0x00000009ff007c0c */ /* 0x000fc6000bf45320 */
[----:B------:R-:W-:-:S03]  /*1360*/  UIMAD UR4, UR4, UR5, URZ ;  /* 0x00000005040472a4 */ /* 0x000fc6000f8e023f */
[----:B------:R-:W-:Y:S01]  /*1370*/  ULDC UR5, c[0x0][0x338] ;  /* 0x0000ce0000057ab9 */ /* 0x000fe20000000800 */
[----:B------:R-:W-:Y:S01]  /*1380*/  IMAD.MOV.U32 R31, RZ, RZ, R0 ;  /* 0x000000ffff1f7224 */ /* 0x000fe200078e0000 */
[----:B-1----:R-:W-:Y:S07]  /*1390*/  @P1 BRA `(.L_x_8253) ;  /* 0x0000000000241947 */ /* 0x002fee0003800000 */
        /* <DEDUP_REMOVED lines=9> */
.L_x_8253:
[----:B------:R-:W-:Y:S02]  /*1430*/  IMAD.U32 R27, RZ, RZ, UR5 ;  /* 0x00000005ff1b7e24 */ /* 0x000fe4000f8e00ff */
[----:B------:R-:W-:Y:S01]  /*1440*/  IMAD.U32 R28, RZ, RZ, UR4 ;  /* 0x00000004ff1c7e24 */ /* 0x000fe2000f8e00ff */
[----:B------:R-:W-:Y:S06]  /*1450*/  @!P2 BRA `(.L_x_8254) ;  /* 0x000000000010a947 */ /* 0x000fec0003800000 */
[----:B------:R-:W-:-:S04]  /*1460*/  IADD3 R2, P0, R33, UR8, RZ ;  /* 0x0000000821027c10 */ /* 0x000fc8000ff1e0ff */
[----:B------:R-:W-:-:S05]  /*1470*/  IADD3.X R3, R32, UR9, RZ, P0, !PT ;  /* 0x0000000920037c10 */ /* 0x000fca00087fe4ff */
[----:B------:R0:W5:Y:S01]  /*1480*/  LDG.E R28, desc[UR40][R2.64] ;  /* 0x00000028021c7981 */ /* 0x000162000c1e1900 */
[----:B------:R-:W-:Y:S05]  /*1490*/  BRA `(.L_x_8255) ;  /* 0x0000000000107947 */ /* 0x000fea0003800000 */
.L_x_8254:
[----:B------:R-:W-:Y:S05]  /*14a0*/  @!P0 BRA `(.L_x_8255) ;  /* 0x00000000000c8947 */ /* 0x000fea0003800000 */
[----:B------:R-:W2:Y:S04]  /*14b0*/  LDG.E R3, desc[UR40][R6.64] ;  /* 0x0000002806037981 */ /* 0x000ea8000c1e1900 */
[----:B------:R-:W2:Y:S02]  /*14c0*/  LDG.E R28, desc[UR40][R6.64+0x4] ;  /* 0x00000428061c7981 */ /* 0x000ea4000c1e1900 */
[----:B--2---:R-:W-:-:S07]  /*14d0*/  IMAD.IADD R28, R28, 0x1, -R3 ;  /* 0x000000011c1c7824 */ /* 0x004fce00078e0a03 */
.L_x_8255:
        /* <DEDUP_REMOVED lines=10> */
[----:B------:R-:W-:Y:S02]  /*1580*/  IMAD.MOV R26, RZ, RZ, -R6 ;  /* 0x000000ffff1a7224 */ /* 0x000fe400078e0a06 */
[----:B------:R-:W-:Y:S01]  /*1590*/  IMAD.MOV.U32 R24, RZ, RZ, R28 ;  /* 0x000000ffff187224 */ /* 0x000fe200078e001c */
[----:B------:R-:W-:Y:S02]  /*15a0*/  ISETP.NE.AND.EX P1, PT, RZ, UR5, PT, P1 ;  /* 0x00000005ff007c0c */ /* 0x000fe4000bf25310 */
[----:B------:R-:W-:-:S11]  /*15b0*/  VIMNMX R26, RZ, R26, !PT ;  /* 0x0000001aff1a7248 */ /* 0x000fd60007fe0100 */
[----:B------:R-:W-:-:S04]  /*15c0*/  @P1 IADD3 R4, P2, R33, UR4, RZ ;  /* 0x0000000421041c10 */ /* 0x000fc8000ff5e0ff */
[----:B------:R-:W-:-:S05]  /*15d0*/  @P1 IADD3.X R5, R32, UR5, RZ, P2, !PT ;  /* 0x0000000520051c10 */ /* 0x000fca00097fe4ff */
[----:B------:R0:W5:Y:S01]  /*15e0*/  @P1 LDG.E R24, desc[UR40][R4.64] ;  /* 0x0000002804181981 */ /* 0x000162000c1e1900 */
[----:B------:R-:W-:Y:S01]  /*15f0*/  PLOP3.LUT P3, PT, PT, PT, PT, 0x80, 0x0 ;  /* 0x000000000000781c */ /* 0x000fe20003f6f070 */
[----:B--2---:R-:W-:-:S04]  /*1600*/  @P0 IMAD.IADD R27, R7, 0x1, -R0 ;  /* 0x00000001071b0824 */ /* 0x004fc800078e0a00 */
[----:B------:R-:W-:-:S04]  /*1610*/  IMAD.IADD R88, R6, 0x1, R27 ;  /* 0x0000000106587824 */ /* 0x000fc800078e021b */
[----:B------:R-:W-:-:S05]  /*1620*/  VIADD R0, R88, 0x7f ;  /* 0x0000007f58007836 */ /* 0x000fca0000000000 */
[----:B------:R-:W-:-:S04]  /*1630*/  SHF.R.S32.HI R3, RZ, 0x1f, R0 ;  /* 0x0000001fff037819 */ /* 0x000fc80000011400 */
[----:B------:R-:W-:-:S04]  /*1640*/  LEA.HI R3, R3, R0, RZ, 0x7 ;  /* 0x0000000003037211 */ /* 0x000fc800078f38ff */
[----:B------:R-:W-:-:S04]  /*1650*/  LOP3.LUT R0, R3, 0xffffff80, RZ, 0xc0, !PT ;  /* 0xffffff8003007812 */ /* 0x000fc800078ec0ff */
[----:B------:R-:W-:-:S04]  /*1660*/  VIADDMNMX R7, R0, -R6, R27, PT ;  /* 0x8000000600077246 */ /* 0x000fc8000380011b */
[----:B------:R-:W-:Y:S02]  /*1670*/  ISETP.GT.AND P0, PT, R7, R26, PT ;  /* 0x0000001a0700720c */ /* 0x000fe40003f04270 */
[----:B------:R-:W-:-:S05]  /*1680*/  SHF.R.U32.HI R26, RZ, 0x7, R26 ;  /* 0x00000007ff1a7819 */ /* 0x000fca000001161a */
[----:B------:R-:W-:-:S06]  /*1690*/  IMAD.MOV.U32 R2, RZ, RZ, R26 ;  /* 0x000000ffff027224 */ /* 0x000fcc00078e001a */
[----:B------:R-:W-:-:S05]  /*16a0*/  @P0 VIADD R0, R7, 0x7f ;  /* 0x0000007f07000836 */ /* 0x000fca0000000000 */
[----:B0-----:R-:W-:-:S04]  /*16b0*/  @P0 SHF.R.S32.HI R5, RZ, 0x1f, R0 ;  /* 0x0000001fff050819 */ /* 0x001fc80000011400 */
[----:B------:R-:W-:Y:S02]  /*16c0*/  @P0 LEA.HI R5, R5, R0, RZ, 0x7 ;  /* 0x0000000005050211 */ /* 0x000fe400078f38ff */
[----:B------:R-:W-:Y:S02]  /*16d0*/  SHF.R.S32.HI R0, RZ, 0x7, R3 ;  /* 0x00000007ff007819 */ /* 0x000fe40000011403 */
[----:B------:R-:W-:-:S03]  /*16e0*/  @P0 SHF.R.S32.HI R2, RZ, 0x7, R5 ;  /* 0x00000007ff020819 */ /* 0x000fc60000011405 */
[----:B------:R0:W-:Y:S01]  /*16f0*/  STL [R1+0x48], R0 ;  /* 0x0000480001007387 */ /* 0x0001e20000100800 */
        /* <DEDUP_REMOVED lines=22> */
.L_x_8258:
[----:B------:R-:W-:Y:S05]  /*1860*/  BSYNC B6 ;  /* 0x0000000000067941 */ /* 0x000fea0003800000 */
.L_x_8257:
        /* <DEDUP_REMOVED lines=20> */
.L_x_8260:
[----:B------:R-:W-:Y:S05]  /*19b0*/  BSYNC B6 ;  /* 0x0000000000067941 */ /* 0x000fea0003800000 */
.L_x_8259:
[----:B------:R-:W-:Y:S01]  /*19c0*/  ULDC.64 UR4, c[0x0][0x9f8] ;  /* 0x00027e0000047ab9 */ /* 0x000fe20000000a00 */
[----:B------:R-:W2:Y:S01]  /*19d0*/  LDL R21, [R1+0x50] ;  /* 0x0000500001157983 */ /* 0x000ea20000100800 */
[----:B------:R-:W-:Y:S01]  /*19e0*/  ISETP.NE.U32.AND P0, PT, RZ, UR4, PT ;  /* 0x00000004ff007c0c */ /* 0x000fe2000bf05070 */
[----:B------:R-:W0:Y:S02]  /*19f0*/  LDC R0, c[0x0][0x428] ;  /* 0x00010a00ff007b82 */ /* 0x000e240000000800 */
[----:B------:R-:W3:Y:S01]  /*1a00*/  LDL R20, [R1+0x4] ;  /* 0x0000040001147983 */ /* 0x000ee20000100800 */
[----:B------:R-:W-:-:S05]  /*1a10*/  ISETP.NE.AND.EX P0, PT, RZ, UR5, PT, P0 ;  /* 0x00000005ff007c0c */ /* 0x000fca000bf05300 */
[----:B------:R-:W1:Y:S01]  /*1a20*/  LDC.64 R70, c[0x0][0x2f0] ;  /* 0x0000bc00ff467b82 */ /* 0x000e620000000a00 */
[----:B------:R-:W-:Y:S01]  /*1a30*/  IMAD.IADD R49, R49, 0x1, R28 ;  /* 0x0000000131317824 */ /* 0x000fe200078e021c */
[----:B------:R-:W-:Y:S01]  /*1a40*/  ULDC UR6, c[0x0][0x2e4] ;  /* 0x0000b90000067ab9 */ /* 0x000fe20000000800 */
[----:B------:R-:W-:-:S05]  /*1a50*/  ULDC.64 UR8, c[0x0][0x320] ;  /* 0x0000c80000087ab9 */ /* 0x000fca0000000a00 */
[----:B------:R-:W-:Y:S01]  /*1a60*/  @P0 IADD3 R4, P1, R33, UR4, RZ ;  /* 0x0000000421040c10 */ /* 0x000fe2000ff3e0ff */
[----:B------:R-:W4:Y:S03]  /*1a70*/  LDC R63, c[0x0][0x3d4] ;  /* 0x0000f500ff3f7b82 */ /* 0x000f260000000800 */
[----:B------:R-:W-:Y:S01]  /*1a80*/  @P0 IADD3.X R5, R32, UR5, RZ, P1, !PT ;  /* 0x0000000520050c10 */ /* 0x000fe20008ffe4ff */
[----:B------:R-:W-:Y:S01]  /*1a90*/  ULDC.64 UR4, c[0x0][0x2f8] ;  /* 0x0000be0000047ab9 */ /* 0x000fe20000000a00 */
[----:B------:R-:W2:Y:S01]  /*1aa0*/  LDL R32, [R1] ;  /* 0x0000000001207983 */ /* 0x000ea20000100800 */
[----:B------:R-:W-:Y:S02]  /*1ab0*/  SHF.R.S32.HI R23, RZ, 0x1f, R22 ;  /* 0x0000001fff177819 */ /* 0x000fe40000011416 */
[----:B------:R-:W4:Y:S01]  /*1ac0*/  LDC.64 R68, c[0x0][0x3d8] ;  /* 0x0000f600ff447b82 */ /* 0x000f220000000a00 */
[----:B------:R1:W3:Y:S01]  /*1ad0*/  @P0 LDG.E R31, desc[UR40][R4.64] ;  /* 0x00000028041f0981 */ /* 0x0002e2000c1e1900 */
[----:B0-----:R-:W-:-:S13]  /*1ae0*/  ISETP.NE.AND P0, PT, R0, 0x1, PT ;  /* 0x000000010000780c */ /* 0x001fda0003f05270 */
[----:B------:R-:W0:Y:S08]  /*1af0*/  @P0 LDC R7, c[0x0][0x42c] ;  /* 0x00010b00ff070b82 */ /* 0x000e300000000800 */
[----:B------:R-:W4:Y:S01]  /*1b00*/  @P0 LDC R9, c[0x0][0x430] ;  /* 0x00010c00ff090b82 */ /* 0x000f220000000800 */
[----:B------:R-:W-:Y:S01]  /*1b10*/  SHF.R.S32.HI R3, RZ, 0x1f, R49 ;  /* 0x0000001fff037819 */ /* 0x000fe20000011431 */
[----:B-1----:R-:W-:-:S04]  /*1b20*/  IMAD.WIDE.U32 R4, R49, R70, RZ ;  /* 0x0000004631047225 */ /* 0x002fc800078e00ff */
[----:B------:R-:W-:Y:S02]  /*1b30*/  IMAD R6, R3, R70, RZ ;  /* 0x0000004603067224 */ /* 0x000fe400078e02ff */
[----:B0-----:R-:W-:-:S04]  /*1b40*/  @P0 IMAD.HI.U32 R0, R30, R7, RZ ;  /* 0x000000071e000227 */ /* 0x001fc800078e00ff */
[----:B------:R-:W-:Y:S01]  /*1b50*/  IMAD.MOV.U32 R7, RZ, RZ, R30 ;  /* 0x000000ffff077224 */ /* 0x000fe200078e001e */
[----:B----4-:R-:W-:Y:S01]  /*1b60*/  @P0 SHF.R.U32.HI R7, RZ, R9, R0 ;  /* 0x00000009ff070219 */ /* 0x010fe20000011600 */
[----:B------:R-:W-:-:S03]  /*1b70*/  IMAD R9, R49, R71, R6 ;  /* 0x0000004731097224 */ /* 0x000fc600078e0206 */
[----:B------:R-:W-:Y:S01]  /*1b80*/  SHF.R.S32.HI R8, RZ, 0x1f, R7 ;  /* 0x0000001fff087819 */ /* 0x000fe20000011407 */
[----:B------:R-:W-:Y:S01]  /*1b90*/  IMAD.IADD R5, R5, 0x1, R9 ;  /* 0x0000000105057824 */ /* 0x000fe200078e0209 */
[----:B------:R-:W-:-:S03]  /*1ba0*/  ISETP.GE.AND P0, PT, R22, UR6, PT ;  /* 0x0000000616007c0c */ /* 0x000fc6000bf06270 */
[----:B------:R-:W-:Y:S02]  /*1bb0*/  IMAD R0, R8, UR4, RZ ;  /* 0x0000000408007c24 */ /* 0x000fe4000f8e02ff */
[----:B------:R-:W-:-:S04]  /*1bc0*/  IMAD.WIDE.U32 R4, R7, UR4, R4 ;  /* 0x0000000407047c25 */ /* 0x000fc8000f8e0004 */
[----:B------:R-:W-:Y:S01]  /*1bd0*/  IMAD R61, R7, UR5, R0 ;  /* 0x00000005073d7c24 */ /* 0x000fe2000f8e0200 */
[----:B------:R-:W-:Y:S01]  /*1be0*/  ULDC.64 UR4, c[0x0][0xa08] ;  /* 0x0002820000047ab9 */ /* 0x000fe20000000a00 */
[----:B------:R-:W-:Y:S02]  /*1bf0*/  SEL R0, RZ, 0x1, P0 ;  /* 0x00000001ff007807 */ /* 0x000fe40000000000 */
[----:B------:R-:W-:Y:S01]  /*1c00*/  ISETP.NE.U32.AND P0, PT, RZ, UR4, PT ;  /* 0x00000004ff007c0c */ /* 0x000fe2000bf05070 */
[----:B------:R-:W-:-:S03]  /*1c10*/  IMAD.MOV.U32 R60, RZ, RZ, R4 ;  /* 0x000000ffff3c7224 */ /* 0x000fc600078e0004 */
[----:B------:R-:W-:Y:S01]  /*1c20*/  ISETP.NE.AND.EX P0, PT, RZ, UR5, PT, P0 ;  /* 0x00000005ff007c0c */ /* 0x000fe2000bf05300 */
[----:B------:R-:W-:Y:S01]  /*1c30*/  IMAD.IADD R61, R5, 0x1, R61 ;  /* 0x00000001053d7824 */ /* 0x000fe200078e023d */
[----:B------:R-:W-:Y:S01]  /*1c40*/  ISETP.GE.AND P1, PT, R156, UR6, PT ;  /* 0x000000069c007c0c */ /* 0x000fe2000bf26270 */
[----:B------:R-:W-:-:S03]  /*1c50*/  ULDC.64 UR4, c[0x0][0x300] ;  /* 0x0000c00000047ab9 */ /* 0x000fc60000000a00 */
[----:B------:R-:W-:Y:S01]  /*1c60*/  SEL R6, RZ, 0xffffffff, P1 ;  /* 0xffffffffff067807 */ /* 0x000fe20000800000 */
[----:B------:R-:W-:Y:S01]  /*1c70*/  IMAD R8, R8, UR8, RZ ;  /* 0x0000000808087c24 */ /* 0x000fe2000f8e02ff */
[----:B------:R-:W-:-:S03]  /*1c80*/  SHF.R.S32.HI R14, RZ, 0x1f, R152 ;  /* 0x0000001fff0e7819 */ /* 0x000fc60000011498 */
[----:B------:R-:W-:Y:S02]  /*1c90*/  IMAD.SHL.U32 R9, R6, 0x2, RZ ;  /* 0x0000000206097824 */ /* 0x000fe400078e00ff */
[----:B------:R-:W-:-:S03]  /*1ca0*/  IMAD R15, R7, UR9, R8 ;  /* 0x00000009070f7c24 */ /* 0x000fc6000f8e0208 */
[----:B------:R-:W-:Y:S01]  /*1cb0*/  LOP3.LUT R0, R9, 0x2, R0, 0xe2, !PT ;  /* 0x0000000209007812 */ /* 0x000fe200078ee200 */
[----:B------:R-:W-:-:S04]  /*1cc0*/  IMAD.WIDE.U32 R8, R7, UR8, R22 ;  /* 0x0000000807087c25 */ /* 0x000fc8000f8e0016 */
[----:B------:R-:W-:Y:S02]  /*1cd0*/  IMAD R12, R14, R70, RZ ;  /* 0x000000460e0c7224 */ /* 0x000fe400078e02ff */
[----:B------:R-:W-:Y:S02]  /*1ce0*/  IMAD.IADD R9, R9, 0x1, R15 ;  /* 0x0000000109097824 */ /* 0x000fe400078e020f */
[----:B------:R-:W-:Y:S01]  /*1cf0*/  IMAD R15, R152, R71, R12 ;  /* 0x00000047980f7224 */ /* 0x000fe200078e020c */
[----:B------:R-:W-:Y:S02]  /*1d00*/  ISETP.GE.AND P2, PT, R156, R63, PT ;  /* 0x0000003f9c00720c */ /* 0x000fe40003f46270 */
[----:B------:R-:W-:Y:S01]  /*1d10*/  SHF.R.S32.HI R17, RZ, 0x1f, R16 ;  /* 0x0000001fff117819 */ /* 0x000fe20000011410 */
[----:B------:R-:W-:-:S04]  /*1d20*/  IMAD.WIDE.U32 R54, R152, R68, R22 ;  /* 0x0000004498367225 */ /* 0x000fc800078e0016 */
[----:B------:R-:W-:Y:S01]  /*1d30*/  IMAD.WIDE.U32 R56, R152, R68, R16 ;  /* 0x0000004498387225 */ /* 0x000fe200078e0010 */
[----:B------:R-:W-:-:S03]  /*1d40*/  P2R R83, PR, RZ, 0x4 ;  /* 0x00000004ff537803 */ /* 0x000fc60000000000 */
[----:B------:R-:W-:Y:S01]  /*1d50*/  VIADD R67, R22, 0x40 ;  /* 0x0000004016437836 */ /* 0x000fe20000000000 */
[----:B------:R-:W-:Y:S02]  /*1d60*/  SHF.L.U64.HI R71, R70, 0x7, R71 ;  /* 0x0000000746477819 */ /* 0x000fe40000010247 */
[----:B------:R-:W-:Y:S02]  /*1d70*/  LOP3.LUT R62, R0, 0x1, RZ, 0xc0, !PT ;  /* 0x00000001003e7812 */ /* 0x000fe400078ec0ff */
[----:B------:R-:W-:Y:S02]  /*1d80*/  ISETP.GE.AND P1, PT, R67, UR6, PT ;  /* 0x0000000643007c0c */ /* 0x000fe4000bf26270 */
[----:B---3--:R-:W-:-:S04]  /*1d90*/  SHF.R.S32.HI R4, RZ, 0x1f, R31 ;  /* 0x0000001fff047819 */ /* 0x008fc8000001141f */
[----:B------:R-:W-:Y:S02]  /*1da0*/  SEL R10, R4, RZ, !P0 ;  /* 0x000000ff040a7207 */ /* 0x000fe40004000000 */
[----:B------:R-:W0:Y:S01]  /*1db0*/  LDC.64 R4, c[0x0][0x3e8] ;  /* 0x0000fa00ff047b82 */ /* 0x000e220000000a00 */
[----:B------:R-:W-:Y:S02]  /*1dc0*/  SEL R11, R31, RZ, !P0 ;  /* 0x000000ff1f0b7207 */ /* 0x000fe40004000000 */
[----:B------:R-:W-:-:S03]  /*1dd0*/  IMAD R6, R10, UR4, RZ ;  /* 0x000000040a067c24 */ /* 0x000fc6000f8e02ff */
[----:B------:R-:W-:-:S04]  /*1de0*/  IMAD.WIDE.U32 R60, R11, UR4, R60 ;  /* 0x000000040b3c7c25 */ /* 0x000fc8000f8e003c */
[----:B------:R-:W-:Y:S01]  /*1df0*/  IMAD R13, R11, UR5, R6 ;  /* 0x000000050b0d7c24 */ /* 0x000fe2000f8e0206 */
[----:B------:R-:W-:Y:S01]  /*1e00*/  ULDC.64 UR4, c[0x0][0x328] ;  /* 0x0000ca0000047ab9 */ /* 0x000fe20000000a00 */
[----:B------:R-:W-:-:S04]  /*1e10*/  IMAD.WIDE.U32 R6, R152, R70, R22 ;  /* 0x0000004698067225 */ /* 0x000fc800078e0016 */
[----:B------:R-:W-:Y:S01]  /*1e20*/  IMAD.IADD R82, R61, 0x1, R13 ;  /* 0x000000013d527824 */ /* 0x000fe200078e020d */
[----:B------:R-:W-:-:S04]  /*1e30*/  IADD3 R77, P0, R60, R6, RZ ;  /* 0x000000063c4d7210 */ /* 0x000fc80007f1e0ff */
[----:B------:R-:W-:Y:S02]  /*1e40*/  IADD3.X R76, R82, R7, R15, P0, !PT ;  /* 0x00000007524c7210 */ /* 0x000fe400007fe40f */
[----:B------:R-:W-:Y:S01]  /*1e50*/  ISETP.GE.AND P0, PT, R22, R63, PT ;  /* 0x0000003f1600720c */ /* 0x000fe20003f06270 */
[----:B0-----:R-:W-:Y:S02]  /*1e60*/  IMAD R7, R14, R4, RZ ;  /* 0x000000040e077224 */ /* 0x001fe400078e02ff */
[----:B------:R-:W-:Y:S01]  /*1e70*/  IMAD.WIDE.U32 R58, R11, UR4, R8 ;  /* 0x000000040b3a7c25 */ /* 0x000fe2000f8e0008 */
[----:B------:R-:W-:-:S03]  /*1e80*/  SEL R9, R63, RZ, P2 ;  /* 0x000000ff3f097207 */ /* 0x000fc60001000000 */
[----:B------:R-:W-:Y:S01]  /*1e90*/  IMAD R13, R152, R5, R7 ;  /* 0x00000005980d7224 */ /* 0x000fe200078e0207 */
[----:B------:R-:W-:Y:S01]  /*1ea0*/  SEL R7, R63, RZ, P0 ;  /* 0x000000ff3f077207 */ /* 0x000fe20000000000 */
[----:B------:R-:W-:Y:S02]  /*1eb0*/  IMAD R10, R10, UR4, RZ ;  /* 0x000000040a0a7c24 */ /* 0x000fe4000f8e02ff */
[----:B------:R-:W-:Y:S02]  /*1ec0*/  IMAD R6, R14, R68, RZ ;  /* 0x000000440e067224 */ /* 0x000fe400078e02ff */
[----:B------:R-:W-:Y:S02]  /*1ed0*/  IMAD.IADD R7, R22, 0x1, R7 ;  /* 0x0000000116077824 */ /* 0x000fe400078e0207 */
[----:B------:R-:W-:Y:S02]  /*1ee0*/  IMAD.IADD R9, R156, 0x1, R9 ;  /* 0x000000019c097824 */ /* 0x000fe400078e0209 */
[----:B------:R-:W-:-:S02]  /*1ef0*/  IMAD R33, R11, UR5, R10 ;  /* 0x000000050b217c24 */ /* 0x000fc4000f8e020a */
[----:B------:R-:W-:Y:S01]  /*1f00*/  IMAD R11, R152, R69, R6 ;  /* 0x00000045980b7224 */ /* 0x000fe200078e0206 */
[----:B------:R-:W-:Y:S02]  /*1f10*/  SHF.R.S32.HI R6, RZ, 0x1f, R7 ;  /* 0x0000001fff067819 */ /* 0x000fe40000011407 */
[----:B------:R-:W-:Y:S02]  /*1f20*/  SHF.R.S32.HI R8, RZ, 0x1f, R9 ;  /* 0x0000001fff087819 */ /* 0x000fe40000011409 */
[----:B------:R-:W-:Y:S02]  /*1f30*/  LEA.HI R75, R6, R7, RZ, 0x4 ;  /* 0x00000007064b7211 */ /* 0x000fe400078f20ff */
[----:B------:R-:W-:Y:S02]  /*1f40*/  LEA.HI R74, R8, R9, RZ, 0x4 ;  /* 0x00000009084a7211 */ /* 0x000fe400078f20ff */
[----:B------:R-:W-:Y:S02]  /*1f50*/  LEA.HI R6, R6, R7, RZ, 0x5 ;  /* 0x0000000706067211 */ /* 0x000fe400078f28ff */
[----:B------:R-:W-:-:S03]  /*1f60*/  LEA.HI R8, R8, R9, RZ, 0x5 ;  /* 0x0000000908087211 */ /* 0x000fc600078f28ff */
[----:B------:R-:W-:Y:S01]  /*1f70*/  IMAD.SHL.U32 R7, R6, 0x80, RZ ;  /* 0x0000008006077824 */ /* 0x000fe200078e00ff */
[----:B--2---:R-:W-:Y:S01]  /*1f80*/  LOP3.LUT R6, R32, 0x10, R75, 0xf8, !PT ;  /* 0x0000001020067812 */ /* 0x004fe200078ef84b */
[----:B------:R-:W-:Y:S01]  /*1f90*/  IMAD.SHL.U32 R9, R8, 0x80, RZ ;  /* 0x0000008008097824 */ /* 0x000fe200078e00ff */
[----:B------:R-:W-:Y:S02]  /*1fa0*/  LOP3.LUT R8, R32, 0x10, R74, 0xf8, !PT ;  /* 0x0000001020087812 */ /* 0x000fe400078ef84a */
[----:B------:R-:W-:Y:S02]  /*1fb0*/  LOP3.LUT R7, R7, 0xfffff000, RZ, 0xc0, !PT ;  /* 0xfffff00007077812 */ /* 0x000fe400078ec0ff */
[-C--:B------:R-:W-:Y:S02]  /*1fc0*/  LOP3.LUT R6, R6, R21.reuse, RZ, 0x3c, !PT ;  /* 0x0000001506067212 */ /* 0x080fe400078e3cff */
[----:B------:R-:W-:Y:S02]  /*1fd0*/  LOP3.LUT R9, R9, 0xfffff000, RZ, 0xc0, !PT ;  /* 0xfffff00009097812 */ /* 0x000fe400078ec0ff */
[----:B------:R-:W-:-:S02]  /*1fe0*/  LOP3.LUT R8, R8, R21, RZ, 0x3c, !PT ;  /* 0x0000001508087212 */ /* 0x000fc400078e3cff */
[--C-:B------:R-:W-:Y:S02]  /*1ff0*/  IADD3 R73, R6, R7, R20.reuse ;  /* 0x0000000706497210 */ /* 0x100fe40007ffe014 */
[----:B------:R-:W-:Y:S02]  /*2000*/  IADD3 R72, R8, R9, R20 ;  /* 0x0000000908487210 */ /* 0x000fe40007ffe014 */
[----:B------:R-:W0:Y:S01]  /*2010*/  S2R R20, SR_TID.X ;  /* 0x0000000000147919 */ /* 0x000e220000002100 */
[----:B------:R-:W-:Y:S02]  /*2020*/  IMAD.IADD R57, R57, 0x1, R11 ;  /* 0x0000000139397824 */ /* 0x000fe400078e020b */
[----:B------:R-:W-:Y:S01]  /*2030*/  IMAD.IADD R55, R11, 0x1, R55 ;  /* 0x000000010b377824 */ /* 0x000fe200078e0237 */
[----:B-----5:R-:W-:Y:S01]  /*2040*/  SHF.R.S32.HI R11, RZ, 0x1f, R24 ;  /* 0x0000001fff0b7819 */ /* 0x020fe20000011418 */
[----:B------:R-:W-:-:S04]  /*2050*/  IMAD.WIDE.U32 R52, R152, R4, R16 ;  /* 0x0000000498347225 */ /* 0x000fc800078e0010 */
[C---:B------:R-:W-:Y:S01]  /*2060*/  IMAD.WIDE.U32 R50, R152.reuse, R4, R22 ;  /* 0x0000000498327225 */ /* 0x040fe200078e0016 */
[----:B------:R-:W-:-:S03]  /*2070*/  IADD3 R48, P2, R152, R49, RZ ;  /* 0x0000003198307210 */ /* 0x000fc60007f5e0ff */
[----:B------:R-:W-:Y:S02]  /*2080*/  IMAD R6, R11, R68, RZ ;  /* 0x000000440b067224 */ /* 0x000fe400078e02ff */
[----:B------:R-:W-:Y:S02]  /*2090*/  IMAD.IADD R53, R53, 0x1, R13 ;  /* 0x0000000135357824 */ /* 0x000fe400078e020d */
[----:B------:R-:W-:Y:S02]  /*20a0*/  IMAD.IADD R51, R13, 0x1, R51 ;  /* 0x000000010d337824 */ /* 0x000fe400078e0233 */
[----:B------:R-:W-:Y:S01]  /*20b0*/  IMAD R11, R11, R4, RZ ;  /* 0x000000040b0b7224 */ /* 0x000fe200078e02ff */
[----:B------:R-:W-:Y:S01]  /*20c0*/  LOP3.LUT R7, R74, 0xfffffff0, RZ, 0xc0, !PT ;  /* 0xfffffff04a077812 */ /* 0x000fe200078ec0ff */
[C---:B------:R-:W-:Y:S02]  /*20d0*/  IMAD R21, R24.reuse, R69, R6 ;  /* 0x0000004518157224 */ /* 0x040fe400078e0206 */
[----:B------:R-:W-:Y:S01]  /*20e0*/  IMAD.WIDE.U32 R56, R24, R68, R56 ;  /* 0x0000004418387225 */ /* 0x000fe200078e0038 */
[----:B0-----:R-:W-:-:S03]  /*20f0*/  SHF.R.U32.HI R20, RZ, 0x7, R20 ;  /* 0x00000007ff147819 */ /* 0x001fc60000011614 */
[----:B------:R-:W-:-:S04]  /*2100*/  IMAD.WIDE.U32 R54, R24, R68, R54 ;  /* 0x0000004418367225 */ /* 0x000fc800078e0036 */
[----:B------:R-:W-:Y:S01]  /*2110*/  VIADD R64, R20, 0x8 ;  /* 0x0000000814407836 */ /* 0x000fe20000000000 */
[----:B------:R-:W-:Y:S01]  /*2120*/  LOP3.LUT R20, R75, 0xfffffff0, RZ, 0xc0, !PT ;  /* 0xfffffff04b147812 */ /* 0x000fe200078ec0ff */
[C---:B------:R-:W-:Y:S02]  /*2130*/  IMAD R11, R24.reuse, R5, R11 ;  /* 0x00000005180b7224 */ /* 0x040fe400078e020b */
[----:B------:R-:W-:Y:S01]  /*2140*/  IMAD.WIDE.U32 R52, R24, R4, R52 ;  /* 0x0000000418347225 */ /* 0x000fe200078e0034 */
[----:B------:R-:W-:-:S03]  /*2150*/  SHF.L.U64.HI R69, R68, 0x7, R69 ;  /* 0x0000000744457819 */ /* 0x000fc60000010245 */
[----:B------:R-:W-:Y:S01]  /*2160*/  IMAD.WIDE.U32 R50, R24, R4, R50 ;  /* 0x0000000418327225 */ /* 0x000fe200078e0032 */
[----:B------:R-:W-:Y:S02]  /*2170*/  SHF.L.U64.HI R66, R4, 0x7, R5 ;  /* 0x0000000704427819 */ /* 0x000fe40000010205 */
[----:B------:R-:W-:Y:S01]  /*2180*/  LOP3.LUT R31, R0, 0x2, RZ, 0xc0, !PT ;  /* 0x00000002001f7812 */ /* 0x000fe200078ec0ff */
[----:B------:R-:W-:Y:S01]  /*2190*/  IMAD.SHL.U32 R65, R4, 0x80, RZ ;  /* 0x0000008004417824 */ /* 0x000fe200078e00ff */
[----:B------:R-:W-:Y:S01]  /*21a0*/  SHF.R.S32.HI R4, RZ, 0x1f, R20 ;  /* 0x0000001fff047819 */ /* 0x000fe20000011414 */
[----:B------:R-:W-:Y:S01]  /*21b0*/  IMAD.X R49, R14, 0x1, R3, P2 ;  /* 0x000000010e317824 */ /* 0x000fe200010e0603 */
[----:B------:R-:W-:Y:S01]  /*21c0*/  SHF.R.S32.HI R3, RZ, 0x1f, R7 ;  /* 0x0000001fff037819 */ /* 0x000fe20000011407 */
[----:B------:R-:W-:Y:S02]  /*21d0*/  IMAD.IADD R28, R57, 0x1, R21 ;  /* 0x00000001391c7824 */ /* 0x000fe400078e0215 */
[----:B------:R-:W-:-:S02]  /*21e0*/  IMAD.SHL.U32 R70, R70, 0x80, RZ ;  /* 0x0000008046467824 */ /* 0x000fc400078e00ff */
[----:B------:R-:W-:Y:S02]  /*21f0*/  IMAD.SHL.U32 R68, R68, 0x80, RZ ;  /* 0x0000008044447824 */ /* 0x000fe400078e00ff */
[----:B------:R-:W-:Y:S02]  /*2200*/  IMAD.SHL.U32 R63, R63, 0x2, RZ ;  /* 0x000000023f3f7824 */ /* 0x000fe400078e00ff */
[----:B------:R-:W-:Y:S02]  /*2210*/  IMAD.IADD R21, R21, 0x1, R55 ;  /* 0x0000000115157824 */ /* 0x000fe400078e0237 */
[----:B------:R-:W-:Y:S02]  /*2220*/  IMAD.IADD R6, R53, 0x1, R11 ;  /* 0x0000000135067824 */ /* 0x000fe400078e020b */
[----:B------:R-:W-:Y:S02]  /*2230*/  IMAD.IADD R5, R11, 0x1, R51 ;  /* 0x000000010b057824 */ /* 0x000fe400078e0233 */
[----:B------:R-:W-:-:S07]  /*2240*/  IMAD.IADD R0, R59, 0x1, R33 ;  /* 0x000000013b007824 */ /* 0x000fce00078e0221 */
.L_x_8300:
[----:B------:R-:W2:Y:S01]  /*2250*/  LDL R8, [R1+0x1c] ;  /* 0x00001c0001087983 */ /* 0x000ea20000100800 */
[----:B------:R-:W0:Y:S01]  /*2260*/  LDC R93, c[0x0][0x3d4] ;  /* 0x0000f500ff5d7b82 */ /* 0x000e220000000800 */
[----:B------:R-:W-:Y:S01]  /*2270*/  VIADD R2, R2, 0xffffffff ;  /* 0xffffffff02027836 */ /* 0x000fe20000000000 */
[----:B------:R-:W-:Y:S05]  /*2280*/  YIELD ;  /* 0x0000000000007946 */ /* 0x000fea0003800000 */
[----:B------:R-:W-:Y:S01]  /*2290*/  SHF.R.S32.HI R10, RZ, 0x1f, R2 ;  /* 0x0000001fff0a7819 */ /* 0x000fe20000011402 */
[----:B------:R-:W1:Y:S01]  /*22a0*/  LDC.64 R78, c[0x0][0x2d8] ;  /* 0x0000b600ff4e7b82 */ /* 0x000e620000000a00 */
[-C--:B------:R-:W-:Y:S01]  /*22b0*/  IMAD R9, R71, R2.reuse, RZ ;  /* 0x0000000247097224 */ /* 0x080fe200078e02ff */
[----:B------:R-:W-:Y:S01]  /*22c0*/  BSSY B0, `(.L_x_8261) ;  /* 0x00003ed000007945 */ /* 0x000fe20003800000 */
[----:B----4-:R-:W-:Y:S01]  /*22d0*/  IMAD.WIDE.U32 R40, R70, R2, RZ ;  /* 0x0000000246287225 */ /* 0x010fe200078e00ff */
[----:B------:R-:W-:-:S03]  /*22e0*/  ISETP.GT.AND P2, PT, R2, R26, PT ;  /* 0x0000001a0200720c */ /* 0x000fc60003f44270 */
[----:B------:R-:W-:-:S04]  /*22f0*/  IMAD R11, R10, R70, R9 ;  /* 0x000000460a0b7224 */ /* 0x000fc800078e0209 */
[----:B------:R-:W-:Y:S01]  /*2300*/  IMAD.IADD R81, R41, 0x1, R11 ;  /* 0x0000000129517824 */ /* 0x000fe200078e020b */
[----:B0-----:R-:W-:Y:S02]  /*2310*/  ISETP.GE.AND P3, PT, R93, 0x1, PT ;  /* 0x000000015d00780c */ /* 0x001fe40003f66270 */
[----:B-1----:R-:W-:-:S04]  /*2320*/  IADD3 R36, P4, P5, R40, R78, R77 ;  /* 0x0000004e28247210 */ /* 0x002fc80007d9e04d */
[----:B------:R-:W-:Y:S01]  /*2330*/  IADD3.X R37, R81, R79, R76, P4, P5 ;  /* 0x0000004f51257210 */ /* 0x000fe200027ea44c */
[----:B--2---:R-:W-:-:S04]  /*2340*/  IMAD R9, R19, 0x3000, R8 ;  /* 0x0000300013097824 */ /* 0x004fc800078e0208 */
[----:B------:R-:W-:Y:S02]  /*2350*/  IMAD.IADD R90, R18, 0x1, R9 ;  /* 0x00000001125a7824 */ /* 0x000fe400078e0209 */
[----:B------:R-:W-:Y:S05]  /*2360*/  @!P3 BRA `(.L_x_8262) ;  /* 0x0000003c0034b947 */ /* 0x000fea0003800000 */
[----:B------:R-:W-:Y:S01]  /*2370*/  ULDC.U8 UR4, c[0x0][0x3f0] ;  /* 0x0000fc0000047ab9 */ /* 0x000fe20000000000 */
[-C--:B------:R-:W-:Y:S01]  /*2380*/  IMAD R9, R69, R2.reuse, RZ ;  /* 0x0000000245097224 */ /* 0x080fe200078e02ff */
[----:B------:R-:W-:Y:S01]  /*2390*/  ISETP.NE.AND P3, PT, RZ, UR4, PT ;  /* 0x00000004ff007c0c */ /* 0x000fe2000bf65270 */
[----:B------:R-:W-:Y:S02]  /*23a0*/  IMAD R8, R66, R2, RZ ;  /* 0x0000000242087224 */ /* 0x000fe400078e02ff */
[----:B------:R-:W-:Y:S02]  /*23b0*/  IMAD R91, R2, -0x80, R27 ;  /* 0xffffff80025b7824 */ /* 0x000fe400078e021b */
[C---:B------:R-:W-:Y:S02]  /*23c0*/  IMAD R9, R10.reuse, R68, R9 ;  /* 0x000000440a097224 */ /* 0x040fe400078e0209 */
[----:B------:R-:W-:Y:S01]  /*23d0*/  IMAD R11, R10, R65, R8 ;  /* 0x000000410a0b7224 */ /* 0x000fe200078e0208 */
[----:B------:R-:W-:Y:S01]  /*23e0*/  VIMNMX R91, R91, 0x80, PT ;  /* 0x000000805b5b7848 */ /* 0x000fe20003fe0100 */
[----:B------:R-:W-:-:S04]  /*23f0*/  IMAD.WIDE.U32 R44, R68, R2, RZ ;  /* 0x00000002442c7225 */ /* 0x000fc800078e00ff */
        /* <DEDUP_REMOVED lines=14> */
[----:B------:R-:W-:Y:S01]  /*24e0*/  ULDC.64 UR6, c[0x0][0x3e0] ;  /* 0x0000f80000067ab9 */ /* 0x000fe20000000a00 */
[----:B------:R-:W-:Y:S01]  /*24f0*/  IADD3 R44, P3, P5, R56, UR4, R44 ;  /* 0x00000004382c7c10 */ /* 0x000fe2000fd7e02c */
[----:B------:R-:W-:Y:S01]  /*2500*/  VIADD R8, R16, 0x10 ;  /* 0x0000001010087836 */ /* 0x000fe20000000000 */
[----:B------:R-:W-:Y:S02]  /*2510*/  CS2R R38, SRZ ;  /* 0x0000000000267805 */ /* 0x000fe4000001ff00 */
[----:B------:R-:W-:Y:S02]  /*2520*/  CS2R R40, SRZ ;  /* 0x0000000000287805 */ /* 0x000fe4000001ff00 */
[----:B------:R-:W-:Y:S02]  /*2530*/  IADD3.X R45, R28, UR5, R46, P3, P5 ;  /* 0x000000051c2d7c10 */ /* 0x000fe40009fea42e */
[----:B------:R-:W-:-:S04]  /*2540*/  IADD3 R42, P3, P5, R52, UR6, R42 ;  /* 0x00000006342a7c10 */ /* 0x000fc8000fd7e02a */
[----:B------:R-:W-:Y:S02]  /*2550*/  IADD3.X R43, R6, UR7, R47, P3, P5 ;  /* 0x00000007062b7c10 */ /* 0x000fe40009fea42f */
[-C--:B------:R-:W-:Y:S02]  /*2560*/  ISETP.GE.AND P5, PT, R16, R93.reuse, PT ;  /* 0x0000005d1000720c */ /* 0x080fe40003fa6270 */
[----:B------:R-:W-:Y:S01]  /*2570*/  ISETP.GE.AND P3, PT, R8, R93, PT ;  /* 0x0000005d0800720c */ /* 0x000fe20003f66270 */
[----:B------:R-:W-:Y:S01]  /*2580*/  VIADD R8, R16, 0x20 ;  /* 0x0000002010087836 */ /* 0x000fe20000000000 */
[----:B------:R-:W-:Y:S02]  /*2590*/  CS2R R32, SRZ ;  /* 0x0000000000207805 */ /* 0x000fe4000001ff00 */
[----:B------:R-:W-:-:S07]  /*25a0*/  CS2R R12, SRZ ;  /* 0x00000000000c7805 */ /* 0x000fce000001ff00 */
[----:B------:R0:W5:Y:S04]  /*25b0*/  @!P5 LDG.E.64 R38, desc[UR40][R44.64] ;  /* 0x000000282c26d981 */ /* 0x000168000c1e1b00 */
[----:B------:R0:W5:Y:S01]  /*25c0*/  @!P5 LDG.E.64 R40, desc[UR40][R42.64] ;  /* 0x000000282a28d981 */ /* 0x000162000c1e1b00 */
[----:B------:R-:W-:Y:S02]  /*25d0*/  ISETP.GE.AND P5, PT, R8, R93, PT ;  /* 0x0000005d0800720c */ /* 0x000fe40003fa6270 */
[----:B------:R-:W-:Y:S02]  /*25e0*/  CS2R R34, SRZ ;  /* 0x0000000000227805 */ /* 0x000fe4000001ff00 */
[----:B------:R-:W-:Y:S01]  /*25f0*/  CS2R R14, SRZ ;  /* 0x00000000000e7805 */ /* 0x000fe2000001ff00 */
[----:B------:R0:W5:Y:S04]  /*2600*/  @!P3 LDG.E.64 R32, desc[UR40][R44.64+0x10] ;  /* 0x000010282c20b981 */ /* 0x000168000c1e1b00 */
[----:B------:R0:W5:Y:S04]  /*2610*/  @!P3 LDG.E.64 R34, desc[UR40][R42.64+0x10] ;  /* 0x000010282a22b981 */ /* 0x000168000c1e1b00 */
[----:B------:R0:W5:Y:S04]  /*2620*/  @!P5 LDG.E.64 R12, desc[UR40][R44.64+0x20] ;  /* 0x000020282c0cd981 */ /* 0x000168000c1e1b00 */
[----:B------:R0:W5:Y:S02]  /*2630*/  @!P5 LDG.E.64 R14, desc[UR40][R42.64+0x20] ;  /* 0x000020282a0ed981 */ /* 0x000164000c1e1b00 */
.L_x_8265:
[----:B------:R-:W-:Y:S05]  /*2640*/  BSYNC B1 ;  /* 0x0000000000017941 */ /* 0x000fea0003800000 */
.L_x_8264:
[----:B------:R-:W-:Y:S01]  /*2650*/  ISETP.NE.AND P3, PT, R155, 0x3, PT ;  /* 0x000000039b00780c */ /* 0x000fe20003f65270 */
[----:B0----5:R-:W-:Y:S02]  /*2660*/  IMAD.MOV.U32 R42, RZ, RZ, R12 ;  /* 0x000000ffff2a7224 */ /* 0x021fe400078e000c */
[----:B------:R-:W-:Y:S02]  /*2670*/  IMAD.MOV.U32 R44, RZ, RZ, R32 ;  /* 0x000000ffff2c7224 */ /* 0x000fe400078e0020 */
[----:B------:R-:W-:Y:S02]  /*2680*/  IMAD.MOV.U32 R46, RZ, RZ, R38 ;  /* 0x000000ffff2e7224 */ /* 0x000fe400078e0026 */
[----:B------:R-:W-:Y:S02]  /*2690*/  IMAD.MOV.U32 R43, RZ, RZ, R14 ;  /* 0x000000ffff2b7224 */ /* 0x000fe400078e000e */
[----:B------:R-:W-:Y:S02]  /*26a0*/  IMAD.MOV.U32 R45, RZ, RZ, R34 ;  /* 0x000000ffff2d7224 */ /* 0x000fe400078e0022 */
[----:B------:R-:W-:-:S02]  /*26b0*/  IMAD.MOV.U32 R47, RZ, RZ, R40 ;  /* 0x000000ffff2f7224 */ /* 0x000fc400078e0028 */
[----:B------:R-:W-:Y:S05]  /*26c0*/  @!P3 BRA `(.L_x_8266) ;  /* 0x000000000004b947 */ /* 0x000fea0003800000 */
[----:B------:R-:W-:Y:S01]  /*26d0*/  BPT.TRAP 0x1 ;  /* 0x000000040000795c */ /* 0x000fe20000300000 */
.L_x_8266:
[----:B------:R-:W-:Y:S01]  /*26e0*/  IMAD R89, R19, 0x8, R18 ;  /* 0x0000000813597824 */ /* 0x000fe200078e0212 */
[----:B------:R-:W-:Y:S01]  /*26f0*/  SHF.L.U32 R92, R153, 0x1f, RZ ;  /* 0x0000001f995c7819 */ /* 0x000fe200000006ff */
[----:B------:R-:W-:Y:S03]  /*2700*/  BSSY B1, `(.L_x_8267) ;  /* 0x0000003000017945 */ /* 0x000fe60003800000 */
[----:B------:R-:W0:Y:S02]  /*2710*/  SYNCS.PHASECHK.TRANS64.TRYWAIT P5, [R89+URZ+0x19c90], R92 ;  /* 0x019c905c590075a7 */ /* 0x000e2400080a017f */
[----:B0-----:R-:W-:Y:S05]  /*2720*/  @!P5 BRA `(.L_x_8268) ;  /* 0x000001500024d947 */ /* 0x001fea0003800000 */
.L_x_8507:
[----:B------:R-:W-:Y:S05]  /*2730*/  BSYNC B1 ;  /* 0x0000000000017941 */ /* 0x000fea0003800000 */
.L_x_8267:
        /* <DEDUP_REMOVED lines=9> */
[----:B------:R-:W-:Y:S02]  /*27d0*/  LOP3.LUT R38, R39, 0xff, RZ, 0xc0, !PT ;  /* 0x000000ff27267812 */ /* 0x000fe400078ec0ff */
[--C-:B------:R-:W-:Y:S02]  /*27e0*/  SHF.R.U32.HI R79, RZ, 0x18, R39.reuse ;  /* 0x00000018ff4f7819 */ /* 0x100fe40000011627 */
[----:B------:R-:W-:Y:S02]  /*27f0*/  SHF.R.U32.HI R84, RZ, 0x10, R39 ;  /* 0x00000010ff547819 */ /* 0x000fe40000011627 */
[--C-:B------:R-:W-:Y:S02]  /*2800*/  SHF.R.U32.HI R78, RZ, 0x8, R41.reuse ;  /* 0x00000008ff4e7819 */ /* 0x100fe40000011629 */
[----:B------:R-:W-:-:S02]  /*2810*/  SHF.R.U32.HI R81, RZ, 0x10, R41 ;  /* 0x00000010ff517819 */ /* 0x000fc40000011629 */
[----:B------:R-:W-:Y:S01]  /*2820*/  LOP3.LUT R39, R41, 0xff, RZ, 0xc0, !PT ;  /* 0x000000ff29277812 */ /* 0x000fe200078ec0ff */
        /* <DEDUP_REMOVED lines=8> */
[----:B------:R-:W-:Y:S01]  /*28b0*/  IMAD.U32 R41, R81, 0x10000, RZ ;  /* 0x0001000051297824 */ /* 0x000fe200078e00ff */
[----:B------:R-:W-:Y:S01]  /*28c0*/  LOP3.LUT R80, R79, 0xff00, R78, 0xf8, !PT ;  /* 0x0000ff004f507812 */ /* 0x000fe200078ef84e */
[----:B------:R-:W-:Y:S01]  /*28d0*/  IMAD.MOV.U32 R40, RZ, RZ, R8 ;  /* 0x000000ffff287224 */ /* 0x000fe200078e0008 */
        /* <DEDUP_REMOVED lines=44> */
[----:B------:R-:W-:Y:S01]  /*2ba0*/  F2FP.F16.E4M3.UNPACK_B R87, R38.H1 ;  /* 0x00000026ff57723e */ /* 0x000fe200030006ff */
[--C-:B------:R-:W-:Y:S01]  /*2bb0*/  HADD2.F32 R80, -RZ, R79.reuse.H0_H0 ;  /* 0x2000004fff507230 */ /* 0x100fe20000004100 */
[----:B------:R-:W-:Y:S01]  /*2bc0*/  F2FP.SATFINITE.E4M3.F32.PACK_AB_MERGE_C R47, R78, R47, RZ ;  /* 0x0000002f4e2f723e */ /* 0x000fe200048070ff */
[----:B------:R-:W-:Y:S01]  /*2bd0*/  HADD2.F32 R79, -RZ, R79.H1_H1 ;  /* 0x3000004fff4f7230 */ /* 0x000fe20000004100 */
[-C--:B------:R-:W-:Y:S01]  /*2be0*/  F2FP.F16.E4M3.UNPACK_B R84, R9.reuse.H1 ;  /* 0x00000009ff54723e */ /* 0x080fe200030006ff */
[--C-:B------:R-:W-:Y:S01]  /*2bf0*/  HADD2.F32 R94, -RZ, R87.reuse.H1_H1 ;  /* 0x30000057ff5e7230 */ /* 0x100fe20000004100 */
        /* <DEDUP_REMOVED lines=40> */
.L_x_8273:
[----:B------:R-:W-:Y:S05]  /*2e80*/  BSYNC B2 ;  /* 0x0000000000027941 */ /* 0x000fea0003800000 */
.L_x_8272:
[----:B--2---:R1:W-:Y:S02]  /*2e90*/  STG.E.128 desc[UR40][R36.64], R8 ;  /* 0x0000000824007986 */ /* 0x0043e4000c101d28 */
.L_x_8271:
[----:B------:R-:W-:Y:S05]  /*2ea0*/  BSYNC B1 ;  /* 0x0000000000017941 */ /* 0x000fea0003800000 */
.L_x_8270:
        /* <DEDUP_REMOVED lines=44> */
[-C--:B------:R-:W-:Y:S01]  /*3170*/  FMUL.FTZ R79, R39, R47.reuse ;  /* 0x0000002f274f7220 */ /* 0x080fe20000410000 */
[----:B------:R-:W-:Y:S01]  /*3180*/  FMUL.FTZ R78, R38, R47 ;  /* 0x0000002f264e7220 */ /* 0x000fe20000410000 */
[----:B------:R-:W-:Y:S01]  /*3190*/  F2FP.F16.E4M3.UNPACK_B R35, R34.H1 ;  /* 0x00000022ff23723e */ /* 0x000fe200030006ff */
[----:B------:R-:W-:-:S02]  /*31a0*/  HADD2.F32 R41, -RZ, R45.H1_H1 ;  /* 0x3000002dff297230 */ /* 0x000fc40000004100 */
[-C--:B------:R-:W-:Y:S01]  /*31b0*/  FFMA.FTZ R79, R38, R40.reuse, -R79 ;  /* 0x00000028264f7223 */ /* 0x080fe2000001084f */
[----:B------:R-:W-:Y:S01]  /*31c0*/  FFMA.FTZ R80, R39, R40, R78 ;  /* 0x0000002827507223 */ /* 0x000fe2000001004e */
[----:B------:R-:W-:Y:S01]  /*31d0*/  F2FP.F16.E4M3.UNPACK_B R34, R34 ;  /* 0x00000022ff22723e */ /* 0x000fe200020006ff */
[--C-:B------:R-:W-:Y:S01]  /*31e0*/  HADD2.F32 R40, -RZ, R35.reuse.H1_H1 ;  /* 0x30000023ff287230 */ /* 0x100fe20000004100 */
[----:B------:R-:W-:Y:S01]  /*31f0*/  F2FP.F16.E4M3.UNPACK_B R44, R44 ;  /* 0x0000002cff2c723e */ /* 0x000fe200020006ff */
[----:B------:R-:W-:Y:S01]  /*3200*/  HADD2.F32 R39, -RZ, R35.H0_H0 ;  /* 0x20000023ff277230 */ /* 0x000fe20000004100 */
[----:B------:R-:W-:Y:S01]  /*3210*/  F2FP.F16.E4M3.UNPACK_B R47, R33 ;  /* 0x00000021ff2f723e */ /* 0x000fe200020006ff */
[--C-:B------:R-:W-:Y:S02]  /*3220*/  HADD2.F32 R35, -RZ, R34.reuse.H0_H0 ;  /* 0x20000022ff237230 */ /* 0x100fe40000004100 */
[----:B------:R-:W-:Y:S01]  /*3230*/  FMUL.FTZ R78, R40, R41 ;  /* 0x00000029284e7220 */ /* 0x000fe20000410000 */
[----:B------:R-:W-:-:S02]  /*3240*/  HADD2.F32 R38, -RZ, R34.H1_H1 ;  /* 0x30000022ff267230 */ /* 0x000fc40000004100 */
[C---:B------:R-:W-:Y:S01]  /*3250*/  FMUL.FTZ R41, R39.reuse, R41 ;  /* 0x0000002927297220 */ /* 0x040fe20000410000 */
[--C-:B------:R-:W-:Y:S02]  /*3260*/  HADD2.F32 R34, -RZ, R44.reuse.H1_H1 ;  /* 0x3000002cff227230 */ /* 0x100fe40000004100 */
[----:B------:R-:W-:Y:S02]  /*3270*/  HADD2.F32 R45, -RZ, R45.H0_H0 ;  /* 0x2000002dff2d7230 */ /* 0x000fe40000004100 */
[----:B------:R-:W-:Y:S02]  /*3280*/  HADD2.F32 R44, -RZ, R44.H0_H0 ;  /* 0x2000002cff2c7230 */ /* 0x000fe40000004100 */
[-C--:B------:R-:W-:Y:S01]  /*3290*/  FFMA.FTZ R78, R39, R34.reuse, -R78 ;  /* 0x00000022274e7223 */ /* 0x080fe2000001084e */
[----:B------:R-:W-:Y:S01]  /*32a0*/  FFMA.FTZ R41, R40, R34, R41 ;  /* 0x0000002228297223 */ /* 0x000fe20000010029 */
[-C--:B------:R-:W-:Y:S01]  /*32b0*/  FMUL.FTZ R46, R38, R45.reuse ;  /* 0x0000002d262e7220 */ /* 0x080fe20000410000 */
[----:B------:R-:W-:Y:S01]  /*32c0*/  FMUL.FTZ R45, R35, R45 ;  /* 0x0000002d232d7220 */ /* 0x000fe20000410000 */
[----:B------:R-:W-:-:S02]  /*32d0*/  F2FP.F16.E4M3.UNPACK_B R40, R11.H1 ;  /* 0x0000000bff28723e */ /* 0x000fc400030006ff */
[----:B------:R-:W-:Y:S01]  /*32e0*/  F2FP.SATFINITE.E4M3.F32.PACK_AB_MERGE_C R85, R41, R78, RZ ;  /* 0x0000004e2955723e */ /* 0x000fe200048070ff */
[-C--:B------:R-:W-:Y:S01]  /*32f0*/  FFMA.FTZ R34, R35, R44.reuse, -R46 ;  /* 0x0000002c23227223 */ /* 0x080fe2000001082e */
[----:B------:R-:W-:Y:S01]  /*3300*/  F2FP.F16.E4M3.UNPACK_B R78, R33.H1 ;  /* 0x00000021ff4e723e */ /* 0x000fe200030006ff */
[----:B------:R-:W-:Y:S01]  /*3310*/  FFMA.FTZ R35, R38, R44, R45 ;  /* 0x0000002c26237223 */ /* 0x000fe2000001002d */
[----:B------:R-:W-:Y:S01]  /*3320*/  F2FP.SATFINITE.E4M3.F32.PACK_AB_MERGE_C R38, R80, R79, RZ ;  /* 0x0000004f5026723e */ /* 0x000fe200048070ff */
[--C-:B------:R-:W-:Y:S01]  /*3330*/  HADD2.F32 R41, -RZ, R40.reuse.H0_H0 ;  /* 0x20000028ff297230 */ /* 0x100fe20000004100 */
        /* <DEDUP_REMOVED lines=41> */
[----:B------:R-:W-:-:S07]  /*35d0*/  F2FP.SATFINITE.E4M3.F32.PACK_AB_MERGE_C R11, R78, R41, R46 ;  /* 0x000000294e0b723e */ /* 0x000fce000480702e */
.L_x_8277:
[----:B------:R-:W-:Y:S05]  /*35e0*/  BSYNC B2 ;  /* 0x0000000000027941 */ /* 0x000fea0003800000 */
.L_x_8276:
[----:B--2---:R2:W-:Y:S02]  /*35f0*/  STG.E.128 desc[UR40][R36.64+0x20], R8 ;  /* 0x0000200824007986 */ /* 0x0045e4000c101d28 */
.L_x_8275:
[----:B------:R-:W-:Y:S05]  /*3600*/  BSYNC B1 ;  /* 0x0000000000017941 */ /* 0x000fea0003800000 */
.L_x_8274:
[----:B------:R-:W-:Y:S05]  /*3610*/  @P1 BRA `(.L_x_8269) ;  /* 0x0000002800dc1947 */ /* 0x000fea0003800000 */
[----:B-12---:R1:W2:Y:S01]  /*3620*/  LDS.128 R8, [R90+0x15800] ;  /* 0x015800005a087984 */ /* 0x0062a20000000c00 */
[----:B------:R-:W-:Y:S01]  /*3630*/  VIADD R32, R16, 0x20 ;  /* 0x0000002010207836 */ /* 0x000fe20000000000 */
[----:B------:R-:W-:Y:S04]  /*3640*/  BSSY B1, `(.L_x_8278) ;  /* 0x000006c000017945 */ /* 0x000fe80003800000 */
[----:B------:R-:W-:-:S13]  /*3650*/  ISETP.GE.AND P4, PT, R32, R93, PT ;  /* 0x0000005d2000720c */ /* 0x000fda0003f86270 */
[----:B-1----:R-:W-:Y:S05]  /*3660*/  @P4 BRA `(.L_x_8279) ;  /* 0x0000000400a44947 */ /* 0x002fea0003800000 */
[----:B------:R-:W-:Y:S02]  /*3670*/  SHF.R.U32.HI R14, RZ, 0x8, R15 ;  /* 0x00000008ff0e7819 */ /* 0x000fe4000001160f */
[--C-:B------:R-:W-:Y:S02]  /*3680*/  SHF.R.U32.HI R35, RZ, 0x10, R13.reuse ;  /* 0x00000010ff237819 */ /* 0x100fe4000001160d */
[--C-:B------:R-:W-:Y:S01]  /*3690*/  SHF.R.U32.HI R34, RZ, 0x8, R13.reuse ;  /* 0x00000008ff227819 */ /* 0x100fe2000001160d */
[----:B------:R-:W-:Y:S01]  /*36a0*/  IMAD.SHL.U32 R14, R14, 0x100, RZ ;  /* 0x000001000e0e7824 */ /* 0x000fe200078e00ff */
[----:B------:R-:W-:Y:S02]  /*36b0*/  LOP3.LUT R12, R13, 0xff, RZ, 0xc0, !PT ;  /* 0x000000ff0d0c7812 */ /* 0x000fe400078ec0ff */
[----:B------:R-:W-:Y:S02]  /*36c0*/  SHF.R.U32.HI R13, RZ, 0x18, R13 ;  /* 0x00000018ff0d7819 */ /* 0x000fe4000001160d */
[----:B------:R-:W-:-:S02]  /*36d0*/  SHF.R.U32.HI R32, RZ, 0x10, R15 ;  /* 0x00000010ff207819 */ /* 0x000fc4000001160f */
[----:B------:R-:W-:Y:S02]  /*36e0*/  LOP3.LUT R33, R15, 0xff0000ff, RZ, 0xc0, !PT ;  /* 0xff0000ff0f217812 */ /* 0x000fe400078ec0ff */
[----:B------:R-:W-:Y:S01]  /*36f0*/  PRMT R15, R13, 0x654, R12 ;  /* 0x000006540d0f7816 */ /* 0x000fe2000000000c */
[----:B------:R-:W-:Y:S01]  /*3700*/  IMAD.SHL.U32 R12, R34, 0x100, RZ ;  /* 0x00000100220c7824 */ /* 0x000fe200078e00ff */
[----:B------:R-:W-:Y:S01]  /*3710*/  LOP3.LUT R33, R33, 0xff00, R14, 0xf8, !PT ;  /* 0x0000ff0021217812 */ /* 0x000fe200078ef80e */
[----:B--2---:R-:W-:Y:S01]  /*3720*/  IMAD.MOV.U32 R13, RZ, RZ, R8 ;  /* 0x000000ffff0d7224 */ /* 0x004fe200078e0008 */
[----:B------:R-:W-:Y:S01]  /*3730*/  F2FP.F16.E4M3.UNPACK_B R8, R9 ;  /* 0x00000009ff08723e */ /* 0x000fe200020006ff */
[----:B------:R-:W-:Y:S01]  /*3740*/  IMAD.U32 R14, R32, 0x10000, RZ ;  /* 0x00010000200e7824 */ /* 0x000fe200078e00ff */
        /* <DEDUP_REMOVED lines=45> */
[-C--:B------:R-:W-:Y:S01]  /*3a20*/  FFMA.FTZ R43, R14, R42.reuse, -R35 ;  /* 0x0000002a0e2b7223 */ /* 0x080fe20000010823 */
        /* <DEDUP_REMOVED lines=20> */
[----:B------:R-:W-:Y:S02]  /*3b70*/  HADD2.F32 R39, -RZ, R39.H0_H0 ;  /* 0x20000027ff277230 */ /* 0x000fe40000004100 */
[C---:B------:R-:W-:Y:S01]  /*3b80*/  FMUL.FTZ R15, R13.reuse, R40 ;  /* 0x000000280d0f7220 */ /* 0x040fe20000410000 */
[----:B------:R-:W-:Y:S01]  /*3b90*/  FFMA.FTZ R40, R32, R35, R41 ;  /* 0x0000002320287223 */ /* 0x000fe20000010029 */
[----:B------:R-:W-:Y:S01]  /*3ba0*/  FFMA.FTZ R44, R13, R12, -R44 ;  /* 0x0000000c0d2c7223 */ /* 0x000fe2000001082c */
[----:B------:R-:W-:-:S02]  /*3bb0*/  HADD2.F32 R13, -RZ, R11.H1_H1 ;  /* 0x3000000bff0d7230 */ /* 0x000fc40000004100 */
        /* <DEDUP_REMOVED lines=20> */
.L_x_8279:
[----:B------:R-:W-:Y:S05]  /*3d00*/  BSYNC B1 ;  /* 0x0000000000017941 */ /* 0x000fea0003800000 */
.L_x_8278:
[----:B--2---:R3:W-:Y:S01]  /*3d10*/  STG.E.128 desc[UR40][R36.64+0x40], R8 ;  /* 0x0000400824007986 */ /* 0x0047e2000c101d28 */
[----:B------:R-:W-:Y:S05]  /*3d20*/  BRA `(.L_x_8269) ;  /* 0x0000002400187947 */ /* 0x000fea0003800000 */
.L_x_8263:
        /* <DEDUP_REMOVED lines=10> */
[----:B------:R-:W-:Y:S06]  /*3dd0*/  @P4 BRA `(.L_x_8281) ;  /* 0x0000000000404947 */ /* 0x000fec0003800000 */
[----:B------:R-:W-:Y:S01]  /*3de0*/  ULDC.64 UR4, c[0x0][0x3c8] ;  /* 0x0000f20000047ab9 */ /* 0x000fe20000000a00 */
[----:B------:R-:W-:Y:S01]  /*3df0*/  ULDC.64 UR6, c[0x0][0x3e0] ;  /* 0x0000f80000067ab9 */ /* 0x000fe20000000a00 */
[----:B------:R-:W-:Y:S02]  /*3e00*/  IADD3 R44, P3, P5, R54, UR4, R44 ;  /* 0x00000004362c7c10 */ /* 0x000fe4000fd7e02c */
[----:B------:R-:W-:Y:S02]  /*3e10*/  CS2R R10, SRZ ;  /* 0x00000000000a7805 */ /* 0x000fe4000001ff00 */
[----:B------:R-:W-:Y:S02]  /*3e20*/  CS2R R8, SRZ ;  /* 0x0000000000087805 */ /* 0x000fe4000001ff00 */
[----:B------:R-:W-:Y:S02]  /*3e30*/  CS2R R34, SRZ ;  /* 0x0000000000227805 */ /* 0x000fe4000001ff00 */
[----:B------:R-:W-:-:S02]  /*3e40*/  IADD3.X R45, R21, UR5, R46, P3, P5 ;  /* 0x00000005152d7c10 */ /* 0x000fc40009fea42e */
[----:B------:R-:W-:Y:S02]  /*3e50*/  CS2R R32, SRZ ;  /* 0x0000000000207805 */ /* 0x000fe4000001ff00 */
[----:B------:R-:W-:-:S04]  /*3e60*/  IADD3 R42, P3, P5, R50, UR6, R42 ;  /* 0x00000006322a7c10 */ /* 0x000fc8000fd7e02a */
[----:B------:R-:W-:Y:S02]  /*3e70*/  IADD3.X R43, R5, UR7, R47, P3, P5 ;  /* 0x00000007052b7c10 */ /* 0x000fe40009fea42f */
[-C--:B------:R-:W-:Y:S02]  /*3e80*/  ISETP.GE.AND P3, PT, R22, R93.reuse, PT ;  /* 0x0000005d1600720c */ /* 0x080fe40003f66270 */
[----:B------:R-:W-:-:S11]  /*3e90*/  ISETP.GE.AND P5, PT, R156, R93, PT ;  /* 0x0000005d9c00720c */ /* 0x000fd60003fa6270 */
[----:B------:R0:W5:Y:S04]  /*3ea0*/  @!P3 LDG.E.128 R12, desc[UR40][R44.64] ;  /* 0x000000282c0cb981 */ /* 0x000168000c1e1d00 */
[----:B------:R0:W5:Y:S04]  /*3eb0*/  @!P5 LDG.E.128 R8, desc[UR40][R44.64+0x20] ;  /* 0x000020282c08d981 */ /* 0x000168000c1e1d00 */
[----:B------:R0:W5:Y:S04]  /*3ec0*/  @!P3 LDG.E.128 R36, desc[UR40][R42.64] ;  /* 0x000000282a24b981 */ /* 0x000168000c1e1d00 */
[----:B------:R0:W5:Y:S02]  /*3ed0*/  @!P5 LDG.E.128 R32, desc[UR40][R42.64+0x20] ;  /* 0x000020282a20d981 */ /* 0x000164000c1e1d00 */
.L_x_8281:
[----:B------:R-:W-:Y:S05]  /*3ee0*/  BSYNC B1 ;  /* 0x0000000000017941 */ /* 0x000fea0003800000 */
.L_x_8280:
[----:B------:R-:W-:Y:S01]  /*3ef0*/  ISETP.NE.AND P3, PT, R155, 0x3, PT ;  /* 0x000000039b00780c */ /* 0x000fe20003f65270 */
[----:B-----5:R-:W-:Y:S02]  /*3f00*/  IMAD.MOV.U32 R94, RZ, RZ, R10 ;  /* 0x000000ffff5e7224 */ /* 0x020fe400078e000a */
[----:B------:R-:W-:Y:S02]  /*3f10*/  IMAD.MOV.U32 R95, RZ, RZ, R8 ;  /* 0x000000ffff5f7224 */ /* 0x000fe400078e0008 */
[----:B------:R-:W-:Y:S02]  /*3f20*/  IMAD.MOV.U32 R103, RZ, RZ, R14 ;  /* 0x000000ffff677224 */ /* 0x000fe400078e000e */
[----:B------:R-:W-:Y:S02]  /*3f30*/  IMAD.MOV.U32 R102, RZ, RZ, R12 ;  /* 0x000000ffff667224 */ /* 0x000fe400078e000c */
[----:B------:R-:W-:Y:S02]  /*3f40*/  IMAD.MOV.U32 R96, RZ, RZ, R34 ;  /* 0x000000ffff607224 */ /* 0x000fe400078e0022 */
[----:B------:R-:W-:-:S02]  /*3f50*/  IMAD.MOV.U32 R97, RZ, RZ, R32 ;  /* 0x000000ffff617224 */ /* 0x000fc400078e0020 */
[----:B------:R-:W-:Y:S02]  /*3f60*/  IMAD.MOV.U32 R101, RZ, RZ, R38 ;  /* 0x000000ffff657224 */ /* 0x000fe400078e0026 */
[----:B------:R-:W-:Y:S01]  /*3f70*/  IMAD.MOV.U32 R100, RZ, RZ, R36 ;  /* 0x000000ffff647224 */ /* 0x000fe200078e0024 */
[----:B------:R-:W-:Y:S06]  /*3f80*/  @!P3 BRA `(.L_x_8282) ;  /* 0x000000000004b947 */ /* 0x000fec0003800000 */
[----:B------:R-:W-:Y:S01]  /*3f90*/  BPT.TRAP 0x1 ;  /* 0x000000040000795c */ /* 0x000fe20000300000 */
.L_x_8282:
[----:B------:R-:W-:Y:S01]  /*3fa0*/  IMAD R89, R19, 0x8, R18 ;  /* 0x0000000813597824 */ /* 0x000fe200078e0212 */
[----:B------:R-:W-:Y:S01]  /*3fb0*/  SHF.L.U32 R92, R153, 0x1f, RZ ;  /* 0x0000001f995c7819 */ /* 0x000fe200000006ff */
[----:B------:R-:W-:Y:S03]  /*3fc0*/  BSSY B1, `(.L_x_8283) ;  /* 0x0000003000017945 */ /* 0x000fe60003800000 */
[----:B------:R-:W1:Y:S02]  /*3fd0*/  SYNCS.PHASECHK.TRANS64.TRYWAIT P5, [R89+URZ+0x19c90], R92 ;  /* 0x019c905c590075a7 */ /* 0x000e6400080a017f */
[----:B-1----:R-:W-:Y:S05]  /*3fe0*/  @!P5 BRA `(.L_x_8284) ;  /* 0x000001380008d947 */ /* 0x002fea0003800000 */
.L_x_8508:
[----:B------:R-:W-:Y:S05]  /*3ff0*/  BSYNC B1 ;  /* 0x0000000000017941 */ /* 0x000fea0003800000 */
.L_x_8283:
[----:B------:R-:W-:Y:S05]  /*4000*/  @P4 BRA `(.L_x_8269) ;  /* 0x0000002000604947 */ /* 0x000fea0003800000 */
[----:B------:R-:W2:Y:S01]  /*4010*/  LDC R98, c[0x0][0x2e4] ;  /* 0x0000b900ff627b82 */ /* 0x000ea20000000800 */
[----:B------:R-:W-:Y:S01]  /*4020*/  ISETP.NE.AND P4, PT, R62, RZ, PT ;  /* 0x000000ff3e00720c */ /* 0x000fe20003f85270 */
[----:B------:R-:W-:Y:S01]  /*4030*/  ULDC.64 UR4, c[0x0][0x2f0] ;  /* 0x0000bc0000047ab9 */ /* 0x000fe20000000a00 */
[----:B0-----:R-:W-:Y:S01]  /*4040*/  SHF.R.S32.HI R42, RZ, 0x1f, R152 ;  /* 0x0000001fff2a7819 */ /* 0x001fe20000011498 */
[----:B------:R-:W-:Y:S01]  /*4050*/  IMAD.MOV.U32 R80, RZ, RZ, R40 ;  /* 0x000000ffff507224 */ /* 0x000fe200078e0028 */
[----:B------:R-:W-:Y:S03]  /*4060*/  BSSY B1, `(.L_x_8285) ;  /* 0x0000100000017945 */ /* 0x000fe60003800000 */
[----:B------:R-:W-:Y:S02]  /*4070*/  IMAD R41, R42, UR4, RZ ;  /* 0x000000042a297c24 */ /* 0x000fe4000f8e02ff */
[----:B------:R-:W-:-:S04]  /*4080*/  IMAD.WIDE.U32 R80, R152, UR4, R80 ;  /* 0x0000000498507c25 */ /* 0x000fc8000f8e0050 */
[----:B------:R-:W-:-:S04]  /*4090*/  IMAD R41, R152, UR5, R41 ;  /* 0x0000000598297c24 */ /* 0x000fc8000f8e0229 */
[----:B------:R-:W-:Y:S02]  /*40a0*/  IMAD.IADD R99, R41, 0x1, R81 ;  /* 0x0000000129637824 */ /* 0x000fe400078e0251 */
[----:B--2---:R-:W-:Y:S01]  /*40b0*/  IMAD.IADD R104, R98, 0x1, -R63 ;  /* 0x0000000162687824 */ /* 0x004fe200078e0a3f */
[----:B------:R-:W-:Y:S06]  /*40c0*/  @!P4 BRA `(.L_x_8286) ;  /* 0x0000000c00e4c947 */ /* 0x000fec0003800000 */
[----:B------:R-:W2:Y:S04]  /*40d0*/  LDL R46, [R1] ;  /* 0x00000000012e7983 */ /* 0x000ea80000100800 */
[----:B------:R-:W3:Y:S04]  /*40e0*/  LDL R45, [R1+0x50] ;  /* 0x00005000012d7983 */ /* 0x000ee80000100800 */
[----:B------:R-:W4:Y:S01]  /*40f0*/  LDL R43, [R1+0x4] ;  /* 0x00000400012b7983 */ /* 0x000f220000100800 */
[----:B------:R-:W-:Y:S01]  /*4100*/  SEL R40, R63, R104, !P0 ;  /* 0x000000683f287207 */ /* 0x000fe20004000000 */
[----:B------:R-:W-:Y:S01]  /*4110*/  BSSY B2, `(.L_x_8287) ;  /* 0x00000f2000027945 */ /* 0x000fe20003800000 */
[----:B------:R-:W-:-:S02]  /*4120*/  IADD3 R87, P4, P5, R60, R80, R20 ;  /* 0x000000503c577210 */ /* 0x000fc40007d9e014 */
[----:B------:R-:W-:Y:S02]  /*4130*/  SHF.R.S32.HI R41, RZ, 0x1f, R40 ;  /* 0x0000001fff297819 */ /* 0x000fe40000011428 */
[----:B------:R-:W-:Y:S02]  /*4140*/  IADD3.X R44, R82, R99, R4, P4, P5 ;  /* 0x00000063522c7210 */ /* 0x000fe400027ea404 */
[----:B------:R-:W-:-:S04]  /*4150*/  LEA.HI R41, R41, R40, RZ, 0x5 ;  /* 0x0000002829297211 */ /* 0x000fc800078f28ff */
[----:B------:R-:W-:-:S04]  /*4160*/  SHF.R.S32.HI R40, RZ, 0x5, R41 ;  /* 0x00000005ff287819 */ /* 0x000fc80000011429 */
[----:B------:R-:W-:-:S05]  /*4170*/  LEA.HI.SX32 R40, R75, R40, 0x1c ;  /* 0x000000284b287211 */ /* 0x000fca00078fe2ff */
[C---:B------:R-:W-:Y:S01]  /*4180*/  IMAD.SHL.U32 R41, R40.reuse, 0x10, RZ ;  /* 0x0000001028297824 */ /* 0x040fe200078e00ff */
[----:B------:R-:W-:-:S04]  /*4190*/  LEA.HI R40, R40, R40, RZ, 0x1 ;  /* 0x0000002828287211 */ /* 0x000fc800078f08ff */
[----:B------:R-:W-:Y:S01]  /*41a0*/  ISETP.GE.AND P4, PT, R41, R98, PT ;  /* 0x000000622900720c */ /* 0x000fe20003f86270 */
[----:B------:R-:W-:-:S05]  /*41b0*/  IMAD.SHL.U32 R40, R40, 0x800, RZ ;  /* 0x0000080028287824 */ /* 0x000fca00078e00ff */
[----:B------:R-:W-:-:S07]  /*41c0*/  LOP3.LUT R40, R40, 0xfffff000, RZ, 0xc0, !PT ;  /* 0xfffff00028287812 */ /* 0x000fce00078ec0ff */
[--C-:B------:R-:W-:Y:S02]  /*41d0*/  @!P4 SHF.R.S32.HI R42, RZ, 0x1f, R41.reuse ;  /* 0x0000001fff2ac819 */ /* 0x100fe40000011429 */
[----:B------:R-:W-:-:S04]  /*41e0*/  @!P4 IADD3 R85, P5, P6, R60, R80, R41 ;  /* 0x000000503c55c210 */ /* 0x000fc80007ebe029 */
[----:B------:R-:W-:Y:S02]  /*41f0*/  @!P4 IADD3.X R42, R82, R99, R42, P5, P6 ;  /* 0x00000063522ac210 */ /* 0x000fe40002fec42a */
[----:B------:R-:W-:-:S05]  /*4200*/  IADD3 R86, P5, R87, R78, RZ ;  /* 0x0000004e57567210 */ /* 0x000fca0007fbe0ff */
[----:B------:R-:W-:Y:S01]  /*4210*/  IMAD.X R87, R44, 0x1, R79, P5 ;  /* 0x000000012c577824 */ /* 0x000fe200028e064f */
[----:B------:R-:W-:-:S05]  /*4220*/  @!P4 IADD3 R84, P5, R85, R78, RZ ;  /* 0x0000004e5554c210 */ /* 0x000fca0007fbe0ff */
[----:B------:R-:W-:Y:S01]  /*4230*/  @!P4 IMAD.X R85, R42, 0x1, R79, P5 ;  /* 0x000000012a55c824 */ /* 0x000fe200028e064f */
[----:B------:R-:W-:Y:S02]  /*4240*/  ISETP.GE.AND P5, PT, R22, R93, PT ;  /* 0x0000005d1600720c */ /* 0x000fe40003fa6270 */
[----:B--2---:R-:W-:-:S04]  /*4250*/  LOP3.LUT R41, R46, 0x10, R41, 0xf8, !PT ;  /* 0x000000102e297812 */ /* 0x004fc800078ef829 */
[----:B---3--:R-:W-:-:S04]  /*4260*/  LOP3.LUT R41, R41, R45, RZ, 0x3c, !PT ;  /* 0x0000002d29297212 */ /* 0x008fc800078e3cff */
[----:B----4-:R-:W-:Y:S01]  /*4270*/  IADD3 R40, R41, R40, R43 ;  /* 0x0000002829287210 */ /* 0x010fe20007ffe02b */
[----:B------:R-:W-:-:S04]  /*4280*/  IMAD R41, R19, 0x3000, R73 ;  /* 0x0000300013297824 */ /* 0x000fc800078e0249 */
[----:B------:R-:W-:Y:S02]  /*4290*/  IMAD R43, R19, 0x3000, R40 ;  /* 0x00003000132b7824 */ /* 0x000fe400078e0228 */
[C---:B------:R-:W-:Y:S02]  /*42a0*/  IMAD.IADD R41, R18.reuse, 0x1, R41 ;  /* 0x0000000112297824 */ /* 0x040fe400078e0229 */
[----:B------:R-:W-:-:S04]  /*42b0*/  IMAD.IADD R44, R18, 0x1, R43 ;  /* 0x00000001122c7824 */ /* 0x000fc800078e022b */
[----:B------:R-:W0:Y:S04]  /*42c0*/  LDS.128 R40, [R41+0x13800] ;  /* 0x0138000029287984 */ /* 0x000e280000000c00 */
[----:B------:R-:W2:Y:S01]  /*42d0*/  LDS.128 R44, [R44+0x13800] ;  /* 0x013800002c2c7984 */ /* 0x000ea20000000c00 */
[----:B------:R-:W-:Y:S05]  /*42e0*/  @P5 BRA `(.L_x_8288) ;  /* 0x0000000c00505947 */ /* 0x000fea0003800000 */
[----:B------:R-:W-:Y:S02]  /*42f0*/  SHF.R.U32.HI R14, RZ, 0x8, R13 ;  /* 0x00000008ff0e7819 */ /* 0x000fe4000001160d */
[----:B------:R-:W-:Y:S02]  /*4300*/  SHF.R.U32.HI R38, RZ, 0x8, R15 ;  /* 0x00000008ff267819 */ /* 0x000fe4000001160f */
[----:B------:R-:W-:Y:S01]  /*4310*/  SHF.R.U32.HI R108, RZ, 0x8, R37 ;  /* 0x00000008ff6c7819 */ /* 0x000fe20000011625 */
[----:B------:R-:W-:Y:S01]  /*4320*/  IMAD.SHL.U32 R14, R14, 0x100, RZ ;  /* 0x000001000e0e7824 */ /* 0x000fe200078e00ff */
[----:B------:R-:W-:Y:S01]  /*4330*/  LOP3.LUT R36, R13, 0xff, RZ, 0xc0, !PT ;  /* 0x000000ff0d247812 */ /* 0x000fe200078ec0ff */
[----:B------:R-:W-:Y:S01]  /*4340*/  IMAD.SHL.U32 R38, R38, 0x100, RZ ;  /* 0x0000010026267824 */ /* 0x000fe200078e00ff */
[----:B------:R-:W-:Y:S01]  /*4350*/  SHF.R.U32.HI R105, RZ, 0x18, R13 ;  /* 0x00000018ff697819 */ /* 0x000fe2000001160d */
[----:B------:R-:W-:Y:S01]  /*4360*/  IMAD.SHL.U32 R108, R108, 0x100, RZ ;  /* 0x000001006c6c7824 */ /* 0x000fe200078e00ff */
[----:B------:R-:W-:-:S02]  /*4370*/  LOP3.LUT R106, R15, 0xff, RZ, 0xc0, !PT ;  /* 0x000000ff0f6a7812 */ /* 0x000fc400078ec0ff */
[----:B------:R-:W-:Y:S02]  /*4380*/  SHF.R.U32.HI R107, RZ, 0x18, R15 ;  /* 0x00000018ff6b7819 */ /* 0x000fe4000001160f */
[----:B------:R-:W-:Y:S02]  /*4390*/  LOP3.LUT R109, R37, 0xff, RZ, 0xc0, !PT ;  /* 0x000000ff256d7812 */ /* 0x000fe400078ec0ff */
[----:B------:R-:W-:Y:S02]  /*43a0*/  SHF.R.U32.HI R112, RZ, 0x18, R37 ;  /* 0x00000018ff707819 */ /* 0x000fe40000011625 */
[----:B------:R-:W-:Y:S02]  /*43b0*/  SHF.R.U32.HI R12, RZ, 0x10, R13 ;  /* 0x00000010ff0c7819 */ /* 0x000fe4000001160d */
[----:B------:R-:W-:Y:S02]  /*43c0*/  PRMT R105, R105, 0x654, R36 ;  /* 0x0000065469697816 */ /* 0x000fe40000000024 */
[----:B------:R-:W-:Y:S01]  /*43d0*/  PRMT R107, R107, 0x654, R106 ;  /* 0x000006546b6b7816 */ /* 0x000fe2000000006a */
[----:B------:R-:W-:Y:S01]  /*43e0*/  IMAD.U32 R12, R12, 0x10000, RZ ;  /* 0x000100000c0c7824 */ /* 0x000fe200078e00ff */
[----:B------:R-:W-:-:S02]  /*43f0*/  PRMT R109, R112, 0x654, R109 ;  /* 0x00000654706d7816 */ /* 0x000fc4000000006d */
[----:B------:R-:W-:Y:S02]  /*4400*/  SHF.R.U32.HI R13, RZ, 0x10, R15 ;  /* 0x00000010ff0d7819 */ /* 0x000fe4000001160f */
[----:B------:R-:W-:Y:S02]  /*4410*/  LOP3.LUT R105, R105, 0xff00, R14, 0xf8, !PT ;  /* 0x0000ff0069697812 */ /* 0x000fe400078ef80e */
[----:B------:R-:W-:Y:S02]  /*4420*/  SHF.R.U32.HI R15, RZ, 0x10, R37 ;  /* 0x00000010ff0f7819 */ /* 0x000fe40000011625 */
[--C-:B------:R-:W-:Y:S02]  /*4430*/  SHF.R.U32.HI R110, RZ, 0x8, R39.reuse ;  /* 0x00000008ff6e7819 */ /* 0x100fe40000011627 */
[----:B------:R-:W-:Y:S01]  /*4440*/  LOP3.LUT R107, R107, 0xff00, R38, 0xf8, !PT ;  /* 0x0000ff006b6b7812 */ /* 0x000fe200078ef826 */
[----:B------:R-:W-:Y:S01]  /*4450*/  IMAD.U32 R15, R15, 0x10000, RZ ;  /* 0x000100000f0f7824 */ /* 0x000fe200078e00ff */
[----:B------:R-:W-:Y:S01]  /*4460*/  LOP3.LUT R108, R109, 0xff00, R108, 0xf8, !PT ;  /* 0x0000ff006d6c7812 */ /* 0x000fe200078ef86c */
[----:B------:R-:W-:Y:S01]  /*4470*/  IMAD.SHL.U32 R110, R110, 0x100, RZ ;  /* 0x000001006e6e7824 */ /* 0x000fe200078e00ff */
[----:B------:R-:W-:-:S02]  /*4480*/  SHF.R.U32.HI R37, RZ, 0x10, R39 ;  /* 0x00000010ff257819 */ /* 0x000fc40000011627 */
[----:B------:R-:W-:Y:S02]  /*4490*/  LOP3.LUT R111, R39, 0xff, RZ, 0xc0, !PT ;  /* 0x000000ff276f7812 */ /* 0x000fe400078ec0ff */
[----:B------:R-:W-:Y:S01]  /*44a0*/  SHF.R.U32.HI R114, RZ, 0x18, R39 ;  /* 0x00000018ff727819 */ /* 0x000fe20000011627 */
[----:B------:R-:W-:Y:S01]  /*44b0*/  IMAD.U32 R37, R37, 0x10000, RZ ;  /* 0x0001000025257824 */ /* 0x000fe200078e00ff */
[----:B------:R-:W-:Y:S02]  /*44c0*/  F2FP.F16.E4M3.UNPACK_B R109, R100.H1 ;  /* 0x00000064ff6d723e */ /* 0x000fe400030006ff */
[----:B--2---:R-:W-:Y:S02]  /*44d0*/  F2FP.F16.E4M3.UNPACK_B R38, R44.H1 ;  /* 0x0000002cff26723e */ /* 0x004fe400030006ff */
[----:B0-----:R-:W-:Y:S02]  /*44e0*/  F2FP.F16.E4M3.UNPACK_B R39, R40.H1 ;  /* 0x00000028ff27723e */ /* 0x001fe400030006ff */
[----:B------:R-:W-:Y:S01]  /*44f0*/  LOP3.LUT R14, R105, 0xff0000, R12, 0xf8, !PT ;  /* 0x00ff0000690e7812 */ /* 0x000fe200078ef80c */
[----:B------:R-:W-:Y:S01]  /*4500*/  IMAD.U32 R12, R13, 0x10000, RZ ;  /* 0x000100000d0c7824 */ /* 0x000fe200078e00ff */
[----:B------:R-:W-:Y:S01]  /*4510*/  F2FP.F16.E4M3.UNPACK_B R106, R102.H1 ;  /* 0x00000066ff6a723e */ /* 0x000fe200030006ff */
[----:B------:R-:W-:Y:S01]  /*4520*/  HADD2.F32 R13, -RZ, R109.H0_H0 ;  /* 0x2000006dff0d7230 */ /* 0x000fe20000004100 */
[----:B------:R-:W-:Y:S01]  /*4530*/  PRMT R111, R114, 0x654, R111 ;  /* 0x00000654726f7816 */ /* 0x000fe2000000006f */
[----:B------:R-:W-:Y:S01]  /*4540*/  HADD2.F32 R105, -RZ, R38.H0_H0 ;  /* 0x20000026ff697230 */ /* 0x000fe20000004100 */
[----:B------:R-:W-:Y:S01]  /*4550*/  LOP3.LUT R12, R107, 0xff0000, R12, 0xf8, !PT ;  /* 0x00ff00006b0c7812 */ /* 0x000fe200078ef80c */
[----:B------:R-:W-:Y:S01]  /*4560*/  HADD2.F32 R36, -RZ, R39.H0_H0 ;  /* 0x20000027ff247230 */ /* 0x000fe20000004100 */
[----:B------:R-:W-:Y:S01]  /*4570*/  LOP3.LUT R110, R111, 0xff00, R110, 0xf8, !PT ;  /* 0x0000ff006f6e7812 */ /* 0x000fe200078ef86e */
[----:B------:R-:W-:-:S02]  /*4580*/  HADD2.F32 R107, -RZ, R106.H0_H0 ;  /* 0x2000006aff6b7230 */ /* 0x000fc40000004100 */
[CC--:B------:R-:W-:Y:S01]  /*4590*/  FMUL.FTZ R111, R105.reuse, R13.reuse ;  /* 0x0000000d696f7220 */ /* 0x0c0fe20000410000 */
[----:B------:R-:W-:Y:S01]  /*45a0*/  LOP3.LUT R15, R108, 0xff0000, R15, 0xf8, !PT ;  /* 0x00ff00006c0f7812 */ /* 0x000fe200078ef80f */
[----:B------:R-:W-:Y:S01]  /*45b0*/  FMUL.FTZ R112, R36, R13 ;  /* 0x0000000d24707220 */ /* 0x000fe20000410000 */
[----:B------:R-:W-:Y:S01]  /*45c0*/  LOP3.LUT R13, R110, 0xff0000, R37, 0xf8, !PT ;  /* 0x00ff00006e0d7812 */ /* 0x000fe200078ef825 */
[-C--:B------:R-:W-:Y:S01]  /*45d0*/  FFMA.FTZ R37, R36, R107.reuse, -R111 ;  /* 0x0000006b24257223 */ /* 0x080fe2000001086f */
[----:B------:R-:W-:Y:S02]  /*45e0*/  HADD2.F32 R108, -RZ, R106.H1_H1 ;  /* 0x3000006aff6c7230 */ /* 0x000fe40000004100 */
        /* <DEDUP_REMOVED lines=8> */
[----:B------:R-:W-:-:S02]  /*4670*/  HADD2.F32 R102, -RZ, R38.H1_H1 ;  /* 0x30000026ff667230 */ /* 0x000fc40000004100 */
[CC--:B------:R-:W-:Y:S01]  /*4680*/  FMUL.FTZ R115, R39.reuse, R110.reuse ;  /* 0x0000006e27737220 */ /* 0x0c0fe20000410000 */
[----:B------:R-:W-:Y:S02]  /*4690*/  HADD2.F32 R44, -RZ, R100.H0_H0 ;  /* 0x20000064ff2c7230 */ /* 0x000fe40000004100 */
[----:B------:R-:W-:Y:S02]  /*46a0*/  HADD2.F32 R40, -RZ, R106.H0_H0 ;  /* 0x2000006aff287230 */ /* 0x000fe40000004100 */
[----:B------:R-:W-:Y:S01]  /*46b0*/  FMUL.FTZ R38, R102, R110 ;  /* 0x0000006e66267220 */ /* 0x000fe20000410000 */
[--C-:B------:R-:W-:Y:S02]  /*46c0*/  HADD2.F32 R109, -RZ, R107.reuse.H0_H0 ;  /* 0x2000006bff6d7230 */ /* 0x100fe40000004100 */
[-C--:B------:R-:W-:Y:S01]  /*46d0*/  FMUL.FTZ R113, R44, R111.reuse ;  /* 0x0000006f2c717220 */ /* 0x080fe20000410000 */
[----:B------:R-:W-:Y:S02]  /*46e0*/  HADD2.F32 R112, -RZ, R107.H1_H1 ;  /* 0x3000006bff707230 */ /* 0x000fe40000004100 */
[----:B------:R-:W-:Y:S01]  /*46f0*/  FMUL.FTZ R111, R40, R111 ;  /* 0x0000006f286f7220 */ /* 0x000fe20000410000 */
[----:B------:R-:W-:Y:S01]  /*4700*/  FFMA.FTZ R38, R39, R108, -R38 ;  /* 0x0000006c27267223 */ /* 0x000fe20000010826 */
[----:B------:R-:W-:-:S02]  /*4710*/  HADD2.F32 R110, -RZ, R105.H1_H1 ;  /* 0x30000069ff6e7230 */ /* 0x000fc40000004100 */
[----:B------:R-:W-:Y:S01]  /*4720*/  FFMA.FTZ R39, R102, R108, R115 ;  /* 0x0000006c66277223 */ /* 0x000fe20000010073 */
[-C--:B------:R-:W-:Y:S01]  /*4730*/  FFMA.FTZ R40, R40, R109.reuse, -R113 ;  /* 0x0000006d28287223 */ /* 0x080fe20000010871 */
[----:B------:R-:W-:Y:S01]  /*4740*/  FFMA.FTZ R44, R44, R109, R111 ;  /* 0x0000006d2c2c7223 */ /* 0x000fe2000001006f */
[----:B------:R-:W-:Y:S01]  /*4750*/  HADD2.F32 R107, -RZ, R106.H1_H1 ;  /* 0x3000006aff6b7230 */ /* 0x000fe20000004100 */
[----:B------:R-:W-:Y:S01]  /*4760*/  F2FP.F16.E4M3.UNPACK_B R109, R101.H1 ;  /* 0x00000065ff6d723e */ /* 0x000fe200030006ff */
[----:B------:R-:W-:Y:S01]  /*4770*/  HADD2.F32 R105, -RZ, R100.H1_H1 ;  /* 0x30000064ff697230 */ /* 0x000fe20000004100 */
[----:B------:R-:W-:Y:S02]  /*4780*/  F2FP.F16.E4M3.UNPACK_B R102, R46.H1 ;  /* 0x0000002eff66723e */ /* 0x000fe400030006ff */
[----:B------:R-:W-:Y:S01]  /*4790*/  F2FP.F16.E4M3.UNPACK_B R108, R42.H1 ;  /* 0x0000002aff6c723e */ /* 0x000fe200030006ff */
[-C--:B------:R-:W-:Y:S01]  /*47a0*/  FMUL.FTZ R116, R107, R110.reuse ;  /* 0x0000006e6b747220 */ /* 0x080fe20000410000 */
[----:B------:R-:W-:Y:S01]  /*47b0*/  FMUL.FTZ R114, R105, R110 ;  /* 0x0000006e69727220 */ /* 0x000fe20000410000 */
[----:B------:R-:W-:Y:S01]  /*47c0*/  F2FP.F16.E4M3.UNPACK_B R106, R103.H1 ;  /* 0x00000067ff6a723e */ /* 0x000fe200030006ff */
[----:B------:R-:W-:-:S02]  /*47d0*/  HADD2.F32 R113, -RZ, R109.H0_H0 ;  /* 0x2000006dff717230 */ /* 0x000fc40000004100 */
[-C--:B------:R-:W-:Y:S01]  /*47e0*/  FFMA.FTZ R105, R105, R112.reuse, R116 ;  /* 0x0000007069697223 */ /* 0x080fe20000010074 */
[----:B------:R-:W-:Y:S02]  /*47f0*/  HADD2.F32 R110, -RZ, R102.H0_H0 ;  /* 0x20000066ff6e7230 */ /* 0x000fe40000004100 */
[----:B------:R-:W-:Y:S01]  /*4800*/  FFMA.FTZ R107, R107, R112, -R114 ;  /* 0x000000706b6b7223 */ /* 0x000fe20000010872 */
[----:B------:R-:W-:Y:S01]  /*4810*/  HADD2.F32 R100, -RZ, R108.H0_H0 ;  /* 0x2000006cff647230 */ /* 0x000fe20000004100 */
[----:B------:R-:W-:Y:S01]  /*4820*/  F2FP.F16.E4M3.UNPACK_B R42, R42 ;  /* 0x0000002aff2a723e */ /* 0x000fe200020006ff */
        /* <DEDUP_REMOVED lines=19> */
[----:B------:R-:W-:Y:S01]  /*4960*/  HADD2.F32 R112, -RZ, R111.H1_H1 ;  /* 0x3000006fff707230 */ /* 0x000fe20000004100 */
[----:B------:R-:W-:Y:S01]  /*4970*/  F2FP.F16.E4M3.UNPACK_B R38, R45 ;  /* 0x0000002dff26723e */ /* 0x000fe200020006ff */
[----:B------:R-:W-:Y:S02]  /*4980*/  HADD2.F32 R106, -RZ, R42.H0_H0 ;  /* 0x2000002aff6a7230 */ /* 0x000fe40000004100 */
[----:B------:R-:W-:Y:S01]  /*4990*/  FMUL.FTZ R115, R46, R113 ;  /* 0x000000712e737220 */ /* 0x000fe20000410000 */
[----:B------:R-:W-:Y:S01]  /*49a0*/  HADD2.F32 R111, -RZ, R108.H0_H0 ;  /* 0x2000006cff6f7230 */ /* 0x000fe20000004100 */
[----:B------:R-:W-:Y:S01]  /*49b0*/  F2FP.SATFINITE.E4M3.F32.PACK_AB_MERGE_C R40, R107, R40, R37 ;  /* 0x000000286b28723e */ /* 0x000fe20004807025 */
[----:B------:R-:W-:-:S02]  /*49c0*/  HADD2.F32 R110, -RZ, R110.H1_H1 ;  /* 0x3000006eff6e7230 */ /* 0x000fc40000004100 */
[C---:B------:R-:W-:Y:S01]  /*49d0*/  FMUL.FTZ R113, R106.reuse, R113 ;  /* 0x000000716a717220 */ /* 0x040fe20000410000 */
[----:B------:R-:W-:Y:S02]  /*49e0*/  HADD2.F32 R109, -RZ, R42.H1_H1 ;  /* 0x3000002aff6d7230 */ /* 0x000fe40000004100 */
[----:B------:R-:W-:Y:S01]  /*49f0*/  FFMA.FTZ R42, R106, R111, -R115 ;  /* 0x0000006f6a2a7223 */ /* 0x000fe20000010873 */
[----:B------:R-:W-:Y:S02]  /*4a00*/  HADD2.F32 R108, -RZ, R108.H1_H1 ;  /* 0x3000006cff6c7230 */ /* 0x000fe40000004100 */
[-C--:B------:R-:W-:Y:S01]  /*4a10*/  FMUL.FTZ R106, R110, R112.reuse ;  /* 0x000000706e6a7220 */ /* 0x080fe20000410000 */
[----:B------:R-:W-:Y:S01]  /*4a20*/  F2FP.F16.E4M3.UNPACK_B R37, R41 ;  /* 0x00000029ff25723e */ /* 0x000fe200020006ff */
[C---:B------:R-:W-:Y:S01]  /*4a30*/  FMUL.FTZ R115, R109.reuse, R112 ;  /* 0x000000706d737220 */ /* 0x040fe20000410000 */
[----:B------:R-:W-:Y:S01]  /*4a40*/  FFMA.FTZ R46, R46, R111, R113 ;  /* 0x0000006f2e2e7223 */ /* 0x000fe20000010071 */
[----:B------:R-:W-:Y:S01]  /*4a50*/  FFMA.FTZ R109, R109, R108, -R106 ;  /* 0x0000006c6d6d7223 */ /* 0x000fe2000001086a */
[----:B------:R-:W-:Y:S01]  /*4a60*/  F2FP.SATFINITE.E4M3.F32.PACK_AB_MERGE_C R106, R39, R36, RZ ;  /* 0x00000024276a723e */ /* 0x000fe200048070ff */
[----:B------:R-:W-:Y:S01]  /*4a70*/  FFMA.FTZ R115, R110, R108, R115 ;  /* 0x0000006c6e737223 */ /* 0x000fe20000010073 */
[----:B------:R-:W-:-:S02]  /*4a80*/  F2FP.F16.E4M3.UNPACK_B R39, R15 ;  /* 0x0000000fff27723e */ /* 0x000fc400020006ff */
[----:B------:R-:W-:Y:S01]  /*4a90*/  F2FP.SATFINITE.E4M3.F32.PACK_AB_MERGE_C R36, R101, R100, RZ ;  /* 0x000000646524723e */ /* 0x000fe200048070ff */
[--C-:B------:R-:W-:Y:S01]  /*4aa0*/  HADD2.F32 R100, -RZ, R38.reuse.H0_H0 ;  /* 0x20000026ff647230 */ /* 0x100fe20000004100 */
[----:B------:R-:W-:Y:S01]  /*4ab0*/  F2FP.SATFINITE.E4M3.F32.PACK_AB_MERGE_C R44, R105, R44, R106 ;  /* 0x0000002c692c723e */ /* 0x000fe2000480706a */
[----:B------:R-:W-:Y:S01]  /*4ac0*/  HADD2.F32 R105, -RZ, R39.H0_H0 ;  /* 0x20000027ff697230 */ /* 0x000fe20000004100 */
[----:B------:R-:W-:Y:S01]  /*4ad0*/  F2FP.SATFINITE.E4M3.F32.PACK_AB_MERGE_C R102, R103, R102, RZ ;  /* 0x000000666766723e */ /* 0x000fe200048070ff */
[----:B------:R-:W-:Y:S01]  /*4ae0*/  HADD2.F32 R38, -RZ, R38.H1_H1 ;  /* 0x30000026ff267230 */ /* 0x000fe20000004100 */
[----:B------:R-:W-:Y:S02]  /*4af0*/  F2FP.F16.E4M3.UNPACK_B R101, R14 ;  /* 0x0000000eff65723e */ /* 0x000fe400020006ff */
        /* <DEDUP_REMOVED lines=13> */
[----:B------:R-:W-:-:S02]  /*4bd0*/  F2FP.F16.E4M3.UNPACK_B R45, R45.H1 ;  /* 0x0000002dff2d723e */ /* 0x000fc400030006ff */
[----:B------:R-:W-:Y:S01]  /*4be0*/  F2FP.F16.E4M3.UNPACK_B R102, R15.H1 ;  /* 0x0000000fff66723e */ /* 0x000fe200030006ff */
[----:B------:R-:W-:Y:S01]  /*4bf0*/  FFMA.FTZ R39, R39, R101, -R100 ;  /* 0x0000006527277223 */ /* 0x000fe20000010864 */
[----:B------:R-:W-:Y:S01]  /*4c00*/  F2FP.F16.E4M3.UNPACK_B R41, R41.H1 ;  /* 0x00000029ff29723e */ /* 0x000fe200030006ff */
[----:B------:R-:W-:Y:S01]  /*4c10*/  FFMA.FTZ R38, R38, R101, R103 ;  /* 0x0000006526267223 */ /* 0x000fe20000010067 */
[----:B------:R-:W-:Y:S01]  /*4c20*/  F2FP.F16.E4M3.UNPACK_B R14, R14.H1 ;  /* 0x0000000eff0e723e */ /* 0x000fe200030006ff */
[----:B------:R-:W-:Y:S01]  /*4c30*/  HADD2.F32 R100, -RZ, R45.H0_H0 ;  /* 0x2000002dff647230 */ /* 0x000fe20000004100 */
[----:B------:R-:W-:Y:S01]  /*4c40*/  F2FP.F16.E4M3.UNPACK_B R105, R47.H1 ;  /* 0x0000002fff69723e */ /* 0x000fe200030006ff */
[----:B------:R-:W-:Y:S02]  /*4c50*/  HADD2.F32 R103, -RZ, R102.H0_H0 ;  /* 0x20000066ff677230 */ /* 0x000fe40000004100 */
[----:B------:R-:W-:Y:S02]  /*4c60*/  HADD2.F32 R15, -RZ, R41.H0_H0 ;  /* 0x20000029ff0f7230 */ /* 0x000fe40000004100 */
        /* <DEDUP_REMOVED lines=29> */
[----:B------:R-:W-:Y:S01]  /*4e40*/  FMUL.FTZ R112, R47, R112 ;  /* 0x000000702f707220 */ /* 0x000fe20000410000 */
[----:B------:R-:W-:Y:S02]  /*4e50*/  HADD2.F32 R105, -RZ, R105.H1_H1 ;  /* 0x30000069ff697230 */ /* 0x000fe40000004100 */
[-C--:B------:R-:W-:Y:S01]  /*4e60*/  FMUL.FTZ R116, R108, R111.reuse ;  /* 0x0000006f6c747220 */ /* 0x080fe20000410000 */
[----:B------:R-:W-:Y:S02]  /*4e70*/  HADD2.F32 R106, -RZ, R106.H1_H1 ;  /* 0x3000006aff6a7230 */ /* 0x000fe40000004100 */
[----:B------:R-:W-:Y:S01]  /*4e80*/  FMUL.FTZ R111, R107, R111 ;  /* 0x0000006f6b6f7220 */ /* 0x000fe20000410000 */
[----:B------:R-:W-:Y:S02]  /*4e90*/  HADD2.F32 R101, -RZ, R101.H1_H1 ;  /* 0x30000065ff657230 */ /* 0x000fe40000004100 */
[----:B------:R-:W-:Y:S01]  /*4ea0*/  FFMA.FTZ R47, R47, R110, -R114 ;  /* 0x0000006e2f2f7223 */ /* 0x000fe20000010872 */
[----:B------:R-:W-:-:S02]  /*4eb0*/  HADD2.F32 R109, -RZ, R12.H0_H0 ;  /* 0x2000000cff6d7230 */ /* 0x000fc40000004100 */
[----:B------:R-:W-:Y:S01]  /*4ec0*/  FFMA.FTZ R103, R103, R110, R112 ;  /* 0x0000006e67677223 */ /* 0x000fe20000010070 */
[----:B------:R-:W-:Y:S02]  /*4ed0*/  HADD2.F32 R45, -RZ, R45.H1_H1 ;  /* 0x3000002dff2d7230 */ /* 0x000fe40000004100 */
[-C--:B------:R-:W-:Y:S01]  /*4ee0*/  FMUL.FTZ R110, R105, R106.reuse ;  /* 0x0000006a696e7220 */ /* 0x080fe20000410000 */
[----:B------:R-:W-:Y:S02]  /*4ef0*/  HADD2.F32 R43, -RZ, R43.H1_H1 ;  /* 0x3000002bff2b7230 */ /* 0x000fe40000004100 */
[----:B------:R-:W-:Y:S01]  /*4f00*/  FMUL.FTZ R112, R101, R106 ;  /* 0x0000006a65707220 */ /* 0x000fe20000410000 */
[----:B------:R-:W-:Y:S02]  /*4f10*/  HADD2.F32 R12, -RZ, R12.H1_H1 ;  /* 0x3000000cff0c7230 */ /* 0x000fe40000004100 */
[----:B------:R-:W-:Y:S01]  /*4f20*/  FFMA.FTZ R107, R107, R109, -R116 ;  /* 0x0000006d6b6b7223 */ /* 0x000fe20000010874 */
[----:B------:R-:W-:-:S02]  /*4f30*/  HADD2.F32 R102, -RZ, R102.H1_H1 ;  /* 0x30000066ff667230 */ /* 0x000fc40000004100 */
[----:B------:R-:W-:Y:S01]  /*4f40*/  FFMA.FTZ R108, R108, R109, R111 ;  /* 0x0000006d6c6c7223 */ /* 0x000fe2000001006f */
[----:B------:R-:W-:Y:S02]  /*4f50*/  HADD2.F32 R13, -RZ, R13.H1_H1 ;  /* 0x3000000dff0d7230 */ /* 0x000fe40000004100 */
[-C--:B------:R-:W-:Y:S01]  /*4f60*/  FMUL.FTZ R109, R45, R43.reuse ;  /* 0x0000002b2d6d7220 */ /* 0x080fe20000410000 */
[-C--:B------:R-:W-:Y:S01]  /*4f70*/  FFMA.FTZ R110, R101, R12.reuse, -R110 ;  /* 0x0000000c656e7223 */ /* 0x080fe2000001086e */
[C---:B------:R-:W-:Y:S01]  /*4f80*/  FMUL.FTZ R106, R102.reuse, R43 ;  /* 0x0000002b666a7220 */ /* 0x040fe20000410000 */
[----:B------:R-:W-:Y:S01]  /*4f90*/  FFMA.FTZ R105, R105, R12, R112 ;  /* 0x0000000c69697223 */ /* 0x000fe20000010070 */
[----:B------:R-:W-:Y:S01]  /*4fa0*/  FFMA.FTZ R102, R102, R13, -R109 ;  /* 0x0000000d66667223 */ /* 0x000fe2000001086d */
        /* <DEDUP_REMOVED lines=8> */
.L_x_8288:
[----:B------:R-:W-:Y:S05]  /*5030*/  BSYNC B2 ;  /* 0x0000000000027941 */ /* 0x000fea0003800000 */
.L_x_8287:
[----:B0-----:R0:W-:Y:S04]  /*5040*/  STG.E.128 desc[UR40][R86.64], R40 ;  /* 0x0000002856007986 */ /* 0x0011e8000c101d28 */
[----:B--2---:R0:W-:Y:S02]  /*5050*/  @!P4 STG.E.128 desc[UR40][R84.64], R44 ;  /* 0x0000002c5400c986 */ /* 0x0041e4000c101d28 */
.L_x_8286:
[----:B------:R-:W-:Y:S05]  /*5060*/  BSYNC B1 ;  /* 0x0000000000017941 */ /* 0x000fea0003800000 */
.L_x_8285:
[----:B------:R-:W-:-:S13]  /*5070*/  ISETP.NE.AND P4, PT, R31, RZ, PT ;  /* 0x000000ff1f00720c */ /* 0x000fda0003f85270 */
[----:B------:R-:W-:Y:S05]  /*5080*/  @!P4 BRA `(.L_x_8269) ;  /* 0x000000100040c947 */ /* 0x000fea0003800000 */
[----:B------:R-:W2:Y:S04]  /*5090*/  LDL R36, [R1] ;  /* 0x0000000001247983 */ /* 0x000ea80000100800 */
[----:B------:R-:W3:Y:S04]  /*50a0*/  LDL R15, [R1+0x50] ;  /* 0x00005000010f7983 */ /* 0x000ee80000100800 */
[----:B------:R-:W4:Y:S01]  /*50b0*/  LDL R14, [R1+0x4] ;  /* 0x00000400010e7983 */ /* 0x000f220000100800 */
[----:B------:R-:W-:Y:S01]  /*50c0*/  ISETP.NE.AND P5, PT, R83, RZ, PT ;  /* 0x000000ff5300720c */ /* 0x000fe20003fa5270 */
[----:B------:R-:W-:Y:S03]  /*50d0*/  BSSY B1, `(.L_x_8289) ;  /* 0x00000ec000017945 */ /* 0x000fe60003800000 */
[----:B------:R-:W-:-:S02]  /*50e0*/  SEL R104, R63, R104, !P5 ;  /* 0x000000683f687207 */ /* 0x000fc40006800000 */
[----:B0-----:R-:W-:Y:S02]  /*50f0*/  IADD3 R41, P4, P5, R60, R80, R7 ;  /* 0x000000503c297210 */ /* 0x001fe40007d9e007 */
[----:B------:R-:W-:Y:S02]  /*5100*/  SHF.R.S32.HI R13, RZ, 0x1f, R104 ;  /* 0x0000001fff0d7819 */ /* 0x000fe40000011468 */
[----:B------:R-:W-:Y:S02]  /*5110*/  IADD3.X R42, R82, R99, R3, P4, P5 ;  /* 0x00000063522a7210 */ /* 0x000fe400027ea403 */
[----:B------:R-:W-:Y:S02]  /*5120*/  LEA.HI R13, R13, R104, RZ, 0x5 ;  /* 0x000000680d0d7211 */ /* 0x000fe400078f28ff */
[----:B------:R-:W-:Y:S02]  /*5130*/  ISETP.GE.AND P5, PT, R156, R93, PT ;  /* 0x0000005d9c00720c */ /* 0x000fe40003fa6270 */
[----:B------:R-:W-:-:S02]  /*5140*/  SHF.R.S32.HI R13, RZ, 0x5, R13 ;  /* 0x00000005ff0d7819 */ /* 0x000fc4000001140d */
[----:B------:R-:W-:Y:S02]  /*5150*/  IADD3 R40, P4, R41, R78, RZ ;  /* 0x0000004e29287210 */ /* 0x000fe40007f9e0ff */
[----:B------:R-:W-:-:S03]  /*5160*/  LEA.HI.SX32 R13, R74, R13, 0x1c ;  /* 0x0000000d4a0d7211 */ /* 0x000fc600078fe2ff */
[----:B------:R-:W-:Y:S01]  /*5170*/  IMAD.X R41, R42, 0x1, R79, P4 ;  /* 0x000000012a297824 */ /* 0x000fe200020e064f */
[C---:B------:R-:W-:Y:S01]  /*5180*/  LEA.HI R12, R13.reuse, R13, RZ, 0x1 ;  /* 0x0000000d0d0c7211 */ /* 0x040fe200078f08ff */
[----:B------:R-:W-:-:S04]  /*5190*/  IMAD.SHL.U32 R43, R13, 0x10, RZ ;  /* 0x000000100d2b7824 */ /* 0x000fc800078e00ff */
[----:B------:R-:W-:-:S05]  /*51a0*/  IMAD.SHL.U32 R13, R12, 0x800, RZ ;  /* 0x000008000c0d7824 */ /* 0x000fca00078e00ff */
[----:B------:R-:W-:Y:S02]  /*51b0*/  LOP3.LUT R13, R13, 0xfffff000, RZ, 0xc0, !PT ;  /* 0xfffff0000d0d7812 */ /* 0x000fe400078ec0ff */
        /* <DEDUP_REMOVED lines=10> */
[--C-:B------:R-:W-:Y:S02]  /*5260*/  SHF.R.U32.HI R84, RZ, 0x8, R9.reuse ;  /* 0x00000008ff547819 */ /* 0x100fe40000011609 */
[----:B------:R-:W-:Y:S02]  /*5270*/  SHF.R.U32.HI R93, RZ, 0x18, R9 ;  /* 0x00000018ff5d7819 */ /* 0x000fe40000011609 */
[----:B------:R-:W-:Y:S02]  /*5280*/  LOP3.LUT R8, R9, 0xff, RZ, 0xc0, !PT ;  /* 0x000000ff09087812 */ /* 0x000fe400078ec0ff */
[--C-:B------:R-:W-:Y:S02]  /*5290*/  SHF.R.U32.HI R87, RZ, 0x18, R11.reuse ;  /* 0x00000018ff577819 */ /* 0x100fe4000001160b */
[----:B------:R-:W-:Y:S02]  /*52a0*/  LOP3.LUT R10, R11, 0xff, RZ, 0xc0, !PT ;  /* 0x000000ff0b0a7812 */ /* 0x000fe400078ec0ff */
[----:B------:R-:W-:-:S02]  /*52b0*/  SHF.R.U32.HI R44, RZ, 0x8, R11 ;  /* 0x00000008ff2c7819 */ /* 0x000fc4000001160b */
[----:B------:R-:W-:Y:S02]  /*52c0*/  SHF.R.U32.HI R42, RZ, 0x10, R11 ;  /* 0x00000010ff2a7819 */ /* 0x000fe4000001160b */
[--C-:B------:R-:W-:Y:S02]  /*52d0*/  SHF.R.U32.HI R85, RZ, 0x8, R35.reuse ;  /* 0x00000008ff557819 */ /* 0x100fe40000011623 */
[----:B------:R-:W-:Y:S02]  /*52e0*/  LOP3.LUT R34, R35, 0xff0000ff, RZ, 0xc0, !PT ;  /* 0xff0000ff23227812 */ /* 0x000fe400078ec0ff */
[----:B------:R-:W-:Y:S01]  /*52f0*/  SHF.R.U32.HI R11, RZ, 0x10, R35 ;  /* 0x00000010ff0b7819 */ /* 0x000fe20000011623 */
[----:B------:R-:W-:Y:S01]  /*5300*/  IMAD.SHL.U32 R35, R84, 0x100, RZ ;  /* 0x0000010054237824 */ /* 0x000fe200078e00ff */
[----:B------:R-:W-:Y:S01]  /*5310*/  SHF.R.U32.HI R45, RZ, 0x18, R33 ;  /* 0x00000018ff2d7819 */ /* 0x000fe20000011621 */
[----:B------:R-:W-:Y:S01]  /*5320*/  IMAD.SHL.U32 R85, R85, 0x100, RZ ;  /* 0x0000010055557824 */ /* 0x000fe200078e00ff */
[----:B------:R-:W-:Y:S01]  /*5330*/  LOP3.LUT R32, R33, 0xff, RZ, 0xc0, !PT ;  /* 0x000000ff21207812 */ /* 0x000fe200078ec0ff */
[----:B------:R-:W-:Y:S01]  /*5340*/  IMAD.U32 R84, R11, 0x10000, RZ ;  /* 0x000100000b547824 */ /* 0x000fe200078e00ff */
[----:B------:R-:W-:-:S02]  /*5350*/  SHF.R.U32.HI R46, RZ, 0x10, R9 ;  /* 0x00000010ff2e7819 */ /* 0x000fc40000011609 */
[----:B------:R-:W-:Y:S02]  /*5360*/  PRMT R8, R93, 0x654, R8 ;  /* 0x000006545d087816 */ /* 0x000fe40000000008 */
[----:B------:R-:W-:Y:S01]  /*5370*/  PRMT R32, R45, 0x654, R32 ;  /* 0x000006542d207816 */ /* 0x000fe20000000020 */
[----:B------:R-:W-:Y:S01]  /*5380*/  IMAD.SHL.U32 R45, R44, 0x100, RZ ;  /* 0x000001002c2d7824 */ /* 0x000fe200078e00ff */
[----:B------:R-:W-:Y:S01]  /*5390*/  LOP3.LUT R8, R8, 0xff00, R35, 0xf8, !PT ;  /* 0x0000ff0008087812 */ /* 0x000fe200078ef823 */
[----:B------:R-:W-:Y:S01]  /*53a0*/  IMAD.U32 R35, R46, 0x10000, RZ ;  /* 0x000100002e237824 */ /* 0x000fe200078e00ff */
[----:B------:R-:W-:Y:S02]  /*53b0*/  PRMT R10, R87, 0x654, R10 ;  /* 0x00000654570a7816 */ /* 0x000fe4000000000a */
[--C-:B------:R-:W-:Y:S02]  /*53c0*/  SHF.R.U32.HI R47, RZ, 0x8, R33.reuse ;  /* 0x00000008ff2f7819 */ /* 0x100fe40000011621 */
[----:B------:R-:W-:Y:S01]  /*53d0*/  SHF.R.U32.HI R9, RZ, 0x10, R33 ;  /* 0x00000010ff097819 */ /* 0x000fe20000011621 */
[----:B0-----:R-:W-:Y:S01]  /*53e0*/  IMAD.MOV.U32 R33, RZ, RZ, R12 ;  /* 0x000000ffff217224 */ /* 0x001fe200078e000c */
[----:B------:R-:W-:Y:S01]  /*53f0*/  LOP3.LUT R45, R10, 0xff00, R45, 0xf8, !PT ;  /* 0x0000ff000a2d7812 */ /* 0x000fe200078ef82d */
[----:B------:R-:W-:Y:S01]  /*5400*/  IMAD.SHL.U32 R47, R47, 0x100, RZ ;  /* 0x000001002f2f7824 */ /* 0x000fe200078e00ff */
[----:B------:R-:W-:Y:S01]  /*5410*/  LOP3.LUT R10, R8, 0xff0000, R35, 0xf8, !PT ;  /* 0x00ff0000080a7812 */ /* 0x000fe200078ef823 */
[----:B------:R-:W-:Y:S01]  /*5420*/  IMAD.U32 R8, R42, 0x10000, RZ ;  /* 0x000100002a087824 */ /* 0x000fe200078e00ff */
[----:B------:R-:W-:Y:S01]  /*5430*/  LOP3.LUT R85, R34, 0xff00, R85, 0xf8, !PT ;  /* 0x0000ff0022557812 */ /* 0x000fe200078ef855 */
[----:B------:R-:W-:Y:S01]  /*5440*/  IMAD.U32 R9, R9, 0x10000, RZ ;  /* 0x0001000009097824 */ /* 0x000fe200078e00ff */
[----:B------:R-:W-:-:S02]  /*5450*/  F2FP.F16.E4M3.UNPACK_B R44, R97.H1 ;  /* 0x00000061ff2c723e */ /* 0x000fc400030006ff */
[----:B--2---:R-:W-:Y:S02]  /*5460*/  F2FP.F16.E4M3.UNPACK_B R42, R36.H1 ;  /* 0x00000024ff2a723e */ /* 0x004fe400030006ff */
        /* <DEDUP_REMOVED lines=18> */
[----:B------:R-:W-:Y:S01]  /*5590*/  F2FP.F16.E4M3.UNPACK_B R36, R36 ;  /* 0x00000024ff24723e */ /* 0x000fe200020006ff */
[-C--:B------:R-:W-:Y:S01]  /*55a0*/  FMUL.FTZ R86, R35, R44.reuse ;  /* 0x0000002c23567220 */ /* 0x080fe20000410000 */
[----:B------:R-:W-:Y:S01]  /*55b0*/  F2FP.F16.E4M3.UNPACK_B R42, R33 ;  /* 0x00000021ff2a723e */ /* 0x000fe200020006ff */
[----:B------:R-:W-:Y:S01]  /*55c0*/  HADD2.F32 R47, -RZ, R97.H0_H0 ;  /* 0x20000061ff2f7230 */ /* 0x000fe20000004100 */
[----:B------:R-:W-:Y:S01]  /*55d0*/  LOP3.LUT R9, R85, 0xff0000, R84, 0xf8, !PT ;  /* 0x00ff000055097812 */ /* 0x000fe200078ef854 */
[----:B------:R-:W-:Y:S01]  /*55e0*/  FMUL.FTZ R84, R45, R44 ;  /* 0x0000002c2d547220 */ /* 0x000fe20000410000 */
[----:B------:R-:W-:Y:S01]  /*55f0*/  F2FP.F16.E4M3.UNPACK_B R95, R95 ;  /* 0x0000005fff5f723e */ /* 0x000fe200020006ff */
[----:B------:R-:W-:Y:S02]  /*5600*/  HADD2.F32 R44, -RZ, R36.H0_H0 ;  /* 0x20000024ff2c7230 */ /* 0x000fe40000004100 */
[----:B------:R-:W-:Y:S02]  /*5610*/  HADD2.F32 R34, -RZ, R42.H0_H0 ;  /* 0x2000002aff227230 */ /* 0x000fe40000004100 */
[-C--:B------:R-:W-:Y:S01]  /*5620*/  FFMA.FTZ R33, R35, R46.reuse, -R84 ;  /* 0x0000002e23217223 */ /* 0x080fe20000010854 */
[----:B------:R-:W-:Y:S01]  /*5630*/  FFMA.FTZ R35, R45, R46, R86 ;  /* 0x0000002e2d237223 */ /* 0x000fe20000010056 */
[----:B------:R-:W-:-:S02]  /*5640*/  HADD2.F32 R45, -RZ, R95.H0_H0 ;  /* 0x2000005fff2d7230 */ /* 0x000fc40000004100 */
[-C--:B------:R-:W-:Y:S01]  /*5650*/  FMUL.FTZ R85, R44, R47.reuse ;  /* 0x0000002f2c557220 */ /* 0x080fe20000410000 */
[C---:B------:R-:W-:Y:S01]  /*5660*/  FMUL.FTZ R87, R34.reuse, R47 ;  /* 0x0000002f22577220 */ /* 0x040fe20000410000 */
[----:B------:R-:W-:Y:S01]  /*5670*/  HADD2.F32 R97, -RZ, R97.H1_H1 ;  /* 0x30000061ff617230 */ /* 0x000fe20000004100 */
[----:B------:R-:W-:Y:S01]  /*5680*/  F2FP.F16.E4M3.UNPACK_B R46, R38.H1 ;  /* 0x00000026ff2e723e */ /* 0x000fe200030006ff */
[----:B------:R-:W-:Y:S02]  /*5690*/  HADD2.F32 R47, -RZ, R36.H1_H1 ;  /* 0x30000024ff2f7230 */ /* 0x000fe40000004100 */
[-C--:B------:R-:W-:Y:S01]  /*56a0*/  FFMA.FTZ R34, R34, R45.reuse, -R85 ;  /* 0x0000002d22227223 */ /* 0x080fe20000010855 */
[----:B------:R-:W-:Y:S01]  /*56b0*/  FFMA.FTZ R36, R44, R45, R87 ;  /* 0x0000002d2c247223 */ /* 0x000fe20000010057 */
[----:B------:R-:W-:Y:S01]  /*56c0*/  HADD2.F32 R42, -RZ, R42.H1_H1 ;  /* 0x3000002aff2a7230 */ /* 0x000fe20000004100 */
[----:B------:R-:W-:Y:S01]  /*56d0*/  F2FP.F16.E4M3.UNPACK_B R44, R96.H1 ;  /* 0x00000060ff2c723e */ /* 0x000fe200030006ff */
[----:B------:R-:W-:-:S02]  /*56e0*/  HADD2.F32 R95, -RZ, R95.H1_H1 ;  /* 0x3000005fff5f7230 */ /* 0x000fc40000004100 */
[CC--:B------:R-:W-:Y:S01]  /*56f0*/  FMUL.FTZ R45, R47.reuse, R97.reuse ;  /* 0x000000612f2d7220 */ /* 0x0c0fe20000410000 */
[----:B------:R-:W-:Y:S01]  /*5700*/  F2FP.F16.E4M3.UNPACK_B R86, R94.H1 ;  /* 0x0000005eff56723e */ /* 0x000fe200030006ff */
[C---:B------:R-:W-:Y:S01]  /*5710*/  FMUL.FTZ R100, R42.reuse, R97 ;  /* 0x000000612a647220 */ /* 0x040fe20000410000 */
[----:B------:R-:W-:Y:S02]  /*5720*/  HADD2.F32 R93, -RZ, R44.H0_H0 ;  /* 0x2000002cff5d7230 */ /* 0x000fe40000004100 */
[-C--:B------:R-:W-:Y:S01]  /*5730*/  FFMA.FTZ R45, R42, R95.reuse, -R45 ;  /* 0x0000005f2a2d7223 */ /* 0x080fe2000001082d */
[----:B------:R-:W-:Y:S01]  /*5740*/  F2FP.F16.E4M3.UNPACK_B R42, R14.H1 ;  /* 0x0000000eff2a723e */ /* 0x000fe200030006ff */
[----:B------:R-:W-:Y:S02]  /*5750*/  HADD2.F32 R84, -RZ, R46.H0_H0 ;  /* 0x2000002eff547230 */ /* 0x000fe40000004100 */
[----:B------:R-:W-:Y:S01]  /*5760*/  FFMA.FTZ R47, R47, R95, R100 ;  /* 0x0000005f2f2f7223 */ /* 0x000fe20000010064 */
        /* <DEDUP_REMOVED lines=16> */
[----:B------:R-:W-:-:S02]  /*5870*/  HADD2.F32 R93, -RZ, R96.H0_H0 ;  /* 0x20000060ff5d7230 */ /* 0x000fc40000004100 */
[----:B------:R-:W-:Y:S01]  /*5880*/  FFMA.FTZ R105, R85, R86, R44 ;  /* 0x0000005655697223 */ /* 0x000fe2000001002c */
[----:B------:R-:W-:Y:S01]  /*5890*/  F2FP.F16.E4M3.UNPACK_B R44, R38 ;  /* 0x00000026ff2c723e */ /* 0x000fe200020006ff */
[----:B------:R-:W-:Y:S01]  /*58a0*/  HADD2.F32 R38, -RZ, R14.H0_H0 ;  /* 0x2000000eff267230 */ /* 0x000fe20000004100 */
[----:B------:R-:W-:Y:S01]  /*58b0*/  F2FP.SATFINITE.E4M3.F32.PACK_AB_MERGE_C R12, R33, R12, RZ ;  /* 0x0000000c210c723e */ /* 0x000fe200048070ff */
[----:B------:R-:W-:Y:S01]  /*58c0*/  HADD2.F32 R95, -RZ, R96.H1_H1 ;  /* 0x30000060ff5f7230 */ /* 0x000fe20000004100 */
[----:B------:R-:W-:Y:S01]  /*58d0*/  F2FP.SATFINITE.E4M3.F32.PACK_AB_MERGE_C R32, R35, R32, RZ ;  /* 0x000000202320723e */ /* 0x000fe200048070ff */
[--C-:B------:R-:W-:Y:S01]  /*58e0*/  HADD2.F32 R46, -RZ, R44.reuse.H0_H0 ;  /* 0x2000002cff2e7230 */ /* 0x100fe20000004100 */
[----:B------:R-:W-:Y:S01]  /*58f0*/  F2FP.SATFINITE.E4M3.F32.PACK_AB_MERGE_C R12, R45, R34, R12 ;  /* 0x000000222d0c723e */ /* 0x000fe2000480700c */
[----:B------:R-:W-:Y:S01]  /*5900*/  HADD2.F32 R44, -RZ, R44.H1_H1 ;  /* 0x3000002cff2c7230 */ /* 0x000fe20000004100 */
[----:B------:R-:W-:Y:S01]  /*5910*/  F2FP.F16.E4M3.UNPACK_B R35, R37 ;  /* 0x00000025ff23723e */ /* 0x000fe200020006ff */
[----:B------:R-:W-:-:S02]  /*5920*/  HADD2.F32 R85, -RZ, R94.H0_H0 ;  /* 0x2000005eff557230 */ /* 0x000fc40000004100 */
[-C--:B------:R-:W-:Y:S01]  /*5930*/  FMUL.FTZ R97, R46, R93.reuse ;  /* 0x0000005d2e617220 */ /* 0x080fe20000410000 */
[----:B------:R-:W-:Y:S02]  /*5940*/  HADD2.F32 R14, -RZ, R14.H1_H1 ;  /* 0x3000000eff0e7230 */ /* 0x000fe40000004100 */
[----:B------:R-:W-:Y:S01]  /*5950*/  FMUL.FTZ R93, R38, R93 ;  /* 0x0000005d265d7220 */ /* 0x000fe20000410000 */
[----:B------:R-:W-:Y:S01]  /*5960*/  F2FP.F16.E4M3.UNPACK_B R34, R11 ;  /* 0x0000000bff22723e */ /* 0x000fe200020006ff */
[----:B------:R-:W-:Y:S01]  /*5970*/  HADD2.F32 R87, -RZ, R94.H1_H1 ;  /* 0x3000005eff577230 */ /* 0x000fe20000004100 */
[----:B------:R-:W-:Y:S01]  /*5980*/  F2FP.F16.E4M3.UNPACK_B R33, R13 ;  /* 0x0000000dff21723e */ /* 0x000fe200020006ff */
[----:B------:R-:W-:Y:S01]  /*5990*/  FMUL.FTZ R101, R44, R95 ;  /* 0x0000005f2c657220 */ /* 0x000fe20000410000 */
[----:B------:R-:W-:Y:S01]  /*59a0*/  FFMA.FTZ R97, R38, R85, -R97 ;  /* 0x0000005526617223 */ /* 0x000fe20000010861 */
[----:B------:R-:W-:Y:S01]  /*59b0*/  FMUL.FTZ R95, R14, R95 ;  /* 0x0000005f0e5f7220 */ /* 0x000fe20000410000 */
[----:B------:R-:W-:Y:S01]  /*59c0*/  FFMA.FTZ R38, R46, R85, R93 ;  /* 0x000000552e267223 */ /* 0x000fe2000001005d */
[----:B------:R-:W-:Y:S01]  /*59d0*/  F2FP.SATFINITE.E4M3.F32.PACK_AB_MERGE_C R103, R103, R42, RZ ;  /* 0x0000002a6767723e */ /* 0x000fe200048070ff */
[----:B------:R-:W-:Y:S01]  /*59e0*/  HADD2.F32 R42, -RZ, R35.H0_H0 ;  /* 0x20000023ff2a7230 */ /* 0x000fe20000004100 */
[----:B------:R-:W-:Y:S01]  /*59f0*/  F2FP.SATFINITE.E4M3.F32.PACK_AB_MERGE_C R36, R47, R36, R32 ;  /* 0x000000242f24723e */ /* 0x000fe20004807020 */
[----:B------:R-:W-:Y:S01]  /*5a00*/  HADD2.F32 R85, -RZ, R34.H0_H0 ;  /* 0x20000022ff557230 */ /* 0x000fe20000004100 */
[----:B------:R-:W-:Y:S01]  /*5a10*/  F2FP.F16.E4M3.UNPACK_B R45, R10 ;  /* 0x0000000aff2d723e */ /* 0x000fe200020006ff */
[----:B------:R-:W-:-:S02]  /*5a20*/  HADD2.F32 R32, -RZ, R33.H0_H0 ;  /* 0x20000021ff207230 */ /* 0x000fc40000004100 */
[-C--:B------:R-:W-:Y:S01]  /*5a30*/  FFMA.FTZ R95, R44, R87.reuse, R95 ;  /* 0x000000572c5f7223 */ /* 0x080fe2000001005f */
[----:B------:R-:W-:Y:S01]  /*5a40*/  FFMA.FTZ R14, R14, R87, -R101 ;  /* 0x000000570e0e7223 */ /* 0x000fe20000010865 */
[----:B------:R-:W-:Y:S02]  /*5a50*/  HADD2.F32 R44, -RZ, R35.H1_H1 ;  /* 0x30000023ff2c7230 */ /* 0x000fe40000004100 */
[-C--:B------:R-:W-:Y:S01]  /*5a60*/  FMUL.FTZ R87, R42, R85.reuse ;  /* 0x000000552a577220 */ /* 0x080fe20000410000 */
[----:B------:R-:W-:Y:S02]  /*5a70*/  HADD2.F32 R47, -RZ, R45.H0_H0 ;  /* 0x2000002dff2f7230 */ /* 0x000fe40000004100 */
[----:B------:R-:W-:Y:S01]  /*5a80*/  FMUL.FTZ R35, R32, R85 ;  /* 0x0000005520237220 */ /* 0x000fe20000410000 */
[----:B------:R-:W-:Y:S01]  /*5a90*/  HADD2.F32 R85, -RZ, R34.H1_H1 ;  /* 0x30000022ff557230 */ /* 0x000fe20000004100 */
[----:B------:R-:W-:Y:S01]  /*5aa0*/  F2FP.F16.E4M3.UNPACK_B R37, R37.H1 ;  /* 0x00000025ff25723e */ /* 0x000fe200030006ff */
[----:B------:R-:W-:-:S02]  /*5ab0*/  HADD2.F32 R34, -RZ, R33.H1_H1 ;  /* 0x30000021ff227230 */ /* 0x000fc40000004100 */
[-C--:B------:R-:W-:Y:S01]  /*5ac0*/  FFMA.FTZ R32, R32, R47.reuse, -R87 ;  /* 0x0000002f20207223 */ /* 0x080fe20000010857 */
[----:B------:R-:W-:Y:S01]  /*5ad0*/  FFMA.FTZ R33, R42, R47, R35 ;  /* 0x0000002f2a217223 */ /* 0x000fe20000010023 */
[----:B------:R-:W-:Y:S02]  /*5ae0*/  HADD2.F32 R45, -RZ, R45.H1_H1 ;  /* 0x3000002dff2d7230 */ /* 0x000fe40000004100 */
        /* <DEDUP_REMOVED lines=8> */
[--C-:B------:R-:W-:Y:S01]  /*5b70*/  HADD2.F32 R45, -RZ, R46.reuse.H0_H0 ;  /* 0x2000002eff2d7230 */ /* 0x100fe20000004100 */
[----:B------:R-:W-:Y:S01]  /*5b80*/  F2FP.SATFINITE.E4M3.F32.PACK_AB_MERGE_C R84, R105, R84, RZ ;  /* 0x000000546954723e */ /* 0x000fe200048070ff */
[----:B------:R-:W-:Y:S01]  /*5b90*/  HADD2.F32 R11, -RZ, R35.H0_H0 ;  /* 0x20000023ff0b7230 */ /* 0x000fe20000004100 */
[----:B------:R-:W-:Y:S01]  /*5ba0*/  F2FP.F16.E4M3.UNPACK_B R93, R9.H1 ;  /* 0x00000009ff5d723e */ /* 0x000fe200030006ff */
[----:B------:R-:W-:Y:S01]  /*5bb0*/  HADD2.F32 R44, -RZ, R37.H1_H1 ;  /* 0x30000025ff2c7230 */ /* 0x000fe20000004100 */
[----:B------:R-:W-:Y:S01]  /*5bc0*/  F2FP.SATFINITE.E4M3.F32.PACK_AB_MERGE_C R38, R95, R38, R84 ;  /* 0x000000265f26723e */ /* 0x000fe20004807054 */
        /* <DEDUP_REMOVED lines=11> */
[-C--:B------:R-:W-:Y:S01]  /*5c80*/  FFMA.FTZ R35, R35, R46.reuse, -R86 ;  /* 0x0000002e23237223 */ /* 0x080fe20000010856 */
[----:B------:R-:W-:Y:S01]  /*5c90*/  FFMA.FTZ R42, R44, R46, R47 ;  /* 0x0000002e2c2a7223 */ /* 0x000fe2000001002f */
[----:B------:R-:W-:Y:S01]  /*5ca0*/  F2FP.F16.E4M3.UNPACK_B R46, R39.H1 ;  /* 0x00000027ff2e723e */ /* 0x000fe200030006ff */
[----:B------:R-:W-:Y:S01]  /*5cb0*/  HADD2.F32 R95, -RZ, R93.H0_H0 ;  /* 0x2000005dff5f7230 */ /* 0x000fe20000004100 */
[----:B------:R-:W-:Y:S01]  /*5cc0*/  F2FP.F16.E4M3.UNPACK_B R37, R15 ;  /* 0x0000000fff25723e */ /* 0x000fe200020006ff */
[----:B------:R-:W-:Y:S01]  /*5cd0*/  HADD2.F32 R94, -RZ, R87.H0_H0 ;  /* 0x20000057ff5e7230 */ /* 0x000fe20000004100 */
[----:B------:R-:W-:Y:S01]  /*5ce0*/  F2FP.F16.E4M3.UNPACK_B R45, R39 ;  /* 0x00000027ff2d723e */ /* 0x000fe200020006ff */
[----:B------:R-:W-:Y:S01]  /*5cf0*/  HADD2.F32 R93, -RZ, R93.H1_H1 ;  /* 0x3000005dff5d7230 */ /* 0x000fe20000004100 */
[----:B------:R-:W-:Y:S01]  /*5d00*/  F2FP.F16.E4M3.UNPACK_B R15, R15.H1 ;  /* 0x0000000fff0f723e */ /* 0x000fe200030006ff */
[----:B------:R-:W-:Y:S01]  /*5d10*/  HADD2.F32 R39, -RZ, R37.H0_H0 ;  /* 0x20000025ff277230 */ /* 0x000fe20000004100 */
[-C--:B------:R-:W-:Y:S01]  /*5d20*/  F2FP.F16.E4M3.UNPACK_B R9, R8.reuse ;  /* 0x00000008ff09723e */ /* 0x080fe200020006ff */
[----:B------:R-:W-:Y:S01]  /*5d30*/  HADD2.F32 R47, -RZ, R45.H0_H0 ;  /* 0x2000002dff2f7230 */ /* 0x000fe20000004100 */
[----:B------:R-:W-:Y:S01]  /*5d40*/  F2FP.F16.E4M3.UNPACK_B R84, R8.H1 ;  /* 0x00000008ff54723e */ /* 0x000fe200030006ff */
[----:B------:R-:W-:Y:S01]  /*5d50*/  HADD2.F32 R8, -RZ, R46.H0_H0 ;  /* 0x2000002eff087230 */ /* 0x000fe20000004100 */
[----:B------:R-:W-:Y:S01]  /*5d60*/  F2FP.SATFINITE.E4M3.F32.PACK_AB_MERGE_C R14, R14, R97, R103 ;  /* 0x000000610e0e723e */ /* 0x000fe20004807067 */
[----:B------:R-:W-:-:S02]  /*5d70*/  HADD2.F32 R44, -RZ, R15.H0_H0 ;  /* 0x2000000fff2c7230 */ /* 0x000fc40000004100 */
[----:B------:R-:W-:Y:S01]  /*5d80*/  FMUL.FTZ R96, R47, R94 ;  /* 0x0000005e2f607220 */ /* 0x000fe20000410000 */
[----:B------:R-:W-:Y:S02]  /*5d90*/  HADD2.F32 R85, -RZ, R84.H0_H0 ;  /* 0x20000054ff557230 */ /* 0x000fe40000004100 */
[-C--:B------:R-:W-:Y:S01]  /*5da0*/  FMUL.FTZ R97, R8, R95.reuse ;  /* 0x0000005f08617220 */ /* 0x080fe20000410000 */
[----:B------:R-:W-:Y:S02]  /*5db0*/  HADD2.F32 R46, -RZ, R46.H1_H1 ;  /* 0x3000002eff2e7230 */ /* 0x000fe40000004100 */
[C---:B------:R-:W-:Y:S01]  /*5dc0*/  FMUL.FTZ R95, R44.reuse, R95 ;  /* 0x0000005f2c5f7220 */ /* 0x040fe20000410000 */
[----:B------:R-:W-:Y:S02]  /*5dd0*/  HADD2.F32 R15, -RZ, R15.H1_H1 ;  /* 0x3000000fff0f7230 */ /* 0x000fe40000004100 */
[----:B------:R-:W-:Y:S01]  /*5de0*/  FFMA.FTZ R97, R44, R85, -R97 ;  /* 0x000000552c617223 */ /* 0x000fe20000010861 */
[----:B------:R-:W-:-:S02]  /*5df0*/  HADD2.F32 R86, -RZ, R9.H0_H0 ;  /* 0x20000009ff567230 */ /* 0x000fc40000004100 */
[----:B------:R-:W-:Y:S01]  /*5e00*/  FMUL.FTZ R94, R39, R94 ;  /* 0x0000005e275e7220 */ /* 0x000fe20000410000 */
[----:B------:R-:W-:Y:S02]  /*5e10*/  HADD2.F32 R45, -RZ, R45.H1_H1 ;  /* 0x3000002dff2d7230 */ /* 0x000fe40000004100 */
[-C--:B------:R-:W-:Y:S01]  /*5e20*/  FMUL.FTZ R100, R46, R93.reuse ;  /* 0x0000005d2e647220 */ /* 0x080fe20000410000 */
[----:B------:R-:W-:Y:S02]  /*5e30*/  HADD2.F32 R44, -RZ, R87.H1_H1 ;  /* 0x30000057ff2c7230 */ /* 0x000fe40000004100 */
[----:B------:R-:W-:Y:S01]  /*5e40*/  FMUL.FTZ R93, R15, R93 ;  /* 0x0000005d0f5d7220 */ /* 0x000fe20000410000 */
[----:B------:R-:W-:Y:S02]  /*5e50*/  HADD2.F32 R84, -RZ, R84.H1_H1 ;  /* 0x30000054ff547230 */ /* 0x000fe40000004100 */
[----:B------:R-:W-:Y:S01]  /*5e60*/  FFMA.FTZ R95, R8, R85, R95 ;  /* 0x00000055085f7223 */ /* 0x000fe2000001005f */
[----:B------:R-:W-:-:S02]  /*5e70*/  HADD2.F32 R37, -RZ, R37.H1_H1 ;  /* 0x30000025ff257230 */ /* 0x000fc40000004100 */
[-C--:B------:R-:W-:Y:S01]  /*5e80*/  FFMA.FTZ R96, R39, R86.reuse, -R96 ;  /* 0x0000005627607223 */ /* 0x080fe20000010860 */
[----:B------:R-:W-:Y:S01]  /*5e90*/  FFMA.FTZ R94, R47, R86, R94 ;  /* 0x000000562f5e7223 */ /* 0x000fe2000001005e */
[----:B------:R-:W-:Y:S02]  /*5ea0*/  HADD2.F32 R8, -RZ, R9.H1_H1 ;  /* 0x30000009ff087230 */ /* 0x000fe40000004100 */
[----:B------:R-:W-:Y:S01]  /*5eb0*/  FMUL.FTZ R86, R45, R44 ;  /* 0x0000002c2d567220 */ /* 0x000fe20000410000 */
[----:B------:R-:W-:Y:S01]  /*5ec0*/  FFMA.FTZ R100, R15, R84, -R100 ;  /* 0x000000540f647223 */ /* 0x000fe20000010864 */
[C---:B------:R-:W-:Y:S01]  /*5ed0*/  FMUL.FTZ R44, R37.reuse, R44 ;  /* 0x0000002c252c7220 */ /* 0x040fe20000410000 */
[----:B------:R-:W-:Y:S01]  /*5ee0*/  FFMA.FTZ R46, R46, R84, R93 ;  /* 0x000000542e2e7223 */ /* 0x000fe2000001005d */
[----:B------:R-:W-:Y:S01]  /*5ef0*/  FFMA.FTZ R37, R37, R8, -R86 ;  /* 0x0000000825257223 */ /* 0x000fe20000010856 */
[----:B------:R-:W-:Y:S01]  /*5f00*/  F2FP.SATFINITE.E4M3.F32.PACK_AB_MERGE_C R10, R35, R10, RZ ;  /* 0x0000000a230a723e */ /* 0x000fe200048070ff */
        /* <DEDUP_REMOVED lines=8> */
.L_x_8290:
[----:B------:R-:W-:Y:S05]  /*5f90*/  BSYNC B1 ;  /* 0x0000000000017941 */ /* 0x000fea0003800000 */
.L_x_8289:
[----:B0-----:R4:W-:Y:S01]  /*5fa0*/  STG.E.128 desc[UR40][R40.64], R12 ;  /* 0x0000000c28007986 */ /* 0x0019e2000c101d28 */
[----:B------:R-:W-:-:S13]  /*5fb0*/  ISETP.GE.AND P4, PT, R43, R98, PT ;  /* 0x000000622b00720c */ /* 0x000fda0003f86270 */
[----:B------:R-:W-:Y:S05]  /*5fc0*/  @P4 BRA `(.L_x_8269) ;  /* 0x0000000000704947 */ /* 0x000fea0003800000 */
[--C-:B------:R-:W-:Y:S02]  /*5fd0*/  IADD3 R81, P4, P5, R60, R80, R43.reuse ;  /* 0x000000503c517210 */ /* 0x100fe40007d9e02b */
[----:B------:R-:W-:-:S04]  /*5fe0*/  SHF.R.S32.HI R43, RZ, 0x1f, R43 ;  /* 0x0000001fff2b7819 */ /* 0x000fc8000001142b */
[----:B------:R-:W-:Y:S02]  /*5ff0*/  IADD3.X R8, R82, R99, R43, P4, P5 ;  /* 0x0000006352087210 */ /* 0x000fe400027ea42b */
[----:B------:R-:W-:-:S05]  /*6000*/  IADD3 R78, P4, R81, R78, RZ ;  /* 0x0000004e514e7210 */ /* 0x000fca0007f9e0ff */
[----:B------:R-:W-:-:S05]  /*6010*/  IMAD.X R79, R8, 0x1, R79, P4 ;  /* 0x00000001084f7824 */ /* 0x000fca00020e064f */
[----:B--2---:R0:W-:Y:S01]  /*6020*/  STG.E.128 desc[UR40][R78.64], R36 ;  /* 0x000000244e007986 */ /* 0x0041e2000c101d28 */
[----:B------:R-:W-:Y:S05]  /*6030*/  BRA `(.L_x_8269) ;  /* 0x0000000000547947 */ /* 0x000fea0003800000 */
.L_x_8262:
[----:B------:R-:W-:-:S13]  /*6040*/  ISETP.NE.AND P3, PT, R155, 0x3, PT ;  /* 0x000000039b00780c */ /* 0x000fda0003f65270 */
[----:B------:R-:W-:Y:S05]  /*6050*/  @!P3 BRA `(.L_x_8291) ;  /* 0x000000000004b947 */ /* 0x000fea0003800000 */
[----:B------:R-:W-:Y:S01]  /*6060*/  BPT.TRAP 0x1 ;  /* 0x000000040000795c */ /* 0x000fe20000300000 */
.L_x_8291:
[----:B------:R-:W-:Y:S01]  /*6070*/  IMAD R89, R19, 0x8, R18 ;  /* 0x0000000813597824 */ /* 0x000fe200078e0212 */
[----:B------:R-:W-:Y:S01]  /*6080*/  SHF.L.U32 R92, R153, 0x1f, RZ ;  /* 0x0000001f995c7819 */ /* 0x000fe200000006ff */
[----:B------:R-:W-:Y:S01]  /*6090*/  IMAD R91, R2, -0x80, R27 ;  /* 0xffffff80025b7824 */ /* 0x000fe200078e021b */
[----:B------:R-:W-:Y:S02]  /*60a0*/  BSSY B1, `(.L_x_8292) ;  /* 0x0000005000017945 */ /* 0x000fe40003800000 */
[----:B------:R-:W0:Y:S02]  /*60b0*/  SYNCS.PHASECHK.TRANS64.TRYWAIT P5, [R89+URZ+0x19c90], R92 ;  /* 0x019c905c590075a7 */ /* 0x000e2400080a017f */
[----:B------:R-:W-:-:S04]  /*60c0*/  VIMNMX R91, R91, 0x80, PT ;  /* 0x000000805b5b7848 */ /* 0x000fc80003fe0100 */
[----:B------:R-:W-:Y:S01]  /*60d0*/  ISETP.GE.AND P4, PT, R152, R91, PT ;  /* 0x0000005b9800720c */ /* 0x000fe20003f86270 */
[----:B0-----:R-:W-:-:S12]  /*60e0*/  @!P5 BRA `(.L_x_8293) ;  /* 0x0000011400dcd947 */ /* 0x001fd80003800000 */
.L_x_8509:
[----:B------:R-:W-:Y:S05]  /*60f0*/  BSYNC B1 ;  /* 0x0000000000017941 */ /* 0x000fea0003800000 */
.L_x_8292:
[----:B------:R-:W-:Y:S05]  /*6100*/  @P4 BRA `(.L_x_8269) ;  /* 0x0000000000204947 */ /* 0x000fea0003800000 */
[----:B------:R-:W-:Y:S01]  /*6110*/  ISETP.NE.AND P4, PT, R62, RZ, PT ;  /* 0x000000ff3e00720c */ /* 0x000fe20003f85270 */
[----:B------:R-:W1:Y:S01]  /*6120*/  @!P1 LDS.128 R8, [R90+0x15800] ;  /* 0x015800005a089984 */ /* 0x000e620000000c00 */
[----:B------:R-:W-:-:S11]  /*6130*/  ISETP.NE.AND P5, PT, R31, RZ, PT ;  /* 0x000000ff1f00720c */ /* 0x000fd60003fa5270 */
[----:B------:R-:W2:Y:S04]  /*6140*/  @P4 LDS.128 R12, [R90+0x13800] ;  /* 0x013800005a0c4984 */ /* 0x000ea80000000c00 */
[----:B------:R-:W3:Y:S04]  /*6150*/  @P5 LDS.128 R32, [R90+0x14800] ;  /* 0x014800005a205984 */ /* 0x000ee80000000c00 */
[----:B-1----:R1:W-:Y:S04]  /*6160*/  @!P1 STG.E.128 desc[UR40][R36.64+0x40], R8 ;  /* 0x0000400824009986 */ /* 0x0023e8000c101d28 */
[----:B--2---:R1:W-:Y:S04]  /*6170*/  @P4 STG.E.128 desc[UR40][R36.64], R12 ;  /* 0x0000000c24004986 */ /* 0x0043e8000c101d28 */
[----:B---3--:R1:W-:Y:S02]  /*6180*/  @P5 STG.E.128 desc[UR40][R36.64+0x20], R32 ;  /* 0x0000202024005986 */ /* 0x0083e4000c101d28 */
.L_x_8269:
[----:B------:R-:W-:Y:S05]  /*6190*/  BSYNC B0 ;  /* 0x0000000000007941 */ /* 0x000fea0003800000 */
.L_x_8261:
[----:B-123--:R-:W1:Y:S01]  /*61a0*/  S2R R8, SR_TID.X ;  /* 0x0000000000087919 */ /* 0x00ee620000002100 */
        /* <DEDUP_REMOVED lines=16> */
.L_x_8295:
[----:B------:R-:W-:Y:S05]  /*62b0*/  BSYNC B0 ;  /* 0x0000000000007941 */ /* 0x000fea0003800000 */
.L_x_8294:
[----:B------:R-:W2:Y:S01]  /*62c0*/  SYNCS.PHASECHK.TRANS64.TRYWAIT P5, [R89+URZ+0x19cb0], R92 ;  /* 0x019cb05c590075a7 */ /* 0x000ea200080a017f */
[----:B------:R-:W-:Y:S01]  /*62d0*/  BSSY B0, `(.L_x_8296) ;  /* 0x0000003000007945 */ /* 0x000fe20003800000 */
[----:B------:R-:W-:-:S03]  /*62e0*/  ISETP.GE.AND P3, PT, R152, R91, PT ;  /* 0x0000005b9800720c */ /* 0x000fc60003f66270 */
[----:B--2---:R-:W-:Y:S10]  /*62f0*/  @!P5 BRA `(.L_x_8297) ;  /* 0x00000114006cd947 */ /* 0x004ff40003800000 */
.L_x_8510:
[----:B------:R-:W-:Y:S05]  /*6300*/  BSYNC B0 ;  /* 0x0000000000007941 */ /* 0x000fea0003800000 */
.L_x_8296:
[----:B------:R-:W-:Y:S04]  /*6310*/  BSSY B0, `(.L_x_8298) ;  /* 0x0000016000007945 */ /* 0x000fe80003800000 */
[----:B------:R-:W-:Y:S05]  /*6320*/  @P3 BRA `(.L_x_8299) ;  /* 0x0000000000503947 */ /* 0x000fea0003800000 */
[----:B------:R-:W-:Y:S01]  /*6330*/  ULDC UR8, c[0x0][0x2e4] ;  /* 0x0000b90000087ab9 */ /* 0x000fe20000000800 */
[----:B----4-:R-:W-:Y:S01]  /*6340*/  IMAD.WIDE R12, R2, 0x80, R48 ;  /* 0x00000080020c7825 */ /* 0x010fe200078e0230 */
[----:B------:R-:W-:Y:S01]  /*6350*/  ISETP.GE.AND P5, PT, R22, UR8, PT ;  /* 0x0000000816007c0c */ /* 0x000fe2000bfa6270 */
[----:B------:R-:W-:Y:S01]  /*6360*/  ULDC.64 UR4, c[0x0][0x318] ;  /* 0x0000c60000047ab9 */ /* 0x000fe20000000a00 */
[----:B------:R-:W-:Y:S01]  /*6370*/  ULDC.64 UR6, c[0x0][0x308] ;  /* 0x0000c20000067ab9 */ /* 0x000fe20000000a00 */
[----:B------:R-:W-:Y:S02]  /*6380*/  IMAD.MOV.U32 R14, RZ, RZ, R58 ;  /* 0x000000ffff0e7224 */ /* 0x000fe400078e003a */
[----:B------:R-:W-:Y:S02]  /*6390*/  IMAD.MOV.U32 R15, RZ, RZ, R0 ;  /* 0x000000ffff0f7224 */ /* 0x000fe400078e0000 */
[----:B------:R-:W-:Y:S02]  /*63a0*/  IMAD R13, R13, UR4, RZ ;  /* 0x000000040d0d7c24 */ /* 0x000fe4000f8e02ff */
[----:B------:R-:W-:-:S04]  /*63b0*/  IMAD.WIDE.U32 R14, R12, UR4, R14 ;  /* 0x000000040c0e7c25 */ /* 0x000fc8000f8e000e */
[----:B-1----:R-:W1:Y:S01]  /*63c0*/  @!P5 LDS.128 R8, [R90+0x9000] ;  /* 0x009000005a08d984 */ /* 0x002e620000000c00 */
[----:B------:R-:W-:Y:S01]  /*63d0*/  IMAD R13, R12, UR5, R13 ;  /* 0x000000050c0d7c24 */ /* 0x000fe2000f8e020d */
[----:B------:R-:W-:-:S04]  /*63e0*/  IADD3 R32, P3, R14, UR6, RZ ;  /* 0x000000060e207c10 */ /* 0x000fc8000ff7e0ff */
[----:B------:R-:W-:Y:S02]  /*63f0*/  IADD3.X R33, R15, UR7, R13, P3, !PT ;  /* 0x000000070f217c10 */ /* 0x000fe40009ffe40d */
[----:B------:R-:W-:-:S03]  /*6400*/  ISETP.GE.AND P3, PT, R156, UR8, PT ;  /* 0x000000089c007c0c */ /* 0x000fc6000bf66270 */
[----:B-1----:R-:W-:Y:S01]  /*6410*/  @!P5 STG.E.128 desc[UR40][R32.64], R8 ;  /* 0x000000082000d986 */ /* 0x002fe2000c101d28 */
[----:B------:R-:W-:-:S09]  /*6420*/  ISETP.GE.AND P5, PT, R67, UR8, PT ;  /* 0x0000000843007c0c */ /* 0x000fd2000bfa6270 */
[----:B------:R-:W1:Y:S04]  /*6430*/  @!P3 LDS.128 R8, [R90+0xa000] ;  /* 0x00a000005a08b984 */ /* 0x000e680000000c00 */
[----:B------:R-:W3:Y:S04]  /*6440*/  @!P5 LDS.128 R12, [R90+0xb000] ;  /* 0x00b000005a0cd984 */ /* 0x000ee80000000c00 */
[----:B-1----:R1:W-:Y:S04]  /*6450*/  @!P3 STG.E.128 desc[UR40][R32.64+0x20], R8 ;  /* 0x000020082000b986 */ /* 0x0023e8000c101d28 */
[----:B---3--:R1:W-:Y:S02]  /*6460*/  @!P5 STG.E.128 desc[UR40][R32.64+0x40], R12 ;  /* 0x0000400c2000d986 */ /* 0x0083e4000c101d28 */
.L_x_8299:
[----:B------:R-:W-:Y:S05]  /*6470*/  BSYNC B0 ;  /* 0x0000000000007941 */ /* 0x000fea0003800000 */
.L_x_8298:
[----:B------:R-:W-:Y:S01]  /*6480*/  @!PT LDS RZ, [RZ] ;  /* 0x00000000fffff984 */ /* 0x000fe20000000800 */
[----:B------:R-:W-:Y:S01]  /*6490*/  @!PT LDS RZ, [RZ] ;  /* 0x00000000fffff984 */ /* 0x000fe20000000800 */
[----:B------:R-:W-:Y:S01]  /*64a0*/  @!PT LDS RZ, [RZ] ;  /* 0x00000000fffff984 */ /* 0x000fe20000000800 */
[----:B------:R-:W-:Y:S01]  /*64b0*/  @!PT LDS RZ, [RZ] ;  /* 0x00000000fffff984 */ /* 0x000fe20000000800 */
[----:B------:R3:W-:Y:S06]  /*64c0*/  MEMBAR.ALL.CTA ;  /* 0x0000000000007992 */ /* 0x0007ec0000008000 */
[----:B---3--:R-:W3:Y:S01]  /*64d0*/  FENCE.VIEW.ASYNC.S ;  /* 0x00000000000073c6 */ /* 0x008ee20000000000 */
[----:B0-2---:R-:W-:Y:S01]  /*64e0*/  @!P4 VIADD R89, R89, 0x19cc0 ;  /* 0x00019cc05959c836 */ /* 0x005fe20000000000 */
[----:B---3--:R0:W-:Y:S04]  /*64f0*/  BAR.SYNC.DEFER_BLOCKING R64, 0x80 ;  /* 0x000200400000751d */ /* 0x0081e80000010000 */
[----:B------:R-:W-:Y:S01]  /*6500*/  @!P4 PRMT R89, RZ, 0x654, R89 ;  /* 0x00000654ff59c816 */ /* 0x000fe20000000059 */
[----:B------:R-:W-:Y:S01]  /*6510*/  VIADD R19, R19, 0x1 ;  /* 0x0000000113137836 */ /* 0x000fe20000000000 */
[----:B------:R-:W-:-:S02]  /*6520*/  PLOP3.LUT P3, PT, PT, PT, PT, 0x8, 0x0 ;  /* 0x000000000000781c */ /* 0x000fc40003f6e170 */
[----:B------:R0:W-:Y:S02]  /*6530*/  @!P4 SYNCS.ARRIVE.TRANS64.RED.A1T0 RZ, [R89+URZ], RZ ;  /* 0x000000ff59ffc9a7 */ /* 0x0001e4000810043f */
[----:B------:R-:W-:-:S04]  /*6540*/  ISETP.NE.AND P4, PT, R19, 0x2, PT ;  /* 0x000000021300780c */ /* 0x000fc80003f85270 */
[----:B-1----:R-:W-:Y:S02]  /*6550*/  SEL R8, RZ, 0x1, P4 ;  /* 0x00000001ff087807 */ /* 0x002fe40002000000 */
[----:B------:R-:W-:Y:S02]  /*6560*/  SEL R19, R19, RZ, P4 ;  /* 0x000000ff13137207 */ /* 0x000fe40002000000 */
[----:B------:R-:W-:Y:S01]  /*6570*/  LOP3.LUT R153, R153, R8, RZ, 0x3c, !PT ;  /* 0x0000000899997212 */ /* 0x000fe200078e3cff */
[----:B0-----:R-:W-:Y:S06]  /*6580*/  @P2 BRA `(.L_x_8300) ;  /* 0xffffffbc00302947 */ /* 0x001fec000383ffff */
.L_x_8256:
[----:B------:R-:W0:Y:S01]  /*6590*/  LDC R0, c[0x0][0x428] ;  /* 0x00010a00ff007b82 */ /* 0x000e220000000800 */
[----:B------:R-:W-:Y:S04]  /*65a0*/  BSSY B0, `(.L_x_8301) ;  /* 0x0000004000007945 */ /* 0x000fe80003800000 */
[----:B------:R-:W-:Y:S05]  /*65b0*/  @P3 BRA `(.L_x_8302) ;  /* 0x0000000000083947 */ /* 0x000fea0003800000 */
[----:B------:R-:W1:Y:S02]  /*65c0*/  FENCE.VIEW.ASYNC.G ;  /* 0x00000000000073c6 */ /* 0x000e640000000100 */
[----:B-1----:R-:W-:Y:S06]  /*65d0*/  BAR.ARV 0xc, 0x200 ;  /* 0x0308000000007b1d */ /* 0x002fec0000002000 */
.L_x_8302:
[----:B------:R-:W-:Y:S05]  /*65e0*/  BSYNC B0 ;  /* 0x0000000000007941 */ /* 0x000fea0003800000 */
.L_x_8301:
        /* <DEDUP_REMOVED lines=13> */
[----:B----4-:R-:W4:Y:S01]  /*66c0*/  @P1 LDC.64 R12, c[0x0][0x9b8] ;  /* 0x00026e00ff0c1b82 */ /* 0x010f220000000a00 */
        /* <DEDUP_REMOVED lines=30> */
[----:B------:R1:W2:Y:S02]  /*68b0*/  @P1 LDG.E R0, desc[UR40][R8.64] ;  /* 0x0000002808001981 */ /* 0x0002a4000c1e1900 */
[----:B------:R-:W3:Y:S02]  /*68c0*/  @P4 LDC R2, c[0x0][0x430] ;  /* 0x00010c00ff024b82 */ /* 0x000ee40000000800 */
[----:B------:R-:W2:Y:S01]  /*68d0*/  @P0 LDG.E R3, desc[UR40][R4.64] ;  /* 0x0000002804030981 */ /* 0x000ea2000c1e1900 */
[----:B------:R-:W-:Y:S01]  /*68e0*/  ISETP.GE.AND P1, PT, R88, 0x1, PT ;  /* 0x000000015800780c */ /* 0x000fe20003f26270 */
[----:B------:R-:W-:Y:S02]  /*68f0*/  IMAD.MOV.U32 R10, RZ, RZ, R30 ;  /* 0x000000ffff0a7224 */ /* 0x000fe400078e001e */
[----:B0-----:R-:W-:-:S05]  /*6900*/  @P4 IMAD.HI.U32 R7, R30, R7, RZ ;  /* 0x000000071e074227 */ /* 0x001fca00078e00ff */
[----:B---3--:R-:W-:Y:S02]  /*6910*/  @P4 SHF.R.U32.HI R10, RZ, R2, R7 ;  /* 0x00000002ff0a4219 */ /* 0x008fe40000011607 */
[----:B------:R-:W-:Y:S02]  /*6920*/  CS2R R20, SRZ ;  /* 0x0000000000147805 */ /* 0x000fe4000001ff00 */
[----:B------:R-:W-:Y:S01]  /*6930*/  PLOP3.LUT P0, PT, PT, PT, PT, 0x80, 0x0 ;  /* 0x000000000000781c */ /* 0x000fe20003f0f070 */
[----:B------:R-:W-:Y:S01]  /*6940*/  IMAD.MOV.U32 R135, RZ, RZ, RZ ;  /* 0x000000ffff877224 */ /* 0x000fe200078e00ff */
        /* <DEDUP_REMOVED lines=16> */
[----:B0-----:R-:W-:Y:S02]  /*6a50*/  CS2R R10, SRZ ;  /* 0x00000000000a7805 */ /* 0x001fe4000001ff00 */
[----:B------:R-:W-:Y:S02]  /*6a60*/  CS2R R54, SRZ ;  /* 0x0000000000367805 */ /* 0x000fe4000001ff00 */
[----:B------:R-:W-:Y:S02]  /*6a70*/  CS2R R56, SRZ ;  /* 0x0000000000387805 */ /* 0x000fe4000001ff00 */
[----:B------:R-:W-:Y:S02]  /*6a80*/  CS2R R58, SRZ ;  /* 0x00000000003a7805 */ /* 0x000fe4000001ff00 */
[----:B------:R-:W-:Y:S02]  /*6a90*/  CS2R R60, SRZ ;  /* 0x00000000003c7805 */ /* 0x000fe4000001ff00 */
[----:B-1----:R-:W-:-:S02]  /*6aa0*/  CS2R R8, SRZ ;  /* 0x0000000000087805 */ /* 0x002fc4000001ff00 */
[----:B------:R-:W-:Y:S01]  /*6ab0*/  CS2R R62, SRZ ;  /* 0x00000000003e7805 */ /* 0x000fe2000001ff00 */
[----:B------:R-:W-:Y:S02]  /*6ac0*/  IMAD.MOV.U32 R64, RZ, RZ, RZ ;  /* 0x000000ffff407224 */ /* 0x000fe400078e00ff */
[----:B--2---:R-:W-:Y:S01]  /*6ad0*/  FMUL.FTZ R2, R3, R0 ;  /* 0x0000000003027220 */ /* 0x004fe20000410000 */
[----:B------:R-:W-:-:S03]  /*6ae0*/  IMAD.MOV.U32 R3, RZ, RZ, RZ ;  /* 0x000000ffff037224 */ /* 0x000fc600078e00ff */
[----:B------:R-:W-:Y:S01]  /*6af0*/  FMUL.FTZ R2, R2, UR4 ;  /* 0x0000000402027c20 */ /* 0x000fe20008410000 */
[----:B------:R-:W-:Y:S01]  /*6b00*/  IMAD.MOV.U32 R0, RZ, RZ, RZ ;  /* 0x000000ffff007224 */ /* 0x000fe200078e00ff */
[----:B------:R-:W-:Y:S06]  /*6b10*/  @!P1 BRA `(.L_x_8303) ;  /* 0x0000008c00789947 */ /* 0x000fec0003800000 */
[----:B------:R-:W0:Y:S01]  /*6b20*/  S2R R4, SR_TID.X ;  /* 0x0000000000047919 */ /* 0x000e220000002100 */
[----:B------:R-:W-:Y:S01]  /*6b30*/  VIADD R26, R18, 0xf000 ;  /* 0x0000f000121a7836 */ /* 0x000fe20000000000 */
[----:B------:R-:W-:Y:S04]  /*6b40*/  BSSY B6, `(.L_x_8304) ;  /* 0x000001e000067945 */ /* 0x000fe80003800000 */
[----:B------:R-:W-:Y:S01]  /*6b50*/  LOP3.LUT P0, RZ, R26, 0x3ff, RZ, 0xc0, !PT ;  /* 0x000003ff1aff7812 */ /* 0x000fe2000780c0ff */
[----:B0-----:R-:W-:-:S05]  /*6b60*/  VIADD R28, R4, 0xffffff80 ;  /* 0xffffff80041c7836 */ /* 0x001fca0000000000 */
[----:B------:R-:W-:-:S04]  /*6b70*/  SHF.R.S32.HI R4, RZ, 0x1f, R28 ;  /* 0x0000001fff047819 */ /* 0x000fc8000001141c */
[----:B------:R-:W-:-:S04]  /*6b80*/  LEA.HI R4, R4, R28, RZ, 0x7 ;  /* 0x0000001c04047211 */ /* 0x000fc800078f38ff */
[----:B------:R-:W-:-:S05]  /*6b90*/  SHF.R.S32.HI R4, RZ, 0x7, R4 ;  /* 0x00000007ff047819 */ /* 0x000fca0000011404 */
[----:B------:R-:W0:Y:S02]  /*6ba0*/  SHFL.IDX PT, R0, R4, RZ, 0x1f ;  /* 0x00001fff04007589 */ /* 0x000e2400000e0000 */
[----:B0-----:R-:W-:-:S05]  /*6bb0*/  IMAD.HI R3, R0, 0x55555556, RZ ;  /* 0x5555555600037827 */ /* 0x001fca00078e02ff */
[----:B------:R-:W-:-:S05]  /*6bc0*/  LEA.HI R3, R3, R3, RZ, 0x1 ;  /* 0x0000000303037211 */ /* 0x000fca00078f08ff */
[----:B------:R-:W-:-:S04]  /*6bd0*/  IMAD R3, R3, -0x3, R0 ;  /* 0xfffffffd03037824 */ /* 0x000fc800078e0200 */
        /* <DEDUP_REMOVED lines=20> */
.L_x_8305:
[----:B------:R-:W-:Y:S05]  /*6d20*/  BSYNC B6 ;  /* 0x0000000000067941 */ /* 0x000fea0003800000 */
.L_x_8304:
[----:B------:R-:W-:Y:S02]  /*6d30*/  ULDC UR4, c[0x0][0x3d4] ;  /* 0x0000f50000047ab9 */ /* 0x000fe40000000800 */
[----:B------:R-:W-:-:S13]  /*6d40*/  ISETP.LT.AND P0, PT, RZ, UR4, PT ;  /* 0x00000004ff007c0c */ /* 0x000fda000bf01270 */
[----:B------:R-:W-:Y:S05]  /*6d50*/  @P0 BRA `(.L_x_8306) ;  /* 0x0000000000400947 */ /* 0x000fea0003800000 */
[----:B------:R-:W2:Y:S02]  /*6d60*/  LDL R20, [R1+0x38] ;  /* 0x0000380001147983 */ /* 0x000ea40000100800 */
[----:B--2---:R-:W-:-:S04]  /*6d70*/  LEA.HI R0, R20, R20, RZ, 0x1 ;  /* 0x0000001414007211 */ /* 0x004fc800078f08ff */
[----:B------:R-:W-:-:S05]  /*6d80*/  LOP3.LUT R0, R0, 0xfffffffe, RZ, 0xc0, !PT ;  /* 0xfffffffe00007812 */ /* 0x000fca00078ec0ff */
[----:B------:R-:W-:-:S05]  /*6d90*/  IMAD.IADD R0, R20, 0x1, -R0 ;  /* 0x0000000114007824 */ /* 0x000fca00078e0a00 */
[----:B------:R-:W-:-:S04]  /*6da0*/  SHF.L.U32 R3, R0, 0x1f, RZ ;  /* 0x0000001f00037819 */ /* 0x000fc800000006ff */
[----:B------:R0:W1:Y:S03]  /*6db0*/  SYNCS.PHASECHK.TRANS64.TRYWAIT P0, [R18+URZ+0x19c00], R3 ;  /* 0x019c0003120075a7 */ /* 0x000066000800017f */
[----:B-1----:R-:W-:Y:S05]  /*6dc0*/  @!P0 NANOSLEEP.SYNCS 0x989680 ;  /* 0x009896800000895d */ /* 0x002fea0003900000 */
[----:B------:R-:W1:Y:S01]  /*6dd0*/  @!P0 SYNCS.PHASECHK.TRANS64 P0, [R18+URZ+0x19c00], R3 ;  /* 0x019c0003120085a7 */ /* 0x000e62000800007f */
[----:B------:R-:W-:Y:S04]  /*6de0*/  BSSY B0, `(.L_x_8307) ;  /* 0x0000006000007945 */ /* 0x000fe80003800000 */
[----:B-1----:R-:W-:Y:S05]  /*6df0*/  @P0 BRA `(.L_x_8308) ;  /* 0x0000000000100947 */ /* 0x002fea0003800000 */
.L_x_8309:
[----:B-1----:R1:W2:Y:S02]  /*6e00*/  SYNCS.PHASECHK.TRANS64.TRYWAIT P0, [R18+URZ+0x19c00], R3 ;  /* 0x019c0003120075a7 */ /* 0x0022a4000800017f */
[----:B--2---:R-:W-:Y:S05]  /*6e10*/  @!P0 NANOSLEEP.SYNCS 0x989680 ;  /* 0x009896800000895d */ /* 0x004fea0003900000 */
[----:B------:R-:W2:Y:S02]  /*6e20*/  @!P0 SYNCS.PHASECHK.TRANS64 P0, [R18+URZ+0x19c00], R3 ;  /* 0x019c0003120085a7 */ /* 0x000ea4000800007f */
[----:B--2---:R-:W-:Y:S05]  /*6e30*/  @!P0 BRA `(.L_x_8309) ;  /* 0xfffffffc00f08947 */ /* 0x004fea000383ffff */
.L_x_8308:
[----:B------:R-:W-:Y:S05]  /*6e40*/  BSYNC B0 ;  /* 0x0000000000007941 */ /* 0x000fea0003800000 */
.L_x_8307:
[----:B------:R-:W-:Y:S05]  /*6e50*/  BRA `(.L_x_8310) ;  /* 0x0000004000507947 */ /* 0x000fea0003800000 */
.L_x_8306:
[----:B------:R-:W0:Y:S01]  /*6e60*/  LDC.64 R36, c[0x0][0x3c8] ;  /* 0x0000f200ff247b82 */ /* 0x000e220000000a00 */
[----:B-----5:R-:W-:Y:S01]  /*6e70*/  SHF.R.S32.HI R0, RZ, 0x1f, R24 ;  /* 0x0000001fff007819 */ /* 0x020fe20000011418 */
[--C-:B------:R-:W-:Y:S01]  /*6e80*/  IMAD.MOV.U32 R8, RZ, RZ, R16.reuse ;  /* 0x000000ffff087224 */ /* 0x100fe200078e0010 */
[----:B------:R-:W-:Y:S01]  /*6e90*/  SHF.R.S32.HI R9, RZ, 0x1f, R16 ;  /* 0x0000001fff097819 */ /* 0x000fe20000011410 */
[----:B------:R-:W-:Y:S01]  /*6ea0*/  ULDC.64 UR4, c[0x0][0x3d8] ;  /* 0x0000f60000047ab9 */ /* 0x000fe20000000a00 */
[----:B------:R-:W-:Y:S01]  /*6eb0*/  ULDC.64 UR8, c[0x0][0x3c8] ;  /* 0x0000f20000087ab9 */ /* 0x000fe20000000a00 */
[----:B------:R-:W-:Y:S01]  /*6ec0*/  IMAD R3, R0, UR4, RZ ;  /* 0x0000000400037c24 */ /* 0x000fe2000f8e02ff */
[----:B------:R-:W-:Y:S01]  /*6ed0*/  SHF.R.S32.HI R11, RZ, 0x1f, R22 ;  /* 0x0000001fff0b7819 */ /* 0x000fe20000011416 */
[----:B------:R-:W1:Y:S01]  /*6ee0*/  LDC.64 R38, c[0x0][0x3e0] ;  /* 0x0000f800ff267b82 */ /* 0x000e620000000a00 */
        /* <DEDUP_REMOVED lines=10> */
[----:B------:R-:W-:-:S04]  /*6f90*/  IMAD.WIDE.U32 R6, R24, UR4, R10 ;  /* 0x0000000418067c25 */ /* 0x000fc8000f8e000a */
[----:B------:R-:W-:Y:S01]  /*6fa0*/  IMAD.WIDE.U32 R8, R24, UR6, R10 ;  /* 0x0000000618087c25 */ /* 0x000fe2000f8e000a */
[----:B------:R-:W-:-:S03]  /*6fb0*/  IADD3 R42, P2, R6, UR8, RZ ;  /* 0x00000008062a7c10 */ /* 0x000fc6000ff5e0ff */
[C---:B0-----:R-:W-:Y:S01]  /*6fc0*/  IMAD.WIDE.U32 R36, R24.reuse, UR4, R36 ;  /* 0x0000000418247c25 */ /* 0x041fe2000f8e0024 */
[----:B------:R-:W-:Y:S01]  /*6fd0*/  ULDC.64 UR4, c[0x0][0x3e0] ;  /* 0x0000f80000047ab9 */ /* 0x000fe20000000a00 */
[----:B------:R-:W-:Y:S02]  /*6fe0*/  IADD3.X R43, R3, UR9, R7, P2, !PT ;  /* 0x00000009032b7c10 */ /* 0x000fe400097fe407 */
[----:B------:R-:W-:Y:S01]  /*6ff0*/  IMAD R13, R24, UR7, R13 ;  /* 0x00000007180d7c24 */ /* 0x000fe2000f8e020d */
[----:B------:R-:W-:Y:S01]  /*7000*/  IADD3 R26, P1, R4, UR4, RZ ;  /* 0x00000004041a7c10 */ /* 0x000fe2000ff3e0ff */
[----:B-1----:R-:W-:Y:S01]  /*7010*/  IMAD.WIDE.U32 R38, R24, UR6, R38 ;  /* 0x0000000618267c25 */ /* 0x002fe2000f8e0026 */
[----:B------:R-:W-:Y:S02]  /*7020*/  IADD3 R44, P3, R8, UR4, RZ ;  /* 0x00000004082c7c10 */ /* 0x000fe4000ff7e0ff */
[----:B------:R-:W-:Y:S01]  /*7030*/  IADD3.X R27, R13, UR5, R5, P1, !PT ;  /* 0x000000050d1b7c10 */ /* 0x000fe20008ffe405 */
[----:B------:R-:W-:Y:S01]  /*7040*/  IMAD.IADD R40, R3, 0x1, R37 ;  /* 0x0000000103287824 */ /* 0x000fe200078e0225 */
[C---:B------:R-:W-:Y:S01]  /*7050*/  IADD3.X R45, R13.reuse, UR5, R9, P3, !PT ;  /* 0x000000050d2d7c10 */ /* 0x040fe20009ffe409 */
[----:B------:R-:W-:Y:S01]  /*7060*/  IMAD.IADD R41, R13, 0x1, R39 ;  /* 0x000000010d297824 */ /* 0x000fe200078e0227 */
[----:B------:R-:W-:Y:S07]  /*7070*/  @!P0 BRA `(.L_x_8312) ;  /* 0x0000000000408947 */ /* 0x000fee0003800000 */
        /* <DEDUP_REMOVED lines=16> */
.L_x_8312:
[----:B------:R-:W-:Y:S05]  /*7180*/  BSYNC B6 ;  /* 0x0000000000067941 */ /* 0x000fea0003800000 */
.L_x_8311:
[----:B------:R-:W2:Y:S01]  /*7190*/  LDL R20, [R1+0x1c] ;  /* 0x00001c0001147983 */ /* 0x000ea20000100800 */
[----:B------:R-:W-:Y:S01]  /*71a0*/  ULDC.U8 UR4, c[0x0][0x3f0] ;  /* 0x0000fc0000047ab9 */ /* 0x000fe20000000000 */
[----:B------:R-:W-:Y:S01]  /*71b0*/  IMAD R25, R29, -0xc0, R25 ;  /* 0xffffff401d197824 */ /* 0x000fe200078e0219 */
[----:B------:R-:W-:Y:S01]  /*71c0*/  ISETP.NE.AND P0, PT, RZ, UR4, PT ;  /* 0x00000004ff007c0c */ /* 0x000fe2000bf05270 */
[----:B------:R-:W-:Y:S03]  /*71d0*/  BSSY B0, `(.L_x_8313) ;  /* 0x00003d4000007945 */ /* 0x000fe60003800000 */
[----:B------:R-:W-:Y:S01]  /*71e0*/  VIMNMX R25, R25, 0xc0, PT ;  /* 0x000000c019197848 */ /* 0x000fe20003fe0100 */
[----:B--2---:R-:W-:-:S08]  /*71f0*/  IMAD.IADD R0, R18, 0x1, R20 ;  /* 0x0000000112007824 */ /* 0x004fd000078e0214 */
[----:B------:R-:W-:Y:S05]  /*7200*/  @!P0 BRA `(.L_x_8314) ;  /* 0x0000001800888947 */ /* 0x000fea0003800000 */
[----:B------:R-:W2:Y:S01]  /*7210*/  LDL R32, [R1+0x38] ;  /* 0x0000380001207983 */ /* 0x000ea20000100800 */
[----:B------:R-:W-:Y:S01]  /*7220*/  ISETP.GE.AND P1, PT, R152, R25, PT ;  /* 0x000000199800720c */ /* 0x000fe20003f26270 */
[----:B------:R-:W-:Y:S01]  /*7230*/  BSSY B1, `(.L_x_8315) ;  /* 0x000001d000017945 */ /* 0x000fe20003800000 */
[----:B------:R-:W-:Y:S02]  /*7240*/  CS2R R8, SRZ ;  /* 0x0000000000087805 */ /* 0x000fe4000001ff00 */
[----:B------:R-:W-:Y:S02]  /*7250*/  CS2R R24, SRZ ;  /* 0x0000000000187805 */ /* 0x000fe4000001ff00 */
[----:B------:R-:W-:Y:S02]  /*7260*/  CS2R R34, SRZ ;  /* 0x0000000000227805 */ /* 0x000fe4000001ff00 */
[----:B------:R-:W-:Y:S02]  /*7270*/  CS2R R20, SRZ ;  /* 0x0000000000147805 */ /* 0x000fe4000001ff00 */
[----:B------:R-:W-:-:S02]  /*7280*/  CS2R R28, SRZ ;  /* 0x00000000001c7805 */ /* 0x000fc4000001ff00 */
[----:B--2---:R-:W-:-:S04]  /*7290*/  LEA.HI R3, R32, R32, RZ, 0x1 ;  /* 0x0000002020037211 */ /* 0x004fc800078f08ff */
[----:B------:R-:W-:-:S05]  /*72a0*/  LOP3.LUT R3, R3, 0xfffffffe, RZ, 0xc0, !PT ;  /* 0xfffffffe03037812 */ /* 0x000fca00078ec0ff */
[----:B------:R-:W-:Y:S01]  /*72b0*/  IMAD.IADD R3, R32, 0x1, -R3 ;  /* 0x0000000120037824 */ /* 0x000fe200078e0a03 */
[----:B------:R-:W-:Y:S01]  /*72c0*/  CS2R R32, SRZ ;  /* 0x0000000000207805 */ /* 0x000fe2000001ff00 */
[----:B------:R-:W-:Y:S06]  /*72d0*/  @P1 BRA `(.L_x_8316) ;  /* 0x0000000000481947 */ /* 0x000fec0003800000 */
[C---:B------:R-:W-:Y:S01]  /*72e0*/  VIADD R4, R16.reuse, 0x10 ;  /* 0x0000001010047836 */ /* 0x040fe20000000000 */
[----:B------:R-:W-:Y:S01]  /*72f0*/  ULDC UR4, c[0x0][0x3d4] ;  /* 0x0000f50000047ab9 */ /* 0x000fe20000000800 */
[C---:B------:R-:W-:Y:S01]  /*7300*/  VIADD R5, R16.reuse, 0x20 ;  /* 0x0000002010057836 */ /* 0x040fe20000000000 */
        /* <DEDUP_REMOVED lines=14> */
[----:B------:R0:W5:Y:S02]  /*73f0*/  @!P3 LDG.E.64 R20, desc[UR40][R26.64+0x20] ;  /* 0x000020281a14b981 */ /* 0x000164000c1e1b00 */
.L_x_8316:
[----:B------:R-:W-:Y:S05]  /*7400*/  BSYNC B1 ;  /* 0x0000000000017941 */ /* 0x000fea0003800000 */
.L_x_8315:
[----:B------:R-:W-:Y:S01]  /*7410*/  UMOV UR4, 0xffffffff ;  /* 0xffffffff00047882 */ /* 0x000fe20000000000 */
[----:B------:R-:W-:Y:S02]  /*7420*/  SHF.L.U32 R3, R3, 0x1f, RZ ;  /* 0x0000001f03037819 */ /* 0x000fe400000006ff */
[----:B------:R-:W-:Y:S05]  /*7430*/  BRA.DIV UR4, `(.L_x_8317) ;  /* 0x0000010604307947 */ /* 0x000fea000b800000 */
.L_x_8513:
[----:B------:R-:W-:-:S03]  /*7440*/  UMOV UR4, 0xffffffff ;  /* 0xffffffff00047882 */ /* 0x000fc60000000000 */
[----:B------:R-:W-:Y:S05]  /*7450*/  BRA.DIV UR4, `(.L_x_8318) ;  /* 0x0000010604507947 */ /* 0x000fea000b800000 */
.L_x_8516:
[----:B------:R-:W-:-:S03]  /*7460*/  UMOV UR4, 0xffffffff ;  /* 0xffffffff00047882 */ /* 0x000fc60000000000 */
[----:B------:R-:W-:Y:S05]  /*7470*/  BRA.DIV UR4, `(.L_x_8319) ;  /* 0x0000010604707947 */ /* 0x000fea000b800000 */
.L_x_8519:
[----:B------:R-:W-:-:S03]  /*7480*/  UMOV UR4, 0xffffffff ;  /* 0xffffffff00047882 */ /* 0x000fc60000000000 */
[----:B------:R-:W-:Y:S05]  /*7490*/  BRA.DIV UR4, `(.L_x_8320) ;  /* 0x0000010604907947 */ /* 0x000fea000b800000 */
.L_x_8522:
[----:B------:R-:W1:Y:S01]  /*74a0*/  SYNCS.PHASECHK.TRANS64.TRYWAIT P0, [R18+URZ+0x19c00], R3 ;  /* 0x019c0003120075a7 */ /* 0x000e62000800017f */
[----:B------:R-:W-:Y:S04]  /*74b0*/  BSSY B1, `(.L_x_8321) ;  /* 0x0000002000017945 */ /* 0x000fe80003800000 */
[----:B-1----:R-:W-:Y:S05]  /*74c0*/  @!P0 BRA `(.L_x_8322) ;  /* 0x0000010400ac8947 */ /* 0x002fea0003800000 */
.L_x_8523:
[----:B------:R-:W-:Y:S05]  /*74d0*/  BSYNC B1 ;  /* 0x0000000000017941 */ /* 0x000fea0003800000 */
.L_x_8321:
[----:B------:R-:W-:Y:S05]  /*74e0*/  @P1 BRA `(.L_x_8323) ;  /* 0x0000003800881947 */ /* 0x000fea0003800000 */
[----:B-1----:R-:W1:Y:S01]  /*74f0*/  LDC R3, c[0x0][0x3d4] ;  /* 0x0000f500ff037b82 */ /* 0x002e620000000800 */
[C---:B------:R-:W-:Y:S01]  /*7500*/  VIADD R4, R16.reuse, 0x10 ;  /* 0x0000001010047836 */ /* 0x040fe20000000000 */
[----:B------:R-:W-:Y:S01]  /*7510*/  BSSY B1, `(.L_x_8324) ;  /* 0x000007c000017945 */ /* 0x000fe20003800000 */
[C---:B------:R-:W-:Y:S01]  /*7520*/  VIADD R6, R16.reuse, 0x20 ;  /* 0x0000002010067836 */ /* 0x040fe20000000000 */
[-C--:B-1----:R-:W-:Y:S02]  /*7530*/  ISETP.GE.AND P0, PT, R16, R3.reuse, PT ;  /* 0x000000031000720c */ /* 0x082fe40003f06270 */
[-C--:B------:R-:W-:Y:S02]  /*7540*/  ISETP.GE.AND P1, PT, R4, R3.reuse, PT ;  /* 0x000000030400720c */ /* 0x080fe40003f26270 */
[----:B------:R-:W-:-:S09]  /*7550*/  ISETP.GE.AND P2, PT, R6, R3, PT ;  /* 0x000000030600720c */ /* 0x000fd20003f46270 */
[----:B------:R-:W-:Y:S05]  /*7560*/  @P0 BRA `(.L_x_8325) ;  /* 0x0000000400d80947 */ /* 0x000fea0003800000 */
[----:B------:R-:W1:Y:S01]  /*7570*/  LDS.128 R4, [R0+0xf000] ;  /* 0x00f0000000047984 */ /* 0x000e620000000c00 */
[----:B-----5:R-:W-:Y:S02]  /*7580*/  SHF.R.U32.HI R10, RZ, 0x8, R34 ;  /* 0x00000008ff0a7819 */ /* 0x020fe40000011622 */
[----:B------:R-:W-:Y:S02]  /*7590*/  LOP3.LUT R3, R34, 0xff, RZ, 0xc0, !PT ;  /* 0x000000ff22037812 */ /* 0x000fe400078ec0ff */
[----:B------:R-:W-:Y:S02]  /*75a0*/  LOP3.LUT R10, R10, 0xff, RZ, 0xc0, !PT ;  /* 0x000000ff0a0a7812 */ /* 0x000fe400078ec0ff */
[----:B------:R-:W-:Y:S02]  /*75b0*/  SHF.R.U32.HI R12, RZ, 0x8, R35 ;  /* 0x00000008ff0c7819 */ /* 0x000fe40000011623 */
[----:B------:R-:W-:Y:S02]  /*75c0*/  PRMT R3, R10, 0x7604, R3 ;  /* 0x000076040a037816 */ /* 0x000fe40000000003 */
[----:B------:R-:W-:-:S02]  /*75d0*/  LOP3.LUT R11, R35, 0xff, RZ, 0xc0, !PT ;  /* 0x000000ff230b7812 */ /* 0x000fc400078ec0ff */
[----:B------:R-:W-:Y:S02]  /*75e0*/  LOP3.LUT R12, R12, 0xff, RZ, 0xc0, !PT ;  /* 0x000000ff0c0c7812 */ /* 0x000fe400078ec0ff */
[----:B0-----:R-:W-:Y:S02]  /*75f0*/  SHF.R.U32.HI R26, RZ, 0x10, R35 ;  /* 0x00000010ff1a7819 */ /* 0x001fe40000011623 */
        /* <DEDUP_REMOVED lines=31> */
[-C--:B------:R-:W-:Y:S01]  /*77f0*/  F2FP.F16.E4M3.UNPACK_B R7, R5.reuse ;  /* 0x00000005ff07723e */ /* 0x080fe200020006ff */
[-C--:B------:R-:W-:Y:S01]  /*7800*/  FMUL.FTZ R38, R10, R26.reuse ;  /* 0x0000001a0a267220 */ /* 0x080fe20000410000 */
        /* <DEDUP_REMOVED lines=76> */
.L_x_8325:
[----:B------:R-:W-:Y:S05]  /*7cd0*/  BSYNC B1 ;  /* 0x0000000000017941 */ /* 0x000fea0003800000 */
.L_x_8324:
[----:B------:R-:W-:Y:S04]  /*7ce0*/  BSSY B1, `(.L_x_8326) ;  /* 0x000007c000017945 */ /* 0x000fe80003800000 */
[----:B------:R-:W-:Y:S05]  /*7cf0*/  @P1 BRA `(.L_x_8327) ;  /* 0x0000000400e81947 */ /* 0x000fea0003800000 */
[----:B-1----:R-:W1:Y:S01]  /*7d00*/  LDS.128 R4, [R0+0x10800] ;  /* 0x0108000000047984 */ /* 0x002e620000000c00 */
        /* <DEDUP_REMOVED lines=121> */
.L_x_8327:
[----:B------:R-:W-:Y:S05]  /*84a0*/  BSYNC B1 ;  /* 0x0000000000017941 */ /* 0x000fea0003800000 */
.L_x_8326:
[----:B------:R-:W-:Y:S05]  /*84b0*/  @P2 BRA `(.L_x_8323) ;  /* 0x0000002800942947 */ /* 0x000fea0003800000 */
[----:B-12---:R-:W1:Y:S01]  /*84c0*/  LDS.128 R4, [R0+0x12000] ;  /* 0x0120000000047984 */ /* 0x006e620000000c00 */
[----:B-----5:R-:W-:Y:S02]  /*84d0*/  SHF.R.U32.HI R10, RZ, 0x8, R8 ;  /* 0x00000008ff0a7819 */ /* 0x020fe40000011608 */
[----:B------:R-:W-:Y:S02]  /*84e0*/  LOP3.LUT R3, R8, 0xff, RZ, 0xc0, !PT ;  /* 0x000000ff08037812 */ /* 0x000fe400078ec0ff */
[----:B------:R-:W-:Y:S02]  /*84f0*/  LOP3.LUT R10, R10, 0xff, RZ, 0xc0, !PT ;  /* 0x000000ff0a0a7812 */ /* 0x000fe400078ec0ff */
[----:B------:R-:W-:Y:S02]  /*8500*/  SHF.R.U32.HI R12, RZ, 0x8, R9 ;  /* 0x00000008ff0c7819 */ /* 0x000fe40000011609 */
[----:B------:R-:W-:Y:S02]  /*8510*/  SHF.R.U32.HI R15, RZ, 0x8, R21 ;  /* 0x00000008ff0f7819 */ /* 0x000fe40000011615 */
[----:B------:R-:W-:-:S02]  /*8520*/  PRMT R3, R10, 0x7604, R3 ;  /* 0x000076040a037816 */ /* 0x000fc40000000003 */
[----:B------:R-:W-:Y:S02]  /*8530*/  LOP3.LUT R11, R9, 0xff, RZ, 0xc0, !PT ;  /* 0x000000ff090b7812 */ /* 0x000fe400078ec0ff */
[----:B------:R-:W-:Y:S02]  /*8540*/  LOP3.LUT R12, R12, 0xff, RZ, 0xc0, !PT ;  /* 0x000000ff0c0c7812 */ /* 0x000fe400078ec0ff */
        /* <DEDUP_REMOVED lines=17> */
[----:B-1----:R-:W-:-:S02]  /*8660*/  F2FP.F16.E4M3.UNPACK_B R3, R6.H1 ;  /* 0x00000006ff03723e */ /* 0x002fc400030006ff */
        /* <DEDUP_REMOVED lines=13> */
[C---:B0-----:R-:W-:Y:S01]  /*8740*/  FMUL.FTZ R26, R8.reuse, R24 ;  /* 0x00000018081a7220 */ /* 0x041fe20000410000 */
        /* <DEDUP_REMOVED lines=78> */
.L_x_8314:
        /* <DEDUP_REMOVED lines=11> */
[----:B--2---:R-:W-:-:S04]  /*8ce0*/  LEA.HI R3, R8, R8, RZ, 0x1 ;  /* 0x0000000808037211 */ /* 0x004fc800078f08ff */
[----:B------:R-:W-:-:S05]  /*8cf0*/  LOP3.LUT R3, R3, 0xfffffffe, RZ, 0xc0, !PT ;  /* 0xfffffffe03037812 */ /* 0x000fca00078ec0ff */
[----:B------:R-:W-:Y:S01]  /*8d00*/  IMAD.IADD R3, R8, 0x1, -R3 ;  /* 0x0000000108037824 */ /* 0x000fe200078e0a03 */
[----:B------:R-:W-:Y:S06]  /*8d10*/  @P1 BRA `(.L_x_8329) ;  /* 0x00000000003c1947 */ /* 0x000fec0003800000 */
[----:B------:R-:W-:Y:S01]  /*8d20*/  ULDC UR4, c[0x0][0x3d4] ;  /* 0x0000f50000047ab9 */ /* 0x000fe20000000800 */
[----:B------:R-:W-:Y:S02]  /*8d30*/  CS2R R28, SRZ ;  /* 0x00000000001c7805 */ /* 0x000fe4000001ff00 */
[----:B------:R-:W-:Y:S02]  /*8d40*/  ISETP.GE.AND P0, PT, R22, UR4, PT ;  /* 0x0000000416007c0c */ /* 0x000fe4000bf06270 */
[----:B------:R-:W-:Y:S02]  /*8d50*/  CS2R R30, SRZ ;  /* 0x00000000001e7805 */ /* 0x000fe4000001ff00 */
[----:B------:R-:W-:Y:S02]  /*8d60*/  ISETP.GE.AND P2, PT, R156, UR4, PT ;  /* 0x000000049c007c0c */ /* 0x000fe4000bf46270 */
[----:B------:R-:W-:Y:S02]  /*8d70*/  CS2R R32, SRZ ;  /* 0x0000000000207805 */ /* 0x000fe4000001ff00 */
[----:B------:R-:W-:-:S02]  /*8d80*/  CS2R R34, SRZ ;  /* 0x0000000000227805 */ /* 0x000fc4000001ff00 */
[----:B------:R-:W-:Y:S02]  /*8d90*/  CS2R R4, SRZ ;  /* 0x0000000000047805 */ /* 0x000fe4000001ff00 */
[----:B------:R-:W-:Y:S02]  /*8da0*/  CS2R R6, SRZ ;  /* 0x0000000000067805 */ /* 0x000fe4000001ff00 */
[----:B------:R-:W-:Y:S02]  /*8db0*/  CS2R R24, SRZ ;  /* 0x0000000000187805 */ /* 0x000fe4000001ff00 */
[----:B------:R-:W-:Y:S01]  /*8dc0*/  CS2R R26, SRZ ;  /* 0x00000000001a7805 */ /* 0x000fe2000001ff00 */
[----:B------:R0:W5:Y:S04]  /*8dd0*/  @!P0 LDG.E.128 R28, desc[UR40][R42.64] ;  /* 0x000000282a1c8981 */ /* 0x000168000c1e1d00 */
[----:B------:R0:W5:Y:S04]  /*8de0*/  @!P2 LDG.E.128 R32, desc[UR40][R42.64+0x20] ;  /* 0x000020282a20a981 */ /* 0x000168000c1e1d00 */
[----:B------:R0:W5:Y:S04]  /*8df0*/  @!P0 LDG.E.128 R4, desc[UR40][R44.64] ;  /* 0x000000282c048981 */ /* 0x000168000c1e1d00 */
[----:B------:R0:W5:Y:S02]  /*8e00*/  @!P2 LDG.E.128 R24, desc[UR40][R44.64+0x20] ;  /* 0x000020282c18a981 */ /* 0x000164000c1e1d00 */
.L_x_8329:
[----:B------:R-:W-:Y:S05]  /*8e10*/  BSYNC B1 ;  /* 0x0000000000017941 */ /* 0x000fea0003800000 */
.L_x_8328:
[----:B------:R-:W-:Y:S01]  /*8e20*/  UMOV UR4, 0xffffffff ;  /* 0xffffffff00047882 */ /* 0x000fe20000000000 */
[----:B------:R-:W-:Y:S02]  /*8e30*/  SHF.L.U32 R3, R3, 0x1f, RZ ;  /* 0x0000001f03037819 */ /* 0x000fe400000006ff */
[----:B------:R-:W-:Y:S05]  /*8e40*/  BRA.DIV UR4, `(.L_x_8330) ;  /* 0x000000ee04607947 */ /* 0x000fea000b800000 */
.L_x_8526:
[----:B------:R-:W-:-:S03]  /*8e50*/  UMOV UR4, 0xffffffff ;  /* 0xffffffff00047882 */ /* 0x000fc60000000000 */
[----:B------:R-:W-:Y:S05]  /*8e60*/  BRA.DIV UR4, `(.L_x_8331) ;  /* 0x000000ee04807947 */ /* 0x000fea000b800000 */
.L_x_8529:
[----:B------:R-:W-:-:S03]  /*8e70*/  UMOV UR4, 0xffffffff ;  /* 0xffffffff00047882 */ /* 0x000fc60000000000 */
[----:B------:R-:W-:Y:S05]  /*8e80*/  BRA.DIV UR4, `(.L_x_8332) ;  /* 0x000000ee04a07947 */ /* 0x000fea000b800000 */
.L_x_8532:
[----:B------:R-:W-:-:S03]  /*8e90*/  UMOV UR4, 0xffffffff ;  /* 0xffffffff00047882 */ /* 0x000fc60000000000 */
[----:B------:R-:W-:Y:S05]  /*8ea0*/  BRA.DIV UR4, `(.L_x_8333) ;  /* 0x000000ee04c07947 */ /* 0x000fea000b800000 */
.L_x_8535:
[----:B------:R-:W1:Y:S01]  /*8eb0*/  SYNCS.PHASECHK.TRANS64.TRYWAIT P0, [R18+URZ+0x19c00], R3 ;  /* 0x019c0003120075a7 */ /* 0x000e62000800017f */
[----:B------:R-:W-:Y:S04]  /*8ec0*/  BSSY B1, `(.L_x_8334) ;  /* 0x0000002000017945 */ /* 0x000fe80003800000 */
[----:B-1----:R-:W-:Y:S05]  /*8ed0*/  @!P0 BRA `(.L_x_8335) ;  /* 0x000000ec00dc8947 */ /* 0x002fea0003800000 */
.L_x_8536:
[----:B------:R-:W-:Y:S05]  /*8ee0*/  BSYNC B1 ;  /* 0x0000000000017941 */ /* 0x000fea0003800000 */
.L_x_8334:
[----:B------:R-:W-:Y:S05]  /*8ef0*/  @P1 BRA `(.L_x_8323) ;  /* 0x0000002000041947 */ /* 0x000fea0003800000 */
[----:B------:R2:W5:Y:S01]  /*8f00*/  LDL R62, [R1] ;  /* 0x00000000013e7983 */ /* 0x0005620000100800 */
[----:B-1----:R-:W1:Y:S03]  /*8f10*/  LDC R3, c[0x0][0x3d4] ;  /* 0x0000f500ff037b82 */ /* 0x002e660000000800 */
[----:B------:R2:W5:Y:S04]  /*8f20*/  LDL R61, [R1+0x4] ;  /* 0x00000400013d7983 */ /* 0x0005680000100800 */
[----:B------:R2:W5:Y:S01]  /*8f30*/  LDL R60, [R1+0x50] ;  /* 0x00005000013c7983 */ /* 0x0005620000100800 */
[----:B------:R-:W-:Y:S01]  /*8f40*/  BSSY B1, `(.L_x_8336) ;  /* 0x00000fd000017945 */ /* 0x000fe20003800000 */
[----:B-1----:R-:W-:-:S02]  /*8f50*/  ISETP.GE.AND P0, PT, R22, R3, PT ;  /* 0x000000031600720c */ /* 0x002fc40003f06270 */
[----:B------:R-:W-:-:S11]  /*8f60*/  ISETP.GE.AND P1, PT, R156, R3, PT ;  /* 0x000000039c00720c */ /* 0x000fd60003f26270 */
[----:B--2---:R-:W-:Y:S05]  /*8f70*/  @P0 BRA `(.L_x_8337) ;  /* 0x0000000c00e40947 */ /* 0x004fea0003800000 */
[----:B------:R-:W1:Y:S01]  /*8f80*/  S2R R12, SR_TID.X ;  /* 0x00000000000c7919 */ /* 0x000e620000002100 */
[----:B-----5:R-:W-:Y:S02]  /*8f90*/  SHF.R.U32.HI R9, RZ, 0x8, R28 ;  /* 0x00000008ff097819 */ /* 0x020fe4000001161c */
        /* <DEDUP_REMOVED lines=8> */
[----:B0-----:R-:W-:Y:S02]  /*9020*/  SHF.R.U32.HI R45, RZ, 0x8, R7 ;  /* 0x00000008ff2d7819 */ /* 0x001fe40000011607 */
[----:B------:R-:W-:Y:S02]  /*9030*/  PRMT R36, R11, 0x7604, R10 ;  /* 0x000076040b247816 */ /* 0x000fe4000000000a */
[----:B------:R-:W-:-:S02]  /*9040*/  SHF.R.U32.HI R11, RZ, 0x8, R31 ;  /* 0x00000008ff0b7819 */ /* 0x000fc4000001161f */
[----:B------:R-:W-:Y:S02]  /*9050*/  LOP3.LUT R10, R31, 0xff, RZ, 0xc0, !PT ;  /* 0x000000ff1f0a7812 */ /* 0x000fe400078ec0ff */
[----:B------:R-:W-:Y:S02]  /*9060*/  LOP3.LUT R11, R11, 0xff, RZ, 0xc0, !PT ;  /* 0x000000ff0b0b7812 */ /* 0x000fe400078ec0ff */
[----:B------:R-:W-:Y:S02]  /*9070*/  SHF.R.U32.HI R40, RZ, 0x8, R5 ;  /* 0x00000008ff287819 */ /* 0x000fe40000011605 */
[----:B------:R-:W-:Y:S01]  /*9080*/  PRMT R38, R11, 0x7604, R10 ;  /* 0x000076040b267816 */ /* 0x000fe2000000000a */
[----:B-1----:R-:W-:Y:S01]  /*9090*/  VIADD R15, R12, 0xffffff80 ;  /* 0xffffff800c0f7836 */ /* 0x002fe20000000000 */
[----:B------:R-:W-:Y:S02]  /*90a0*/  LOP3.LUT R12, R30, 0xff, RZ, 0xc0, !PT ;  /* 0x000000ff1e0c7812 */ /* 0x000fe400078ec0ff */
[----:B------:R-:W-:-:S02]  /*90b0*/  LOP3.LUT R44, R7, 0xff, RZ, 0xc0, !PT ;  /* 0x000000ff072c7812 */ /* 0x000fc400078ec0ff */
[----:B------:R-:W-:Y:S02]  /*90c0*/  LEA.HI R14, R15, R15, RZ, 0x1 ;  /* 0x0000000f0f0e7211 */ /* 0x000fe400078f08ff */
[----:B------:R-:W-:Y:S02]  /*90d0*/  PRMT R39, R13, 0x7604, R12 ;  /* 0x000076040d277816 */ /* 0x000fe4000000000c */
[----:B------:R-:W-:Y:S02]  /*90e0*/  LOP3.LUT R14, R14, 0xfffffffe, RZ, 0xc0, !PT ;  /* 0xfffffffe0e0e7812 */ /* 0x000fe400078ec0ff */
[----:B------:R-:W-:Y:S02]  /*90f0*/  SHF.R.U32.HI R13, RZ, 0x8, R4 ;  /* 0x00000008ff0d7819 */ /* 0x000fe40000011604 */
[----:B------:R-:W-:Y:S01]  /*9100*/  LOP3.LUT R12, R4, 0xff, RZ, 0xc0, !PT ;  /* 0x000000ff040c7812 */ /* 0x000fe200078ec0ff */
[----:B------:R-:W-:Y:S01]  /*9110*/  IMAD.IADD R14, R15, 0x1, -R14 ;  /* 0x000000010f0e7824 */ /* 0x000fe200078e0a0e */
[----:B------:R-:W-:-:S02]  /*9120*/  LOP3.LUT R15, R13, 0xff, RZ, 0xc0, !PT ;  /* 0x000000ff0d0f7812 */ /* 0x000fc400078ec0ff */
[----:B------:R-:W-:Y:S02]  /*9130*/  LOP3.LUT R45, R45, 0xff, RZ, 0xc0, !PT ;  /* 0x000000ff2d2d7812 */ /* 0x000fe400078ec0ff */
[----:B------:R-:W-:Y:S02]  /*9140*/  LEA.HI R8, R3, R14, RZ, 0x1c ;  /* 0x0000000e03087211 */ /* 0x000fe400078fe0ff */
[----:B------:R-:W-:Y:S02]  /*9150*/  PRMT R43, R15, 0x7604, R12 ;  /* 0x000076040f2b7816 */ /* 0x000fe4000000000c */
[C---:B------:R-:W-:Y:S01]  /*9160*/  LEA.HI R9, R8.reuse, R8, RZ, 0x1 ;  /* 0x0000000808097211 */ /* 0x040fe200078f08ff */
[----:B------:R-:W-:Y:S01]  /*9170*/  IMAD.SHL.U32 R8, R8, 0x10, RZ ;  /* 0x0000001008087824 */ /* 0x000fe200078e00ff */
[----:B------:R-:W-:Y:S02]  /*9180*/  LOP3.LUT R37, R5, 0xff, RZ, 0xc0, !PT ;  /* 0x000000ff05257812 */ /* 0x000fe400078ec0ff */
[----:B------:R-:W-:-:S02]  /*9190*/  SHF.R.S32.HI R9, RZ, 0x1, R9 ;  /* 0x00000001ff097819 */ /* 0x000fc40000011409 */
[----:B------:R-:W-:Y:S02]  /*91a0*/  LOP3.LUT R8, R62, 0x10, R8, 0xf8, !PT ;  /* 0x000000103e087812 */ /* 0x000fe400078ef808 */
[----:B------:R-:W-:Y:S01]  /*91b0*/  LOP3.LUT R40, R40, 0xff, RZ, 0xc0, !PT ;  /* 0x000000ff28287812 */ /* 0x000fe200078ec0ff */
[----:B------:R-:W-:Y:S01]  /*91c0*/  IMAD R13, R9, 0x1800, R61 ;  /* 0x00001800090d7824 */ /* 0x000fe200078e023d */
[----:B------:R-:W-:Y:S02]  /*91d0*/  LOP3.LUT R20, R8, R60, RZ, 0x3c, !PT ;  /* 0x0000003c08147212 */ /* 0x000fe400078e3cff */
[----:B------:R-:W0:Y:S01]  /*91e0*/  LDS.128 R8, [R0+0xf000] ;  /* 0x00f0000000087984 */ /* 0x000e220000000c00 */
[----:B------:R-:W-:Y:S02]  /*91f0*/  SHF.R.U32.HI R42, RZ, 0x8, R6 ;  /* 0x00000008ff2a7819 */ /* 0x000fe40000011606 */
[----:B------:R-:W-:Y:S02]  /*9200*/  IADD3 R20, R18, R13, R20 ;  /* 0x0000000d12147210 */ /* 0x000fe40007ffe014 */
[----:B------:R-:W-:-:S02]  /*9210*/  PRMT R44, R45, 0x7604, R44 ;  /* 0x000076042d2c7816 */ /* 0x000fc4000000002c */
[----:B------:R-:W-:Y:S01]  /*9220*/  SHF.R.U32.HI R45, RZ, 0x10, R5 ;  /* 0x00000010ff2d7819 */ /* 0x000fe20000011605 */
[----:B------:R-:W1:Y:S01]  /*9230*/  LDS.128 R12, [R20+0xf000] ;  /* 0x00f00000140c7984 */ /* 0x000e620000000c00 */
[----:B------:R-:W-:Y:S02]  /*9240*/  PRMT R40, R40, 0x7604, R37 ;  /* 0x0000760428287816 */ /* 0x000fe40000000025 */
[----:B------:R-:W-:Y:S01]  /*9250*/  LOP3.LUT R41, R6, 0xff, RZ, 0xc0, !PT ;  /* 0x000000ff06297812 */ /* 0x000fe200078ec0ff */
[----:B------:R-:W-:Y:S01]  /*9260*/  IMAD.U32 R45, R45, 0x10000, RZ ;  /* 0x000100002d2d7824 */ /* 0x000fe200078e00ff */
[----:B------:R-:W-:Y:S02]  /*9270*/  LOP3.LUT R42, R42, 0xff, RZ, 0xc0, !PT ;  /* 0x000000ff2a2a7812 */ /* 0x000fe400078ec0ff */
[----:B------:R-:W-:Y:S02]  /*9280*/  SHF.R.U32.HI R37, RZ, 0x10, R29 ;  /* 0x00000010ff257819 */ /* 0x000fe4000001161d */
[----:B------:R-:W-:-:S02]  /*9290*/  PRMT R47, R42, 0x7604, R41 ;  /* 0x000076042a2f7816 */ /* 0x000fc40000000029 */
[----:B------:R-:W-:Y:S01]  /*92a0*/  SHF.R.U32.HI R41, RZ, 0x10, R31 ;  /* 0x00000010ff297819 */ /* 0x000fe2000001161f */
[----:B------:R-:W-:Y:S01]  /*92b0*/  IMAD.U32 R37, R37, 0x10000, RZ ;  /* 0x0001000025257824 */ /* 0x000fe200078e00ff */
[----:B------:R-:W-:Y:S02]  /*92c0*/  SHF.R.U32.HI R49, RZ, 0x10, R7 ;  /* 0x00000010ff317819 */ /* 0x000fe40000011607 */
[----:B------:R-:W-:Y:S01]  /*92d0*/  LOP3.LUT R45, R40, 0xff0000, R45, 0xf8, !PT ;  /* 0x00ff0000282d7812 */ /* 0x000fe200078ef82d */
[----:B------:R-:W-:Y:S01]  /*92e0*/  IMAD.U32 R41, R41, 0x10000, RZ ;  /* 0x0001000029297824 */ /* 0x000fe200078e00ff */
[----:B------:R-:W-:Y:S01]  /*92f0*/  LOP3.LUT R21, R21, 0xff0000, R28, 0xf8, !PT ;  /* 0x00ff000015157812 */ /* 0x000fe200078ef81c */
        /* <DEDUP_REMOVED lines=9> */
[-C--:B0-----:R-:W-:Y:S02]  /*9390*/  F2FP.F16.E4M3.UNPACK_B R29, R8.reuse ;  /* 0x00000008ff1d723e */ /* 0x081fe400020006ff */
[----:B------:R-:W-:Y:S02]  /*93a0*/  F2FP.F16.E4M3.UNPACK_B R39, R8.H1 ;  /* 0x00000008ff27723e */ /* 0x000fe400030006ff */
[----:B------:R-:W-:Y:S02]  /*93b0*/  LOP3.LUT R51, R44, 0xff0000, R49, 0xf8, !PT ;  /* 0x00ff00002c337812 */ /* 0x000fe400078ef831 */
[----:B------:R-:W-:Y:S02]  /*93c0*/  LOP3.LUT R47, R47, 0xff0000, R6, 0xf8, !PT ;  /* 0x00ff00002f2f7812 */ /* 0x000fe400078ef806 */
[----:B------:R-:W-:Y:S02]  /*93d0*/  F2FP.F16.E4M3.UNPACK_B R50, R48 ;  /* 0x00000030ff32723e */ /* 0x000fe400020006ff */
[----:B-1----:R-:W-:-:S02]  /*93e0*/  F2FP.F16.E4M3.UNPACK_B R8, R13 ;  /* 0x0000000dff08723e */ /* 0x002fc400020006ff */
[-C--:B------:R-:W-:Y:S02]  /*93f0*/  F2FP.F16.E4M3.UNPACK_B R40, R11.reuse ;  /* 0x0000000bff28723e */ /* 0x080fe400020006ff */
[----:B------:R-:W-:Y:S02]  /*9400*/  F2FP.F16.E4M3.UNPACK_B R45, R11.H1 ;  /* 0x0000000bff2d723e */ /* 0x000fe400030006ff */
[----:B------:R-:W-:Y:S02]  /*9410*/  F2FP.F16.E4M3.UNPACK_B R11, R42 ;  /* 0x0000002aff0b723e */ /* 0x000fe400020006ff */
[----:B------:R-:W-:Y:S02]  /*9420*/  LOP3.LUT R49, R41, 0xff000000, R31, 0xf8, !PT ;  /* 0xff00000029317812 */ /* 0x000fe400078ef81f */
[----:B------:R-:W-:Y:S01]  /*9430*/  LOP3.LUT R30, R43, 0xff000000, R4, 0xf8, !PT ;  /* 0xff0000002b1e7812 */ /* 0x000fe200078ef804 */
[----:B------:R-:W-:Y:S01]  /*9440*/  HADD2.F32 R43, -RZ, R11.H0_H0 ;  /* 0x2000000bff2b7230 */ /* 0x000fe20000004100 */
[----:B------:R-:W-:Y:S01]  /*9450*/  LOP3.LUT R4, R47, 0xff000000, R6, 0xf8, !PT ;  /* 0xff0000002f047812 */ /* 0x000fe200078ef806 */
[----:B------:R-:W-:Y:S01]  /*9460*/  HADD2.F32 R6, -RZ, R8.H0_H0 ;  /* 0x20000008ff067230 */ /* 0x000fe20000004100 */
[----:B------:R-:W-:Y:S01]  /*9470*/  LOP3.LUT R53, R51, 0xff000000, R7, 0xf8, !PT ;  /* 0xff00000033357812 */ /* 0x000fe200078ef807 */
[----:B------:R-:W-:Y:S01]  /*9480*/  HADD2.F32 R51, -RZ, R50.H0_H0 ;  /* 0x20000032ff337230 */ /* 0x000fe20000004100 */
[-C--:B------:R-:W-:Y:S01]  /*9490*/  F2FP.F16.E4M3.UNPACK_B R31, R9.reuse ;  /* 0x00000009ff1f723e */ /* 0x080fe200020006ff */
[----:B------:R-:W-:Y:S01]  /*94a0*/  HADD2.F32 R8, -RZ, R8.H1_H1 ;  /* 0x30000008ff087230 */ /* 0x000fe20000004100 */
[----:B------:R-:W-:Y:S01]  /*94b0*/  F2FP.F16.E4M3.UNPACK_B R36, R9.H1 ;  /* 0x00000009ff24723e */ /* 0x000fe200030006ff */
[C---:B------:R-:W-:Y:S01]  /*94c0*/  FMUL.FTZ R52, R6.reuse, R43 ;  /* 0x0000002b06347220 */ /* 0x040fe20000410000 */
[-C--:B------:R-:W-:Y:S01]  /*94d0*/  F2FP.F16.E4M3.UNPACK_B R37, R12.reuse ;  /* 0x0000000cff25723e */ /* 0x080fe200020006ff */
[----:B------:R-:W-:Y:S01]  /*94e0*/  HADD2.F32 R9, -RZ, R31.H0_H0 ;  /* 0x2000001fff097230 */ /* 0x000fe20000004100 */
[----:B------:R-:W-:Y:S01]  /*94f0*/  F2FP.F16.E4M3.UNPACK_B R44, R12.H1 ;  /* 0x0000000cff2c723e */ /* 0x000fe200030006ff */
[----:B------:R-:W-:Y:S01]  /*9500*/  FMUL.FTZ R12, R6, R51 ;  /* 0x00000033060c7220 */ /* 0x000fe20000410000 */
[-C--:B------:R-:W-:Y:S01]  /*9510*/  F2FP.F16.E4M3.UNPACK_B R41, R15.reuse ;  /* 0x0000000fff29723e */ /* 0x080fe200020006ff */
[----:B------:R-:W-:Y:S01]  /*9520*/  HADD2.F32 R50, -RZ, R50.H1_H1 ;  /* 0x30000032ff327230 */ /* 0x000fe20000004100 */
[----:B------:R-:W-:Y:S01]  /*9530*/  F2FP.F16.E4M3.UNPACK_B R47, R15.H1 ;  /* 0x0000000fff2f723e */ /* 0x000fe200030006ff */
[C---:B------:R-:W-:Y:S01]  /*9540*/  FFMA.FTZ R6, R9.reuse, R43, -R12 ;  /* 0x0000002b09067223 */ /* 0x040fe2000001080c */
[----:B------:R-:W-:Y:S01]  /*9550*/  F2FP.F16.E4M3.UNPACK_B R38, R13.H1 ;  /* 0x0000000dff26723e */ /* 0x000fe200030006ff */
[----:B------:R-:W-:Y:S01]  /*9560*/  HADD2.F32 R12, -RZ, R11.H1_H1 ;  /* 0x3000000bff0c7230 */ /* 0x000fe20000004100 */
[----:B------:R-:W-:Y:S01]  /*9570*/  F2FP.F16.E4M3.UNPACK_B R15, R48.H1 ;  /* 0x00000030ff0f723e */ /* 0x000fe200030006ff */
[----:B------:R-:W-:Y:S01]  /*9580*/  FFMA.FTZ R9, R9, R51, R52 ;  /* 0x0000003309097223 */ /* 0x000fe20000010034 */
[----:B------:R-:W-:Y:S01]  /*9590*/  F2FP.F16.E4M3.UNPACK_B R42, R42.H1 ;  /* 0x0000002aff2a723e */ /* 0x000fe200030006ff */
        /* <DEDUP_REMOVED lines=11> */
[C---:B------:R-:W-:Y:S01]  /*9650*/  FFMA.FTZ R8, R31.reuse, R50, R43 ;  /* 0x000000321f087223 */ /* 0x040fe2000001002b */
[----:B------:R-:W-:Y:S01]  /*9660*/  FFMA.FTZ R11, R31, R12, -R54 ;  /* 0x0000000c1f0b7223 */ /* 0x000fe20000010836 */
[----:B------:R-:W-:Y:S01]  /*9670*/  HADD2.F32 R43, -RZ, R42.H1_H1 ;  /* 0x3000002aff2b7230 */ /* 0x000fe20000004100 */
[----:B------:R-:W-:Y:S01]  /*9680*/  F2FP.F16.E4M3.UNPACK_B R50, R53 ;  /* 0x00000035ff32723e */ /* 0x000fe200020006ff */
[C---:B------:R-:W-:Y:S01]  /*9690*/  FFMA.FTZ R12, R13.reuse, R48, -R56 ;  /* 0x000000300d0c7223 */ /* 0x040fe20000010838 */
[-C--:B------:R-:W-:Y:S01]  /*96a0*/  F2FP.F16.E4M3.UNPACK_B R42, R49.reuse ;  /* 0x00000031ff2a723e */ /* 0x080fe200020006ff */
        /* <DEDUP_REMOVED lines=18> */
[----:B------:R-:W-:Y:S01]  /*97d0*/  F2FP.F16.E4M3.UNPACK_B R52, R53.H1 ;  /* 0x00000035ff34723e */ /* 0x000fe200030006ff */
[----:B------:R-:W-:Y:S01]  /*97e0*/  HADD2.F32 R48, -RZ, R42.H1_H1 ;  /* 0x3000002aff307230 */ /* 0x000fe20000004100 */
[-C--:B------:R-:W-:Y:S01]  /*97f0*/  F2FP.F16.E4M3.UNPACK_B R5, R10.reuse ;  /* 0x0000000aff05723e */ /* 0x080fe200020006ff */
[----:B------:R-:W-:Y:S01]  /*9800*/  HADD2.F32 R51, -RZ, R50.H1_H1 ;  /* 0x30000032ff337230 */ /* 0x000fe20000004100 */
[----:B------:R-:W-:Y:S01]  /*9810*/  F2FP.F16.E4M3.UNPACK_B R10, R10.H1 ;  /* 0x0000000aff0a723e */ /* 0x000fe200030006ff */
[----:B------:R-:W-:Y:S02]  /*9820*/  HADD2.F32 R53, -RZ, R52.H0_H0 ;  /* 0x20000034ff357230 */ /* 0x000fe40000004100 */
[----:B------:R-:W-:Y:S01]  /*9830*/  FMUL.FTZ R54, R41, R48 ;  /* 0x0000003029367220 */ /* 0x000fe20000410000 */
[----:B------:R-:W-:-:S02]  /*9840*/  HADD2.F32 R42, -RZ, R47.H0_H0 ;  /* 0x2000002fff2a7230 */ /* 0x000fc40000004100 */
[----:B------:R-:W-:Y:S01]  /*9850*/  FMUL.FTZ R55, R41, R51 ;  /* 0x0000003329377220 */ /* 0x000fe20000410000 */
[----:B------:R-:W-:Y:S01]  /*9860*/  HADD2.F32 R50, -RZ, R49.H0_H0 ;  /* 0x20000031ff327230 */ /* 0x000fe20000004100 */
[----:B------:R-:W-:Y:S01]  /*9870*/  F2FP.SATFINITE.E4M3.F32.PACK_AB_MERGE_C R13, R38, R13, RZ ;  /* 0x0000000d260d723e */ /* 0x000fe200048070ff */
[----:B------:R-:W-:Y:S02]  /*9880*/  HADD2.F32 R43, -RZ, R45.H0_H0 ;  /* 0x2000002dff2b7230 */ /* 0x000fe40000004100 */
[C---:B------:R-:W-:Y:S01]  /*9890*/  FMUL.FTZ R56, R42.reuse, R53 ;  /* 0x000000352a387220 */ /* 0x040fe20000410000 */
[----:B------:R-:W-:Y:S02]  /*98a0*/  HADD2.F32 R40, -RZ, R40.H1_H1 ;  /* 0x30000028ff287230 */ /* 0x000fe40000004100 */
[-C--:B------:R-:W-:Y:S01]  /*98b0*/  FMUL.FTZ R58, R42, R50.reuse ;  /* 0x000000322a3a7220 */ /* 0x080fe20000410000 */
[----:B------:R-:W-:Y:S01]  /*98c0*/  F2FP.SATFINITE.E4M3.F32.PACK_AB_MERGE_C R9, R8, R9, R13 ;  /* 0x000000090809723e */ /* 0x000fe2000480700d */
[C---:B------:R-:W-:Y:S01]  /*98d0*/  FFMA.FTZ R42, R43.reuse, R50, -R56 ;  /* 0x000000322b2a7223 */ /* 0x040fe20000010838 */
[----:B------:R-:W-:Y:S01]  /*98e0*/  F2FP.F16.E4M3.UNPACK_B R50, R28.H1 ;  /* 0x0000001cff32723e */ /* 0x000fe200030006ff */
[----:B------:R-:W-:Y:S01]  /*98f0*/  FFMA.FTZ R43, R43, R53, R58 ;  /* 0x000000352b2b7223 */ /* 0x000fe2000001003a */
[----:B------:R-:W-:Y:S01]  /*9900*/  F2FP.F16.E4M3.UNPACK_B R53, R30.H1 ;  /* 0x0000001eff35723e */ /* 0x000fe200030006ff */
[C---:B------:R-:W-:Y:S01]  /*9910*/  FFMA.FTZ R41, R40.reuse, R48, -R55 ;  /* 0x0000003028297223 */ /* 0x040fe20000010837 */
[----:B------:R-:W-:Y:S01]  /*9920*/  FFMA.FTZ R40, R40, R51, R54 ;  /* 0x0000003328287223 */ /* 0x000fe20000010036 */
[----:B------:R-:W-:-:S02]  /*9930*/  HADD2.F32 R51, -RZ, R49.H1_H1 ;  /* 0x30000031ff337230 */ /* 0x000fc40000004100 */
[----:B------:R-:W-:Y:S02]  /*9940*/  HADD2.F32 R55, -RZ, R52.H1_H1 ;  /* 0x30000034ff377230 */ /* 0x000fe40000004100 */
[----:B------:R-:W-:Y:S02]  /*9950*/  HADD2.F32 R48, -RZ, R45.H1_H1 ;  /* 0x3000002dff307230 */ /* 0x000fe40000004100 */
[----:B------:R-:W-:Y:S02]  /*9960*/  HADD2.F32 R49, -RZ, R47.H1_H1 ;  /* 0x3000002fff317230 */ /* 0x000fe40000004100 */
[----:B------:R-:W-:Y:S02]  /*9970*/  HADD2.F32 R54, -RZ, R53.H0_H0 ;  /* 0x20000035ff367230 */ /* 0x000fe40000004100 */
[----:B------:R-:W-:Y:S02]  /*9980*/  HADD2.F32 R45, -RZ, R44.H0_H0 ;  /* 0x2000002cff2d7230 */ /* 0x000fe40000004100 */
[----:B------:R-:W-:Y:S01]  /*9990*/  FMUL.FTZ R57, R49, R55 ;  /* 0x0000003731397220 */ /* 0x000fe20000410000 */
[----:B------:R-:W-:-:S02]  /*99a0*/  HADD2.F32 R52, -RZ, R50.H0_H0 ;  /* 0x20000032ff347230 */ /* 0x000fc40000004100 */
[----:B------:R-:W-:Y:S01]  /*99b0*/  FMUL.FTZ R58, R49, R51 ;  /* 0x00000033313a7220 */ /* 0x000fe20000410000 */
        /* <DEDUP_REMOVED lines=8> */
[----:B------:R-:W-:Y:S01]  /*9a40*/  F2FP.F16.E4M3.UNPACK_B R49, R30 ;  /* 0x0000001eff31723e */ /* 0x000fe200020006ff */
[----:B------:R-:W-:Y:S01]  /*9a50*/  HADD2.F32 R39, -RZ, R39.H1_H1 ;  /* 0x30000027ff277230 */ /* 0x000fe20000004100 */
[----:B------:R-:W-:Y:S01]  /*9a60*/  F2FP.F16.E4M3.UNPACK_B R47, R28 ;  /* 0x0000001cff2f723e */ /* 0x000fe200020006ff */
[C---:B------:R-:W-:Y:S01]  /*9a70*/  FMUL.FTZ R28, R44.reuse, R53 ;  /* 0x000000352c1c7220 */ /* 0x040fe20000410000 */
[-C--:B------:R-:W-:Y:S01]  /*9a80*/  FMUL.FTZ R44, R44, R50.reuse ;  /* 0x000000322c2c7220 */ /* 0x080fe20000410000 */
[C---:B------:R-:W-:Y:S01]  /*9a90*/  FFMA.FTZ R45, R48.reuse, R51, -R57 ;  /* 0x00000033302d7223 */ /* 0x040fe20000010839 */
[----:B------:R-:W-:Y:S01]  /*9aa0*/  FFMA.FTZ R48, R48, R55, R58 ;  /* 0x0000003730307223 */ /* 0x000fe2000001003a */
[----:B------:R-:W-:Y:S02]  /*9ab0*/  HADD2.F32 R51, -RZ, R49.H0_H0 ;  /* 0x20000031ff337230 */ /* 0x000fe40000004100 */
[----:B------:R-:W-:Y:S01]  /*9ac0*/  FFMA.FTZ R55, R39, R50, -R28 ;  /* 0x0000003227377223 */ /* 0x000fe2000001081c */
[----:B------:R-:W-:-:S02]  /*9ad0*/  HADD2.F32 R30, -RZ, R37.H0_H0 ;  /* 0x20000025ff1e7230 */ /* 0x000fc40000004100 */
[----:B------:R-:W-:Y:S01]  /*9ae0*/  FFMA.FTZ R57, R39, R53, R44 ;  /* 0x0000003527397223 */ /* 0x000fe2000001002c */
[----:B------:R-:W-:Y:S01]  /*9af0*/  HADD2.F32 R39, -RZ, R47.H0_H0 ;  /* 0x2000002fff277230 */ /* 0x000fe20000004100 */
[----:B------:R-:W-:Y:S01]  /*9b00*/  F2FP.SATFINITE.E4M3.F32.PACK_AB_MERGE_C R43, R48, R43, RZ ;  /* 0x0000002b302b723e */ /* 0x000fe200048070ff */
        /* <DEDUP_REMOVED lines=18> */
[--C-:B------:R-:W-:Y:S01]  /*9c30*/  HADD2.F32 R29, -RZ, R28.reuse.H0_H0 ;  /* 0x2000001cff1d7230 */ /* 0x100fe20000004100 */
[----:B------:R-:W-:Y:S01]  /*9c40*/  F2FP.F16.E4M3.UNPACK_B R4, R4 ;  /* 0x00000004ff04723e */ /* 0x000fe200020006ff */
[----:B------:R-:W-:-:S02]  /*9c50*/  HADD2.F32 R37, -RZ, R28.H1_H1 ;  /* 0x3000001cff257230 */ /* 0x000fc40000004100 */
[C---:B------:R-:W-:Y:S01]  /*9c60*/  FMUL.FTZ R51, R30.reuse, R47 ;  /* 0x0000002f1e337220 */ /* 0x040fe20000410000 */
[----:B------:R-:W-:Y:S02]  /*9c70*/  HADD2.F32 R28, -RZ, R10.H0_H0 ;  /* 0x2000000aff1c7230 */ /* 0x000fe40000004100 */
[-C--:B------:R-:W-:Y:S01]  /*9c80*/  FMUL.FTZ R59, R30, R29.reuse ;  /* 0x0000001d1e3b7220 */ /* 0x080fe20000410000 */
[----:B------:R-:W-:Y:S01]  /*9c90*/  HADD2.F32 R39, -RZ, R39.H1_H1 ;  /* 0x30000027ff277230 */ /* 0x000fe20000004100 */
[----:B------:R-:W-:Y:S01]  /*9ca0*/  F2FP.SATFINITE.E4M3.F32.PACK_AB_MERGE_C R54, R57, R54, RZ ;  /* 0x000000363936723e */ /* 0x000fe200048070ff */
[----:B------:R-:W-:Y:S02]  /*9cb0*/  HADD2.F32 R14, -RZ, R14.H1_H1 ;  /* 0x3000000eff0e7230 */ /* 0x000fe40000004100 */
[C---:B------:R-:W-:Y:S01]  /*9cc0*/  FFMA.FTZ R51, R28.reuse, R29, -R51 ;  /* 0x0000001d1c337223 */ /* 0x040fe20000010833 */
[----:B------:R-:W-:Y:S02]  /*9cd0*/  HADD2.F32 R10, -RZ, R10.H1_H1 ;  /* 0x3000000aff0a7230 */ /* 0x000fe40000004100 */
[----:B------:R-:W-:Y:S01]  /*9ce0*/  FFMA.FTZ R59, R28, R47, R59 ;  /* 0x0000002f1c3b7223 */ /* 0x000fe2000001003b */
[----:B------:R-:W-:-:S02]  /*9cf0*/  HADD2.F32 R28, -RZ, R4.H1_H1 ;  /* 0x30000004ff1c7230 */ /* 0x000fc40000004100 */
[C---:B------:R-:W-:Y:S01]  /*9d00*/  FMUL.FTZ R29, R14.reuse, R39 ;  /* 0x000000270e1d7220 */ /* 0x040fe20000410000 */
[----:B------:R-:W-:Y:S01]  /*9d10*/  FMUL.FTZ R14, R14, R37 ;  /* 0x000000250e0e7220 */ /* 0x000fe20000410000 */
[----:B------:R-:W-:Y:S02]  /*9d20*/  F2FP.SATFINITE.E4M3.F32.PACK_AB_MERGE_C R8, R44, R49, R54 ;  /* 0x000000312c08723e */ /* 0x000fe40004807036 */
[C---:B------:R-:W-:Y:S01]  /*9d30*/  FFMA.FTZ R52, R10.reuse, R37, -R29 ;  /* 0x000000250a347223 */ /* 0x040fe2000001081d */
[----:B------:R-:W-:Y:S01]  /*9d40*/  FFMA.FTZ R58, R10, R39, R14 ;  /* 0x000000270a3a7223 */ /* 0x000fe2000001000e */
[--C-:B------:R-:W-:Y:S02]  /*9d50*/  HADD2.F32 R29, -RZ, R21.reuse.H0_H0 ;  /* 0x20000015ff1d7230 */ /* 0x100fe40000004100 */
[----:B------:R-:W-:Y:S01]  /*9d60*/  HADD2.F32 R14, -RZ, R21.H1_H1 ;  /* 0x30000015ff0e7230 */ /* 0x000fe20000004100 */
[----:B------:R-:W-:Y:S01]  /*9d70*/  F2FP.SATFINITE.E4M3.F32.PACK_AB_MERGE_C R51, R52, R51, RZ ;  /* 0x000000333433723e */ /* 0x000fe200048070ff */
[----:B------:R-:W-:Y:S01]  /*9d80*/  HADD2.F32 R21, -RZ, R4.H0_H0 ;  /* 0x20000004ff157230 */ /* 0x000fe20000004100 */
[----:B------:R-:W-:Y:S01]  /*9d90*/  F2FP.SATFINITE.E4M3.F32.PACK_AB_MERGE_C R58, R58, R59, RZ ;  /* 0x0000003b3a3a723e */ /* 0x000fe200048070ff */
[----:B------:R-:W-:-:S02]  /*9da0*/  HADD2.F32 R10, -RZ, R7.H0_H0 ;  /* 0x20000007ff0a7230 */ /* 0x000fc40000004100 */
[----:B------:R-:W-:Y:S02]  /*9db0*/  HADD2.F32 R7, -RZ, R7.H1_H1 ;  /* 0x30000007ff077230 */ /* 0x000fe40000004100 */
[--C-:B------:R-:W-:Y:S02]  /*9dc0*/  HADD2.F32 R4, -RZ, R5.reuse.H0_H0 ;  /* 0x20000005ff047230 */ /* 0x100fe40000004100 */
[C---:B------:R-:W-:Y:S01]  /*9dd0*/  FMUL.FTZ R37, R10.reuse, R21 ;  /* 0x000000150a257220 */ /* 0x040fe20000410000 */
[----:B------:R-:W-:Y:S02]  /*9de0*/  HADD2.F32 R5, -RZ, R5.H1_H1 ;  /* 0x30000005ff057230 */ /* 0x000fe40000004100 */
[-C--:B------:R-:W-:Y:S01]  /*9df0*/  FMUL.FTZ R10, R10, R29.reuse ;  /* 0x0000001d0a0a7220 */ /* 0x080fe20000410000 */
[C---:B------:R-:W-:Y:S01]  /*9e00*/  FMUL.FTZ R30, R7.reuse, R28 ;  /* 0x0000001c071e7220 */ /* 0x040fe20000410000 */
        /* <DEDUP_REMOVED lines=16> */
.L_x_8337:
[----:B------:R-:W-:Y:S05]  /*9f10*/  BSYNC B1 ;  /* 0x0000000000017941 */ /* 0x000fea0003800000 */
.L_x_8336:
[----:B------:R-:W-:Y:S05]  /*9f20*/  @P1 BRA `(.L_x_8323) ;  /* 0x0000000c00f81947 */ /* 0x000fea0003800000 */
[----:B------:R-:W2:Y:S04]  /*9f30*/  LDL R13, [R1+0x54] ;  /* 0x00005400010d7983 */ /* 0x000ea80000100800 */
[----:B------:R-:W3:Y:S01]  /*9f40*/  LDL R49, [R1+0x4c] ;  /* 0x00004c0001317983 */ /* 0x000ee20000100800 */
[----:B-1---5:R-:W-:Y:S02]  /*9f50*/  SHF.R.U32.HI R0, RZ, 0x8, R32 ;  /* 0x00000008ff007819 */ /* 0x022fe40000011620 */
        /* <DEDUP_REMOVED lines=8> */
[----:B------:R-:W-:-:S02]  /*9fe0*/  LOP3.LUT R6, R6, 0xff, RZ, 0xc0, !PT ;  /* 0x000000ff06067812 */ /* 0x000fc400078ec0ff */
[----:B------:R-:W-:Y:S02]  /*9ff0*/  PRMT R14, R0, 0x7604, R7 ;  /* 0x00007604000e7816 */ /* 0x000fe40000000007 */
[----:B------:R-:W-:Y:S02]  /*a000*/  SHF.R.U32.HI R8, RZ, 0x8, R24 ;  /* 0x00000008ff087819 */ /* 0x000fe40000011618 */
[----:B------:R-:W-:Y:S02]  /*a010*/  PRMT R29, R6, 0x7604, R9 ;  /* 0x00007604061d7816 */ /* 0x000fe40000000009 */
[----:B------:R-:W-:Y:S02]  /*a020*/  LOP3.LUT R11, R24, 0xff, RZ, 0xc0, !PT ;  /* 0x000000ff180b7812 */ /* 0x000fe400078ec0ff */
[----:B------:R-:W-:Y:S02]  /*a030*/  LOP3.LUT R8, R8, 0xff, RZ, 0xc0, !PT ;  /* 0x000000ff08087812 */ /* 0x000fe400078ec0ff */
[----:B------:R-:W-:-:S02]  /*a040*/  SHF.R.U32.HI R9, RZ, 0x8, R26 ;  /* 0x00000008ff097819 */ /* 0x000fc4000001161a */
[----:B------:R-:W-:Y:S02]  /*a050*/  PRMT R31, R8, 0x7604, R11 ;  /* 0x00007604081f7816 */ /* 0x000fe4000000000b */
[----:B------:R-:W-:Y:S02]  /*a060*/  LOP3.LUT R10, R9, 0xff, RZ, 0xc0, !PT ;  /* 0x000000ff090a7812 */ /* 0x000fe400078ec0ff */
        /* <DEDUP_REMOVED lines=9> */
[----:B------:R-:W-:-:S02]  /*a100*/  LOP3.LUT R20, R27, 0xff, RZ, 0xc0, !PT ;  /* 0x000000ff1b147812 */ /* 0x000fc400078ec0ff */
[----:B------:R-:W-:-:S04]  /*a110*/  SHF.R.U32.HI R28, RZ, 0x10, R35 ;  /* 0x00000010ff1c7819 */ /* 0x000fc80000011623 */
[----:B------:R-:W-:-:S04]  /*a120*/  LOP3.LUT R28, R28, 0xff, RZ, 0xc0, !PT ;  /* 0x000000ff1c1c7812 */ /* 0x000fc800078ec0ff */
[----:B------:R-:W-:-:S04]  /*a130*/  PRMT R29, R28, 0x7054, R29 ;  /* 0x000070541c1d7816 */ /* 0x000fc8000000001d */
[----:B------:R-:W-:Y:S02]  /*a140*/  LOP3.LUT R35, R29, 0xff000000, R35, 0xf8, !PT ;  /* 0xff0000001d237812 */ /* 0x000fe400078ef823 */
[----:B--2---:R-:W-:Y:S02]  /*a150*/  LEA.HI R3, R3, R13, RZ, 0x1c ;  /* 0x0000000d03037211 */ /* 0x004fe400078fe0ff */
[----:B------:R-:W-:Y:S02]  /*a160*/  LOP3.LUT R13, R26, 0xff, RZ, 0xc0, !PT ;  /* 0x000000ff1a0d7812 */ /* 0x000fe400078ec0ff */
[C---:B------:R-:W-:Y:S01]  /*a170*/  LEA.HI R0, R3.reuse, R3, RZ, 0x1 ;  /* 0x0000000303007211 */ /* 0x040fe200078f08ff */
[----:B------:R-:W-:Y:S01]  /*a180*/  IMAD.SHL.U32 R3, R3, 0x10, RZ ;  /* 0x0000001003037824 */ /* 0x000fe200078e00ff */
[----:B------:R-:W-:Y:S01]  /*a190*/  PRMT R39, R10, 0x7604, R13 ;  /* 0x000076040a277816 */ /* 0x000fe2000000000d */
[----:B---3--:R-:W-:Y:S01]  /*a1a0*/  LDS.128 R4, [R49+0xf000] ;  /* 0x00f0000031047984 */ /* 0x008fe20000000c00 */
[----:B------:R-:W-:-:S02]  /*a1b0*/  SHF.R.S32.HI R0, RZ, 0x1, R0 ;  /* 0x00000001ff007819 */ /* 0x000fc40000011400 */
[----:B------:R-:W-:Y:S02]  /*a1c0*/  LOP3.LUT R3, R62, 0x10, R3, 0xf8, !PT ;  /* 0x000000103e037812 */ /* 0x000fe400078ef803 */
[----:B------:R-:W-:Y:S01]  /*a1d0*/  SHF.R.U32.HI R13, RZ, 0x10, R33 ;  /* 0x00000010ff0d7819 */ /* 0x000fe20000011621 */
[----:B------:R-:W-:Y:S01]  /*a1e0*/  IMAD R9, R0, 0x1800, R61 ;  /* 0x0000180000097824 */ /* 0x000fe200078e023d */
[----:B------:R-:W-:Y:S02]  /*a1f0*/  LOP3.LUT R0, R3, R60, RZ, 0x3c, !PT ;  /* 0x0000003c03007212 */ /* 0x000fe400078e3cff */
[----:B------:R-:W-:Y:S02]  /*a200*/  LOP3.LUT R3, R15, 0xff, RZ, 0xc0, !PT ;  /* 0x000000ff0f037812 */ /* 0x000fe400078ec0ff */
[----:B------:R-:W-:Y:S02]  /*a210*/  IADD3 R0, R18, R9, R0 ;  /* 0x0000000912007210 */ /* 0x000fe40007ffe000 */
[----:B------:R-:W-:-:S02]  /*a220*/  SHF.R.U32.HI R15, RZ, 0x10, R34 ;  /* 0x00000010ff0f7819 */ /* 0x000fc40000011622 */
[----:B------:R-:W-:Y:S01]  /*a230*/  LOP3.LUT R13, R13, 0xff, RZ, 0xc0, !PT ;  /* 0x000000ff0d0d7812 */ /* 0x000fe200078ec0ff */
[----:B------:R-:W1:Y:S01]  /*a240*/  LDS.128 R8, [R0+0xf000] ;  /* 0x00f0000000087984 */ /* 0x000e620000000c00 */
[----:B0-----:R-:W-:Y:S02]  /*a250*/  PRMT R43, R3, 0x7604, R20 ;  /* 0x00007604032b7816 */ /* 0x001fe40000000014 */
[----:B------:R-:W-:Y:S02]  /*a260*/  SHF.R.U32.HI R3, RZ, 0x10, R32 ;  /* 0x00000010ff037819 */ /* 0x000fe40000011620 */
[----:B------:R-:W-:Y:S02]  /*a270*/  LOP3.LUT R20, R15, 0xff, RZ, 0xc0, !PT ;  /* 0x000000ff0f147812 */ /* 0x000fe400078ec0ff */
[----:B------:R-:W-:Y:S02]  /*a280*/  PRMT R15, R13, 0x7054, R14 ;  /* 0x000070540d0f7816 */ /* 0x000fe4000000000e */
[----:B------:R-:W-:-:S02]  /*a290*/  SHF.R.U32.HI R13, RZ, 0x10, R25 ;  /* 0x00000010ff0d7819 */ /* 0x000fc40000011619 */
[----:B------:R-:W-:Y:S02]  /*a2a0*/  LOP3.LUT R3, R3, 0xff, RZ, 0xc0, !PT ;  /* 0x000000ff03037812 */ /* 0x000fe400078ec0ff */
[----:B------:R-:W-:Y:S02]  /*a2b0*/  SHF.R.U32.HI R14, RZ, 0x10, R26 ;  /* 0x00000010ff0e7819 */ /* 0x000fe4000001161a */
[----:B------:R-:W-:Y:S02]  /*a2c0*/  LOP3.LUT R13, R13, 0xff, RZ, 0xc0, !PT ;  /* 0x000000ff0d0d7812 */ /* 0x000fe400078ec0ff */
[----:B------:R-:W-:Y:S02]  /*a2d0*/  PRMT R3, R3, 0x7054, R12 ;  /* 0x0000705403037816 */ /* 0x000fe4000000000c */
[----:B------:R-:W-:Y:S02]  /*a2e0*/  SHF.R.U32.HI R12, RZ, 0x10, R24 ;  /* 0x00000010ff0c7819 */ /* 0x000fe40000011618 */
[----:B------:R-:W-:-:S02]  /*a2f0*/  LOP3.LUT R14, R14, 0xff, RZ, 0xc0, !PT ;  /* 0x000000ff0e0e7812 */ /* 0x000fc400078ec0ff */
[----:B------:R-:W-:Y:S02]  /*a300*/  PRMT R37, R13, 0x7054, R30 ;  /* 0x000070540d257816 */ /* 0x000fe4000000001e */
[----:B------:R-:W-:Y:S02]  /*a310*/  LOP3.LUT R12, R12, 0xff, RZ, 0xc0, !PT ;  /* 0x000000ff0c0c7812 */ /* 0x000fe400078ec0ff */
[----:B------:R-:W-:Y:S02]  /*a320*/  PRMT R41, R14, 0x7054, R39 ;  /* 0x000070540e297816 */ /* 0x000fe40000000027 */
[----:B------:R-:W-:Y:S02]  /*a330*/  PRMT R21, R20, 0x7054, R21 ;  /* 0x0000705414157816 */ /* 0x000fe40000000015 */
[----:B------:R-:W-:Y:S02]  /*a340*/  LOP3.LUT R39, R37, 0xff000000, R25, 0xf8, !PT ;  /* 0xff00000025277812 */ /* 0x000fe400078ef819 */
[----:B------:R-:W-:-:S02]  /*a350*/  SHF.R.U32.HI R20, RZ, 0x10, R27 ;  /* 0x00000010ff147819 */ /* 0x000fc4000001161b */
[----:B------:R-:W-:Y:S02]  /*a360*/  PRMT R31, R12, 0x7054, R31 ;  /* 0x000070540c1f7816 */ /* 0x000fe4000000001f */
[----:B------:R-:W-:Y:S02]  /*a370*/  LOP3.LUT R13, R3, 0xff000000, R32, 0xf8, !PT ;  /* 0xff000000030d7812 */ /* 0x000fe400078ef820 */
[----:B------:R-:W-:Y:S02]  /*a380*/  LOP3.LUT R32, R15, 0xff000000, R33, 0xf8, !PT ;  /* 0xff0000000f207812 */ /* 0x000fe400078ef821 */
[----:B------:R-:W-:Y:S02]  /*a390*/  LOP3.LUT R12, R41, 0xff000000, R26, 0xf8, !PT ;  /* 0xff000000290c7812 */ /* 0x000fe400078ef81a */
[----:B------:R-:W-:Y:S02]  /*a3a0*/  F2FP.F16.E4M3.UNPACK_B R40, R39 ;  /* 0x00000027ff28723e */ /* 0x000fe400020006ff */
[----:B-1----:R-:W-:-:S02]  /*a3b0*/  F2FP.F16.E4M3.UNPACK_B R26, R9 ;  /* 0x00000009ff1a723e */ /* 0x002fc400020006ff */
[----:B------:R-:W-:Y:S01]  /*a3c0*/  LOP3.LUT R20, R20, 0xff, RZ, 0xc0, !PT ;  /* 0x000000ff14147812 */ /* 0x000fe200078ec0ff */
[--C-:B------:R-:W-:Y:S01]  /*a3d0*/  HADD2.F32 R42, -RZ, R40.reuse.H0_H0 ;  /* 0x20000028ff2a7230 */ /* 0x100fe20000004100 */
[----:B------:R-:W-:Y:S01]  /*a3e0*/  F2FP.F16.E4M3.UNPACK_B R28, R32 ;  /* 0x00000020ff1c723e */ /* 0x000fe200020006ff */
[----:B------:R-:W-:Y:S01]  /*a3f0*/  HADD2.F32 R41, -RZ, R40.H1_H1 ;  /* 0x30000028ff297230 */ /* 0x000fe20000004100 */
[-C--:B------:R-:W-:Y:S02]  /*a400*/  F2FP.F16.E4M3.UNPACK_B R14, R5.reuse ;  /* 0x00000005ff0e723e */ /* 0x080fe400020006ff */
[----:B------:R-:W-:Y:S01]  /*a410*/  F2FP.F16.E4M3.UNPACK_B R25, R5.H1 ;  /* 0x00000005ff19723e */ /* 0x000fe200030006ff */
[----:B------:R-:W-:Y:S01]  /*a420*/  HADD2.F32 R5, -RZ, R26.H0_H0 ;  /* 0x2000001aff057230 */ /* 0x000fe20000004100 */
[----:B------:R-:W-:Y:S01]  /*a430*/  PRMT R43, R20, 0x7054, R43 ;  /* 0x00007054142b7816 */ /* 0x000fe2000000002b */
[----:B------:R-:W-:Y:S01]  /*a440*/  HADD2.F32 R38, -RZ, R28.H0_H0 ;  /* 0x2000001cff267230 */ /* 0x000fe20000004100 */
[----:B------:R-:W-:Y:S01]  /*a450*/  LOP3.LUT R3, R21, 0xff000000, R34, 0xf8, !PT ;  /* 0xff00000015037812 */ /* 0x000fe200078ef822 */
[----:B------:R-:W-:Y:S01]  /*a460*/  HADD2.F32 R15, -RZ, R14.H0_H0 ;  /* 0x2000000eff0f7230 */ /* 0x000fe20000004100 */
[----:B------:R-:W-:Y:S01]  /*a470*/  LOP3.LUT R43, R43, 0xff000000, R27, 0xf8, !PT ;  /* 0xff0000002b2b7812 */ /* 0x000fe200078ef81b */
[----:B------:R-:W-:Y:S01]  /*a480*/  HADD2.F32 R26, -RZ, R26.H1_H1 ;  /* 0x3000001aff1a7230 */ /* 0x000fe20000004100 */
[-C--:B------:R-:W-:Y:S01]  /*a490*/  F2FP.F16.E4M3.UNPACK_B R21, R8.reuse ;  /* 0x00000008ff15723e */ /* 0x080fe200020006ff */
[----:B------:R-:W-:Y:S01]  /*a4a0*/  HADD2.F32 R33, -RZ, R28.H1_H1 ;  /* 0x3000001cff217230 */ /* 0x000fe20000004100 */
[----:B------:R-:W-:Y:S01]  /*a4b0*/  F2FP.F16.E4M3.UNPACK_B R36, R8.H1 ;  /* 0x00000008ff24723e */ /* 0x000fe200030006ff */
        /* <DEDUP_REMOVED lines=8> */
[----:B------:R-:W-:Y:S02]  /*a540*/  HADD2.F32 R38, -RZ, R39.H0_H0 ;  /* 0x20000027ff267230 */ /* 0x000fe40000004100 */
[C---:B------:R-:W-:Y:S01]  /*a550*/  FMUL.FTZ R45, R26.reuse, R41 ;  /* 0x000000291a2d7220 */ /* 0x040fe20000410000 */
[----:B------:R-:W-:Y:S01]  /*a560*/  HADD2.F32 R28, -RZ, R32.H0_H0 ;  /* 0x20000020ff1c7230 */ /* 0x000fe20000004100 */
[----:B------:R-:W-:Y:S01]  /*a570*/  LOP3.LUT R24, R31, 0xff000000, R24, 0xf8, !PT ;  /* 0xff0000001f187812 */ /* 0x000fe200078ef818 */
[----:B------:R-:W-:Y:S02]  /*a580*/  HADD2.F32 R14, -RZ, R14.H1_H1 ;  /* 0x3000000eff0e7230 */ /* 0x000fe40000004100 */
[----:B------:R-:W-:Y:S01]  /*a590*/  FMUL.FTZ R26, R26, R33 ;  /* 0x000000211a1a7220 */ /* 0x000fe20000410000 */
[----:B------:R-:W-:Y:S01]  /*a5a0*/  HADD2.F32 R15, -RZ, R25.H0_H0 ;  /* 0x20000019ff0f7230 */ /* 0x000fe20000004100 */
[-C--:B------:R-:W-:Y:S01]  /*a5b0*/  F2FP.F16.E4M3.UNPACK_B R29, R7.reuse ;  /* 0x00000007ff1d723e */ /* 0x080fe200020006ff */
[C---:B------:R-:W-:Y:S01]  /*a5c0*/  FMUL.FTZ R40, R8.reuse, R38 ;  /* 0x0000002608287220 */ /* 0x040fe20000410000 */
[----:B------:R-:W-:Y:S01]  /*a5d0*/  F2FP.F16.E4M3.UNPACK_B R34, R7.H1 ;  /* 0x00000007ff22723e */ /* 0x000fe200030006ff */
[----:B------:R-:W-:Y:S01]  /*a5e0*/  FMUL.FTZ R47, R8, R28 ;  /* 0x0000001c082f7220 */ /* 0x000fe20000410000 */
[-C--:B------:R-:W-:Y:S01]  /*a5f0*/  F2FP.F16.E4M3.UNPACK_B R20, R4.reuse ;  /* 0x00000004ff14723e */ /* 0x080fe200020006ff */
[C---:B------:R-:W-:Y:S01]  /*a600*/  FFMA.FTZ R8, R14.reuse, R41, R26 ;  /* 0x000000290e087223 */ /* 0x040fe2000001001a */
[----:B------:R-:W-:Y:S01]  /*a610*/  F2FP.F16.E4M3.UNPACK_B R31, R4.H1 ;  /* 0x00000004ff1f723e */ /* 0x000fe200030006ff */
[----:B------:R-:W-:Y:S01]  /*a620*/  HADD2.F32 R32, -RZ, R32.H1_H1 ;  /* 0x30000020ff207230 */ /* 0x000fe20000004100 */
[-C--:B------:R-:W-:Y:S01]  /*a630*/  F2FP.F16.E4M3.UNPACK_B R4, R6.reuse ;  /* 0x00000006ff04723e */ /* 0x080fe200020006ff */
[----:B------:R-:W-:Y:S01]  /*a640*/  HADD2.F32 R39, -RZ, R39.H1_H1 ;  /* 0x30000027ff277230 */ /* 0x000fe20000004100 */
[----:B------:R-:W-:Y:S01]  /*a650*/  F2FP.F16.E4M3.UNPACK_B R7, R6.H1 ;  /* 0x00000006ff07723e */ /* 0x000fe200030006ff */
[----:B------:R-:W-:Y:S01]  /*a660*/  HADD2.F32 R27, -RZ, R27.H1_H1 ;  /* 0x3000001bff1b7230 */ /* 0x000fe20000004100 */
[-C--:B------:R-:W-:Y:S01]  /*a670*/  F2FP.F16.E4M3.UNPACK_B R30, R11.reuse ;  /* 0x0000000bff1e723e */ /* 0x080fe200020006ff */
[--C-:B------:R-:W-:Y:S01]  /*a680*/  HADD2.F32 R26, -RZ, R29.reuse.H0_H0 ;  /* 0x2000001dff1a7230 */ /* 0x100fe20000004100 */
[----:B------:R-:W-:Y:S01]  /*a690*/  F2FP.F16.E4M3.UNPACK_B R37, R11.H1 ;  /* 0x0000000bff25723e */ /* 0x000fe200030006ff */
[----:B------:R-:W-:Y:S01]  /*a6a0*/  HADD2.F32 R29, -RZ, R29.H1_H1 ;  /* 0x3000001dff1d7230 */ /* 0x000fe20000004100 */
[----:B------:R-:W-:Y:S01]  /*a6b0*/  F2FP.F16.E4M3.UNPACK_B R6, R10 ;  /* 0x0000000aff06723e */ /* 0x000fe200020006ff */
[----:B------:R-:W-:Y:S01]  /*a6c0*/  FMUL.FTZ R42, R27, R32 ;  /* 0x000000201b2a7220 */ /* 0x000fe20000410000 */
[----:B------:R-:W-:Y:S01]  /*a6d0*/  F2FP.F16.E4M3.UNPACK_B R11, R10.H1 ;  /* 0x0000000aff0b723e */ /* 0x000fe200030006ff */
[----:B------:R-:W-:Y:S01]  /*a6e0*/  FFMA.FTZ R10, R14, R33, -R45 ;  /* 0x000000210e0a7223 */ /* 0x000fe2000001082d */
[C---:B------:R-:W-:Y:S01]  /*a6f0*/  FFMA.FTZ R14, R15.reuse, R28, -R40 ;  /* 0x0000001c0f0e7223 */ /* 0x040fe20000010828 */
[----:B------:R-:W-:Y:S01]  /*a700*/  F2FP.F16.E4M3.UNPACK_B R40, R43 ;  /* 0x0000002bff28723e */ /* 0x000fe200020006ff */
[----:B------:R-:W-:Y:S01]  /*a710*/  HADD2.F32 R28, -RZ, R25.H1_H1 ;  /* 0x30000019ff1c7230 */ /* 0x000fe20000004100 */
[----:B------:R-:W-:Y:S01]  /*a720*/  F2FP.F16.E4M3.UNPACK_B R33, R35 ;  /* 0x00000023ff21723e */ /* 0x000fe200020006ff */
[----:B------:R-:W-:Y:S01]  /*a730*/  FFMA.FTZ R15, R15, R38, R47 ;  /* 0x000000260f0f7223 */ /* 0x000fe2000001002f */
[----:B------:R-:W-:-:S02]  /*a740*/  HADD2.F32 R25, -RZ, R30.H0_H0 ;  /* 0x2000001eff197230 */ /* 0x000fc40000004100 */
[----:B------:R-:W-:Y:S01]  /*a750*/  FMUL.FTZ R45, R27, R39 ;  /* 0x000000271b2d7220 */ /* 0x000fe20000410000 */
[--C-:B------:R-:W-:Y:S01]  /*a760*/  HADD2.F32 R41, -RZ, R40.reuse.H0_H0 ;  /* 0x20000028ff297230 */ /* 0x100fe20000004100 */
[----:B------:R-:W-:Y:S01]  /*a770*/  F2FP.F16.E4M3.UNPACK_B R43, R43.H1 ;  /* 0x0000002bff2b723e */ /* 0x000fe200030006ff */
[----:B------:R-:W-:Y:S01]  /*a780*/  HADD2.F32 R38, -RZ, R33.H0_H0 ;  /* 0x20000021ff267230 */ /* 0x000fe20000004100 */
[----:B------:R-:W-:Y:S01]  /*a790*/  F2FP.F16.E4M3.UNPACK_B R35, R35.H1 ;  /* 0x00000023ff23723e */ /* 0x000fe200030006ff */
[----:B------:R-:W-:Y:S02]  /*a7a0*/  HADD2.F32 R40, -RZ, R40.H1_H1 ;  /* 0x30000028ff287230 */ /* 0x000fe40000004100 */
[C---:B------:R-:W-:Y:S01]  /*a7b0*/  FMUL.FTZ R27, R25.reuse, R41 ;  /* 0x00000029191b7220 */ /* 0x040fe20000410000 */
[----:B------:R-:W-:Y:S02]  /*a7c0*/  HADD2.F32 R30, -RZ, R30.H1_H1 ;  /* 0x3000001eff1e7230 */ /* 0x000fe40000004100 */
[----:B------:R-:W-:Y:S01]  /*a7d0*/  FMUL.FTZ R44, R25, R38 ;  /* 0x00000026192c7220 */ /* 0x000fe20000410000 */
[----:B------:R-:W-:Y:S01]  /*a7e0*/  FFMA.FTZ R25, R28, R32, -R45 ;  /* 0x000000201c197223 */ /* 0x000fe2000001082d */
[----:B------:R-:W-:Y:S01]  /*a7f0*/  FFMA.FTZ R27, R26, R38, -R27 ;  /* 0x000000261a1b7223 */ /* 0x000fe2000001081b */
[----:B------:R-:W-:-:S02]  /*a800*/  HADD2.F32 R32, -RZ, R37.H0_H0 ;  /* 0x20000025ff207230 */ /* 0x000fc40000004100 */
[----:B------:R-:W-:Y:S01]  /*a810*/  FFMA.FTZ R26, R26, R41, R44 ;  /* 0x000000291a1a7223 */ /* 0x000fe2000001002c */
[----:B------:R-:W-:Y:S02]  /*a820*/  HADD2.F32 R41, -RZ, R43.H0_H0 ;  /* 0x2000002bff297230 */ /* 0x000fe40000004100 */
[----:B------:R-:W-:Y:S01]  /*a830*/  FFMA.FTZ R28, R28, R39, R42 ;  /* 0x000000271c1c7223 */ /* 0x000fe2000001002a */
[----:B------:R-:W-:Y:S02]  /*a840*/  HADD2.F32 R38, -RZ, R33.H1_H1 ;  /* 0x30000021ff267230 */ /* 0x000fe40000004100 */
[----:B------:R-:W-:Y:S01]  /*a850*/  FMUL.FTZ R42, R30, R40 ;  /* 0x000000281e2a7220 */ /* 0x000fe20000410000 */
[----:B------:R-:W-:Y:S02]  /*a860*/  HADD2.F32 R39, -RZ, R35.H0_H0 ;  /* 0x20000023ff277230 */ /* 0x000fe40000004100 */
[----:B------:R-:W-:Y:S01]  /*a870*/  FMUL.FTZ R44, R32, R41 ;  /* 0x00000029202c7220 */ /* 0x000fe20000410000 */
[----:B------:R-:W-:-:S02]  /*a880*/  HADD2.F32 R33, -RZ, R34.H0_H0 ;  /* 0x20000022ff217230 */ /* 0x000fc40000004100 */
[-C--:B------:R-:W-:Y:S01]  /*a890*/  FMUL.FTZ R45, R30, R38.reuse ;  /* 0x000000261e2d7220 */ /* 0x080fe20000410000 */
[----:B------:R-:W-:Y:S01]  /*a8a0*/  FFMA.FTZ R30, R29, R38, -R42 ;  /* 0x000000261d1e7223 */ /* 0x000fe2000001082a */
[-C--:B------:R-:W-:Y:S01]  /*a8b0*/  FMUL.FTZ R48, R32, R39.reuse ;  /* 0x0000002720307220 */ /* 0x080fe20000410000 */
[----:B------:R-:W-:Y:S01]  /*a8c0*/  F2FP.F16.E4M3.UNPACK_B R42, R24.H1 ;  /* 0x00000018ff2a723e */ /* 0x000fe200030006ff */
[C---:B------:R-:W-:Y:S01]  /*a8d0*/  FFMA.FTZ R32, R33.reuse, R39, -R44 ;  /* 0x0000002721207223 */ /* 0x040fe2000001082c */
[----:B------:R-:W-:Y:S01]  /*a8e0*/  F2FP.F16.E4M3.UNPACK_B R39, R13.H1 ;  /* 0x0000000dff27723e */ /* 0x000fe200030006ff */
[----:B------:R-:W-:Y:S01]  /*a8f0*/  FFMA.FTZ R33, R33, R41, R48 ;  /* 0x0000002921217223 */ /* 0x000fe20000010030 */
[----:B------:R-:W-:Y:S01]  /*a900*/  FFMA.FTZ R29, R29, R40, R45 ;  /* 0x000000281d1d7223 */ /* 0x000fe2000001002d */
[----:B------:R-:W-:Y:S01]  /*a910*/  HADD2.F32 R41, -RZ, R35.H1_H1 ;  /* 0x30000023ff297230 */ /* 0x000fe20000004100 */
[----:B------:R-:W-:Y:S01]  /*a920*/  F2FP.SATFINITE.E4M3.F32.PACK_AB_MERGE_C R14, R25, R14, RZ ;  /* 0x0000000e190e723e */ /* 0x000fe200048070ff */
[----:B------:R-:W-:Y:S01]  /*a930*/  HADD2.F32 R44, -RZ, R43.H1_H1 ;  /* 0x3000002bff2c7230 */ /* 0x000fe20000004100 */
[----:B------:R-:W-:Y:S01]  /*a940*/  F2FP.SATFINITE.E4M3.F32.PACK_AB_MERGE_C R15, R28, R15, RZ ;  /* 0x0000000f1c0f723e */ /* 0x000fe200048070ff */
[----:B------:R-:W-:Y:S01]  /*a950*/  HADD2.F32 R38, -RZ, R37.H1_H1 ;  /* 0x30000025ff267230 */ /* 0x000fe20000004100 */
[----:B------:R-:W-:Y:S01]  /*a960*/  F2FP.SATFINITE.E4M3.F32.PACK_AB_MERGE_C R5, R10, R5, R14 ;  /* 0x000000050a05723e */ /* 0x000fe2000480700e */
[----:B------:R-:W-:Y:S01]  /*a970*/  HADD2.F32 R43, -RZ, R42.H0_H0 ;  /* 0x2000002aff2b7230 */ /* 0x000fe20000004100 */
[----:B------:R-:W-:Y:S01]  /*a980*/  F2FP.SATFINITE.E4M3.F32.PACK_AB_MERGE_C R9, R8, R9, R15 ;  /* 0x000000090809723e */ /* 0x000fe2000480700f */
        /* <DEDUP_REMOVED lines=15> */
[----:B------:R-:W-:Y:S01]  /*aa80*/  F2FP.F16.E4M3.UNPACK_B R35, R24 ;  /* 0x00000018ff23723e */ /* 0x000fe200020006ff */
        /* <DEDUP_REMOVED lines=17> */
[----:B------:R-:W-:Y:S02]  /*aba0*/  HADD2.F32 R20, -RZ, R20.H1_H1 ;  /* 0x30000014ff147230 */ /* 0x000fe40000004100 */
[----:B------:R-:W-:Y:S01]  /*abb0*/  FMUL.FTZ R39, R21, R35 ;  /* 0x0000002315277220 */ /* 0x000fe20000410000 */
        /* <DEDUP_REMOVED lines=15> */
[----:B------:R-:W-:Y:S01]  /*acb0*/  F2FP.SATFINITE.E4M3.F32.PACK_AB_MERGE_C R8, R40, R37, R42 ;  /* 0x000000252808723e */ /* 0x000fe2000480702a */
        /* <DEDUP_REMOVED lines=17> */
[----:B------:R-:W-:Y:S02]  /*add0*/  HADD2.F32 R6, -RZ, R6.H1_H1 ;  /* 0x30000006ff067230 */ /* 0x000fe40000004100 */
[----:B------:R-:W-:Y:S01]  /*ade0*/  FMUL.FTZ R7, R7, R12 ;  /* 0x0000000c07077220 */ /* 0x000fe20000410000 */
[----:B------:R-:W-:-:S02]  /*adf0*/  HADD2.F32 R3, -RZ, R4.H0_H0 ;  /* 0x20000004ff037230 */ /* 0x000fc40000004100 */
        /* <DEDUP_REMOVED lines=14> */
[----:B------:R-:W-:Y:S01]  /*aee0*/  F2FP.SATFINITE.E4M3.F32.PACK_AB_MERGE_C R10, R34, R3, R35 ;  /* 0x00000003220a723e */ /* 0x000fe20004807023 */
[----:B------:R2:W-:Y:S04]  /*aef0*/  STS.128 [R49+0xf000], R4 ;  /* 0x00f0000431007388 */ /* 0x0005e80000000c00 */
[----:B------:R2:W-:Y:S02]  /*af00*/  STS.128 [R0+0xf000], R8 ;  /* 0x00f0000800007388 */ /* 0x0005e40000000c00 */
.L_x_8323:
[----:B------:R-:W-:Y:S05]  /*af10*/  BSYNC B0 ;  /* 0x0000000000007941 */ /* 0x000fea0003800000 */
.L_x_8313:
        /* <DEDUP_REMOVED lines=8> */
.L_x_8310:
[----:B------:R-:W-:-:S13]  /*afa0*/  ISETP.NE.AND P0, PT, R155, 0x3, PT ;  /* 0x000000039b00780c */ /* 0x000fda0003f05270 */
[----:B------:R-:W-:Y:S05]  /*afb0*/  @!P0 BRA `(.L_x_8338) ;  /* 0x0000000000048947 */ /* 0x000fea0003800000 */
[----:B------:R-:W-:Y:S01]  /*afc0*/  BPT.TRAP 0x1 ;  /* 0x000000040000795c */ /* 0x000fe20000300000 */
.L_x_8338:
[----:B01----:R-:W-:Y:S01]  /*afd0*/  IMAD R3, R154, 0x8, R18 ;  /* 0x000000089a037824 */ /* 0x003fe200078e0212 */
[----:B--23-5:R-:W-:-:S04]  /*afe0*/  SHF.L.U32 R4, R157, 0x1f, RZ ;  /* 0x0000001f9d047819 */ /* 0x02cfc800000006ff */
[----:B------:R0:W1:Y:S01]  /*aff0*/  SYNCS.PHASECHK.TRANS64.TRYWAIT P1, [R3+URZ+0x19c30], R4 ;  /* 0x019c3004030075a7 */ /* 0x000062000802017f */
[----:B------:R-:W-:Y:S05]  /*b000*/  @!P0 BRA `(.L_x_8339) ;  /* 0x0000000000048947 */ /* 0x000fea0003800000 */
[----:B------:R-:W-:Y:S01]  /*b010*/  BPT.TRAP 0x1 ;  /* 0x000000040000795c */ /* 0x000fe20000300000 */
.L_x_8339:
[----:B------:R-:W-:Y:S01]  /*b020*/  VIADD R0, R18, 0x13800 ;  /* 0x0001380012007836 */ /* 0x000fe20000000000 */
[----:B------:R-:W-:Y:S01]  /*b030*/  LOP3.LUT R14, R46, 0x10000, RZ, 0xfc, !PT ;  /* 0x000100002e0e7812 */ /* 0x000fe200078efcff */
[----:B------:R-:W-:-:S03]  /*b040*/  IMAD.MOV.U32 R15, RZ, RZ, -0x3ffffff0 ;  /* 0xc0000010ff0f7424 */ /* 0x000fc600078e00ff */
[----:B------:R-:W-:-:S04]  /*b050*/  SHF.R.U32.HI R0, RZ, 0x4, R0 ;  /* 0x00000004ff007819 */ /* 0x000fc80000011600 */
[----:B------:R-:W-:-:S04]  /*b060*/  LOP3.LUT R0, R0, 0x3fff, RZ, 0xc0, !PT ;  /* 0x00003fff00007812 */ /* 0x000fc800078ec0ff */
[----:B------:R-:W-:-:S05]  /*b070*/  LOP3.LUT R0, R0, 0x10000, RZ, 0xfc, !PT ;  /* 0x0001000000007812 */ /* 0x000fca00078efcff */
[----:B------:R2:W-:Y:S01]  /*b080*/  STL [R1+0x14], R0 ;  /* 0x0000140001007387 */ /* 0x0005e20000100800 */
[----:B-1----:R-:W-:Y:S05]  /*b090*/  @P1 BRA `(.L_x_8340) ;  /* 0x0000000000081947 */ /* 0x002fea0003800000 */
[----:B------:R-:W1:Y:S02]  /*b0a0*/  SYNCS.PHASECHK.TRANS64.TRYWAIT P1, [R3+URZ+0x19c30], R4 ;  /* 0x019c3004030075a7 */ /* 0x000e64000802017f */
[----:B-1----:R-:W-:Y:S05]  /*b0b0*/  @!P1 BRA `(.L_x_8341) ;  /* 0x000000cc00789947 */ /* 0x002fea0003800000 */
.L_x_8340:
[----:B------:R-:W0:Y:S01]  /*b0c0*/  LDL R6, [R1+0x14] ;  /* 0x0000140001067983 */ /* 0x000e220000100800 */
[----:B------:R-:W-:Y:S01]  /*b0d0*/  IMAD.MOV.U32 R5, RZ, RZ, -0x3ffffff0 ;  /* 0xc0000010ff057424 */ /* 0x000fe200078e00ff */
[----:B------:R-:W-:Y:S05]  /*b0e0*/  WARPSYNC.ALL ;  /* 0x0000000000007948 */ /* 0x000fea0003800000 */
[C---:B------:R-:W-:Y:S01]  /*b0f0*/  R2UR UR4, R14.reuse ;  /* 0x000000000e0472ca */ /* 0x040fe200000e0000 */
[----:B------:R-:W3:Y:S01]  /*b100*/  LDL R9, [R1+0x58] ;  /* 0x0000580001097983 */ /* 0x000ee20000100800 */
[----:B------:R-:W-:Y:S02]  /*b110*/  R2UR UR5, R15 ;  /* 0x000000000f0572ca */ /* 0x000fe400000e0000 */
[----:B------:R-:W-:Y:S01]  /*b120*/  R2UR UR7, R5 ;  /* 0x00000000050772ca */ /* 0x000fe200000e0000 */
[----:B------:R-:W-:Y:S01]  /*b130*/  WARPGROUP.ARRIVE ;  /* 0x00000000000079c5 */ /* 0x000fe20000000000 */
[----:B--2---:R-:W2:Y:S01]  /*b140*/  LDL R0, [R1+0x48] ;  /* 0x0000480001007983 */ /* 0x004ea20000100800 */
[----:B------:R-:W-:Y:S01]  /*b150*/  VIADD R10, R14, 0x180 ;  /* 0x000001800e0a7836 */ /* 0x000fe20000000000 */
[----:B------:R-:W-:Y:S01]  /*b160*/  P2R R8, PR, RZ, 0x1 ;  /* 0x00000001ff087803 */ /* 0x000fe20000000000 */
[----:B------:R-:W-:-:S02]  /*b170*/  IMAD.MOV.U32 R11, RZ, RZ, -0x3ffffff0 ;  /* 0xc0000010ff0b7424 */ /* 0x000fc400078e00ff */
[----:B------:R-:W4:Y:S01]  /*b180*/  S2R R90, SR_TID.X ;  /* 0x00000000005a7919 */ /* 0x000f220000002100 */
[----:B------:R-:W-:Y:S01]  /*b190*/  IMAD.MOV.U32 R7, RZ, RZ, -0x3ffffff0 ;  /* 0xc0000010ff077424 */ /* 0x000fe200078e00ff */
[----:B------:R-:W-:Y:S01]  /*b1a0*/  BSSY B0, `(.L_x_8342) ;  /* 0x00003d6000007945 */ /* 0x000fe20003800000 */
[----:B------:R-:W-:Y:S01]  /*b1b0*/  VIADD R20, R14, 0x300 ;  /* 0x000003000e147836 */ /* 0x000fe20000000000 */
[----:B------:R5:W-:Y:S01]  /*b1c0*/  STL.64 [R1+0x8], R10 ;  /* 0x0000080a01007387 */ /* 0x000be20000100a00 */
[----:B------:R-:W-:Y:S02]  /*b1d0*/  IMAD.MOV.U32 R21, RZ, RZ, -0x3ffffff0 ;  /* 0xc0000010ff157424 */ /* 0x000fe400078e00ff */
[----:B------:R-:W-:Y:S01]  /*b1e0*/  IMAD.MOV.U32 R5, RZ, RZ, -0x3ffffff0 ;  /* 0xc0000010ff057424 */ /* 0x000fe200078e00ff */
[----:B----4-:R-:W-:Y:S01]  /*b1f0*/  LOP3.LUT R90, R90, 0x7f, RZ, 0xc0, !PT ;  /* 0x0000007f5a5a7812 */ /* 0x010fe200078ec0ff */
[----:B01----:R-:W-:-:S04]  /*b200*/  IMAD R4, R154, 0x300, R6 ;  /* 0x000003009a047824 */ /* 0x003fc800078e0206 */
[C---:B------:R-:W-:Y:S01]  /*b210*/  VIADD R6, R4.reuse, 0x100 ;  /* 0x0000010004067836 */ /* 0x040fe20000000000 */
[C---:B------:R-:W-:Y:S01]  /*b220*/  R2UR UR6, R4.reuse ;  /* 0x00000000040672ca */ /* 0x040fe200000e0000 */
[----:B------:R-:W-:-:S12]  /*b230*/  VIADD R4, R4, 0x200 ;  /* 0x0000020004047836 */ /* 0x000fd80000000000 */
[----:B------:R-:W-:Y:S01]  /*b240*/  QGMMA.64x128x32.F32.E4M3.E4M3 R24, gdesc[UR4], RZ, !UPT, gsb0 ;  /* 0x01e00000041879f3 */ /* 0x000fe2000c0008ff */
[----:B------:R-:W-:Y:S02]  /*b250*/  R2UR UR4, R10 ;  /* 0x000000000a0472ca */ /* 0x000fe400000e0000 */
[----:B------:R-:W-:Y:S02]  /*b260*/  R2UR UR5, R11 ;  /* 0x000000000b0572ca */ /* 0x000fe400000e0000 */
[----:B------:R-:W-:Y:S02]  /*b270*/  R2UR UR6, R6 ;  /* 0x00000000060672ca */ /* 0x000fe400000e0000 */
[----:B------:R-:W-:Y:S01]  /*b280*/  R2UR UR7, R7 ;  /* 0x00000000070772ca */ /* 0x000fe200000e0000 */
[----:B------:R-:W-:Y:S02]  /*b290*/  WARPGROUP.DEPBAR.LE gsb0, 0x0 ;  /* 0x00008000000079c5 */ /* 0x000fe40000010000 */
[----:B------:R-:W-:-:S10]  /*b2a0*/  WARPGROUP.ARRIVE ;  /* 0x00000000000079c5 */ /* 0x000fd40000000000 */
[----:B------:R-:W-:Y:S01]  /*b2b0*/  QGMMA.64x128x32.F32.E4M3.E4M3 R24, gdesc[UR4], R24, gsb0 ;  /* 0x01e00000041879f3 */ /* 0x000fe20008000818 */
[----:B------:R-:W-:Y:S02]  /*b2c0*/  R2UR UR4, R20 ;  /* 0x00000000140472ca */ /* 0x000fe400000e0000 */
[----:B------:R-:W-:Y:S02]  /*b2d0*/  R2UR UR5, R21 ;  /* 0x00000000150572ca */ /* 0x000fe400000e0000 */
[----:B------:R-:W-:Y:S01]  /*b2e0*/  R2UR UR6, R4 ;  /* 0x00000000040672ca */ /* 0x000fe200000e0000 */
[----:B---3--:R-:W-:Y:S01]  /*b2f0*/  IMAD.IADD R4, R9, 0x1, R88 ;  /* 0x0000000109047824 */ /* 0x008fe200078e0258 */
[----:B------:R-:W-:-:S03]  /*b300*/  R2UR UR7, R5 ;  /* 0x00000000050772ca */ /* 0x000fc600000e0000 */
[----:B--2---:R-:W-:-:S05]  /*b310*/  IMAD R4, R0, -0x80, R4 ;  /* 0xffffff8000047824 */ /* 0x004fca00078e0204 */
[C---:B------:R-:W-:Y:S02]  /*b320*/  ISETP.GT.AND P4, PT, R4.reuse, RZ, PT ;  /* 0x000000ff0400720c */ /* 0x040fe40003f84270 */
[C---:B------:R-:W-:Y:S02]  /*b330*/  ISETP.GT.AND P3, PT, R4.reuse, 0x1, PT ;  /* 0x000000010400780c */ /* 0x040fe40003f64270 */
[C---:B------:R-:W-:Y:S02]  /*b340*/  ISETP.GT.AND P1, PT, R4.reuse, 0x8, PT ;  /* 0x000000080400780c */ /* 0x040fe40003f24270 */
[C---:B------:R-:W-:Y:S02]  /*b350*/  ISETP.GT.AND P2, PT, R4.reuse, 0x9, PT ;  /* 0x000000090400780c */ /* 0x040fe40003f44270 */
[C---:B------:R-:W-:Y:S02]  /*b360*/  ISETP.GT.AND P6, PT, R4.reuse, 0x10, PT ;  /* 0x000000100400780c */ /* 0x040fe40003fc4270 */
[----:B------:R-:W-:-:S02]  /*b370*/  ISETP.GT.AND P5, PT, R4, 0x11, PT ;  /* 0x000000110400780c */ /* 0x000fc40003fa4270 */
[----:B------:R-:W-:Y:S01]  /*b380*/  ISETP.GT.AND P0, PT, R4, 0x59, PT ;  /* 0x000000590400780c */ /* 0x000fe20003f04270 */
[----:B------:R-:W-:Y:S02]  /*b390*/  WARPGROUP.DEPBAR.LE gsb0, 0x0 ;  /* 0x00008000000079c5 */ /* 0x000fe40000010000 */
[----:B------:R-:W-:-:S06]  /*b3a0*/  WARPGROUP.ARRIVE ;  /* 0x00000000000079c5 */ /* 0x000fcc0000000000 */
        /* <DEDUP_REMOVED lines=8> */
[----:B-----5:R-:W-:Y:S02]  /*b430*/  FSEL R11, R32, -INF , P6 ;  /* 0xff800000200b7808 */ /* 0x020fe40003000000 */
        /* <DEDUP_REMOVED lines=88> */
[----:B------:R-:W-:Y:S02]  /*b9c0*/  P2R R30, PR, RZ, 0x1 ;  /* 0x00000001ff1e7803 */ /* 0x000fe40000000000 */
[----:B------:R-:W-:Y:S02]  /*b9d0*/  P2R R28, PR, RZ, 0x2 ;  /* 0x00000002ff1c7803 */ /* 0x000fe40000000000 */
[----:B------:R-:W-:Y:S02]  /*b9e0*/  FSEL R77, R77, -INF , P2 ;  /* 0xff8000004d4d7808 */ /* 0x000fe40001000000 */
[----:B------:R-:W-:Y:S02]  /*b9f0*/  P2R R26, PR, RZ, 0x4 ;  /* 0x00000004ff1a7803 */ /* 0x000fe40000000000 */
[----:B------:R-:W-:-:S02]  /*ba00*/  ISETP.GT.AND P3, PT, R4, 0x70, PT ;  /* 0x000000700400780c */ /* 0x000fc40003f64270 */
[C---:B------:R-:W-:Y:S02]  /*ba10*/  ISETP.GT.AND P4, PT, R4.reuse, 0x71, PT ;  /* 0x000000710400780c */ /* 0x040fe40003f84270 */
[C---:B------:R-:W-:Y:S02]  /*ba20*/  ISETP.GT.AND P5, PT, R4.reuse, 0x78, PT ;  /* 0x000000780400780c */ /* 0x040fe40003fa4270 */
[C---:B------:R-:W-:Y:S02]  /*ba30*/  ISETP.GT.AND P6, PT, R4.reuse, 0x79, PT ;  /* 0x000000790400780c */ /* 0x040fe40003fc4270 */
[C---:B------:R-:W-:Y:S02]  /*ba40*/  ISETP.GT.AND P2, PT, R4.reuse, 0x58, PT ;  /* 0x000000580400780c */ /* 0x040fe40003f44270 */
[C---:B------:R-:W-:Y:S02]  /*ba50*/  ISETP.GT.AND P1, PT, R4.reuse, 0x59, PT ;  /* 0x000000590400780c */ /* 0x040fe40003f24270 */
[----:B------:R-:W-:-:S02]  /*ba60*/  ISETP.GT.AND P0, PT, R4, 0x60, PT ;  /* 0x000000600400780c */ /* 0x000fc40003f04270 */
[----:B------:R-:W-:Y:S02]  /*ba70*/  FMNMX.FTZ R4, R9, R27, !PT ;  /* 0x0000001b09047209 */ /* 0x000fe40007810000 */
[----:B------:R-:W-:Y:S02]  /*ba80*/  FMNMX.FTZ R0, R127, R0, !PT ;  /* 0x000000007f007209 */ /* 0x000fe40007810000 */
[----:B------:R-:W-:Y:S02]  /*ba90*/  FMNMX.FTZ R4, R89, R4, !PT ;  /* 0x0000000459047209 */ /* 0x000fe40007810000 */
[----:B------:R-:W-:Y:S02]  /*baa0*/  FSEL R129, R80, -INF , P3 ;  /* 0xff80000050817808 */ /* 0x000fe40001800000 */
[----:B------:R-:W-:Y:S02]  /*bab0*/  FMNMX.FTZ R0, R77, R0, !PT ;  /* 0x000000004d007209 */ /* 0x000fe40007810000 */
[----:B------:R-:W-:-:S02]  /*bac0*/  FMNMX.FTZ R4, R31, R4, !PT ;  /* 0x000000041f047209 */ /* 0x000fc40007810000 */
[----:B------:R-:W-:Y:S02]  /*bad0*/  FSEL R131, R81, -INF , P4 ;  /* 0xff80000051837808 */ /* 0x000fe40002000000 */
        /* <DEDUP_REMOVED lines=8> */
[----:B------:R-:W-:Y:S02]  /*bb60*/  FMNMX.FTZ R10, R85, R0, !PT ;  /* 0x00000000550a7209 */ /* 0x000fe40007810000 */
[----:B------:R-:W-:Y:S02]  /*bb70*/  FMNMX.FTZ R4, R39, R4, !PT ;  /* 0x0000000427047209 */ /* 0x000fe40007810000 */
[----:B------:R-:W-:Y:S01]  /*bb80*/  FSEL R71, R71, -INF , P1 ;  /* 0xff80000047477808 */ /* 0x000fe20000800000 */
[----:B------:R-:W0:Y:S01]  /*bb90*/  SHFL.BFLY PT, R133, R10, 0x2, 0x1f ;  /* 0x0c401f000a857f89 */ /* 0x000e2200000e0000 */
[----:B------:R-:W-:-:S02]  /*bba0*/  FMNMX.FTZ R4, R101, R4, !PT ;  /* 0x0000000465047209 */ /* 0x000fc40007810000 */
[----:B------:R-:W-:Y:S02]  /*bbb0*/  P2R R24, PR, RZ, 0x8 ;  /* 0x00000008ff187803 */ /* 0x000fe40000000000 */
[----:B------:R-:W-:Y:S02]  /*bbc0*/  FMNMX.FTZ R4, R43, R4, !PT ;  /* 0x000000042b047209 */ /* 0x000fe40007810000 */
[----:B------:R-:W-:Y:S02]  /*bbd0*/  FSEL R135, R74, -INF , P0 ;  /* 0xff8000004a877808 */ /* 0x000fe40000000000 */
[----:B------:R-:W-:Y:S02]  /*bbe0*/  FMNMX.FTZ R4, R105, R4, !PT ;  /* 0x0000000469047209 */ /* 0x000fe40007810000 */
[----:B------:R-:W-:Y:S02]  /*bbf0*/  ISETP.NE.AND P0, PT, R30, RZ, PT ;  /* 0x000000ff1e00720c */ /* 0x000fe40003f05270 */
[----:B------:R-:W-:-:S02]  /*bc00*/  FMNMX.FTZ R4, R47, R4, !PT ;  /* 0x000000042f047209 */ /* 0x000fc40007810000 */
[----:B------:R-:W-:Y:S02]  /*bc10*/  ISETP.NE.AND P1, PT, R28, RZ, PT ;  /* 0x000000ff1c00720c */ /* 0x000fe40003f25270 */
[----:B------:R-:W-:Y:S02]  /*bc20*/  FMNMX.FTZ R4, R109, R4, !PT ;  /* 0x000000046d047209 */ /* 0x000fe40007810000 */
[----:B------:R-:W-:Y:S02]  /*bc30*/  FSEL R75, R75, -INF , P0 ;  /* 0xff8000004b4b7808 */ /* 0x000fe40000000000 */
[----:B------:R-:W-:Y:S02]  /*bc40*/  FMNMX.FTZ R4, R51, R4, !PT ;  /* 0x0000000433047209 */ /* 0x000fe40007810000 */
[----:B------:R-:W-:Y:S02]  /*bc50*/  FSEL R83, R83, -INF , P4 ;  /* 0xff80000053537808 */ /* 0x000fe40002000000 */
[----:B0-----:R-:W-:-:S02]  /*bc60*/  FMNMX.FTZ R12, R10, R133, !PT ;  /* 0x000000850a0c7209 */ /* 0x001fc40007810000 */
[----:B------:R-:W-:Y:S02]  /*bc70*/  FMNMX.FTZ R4, R111, R4, !PT ;  /* 0x000000046f047209 */ /* 0x000fe40007810000 */
[----:B------:R-:W-:Y:S01]  /*bc80*/  FSEL R87, R87, -INF , P6 ;  /* 0xff80000057577808 */ /* 0x000fe20003000000 */
[----:B------:R-:W0:Y:S01]  /*bc90*/  SHFL.BFLY PT, R133, R12, 0x1, 0x1f ;  /* 0x0c201f000c857f89 */ /* 0x000e2200000e0000 */
[----:B------:R-:W-:Y:S02]  /*bca0*/  FMNMX.FTZ R4, R55, R4, !PT ;  /* 0x0000000437047209 */ /* 0x000fe40007810000 */
[----:B------:R-:W-:Y:S02]  /*bcb0*/  ISETP.NE.AND P0, PT, R8, RZ, PT ;  /* 0x000000ff0800720c */ /* 0x000fe40003f05270 */
[----:B------:R-:W-:-:S04]  /*bcc0*/  FMNMX.FTZ R4, R117, R4, !PT ;  /* 0x0000000475047209 */ /* 0x000fc80007810000 */
[----:B------:R-:W-:-:S04]  /*bcd0*/  FMNMX.FTZ R4, R59, R4, !PT ;  /* 0x000000043b047209 */ /* 0x000fc80007810000 */
[----:B------:R-:W-:-:S04]  /*bce0*/  FMNMX.FTZ R4, R119, R4, !PT ;  /* 0x0000000477047209 */ /* 0x000fc80007810000 */
[----:B------:R-:W-:-:S04]  /*bcf0*/  FMNMX.FTZ R4, R63, R4, !PT ;  /* 0x000000043f047209 */ /* 0x000fc80007810000 */
[----:B------:R-:W-:Y:S02]  /*bd00*/  FMNMX.FTZ R4, R123, R4, !PT ;  /* 0x000000047b047209 */ /* 0x000fe40007810000 */
[----:B0-----:R-:W-:Y:S02]  /*bd10*/  FMNMX.FTZ R0, R12, R133, !PT ;  /* 0x000000850c007209 */ /* 0x001fe40007810000 */
[----:B------:R-:W-:Y:S02]  /*bd20*/  FSEL R133, R70, -INF , P2 ;  /* 0xff80000046857808 */ /* 0x000fe40001000000 */
[----:B------:R-:W-:Y:S01]  /*bd30*/  FMNMX.FTZ R4, R67, R4, !PT ;  /* 0x0000000443047209 */ /* 0x000fe20007810000 */
[----:B------:R-:W-:-:S01]  /*bd40*/  FFMA.FTZ R6, R2, R0, -8 ;  /* 0xc100000002067423 */ /* 0x000fc20000010000 */
[----:B------:R-:W-:Y:S02]  /*bd50*/  FSETP.NEU.FTZ.AND P3, PT, R0, -INF , PT ;  /* 0xff8000000000780b */ /* 0x000fe40003f7d000 */
[----:B------:R-:W-:-:S02]  /*bd60*/  FMNMX.FTZ R4, R133, R4, !PT ;  /* 0x0000000485047209 */ /* 0x000fc40007810000 */
[----:B------:R-:W-:Y:S02]  /*bd70*/  FSEL R6, R6, RZ, P3 ;  /* 0x000000ff06067208 */ /* 0x000fe40001800000 */
[----:B------:R-:W-:Y:S02]  /*bd80*/  FMNMX.FTZ R4, R71, R4, !PT ;  /* 0x0000000447047209 */ /* 0x000fe40007810000 */
[----:B------:R-:W-:Y:S01]  /*bd90*/  ISETP.NE.AND P3, PT, R24, RZ, PT ;  /* 0x000000ff1800720c */ /* 0x000fe20003f65270 */
[----:B------:R-:W-:-:S01]  /*bda0*/  FFMA.FTZ R24, R2, R37, -R6 ;  /* 0x0000002502187223 */ /* 0x000fc20000010806 */
[----:B------:R-:W-:Y:S01]  /*bdb0*/  FMNMX.FTZ R4, R135, R4, !PT ;  /* 0x0000000487047209 */ /* 0x000fe20007810000 */
[----:B------:R-:W-:-:S01]  /*bdc0*/  FFMA.FTZ R10, R2, R29, -R6 ;  /* 0x0000001d020a7223 */ /* 0x000fc20000010806 */
[----:B------:R-:W-:Y:S01]  /*bdd0*/  ISETP.NE.AND P2, PT, R26, RZ, PT ;  /* 0x000000ff1a00720c */ /* 0x000fe20003f45270 */
        /* <DEDUP_REMOVED lines=31> */
[C-C-:B------:R-:W-:Y:S01]  /*bfd0*/  FFMA.FTZ R34, R2.reuse, R107, -R6.reuse ;  /* 0x0000006b02227223 */ /* 0x140fe20000010806 */
[----:B------:R-:W0:Y:S01]  /*bfe0*/  SHFL.BFLY PT, R91, R4, 0x2, 0x1f ;  /* 0x0c401f00045b7f89 */ /* 0x000e2200000e0000 */
        /* <DEDUP_REMOVED lines=10> */
[----:B------:R-:W-:-:S07]  /*c090*/  ISETP.NE.AND P2, PT, R90, RZ, PT ;  /* 0x000000ff5a00720c */ /* 0x000fce0003f45270 */
[----:B------:R-:W1:Y:S01]  /*c0a0*/  MUFU.EX2 R8, R8 ;  /* 0x0000000800087308 */ /* 0x000e620000000800 */
[----:B0-----:R-:W-:-:S05]  /*c0b0*/  FMNMX.FTZ R91, R4, R91, !PT ;  /* 0x0000005b045b7209 */ /* 0x001fca0007810000 */
[----:B------:R-:W-:Y:S02]  /*c0c0*/  @!P2 VIADD R3, R3, 0x19c40 ;  /* 0x00019c400303a836 */ /* 0x000fe40000000000 */
[----:B------:R-:W-:Y:S01]  /*c0d0*/  MUFU.EX2 R7, R7 ;  /* 0x0000000700077308 */ /* 0x000fe20000000800 */
[----:B------:R-:W0:Y:S02]  /*c0e0*/  SHFL.BFLY PT, R4, R91, 0x1, 0x1f ;  /* 0x0c201f005b047f89 */ /* 0x000e2400000e0000 */
[----:B------:R-:W-:-:S05]  /*c0f0*/  @!P2 PRMT R3, RZ, 0x654, R3 ;  /* 0x00000654ff03a816 */ /* 0x000fca0000000003 */
[----:B------:R-:W2:Y:S01]  /*c100*/  MUFU.EX2 R10, R10 ;  /* 0x0000000a000a7308 */ /* 0x000ea20000000800 */
[----:B-1----:R-:W-:-:S01]  /*c110*/  FADD.FTZ R70, R5, R8 ;  /* 0x0000000805467221 */ /* 0x002fc20000010000 */
[----:B------:R1:W-:Y:S06]  /*c120*/  @!P2 SYNCS.ARRIVE.TRANS64.RED.A1T0 RZ, [R3+URZ], RZ ;  /* 0x000000ff03ffa9a7 */ /* 0x0003ec000810043f */
[----:B------:R-:W-:Y:S08]  /*c130*/  MUFU.EX2 R11, R11 ;  /* 0x0000000b000b7308 */ /* 0x000ff00000000800 */
[----:B------:R-:W-:Y:S01]  /*c140*/  MUFU.EX2 R12, R12 ;  /* 0x0000000c000c7308 */ /* 0x000fe20000000800 */
[----:B--2---:R-:W-:-:S02]  /*c150*/  F2FP.SATFINITE.E4M3.F32.PACK_AB_MERGE_C R148, R10, R7, RZ ;  /* 0x000000070a94723e */ /* 0x004fc400048070ff */
[----:B0-----:R-:W-:Y:S02]  /*c160*/  FMNMX.FTZ R4, R91, R4, !PT ;  /* 0x000000045b047209 */ /* 0x001fe40007810000 */
[----:B------:R-:W-:Y:S02]  /*c170*/  F2FP.SATFINITE.E4M3.F32.PACK_AB_MERGE_C R148, R8, R5, R148 ;  /* 0x000000050894723e */ /* 0x000fe40004807094 */
[----:B------:R-:W-:Y:S01]  /*c180*/  FSETP.NEU.FTZ.AND P1, PT, R4, -INF , PT ;  /* 0xff8000000400780b */ /* 0x000fe20003f3d000 */
[----:B------:R-:W-:-:S01]  /*c190*/  FFMA.FTZ R50, R2, R4, -8 ;  /* 0xc100000002327423 */ /* 0x000fc20000010004 */
[----:B------:R-:W-:Y:S04]  /*c1a0*/  MUFU.EX2 R13, R13 ;  /* 0x0000000d000d7308 */ /* 0x000fe80000000800 */
[----:B------:R-:W-:-:S02]  /*c1b0*/  FSEL R50, R50, RZ, P1 ;  /* 0x000000ff32327208 */ /* 0x000fc40000800000 */
[----:B------:R-:W-:Y:S02]  /*c1c0*/  ISETP.GE.AND P1, PT, R88, 0x81, PT ;  /* 0x000000815800780c */ /* 0x000fe40003f26270 */
        /* <DEDUP_REMOVED lines=26> */
[----:B0-----:R-:W-:Y:S01]  /*c370*/  F2FP.SATFINITE.E4M3.F32.PACK_AB_MERGE_C R150, R24, R13, RZ ;  /* 0x0000000d1896723e */ /* 0x001fe200048070ff */
[----:B------:R-:W-:-:S01]  /*c380*/  FFMA.FTZ R55, R2, R123, -R50 ;  /* 0x0000007b02377223 */ /* 0x000fc20000010832 */
[C-C-:B-1----:R-:W-:Y:S01]  /*c390*/  FFMA.FTZ R3, R2.reuse, R133, -R50.reuse ;  /* 0x0000008502037223 */ /* 0x142fe20000010832 */
[----:B------:R-:W-:-:S01]  /*c3a0*/  FFMA.FTZ R135, R2, R135, -R50 ;  /* 0x0000008702877223 */ /* 0x000fc20000010832 */
[----:B------:R-:W-:Y:S01]  /*c3b0*/  FFMA.FTZ R75, R2, R75, -R50 ;  /* 0x0000004b024b7223 */ /* 0x000fe20000010832 */
[----:B------:R-:W-:Y:S01]  /*c3c0*/  F2FP.SATFINITE.E4M3.F32.PACK_AB_MERGE_C R150, R12, R11, R150 ;  /* 0x0000000b0c96723e */ /* 0x000fe20004807096 */
[----:B------:R-:W0:Y:S01]  /*c3d0*/  MUFU.EX2 R31, R31 ;  /* 0x0000001f001f7308 */ /* 0x000e220000000800 */
[----:B--2---:R-:W-:-:S01]  /*c3e0*/  FADD.FTZ R63, R6, R9 ;  /* 0x00000009063f7221 */ /* 0x004fc20000010000 */
[C-C-:B------:R-:W-:Y:S01]  /*c3f0*/  FFMA.FTZ R79, R2.reuse, R79, -R50.reuse ;  /* 0x0000004f024f7223 */ /* 0x140fe20000010832 */
[----:B------:R-:W-:-:S01]  /*c400*/  FFMA.FTZ R45, R2, R45, -R50 ;  /* 0x0000002d022d7223 */ /* 0x000fc20000010832 */
[C-C-:B------:R-:W-:Y:S01]  /*c410*/  FFMA.FTZ R83, R2.reuse, R83, -R50.reuse ;  /* 0x0000005302537223 */ /* 0x140fe20000010832 */
[----:B------:R-:W-:-:S03]  /*c420*/  FFMA.FTZ R49, R2, R49, -R50 ;  /* 0x0000003102317223 */ /* 0x000fc60000010832 */
[----:B------:R-:W1:Y:S01]  /*c430*/  MUFU.EX2 R27, R27 ;  /* 0x0000001b001b7308 */ /* 0x000e620000000800 */
[----:B---3--:R-:W-:-:S01]  /*c440*/  FADD.FTZ R70, R54, R63 ;  /* 0x0000003f36467221 */ /* 0x008fc20000010000 */
[----:B------:R-:W-:-:S04]  /*c450*/  FADD.FTZ R63, R11, R72 ;  /* 0x000000480b3f7221 */ /* 0x000fc80000010000 */
[----:B------:R-:W-:Y:S02]  /*c460*/  FADD.FTZ R72, R12, R63 ;  /* 0x0000003f0c487221 */ /* 0x000fe40000010000 */
[----:B------:R-:W2:Y:S01]  /*c470*/  MUFU.EX2 R52, R52 ;  /* 0x0000003400347308 */ /* 0x000ea20000000800 */
[----:B0-----:R-:W-:-:S01]  /*c480*/  FADD.FTZ R74, R31, R70 ;  /* 0x000000461f4a7221 */ /* 0x001fc20000010000 */
[----:B------:R-:W-:Y:S01]  /*c490*/  FFMA.FTZ R70, R2, R67, -R50 ;  /* 0x0000004302467223 */ /* 0x000fe20000010832 */
[----:B------:R-:W-:-:S01]  /*c4a0*/  FADD.FTZ R63, R13, R72 ;  /* 0x000000480d3f7221 */ /* 0x000fc20000010000 */
[----:B------:R-:W-:Y:S01]  /*c4b0*/  FFMA.FTZ R72, R2, R71, -R50 ;  /* 0x0000004702487223 */ /* 0x000fe20000010832 */
[----:B------:R-:W-:Y:S02]  /*c4c0*/  F2FP.SATFINITE.E4M3.F32.PACK_AB_MERGE_C R149, R31, R54, RZ ;  /* 0x000000361f95723e */ /* 0x000fe400048070ff */
[----:B------:R-:W-:Y:S01]  /*c4d0*/  FADD.FTZ R76, R24, R63 ;  /* 0x0000003f184c7221 */ /* 0x000fe20000010000 */
[----:B------:R-:W0:Y:S01]  /*c4e0*/  MUFU.EX2 R58, R58 ;  /* 0x0000003a003a7308 */ /* 0x000e220000000800 */
[----:B-1----:R-:W-:-:S01]  /*c4f0*/  FADD.FTZ R67, R27, R74 ;  /* 0x0000004a1b437221 */ /* 0x002fc20000010000 */
[C-C-:B------:R-:W-:Y:S01]  /*c500*/  FFMA.FTZ R63, R2.reuse, R37, -R50.reuse ;  /* 0x00000025023f7223 */ /* 0x140fe20000010832 */
[----:B------:R-:W-:-:S01]  /*c510*/  FFMA.FTZ R50, R2, R87, -R50 ;  /* 0x0000005702327223 */ /* 0x000fc20000010832 */
[----:B------:R-:W-:-:S04]  /*c520*/  F2FP.SATFINITE.E4M3.F32.PACK_AB_MERGE_C R149, R9, R6, R149 ;  /* 0x000000060995723e */ /* 0x000fc80004807095 */
        /* <DEDUP_REMOVED lines=43> */
[----:B------:R-:W-:-:S03]  /*c7e0*/  F2FP.SATFINITE.E4M3.F32.PACK_AB_MERGE_C R138, R33, R30, R138 ;  /* 0x0000001e218a723e */ /* 0x000fc6000480708a */
        /* <DEDUP_REMOVED lines=17> */
[C---:B0-----:R-:W-:Y:S01]  /*c900*/  F2FP.SATFINITE.E4M3.F32.PACK_AB_MERGE_C R140, R61.reuse, R36, RZ ;  /* 0x000000243d8c723e */ /* 0x041fe200048070ff */
[----:B------:R-:W-:-:S03]  /*c910*/  FADD.FTZ R61, R61, R32 ;  /* 0x000000203d3d7221 */ /* 0x000fc60000010000 */
[----:B------:R-:W-:-:S03]  /*c920*/  F2FP.SATFINITE.E4M3.F32.PACK_AB_MERGE_C R140, R53, R34, R140 ;  /* 0x00000022358c723e */ /* 0x000fc6000480708c */
[----:B------:R-:W0:Y:S01]  /*c930*/  MUFU.EX2 R55, R55 ;  /* 0x0000003700377308 */ /* 0x000e220000000800 */
[C---:B-1----:R-:W-:Y:S01]  /*c940*/  F2FP.SATFINITE.E4M3.F32.PACK_AB_MERGE_C R59, R68.reuse, R59, RZ ;  /* 0x0000003b443b723e */ /* 0x042fe200048070ff */
[----:B------:R-:W-:-:S03]  /*c950*/  FADD.FTZ R68, R68, R5 ;  /* 0x0000000544447221 */ /* 0x000fc60000010000 */
[----:B------:R-:W-:-:S03]  /*c960*/  F2FP.SATFINITE.E4M3.F32.PACK_AB_MERGE_C R141, R62, R47, R59 ;  /* 0x0000002f3e8d723e */ /* 0x000fc6000480703b */
        /* <DEDUP_REMOVED lines=8> */
[----:B------:R-:W1:Y:S08]  /*c9f0*/  MUFU.EX2 R3, R3 ;  /* 0x0000000300037308 */ /* 0x000e700000000800 */
[----:B------:R-:W2:Y:S01]  /*ca00*/  MUFU.EX2 R72, R72 ;  /* 0x0000004800487308 */ /* 0x000ea20000000800 */
[----:B0-----:R-:W-:Y:S01]  /*ca10*/  F2FP.SATFINITE.E4M3.F32.PACK_AB_MERGE_C R142, R65, R40, RZ ;  /* 0x00000028418e723e */ /* 0x001fe200048070ff */
[----:B------:R-:W-:-:S03]  /*ca20*/  FADD.FTZ R40, R40, R11 ;  /* 0x0000000b28287221 */ /* 0x000fc60000010000 */
[----:B------:R-:W-:Y:S01]  /*ca30*/  F2FP.SATFINITE.E4M3.F32.PACK_AB_MERGE_C R142, R57, R38, R142 ;  /* 0x00000026398e723e */ /* 0x000fe2000480708e */
[----:B------:R-:W-:-:S02]  /*ca40*/  FADD.FTZ R65, R65, R40 ;  /* 0x0000002841417221 */ /* 0x000fc40000010000 */
[----:B------:R-:W-:Y:S01]  /*ca50*/  MUFU.EX2 R44, R44 ;  /* 0x0000002c002c7308 */ /* 0x000fe20000000800 */
[----:B-1----:R-:W-:-:S07]  /*ca60*/  FADD.FTZ R5, R3, R12 ;  /* 0x0000000c03057221 */ /* 0x002fce0000010000 */
[----:B------:R-:W0:Y:S01]  /*ca70*/  MUFU.EX2 R73, R73 ;  /* 0x0000004900497308 */ /* 0x000e220000000800 */
[C---:B--2---:R-:W-:Y:S01]  /*ca80*/  F2FP.SATFINITE.E4M3.F32.PACK_AB_MERGE_C R11, R72.reuse, R3, RZ ;  /* 0x00000003480b723e */ /* 0x044fe200048070ff */
[----:B------:R-:W-:-:S03]  /*ca90*/  FADD.FTZ R72, R72, R5 ;  /* 0x0000000548487221 */ /* 0x000fc60000010000 */
[----:B------:R-:W-:-:S03]  /*caa0*/  F2FP.SATFINITE.E4M3.F32.PACK_AB_MERGE_C R143, R70, R55, R11 ;  /* 0x00000037468f723e */ /* 0x000fc6000480700b */
[----:B------:R-:W1:Y:S08]  /*cab0*/  MUFU.EX2 R42, R42 ;  /* 0x0000002a002a7308 */ /* 0x000e700000000800 */
[----:B------:R2:W3:Y:S01]  /*cac0*/  MUFU.EX2 R37, R135 ;  /* 0x0000008700257308 */ /* 0x0004e20000000800 */
[----:B0-----:R-:W-:-:S07]  /*cad0*/  F2FP.SATFINITE.E4M3.F32.PACK_AB_MERGE_C R144, R73, R44, RZ ;  /* 0x0000002c4990723e */ /* 0x001fce00048070ff */
[----:B------:R-:W0:Y:S01]  /*cae0*/  MUFU.EX2 R69, R69 ;  /* 0x0000004500457308 */ /* 0x000e220000000800 */
[----:B-1----:R-:W-:-:S01]  /*caf0*/  FADD.FTZ R12, R42, R65 ;  /* 0x000000412a0c7221 */ /* 0x002fc20000010000 */
[----:B--2---:R-:W-:-:S04]  /*cb00*/  IMAD.MOV.U32 R135, RZ, RZ, RZ ;  /* 0x000000ffff877224 */ /* 0x004fc800078e00ff */
[----:B------:R-:W-:Y:S02]  /*cb10*/  IMAD.MOV.U32 R134, RZ, RZ, R135 ;  /* 0x000000ffff867224 */ /* 0x000fe400078e0087 */
[----:B------:R-:W1:Y:S01]  /*cb20*/  MUFU.EX2 R10, R75 ;  /* 0x0000004b000a7308 */ /* 0x000e620000000800 */
[----:B---3--:R-:W-:-:S01]  /*cb30*/  FADD.FTZ R3, R37, R72 ;  /* 0x0000004825037221 */ /* 0x008fc20000010000 */
[--C-:B------:R-:W-:Y:S02]  /*cb40*/  IMAD.MOV.U32 R133, RZ, RZ, R135.reuse ;  /* 0x000000ffff857224 */ /* 0x100fe400078e0087 */
[--C-:B------:R-:W-:Y:S02]  /*cb50*/  IMAD.MOV.U32 R132, RZ, RZ, R135.reuse ;  /* 0x000000ffff847224 */ /* 0x100fe400078e0087 */
[--C-:B------:R-:W-:Y:S02]  /*cb60*/  IMAD.MOV.U32 R131, RZ, RZ, R135.reuse ;  /* 0x000000ffff837224 */ /* 0x100fe400078e0087 */
[----:B------:R-:W2:Y:S01]  /*cb70*/  MUFU.EX2 R7, R63 ;  /* 0x0000003f00077308 */ /* 0x000ea20000000800 */
[C---:B0-----:R-:W-:Y:S01]  /*cb80*/  F2FP.SATFINITE.E4M3.F32.PACK_AB_MERGE_C R144, R69.reuse, R42, R144 ;  /* 0x0000002a4590723e */ /* 0x041fe20004807090 */
        /* <DEDUP_REMOVED lines=8> */
[--C-:B------:R-:W-:Y:S02]  /*cc10*/  IMAD.MOV.U32 R127, RZ, RZ, R135.reuse ;  /* 0x000000ffff7f7224 */ /* 0x100fe400078e0087 */
[--C-:B------:R-:W-:Y:S02]  /*cc20*/  IMAD.MOV.U32 R126, RZ, RZ, R135.reuse ;  /* 0x000000ffff7e7224 */ /* 0x100fe400078e0087 */
[----:B------:R-:W-:Y:S01]  /*cc30*/  IMAD.MOV.U32 R125, RZ, RZ, R135 ;  /* 0x000000ffff7d7224 */ /* 0x000fe200078e0087 */
[----:B------:R-:W-:Y:S01]  /*cc40*/  MUFU.EX2 R48, R48 ;  /* 0x0000003000307308 */ /* 0x000fe20000000800 */
[----:B--2---:R-:W-:-:S01]  /*cc50*/  FADD.FTZ R3, R7, R6 ;  /* 0x0000000607037221 */ /* 0x004fc20000010000 */
[----:B------:R-:W-:-:S02]  /*cc60*/  IMAD.MOV.U32 R124, RZ, RZ, R135 ;  /* 0x000000ffff7c7224 */ /* 0x000fc400078e0087 */
[--C-:B------:R-:W-:Y:S02]  /*cc70*/  IMAD.MOV.U32 R123, RZ, RZ, R135.reuse ;  /* 0x000000ffff7b7224 */ /* 0x100fe400078e0087 */
[----:B------:R-:W-:Y:S02]  /*cc80*/  IMAD.MOV.U32 R122, RZ, RZ, R135 ;  /* 0x000000ffff7a7224 */ /* 0x000fe400078e0087 */
[----:B------:R-:W1:Y:S01]  /*cc90*/  MUFU.EX2 R81, R81 ;  /* 0x0000005100517308 */ /* 0x000e620000000800 */
[C---:B0-----:R-:W-:Y:S01]  /*cca0*/  F2FP.SATFINITE.E4M3.F32.PACK_AB_MERGE_C R7, R24.reuse, R7, RZ ;  /* 0x000000071807723e */ /* 0x041fe200048070ff */
[----:B------:R-:W-:Y:S01]  /*ccb0*/  FADD.FTZ R24, R24, R3 ;  /* 0x0000000318187221 */ /* 0x000fe20000010000 */
[----:B------:R-:W-:Y:S02]  /*ccc0*/  IMAD.MOV.U32 R121, RZ, RZ, R135 ;  /* 0x000000ffff797224 */ /* 0x000fe400078e0087 */
[----:B------:R-:W-:Y:S01]  /*ccd0*/  F2FP.SATFINITE.E4M3.F32.PACK_AB_MERGE_C R145, R10, R37, R7 ;  /* 0x000000250a91723e */ /* 0x000fe20004807007 */
[----:B------:R-:W-:-:S02]  /*cce0*/  IMAD.MOV.U32 R120, RZ, RZ, R135 ;  /* 0x000000ffff787224 */ /* 0x000fc400078e0087 */
[----:B------:R-:W0:Y:S01]  /*ccf0*/  MUFU.EX2 R46, R46 ;  /* 0x0000002e002e7308 */ /* 0x000e220000000800 */
[--C-:B------:R-:W-:Y:S02]  /*cd00*/  IMAD.MOV.U32 R119, RZ, RZ, R135.reuse ;  /* 0x000000ffff777224 */ /* 0x100fe400078e0087 */
[--C-:B------:R-:W-:Y:S02]  /*cd10*/  IMAD.MOV.U32 R118, RZ, RZ, R135.reuse ;  /* 0x000000ffff767224 */ /* 0x100fe400078e0087 */
[--C-:B------:R-:W-:Y:S02]  /*cd20*/  IMAD.MOV.U32 R117, RZ, RZ, R135.reuse ;  /* 0x000000ffff757224 */ /* 0x100fe400078e0087 */
[--C-:B------:R-:W-:Y:S01]  /*cd30*/  IMAD.MOV.U32 R116, RZ, RZ, R135.reuse ;  /* 0x000000ffff747224 */ /* 0x100fe200078e0087 */
[----:B------:R-:W2:Y:S01]  /*cd40*/  MUFU.EX2 R45, R45 ;  /* 0x0000002d002d7308 */ /* 0x000ea20000000800 */
[----:B-1----:R-:W-:Y:S01]  /*cd50*/  F2FP.SATFINITE.E4M3.F32.PACK_AB_MERGE_C R5, R81, R48, RZ ;  /* 0x000000305105723e */ /* 0x002fe200048070ff */
[----:B------:R-:W-:-:S02]  /*cd60*/  IMAD.MOV.U32 R115, RZ, RZ, R135 ;  /* 0x000000ffff737224 */ /* 0x000fc400078e0087 */
[--C-:B------:R-:W-:Y:S02]  /*cd70*/  IMAD.MOV.U32 R114, RZ, RZ, R135.reuse ;  /* 0x000000ffff727224 */ /* 0x100fe400078e0087 */
[----:B------:R-:W-:Y:S02]  /*cd80*/  IMAD.MOV.U32 R113, RZ, RZ, R135 ;  /* 0x000000ffff717224 */ /* 0x000fe400078e0087 */
[----:B------:R-:W1:Y:S01]  /*cd90*/  MUFU.EX2 R77, R77 ;  /* 0x0000004d004d7308 */ /* 0x000e620000000800 */
[----:B0-----:R-:W-:-:S01]  /*cda0*/  FADD.FTZ R6, R46, R73 ;  /* 0x000000492e067221 */ /* 0x001fc20000010000 */
[--C-:B------:R-:W-:Y:S02]  /*cdb0*/  IMAD.MOV.U32 R112, RZ, RZ, R135.reuse ;  /* 0x000000ffff707224 */ /* 0x100fe400078e0087 */
[--C-:B------:R-:W-:Y:S02]  /*cdc0*/  IMAD.MOV.U32 R111, RZ, RZ, R135.reuse ;  /* 0x000000ffff6f7224 */ /* 0x100fe400078e0087 */
[----:B------:R-:W-:-:S02]  /*cdd0*/  IMAD.MOV.U32 R110, RZ, RZ, R135 ;  /* 0x000000ffff6e7224 */ /* 0x000fc400078e0087 */
[----:B------:R-:W0:Y:S01]  /*cde0*/  MUFU.EX2 R8, R83 ;  /* 0x0000005300087308 */ /* 0x000e220000000800 */
[----:B--2---:R-:W-:-:S01]  /*cdf0*/  FADD.FTZ R3, R45, R24 ;  /* 0x000000182d037221 */ /* 0x004fc20000010000 */
[--C-:B------:R-:W-:Y:S02]  /*ce00*/  IMAD.MOV.U32 R109, RZ, RZ, R135.reuse ;  /* 0x000000ffff6d7224 */ /* 0x100fe400078e0087 */
[--C-:B------:R-:W-:Y:S02]  /*ce10*/  IMAD.MOV.U32 R108, RZ, RZ, R135.reuse ;  /* 0x000000ffff6c7224 */ /* 0x100fe400078e0087 */
[----:B------:R-:W-:Y:S02]  /*ce20*/  IMAD.MOV.U32 R107, RZ, RZ, R135 ;  /* 0x000000ffff6b7224 */ /* 0x000fe400078e0087 */
[----:B------:R-:W2:Y:S01]  /*ce30*/  MUFU.EX2 R49, R49 ;  /* 0x0000003100317308 */ /* 0x000ea20000000800 */
[C---:B-1----:R-:W-:Y:S01]  /*ce40*/  F2FP.SATFINITE.E4M3.F32.PACK_AB_MERGE_C R146, R77.reuse, R46, R5 ;  /* 0x0000002e4d92723e */ /* 0x042fe20004807005 */
[----:B------:R-:W-:Y:S01]  /*ce50*/  FADD.FTZ R77, R77, R6 ;  /* 0x000000064d4d7221 */ /* 0x000fe20000010000 */
[----:B------:R-:W-:-:S02]  /*ce60*/  IMAD.MOV.U32 R106, RZ, RZ, R135 ;  /* 0x000000ffff6a7224 */ /* 0x000fc400078e0087 */
[----:B------:R-:W-:Y:S02]  /*ce70*/  IMAD.MOV.U32 R105, RZ, RZ, R135 ;  /* 0x000000ffff697224 */ /* 0x000fe400078e0087 */
[----:B------:R-:W-:-:S01]  /*ce80*/  FADD.FTZ R48, R48, R77 ;  /* 0x0000004d30307221 */ /* 0x000fc20000010000 */
[----:B------:R-:W-:Y:S01]  /*ce90*/  IMAD.MOV.U32 R104, RZ, RZ, R135 ;  /* 0x000000ffff687224 */ /* 0x000fe200078e0087 */
[----:B------:R-:W1:Y:S01]  /*cea0*/  MUFU.EX2 R50, R50 ;  /* 0x0000003200327308 */ /* 0x000e620000000800 */
[----:B0-----:R-:W-:-:S01]  /*ceb0*/  FADD.FTZ R6, R8, R3 ;  /* 0x0000000308067221 */ /* 0x001fc20000010000 */
[--C-:B------:R-:W-:Y:S02]  /*cec0*/  IMAD.MOV.U32 R103, RZ, RZ, R135.reuse ;  /* 0x000000ffff677224 */ /* 0x100fe400078e0087 */
[--C-:B------:R-:W-:Y:S02]  /*ced0*/  IMAD.MOV.U32 R102, RZ, RZ, R135.reuse ;  /* 0x000000ffff667224 */ /* 0x100fe400078e0087 */
[----:B------:R-:W-:-:S02]  /*cee0*/  IMAD.MOV.U32 R101, RZ, RZ, R135 ;  /* 0x000000ffff657224 */ /* 0x000fc400078e0087 */
[----:B------:R-:W-:Y:S02]  /*cef0*/  IMAD.MOV.U32 R100, RZ, RZ, R135 ;  /* 0x000000ffff647224 */ /* 0x000fe400078e0087 */
[----:B--2---:R-:W-:Y:S01]  /*cf00*/  FADD.FTZ R7, R49, R6 ;  /* 0x0000000631077221 */ /* 0x004fe20000010000 */
[----:B------:R-:W-:-:S01]  /*cf10*/  FADD.FTZ R6, R81, R48 ;  /* 0x0000003051067221 */ /* 0x000fc20000010000 */
[--C-:B------:R-:W-:Y:S02]  /*cf20*/  IMAD.MOV.U32 R99, RZ, RZ, R135.reuse ;  /* 0x000000ffff637224 */ /* 0x100fe400078e0087 */
[--C-:B------:R-:W-:Y:S02]  /*cf30*/  IMAD.MOV.U32 R98, RZ, RZ, R135.reuse ;  /* 0x000000ffff627224 */ /* 0x100fe400078e0087 */
[----:B------:R-:W-:Y:S01]  /*cf40*/  IMAD.MOV.U32 R97, RZ, RZ, R135 ;  /* 0x000000ffff617224 */ /* 0x000fe200078e0087 */
[C---:B-1----:R-:W-:Y:S01]  /*cf50*/  F2FP.SATFINITE.E4M3.F32.PACK_AB_MERGE_C R3, R50.reuse, R49, RZ ;  /* 0x000000313203723e */ /* 0x042fe200048070ff */
[----:B------:R-:W-:Y:S01]  /*cf60*/  FADD.FTZ R7, R50, R7 ;  /* 0x0000000732077221 */ /* 0x000fe20000010000 */
[----:B------:R-:W-:-:S02]  /*cf70*/  IMAD.MOV.U32 R96, RZ, RZ, R135 ;  /* 0x000000ffff607224 */ /* 0x000fc400078e0087 */
[----:B------:R-:W-:Y:S01]  /*cf80*/  F2FP.SATFINITE.E4M3.F32.PACK_AB_MERGE_C R147, R8, R45, R3 ;  /* 0x0000002d0893723e */ /* 0x000fe20004807003 */
[--C-:B------:R-:W-:Y:S02]  /*cf90*/  IMAD.MOV.U32 R95, RZ, RZ, R135.reuse ;  /* 0x000000ffff5f7224 */ /* 0x100fe400078e0087 */
[--C-:B------:R-:W-:Y:S02]  /*cfa0*/  IMAD.MOV.U32 R94, RZ, RZ, R135.reuse ;  /* 0x000000ffff5e7224 */ /* 0x100fe400078e0087 */
[--C-:B------:R-:W-:Y:S02]  /*cfb0*/  IMAD.MOV.U32 R93, RZ, RZ, R135.reuse ;  /* 0x000000ffff5d7224 */ /* 0x100fe400078e0087 */
[--C-:B------:R-:W-:Y:S02]  /*cfc0*/  IMAD.MOV.U32 R92, RZ, RZ, R135.reuse ;  /* 0x000000ffff5c7224 */ /* 0x100fe400078e0087 */
[--C-:B------:R-:W-:Y:S02]  /*cfd0*/  IMAD.MOV.U32 R91, RZ, RZ, R135.reuse ;  /* 0x000000ffff5b7224 */ /* 0x100fe400078e0087 */
[----:B------:R-:W-:-:S02]  /*cfe0*/  IMAD.MOV.U32 R90, RZ, RZ, R135 ;  /* 0x000000ffff5a7224 */ /* 0x000fc400078e0087 */
[--C-:B------:R-:W-:Y:S02]  /*cff0*/  IMAD.MOV.U32 R89, RZ, RZ, R135.reuse ;  /* 0x000000ffff597224 */ /* 0x100fe400078e0087 */
[----:B------:R-:W-:Y:S01]  /*d000*/  IMAD.MOV.U32 R88, RZ, RZ, R135 ;  /* 0x000000ffff587224 */ /* 0x000fe200078e0087 */
[----:B------:R-:W-:Y:S06]  /*d010*/  @!P1 BRA `(.L_x_8343) ;  /* 0x0000001c00b89947 */ /* 0x000fec0003800000 */
[----:B------:R-:W2:Y:S01]  /*d020*/  LDL.LU R80, [R1+0x48] ;  /* 0x0000480001507983 */ /* 0x000ea20000300800 */
        /* <DEDUP_REMOVED lines=28> */
[----:B--2---:R-:W-:-:S07]  /*d1f0*/  VIADD R11, R80, 0xfffffffe ;  /* 0xfffffffe500b7836 */ /* 0x004fce0000000000 */
.L_x_8355:
[----:B------:R-:W-:-:S04]  /*d200*/  ISETP.NE.AND P1, PT, R5, 0x1, PT ;  /* 0x000000010500780c */ /* 0x000fc80003f25270 */
[----:B------:R-:W-:-:S04]  /*d210*/  SEL R157, RZ, 0x1, P1 ;  /* 0x00000001ff9d7807 */ /* 0x000fc80000800000 */
[----:B------:R-:W-:Y:S01]  /*d220*/  LOP3.LUT R157, R8, R157, RZ, 0x3c, !PT ;  /* 0x0000009d089d7212 */ /* 0x000fe200078e3cff */
[----:B0-----:R-:W-:Y:S06]  /*d230*/  @!P0 BRA `(.L_x_8344) ;  /* 0x0000000000048947 */ /* 0x001fec0003800000 */
[----:B------:R-:W-:Y:S01]  /*d240*/  BPT.TRAP 0x1 ;  /* 0x000000040000795c */ /* 0x000fe20000300000 */
.L_x_8344:
        /* <DEDUP_REMOVED lines=8> */
.L_x_8345:
[----:B------:R-:W2:Y:S01]  /*d2d0*/  LDL R0, [R1+0x14] ;  /* 0x0000140001007983 */ /* 0x000ea20000100800 */
[----:B------:R-:W-:Y:S01]  /*d2e0*/  BSSY B1, `(.L_x_8346) ;  /* 0x0000006000017945 */ /* 0x000fe20003800000 */
[----:B------:R-:W-:Y:S02]  /*d2f0*/  IMAD.MOV.U32 R27, RZ, RZ, -0x3ffffff0 ;  /* 0xc0000010ff1b7424 */ /* 0x000fe400078e00ff */
[----:B--2---:R-:W-:Y:S01]  /*d300*/  IMAD R26, R154, 0x300, R0 ;  /* 0x000003009a1a7824 */ /* 0x004fe200078e0200 */
[----:B-1----:R-:W-:Y:S06]  /*d310*/  @P1 BRA `(.L_x_8347) ;  /* 0x0000000000081947 */ /* 0x002fec0003800000 */
[----:B------:R-:W1:Y:S02]  /*d320*/  SYNCS.PHASECHK.TRANS64.TRYWAIT P1, [R10+URZ+0x19c30], R9 ;  /* 0x019c30090a0075a7 */ /* 0x000e64000802017f */
[----:B-1----:R-:W-:Y:S05]  /*d330*/  @!P1 BRA `(.L_x_8348) ;  /* 0x000000a800ec9947 */ /* 0x002fea0003800000 */
.L_x_8347:
[----:B------:R-:W-:Y:S05]  /*d340*/  BSYNC B1 ;  /* 0x0000000000017941 */ /* 0x000fea0003800000 */
.L_x_8346:
[----:B------:R2:W-:Y:S04]  /*d350*/  STL.64 [R1+0x68], R2 ;  /* 0x0000680201007387 */ /* 0x0005e80000100a00 */
[----:B--2---:R-:W2:Y:S01]  /*d360*/  LDL.64 R2, [R1+0x8] ;  /* 0x0000080001027983 */ /* 0x004ea20000100a00 */
[C---:B------:R-:W-:Y:S01]  /*d370*/  R2UR UR6, R26.reuse ;  /* 0x000000001a0672ca */ /* 0x040fe200000e0000 */
[C---:B------:R-:W-:Y:S01]  /*d380*/  VIADD R24, R26.reuse, 0x100 ;  /* 0x000001001a187836 */ /* 0x040fe20000000000 */
[----:B------:R-:W-:Y:S01]  /*d390*/  R2UR UR7, R27 ;  /* 0x000000001b0772ca */ /* 0x000fe200000e0000 */
[----:B------:R-:W-:Y:S01]  /*d3a0*/  VIADD R26, R26, 0x200 ;  /* 0x000002001a1a7836 */ /* 0x000fe20000000000 */
[----:B------:R-:W-:Y:S01]  /*d3b0*/  R2UR UR4, R14 ;  /* 0x000000000e0472ca */ /* 0x000fe200000e0000 */
[----:B------:R-:W-:Y:S01]  /*d3c0*/  IMAD.MOV.U32 R25, RZ, RZ, -0x3ffffff0 ;  /* 0xc0000010ff197424 */ /* 0x000fe200078e00ff */
[----:B------:R-:W-:Y:S01]  /*d3d0*/  R2UR UR5, R15 ;  /* 0x000000000f0572ca */ /* 0x000fe200000e0000 */
[----:B------:R-:W-:Y:S01]  /*d3e0*/  IMAD.MOV.U32 R27, RZ, RZ, -0x3ffffff0 ;  /* 0xc0000010ff1b7424 */ /* 0x000fe200078e00ff */
[----:B------:R-:W-:-:S02]  /*d3f0*/  R2UR UR10, R24 ;  /* 0x00000000180a72ca */ /* 0x000fc400000e0000 */
[----:B------:R-:W-:Y:S02]  /*d400*/  R2UR UR11, R25 ;  /* 0x00000000190b72ca */ /* 0x000fe400000e0000 */
[----:B------:R-:W-:Y:S02]  /*d410*/  R2UR UR14, R26 ;  /* 0x000000001a0e72ca */ /* 0x000fe400000e0000 */
[----:B------:R-:W-:Y:S02]  /*d420*/  R2UR UR15, R27 ;  /* 0x000000001b0f72ca */ /* 0x000fe400000e0000 */
[----:B------:R-:W-:-:S06]  /*d430*/  WARPGROUP.ARRIVE ;  /* 0x00000000000079c5 */ /* 0x000fcc0000000000 */
[----:B------:R-:W-:Y:S01]  /*d440*/  QGMMA.64x128x32.F32.E4M3.E4M3 R24, gdesc[UR4], RZ, !UPT, gsb0 ;  /* 0x01e00000041879f3 */ /* 0x000fe2000c0008ff */
[----:B------:R-:W-:Y:S02]  /*d450*/  R2UR UR12, R20 ;  /* 0x00000000140c72ca */ /* 0x000fe400000e0000 */
[----:B------:R-:W-:Y:S01]  /*d460*/  R2UR UR13, R21 ;  /* 0x00000000150d72ca */ /* 0x000fe200000e0000 */
[----:B------:R-:W-:Y:S02]  /*d470*/  WARPGROUP.DEPBAR.LE gsb0, 0x0 ;  /* 0x00008000000079c5 */ /* 0x000fe40000010000 */
[----:B------:R-:W-:Y:S01]  /*d480*/  WARPGROUP.ARRIVE ;  /* 0x00000000000079c5 */ /* 0x000fe20000000000 */
[----:B--2---:R-:W-:Y:S02]  /*d490*/  R2UR UR8, R2 ;  /* 0x00000000020872ca */ /* 0x004fe400000e0000 */
[----:B------:R-:W-:Y:S02]  /*d4a0*/  R2UR UR9, R3 ;  /* 0x00000000030972ca */ /* 0x000fe400000e0000 */
[----:B------:R2:W5:Y:S11]  /*d4b0*/  LDL.LU.64 R2, [R1+0x68] ;  /* 0x0000680001027983 */ /* 0x0005760000300a00 */
[----:B------:R-:W-:Y:S03]  /*d4c0*/  QGMMA.64x128x32.F32.E4M3.E4M3 R24, gdesc[UR8], R24, gsb0 ;  /* 0x01e00000081879f3 */ /* 0x000fe60008000818 */
[----:B------:R-:W-:-:S02]  /*d4d0*/  WARPGROUP.DEPBAR.LE gsb0, 0x0 ;  /* 0x00008000000079c5 */ /* 0x000fc40000010000 */
[----:B------:R-:W-:-:S07]  /*d4e0*/  WARPGROUP.ARRIVE ;  /* 0x00000000000079c5 */ /* 0x000fce0000000000 */
[----:B------:R-:W-:Y:S03]  /*d4f0*/  QGMMA.64x128x32.F32.E4M3.E4M3 R24, gdesc[UR12], R24, gsb0 ;  /* 0x01e000000c1879f3 */ /* 0x000fe60008000818 */
[----:B------:R-:W-:Y:S02]  /*d500*/  WARPGROUP.DEPBAR.LE gsb0, 0x0 ;  /* 0x00008000000079c5 */ /* 0x000fe40000010000 */
[----:B--2---:R-:W-:Y:S05]  /*d510*/  @!P0 BRA `(.L_x_8349) ;  /* 0x0000000000048947 */ /* 0x004fea0003800000 */
[----:B------:R-:W-:Y:S01]  /*d520*/  BPT.TRAP 0x1 ;  /* 0x000000040000795c */ /* 0x000fe20000300000 */
.L_x_8349:
[----:B------:R-:W-:Y:S01]  /*d530*/  SHF.L.U32 R0, R8, 0x1f, RZ ;  /* 0x0000001f08007819 */ /* 0x000fe200000006ff */
[----:B------:R-:W-:-:S04]  /*d540*/  IMAD R12, R5, 0x8, R18 ;  /* 0x00000008050c7824 */ /* 0x000fc800078e0212 */
[----:B------:R2:W3:Y:S01]  /*d550*/  SYNCS.PHASECHK.TRANS64.TRYWAIT P1, [R12+URZ+0x19c50], R0 ;  /* 0x019c50000c0075a7 */ /* 0x0004e2000802017f */
[----:B------:R-:W-:Y:S05]  /*d560*/  @!P0 BRA `(.L_x_8350) ;  /* 0x0000000000048947 */ /* 0x000fea0003800000 */
[----:B------:R-:W-:Y:S01]  /*d570*/  BPT.TRAP 0x1 ;  /* 0x000000040000795c */ /* 0x000fe20000300000 */
.L_x_8350:
[----:B------:R-:W-:Y:S04]  /*d580*/  BSSY B1, `(.L_x_8351) ;  /* 0x0000004000017945 */ /* 0x000fe80003800000 */
[----:B---3--:R-:W-:Y:S05]  /*d590*/  @P1 BRA `(.L_x_8352) ;  /* 0x0000000000081947 */ /* 0x008fea0003800000 */
[----:B------:R-:W3:Y:S02]  /*d5a0*/  SYNCS.PHASECHK.TRANS64.TRYWAIT P1, [R12+URZ+0x19c50], R0 ;  /* 0x019c50000c0075a7 */ /* 0x000ee4000802017f */
[----:B---3--:R-:W-:Y:S05]  /*d5b0*/  @!P1 BRA `(.L_x_8353) ;  /* 0x000000a800609947 */ /* 0x008fea0003800000 */
.L_x_8352:
[----:B------:R-:W-:Y:S05]  /*d5c0*/  BSYNC B1 ;  /* 0x0000000000017941 */ /* 0x000fea0003800000 */
.L_x_8351:
[----:B--23--:R-:W-:Y:S01]  /*d5d0*/  VIADD R0, R18, 0x3000 ;  /* 0x0000300012007836 */ /* 0x00cfe20000000000 */
[----:B------:R-:W-:Y:S01]  /*d5e0*/  WARPGROUP.ARRIVE ;  /* 0x00000000000079c5 */ /* 0x000fe20000000000 */
[----:B01----:R-:W-:-:S03]  /*d5f0*/  IMAD.MOV.U32 R9, RZ, RZ, 0x40000040 ;  /* 0x40000040ff097424 */ /* 0x003fc600078e00ff */
[----:B------:R-:W-:-:S04]  /*d600*/  SHF.R.U32.HI R0, RZ, 0x4, R0 ;  /* 0x00000004ff007819 */ /* 0x000fc80000011600 */
[----:B------:R-:W-:-:S04]  /*d610*/  LOP3.LUT R0, R0, 0x3fff, RZ, 0xc0, !PT ;  /* 0x00003fff00007812 */ /* 0x000fc800078ec0ff */
[----:B------:R-:W-:-:S05]  /*d620*/  LOP3.LUT R0, R0, 0x10000, RZ, 0xfc, !PT ;  /* 0x0001000000007812 */ /* 0x000fca00078efcff */
[----:B------:R-:W-:Y:S01]  /*d630*/  IMAD R4, R5, 0x300, R0 ;  /* 0x0000030005047824 */ /* 0x000fe200078e0200 */
[----:B-----5:R-:W-:Y:S01]  /*d640*/  FMNMX.FTZ R0, R24, R3, !PT ;  /* 0x0000000318007209 */ /* 0x020fe20007810000 */
[----:B------:R-:W-:Y:S02]  /*d650*/  IMAD.MOV.U32 R5, RZ, RZ, 0x40000040 ;  /* 0x40000040ff057424 */ /* 0x000fe400078e00ff */
[C---:B------:R-:W-:Y:S01]  /*d660*/  VIADD R8, R4.reuse, 0x2 ;  /* 0x0000000204087836 */ /* 0x040fe20000000000 */
[----:B------:R-:W-:Y:S02]  /*d670*/  R2UR UR6, R4 ;  /* 0x00000000040672ca */ /* 0x000fe400000e0000 */
[----:B------:R-:W-:Y:S02]  /*d680*/  R2UR UR7, R5 ;  /* 0x00000000050772ca */ /* 0x000fe400000e0000 */
[----:B------:R-:W-:-:S04]  /*d690*/  FMNMX.FTZ R0, R25, R0, !PT ;  /* 0x0000000019007209 */ /* 0x000fc80007810000 */
[----:B------:R-:W-:-:S04]  /*d6a0*/  FMNMX.FTZ R0, R28, R0, !PT ;  /* 0x000000001c007209 */ /* 0x000fc80007810000 */
[----:B------:R-:W-:-:S03]  /*d6b0*/  FMNMX.FTZ R0, R29, R0, !PT ;  /* 0x000000001d007209 */ /* 0x000fc60007810000 */
[----:B------:R-:W-:Y:S01]  /*d6c0*/  QGMMA.64x96x32.F32.E4M3.E4M3 R88, R148, gdesc[UR4], R88, gsb0 ;  /* 0x0160000494587df3 */ /* 0x000fe20008000858 */
        /* <DEDUP_REMOVED lines=32> */
[----:B------:R-:W-:Y:S02]  /*d8d0*/  WARPGROUP.DEPBAR.LE gsb0, 0x0 ;  /* 0x00008000000079c5 */ /* 0x000fe40000010000 */
[----:B------:R-:W-:Y:S01]  /*d8e0*/  WARPGROUP.ARRIVE ;  /* 0x00000000000079c5 */ /* 0x000fe20000000000 */
[----:B------:R-:W-:-:S05]  /*d8f0*/  FMNMX.FTZ R0, R85, R0, !PT ;  /* 0x0000000055007209 */ /* 0x000fca0007810000 */
[----:B------:R-:W0:Y:S01]  /*d900*/  S2R R151, SR_TID.X ;  /* 0x0000000000977919 */ /* 0x000e220000002100 */
[----:B------:R-:W-:Y:S01]  /*d910*/  QGMMA.64x96x32.F32.E4M3.E4M3 R88, R136, gdesc[UR4], R88, gsb0 ;  /* 0x0160000488587df3 */ /* 0x000fe20008000858 */
[----:B------:R-:W-:Y:S01]  /*d920*/  R2UR UR6, R8 ;  /* 0x00000000080672ca */ /* 0x000fe200000e0000 */
[----:B------:R-:W1:Y:S01]  /*d930*/  SHFL.BFLY PT, R5, R0, 0x2, 0x1f ;  /* 0x0c401f0000057f89 */ /* 0x000e6200000e0000 */
[----:B------:R-:W-:Y:S02]  /*d940*/  FMNMX.FTZ R8, R26, R13, !PT ;  /* 0x0000000d1a087209 */ /* 0x000fe40007810000 */
[----:B------:R-:W-:Y:S02]  /*d950*/  R2UR UR7, R9 ;  /* 0x00000000090772ca */ /* 0x000fe400000e0000 */
[----:B------:R-:W-:-:S04]  /*d960*/  FMNMX.FTZ R8, R27, R8, !PT ;  /* 0x000000081b087209 */ /* 0x000fc80007810000 */
[----:B------:R-:W-:-:S04]  /*d970*/  FMNMX.FTZ R8, R30, R8, !PT ;  /* 0x000000081e087209 */ /* 0x000fc80007810000 */
[----:B------:R-:W-:-:S04]  /*d980*/  FMNMX.FTZ R8, R31, R8, !PT ;  /* 0x000000081f087209 */ /* 0x000fc80007810000 */
[----:B------:R-:W-:-:S04]  /*d990*/  FMNMX.FTZ R8, R34, R8, !PT ;  /* 0x0000000822087209 */ /* 0x000fc80007810000 */
[----:B------:R-:W-:Y:S02]  /*d9a0*/  FMNMX.FTZ R8, R35, R8, !PT ;  /* 0x0000000823087209 */ /* 0x000fe40007810000 */
[----:B-1----:R-:W-:Y:S01]  /*d9b0*/  FMNMX.FTZ R0, R0, R5, !PT ;  /* 0x0000000500007209 */ /* 0x002fe20007810000 */
[----:B------:R-:W-:Y:S01]  /*d9c0*/  IMAD.MOV.U32 R5, RZ, RZ, 0x40000040 ;  /* 0x40000040ff057424 */ /* 0x000fe200078e00ff */
[----:B------:R-:W-:Y:S02]  /*d9d0*/  FMNMX.FTZ R8, R38, R8, !PT ;  /* 0x0000000826087209 */ /* 0x000fe40007810000 */
[----:B0-----:R-:W-:Y:S02]  /*d9e0*/  LOP3.LUT R151, R151, 0x7f, RZ, 0xc0, !PT ;  /* 0x0000007f97977812 */ /* 0x001fe400078ec0ff */
[----:B------:R-:W-:Y:S02]  /*d9f0*/  FMNMX.FTZ R8, R39, R8, !PT ;  /* 0x0000000827087209 */ /* 0x000fe40007810000 */
[----:B------:R-:W-:-:S02]  /*da00*/  ISETP.NE.AND P1, PT, R151, RZ, PT ;  /* 0x000000ff9700720c */ /* 0x000fc40003f25270 */
[----:B------:R-:W-:-:S04]  /*da10*/  FMNMX.FTZ R8, R42, R8, !PT ;  /* 0x000000082a087209 */ /* 0x000fc80007810000 */
[----:B------:R-:W-:-:S04]  /*da20*/  FMNMX.FTZ R8, R43, R8, !PT ;  /* 0x000000082b087209 */ /* 0x000fc80007810000 */
[----:B------:R-:W-:-:S03]  /*da30*/  FMNMX.FTZ R8, R46, R8, !PT ;  /* 0x000000082e087209 */ /* 0x000fc60007810000 */
[----:B------:R-:W-:Y:S01]  /*da40*/  @!P1 VIADD R10, R10, 0x19c40 ;  /* 0x00019c400a0a9836 */ /* 0x000fe20000000000 */
[----:B------:R-:W-:-:S04]  /*da50*/  FMNMX.FTZ R8, R47, R8, !PT ;  /* 0x000000082f087209 */ /* 0x000fc80007810000 */
[----:B------:R-:W-:Y:S02]  /*da60*/  FMNMX.FTZ R8, R50, R8, !PT ;  /* 0x0000000832087209 */ /* 0x000fe40007810000 */
[----:B------:R-:W-:Y:S02]  /*da70*/  @!P1 PRMT R10, RZ, 0x654, R10 ;  /* 0x00000654ff0a9816 */ /* 0x000fe4000000000a */
        /* <DEDUP_REMOVED lines=14> */
[----:B------:R-:W-:-:S03]  /*db60*/  WARPGROUP.DEPBAR.LE gsb0, 0x0 ;  /* 0x00008000000079c5 */ /* 0x000fc60000010000 */
[----:B------:R-:W-:Y:S01]  /*db70*/  FMNMX.FTZ R8, R79, R8, !PT ;  /* 0x000000084f087209 */ /* 0x000fe20007810000 */
[----:B------:R-:W-:-:S03]  /*db80*/  WARPGROUP.ARRIVE ;  /* 0x00000000000079c5 */ /* 0x000fc60000000000 */
[----:B------:R-:W-:-:S03]  /*db90*/  FMNMX.FTZ R8, R82, R8, !PT ;  /* 0x0000000852087209 */ /* 0x000fc60007810000 */
[----:B------:R-:W-:Y:S01]  /*dba0*/  QGMMA.64x96x32.F32.E4M3.E4M3 R88, R140, gdesc[UR4], R88, gsb0 ;  /* 0x016000048c587df3 */ /* 0x000fe20008000858 */
[----:B------:R-:W-:Y:S02]  /*dbb0*/  FMNMX.FTZ R8, R83, R8, !PT ;  /* 0x0000000853087209 */ /* 0x000fe40007810000 */
[----:B------:R-:W-:Y:S02]  /*dbc0*/  R2UR UR7, R5 ;  /* 0x00000000050772ca */ /* 0x000fe400000e0000 */
[----:B------:R-:W-:Y:S01]  /*dbd0*/  FMNMX.FTZ R8, R86, R8, !PT ;  /* 0x0000000856087209 */ /* 0x000fe20007810000 */
[----:B------:R-:W0:Y:S01]  /*dbe0*/  SHFL.BFLY PT, R5, R0, 0x1, 0x1f ;  /* 0x0c201f0000057f89 */ /* 0x000e2200000e0000 */
[----:B------:R-:W-:Y:S02]  /*dbf0*/  R2UR UR6, R4 ;  /* 0x00000000040672ca */ /* 0x000fe400000e0000 */
[----:B------:R-:W-:-:S05]  /*dc00*/  FMNMX.FTZ R8, R87, R8, !PT ;  /* 0x0000000857087209 */ /* 0x000fca0007810000 */
[----:B------:R-:W1:Y:S01]  /*dc10*/  SHFL.BFLY PT, R9, R8, 0x2, 0x1f ;  /* 0x0c401f0008097f89 */ /* 0x000e6200000e0000 */
[----:B0-----:R-:W-:-:S05]  /*dc20*/  FMNMX.FTZ R0, R0, R5, !PT ;  /* 0x0000000500007209 */ /* 0x001fca0007810000 */
[----:B------:R-:W-:Y:S01]  /*dc30*/  FADD.FTZ R5, -R0, R3 ;  /* 0x0000000300057221 */ /* 0x000fe20000010100 */
[----:B-1----:R-:W-:-:S03]  /*dc40*/  FMNMX.FTZ R9, R8, R9, !PT ;  /* 0x0000000908097209 */ /* 0x002fc60007810000 */
[----:B------:R-:W-:Y:S02]  /*dc50*/  FMUL.FTZ R5, R2, R5 ;  /* 0x0000000502057220 */ /* 0x000fe40000410000 */
[----:B------:R-:W0:Y:S04]  /*dc60*/  SHFL.BFLY PT, R4, R9, 0x1, 0x1f ;  /* 0x0c201f0009047f89 */ /* 0x000e2800000e0000 */
[----:B------:R-:W-:Y:S01]  /*dc70*/  MUFU.EX2 R5, R5 ;  /* 0x0000000500057308 */ /* 0x000fe20000000800 */
[----:B0-----:R-:W-:-:S05]  /*dc80*/  FMNMX.FTZ R4, R9, R4, !PT ;  /* 0x0000000409047209 */ /* 0x001fca0007810000 */
[----:B------:R-:W-:Y:S01]  /*dc90*/  FADD.FTZ R3, -R4, R13 ;  /* 0x0000000d04037221 */ /* 0x000fe20000010100 */
[----:B------:R-:W-:-:S03]  /*dca0*/  FFMA.FTZ R13, R2, R0, -8 ;  /* 0xc1000000020d7423 */ /* 0x000fc60000010000 */
        /* <DEDUP_REMOVED lines=17> */
[----:B------:R-:W-:-:S01]  /*ddc0*/  FFMA.FTZ R8, R2, R24, -R13 ;  /* 0x0000001802087223 */ /* 0x000fc2000001080d */
[----:B------:R-:W-:Y:S01]  /*ddd0*/  MUFU.EX2 R3, R3 ;  /* 0x0000000300037308 */ /* 0x000fe20000000800 */
[----:B------:R-:W-:-:S01]  /*dde0*/  FFMA.FTZ R24, R2, R28, -R13 ;  /* 0x0000001c02187223 */ /* 0x000fc2000001080d */
[C-C-:B------:R-:W-:Y:S01]  /*ddf0*/  FFMA.FTZ R26, R2.reuse, R26, -R81.reuse ;  /* 0x0000001a021a7223 */ /* 0x140fe20000010851 */
        /* <DEDUP_REMOVED lines=17> */
[C---:B------:R-:W-:Y:S01]  /*df10*/  FFMA.FTZ R44, R2.reuse, R48, -R13 ;  /* 0x00000030022c7223 */ /* 0x040fe2000001080d */
[----:B------:R-:W-:-:S01]  /*df20*/  FFMA.FTZ R50, R2, R50, -R81 ;  /* 0x0000003202327223 */ /* 0x000fc20000010851 */
[----:B------:R-:W-:Y:S01]  /*df30*/  FFMA.FTZ R51, R2, R51, -R81 ;  /* 0x0000003302337223 */ /* 0x000fe20000010851 */
[----:B------:R-:W-:-:S02]  /*df40*/  WARPGROUP.DEPBAR.LE gsb0, 0x0 ;  /* 0x00008000000079c5 */ /* 0x000fc40000010000 */
[----:B------:R-:W2:Y:S01]  /*df50*/  MUFU.EX2 R9, R9 ;  /* 0x0000000900097308 */ /* 0x000ea20000000800 */
[----:B0-----:R-:W-:-:S01]  /*df60*/  FFMA.FTZ R6, R5, R6, R8 ;  /* 0x0000000605067223 */ /* 0x001fc20000010008 */
[----:B------:R-:W-:Y:S01]  /*df70*/  WARPGROUP.ARRIVE ;  /* 0x00000000000079c5 */ /* 0x000fe20000000000 */
[----:B------:R-:W-:-:S01]  /*df80*/  FFMA.FTZ R48, R2, R52, -R13 ;  /* 0x0000003402307223 */ /* 0x000fc2000001080d */
[C-C-:B------:R-:W-:Y:S01]  /*df90*/  FFMA.FTZ R54, R2.reuse, R54, -R81.reuse ;  /* 0x0000003602367223 */ /* 0x140fe20000010851 */
[----:B------:R-:W-:-:S01]  /*dfa0*/  FFMA.FTZ R55, R2, R55, -R81 ;  /* 0x0000003702377223 */ /* 0x000fc20000010851 */
[C---:B------:R-:W-:Y:S01]  /*dfb0*/  FFMA.FTZ R52, R2.reuse, R56, -R13 ;  /* 0x0000003802347223 */ /* 0x040fe2000001080d */
[----:B------:R-:W-:-:S01]  /*dfc0*/  FFMA.FTZ R58, R2, R58, -R81 ;  /* 0x0000003a023a7223 */ /* 0x000fc20000010851 */
[----:B------:R-:W0:Y:S01]  /*dfd0*/  MUFU.EX2 R27, R27 ;  /* 0x0000001b001b7308 */ /* 0x000e220000000800 */
[----:B-1----:R-:W-:-:S01]  /*dfe0*/  FFMA.FTZ R7, R3, R7, R26 ;  /* 0x0000000703077223 */ /* 0x002fc2000001001a */
[----:B------:R-:W-:Y:S01]  /*dff0*/  QGMMA.64x96x32.F32.E4M3.E4M3 R88, R144, gdesc[UR4], R88, gsb0 ;  /* 0x0160000490587df3 */ /* 0x000fe20008000858 */
[----:B------:R-:W-:-:S01]  /*e000*/  FFMA.FTZ R59, R2, R59, -R81 ;  /* 0x0000003b023b7223 */ /* 0x000fc20000010851 */
[C---:B------:R-:W-:Y:S01]  /*e010*/  FFMA.FTZ R56, R2.reuse, R60, -R13 ;  /* 0x0000003c02387223 */ /* 0x040fe2000001080d */
[----:B------:R-:W-:-:S01]  /*e020*/  FFMA.FTZ R62, R2, R62, -R81 ;  /* 0x0000003e023e7223 */ /* 0x000fc20000010851 */
[C---:B------:R-:W-:Y:S01]  /*e030*/  FFMA.FTZ R63, R2.reuse, R63, -R81 ;  /* 0x0000003f023f7223 */ /* 0x040fe20000010851 */
[----:B------:R-:W-:-:S01]  /*e040*/  FFMA.FTZ R60, R2, R64, -R13 ;  /* 0x00000040023c7223 */ /* 0x000fc2000001080d */
[----:B------:R-:W1:Y:S01]  /*e050*/  MUFU.EX2 R24, R24 ;  /* 0x0000001800187308 */ /* 0x000e620000000800 */
[----:B--2---:R-:W-:-:S01]  /*e060*/  FADD.FTZ R6, R9, R6 ;  /* 0x0000000609067221 */ /* 0x004fc20000010000 */
[C-C-:B------:R-:W-:Y:S01]  /*e070*/  FFMA.FTZ R66, R2.reuse, R66, -R81.reuse ;  /* 0x0000004202427223 */ /* 0x140fe20000010851 */
        /* <DEDUP_REMOVED lines=15> */
[C-C-:B------:R-:W-:Y:S01]  /*e170*/  FFMA.FTZ R82, R2.reuse, R82, -R81.reuse ;  /* 0x0000005202527223 */ /* 0x140fe20000010851 */
[----:B------:R-:W-:-:S01]  /*e180*/  FFMA.FTZ R83, R2, R83, -R81 ;  /* 0x0000005302537223 */ /* 0x000fc20000010851 */
[C---:B------:R-:W-:Y:S01]  /*e190*/  FFMA.FTZ R80, R2.reuse, R84, -R13 ;  /* 0x0000005402507223 */ /* 0x040fe2000001080d */
[----:B------:R-:W-:-:S01]  /*e1a0*/  FFMA.FTZ R86, R2, R86, -R81 ;  /* 0x0000005602567223 */ /* 0x000fc20000010851 */
[C---:B------:R-:W-:Y:S01]  /*e1b0*/  FFMA.FTZ R13, R2.reuse, R85, -R13 ;  /* 0x00000055020d7223 */ /* 0x040fe2000001080d */
[----:B------:R-:W-:-:S01]  /*e1c0*/  FFMA.FTZ R81, R2, R87, -R81 ;  /* 0x0000005702517223 */ /* 0x000fc20000010851 */
        /* <DEDUP_REMOVED lines=23> */
[----:B------:R0:W-:Y:S04]  /*e340*/  @!P1 SYNCS.ARRIVE.TRANS64.RED.A1T0 RZ, [R10+URZ], RZ ;  /* 0x000000ff0aff99a7 */ /* 0x0001e8000810043f */
        /* <DEDUP_REMOVED lines=92> */
[----:B--2---:R-:W-:-:S03]  /*e910*/  FADD.FTZ R6, R13, R6 ;  /* 0x000000060d067221 */ /* 0x004fc60000010000 */
[----:B---3--:R-:W-:Y:S01]  /*e920*/  FADD.FTZ R7, R81, R7 ;  /* 0x0000000751077221 */ /* 0x008fe20000010000 */
[----:B0-----:R-:W-:Y:S06]  /*e930*/  @!P0 BRA `(.L_x_8354) ;  /* 0x0000000000048947 */ /* 0x001fec0003800000 */
[----:B------:R-:W-:Y:S01]  /*e940*/  BPT.TRAP 0x1 ;  /* 0x000000040000795c */ /* 0x000fe20000300000 */
.L_x_8354:
[----:B------:R-:W2:Y:S01]  /*e950*/  LDL R10, [R1+0x18] ;  /* 0x00001800010a7983 */ /* 0x000ea20000100800 */
[----:B------:R-:W-:Y:S01]  /*e960*/  ISETP.GT.AND P1, PT, R11, RZ, PT ;  /* 0x000000ff0b00720c */ /* 0x000fe20003f24270 */
[----:B------:R-:W-:Y:S01]  /*e970*/  VIADD R12, R12, 0x19c60 ;  /* 0x00019c600c0c7836 */ /* 0x000fe20000000000 */
        /* <DEDUP_REMOVED lines=85> */
[----:B--2---:R-:W-:-:S04]  /*eed0*/  PRMT R12, R10, 0x654, R12 ;  /* 0x000006540a0c7816 */ /* 0x004fc8000000000c */
[----:B------:R0:W-:Y:S01]  /*eee0*/  SYNCS.ARRIVE.TRANS64.RED.A1T0 RZ, [R12+URZ], RZ ;  /* 0x000000ff0cff79a7 */ /* 0x0001e2000810043f */
[----:B------:R-:W-:Y:S05]  /*eef0*/  @P1 BRA `(.L_x_8355) ;  /* 0xffffffe000c01947 */ /* 0x000fea000383ffff */
.L_x_8343:
[----:B------:R-:W-:Y:S05]  /*ef00*/  BSYNC B0 ;  /* 0x0000000000007941 */ /* 0x000fea0003800000 */
.L_x_8342:
[----:B------:R-:W-:Y:S06]  /*ef10*/  BAR.ARV 0x8, 0x1a0 ;  /* 0x0206800000007b1d */ /* 0x000fec0000002000 */
[----:B------:R-:W-:Y:S05]  /*ef20*/  @!P0 BRA `(.L_x_8356) ;  /* 0x0000000000048947 */ /* 0x000fea0003800000 */
[----:B------:R-:W-:Y:S01]  /*ef30*/  BPT.TRAP 0x1 ;  /* 0x000000040000795c */ /* 0x000fe20000300000 */
.L_x_8356:
[----:B------:R-:W-:Y:S01]  /*ef40*/  IMAD R5, R154, 0x8, R18 ;  /* 0x000000089a057824 */ /* 0x000fe200078e0212 */
[----:B------:R-:W-:-:S04]  /*ef50*/  SHF.L.U32 R8, R157, 0x1f, RZ ;  /* 0x0000001f9d087819 */ /* 0x000fc800000006ff */
[----:B------:R1:W2:Y:S01]  /*ef60*/  SYNCS.PHASECHK.TRANS64.TRYWAIT P1, [R5+URZ+0x19c50], R8 ;  /* 0x019c5008050075a7 */ /* 0x0002a2000802017f */
[----:B------:R-:W-:Y:S05]  /*ef70*/  @!P0 BRA `(.L_x_8357) ;  /* 0x0000000000048947 */ /* 0x000fea0003800000 */
[----:B------:R-:W-:Y:S01]  /*ef80*/  BPT.TRAP 0x1 ;  /* 0x000000040000795c */ /* 0x000fe20000300000 */
.L_x_8357:
[----:B------:R-:W-:Y:S04]  /*ef90*/  BSSY B0, `(.L_x_8358) ;  /* 0x0000004000007945 */ /* 0x000fe80003800000 */
[----:B--2---:R-:W-:Y:S05]  /*efa0*/  @P1 BRA `(.L_x_8359) ;  /* 0x0000000000081947 */ /* 0x004fea0003800000 */
[----:B------:R-:W2:Y:S02]  /*efb0*/  SYNCS.PHASECHK.TRANS64.TRYWAIT P1, [R5+URZ+0x19c50], R8 ;  /* 0x019c5008050075a7 */ /* 0x000ea4000802017f */
[----:B--2---:R-:W-:Y:S05]  /*efc0*/  @!P1 BRA `(.L_x_8360) ;  /* 0x0000008c00f09947 */ /* 0x004fea0003800000 */
.L_x_8359:
[----:B------:R-:W-:Y:S05]  /*efd0*/  BSYNC B0 ;  /* 0x0000000000007941 */ /* 0x000fea0003800000 */
.L_x_8358:
[----:B------:R-:W3:Y:S04]  /*efe0*/  LDL R3, [R1+0x3c] ;  /* 0x00003c0001037983 */ /* 0x000ee80000100800 */
[----:B------:R-:W4:Y:S01]  /*eff0*/  LDL R20, [R1+0x28] ;  /* 0x0000280001147983 */ /* 0x000f220000100800 */
[----:B------:R-:W-:-:S03]  /*f000*/  ULDC.64 UR4, c[0x0][0x9a0] ;  /* 0x0002680000047ab9 */ /* 0x000fc60000000a00 */
[----:B------:R-:W5:Y:S01]  /*f010*/  LDL.LU R15, [R1+0x44] ;  /* 0x00004400010f7983 */ /* 0x000f620000300800 */
[----:B------:R-:W-:Y:S01]  /*f020*/  VIADD R18, R18, 0x3000 ;  /* 0x0000300012127836 */ /* 0x000fe20000000000 */
[----:B------:R-:W-:Y:S01]  /*f030*/  ISETP.NE.U32.AND P1, PT, RZ, UR4, PT ;  /* 0x00000004ff007c0c */ /* 0x000fe2000bf25070 */
[----:B------:R-:W-:-:S03]  /*f040*/  WARPGROUP.ARRIVE ;  /* 0x00000000000079c5 */ /* 0x000fc60000000000 */
[----:B------:R-:W-:Y:S02]  /*f050*/  SHF.R.U32.HI R18, RZ, 0x4, R18 ;  /* 0x00000004ff127819 */ /* 0x000fe40000011612 */
[----:B------:R-:W-:Y:S02]  /*f060*/  ISETP.NE.AND.EX P1, PT, RZ, UR5, PT, P1 ;  /* 0x00000005ff007c0c */ /* 0x000fe4000bf25310 */
[----:B------:R-:W-:-:S04]  /*f070*/  LOP3.LUT R18, R18, 0x3fff, RZ, 0xc0, !PT ;  /* 0x00003fff12127812 */ /* 0x000fc800078ec0ff */
[----:B------:R-:W-:-:S05]  /*f080*/  LOP3.LUT R9, R18, 0x10000, RZ, 0xfc, !PT ;  /* 0x0001000012097812 */ /* 0x000fca00078efcff */
[----:B-12---:R-:W-:Y:S02]  /*f090*/  IMAD R8, R154, 0x300, R9 ;  /* 0x000003009a087824 */ /* 0x006fe400078e0209 */
[----:B------:R-:W-:Y:S01]  /*f0a0*/  IMAD.MOV.U32 R9, RZ, RZ, 0x40000040 ;  /* 0x40000040ff097424 */ /* 0x000fe200078e00ff */
[----:B0-----:R-:W3:Y:S02]  /*f0b0*/  @P1 LDC.64 R12, c[0x0][0x9c8] ;  /* 0x00027200ff0c1b82 */ /* 0x001ee40000000a00 */
[----:B------:R-:W-:Y:S02]  /*f0c0*/  R2UR UR6, R8 ;  /* 0x00000000080672ca */ /* 0x000fe400000e0000 */
[----:B------:R-:W-:-:S04]  /*f0d0*/  R2UR UR7, R9 ;  /* 0x00000000090772ca */ /* 0x000fc800000e0000 */
[----:B------:R-:W0:Y:S09]  /*f0e0*/  @P1 LDC.64 R10, c[0x0][0x9d0] ;  /* 0x00027400ff0a1b82 */ /* 0x000e320000000a00 */
[----:B------:R-:W-:Y:S03]  /*f0f0*/  QGMMA.64x96x32.F32.E4M3.E4M3 R88, R148, gdesc[UR4], R88, gsb0 ;  /* 0x0160000494587df3 */ /* 0x000fe60008000858 */
[----:B------:R-:W-:-:S02]  /*f100*/  WARPGROUP.DEPBAR.LE gsb0, 0x0 ;  /* 0x00008000000079c5 */ /* 0x000fc40000010000 */
[----:B------:R-:W-:Y:S01]  /*f110*/  WARPGROUP.ARRIVE ;  /* 0x00000000000079c5 */ /* 0x000fe20000000000 */
[----:B---3--:R-:W-:-:S04]  /*f120*/  @P1 IMAD R14, R3, R12, RZ ;  /* 0x0000000c030e1224 */ /* 0x008fc800078e02ff */
[C---:B----4-:R-:W-:Y:S02]  /*f130*/  @P1 IMAD R9, R20.reuse, R13, R14 ;  /* 0x0000000d14091224 */ /* 0x050fe400078e020e */
[----:B------:R-:W-:Y:S01]  /*f140*/  @P1 IMAD.WIDE.U32 R12, R20, R12, RZ ;  /* 0x0000000c140c1225 */ /* 0x000fe200078e00ff */
[----:B-----5:R-:W-:-:S03]  /*f150*/  @P1 SHF.R.S32.HI R3, RZ, 0x1f, R15 ;  /* 0x0000001fff031819 */ /* 0x020fc6000001140f */
[----:B------:R-:W-:Y:S02]  /*f160*/  @P1 IMAD.IADD R13, R13, 0x1, R9 ;  /* 0x000000010d0d1824 */ /* 0x000fe400078e0209 */
[----:B0-----:R-:W-:-:S04]  /*f170*/  @P1 IMAD R14, R3, R10, RZ ;  /* 0x0000000a030e1224 */ /* 0x001fc800078e02ff */
        /* <DEDUP_REMOVED lines=8> */
[----:B------:R-:W-:Y:S01]  /*f200*/  IMAD.MOV.U32 R11, RZ, RZ, 0x40000040 ;  /* 0x40000040ff0b7424 */ /* 0x000fe200078e00ff */
[----:B------:R-:W1:Y:S01]  /*f210*/  SHFL.BFLY PT, R3, R6, 0x2, 0x1f ;  /* 0x0c401f0006037f89 */ /* 0x000e6200000e0000 */
[----:B------:R-:W-:Y:S01]  /*f220*/  IMAD.MOV.U32 R9, RZ, RZ, 0x40000040 ;  /* 0x40000040ff097424 */ /* 0x000fe200078e00ff */
[----:B------:R-:W-:Y:S01]  /*f230*/  R2UR UR6, R10 ;  /* 0x000000000a0672ca */ /* 0x000fe200000e0000 */
[C---:B------:R-:W-:Y:S01]  /*f240*/  VIADD R10, R8.reuse, 0x4 ;  /* 0x00000004080a7836 */ /* 0x040fe20000000000 */
[----:B------:R-:W-:Y:S01]  /*f250*/  R2UR UR7, R11 ;  /* 0x000000000b0772ca */ /* 0x000fe200000e0000 */
[----:B------:R-:W-:Y:S02]  /*f260*/  IMAD.MOV.U32 R11, RZ, RZ, 0x40000040 ;  /* 0x40000040ff0b7424 */ /* 0x000fe400078e00ff */
[----:B------:R-:W-:-:S02]  /*f270*/  VIADD R8, R8, 0x6 ;  /* 0x0000000608087836 */ /* 0x000fc40000000000 */
[----:B------:R-:W-:-:S08]  /*f280*/  IMAD.MOV.U32 R20, RZ, RZ, -0x800000 ;  /* 0xff800000ff147424 */ /* 0x000fd000078e00ff */
[----:B------:R-:W-:Y:S01]  /*f290*/  QGMMA.64x96x32.F32.E4M3.E4M3 R88, R136, gdesc[UR4], R88, gsb0 ;  /* 0x0160000488587df3 */ /* 0x000fe20008000858 */
[----:B------:R-:W-:Y:S02]  /*f2a0*/  R2UR UR6, R10 ;  /* 0x000000000a0672ca */ /* 0x000fe400000e0000 */
[----:B------:R-:W-:Y:S01]  /*f2b0*/  R2UR UR7, R11 ;  /* 0x000000000b0772ca */ /* 0x000fe200000e0000 */
[----:B------:R-:W3:Y:S01]  /*f2c0*/  SHFL.BFLY PT, R10, R7, 0x2, 0x1f ;  /* 0x0c401f00070a7f89 */ /* 0x000ee200000e0000 */
[----:B------:R-:W-:Y:S02]  /*f2d0*/  IMAD.MOV.U32 R11, RZ, RZ, RZ ;  /* 0x000000ffff0b7224 */ /* 0x000fe400078e00ff */
[----:B-1----:R-:W-:-:S01]  /*f2e0*/  FADD.FTZ R3, R3, R6 ;  /* 0x0000000603037221 */ /* 0x002fc20000010000 */
[----:B---3--:R-:W-:Y:S01]  /*f2f0*/  FADD.FTZ R10, R10, R7 ;  /* 0x000000070a0a7221 */ /* 0x008fe20000010000 */
[----:B------:R-:W-:Y:S01]  /*f300*/  IMAD.MOV.U32 R7, RZ, RZ, RZ ;  /* 0x000000ffff077224 */ /* 0x000fe200078e00ff */
[----:B------:R-:W-:-:S02]  /*f310*/  WARPGROUP.DEPBAR.LE gsb0, 0x0 ;  /* 0x00008000000079c5 */ /* 0x000fc40000010000 */
[----:B------:R-:W-:-:S06]  /*f320*/  WARPGROUP.ARRIVE ;  /* 0x00000000000079c5 */ /* 0x000fcc0000000000 */
[----:B------:R-:W-:Y:S01]  /*f330*/  QGMMA.64x96x32.F32.E4M3.E4M3 R88, R140, gdesc[UR4], R88, gsb0 ;  /* 0x016000048c587df3 */ /* 0x000fe20008000858 */
[----:B------:R-:W-:Y:S02]  /*f340*/  R2UR UR6, R8 ;  /* 0x00000000080672ca */ /* 0x000fe400000e0000 */
[----:B------:R-:W-:Y:S01]  /*f350*/  R2UR UR7, R9 ;  /* 0x00000000090772ca */ /* 0x000fe200000e0000 */
[----:B------:R-:W0:Y:S04]  /*f360*/  SHFL.BFLY PT, R8, R3, 0x1, 0x1f ;  /* 0x0c201f0003087f89 */ /* 0x000e2800000e0000 */
[----:B------:R-:W1:Y:S01]  /*f370*/  SHFL.BFLY PT, R9, R10, 0x1, 0x1f ;  /* 0x0c201f000a097f89 */ /* 0x000e6200000e0000 */
[----:B0-----:R-:W-:-:S01]  /*f380*/  FADD.FTZ R12, R3, R8 ;  /* 0x00000008030c7221 */ /* 0x001fc20000010000 */
[----:B------:R-:W-:-:S02]  /*f390*/  IMAD.MOV.U32 R3, RZ, RZ, -0x800000 ;  /* 0xff800000ff037424 */ /* 0x000fc400078e00ff */
[----:B-1----:R-:W-:-:S02]  /*f3a0*/  FADD.FTZ R15, R10, R9 ;  /* 0x000000090a0f7221 */ /* 0x002fc40000010000 */
[C---:B------:R-:W-:Y:S01]  /*f3b0*/  FSETP.NE.FTZ.AND P1, PT, R12.reuse, RZ, PT ;  /* 0x000000ff0c00720b */ /* 0x040fe20003f35000 */
[----:B------:R-:W-:Y:S01]  /*f3c0*/  FMUL.FTZ R18, R12, 0.00390625 ;  /* 0x3b8000000c127820 */ /* 0x000fe20000410000 */
[----:B------:R-:W-:-:S04]  /*f3d0*/  FMUL.FTZ R8, R15, 0.00390625 ;  /* 0x3b8000000f087820 */ /* 0x000fc80000410000 */
[----:B------:R-:W-:Y:S02]  /*f3e0*/  FSETP.NE.FTZ.AND P2, PT, R18, RZ, PT ;  /* 0x000000ff1200720b */ /* 0x000fe40003f55000 */
[----:B------:R-:W-:-:S05]  /*f3f0*/  FSETP.NE.FTZ.AND P3, PT, R8, RZ, PT ;  /* 0x000000ff0800720b */ /* 0x000fca0003f75000 */
[----:B------:R-:W-:Y:S01]  /*f400*/  @P1 MUFU.RCP R7, R12 ;  /* 0x0000000c00071308 */ /* 0x000fe20000001000 */
[----:B------:R-:W-:-:S05]  /*f410*/  FSETP.NE.FTZ.AND P1, PT, R15, RZ, PT ;  /* 0x000000ff0f00720b */ /* 0x000fca0003f35000 */
[C---:B------:R-:W-:Y:S02]  /*f420*/  @P2 FMUL.FTZ R9, R2.reuse, 0.69314718246459960938 ;  /* 0x3f31721802092820 */ /* 0x040fe40000410000 */
[----:B------:R-:W0:Y:S01]  /*f430*/  @P3 MUFU.LG2 R8, R8 ;  /* 0x0000000800083308 */ /* 0x000e220000000c00 */
[----:B------:R-:W-:-:S07]  /*f440*/  @P3 FMUL.FTZ R2, R2, 0.69314718246459960938 ;  /* 0x3f31721802023820 */ /* 0x000fce0000410000 */
[----:B------:R-:W1:Y:S08]  /*f450*/  @P2 MUFU.LG2 R6, R18 ;  /* 0x0000001200062308 */ /* 0x000e700000000c00 */
[----:B------:R-:W3:Y:S01]  /*f460*/  @P1 MUFU.RCP R11, R15 ;  /* 0x0000000f000b1308 */ /* 0x000ee20000001000 */
[----:B0-----:R-:W-:-:S04]  /*f470*/  @P3 FMUL.FTZ R13, R8, 0.69314718246459960938 ;  /* 0x3f317218080d3820 */ /* 0x001fc80000410000 */
[----:B------:R-:W-:Y:S01]  /*f480*/  @P3 FFMA.FTZ R20, R2, R4, R13 ;  /* 0x0000000402143223 */ /* 0x000fe2000001000d */
[----:B-1----:R-:W-:-:S04]  /*f490*/  @P2 FMUL.FTZ R6, R6, 0.69314718246459960938 ;  /* 0x3f31721806062820 */ /* 0x002fc80000410000 */
[----:B------:R-:W-:Y:S01]  /*f4a0*/  @P2 FFMA.FTZ R3, R9, R0, R6 ;  /* 0x0000000009032223 */ /* 0x000fe20000010006 */
[----:B------:R-:W-:Y:S02]  /*f4b0*/  WARPGROUP.DEPBAR.LE gsb0, 0x0 ;  /* 0x00008000000079c5 */ /* 0x000fe40000010000 */
[----:B------:R-:W-:-:S06]  /*f4c0*/  WARPGROUP.ARRIVE ;  /* 0x00000000000079c5 */ /* 0x000fcc0000000000 */
[----:B------:R-:W-:Y:S01]  /*f4d0*/  QGMMA.64x96x32.F32.E4M3.E4M3 R88, R144, gdesc[UR4], R88, gsb0 ;  /* 0x0160000490587df3 */ /* 0x000fe20008000858 */
[-C--:B--2---:R-:W-:Y:S01]  /*f4e0*/  FMUL.FTZ R33, R7, R14.reuse ;  /* 0x0000000e07217220 */ /* 0x084fe20000410000 */
[----:B---3--:R-:W-:Y:S01]  /*f4f0*/  FMUL.FTZ R4, R11, R14 ;  /* 0x0000000e0b047220 */ /* 0x008fe20000410000 */
[----:B------:R-:W-:Y:S02]  /*f500*/  WARPGROUP.DEPBAR.LE gsb0, 0x0 ;  /* 0x00008000000079c5 */ /* 0x000fe40000010000 */
[----:B------:R-:W-:Y:S05]  /*f510*/  @!P0 BRA `(.L_x_8361) ;  /* 0x0000000000048947 */ /* 0x000fea0003800000 */
[----:B------:R-:W-:Y:S01]  /*f520*/  BPT.TRAP 0x1 ;  /* 0x000000040000795c */ /* 0x000fe20000300000 */
.L_x_8361:
[----:B------:R-:W2:Y:S01]  /*f530*/  LDL.LU R0, [R1+0x18] ;  /* 0x0000180001007983 */ /* 0x000ea20000300800 */
[----:B------:R-:W-:Y:S02]  /*f540*/  VIADD R5, R5, 0x19c60 ;  /* 0x00019c6005057836 */ /* 0x000fe40000000000 */
[-C--:B------:R-:W-:Y:S01]  /*f550*/  FMUL.FTZ R9, R88, R33.reuse ;  /* 0x0000002158097220 */ /* 0x080fe20000410000 */
[----:B------:R-:W-:Y:S01]  /*f560*/  FMUL.FTZ R8, R89, R33 ;  /* 0x0000002159087220 */ /* 0x000fe20000410000 */
[----:B------:R-:W3:Y:S01]  /*f570*/  LDL.LU R18, [R1+0x38] ;  /* 0x0000380001127983 */ /* 0x000ee20000300800 */
[----:B------:R-:W-:-:S05]  /*f580*/  VIADD R154, R154, 0x1 ;  /* 0x000000019a9a7836 */ /* 0x000fca0000000000 */
[----:B------:R-:W-:Y:S01]  /*f590*/  ISETP.NE.AND P1, PT, R154, 0x2, PT ;  /* 0x000000029a00780c */ /* 0x000fe20003f25270 */
[----:B------:R-:W-:-:S03]  /*f5a0*/  FMUL.FTZ R64, R92, R33 ;  /* 0x000000215c407220 */ /* 0x000fc60000410000 */
        /* <DEDUP_REMOVED lines=45> */
[----:B------:R-:W-:-:S02]  /*f880*/  LOP3.LUT R157, R157, R2, RZ, 0x3c, !PT ;  /* 0x000000029d9d7212 */ /* 0x000fc400078e3cff */
[----:B------:R-:W-:Y:S02]  /*f890*/  SEL R154, R154, RZ, P1 ;  /* 0x000000ff9a9a7207 */ /* 0x000fe40000800000 */
[----:B--2---:R-:W-:Y:S01]  /*f8a0*/  PRMT R5, R0, 0x654, R5 ;  /* 0x0000065400057816 */ /* 0x004fe20000000005 */
[----:B---3--:R-:W-:-:S03]  /*f8b0*/  VIADD R18, R18, 0x1 ;  /* 0x0000000112127836 */ /* 0x008fc60000000000 */
[----:B------:R0:W-:Y:S02]  /*f8c0*/  SYNCS.ARRIVE.TRANS64.RED.A1T0 RZ, [R5+URZ], RZ ;  /* 0x000000ff05ff79a7 */ /* 0x0001e4000810043f */
[----:B------:R0:W-:Y:S01]  /*f8d0*/  STL [R1+0x38], R18 ;  /* 0x0000381201007387 */ /* 0x0001e20000100800 */
[-C--:B------:R-:W-:Y:S01]  /*f8e0*/  FMUL.FTZ R0, R121, R33.reuse ;  /* 0x0000002179007220 */ /* 0x080fe20000410000 */
[----:B------:R-:W-:-:S07]  /*f8f0*/  FMUL.FTZ R33, R133, R33 ;  /* 0x0000002185217220 */ /* 0x000fce0000410000 */
.L_x_8303:
[----:B------:R-:W1:Y:S08]  /*f900*/  S2UR UR4, SR_CgaCtaId ;  /* 0x00000000000479c3 */ /* 0x000e700000008800 */
[----:B------:R-:W-:Y:S01]  /*f910*/  BAR.SYNC.DEFER_BLOCKING 0x5, 0x200 ;  /* 0x0148000000007b1d */ /* 0x000fe20000010000 */
[----:B0-----:R-:W-:-:S05]  /*f920*/  MOV R18, 0x400 ;  /* 0x0000040000127802 */ /* 0x001fca0000000f00 */
[----:B------:R-:W-:Y:S01]  /*f930*/  BSSY B0, `(.L_x_8362) ;  /* 0x00001d6000007945 */ /* 0x000fe20003800000 */
[----:B-1----:R-:W-:-:S05]  /*f940*/  IMAD.U32 R2, RZ, RZ, UR4 ;  /* 0x00000004ff027e24 */ /* 0x002fca000f8e00ff */
[----:B------:R0:W-:Y:S01]  /*f950*/  STL [R1+0x18], R2 ;  /* 0x0000180201007387 */ /* 0x0001e20000100800 */
[----:B------:R-:W-:-:S05]  /*f960*/  LEA R18, R2, R18, 0x18 ;  /* 0x0000001202127211 */ /* 0x000fca00078ec0ff */
[----:B------:R0:W1:Y:S01]  /*f970*/  LDS.128 R28, [R18+0x19cd0] ;  /* 0x019cd000121c7984 */ /* 0x0000620000000c00 */
[----:B------:R-:W-:Y:S06]  /*f980*/  BAR.ARV 0x4, 0x200 ;  /* 0x0108000000007b1d */ /* 0x000fec0000002000 */
[----:B------:R-:W-:Y:S05]  /*f990*/  @P0 BRA `(.L_x_8363) ;  /* 0x0000001400380947 */ /* 0x000fea0003800000 */
[----:B------:R-:W2:Y:S01]  /*f9a0*/  LDL R65, [R1+0x60] ;  /* 0x0000600001417983 */ /* 0x000ea20000100800 */
[----:B------:R-:W-:Y:S01]  /*f9b0*/  ULDC.64 UR4, c[0x4][0x70] ;  /* 0x01001c0000047ab9 */ /* 0x000fe20000000a00 */
[----:B-----5:R-:W0:Y:S01]  /*f9c0*/  S2R R24, SR_TID.X ;  /* 0x0000000000187919 */ /* 0x020e220000002100 */
[----:B------:R-:W-:Y:S02]  /*f9d0*/  F2FP.BF16.F32.PACK_AB R34, R34, R11 ;  /* 0x0000000b2222723e */ /* 0x000fe400000010ff */
[----:B------:R-:W3:Y:S01]  /*f9e0*/  S2R R11, SR_SWINHI ;  /* 0x00000000000b7919 */ /* 0x000ee20000002f00 */
[----:B0-----:R-:W-:-:S05]  /*f9f0*/  IMAD.SHL.U32 R2, R24, 0x4, RZ ;  /* 0x0000000418027824 */ /* 0x001fca00078e00ff */
[----:B------:R-:W-:-:S04]  /*fa00*/  LOP3.LUT R2, R2, 0xc, RZ, 0xc0, !PT ;  /* 0x0000000c02027812 */ /* 0x000fc800078ec0ff */
[----:B------:R-:W-:-:S05]  /*fa10*/  IADD3 R4, P0, R2, UR4, RZ ;  /* 0x0000000402047c10 */ /* 0x000fca000ff1e0ff */
[----:B------:R-:W-:Y:S01]  /*fa20*/  IMAD.X R5, RZ, RZ, UR5, P0 ;  /* 0x00000005ff057e24 */ /* 0x000fe200080e06ff */
[----:B------:R-:W-:Y:S01]  /*fa30*/  LOP3.LUT P1, R2, R24, 0x3, RZ, 0xc0, !PT ;  /* 0x0000000318027812 */ /* 0x000fe2000782c0ff */
[----:B------:R-:W-:-:S04]  /*fa40*/  ULDC.64 UR4, c[0x0][0xbd8] ;  /* 0x0002f60000047ab9 */ /* 0x000fc80000000a00 */
[----:B------:R0:W4:Y:S01]  /*fa50*/  LDG.E.CONSTANT R5, desc[UR40][R4.64] ;  /* 0x0000002804057981 */ /* 0x000122000c1e9900 */
[----:B------:R-:W-:Y:S02]  /*fa60*/  F2FP.BF16.F32.PACK_AB R9, R64, R9 ;  /* 0x000000094009723e */ /* 0x000fe400000010ff */
[----:B------:R-:W-:Y:S02]  /*fa70*/  F2FP.BF16.F32.PACK_AB R8, R41, R8 ;  /* 0x000000082908723e */ /* 0x000fe400000010ff */
[----:B------:R-:W-:Y:S02]  /*fa80*/  ISETP.EQ.OR P1, PT, R2, 0x3, !P1 ;  /* 0x000000030200780c */ /* 0x000fe40004f22670 */
[----:B------:R-:W-:Y:S02]  /*fa90*/  MOV R24, R18 ;  /* 0x0000001200187202 */ /* 0x000fe40000000f00 */
[----:B---3--:R-:W-:Y:S02]  /*faa0*/  MOV R25, R11 ;  /* 0x0000000b00197202 */ /* 0x008fe40000000f00 */
[----:B------:R-:W-:-:S02]  /*fab0*/  F2FP.BF16.F32.PACK_AB R61, R60, R61 ;  /* 0x0000003d3c3d723e */ /* 0x000fc400000010ff */
[----:B------:R-:W-:Y:S01]  /*fac0*/  F2FP.BF16.F32.PACK_AB R14, R35, R14 ;  /* 0x0000000e230e723e */ /* 0x000fe200000010ff */
[----:B------:R-:W3:Y:S01]  /*fad0*/  LDL.LU R60, [R1+0x30] ;  /* 0x00003000013c7983 */ /* 0x000ee20000300800 */
[----:B------:R-:W-:Y:S02]  /*fae0*/  SEL R2, R9, R8, P1 ;  /* 0x0000000809027207 */ /* 0x000fe40000800000 */
[----:B------:R-:W-:Y:S02]  /*faf0*/  SEL R35, R8, R9, P1 ;  /* 0x0000000908237207 */ /* 0x000fe40000800000 */
        /* <DEDUP_REMOVED lines=14> */
[----:B--2---:R-:W-:Y:S02]  /*fbe0*/  IMAD.WIDE R8, R65, 0x2, R24 ;  /* 0x0000000241087825 */ /* 0x004fe400078e0218 */
[----:B------:R-:W2:Y:S04]  /*fbf0*/  LDL.64 R64, [R1+0x20] ;  /* 0x0000200001407983 */ /* 0x000ea80000100a00 */
[----:B------:R-:W2:Y:S01]  /*fc00*/  LDL.LU R58, [R1+0x34] ;  /* 0x00003400013a7983 */ /* 0x000ea20000300800 */
[----:B------:R-:W-:-:S02]  /*fc10*/  IADD3 R43, P5, R8, 0x20, RZ ;  /* 0x00000020082b7810 */ /* 0x000fc40007fbe0ff */
[----:B-1----:R-:W-:Y:S02]  /*fc20*/  SEL R28, R21, R34, P1 ;  /* 0x00000022151c7207 */ /* 0x002fe40000800000 */
[----:B------:R-:W-:Y:S02]  /*fc30*/  SEL R21, R34, R21, P1 ;  /* 0x0000001522157207 */ /* 0x000fe40000800000 */
[----:B------:R-:W-:Y:S02]  /*fc40*/  SEL R34, R13, R0, P1 ;  /* 0x000000000d227207 */ /* 0x000fe40000800000 */
[----:B------:R-:W-:Y:S02]  /*fc50*/  SEL R41, R0, R13, P1 ;  /* 0x0000000d00297207 */ /* 0x000fe40000800000 */
[----:B------:R-:W-:Y:S02]  /*fc60*/  LOP3.LUT R0, R43, 0x180, RZ, 0xc0, !PT ;  /* 0x000001802b007812 */ /* 0x000fe400078ec0ff */
[----:B------:R-:W-:-:S02]  /*fc70*/  IADD3 R47, P4, R8, 0x3000, RZ ;  /* 0x00003000082f7810 */ /* 0x000fc40007f9e0ff */
[----:B------:R-:W-:Y:S02]  /*fc80*/  SHF.R.U64 R0, R0, 0x3, RZ ;  /* 0x0000000300007819 */ /* 0x000fe400000012ff */
[----:B------:R-:W-:Y:S02]  /*fc90*/  SEL R36, R14, R33, P1 ;  /* 0x000000210e247207 */ /* 0x000fe40000800000 */
[----:B------:R-:W-:Y:S02]  /*fca0*/  SEL R33, R33, R14, P1 ;  /* 0x0000000e21217207 */ /* 0x000fe40000800000 */
[----:B------:R-:W-:Y:S02]  /*fcb0*/  IADD3 R51, P3, R8, 0x3020, RZ ;  /* 0x0000302008337810 */ /* 0x000fe40007f7e0ff */
[----:B------:R-:W-:Y:S02]  /*fcc0*/  LOP3.LUT R14, R0, R43, RZ, 0x3c, !PT ;  /* 0x0000002b000e7212 */ /* 0x000fe400078e3cff */
[----:B------:R-:W-:-:S02]  /*fcd0*/  LOP3.LUT R0, R47, 0x180, RZ, 0xc0, !PT ;  /* 0x000001802f007812 */ /* 0x000fc400078ec0ff */
[----:B------:R-:W-:Y:S02]  /*fce0*/  LOP3.LUT R6, R51, 0x180, RZ, 0xc0, !PT ;  /* 0x0000018033067812 */ /* 0x000fe400078ec0ff */
[----:B------:R-:W-:Y:S02]  /*fcf0*/  SHF.R.U64 R0, R0, 0x3, RZ ;  /* 0x0000000300007819 */ /* 0x000fe400000012ff */
[----:B------:R-:W-:Y:S02]  /*fd00*/  F2FP.BF16.F32.PACK_AB R57, R54, R57 ;  /* 0x000000393639723e */ /* 0x000fe400000010ff */
[----:B------:R-:W-:Y:S02]  /*fd10*/  F2FP.BF16.F32.PACK_AB R45, R40, R45 ;  /* 0x0000002d282d723e */ /* 0x000fe400000010ff */
[----:B------:R-:W-:Y:S02]  /*fd20*/  F2FP.BF16.F32.PACK_AB R50, R50, R55 ;  /* 0x000000373232723e */ /* 0x000fe400000010ff */
[----:B------:R-:W-:-:S02]  /*fd30*/  F2FP.BF16.F32.PACK_AB R53, R48, R53 ;  /* 0x000000353035723e */ /* 0x000fc400000010ff */
[----:B------:R-:W-:Y:S02]  /*fd40*/  SEL R32, R12, R7, P1 ;  /* 0x000000070c207207 */ /* 0x000fe40000800000 */
[----:B------:R-:W-:Y:S01]  /*fd50*/  SEL R39, R7, R12, P1 ;  /* 0x0000000c07277207 */ /* 0x000fe20000800000 */
[----:B------:R-:W-:Y:S01]  /*fd60*/  IMAD.X R11, RZ, RZ, R9, P3 ;  /* 0x000000ffff0b7224 */ /* 0x000fe200018e0609 */
[----:B------:R-:W-:Y:S02]  /*fd70*/  SHF.R.U64 R6, R6, 0x3, RZ ;  /* 0x0000000306067819 */ /* 0x000fe400000012ff */
[----:B------:R-:W-:Y:S02]  /*fd80*/  F2FP.BF16.F32.PACK_AB R49, R44, R49 ;  /* 0x000000312c31723e */ /* 0x000fe400000010ff */
[----:B0-----:R-:W-:Y:S02]  /*fd90*/  SEL R4, R15, R10, P1 ;  /* 0x0000000a0f047207 */ /* 0x001fe40000800000 */
[----:B------:R-:W-:Y:S01]  /*fda0*/  SEL R37, R10, R15, P1 ;  /* 0x0000000f0a257207 */ /* 0x000fe20000800000 */
[----:B----4-:R-:W-:Y:S01]  /*fdb0*/  SHFL.IDX PT, R2, R2, R5, 0x1c1f ;  /* 0x001c1f0502027589 */ /* 0x010fe200000e0000 */
[----:B------:R-:W-:-:S02]  /*fdc0*/  SEL R40, R62, R61, P1 ;  /* 0x0000003d3e287207 */ /* 0x000fc40000800000 */
[----:B------:R-:W-:Y:S01]  /*fdd0*/  SEL R61, R61, R62, P1 ;  /* 0x0000003e3d3d7207 */ /* 0x000fe20000800000 */
[----:B------:R-:W-:Y:S01]  /*fde0*/  SHFL.IDX PT, R28, R28, R5, 0x1c1f ;  /* 0x001c1f051c1c7589 */ /* 0x000fe200000e0000 */
[----:B------:R-:W-:Y:S02]  /*fdf0*/  LOP3.LUT R12, R0, R47, RZ, 0x3c, !PT ;  /* 0x0000002f000c7212 */ /* 0x000fe400078e3cff */
[----:B------:R-:W-:Y:S01]  /*fe00*/  LOP3.LUT R0, R5, 0x2, RZ, 0x3c, !PT ;  /* 0x0000000205007812 */ /* 0x000fe200078e3cff */
[----:B------:R-:W-:Y:S01]  /*fe10*/  SHFL.IDX PT, R34, R34, R5, 0x1c1f ;  /* 0x001c1f0522227589 */ /* 0x000fe200000e0000 */
[----:B------:R-:W-:Y:S02]  /*fe20*/  SEL R44, R56, R57, P1 ;  /* 0x00000039382c7207 */ /* 0x000fe40000800000 */
[----:B------:R-:W-:Y:S01]  /*fe30*/  LOP3.LUT R10, R6, R51, RZ, 0x3c, !PT ;  /* 0x00000033060a7212 */ /* 0x000fe200078e3cff */
        /* <DEDUP_REMOVED lines=10> */
[----:B------:R-:W-:-:S02]  /*fee0*/  MOV R43, R10 ;  /* 0x0000000a002b7202 */ /* 0x000fc40000000f00 */
[----:B------:R-:W-:Y:S01]  /*fef0*/  SEL R45, R45, R42, P1 ;  /* 0x0000002a2d2d7207 */ /* 0x000fe20000800000 */
[----:B------:R0:W-:Y:S01]  /*ff00*/  SHFL.IDX PT, R10, R4, R5, 0x1c1f ;  /* 0x001c1f05040a7589 */ /* 0x0001e200000e0000 */
[----:B------:R-:W-:-:S03]  /*ff10*/  SEL R42, R38, R135, P1 ;  /* 0x00000087262a7207 */ /* 0x000fc60000800000 */
[----:B------:R-:W4:Y:S01]  /*ff20*/  SHFL.IDX PT, R37, R37, R0, 0x1c1f ;  /* 0x001c1f0025257589 */ /* 0x000f2200000e0000 */
[----:B------:R-:W-:-:S03]  /*ff30*/  SEL R135, R135, R38, P1 ;  /* 0x0000002687877207 */ /* 0x000fc60000800000 */
[----:B------:R-:W-:Y:S04]  /*ff40*/  SHFL.IDX PT, R44, R44, R5, 0x1c1f ;  /* 0x001c1f052c2c7589 */ /* 0x000fe800000e0000 */
[----:B------:R-:W3:Y:S01]  /*ff50*/  SHFL.IDX PT, R57, R57, R0, 0x1c1f ;  /* 0x001c1f0039397589 */ /* 0x000ee200000e0000 */
[----:B------:R-:W-:-:S03]  /*ff60*/  IADD3 R55, P2, R8, 0x6000, RZ ;  /* 0x0000600008377810 */ /* 0x000fc60007f5e0ff */
[----:B------:R-:W3:Y:S04]  /*ff70*/  SHFL.IDX PT, R21, R21, R0, 0x1c1f ;  /* 0x001c1f0015157589 */ /* 0x000ee800000e0000 */
[----:B------:R-:W-:Y:S04]  /*ff80*/  SHFL.IDX PT, R48, R48, R5, 0x1c1f ;  /* 0x001c1f0530307589 */ /* 0x000fe800000e0000 */
[----:B------:R-:W3:Y:S01]  /*ff90*/  SHFL.IDX PT, R53, R53, R0, 0x1c1f ;  /* 0x001c1f0035357589 */ /* 0x000ee200000e0000 */
[----:B------:R-:W-:-:S03]  /*ffa0*/  LOP3.LUT R7, R8, 0x180, RZ, 0xc0, !PT ;  /* 0x0000018008077812 */ /* 0x000fc600078ec0ff */
[----:B------:R-:W-:Y:S04]  /*ffb0*/  SHFL.IDX PT, R32, R32, R5, 0x1c1f ;  /* 0x001c1f0520207589 */ /* 0x000fe800000e0000 */
[----:B------:R-:W3:Y:S01]  /*ffc0*/  SHFL.IDX PT, R39, R39, R0, 0x1c1f ;  /* 0x001c1f0027277589 */ /* 0x000ee200000e0000 */
[----:B------:R-:W-:-:S03]  /*ffd0*/  IADD3 R59, P0, R8, 0x6020, RZ ;  /* 0x00006020083b7810 */ /* 0x000fc60007f1e0ff */
[----:B------:R-:W-:Y:S01]  /*ffe0*/  SHFL.IDX PT, R50, R50, R5, 0x1c1f ;  /* 0x001c1f0532327589 */ /* 0x000fe200000e0000 */
[----:B------:R-:W-:-:S03]  /*fff0*/  LOP3.LUT R26, R55, 0x180, RZ, 0xc0, !PT ;  /* 0x00000180371a7812 */ /* 0x000fc600078ec0ff */
[----:B------:R-:W3:Y:S04]  /*10000*/  SHFL.IDX PT, R49, R49, R0, 0x1c1f ;  /* 0x001c1f0031317589 */ /* 0x000ee800000e0000 */
[----:B------:R-:W-:Y:S04]  /*10010*/  SHFL.IDX PT, R46, R46, R5, 0x1c1f ;  /* 0x001c1f052e2e7589 */ /* 0x000fe800000e0000 */
[----:B------:R-:W3:Y:S04]  /*10020*/  SHFL.IDX PT, R41, R41, R0, 0x1c1f ;  /* 0x001c1f0029297589 */ /* 0x000ee800000e0000 */
[----:B------:R-:W3:Y:S01]  /*10030*/  SHFL.IDX PT, R45, R45, R0, 0x1c1f ;  /* 0x001c1f002d2d7589 */ /* 0x000ee200000e0000 */
[----:B------:R-:W-:-:S03]  /*10040*/  SHF.R.U64 R7, R7, 0x3, RZ ;  /* 0x0000000307077819 */ /* 0x000fc600000012ff */
[----:B------:R1:W-:Y:S04]  /*10050*/  SHFL.IDX PT, R42, R42, R5, 0x1c1f ;  /* 0x001c1f052a2a7589 */ /* 0x0003e800000e0000 */
[----:B------:R-:W3:Y:S04]  /*10060*/  SHFL.IDX PT, R33, R33, R0, 0x1c1f ;  /* 0x001c1f0021217589 */ /* 0x000ee800000e0000 */
[----:B------:R-:W3:Y:S01]  /*10070*/  SHFL.IDX PT, R135, R135, R0, 0x1c1f ;  /* 0x001c1f0087877589 */ /* 0x000ee200000e0000 */
[----:B------:R-:W-:Y:S02]  /*10080*/  LOP3.LUT R38, R59, 0x180, RZ, 0xc0, !PT ;  /* 0x000001803b267812 */ /* 0x000fe400078ec0ff */
[----:B------:R-:W-:Y:S01]  /*10090*/  SHF.R.U64 R26, R26, 0x3, RZ ;  /* 0x000000031a1a7819 */ /* 0x000fe200000012ff */
[--C-:B------:R-:W-:Y:S01]  /*100a0*/  IMAD.X R15, RZ, RZ, R9.reuse, P5 ;  /* 0x000000ffff0f7224 */ /* 0x100fe200028e0609 */
[----:B------:R-:W-:Y:S01]  /*100b0*/  LOP3.LUT R8, R7, R8, RZ, 0x3c, !PT ;  /* 0x0000000807087212 */ /* 0x000fe200078e3cff */
[--C-:B------:R-:W-:Y:S01]  /*100c0*/  IMAD.X R7, RZ, RZ, R9.reuse, P2 ;  /* 0x000000ffff077224 */ /* 0x100fe200010e0609 */
[----:B------:R-:W-:Y:S01]  /*100d0*/  SHF.R.U64 R38, R38, 0x3, RZ ;  /* 0x0000000326267819 */ /* 0x000fe200000012ff */
[----:B------:R-:W-:Y:S01]  /*100e0*/  IMAD.X R13, RZ, RZ, R9, P4 ;  /* 0x000000ffff0d7224 */ /* 0x000fe200020e0609 */
[----:B------:R-:W-:Y:S01]  /*100f0*/  LOP3.LUT R6, R26, R55, RZ, 0x3c, !PT ;  /* 0x000000371a067212 */ /* 0x000fe200078e3cff */
[----:B------:R1:W2:Y:S01]  /*10100*/  LDL.64 R62, [R1+0x20] ;  /* 0x00002000013e7983 */ /* 0x0002a20000100a00 */
[----:B------:R-:W-:-:S02]  /*10110*/  LOP3.LUT R26, R38, R59, RZ, 0x3c, !PT ;  /* 0x0000003b261a7212 */ /* 0x000fc400078e3cff */
[----:B------:R-:W-:Y:S01]  /*10120*/  MOV R38, R6 ;  /* 0x0000000600267202 */ /* 0x000fe20000000f00 */
[----:B------:R-:W2:Y:S01]  /*10130*/  LDL R54, [R1+0x10] ;  /* 0x0000100001367983 */ /* 0x000ea20000100800 */
[----:B------:R-:W-:Y:S02]  /*10140*/  MOV R52, R8 ;  /* 0x0000000800347202 */ /* 0x000fe40000000f00 */
[----:B0-----:R-:W-:Y:S01]  /*10150*/  SEL R4, R2, R35, P1 ;  /* 0x0000002302047207 */ /* 0x001fe20000800000 */
[----:B------:R-:W2:Y:S01]  /*10160*/  LDL R56, [R1+0x2c] ;  /* 0x00002c0001387983 */ /* 0x000ea20000100800 */
[----:B------:R-:W-:Y:S02]  /*10170*/  SEL R6, R35, R2, P1 ;  /* 0x0000000223067207 */ /* 0x000fe40000800000 */
[----:B-1----:R-:W-:Y:S02]  /*10180*/  SEL R5, R40, R61, P1 ;  /* 0x0000003d28057207 */ /* 0x002fe40000800000 */
[----:B------:R-:W-:Y:S01]  /*10190*/  SEL R7, R61, R40, P1 ;  /* 0x000000283d077207 */ /* 0x000fe20000800000 */
[----:B------:R-:W-:Y:S01]  /*101a0*/  BAR.SYNC.DEFER_BLOCKING 0x1, 0x180 ;  /* 0x0046000000007b1d */ /* 0x000fe20000010000 */
[----:B------:R-:W-:Y:S01]  /*101b0*/  IMAD.X R27, RZ, RZ, R9, P0 ;  /* 0x000000ffff1b7224 */ /* 0x000fe200000e0609 */
[----:B----4-:R-:W-:-:S02]  /*101c0*/  SEL R8, R10, R37, P1 ;  /* 0x000000250a087207 */ /* 0x010fc40000800000 */
[----:B------:R-:W-:Y:S02]  /*101d0*/  MOV R51, R14 ;  /* 0x0000000e00337202 */ /* 0x000fe40000000f00 */
[----:B------:R-:W-:Y:S02]  /*101e0*/  MOV R47, R12 ;  /* 0x0000000c002f7202 */ /* 0x000fe40000000f00 */
[----:B------:R-:W-:Y:S02]  /*101f0*/  SEL R10, R37, R10, P1 ;  /* 0x0000000a250a7207 */ /* 0x000fe40000800000 */
[----:B---3--:R-:W-:Y:S02]  /*10200*/  SEL R9, R44, R57, P1 ;  /* 0x000000392c097207 */ /* 0x008fe40000800000 */
[----:B------:R-:W-:Y:S02]  /*10210*/  SEL R11, R57, R44, P1 ;  /* 0x0000002c390b7207 */ /* 0x000fe40000800000 */
[----:B------:R-:W-:-:S02]  /*10220*/  SEL R12, R28, R21, P1 ;  /* 0x000000151c0c7207 */ /* 0x000fc40000800000 */
[----:B------:R-:W-:Y:S02]  /*10230*/  SEL R14, R21, R28, P1 ;  /* 0x0000001c150e7207 */ /* 0x000fe40000800000 */
[----:B------:R-:W-:Y:S02]  /*10240*/  SEL R13, R48, R53, P1 ;  /* 0x00000035300d7207 */ /* 0x000fe40000800000 */
[----:B------:R-:W-:Y:S02]  /*10250*/  SEL R15, R53, R48, P1 ;  /* 0x00000030350f7207 */ /* 0x000fe40000800000 */
[----:B------:R-:W-:Y:S01]  /*10260*/  ISETP.NE.U32.AND P0, PT, RZ, UR4, PT ;  /* 0x00000004ff007c0c */ /* 0x000fe2000bf05070 */
[----:B------:R0:W-:Y:S01]  /*10270*/  STSM.16.M88.4 [R52], R4 ;  /* 0x0000000434007844 */ /* 0x0001e20000000200 */
[----:B------:R-:W-:-:S03]  /*10280*/  MOV R2, R26 ;  /* 0x0000001a00027202 */ /* 0x000fc60000000f00 */
[----:B------:R1:W-:Y:S01]  /*10290*/  STSM.16.M88.4 [R51], R8 ;  /* 0x0000000833007844 */ /* 0x0003e20000000200 */
[----:B------:R-:W-:-:S03]  /*102a0*/  ISETP.NE.AND.EX P0, PT, RZ, UR5, PT, P0 ;  /* 0x00000005ff007c0c */ /* 0x000fc6000bf05300 */
[----:B------:R3:W-:Y:S01]  /*102b0*/  STSM.16.M88.4 [R47], R12 ;  /* 0x0000000c2f007844 */ /* 0x0007e20000000200 */
[----:B0-----:R-:W-:Y:S02]  /*102c0*/  SEL R4, R32, R39, P1 ;  /* 0x0000002720047207 */ /* 0x001fe40000800000 */
[----:B------:R-:W-:Y:S02]  /*102d0*/  SEL R6, R39, R32, P1 ;  /* 0x0000002027067207 */ /* 0x000fe40000800000 */
[----:B------:R-:W-:Y:S02]  /*102e0*/  IADD3 R32, P2, R60, UR4, RZ ;  /* 0x000000043c207c10 */ /* 0x000fe4000ff5e0ff */
[----:B------:R-:W-:Y:S02]  /*102f0*/  SEL R5, R50, R49, P1 ;  /* 0x0000003132057207 */ /* 0x000fe40000800000 */
[----:B------:R-:W-:Y:S02]  /*10300*/  SEL R7, R49, R50, P1 ;  /* 0x0000003231077207 */ /* 0x000fe40000800000 */
[----:B-1----:R-:W-:-:S02]  /*10310*/  SEL R8, R34, R41, P1 ;  /* 0x0000002922087207 */ /* 0x002fc40000800000 */
[----:B------:R-:W-:Y:S02]  /*10320*/  SEL R10, R41, R34, P1 ;  /* 0x00000022290a7207 */ /* 0x000fe40000800000 */
[----:B------:R-:W-:Y:S02]  /*10330*/  SEL R9, R46, R45, P1 ;  /* 0x0000002d2e097207 */ /* 0x000fe40000800000 */
[----:B------:R-:W-:Y:S02]  /*10340*/  SEL R11, R45, R46, P1 ;  /* 0x0000002e2d0b7207 */ /* 0x000fe40000800000 */
[----:B---3--:R-:W-:Y:S02]  /*10350*/  SEL R12, R36, R33, P1 ;  /* 0x00000021240c7207 */ /* 0x008fe40000800000 */
[----:B------:R-:W-:Y:S02]  /*10360*/  SEL R14, R33, R36, P1 ;  /* 0x00000024210e7207 */ /* 0x000fe40000800000 */
[----:B------:R-:W-:-:S02]  /*10370*/  SEL R13, R42, R135, P1 ;  /* 0x000000872a0d7207 */ /* 0x000fc40000800000 */
[----:B------:R-:W-:Y:S01]  /*10380*/  SEL R15, R135, R42, P1 ;  /* 0x0000002a870f7207 */ /* 0x000fe20000800000 */
[----:B------:R0:W-:Y:S04]  /*10390*/  STSM.16.M88.4 [R43], R4 ;  /* 0x000000042b007844 */ /* 0x0001e80000000200 */
[----:B------:R0:W-:Y:S04]  /*103a0*/  STSM.16.M88.4 [R38], R8 ;  /* 0x0000000826007844 */ /* 0x0001e80000000200 */
[----:B------:R0:W-:Y:S01]  /*103b0*/  STSM.16.M88.4 [R2], R12 ;  /* 0x0000000c02007844 */ /* 0x0001e20000000200 */
[----:B------:R-:W-:Y:S01]  /*103c0*/  IMAD.MOV.U32 R40, RZ, RZ, RZ ;  /* 0x000000ffff287224 */ /* 0x000fe200078e00ff */
[----:B--2---:R-:W-:Y:S01]  /*103d0*/  IADD3.X R33, R58, UR5, RZ, P2, !PT ;  /* 0x000000053a217c10 */ /* 0x004fe200097fe4ff */
[----:B------:R-:W-:Y:S01]  /*103e0*/  ULDC.64 UR4, c[0x0][0xbe0] ;  /* 0x0002f80000047ab9 */ /* 0x000fe20000000a00 */
[----:B------:R-:W-:Y:S01]  /*103f0*/  BAR.SYNC.DEFER_BLOCKING 0x1, 0x180 ;  /* 0x0046000000007b1d */ /* 0x000fe20000010000 */
[----:B------:R-:W-:-:S04]  /*10400*/  ISETP.NE.U32.AND P1, PT, RZ, UR4, PT ;  /* 0x00000004ff007c0c */ /* 0x000fc8000bf25070 */
[----:B------:R-:W-:-:S13]  /*10410*/  ISETP.NE.AND.EX P1, PT, RZ, UR5, PT, P1 ;  /* 0x00000005ff007c0c */ /* 0x000fda000bf25310 */
[----:B------:R-:W-:Y:S01]  /*10420*/  @P1 IADD3 R26, P2, R60, UR4, RZ ;  /* 0x000000043c1a1c10 */ /* 0x000fe2000ff5e0ff */
[----:B------:R-:W-:Y:S02]  /*10430*/  ULDC UR4, c[0x0][0xa88] ;  /* 0x0002a20000047ab9 */ /* 0x000fe40000000800 */
[----:B------:R-:W-:Y:S01]  /*10440*/  IMAD.U32 R0, RZ, RZ, UR4 ;  /* 0x00000004ff007e24 */ /* 0x000fe2000f8e00ff */
[----:B------:R-:W-:Y:S01]  /*10450*/  @P1 IADD3.X R27, R58, UR5, RZ, P2, !PT ;  /* 0x000000053a1b1c10 */ /* 0x000fe200097fe4ff */
[----:B------:R0:W5:Y:S04]  /*10460*/  @P0 LDG.E R40, desc[UR40][R32.64] ;  /* 0x0000002820280981 */ /* 0x000168000c1e1900 */
[----:B------:R0:W5:Y:S01]  /*10470*/  @P1 LDG.E R0, desc[UR40][R26.64] ;  /* 0x000000281a001981 */ /* 0x000162000c1e1900 */
[----:B------:R-:W-:-:S04]  /*10480*/  IMAD.MOV.U32 R62, RZ, RZ, R64 ;  /* 0x000000ffff3e7224 */ /* 0x000fc800078e0040 */
[----:B------:R-:W-:-:S04]  /*10490*/  IMAD R21, R62, 0x20, R54 ;  /* 0x000000203e157824 */ /* 0x000fc800078e0236 */
[----:B------:R-:W-:Y:S01]  /*104a0*/  IMAD.WIDE R24, R21, 0x2, R24 ;  /* 0x0000000215187825 */ /* 0x000fe200078e0218 */
[----:B------:R-:W-:Y:S01]  /*104b0*/  SHF.R.S32.HI R28, RZ, 0x1f, R56 ;  /* 0x0000001fff1c7819 */ /* 0x000fe20000011438 */
[----:B0-----:R-:W-:Y:S06]  /*104c0*/  @P1 BRA `(.L_x_8364) ;  /* 0x0000000000101947 */ /* 0x001fec0003800000 */
[----:B------:R-:W-:Y:S05]  /*104d0*/  @!P0 BRA `(.L_x_8364) ;  /* 0x00000000000c8947 */ /* 0x000fea0003800000 */
[----:B------:R-:W2:Y:S04]  /*104e0*/  LDG.E R5, desc[UR40][R32.64] ;  /* 0x0000002820057981 */ /* 0x000ea8000c1e1900 */
[----:B-----5:R-:W2:Y:S02]  /*104f0*/  LDG.E R0, desc[UR40][R32.64+0x4] ;  /* 0x0000042820007981 */ /* 0x020ea4000c1e1900 */
[----:B--2---:R-:W-:-:S07]  /*10500*/  IMAD.IADD R0, R0, 0x1, -R5 ;  /* 0x0000000100007824 */ /* 0x004fce00078e0a05 */
.L_x_8364:
[----:B------:R-:W2:Y:S01]  /*10510*/  LDL.LU R4, [R1+0x3c] ;  /* 0x00003c0001047983 */ /* 0x000ea20000300800 */
[----:B------:R-:W-:-:S03]  /*10520*/  ULDC.64 UR4, c[0x0][0xb70] ;  /* 0x0002dc0000047ab9 */ /* 0x000fc60000000a00 */
[----:B------:R-:W3:Y:S04]  /*10530*/  LDL.LU R2, [R1+0x28] ;  /* 0x0000280001027983 */ /* 0x000ee80000300800 */
[----:B------:R-:W4:Y:S04]  /*10540*/  LDL R11, [R1+0x5c] ;  /* 0x00005c00010b7983 */ /* 0x000f280000100800 */
[----:B------:R-:W4:Y:S01]  /*10550*/  LDL.LU R48, [R1+0x40] ;  /* 0x0000400001307983 */ /* 0x000f220000300800 */
[----:B-----5:R-:W-:Y:S02]  /*10560*/  SHF.R.S32.HI R41, RZ, 0x1f, R40 ;  /* 0x0000001fff297819 */ /* 0x020fe40000011428 */
[----:B------:R-:W-:-:S04]  /*10570*/  IADD3 R9, P1, R24, 0x1800, RZ ;  /* 0x0000180018097810 */ /* 0x000fc80007f3e0ff */
[----:B------:R-:W-:-:S04]  /*10580*/  LOP3.LUT R8, R9, 0x180, RZ, 0xc0, !PT ;  /* 0x0000018009087812 */ /* 0x000fc800078ec0ff */
[----:B------:R-:W-:-:S04]  /*10590*/  SHF.R.U64 R8, R8, 0x3, RZ ;  /* 0x0000000308087819 */ /* 0x000fc800000012ff */
[----:B------:R-:W-:Y:S02]  /*105a0*/  LOP3.LUT R8, R8, R9, RZ, 0x3c, !PT ;  /* 0x0000000908087212 */ /* 0x000fe400078e3cff */
[C---:B------:R-:W-:Y:S02]  /*105b0*/  IADD3 R13, P4, R24.reuse, 0x3000, RZ ;  /* 0x00003000180d7810 */ /* 0x040fe40007f9e0ff */
[C---:B------:R-:W-:Y:S02]  /*105c0*/  IADD3 R27, P3, R24.reuse, 0x4800, RZ ;  /* 0x00004800181b7810 */ /* 0x040fe40007f7e0ff */
[----:B------:R-:W-:Y:S02]  /*105d0*/  IADD3 R33, P2, R24, 0x6000, RZ ;  /* 0x0000600018217810 */ /* 0x000fe40007f5e0ff */
        /* <DEDUP_REMOVED lines=12> */
[--C-:B------:R-:W-:Y:S01]  /*106a0*/  SHF.R.S32.HI R43, RZ, 0x1f, R54.reuse ;  /* 0x0000001fff2b7819 */ /* 0x100fe20000011436 */
[----:B------:R-:W-:Y:S01]  /*106b0*/  IMAD.MOV.U32 R42, RZ, RZ, R54 ;  /* 0x000000ffff2a7224 */ /* 0x000fe200078e0036 */
[----:B------:R-:W-:-:S05]  /*106c0*/  SHF.R.S32.HI R63, RZ, 0x1f, R62 ;  /* 0x0000001fff3f7819 */ /* 0x000fca000001143e */
[----:B------:R-:W-:Y:S01]  /*106d0*/  STL [R1+0x24], R63 ;  /* 0x0000243f01007387 */ /* 0x000fe20000100800 */
[----:B------:R-:W-:Y:S01]  /*106e0*/  BSSY B1, `(.L_x_8365) ;  /* 0x0000061000017945 */ /* 0x000fe20003800000 */
[----:B--2---:R-:W-:Y:S02]  /*106f0*/  IMAD.MOV.U32 R10, RZ, RZ, R4 ;  /* 0x000000ffff0a7224 */ /* 0x004fe400078e0004 */
[----:B---3--:R-:W-:-:S05]  /*10700*/  IMAD.MOV.U32 R6, RZ, RZ, R2 ;  /* 0x000000ffff067224 */ /* 0x008fca00078e0002 */
[----:B------:R-:W-:Y:S02]  /*10710*/  SEL R47, R6, RZ, !P0 ;  /* 0x000000ff062f7207 */ /* 0x000fe40004000000 */
[----:B------:R-:W0:Y:S01]  /*10720*/  S2R R6, SR_TID.X ;  /* 0x0000000000067919 */ /* 0x000e220000002100 */
[----:B------:R-:W-:Y:S01]  /*10730*/  SEL R46, R10, RZ, !P0 ;  /* 0x000000ff0a2e7207 */ /* 0x000fe20004000000 */
[----:B------:R-:W-:Y:S02]  /*10740*/  IMAD R2, R28, UR4, RZ ;  /* 0x000000041c027c24 */ /* 0x000fe4000f8e02ff */
[----:B------:R-:W-:-:S04]  /*10750*/  IMAD.WIDE.U32 R4, R56, UR4, R40 ;  /* 0x0000000438047c25 */ /* 0x000fc8000f8e0028 */
[----:B------:R-:W-:Y:S01]  /*10760*/  IMAD R7, R56, UR5, R2 ;  /* 0x0000000538077c24 */ /* 0x000fe2000f8e0202 */
[----:B------:R-:W-:-:S03]  /*10770*/  ULDC.64 UR4, c[0x0][0xb78] ;  /* 0x0002de0000047ab9 */ /* 0x000fc60000000a00 */
[----:B------:R-:W-:Y:S02]  /*10780*/  IMAD.IADD R5, R5, 0x1, R7 ;  /* 0x0000000105057824 */ /* 0x000fe400078e0207 */
[----:B----4-:R-:W-:Y:S02]  /*10790*/  IMAD R9, R48, 0xc0, R11 ;  /* 0x000000c030097824 */ /* 0x010fe400078e020b */
[----:B------:R-:W-:Y:S02]  /*107a0*/  IMAD R2, R46, UR4, RZ ;  /* 0x000000042e027c24 */ /* 0x000fe4000f8e02ff */
[----:B------:R-:W-:-:S04]  /*107b0*/  IMAD.WIDE.U32 R4, R47, UR4, R4 ;  /* 0x000000042f047c25 */ /* 0x000fc8000f8e0004 */
[----:B0-----:R-:W-:-:S05]  /*107c0*/  VIADD R10, R6, 0xffffff80 ;  /* 0xffffff80060a7836 */ /* 0x001fca0000000000 */
[----:B------:R-:W-:-:S04]  /*107d0*/  SHF.R.S32.HI R6, RZ, 0x1f, R10 ;  /* 0x0000001fff067819 */ /* 0x000fc8000001140a */
[----:B------:R-:W-:Y:S01]  /*107e0*/  LEA.HI R6, R6, R10, RZ, 0x7 ;  /* 0x0000000a06067211 */ /* 0x000fe200078f38ff */
[----:B------:R-:W-:Y:S01]  /*107f0*/  IMAD R2, R47, UR5, R2 ;  /* 0x000000052f027c24 */ /* 0x000fe2000f8e0202 */
[----:B------:R-:W-:Y:S01]  /*10800*/  SHF.R.S32.HI R7, RZ, 0x1f, R9 ;  /* 0x0000001fff077819 */ /* 0x000fe20000011409 */
[----:B------:R-:W-:Y:S01]  /*10810*/  ULDC.64 UR4, c[0x0][0xb40] ;  /* 0x0002d00000047ab9 */ /* 0x000fe20000000a00 */
[----:B------:R-:W-:Y:S02]  /*10820*/  LOP3.LUT R6, R6, 0xffffff80, RZ, 0xc0, !PT ;  /* 0xffffff8006067812 */ /* 0x000fe400078ec0ff */
[----:B------:R-:W-:-:S03]  /*10830*/  IADD3 R4, P5, R9, R4, RZ ;  /* 0x0000000409047210 */ /* 0x000fc60007fbe0ff */
[----:B------:R-:W-:Y:S01]  /*10840*/  IMAD.IADD R6, R10, 0x1, -R6 ;  /* 0x000000010a067824 */ /* 0x000fe200078e0a06 */
[----:B------:R-:W-:Y:S02]  /*10850*/  IADD3.X R7, R7, R5, R2, P5, !PT ;  /* 0x0000000507077210 */ /* 0x000fe40002ffe402 */
[----:B------:R-:W-:Y:S01]  /*10860*/  LEA R44, P6, R4, UR4, 0x2 ;  /* 0x00000004042c7c11 */ /* 0x000fe2000f8c10ff */
[----:B------:R-:W-:Y:S01]  /*10870*/  VIADD R5, R9, 0x8 ;  /* 0x0000000809057836 */ /* 0x000fe20000000000 */
[----:B------:R-:W-:Y:S02]  /*10880*/  LOP3.LUT P0, RZ, R6, 0x3, RZ, 0xc0, !PT ;  /* 0x0000000306ff7812 */ /* 0x000fe4000780c0ff */
[----:B------:R-:W-:Y:S02]  /*10890*/  LOP3.LUT R2, R24, 0x180, RZ, 0xc0, !PT ;  /* 0x0000018018027812 */ /* 0x000fe400078ec0ff */
[----:B------:R-:W-:Y:S01]  /*108a0*/  LEA.HI.X R45, R4, UR5, R7, 0x2, P6 ;  /* 0x00000005042d7c11 */ /* 0x000fe2000b0f1407 */
[----:B------:R-:W-:Y:S01]  /*108b0*/  ULDC.64 UR4, c[0x0][0xaa0] ;  /* 0x0002a80000047ab9 */ /* 0x000fe20000000a00 */
[----:B------:R-:W-:-:S02]  /*108c0*/  IADD3 R7, P6, R24, 0x7800, RZ ;  /* 0x0000780018077810 */ /* 0x000fc40007fde0ff */
[-C--:B------:R-:W-:Y:S02]  /*108d0*/  ISETP.GE.OR P5, PT, R9, R0.reuse, P0 ;  /* 0x000000000900720c */ /* 0x080fe400007a6670 */
[----:B------:R-:W-:Y:S02]  /*108e0*/  ISETP.GE.OR P0, PT, R5, R0, P0 ;  /* 0x000000000500720c */ /* 0x000fe40000706670 */
[----:B------:R-:W-:Y:S02]  /*108f0*/  SHF.R.U64 R5, R2, 0x3, RZ ;  /* 0x0000000302057819 */ /* 0x000fe400000012ff */
[----:B------:R-:W-:-:S04]  /*10900*/  LOP3.LUT R2, R7, 0x180, RZ, 0xc0, !PT ;  /* 0x0000018007027812 */ /* 0x000fc800078ec0ff */
[----:B------:R-:W-:Y:S01]  /*10910*/  SHF.R.U64 R2, R2, 0x3, RZ ;  /* 0x0000000302027819 */ /* 0x000fe200000012ff */
[--C-:B------:R-:W-:Y:S01]  /*10920*/  IMAD.X R9, RZ, RZ, R25.reuse, P1 ;  /* 0x000000ffff097224 */ /* 0x100fe200008e0619 */
[----:B------:R-:W-:Y:S01]  /*10930*/  LOP3.LUT R4, R5, R24, RZ, 0x3c, !PT ;  /* 0x0000001805047212 */ /* 0x000fe200078e3cff */
[--C-:B------:R-:W-:Y:S01]  /*10940*/  IMAD.X R37, RZ, RZ, R25.reuse, P6 ;  /* 0x000000ffff257224 */ /* 0x100fe200030e0619 */
[----:B------:R-:W-:Y:S01]  /*10950*/  LOP3.LUT R36, R2, R7, RZ, 0x3c, !PT ;  /* 0x0000000702247212 */ /* 0x000fe200078e3cff */
[----:B------:R-:W-:Y:S01]  /*10960*/  IMAD.MOV.U32 R5, RZ, RZ, R25 ;  /* 0x000000ffff057224 */ /* 0x000fe200078e0019 */
[----:B------:R0:W-:Y:S04]  /*10970*/  @!P5 STG.E desc[UR40][R44.64], R3 ;  /* 0x000000032c00d986 */ /* 0x0001e8000c101928 */
[----:B------:R1:W-:Y:S01]  /*10980*/  @!P0 STG.E desc[UR40][R44.64+0x20], R20 ;  /* 0x000020142c008986 */ /* 0x0003e2000c101928 */
[----:B------:R-:W-:-:S03]  /*10990*/  IMAD R21, R41, UR4, RZ ;  /* 0x0000000429157c24 */ /* 0x000fc6000f8e02ff */
        /* <DEDUP_REMOVED lines=11> */
[----:B--2---:R-:W2:Y:S01]  /*10a50*/  FENCE.VIEW.ASYNC.S ;  /* 0x00000000000073c6 */ /* 0x004ea20000000000 */
[----:B0-----:R-:W-:-:S04]  /*10a60*/  IMAD.WIDE.U32 R2, R40, UR4, R42 ;  /* 0x0000000428027c25 */ /* 0x001fc8000f8e002a */
[----:B------:R-:W-:Y:S01]  /*10a70*/  IMAD R21, R40, UR5, R21 ;  /* 0x0000000528157c24 */ /* 0x000fe2000f8e0215 */
[----:B------:R-:W-:Y:S01]  /*10a80*/  ULDC.64 UR4, c[0x0][0xae0] ;  /* 0x0002b80000047ab9 */ /* 0x000fe20000000a00 */
[----:B------:R-:W-:Y:S02]  /*10a90*/  IMAD R41, R48, -0xc0, R0 ;  /* 0xffffff4030297824 */ /* 0x000fe400078e0200 */
[----:B------:R-:W-:Y:S02]  /*10aa0*/  IMAD.IADD R3, R3, 0x1, R21 ;  /* 0x0000000103037824 */ /* 0x000fe400078e0215 */
[----:B------:R-:W-:Y:S01]  /*10ab0*/  IMAD R21, R28, UR4, RZ ;  /* 0x000000041c157c24 */ /* 0x000fe2000f8e02ff */
[C---:B------:R-:W-:Y:S01]  /*10ac0*/  ISETP.GE.AND P0, PT, R62.reuse, R41, PT ;  /* 0x000000293e00720c */ /* 0x040fe20003f06270 */
[----:B------:R-:W-:Y:S02]  /*10ad0*/  VIADD R0, R62, 0x60 ;  /* 0x000000603e007836 */ /* 0x000fe40000000000 */
[----:B-1----:R-:W-:-:S02]  /*10ae0*/  VIADD R20, R18, 0x19c20 ;  /* 0x00019c2012147836 */ /* 0x002fc40000000000 */
[C---:B------:R-:W-:Y:S02]  /*10af0*/  IMAD R21, R56.reuse, UR5, R21 ;  /* 0x0000000538157c24 */ /* 0x040fe4000f8e0215 */
[----:B------:R-:W-:Y:S01]  /*10b00*/  IMAD.WIDE.U32 R2, R56, UR4, R2 ;  /* 0x0000000438027c25 */ /* 0x000fe2000f8e0002 */
[----:B------:R-:W-:Y:S01]  /*10b10*/  ULDC.64 UR4, c[0x0][0xae8] ;  /* 0x0002ba0000047ab9 */ /* 0x000fe20000000a00 */
[----:B------:R-:W-:Y:S02]  /*10b20*/  ISETP.GE.AND P3, PT, R0, R41, PT ;  /* 0x000000290000720c */ /* 0x000fe40003f66270 */
[----:B------:R-:W-:Y:S01]  /*10b30*/  IMAD.IADD R3, R3, 0x1, R21 ;  /* 0x0000000103037824 */ /* 0x000fe200078e0215 */
[----:B------:R-:W-:Y:S01]  /*10b40*/  PRMT R20, RZ, 0x654, R20 ;  /* 0x00000654ff147816 */ /* 0x000fe20000000014 */
[----:B------:R-:W-:Y:S02]  /*10b50*/  IMAD R0, R46, UR4, RZ ;  /* 0x000000042e007c24 */ /* 0x000fe4000f8e02ff */
[C---:B------:R-:W-:Y:S01]  /*10b60*/  IMAD.WIDE.U32 R40, R47.reuse, UR4, R2 ;  /* 0x000000042f287c25 */ /* 0x040fe2000f8e0002 */
[----:B--2---:R0:W-:Y:S03]  /*10b70*/  SYNCS.ARRIVE.TRANS64.RED.A1T0 RZ, [R20+URZ], RZ ;  /* 0x000000ff14ff79a7 */ /* 0x0041e6000810043f */
[----:B------:R-:W-:-:S04]  /*10b80*/  IMAD R43, R47, UR5, R0 ;  /* 0x000000052f2b7c24 */ /* 0x000fc8000f8e0200 */
[----:B------:R-:W-:Y:S02]  /*10b90*/  IMAD.IADD R45, R41, 0x1, R43 ;  /* 0x00000001292d7824 */ /* 0x000fe400078e022b */
[----:B0-----:R-:W-:Y:S01]  /*10ba0*/  IMAD.WIDE R20, R48, 0xc0, R62 ;  /* 0x000000c030147825 */ /* 0x001fe200078e023e */
        /* <DEDUP_REMOVED lines=20> */
.L_x_8366:
[----:B------:R-:W-:Y:S05]  /*10cf0*/  BSYNC B1 ;  /* 0x0000000000017941 */ /* 0x000fea0003800000 */
.L_x_8365:
        /* <DEDUP_REMOVED lines=24> */
.L_x_8363:
[----:B------:R-:W0:Y:S01]  /*10e80*/  LDL.LU R4, [R1+0x30] ;  /* 0x0000300001047983 */ /* 0x000e220000300800 */
[----:B------:R-:W-:-:S03]  /*10e90*/  ULDC.64 UR4, c[0x0][0xbd8] ;  /* 0x0002f60000047ab9 */ /* 0x000fc60000000a00 */
[----:B------:R-:W2:Y:S01]  /*10ea0*/  LDL.LU R0, [R1+0x34] ;  /* 0x0000340001007983 */ /* 0x000ea20000300800 */
[----:B------:R-:W-:Y:S01]  /*10eb0*/  ISETP.NE.U32.AND P0, PT, RZ, UR4, PT ;  /* 0x00000004ff007c0c */ /* 0x000fe2000bf05070 */
[----:B------:R-:W-:-:S03]  /*10ec0*/  IMAD.MOV.U32 R7, RZ, RZ, RZ ;  /* 0x000000ffff077224 */ /* 0x000fc600078e00ff */
[----:B------:R-:W-:Y:S02]  /*10ed0*/  ISETP.NE.AND.EX P0, PT, RZ, UR5, PT, P0 ;  /* 0x00000005ff007c0c */ /* 0x000fe4000bf05300 */
[----:B0-----:R-:W-:-:S04]  /*10ee0*/  IADD3 R2, P1, R4, UR4, RZ ;  /* 0x0000000404027c10 */ /* 0x001fc8000ff3e0ff */
[----:B--2---:R-:W-:Y:S01]  /*10ef0*/  IADD3.X R3, R0, UR5, RZ, P1, !PT ;  /* 0x0000000500037c10 */ /* 0x004fe20008ffe4ff */
        /* <DEDUP_REMOVED lines=12> */
[----:B0-----:R-:W-:-:S12]  /*10fc0*/  @P1 BRA `(.L_x_8368) ;  /* 0x0000000000101947 */ /* 0x001fd80003800000 */
[----:B------:R-:W-:Y:S05]  /*10fd0*/  @!P0 BRA `(.L_x_8368) ;  /* 0x00000000000c8947 */ /* 0x000fea0003800000 */
[----:B------:R-:W2:Y:S04]  /*10fe0*/  LDG.E R5, desc[UR40][R2.64] ;  /* 0x0000002802057981 */ /* 0x000ea8000c1e1900 */
[----:B-----5:R-:W2:Y:S02]  /*10ff0*/  LDG.E R0, desc[UR40][R2.64+0x4] ;  /* 0x0000042802007981 */ /* 0x020ea4000c1e1900 */
[----:B--2---:R-:W-:-:S07]  /*11000*/  IMAD.IADD R0, R0, 0x1, -R5 ;  /* 0x0000000100007824 */ /* 0x004fce00078e0a05 */
.L_x_8368:
        /* <DEDUP_REMOVED lines=34> */
.L_x_8370:
[----:B------:R-:W-:Y:S05]  /*11230*/  BSYNC B1 ;  /* 0x0000000000017941 */ /* 0x000fea0003800000 */
.L_x_8369:
        /* <DEDUP_REMOVED lines=8> */
[----:B------:R-:W-:Y:S02]  /*112c0*/  ULDC.64 UR4, c[0x0][0xae0] ;  /* 0x0002b80000047ab9 */ /* 0x000fe40000000a00 */
[----:B------:R-:W-:Y:S02]  /*112d0*/  IMAD R4, R8, UR4, RZ ;  /* 0x0000000408047c24 */ /* 0x000fe4000f8e02ff */
[----:B------:R-:W-:Y:S02]  /*112e0*/  IMAD.IADD R3, R3, 0x1, R7 ;  /* 0x0000000103037824 */ /* 0x000fe400078e0207 */
[C---:B------:R-:W-:Y:S02]  /*112f0*/  IMAD R5, R20.reuse, UR5, R4 ;  /* 0x0000000514057c24 */ /* 0x040fe4000f8e0204 */
[----:B------:R-:W-:Y:S02]  /*11300*/  IMAD R4, R13, -0xc0, R0 ;  /* 0xffffff400d047824 */ /* 0x000fe400078e0200 */
[----:B------:R-:W-:Y:S01]  /*11310*/  IMAD.WIDE.U32 R2, R20, UR4, R2 ;  /* 0x0000000414027c25 */ /* 0x000fe2000f8e0002 */
[----:B------:R-:W-:-:S03]  /*11320*/  ULDC.64 UR4, c[0x0][0xae8] ;  /* 0x0002ba0000047ab9 */ /* 0x000fc60000000a00 */
[----:B------:R-:W-:Y:S02]  /*11330*/  IMAD.IADD R3, R3, 0x1, R5 ;  /* 0x0000000103037824 */ /* 0x000fe400078e0205 */
[----:B------:R-:W-:-:S04]  /*11340*/  IMAD R0, R9, UR4, RZ ;  /* 0x0000000409007c24 */ /* 0x000fc8000f8e02ff */
[----:B------:R-:W-:Y:S01]  /*11350*/  IMAD R9, R11, UR5, R0 ;  /* 0x000000050b097c24 */ /* 0x000fe2000f8e0200 */
[C---:B--2---:R-:W-:Y:S01]  /*11360*/  ISETP.GE.AND P0, PT, R14.reuse, R4, PT ;  /* 0x000000040e00720c */ /* 0x044fe20003f06270 */
[----:B------:R-:W-:Y:S02]  /*11370*/  VIADD R7, R14, 0x60 ;  /* 0x000000600e077836 */ /* 0x000fe40000000000 */
[----:B------:R-:W-:-:S03]  /*11380*/  IMAD.MOV.U32 R6, RZ, RZ, R14 ;  /* 0x000000ffff067224 */ /* 0x000fc600078e000e */
[----:B------:R-:W-:Y:S01]  /*11390*/  ISETP.GE.AND P1, PT, R7, R4, PT ;  /* 0x000000040700720c */ /* 0x000fe20003f26270 */
[----:B------:R-:W-:Y:S01]  /*113a0*/  IMAD.WIDE.U32 R4, R11, UR4, R2 ;  /* 0x000000040b047c25 */ /* 0x000fe2000f8e0002 */
[----:B------:R-:W-:-:S03]  /*113b0*/  SHF.R.S32.HI R7, RZ, 0x1f, R14 ;  /* 0x0000001fff077819 */ /* 0x000fc6000001140e */
[----:B------:R-:W-:Y:S02]  /*113c0*/  IMAD.IADD R11, R5, 0x1, R9 ;  /* 0x00000001050b7824 */ /* 0x000fe400078e0209 */
        /* <DEDUP_REMOVED lines=21> */
.L_x_8372:
[----:B------:R-:W-:Y:S05]  /*11520*/  BSYNC B1 ;  /* 0x0000000000017941 */ /* 0x000fea0003800000 */
.L_x_8371:
        /* <DEDUP_REMOVED lines=22> */
.L_x_8367:
[----:B------:R-:W-:Y:S05]  /*11690*/  BSYNC B0 ;  /* 0x0000000000007941 */ /* 0x000fea0003800000 */
.L_x_8362:
[----:B------:R-:W-:Y:S02]  /*116a0*/  ULDC UR4, c[0x0][0xc14] ;  /* 0x0003050000047ab9 */ /* 0x000fe40000000800 */
[----:B-1----:R-:W-:-:S13]  /*116b0*/  ISETP.GE.AND P0, PT, R31, UR4, PT ;  /* 0x000000041f007c0c */ /* 0x002fda000bf06270 */
[----:B------:R-:W-:Y:S05]  /*116c0*/  @!P0 BRA `(.L_x_8373) ;  /* 0xfffffef800788947 */ /* 0x000fea000383ffff */
[----:B------:R-:W-:Y:S05]  /*116d0*/  BRA `(.L_x_8252) ;  /* 0x0000006000307947 */ /* 0x000fea0003800000 */
.L_x_8250:
[----:B------:R-:W-:-:S08]  /*116e0*/  NOP ;  /* 0x0000000000007918 */ /* 0x000fd00000000000 */
[----:B--2---:R-:W0:-:S00]  /*116f0*/  USETMAXREG.DEALLOC.CTAPOOL 0x20 ;  /* 0x00000020000079c8 */ /* 0x004e0000080e0500 */
        /* <DEDUP_REMOVED lines=16> */
.L_x_8374:
        /* <DEDUP_REMOVED lines=42> */
.L_x_8380:
        /* <DEDUP_REMOVED lines=12> */
.L_x_8379:
[----:B------:R-:W-:Y:S05]  /*11b60*/  BSYNC B0 ;  /* 0x0000000000007941 */ /* 0x000fea0003800000 */
.L_x_8378:
        /* <DEDUP_REMOVED lines=21> */
.L_x_8376:
        /* <DEDUP_REMOVED lines=14> */
[----:B------:R-:W-:-:S06]  /*11da0*/  VIADD R16, R19, 0xffffffff ;  /* 0xffffffff13107836 */ /* 0x000fcc0000000000 */
[----:B------:R0:W1:Y:S02]  /*11db0*/  SHFL.IDX PT, R16, R7, R16, 0x1f ;  /* 0x00001f1007107589 */ /* 0x00006400000e0000 */
.L_x_8381:
[----:B-1----:R-:W-:Y:S01]  /*11dc0*/  IMAD R16, R16, UR5, R10 ;  /* 0x0000000510107c24 */ /* 0x002fe2000f8e020a */
[----:B------:R-:W-:Y:S01]  /*11dd0*/  IABS R10, R4 ;  /* 0x00000004000a7213 */ /* 0x000fe20000000000 */
[----:B0-----:R-:W-:Y:S02]  /*11de0*/  IMAD.MOV.U32 R7, RZ, RZ, R11 ;  /* 0x000000ffff077224 */ /* 0x001fe400078e000b */
[----:B------:R-:W-:Y:S01]  /*11df0*/  IMAD.MOV.U32 R2, RZ, RZ, RZ ;  /* 0x000000ffff027224 */ /* 0x000fe200078e00ff */
[----:B------:R-:W-:Y:S01]  /*11e00*/  IADD3 R9, -R16, UR6, RZ ;  /* 0x0000000610097c10 */ /* 0x000fe2000fffe1ff */
[----:B------:R-:W-:Y:S02]  /*11e10*/  IMAD R7, R7, R6, RZ ;  /* 0x0000000607077224 */ /* 0x000fe400078e02ff */
[----:B------:R-:W-:Y:S01]  /*11e20*/  VIADD R19, R19, UR4 ;  /* 0x0000000413137c36 */ /* 0x000fe20008000000 */
[----:B------:R-:W-:Y:S01]  /*11e30*/  IABS R8, R9 ;  /* 0x0000000900087213 */ /* 0x000fe20000000000 */
[----:B------:R-:W-:-:S04]  /*11e40*/  IMAD.HI.U32 R2, R3, R7, R2 ;  /* 0x0000000703027227 */ /* 0x000fc800078e0002 */
[----:B------:R-:W-:Y:S02]  /*11e50*/  IMAD.MOV.U32 R3, RZ, RZ, R8 ;  /* 0x000000ffff037224 */ /* 0x000fe400078e0008 */
        /* <DEDUP_REMOVED lines=13> */
[--C-:B------:R-:W-:Y:S02]  /*11f30*/  IMAD.MOV R17, RZ, RZ, -R2.reuse ;  /* 0x000000ffff117224 */ /* 0x100fe400078e0a02 */
[----:B------:R-:W-:Y:S02]  /*11f40*/  IMAD.MOV.U32 R18, RZ, RZ, R2 ;  /* 0x000000ffff127224 */ /* 0x000fe400078e0002 */
[----:B------:R-:W-:Y:S01]  /*11f50*/  IMAD R17, R4, R17, R9 ;  /* 0x0000001104117224 */ /* 0x000fe200078e0209 */
[----:B------:R-:W-:Y:S06]  /*11f60*/  BRA `(.L_x_8382) ;  /* 0x00000000000c7947 */ /* 0x000fec0003800000 */
.L_x_8377:
[----:B------:R-:W-:Y:S02]  /*11f70*/  IMAD.MOV.U32 R17, RZ, RZ, RZ ;  /* 0x000000ffff117224 */ /* 0x000fe400078e00ff */
[----:B------:R-:W-:Y:S02]  /*11f80*/  IMAD.U32 R16, RZ, RZ, UR6 ;  /* 0x00000006ff107e24 */ /* 0x000fe4000f8e00ff */
[----:B------:R-:W-:-:S07]  /*11f90*/  IMAD.MOV.U32 R18, RZ, RZ, RZ ;  /* 0x000000ffff127224 */ /* 0x000fce00078e00ff */
.L_x_8382:
[----:B------:R-:W-:-:S13]  /*11fa0*/  ISETP.NE.AND P0, PT, R5, RZ, PT ;  /* 0x000000ff0500720c */ /* 0x000fda0003f05270 */
[----:B------:R-:W0:Y:S01]  /*11fb0*/  @!P0 S2R R3, SR_CgaCtaId ;  /* 0x0000000000038919 */ /* 0x000e220000008800 */
[----:B------:R-:W-:-:S04]  /*11fc0*/  @!P0 MOV R2, 0x400 ;  /* 0x0000040000028802 */ /* 0x000fc80000000f00 */
[----:B0-----:R-:W-:-:S05]  /*11fd0*/  @!P0 LEA R2, R3, R2, 0x18 ;  /* 0x0000000203028211 */ /* 0x001fca00078ec0ff */
[----:B------:R2:W-:Y:S01]  /*11fe0*/  @!P0 STS.128 [R2+0x19cd0], R16 ;  /* 0x019cd01002008388 */ /* 0x0005e20000000c00 */
[----:B------:R-:W-:Y:S06]  /*11ff0*/  BAR.ARV 0x5, 0x200 ;  /* 0x0148000000007b1d */ /* 0x000fec0000002000 */
.L_x_8375:
[----:B------:R3:W-:Y:S01]  /*12000*/  STL [R1+0x2c], RZ ;  /* 0x00002cff01007387 */ /* 0x0007e20000100800 */
[----:B------:R-:W-:Y:S01]  /*12010*/  ULDC UR4, c[0x0][0xc14] ;  /* 0x0003050000047ab9 */ /* 0x000fe20000000800 */
[----:B------:R-:W-:Y:S01]  /*12020*/  IMAD.MOV.U32 R25, RZ, RZ, 0x1 ;  /* 0x00000001ff197424 */ /* 0x000fe200078e00ff */
[----:B-1----:R-:W-:Y:S01]  /*12030*/  ISETP.GE.AND P0, PT, R19, UR4, PT ;  /* 0x0000000413007c0c */ /* 0x002fe2000bf06270 */
[----:B------:R-:W-:-:S12]  /*12040*/  IMAD.MOV.U32 R22, RZ, RZ, RZ ;  /* 0x000000ffff167224 */ /* 0x000fd800078e00ff */
[----:B---3--:R-:W-:Y:S05]  /*12050*/  @P0 BRA `(.L_x_8383) ;  /* 0x0000005000d80947 */ /* 0x008fea0003800000 */
[----:B------:R-:W3:Y:S01]  /*12060*/  LDL R8, [R1+0x28] ;  /* 0x0000280001087983 */ /* 0x000ee20000100800 */
[----:B------:R-:W1:Y:S01]  /*12070*/  S2R R10, SR_TID.X ;  /* 0x00000000000a7919 */ /* 0x000e620000002100 */
[----:B------:R-:W4:Y:S01]  /*12080*/  S2R R7, SR_TID.X ;  /* 0x0000000000077919 */ /* 0x000f220000002100 */
[----:B------:R-:W-:Y:S01]  /*12090*/  IMAD.SHL.U32 R9, R0, 0x800, RZ ;  /* 0x0000080000097824 */ /* 0x000fe200078e00ff */
[----:B-1----:R-:W-:Y:S01]  /*120a0*/  SHF.R.U32.HI R4, RZ, 0x1, R10 ;  /* 0x00000001ff047819 */ /* 0x002fe2000001160a */
[----:B--2---:R-:W-:-:S03]  /*120b0*/  IMAD.SHL.U32 R2, R10, 0x20, RZ ;  /* 0x000000200a027824 */ /* 0x004fc600078e00ff */
[----:B------:R-:W-:Y:S01]  /*120c0*/  LOP3.LUT R5, R4, 0x20, RZ, 0xc0, !PT ;  /* 0x0000002004057812 */ /* 0x000fe200078ec0ff */
[----:B------:R-:W-:Y:S01]  /*120d0*/  IMAD.SHL.U32 R6, R10, 0x80, RZ ;  /* 0x000000800a067824 */ /* 0x000fe200078e00ff */
[----:B----4-:R-:W-:Y:S02]  /*120e0*/  LOP3.LUT R11, R7, 0x7f, RZ, 0xc0, !PT ;  /* 0x0000007f070b7812 */ /* 0x010fe400078ec0ff */
[----:B------:R-:W-:Y:S02]  /*120f0*/  LOP3.LUT R7, R5, 0x10, R10, 0xf8, !PT ;  /* 0x0000001005077812 */ /* 0x000fe400078ef80a */
[----:B0-----:R-:W-:Y:S01]  /*12100*/  LOP3.LUT R3, R2, 0x80, RZ, 0xc0, !PT ;  /* 0x0000008002037812 */ /* 0x001fe200078ec0ff */
[C---:B------:R-:W-:Y:S01]  /*12110*/  IMAD.SHL.U32 R0, R10.reuse, 0x10, RZ ;  /* 0x000000100a007824 */ /* 0x040fe200078e00ff */
[----:B------:R-:W-:Y:S01]  /*12120*/  LOP3.LUT R7, R7, 0x380, R6, 0xf8, !PT ;  /* 0x0000038007077812 */ /* 0x000fe200078ef806 */
[----:B------:R-:W-:Y:S01]  /*12130*/  IMAD.SHL.U32 R5, R11, 0x10, RZ ;  /* 0x000000100b057824 */ /* 0x000fe200078e00ff */
[----:B------:R-:W-:Y:S01]  /*12140*/  LOP3.LUT R3, R3, 0x10, R4, 0xf8, !PT ;  /* 0x0000001003037812 */ /* 0x000fe200078ef804 */
[----:B------:R-:W-:Y:S01]  /*12150*/  IMAD.SHL.U32 R4, R10, 0x4, RZ ;  /* 0x000000040a047824 */ /* 0x000fe200078e00ff */
[----:B------:R-:W-:-:S02]  /*12160*/  LOP3.LUT R6, R6, 0x400, RZ, 0xc0, !PT ;  /* 0x0000040006067812 */ /* 0x000fc400078ec0ff */
[----:B------:R-:W-:Y:S02]  /*12170*/  LOP3.LUT P0, RZ, R10, 0x4, RZ, 0xc0, !PT ;  /* 0x000000040aff7812 */ /* 0x000fe4000780c0ff */
[----:B------:R-:W-:Y:S02]  /*12180*/  LOP3.LUT R2, R2, 0x360, RZ, 0xc0, !PT ;  /* 0x0000036002027812 */ /* 0x000fe400078ec0ff */
[----:B------:R-:W-:Y:S02]  /*12190*/  LOP3.LUT R6, R6, 0x800, R9, 0xf8, !PT ;  /* 0x0000080006067812 */ /* 0x000fe400078ef809 */
[----:B------:R-:W-:Y:S02]  /*121a0*/  LOP3.LUT R7, R7, 0x70, R0, 0x78, !PT ;  /* 0x0000007007077812 */ /* 0x000fe400078e7800 */
[----:B------:R-:W-:Y:S02]  /*121b0*/  LOP3.LUT R2, R2, 0x400, R5, 0xf8, !PT ;  /* 0x0000040002027812 */ /* 0x000fe400078ef805 */
[----:B------:R-:W-:-:S02]  /*121c0*/  LOP3.LUT R3, R3, 0x10, R4, 0x78, !PT ;  /* 0x0000001003037812 */ /* 0x000fc400078e7804 */
[----:B------:R-:W-:Y:S02]  /*121d0*/  LOP3.LUT R26, R6, R7, RZ, 0xfc, !PT ;  /* 0x00000007061a7212 */ /* 0x000fe400078efcff */
[----:B------:R-:W-:-:S03]  /*121e0*/  LOP3.LUT R23, R2, R3, RZ, 0xfc, !PT ;  /* 0x0000000302177212 */ /* 0x000fc600078efcff */
[C---:B------:R-:W-:Y:S02]  /*121f0*/  VIADD R0, R26.reuse, 0x40 ;  /* 0x000000401a007836 */ /* 0x040fe40000000000 */
[----:B------:R-:W-:Y:S01]  /*12200*/  @P0 VIADD R0, R26, 0xffffffc0 ;  /* 0xffffffc01a000836 */ /* 0x000fe20000000000 */
[----:B------:R-:W-:Y:S01]  /*12210*/  BSSY B7, `(.L_x_8383) ;  /* 0x000051a000077945 */ /* 0x000fe20003800000 */
[----:B------:R-:W-:Y:S02]  /*12220*/  IMAD.MOV.U32 R27, RZ, RZ, 0x1 ;  /* 0x00000001ff1b7424 */ /* 0x000fe400078e00ff */
[----:B------:R-:W-:Y:S02]  /*12230*/  IMAD.MOV.U32 R24, RZ, RZ, RZ ;  /* 0x000000ffff187224 */ /* 0x000fe400078e00ff */
[----:B------:R-:W-:Y:S02]  /*12240*/  IMAD.MOV.U32 R22, RZ, RZ, RZ ;  /* 0x000000ffff167224 */ /* 0x000fe400078e00ff */
[----:B------:R-:W-:Y:S01]  /*12250*/  IMAD.MOV.U32 R25, RZ, RZ, 0x1 ;  /* 0x00000001ff197424 */ /* 0x000fe200078e00ff */
[----:B------:R-:W-:Y:S01]  /*12260*/  ULDC UR36, c[0x0][0xc] ;  /* 0x0000030000247ab9 */ /* 0x000fe20000000800 */
[----:B------:R-:W-:Y:S01]  /*12270*/  ULDC.64 UR38, c[0x0][0x198] ;  /* 0x0000660000267ab9 */ /* 0x000fe20000000a00 */
[----:B---3--:R-:W-:-:S02]  /*12280*/  LOP3.LUT R3, R8, 0x1, RZ, 0xfc, !PT ;  /* 0x0000000108037812 */ /* 0x008fc400078efcff */
[----:B------:R-:W-:-:S03]  /*12290*/  LOP3.LUT R2, R8, 0x2, RZ, 0xfc, !PT ;  /* 0x0000000208027812 */ /* 0x000fc600078efcff */
[----:B------:R-:W-:Y:S04]  /*122a0*/  STL [R1+0x3c], R3 ;  /* 0x00003c0301007387 */ /* 0x000fe80000100800 */
[----:B------:R0:W-:Y:S04]  /*122b0*/  STL [R1+0x18], R2 ;  /* 0x0000180201007387 */ /* 0x0001e80000100800 */
[----:B------:R-:W-:Y:S04]  /*122c0*/  STL [R1+0x2c], RZ ;  /* 0x00002cff01007387 */ /* 0x000fe80000100800 */
[----:B------:R1:W-:Y:S01]  /*122d0*/  STL [R1+0x4], R0 ;  /* 0x0000040001007387 */ /* 0x0003e20000100800 */
[----:B0-----:R-:W-:-:S02]  /*122e0*/  LOP3.LUT R2, R23, 0x1800, RZ, 0xfc, !PT ;  /* 0x0000180017027812 */ /* 0x001fc400078efcff */
[----:B-1----:R-:W-:-:S07]  /*122f0*/  LOP3.LUT R0, R23, 0x2800, RZ, 0xfc, !PT ;  /* 0x0000280017007812 */ /* 0x002fce00078efcff */
.L_x_8492:
[----:B0-----:R-:W0:Y:S02]  /*12300*/  LDC.64 R2, c[0x0][0xc60] ;  /* 0x00031800ff027b82 */ /* 0x001e240000000a00 */
[----:B0-----:R-:W-:-:S05]  /*12310*/  IMAD.WIDE R2, R19, 0x4, R2 ;  /* 0x0000000413027825 */ /* 0x001fca00078e0202 */
[----:B------:R-:W2:Y:S01]  /*12320*/  LDG.E R10, desc[UR40][R2.64] ;  /* 0x00000028020a7981 */ /* 0x000ea2000c1e1900 */
[----:B------:R-:W-:Y:S05]  /*12330*/  YIELD ;  /* 0x0000000000007946 */ /* 0x000fea0003800000 */
[----:B------:R-:W-:Y:S01]  /*12340*/  ULDC.64 UR4, c[0x0][0xa28] ;  /* 0x00028a0000047ab9 */ /* 0x000fe20000000a00 */
[----:B------:R-:W-:Y:S01]  /*12350*/  ULDC.64 UR6, c[0x0][0xa00] ;  /* 0x0002800000067ab9 */ /* 0x000fe20000000a00 */
[----:B------:R-:W-:Y:S01]  /*12360*/  ISETP.NE.U32.AND P0, PT, RZ, UR4, PT ;  /* 0x00000004ff007c0c */ /* 0x000fe2000bf05070 */
[----:B------:R-:W-:Y:S01]  /*12370*/  IMAD.MOV.U32 R29, RZ, RZ, RZ ;  /* 0x000000ffff1d7224 */ /* 0x000fe200078e00ff */
[----:B------:R-:W-:-:S02]  /*12380*/  ISETP.NE.U32.AND P2, PT, RZ, UR6, PT ;  /* 0x00000006ff007c0c */ /* 0x000fc4000bf45070 */
[----:B------:R-:W-:Y:S02]  /*12390*/  ISETP.NE.AND.EX P1, PT, RZ, UR5, PT, P0 ;  /* 0x00000005ff007c0c */ /* 0x000fe4000bf25300 */
[----:B------:R-:W-:Y:S01]  /*123a0*/  ISETP.NE.AND.EX P0, PT, RZ, UR7, PT, P2 ;  /* 0x00000007ff007c0c */ /* 0x000fe2000bf05320 */
[----:B------:R-:W-:Y:S01]  /*123b0*/  IMAD.MOV.U32 R6, RZ, RZ, RZ ;  /* 0x000000ffff067224 */ /* 0x000fe200078e00ff */
[----:B--2---:R-:W-:Y:S01]  /*123c0*/  SHF.R.S32.HI R0, RZ, 0x1f, R10 ;  /* 0x0000001fff007819 */ /* 0x004fe2000001140a */
[----:B------:R-:W-:-:S10]  /*123d0*/  IMAD.SHL.U32 R11, R10, 0x4, RZ ;  /* 0x000000040a0b7824 */ /* 0x000fd400078e00ff */
[C---:B------:R-:W-:Y:S01]  /*123e0*/  @P0 LEA R4, P3, R10.reuse, UR6, 0x2 ;  /* 0x000000060a040c11 */ /* 0x040fe2000f8610ff */
[----:B------:R-:W-:Y:S01]  /*123f0*/  STL [R1], R10 ;  /* 0x0000000a01007387 */ /* 0x000fe20000100800 */
[C---:B------:R-:W-:Y:S02]  /*12400*/  @P1 LEA R2, P2, R10.reuse, UR4, 0x2 ;  /* 0x000000040a021c11 */ /* 0x040fe4000f8410ff */
[C-C-:B------:R-:W-:Y:S02]  /*12410*/  @P0 LEA.HI.X R5, R10.reuse, UR7, R0.reuse, 0x2, P3 ;  /* 0x000000070a050c11 */ /* 0x140fe400098f1400 */
[C-C-:B------:R-:W-:Y:S01]  /*12420*/  SHF.L.U64.HI R7, R10.reuse, 0x2, R0.reuse ;  /* 0x000000020a077819 */ /* 0x140fe20000010200 */
[----:B------:R-:W-:Y:S01]  /*12430*/  STL [R1+0x10], R11 ;  /* 0x0000100b01007387 */ /* 0x000fe20000100800 */
[----:B------:R-:W-:Y:S01]  /*12440*/  @P1 LEA.HI.X R3, R10, UR5, R0, 0x2, P2 ;  /* 0x000000050a031c11 */ /* 0x000fe200090f1400 */
[----:B------:R-:W-:Y:S01]  /*12450*/  ULDC.64 UR4, c[0x0][0xa10] ;  /* 0x0002840000047ab9 */ /* 0x000fe20000000a00 */
[----:B------:R-:W-:Y:S01]  /*12460*/  ULDC.64 UR6, c[0x0][0xa20] ;  /* 0x0002880000067ab9 */ /* 0x000fe20000000a00 */
[----:B------:R-:W2:Y:S01]  /*12470*/  @P0 LDG.E R6, desc[UR40][R4.64] ;  /* 0x0000002804060981 */ /* 0x000ea2000c1e1900 */
[----:B------:R-:W-:-:S03]  /*12480*/  ISETP.NE.U32.AND P2, PT, RZ, UR4, PT ;  /* 0x00000004ff007c0c */ /* 0x000fc6000bf45070 */
[----:B------:R0:W5:Y:S01]  /*12490*/  @P1 LDG.E R29, desc[UR40][R2.64] ;  /* 0x00000028021d1981 */ /* 0x000162000c1e1900 */
[----:B------:R-:W-:Y:S01]  /*124a0*/  ISETP.NE.AND.EX P1, PT, RZ, UR5, PT, P2 ;  /* 0x00000005ff007c0c */ /* 0x000fe2000bf25320 */
[----:B------:R-:W-:Y:S01]  /*124b0*/  IMAD.MOV.U32 R0, RZ, RZ, RZ ;  /* 0x000000ffff007224 */ /* 0x000fe200078e00ff */
[----:B0-----:R-:W-:-:S04]  /*124c0*/  IADD3 R2, P2, R11, UR4, RZ ;  /* 0x000000040b027c10 */ /* 0x001fc8000ff5e0ff */
[----:B------:R-:W-:Y:S01]  /*124d0*/  IADD3.X R3, R7, UR5, RZ, P2, !PT ;  /* 0x0000000507037c10 */ /* 0x000fe200097fe4ff */
[----:B------:R-:W-:Y:S02]  /*124e0*/  ULDC.64 UR4, c[0x0][0xa08] ;  /* 0x0002820000047ab9 */ /* 0x000fe40000000a00 */
[----:B------:R-:W-:-:S04]  /*124f0*/  ISETP.NE.U32.AND P0, PT, RZ, UR4, PT ;  /* 0x00000004ff007c0c */ /* 0x000fc8000bf05070 */
[----:B------:R-:W5:Y:S01]  /*12500*/  @P1 LDG.E R0, desc[UR40][R2.64] ;  /* 0x0000002802001981 */ /* 0x000f62000c1e1900 */
[----:B------:R-:W-:-:S03]  /*12510*/  ISETP.NE.AND.EX P0, PT, RZ, UR5, PT, P0 ;  /* 0x00000005ff007c0c */ /* 0x000fc6000bf05300 */
[----:B------:R-:W5:Y:S04]  /*12520*/  @P1 LDG.E R9, desc[UR40][R2.64] ;  /* 0x0000002802091981 */ /* 0x000f68000c1e1900 */
[----:B------:R0:W5:Y:S04]  /*12530*/  @P1 LDG.E R8, desc[UR40][R2.64+0x4] ;  /* 0x0000042802081981 */ /* 0x000168000c1e1900 */
[----:B------:R-:W-:Y:S01]  /*12540*/  STL [R1+0x14], R7 ;  /* 0x0000140701007387 */ /* 0x000fe20000100800 */
[----:B0-----:R-:W-:-:S04]  /*12550*/  IADD3 R2, P2, R11, UR4, RZ ;  /* 0x000000040b027c10 */ /* 0x001fc8000ff5e0ff */
[----:B------:R-:W-:Y:S01]  /*12560*/  IADD3.X R3, R7, UR5, RZ, P2, !PT ;  /* 0x0000000507037c10 */ /* 0x000fe200097fe4ff */
[----:B------:R-:W-:Y:S01]  /*12570*/  ULDC.64 UR4, c[0x0][0x3f8] ;  /* 0x0000fe0000047ab9 */ /* 0x000fe20000000a00 */
[----:B--2---:R0:W-:Y:S02]  /*12580*/  STL [R1+0x34], R6 ;  /* 0x0000340601007387 */ /* 0x0041e40000100800 */
[----:B0-----:R-:W-:-:S06]  /*12590*/  IMAD.MOV.U32 R6, RZ, RZ, RZ ;  /* 0x000000ffff067224 */ /* 0x001fcc00078e00ff */
        /* <DEDUP_REMOVED lines=10> */
[----:B------:R-:W-:Y:S01]  /*12640*/  @P2 IADD3.X R5, R7, UR7, RZ, P3, !PT ;  /* 0x0000000707052c10 */ /* 0x000fe20009ffe4ff */
[----:B------:R-:W-:Y:S01]  /*12650*/  IMAD.U32 R7, RZ, RZ, UR4 ;  /* 0x00000004ff077e24 */ /* 0x000fe2000f8e00ff */
        /* <DEDUP_REMOVED lines=8> */
.L_x_8384:
[----:B-----5:R-:W-:Y:S01]  /*126e0*/  @P1 IMAD.IADD R4, R8, 0x1, -R9 ;  /* 0x0000000108041824 */ /* 0x020fe200078e0a09 */
[----:B------:R-:W-:Y:S01]  /*126f0*/  BSSY B0, `(.L_x_8385) ;  /* 0x0000161000007945 */ /* 0x000fe20003800000 */
[--C-:B------:R-:W-:Y:S02]  /*12700*/  IMAD.IADD R7, R7, 0x1, -R29.reuse ;  /* 0x0000000107077824 */ /* 0x100fe400078e0a1d */
[----:B------:R-:W-:Y:S02]  /*12710*/  IMAD.IADD R29, R6, 0x1, R29 ;  /* 0x00000001061d7824 */ /* 0x000fe400078e021d */
[----:B------:R-:W-:-:S05]  /*12720*/  IMAD.IADD R2, R7, 0x1, R4 ;  /* 0x0000000107027824 */ /* 0x000fca00078e0204 */
[----:B------:R0:W-:Y:S02]  /*12730*/  STL [R1+0x1c], R2 ;  /* 0x00001c0201007387 */ /* 0x0001e40000100800 */
[----:B0-----:R-:W-:-:S05]  /*12740*/  VIADD R2, R2, 0x7f ;  /* 0x0000007f02027836 */ /* 0x001fca0000000000 */
[----:B------:R-:W-:-:S04]  /*12750*/  SHF.R.S32.HI R3, RZ, 0x1f, R2 ;  /* 0x0000001fff037819 */ /* 0x000fc80000011402 */
[----:B------:R-:W-:-:S04]  /*12760*/  LEA.HI R5, R3, R2, RZ, 0x7 ;  /* 0x0000000203057211 */ /* 0x000fc800078f38ff */
[----:B------:R-:W-:Y:S01]  /*12770*/  LOP3.LUT R2, R5, 0xffffff80, RZ, 0xc0, !PT ;  /* 0xffffff8005027812 */ /* 0x000fe200078ec0ff */
[----:B------:R0:W-:Y:S03]  /*12780*/  STL [R1+0x24], R5 ;  /* 0x0000240501007387 */ /* 0x0001e60000100800 */
[----:B------:R-:W-:Y:S01]  /*12790*/  VIADDMNMX R2, R2, -R7, R4, PT ;  /* 0x8000000702027246 */ /* 0x000fe20003800104 */
[----:B------:R-:W-:-:S05]  /*127a0*/  IMAD.MOV R4, RZ, RZ, -R7 ;  /* 0x000000ffff047224 */ /* 0x000fca00078e0a07 */
[----:B------:R-:W-:-:S04]  /*127b0*/  VIMNMX R4, RZ, R4, !PT ;  /* 0x00000004ff047248 */ /* 0x000fc80007fe0100 */
[----:B------:R-:W-:Y:S02]  /*127c0*/  ISETP.GT.AND P0, PT, R2, R4, PT ;  /* 0x000000040200720c */ /* 0x000fe40003f04270 */
[----:B------:R-:W-:-:S05]  /*127d0*/  SHF.R.U32.HI R4, RZ, 0x7, R4 ;  /* 0x00000007ff047819 */ /* 0x000fca0000011604 */
[----:B0-----:R-:W-:-:S06]  /*127e0*/  IMAD.MOV.U32 R5, RZ, RZ, R4 ;  /* 0x000000ffff057224 */ /* 0x001fcc00078e0004 */
[----:B------:R-:W-:-:S05]  /*127f0*/  @P0 VIADD R2, R2, 0x7f ;  /* 0x0000007f02020836 */ /* 0x000fca0000000000 */
[----:B------:R-:W-:-:S04]  /*12800*/  @P0 SHF.R.S32.HI R3, RZ, 0x1f, R2 ;  /* 0x0000001fff030819 */ /* 0x000fc80000011402 */
[----:B------:R-:W-:-:S04]  /*12810*/  @P0 LEA.HI R3, R3, R2, RZ, 0x7 ;  /* 0x0000000203030211 */ /* 0x000fc800078f38ff */
[----:B------:R-:W-:Y:S02]  /*12820*/  @P0 SHF.R.S32.HI R5, RZ, 0x7, R3 ;  /* 0x00000007ff050819 */ /* 0x000fe40000011403 */
[----:B------:R-:W-:Y:S02]  /*12830*/  PLOP3.LUT P0, PT, PT, PT, PT, 0x80, 0x0 ;  /* 0x000000000000781c */ /* 0x000fe40003f0f070 */
[----:B------:R-:W-:-:S13]  /*12840*/  ISETP.GT.AND P2, PT, R5, R4, PT ;  /* 0x000000040500720c */ /* 0x000fda0003f44270 */
[----:B------:R-:W-:Y:S05]  /*12850*/  @!P2 BRA `(.L_x_8386) ;  /* 0x000000140028a947 */ /* 0x000fea0003800000 */
        /* <DEDUP_REMOVED lines=14> */
.L_x_8539:
[----:B-1----:R-:W-:Y:S02]  /*12940*/  ISETP.NE.AND P0, PT, R14, RZ, PT ;  /* 0x000000ff0e00720c */ /* 0x002fe40003f05270 */
[----:B------:R-:W-:-:S11]  /*12950*/  PLOP3.LUT P6, PT, PT, PT, PT, 0x8, 0x0 ;  /* 0x000000000000781c */ /* 0x000fd60003fce170 */
[----:B------:R-:W-:Y:S05]  /*12960*/  @P0 BRA `(.L_x_8388) ;  /* 0x00000000000c0947 */ /* 0x000fea0003800000 */
[----:B------:R-:W-:-:S03]  /*12970*/  UMOV UR4, 0xffffffff ;  /* 0xffffffff00047882 */ /* 0x000fc60000000000 */
[----:B------:R-:W-:Y:S05]  /*12980*/  BRA.DIV UR4, `(.L_x_8389) ;  /* 0x0000005604c87947 */ /* 0x000fea000b800000 */
[----:B------:R-:W-:-:S13]  /*12990*/  ELECT P6, URZ, PT ;  /* 0x00000000003f782f */ /* 0x000fda00038c0000 */
.L_x_8388:
        /* <DEDUP_REMOVED lines=12> */
.L_x_8542:
[----:B------:R-:W-:Y:S05]  /*12a60*/  BSYNC B1 ;  /* 0x0000000000017941 */ /* 0x000fea0003800000 */
.L_x_8390:
[----:B------:R-:W-:Y:S04]  /*12a70*/  BSSY B1, `(.L_x_8392) ;  /* 0x000008b000017945 */ /* 0x000fe80003800000 */
[----:B------:R-:W-:Y:S05]  /*12a80*/  @!P6 BRA `(.L_x_8393) ;  /* 0x000000080024e947 */ /* 0x000fea0003800000 */
[----:B------:R-:W-:Y:S01]  /*12a90*/  IMAD R9, R24, 0x8, R11 ;  /* 0x0000000818097824 */ /* 0x000fe200078e020b */
[----:B------:R-:W-:Y:S01]  /*12aa0*/  SHF.L.U32 R12, R27, 0x1f, RZ ;  /* 0x0000001f1b0c7819 */ /* 0x000fe200000006ff */
[----:B------:R-:W1:Y:S01]  /*12ab0*/  S2R R7, SR_TID.X ;  /* 0x0000000000077919 */ /* 0x000e620000002100 */
[----:B------:R-:W-:Y:S02]  /*12ac0*/  BSSY B2, `(.L_x_8394) ;  /* 0x0000005000027945 */ /* 0x000fe40003800000 */
[----:B------:R-:W2:Y:S01]  /*12ad0*/  SYNCS.PHASECHK.TRANS64.TRYWAIT P0, [R9+URZ+0x19ca0], R12 ;  /* 0x019ca00c090075a7 */ /* 0x000ea2000800017f */
[----:B-1----:R-:W-:-:S04]  /*12ae0*/  LOP3.LUT R7, R7, 0x7f, RZ, 0xc0, !PT ;  /* 0x0000007f07077812 */ /* 0x002fc800078ec0ff */
[----:B------:R-:W-:Y:S01]  /*12af0*/  ISETP.NE.AND P1, PT, R7, RZ, PT ;  /* 0x000000ff0700720c */ /* 0x000fe20003f25270 */
[----:B--2---:R-:W-:-:S12]  /*12b00*/  @!P0 BRA `(.L_x_8395) ;  /* 0x00000054009c8947 */ /* 0x004fd80003800000 */
.L_x_8543:
[----:B------:R-:W-:Y:S05]  /*12b10*/  BSYNC B2 ;  /* 0x0000000000027941 */ /* 0x000fea0003800000 */
.L_x_8394:
        /* <DEDUP_REMOVED lines=9> */
.L_x_8397:
[----:B------:R-:W-:Y:S05]  /*12bb0*/  BSYNC B2 ;  /* 0x0000000000027941 */ /* 0x000fea0003800000 */
.L_x_8396:
[----:B------:R-:W-:Y:S01]  /*12bc0*/  IMAD.MOV.U32 R20, RZ, RZ, RZ ;  /* 0x000000ffff147224 */ /* 0x000fe200078e00ff */
[----:B------:R-:W-:Y:S01]  /*12bd0*/  UIADD3 UR4, UP0, UR38, 0x570, URZ ;  /* 0x0000057026047890 */ /* 0x000fe2000ff1e03f */
[----:B------:R-:W-:Y:S01]  /*12be0*/  IMAD R7, R5, 0x80, R0 ;  /* 0x0000008005077824 */ /* 0x000fe200078e0200 */
[----:B------:R-:W-:Y:S01]  /*12bf0*/  PLOP3.LUT P0, PT, PT, PT, PT, 0x80, 0x0 ;  /* 0x000000000000781c */ /* 0x000fe20003f0f070 */
[----:B------:R-:W-:Y:S01]  /*12c00*/  IMAD R8, R24, 0x3000, R11 ;  /* 0x0000300018087824 */ /* 0x000fe200078e020b */
[----:B------:R-:W-:Y:S01]  /*12c10*/  R2UR UR10, R20 ;  /* 0x00000000140a72ca */ /* 0x000fe200000e0000 */
[----:B------:R-:W-:Y:S01]  /*12c20*/  VIADD R7, R7, 0xffffff80 ;  /* 0xffffff8007077836 */ /* 0x000fe20000000000 */
[----:B------:R-:W-:Y:S01]  /*12c30*/  UIADD3.X UR5, URZ, UR39, URZ, UP0, !UPT ;  /* 0x000000273f057290 */ /* 0x000fe200087fe43f */
[----:B0-----:R-:W-:Y:S01]  /*12c40*/  VIADD R6, R9, 0x19c90 ;  /* 0x00019c9009067836 */ /* 0x001fe20000000000 */
[----:B------:R-:W-:Y:S01]  /*12c50*/  UMOV UR6, 0x0 ;  /* 0x0000000000067882 */ /* 0x000fe20000000000 */
[----:B------:R-:W-:Y:S01]  /*12c60*/  VIADD R10, R8, 0x13800 ;  /* 0x00013800080a7836 */ /* 0x000fe20000000000 */
[----:B------:R-:W-:-:S09]  /*12c70*/  UMOV UR7, 0x12f00000 ;  /* 0x12f0000000077882 */ /* 0x000fd20000000000 */
.L_x_8398:
        /* <DEDUP_REMOVED lines=16> */
.L_x_8399:
        /* <DEDUP_REMOVED lines=16> */
.L_x_8400:
        /* <DEDUP_REMOVED lines=13> */
.L_x_8544:
[----:B------:R-:W-:Y:S05]  /*12f50*/  BSYNC B2 ;  /* 0x0000000000027941 */ /* 0x000fea0003800000 */
.L_x_8401:
        /* <DEDUP_REMOVED lines=11> */
.L_x_8404:
[----:B------:R-:W-:Y:S05]  /*13010*/  BSYNC B2 ;  /* 0x0000000000027941 */ /* 0x000fea0003800000 */
.L_x_8403:
        /* <DEDUP_REMOVED lines=8> */
.L_x_8405:
        /* <DEDUP_REMOVED lines=15> */
.L_x_8406:
        /* <DEDUP_REMOVED lines=15> */
.L_x_8407:
        /* <DEDUP_REMOVED lines=10> */
.L_x_8393:
[----:B------:R-:W-:Y:S05]  /*13320*/  BSYNC B1 ;  /* 0x0000000000017941 */ /* 0x000fea0003800000 */
.L_x_8392:
[----:B------:R-:W-:Y:S01]  /*13330*/  VIADD R10, R5, 0xfffffffe ;  /* 0xfffffffe050a7836 */ /* 0x000fe20000000000 */
[----:B------:R-:W-:Y:S01]  /*13340*/  PLOP3.LUT P0, PT, PT, PT, PT, 0x8, 0x0 ;  /* 0x000000000000781c */ /* 0x000fe20003f0e170 */
[----:B------:R-:W-:-:S03]  /*13350*/  VIADD R24, R24, 0x1 ;  /* 0x0000000118187836 */ /* 0x000fc60000000000 */
[----:B------:R-:W-:Y:S02]  /*13360*/  ISETP.GE.AND P2, PT, R10, R4, PT ;  /* 0x000000040a00720c */ /* 0x000fe40003f46270 */
[----:B------:R-:W-:-:S04]  /*13370*/  ISETP.NE.AND P1, PT, R24, 0x2, PT ;  /* 0x000000021800780c */ /* 0x000fc80003f25270 */
[----:B------:R-:W-:Y:S02]  /*13380*/  SEL R5, RZ, 0x1, P1 ;  /* 0x00000001ff057807 */ /* 0x000fe40000800000 */
[----:B------:R-:W-:Y:S02]  /*13390*/  SEL R24, R24, RZ, P1 ;  /* 0x000000ff18187207 */ /* 0x000fe40000800000 */
[----:B------:R-:W-:-:S03]  /*133a0*/  LOP3.LUT R27, R27, R5, RZ, 0x3c, !PT ;  /* 0x000000051b1b7212 */ /* 0x000fc600078e3cff */
[----:B------:R-:W-:Y:S05]  /*133b0*/  @!P2 BRA `(.L_x_8386) ;  /* 0x000000080050a947 */ /* 0x000fea0003800000 */
.L_x_8424:
[----:B------:R-:W-:Y:S05]  /*133c0*/  YIELD ;  /* 0x0000000000007946 */ /* 0x000fea0003800000 */
        /* <DEDUP_REMOVED lines=10> */
.L_x_8545:
[----:B------:R-:W-:Y:S05]  /*13470*/  BSYNC B2 ;  /* 0x0000000000027941 */ /* 0x000fea0003800000 */
.L_x_8410:
        /* <DEDUP_REMOVED lines=9> */
.L_x_8413:
[----:B------:R-:W-:Y:S05]  /*13510*/  BSYNC B2 ;  /* 0x0000000000027941 */ /* 0x000fea0003800000 */
.L_x_8412:
[----:B------:R-:W-:Y:S01]  /*13520*/  IMAD.MOV.U32 R14, RZ, RZ, RZ ;  /* 0x000000ffff0e7224 */ /* 0x000fe200078e00ff */
[----:B------:R-:W-:Y:S01]  /*13530*/  UIADD3 UR4, UP0, UR38, 0x570, URZ ;  /* 0x0000057026047890 */ /* 0x000fe2000ff1e03f */
[----:B------:R-:W-:Y:S01]  /*13540*/  IMAD R7, R24, 0x3000, R11 ;  /* 0x0000300018077824 */ /* 0x000fe200078e020b */
[----:B------:R-:W-:Y:S01]  /*13550*/  PLOP3.LUT P1, PT, PT, PT, PT, 0x80, 0x0 ;  /* 0x000000000000781c */ /* 0x000fe20003f2f070 */
[----:B0-----:R-:W-:Y:S01]  /*13560*/  IMAD R6, R10, 0x80, R0 ;  /* 0x000000800a067824 */ /* 0x001fe200078e0200 */
[----:B------:R-:W-:Y:S01]  /*13570*/  R2UR UR10, R14 ;  /* 0x000000000e0a72ca */ /* 0x000fe200000e0000 */
[----:B------:R-:W-:Y:S01]  /*13580*/  VIADD R5, R9, 0x19c90 ;  /* 0x00019c9009057836 */ /* 0x000fe20000000000 */
[----:B------:R-:W-:Y:S01]  /*13590*/  UIADD3.X UR5, URZ, UR39, URZ, UP0, !UPT ;  /* 0x000000273f057290 */ /* 0x000fe200087fe43f */
[----:B------:R-:W-:Y:S01]  /*135a0*/  VIADD R12, R7, 0x13800 ;  /* 0x00013800070c7836 */ /* 0x000fe20000000000 */
[----:B------:R-:W-:Y:S01]  /*135b0*/  UMOV UR6, 0x0 ;  /* 0x0000000000067882 */ /* 0x000fe20000000000 */
[----:B------:R-:W-:-:S10]  /*135c0*/  UMOV UR7, 0x12f00000 ;  /* 0x12f0000000077882 */ /* 0x000fd40000000000 */
.L_x_8414:
        /* <DEDUP_REMOVED lines=16> */
.L_x_8415:
        /* <DEDUP_REMOVED lines=16> */
.L_x_8416:
        /* <DEDUP_REMOVED lines=13> */
.L_x_8546:
[----:B------:R-:W-:Y:S05]  /*138a0*/  BSYNC B2 ;  /* 0x0000000000027941 */ /* 0x000fea0003800000 */
.L_x_8417:
        /* <DEDUP_REMOVED lines=11> */
.L_x_8420:
[----:B------:R-:W-:Y:S05]  /*13960*/  BSYNC B2 ;  /* 0x0000000000027941 */ /* 0x000fea0003800000 */
.L_x_8419:
        /* <DEDUP_REMOVED lines=8> */
.L_x_8421:
        /* <DEDUP_REMOVED lines=15> */
.L_x_8422:
        /* <DEDUP_REMOVED lines=15> */
.L_x_8423:
        /* <DEDUP_REMOVED lines=10> */
.L_x_8409:
[----:B------:R-:W-:Y:S05]  /*13c70*/  BSYNC B1 ;  /* 0x0000000000017941 */ /* 0x000fea0003800000 */
.L_x_8408:
[----:B------:R-:W-:Y:S01]  /*13c80*/  ISETP.GT.AND P2, PT, R10, R4, PT ;  /* 0x000000040a00720c */ /* 0x000fe20003f44270 */
[----:B------:R-:W-:Y:S02]  /*13c90*/  VIADD R24, R24, 0x1 ;  /* 0x0000000118187836 */ /* 0x000fe40000000000 */
[----:B------:R-:W-:-:S03]  /*13ca0*/  VIADD R10, R10, 0xffffffff ;  /* 0xffffffff0a0a7836 */ /* 0x000fc60000000000 */
[----:B------:R-:W-:-:S04]  /*13cb0*/  ISETP.NE.AND P1, PT, R24, 0x2, PT ;  /* 0x000000021800780c */ /* 0x000fc80003f25270 */
[----:B------:R-:W-:Y:S02]  /*13cc0*/  SEL R5, RZ, 0x1, P1 ;  /* 0x00000001ff057807 */ /* 0x000fe40000800000 */
[----:B------:R-:W-:Y:S02]  /*13cd0*/  SEL R24, R24, RZ, P1 ;  /* 0x000000ff18187207 */ /* 0x000fe40000800000 */
[----:B------:R-:W-:Y:S01]  /*13ce0*/  LOP3.LUT R27, R27, R5, RZ, 0x3c, !PT ;  /* 0x000000051b1b7212 */ /* 0x000fe200078e3cff */
[----:B------:R-:W-:Y:S06]  /*13cf0*/  @P2 BRA `(.L_x_8424) ;  /* 0xfffffff400b02947 */ /* 0x000fec000383ffff */
.L_x_8386:
[----:B------:R-:W-:Y:S05]  /*13d00*/  BSYNC B0 ;  /* 0x0000000000007941 */ /* 0x000fea0003800000 */
.L_x_8385:
[----:B------:R-:W2:Y:S01]  /*13d10*/  LDL R5, [R1+0x1c] ;  /* 0x00001c0001057983 */ /* 0x000ea20000100800 */
[----:B------:R-:W-:Y:S05]  /*13d20*/  @!P0 WARPSYNC.ALL ;  /* 0x0000000000008948 */ /* 0x000fea0003800000 */
[----:B------:R-:W-:Y:S06]  /*13d30*/  @!P0 BAR.SYNC.DEFER_BLOCKING 0xc, 0x200 ;  /* 0x0308000000008b1d */ /* 0x000fec0000010000 */
[----:B------:R-:W-:Y:S01]  /*13d40*/  BSSY B6, `(.L_x_8425) ;  /* 0x00002c8000067945 */ /* 0x000fe20003800000 */
[----:B--2---:R-:W-:-:S13]  /*13d50*/  ISETP.GT.AND P0, PT, R5, RZ, PT ;  /* 0x000000ff0500720c */ /* 0x004fda0003f04270 */
        /* <DEDUP_REMOVED lines=16> */
[----:B-1----:R-:W-:Y:S01]  /*13e60*/  IADD3 R16, R0, UR36, R7 ;  /* 0x0000002400107c10 */ /* 0x002fe2000fffe007 */
[----:B------:R-:W-:Y:S06]  /*13e70*/  BRA `(.L_x_8427) ;  /* 0x0000002800d07947 */ /* 0x000fec0003800000 */
.L_x_8426:
[----:B------:R-:W1:Y:S01]  /*13e80*/  S2R R28, SR_CgaCtaId ;  /* 0x00000000001c7919 */ /* 0x000e620000008800 */
[----:B------:R-:W-:-:S04]  /*13e90*/  MOV R0, 0x400 ;  /* 0x0000040000007802 */ /* 0x000fc80000000f00 */
[----:B-1----:R-:W-:-:S05]  /*13ea0*/  LEA R28, R28, R0, 0x18 ;  /* 0x000000001c1c7211 */ /* 0x002fca00078ec0ff */
        /* <DEDUP_REMOVED lines=19> */
.L_x_8428:
        /* <DEDUP_REMOVED lines=23> */
.L_x_8429:
        /* <DEDUP_REMOVED lines=19> */
.L_x_8430:
[----:B-1----:R-:W-:-:S05]  /*14280*/  VIADD R2, R28, 0x9000 ;  /* 0x000090001c027836 */ /* 0x002fca0000000000 */
        /* <DEDUP_REMOVED lines=18> */
.L_x_8431:
[----:B------:R-:W2:Y:S01]  /*143b0*/  LDL.LU R2, [R1+0x10] ;  /* 0x0000100001027983 */ /* 0x000ea20000300800 */
[----:B------:R-:W-:-:S03]  /*143c0*/  ULDC.64 UR4, c[0x0][0x9f8] ;  /* 0x00027e0000047ab9 */ /* 0x000fc60000000a00 */
[----:B------:R-:W3:Y:S04]  /*143d0*/  LDL.LU R20, [R1+0x14] ;  /* 0x0000140001147983 */ /* 0x000ee80000300800 */
[----:B------:R-:W0:Y:S04]  /*143e0*/  LDL.LU R0, [R1+0x34] ;  /* 0x0000340001007983 */ /* 0x000e280000300800 */
[----:B------:R-:W4:Y:S01]  /*143f0*/  LDL.LU R21, [R1] ;  /* 0x0000000001157983 */ /* 0x000f220000300800 */
[----:B------:R-:W-:-:S04]  /*14400*/  ISETP.NE.U32.AND P0, PT, RZ, UR4, PT ;  /* 0x00000004ff007c0c */ /* 0x000fc8000bf05070 */
[----:B------:R-:W-:Y:S01]  /*14410*/  ISETP.NE.AND.EX P0, PT, RZ, UR5, PT, P0 ;  /* 0x00000005ff007c0c */ /* 0x000fe2000bf05300 */
[----:B------:R-:W1:Y:S02]  /*14420*/  S2R R4, SR_TID.X ;  /* 0x0000000000047919 */ /* 0x000e640000002100 */
[----:B-1----:R-:W-:-:S10]  /*14430*/  LOP3.LUT R4, R4, 0x7f, RZ, 0xc0, !PT ;  /* 0x0000007f04047812 */ /* 0x002fd400078ec0ff */
[----:B--2---:R-:W-:-:S04]  /*14440*/  @P0 IADD3 R2, P1, R2, UR4, RZ ;  /* 0x0000000402020c10 */ /* 0x004fc8000ff3e0ff */
[----:B---3--:R-:W-:Y:S01]  /*14450*/  @P0 IADD3.X R3, R20, UR5, RZ, P1, !PT ;  /* 0x0000000514030c10 */ /* 0x008fe20008ffe4ff */
[----:B------:R-:W-:Y:S01]  /*14460*/  ULDC.64 UR4, c[0x0][0xa00] ;  /* 0x0002800000047ab9 */ /* 0x000fe20000000a00 */
[----:B0-----:R-:W-:Y:S02]  /*14470*/  IMAD R6, R17, 0xc0, R0 ;  /* 0x000000c011067824 */ /* 0x001fe400078e0200 */
[----:B------:R-:W0:Y:S01]  /*14480*/  LDC R0, c[0x0][0x428] ;  /* 0x00010a00ff007b82 */ /* 0x000e220000000800 */
[----:B----4-:R-:W-:-:S06]  /*14490*/  IMAD.MOV.U32 R20, RZ, RZ, R21 ;  /* 0x000000ffff147224 */ /* 0x010fcc00078e0015 */
[----:B------:R1:W5:Y:S01]  /*144a0*/  @P0 LDG.E R20, desc[UR40][R2.64] ;  /* 0x0000002802140981 */ /* 0x000362000c1e1900 */
[----:B------:R-:W-:-:S04]  /*144b0*/  ISETP.NE.AND P1, PT, R4, RZ, PT ;  /* 0x000000ff0400720c */ /* 0x000fc80003f25270 */
[----:B------:R-:W-:-:S09]  /*144c0*/  PLOP3.LUT P3, PT, P1, PT, PT, 0x8, 0x0 ;  /* 0x000000000000781c */ /* 0x000fd20000f6e170 */
[----:B------:R-:W-:Y:S01]  /*144d0*/  VOTEU.ALL UP1, P1 ;  /* 0x00000000003f7886 */ /* 0x000fe20000820000 */
[----:B0-----:R-:W-:Y:S01]  /*144e0*/  ISETP.NE.AND P0, PT, R0, 0x1, PT ;  /* 0x000000010000780c */ /* 0x001fe20003f05270 */
[----:B------:R-:W-:-:S03]  /*144f0*/  IMAD.MOV.U32 R0, RZ, RZ, R18 ;  /* 0x000000ffff007224 */ /* 0x000fc600078e0012 */
[----:B------:R-:W-:-:S04]  /*14500*/  @!UP1 UIADD3 UR8, UP0, UR38, 0x270, URZ ;  /* 0x0000027026089890 */ /* 0x000fc8000ff1e03f */
[----:B------:R-:W-:-:S03]  /*14510*/  @!UP1 UIADD3.X UR9, URZ, UR39, URZ, UP0, !UPT ;  /* 0x000000273f099290 */ /* 0x000fc600087fe43f */
[----:B------:R-:W-:Y:S02]  /*14520*/  VOTEU.ALL UP0, P1 ;  /* 0x00000000003f7886 */ /* 0x000fe40000800000 */
[----:B-1----:R-:W0:Y:S08]  /*14530*/  @P0 LDC R3, c[0x0][0x42c] ;  /* 0x00010b00ff030b82 */ /* 0x002e300000000800 */
[----:B------:R-:W1:Y:S01]  /*14540*/  @P0 LDC R2, c[0x0][0x430] ;  /* 0x00010c00ff020b82 */ /* 0x000e620000000800 */
[----:B0-----:R-:W-:-:S05]  /*14550*/  @P0 IMAD.HI.U32 R3, R18, R3, RZ ;  /* 0x0000000312030227 */ /* 0x001fca00078e00ff */
[----:B-1----:R-:W-:Y:S02]  /*14560*/  @P0 SHF.R.U32.HI R0, RZ, R2, R3 ;  /* 0x00000002ff000219 */ /* 0x002fe40000011603 */
[----:B------:R-:W-:-:S04]  /*14570*/  ISETP.NE.U32.AND P0, PT, RZ, UR4, PT ;  /* 0x00000004ff007c0c */ /* 0x000fc8000bf05070 */
[----:B------:R-:W-:-:S04]  /*14580*/  ISETP.NE.AND.EX P2, PT, RZ, UR5, PT, P0 ;  /* 0x00000005ff007c0c */ /* 0x000fc8000bf45300 */
[----:B------:R-:W-:-:S09]  /*14590*/  SEL R7, R21, RZ, !P2 ;  /* 0x000000ff15077207 */ /* 0x000fd20005000000 */
.L_x_8432:
        /* <DEDUP_REMOVED lines=13> */
.L_x_8433:
        /* <DEDUP_REMOVED lines=12> */
.L_x_8434:
        /* <DEDUP_REMOVED lines=10> */
[----:B------:R-:W-:Y:S01]  /*147d0*/  ULDC.64 UR4, c[0x0][0xa08] ;  /* 0x0002820000047ab9 */ /* 0x000fe20000000a00 */
[----:B-----5:R-:W-:Y:S02]  /*147e0*/  SHF.R.S32.HI R17, RZ, 0x1f, R20 ;  /* 0x0000001fff117819 */ /* 0x020fe40000011414 */
[----:B0-----:R-:W-:Y:S01]  /*147f0*/  LOP3.LUT P0, RZ, R4, UR4, RZ, 0xfc, !PT ;  /* 0x0000000404ff7c12 */ /* 0x001fe2000f80fcff */
[----:B------:R-:W-:-:S03]  /*14800*/  UMOV UR4, 0xffffffff ;  /* 0xffffffff00047882 */ /* 0x000fc60000000000 */
[----:B------:R-:W-:-:S04]  /*14810*/  LOP3.LUT P0, RZ, R5, UR5, RZ, 0xfc, P0 ;  /* 0x0000000505ff7c12 */ /* 0x000fc8000800fcff */
[----:B------:R-:W-:Y:S01]  /*14820*/  SEL R2, R20, RZ, !P0 ;  /* 0x000000ff14027207 */ /* 0x000fe20004000000 */
[----:B------:R-:W-:Y:S08]  /*14830*/  BRA.DIV UR4, `(.L_x_8435) ;  /* 0x0000003a04a07947 */ /* 0x000ff0000b800000 */
[----:B------:R-:W0:Y:S02]  /*14840*/  S2R R3, SR_TID.X ;  /* 0x0000000000037919 */ /* 0x000e240000002100 */
[----:B0-----:R-:W-:-:S04]  /*14850*/  SHF.R.U32.HI R3, RZ, 0x5, R3 ;  /* 0x00000005ff037819 */ /* 0x001fc80000011603 */
[----:B------:R-:W-:-:S05]  /*14860*/  LOP3.LUT R3, R3, 0x3, RZ, 0xc0, !PT ;  /* 0x0000000303037812 */ /* 0x000fca00078ec0ff */
[----:B------:R0:W1:Y:S02]  /*14870*/  SHFL.IDX PT, R14, R3, RZ, 0x1f ;  /* 0x00001fff030e7589 */ /* 0x00006400000e0000 */
.L_x_8549:
[----:B-1----:R-:W-:Y:S02]  /*14880*/  ISETP.NE.AND P0, PT, R14, RZ, PT ;  /* 0x000000ff0e00720c */ /* 0x002fe40003f05270 */
[----:B------:R-:W-:-:S11]  /*14890*/  PLOP3.LUT P6, PT, PT, PT, PT, 0x8, 0x0 ;  /* 0x000000000000781c */ /* 0x000fd60003fce170 */
[----:B------:R-:W-:Y:S05]  /*148a0*/  @P0 BRA `(.L_x_8436) ;  /* 0x00000008001c0947 */ /* 0x000fea0003800000 */
[----:B------:R-:W-:-:S03]  /*148b0*/  UMOV UR4, 0xffffffff ;  /* 0xffffffff00047882 */ /* 0x000fc60000000000 */
[----:B------:R-:W-:Y:S05]  /*148c0*/  BRA.DIV UR4, `(.L_x_8437) ;  /* 0x0000003a04b07947 */ /* 0x000fea000b800000 */
[----:B------:R-:W-:-:S13]  /*148d0*/  ELECT P6, URZ, PT ;  /* 0x00000000003f782f */ /* 0x000fda00038c0000 */
.L_x_8552:
[----:B------:R-:W-:Y:S05]  /*148e0*/  @!P6 BRA `(.L_x_8438) ;  /* 0x000000040080e947 */ /* 0x000fea0003800000 */
[----:B0-----:R-:W2:Y:S01]  /*148f0*/  LDL R3, [R1+0x24] ;  /* 0x0000240001037983 */ /* 0x001ea20000100800 */
[----:B------:R-:W-:-:S04]  /*14900*/  ISETP.NE.U32.AND P0, PT, R4, RZ, PT ;  /* 0x000000ff0400720c */ /* 0x000fc80003f05070 */
[----:B------:R-:W-:Y:S02]  /*14910*/  ISETP.NE.AND.EX P0, PT, R5, RZ, PT, P0 ;  /* 0x000000ff0500720c */ /* 0x000fe40003f05300 */
[----:B--2---:R-:W-:-:S11]  /*14920*/  LEA.HI.SX32 R8, R3, 0xffffffff, 0x19 ;  /* 0xffffffff03087811 */ /* 0x004fd600078fcaff */
[----:B------:R-:W-:Y:S05]  /*14930*/  @!P0 BRA `(.L_x_8439) ;  /* 0x0000000000448947 */ /* 0x000fea0003800000 */
[----:B------:R-:W0:Y:S01]  /*14940*/  LDC R10, c[0x0][0x41c] ;  /* 0x00010700ff0a7b82 */ /* 0x000e220000000800 */
[----:B------:R-:W-:Y:S01]  /*14950*/  ULDC.64 UR4, c[0x0][0x408] ;  /* 0x0001020000047ab9 */ /* 0x000fe20000000a00 */
[----:B0-----:R-:W-:-:S13]  /*14960*/  ISETP.NE.AND P0, PT, R10, 0x1, PT ;  /* 0x000000010a00780c */ /* 0x001fda0003f05270 */
[----:B------:R-:W0:Y:S02]  /*14970*/  @P0 LDC.64 R2, c[0x0][0x420] ;  /* 0x00010800ff020b82 */ /* 0x000e240000000a00 */
[----:B0-----:R-:W-:-:S04]  /*14980*/  @P0 IMAD.HI.U32 R9, R8, R2, RZ ;  /* 0x0000000208090227 */ /* 0x001fc800078e00ff */
[----:B------:R-:W-:Y:S01]  /*14990*/  IMAD.MOV.U32 R2, RZ, RZ, R8 ;  /* 0x000000ffff027224 */ /* 0x000fe200078e0008 */
[----:B------:R-:W-:Y:S01]  /*149a0*/  @P0 SHF.R.U32.HI R2, RZ, R3, R9 ;  /* 0x00000003ff020219 */ /* 0x000fe20000011609 */
[----:B------:R-:W-:-:S04]  /*149b0*/  IMAD R9, R17, UR4, RZ ;  /* 0x0000000411097c24 */ /* 0x000fc8000f8e02ff */
[----:B------:R-:W-:Y:S02]  /*149c0*/  IMAD.MOV R3, RZ, RZ, -R2 ;  /* 0x000000ffff037224 */ /* 0x000fe400078e0a02 */
[----:B------:R-:W-:Y:S02]  /*149d0*/  IMAD R9, R20, UR5, R9 ;  /* 0x0000000514097c24 */ /* 0x000fe4000f8e0209 */
[----:B------:R-:W-:Y:S01]  /*149e0*/  IMAD R8, R10, R3, R8 ;  /* 0x000000030a087224 */ /* 0x000fe200078e0208 */
[----:B------:R-:W-:-:S03]  /*149f0*/  SHF.R.S32.HI R3, RZ, 0x1f, R2 ;  /* 0x0000001fff037819 */ /* 0x000fc60000011402 */
[----:B------:R-:W-:-:S04]  /*14a00*/  IMAD.WIDE.U32 R2, R20, UR4, R2 ;  /* 0x0000000414027c25 */ /* 0x000fc8000f8e0002 */
[----:B------:R-:W-:Y:S01]  /*14a10*/  IMAD.IADD R3, R3, 0x1, R9 ;  /* 0x0000000103037824 */ /* 0x000fe200078e0209 */
[----:B------:R-:W-:-:S04]  /*14a20*/  LEA R4, P0, R2, R4, 0x2 ;  /* 0x0000000402047211 */ /* 0x000fc800078010ff */
[----:B------:R-:W-:-:S05]  /*14a30*/  LEA.HI.X R5, R2, R5, R3, 0x2, P0 ;  /* 0x0000000502057211 */ /* 0x000fca00000f1403 */
[----:B------:R0:W5:Y:S04]  /*14a40*/  LDG.E R2, desc[UR40][R4.64] ;  /* 0x0000002804027981 */ /* 0x000168000c1e1900 */
.L_x_8439:
[----:B0-----:R-:W-:Y:S01]  /*14a50*/  IMAD R5, R22, 0x8, R28 ;  /* 0x0000000816057824 */ /* 0x001fe200078e021c */
[----:B------:R-:W-:Y:S01]  /*14a60*/  SHF.L.U32 R4, R25, 0x1f, RZ ;  /* 0x0000001f19047819 */ /* 0x000fe200000006ff */
[----:B------:R-:W0:Y:S03]  /*14a70*/  S2R R3, SR_TID.X ;  /* 0x0000000000037919 */ /* 0x000e260000002100 */
[----:B------:R-:W1:Y:S01]  /*14a80*/  SYNCS.PHASECHK.TRANS64.TRYWAIT P2, [R5+URZ+0x19c80], R4 ;  /* 0x019c8004050075a7 */ /* 0x000e62000804017f */
[----:B0-----:R-:W-:-:S04]  /*14a90*/  LOP3.LUT R3, R3, 0x7f, RZ, 0xc0, !PT ;  /* 0x0000007f03037812 */ /* 0x001fc800078ec0ff */
[----:B------:R-:W-:Y:S01]  /*14aa0*/  ISETP.NE.AND P0, PT, R3, RZ, PT ;  /* 0x000000ff0300720c */ /* 0x000fe20003f05270 */
[----:B-1----:R-:W-:-:S12]  /*14ab0*/  @!P2 BRA `(.L_x_8440) ;  /* 0x000000380054a947 */ /* 0x002fd80003800000 */
.L_x_8553:
        /* <DEDUP_REMOVED lines=8> */
.L_x_8441:
[----:B------:R-:W-:Y:S01]  /*14b40*/  IMAD R3, R22, 0x3000, R28 ;  /* 0x0000300016037824 */ /* 0x000fe200078e021c */
[----:B------:R-:W-:Y:S01]  /*14b50*/  R2UR UR9, R5 ;  /* 0x00000000050972ca */ /* 0x000fe200000e0000 */
[----:B------:R-:W-:Y:S01]  /*14b60*/  IMAD R8, R8, 0x80, R29 ;  /* 0x0000008008087824 */ /* 0x000fe200078e021d */
        /* <DEDUP_REMOVED lines=24> */
.L_x_8554:
        /* <DEDUP_REMOVED lines=8> */
.L_x_8443:
        /* <DEDUP_REMOVED lines=24> */
.L_x_8438:
[----:B------:R-:W-:Y:S05]  /*14ef0*/  WARPSYNC.ALL ;  /* 0x0000000000007948 */ /* 0x000fea0003800000 */
[----:B------:R-:W-:Y:S01]  /*14f00*/  BAR.SYNC.DEFER_BLOCKING 0x8, 0x1a0 ;  /* 0x0206800000007b1d */ /* 0x000fe20000010000 */
[----:B------:R-:W-:Y:S02]  /*14f10*/  R2UR UR24, R28 ;  /* 0x000000001c1872ca */ /* 0x000fe400000e0000 */
[----:B------:R-:W-:-:S13]  /*14f20*/  ELECT P0, URZ, PT ;  /* 0x00000000003f782f */ /* 0x000fda0003800000 */
[C---:B------:R-:W-:Y:S01]  /*14f30*/  @P0 R2UR UR13, R7.reuse ;  /* 0x00000000070d02ca */ /* 0x040fe200000e0000 */
[----:B------:R-:W-:Y:S01]  /*14f40*/  UIADD3 UR4, UP0, UR38, 0x270, URZ ;  /* 0x0000027026047890 */ /* 0x000fe2000ff1e03f */
[----:B------:R-:W-:Y:S01]  /*14f50*/  @P0 R2UR UR12, R18 ;  /* 0x00000000120c02ca */ /* 0x000fe200000e0000 */
[----:B------:R-:W-:Y:S01]  /*14f60*/  UMOV UR6, 0x0 ;  /* 0x0000000000067882 */ /* 0x000fe20000000000 */
[----:B------:R-:W-:Y:S01]  /*14f70*/  @P0 R2UR UR11, R6 ;  /* 0x00000000060b02ca */ /* 0x000fe200000e0000 */
[----:B------:R-:W-:Y:S01]  /*14f80*/  UIADD3.X UR5, URZ, UR39, URZ, UP0, !UPT ;  /* 0x000000273f057290 */ /* 0x000fe200087fe43f */
[----:B------:R-:W-:Y:S01]  /*14f90*/  @P0 R2UR UR21, R7 ;  /* 0x00000000071502ca */ /* 0x000fe200000e0000 */
[----:B------:R-:W-:Y:S01]  /*14fa0*/  UMOV UR7, 0x12f00000 ;  /* 0x12f0000000077882 */ /* 0x000fe20000000000 */
[----:B------:R-:W-:Y:S01]  /*14fb0*/  UMOV UR10, URZ ;  /* 0x0000003f000a7c82 */ /* 0x000fe20008000000 */
[----:B------:R-:W-:Y:S01]  /*14fc0*/  @P0 R2UR UR20, R18 ;  /* 0x00000000121402ca */ /* 0x000fe200000e0000 */
[----:B------:R-:W-:Y:S01]  /*14fd0*/  UMOV UR14, 0x0 ;  /* 0x00000000000e7882 */ /* 0x000fe20000000000 */
[----:B------:R-:W-:Y:S01]  /*14fe0*/  UIADD3 UR8, UR24, 0xf000, URZ ;  /* 0x0000f00018087890 */ /* 0x000fe2000fffe03f */
[----:B0-----:R-:W-:Y:S01]  /*14ff0*/  @P0 IMAD.MOV.U32 R3, RZ, RZ, 0x4800 ;  /* 0x00004800ff030424 */ /* 0x001fe200078e00ff */
[----:B------:R-:W-:Y:S01]  /*15000*/  UIADD3 UR9, UR24, 0x19c00, URZ ;  /* 0x00019c0018097890 */ /* 0x000fe2000fffe03f */
[----:B------:R-:W-:Y:S01]  /*15010*/  @P0 R2UR UR19, R6 ;  /* 0x00000000061302ca */ /* 0x000fe200000e0000 */
[----:B------:R-:W-:Y:S01]  /*15020*/  UIADD3 UR16, UR24, 0x10800, URZ ;  /* 0x0001080018107890 */ /* 0x000fe2000fffe03f */
[----:B------:R-:W-:Y:S01]  /*15030*/  UMOV UR15, 0x12f00000 ;  /* 0x12f00000000f7882 */ /* 0x000fe20000000000 */
[----:B------:R-:W-:Y:S01]  /*15040*/  UMOV UR18, 0x20 ;  /* 0x0000002000127882 */ /* 0x000fe20000000000 */
[----:B------:R-:W-:-:S02]  /*15050*/  UMOV UR22, 0x0 ;  /* 0x0000000000167882 */ /* 0x000fc40000000000 */
[----:B------:R-:W-:Y:S01]  /*15060*/  UMOV UR17, UR9 ;  /* 0x0000000900117c82 */ /* 0x000fe20008000000 */
[----:B------:R2:W-:Y:S01]  /*15070*/  @P0 SYNCS.ARRIVE.TRANS64 RZ, [R28+URZ+0x19c00], R3 ;  /* 0x019c00031cff09a7 */ /* 0x0005e2000800003f */
[----:B------:R0:W-:Y:S01]  /*15080*/  UTMALDG.4D [UR8], [UR4], desc[UR6] ;  /* 0x00000608040075b4 */ /* 0x0001e20008019000 */
[----:B------:R-:W-:-:S04]  /*15090*/  UMOV UR23, 0x12f00000 ;  /* 0x12f0000000177882 */ /* 0x000fc80000000000 */
        /* <DEDUP_REMOVED lines=8> */
.L_x_8436:
[----:B-1----:R-:W2:Y:S01]  /*15120*/  LDL.LU R4, [R1+0x2c] ;  /* 0x00002c0001047983 */ /* 0x002ea20000300800 */
[----:B------:R-:W-:Y:S01]  /*15130*/  BSSY B0, `(.L_x_8444) ;  /* 0x0000009000007945 */ /* 0x000fe20003800000 */
[----:B--2---:R-:W-:-:S05]  /*15140*/  VIADD R4, R4, 0x1 ;  /* 0x0000000104047836 */ /* 0x004fca0000000000 */
[----:B0-----:R-:W-:Y:S01]  /*15150*/  LEA.HI R3, R4, R4, RZ, 0x1 ;  /* 0x0000000404037211 */ /* 0x001fe200078f08ff */
[----:B------:R0:W-:Y:S03]  /*15160*/  STL [R1+0x2c], R4 ;  /* 0x00002c0401007387 */ /* 0x0001e60000100800 */
[----:B------:R-:W-:-:S05]  /*15170*/  LOP3.LUT R3, R3, 0xfffffffe, RZ, 0xc0, !PT ;  /* 0xfffffffe03037812 */ /* 0x000fca00078ec0ff */
[----:B------:R-:W-:-:S05]  /*15180*/  IMAD.IADD R3, R4, 0x1, -R3 ;  /* 0x0000000104037824 */ /* 0x000fca00078e0a03 */
[----:B------:R-:W-:-:S04]  /*15190*/  SHF.L.U32 R3, R3, 0x1f, RZ ;  /* 0x0000001f03037819 */ /* 0x000fc800000006ff */
[----:B------:R-:W1:Y:S02]  /*151a0*/  SYNCS.PHASECHK.TRANS64.TRYWAIT P0, [R28+URZ+0x19c20], R3 ;  /* 0x019c20031c0075a7 */ /* 0x000e64000800017f */
[----:B01----:R-:W-:Y:S05]  /*151b0*/  @!P0 BRA `(.L_x_8445) ;  /* 0x0000003000bc8947 */ /* 0x003fea0003800000 */
.L_x_8555:
[----:B------:R-:W-:Y:S05]  /*151c0*/  BSYNC B0 ;  /* 0x0000000000007941 */ /* 0x000fea0003800000 */
.L_x_8444:
[----:B------:R-:W2:Y:S02]  /*151d0*/  LDL.LU R4, [R1+0x1c] ;  /* 0x00001c0001047983 */ /* 0x000ea40000300800 */
[----:B--2---:R-:W-:-:S13]  /*151e0*/  ISETP.GE.AND P0, PT, R4, 0x81, PT ;  /* 0x000000810400780c */ /* 0x004fda0003f06270 */
[----:B------:R-:W-:Y:S05]  /*151f0*/  @!P0 BRA `(.L_x_8446) ;  /* 0x0000001000308947 */ /* 0x000fea0003800000 */
[----:B------:R-:W2:Y:S01]  /*15200*/  LDL.LU R4, [R1+0x24] ;  /* 0x0000240001047983 */ /* 0x000ea20000300800 */
[----:B------:R-:W-:Y:S02]  /*15210*/  IMAD.MOV.U32 R6, RZ, RZ, R22 ;  /* 0x000000ffff067224 */ /* 0x000fe400078e0016 */
[----:B------:R-:W-:Y:S01]  /*15220*/  IMAD.MOV.U32 R7, RZ, RZ, R25 ;  /* 0x000000ffff077224 */ /* 0x000fe200078e0019 */
[----:B--2---:R-:W-:-:S07]  /*15230*/  LEA.HI.SX32 R12, R4, 0xfffffffe, 0x19 ;  /* 0xfffffffe040c7811 */ /* 0x004fce00078fcaff */
.L_x_8470:
[----:B------:R-:W-:Y:S01]  /*15240*/  VIADD R22, R6, 0x1 ;  /* 0x0000000106167836 */ /* 0x000fe20000000000 */
[----:B------:R-:W-:Y:S05]  /*15250*/  YIELD ;  /* 0x0000000000007946 */ /* 0x000fea0003800000 */
[----:B------:R-:W-:Y:S01]  /*15260*/  ISETP.NE.AND P0, PT, R22, 0x2, PT ;  /* 0x000000021600780c */ /* 0x000fe20003f05270 */
[----:B------:R-:W-:Y:S03]  /*15270*/  BSSY B0, `(.L_x_8447) ;  /* 0x00000a3000007945 */ /* 0x000fe60003800000 */
[----:B------:R-:W-:-:S02]  /*15280*/  SEL R4, RZ, 0x1, P0 ;  /* 0x00000001ff047807 */ /* 0x000fc40000000000 */
[----:B------:R-:W-:Y:S02]  /*15290*/  SEL R22, R22, RZ, P0 ;  /* 0x000000ff16167207 */ /* 0x000fe40000000000 */
[----:B------:R-:W-:Y:S01]  /*152a0*/  LOP3.LUT R25, R7, R4, RZ, 0x3c, !PT ;  /* 0x0000000407197212 */ /* 0x000fe200078e3cff */
[----:B01----:R-:W-:Y:S06]  /*152b0*/  @!P6 BRA `(.L_x_8448) ;  /* 0x000000080078e947 */ /* 0x003fec0003800000 */
[----:B------:R-:W-:Y:S01]  /*152c0*/  ULDC.64 UR4, c[0x0][0x3f8] ;  /* 0x0000fe0000047ab9 */ /* 0x000fe20000000a00 */
[----:B------:R-:W-:Y:S01]  /*152d0*/  IMAD.MOV.U32 R8, RZ, RZ, R12 ;  /* 0x000000ffff087224 */ /* 0x000fe200078e000c */
[----:B------:R-:W-:-:S04]  /*152e0*/  ISETP.NE.U32.AND P0, PT, RZ, UR4, PT ;  /* 0x00000004ff007c0c */ /* 0x000fc8000bf05070 */
[----:B------:R-:W-:-:S13]  /*152f0*/  ISETP.NE.AND.EX P0, PT, RZ, UR5, PT, P0 ;  /* 0x00000005ff007c0c */ /* 0x000fda000bf05300 */
[----:B------:R-:W-:Y:S05]  /*15300*/  @!P0 BRA `(.L_x_8449) ;  /* 0x0000000000448947 */ /* 0x000fea0003800000 */
[----:B------:R-:W1:Y:S01]  /*15310*/  LDC R8, c[0x0][0x41c] ;  /* 0x00010700ff087b82 */ /* 0x000e620000000800 */
[----:B------:R-:W-:Y:S01]  /*15320*/  ULDC.64 UR6, c[0x0][0x408] ;  /* 0x0001020000067ab9 */ /* 0x000fe20000000a00 */
[----:B-1----:R-:W-:-:S13]  /*15330*/  ISETP.NE.AND P0, PT, R8, 0x1, PT ;  /* 0x000000010800780c */ /* 0x002fda0003f05270 */
[----:B0-----:R-:W0:Y:S02]  /*15340*/  @P0 LDC.64 R2, c[0x0][0x420] ;  /* 0x00010800ff020b82 */ /* 0x001e240000000a00 */
        /* <DEDUP_REMOVED lines=10> */
[----:B------:R-:W-:-:S04]  /*153f0*/  LEA R4, P0, R2, UR4, 0x2 ;  /* 0x0000000402047c11 */ /* 0x000fc8000f8010ff */
[----:B------:R-:W-:-:S05]  /*15400*/  LEA.HI.X R5, R2, UR5, R3, 0x2, P0 ;  /* 0x0000000502057c11 */ /* 0x000fca00080f1403 */
[----:B------:R1:W5:Y:S04]  /*15410*/  LDG.E R2, desc[UR40][R4.64] ;  /* 0x0000002804027981 */ /* 0x000368000c1e1900 */
.L_x_8449:
[----:B-1----:R-:W-:Y:S01]  /*15420*/  IMAD R5, R22, 0x8, R28 ;  /* 0x0000000816057824 */ /* 0x002fe200078e021c */
[----:B------:R-:W-:Y:S01]  /*15430*/  SHF.L.U32 R4, R25, 0x1f, RZ ;  /* 0x0000001f19047819 */ /* 0x000fe200000006ff */
[----:B0-----:R-:W0:Y:S01]  /*15440*/  S2R R3, SR_TID.X ;  /* 0x0000000000037919 */ /* 0x001e220000002100 */
[----:B------:R-:W-:Y:S02]  /*15450*/  BSSY B1, `(.L_x_8450) ;  /* 0x0000005000017945 */ /* 0x000fe40003800000 */
[----:B------:R-:W1:Y:S01]  /*15460*/  SYNCS.PHASECHK.TRANS64.TRYWAIT P0, [R5+URZ+0x19c80], R4 ;  /* 0x019c8004050075a7 */ /* 0x000e62000800017f */
[----:B0-----:R-:W-:-:S04]  /*15470*/  LOP3.LUT R3, R3, 0x7f, RZ, 0xc0, !PT ;  /* 0x0000007f03037812 */ /* 0x001fc800078ec0ff */
[----:B------:R-:W-:Y:S01]  /*15480*/  ISETP.NE.AND P2, PT, R3, RZ, PT ;  /* 0x000000ff0300720c */ /* 0x000fe20003f45270 */
[----:B-1----:R-:W-:-:S12]  /*15490*/  @!P0 BRA `(.L_x_8451) ;  /* 0x0000003000188947 */ /* 0x002fd80003800000 */
.L_x_8556:
[----:B------:R-:W-:Y:S05]  /*154a0*/  BSYNC B1 ;  /* 0x0000000000017941 */ /* 0x000fea0003800000 */
.L_x_8450:
        /* <DEDUP_REMOVED lines=9> */
.L_x_8453:
[----:B------:R-:W-:Y:S05]  /*15540*/  BSYNC B1 ;  /* 0x0000000000017941 */ /* 0x000fea0003800000 */
.L_x_8452:
        /* <DEDUP_REMOVED lines=8> */
[----:B------:R-:W-:Y:S01]  /*155d0*/  VIADD R10, R3, 0x9000 ;  /* 0x00009000030a7836 */ /* 0x000fe20000000000 */
[----:B------:R-:W-:Y:S01]  /*155e0*/  UMOV UR6, 0x0 ;  /* 0x0000000000067882 */ /* 0x000fe20000000000 */
[----:B------:R-:W-:-:S10]  /*155f0*/  UMOV UR7, 0x14f00000 ;  /* 0x14f0000000077882 */ /* 0x000fd40000000000 */
.L_x_8454:
        /* <DEDUP_REMOVED lines=16> */
.L_x_8455:
        /* <DEDUP_REMOVED lines=16> */
.L_x_8456:
        /* <DEDUP_REMOVED lines=13> */
.L_x_8557:
[----:B------:R-:W-:Y:S05]  /*158d0*/  BSYNC B1 ;  /* 0x0000000000017941 */ /* 0x000fea0003800000 */
.L_x_8457:
        /* <DEDUP_REMOVED lines=11> */
.L_x_8460:
[----:B------:R-:W-:Y:S05]  /*15990*/  BSYNC B1 ;  /* 0x0000000000017941 */ /* 0x000fea0003800000 */
.L_x_8459:
        /* <DEDUP_REMOVED lines=8> */
.L_x_8461:
        /* <DEDUP_REMOVED lines=15> */
.L_x_8462:
        /* <DEDUP_REMOVED lines=15> */
.L_x_8463:
        /* <DEDUP_REMOVED lines=10> */
.L_x_8448:
[----:B------:R-:W-:Y:S05]  /*15ca0*/  BSYNC B0 ;  /* 0x0000000000007941 */ /* 0x000fea0003800000 */
.L_x_8447:
[----:B------:R-:W2:Y:S02]  /*15cb0*/  LDL R4, [R1+0x3c] ;  /* 0x00003c0001047983 */ /* 0x000ea40000100800 */
[----:B--2---:R-:W-:-:S13]  /*15cc0*/  ISETP.NE.AND P0, PT, R4, 0x3, PT ;  /* 0x000000030400780c */ /* 0x004fda0003f05270 */
[----:B------:R-:W-:Y:S05]  /*15cd0*/  @!P0 BRA `(.L_x_8464) ;  /* 0x0000000000048947 */ /* 0x000fea0003800000 */
[----:B------:R-:W-:Y:S01]  /*15ce0*/  BPT.TRAP 0x1 ;  /* 0x000000040000795c */ /* 0x000fe20000300000 */
.L_x_8464:
[----:B------:R-:W2:Y:S01]  /*15cf0*/  LDL R4, [R1+0x18] ;  /* 0x0000180001047983 */ /* 0x000ea20000100800 */
[----:B0-----:R-:W-:Y:S01]  /*15d00*/  LOP3.LUT R3, R7, 0x1, RZ, 0x3c, !PT ;  /* 0x0000000107037812 */ /* 0x001fe200078e3cff */
[----:B------:R-:W-:Y:S01]  /*15d10*/  IMAD R13, R6, 0x8, R28 ;  /* 0x00000008060d7824 */ /* 0x000fe200078e021c */
[----:B------:R-:W-:Y:S02]  /*15d20*/  BSSY B0, `(.L_x_8465) ;  /* 0x0000005000007945 */ /* 0x000fe40003800000 */
[----:B------:R-:W-:-:S04]  /*15d30*/  SHF.L.U32 R3, R3, 0x1f, RZ ;  /* 0x0000001f03037819 */ /* 0x000fc800000006ff */
[----:B------:R-:W0:Y:S01]  /*15d40*/  SYNCS.PHASECHK.TRANS64.TRYWAIT P2, [R13+URZ+0x19c70], R3 ;  /* 0x019c70030d0075a7 */ /* 0x000e22000804017f */
[----:B--2---:R-:W-:Y:S01]  /*15d50*/  ISETP.NE.AND P0, PT, R4, 0x3, PT ;  /* 0x000000030400780c */ /* 0x004fe20003f05270 */
[----:B0-----:R-:W-:-:S12]  /*15d60*/  @!P2 BRA `(.L_x_8466) ;  /* 0x00000028000ca947 */ /* 0x001fd80003800000 */
.L_x_8558:
[----:B------:R-:W-:Y:S05]  /*15d70*/  BSYNC B0 ;  /* 0x0000000000007941 */ /* 0x000fea0003800000 */
.L_x_8465:
[----:B------:R-:W-:Y:S05]  /*15d80*/  @!P0 BRA `(.L_x_8467) ;  /* 0x0000000000048947 */ /* 0x000fea0003800000 */
[----:B------:R-:W-:Y:S01]  /*15d90*/  BPT.TRAP 0x1 ;  /* 0x000000040000795c */ /* 0x000fe20000300000 */
.L_x_8467:
[----:B------:R-:W-:Y:S01]  /*15da0*/  SHF.L.U32 R4, R7, 0x1f, RZ ;  /* 0x0000001f07047819 */ /* 0x000fe200000006ff */
[----:B0-----:R-:W-:-:S03]  /*15db0*/  IMAD R3, R6, 0x3000, RZ ;  /* 0x0000300006037824 */ /* 0x001fc600078e02ff */
[----:B------:R-:W0:Y:S02]  /*15dc0*/  SYNCS.PHASECHK.TRANS64.TRYWAIT P2, [R13+URZ+0x19c60], R4 ;  /* 0x019c60040d0075a7 */ /* 0x000e24000804017f */
[----:B0-----:R-:W-:Y:S05]  /*15dd0*/  @!P2 BRA `(.L_x_8468) ;  /* 0x000000280004a947 */ /* 0x001fea0003800000 */
.L_x_8559:
[----:B------:R-:W2:Y:S01]  /*15de0*/  LDL R18, [R1+0x4] ;  /* 0x0000040001127983 */ /* 0x000ea20000100800 */
[----:B0-----:R-:W-:Y:S01]  /*15df0*/  LOP3.LUT R4, R3, R23, RZ, 0xfc, !PT ;  /* 0x0000001703047212 */ /* 0x001fe200078efcff */
[----:B------:R-:W-:Y:S05]  /*15e00*/  WARPSYNC.ALL ;  /* 0x0000000000007948 */ /* 0x000fea0003800000 */
[C---:B------:R-:W-:Y:S01]  /*15e10*/  IMAD.IADD R4, R28.reuse, 0x1, R4 ;  /* 0x000000011c047824 */ /* 0x040fe200078e0204 */
[----:B------:R-:W-:Y:S01]  /*15e20*/  LOP3.LUT R15, R23, 0x1800, RZ, 0xfc, !PT ;  /* 0x00001800170f7812 */ /* 0x000fe200078efcff */
[----:B------:R-:W-:-:S04]  /*15e30*/  VIADD R14, R28, 0x3000 ;  /* 0x000030001c0e7836 */ /* 0x000fc80000000000 */
        /* <DEDUP_REMOVED lines=30> */
[----:B0-----:R-:W-:-:S05]  /*16020*/  LOP3.LUT R4, R3, 0x800, R23, 0xfe, !PT ;  /* 0x0000080003047812 */ /* 0x001fca00078efe17 */
[----:B------:R-:W-:-:S06]  /*16030*/  IMAD.IADD R4, R28, 0x1, R4 ;  /* 0x000000011c047824 */ /* 0x000fcc00078e0204 */
[----:B------:R-:W0:Y:S01]  /*16040*/  LDSM.16.MT88.4 R4, [R4+0x9000] ;  /* 0x009000000404783b */ /* 0x000e220000004200 */
[----:B--2---:R-:W-:Y:S02]  /*16050*/  IADD3 R14, R14, R18, R3 ;  /* 0x000000120e0e7210 */ /* 0x004fe40007ffe003 */
[C-C-:B0-----:R-:W-:Y:S02]  /*16060*/  PRMT R8, R4.reuse, 0x6420, R5.reuse ;  /* 0x0000642004087816 */ /* 0x141fe40000000005 */
[----:B------:R-:W-:Y:S02]  /*16070*/  PRMT R9, R4, 0x7531, R5 ;  /* 0x0000753104097816 */ /* 0x000fe40000000005 */
[C-C-:B------:R-:W-:Y:S02]  /*16080*/  PRMT R10, R6.reuse, 0x6420, R7.reuse ;  /* 0x00006420060a7816 */ /* 0x140fe40000000007 */
[----:B------:R-:W-:Y:S02]  /*16090*/  PRMT R11, R6, 0x7531, R7 ;  /* 0x00007531060b7816 */ /* 0x000fe40000000007 */
[----:B------:R-:W-:-:S02]  /*160a0*/  IADD3 R4, R28, R15, R3 ;  /* 0x0000000f1c047210 */ /* 0x000fc40007ffe003 */
[----:B------:R-:W-:Y:S01]  /*160b0*/  LOP3.LUT R15, R23, 0x2800, RZ, 0xfc, !PT ;  /* 0x00002800170f7812 */ /* 0x000fe200078efcff */
[----:B------:R-:W-:Y:S04]  /*160c0*/  STSM.16.M88.4 [R14], R8 ;  /* 0x000000080e007844 */ /* 0x000fe80000000200 */
[----:B------:R-:W0:Y:S02]  /*160d0*/  LDSM.16.MT88.4 R4, [R4+0x9000] ;  /* 0x009000000404783b */ /* 0x000e240000004200 */
[C-C-:B0-----:R-:W-:Y:S02]  /*160e0*/  PRMT R8, R4.reuse, 0x6420, R5.reuse ;  /* 0x0000642004087816 */ /* 0x141fe40000000005 */
[----:B------:R-:W-:Y:S02]  /*160f0*/  PRMT R9, R4, 0x7531, R5 ;  /* 0x0000753104097816 */ /* 0x000fe40000000005 */
[----:B------:R-:W-:-:S02]  /*16100*/  PRMT R10, R6, 0x6420, R7 ;  /* 0x00006420060a7816 */ /* 0x000fc40000000007 */
[----:B------:R-:W-:Y:S02]  /*16110*/  PRMT R11, R6, 0x7531, R7 ;  /* 0x00007531060b7816 */ /* 0x000fe40000000007 */
[----:B------:R-:W-:-:S03]  /*16120*/  IADD3 R4, R28, R15, R3 ;  /* 0x0000000f1c047210 */ /* 0x000fc60007ffe003 */
        /* <DEDUP_REMOVED lines=15> */
.L_x_8469:
[----:B-1----:R1:W-:Y:S01]  /*16220*/  SYNCS.ARRIVE.TRANS64.A1T0 RZ, [R13+URZ+0x19c50], RZ ;  /* 0x019c50ff0dff79a7 */ /* 0x0023e2000810003f */
[----:B------:R-:W-:Y:S01]  /*16230*/  BAR.SYNC.DEFER_BLOCKING 0x2, 0x80 ;  /* 0x0082000000007b1d */ /* 0x000fe20000010000 */
[C---:B------:R-:W-:Y:S01]  /*16240*/  ISETP.GT.AND P0, PT, R12.reuse, RZ, PT ;  /* 0x000000ff0c00720c */ /* 0x040fe20003f04270 */
[----:B------:R-:W-:Y:S02]  /*16250*/  VIADD R12, R12, 0xffffffff ;  /* 0xffffffff0c0c7836 */ /* 0x000fe40000000000 */
[----:B------:R-:W-:Y:S02]  /*16260*/  IMAD.MOV.U32 R6, RZ, RZ, R22 ;  /* 0x000000ffff067224 */ /* 0x000fe400078e0016 */
[----:B------:R-:W-:Y:S02]  /*16270*/  IMAD.MOV.U32 R7, RZ, RZ, R25 ;  /* 0x000000ffff077224 */ /* 0x000fe400078e0019 */
[----:B-1----:R-:W-:-:S05]  /*16280*/  @!P1 VIADD R13, R13, 0x19c80 ;  /* 0x00019c800d0d9836 */ /* 0x002fca0000000000 */
[----:B------:R-:W-:-:S04]  /*16290*/  @!P1 PRMT R13, RZ, 0x654, R13 ;  /* 0x00000654ff0d9816 */ /* 0x000fc8000000000d */
[----:B------:R1:W-:Y:S01]  /*162a0*/  @!P1 SYNCS.ARRIVE.TRANS64.RED.A1T0 RZ, [R13+URZ], RZ ;  /* 0x000000ff0dff99a7 */ /* 0x0003e2000810043f */
[----:B------:R-:W-:Y:S05]  /*162b0*/  @P0 BRA `(.L_x_8470) ;  /* 0xffffffec00e00947 */ /* 0x000fea000383ffff */
.L_x_8446:
[----:B0-----:R-:W2:Y:S01]  /*162c0*/  LDL R3, [R1+0x3c] ;  /* 0x00003c0001037983 */ /* 0x001ea20000100800 */
[----:B------:R-:W-:Y:S01]  /*162d0*/  BSSY B0, `(.L_x_8471) ;  /* 0x000000f000007945 */ /* 0x000fe20003800000 */
[----:B--2---:R-:W-:-:S03]  /*162e0*/  ISETP.NE.AND P2, PT, R3, 0x3, PT ;  /* 0x000000030300780c */ /* 0x004fc60003f45270 */
[----:B------:R-:W-:Y:S10]  /*162f0*/  @P1 BRA `(.L_x_8472) ;  /* 0x0000000000301947 */ /* 0x000ff40003800000 */
[----:B------:R-:W0:Y:S01]  /*16300*/  S2R R5, SR_LANEID ;  /* 0x0000000000057919 */ /* 0x000e220000000000 */
[----:B------:R-:W-:Y:S01]  /*16310*/  VOTEU.ANY UR4, UPT, PT ;  /* 0x0000000000047886 */ /* 0x000fe200038e0100 */
[----:B------:R-:W2:Y:S01]  /*16320*/  LDC.64 R2, c[0x0][0xc38] ;  /* 0x00030e00ff027b82 */ /* 0x000ea20000000a00 */
[----:B------:R-:W0:Y:S02]  /*16330*/  FLO.U32 R0, UR4 ;  /* 0x0000000400007d00 */ /* 0x000e2400080e0000 */
[----:B0-----:R-:W-:-:S06]  /*16340*/  ISETP.EQ.U32.AND P0, PT, R0, R5, PT ;  /* 0x000000050000720c */ /* 0x001fcc0003f02070 */
[----:B------:R-:W2:Y:S07]  /*16350*/  POPC R5, UR4 ;  /* 0x0000000400057d09 */ /* 0x000eae0008000000 */
[----:B--2---:R-:W2:Y:S01]  /*16360*/  @P0 ATOMG.E.ADD.STRONG.GPU PT, R3, desc[UR40][R2.64], R5 ;  /* 0x00000005020309a8 */ /* 0x004ea200081ee1e8 */
[----:B------:R-:W0:Y:S02]  /*16370*/  S2R R4, SR_LTMASK ;  /* 0x0000000000047919 */ /* 0x000e240000003900 */
[----:B0-----:R-:W-:-:S04]  /*16380*/  LOP3.LUT R4, R4, UR4, RZ, 0xc0, !PT ;  /* 0x0000000404047c12 */ /* 0x001fc8000f8ec0ff */
[----:B------:R-:W0:Y:S01]  /*16390*/  POPC R7, R4 ;  /* 0x0000000400077309 */ /* 0x000e220000000000 */
[----:B--2---:R-:W0:Y:S02]  /*163a0*/  SHFL.IDX PT, R0, R3, R0, 0x1f ;  /* 0x00001f0003007589 */ /* 0x004e2400000e0000 */
[----:B0-----:R-:W-:-:S07]  /*163b0*/  IADD3 R16, R0, UR36, R7 ;  /* 0x0000002400107c10 */ /* 0x001fce000fffe007 */
.L_x_8472:
[----:B------:R-:W-:Y:S05]  /*163c0*/  BSYNC B0 ;  /* 0x0000000000007941 */ /* 0x000fea0003800000 */
.L_x_8471:
[----:B------:R-:W-:Y:S05]  /*163d0*/  @!P2 BRA `(.L_x_8473) ;  /* 0x000000000004a947 */ /* 0x000fea0003800000 */
[----:B------:R-:W-:Y:S01]  /*163e0*/  BPT.TRAP 0x1 ;  /* 0x000000040000795c */ /* 0x000fe20000300000 */
.L_x_8473:
[----:B------:R-:W2:Y:S01]  /*163f0*/  LDL R2, [R1+0x18] ;  /* 0x0000180001027983 */ /* 0x000ea20000100800 */
[----:B------:R-:W-:Y:S01]  /*16400*/  LOP3.LUT R3, R25, 0x1, RZ, 0x3c, !PT ;  /* 0x0000000119037812 */ /* 0x000fe200078e3cff */
[----:B------:R-:W-:Y:S01]  /*16410*/  IMAD R0, R22, 0x8, R28 ;  /* 0x0000000816007824 */ /* 0x000fe200078e021c */
[----:B------:R-:W-:Y:S02]  /*16420*/  BSSY B0, `(.L_x_8474) ;  /* 0x0000005000007945 */ /* 0x000fe40003800000 */
[----:B------:R-:W-:-:S04]  /*16430*/  SHF.L.U32 R3, R3, 0x1f, RZ ;  /* 0x0000001f03037819 */ /* 0x000fc800000006ff */
[----:B------:R-:W0:Y:S01]  /*16440*/  SYNCS.PHASECHK.TRANS64.TRYWAIT P0, [R0+URZ+0x19c70], R3 ;  /* 0x019c7003000075a7 */ /* 0x000e22000800017f */
[----:B--2---:R-:W-:Y:S01]  /*16450*/  ISETP.NE.AND P2, PT, R2, 0x3, PT ;  /* 0x000000030200780c */ /* 0x004fe20003f45270 */
[----:B0-----:R-:W-:-:S12]  /*16460*/  @!P0 BRA `(.L_x_8475) ;  /* 0x0000002000748947 */ /* 0x001fd80003800000 */
.L_x_8560:
[----:B------:R-:W-:Y:S05]  /*16470*/  BSYNC B0 ;  /* 0x0000000000007941 */ /* 0x000fea0003800000 */
.L_x_8474:
[----:B------:R-:W-:Y:S05]  /*16480*/  @!P2 BRA `(.L_x_8476) ;  /* 0x000000000004a947 */ /* 0x000fea0003800000 */
[----:B------:R-:W-:Y:S01]  /*16490*/  BPT.TRAP 0x1 ;  /* 0x000000040000795c */ /* 0x000fe20000300000 */
.L_x_8476:
[----:B0-----:R-:W-:-:S04]  /*164a0*/  SHF.L.U32 R3, R25, 0x1f, RZ ;  /* 0x0000001f19037819 */ /* 0x001fc800000006ff */
[----:B------:R-:W0:Y:S02]  /*164b0*/  SYNCS.PHASECHK.TRANS64.TRYWAIT P0, [R0+URZ+0x19c60], R3 ;  /* 0x019c6003000075a7 */ /* 0x000e24000800017f */
[----:B0-----:R-:W-:Y:S05]  /*164c0*/  @!P0 BRA `(.L_x_8477) ;  /* 0x0000002000708947 */ /* 0x001fea0003800000 */
.L_x_8561:
[----:B------:R-:W2:Y:S01]  /*164d0*/  LDL R18, [R1+0x4] ;  /* 0x0000040001127983 */ /* 0x000ea20000100800 */
[----:B0-----:R-:W-:Y:S01]  /*164e0*/  IMAD R3, R22, 0x3000, RZ ;  /* 0x0000300016037824 */ /* 0x001fe200078e02ff */
[----:B------:R-:W-:Y:S05]  /*164f0*/  WARPSYNC.ALL ;  /* 0x0000000000007948 */ /* 0x000fea0003800000 */
[C---:B------:R-:W-:Y:S01]  /*16500*/  LOP3.LUT R5, R3.reuse, R23, RZ, 0xfc, !PT ;  /* 0x0000001703057212 */ /* 0x040fe200078efcff */
[C---:B------:R-:W-:Y:S01]  /*16510*/  VIADD R15, R28.reuse, 0x3000 ;  /* 0x000030001c0f7836 */ /* 0x040fe20000000000 */
[----:B------:R-:W-:Y:S02]  /*16520*/  LOP3.LUT R2, R3, R26, RZ, 0xfc, !PT ;  /* 0x0000001a03027212 */ /* 0x000fe400078efcff */
[----:B------:R-:W-:Y:S01]  /*16530*/  LOP3.LUT R17, R23, 0x1800, RZ, 0xfc, !PT ;  /* 0x0000180017117812 */ /* 0x000fe200078efcff */
[----:B------:R-:W-:-:S02]  /*16540*/  IMAD.IADD R4, R28, 0x1, R5 ;  /* 0x000000011c047824 */ /* 0x000fc400078e0205 */
[----:B------:R-:W-:Y:S02]  /*16550*/  IMAD.IADD R12, R15, 0x1, R2 ;  /* 0x000000010f0c7824 */ /* 0x000fe400078e0202 */
[----:B------:R-:W-:Y:S02]  /*16560*/  VIADD R2, R3, 0x1000 ;  /* 0x0000100003027836 */ /* 0x000fe40000000000 */
[----:B------:R-:W0:Y:S02]  /*16570*/  LDSM.16.MT88.4 R4, [R4+0x9000] ;  /* 0x009000000404783b */ /* 0x000e240000004200 */
[C-C-:B0-----:R-:W-:Y:S02]  /*16580*/  PRMT R8, R4.reuse, 0x6420, R5.reuse ;  /* 0x0000642004087816 */ /* 0x141fe40000000005 */
[----:B------:R-:W-:Y:S02]  /*16590*/  PRMT R9, R4, 0x7531, R5 ;  /* 0x0000753104097816 */ /* 0x000fe40000000005 */
[----:B------:R-:W-:-:S02]  /*165a0*/  LOP3.LUT R5, R2, R23, RZ, 0xfc, !PT ;  /* 0x0000001702057212 */ /* 0x000fc400078efcff */
[C-C-:B------:R-:W-:Y:S02]  /*165b0*/  PRMT R10, R6.reuse, 0x6420, R7.reuse ;  /* 0x00006420060a7816 */ /* 0x140fe40000000007 */
[----:B------:R-:W-:Y:S01]  /*165c0*/  PRMT R11, R6, 0x7531, R7 ;  /* 0x00007531060b7816 */ /* 0x000fe20000000007 */
[----:B------:R-:W-:Y:S01]  /*165d0*/  IMAD.IADD R6, R28, 0x1, R5 ;  /* 0x000000011c067824 */ /* 0x000fe200078e0205 */
[----:B------:R-:W-:-:S03]  /*165e0*/  LOP3.LUT R2, R2, R26, RZ, 0xfc, !PT ;  /* 0x0000001a02027212 */ /* 0x000fc600078efcff */
[----:B------:R-:W-:Y:S02]  /*165f0*/  STSM.16.M88.4 [R12], R8 ;  /* 0x000000080c007844 */ /* 0x000fe40000000200 */
[----:B-1----:R-:W-:Y:S02]  /*16600*/  IMAD.IADD R13, R15, 0x1, R2 ;  /* 0x000000010f0d7824 */ /* 0x002fe400078e0202 */
[----:B------:R-:W0:Y:S01]  /*16610*/  LDSM.16.MT88.4 R4, [R6+0x9000] ;  /* 0x009000000604783b */ /* 0x000e220000004200 */
[----:B------:R-:W-:Y:S01]  /*16620*/  VIADD R2, R3, 0x2000 ;  /* 0x0000200003027836 */ /* 0x000fe20000000000 */
        /* <DEDUP_REMOVED lines=8> */
[----:B------:R-:W-:Y:S02]  /*166b0*/  IMAD.IADD R12, R15, 0x1, R2 ;  /* 0x000000010f0c7824 */ /* 0x000fe400078e0202 */
[----:B------:R0:W1:Y:S02]  /*166c0*/  LDSM.16.MT88.4 R4, [R14+0x9000] ;  /* 0x009000000e04783b */ /* 0x0000640000004200 */
[----:B0-----:R-:W-:Y:S02]  /*166d0*/  IADD3 R14, R28, R17, R3 ;  /* 0x000000111c0e7210 */ /* 0x001fe40007ffe003 */
[C-C-:B-1----:R-:W-:Y:S02]  /*166e0*/  PRMT R8, R4.reuse, 0x6420, R5.reuse ;  /* 0x0000642004087816 */ /* 0x142fe40000000005 */
[----:B------:R-:W-:-:S02]  /*166f0*/  PRMT R9, R4, 0x7531, R5 ;  /* 0x0000753104097816 */ /* 0x000fc40000000005 */
[----:B------:R-:W-:Y:S02]  /*16700*/  LOP3.LUT R5, R3, 0x800, R23, 0xfe, !PT ;  /* 0x0000080003057812 */ /* 0x000fe400078efe17 */
[C-C-:B------:R-:W-:Y:S02]  /*16710*/  PRMT R10, R6.reuse, 0x6420, R7.reuse ;  /* 0x00006420060a7816 */ /* 0x140fe40000000007 */
        /* <DEDUP_REMOVED lines=8> */
[----:B--2---:R-:W-:Y:S02]  /*167a0*/  IADD3 R2, R15, R18, R3 ;  /* 0x000000120f027210 */ /* 0x004fe40007ffe003 */
[----:B------:R-:W-:-:S03]  /*167b0*/  LOP3.LUT R15, R23, 0x2800, RZ, 0xfc, !PT ;  /* 0x00002800170f7812 */ /* 0x000fc600078efcff */
[----:B------:R-:W-:Y:S01]  /*167c0*/  STSM.16.M88.4 [R2], R8 ;  /* 0x0000000802007844 */ /* 0x000fe20000000200 */
[----:B------:R-:W-:-:S03]  /*167d0*/  IADD3 R3, R28, R15, R3 ;  /* 0x0000000f1c037210 */ /* 0x000fc60007ffe003 */
[----:B------:R-:W0:Y:S02]  /*167e0*/  LDSM.16.MT88.4 R4, [R14+0x9000] ;  /* 0x009000000e04783b */ /* 0x000e240000004200 */
[C-C-:B0-----:R-:W-:Y:S02]  /*167f0*/  PRMT R8, R4.reuse, 0x6420, R5.reuse ;  /* 0x0000642004087816 */ /* 0x141fe40000000005 */
[----:B------:R-:W-:Y:S02]  /*16800*/  PRMT R9, R4, 0x7531, R5 ;  /* 0x0000753104097816 */ /* 0x000fe40000000005 */
[C-C-:B------:R-:W-:Y:S02]  /*16810*/  PRMT R10, R6.reuse, 0x6420, R7.reuse ;  /* 0x00006420060a7816 */ /* 0x140fe40000000007 */
[----:B------:R-:W-:-:S05]  /*16820*/  PRMT R11, R6, 0x7531, R7 ;  /* 0x00007531060b7816 */ /* 0x000fca0000000007 */
        /* <DEDUP_REMOVED lines=15> */
.L_x_8478:
[----:B-1----:R1:W-:Y:S01]  /*16920*/  SYNCS.ARRIVE.TRANS64.A1T0 RZ, [R0+URZ+0x19c50], RZ ;  /* 0x019c50ff00ff79a7 */ /* 0x0023e2000810003f */
[----:B0-----:R-:W-:Y:S02]  /*16930*/  @!P1 VIADD R2, R0, 0x19c80 ;  /* 0x00019c8000029836 */ /* 0x001fe40000000000 */
[----:B------:R-:W-:-:S03]  /*16940*/  VIADD R22, R22, 0x1 ;  /* 0x0000000116167836 */ /* 0x000fc60000000000 */
[----:B------:R-:W-:Y:S01]  /*16950*/  @!P1 PRMT R2, RZ, 0x654, R2 ;  /* 0x00000654ff029816 */ /* 0x000fe20000000002 */
[----:B------:R-:W-:Y:S01]  /*16960*/  BAR.SYNC.DEFER_BLOCKING 0x2, 0x80 ;  /* 0x0082000000007b1d */ /* 0x000fe20000010000 */
[----:B------:R-:W-:-:S04]  /*16970*/  ISETP.NE.AND P0, PT, R22, 0x2, PT ;  /* 0x000000021600780c */ /* 0x000fc80003f05270 */
[----:B-1----:R-:W-:Y:S02]  /*16980*/  SEL R0, RZ, 0x1, P0 ;  /* 0x00000001ff007807 */ /* 0x002fe40000000000 */
[----:B------:R-:W-:Y:S02]  /*16990*/  SEL R22, R22, RZ, P0 ;  /* 0x000000ff16167207 */ /* 0x000fe40000000000 */
[----:B------:R-:W-:Y:S01]  /*169a0*/  LOP3.LUT R25, R25, R0, RZ, 0x3c, !PT ;  /* 0x0000000019197212 */ /* 0x000fe200078e3cff */
[----:B------:R0:W-:Y:S06]  /*169b0*/  @!P1 SYNCS.ARRIVE.TRANS64.RED.A1T0 RZ, [R2+URZ], RZ ;  /* 0x000000ff02ff99a7 */ /* 0x0001ec000810043f */
.L_x_8427:
[----:B------:R-:W-:Y:S05]  /*169c0*/  BSYNC B6 ;  /* 0x0000000000067941 */ /* 0x000fea0003800000 */
.L_x_8425:
[----:B------:R-:W2:Y:S02]  /*169d0*/  LDL R0, [R1+0x30] ;  /* 0x0000300001007983 */ /* 0x000ea40000100800 */
        /* <DEDUP_REMOVED lines=10> */
.L_x_8479:
        /* <DEDUP_REMOVED lines=8> */
[----:B0-----:R-:W0:Y:S02]  /*16b00*/  @!P1 LDC.64 R2, c[0x0][0xc58] ;  /* 0x00031600ff029b82 */ /* 0x001e240000000a00 */
        /* <DEDUP_REMOVED lines=27> */
.L_x_8571:
[----:B------:R-:W-:Y:S02]  /*16cc0*/  ULDC UR4, c[0x0][0xc10] ;  /* 0x0003040000047ab9 */ /* 0x000fe40000000800 */
[----:B------:R-:W-:-:S04]  /*16cd0*/  IMAD.U32 R16, RZ, RZ, UR4 ;  /* 0x00000004ff107e24 */ /* 0x000fc8000f8e00ff */
[----:B-1----:R-:W-:-:S04]  /*16ce0*/  IMAD R5, R14, R16, RZ ;  /* 0x000000100e057224 */ /* 0x002fc800078e02ff */
[----:B------:R-:W-:-:S05]  /*16cf0*/  IMAD.IADD R4, R4, 0x1, R5 ;  /* 0x0000000104047824 */ /* 0x000fca00078e0205 */
[----:B------:R-:W-:-:S13]  /*16d00*/  ISETP.GT.AND P6, PT, R4, R0, PT ;  /* 0x000000000400720c */ /* 0x000fda0003fc4270 */
[----:B------:R-:W-:Y:S05]  /*16d10*/  @P6 BRA `(.L_x_8482) ;  /* 0x00000000009c6947 */ /* 0x000fea0003800000 */
.L_x_8487:
[----:B------:R-:W1:Y:S01]  /*16d20*/  LDC R6, c[0x0][0xc14] ;  /* 0x00030500ff067b82 */ /* 0x000e620000000800 */
[----:B------:R-:W-:-:S05]  /*16d30*/  VIADD R19, R19, 0x1f ;  /* 0x0000001f13137836 */ /* 0x000fca0000000000 */
[----:B-1----:R-:W-:-:S13]  /*16d40*/  ISETP.GE.AND P6, PT, R19, R6, PT ;  /* 0x000000061300720c */ /* 0x002fda0003fc6270 */
[----:B------:R-:W-:Y:S05]  /*16d50*/  @P6 BRA `(.L_x_8483) ;  /* 0x0000000400446947 */ /* 0x000fea0003800000 */
[----:B------:R-:W1:Y:S01]  /*16d60*/  S2R R2, SR_TID.X ;  /* 0x0000000000027919 */ /* 0x000e620000002100 */
[----:B------:R-:W-:Y:S01]  /*16d70*/  BSSY B0, `(.L_x_8484) ;  /* 0x0000009000007945 */ /* 0x000fe20003800000 */
[----:B-1----:R-:W-:-:S05]  /*16d80*/  LOP3.LUT R2, R2, 0x1f, RZ, 0xc0, !PT ;  /* 0x0000001f02027812 */ /* 0x002fca00078ec0ff */
[----:B------:R-:W-:Y:S02]  /*16d90*/  IMAD.IADD R5, R19, 0x1, R2 ;  /* 0x0000000113057824 */ /* 0x000fe400078e0202 */
[----:B------:R-:W-:-:S03]  /*16da0*/  IMAD.MOV.U32 R2, RZ, RZ, RZ ;  /* 0x000000ffff027224 */ /* 0x000fc600078e00ff */
[----:B------:R-:W-:-:S13]  /*16db0*/  ISETP.GE.OR P6, PT, R5, R6, !P0 ;  /* 0x000000060500720c */ /* 0x000fda00047c6670 */
[----:B------:R-:W-:Y:S05]  /*16dc0*/  @P6 BRA `(.L_x_8485) ;  /* 0x00000000000c6947 */ /* 0x000fea0003800000 */
[----:B0-----:R-:W0:Y:S02]  /*16dd0*/  LDC.64 R2, c[0x0][0xc58] ;  /* 0x00031600ff027b82 */ /* 0x001e240000000a00 */
[----:B0-----:R-:W-:-:S06]  /*16de0*/  IMAD.WIDE R2, R5, 0x4, R2 ;  /* 0x0000000405027825 */ /* 0x001fcc00078e0202 */
[----:B------:R1:W5:Y:S02]  /*16df0*/  LDG.E R2, desc[UR40][R2.64] ;  /* 0x0000002802027981 */ /* 0x000364000c1e1900 */
.L_x_8485:
[----:B------:R-:W-:Y:S05]  /*16e00*/  BSYNC B0 ;  /* 0x0000000000007941 */ /* 0x000fea0003800000 */
.L_x_8484:
[----:B------:R-:W-:-:S03]  /*16e10*/  UMOV UR4, 0xffffffff ;  /* 0xffffffff00047882 */ /* 0x000fc60000000000 */
[----:B------:R-:W-:Y:S05]  /*16e20*/  BRA.DIV UR4, `(.L_x_8486) ;  /* 0x0000001e04507947 */ /* 0x000fea000b800000 */
[----:B-----5:R-:W2:Y:S02]  /*16e30*/  SHFL.UP PT, R14, R2, 0x1, RZ ;  /* 0x04200000020e7989 */ /* 0x020ea400000e00ff */
[----:B--2---:R-:W-:-:S05]  /*16e40*/  SEL R13, R14, RZ, P1 ;  /* 0x000000ff0e0d7207 */ /* 0x004fca0000800000 */
[----:B------:R-:W-:-:S05]  /*16e50*/  IMAD.IADD R13, R2, 0x1, R13 ;  /* 0x00000001020d7824 */ /* 0x000fca00078e020d */
[----:B------:R-:W2:Y:S02]  /*16e60*/  SHFL.UP PT, R14, R13, 0x2, RZ ;  /* 0x044000000d0e7989 */ /* 0x000ea400000e00ff */
[----:B--2---:R-:W-:-:S05]  /*16e70*/  SEL R14, R14, RZ, P2 ;  /* 0x000000ff0e0e7207 */ /* 0x004fca0001000000 */
[----:B01----:R-:W-:-:S05]  /*16e80*/  IMAD.IADD R3, R13, 0x1, R14 ;  /* 0x000000010d037824 */ /* 0x003fca00078e020e */
        /* <DEDUP_REMOVED lines=10> */
.L_x_8579:
[----:B------:R-:W-:Y:S02]  /*16f30*/  ULDC UR4, c[0x0][0xc10] ;  /* 0x0003040000047ab9 */ /* 0x000fe40000000800 */
[----:B------:R-:W-:-:S04]  /*16f40*/  IMAD.U32 R16, RZ, RZ, UR4 ;  /* 0x00000004ff107e24 */ /* 0x000fc8000f8e00ff */
[----:B-1----:R-:W-:-:S04]  /*16f50*/  IMAD R5, R14, R16, RZ ;  /* 0x000000100e057224 */ /* 0x002fc800078e02ff */
[----:B------:R-:W-:-:S05]  /*16f60*/  IMAD.IADD R4, R5, 0x1, R4 ;  /* 0x0000000105047824 */ /* 0x000fca00078e0204 */
[----:B------:R-:W-:-:S13]  /*16f70*/  ISETP.GT.AND P6, PT, R4, R0, PT ;  /* 0x000000000400720c */ /* 0x000fda0003fc4270 */
[----:B------:R-:W-:Y:S05]  /*16f80*/  @!P6 BRA `(.L_x_8487) ;  /* 0xfffffffc0064e947 */ /* 0x000fea000383ffff */
.L_x_8482:
        /* <DEDUP_REMOVED lines=8> */
.L_x_8583:
[----:B------:R-:W-:Y:S01]  /*17010*/  ISETP.NE.AND P0, PT, R6, RZ, PT ;  /* 0x000000ff0600720c */ /* 0x000fe20003f05270 */
[----:B------:R-:W-:-:S12]  /*17020*/  IMAD.MOV.U32 R14, RZ, RZ, RZ ;  /* 0x000000ffff0e7224 */ /* 0x000fd800078e00ff */
[----:B------:R-:W-:Y:S05]  /*17030*/  @!P0 BRA `(.L_x_8489) ;  /* 0x0000000000108947 */ /* 0x000fea0003800000 */
[----:B------:R-:W-:Y:S01]  /*17040*/  UMOV UR4, 0xffffffff ;  /* 0xffffffff00047882 */ /* 0x000fe20000000000 */
[----:B------:R-:W-:Y:S02]  /*17050*/  VIADD R12, R4, 0xffffffff ;  /* 0xffffffff040c7836 */ /* 0x000fe40000000000 */
[----:B------:R-:W-:Y:S05]  /*17060*/  BRA.DIV UR4, `(.L_x_8490) ;  /* 0x0000001e04c47947 */ /* 0x000fea000b800000 */
[----:B------:R3:W4:Y:S02]  /*17070*/  SHFL.IDX PT, R14, R3, R12, 0x1f ;  /* 0x00001f0c030e7589 */ /* 0x00072400000e0000 */
.L_x_8489:
[----:B--2---:R-:W-:Y:S01]  /*17080*/  IABS R6, R17 ;  /* 0x0000001100067213 */ /* 0x004fe20000000000 */
[----:B----4-:R-:W-:Y:S02]  /*17090*/  IMAD R16, R14, R16, R5 ;  /* 0x000000100e107224 */ /* 0x010fe400078e0205 */
[----:B-1----:R-:W-:Y:S01]  /*170a0*/  IMAD.MOV.U32 R2, RZ, RZ, RZ ;  /* 0x000000ffff027224 */ /* 0x002fe200078e00ff */
[----:B------:R-:W1:Y:S01]  /*170b0*/  I2F.RP R7, R6 ;  /* 0x0000000600077306 */ /* 0x000e620000209400 */
[----:B------:R-:W-:Y:S02]  /*170c0*/  IMAD.IADD R0, R0, 0x1, -R16 ;  /* 0x0000000100007824 */ /* 0x000fe400078e0a10 */
[----:B------:R-:W-:-:S05]  /*170d0*/  IMAD.IADD R19, R4, 0x1, R19 ;  /* 0x0000000104137824 */ /* 0x000fca00078e0213 */
[----:B-1----:R-:W0:Y:S02]  /*170e0*/  MUFU.RCP R7, R7 ;  /* 0x0000000700077308 */ /* 0x002e240000001000 */
[----:B0--3--:R-:W-:-:S06]  /*170f0*/  VIADD R3, R7, 0xffffffe ;  /* 0x0ffffffe07037836 */ /* 0x009fcc0000000000 */
[----:B------:R-:W0:Y:S02]  /*17100*/  F2I.FTZ.U32.TRUNC.NTZ R3, R3 ;  /* 0x0000000300037305 */ /* 0x000e24000021f000 */
        /* <DEDUP_REMOVED lines=22> */
.L_x_8483:
[----:B------:R-:W-:Y:S01]  /*17270*/  UMOV UR4, URZ ;  /* 0x0000003f00047c82 */ /* 0x000fe20008000000 */
[----:B------:R-:W-:Y:S01]  /*17280*/  UMOV UR5, URZ ;  /* 0x0000003f00057c82 */ /* 0x000fe20008000000 */
[----:B------:R-:W-:Y:S01]  /*17290*/  ULDC UR6, c[0x0][0xc14] ;  /* 0x0003050000067ab9 */ /* 0x000fe20000000800 */
[----:B------:R-:W-:Y:S02]  /*172a0*/  IMAD.MOV.U32 R16, RZ, RZ, R0 ;  /* 0x000000ffff107224 */ /* 0x000fe400078e0000 */
[----:B------:R-:W-:Y:S02]  /*172b0*/  IMAD.U32 R17, RZ, RZ, UR4 ;  /* 0x00000004ff117e24 */ /* 0x000fe4000f8e00ff */
[----:B------:R-:W-:Y:S02]  /*172c0*/  IMAD.U32 R18, RZ, RZ, UR5 ;  /* 0x00000005ff127e24 */ /* 0x000fe4000f8e00ff */
[----:B------:R-:W-:-:S07]  /*172d0*/  IMAD.U32 R19, RZ, RZ, UR6 ;  /* 0x00000006ff137e24 */ /* 0x000fce000f8e00ff */
.L_x_8491:
[----:B------:R-:W1:Y:S01]  /*172e0*/  S2R R0, SR_TID.X ;  /* 0x0000000000007919 */ /* 0x000e620000002100 */
[----:B------:R-:W-:Y:S05]  /*172f0*/  WARPSYNC.ALL ;  /* 0x0000000000007948 */ /* 0x000fea0003800000 */
[----:B------:R-:W-:Y:S01]  /*17300*/  BAR.SYNC.DEFER_BLOCKING 0x4, 0x200 ;  /* 0x0108000000007b1d */ /* 0x000fe20000010000 */
[----:B-1----:R-:W-:-:S04]  /*17310*/  LOP3.LUT R0, R0, 0x1f, RZ, 0xc0, !PT ;  /* 0x0000001f00007812 */ /* 0x002fc800078ec0ff */
[----:B------:R-:W-:-:S13]  /*17320*/  ISETP.NE.AND P0, PT, R0, RZ, PT ;  /* 0x000000ff0000720c */ /* 0x000fda0003f05270 */
[----:B0-----:R-:W0:Y:S01]  /*17330*/  @!P0 S2R R3, SR_CgaCtaId ;  /* 0x0000000000038919 */ /* 0x001e220000008800 */
[----:B------:R-:W-:-:S04]  /*17340*/  @!P0 MOV R0, 0x400 ;  /* 0x0000040000008802 */ /* 0x000fc80000000f00 */
[----:B0-----:R-:W-:-:S05]  /*17350*/  @!P0 LEA R0, R3, R0, 0x18 ;  /* 0x0000000003008211 */ /* 0x001fca00078ec0ff */
[----:B------:R0:W-:Y:S01]  /*17360*/  @!P0 STS.128 [R0+0x19cd0], R16 ;  /* 0x019cd01000008388 */ /* 0x0001e20000000c00 */
[----:B------:R-:W-:Y:S06]  /*17370*/  BAR.ARV 0x5, 0x200 ;  /* 0x0148000000007b1d */ /* 0x000fec0000002000 */
.L_x_8480:
[----:B------:R-:W-:Y:S02]  /*17380*/  ULDC UR4, c[0x0][0xc14] ;  /* 0x0003050000047ab9 */ /* 0x000fe40000000800 */
[----:B-1----:R-:W-:-:S13]  /*17390*/  ISETP.GE.AND P0, PT, R19, UR4, PT ;  /* 0x0000000413007c0c */ /* 0x002fda000bf06270 */
[----:B------:R-:W-:Y:S05]  /*173a0*/  @!P0 BRA `(.L_x_8492) ;  /* 0xffffffac00d48947 */ /* 0x000fea000383ffff */
[----:B------:R-:W-:Y:S05]  /*173b0*/  BSYNC B7 ;  /* 0x0000000000077941 */ /* 0x000fea0003800000 */
.L_x_8383:
[----:B0-----:R-:W3:Y:S01]  /*173c0*/  LDL.LU R0, [R1+0x2c] ;  /* 0x00002c0001007983 */ /* 0x001ee20000300800 */
[----:B------:R-:W-:Y:S01]  /*173d0*/  BSSY B0, `(.L_x_8493) ;  /* 0x000000b000007945 */ /* 0x000fe20003800000 */
[----:B------:R-:W0:Y:S01]  /*173e0*/  S2R R5, SR_CgaCtaId ;  /* 0x0000000000057919 */ /* 0x000e220000008800 */
[----:B---3--:R-:W-:-:S05]  /*173f0*/  VIADD R0, R0, 0x1 ;  /* 0x0000000100007836 */ /* 0x008fca0000000000 */
[----:B--2---:R-:W-:-:S04]  /*17400*/  LEA.HI R2, R0, R0, RZ, 0x1 ;  /* 0x0000000000027211 */ /* 0x004fc800078f08ff */
[----:B------:R-:W-:Y:S02]  /*17410*/  LOP3.LUT R3, R2, 0xfffffffe, RZ, 0xc0, !PT ;  /* 0xfffffffe02037812 */ /* 0x000fe400078ec0ff */
[----:B------:R-:W-:-:S03]  /*17420*/  MOV R2, 0x400 ;  /* 0x0000040000027802 */ /* 0x000fc60000000f00 */
[----:B------:R-:W-:Y:S01]  /*17430*/  IMAD.IADD R0, R0, 0x1, -R3 ;  /* 0x0000000100007824 */ /* 0x000fe200078e0a03 */
[----:B0-----:R-:W-:-:S04]  /*17440*/  LEA R7, R5, R2, 0x18 ;  /* 0x0000000205077211 */ /* 0x001fc800078ec0ff */
[----:B------:R-:W-:-:S04]  /*17450*/  SHF.L.U32 R0, R0, 0x1f, RZ ;  /* 0x0000001f00007819 */ /* 0x000fc800000006ff */
[----:B------:R-:W0:Y:S02]  /*17460*/  SYNCS.PHASECHK.TRANS64.TRYWAIT P0, [R7+URZ+0x19c20], R0 ;  /* 0x019c2000070075a7 */ /* 0x000e24000800017f */
[----:B0-----:R-:W-:Y:S05]  /*17470*/  @!P0 BRA `(.L_x_8494) ;  /* 0x0000001800e48947 */ /* 0x001fea0003800000 */
.L_x_8586:
[----:B------:R-:W-:Y:S05]  /*17480*/  BSYNC B0 ;  /* 0x0000000000007941 */ /* 0x000fea0003800000 */
.L_x_8493:
[----:B------:R-:W-:-:S03]  /*17490*/  UMOV UR4, 0xffffffff ;  /* 0xffffffff00047882 */ /* 0x000fc60000000000 */
[----:B------:R-:W-:Y:S05]  /*174a0*/  BRA.DIV UR4, `(.L_x_8495) ;  /* 0x0000001a04ec7947 */ /* 0x000fea000b800000 */
[----:B0-----:R-:W0:Y:S02]  /*174b0*/  S2R R0, SR_TID.X ;  /* 0x0000000000007919 */ /* 0x001e240000002100 */
[----:B0-----:R-:W-:-:S04]  /*174c0*/  SHF.R.U32.HI R0, RZ, 0x5, R0 ;  /* 0x00000005ff007819 */ /* 0x001fc80000011600 */
[----:B------:R-:W-:-:S05]  /*174d0*/  LOP3.LUT R0, R0, 0x3, RZ, 0xc0, !PT ;  /* 0x0000000300007812 */ /* 0x000fca00078ec0ff */
[----:B------:R0:W1:Y:S02]  /*174e0*/  SHFL.IDX PT, R14, R0, RZ, 0x1f ;  /* 0x00001fff000e7589 */ /* 0x00006400000e0000 */
.L_x_8589:
[----:B-1----:R-:W-:-:S13]  /*174f0*/  ISETP.NE.AND P0, PT, R14, RZ, PT ;  /* 0x000000ff0e00720c */ /* 0x002fda0003f05270 */
[----:B------:R-:W-:Y:S05]  /*17500*/  @P0 BRA `(.L_x_8252) ;  /* 0x0000000000a40947 */ /* 0x000fea0003800000 */
[----:B------:R-:W-:-:S03]  /*17510*/  UMOV UR4, 0xffffffff ;  /* 0xffffffff00047882 */ /* 0x000fc60000000000 */
[----:B------:R-:W-:Y:S05]  /*17520*/  BRA.DIV UR4, `(.L_x_8496) ;  /* 0x0000001e04007947 */ /* 0x000fea000b800000 */
[----:B------:R-:W-:-:S13]  /*17530*/  ELECT P6, URZ, PT ;  /* 0x00000000003f782f */ /* 0x000fda00038c0000 */
.L_x_8592:
[----:B------:R-:W-:Y:S05]  /*17540*/  @!P6 BRA `(.L_x_8252) ;  /* 0x000000000094e947 */ /* 0x000fea0003800000 */
[----:B0-----:R-:W2:Y:S02]  /*17550*/  LDL.LU R0, [R1+0x28] ;  /* 0x0000280001007983 */ /* 0x001ea40000300800 */
[----:B--2---:R-:W-:-:S04]  /*17560*/  LOP3.LUT R0, R0, 0x2, RZ, 0xfc, !PT ;  /* 0x0000000200007812 */ /* 0x004fc800078efcff */
[----:B------:R-:W-:-:S13]  /*17570*/  ISETP.NE.AND P0, PT, R0, 0x3, PT ;  /* 0x000000030000780c */ /* 0x000fda0003f05270 */
[----:B------:R-:W-:Y:S05]  /*17580*/  @!P0 BRA `(.L_x_8497) ;  /* 0x0000000000048947 */ /* 0x000fea0003800000 */
[----:B------:R-:W-:Y:S01]  /*17590*/  BPT.TRAP 0x1 ;  /* 0x000000040000795c */ /* 0x000fe20000300000 */
.L_x_8497:
        /* <DEDUP_REMOVED lines=12> */
.L_x_8593:
[----:B------:R-:W1:Y:S02]  /*17660*/  SYNCS.PHASECHK.TRANS64.TRYWAIT P1, [R3+URZ], R0 ;  /* 0x00000000030075a7 */ /* 0x000e64000802017f */
[----:B-1----:R-:W-:Y:S05]  /*17670*/  @!P1 BRA `(.L_x_8499) ;  /* 0x0000001800e09947 */ /* 0x002fea0003800000 */
.L_x_8594:
[----:B------:R-:W-:Y:S05]  /*17680*/  @!P0 BRA `(.L_x_8500) ;  /* 0x0000000000048947 */ /* 0x000fea0003800000 */
[----:B------:R-:W-:Y:S01]  /*17690*/  BPT.TRAP 0x1 ;  /* 0x000000040000795c */ /* 0x000fe20000300000 */
.L_x_8500:
[----:B-1----:R-:W-:-:S04]  /*176a0*/  IMAD R3, R22, 0x8, R7 ;  /* 0x0000000816037824 */ /* 0x002fc800078e0207 */
[----:B------:R-:W1:Y:S02]  /*176b0*/  SYNCS.PHASECHK.TRANS64.TRYWAIT P1, [R3+URZ+0x19c60], R4 ;  /* 0x019c6004030075a7 */ /* 0x000e64000802017f */
[----:B-1----:R-:W-:Y:S05]  /*176c0*/  @!P1 BRA `(.L_x_8501) ;  /* 0x0000001800e09947 */ /* 0x002fea0003800000 */
.L_x_8595:
[----:B------:R-:W-:Y:S05]  /*176d0*/  @!P0 BRA `(.L_x_8502) ;  /* 0x0000000000048947 */ /* 0x000fea0003800000 */
[----:B------:R-:W-:Y:S01]  /*176e0*/  BPT.TRAP 0x1 ;  /* 0x000000040000795c */ /* 0x000fe20000300000 */
.L_x_8502:
[----:B0-----:R-:W-:-:S04]  /*176f0*/  IMAD R5, R6, 0x8, R7 ;  /* 0x0000000806057824 */ /* 0x001fc800078e0207 */
[----:B------:R-:W0:Y:S02]  /*17700*/  SYNCS.PHASECHK.TRANS64.TRYWAIT P1, [R5+URZ+0x19c60], R0 ;  /* 0x019c6000050075a7 */ /* 0x000e24000802017f */
[----:B0-----:R-:W-:Y:S05]  /*17710*/  @!P1 BRA `(.L_x_8503) ;  /* 0x0000001800e09947 */ /* 0x001fea0003800000 */
.L_x_8596:
[----:B------:R-:W-:Y:S05]  /*17720*/  @!P0 BRA `(.L_x_8504) ;  /* 0x0000000000048947 */ /* 0x000fea0003800000 */
[----:B------:R-:W-:Y:S01]  /*17730*/  BPT.TRAP 0x1 ;  /* 0x000000040000795c */ /* 0x000fe20000300000 */
.L_x_8504:
[----:B------:R-:W2:Y:S02]  /*17740*/  SYNCS.PHASECHK.TRANS64.TRYWAIT P0, [R3+URZ+0x19c80], R4 ;  /* 0x019c8004030075a7 */ /* 0x000ea4000800017f */
[----:B--2---:R-:W-:Y:S05]  /*17750*/  @!P0 BRA `(.L_x_8505) ;  /* 0x0000001800e48947 */ /* 0x004fea0003800000 */
.L_x_8506:
[----:B---3--:R3:W4:Y:S02]  /*17760*/  SYNCS.PHASECHK.TRANS64.TRYWAIT P0, [R5+URZ+0x19c80], R0 ;  /* 0x019c8000050075a7 */ /* 0x008724000800017f */
[----:B----4-:R-:W-:Y:S05]  /*17770*/  @!P0 NANOSLEEP.SYNCS 0x989680 ;  /* 0x009896800000895d */ /* 0x010fea0003900000 */
[----:B------:R-:W4:Y:S02]  /*17780*/  @!P0 SYNCS.PHASECHK.TRANS64 P0, [R5+URZ+0x19c80], R0 ;  /* 0x019c8000050085a7 */ /* 0x000f24000800007f */
[----:B----4-:R-:W-:Y:S05]  /*17790*/  @!P0 BRA `(.L_x_8506) ;  /* 0xfffffffc00f08947 */ /* 0x010fea000383ffff */
.L_x_8252:
[----:B------:R-:W-:Y:S05]  /*177a0*/  BSYNC B8 ;  /* 0x0000000000087941 */ /* 0x000fea0003800000 */
.L_x_8249:
[----:B------:R-:W-:Y:S05]  /*177b0*/  EXIT ;  /* 0x000000000000794d */ /* 0x000fea0003800000 */
.L_x_8268:
[----:B0-----:R0:W1:Y:S02]  /*177c0*/  SYNCS.PHASECHK.TRANS64.TRYWAIT P5, [R89+URZ+0x19c90], R92 ;  /* 0x019c905c590075a7 */ /* 0x00106400080a017f */
[----:B-1----:R-:W-:Y:S05]  /*177d0*/  @!P5 NANOSLEEP.SYNCS 0x989680 ;  /* 0x009896800000d95d */ /* 0x002fea0003900000 */
[----:B------:R-:W1:Y:S02]  /*177e0*/  @!P5 SYNCS.PHASECHK.TRANS64 P5, [R89+URZ+0x19c90], R92 ;  /* 0x019c905c5900d5a7 */ /* 0x000e6400080a007f */
[----:B-1----:R-:W-:Y:S05]  /*177f0*/  @!P5 BRA `(.L_x_8268) ;  /* 0xfffffffc00f0d947 */ /* 0x002fea000383ffff */
[----:B------:R-:W-:Y:S05]  /*17800*/  BRA `(.L_x_8507) ;  /* 0xfffffeac00c87947 */ /* 0x000fea000383ffff */
.L_x_8284:
[----:B-1----:R1:W2:Y:S02]  /*17810*/  SYNCS.PHASECHK.TRANS64.TRYWAIT P5, [R89+URZ+0x19c90], R92 ;  /* 0x019c905c590075a7 */ /* 0x0022a400080a017f */
[----:B--2---:R-:W-:Y:S05]  /*17820*/  @!P5 NANOSLEEP.SYNCS 0x989680 ;  /* 0x009896800000d95d */ /* 0x004fea0003900000 */
[----:B------:R-:W2:Y:S02]  /*17830*/  @!P5 SYNCS.PHASECHK.TRANS64 P5, [R89+URZ+0x19c90], R92 ;  /* 0x019c905c5900d5a7 */ /* 0x000ea400080a007f */
[----:B--2---:R-:W-:Y:S05]  /*17840*/  @!P5 BRA `(.L_x_8284) ;  /* 0xfffffffc00f0d947 */ /* 0x004fea000383ffff */
[----:B------:R-:W-:Y:S05]  /*17850*/  BRA `(.L_x_8508) ;  /* 0xfffffec400e47947 */ /* 0x000fea000383ffff */
.L_x_8293:
[----:B0-----:R0:W1:Y:S02]  /*17860*/  SYNCS.PHASECHK.TRANS64.TRYWAIT P5, [R89+URZ+0x19c90], R92 ;  /* 0x019c905c590075a7 */ /* 0x00106400080a017f */
[----:B-1----:R-:W-:Y:S05]  /*17870*/  @!P5 NANOSLEEP.SYNCS 0x989680 ;  /* 0x009896800000d95d */ /* 0x002fea0003900000 */
[----:B------:R-:W1:Y:S02]  /*17880*/  @!P5 SYNCS.PHASECHK.TRANS64 P5, [R89+URZ+0x19c90], R92 ;  /* 0x019c905c5900d5a7 */ /* 0x000e6400080a007f */
[----:B-1----:R-:W-:Y:S05]  /*17890*/  @!P5 BRA `(.L_x_8293) ;  /* 0xfffffffc00f0d947 */ /* 0x002fea000383ffff */
[----:B------:R-:W-:Y:S05]  /*178a0*/  BRA `(.L_x_8509) ;  /* 0xfffffee800107947 */ /* 0x000fea000383ffff */
.L_x_8297:
[----:B--2---:R2:W3:Y:S02]  /*178b0*/  SYNCS.PHASECHK.TRANS64.TRYWAIT P5, [R89+URZ+0x19cb0], R92 ;  /* 0x019cb05c590075a7 */ /* 0x0044e400080a017f */
[----:B---3--:R-:W-:Y:S05]  /*178c0*/  @!P5 NANOSLEEP.SYNCS 0x989680 ;  /* 0x009896800000d95d */ /* 0x008fea0003900000 */
[----:B------:R-:W3:Y:S02]  /*178d0*/  @!P5 SYNCS.PHASECHK.TRANS64 P5, [R89+URZ+0x19cb0], R92 ;  /* 0x019cb05c5900d5a7 */ /* 0x000ee400080a007f */
[----:B---3--:R-:W-:Y:S05]  /*178e0*/  @!P5 BRA `(.L_x_8297) ;  /* 0xfffffffc00f0d947 */ /* 0x008fea000383ffff */
[----:B------:R-:W-:Y:S05]  /*178f0*/  BRA `(.L_x_8510) ;  /* 0xfffffee800807947 */ /* 0x000fea000383ffff */
.L_x_8317:
        /* <DEDUP_REMOVED lines=8> */
.L_x_8512:
[----:B------:R-:W-:Y:S05]  /*17980*/  BSYNC B1 ;  /* 0x0000000000017941 */ /* 0x000fea0003800000 */
.L_x_8511:
[----:B------:R-:W-:Y:S05]  /*17990*/  BRA `(.L_x_8513) ;  /* 0xfffffef800a87947 */ /* 0x000fea000383ffff */
.L_x_8318:
        /* <DEDUP_REMOVED lines=8> */
.L_x_8515:
[----:B------:R-:W-:Y:S05]  /*17a20*/  BSYNC B1 ;  /* 0x0000000000017941 */ /* 0x000fea0003800000 */
.L_x_8514:
[----:B------:R-:W-:Y:S05]  /*17a30*/  BRA `(.L_x_8516) ;  /* 0xfffffef800887947 */ /* 0x000fea000383ffff */
.L_x_8319:
        /* <DEDUP_REMOVED lines=8> */
.L_x_8518:
[----:B------:R-:W-:Y:S05]  /*17ac0*/  BSYNC B1 ;  /* 0x0000000000017941 */ /* 0x000fea0003800000 */
.L_x_8517:
[----:B------:R-:W-:Y:S05]  /*17ad0*/  BRA `(.L_x_8519) ;  /* 0xfffffef800687947 */ /* 0x000fea000383ffff */
.L_x_8320:
        /* <DEDUP_REMOVED lines=8> */
.L_x_8521:
[----:B------:R-:W-:Y:S05]  /*17b60*/  BSYNC B1 ;  /* 0x0000000000017941 */ /* 0x000fea0003800000 */
.L_x_8520:
[----:B------:R-:W-:Y:S05]  /*17b70*/  BRA `(.L_x_8522) ;  /* 0xfffffef800487947 */ /* 0x000fea000383ffff */
.L_x_8322:
[----:B-1----:R1:W2:Y:S02]  /*17b80*/  SYNCS.PHASECHK.TRANS64.TRYWAIT P0, [R18+URZ+0x19c00], R3 ;  /* 0x019c0003120075a7 */ /* 0x0022a4000800017f */
[----:B--2---:R-:W-:Y:S05]  /*17b90*/  @!P0 NANOSLEEP.SYNCS 0x989680 ;  /* 0x009896800000895d */ /* 0x004fea0003900000 */
[----:B------:R-:W2:Y:S02]  /*17ba0*/  @!P0 SYNCS.PHASECHK.TRANS64 P0, [R18+URZ+0x19c00], R3 ;  /* 0x019c0003120085a7 */ /* 0x000ea4000800007f */
[----:B--2---:R-:W-:Y:S05]  /*17bb0*/  @!P0 BRA `(.L_x_8322) ;  /* 0xfffffffc00f08947 */ /* 0x004fea000383ffff */
[----:B------:R-:W-:Y:S05]  /*17bc0*/  BRA `(.L_x_8523) ;  /* 0xfffffef800407947 */ /* 0x000fea000383ffff */
.L_x_8330:
        /* <DEDUP_REMOVED lines=8> */
.L_x_8525:
[----:B------:R-:W-:Y:S05]  /*17c50*/  BSYNC B1 ;  /* 0x0000000000017941 */ /* 0x000fea0003800000 */
.L_x_8524:
[----:B------:R-:W-:Y:S05]  /*17c60*/  BRA `(.L_x_8526) ;  /* 0xffffff1000787947 */ /* 0x000fea000383ffff */
.L_x_8331:
        /* <DEDUP_REMOVED lines=8> */
.L_x_8528:
[----:B------:R-:W-:Y:S05]  /*17cf0*/  BSYNC B1 ;  /* 0x0000000000017941 */ /* 0x000fea0003800000 */
.L_x_8527:
[----:B------:R-:W-:Y:S05]  /*17d00*/  BRA `(.L_x_8529) ;  /* 0xffffff1000587947 */ /* 0x000fea000383ffff */
.L_x_8332:
        /* <DEDUP_REMOVED lines=8> */
.L_x_8531:
[----:B------:R-:W-:Y:S05]  /*17d90*/  BSYNC B1 ;  /* 0x0000000000017941 */ /* 0x000fea0003800000 */
.L_x_8530:
[----:B------:R-:W-:Y:S05]  /*17da0*/  BRA `(.L_x_8532) ;  /* 0xffffff1000387947 */ /* 0x000fea000383ffff */
.L_x_8333:
        /* <DEDUP_REMOVED lines=8> */
.L_x_8534:
[----:B------:R-:W-:Y:S05]  /*17e30*/  BSYNC B1 ;  /* 0x0000000000017941 */ /* 0x000fea0003800000 */
.L_x_8533:
[----:B------:R-:W-:Y:S05]  /*17e40*/  BRA `(.L_x_8535) ;  /* 0xffffff1000187947 */ /* 0x000fea000383ffff */
.L_x_8335:
[----:B-1----:R1:W2:Y:S02]  /*17e50*/  SYNCS.PHASECHK.TRANS64.TRYWAIT P0, [R18+URZ+0x19c00], R3 ;  /* 0x019c0003120075a7 */ /* 0x0022a4000800017f */
[----:B--2---:R-:W-:Y:S05]  /*17e60*/  @!P0 NANOSLEEP.SYNCS 0x989680 ;  /* 0x009896800000895d */ /* 0x004fea0003900000 */
[----:B------:R-:W2:Y:S02]  /*17e70*/  @!P0 SYNCS.PHASECHK.TRANS64 P0, [R18+URZ+0x19c00], R3 ;  /* 0x019c0003120085a7 */ /* 0x000ea4000800007f */
[----:B--2---:R-:W-:Y:S05]  /*17e80*/  @!P0 BRA `(.L_x_8335) ;  /* 0xfffffffc00f08947 */ /* 0x004fea000383ffff */
[----:B------:R-:W-:Y:S05]  /*17e90*/  BRA `(.L_x_8536) ;  /* 0xffffff1000107947 */ /* 0x000fea000383ffff */
.L_x_8341:
[----:B-1----:R1:W3:Y:S02]  /*17ea0*/  SYNCS.PHASECHK.TRANS64.TRYWAIT P1, [R3+URZ+0x19c30], R4 ;  /* 0x019c3004030075a7 */ /* 0x0022e4000802017f */
[----:B---3--:R-:W-:Y:S05]  /*17eb0*/  @!P1 NANOSLEEP.SYNCS 0x989680 ;  /* 0x009896800000995d */ /* 0x008fea0003900000 */
[----:B------:R-:W3:Y:S02]  /*17ec0*/  @!P1 SYNCS.PHASECHK.TRANS64 P1, [R3+URZ+0x19c30], R4 ;  /* 0x019c3004030095a7 */ /* 0x000ee4000802007f */
[----:B---3--:R-:W-:Y:S05]  /*17ed0*/  @!P1 BRA `(.L_x_8341) ;  /* 0xfffffffc00f09947 */ /* 0x008fea000383ffff */
[----:B------:R-:W-:Y:S05]  /*17ee0*/  BRA `(.L_x_8340) ;  /* 0xffffff3000747947 */ /* 0x000fea000383ffff */
.L_x_8348:
[----:B-1----:R1:W2:Y:S02]  /*17ef0*/  SYNCS.PHASECHK.TRANS64.TRYWAIT P1, [R10+URZ+0x19c30], R9 ;  /* 0x019c30090a0075a7 */ /* 0x0022a4000802017f */
[----:B--2---:R-:W-:Y:S05]  /*17f00*/  @!P1 NANOSLEEP.SYNCS 0x989680 ;  /* 0x009896800000995d */ /* 0x004fea0003900000 */
[----:B------:R-:W2:Y:S02]  /*17f10*/  @!P1 SYNCS.PHASECHK.TRANS64 P1, [R10+URZ+0x19c30], R9 ;  /* 0x019c30090a0095a7 */ /* 0x000ea4000802007f */
[----:B--2---:R-:W-:Y:S05]  /*17f20*/  @!P1 BRA `(.L_x_8348) ;  /* 0xfffffffc00f09947 */ /* 0x004fea000383ffff */
[----:B------:R-:W-:Y:S05]  /*17f30*/  BRA `(.L_x_8347) ;  /* 0xffffff5400007947 */ /* 0x000fea000383ffff */
.L_x_8353:
[----:B---3--:R3:W4:Y:S02]  /*17f40*/  SYNCS.PHASECHK.TRANS64.TRYWAIT P1, [R12+URZ+0x19c50], R0 ;  /* 0x019c50000c0075a7 */ /* 0x008724000802017f */
[----:B----4-:R-:W-:Y:S05]  /*17f50*/  @!P1 NANOSLEEP.SYNCS 0x989680 ;  /* 0x009896800000995d */ /* 0x010fea0003900000 */
[----:B------:R-:W4:Y:S02]  /*17f60*/  @!P1 SYNCS.PHASECHK.TRANS64 P1, [R12+URZ+0x19c50], R0 ;  /* 0x019c50000c0095a7 */ /* 0x000f24000802007f */
[----:B----4-:R-:W-:Y:S05]  /*17f70*/  @!P1 BRA `(.L_x_8353) ;  /* 0xfffffffc00f09947 */ /* 0x010fea000383ffff */
[----:B------:R-:W-:Y:S05]  /*17f80*/  BRA `(.L_x_8352) ;  /* 0xffffff54008c7947 */ /* 0x000fea000383ffff */
.L_x_8360:
[----:B--2---:R2:W3:Y:S02]  /*17f90*/  SYNCS.PHASECHK.TRANS64.TRYWAIT P1, [R5+URZ+0x19c50], R8 ;  /* 0x019c5008050075a7 */ /* 0x0044e4000802017f */
[----:B---3--:R-:W-:Y:S05]  /*17fa0*/  @!P1 NANOSLEEP.SYNCS 0x989680 ;  /* 0x009896800000995d */ /* 0x008fea0003900000 */
[----:B------:R-:W3:Y:S02]  /*17fb0*/  @!P1 SYNCS.PHASECHK.TRANS64 P1, [R5+URZ+0x19c50], R8 ;  /* 0x019c5008050095a7 */ /* 0x000ee4000802007f */
[----:B---3--:R-:W-:Y:S05]  /*17fc0*/  @!P1 BRA `(.L_x_8360) ;  /* 0xfffffffc00f09947 */ /* 0x008fea000383ffff */
[----:B------:R-:W-:Y:S05]  /*17fd0*/  BRA `(.L_x_8359) ;  /* 0xffffff6c00fc7947 */ /* 0x000fea000383ffff */
.L_x_8387:
        /* <DEDUP_REMOVED lines=11> */
.L_x_8538:
[----:B------:R-:W-:Y:S05]  /*18090*/  BSYNC B1 ;  /* 0x0000000000017941 */ /* 0x000fea0003800000 */
.L_x_8537:
[----:B------:R-:W-:Y:S05]  /*180a0*/  BRA `(.L_x_8539) ;  /* 0xffffffa800247947 */ /* 0x000fea000383ffff */
.L_x_8389:
[----:B------:R-:W-:Y:S01]  /*180b0*/  BSSY B1, `(.L_x_8540) ;  /* 0x0000006000017945 */ /* 0x000fe20003800000 */
[----:B------:R-:W-:-:S07]  /*180c0*/  IMAD.MOV.U32 R15, RZ, RZ, -0x1 ;  /* 0xffffffffff0f7424 */ /* 0x000fce00078e00ff */
[----:B0-----:R-:W-:Y:S05]  /*180d0*/  WARPSYNC.COLLECTIVE R15, `(.L_x_8541) ;  /* 0x000000000f0c7348 */ /* 0x001fea0003c00000 */
[----:B------:R-:W-:Y:S02]  /*180e0*/  ELECT P6, UR62, PT ;  /* 0x00000000003e782f */ /* 0x000fe400038c0000 */
[----:B------:R-:W-:Y:S01]  /*180f0*/  MOV R14, UR62 ;  /* 0x0000003e000e7c02 */ /* 0x000fe20008000f00 */
[----:B0-----:R-:W-:Y:S10]  /*18100*/  ENDCOLLECTIVE ;  /* 0x000000000000791b */ /* 0x001ff40003800000 */
.L_x_8541:
[----:B------:R-:W-:Y:S05]  /*18110*/  BSYNC B1 ;  /* 0x0000000000017941 */ /* 0x000fea0003800000 */
.L_x_8540:
[----:B------:R-:W-:Y:S05]  /*18120*/  BRA `(.L_x_8388) ;  /* 0xffffffa8001c7947 */ /* 0x000fea000383ffff */
.L_x_8391:
[----:B0-----:R0:W1:Y:S02]  /*18130*/  SYNCS.PHASECHK.TRANS64.TRYWAIT P0, [R11+URZ+0x19c20], R6 ;  /* 0x019c20060b0075a7 */ /* 0x001064000800017f */
[----:B-1----:R-:W-:Y:S05]  /*18140*/  @!P0 NANOSLEEP.SYNCS 0x989680 ;  /* 0x009896800000895d */ /* 0x002fea0003900000 */
[----:B------:R-:W1:Y:S02]  /*18150*/  @!P0 SYNCS.PHASECHK.TRANS64 P0, [R11+URZ+0x19c20], R6 ;  /* 0x019c20060b0085a7 */ /* 0x000e64000800007f */
[----:B-1----:R-:W-:Y:S05]  /*18160*/  @!P0 BRA `(.L_x_8391) ;  /* 0xfffffffc00f08947 */ /* 0x002fea000383ffff */
[----:B------:R-:W-:Y:S05]  /*18170*/  BRA `(.L_x_8542) ;  /* 0xffffffa800387947 */ /* 0x000fea000383ffff */
.L_x_8395:
[----:B-1----:R1:W2:Y:S02]  /*18180*/  SYNCS.PHASECHK.TRANS64.TRYWAIT P0, [R9+URZ+0x19ca0], R12 ;  /* 0x019ca00c090075a7 */ /* 0x0022a4000800017f */
[----:B--2---:R-:W-:Y:S05]  /*18190*/  @!P0 NANOSLEEP.SYNCS 0x989680 ;  /* 0x009896800000895d */ /* 0x004fea0003900000 */
[----:B------:R-:W2:Y:S02]  /*181a0*/  @!P0 SYNCS.PHASECHK.TRANS64 P0, [R9+URZ+0x19ca0], R12 ;  /* 0x019ca00c090085a7 */ /* 0x000ea4000800007f */
[----:B--2---:R-:W-:Y:S05]  /*181b0*/  @!P0 BRA `(.L_x_8395) ;  /* 0xfffffffc00f08947 */ /* 0x004fea000383ffff */
[----:B------:R-:W-:Y:S05]  /*181c0*/  BRA `(.L_x_8543) ;  /* 0xffffffa800507947 */ /* 0x000fea000383ffff */
.L_x_8402:
[----:B0-----:R0:W2:Y:S02]  /*181d0*/  SYNCS.PHASECHK.TRANS64.TRYWAIT P0, [R9+URZ+0x19cc0], R12 ;  /* 0x019cc00c090075a7 */ /* 0x0010a4000800017f */
[----:B--2---:R-:W-:Y:S05]  /*181e0*/  @!P0 NANOSLEEP.SYNCS 0x989680 ;  /* 0x009896800000895d */ /* 0x004fea0003900000 */
[----:B------:R-:W2:Y:S02]  /*181f0*/  @!P0 SYNCS.PHASECHK.TRANS64 P0, [R9+URZ+0x19cc0], R12 ;  /* 0x019cc00c090085a7 */ /* 0x000ea4000800007f */
[----:B--2---:R-:W-:Y:S05]  /*18200*/  @!P0 BRA `(.L_x_8402) ;  /* 0xfffffffc00f08947 */ /* 0x004fea000383ffff */
[----:B------:R-:W-:Y:S05]  /*18210*/  BRA `(.L_x_8544) ;  /* 0xffffffac004c7947 */ /* 0x000fea000383ffff */
.L_x_8411:
[----:B-1----:R1:W2:Y:S02]  /*18220*/  SYNCS.PHASECHK.TRANS64.TRYWAIT P1, [R9+URZ+0x19ca0], R8 ;  /* 0x019ca008090075a7 */ /* 0x0022a4000802017f */
[----:B--2---:R-:W-:Y:S05]  /*18230*/  @!P1 NANOSLEEP.SYNCS 0x989680 ;  /* 0x009896800000995d */ /* 0x004fea0003900000 */
[----:B------:R-:W2:Y:S02]  /*18240*/  @!P1 SYNCS.PHASECHK.TRANS64 P1, [R9+URZ+0x19ca0], R8 ;  /* 0x019ca008090095a7 */ /* 0x000ea4000802007f */
[----:B--2---:R-:W-:Y:S05]  /*18250*/  @!P1 BRA `(.L_x_8411) ;  /* 0xfffffffc00f09947 */ /* 0x004fea000383ffff */
[----:B------:R-:W-:Y:S05]  /*18260*/  BRA `(.L_x_8545) ;  /* 0xffffffb000807947 */ /* 0x000fea000383ffff */
.L_x_8418:
[----:B0-----:R0:W2:Y:S02]  /*18270*/  SYNCS.PHASECHK.TRANS64.TRYWAIT P1, [R9+URZ+0x19cc0], R8 ;  /* 0x019cc008090075a7 */ /* 0x0010a4000802017f */
[----:B--2---:R-:W-:Y:S05]  /*18280*/  @!P1 NANOSLEEP.SYNCS 0x989680 ;  /* 0x009896800000995d */ /* 0x004fea0003900000 */
[----:B------:R-:W2:Y:S02]  /*18290*/  @!P1 SYNCS.PHASECHK.TRANS64 P1, [R9+URZ+0x19cc0], R8 ;  /* 0x019cc008090095a7 */ /* 0x000ea4000802007f */
[----:B--2---:R-:W-:Y:S05]  /*182a0*/  @!P1 BRA `(.L_x_8418) ;  /* 0xfffffffc00f09947 */ /* 0x004fea000383ffff */
[----:B------:R-:W-:Y:S05]  /*182b0*/  BRA `(.L_x_8546) ;  /* 0xffffffb400787947 */ /* 0x000fea000383ffff */
.L_x_8435:
        /* <DEDUP_REMOVED lines=11> */
.L_x_8548:
[----:B------:R-:W-:Y:S05]  /*18370*/  BSYNC B0 ;  /* 0x0000000000007941 */ /* 0x000fea0003800000 */
.L_x_8547:
[----:B------:R-:W-:Y:S05]  /*18380*/  BRA `(.L_x_8549) ;  /* 0xffffffc4003c7947 */ /* 0x000fea000383ffff */
.L_x_8437:
[----:B------:R-:W-:Y:S01]  /*18390*/  BSSY B0, `(.L_x_8550) ;  /* 0x0000006000007945 */ /* 0x000fe20003800000 */
[----:B------:R-:W-:-:S07]  /*183a0*/  IMAD.MOV.U32 R15, RZ, RZ, -0x1 ;  /* 0xffffffffff0f7424 */ /* 0x000fce00078e00ff */
[----:B0-----:R-:W-:Y:S05]  /*183b0*/  WARPSYNC.COLLECTIVE R15, `(.L_x_8551) ;  /* 0x000000000f0c7348 */ /* 0x001fea0003c00000 */
[----:B------:R-:W-:Y:S02]  /*183c0*/  ELECT P6, UR62, PT ;  /* 0x00000000003e782f */ /* 0x000fe400038c0000 */
[----:B------:R-:W-:Y:S01]  /*183d0*/  MOV R14, UR62 ;  /* 0x0000003e000e7c02 */ /* 0x000fe20008000f00 */
[----:B0-----:R-:W-:Y:S10]  /*183e0*/  ENDCOLLECTIVE ;  /* 0x000000000000791b */ /* 0x001ff40003800000 */
.L_x_8551:
[----:B------:R-:W-:Y:S05]  /*183f0*/  BSYNC B0 ;  /* 0x0000000000007941 */ /* 0x000fea0003800000 */
.L_x_8550:
[----:B------:R-:W-:Y:S05]  /*18400*/  BRA `(.L_x_8552) ;  /* 0xffffffc400347947 */ /* 0x000fea000383ffff */
.L_x_8440:
[----:B0-----:R0:W1:Y:S02]  /*18410*/  SYNCS.PHASECHK.TRANS64.TRYWAIT P2, [R5+URZ+0x19c80], R4 ;  /* 0x019c8004050075a7 */ /* 0x001064000804017f */
[----:B-1----:R-:W-:Y:S05]  /*18420*/  @!P2 NANOSLEEP.SYNCS 0x989680 ;  /* 0x009896800000a95d */ /* 0x002fea0003900000 */
[----:B------:R-:W1:Y:S02]  /*18430*/  @!P2 SYNCS.PHASECHK.TRANS64 P2, [R5+URZ+0x19c80], R4 ;  /* 0x019c80040500a5a7 */ /* 0x000e64000804007f */
[----:B-1----:R-:W-:Y:S05]  /*18440*/  @!P2 BRA `(.L_x_8440) ;  /* 0xfffffffc00f0a947 */ /* 0x002fea000383ffff */
[----:B------:R-:W-:Y:S05]  /*18450*/  BRA `(.L_x_8553) ;  /* 0xffffffc400987947 */ /* 0x000fea000383ffff */
.L_x_8442:
[----:B-1----:R1:W2:Y:S02]  /*18460*/  SYNCS.PHASECHK.TRANS64.TRYWAIT P2, [R5+URZ+0x19c40], R4 ;  /* 0x019c4004050075a7 */ /* 0x0022a4000804017f */
[----:B--2---:R-:W-:Y:S05]  /*18470*/  @!P2 NANOSLEEP.SYNCS 0x989680 ;  /* 0x009896800000a95d */ /* 0x004fea0003900000 */
[----:B------:R-:W2:Y:S02]  /*18480*/  @!P2 SYNCS.PHASECHK.TRANS64 P2, [R5+URZ+0x19c40], R4 ;  /* 0x019c40040500a5a7 */ /* 0x000ea4000804007f */
[----:B--2---:R-:W-:Y:S05]  /*18490*/  @!P2 BRA `(.L_x_8442) ;  /* 0xfffffffc00f0a947 */ /* 0x004fea000383ffff */
[----:B------:R-:W-:Y:S05]  /*184a0*/  BRA `(.L_x_8554) ;  /* 0xffffffc800107947 */ /* 0x000fea000383ffff */
.L_x_8445:
[----:B0-----:R0:W1:Y:S02]  /*184b0*/  SYNCS.PHASECHK.TRANS64.TRYWAIT P0, [R28+URZ+0x19c20], R3 ;  /* 0x019c20031c0075a7 */ /* 0x001064000800017f */
[----:B-1----:R-:W-:Y:S05]  /*184c0*/  @!P0 NANOSLEEP.SYNCS 0x989680 ;  /* 0x009896800000895d */ /* 0x002fea0003900000 */
[----:B------:R-:W1:Y:S02]  /*184d0*/  @!P0 SYNCS.PHASECHK.TRANS64 P0, [R28+URZ+0x19c20], R3 ;  /* 0x019c20031c0085a7 */ /* 0x000e64000800007f */
[----:B-1----:R-:W-:Y:S05]  /*184e0*/  @!P0 BRA `(.L_x_8445) ;  /* 0xfffffffc00f08947 */ /* 0x002fea000383ffff */
[----:B------:R-:W-:Y:S05]  /*184f0*/  BRA `(.L_x_8555) ;  /* 0xffffffcc00307947 */ /* 0x000fea000383ffff */
.L_x_8451:
[----:B0-----:R0:W1:Y:S02]  /*18500*/  SYNCS.PHASECHK.TRANS64.TRYWAIT P0, [R5+URZ+0x19c80], R4 ;  /* 0x019c8004050075a7 */ /* 0x001064000800017f */
[----:B-1----:R-:W-:Y:S05]  /*18510*/  @!P0 NANOSLEEP.SYNCS 0x989680 ;  /* 0x009896800000895d */ /* 0x002fea0003900000 */
[----:B------:R-:W1:Y:S02]  /*18520*/  @!P0 SYNCS.PHASECHK.TRANS64 P0, [R5+URZ+0x19c80], R4 ;  /* 0x019c8004050085a7 */ /* 0x000e64000800007f */
[----:B-1----:R-:W-:Y:S05]  /*18530*/  @!P0 BRA `(.L_x_8451) ;  /* 0xfffffffc00f08947 */ /* 0x002fea000383ffff */
[----:B------:R-:W-:Y:S05]  /*18540*/  BRA `(.L_x_8556) ;  /* 0xffffffcc00d47947 */ /* 0x000fea000383ffff */
.L_x_8458:
[----:B-1----:R1:W2:Y:S02]  /*18550*/  SYNCS.PHASECHK.TRANS64.TRYWAIT P0, [R5+URZ+0x19c40], R4 ;  /* 0x019c4004050075a7 */ /* 0x0022a4000800017f */
[----:B--2---:R-:W-:Y:S05]  /*18560*/  @!P0 NANOSLEEP.SYNCS 0x989680 ;  /* 0x009896800000895d */ /* 0x004fea0003900000 */
[----:B------:R-:W2:Y:S02]  /*18570*/  @!P0 SYNCS.PHASECHK.TRANS64 P0, [R5+URZ+0x19c40], R4 ;  /* 0x019c4004050085a7 */ /* 0x000ea4000800007f */
[----:B--2---:R-:W-:Y:S05]  /*18580*/  @!P0 BRA `(.L_x_8458) ;  /* 0xfffffffc00f08947 */ /* 0x004fea000383ffff */
[----:B------:R-:W-:Y:S05]  /*18590*/  BRA `(.L_x_8557) ;  /* 0xffffffd000cc7947 */ /* 0x000fea000383ffff */
.L_x_8466:
[----:B0-----:R0:W1:Y:S02]  /*185a0*/  SYNCS.PHASECHK.TRANS64.TRYWAIT P2, [R13+URZ+0x19c70], R3 ;  /* 0x019c70030d0075a7 */ /* 0x001064000804017f */
[----:B-1----:R-:W-:Y:S05]  /*185b0*/  @!P2 NANOSLEEP.SYNCS 0x989680 ;  /* 0x009896800000a95d */ /* 0x002fea0003900000 */
[----:B------:R-:W1:Y:S02]  /*185c0*/  @!P2 SYNCS.PHASECHK.TRANS64 P2, [R13+URZ+0x19c70], R3 ;  /* 0x019c70030d00a5a7 */ /* 0x000e64000804007f */
[----:B-1----:R-:W-:Y:S05]  /*185d0*/  @!P2 BRA `(.L_x_8466) ;  /* 0xfffffffc00f0a947 */ /* 0x002fea000383ffff */
[----:B------:R-:W-:Y:S05]  /*185e0*/  BRA `(.L_x_8558) ;  /* 0xffffffd400e07947 */ /* 0x000fea000383ffff */
.L_x_8468:
[----:B0-----:R0:W1:Y:S02]  /*185f0*/  SYNCS.PHASECHK.TRANS64.TRYWAIT P2, [R13+URZ+0x19c60], R4 ;  /* 0x019c60040d0075a7 */ /* 0x001064000804017f */
[----:B-1----:R-:W-:Y:S05]  /*18600*/  @!P2 NANOSLEEP.SYNCS 0x989680 ;  /* 0x009896800000a95d */ /* 0x002fea0003900000 */
[----:B------:R-:W1:Y:S02]  /*18610*/  @!P2 SYNCS.PHASECHK.TRANS64 P2, [R13+URZ+0x19c60], R4 ;  /* 0x019c60040d00a5a7 */ /* 0x000e64000804007f */
[----:B-1----:R-:W-:Y:S05]  /*18620*/  @!P2 BRA `(.L_x_8468) ;  /* 0xfffffffc00f0a947 */ /* 0x002fea000383ffff */
[----:B------:R-:W-:Y:S05]  /*18630*/  BRA `(.L_x_8559) ;  /* 0xffffffd400e87947 */ /* 0x000fea000383ffff */
.L_x_8475:
[----:B0-----:R0:W2:Y:S02]  /*18640*/  SYNCS.PHASECHK.TRANS64.TRYWAIT P0, [R0+URZ+0x19c70], R3 ;  /* 0x019c7003000075a7 */ /* 0x0010a4000800017f */
[----:B--2---:R-:W-:Y:S05]  /*18650*/  @!P0 NANOSLEEP.SYNCS 0x989680 ;  /* 0x009896800000895d */ /* 0x004fea0003900000 */
[----:B------:R-:W2:Y:S02]  /*18660*/  @!P0 SYNCS.PHASECHK.TRANS64 P0, [R0+URZ+0x19c70], R3 ;  /* 0x019c7003000085a7 */ /* 0x000ea4000800007f */
[----:B--2---:R-:W-:Y:S05]  /*18670*/  @!P0 BRA `(.L_x_8475) ;  /* 0xfffffffc00f08947 */ /* 0x004fea000383ffff */
[----:B------:R-:W-:Y:S05]  /*18680*/  BRA `(.L_x_8560) ;  /* 0xffffffdc00787947 */ /* 0x000fea000383ffff */
.L_x_8477:
[----:B0-----:R0:W2:Y:S02]  /*18690*/  SYNCS.PHASECHK.TRANS64.TRYWAIT P0, [R0+URZ+0x19c60], R3 ;  /* 0x019c6003000075a7 */ /* 0x0010a4000800017f */
[----:B--2---:R-:W-:Y:S05]  /*186a0*/  @!P0 NANOSLEEP.SYNCS 0x989680 ;  /* 0x009896800000895d */ /* 0x004fea0003900000 */
[----:B------:R-:W2:Y:S02]  /*186b0*/  @!P0 SYNCS.PHASECHK.TRANS64 P0, [R0+URZ+0x19c60], R3 ;  /* 0x019c6003000085a7 */ /* 0x000ea4000800007f */
[----:B--2---:R-:W-:Y:S05]  /*186c0*/  @!P0 BRA `(.L_x_8477) ;  /* 0xfffffffc00f08947 */ /* 0x004fea000383ffff */
[----:B------:R-:W-:Y:S05]  /*186d0*/  BRA `(.L_x_8561) ;  /* 0xffffffdc007c7947 */ /* 0x000fea000383ffff */
.L_x_8481:
[----:B------:R-:W-:Y:S01]  /*186e0*/  BSSY B0, `(.L_x_8562) ;  /* 0x0000008000007945 */ /* 0x000fe20003800000 */
[----:B------:R-:W-:Y:S02]  /*186f0*/  IMAD.MOV.U32 R13, RZ, RZ, R16 ;  /* 0x000000ffff0d7224 */ /* 0x000fe400078e0010 */
[----:B------:R-:W-:Y:S02]  /*18700*/  IMAD.MOV.U32 R12, RZ, RZ, RZ ;  /* 0x000000ffff0c7224 */ /* 0x000fe400078e00ff */
[----:B0-----:R-:W-:Y:S02]  /*18710*/  IMAD.MOV.U32 R11, RZ, RZ, 0x1f ;  /* 0x0000001fff0b7424 */ /* 0x001fe400078e00ff */
[----:B------:R-:W-:-:S07]  /*18720*/  IMAD.MOV.U32 R15, RZ, RZ, -0x1 ;  /* 0xffffffffff0f7424 */ /* 0x000fce00078e00ff */
[----:B------:R-:W-:Y:S05]  /*18730*/  WARPSYNC.COLLECTIVE R15, `(.L_x_8563) ;  /* 0x000000000f087348 */ /* 0x000fea0003c00000 */
[----:B------:R0:W1:Y:S02]  /*18740*/  SHFL.IDX P6, R14, R13, R12, R11 ;  /* 0x0000000c0d0e7389 */ /* 0x00006400000c000b */
[----:B01----:R-:W-:Y:S01]  /*18750*/  ENDCOLLECTIVE ;  /* 0x000000000000791b */ /* 0x003fe20003800000 */
.L_x_8563:
[----:B------:R-:W-:Y:S05]  /*18760*/  BSYNC B0 ;  /* 0x0000000000007941 */ /* 0x000fea0003800000 */
.L_x_8562:
        /* <DEDUP_REMOVED lines=9> */
.L_x_8564:
        /* <DEDUP_REMOVED lines=18> */
.L_x_8565:
[----:B------:R-:W-:Y:S01]  /*18920*/  IMAD.MOV.U32 R12, RZ, RZ, 0x2 ;  /* 0x00000002ff0c7424 */ /* 0x000fe200078e00ff */
[----:B------:R-:W-:-:S05]  /*18930*/  SEL R5, R14, RZ, P1 ;  /* 0x000000ff0e057207 */ /* 0x000fca0000800000 */
[----:B------:R-:W-:-:S04]  /*18940*/  IMAD.IADD R5, R2, 0x1, R5 ;  /* 0x0000000102057824 */ /* 0x000fc800078e0205 */
[----:B------:R-:W-:-:S07]  /*18950*/  IMAD.MOV.U32 R13, RZ, RZ, R5 ;  /* 0x000000ffff0d7224 */ /* 0x000fce00078e0005 */
[----:B------:R-:W-:Y:S05]  /*18960*/  WARPSYNC.COLLECTIVE R15, `(.L_x_8566) ;  /* 0x000000000f087348 */ /* 0x000fea0003c00000 */
[----:B------:R0:W1:Y:S02]  /*18970*/  SHFL.UP P6, R14, R13, R12, R11 ;  /* 0x0400000c0d0e7389 */ /* 0x00006400000c000b */
[----:B01----:R-:W-:Y:S01]  /*18980*/  ENDCOLLECTIVE ;  /* 0x000000000000791b */ /* 0x003fe20003800000 */
.L_x_8566:
[----:B------:R-:W-:Y:S01]  /*18990*/  IMAD.MOV.U32 R12, RZ, RZ, 0x4 ;  /* 0x00000004ff0c7424 */ /* 0x000fe200078e00ff */
[----:B------:R-:W-:-:S05]  /*189a0*/  SEL R6, R14, RZ, P2 ;  /* 0x000000ff0e067207 */ /* 0x000fca0001000000 */
[----:B------:R-:W-:-:S04]  /*189b0*/  IMAD.IADD R6, R5, 0x1, R6 ;  /* 0x0000000105067824 */ /* 0x000fc800078e0206 */
[----:B------:R-:W-:-:S07]  /*189c0*/  IMAD.MOV.U32 R13, RZ, RZ, R6 ;  /* 0x000000ffff0d7224 */ /* 0x000fce00078e0006 */
[----:B------:R-:W-:Y:S05]  /*189d0*/  WARPSYNC.COLLECTIVE R15, `(.L_x_8567) ;  /* 0x000000000f087348 */ /* 0x000fea0003c00000 */
[----:B------:R0:W1:Y:S02]  /*189e0*/  SHFL.UP P6, R14, R13, R12, R11 ;  /* 0x0400000c0d0e7389 */ /* 0x00006400000c000b */
[----:B01----:R-:W-:Y:S01]  /*189f0*/  ENDCOLLECTIVE ;  /* 0x000000000000791b */ /* 0x003fe20003800000 */
.L_x_8567:
[----:B------:R-:W-:Y:S01]  /*18a00*/  IMAD.MOV.U32 R12, RZ, RZ, 0x8 ;  /* 0x00000008ff0c7424 */ /* 0x000fe200078e00ff */
[----:B------:R-:W-:-:S05]  /*18a10*/  SEL R7, R14, RZ, P3 ;  /* 0x000000ff0e077207 */ /* 0x000fca0001800000 */
[----:B------:R-:W-:-:S04]  /*18a20*/  IMAD.IADD R7, R6, 0x1, R7 ;  /* 0x0000000106077824 */ /* 0x000fc800078e0207 */
[----:B------:R-:W-:-:S07]  /*18a30*/  IMAD.MOV.U32 R13, RZ, RZ, R7 ;  /* 0x000000ffff0d7224 */ /* 0x000fce00078e0007 */
[----:B------:R-:W-:Y:S05]  /*18a40*/  WARPSYNC.COLLECTIVE R15, `(.L_x_8568) ;  /* 0x000000000f087348 */ /* 0x000fea0003c00000 */
[----:B------:R0:W1:Y:S02]  /*18a50*/  SHFL.UP P6, R14, R13, R12, R11 ;  /* 0x0400000c0d0e7389 */ /* 0x00006400000c000b */
[----:B01----:R-:W-:Y:S01]  /*18a60*/  ENDCOLLECTIVE ;  /* 0x000000000000791b */ /* 0x003fe20003800000 */
.L_x_8568:
[----:B------:R-:W-:Y:S01]  /*18a70*/  IMAD.MOV.U32 R12, RZ, RZ, 0x10 ;  /* 0x00000010ff0c7424 */ /* 0x000fe200078e00ff */
[----:B------:R-:W-:-:S05]  /*18a80*/  SEL R14, R14, RZ, P4 ;  /* 0x000000ff0e0e7207 */ /* 0x000fca0002000000 */
[----:B------:R-:W-:-:S04]  /*18a90*/  IMAD.IADD R5, R7, 0x1, R14 ;  /* 0x0000000107057824 */ /* 0x000fc800078e020e */
[----:B------:R-:W-:-:S07]  /*18aa0*/  IMAD.MOV.U32 R13, RZ, RZ, R5 ;  /* 0x000000ffff0d7224 */ /* 0x000fce00078e0005 */
[----:B------:R-:W-:Y:S05]  /*18ab0*/  WARPSYNC.COLLECTIVE R15, `(.L_x_8569) ;  /* 0x000000000f087348 */ /* 0x000fea0003c00000 */
[----:B------:R0:W1:Y:S02]  /*18ac0*/  SHFL.UP P6, R14, R13, R12, R11 ;  /* 0x0400000c0d0e7389 */ /* 0x00006400000c000b */
[----:B01----:R-:W-:Y:S01]  /*18ad0*/  ENDCOLLECTIVE ;  /* 0x000000000000791b */ /* 0x003fe20003800000 */
.L_x_8569:
        /* <DEDUP_REMOVED lines=8> */
.L_x_8570:
[----:B------:R-:W-:Y:S05]  /*18b60*/  BRA `(.L_x_8571) ;  /* 0xffffffe000547947 */ /* 0x000fea000383ffff */
.L_x_8486:
[----:B------:R-:W-:Y:S01]  /*18b70*/  BSSY B0, `(.L_x_8572) ;  /* 0x0000008000007945 */ /* 0x000fe20003800000 */
[----:B-----5:R-:W-:Y:S02]  /*18b80*/  IMAD.MOV.U32 R13, RZ, RZ, R2 ;  /* 0x000000ffff0d7224 */ /* 0x020fe400078e0002 */
[----:B------:R-:W-:Y:S02]  /*18b90*/  IMAD.MOV.U32 R12, RZ, RZ, 0x1 ;  /* 0x00000001ff0c7424 */ /* 0x000fe400078e00ff */
[----:B------:R-:W-:Y:S02]  /*18ba0*/  IMAD.MOV.U32 R11, RZ, RZ, RZ ;  /* 0x000000ffff0b7224 */ /* 0x000fe400078e00ff */
[----:B------:R-:W-:-:S07]  /*18bb0*/  IMAD.MOV.U32 R15, RZ, RZ, -0x1 ;  /* 0xffffffffff0f7424 */ /* 0x000fce00078e00ff */
[----:B01----:R-:W-:Y:S05]  /*18bc0*/  WARPSYNC.COLLECTIVE R15, `(.L_x_8573) ;  /* 0x000000000f087348 */ /* 0x003fea0003c00000 */
[----:B------:R2:W3:Y:S02]  /*18bd0*/  SHFL.UP P6, R14, R13, R12, R11 ;  /* 0x0400000c0d0e7389 */ /* 0x0004e400000c000b */
[----:B0123--:R-:W-:Y:S01]  /*18be0*/  ENDCOLLECTIVE ;  /* 0x000000000000791b */ /* 0x00ffe20003800000 */
.L_x_8573:
[----:B------:R-:W-:Y:S05]  /*18bf0*/  BSYNC B0 ;  /* 0x0000000000007941 */ /* 0x000fea0003800000 */
.L_x_8572:
        /* <DEDUP_REMOVED lines=8> */
.L_x_8574:
[----:B------:R-:W-:Y:S01]  /*18c80*/  IMAD.MOV.U32 R12, RZ, RZ, 0x4 ;  /* 0x00000004ff0c7424 */ /* 0x000fe200078e00ff */
[----:B------:R-:W-:-:S05]  /*18c90*/  SEL R14, R14, RZ, P2 ;  /* 0x000000ff0e0e7207 */ /* 0x000fca0001000000 */
[----:B------:R-:W-:-:S04]  /*18ca0*/  IMAD.IADD R3, R13, 0x1, R14 ;  /* 0x000000010d037824 */ /* 0x000fc800078e020e */
[----:B------:R-:W-:-:S07]  /*18cb0*/  IMAD.MOV.U32 R13, RZ, RZ, R3 ;  /* 0x000000ffff0d7224 */ /* 0x000fce00078e0003 */
[----:B------:R-:W-:Y:S05]  /*18cc0*/  WARPSYNC.COLLECTIVE R15, `(.L_x_8575) ;  /* 0x000000000f087348 */ /* 0x000fea0003c00000 */
[----:B------:R0:W1:Y:S02]  /*18cd0*/  SHFL.UP P6, R14, R13, R12, R11 ;  /* 0x0400000c0d0e7389 */ /* 0x00006400000c000b */
[----:B01----:R-:W-:Y:S01]  /*18ce0*/  ENDCOLLECTIVE ;  /* 0x000000000000791b */ /* 0x003fe20003800000 */
.L_x_8575:
[----:B------:R-:W-:Y:S01]  /*18cf0*/  IMAD.MOV.U32 R12, RZ, RZ, 0x8 ;  /* 0x00000008ff0c7424 */ /* 0x000fe200078e00ff */
[----:B------:R-:W-:-:S05]  /*18d00*/  SEL R14, R14, RZ, P3 ;  /* 0x000000ff0e0e7207 */ /* 0x000fca0001800000 */
[----:B------:R-:W-:-:S04]  /*18d10*/  IMAD.IADD R5, R3, 0x1, R14 ;  /* 0x0000000103057824 */ /* 0x000fc800078e020e */
[----:B------:R-:W-:-:S07]  /*18d20*/  IMAD.MOV.U32 R13, RZ, RZ, R5 ;  /* 0x000000ffff0d7224 */ /* 0x000fce00078e0005 */
[----:B------:R-:W-:Y:S05]  /*18d30*/  WARPSYNC.COLLECTIVE R15, `(.L_x_8576) ;  /* 0x000000000f087348 */ /* 0x000fea0003c00000 */
[----:B------:R0:W1:Y:S02]  /*18d40*/  SHFL.UP P6, R14, R13, R12, R11 ;  /* 0x0400000c0d0e7389 */ /* 0x00006400000c000b */
[----:B01----:R-:W-:Y:S01]  /*18d50*/  ENDCOLLECTIVE ;  /* 0x000000000000791b */ /* 0x003fe20003800000 */
.L_x_8576:
[----:B------:R-:W-:Y:S01]  /*18d60*/  IMAD.MOV.U32 R12, RZ, RZ, 0x10 ;  /* 0x00000010ff0c7424 */ /* 0x000fe200078e00ff */
[----:B------:R-:W-:-:S05]  /*18d70*/  SEL R6, R14, RZ, P4 ;  /* 0x000000ff0e067207 */ /* 0x000fca0002000000 */
[----:B------:R-:W-:-:S04]  /*18d80*/  IMAD.IADD R6, R5, 0x1, R6 ;  /* 0x0000000105067824 */ /* 0x000fc800078e0206 */
[----:B------:R-:W-:-:S07]  /*18d90*/  IMAD.MOV.U32 R13, RZ, RZ, R6 ;  /* 0x000000ffff0d7224 */ /* 0x000fce00078e0006 */
[----:B------:R-:W-:Y:S05]  /*18da0*/  WARPSYNC.COLLECTIVE R15, `(.L_x_8577) ;  /* 0x000000000f087348 */ /* 0x000fea0003c00000 */
[----:B------:R0:W1:Y:S02]  /*18db0*/  SHFL.UP P6, R14, R13, R12, R11 ;  /* 0x0400000c0d0e7389 */ /* 0x00006400000c000b */
[----:B01----:R-:W-:Y:S01]  /*18dc0*/  ENDCOLLECTIVE ;  /* 0x000000000000791b */ /* 0x003fe20003800000 */
.L_x_8577:
        /* <DEDUP_REMOVED lines=8> */
.L_x_8578:
[----:B------:R-:W-:Y:S05]  /*18e50*/  BRA `(.L_x_8579) ;  /* 0xffffffe000347947 */ /* 0x000fea000383ffff */
.L_x_8488:
[----:B------:R-:W-:Y:S01]  /*18e60*/  BSSY B0, `(.L_x_8580) ;  /* 0x0000006000007945 */ /* 0x000fe20003800000 */
[----:B------:R-:W-:Y:S01]  /*18e70*/  PLOP3.LUT P6, PT, P6, PT, PT, 0x8, 0x0 ;  /* 0x000000000000781c */ /* 0x000fe200037ce170 */
[----:B------:R-:W-:-:S12]  /*18e80*/  IMAD.MOV.U32 R15, RZ, RZ, -0x1 ;  /* 0xffffffffff0f7424 */ /* 0x000fd800078e00ff */
[----:B0-----:R-:W-:Y:S05]  /*18e90*/  WARPSYNC.COLLECTIVE R15, `(.L_x_8581) ;  /* 0x000000000f087348 */ /* 0x001fea0003c00000 */
[----:B------:R-:W-:Y:S01]  /*18ea0*/  VOTE.ANY R14, PT, P6 ;  /* 0x00000000000e7806 */ /* 0x000fe200030e0100 */
[----:B0-----:R-:W-:Y:S06]  /*18eb0*/  ENDCOLLECTIVE ;  /* 0x000000000000791b */ /* 0x001fec0003800000 */
.L_x_8581:
[----:B------:R-:W-:Y:S05]  /*18ec0*/  BSYNC B0 ;  /* 0x0000000000007941 */ /* 0x000fea0003800000 */
.L_x_8580:
        /* <DEDUP_REMOVED lines=9> */
.L_x_8582:
[----:B------:R-:W-:Y:S01]  /*18f60*/  IMAD.MOV.U32 R17, RZ, RZ, R14 ;  /* 0x000000ffff117224 */ /* 0x000fe200078e000e */
[----:B------:R-:W-:Y:S06]  /*18f70*/  BRA `(.L_x_8583) ;  /* 0xffffffe000247947 */ /* 0x000fec000383ffff */
.L_x_8490:
[----:B------:R-:W-:Y:S01]  /*18f80*/  BSSY B0, `(.L_x_8584) ;  /* 0x0000007000007945 */ /* 0x000fe20003800000 */
[----:B------:R-:W-:Y:S02]  /*18f90*/  IMAD.MOV.U32 R13, RZ, RZ, R3 ;  /* 0x000000ffff0d7224 */ /* 0x000fe400078e0003 */
[----:B------:R-:W-:Y:S02]  /*18fa0*/  IMAD.MOV.U32 R11, RZ, RZ, 0x1f ;  /* 0x0000001fff0b7424 */ /* 0x000fe400078e00ff */
[----:B------:R-:W-:-:S07]  /*18fb0*/  IMAD.MOV.U32 R15, RZ, RZ, -0x1 ;  /* 0xffffffffff0f7424 */ /* 0x000fce00078e00ff */
[----:B012---:R-:W-:Y:S05]  /*18fc0*/  WARPSYNC.COLLECTIVE R15, `(.L_x_8585) ;  /* 0x000000000f087348 */ /* 0x007fea0003c00000 */
[----:B------:R3:W4:Y:S02]  /*18fd0*/  SHFL.IDX P6, R14, R13, R12, R11 ;  /* 0x0000000c0d0e7389 */ /* 0x00072400000c000b */
[----:B01234-:R-:W-:Y:S01]  /*18fe0*/  ENDCOLLECTIVE ;  /* 0x000000000000791b */ /* 0x01ffe20003800000 */
.L_x_8585:
[----:B------:R-:W-:Y:S05]  /*18ff0*/  BSYNC B0 ;  /* 0x0000000000007941 */ /* 0x000fea0003800000 */
.L_x_8584:
[----:B------:R-:W-:Y:S05]  /*19000*/  BRA `(.L_x_8489) ;  /* 0xffffffe0001c7947 */ /* 0x000fea000383ffff */
.L_x_8494:
[----:B0-----:R0:W1:Y:S02]  /*19010*/  SYNCS.PHASECHK.TRANS64.TRYWAIT P0, [R7+URZ+0x19c20], R0 ;  /* 0x019c2000070075a7 */ /* 0x001064000800017f */
[----:B-1----:R-:W-:Y:S05]  /*19020*/  @!P0 NANOSLEEP.SYNCS 0x989680 ;  /* 0x009896800000895d */ /* 0x002fea0003900000 */
[----:B------:R-:W1:Y:S02]  /*19030*/  @!P0 SYNCS.PHASECHK.TRANS64 P0, [R7+URZ+0x19c20], R0 ;  /* 0x019c2000070085a7 */ /* 0x000e64000800007f */
[----:B-1----:R-:W-:Y:S05]  /*19040*/  @!P0 BRA `(.L_x_8494) ;  /* 0xfffffffc00f08947 */ /* 0x002fea000383ffff */
[----:B------:R-:W-:Y:S05]  /*19050*/  BRA `(.L_x_8586) ;  /* 0xffffffe400087947 */ /* 0x000fea000383ffff */
.L_x_8495:
        /* <DEDUP_REMOVED lines=11> */
.L_x_8588:
[----:B------:R-:W-:Y:S05]  /*19110*/  BSYNC B0 ;  /* 0x0000000000007941 */ /* 0x000fea0003800000 */
.L_x_8587:
[----:B------:R-:W-:Y:S05]  /*19120*/  BRA `(.L_x_8589) ;  /* 0xffffffe000f07947 */ /* 0x000fea000383ffff */
.L_x_8496:
[----:B------:R-:W-:Y:S01]  /*19130*/  BSSY B0, `(.L_x_8590) ;  /* 0x0000006000007945 */ /* 0x000fe20003800000 */
[----:B------:R-:W-:-:S07]  /*19140*/  IMAD.MOV.U32 R15, RZ, RZ, -0x1 ;  /* 0xffffffffff0f7424 */ /* 0x000fce00078e00ff */
[----:B0-----:R-:W-:Y:S05]  /*19150*/  WARPSYNC.COLLECTIVE R15, `(.L_x_8591) ;  /* 0x000000000f0c7348 */ /* 0x001fea0003c00000 */
[----:B------:R-:W-:Y:S02]  /*19160*/  ELECT P6, UR62, PT ;  /* 0x00000000003e782f */ /* 0x000fe400038c0000 */
[----:B------:R-:W-:Y:S01]  /*19170*/  MOV R14, UR62 ;  /* 0x0000003e000e7c02 */ /* 0x000fe20008000f00 */
[----:B0-----:R-:W-:Y:S10]  /*19180*/  ENDCOLLECTIVE ;  /* 0x000000000000791b */ /* 0x001ff40003800000 */
.L_x_8591:
[----:B------:R-:W-:Y:S05]  /*19190*/  BSYNC B0 ;  /* 0x0000000000007941 */ /* 0x000fea0003800000 */
.L_x_8590:
[----:B------:R-:W-:Y:S05]  /*191a0*/  BRA `(.L_x_8592) ;  /* 0xffffffe000e47947 */ /* 0x000fea000383ffff */
.L_x_8498:
[----:B0-----:R0:W1:Y:S02]  /*191b0*/  SYNCS.PHASECHK.TRANS64.TRYWAIT P1, [R5+URZ], R4 ;  /* 0x00000004050075a7 */ /* 0x001064000802017f */
[----:B-1----:R-:W-:Y:S05]  /*191c0*/  @!P1 NANOSLEEP.SYNCS 0x989680 ;  /* 0x009896800000995d */ /* 0x002fea0003900000 */
[----:B------:R-:W1:Y:S02]  /*191d0*/  @!P1 SYNCS.PHASECHK.TRANS64 P1, [R5+URZ], R4 ;  /* 0x00000004050095a7 */ /* 0x000e64000802007f */
[----:B-1----:R-:W-:Y:S05]  /*191e0*/  @!P1 BRA `(.L_x_8498) ;  /* 0xfffffffc00f09947 */ /* 0x002fea000383ffff */
[----:B------:R-:W-:Y:S05]  /*191f0*/  BRA `(.L_x_8593) ;  /* 0xffffffe400187947 */ /* 0x000fea000383ffff */
.L_x_8499:
[----:B-1----:R1:W2:Y:S02]  /*19200*/  SYNCS.PHASECHK.TRANS64.TRYWAIT P1, [R3+URZ], R0 ;  /* 0x00000000030075a7 */ /* 0x0022a4000802017f */
[----:B--2---:R-:W-:Y:S05]  /*19210*/  @!P1 NANOSLEEP.SYNCS 0x989680 ;  /* 0x009896800000995d */ /* 0x004fea0003900000 */
[----:B------:R-:W2:Y:S02]  /*19220*/  @!P1 SYNCS.PHASECHK.TRANS64 P1, [R3+URZ], R0 ;  /* 0x00000000030095a7 */ /* 0x000ea4000802007f */
[----:B--2---:R-:W-:Y:S05]  /*19230*/  @!P1 BRA `(.L_x_8499) ;  /* 0xfffffffc00f09947 */ /* 0x004fea000383ffff */
[----:B------:R-:W-:Y:S05]  /*19240*/  BRA `(.L_x_8594) ;  /* 0xffffffe4000c7947 */ /* 0x000fea000383ffff */
.L_x_8501:
[----:B-1----:R1:W2:Y:S02]  /*19250*/  SYNCS.PHASECHK.TRANS64.TRYWAIT P1, [R3+URZ+0x19c60], R4 ;  /* 0x019c6004030075a7 */ /* 0x0022a4000802017f */
[----:B--2---:R-:W-:Y:S05]  /*19260*/  @!P1 NANOSLEEP.SYNCS 0x989680 ;  /* 0x009896800000995d */ /* 0x004fea0003900000 */
[----:B------:R-:W2:Y:S02]  /*19270*/  @!P1 SYNCS.PHASECHK.TRANS64 P1, [R3+URZ+0x19c60], R4 ;  /* 0x019c6004030095a7 */ /* 0x000ea4000802007f */
[----:B--2---:R-:W-:Y:S05]  /*19280*/  @!P1 BRA `(.L_x_8501) ;  /* 0xfffffffc00f09947 */ /* 0x004fea000383ffff */
[----:B------:R-:W-:Y:S05]  /*19290*/  BRA `(.L_x_8595) ;  /* 0xffffffe4000c7947 */ /* 0x000fea000383ffff */
.L_x_8503:
[----:B0-----:R0:W2:Y:S02]  /*192a0*/  SYNCS.PHASECHK.TRANS64.TRYWAIT P1, [R5+URZ+0x19c60], R0 ;  /* 0x019c6000050075a7 */ /* 0x0010a4000802017f */
[----:B--2---:R-:W-:Y:S05]  /*192b0*/  @!P1 NANOSLEEP.SYNCS 0x989680 ;  /* 0x009896800000995d */ /* 0x004fea0003900000 */
[----:B------:R-:W2:Y:S02]  /*192c0*/  @!P1 SYNCS.PHASECHK.TRANS64 P1, [R5+URZ+0x19c60], R0 ;  /* 0x019c6000050095a7 */ /* 0x000ea4000802007f */
[----:B--2---:R-:W-:Y:S05]  /*192d0*/  @!P1 BRA `(.L_x_8503) ;  /* 0xfffffffc00f09947 */ /* 0x004fea000383ffff */
[----:B------:R-:W-:Y:S05]  /*192e0*/  BRA `(.L_x_8596) ;  /* 0xffffffe4000c7947 */ /* 0x000fea000383ffff */
.L_x_8505:
[----:B--2---:R2:W3:Y:S02]  /*192f0*/  SYNCS.PHASECHK.TRANS64.TRYWAIT P0, [R3+URZ+0x19c80], R4 ;  /* 0x019c8004030075a7 */ /* 0x0044e4000800017f */
[----:B---3--:R-:W-:Y:S05]  /*19300*/  @!P0 NANOSLEEP.SYNCS 0x989680 ;  /* 0x009896800000895d */ /* 0x008fea0003900000 */
[----:B------:R-:W3:Y:S02]  /*19310*/  @!P0 SYNCS.PHASECHK.TRANS64 P0, [R3+URZ+0x19c80], R4 ;  /* 0x019c8004030085a7 */ /* 0x000ee4000800007f */
[----:B---3--:R-:W-:Y:S05]  /*19320*/  @!P0 BRA `(.L_x_8505) ;  /* 0xfffffffc00f08947 */ /* 0x008fea000383ffff */
[----:B------:R-:W-:Y:S05]  /*19330*/  BRA `(.L_x_8506) ;  /* 0xffffffe400087947 */ /* 0x000fea000383ffff */
.L_x_8597:
        /* <DEDUP_REMOVED lines=12> */
.L_x_12381:


//--------------------- .text._ZN7cutlass13device_kernelIN5flash11enable_sm90INS1_16FlashAttnFwdSm90INS1_25CollectiveMainloopFwdSm90ILi2EN4cute5tupleIJNS5_1CILi1EEES8_S8_EEENS6_IJNS7_ILi192EEENS7_ILi128EEENS7_ILi96EEEEEELi96ENS_12float_e4m3_tEfNS_4arch4Sm90ELb0ELb1ELb0ELb0ELb0ELb0ELb0ELb1ELb1ELb0ELb0ELb0EEENS1_21CollectiveEpilogueFwdINS6_IJSA_SC_SB_EEES9_NS_10bfloat16_tESG_Li384ELb0ELb0ELb0ELb1EEENS1_30DynamicPersistentTileSchedulerILi384ELi128ELb0ELb0ELb1EEEEEEEEEvNT_6ParamsE --------------------------
	.section	.text._ZN7cutlass13device_kernelIN5flash11enable_sm90INS1_16FlashAttnFwdSm90INS1_25CollectiveMainloopFwdSm90ILi2EN4cute5tupleIJNS5_1CILi1EEES8_S8_EEENS6_IJNS7_ILi192EEENS7_ILi128EEENS7_ILi96EEEEEELi96ENS_12float_e4m3_tEfNS_4arch4Sm90ELb0ELb1ELb0ELb0ELb0ELb0ELb0ELb1ELb1ELb0ELb0ELb0EEENS1_21CollectiveEpilogueFwdINS6_IJSA_SC_SB_EEES9_NS_10bfloat16_tESG_Li384ELb0ELb0ELb0ELb1EEENS1_30DynamicPersistentTileSchedulerILi384ELi128ELb0ELb0ELb1EEEEEEEEEvNT_6ParamsE,"ax",@progbits
	.align	128
.text._ZN7cutlass13device_kernelIN5flash11enable_sm90INS1_16FlashAttnFwdSm90INS1_25CollectiveMainloopFwdSm90ILi2EN4cute5tupleIJNS5_1CILi1EEES8_S8_EEENS6_IJNS7_ILi192EEENS7_ILi128EEENS7_ILi96EEEEEELi96ENS_12float_e4m3_tEfNS_4arch4Sm90ELb0ELb1ELb0ELb0ELb0ELb0ELb0ELb1ELb1ELb0ELb0ELb0EEENS1_21CollectiveEpilogueFwdINS6_IJSA_SC_SB_EEES9_NS_10bfloat16_tESG_Li384ELb0ELb0ELb0ELb1EEENS1_30DynamicPersistentTileSchedulerILi384ELi128ELb0ELb0ELb1EEEEEEEEEvNT_6ParamsE:
        .type           _ZN7cutlass13device_kernelIN5flash11enable_sm90INS1_16FlashAttnFwdSm90INS1_25CollectiveMainloopFwdSm90ILi2EN4cute5tupleIJNS5_1CILi1EEES8_S8_EEENS6_IJNS7_ILi192EEENS7_ILi128EEENS7_ILi96EEEEEELi96ENS_12float_e4m3_tEfNS_4arch4Sm90ELb0ELb1ELb0ELb0ELb0ELb0ELb0ELb1ELb1ELb0ELb0ELb0EEENS1_21CollectiveEpilogueFwdINS6_IJSA_SC_SB_EEES9_NS_10bfloat16_tESG_Li384ELb0ELb0ELb0ELb1EEENS1_30DynamicPersistentTileSchedulerILi384ELi128ELb0ELb0ELb1EEEEEEEEEvNT_6ParamsE,@function
        .size           _ZN7cutlass13device_kernelIN5flash11enable_sm90INS1_16FlashAttnFwdSm90INS1_25CollectiveMainloopFwdSm90ILi2EN4cute5tupleIJNS5_1CILi1EEES8_S8_EEENS6_IJNS7_ILi192EEENS7_ILi128EEENS7_ILi96EEEEEELi96ENS_12float_e4m3_tEfNS_4arch4Sm90ELb0ELb1ELb0ELb0ELb0ELb0ELb0ELb1ELb1ELb0ELb0ELb0EEENS1_21CollectiveEpilogueFwdINS6_IJSA_SC_SB_EEES9_NS_10bfloat16_tESG_Li384ELb0ELb0ELb0ELb1EEENS1_30DynamicPersistentTileSchedulerILi384ELi128ELb0ELb0ELb1EEEEEEEEEvNT_6ParamsE,(.L_x_12382 - _ZN7cutlass13device_kernelIN5flash11enable_sm90INS1_16FlashAttnFwdSm90INS1_25CollectiveMainloopFwdSm90ILi2EN4cute5tupleIJNS5_1CILi1EEES8_S8_EEENS6_IJNS7_ILi192EEENS7_ILi128EEENS7_ILi96EEEEEELi96ENS_12float_e4m3_tEfNS_4arch4Sm90ELb0ELb1ELb0ELb0ELb0ELb0ELb0ELb1ELb1ELb0ELb0ELb0EEENS1_21CollectiveEpilogueFwdINS6_IJSA_SC_SB_EEES9_NS_10bfloat16_tESG_Li384ELb0ELb0ELb0ELb1EEENS1_30DynamicPersistentTileSchedulerILi384ELi128ELb0ELb0ELb1EEEEEEEEEvNT_6ParamsE)
        .other          _ZN7cutlass13device_kernelIN5flash11enable_sm90INS1_16FlashAttnFwdSm90INS1_25CollectiveMainloopFwdSm90ILi2EN4cute5tupleIJNS5_1CILi1EEES8_S8_EEENS6_IJNS7_ILi192EEENS7_ILi128EEENS7_ILi96EEEEEELi96ENS_12float_e4m3_tEfNS_4arch4Sm90ELb0ELb1ELb0ELb0ELb0ELb0ELb0ELb1ELb1ELb0ELb0ELb0EEENS1_21CollectiveEpilogueFwdINS6_IJSA_SC_SB_EEES9_NS_10bfloat16_tESG_Li384ELb0ELb0ELb0ELb1EEENS1_30DynamicPersistentTileSchedulerILi384ELi128ELb0ELb0ELb1EEEEEEEEEvNT_6ParamsE,@"STO_CUDA_ENTRY STV_DEFAULT"
_ZN7cutlass13device_kernelIN5flash11enable_sm90INS1_16FlashAttnFwdSm90INS1_25CollectiveMainloopFwdSm90ILi2EN4cute5tupleIJNS5_1CILi1EEES8_S8_EEENS6_IJNS7_ILi192EEENS7_ILi128EEENS7_ILi96EEEEEELi96ENS_12float_e4m3_tEfNS_4arch4Sm90ELb0ELb1ELb0ELb0ELb0ELb0ELb0ELb1ELb1ELb0ELb0ELb0EEENS1_21CollectiveEpilogueFwdINS6_IJSA_SC_SB_EEES9_NS_10bfloat16_tESG_Li384ELb0ELb0ELb0ELb1EEENS1_30DynamicPersistentTileSchedulerILi384ELi128ELb0ELb0ELb1EEEEEEEEEvNT_6ParamsE:
[----:B------:R-:W1:Y:S02]  /*0000*/  LDC R1, c[0x0][0x28] ;  /* 0x00000a00ff017b82 */ /* 0x000e640000000800 */
[----:B-1----:R-:W-:Y:S01]  /*0010*/  VIADD R1, R1, 0xfffffff8 ;  /* 0xfffffff801017836 */ /* 0x002fe20000000000 */
[----:B------:R-:W1:Y:S01]  /*0020*/  S2R R3, SR_TID.X ;  /* 0x0000000000037919 */ /* 0x000e620000002100 */
[----:B------:R-:W-:Y:S01]  /*0030*/  ELECT P0, URZ, PT ;  /* 0x00000000003f782f */ /* 0x000fe20003800000 */
[----:B------:R-:W-:Y:S01]  /*0040*/  BSSY B0, `(.L_x_8598) ;  /* 0x0000014000007945 */ /* 0x000fe20003800000 */
[----:B-1----:R-:W-:-:S05]  /*0050*/  SHF.R.U32.HI R0, RZ, 0x5, R3 ;  /* 0x00000005ff007819 */ /* 0x002fca0000011603 */
[----:B------:R-:W1:Y:S02]  /*0060*/  SHFL.IDX PT, R2, R0, RZ, 0x1f ;  /* 0x00001fff00027589 */ /* 0x000e6400000e0000 */
[----:B-1----:R-:W-:Y:S02]  /*0070*/  ISETP.EQ.AND P0, PT, R2, RZ, P0 ;  /* 0x000000ff0200720c */ /* 0x002fe40000702270 */
[----:B------:R-:W-:-:S11]  /*0080*/  SHF.R.U32.HI R2, RZ, 0x7, R3 ;  /* 0x00000007ff027819 */ /* 0x000fd60000011603 */
        /* <DEDUP_REMOVED lines=15> */
.L_x_8599:
[----:B------:R-:W-:Y:S05]  /*0180*/  BSYNC B0 ;  /* 0x0000000000007941 */ /* 0x000fea0003800000 */
.L_x_8598:
        /* <DEDUP_REMOVED lines=37> */
.L_x_8600:
        /* <DEDUP_REMOVED lines=22> */
.L_x_8601:
        /* <DEDUP_REMOVED lines=18> */
.L_x_8602:
        /* <DEDUP_REMOVED lines=22> */
.L_x_8603:
        /* <DEDUP_REMOVED lines=22> */
.L_x_8604:
[----:B------:R-:W-:Y:S01]  /*0920*/  PLOP3.LUT P0, PT, PT, PT, UP0, 0x80, 0x0 ;  /* 0x000000000000781c */ /* 0x000fe20003f0f008 */
[----:B------:R-:W-:Y:S01]  /*0930*/  UMOV UR46, 0x1 ;  /* 0x00000001002e7882 */ /* 0x000fe20000000000 */
[----:B------:R-:W-:Y:S01]  /*0940*/  NOP ;  /* 0x0000000000007918 */ /* 0x000fe20000000000 */
[----:B------:R-:W-:Y:S01]  /*0950*/  USEL UR46, UR46, 0x2, !UP0 ;  /* 0x000000022e2e7887 */ /* 0x000fe2000c000000 */
[----:B------:R-:W-:Y:S01]  /*0960*/  ULDC.64 UR48, c[0x0][0x208] ;  /* 0x0000820000307ab9 */ /* 0x000fe20000000a00 */
[----:B-123--:R-:W-:Y:S08]  /*0970*/  BAR.SYNC.DEFER_BLOCKING 0x0 ;  /* 0x0000000000007b1d */ /* 0x00eff00000010000 */
[----:B------:R-:W-:Y:S05]  /*0980*/  @!P0 BRA `(.L_x_8605) ;  /* 0x000000d400f88947 */ /* 0x000fea0003800000 */
.L_x_8606:
[----:B------:R-:W-:-:S08]  /*0990*/  NOP ;  /* 0x0000000000007918 */ /* 0x000fd00000000000 */
[----:B------:R-:W1:Y:S02]  /*09a0*/  USETMAXREG.TRY_ALLOC.CTAPOOL UP0, 0xa0 ;  /* 0x000000a0000079c8 */ /* 0x000e640008000600 */
[----:B-1----:R-:W-:-:S13]  /*09b0*/  PLOP3.LUT P0, PT, PT, PT, UP0, 0x80, 0x0 ;  /* 0x000000000000781c */ /* 0x002fda0003f0f008 */
[----:B------:R-:W-:Y:S05]  /*09c0*/  @!P0 BRA `(.L_x_8606) ;  /* 0xfffffffc00f08947 */ /* 0x000fea000383ffff */
[----:B------:R-:W1:Y:S08]  /*09d0*/  S2UR UR7, SR_CTAID.X ;  /* 0x00000000000779c3 */ /* 0x000e700000002500 */
[----:B------:R-:W-:Y:S08]  /*09e0*/  BAR.ARV 0x4, 0x200 ;  /* 0x0108000000007b1d */ /* 0x000ff00000002000 */
[----:B------:R-:W1:Y:S08]  /*09f0*/  LDC R0, c[0x0][0xda8] ;  /* 0x00036a00ff007b82 */ /* 0x000e700000000800 */
[----:B------:R-:W-:Y:S06]  /*0a00*/  BAR.ARV 0x8, 0x1a0 ;  /* 0x0206800000007b1d */ /* 0x000fec0000002000 */
[----:B-1----:R-:W-:-:S13]  /*0a10*/  ISETP.LE.AND P0, PT, R0, UR7, PT ;  /* 0x0000000700007c0c */ /* 0x002fda000bf03270 */
[----:B------:R-:W-:Y:S05]  /*0a20*/  @P0 EXIT ;  /* 0x000000000000094d */ /* 0x000fea0003800000 */
[----:B------:R-:W1:Y:S01]  /*0a30*/  S2R R2, SR_TID.X ;  /* 0x0000000000027919 */ /* 0x000e620000002100 */
[----:B------:R-:W2:Y:S01]  /*0a40*/  S2UR UR50, SR_CgaCtaId ;  /* 0x00000000003279c3 */ /* 0x000ea20000008800 */
[----:B------:R-:W-:Y:S01]  /*0a50*/  UMOV UR47, 0x400 ;  /* 0x00000400002f7882 */ /* 0x000fe20000000000 */
[----:B------:R-:W-:Y:S01]  /*0a60*/  ULOP3.LUT UR39, UR46, 0x1, URZ, 0xfc, !UPT ;  /* 0x000000012e277892 */ /* 0x000fe2000f8efc3f */
[----:B------:R-:W-:Y:S01]  /*0a70*/  ULDC.64 UR52, c[0x0][0x198] ;  /* 0x0000660000347ab9 */ /* 0x000fe20000000a00 */
[----:B------:R-:W-:Y:S01]  /*0a80*/  UMOV UR38, URZ ;  /* 0x0000003f00267c82 */ /* 0x000fe20008000000 */
[----:B------:R-:W-:Y:S01]  /*0a90*/  UMOV UR37, URZ ;  /* 0x0000003f00257c82 */ /* 0x000fe20008000000 */
[----:B------:R-:W-:Y:S02]  /*0aa0*/  UMOV UR36, URZ ;  /* 0x0000003f00247c82 */ /* 0x000fe40008000000 */
[----:B------:R-:W3:Y:S01]  /*0ab0*/  S2UR UR6, SR_SWINHI ;  /* 0x00000000000679c3 */ /* 0x000ee20000002f00 */
[----:B--2---:R-:W-:Y:S01]  /*0ac0*/  ULEA UR47, UR50, UR47, 0x18 ;  /* 0x0000002f322f7291 */ /* 0x004fe2000f8ec03f */
[----:B-1----:R-:W-:-:S06]  /*0ad0*/  VIADD R8, R2, 0xffffff80 ;  /* 0xffffff8002087836 */ /* 0x002fcc0000000000 */
[----:B------:R-:W-:Y:S01]  /*0ae0*/  UMOV UR4, UR47 ;  /* 0x0000002f00047c82 */ /* 0x000fe20008000000 */
[----:B---3--:R-:W-:Y:S01]  /*0af0*/  UMOV UR5, UR6 ;  /* 0x0000000600057c82 */ /* 0x008fe20008000000 */
[----:B------:R-:W-:Y:S01]  /*0b00*/  IMAD.U32 R22, RZ, RZ, UR4 ;  /* 0x00000004ff167e24 */ /* 0x000fe2000f8e00ff */
[----:B------:R-:W-:Y:S01]  /*0b10*/  UMOV UR4, UR7 ;  /* 0x0000000700047c82 */ /* 0x000fe20008000000 */
[----:B------:R-:W-:Y:S01]  /*0b20*/  SHF.R.S32.HI R0, RZ, 0x1f, R8 ;  /* 0x0000001fff007819 */ /* 0x000fe20000011408 */
[----:B------:R-:W-:-:S03]  /*0b30*/  IMAD.U32 R23, RZ, RZ, UR5 ;  /* 0x00000005ff177e24 */ /* 0x000fc6000f8e00ff */
[CC--:B------:R-:W-:Y:S02]  /*0b40*/  LEA.HI R3, R0.reuse, R8.reuse, RZ, 0x4 ;  /* 0x0000000800037211 */ /* 0x0c0fe400078f20ff */
[----:B------:R-:W-:Y:S02]  /*0b50*/  LEA.HI R2, R0, R8, RZ, 0x7 ;  /* 0x0000000800027211 */ /* 0x000fe400078f38ff */
[----:B------:R-:W-:Y:S02]  /*0b60*/  SHF.R.S32.HI R4, RZ, 0x4, R3 ;  /* 0x00000004ff047819 */ /* 0x000fe40000011403 */
[----:B------:R-:W-:Y:S02]  /*0b70*/  LOP3.LUT R157, R2, 0xffffff80, RZ, 0xc0, !PT ;  /* 0xffffff80029d7812 */ /* 0x000fe400078ec0ff */
[C---:B------:R-:W-:Y:S02]  /*0b80*/  LEA.HI R5, R3.reuse, R4, RZ, 0x1 ;  /* 0x0000000403057211 */ /* 0x040fe400078f08ff */
[----:B------:R-:W-:Y:S01]  /*0b90*/  LOP3.LUT R3, R3, 0x7fffff0, RZ, 0xc0, !PT ;  /* 0x07fffff003037812 */ /* 0x000fe200078ec0ff */
[----:B------:R-:W-:Y:S01]  /*0ba0*/  IMAD.IADD R157, R8, 0x1, -R157 ;  /* 0x00000001089d7824 */ /* 0x000fe200078e0a9d */
[----:B------:R-:W-:-:S02]  /*0bb0*/  LOP3.LUT R5, R5, 0x1ffffffe, RZ, 0xc0, !PT ;  /* 0x1ffffffe05057812 */ /* 0x000fc400078ec0ff */
[----:B------:R-:W-:Y:S01]  /*0bc0*/  SHF.R.S32.HI R10, RZ, 0x7, R2 ;  /* 0x00000007ff0a7819 */ /* 0x000fe20000011402 */
[----:B------:R-:W-:Y:S01]  /*0bd0*/  IMAD.IADD R3, R8, 0x1, -R3 ;  /* 0x0000000108037824 */ /* 0x000fe200078e0a03 */
[----:B------:R-:W-:Y:S01]  /*0be0*/  SHF.R.S32.HI R6, RZ, 0x1f, R157 ;  /* 0x0000001fff067819 */ /* 0x000fe2000001149d */
[----:B------:R-:W-:Y:S01]  /*0bf0*/  IMAD.IADD R5, R4, 0x1, -R5 ;  /* 0x0000000104057824 */ /* 0x000fe200078e0a05 */
[----:B------:R-:W-:Y:S02]  /*0c00*/  LEA.HI R4, R0, R8, RZ, 0x5 ;  /* 0x0000000800047211 */ /* 0x000fe400078f28ff */
[----:B------:R-:W-:Y:S02]  /*0c10*/  LEA.HI R7, R6, R157, RZ, 0x2 ;  /* 0x0000009d06077211 */ /* 0x000fe400078f10ff */
[----:B------:R-:W-:Y:S02]  /*0c20*/  SHF.R.S32.HI R11, RZ, 0x5, R4 ;  /* 0x00000005ff0b7819 */ /* 0x000fe40000011404 */
[----:B------:R-:W-:-:S02]  /*0c30*/  SHF.R.S32.HI R4, RZ, 0x2, R7 ;  /* 0x00000002ff047819 */ /* 0x000fc40000011407 */
[----:B------:R-:W-:Y:S01]  /*0c40*/  SHF.R.S32.HI R9, RZ, 0x1f, R7 ;  /* 0x0000001fff097819 */ /* 0x000fe20000011407 */
[----:B------:R-:W-:Y:S01]  /*0c50*/  IMAD R2, R11, 0x10, R3 ;  /* 0x000000100b027824 */ /* 0x000fe200078e0203 */
[----:B------:R-:W-:Y:S02]  /*0c60*/  LEA.HI R6, R6, R157, RZ, 0x5 ;  /* 0x0000009d06067211 */ /* 0x000fe400078f28ff */
[----:B------:R-:W-:Y:S01]  /*0c70*/  LEA.HI R9, R9, R4, RZ, 0x3 ;  /* 0x0000000409097211 */ /* 0x000fe200078f18ff */
[----:B------:R-:W-:Y:S01]  /*0c80*/  IMAD R3, R2, 0x4, R5 ;  /* 0x0000000402037824 */ /* 0x000fe200078e0205 */
[----:B------:R-:W-:Y:S01]  /*0c90*/  SHF.R.S32.HI R6, RZ, 0x5, R6 ;  /* 0x00000005ff067819 */ /* 0x000fe20000011406 */
[----:B------:R-:W-:Y:S01]  /*0ca0*/  IMAD.HI R2, R10, 0x55555556, RZ ;  /* 0x555555560a027827 */ /* 0x000fe200078e02ff */
[----:B------:R-:W-:Y:S02]  /*0cb0*/  LOP3.LUT R9, R9, 0xfffffff8, RZ, 0xc0, !PT ;  /* 0xfffffff809097812 */ /* 0x000fe400078ec0ff */
[----:B------:R-:W-:Y:S01]  /*0cc0*/  LEA.HI R0, R0, R8, RZ, 0x2 ;  /* 0x0000000800007211 */ /* 0x000fe200078f10ff */
[----:B------:R-:W-:Y:S01]  /*0cd0*/  IMAD.SHL.U32 R3, R3, 0x8, RZ ;  /* 0x0000000803037824 */ /* 0x000fe200078e00ff */
[----:B------:R-:W-:Y:S01]  /*0ce0*/  LEA.HI R2, R2, R2, RZ, 0x1 ;  /* 0x0000000202027211 */ /* 0x000fe200078f08ff */
[----:B------:R-:W-:Y:S01]  /*0cf0*/  IMAD.IADD R9, R4, 0x1, -R9 ;  /* 0x0000000104097824 */ /* 0x000fe200078e0a09 */
[----:B------:R-:W-:Y:S01]  /*0d00*/  LOP3.LUT R16, R7, 0x7ffffffc, RZ, 0xc0, !PT ;  /* 0x7ffffffc07107812 */ /* 0x000fe200078ec0ff */
[----:B------:R-:W-:Y:S01]  /*0d10*/  IMAD.WIDE R22, R3, 0x2, R22 ;  /* 0x0000000203167825 */ /* 0x000fe200078e0216 */
[----:B------:R-:W-:-:S03]  /*0d20*/  SHF.R.S32.HI R154, RZ, 0x2, R0 ;  /* 0x00000002ff9a7819 */ /* 0x000fc60000011400 */
[----:B------:R-:W-:Y:S01]  /*0d30*/  IMAD R4, R2, -0x3, R10 ;  /* 0xfffffffd02047824 */ /* 0x000fe200078e020a */
[----:B------:R-:W-:Y:S01]  /*0d40*/  LOP3.LUT R2, R0, 0x1ffffffc, RZ, 0xc0, !PT ;  /* 0x1ffffffc00027812 */ /* 0x000fe200078ec0ff */
[----:B------:R-:W-:Y:S02]  /*0d50*/  IMAD R9, R6, 0x10, R9 ;  /* 0x0000001006097824 */ /* 0x000fe400078e0209 */
[----:B------:R-:W-:Y:S02]  /*0d60*/  IMAD.IADD R16, R157, 0x1, -R16 ;  /* 0x000000019d107824 */ /* 0x000fe400078e0a10 */
[----:B------:R-:W-:Y:S02]  /*0d70*/  IMAD R3, R4, 0x40, R9 ;  /* 0x0000004004037824 */ /* 0x000fe400078e0209 */
[----:B------:R-:W-:-:S03]  /*0d80*/  IMAD.IADD R2, R8, 0x1, -R2 ;  /* 0x0000000108027824 */ /* 0x000fc600078e0a02 */
[----:B------:R1:W-:Y:S01]  /*0d90*/  STL [R1], R3 ;  /* 0x0000000301007387 */ /* 0x0003e20000100800 */
[----:B------:R-:W-:-:S07]  /*0da0*/  IMAD.SHL.U32 R152, R2, 0x8, RZ ;  /* 0x0000000802987824 */ /* 0x000fce00078e00ff */
.L_x_8699:
[----:B------:R-:W-:Y:S01]  /*0db0*/  ULDC UR5, c[0x0][0xdd0] ;  /* 0x0003740000057ab9 */ /* 0x000fe20000000800 */
[----:B--2---:R-:W2:Y:S01]  /*0dc0*/  LDC R0, c[0x0][0xde8] ;  /* 0x00037a00ff007b82 */ /* 0x004ea20000000800 */
[----:B------:R-:W-:Y:S01]  /*0dd0*/  UISETP.NE.AND UP0, UPT, UR5, 0x1, UPT ;  /* 0x000000010500788c */ /* 0x000fe2000bf05270 */
[----:B------:R-:W-:-:S10]  /*0de0*/  UMOV UR8, UR4 ;  /* 0x0000000400087c82 */ /* 0x000fd40008000000 */
[----:B------:R-:W-:Y:S01]  /*0df0*/  @UP0 ULDC UR6, c[0x0][0xdd4] ;  /* 0x0003750000060ab9 */ /* 0x000fe20000000800 */
[----:B------:R-:W-:Y:S01]  /*0e00*/  @UP0 ULDC UR9, c[0x0][0xdd8] ;  /* 0x0003760000090ab9 */ /* 0x000fe20000000800 */
[----:B------:R-:W-:-:S04]  /*0e10*/  UIMAD.WIDE.U32 UR6, UR4, UR6, URZ ;  /* 0x00000006040672a5 */ /* 0x000fc8000f8e003f */
[----:B------:R-:W-:-:S04]  /*0e20*/  @UP0 USHF.R.U32.HI UR8, URZ, UR9, UR7 ;  /* 0x000000093f080299 */ /* 0x000fc80008011607 */
[----:B------:R-:W-:Y:S02]  /*0e30*/  UIADD3 UR6, -UR8, URZ, URZ ;  /* 0x0000003f08067290 */ /* 0x000fe4000fffe13f */
[----:B--2---:R-:W-:Y:S02]  /*0e40*/  ISETP.LE.AND P0, PT, R0, UR8, PT ;  /* 0x0000000800007c0c */ /* 0x004fe4000bf03270 */
[----:B------:R-:W-:-:S11]  /*0e50*/  UIMAD UR7, UR5, UR6, UR4 ;  /* 0x00000006050772a4 */ /* 0x000fd6000f8e0204 */
[----:B-1-3--:R-:W-:Y:S05]  /*0e60*/  @!P0 BRA `(.L_x_8607) ;  /* 0x0000000000208947 */ /* 0x00afea0003800000 */
        /* <DEDUP_REMOVED lines=8> */
.L_x_8607:
[----:B------:R-:W-:Y:S01]  /*0ef0*/  ULDC UR6, c[0x0][0xdc4] ;  /* 0x0003710000067ab9 */ /* 0x000fe20000000800 */
[----:B------:R-:W-:Y:S01]  /*0f00*/  UMOV UR51, UR7 ;  /* 0x0000000700337c82 */ /* 0x000fe20008000000 */
[----:B------:R-:W-:-:S11]  /*0f10*/  UISETP.NE.AND UP0, UPT, UR6, 0x1, UPT ;  /* 0x000000010600788c */ /* 0x000fd6000bf05270 */
[----:B------:R-:W-:Y:S02]  /*0f20*/  @UP0 ULDC.64 UR10, c[0x0][0xdc8] ;  /* 0x00037200000a0ab9 */ /* 0x000fe40000000a00 */
[----:B------:R-:W-:-:S04]  /*0f30*/  UIMAD.WIDE.U32 UR4, UR7, UR10, URZ ;  /* 0x0000000a070472a5 */ /* 0x000fc8000f8e003f */
[----:B------:R-:W-:-:S04]  /*0f40*/  @UP0 USHF.R.U32.HI UR51, URZ, UR11, UR5 ;  /* 0x0000000b3f330299 */ /* 0x000fc80008011605 */
[----:B------:R-:W-:-:S12]  /*0f50*/  UIMAD UR4, UR51, UR6, URZ ;  /* 0x00000006330472a4 */ /* 0x000fd8000f8e023f */
.L_x_8608:
        /* <DEDUP_REMOVED lines=8> */
[----:B------:R-:W2:Y:S01]  /*0fe0*/  LDC.64 R8, c[0x0][0x9e0] ;  /* 0x00027800ff087b82 */ /* 0x000ea20000000a00 */
[----:B------:R-:W-:Y:S01]  /*0ff0*/  UISETP.NE.U32.AND UP0, UPT, UR4, URZ, UPT ;  /* 0x0000003f0400728c */ /* 0x000fe2000bf05070 */
[----:B------:R-:W-:Y:S01]  /*1000*/  ULDC.64 UR6, c[0x0][0x998] ;  /* 0x0002660000067ab9 */ /* 0x000fe20000000a00 */
[----:B------:R-:W-:-:S02]  /*1010*/  ULDC UR11, c[0x0][0x428] ;  /* 0x00010a00000b7ab9 */ /* 0x000fc40000000800 */
[----:B------:R-:W-:Y:S01]  /*1020*/  UISETP.NE.AND.EX UP0, UPT, UR5, URZ, UPT, UP0 ;  /* 0x0000003f0500728c */ /* 0x000fe2000bf05300 */
[----:B------:R-:W-:Y:S01]  /*1030*/  @UP1 ULDC UR8, c[0x0][0xdbc] ;  /* 0x00036f0000081ab9 */ /* 0x000fe20000000800 */
[----:B------:R-:W-:Y:S01]  /*1040*/  @UP1 ULDC UR10, c[0x0][0xdc0] ;  /* 0x00037000000a1ab9 */ /* 0x000fe20000000800 */
[----:B------:R-:W-:Y:S01]  /*1050*/  UIMAD.WIDE.U32 UR8, UR12, UR8, URZ ;  /* 0x000000080c0872a5 */ /* 0x000fe2000f8e003f */
[----:B------:R-:W3:Y:S01]  /*1060*/  LDC R156, c[0x0][0x288] ;  /* 0x0000a200ff9c7b82 */ /* 0x000ee20000000800 */
[----:B------:R-:W-:Y:S01]  /*1070*/  UMOV UR44, UR12 ;  /* 0x0000000c002c7c82 */ /* 0x000fe20008000000 */
[----:B------:R-:W-:Y:S01]  /*1080*/  UISETP.NE.AND UP2, UPT, UR11, 0x1, UPT ;  /* 0x000000010b00788c */ /* 0x000fe2000bf45270 */
[----:B------:R-:W-:Y:S01]  /*1090*/  PLOP3.LUT P0, PT, PT, PT, UP0, 0x80, 0x0 ;  /* 0x000000000000781c */ /* 0x000fe20003f0f008 */
[----:B------:R-:W-:Y:S02]  /*10a0*/  @UP1 USHF.R.U32.HI UR44, URZ, UR10, UR9 ;  /* 0x0000000a3f2c1299 */ /* 0x000fe40008011609 */
[----:B------:R-:W-:-:S02]  /*10b0*/  UISETP.NE.U32.AND UP1, UPT, UR6, URZ, UPT ;  /* 0x0000003f0600728c */ /* 0x000fc4000bf25070 */
[----:B------:R-:W-:Y:S01]  /*10c0*/  @UP0 USHF.R.S32.HI UR8, URZ, 0x1f, UR44 ;  /* 0x0000001f3f080899 */ /* 0x000fe2000801142c */
[----:B------:R-:W4:Y:S01]  /*10d0*/  LDC R17, c[0x0][0x404] ;  /* 0x00010100ff117b82 */ /* 0x000f220000000800 */
[----:B------:R-:W-:Y:S01]  /*10e0*/  UISETP.NE.AND.EX UP1, UPT, UR7, URZ, UPT, UP1 ;  /* 0x0000003f0700728c */ /* 0x000fe2000bf25310 */
[----:B------:R-:W-:Y:S01]  /*10f0*/  @UP0 ULDC.64 UR14, c[0x0][0x9a8] ;  /* 0x00026a00000e0ab9 */ /* 0x000fe20000000a00 */
[----:B------:R-:W-:Y:S02]  /*1100*/  UIADD3 UR11, -UR44, URZ, URZ ;  /* 0x0000003f2c0b7290 */ /* 0x000fe4000fffe13f */
[----:B------:R-:W-:Y:S02]  /*1110*/  @UP0 UIMAD UR10, UR8, UR14, URZ ;  /* 0x0000000e080a02a4 */ /* 0x000fe4000f8e023f */
[----:B------:R-:W-:Y:S01]  /*1120*/  PLOP3.LUT P1, PT, PT, PT, UP1, 0x80, 0x0 ;  /* 0x000000000000781c */ /* 0x000fe20003f2f018 */
[----:B------:R-:W-:Y:S01]  /*1130*/  @UP0 UIMAD.WIDE.U32 UR8, UR44, UR14, URZ ;  /* 0x0000000e2c0802a5 */ /* 0x000fe2000f8e003f */
[----:B------:R-:W5:Y:S01]  /*1140*/  LDC R6, c[0x0][0x2e0] ;  /* 0x0000b800ff067b82 */ /* 0x000f620000000800 */
        /* <DEDUP_REMOVED lines=34> */
[----:B-1----:R-:W-:Y:S01]  /*1370*/  IMAD.U32 R3, RZ, RZ, UR5 ;  /* 0x00000005ff037e24 */ /* 0x002fe2000f8e00ff */
[----:B------:R-:W-:Y:S01]  /*1380*/  ULDC.64 UR4, c[0x0][0x3f8] ;  /* 0x0000fe0000047ab9 */ /* 0x000fe20000000a00 */
[----:B------:R-:W-:-:S03]  /*1390*/  IMAD.U32 R5, RZ, RZ, UR7 ;  /* 0x00000007ff057e24 */ /* 0x000fc6000f8e00ff */
[----:B------:R-:W3:Y:S04]  /*13a0*/  @P0 LDG.E R7, desc[UR48][R2.64] ;  /* 0x0000003002070981 */ /* 0x000ee8000c1e1900 */
[----:B------:R-:W3:Y:S01]  /*13b0*/  @P1 LDG.E R0, desc[UR48][R4.64] ;  /* 0x0000003004001981 */ /* 0x000ee2000c1e1900 */
[----:B------:R-:W-:Y:S01]  /*13c0*/  ISETP.NE.U32.AND P0, PT, RZ, UR4, PT ;  /* 0x00000004ff007c0c */ /* 0x000fe2000bf05070 */
[----:B------:R-:W-:Y:S01]  /*13d0*/  ULOP3.LUT UR4, URZ, UR51, URZ, 0x33, !UPT ;  /* 0x000000333f047292 */ /* 0x000fe2000f8e333f */
[----:B--2---:R-:W-:Y:S01]  /*13e0*/  ISETP.GE.AND P1, PT, R9, 0x1, PT ;  /* 0x000000010900780c */ /* 0x004fe20003f26270 */
[----:B------:R-:W-:Y:S01]  /*13f0*/  UMOV UR45, UR43 ;  /* 0x0000002b002d7c82 */ /* 0x000fe20008000000 */
[----:B------:R-:W-:Y:S01]  /*1400*/  ISETP.NE.AND.EX P0, PT, RZ, UR5, PT, P0 ;  /* 0x00000005ff007c0c */ /* 0x000fe2000bf05300 */
[----:B------:R-:W-:Y:S01]  /*1410*/  ULDC UR5, c[0x0][0x988] ;  /* 0x0002620000057ab9 */ /* 0x000fe20000000800 */
[----:B------:R-:W-:-:S02]  /*1420*/  UIADD3 UR42, UR4, UR42, URZ ;  /* 0x0000002a042a7290 */ /* 0x000fc4000fffe03f */
[----:B----4-:R-:W-:Y:S01]  /*1430*/  SEL R17, R17, 0x1, P0 ;  /* 0x0000000111117807 */ /* 0x010fe20000000000 */
[----:B------:R-:W-:Y:S01]  /*1440*/  @UP2 ULDC UR4, c[0x0][0x42c] ;  /* 0x00010b0000042ab9 */ /* 0x000fe20000000800 */
[----:B------:R-:W-:Y:S01]  /*1450*/  UIMAD UR42, UR42, 0xc0, URZ ;  /* 0x000000c02a2a78a4 */ /* 0x000fe2000f8e023f */
[----:B---3--:R-:W-:-:S04]  /*1460*/  FMUL.FTZ R0, R7, R0 ;  /* 0x0000000007007220 */ /* 0x008fc80000410000 */
[----:B------:R-:W-:Y:S01]  /*1470*/  FMUL.FTZ R2, R0, UR5 ;  /* 0x0000000500027c20 */ /* 0x000fe20008410000 */
[----:B------:R-:W-:Y:S01]  /*1480*/  IADD3 R0, -R156, 0xc0, RZ ;  /* 0x000000c09c007810 */ /* 0x000fe20007ffe1ff */
[----:B------:R-:W-:-:S03]  /*1490*/  UIMAD.WIDE.U32 UR4, UR43, UR4, URZ ;  /* 0x000000042b0472a5 */ /* 0x000fc6000f8e003f */
[----:B------:R-:W-:Y:S01]  /*14a0*/  R2UR UR41, R2 ;  /* 0x00000000022972ca */ /* 0x000fe200000e0000 */
[----:B-----5:R-:W-:Y:S01]  /*14b0*/  IMAD R0, R17, R6, R0 ;  /* 0x0000000611007224 */ /* 0x020fe200078e0200 */
        /* <DEDUP_REMOVED lines=14> */
.L_x_8610:
[----:B------:R-:W-:-:S13]  /*15a0*/  ISETP.NE.AND P0, PT, R9, 0x1, PT ;  /* 0x000000010900780c */ /* 0x000fda0003f05270 */
[----:B------:R-:W1:Y:S02]  /*15b0*/  @P0 LDC.64 R4, c[0x0][0x9e8] ;  /* 0x00027a00ff040b82 */ /* 0x000e640000000a00 */
[----:B-1----:R-:W-:-:S05]  /*15c0*/  @P0 IMAD.HI.U32 R4, R2, R4, RZ ;  /* 0x0000000402040227 */ /* 0x002fca00078e00ff */
[----:B------:R-:W-:-:S07]  /*15d0*/  @P0 SHF.R.U32.HI R2, RZ, R5, R4 ;  /* 0x00000005ff020219 */ /* 0x000fce0000011604 */
.L_x_8611:
[----:B------:R-:W-:-:S05]  /*15e0*/  IMAD R3, R2, R9, R9 ;  /* 0x0000000902037224 */ /* 0x000fca00078e0209 */
[----:B------:R-:W-:-:S07]  /*15f0*/  VIMNMX R0, R0, R3, PT ;  /* 0x0000000300007248 */ /* 0x000fce0003fe0100 */
.L_x_8609:
        /* <DEDUP_REMOVED lines=24> */
.L_x_8613:
[----:B------:R-:W-:Y:S01]  /*1780*/  ISETP.NE.AND P0, PT, R9, 0x1, PT ;  /* 0x000000010900780c */ /* 0x000fe20003f05270 */
[----:B------:R-:W-:-:S12]  /*1790*/  IMAD.MOV.U32 R0, RZ, RZ, R89 ;  /* 0x000000ffff007224 */ /* 0x000fd800078e0059 */
[----:B------:R-:W1:Y:S02]  /*17a0*/  @P0 LDC.64 R2, c[0x0][0x9e8] ;  /* 0x00027a00ff020b82 */ /* 0x000e640000000a00 */
[----:B-1----:R-:W-:-:S05]  /*17b0*/  @P0 IMAD.HI.U32 R2, R89, R2, RZ ;  /* 0x0000000259020227 */ /* 0x002fca00078e00ff */
[----:B------:R-:W-:-:S07]  /*17c0*/  @P0 SHF.R.U32.HI R0, RZ, R3, R2 ;  /* 0x00000003ff000219 */ /* 0x000fce0000011602 */
.L_x_8614:
[----:B------:R-:W-:-:S05]  /*17d0*/  IMAD R0, R0, R9, RZ ;  /* 0x0000000900007224 */ /* 0x000fca00078e02ff */
[----:B------:R-:W-:-:S13]  /*17e0*/  R2UR UR5, R0 ;  /* 0x00000000000572ca */ /* 0x000fda00000e0000 */
[----:B------:R-:W-:-:S04]  /*17f0*/  UISETP.LT.AND UP0, UPT, UR4, UR5, UPT ;  /* 0x000000050400728c */ /* 0x000fc8000bf01270 */
[----:B------:R-:W-:-:S12]  /*1800*/  USEL UR4, UR4, UR5, !UP0 ;  /* 0x0000000504047287 */ /* 0x000fd8000c000000 */
.L_x_8612:
[----:B------:R-:W-:Y:S01]  /*1810*/  USHF.R.S32.HI UR5, URZ, 0x1f, UR4 ;  /* 0x0000001f3f057899 */ /* 0x000fe20008011404 */
[----:B------:R-:W-:Y:S02]  /*1820*/  PLOP3.LUT P0, PT, PT, PT, PT, 0x80, 0x0 ;  /* 0x000000000000781c */ /* 0x000fe40003f0f070 */
        /* <DEDUP_REMOVED lines=30> */
[----:B------:R-:W-:Y:S06]  /*1a10*/  @!P1 BRA `(.L_x_8615) ;  /* 0x000000b000b49947 */ /* 0x000fec0003800000 */
[----:B------:R-:W1:Y:S02]  /*1a20*/  S2R R0, SR_TID.X ;  /* 0x0000000000007919 */ /* 0x000e640000002100 */
[----:B-1----:R-:W-:-:S05]  /*1a30*/  VIADD R6, R0, 0xffffff80 ;  /* 0xffffff8000067836 */ /* 0x002fca0000000000 */
[----:B------:R-:W-:-:S04]  /*1a40*/  SHF.R.S32.HI R0, RZ, 0x1f, R6 ;  /* 0x0000001fff007819 */ /* 0x000fc80000011406 */
[----:B------:R-:W-:-:S04]  /*1a50*/  LEA.HI R0, R0, R6, RZ, 0x7 ;  /* 0x0000000600007211 */ /* 0x000fc800078f38ff */
[----:B------:R-:W-:-:S06]  /*1a60*/  SHF.R.S32.HI R0, RZ, 0x7, R0 ;  /* 0x00000007ff007819 */ /* 0x000fcc0000011400 */
[----:B------:R-:W1:Y:S02]  /*1a70*/  SHFL.IDX PT, R0, R0, RZ, 0x1f ;  /* 0x00001fff00007589 */ /* 0x000e6400000e0000 */
[----:B-1----:R-:W-:-:S13]  /*1a80*/  R2UR UR6, R0 ;  /* 0x00000000000672ca */ /* 0x002fda00000e0000 */
        /* <DEDUP_REMOVED lines=26> */
.L_x_8616:
        /* <DEDUP_REMOVED lines=9> */
.L_x_8779:
[----:B------:R-:W-:Y:S05]  /*1cc0*/  @!P0 BRA `(.L_x_8618) ;  /* 0x0000000000048947 */ /* 0x000fea0003800000 */
[----:B------:R-:W-:Y:S01]  /*1cd0*/  BPT.TRAP 0x1 ;  /* 0x000000040000795c */ /* 0x000fe20000300000 */
.L_x_8618:
[----:B------:R-:W-:Y:S02]  /*1ce0*/  IMAD.U32 R5, RZ, RZ, UR36 ;  /* 0x00000024ff057e24 */ /* 0x000fe4000f8e00ff */
[----:B-1----:R-:W-:-:S03]  /*1cf0*/  IMAD.U32 R0, RZ, RZ, UR37 ;  /* 0x00000025ff007e24 */ /* 0x002fc6000f8e00ff */
[----:B------:R-:W-:Y:S02]  /*1d00*/  LEA R5, R5, UR47, 0x3 ;  /* 0x0000002f05057c11 */ /* 0x000fe4000f8e18ff */
[----:B------:R-:W-:-:S04]  /*1d10*/  SHF.L.U32 R0, R0, 0x1f, RZ ;  /* 0x0000001f00007819 */ /* 0x000fc800000006ff */
[----:B------:R1:W2:Y:S01]  /*1d20*/  SYNCS.PHASECHK.TRANS64.TRYWAIT P2, [R5+URZ+0x19c30], R0 ;  /* 0x019c3000050075a7 */ /* 0x0002a2000804017f */
[----:B------:R-:W-:Y:S05]  /*1d30*/  @!P0 BRA `(.L_x_8619) ;  /* 0x0000000000048947 */ /* 0x000fea0003800000 */
[----:B------:R-:W-:Y:S01]  /*1d40*/  BPT.TRAP 0x1 ;  /* 0x000000040000795c */ /* 0x000fe20000300000 */
.L_x_8619:
[----:B------:R-:W3:Y:S02]  /*1d50*/  S2R R2, SR_TID.X ;  /* 0x0000000000027919 */ /* 0x000ee40000002100 */
[----:B---3--:R-:W-:Y:S01]  /*1d60*/  LOP3.LUT P1, RZ, R2, 0x7f, RZ, 0xc0, !PT ;  /* 0x0000007f02ff7812 */ /* 0x008fe2000782c0ff */
[----:B--2---:R-:W-:-:S12]  /*1d70*/  @P2 BRA `(.L_x_8620) ;  /* 0x0000000000082947 */ /* 0x004fd80003800000 */
[----:B------:R-:W2:Y:S02]  /*1d80*/  SYNCS.PHASECHK.TRANS64.TRYWAIT P2, [R5+URZ+0x19c30], R0 ;  /* 0x019c3000050075a7 */ /* 0x000ea4000804017f */
[----:B--2---:R-:W-:Y:S05]  /*1d90*/  @!P2 BRA `(.L_x_8621) ;  /* 0x000000fc003ca947 */ /* 0x004fea0003800000 */
.L_x_8620:
[----:B------:R-:W-:Y:S05]  /*1da0*/  WARPSYNC.ALL ;  /* 0x0000000000007948 */ /* 0x000fea0003800000 */
[----:B------:R-:W-:Y:S01]  /*1db0*/  UIADD3 UR4, UR47, 0x13800, URZ ;  /* 0x000138002f047890 */ /* 0x000fe2000fffe03f */
[----:B------:R-:W3:Y:S01]  /*1dc0*/  LDL R2, [R1] ;  /* 0x0000000001027983 */ /* 0x000ee20000100800 */
[----:B------:R-:W-:Y:S01]  /*1dd0*/  ULOP3.LUT UR12, UR54, 0x10000, URZ, 0xfc, !UPT ;  /* 0x00010000360c7892 */ /* 0x000fe2000f8efc3f */
[----:B------:R-:W-:Y:S01]  /*1de0*/  WARPGROUP.ARRIVE ;  /* 0x00000000000079c5 */ /* 0x000fe20000000000 */
[----:B------:R-:W-:Y:S01]  /*1df0*/  USHF.R.U32.HI UR4, URZ, 0x4, UR4 ;  /* 0x000000043f047899 */ /* 0x000fe20008011604 */
[----:B------:R-:W4:Y:S01]  /*1e00*/  LDC R12, c[0x0][0x288] ;  /* 0x0000a200ff0c7b82 */ /* 0x000f220000000800 */
[----:B------:R-:W-:Y:S01]  /*1e10*/  UMOV UR13, 0xc0000010 ;  /* 0xc0000010000d7882 */ /* 0x000fe20000000000 */
[----:B------:R-:W-:Y:S01]  /*1e20*/  UMOV UR15, 0xc0000010 ;  /* 0xc0000010000f7882 */ /* 0x000fe20000000000 */
[----:B------:R-:W-:Y:S01]  /*1e30*/  ULOP3.LUT UR4, UR4, 0x3fff, URZ, 0xc0, !UPT ;  /* 0x00003fff04047892 */ /* 0x000fe2000f8ec03f */
[----:B------:R-:W-:Y:S01]  /*1e40*/  IMAD.MOV.U32 R3, RZ, RZ, -0x80 ;  /* 0xffffff80ff037424 */ /* 0x000fe200078e00ff */
[----:B------:R-:W-:Y:S01]  /*1e50*/  UMOV UR5, 0xc0000010 ;  /* 0xc000001000057882 */ /* 0x000fe20000000000 */
[----:B------:R-:W-:Y:S01]  /*1e60*/  UMOV UR7, 0xc0000010 ;  /* 0xc000001000077882 */ /* 0x000fe20000000000 */
[----:B------:R-:W-:Y:S01]  /*1e70*/  ULOP3.LUT UR16, UR4, 0x10000, URZ, 0xfc, !UPT ;  /* 0x0001000004107892 */ /* 0x000fe2000f8efc3f */
[----:B------:R-:W-:Y:S01]  /*1e80*/  IMAD R4, R88, R3, 0x80 ;  /* 0x0000008058047424 */ /* 0x000fe200078e0203 */
[----:B------:R-:W-:Y:S01]  /*1e90*/  UIADD3 UR4, UR12, 0x180, URZ ;  /* 0x000001800c047890 */ /* 0x000fe2000fffe03f */
[----:B-12---:R-:W-:Y:S01]  /*1ea0*/  @!P1 VIADD R0, R5, 0x19c40 ;  /* 0x00019c4005009836 */ /* 0x006fe20000000000 */
[----:B------:R-:W-:-:S02]  /*1eb0*/  UIMAD UR14, UR36, 0x300, UR16 ;  /* 0x00000300240e78a4 */ /* 0x000fc4000f8e0210 */
[----:B------:R-:W-:Y:S02]  /*1ec0*/  UIADD3 UR8, UR12, 0x300, URZ ;  /* 0x000003000c087890 */ /* 0x000fe4000fffe03f */
[----:B------:R-:W-:Y:S01]  /*1ed0*/  UIADD3 UR6, UR14, 0x100, URZ ;  /* 0x000001000e067890 */ /* 0x000fe2000fffe03f */
[----:B------:R-:W-:Y:S01]  /*1ee0*/  @!P1 PRMT R0, RZ, 0x654, R0 ;  /* 0x00000654ff009816 */ /* 0x000fe20000000000 */
[----:B------:R-:W-:Y:S01]  /*1ef0*/  UIADD3 UR10, UR14, 0x200, URZ ;  /* 0x000002000e0a7890 */ /* 0x000fe2000fffe03f */
[----:B------:R-:W-:Y:S02]  /*1f00*/  UMOV UR9, 0xc0000010 ;  /* 0xc000001000097882 */ /* 0x000fe40000000000 */
[----:B------:R-:W-:Y:S01]  /*1f10*/  QGMMA.64x128x32.F32.E4M3.E4M3 R24, gdesc[UR12], RZ, !UPT, gsb0 ;  /* 0x01e000000c1879f3 */ /* 0x000fe2000c0008ff */
[----:B------:R-:W-:Y:S01]  /*1f20*/  UMOV UR11, 0xc0000010 ;  /* 0xc0000010000b7882 */ /* 0x000fe20000000000 */
[----:B------:R-:W-:Y:S01]  /*1f30*/  ULDC UR18, c[0x0][0x9dc] ;  /* 0x0002770000127ab9 */ /* 0x000fe20000000800 */
[----:B------:R-:W-:-:S02]  /*1f40*/  WARPGROUP.DEPBAR.LE gsb0, 0x0 ;  /* 0x00008000000079c5 */ /* 0x000fc40000010000 */
[----:B------:R-:W-:-:S07]  /*1f50*/  WARPGROUP.ARRIVE ;  /* 0x00000000000079c5 */ /* 0x000fce0000000000 */
[----:B------:R-:W-:Y:S01]  /*1f60*/  QGMMA.64x128x32.F32.E4M3.E4M3 R24, gdesc[UR4], R24, gsb0 ;  /* 0x01e00000041879f3 */ /* 0x000fe20008000818 */
[----:B------:R-:W-:Y:S02]  /*1f70*/  ULDC.64 UR6, c[0x0][0x9e0] ;  /* 0x0002780000067ab9 */ /* 0x000fe40000000a00 */
[----:B------:R-:W-:-:S06]  /*1f80*/  UISETP.GE.AND UP0, UPT, UR7, 0x1, UPT ;  /* 0x000000010700788c */ /* 0x000fcc000bf06270 */
[----:B------:R-:W-:Y:S01]  /*1f90*/  PLOP3.LUT P2, PT, PT, PT, UP0, 0x40, 0x0 ;  /* 0x000000000000781c */ /* 0x000fe20003f4e808 */
[----:B------:R-:W-:Y:S02]  /*1fa0*/  WARPGROUP.DEPBAR.LE gsb0, 0x0 ;  /* 0x00008000000079c5 */ /* 0x000fe40000010000 */
[----:B------:R-:W-:Y:S01]  /*1fb0*/  WARPGROUP.ARRIVE ;  /* 0x00000000000079c5 */ /* 0x000fe20000000000 */
[----:B---3--:R-:W-:-:S05]  /*1fc0*/  VIADD R7, R2, UR42 ;  /* 0x0000002a02077c36 */ /* 0x008fca0008000000 */
[----:B------:R-:W-:Y:S01]  /*1fd0*/  QGMMA.64x128x32.F32.E4M3.E4M3 R24, gdesc[UR8], R24, gsb0 ;  /* 0x01e00000081879f3 */ /* 0x000fe20008000818 */
[----:B------:R-:W-:Y:S01]  /*1fe0*/  ULDC UR11, c[0x0][0x2e0] ;  /* 0x0000b800000b7ab9 */ /* 0x000fe20000000800 */
[----:B------:R-:W-:Y:S01]  /*1ff0*/  ULOP3.LUT UR10, URZ, UR18, URZ, 0x33, !UPT ;  /* 0x000000123f0a7292 */ /* 0x000fe2000f8e333f */
[----:B------:R-:W-:-:S04]  /*2000*/  IMAD R3, R17, UR11, R4 ;  /* 0x0000000b11037c24 */ /* 0x000fc8000f8e0204 */
[----:B------:R-:W-:Y:S01]  /*2010*/  IMAD R8, R16, -0x2, R3 ;  /* 0xfffffffe10087824 */ /* 0x000fe200078e0203 */
[----:B----4-:R-:W-:-:S05]  /*2020*/  IADD3 R5, R3, 0x1, -R12 ;  /* 0x0000000103057810 */ /* 0x010fca0007ffe80c */
[----:B------:R-:W-:-:S04]  /*2030*/  IMAD R5, R16, -0x2, R5 ;  /* 0xfffffffe10057824 */ /* 0x000fc800078e0205 */
[C---:B------:R-:W-:Y:S02]  /*2040*/  VIADD R9, R5.reuse, UR6 ;  /* 0x0000000605097c36 */ /* 0x040fe40008000000 */
[----:B------:R-:W-:Y:S01]  /*2050*/  VIADD R10, R5, UR10 ;  /* 0x0000000a050a7c36 */ /* 0x000fe20008000000 */
[----:B------:R-:W-:-:S03]  /*2060*/  LEA R5, R88, 0xffffff80, 0x7 ;  /* 0xffffff8058057811 */ /* 0x000fc600078e38ff */
[----:B------:R-:W-:Y:S01]  /*2070*/  IMAD.IADD R2, R10, 0x1, R7 ;  /* 0x000000010a027824 */ /* 0x000fe200078e0207 */
        /* <DEDUP_REMOVED lines=17> */
.L_x_8624:
[----:B------:R-:W-:-:S06]  /*2190*/  UISETP.NE.AND UP1, UPT, UR7, 0x1, UPT ;  /* 0x000000010700788c */ /* 0x000fcc000bf25270 */
[----:B------:R-:W-:-:S05]  /*21a0*/  PLOP3.LUT P2, PT, PT, PT, UP1, 0x80, 0x0 ;  /* 0x000000000000781c */ /* 0x000fca0003f4f018 */
[----:B------:R-:W-:-:S08]  /*21b0*/  @UP1 ULDC.64 UR14, c[0x0][0x9e8] ;  /* 0x00027a00000e1ab9 */ /* 0x000fd00000000a00 */
[----:B------:R-:W-:-:S05]  /*21c0*/  @P2 IMAD.HI.U32 R6, R3, UR14, RZ ;  /* 0x0000000e03062c27 */ /* 0x000fca000f8e00ff */
[----:B------:R-:W-:-:S07]  /*21d0*/  @P2 SHF.R.U32.HI R3, RZ, UR15, R6 ;  /* 0x0000000fff032c19 */ /* 0x000fce0008011606 */
.L_x_8625:
[----:B------:R-:W-:Y:S05]  /*21e0*/  BSYNC B0 ;  /* 0x0000000000007941 */ /* 0x000fea0003800000 */
.L_x_8623:
[----:B------:R-:W-:-:S04]  /*21f0*/  IMAD R3, R3, UR7, -R5 ;  /* 0x0000000703037c24 */ /* 0x000fc8000f8e0a05 */
[----:B------:R-:W-:-:S05]  /*2200*/  IMAD R3, R16, -0x2, R3 ;  /* 0xfffffffe10037824 */ /* 0x000fca00078e0203 */
[----:B------:R-:W-:Y:S02]  /*2210*/  VIMNMX R2, R2, R3, !PT ;  /* 0x0000000302027248 */ /* 0x000fe40007fe0100 */
[----:B------:R-:W-:-:S07]  /*2220*/  VIADDMNMX R0, R3, UR7, R0, PT ;  /* 0x0000000703007c46 */ /* 0x000fce000b800100 */
.L_x_8622:
[C---:B------:R-:W-:Y:S01]  /*2230*/  ISETP.GE.AND P4, PT, R4.reuse, 0x9, PT ;  /* 0x000000090400780c */ /* 0x040fe20003f86270 */
[----:B------:R-:W-:Y:S01]  /*2240*/  VIADD R6, R7, 0x8 ;  /* 0x0000000807067836 */ /* 0x000fe20000000000 */
[C---:B------:R-:W-:Y:S02]  /*2250*/  ISETP.GE.AND P2, PT, R4.reuse, 0x2, PT ;  /* 0x000000020400780c */ /* 0x040fe40003f46270 */
[----:B------:R-:W-:Y:S02]  /*2260*/  ISETP.GE.AND P5, PT, R4, 0xa, PT ;  /* 0x0000000a0400780c */ /* 0x000fe40003fa6270 */
[----:B------:R-:W-:Y:S02]  /*2270*/  LOP3.LUT R19, R19, 0xfffffffd, RZ, 0xc0, !PT ;  /* 0xfffffffd13137812 */ /* 0x000fe400078ec0ff */
[----:B------:R-:W-:-:S04]  /*2280*/  ISETP.GT.AND P3, PT, R2, 0x1, !P2 ;  /* 0x000000010200780c */ /* 0x000fc80005764270 */
[----:B------:R-:W-:Y:S02]  /*2290*/  ISETP.LT.OR P3, PT, R0, 0x2, P3 ;  /* 0x000000020000780c */ /* 0x000fe40001f61670 */
[----:B------:R-:W-:Y:S02]  /*22a0*/  @P4 LOP3.LUT R19, R19, 0x2, RZ, 0xfc, !PT ;  /* 0x0000000213134812 */ /* 0x000fe400078efcff */
[----:B------:R-:W-:Y:S02]  /*22b0*/  FSEL R25, R25, -INF , !P3 ;  /* 0xff80000019197808 */ /* 0x000fe40005800000 */
[----:B------:R-:W-:Y:S02]  /*22c0*/  LOP3.LUT R19, R19, 0xfffffffb, RZ, 0xc0, !PT ;  /* 0xfffffffb13137812 */ /* 0x000fe400078ec0ff */
[----:B------:R-:W-:Y:S02]  /*22d0*/  ISETP.GT.AND P4, PT, R2, 0x8, !P4 ;  /* 0x000000080200780c */ /* 0x000fe40006784270 */
[----:B------:R-:W-:-:S02]  /*22e0*/  @P5 LOP3.LUT R19, R19, 0x4, RZ, 0xfc, !PT ;  /* 0x0000000413135812 */ /* 0x000fc400078efcff */
[----:B------:R-:W-:Y:S02]  /*22f0*/  ISETP.GT.AND P3, PT, R2, 0x9, !P5 ;  /* 0x000000090200780c */ /* 0x000fe40006f64270 */
[----:B------:R-:W-:Y:S02]  /*2300*/  ISETP.GE.AND P5, PT, R4, 0x11, PT ;  /* 0x000000110400780c */ /* 0x000fe40003fa6270 */
[C---:B------:R-:W-:Y:S02]  /*2310*/  ISETP.LT.OR P4, PT, R0.reuse, 0x9, P4 ;  /* 0x000000090000780c */ /* 0x040fe40002781670 */
[----:B------:R-:W-:Y:S02]  /*2320*/  ISETP.LT.OR P3, PT, R0, 0xa, P3 ;  /* 0x0000000a0000780c */ /* 0x000fe40001f61670 */
[----:B------:R-:W-:Y:S02]  /*2330*/  FSEL R28, R28, -INF , !P4 ;  /* 0xff8000001c1c7808 */ /* 0x000fe40006000000 */
[----:B------:R-:W-:-:S02]  /*2340*/  ISETP.GE.AND P4, PT, R4, 0x12, PT ;  /* 0x000000120400780c */ /* 0x000fc40003f86270 */
[----:B------:R-:W-:Y:S02]  /*2350*/  LOP3.LUT R19, R19, 0xfffffff7, RZ, 0xc0, !PT ;  /* 0xfffffff713137812 */ /* 0x000fe400078ec0ff */
[----:B------:R-:W-:Y:S02]  /*2360*/  FSEL R29, R29, -INF , !P3 ;  /* 0xff8000001d1d7808 */ /* 0x000fe40005800000 */
[----:B------:R-:W-:Y:S02]  /*2370*/  ISETP.GT.AND P3, PT, R2, 0x10, !P5 ;  /* 0x000000100200780c */ /* 0x000fe40006f64270 */
[----:B------:R-:W-:Y:S02]  /*2380*/  @P5 LOP3.LUT R19, R19, 0x8, RZ, 0xfc, !PT ;  /* 0x0000000813135812 */ /* 0x000fe400078efcff */
[----:B------:R-:W-:Y:S02]  /*2390*/  ISETP.LT.OR P3, PT, R0, 0x11, P3 ;  /* 0x000000110000780c */ /* 0x000fe40001f61670 */
[----:B------:R-:W-:-:S02]  /*23a0*/  LOP3.LUT R19, R19, 0xfdffffff, RZ, 0xc0, !PT ;  /* 0xfdffffff13137812 */ /* 0x000fc400078ec0ff */
[----:B------:R-:W-:Y:S02]  /*23b0*/  FSEL R32, R32, -INF , !P3 ;  /* 0xff80000020207808 */ /* 0x000fe40005800000 */
[----:B------:R-:W-:Y:S02]  /*23c0*/  @P4 LOP3.LUT R19, R19, 0x2000000, RZ, 0xfc, !PT ;  /* 0x0200000013134812 */ /* 0x000fe400078efcff */
[----:B------:R-:W-:Y:S02]  /*23d0*/  ISETP.GT.AND P3, PT, R2, 0x11, !P4 ;  /* 0x000000110200780c */ /* 0x000fe40006764270 */
[----:B------:R-:W-:Y:S02]  /*23e0*/  ISETP.GE.AND P4, PT, R4, 0x19, PT ;  /* 0x000000190400780c */ /* 0x000fe40003f86270 */
[----:B------:R-:W-:Y:S02]  /*23f0*/  ISETP.LT.OR P3, PT, R0, 0x12, P3 ;  /* 0x000000120000780c */ /* 0x000fe40001f61670 */
[----:B------:R-:W-:-:S02]  /*2400*/  LOP3.LUT R19, R19, 0xfeffffff, RZ, 0xc0, !PT ;  /* 0xfeffffff13137812 */ /* 0x000fc400078ec0ff */
        /* <DEDUP_REMOVED lines=153> */
[----:B------:R-:W-:Y:S02]  /*2da0*/  ISETP.LT.OR P6, PT, R0, 0x7a, P6 ;  /* 0x0000007a0000780c */ /* 0x000fe400037c1670 */
[----:B------:R-:W-:Y:S01]  /*2db0*/  VIADDMNMX R0, R6, R9, R8, PT ;  /* 0x0000000906007246 */ /* 0x000fe20003800108 */
[----:B------:R-:W-:Y:S01]  /*2dc0*/  IMAD.IADD R8, R10, 0x1, R6 ;  /* 0x000000010a087824 */ /* 0x000fe200078e0206 */
[----:B------:R-:W-:Y:S02]  /*2dd0*/  FSEL R85, R85, -INF , !P6 ;  /* 0xff80000055557808 */ /* 0x000fe40007000000 */
[----:B------:R-:W-:-:S13]  /*2de0*/  PLOP3.LUT P6, PT, PT, PT, UP0, 0x40, 0x0 ;  /* 0x000000000000781c */ /* 0x000fda0003fce808 */
        /* <DEDUP_REMOVED lines=15> */
.L_x_8628:
[----:B------:R-:W-:-:S06]  /*2ee0*/  UISETP.NE.AND UP1, UPT, UR7, 0x1, UPT ;  /* 0x000000010700788c */ /* 0x000fcc000bf25270 */
[----:B------:R-:W-:-:S05]  /*2ef0*/  PLOP3.LUT P6, PT, PT, PT, UP1, 0x80, 0x0 ;  /* 0x000000000000781c */ /* 0x000fca0003fcf018 */
[----:B------:R-:W-:-:S08]  /*2f00*/  @UP1 ULDC.64 UR10, c[0x0][0x9e8] ;  /* 0x00027a00000a1ab9 */ /* 0x000fd00000000a00 */
[----:B------:R-:W-:Y:S01]  /*2f10*/  @P6 IMAD.HI.U32 R4, R2, UR10, RZ ;  /* 0x0000000a02046c27 */ /* 0x000fe2000f8e00ff */
[----:B------:R-:W-:-:S13]  /*2f20*/  PLOP3.LUT P6, PT, PT, PT, UP1, 0x80, 0x0 ;  /* 0x000000000000781c */ /* 0x000fda0003fcf018 */
[----:B------:R-:W-:-:S07]  /*2f30*/  @P6 SHF.R.U32.HI R2, RZ, UR11, R4 ;  /* 0x0000000bff026c19 */ /* 0x000fce0008011604 */
.L_x_8629:
[----:B------:R-:W-:Y:S05]  /*2f40*/  BSYNC B0 ;  /* 0x0000000000007941 */ /* 0x000fea0003800000 */
.L_x_8627:
[----:B------:R-:W-:-:S04]  /*2f50*/  IMAD R5, R2, UR7, -R5 ;  /* 0x0000000702057c24 */ /* 0x000fc8000f8e0a05 */
[----:B------:R-:W-:-:S05]  /*2f60*/  IMAD R5, R16, -0x2, R5 ;  /* 0xfffffffe10057824 */ /* 0x000fca00078e0205 */
[----:B------:R-:W-:Y:S02]  /*2f70*/  VIMNMX R8, R8, R5, !PT ;  /* 0x0000000508087248 */ /* 0x000fe40007fe0100 */
[----:B------:R-:W-:-:S07]  /*2f80*/  VIADDMNMX R0, R5, UR7, R0, PT ;  /* 0x0000000705007c46 */ /* 0x000fce000b800100 */
.L_x_8626:
        /* <DEDUP_REMOVED lines=21> */
[----:B------:R-:W-:Y:S02]  /*30e0*/  FMNMX.FTZ R2, R40, R5, !PT ;  /* 0x0000000528027209 */ /* 0x000fe40007810000 */
[----:B------:R-:W-:Y:S02]  /*30f0*/  ISETP.LT.OR P2, PT, R0, 0x11, P2 ;  /* 0x000000110000780c */ /* 0x000fe40001741670 */
[----:B------:R-:W-:Y:S02]  /*3100*/  LOP3.LUT P6, RZ, R19, 0x8000, RZ, 0xc0, !PT ;  /* 0x0000800013ff7812 */ /* 0x000fe400078cc0ff */
        /* <DEDUP_REMOVED lines=55> */
[----:B------:R-:W-:Y:S01]  /*3480*/  ISETP.GT.AND P3, PT, R8, 0x70, !P3 ;  /* 0x000000700800780c */ /* 0x000fe20005f64270 */
[----:B------:R-:W1:Y:S01]  /*3490*/  SHFL.BFLY PT, R5, R4, 0x2, 0x1f ;  /* 0x0c401f0004057f89 */ /* 0x000e6200000e0000 */
[----:B------:R-:W-:Y:S02]  /*34a0*/  FSEL R50, R50, -INF , !P2 ;  /* 0xff80000032327808 */ /* 0x000fe40005000000 */
[----:B------:R-:W-:Y:S02]  /*34b0*/  LOP3.LUT P2, RZ, R19, 0x20000, RZ, 0xc0, !PT ;  /* 0x0002000013ff7812 */ /* 0x000fe4000784c0ff */
[C---:B------:R-:W-:Y:S02]  /*34c0*/  ISETP.GT.AND P4, PT, R8.reuse, 0x71, !P4 ;  /* 0x000000710800780c */ /* 0x040fe40006784270 */
[----:B------:R-:W-:Y:S02]  /*34d0*/  ISETP.GT.AND P2, PT, R8, 0x31, !P2 ;  /* 0x000000310800780c */ /* 0x000fe40005744270 */
[----:B------:R-:W-:-:S02]  /*34e0*/  ISETP.LT.OR P3, PT, R0, 0x71, P3 ;  /* 0x000000710000780c */ /* 0x000fc40001f61670 */
[----:B------:R-:W-:Y:S02]  /*34f0*/  ISETP.LT.OR P2, PT, R0, 0x32, P2 ;  /* 0x000000320000780c */ /* 0x000fe40001741670 */
[----:B------:R-:W-:Y:S02]  /*3500*/  ISETP.GT.AND P5, PT, R8, 0x78, !P5 ;  /* 0x000000780800780c */ /* 0x000fe40006fa4270 */
[----:B------:R-:W-:Y:S02]  /*3510*/  FSEL R51, R51, -INF , !P2 ;  /* 0xff80000033337808 */ /* 0x000fe40005000000 */
[----:B------:R-:W-:Y:S02]  /*3520*/  LOP3.LUT P2, RZ, R19, 0x10000, RZ, 0xc0, !PT ;  /* 0x0001000013ff7812 */ /* 0x000fe4000784c0ff */
[----:B------:R-:W-:Y:S02]  /*3530*/  ISETP.LT.OR P4, PT, R0, 0x72, P4 ;  /* 0x000000720000780c */ /* 0x000fe40002781670 */
[----:B------:R-:W-:-:S02]  /*3540*/  ISETP.GT.AND P2, PT, R8, 0x38, !P2 ;  /* 0x000000380800780c */ /* 0x000fc40005744270 */
[----:B------:R-:W-:Y:S02]  /*3550*/  FSEL R82, R82, -INF , !P3 ;  /* 0xff80000052527808 */ /* 0x000fe40005800000 */
[----:B------:R-:W-:Y:S02]  /*3560*/  ISETP.LT.OR P2, PT, R0, 0x39, P2 ;  /* 0x000000390000780c */ /* 0x000fe40001741670 */
[----:B-1----:R-:W-:Y:S02]  /*3570*/  FMNMX.FTZ R5, R4, R5, !PT ;  /* 0x0000000504057209 */ /* 0x002fe40007810000 */
[----:B------:R-:W-:Y:S02]  /*3580*/  FSEL R54, R54, -INF , !P2 ;  /* 0xff80000036367808 */ /* 0x000fe40005000000 */
[----:B------:R-:W-:Y:S01]  /*3590*/  ISETP.GT.AND P2, PT, R8, 0x39, !P6 ;  /* 0x000000390800780c */ /* 0x000fe20007744270 */
[----:B------:R-:W1:Y:S01]  /*35a0*/  SHFL.BFLY PT, R2, R5, 0x1, 0x1f ;  /* 0x0c201f0005027f89 */ /* 0x000e6200000e0000 */
[----:B------:R-:W-:-:S02]  /*35b0*/  LOP3.LUT P6, RZ, R19, 0x10, RZ, 0xc0, !PT ;  /* 0x0000001013ff7812 */ /* 0x000fc400078cc0ff */
[C---:B------:R-:W-:Y:S02]  /*35c0*/  ISETP.LT.OR P2, PT, R0.reuse, 0x3a, P2 ;  /* 0x0000003a0000780c */ /* 0x040fe40001741670 */
[----:B------:R-:W-:Y:S02]  /*35d0*/  ISETP.LT.OR P5, PT, R0, 0x79, P5 ;  /* 0x000000790000780c */ /* 0x000fe40002fa1670 */
[----:B------:R-:W-:Y:S02]  /*35e0*/  FSEL R55, R55, -INF , !P2 ;  /* 0xff80000037377808 */ /* 0x000fe40005000000 */
[----:B------:R-:W-:Y:S02]  /*35f0*/  LOP3.LUT P2, RZ, R19, 0x4000, RZ, 0xc0, !PT ;  /* 0x0000400013ff7812 */ /* 0x000fe4000784c0ff */
[----:B------:R-:W-:Y:S02]  /*3600*/  FSEL R83, R83, -INF , !P4 ;  /* 0xff80000053537808 */ /* 0x000fe40006000000 */
[----:B------:R-:W-:-:S02]  /*3610*/  ISETP.GT.AND P2, PT, R8, 0x40, !P2 ;  /* 0x000000400800780c */ /* 0x000fc40005744270 */
[----:B------:R-:W-:Y:S02]  /*3620*/  FSEL R86, R86, -INF , !P5 ;  /* 0xff80000056567808 */ /* 0x000fe40006800000 */
[----:B------:R-:W-:Y:S02]  /*3630*/  ISETP.LT.OR P2, PT, R0, 0x41, P2 ;  /* 0x000000410000780c */ /* 0x000fe40001741670 */
[----:B------:R-:W-:Y:S02]  /*3640*/  R2UR UR10, R89 ;  /* 0x00000000590a72ca */ /* 0x000fe400000e0000 */
[----:B------:R-:W-:Y:S02]  /*3650*/  FSEL R58, R58, -INF , !P2 ;  /* 0xff8000003a3a7808 */ /* 0x000fe40005000000 */
[----:B------:R-:W-:Y:S02]  /*3660*/  LOP3.LUT P2, RZ, R19, 0x2000, RZ, 0xc0, !PT ;  /* 0x0000200013ff7812 */ /* 0x000fe4000784c0ff */
[----:B-1----:R-:W-:-:S02]  /*3670*/  FMNMX.FTZ R2, R5, R2, !PT ;  /* 0x0000000205027209 */ /* 0x002fc40007810000 */
[----:B------:R-:W-:-:S03]  /*3680*/  ISETP.GT.AND P2, PT, R8, 0x41, !P2 ;  /* 0x000000410800780c */ /* 0x000fc60005744270 */
[----:B------:R-:W-:Y:S01]  /*3690*/  FFMA.FTZ R24, R2, R9, -8 ;  /* 0xc100000002187423 */ /* 0x000fe20000010009 */
[----:B------:R-:W-:Y:S01]  /*36a0*/  ISETP.LT.OR P2, PT, R0, 0x42, P2 ;  /* 0x000000420000780c */ /* 0x000fe20001741670 */
[----:B------:R-:W-:-:S03]  /*36b0*/  UIADD3 UR6, UR10, UR6, URZ ;  /* 0x000000060a067290 */ /* 0x000fc6000fffe03f */
        /* <DEDUP_REMOVED lines=37> */
[----:B------:R-:W-:-:S04]  /*3910*/  FSETP.NEU.FTZ.AND P2, PT, R2, -INF , PT ;  /* 0xff8000000200780b */ /* 0x000fc80003f5d000 */
[----:B------:R-:W-:Y:S02]  /*3920*/  FSEL R24, R24, RZ, P2 ;  /* 0x000000ff18187208 */ /* 0x000fe40001000000 */
[----:B------:R-:W-:Y:S02]  /*3930*/  ISETP.GT.AND P2, PT, R8, RZ, !P6 ;  /* 0x000000ff0800720c */ /* 0x000fe40007744270 */
[----:B------:R-:W-:Y:S01]  /*3940*/  LOP3.LUT P6, RZ, R19, 0x8000000, RZ, 0xc0, !PT ;  /* 0x0800000013ff7812 */ /* 0x000fe200078cc0ff */
[----:B------:R-:W-:-:S01]  /*3950*/  FFMA.FTZ R5, R28, UR41, -R24 ;  /* 0x000000291c057c23 */ /* 0x000fc20008010818 */
[----:B------:R-:W-:Y:S01]  /*3960*/  ISETP.LT.OR P2, PT, R0, 0x1, P2 ;  /* 0x000000010000780c */ /* 0x000fe20001741670 */
[----:B------:R-:W-:-:S01]  /*3970*/  FFMA.FTZ R32, R32, UR41, -R24 ;  /* 0x0000002920207c23 */ /* 0x000fc20008010818 */
[--C-:B------:R-:W-:Y:S01]  /*3980*/  FFMA.FTZ R4, R25, UR41, -R24.reuse ;  /* 0x0000002919047c23 */ /* 0x100fe20008010818 */
[----:B------:R-:W-:-:S01]  /*3990*/  FFMA.FTZ R36, R36, UR41, -R24 ;  /* 0x0000002924247c23 */ /* 0x000fc20008010818 */
[----:B------:R-:W-:Y:S01]  /*39a0*/  FSEL R26, R26, -INF , !P2 ;  /* 0xff8000001a1a7808 */ /* 0x000fe20005000000 */
[----:B------:R-:W-:-:S01]  /*39b0*/  FFMA.FTZ R10, R29, UR41, -R24 ;  /* 0x000000291d0a7c23 */ /* 0x000fc20008010818 */
[----:B------:R-:W-:Y:S01]  /*39c0*/  LOP3.LUT P2, RZ, R19, 0x4000000, RZ, 0xc0, !PT ;  /* 0x0400000013ff7812 */ /* 0x000fe2000784c0ff */
[----:B------:R-:W-:-:S01]  /*39d0*/  FFMA.FTZ R40, R40, UR41, -R24 ;  /* 0x0000002928287c23 */ /* 0x000fc20008010818 */
[----:B------:R-:W-:Y:S01]  /*39e0*/  FMNMX.FTZ R9, R26, R27, !PT ;  /* 0x0000001b1a097209 */ /* 0x000fe20007810000 */
[----:B------:R-:W-:-:S01]  /*39f0*/  FFMA.FTZ R3, R3, UR41, -R24 ;  /* 0x0000002903037c23 */ /* 0x000fc20008010818 */
[----:B------:R-:W-:Y:S01]  /*3a00*/  ISETP.GT.AND P2, PT, R8, 0x69, !P2 ;  /* 0x000000690800780c */ /* 0x000fe20005744270 */
[----:B------:R-:W-:Y:S01]  /*3a10*/  MUFU.EX2 R4, R4 ;  /* 0x0000000400047308 */ /* 0x000fe20000000800 */
[----:B------:R-:W-:Y:S01]  /*3a20*/  FMNMX.FTZ R12, R30, R9, !PT ;  /* 0x000000091e0c7209 */ /* 0x000fe20007810000 */
[--C-:B------:R-:W-:Y:S01]  /*3a30*/  FFMA.FTZ R44, R44, UR41, -R24.reuse ;  /* 0x000000292c2c7c23 */ /* 0x100fe20008010818 */
[----:B------:R-:W-:Y:S01]  /*3a40*/  ISETP.LT.OR P2, PT, R0, 0x6a, P2 ;  /* 0x0000006a0000780c */ /* 0x000fe20001741670 */
[--C-:B------:R-:W-:Y:S01]  /*3a50*/  FFMA.FTZ R48, R48, UR41, -R24.reuse ;  /* 0x0000002930307c23 */ /* 0x100fe20008010818 */
[----:B------:R-:W-:Y:S01]  /*3a60*/  FMNMX.FTZ R11, R31, R12, !PT ;  /* 0x0000000c1f0b7209 */ /* 0x000fe20007810000 */
[--C-:B------:R-:W-:Y:S01]  /*3a70*/  FFMA.FTZ R12, R33, UR41, -R24.reuse ;  /* 0x00000029210c7c23 */ /* 0x100fe20008010818 */
        /* <DEDUP_REMOVED lines=9> */
[----:B------:R-:W1:Y:S01]  /*3b10*/  MUFU.EX2 R3, R3 ;  /* 0x0000000300037308 */ /* 0x000e620000000800 */
[----:B------:R-:W-:Y:S01]  /*3b20*/  FMNMX.FTZ R14, R38, R11, !PT ;  /* 0x0000000b260e7209 */ /* 0x000fe20007810000 */
[--C-:B------:R-:W-:Y:S01]  /*3b30*/  FFMA.FTZ R56, R56, UR41, -R24.reuse ;  /* 0x0000002938387c23 */ /* 0x100fe20008010818 */
[----:B------:R-:W-:Y:S01]  /*3b40*/  FSEL R87, R87, -INF , !P6 ;  /* 0xff80000057577808 */ /* 0x000fe20007000000 */
[--C-:B------:R-:W-:Y:S01]  /*3b50*/  FFMA.FTZ R72, R72, UR41, -R24.reuse ;  /* 0x0000002948487c23 */ /* 0x100fe20008010818 */
[----:B------:R-:W-:Y:S01]  /*3b60*/  FMNMX.FTZ R13, R39, R14, !PT ;  /* 0x0000000e270d7209 */ /* 0x000fe20007810000 */
[--C-:B------:R-:W-:Y:S01]  /*3b70*/  FFMA.FTZ R14, R37, UR41, -R24.reuse ;  /* 0x00000029250e7c23 */ /* 0x100fe20008010818 */
[----:B------:R-:W-:-:S01]  /*3b80*/  FFMA.FTZ R37, R64, UR41, -R24 ;  /* 0x0000002940257c23 */ /* 0x000fc20008010818 */
        /* <DEDUP_REMOVED lines=8> */
[----:B------:R-:W-:Y:S01]  /*3c10*/  MUFU.EX2 R13, R40 ;  /* 0x00000028000d7308 */ /* 0x000fe20000000800 */
[----:B------:R-:W-:Y:S01]  /*3c20*/  FMNMX.FTZ R28, R50, R15, !PT ;  /* 0x0000000f321c7209 */ /* 0x000fe20007810000 */
[----:B-1----:R-:W-:-:S03]  /*3c30*/  FADD.FTZ R68, R3, R4 ;  /* 0x0000000403447221 */ /* 0x002fc60000010000 */
[----:B------:R-:W-:-:S03]  /*3c40*/  FMNMX.FTZ R15, R51, R28, !PT ;  /* 0x0000001c330f7209 */ /* 0x000fc60007810000 */
[----:B------:R-:W1:Y:S01]  /*3c50*/  MUFU.EX2 R10, R10 ;  /* 0x0000000a000a7308 */ /* 0x000e620000000800 */
[----:B------:R-:W-:-:S04]  /*3c60*/  FMNMX.FTZ R28, R54, R15, !PT ;  /* 0x0000000f361c7209 */ /* 0x000fc80007810000 */
[----:B------:R-:W-:Y:S01]  /*3c70*/  FMNMX.FTZ R21, R55, R28, !PT ;  /* 0x0000001c37157209 */ /* 0x000fe20007810000 */
[----:B------:R-:W-:-:S02]  /*3c80*/  FFMA.FTZ R28, R45, UR41, -R24 ;  /* 0x000000292d1c7c23 */ /* 0x000fc40008010818 */
[----:B------:R2:W-:Y:S01]  /*3c90*/  MUFU.EX2 R15, R44 ;  /* 0x0000002c000f7308 */ /* 0x0005e20000000800 */
[----:B------:R-:W-:-:S04]  /*3ca0*/  FMNMX.FTZ R32, R58, R21, !PT ;  /* 0x000000153a207209 */ /* 0x000fc80007810000 */
[----:B------:R-:W-:-:S03]  /*3cb0*/  FMNMX.FTZ R21, R59, R32, !PT ;  /* 0x000000203b157209 */ /* 0x000fc60007810000 */
[----:B------:R-:W-:Y:S01]  /*3cc0*/  MUFU.EX2 R12, R12 ;  /* 0x0000000c000c7308 */ /* 0x000fe20000000800 */
[----:B------:R-:W-:Y:S01]  /*3cd0*/  FMNMX.FTZ R32, R62, R21, !PT ;  /* 0x000000153e207209 */ /* 0x000fe20007810000 */
[--C-:B--2---:R-:W-:Y:S01]  /*3ce0*/  FFMA.FTZ R44, R65, UR41, -R24.reuse ;  /* 0x00000029412c7c23 */ /* 0x104fe20008010818 */
[----:B-1----:R-:W-:Y:S02]  /*3cf0*/  F2FP.SATFINITE.E4M3.F32.PACK_AB_MERGE_C R148, R10, R5, RZ ;  /* 0x000000050a94723e */ /* 0x002fe400048070ff */
[----:B------:R-:W-:Y:S01]  /*3d00*/  FMNMX.FTZ R25, R63, R32, !PT ;  /* 0x000000203f197209 */ /* 0x000fe20007810000 */
[----:B------:R-:W-:-:S01]  /*3d10*/  FFMA.FTZ R32, R49, UR41, -R24 ;  /* 0x0000002931207c23 */ /* 0x000fc20008010818 */
[----:B------:R-:W-:Y:S01]  /*3d20*/  F2FP.SATFINITE.E4M3.F32.PACK_AB_MERGE_C R148, R4, R3, R148 ;  /* 0x000000030494723e */ /* 0x000fe20004807094 */
[----:B------:R-:W1:Y:S01]  /*3d30*/  MUFU.EX2 R14, R14 ;  /* 0x0000000e000e7308 */ /* 0x000e620000000800 */
[----:B------:R-:W-:Y:S01]  /*3d40*/  FMNMX.FTZ R36, R66, R25, !PT ;  /* 0x0000001942247209 */ /* 0x000fe20007810000 */
[----:B------:R-:W-:-:S03]  /*3d50*/  FFMA.FTZ R49, R76, UR41, -R24 ;  /* 0x000000294c317c23 */ /* 0x000fc60008010818 */
[----:B------:R-:W-:-:S03]  /*3d60*/  FMNMX.FTZ R25, R67, R36, !PT ;  /* 0x0000002443197209 */ /* 0x000fc60007810000 */
[----:B------:R2:W-:Y:S01]  /*3d70*/  MUFU.EX2 R21, R48 ;  /* 0x0000003000157308 */ /* 0x0005e20000000800 */
[----:B------:R-:W-:-:S04]  /*3d80*/  FMNMX.FTZ R36, R70, R25, !PT ;  /* 0x0000001946247209 */ /* 0x000fc80007810000 */
[----:B------:R-:W-:-:S03]  /*3d90*/  FMNMX.FTZ R29, R71, R36, !PT ;  /* 0x00000024471d7209 */ /* 0x000fc60007810000 */
[----:B------:R-:W-:Y:S01]  /*3da0*/  MUFU.EX2 R20, R20 ;  /* 0x0000001400147308 */ /* 0x000fe20000000800 */
[----:B------:R-:W-:Y:S01]  /*3db0*/  FMNMX.FTZ R36, R74, R29, !PT ;  /* 0x0000001d4a247209 */ /* 0x000fe20007810000 */
[----:B--2---:R-:W-:Y:S01]  /*3dc0*/  FFMA.FTZ R48, R69, UR41, -R24 ;  /* 0x0000002945307c23 */ /* 0x004fe20008010818 */
[----:B-1----:R-:W-:Y:S02]  /*3dd0*/  F2FP.SATFINITE.E4M3.F32.PACK_AB_MERGE_C R150, R14, R11, RZ ;  /* 0x0000000b0e96723e */ /* 0x002fe400048070ff */
[----:B------:R-:W-:Y:S02]  /*3de0*/  FMNMX.FTZ R29, R75, R36, !PT ;  /* 0x000000244b1d7209 */ /* 0x000fe40007810000 */
[----:B------:R-:W-:Y:S01]  /*3df0*/  F2FP.SATFINITE.E4M3.F32.PACK_AB_MERGE_C R150, R12, R9, R150 ;  /* 0x000000090c96723e */ /* 0x000fe20004807096 */
[----:B------:R-:W-:Y:S01]  /*3e00*/  MUFU.EX2 R28, R28 ;  /* 0x0000001c001c7308 */ /* 0x000fe20000000800 */
[----:B------:R-:W-:-:S04]  /*3e10*/  FMNMX.FTZ R36, R78, R29, !PT ;  /* 0x0000001d4e247209 */ /* 0x000fc80007810000 */
[----:B------:R-:W-:Y:S01]  /*3e20*/  FMNMX.FTZ R33, R79, R36, !PT ;  /* 0x000000244f217209 */ /* 0x000fe20007810000 */
[----:B------:R-:W-:-:S02]  /*3e30*/  FFMA.FTZ R36, R57, UR41, -R24 ;  /* 0x0000002939247c23 */ /* 0x000fc40008010818 */
[----:B------:R-:W-:Y:S01]  /*3e40*/  MUFU.EX2 R32, R32 ;  /* 0x0000002000207308 */ /* 0x000fe20000000800 */
[----:B------:R-:W-:-:S04]  /*3e50*/  FMNMX.FTZ R40, R82, R33, !PT ;  /* 0x0000002152287209 */ /* 0x000fc80007810000 */
[----:B------:R-:W-:Y:S01]  /*3e60*/  FMNMX.FTZ R33, R83, R40, !PT ;  /* 0x0000002853217209 */ /* 0x000fe20007810000 */
[----:B------:R-:W-:-:S01]  /*3e70*/  FFMA.FTZ R40, R61, UR41, -R24 ;  /* 0x000000293d287c23 */ /* 0x000fc20008010818 */
[----:B------:R-:W-:Y:S01]  /*3e80*/  IMAD.U32 R61, RZ, RZ, UR41 ;  /* 0x00000029ff3d7e24 */ /* 0x000fe2000f8e00ff */
[----:B------:R1:W-:Y:S01]  /*3e90*/  MUFU.EX2 R25, R52 ;  /* 0x0000003400197308 */ /* 0x0003e20000000800 */
[----:B------:R-:W-:-:S04]  /*3ea0*/  FMNMX.FTZ R0, R86, R33, !PT ;  /* 0x0000002156007209 */ /* 0x000fc80007810000 */
[----:B------:R-:W-:-:S03]  /*3eb0*/  FMNMX.FTZ R0, R87, R0, !PT ;  /* 0x0000000057007209 */ /* 0x000fc60007810000 */
[----:B------:R2:W-:Y:S01]  /*3ec0*/  MUFU.EX2 R8, R53 ;  /* 0x0000003500087308 */ /* 0x0005e20000000800 */
[----:B-1----:R-:W-:-:S01]  /*3ed0*/  FFMA.FTZ R52, R73, UR41, -R24 ;  /* 0x0000002949347c23 */ /* 0x002fc20008010818 */
[----:B------:R-:W1:Y:S06]  /*3ee0*/  SHFL.BFLY PT, R45, R0, 0x2, 0x1f ;  /* 0x0c401f00002d7f89 */ /* 0x000e6c00000e0000 */
[----:B------:R3:W-:Y:S01]  /*3ef0*/  MUFU.EX2 R33, R60 ;  /* 0x0000003c00217308 */ /* 0x0007e20000000800 */
[----:B--2---:R-:W-:-:S07]  /*3f00*/  FFMA.FTZ R53, R80, UR41, -R24 ;  /* 0x0000002950357c23 */ /* 0x004fce0008010818 */
[----:B------:R-:W-:Y:S01]  /*3f10*/  MUFU.EX2 R40, R40 ;  /* 0x0000002800287308 */ /* 0x000fe20000000800 */
[----:B---3--:R-:W-:-:S07]  /*3f20*/  FFMA.FTZ R60, R81, UR41, -R24 ;  /* 0x00000029513c7c23 */ /* 0x008fce0008010818 */
[----:B------:R2:W-:Y:S01]  /*3f30*/  MUFU.EX2 R29, R56 ;  /* 0x00000038001d7308 */ /* 0x0005e20000000800 */
[----:B-1----:R-:W-:-:S05]  /*3f40*/  FMNMX.FTZ R57, R0, R45, !PT ;  /* 0x0000002d00397209 */ /* 0x002fca0007810000 */
[----:B------:R-:W1:Y:S02]  /*3f50*/  SHFL.BFLY PT, R0, R57, 0x1, 0x1f ;  /* 0x0c201f0039007f89 */ /* 0x000e6400000e0000 */
[----:B------:R-:W-:Y:S01]  /*3f60*/  MUFU.EX2 R36, R36 ;  /* 0x0000002400247308 */ /* 0x000fe20000000800 */
[----:B--2---:R-:W-:-:S07]  /*3f70*/  FFMA.FTZ R56, R77, UR41, -R24 ;  /* 0x000000294d387c23 */ /* 0x004fce0008010818 */
[----:B------:R-:W-:Y:S08]  /*3f80*/  MUFU.EX2 R41, R41 ;  /* 0x0000002900297308 */ /* 0x000ff00000000800 */
[----:B------:R-:W-:Y:S01]  /*3f90*/  MUFU.EX2 R48, R48 ;  /* 0x0000003000307308 */ /* 0x000fe20000000800 */
[----:B-1----:R-:W-:-:S07]  /*3fa0*/  FMNMX.FTZ R0, R57, R0, !PT ;  /* 0x0000000039007209 */ /* 0x002fce0007810000 */
[----:B------:R-:W-:Y:S01]  /*3fb0*/  MUFU.EX2 R37, R37 ;  /* 0x0000002500257308 */ /* 0x000fe20000000800 */
[----:B------:R-:W-:-:S01]  /*3fc0*/  FFMA.FTZ R57, R84, UR41, -R24 ;  /* 0x0000002954397c23 */ /* 0x000fc20008010818 */
[----:B------:R-:W-:Y:S01]  /*3fd0*/  FFMA.FTZ R24, R85, UR41, -R24 ;  /* 0x0000002955187c23 */ /* 0x000fe20008010818 */
[C---:B------:R-:W-:Y:S01]  /*3fe0*/  FSETP.NEU.FTZ.AND P2, PT, R0.reuse, -INF , PT ;  /* 0xff8000000000780b */ /* 0x040fe20003f5d000 */
[----:B------:R-:W-:-:S04]  /*3ff0*/  FFMA.FTZ R61, R0, R61, -8 ;  /* 0xc1000000003d7423 */ /* 0x000fc8000001003d */
        /* <DEDUP_REMOVED lines=43> */
[----:B------:R-:W-:Y:S01]  /*42b0*/  FFMA.FTZ R59, R66, UR41, -R61 ;  /* 0x00000029423b7c23 */ /* 0x000fe2000801083d */
[----:B------:R-:W-:-:S01]  /*42c0*/  FADD.FTZ R66, R14, R69 ;  /* 0x000000450e427221 */ /* 0x000fc20000010000 */
[----:B------:R-:W-:-:S04]  /*42d0*/  FFMA.FTZ R86, R86, UR41, -R61 ;  /* 0x0000002956567c23 */ /* 0x000fc8000801083d */
[----:B------:R-:W2:Y:S01]  /*42e0*/  MUFU.EX2 R34, R34 ;  /* 0x0000002200227308 */ /* 0x000ea20000000800 */
[----:B---3--:R-:W-:-:S01]  /*42f0*/  FADD.FTZ R62, R65, R62 ;  /* 0x0000003e413e7221 */ /* 0x008fc20000010000 */
[----:B------:R-:W-:-:S04]  /*4300*/  F2FP.SATFINITE.E4M3.F32.PACK_AB_MERGE_C R30, R65, R30, RZ ;  /* 0x0000001e411e723e */ /* 0x000fc800048070ff */
[----:B------:R-:W-:Y:S02]  /*4310*/  F2FP.SATFINITE.E4M3.F32.PACK_AB_MERGE_C R149, R27, R26, R30 ;  /* 0x0000001a1b95723e */ /* 0x000fe4000480701e */
[----:B------:R-:W3:Y:S01]  /*4320*/  MUFU.EX2 R35, R35 ;  /* 0x0000002300237308 */ /* 0x000ee20000000800 */
[----:B-1----:R-:W-:-:S01]  /*4330*/  FADD.FTZ R69, R31, R62 ;  /* 0x0000003e1f457221 */ /* 0x002fc20000010000 */
[----:B------:R-:W-:Y:S01]  /*4340*/  FFMA.FTZ R62, R67, UR41, -R61 ;  /* 0x00000029433e7c23 */ /* 0x000fe2000801083d */
[----:B------:R-:W-:-:S01]  /*4350*/  FADD.FTZ R67, R13, R66 ;  /* 0x000000420d437221 */ /* 0x000fc20000010000 */
[----:B------:R-:W-:-:S03]  /*4360*/  FFMA.FTZ R61, R87, UR41, -R61 ;  /* 0x00000029573d7c23 */ /* 0x000fc6000801083d */
[----:B------:R-:W-:Y:S01]  /*4370*/  FADD.FTZ R68, R20, R67 ;  /* 0x0000004314447221 */ /* 0x000fe20000010000 */
[----:B------:R-:W1:Y:S01]  /*4380*/  MUFU.EX2 R64, R64 ;  /* 0x0000004000407308 */ /* 0x000e620000000800 */
[----:B--2---:R-:W-:-:S02]  /*4390*/  FADD.FTZ R66, R34, R69 ;  /* 0x0000004522427221 */ /* 0x004fc40000010000 */
[----:B------:R-:W-:Y:S01]  /*43a0*/  FADD.FTZ R5, R15, R68 ;  /* 0x000000440f057221 */ /* 0x000fe20000010000 */
[----:B------:R-:W-:-:S03]  /*43b0*/  F2FP.SATFINITE.E4M3.F32.PACK_AB_MERGE_C R15, R28, R15, RZ ;  /* 0x0000000f1c0f723e */ /* 0x000fc600048070ff */
[----:B------:R-:W-:Y:S01]  /*43c0*/  FADD.FTZ R14, R28, R5 ;  /* 0x000000051c0e7221 */ /* 0x000fe20000010000 */
[----:B------:R-:W2:Y:S01]  /*43d0*/  MUFU.EX2 R38, R38 ;  /* 0x0000002600267308 */ /* 0x000ea20000000800 */
[----:B---3--:R-:W-:-:S01]  /*43e0*/  FADD.FTZ R67, R35, R66 ;  /* 0x0000004223437221 */ /* 0x008fc20000010000 */
[----:B------:R-:W-:Y:S01]  /*43f0*/  F2FP.SATFINITE.E4M3.F32.PACK_AB_MERGE_C R144, R20, R13, R15 ;  /* 0x0000000d1490723e */ /* 0x000fe2000480700f */
[----:B------:R-:W-:-:S05]  /*4400*/  FADD.FTZ R11, R21, R14 ;  /* 0x0000000e150b7221 */ /* 0x000fca0000010000 */
[----:B------:R-:W3:Y:S01]  /*4410*/  MUFU.EX2 R39, R39 ;  /* 0x0000002700277308 */ /* 0x000ee20000000800 */
[----:B-1----:R-:W-:-:S01]  /*4420*/  FADD.FTZ R67, R64, R67 ;  /* 0x0000004340437221 */ /* 0x002fc20000010000 */
[----:B------:R-:W-:-:S04]  /*4430*/  F2FP.SATFINITE.E4M3.F32.PACK_AB_MERGE_C R35, R64, R35, RZ ;  /* 0x000000234023723e */ /* 0x000fc800048070ff */
[----:B------:R-:W-:Y:S02]  /*4440*/  F2FP.SATFINITE.E4M3.F32.PACK_AB_MERGE_C R151, R34, R31, R35 ;  /* 0x0000001f2297723e */ /* 0x000fe40004807023 */
[----:B------:R-:W1:Y:S01]  /*4450*/  MUFU.EX2 R42, R42 ;  /* 0x0000002a002a7308 */ /* 0x000e620000000800 */
[----:B--2---:R-:W-:-:S07]  /*4460*/  FADD.FTZ R10, R38, R67 ;  /* 0x00000043260a7221 */ /* 0x004fce0000010000 */
[----:B------:R-:W2:Y:S01]  /*4470*/  MUFU.EX2 R47, R47 ;  /* 0x0000002f002f7308 */ /* 0x000ea20000000800 */
[----:B---3--:R-:W-:-:S01]  /*4480*/  FADD.FTZ R5, R39, R10 ;  /* 0x0000000a27057221 */ /* 0x008fc20000010000 */
[----:B------:R-:W-:-:S04]  /*4490*/  FADD.FTZ R10, R32, R11 ;  /* 0x0000000b200a7221 */ /* 0x000fc80000010000 */
[----:B------:R-:W-:Y:S01]  /*44a0*/  FADD.FTZ R3, R25, R10 ;  /* 0x0000000a19037221 */ /* 0x000fe20000010000 */
[----:B------:R-:W-:Y:S01]  /*44b0*/  F2FP.SATFINITE.E4M3.F32.PACK_AB_MERGE_C R25, R8, R25, RZ ;  /* 0x000000190819723e */ /* 0x000fe200048070ff */
[----:B------:R-:W3:Y:S01]  /*44c0*/  MUFU.EX2 R43, R43 ;  /* 0x0000002b002b7308 */ /* 0x000ee20000000800 */
[----:B-1----:R-:W-:-:S01]  /*44d0*/  FADD.FTZ R4, R42, R5 ;  /* 0x000000052a047221 */ /* 0x002fc20000010000 */
[----:B------:R-:W-:Y:S01]  /*44e0*/  FADD.FTZ R8, R8, R3 ;  /* 0x0000000308087221 */ /* 0x000fe20000010000 */
[----:B------:R-:W-:-:S03]  /*44f0*/  F2FP.SATFINITE.E4M3.F32.PACK_AB_MERGE_C R146, R32, R21, R25 ;  /* 0x000000152092723e */ /* 0x000fc60004807019 */
[----:B------:R-:W-:Y:S02]  /*4500*/  FADD.FTZ R5, R29, R8 ;  /* 0x000000081d057221 */ /* 0x000fe40000010000 */
[----:B------:R-:W1:Y:S01]  /*4510*/  MUFU.EX2 R46, R46 ;  /* 0x0000002e002e7308 */ /* 0x000e620000000800 */
[----:B--2---:R-:W-:-:S01]  /*4520*/  FADD.FTZ R4, R47, R4 ;  /* 0x000000042f047221 */ /* 0x004fc20000010000 */
[----:B------:R-:W-:Y:S01]  /*4530*/  FADD.FTZ R8, R36, R5 ;  /* 0x0000000524087221 */ /* 0x000fe20000010000 */
[----:B------:R-:W-:Y:S02]  /*4540*/  F2FP.SATFINITE.E4M3.F32.PACK_AB_MERGE_C R5, R48, R41, RZ ;  /* 0x000000293005723e */ /* 0x000fe400048070ff */
[----:B------:R-:W-:Y:S02]  /*4550*/  F2FP.SATFINITE.E4M3.F32.PACK_AB_MERGE_C R42, R47, R42, RZ ;  /* 0x0000002a2f2a723e */ /* 0x000fe400048070ff */
[----:B------:R-:W-:Y:S01]  /*4560*/  F2FP.SATFINITE.E4M3.F32.PACK_AB_MERGE_C R142, R44, R37, R5 ;  /* 0x000000252c8e723e */ /* 0x000fe20004807005 */
[----:B------:R-:W2:Y:S01]  /*4570*/  MUFU.EX2 R50, R50 ;  /* 0x0000003200327308 */ /* 0x000ea20000000800 */
[----:B---3--:R-:W-:-:S01]  /*4580*/  FADD.FTZ R3, R43, R4 ;  /* 0x000000042b037221 */ /* 0x008fc20000010000 */
[----:B------:R-:W-:-:S06]  /*4590*/  F2FP.SATFINITE.E4M3.F32.PACK_AB_MERGE_C R145, R39, R38, R42 ;  /* 0x000000262791723e */ /* 0x000fcc000480702a */
[----:B------:R-:W3:Y:S01]  /*45a0*/  MUFU.EX2 R55, R55 ;  /* 0x0000003700377308 */ /* 0x000ee20000000800 */
[----:B-1----:R-:W-:-:S07]  /*45b0*/  FADD.FTZ R3, R46, R3 ;  /* 0x000000032e037221 */ /* 0x002fce0000010000 */
[----:B------:R-:W1:Y:S01]  /*45c0*/  MUFU.EX2 R51, R51 ;  /* 0x0000003300337308 */ /* 0x000e620000000800 */
[----:B--2---:R-:W-:-:S01]  /*45d0*/  FADD.FTZ R4, R50, R3 ;  /* 0x0000000332047221 */ /* 0x004fc20000010000 */
[----:B------:R-:W-:Y:S01]  /*45e0*/  F2FP.SATFINITE.E4M3.F32.PACK_AB_MERGE_C R3, R40, R33, RZ ;  /* 0x000000212803723e */ /* 0x000fe200048070ff */
[----:B------:R-:W-:-:S03]  /*45f0*/  FADD.FTZ R33, R33, R8 ;  /* 0x0000000821217221 */ /* 0x000fc60000010000 */
[----:B------:R-:W-:Y:S01]  /*4600*/  F2FP.SATFINITE.E4M3.F32.PACK_AB_MERGE_C R140, R36, R29, R3 ;  /* 0x0000001d248c723e */ /* 0x000fe20004807003 */
[----:B------:R-:W-:-:S01]  /*4610*/  FADD.FTZ R40, R40, R33 ;  /* 0x0000002128287221 */ /* 0x000fc20000010000 */
[----:B------:R-:W2:Y:S01]  /*4620*/  MUFU.EX2 R54, R54 ;  /* 0x0000003600367308 */ /* 0x000ea20000000800 */
[----:B---3--:R-:W-:-:S01]  /*4630*/  FADD.FTZ R4, R55, R4 ;  /* 0x0000000437047221 */ /* 0x008fc20000010000 */
[----:B------:R-:W-:Y:S01]  /*4640*/  F2FP.SATFINITE.E4M3.F32.PACK_AB_MERGE_C R50, R55, R50, RZ ;  /* 0x000000323732723e */ /* 0x000fe200048070ff */
[----:B------:R-:W-:-:S03]  /*4650*/  FADD.FTZ R37, R37, R40 ;  /* 0x0000002825257221 */ /* 0x000fc60000010000 */
[----:B------:R-:W-:Y:S01]  /*4660*/  F2FP.SATFINITE.E4M3.F32.PACK_AB_MERGE_C R147, R46, R43, R50 ;  /* 0x0000002b2e93723e */ /* 0x000fe20004807032 */
[----:B------:R-:W-:-:S01]  /*4670*/  FADD.FTZ R44, R44, R37 ;  /* 0x000000252c2c7221 */ /* 0x000fc20000010000 */
[----:B------:R-:W3:Y:S01]  /*4680*/  MUFU.EX2 R58, R58 ;  /* 0x0000003a003a7308 */ /* 0x000ee20000000800 */
[----:B-1----:R-:W-:-:S02]  /*4690*/  FADD.FTZ R3, R51, R4 ;  /* 0x0000000433037221 */ /* 0x002fc40000010000 */
[----:B------:R-:W-:-:S04]  /*46a0*/  FADD.FTZ R41, R41, R44 ;  /* 0x0000002c29297221 */ /* 0x000fc80000010000 */
[----:B------:R-:W-:Y:S01]  /*46b0*/  FADD.FTZ R48, R48, R41 ;  /* 0x0000002930307221 */ /* 0x000fe20000010000 */
[----:B------:R-:W1:Y:S01]  /*46c0*/  MUFU.EX2 R63, R63 ;  /* 0x0000003f003f7308 */ /* 0x000e620000000800 */
[----:B--2---:R-:W-:-:S07]  /*46d0*/  FADD.FTZ R3, R54, R3 ;  /* 0x0000000336037221 */ /* 0x004fce0000010000 */
        /* <DEDUP_REMOVED lines=16> */
[----:B-1----:R-:W-:-:S01]  /*47e0*/  FADD.FTZ R3, R71, R4 ;  /* 0x0000000447037221 */ /* 0x002fc20000010000 */
[----:B------:R-:W-:-:S04]  /*47f0*/  F2FP.SATFINITE.E4M3.F32.PACK_AB_MERGE_C R70, R71, R70, RZ ;  /* 0x000000464746723e */ /* 0x000fc800048070ff */
[----:B------:R-:W-:Y:S02]  /*4800*/  F2FP.SATFINITE.E4M3.F32.PACK_AB_MERGE_C R143, R62, R59, R70 ;  /* 0x0000003b3e8f723e */ /* 0x000fe40004807046 */
        /* <DEDUP_REMOVED lines=48> */
.L_x_8631:
[----:B------:R-:W-:-:S11]  /*4b10*/  UISETP.NE.AND UP1, UPT, UR7, 0x1, UPT ;  /* 0x000000010700788c */ /* 0x000fd6000bf25270 */
[----:B------:R-:W-:Y:S02]  /*4b20*/  @UP1 ULDC.64 UR20, c[0x0][0x9e8] ;  /* 0x00027a0000141ab9 */ /* 0x000fe40000000a00 */
[----:B------:R-:W-:-:S04]  /*4b30*/  UIMAD.WIDE.U32 UR10, UR14, UR20, URZ ;  /* 0x000000140e0a72a5 */ /* 0x000fc8000f8e003f */
[----:B------:R-:W-:-:S12]  /*4b40*/  @UP1 USHF.R.U32.HI UR14, URZ, UR21, UR11 ;  /* 0x000000153f0e1299 */ /* 0x000fd8000801160b */
.L_x_8632:
[----:B------:R-:W-:-:S04]  /*4b50*/  UIMAD UR7, UR14, UR7, UR7 ;  /* 0x000000070e0772a4 */ /* 0x000fc8000f8e0207 */
[----:B------:R-:W-:-:S04]  /*4b60*/  UISETP.LT.AND UP1, UPT, UR6, UR7, UPT ;  /* 0x000000070600728c */ /* 0x000fc8000bf21270 */
[----:B------:R-:W-:-:S12]  /*4b70*/  USEL UR6, UR6, UR7, UP1 ;  /* 0x0000000706067287 */ /* 0x000fd80008800000 */
.L_x_8630:
        /* <DEDUP_REMOVED lines=38> */
.L_x_8651:
[----:B------:R-:W-:-:S04]  /*4de0*/  UIADD3 UR19, UR36, 0x1, URZ ;  /* 0x0000000124137890 */ /* 0x000fc8000fffe03f */
[----:B------:R-:W-:-:S04]  /*4df0*/  UISETP.NE.AND UP1, UPT, UR19, 0x2, UPT ;  /* 0x000000021300788c */ /* 0x000fc8000bf25270 */
[----:B------:R-:W-:Y:S02]  /*4e00*/  USEL UR20, URZ, 0x1, UP1 ;  /* 0x000000013f147887 */ /* 0x000fe40008800000 */
[----:B------:R-:W-:Y:S02]  /*4e10*/  USEL UR19, UR19, URZ, UP1 ;  /* 0x0000003f13137287 */ /* 0x000fe40008800000 */
[----:B------:R-:W-:Y:S01]  /*4e20*/  ULOP3.LUT UR20, UR37, UR20, URZ, 0x3c, !UPT ;  /* 0x0000001425147292 */ /* 0x000fe2000f8e3c3f */
[----:B------:R-:W-:Y:S11]  /*4e30*/  @!P0 BRA `(.L_x_8634) ;  /* 0x0000000000048947 */ /* 0x000ff60003800000 */
[----:B------:R-:W-:Y:S01]  /*4e40*/  BPT.TRAP 0x1 ;  /* 0x000000040000795c */ /* 0x000fe20000300000 */
.L_x_8634:
[----:B------:R-:W-:Y:S01]  /*4e50*/  ULEA UR25, UR19, UR47, 0x3 ;  /* 0x0000002f13197291 */ /* 0x000fe2000f8e183f */
[----:B------:R-:W-:-:S05]  /*4e60*/  IMAD.U32 R8, RZ, RZ, UR20 ;  /* 0x00000014ff087e24 */ /* 0x000fca000f8e00ff */
[----:B------:R-:W-:-:S04]  /*4e70*/  SHF.L.U32 R8, R8, 0x1f, RZ ;  /* 0x0000001f08087819 */ /* 0x000fc800000006ff */
[----:B------:R1:W2:Y:S01]  /*4e80*/  SYNCS.PHASECHK.TRANS64.TRYWAIT P2, [UR25+0x19c30], R8 ;  /* 0x019c3008ff0075a7 */ /* 0x0002a20008040159 */
[----:B------:R-:W-:Y:S05]  /*4e90*/  @!P0 BRA `(.L_x_8635) ;  /* 0x0000000000048947 */ /* 0x000fea0003800000 */
[----:B------:R-:W-:Y:S01]  /*4ea0*/  BPT.TRAP 0x1 ;  /* 0x000000040000795c */ /* 0x000fe20000300000 */
.L_x_8635:
[----:B--2---:R-:W-:Y:S05]  /*4eb0*/  @P2 BRA `(.L_x_8636) ;  /* 0x0000000000082947 */ /* 0x004fea0003800000 */
[----:B------:R-:W2:Y:S02]  /*4ec0*/  SYNCS.PHASECHK.TRANS64.TRYWAIT P2, [UR25+0x19c30], R8 ;  /* 0x019c3008ff0075a7 */ /* 0x000ea40008040159 */
[----:B--2---:R-:W-:Y:S05]  /*4ed0*/  @!P2 BRA `(.L_x_8637) ;  /* 0x000000cc0000a947 */ /* 0x004fea0003800000 */
.L_x_8636:
        /* <DEDUP_REMOVED lines=17> */
.L_x_8638:
[----:B------:R-:W-:Y:S01]  /*4ff0*/  ULEA UR11, UR36, UR47, 0x3 ;  /* 0x0000002f240b7291 */ /* 0x000fe2000f8e183f */
[----:B-12---:R-:W-:-:S05]  /*5000*/  IMAD.U32 R8, RZ, RZ, UR37 ;  /* 0x00000025ff087e24 */ /* 0x006fca000f8e00ff */
[----:B------:R-:W-:-:S04]  /*5010*/  SHF.L.U32 R8, R8, 0x1f, RZ ;  /* 0x0000001f08087819 */ /* 0x000fc800000006ff */
[----:B------:R1:W2:Y:S01]  /*5020*/  SYNCS.PHASECHK.TRANS64.TRYWAIT P2, [UR11+0x19c50], R8 ;  /* 0x019c5008ff0075a7 */ /* 0x0002a2000804014b */
[----:B------:R-:W-:Y:S05]  /*5030*/  @!P0 BRA `(.L_x_8639) ;  /* 0x0000000000048947 */ /* 0x000fea0003800000 */
[----:B------:R-:W-:Y:S01]  /*5040*/  BPT.TRAP 0x1 ;  /* 0x000000040000795c */ /* 0x000fe20000300000 */
.L_x_8639:
[----:B--2---:R-:W-:Y:S05]  /*5050*/  @P2 BRA `(.L_x_8640) ;  /* 0x0000000000082947 */ /* 0x004fea0003800000 */
[----:B------:R-:W2:Y:S02]  /*5060*/  SYNCS.PHASECHK.TRANS64.TRYWAIT P2, [UR11+0x19c50], R8 ;  /* 0x019c5008ff0075a7 */ /* 0x000ea4000804014b */
[----:B--2---:R-:W-:Y:S05]  /*5070*/  @!P2 BRA `(.L_x_8641) ;  /* 0x000000c800b0a947 */ /* 0x004fea0003800000 */
.L_x_8640:
[----:B------:R-:W-:Y:S01]  /*5080*/  UIADD3 UR6, UR47, 0x3000, URZ ;  /* 0x000030002f067890 */ /* 0x000fe2000fffe03f */
[----:B------:R-:W-:Y:S01]  /*5090*/  WARPGROUP.ARRIVE ;  /* 0x00000000000079c5 */ /* 0x000fe20000000000 */
[----:B------:R-:W-:Y:S01]  /*50a0*/  UMOV UR7, 0x40000040 ;  /* 0x4000004000077882 */ /* 0x000fe20000000000 */
[----:B------:R-:W-:Y:S01]  /*50b0*/  IMAD.SHL.U32 R11, R3, 0x80, RZ ;  /* 0x00000080030b7824 */ /* 0x000fe200078e00ff */
[----:B------:R-:W-:Y:S01]  /*50c0*/  USHF.R.U32.HI UR6, URZ, 0x4, UR6 ;  /* 0x000000043f067899 */ /* 0x000fe20008011606 */
[----:B-12---:R-:W-:Y:S01]  /*50d0*/  IMAD.U32 R8, RZ, RZ, UR25 ;  /* 0x00000019ff087e24 */ /* 0x006fe2000f8e00ff */
[----:B------:R-:W-:Y:S02]  /*50e0*/  PLOP3.LUT P2, PT, PT, PT, UP0, 0x40, 0x0 ;  /* 0x000000000000781c */ /* 0x000fe40003f4e808 */
[----:B------:R-:W-:Y:S01]  /*50f0*/  ULOP3.LUT UR6, UR6, 0x3fff, URZ, 0xc0, !UPT ;  /* 0x00003fff06067892 */ /* 0x000fe2000f8ec03f */
[----:B------:R-:W-:Y:S01]  /*5100*/  IADD3 R12, -R11, 0x1, RZ ;  /* 0x000000010b0c7810 */ /* 0x000fe20007ffe1ff */
[----:B------:R-:W-:-:S02]  /*5110*/  @!P1 VIADD R8, R8, 0x19c40 ;  /* 0x00019c4008089836 */ /* 0x000fc40000000000 */
[----:B------:R-:W-:Y:S02]  /*5120*/  ULOP3.LUT UR6, UR6, 0x10000, URZ, 0xfc, !UPT ;  /* 0x0001000006067892 */ /* 0x000fe4000f8efc3f */
[----:B------:R-:W-:Y:S01]  /*5130*/  IMAD R12, R17, UR22, R12 ;  /* 0x00000016110c7c24 */ /* 0x000fe2000f8e020c */
[----:B------:R-:W-:Y:S01]  /*5140*/  @!P1 PRMT R8, RZ, 0x654, R8 ;  /* 0x00000654ff089816 */ /* 0x000fe20000000008 */
[----:B------:R-:W-:Y:S02]  /*5150*/  UIMAD UR10, UR36, 0x300, UR6 ;  /* 0x00000300240a78a4 */ /* 0x000fe4000f8e0206 */
[----:B------:R-:W-:-:S04]  /*5160*/  VIADD R9, R12, -UR23 ;  /* 0x800000170c097c36 */ /* 0x000fc80008000000 */
[----:B------:R-:W-:Y:S01]  /*5170*/  IMAD R9, R16, -0x2, R9 ;  /* 0xfffffffe10097824 */ /* 0x000fe200078e0209 */
[----:B------:R-:W-:Y:S02]  /*5180*/  UMOV UR6, UR10 ;  /* 0x0000000a00067c82 */ /* 0x000fe40008000000 */
[----:B------:R-:W-:Y:S01]  /*5190*/  QGMMA.64x96x32.F32.E4M3.E4M3 R88, R148, gdesc[UR4], R88, gsb0 ;  /* 0x0160000494587df3 */ /* 0x000fe20008000858 */
[----:B------:R-:W-:Y:S01]  /*51a0*/  UIADD3 UR6, UR10, 0x2, URZ ;  /* 0x000000020a067890 */ /* 0x000fe2000fffe03f */
[----:B------:R-:W-:Y:S01]  /*51b0*/  VIADD R15, R9, UR24 ;  /* 0x00000018090f7c36 */ /* 0x000fe20008000000 */
[----:B------:R-:W-:-:S03]  /*51c0*/  UMOV UR7, 0x40000040 ;  /* 0x4000004000077882 */ /* 0x000fc60000000000 */
[----:B------:R-:W-:Y:S01]  /*51d0*/  IMAD.IADD R13, R7, 0x1, R15 ;  /* 0x00000001070d7824 */ /* 0x000fe200078e020f */
[----:B------:R-:W-:Y:S02]  /*51e0*/  WARPGROUP.DEPBAR.LE gsb0, 0x0 ;  /* 0x00008000000079c5 */ /* 0x000fe40000010000 */
[----:B------:R-:W-:-:S06]  /*51f0*/  WARPGROUP.ARRIVE ;  /* 0x00000000000079c5 */ /* 0x000fcc0000000000 */
[----:B------:R-:W-:Y:S01]  /*5200*/  QGMMA.64x96x32.F32.E4M3.E4M3 R88, R144, gdesc[UR4], R88, gsb0 ;  /* 0x0160000490587df3 */ /* 0x000fe20008000858 */
[----:B------:R-:W-:Y:S01]  /*5210*/  UIADD3 UR6, UR10, 0x4, URZ ;  /* 0x000000040a067890 */ /* 0x000fe2000fffe03f */
[----:B------:R-:W-:Y:S01]  /*5220*/  UMOV UR7, 0x40000040 ;  /* 0x4000004000077882 */ /* 0x000fe20000000000 */
        /* <DEDUP_REMOVED lines=8> */
[----:B------:R-:W-:-:S06]  /*52b0*/  ULOP3.LUT UR6, URZ, UR18, URZ, 0x33, !UPT ;  /* 0x000000123f067292 */ /* 0x000fcc000f8e333f */
[----:B------:R-:W-:-:S04]  /*52c0*/  VIADD R14, R9, UR6 ;  /* 0x00000006090e7c36 */ /* 0x000fc80008000000 */
[----:B------:R-:W-:Y:S01]  /*52d0*/  IMAD.IADD R12, R7, 0x1, R14 ;  /* 0x00000001070c7824 */ /* 0x000fe200078e020e */
[----:B------:R-:W-:Y:S02]  /*52e0*/  WARPGROUP.DEPBAR.LE gsb0, 0x0 ;  /* 0x00008000000079c5 */ /* 0x000fe40000010000 */
[----:B------:R1:W-:Y:S01]  /*52f0*/  @!P1 SYNCS.ARRIVE.TRANS64.RED.A1T0 RZ, [R8+URZ], RZ ;  /* 0x000000ff08ff99a7 */ /* 0x0003e2000810043f */
[----:B------:R-:W-:Y:S05]  /*5300*/  @P2 BRA `(.L_x_8642) ;  /* 0x00000000005c2947 */ /* 0x000fea0003800000 */
[----:B------:R-:W-:Y:S01]  /*5310*/  ISETP.GT.AND P2, PT, R10, -0x1, PT ;  /* 0xffffffff0a00780c */ /* 0x000fe20003f44270 */
[----:B------:R-:W-:-:S12]  /*5320*/  BSSY B0, `(.L_x_8643) ;  /* 0x0000011000007945 */ /* 0x000fd80003800000 */
[----:B------:R-:W-:Y:S05]  /*5330*/  @P2 BRA `(.L_x_8644) ;  /* 0x0000000000202947 */ /* 0x000fea0003800000 */
[----:B------:R-:W-:Y:S01]  /*5340*/  IMAD.U32 R136, RZ, RZ, UR21 ;  /* 0x00000015ff887e24 */ /* 0x000fe2000f8e00ff */
[----:B------:R-:W-:-:S04]  /*5350*/  LOP3.LUT R21, RZ, R10, RZ, 0x33, !PT ;  /* 0x0000000aff157212 */ /* 0x000fc800078e33ff */
[----:B------:R-:W-:-:S13]  /*5360*/  ISETP.NE.AND P2, PT, R136, 0x1, PT ;  /* 0x000000018800780c */ /* 0x000fda0003f45270 */
[----:B-1----:R-:W1:Y:S02]  /*5370*/  @P2 LDC.64 R8, c[0x0][0x9e8] ;  /* 0x00027a00ff082b82 */ /* 0x002e640000000a00 */
[----:B-1----:R-:W-:-:S05]  /*5380*/  @P2 IMAD.HI.U32 R8, R21, R8, RZ ;  /* 0x0000000815082227 */ /* 0x002fca00078e00ff */
[----:B------:R-:W-:-:S04]  /*5390*/  @P2 SHF.R.U32.HI R21, RZ, R9, R8 ;  /* 0x00000009ff152219 */ /* 0x000fc80000011608 */
[----:B------:R-:W-:Y:S01]  /*53a0*/  LOP3.LUT R8, RZ, R21, RZ, 0x33, !PT ;  /* 0x00000015ff087212 */ /* 0x000fe200078e33ff */
[----:B------:R-:W-:Y:S06]  /*53b0*/  BRA `(.L_x_8645) ;  /* 0x00000000001c7947 */ /* 0x000fec0003800000 */
.L_x_8644:
[----:B------:R-:W-:-:S05]  /*53c0*/  IMAD.U32 R136, RZ, RZ, UR21 ;  /* 0x00000015ff887e24 */ /* 0x000fca000f8e00ff */
[----:B------:R-:W-:-:S13]  /*53d0*/  ISETP.NE.AND P2, PT, R136, 0x1, PT ;  /* 0x000000018800780c */ /* 0x000fda0003f45270 */
[----:B-1----:R-:W1:Y:S01]  /*53e0*/  @P2 LDC.64 R8, c[0x0][0x9e8] ;  /* 0x00027a00ff082b82 */ /* 0x002e620000000a00 */
[----:B------:R-:W-:-:S04]  /*53f0*/  @P2 IMAD.IADD R21, R156, 0x1, R7 ;  /* 0x000000019c152824 */ /* 0x000fc800078e0207 */
[----:B-1----:R-:W-:-:S04]  /*5400*/  @P2 IMAD.HI.U32 R20, R21, R8, RZ ;  /* 0x0000000815142227 */ /* 0x002fc800078e00ff */
[----:B------:R-:W-:Y:S01]  /*5410*/  IMAD.MOV.U32 R8, RZ, RZ, R10 ;  /* 0x000000ffff087224 */ /* 0x000fe200078e000a */
[----:B------:R-:W-:-:S07]  /*5420*/  @P2 SHF.R.U32.HI R8, RZ, R9, R20 ;  /* 0x00000009ff082219 */ /* 0x000fce0000011614 */
.L_x_8645:
[----:B------:R-:W-:Y:S05]  /*5430*/  BSYNC B0 ;  /* 0x0000000000007941 */ /* 0x000fea0003800000 */
.L_x_8643:
[----:B------:R-:W-:-:S04]  /*5440*/  IMAD R9, R8, R136, -R11 ;  /* 0x0000008808097224 */ /* 0x000fc800078e0a0b */
[----:B------:R-:W-:-:S05]  /*5450*/  IMAD R9, R16, -0x2, R9 ;  /* 0xfffffffe10097824 */ /* 0x000fca00078e0209 */
[----:B------:R-:W-:Y:S02]  /*5460*/  VIADDMNMX R13, R9, R136, R13, PT ;  /* 0x00000088090d7246 */ /* 0x000fe4000380010d */
[----:B------:R-:W-:-:S07]  /*5470*/  VIMNMX R12, R12, R9, !PT ;  /* 0x000000090c0c7248 */ /* 0x000fce0007fe0100 */
.L_x_8642:
[----:B------:R-:W-:Y:S01]  /*5480*/  ISETP.GT.AND P2, PT, R3, -0x1, PT ;  /* 0xffffffff0300780c */ /* 0x000fe20003f44270 */
[C---:B------:R-:W-:Y:S02]  /*5490*/  IMAD.IADD R15, R6.reuse, 0x1, R15 ;  /* 0x00000001060f7824 */ /* 0x040fe400078e020f */
[----:B------:R-:W-:Y:S01]  /*54a0*/  IMAD.IADD R14, R6, 0x1, R14 ;  /* 0x00000001060e7824 */ /* 0x000fe200078e020e */
[C---:B------:R-:W-:Y:S02]  /*54b0*/  ISETP.GT.AND P5, PT, R12.reuse, RZ, P2 ;  /* 0x000000ff0c00720c */ /* 0x040fe400017a4270 */
[C---:B------:R-:W-:Y:S02]  /*54c0*/  ISETP.GT.AND P4, PT, R12.reuse, 0x1, P2 ;  /* 0x000000010c00780c */ /* 0x040fe40001784270 */
[----:B------:R-:W-:Y:S02]  /*54d0*/  ISETP.LT.OR P5, PT, R13, 0x1, P5 ;  /* 0x000000010d00780c */ /* 0x000fe40002fa1670 */
[----:B------:R-:W-:-:S02]  /*54e0*/  ISETP.GT.AND P6, PT, R12, 0x8, P2 ;  /* 0x000000080c00780c */ /* 0x000fc400017c4270 */
[----:B------:R-:W-:Y:S02]  /*54f0*/  FSEL R9, R24, -INF , !P5 ;  /* 0xff80000018097808 */ /* 0x000fe40006800000 */
[C---:B------:R-:W-:Y:S02]  /*5500*/  ISETP.GT.AND P5, PT, R12.reuse, 0x10, P2 ;  /* 0x000000100c00780c */ /* 0x040fe400017a4270 */
[----:B------:R-:W-:Y:S02]  /*5510*/  ISETP.GT.AND P3, PT, R12, 0x9, P2 ;  /* 0x000000090c00780c */ /* 0x000fe40001764270 */
[C---:B------:R-:W-:Y:S02]  /*5520*/  ISETP.LT.OR P5, PT, R13.reuse, 0x11, P5 ;  /* 0x000000110d00780c */ /* 0x040fe40002fa1670 */
[----:B------:R-:W-:Y:S02]  /*5530*/  ISETP.LT.OR P4, PT, R13, 0x2, P4 ;  /* 0x000000020d00780c */ /* 0x000fe40002781670 */
[----:B------:R-:W-:-:S02]  /*5540*/  FSEL R32, R32, -INF , !P5 ;  /* 0xff80000020207808 */ /* 0x000fc40006800000 */
[----:B------:R-:W-:Y:S02]  /*5550*/  ISETP.GT.AND P5, PT, R12, 0x20, P2 ;  /* 0x000000200c00780c */ /* 0x000fe400017a4270 */
[C---:B------:R-:W-:Y:S02]  /*5560*/  ISETP.LT.OR P6, PT, R13.reuse, 0x9, P6 ;  /* 0x000000090d00780c */ /* 0x040fe400037c1670 */
[C---:B------:R-:W-:Y:S02]  /*5570*/  ISETP.LT.OR P3, PT, R13.reuse, 0xa, P3 ;  /* 0x0000000a0d00780c */ /* 0x040fe40001f61670 */
[----:B------:R-:W-:Y:S02]  /*5580*/  ISETP.LT.OR P5, PT, R13, 0x21, P5 ;  /* 0x000000210d00780c */ /* 0x000fe40002fa1670 */
[----:B------:R-:W-:Y:S02]  /*5590*/  FSEL R25, R25, -INF , !P4 ;  /* 0xff80000019197808 */ /* 0x000fe40006000000 */
[----:B------:R-:W-:-:S02]  /*55a0*/  FSEL R28, R28, -INF , !P6 ;  /* 0xff8000001c1c7808 */ /* 0x000fc40007000000 */
[----:B------:R-:W-:Y:S02]  /*55b0*/  FSEL R29, R29, -INF , !P3 ;  /* 0xff8000001d1d7808 */ /* 0x000fe40005800000 */
[C---:B------:R-:W-:Y:S02]  /*55c0*/  ISETP.GT.AND P4, PT, R12.reuse, 0x11, P2 ;  /* 0x000000110c00780c */ /* 0x040fe40001784270 */
[C---:B------:R-:W-:Y:S02]  /*55d0*/  ISETP.GT.AND P6, PT, R12.reuse, 0x18, P2 ;  /* 0x000000180c00780c */ /* 0x040fe400017c4270 */
[----:B------:R-:W-:Y:S02]  /*55e0*/  ISETP.GT.AND P3, PT, R12, 0x19, P2 ;  /* 0x000000190c00780c */ /* 0x000fe40001764270 */
[----:B------:R-:W-:Y:S02]  /*55f0*/  FSEL R40, R40, -INF , !P5 ;  /* 0xff80000028287808 */ /* 0x000fe40006800000 */
[----:B------:R-:W-:-:S02]  /*5600*/  ISETP.GT.AND P5, PT, R12, 0x30, P2 ;  /* 0x000000300c00780c */ /* 0x000fc400017a4270 */
[C---:B------:R-:W-:Y:S02]  /*5610*/  ISETP.LT.OR P4, PT, R13.reuse, 0x12, P4 ;  /* 0x000000120d00780c */ /* 0x040fe40002781670 */
        /* <DEDUP_REMOVED lines=58> */
[----:B------:R-:W-:-:S02]  /*59c0*/  PLOP3.LUT P5, PT, PT, PT, UP0, 0x40, 0x0 ;  /* 0x000000000000781c */ /* 0x000fc40003fae808 */
        /* <DEDUP_REMOVED lines=14> */
[----:B------:R-:W-:Y:S01]  /*5ab0*/  FSEL R85, R85, -INF , !P3 ;  /* 0xff80000055557808 */ /* 0x000fe20005800000 */
[----:B------:R-:W-:Y:S06]  /*5ac0*/  @P5 BRA `(.L_x_8646) ;  /* 0x0000000000585947 */ /* 0x000fec0003800000 */
[----:B------:R-:W-:Y:S01]  /*5ad0*/  IMAD.IADD R21, R156, 0x1, R6 ;  /* 0x000000019c157824 */ /* 0x000fe200078e0206 */
[----:B------:R-:W-:Y:S04]  /*5ae0*/  BSSY B0, `(.L_x_8647) ;  /* 0x0000010000007945 */ /* 0x000fe80003800000 */
[----:B------:R-:W-:-:S13]  /*5af0*/  ISETP.GT.AND P3, PT, R21, -0x1, PT ;  /* 0xffffffff1500780c */ /* 0x000fda0003f64270 */
[----:B------:R-:W-:Y:S05]  /*5b00*/  @P3 BRA `(.L_x_8648) ;  /* 0x0000000000203947 */ /* 0x000fea0003800000 */
[----:B-1----:R-:W-:Y:S01]  /*5b10*/  IMAD.U32 R8, RZ, RZ, UR21 ;  /* 0x00000015ff087e24 */ /* 0x002fe2000f8e00ff */
[----:B------:R-:W-:-:S04]  /*5b20*/  LOP3.LUT R21, RZ, R21, RZ, 0x33, !PT ;  /* 0x00000015ff157212 */ /* 0x000fc800078e33ff */
[----:B------:R-:W-:-:S13]  /*5b30*/  ISETP.NE.AND P3, PT, R8, 0x1, PT ;  /* 0x000000010800780c */ /* 0x000fda0003f65270 */
[----:B------:R-:W1:Y:S02]  /*5b40*/  @P3 LDC.64 R12, c[0x0][0x9e8] ;  /* 0x00027a00ff0c3b82 */ /* 0x000e640000000a00 */
[----:B-1----:R-:W-:-:S05]  /*5b50*/  @P3 IMAD.HI.U32 R12, R21, R12, RZ ;  /* 0x0000000c150c3227 */ /* 0x002fca00078e00ff */
[----:B------:R-:W-:-:S04]  /*5b60*/  @P3 SHF.R.U32.HI R21, RZ, R13, R12 ;  /* 0x0000000dff153219 */ /* 0x000fc8000001160c */
[----:B------:R-:W-:Y:S01]  /*5b70*/  LOP3.LUT R21, RZ, R21, RZ, 0x33, !PT ;  /* 0x00000015ff157212 */ /* 0x000fe200078e33ff */
[----:B------:R-:W-:Y:S06]  /*5b80*/  BRA `(.L_x_8649) ;  /* 0x0000000000147947 */ /* 0x000fec0003800000 */
.L_x_8648:
[----:B-1----:R-:W-:-:S05]  /*5b90*/  IMAD.U32 R8, RZ, RZ, UR21 ;  /* 0x00000015ff087e24 */ /* 0x002fca000f8e00ff */
[----:B------:R-:W-:-:S13]  /*5ba0*/  ISETP.NE.AND P3, PT, R8, 0x1, PT ;  /* 0x000000010800780c */ /* 0x000fda0003f65270 */
[----:B------:R-:W1:Y:S02]  /*5bb0*/  @P3 LDC.64 R12, c[0x0][0x9e8] ;  /* 0x00027a00ff0c3b82 */ /* 0x000e640000000a00 */
[----:B-1----:R-:W-:-:S05]  /*5bc0*/  @P3 IMAD.HI.U32 R12, R21, R12, RZ ;  /* 0x0000000c150c3227 */ /* 0x002fca00078e00ff */
[----:B------:R-:W-:-:S07]  /*5bd0*/  @P3 SHF.R.U32.HI R21, RZ, R13, R12 ;  /* 0x0000000dff153219 */ /* 0x000fce000001160c */
.L_x_8649:
[----:B------:R-:W-:Y:S05]  /*5be0*/  BSYNC B0 ;  /* 0x0000000000007941 */ /* 0x000fea0003800000 */
.L_x_8647:
[----:B------:R-:W-:-:S04]  /*5bf0*/  IMAD R21, R21, R8, -R11 ;  /* 0x0000000815157224 */ /* 0x000fc800078e0a0b */
[----:B------:R-:W-:-:S05]  /*5c00*/  IMAD R21, R16, -0x2, R21 ;  /* 0xfffffffe10157824 */ /* 0x000fca00078e0215 */
[----:B------:R-:W-:Y:S02]  /*5c10*/  VIADDMNMX R15, R21, R8, R15, PT ;  /* 0x00000008150f7246 */ /* 0x000fe4000380010f */
[----:B------:R-:W-:-:S07]  /*5c20*/  VIMNMX R14, R14, R21, !PT ;  /* 0x000000150e0e7248 */ /* 0x000fce0007fe0100 */
.L_x_8646:
[----:B-1----:R-:W-:Y:S01]  /*5c30*/  FMNMX.FTZ R8, R9, R2, !PT ;  /* 0x0000000209087209 */ /* 0x002fe20007810000 */
[----:B------:R-:W-:Y:S01]  /*5c40*/  IMAD.U32 R21, RZ, RZ, UR41 ;  /* 0x00000029ff157e24 */ /* 0x000fe2000f8e00ff */
        /* <DEDUP_REMOVED lines=20> */
[----:B------:R-:W-:Y:S02]  /*5d90*/  ISETP.GT.AND P4, PT, R14, 0x1, P2 ;  /* 0x000000010e00780c */ /* 0x000fe40001784270 */
[----:B------:R-:W-:Y:S02]  /*5da0*/  FMNMX.FTZ R11, R45, R8, !PT ;  /* 0x000000082d0b7209 */ /* 0x000fe40007810000 */
[----:B------:R-:W-:-:S02]  /*5db0*/  ISETP.LT.OR P5, PT, R15, 0x1, P5 ;  /* 0x000000010f00780c */ /* 0x000fc40002fa1670 */
[----:B------:R-:W-:Y:S02]  /*5dc0*/  FMNMX.FTZ R8, R48, R11, !PT ;  /* 0x0000000b30087209 */ /* 0x000fe40007810000 */
[----:B------:R-:W-:Y:S02]  /*5dd0*/  ISETP.LT.OR P4, PT, R15, 0x2, P4 ;  /* 0x000000020f00780c */ /* 0x000fe40002781670 */
[----:B------:R-:W-:Y:S02]  /*5de0*/  FMNMX.FTZ R11, R49, R8, !PT ;  /* 0x00000008310b7209 */ /* 0x000fe40007810000 */
[----:B------:R-:W-:Y:S02]  /*5df0*/  ISETP.GT.AND P3, PT, R14, 0x9, P2 ;  /* 0x000000090e00780c */ /* 0x000fe40001764270 */
[----:B------:R-:W-:Y:S02]  /*5e00*/  FMNMX.FTZ R8, R52, R11, !PT ;  /* 0x0000000b34087209 */ /* 0x000fe40007810000 */
[----:B------:R-:W-:-:S02]  /*5e10*/  FSEL R27, R27, -INF , !P4 ;  /* 0xff8000001b1b7808 */ /* 0x000fc40006000000 */
[----:B------:R-:W-:Y:S02]  /*5e20*/  FMNMX.FTZ R11, R53, R8, !PT ;  /* 0x00000008350b7209 */ /* 0x000fe40007810000 */
[----:B------:R-:W-:Y:S02]  /*5e30*/  ISETP.GT.AND P4, PT, R14, 0x10, P2 ;  /* 0x000000100e00780c */ /* 0x000fe40001784270 */
[----:B------:R-:W-:Y:S02]  /*5e40*/  FMNMX.FTZ R8, R56, R11, !PT ;  /* 0x0000000b38087209 */ /* 0x000fe40007810000 */
[----:B------:R-:W-:Y:S02]  /*5e50*/  ISETP.LT.OR P3, PT, R15, 0xa, P3 ;  /* 0x0000000a0f00780c */ /* 0x000fe40001f61670 */
[----:B------:R-:W-:Y:S02]  /*5e60*/  FMNMX.FTZ R11, R57, R8, !PT ;  /* 0x00000008390b7209 */ /* 0x000fe40007810000 */
[----:B------:R-:W-:-:S02]  /*5e70*/  ISETP.LT.OR P4, PT, R15, 0x11, P4 ;  /* 0x000000110f00780c */ /* 0x000fc40002781670 */
[----:B------:R-:W-:Y:S02]  /*5e80*/  FMNMX.FTZ R8, R60, R11, !PT ;  /* 0x0000000b3c087209 */ /* 0x000fe40007810000 */
[----:B------:R-:W-:Y:S02]  /*5e90*/  FSEL R31, R31, -INF , !P3 ;  /* 0xff8000001f1f7808 */ /* 0x000fe40005800000 */
        /* <DEDUP_REMOVED lines=26> */
[----:B------:R-:W-:Y:S01]  /*6040*/  FSEL R46, R46, -INF , !P4 ;  /* 0xff8000002e2e7808 */ /* 0x000fe20006000000 */
[----:B------:R-:W1:Y:S01]  /*6050*/  SHFL.BFLY PT, R8, R11, 0x2, 0x1f ;  /* 0x0c401f000b087f89 */ /* 0x000e6200000e0000 */
[----:B------:R-:W-:-:S04]  /*6060*/  ISETP.GT.AND P4, PT, R14, 0x30, P2 ;  /* 0x000000300e00780c */ /* 0x000fc80001784270 */
[----:B------:R-:W-:-:S04]  /*6070*/  ISETP.LT.OR P4, PT, R15, 0x31, P4 ;  /* 0x000000310f00780c */ /* 0x000fc80002781670 */
[----:B------:R-:W-:Y:S02]  /*6080*/  FSEL R50, R50, -INF , !P4 ;  /* 0xff80000032327808 */ /* 0x000fe40006000000 */
[----:B------:R-:W-:-:S04]  /*6090*/  ISETP.GT.AND P4, PT, R14, 0x39, P2 ;  /* 0x000000390e00780c */ /* 0x000fc80001784270 */
[----:B------:R-:W-:-:S04]  /*60a0*/  ISETP.LT.OR P4, PT, R15, 0x3a, P4 ;  /* 0x0000003a0f00780c */ /* 0x000fc80002781670 */
[----:B------:R-:W-:Y:S02]  /*60b0*/  FSEL R55, R55, -INF , !P4 ;  /* 0xff80000037377808 */ /* 0x000fe40006000000 */
[----:B------:R-:W-:Y:S02]  /*60c0*/  ISETP.GT.AND P4, PT, R14, 0x48, P2 ;  /* 0x000000480e00780c */ /* 0x000fe40001784270 */
[----:B-1----:R-:W-:Y:S02]  /*60d0*/  FMNMX.FTZ R12, R11, R8, !PT ;  /* 0x000000080b0c7209 */ /* 0x002fe40007810000 */
[----:B------:R-:W-:-:S03]  /*60e0*/  ISETP.LT.OR P4, PT, R15, 0x49, P4 ;  /* 0x000000490f00780c */ /* 0x000fc60002781670 */
[----:B------:R-:W1:Y:S01]  /*60f0*/  SHFL.BFLY PT, R13, R12, 0x1, 0x1f ;  /* 0x0c201f000c0d7f89 */ /* 0x000e6200000e0000 */
[----:B------:R-:W-:Y:S02]  /*6100*/  FSEL R62, R62, -INF , !P4 ;  /* 0xff8000003e3e7808 */ /* 0x000fe40006000000 */
        /* <DEDUP_REMOVED lines=8> */
[----:B------:R-:W-:Y:S02]  /*6190*/  ISETP.LT.OR P4, PT, R15, 0x6a, P4 ;  /* 0x0000006a0f00780c */ /* 0x000fe40002781670 */
[C---:B------:R-:W-:Y:S01]  /*61a0*/  FSETP.NEU.FTZ.AND P6, PT, R8.reuse, -INF , PT ;  /* 0xff8000000800780b */ /* 0x040fe20003fdd000 */
[----:B------:R-:W-:-:S01]  /*61b0*/  FFMA.FTZ R13, R8, R21, -8 ;  /* 0xc1000000080d7423 */ /* 0x000fc20000010015 */
[----:B------:R-:W-:-:S02]  /*61c0*/  FSEL R21, R26, -INF , !P5 ;  /* 0xff8000001a157808 */ /* 0x000fc40006800000 */
[----:B------:R-:W-:Y:S02]  /*61d0*/  ISETP.LT.OR P5, PT, R15, 0x2a, P3 ;  /* 0x0000002a0f00780c */ /* 0x000fe40001fa1670 */
[----:B------:R-:W-:Y:S02]  /*61e0*/  FSEL R12, R13, RZ, P6 ;  /* 0x000000ff0d0c7208 */ /* 0x000fe40003000000 */
[----:B------:R-:W-:Y:S02]  /*61f0*/  FMNMX.FTZ R26, R21, R0, !PT ;  /* 0x00000000151a7209 */ /* 0x000fe40007810000 */
[----:B------:R-:W-:Y:S01]  /*6200*/  ISETP.GT.AND P3, PT, R14, 0x31, P2 ;  /* 0x000000310e00780c */ /* 0x000fe20001764270 */
        /* <DEDUP_REMOVED lines=11> */
[----:B------:R1:W-:Y:S01]  /*62c0*/  MUFU.EX2 R26, R33 ;  /* 0x00000021001a7308 */ /* 0x0003e20000000800 */
        /* <DEDUP_REMOVED lines=8> */
[----:B------:R2:W-:Y:S01]  /*6350*/  MUFU.EX2 R28, R37 ;  /* 0x00000025001c7308 */ /* 0x0005e20000000800 */
[----:B------:R-:W-:Y:S01]  /*6360*/  ISETP.LT.OR P3, PT, R15, 0x32, P3 ;  /* 0x000000320f00780c */ /* 0x000fe20001f61670 */
[--C-:B------:R-:W-:Y:S01]  /*6370*/  FFMA.FTZ R60, R60, UR41, -R12.reuse ;  /* 0x000000293c3c7c23 */ /* 0x100fe2000801080c */
[----:B------:R-:W-:Y:S01]  /*6380*/  FMNMX.FTZ R32, R38, R29, !PT ;  /* 0x0000001d26207209 */ /* 0x000fe20007810000 */
[--C-:B------:R-:W-:Y:S01]  /*6390*/  FFMA.FTZ R29, R40, UR41, -R12.reuse ;  /* 0x00000029281d7c23 */ /* 0x100fe2000801080c */
[----:B------:R-:W-:Y:S01]  /*63a0*/  FSEL R51, R51, -INF , !P3 ;  /* 0xff80000033337808 */ /* 0x000fe20005800000 */
[--C-:B------:R-:W-:Y:S01]  /*63b0*/  FFMA.FTZ R53, R53, UR41, -R12.reuse ;  /* 0x0000002935357c23 */ /* 0x100fe2000801080c */
[----:B-1----:R-:W-:Y:S01]  /*63c0*/  FMNMX.FTZ R33, R39, R32, !PT ;  /* 0x0000002027217209 */ /* 0x002fe20007810000 */
[----:B------:R-:W-:Y:S01]  /*63d0*/  FFMA.FTZ R85, R85, UR41, -R12 ;  /* 0x0000002955557c23 */ /* 0x000fe2000801080c */
[----:B------:R-:W-:Y:S01]  /*63e0*/  ISETP.LT.OR P5, PT, R15, 0x39, P5 ;  /* 0x000000390f00780c */ /* 0x000fe20002fa1670 */
[----:B------:R-:W-:Y:S01]  /*63f0*/  MUFU.EX2 R20, R20 ;  /* 0x0000001400147308 */ /* 0x000fe20000000800 */
[----:B------:R-:W-:-:S02]  /*6400*/  FMNMX.FTZ R32, R42, R33, !PT ;  /* 0x000000212a207209 */ /* 0x000fc40007810000 */
[----:B------:R-:W-:Y:S02]  /*6410*/  ISETP.GT.AND P3, PT, R14, 0x40, P2 ;  /* 0x000000400e00780c */ /* 0x000fe40001764270 */
[----:B------:R-:W-:Y:S02]  /*6420*/  FMNMX.FTZ R33, R43, R32, !PT ;  /* 0x000000202b217209 */ /* 0x000fe40007810000 */
[----:B------:R-:W-:Y:S01]  /*6430*/  FSEL R54, R54, -INF , !P5 ;  /* 0xff80000036367808 */ /* 0x000fe20006800000 */
[----:B------:R1:W-:Y:S01]  /*6440*/  MUFU.EX2 R32, R41 ;  /* 0x0000002900207308 */ /* 0x0003e20000000800 */
[----:B------:R-:W-:Y:S01]  /*6450*/  FMNMX.FTZ R36, R46, R33, !PT ;  /* 0x000000212e247209 */ /* 0x000fe20007810000 */
[----:B------:R-:W-:Y:S01]  /*6460*/  FFMA.FTZ R33, R44, UR41, -R12 ;  /* 0x000000292c217c23 */ /* 0x000fe2000801080c */
[----:B------:R-:W-:Y:S02]  /*6470*/  ISETP.GT.AND P5, PT, R14, 0x41, P2 ;  /* 0x000000410e00780c */ /* 0x000fe400017a4270 */
[----:B--2---:R-:W-:-:S02]  /*6480*/  FMNMX.FTZ R37, R47, R36, !PT ;  /* 0x000000242f257209 */ /* 0x004fc40007810000 */
[C---:B------:R-:W-:Y:S01]  /*6490*/  ISETP.LT.OR P3, PT, R15.reuse, 0x41, P3 ;  /* 0x000000410f00780c */ /* 0x040fe20001f61670 */
[----:B------:R-:W-:Y:S01]  /*64a0*/  MUFU.EX2 R9, R9 ;  /* 0x0000000900097308 */ /* 0x000fe20000000800 */
[----:B------:R-:W-:Y:S02]  /*64b0*/  FMNMX.FTZ R36, R50, R37, !PT ;  /* 0x0000002532247209 */ /* 0x000fe40007810000 */
[----:B------:R-:W-:Y:S02]  /*64c0*/  ISETP.LT.OR P5, PT, R15, 0x42, P5 ;  /* 0x000000420f00780c */ /* 0x000fe40002fa1670 */
[----:B------:R-:W-:Y:S02]  /*64d0*/  FMNMX.FTZ R37, R51, R36, !PT ;  /* 0x0000002433257209 */ /* 0x000fe40007810000 */
[----:B------:R-:W-:Y:S01]  /*64e0*/  FSEL R58, R58, -INF , !P3 ;  /* 0xff8000003a3a7808 */ /* 0x000fe20005800000 */
[----:B------:R2:W-:Y:S01]  /*64f0*/  MUFU.EX2 R36, R45 ;  /* 0x0000002d00247308 */ /* 0x0005e20000000800 */
[----:B------:R-:W-:Y:S01]  /*6500*/  FMNMX.FTZ R40, R54, R37, !PT ;  /* 0x0000002536287209 */ /* 0x000fe20007810000 */
[----:B------:R-:W-:Y:S01]  /*6510*/  FFMA.FTZ R37, R48, UR41, -R12 ;  /* 0x0000002930257c23 */ /* 0x000fe2000801080c */
[----:B------:R-:W-:-:S02]  /*6520*/  ISETP.GT.AND P3, PT, R14, 0x49, P2 ;  /* 0x000000490e00780c */ /* 0x000fc40001764270 */
[----:B-1----:R-:W-:Y:S02]  /*6530*/  FMNMX.FTZ R41, R55, R40, !PT ;  /* 0x0000002837297209 */ /* 0x002fe40007810000 */
[----:B------:R-:W-:Y:S01]  /*6540*/  FSEL R59, R59, -INF , !P5 ;  /* 0xff8000003b3b7808 */ /* 0x000fe20006800000 */
[----:B------:R-:W-:Y:S01]  /*6550*/  MUFU.EX2 R11, R11 ;  /* 0x0000000b000b7308 */ /* 0x000fe20000000800 */
[----:B------:R-:W-:Y:S02]  /*6560*/  FMNMX.FTZ R40, R58, R41, !PT ;  /* 0x000000293a287209 */ /* 0x000fe40007810000 */
[----:B------:R-:W-:Y:S02]  /*6570*/  ISETP.GT.AND P5, PT, R14, 0x50, P2 ;  /* 0x000000500e00780c */ /* 0x000fe400017a4270 */
[----:B------:R-:W-:Y:S02]  /*6580*/  ISETP.LT.OR P3, PT, R15, 0x4a, P3 ;  /* 0x0000004a0f00780c */ /* 0x000fe40001f61670 */
[----:B------:R-:W-:Y:S01]  /*6590*/  FMNMX.FTZ R41, R59, R40, !PT ;  /* 0x000000283b297209 */ /* 0x000fe20007810000 */
[----:B------:R-:W-:Y:S01]  /*65a0*/  MUFU.EX2 R24, R24 ;  /* 0x0000001800187308 */ /* 0x000fe20000000800 */
[----:B------:R-:W-:-:S02]  /*65b0*/  FSEL R63, R63, -INF , !P3 ;  /* 0xff8000003f3f7808 */ /* 0x000fc40005800000 */
[----:B------:R-:W-:Y:S02]  /*65c0*/  ISETP.LT.OR P5, PT, R15, 0x51, P5 ;  /* 0x000000510f00780c */ /* 0x000fe40002fa1670 */
[----:B------:R-:W-:Y:S01]  /*65d0*/  FMNMX.FTZ R44, R62, R41, !PT ;  /* 0x000000293e2c7209 */ /* 0x000fe20007810000 */
[----:B------:R-:W-:Y:S01]  /*65e0*/  FFMA.FTZ R41, R52, UR41, -R12 ;  /* 0x0000002934297c23 */ /* 0x000fe2000801080c */
[----:B------:R-:W-:Y:S01]  /*65f0*/  ISETP.GT.AND P3, PT, R14, 0x58, P2 ;  /* 0x000000580e00780c */ /* 0x000fe20001764270 */
[----:B------:R1:W-:Y:S01]  /*6600*/  MUFU.EX2 R40, R49 ;  /* 0x0000003100287308 */ /* 0x0003e20000000800 */
[----:B------:R-:W-:Y:S02]  /*6610*/  FSEL R66, R66, -INF , !P5 ;  /* 0xff80000042427808 */ /* 0x000fe40006800000 */
[----:B--2---:R-:W-:Y:S02]  /*6620*/  FMNMX.FTZ R45, R63, R44, !PT ;  /* 0x0000002c3f2d7209 */ /* 0x004fe40007810000 */
[----:B------:R-:W-:-:S02]  /*6630*/  ISETP.GT.AND P5, PT, R14, 0x59, P2 ;  /* 0x000000590e00780c */ /* 0x000fc400017a4270 */
[C---:B------:R-:W-:Y:S01]  /*6640*/  ISETP.LT.OR P3, PT, R15.reuse, 0x59, P3 ;  /* 0x000000590f00780c */ /* 0x040fe20001f61670 */
[----:B------:R-:W-:Y:S01]  /*6650*/  MUFU.EX2 R13, R13 ;  /* 0x0000000d000d7308 */ /* 0x000fe20000000800 */
[----:B------:R-:W-:Y:S02]  /*6660*/  FMNMX.FTZ R44, R66, R45, !PT ;  /* 0x0000002d422c7209 */ /* 0x000fe40007810000 */
[----:B------:R-:W-:Y:S02]  /*6670*/  ISETP.LT.OR P5, PT, R15, 0x5a, P5 ;  /* 0x0000005a0f00780c */ /* 0x000fe40002fa1670 */
[----:B------:R-:W-:Y:S02]  /*6680*/  FSEL R70, R70, -INF , !P3 ;  /* 0xff80000046467808 */ /* 0x000fe40005800000 */
[----:B------:R-:W-:Y:S01]  /*6690*/  FMNMX.FTZ R45, R67, R44, !PT ;  /* 0x0000002c432d7209 */ /* 0x000fe20007810000 */
[----:B------:R-:W-:Y:S01]  /*66a0*/  MUFU.EX2 R25, R25 ;  /* 0x0000001900197308 */ /* 0x000fe20000000800 */
[----:B------:R-:W-:-:S02]  /*66b0*/  ISETP.GT.AND P3, PT, R14, 0x61, P2 ;  /* 0x000000610e00780c */ /* 0x000fc40001764270 */
[----:B------:R-:W-:Y:S02]  /*66c0*/  FSEL R71, R71, -INF , !P5 ;  /* 0xff80000047477808 */ /* 0x000fe40006800000 */
[----:B------:R-:W-:Y:S01]  /*66d0*/  FMNMX.FTZ R48, R70, R45, !PT ;  /* 0x0000002d46307209 */ /* 0x000fe20007810000 */
[--C-:B------:R-:W-:Y:S01]  /*66e0*/  FFMA.FTZ R45, R56, UR41, -R12.reuse ;  /* 0x00000029382d7c23 */ /* 0x100fe2000801080c */
[----:B------:R-:W-:Y:S01]  /*66f0*/  ISETP.GT.AND P5, PT, R14, 0x68, P2 ;  /* 0x000000680e00780c */ /* 0x000fe200017a4270 */
[----:B------:R2:W-:Y:S01]  /*6700*/  MUFU.EX2 R44, R53 ;  /* 0x00000035002c7308 */ /* 0x0005e20000000800 */
[----:B------:R-:W-:Y:S01]  /*6710*/  ISETP.LT.OR P3, PT, R15, 0x62, P3 ;  /* 0x000000620f00780c */ /* 0x000fe20001f61670 */
[--C-:B------:R-:W-:Y:S01]  /*6720*/  FFMA.FTZ R56, R69, UR41, -R12.reuse ;  /* 0x0000002945387c23 */ /* 0x100fe2000801080c */
[----:B-1----:R-:W-:Y:S01]  /*6730*/  FMNMX.FTZ R49, R71, R48, !PT ;  /* 0x0000003047317209 */ /* 0x002fe20007810000 */
[----:B------:R-:W-:Y:S01]  /*6740*/  FFMA.FTZ R69, R84, UR41, -R12 ;  /* 0x0000002954457c23 */ /* 0x000fe2000801080c */
[----:B------:R-:W-:-:S02]  /*6750*/  FSEL R75, R75, -INF , !P3 ;  /* 0xff8000004b4b7808 */ /* 0x000fc40005800000 */
[----:B------:R-:W-:Y:S01]  /*6760*/  ISETP.LT.OR P5, PT, R15, 0x69, P5 ;  /* 0x000000690f00780c */ /* 0x000fe20002fa1670 */
[----:B------:R-:W-:Y:S01]  /*6770*/  MUFU.EX2 R29, R29 ;  /* 0x0000001d001d7308 */ /* 0x000fe20000000800 */
[----:B------:R-:W-:Y:S01]  /*6780*/  FMNMX.FTZ R48, R74, R49, !PT ;  /* 0x000000314a307209 */ /* 0x000fe20007810000 */
[--C-:B--2---:R-:W-:Y:S01]  /*6790*/  FFMA.FTZ R53, R68, UR41, -R12.reuse ;  /* 0x0000002944357c23 */ /* 0x104fe2000801080c */
[----:B------:R-:W-:Y:S01]  /*67a0*/  ISETP.GT.AND P3, PT, R14, 0x70, P2 ;  /* 0x000000700e00780c */ /* 0x000fe20001764270 */
[----:B------:R-:W-:Y:S01]  /*67b0*/  FFMA.FTZ R68, R81, UR41, -R12 ;  /* 0x0000002951447c23 */ /* 0x000fe2000801080c */
[----:B------:R-:W-:Y:S02]  /*67c0*/  FSEL R78, R78, -INF , !P5 ;  /* 0xff8000004e4e7808 */ /* 0x000fe40006800000 */
[----:B------:R-:W-:Y:S01]  /*67d0*/  FMNMX.FTZ R49, R75, R48, !PT ;  /* 0x000000304b317209 */ /* 0x000fe20007810000 */
[----:B------:R-:W-:Y:S01]  /*67e0*/  MUFU.EX2 R33, R33 ;  /* 0x0000002100217308 */ /* 0x000fe20000000800 */
[----:B------:R-:W-:-:S02]  /*67f0*/  ISETP.GT.AND P5, PT, R14, 0x71, P2 ;  /* 0x000000710e00780c */ /* 0x000fc400017a4270 */
[----:B------:R-:W-:Y:S02]  /*6800*/  FSEL R79, R79, -INF , !P4 ;  /* 0xff8000004f4f7808 */ /* 0x000fe40006000000 */
[C---:B------:R-:W-:Y:S02]  /*6810*/  ISETP.LT.OR P3, PT, R15.reuse, 0x71, P3 ;  /* 0x000000710f00780c */ /* 0x040fe40001f61670 */
[----:B------:R-:W-:Y:S01]  /*6820*/  FMNMX.FTZ R48, R78, R49, !PT ;  /* 0x000000314e307209 */ /* 0x000fe20007810000 */
[----:B------:R-:W-:Y:S01]  /*6830*/  MUFU.EX2 R37, R37 ;  /* 0x0000002500257308 */ /* 0x000fe20000000800 */
[----:B------:R-:W-:Y:S02]  /*6840*/  ISETP.GT.AND P4, PT, R14, 0x78, P2 ;  /* 0x000000780e00780c */ /* 0x000fe40001784270 */
[----:B------:R-:W-:Y:S02]  /*6850*/  ISETP.LT.OR P5, PT, R15, 0x72, P5 ;  /* 0x000000720f00780c */ /* 0x000fe40002fa1670 */
[----:B------:R-:W-:-:S02]  /*6860*/  FSEL R82, R82, -INF , !P3 ;  /* 0xff80000052527808 */ /* 0x000fc40005800000 */
[----:B------:R-:W-:Y:S01]  /*6870*/  FMNMX.FTZ R49, R79, R48, !PT ;  /* 0x000000304f317209 */ /* 0x000fe20007810000 */
[----:B------:R-:W-:Y:S01]  /*6880*/  MUFU.EX2 R41, R41 ;  /* 0x0000002900297308 */ /* 0x000fe20000000800 */
[----:B------:R-:W-:Y:S02]  /*6890*/  ISETP.GT.AND P2, PT, R14, 0x79, P2 ;  /* 0x000000790e00780c */ /* 0x000fe40001744270 */
[----:B------:R-:W-:Y:S02]  /*68a0*/  ISETP.LT.OR P4, PT, R15, 0x79, P4 ;  /* 0x000000790f00780c */ /* 0x000fe40002781670 */
[----:B------:R-:W-:Y:S02]  /*68b0*/  FSEL R83, R83, -INF , !P5 ;  /* 0xff80000053537808 */ /* 0x000fe40006800000 */
[----:B------:R-:W-:Y:S01]  /*68c0*/  FMNMX.FTZ R52, R82, R49, !PT ;  /* 0x0000003152347209 */ /* 0x000fe20007810000 */
[----:B------:R1:W-:Y:S01]  /*68d0*/  MUFU.EX2 R14, R57 ;  /* 0x00000039000e7308 */ /* 0x0003e20000000800 */
[----:B------:R-:W-:Y:S01]  /*68e0*/  ISETP.LT.OR P2, PT, R15, 0x7a, P2 ;  /* 0x0000007a0f00780c */ /* 0x000fe20001741670 */
[----:B------:R-:W-:Y:S01]  /*68f0*/  FFMA.FTZ R15, R61, UR41, -R12 ;  /* 0x000000293d0f7c23 */ /* 0x000fe2000801080c */
[----:B------:R-:W-:-:S02]  /*6900*/  FSEL R86, R86, -INF , !P4 ;  /* 0xff80000056567808 */ /* 0x000fc40006000000 */
[----:B------:R-:W-:Y:S02]  /*6910*/  FMNMX.FTZ R49, R83, R52, !PT ;  /* 0x0000003453317209 */ /* 0x000fe40007810000 */
[----:B------:R-:W-:Y:S01]  /*6920*/  FSEL R87, R87, -INF , !P2 ;  /* 0xff80000057577808 */ /* 0x000fe20005000000 */
[----:B------:R2:W-:Y:S01]  /*6930*/  MUFU.EX2 R48, R60 ;  /* 0x0000003c00307308 */ /* 0x0005e20000000800 */
[----:B------:R-:W-:Y:S01]  /*6940*/  FMNMX.FTZ R52, R86, R49, !PT ;  /* 0x0000003156347209 */ /* 0x000fe20007810000 */
[--C-:B------:R-:W-:Y:S01]  /*6950*/  FFMA.FTZ R49, R64, UR41, -R12.reuse ;  /* 0x0000002940317c23 */ /* 0x100fe2000801080c */
[----:B-1----:R-:W-:-:S02]  /*6960*/  FFMA.FTZ R57, R72, UR41, -R12 ;  /* 0x0000002948397c23 */ /* 0x002fc4000801080c */
[----:B------:R-:W-:Y:S01]  /*6970*/  FMNMX.FTZ R61, R87, R52, !PT ;  /* 0x00000034573d7209 */ /* 0x000fe20007810000 */
[----:B------:R-:W-:-:S01]  /*6980*/  FFMA.FTZ R52, R65, UR41, -R12 ;  /* 0x0000002941347c23 */ /* 0x000fc2000801080c */
[--C-:B------:R-:W-:Y:S01]  /*6990*/  FFMA.FTZ R65, R80, UR41, -R12.reuse ;  /* 0x0000002950417c23 */ /* 0x100fe2000801080c */
[----:B------:R-:W-:Y:S01]  /*69a0*/  MUFU.EX2 R45, R45 ;  /* 0x0000002d002d7308 */ /* 0x000fe20000000800 */
[----:B--2---:R-:W-:-:S01]  /*69b0*/  FFMA.FTZ R60, R73, UR41, -R12 ;  /* 0x00000029493c7c23 */ /* 0x004fc2000801080c */
[----:B------:R-:W1:Y:S06]  /*69c0*/  SHFL.BFLY PT, R64, R61, 0x2, 0x1f ;  /* 0x0c401f003d407f89 */ /* 0x000e6c00000e0000 */
[----:B------:R-:W-:Y:S08]  /*69d0*/  MUFU.EX2 R15, R15 ;  /* 0x0000000f000f7308 */ /* 0x000ff00000000800 */
[----:B------:R-:W-:Y:S08]  /*69e0*/  MUFU.EX2 R49, R49 ;  /* 0x0000003100317308 */ /* 0x000ff00000000800 */
[----:B------:R-:W-:Y:S01]  /*69f0*/  MUFU.EX2 R52, R52 ;  /* 0x0000003400347308 */ /* 0x000fe20000000800 */
[----:B-1----:R-:W-:Y:S01]  /*6a00*/  FMNMX.FTZ R72, R61, R64, !PT ;  /* 0x000000403d487209 */ /* 0x002fe20007810000 */
[--C-:B------:R-:W-:Y:S01]  /*6a10*/  FFMA.FTZ R61, R76, UR41, -R12.reuse ;  /* 0x000000294c3d7c23 */ /* 0x100fe2000801080c */
[----:B------:R-:W-:-:S01]  /*6a20*/  FFMA.FTZ R64, R77, UR41, -R12 ;  /* 0x000000294d407c23 */ /* 0x000fc2000801080c */
[----:B------:R-:W-:-:S02]  /*6a30*/  FSEL R77, R8, RZ, P6 ;  /* 0x000000ff084d7208 */ /* 0x000fc40003000000 */
        /* <DEDUP_REMOVED lines=28> */
[----:B------:R-:W-:Y:S01]  /*6c00*/  FFMA.FTZ R21, R21, UR41, -R72 ;  /* 0x0000002915157c23 */ /* 0x000fe20008010848 */
[----:B------:R-:W1:Y:S02]  /*6c10*/  MUFU.EX2 R73, R73 ;  /* 0x0000004900497308 */ /* 0x000e640000000800 */
[----:B------:R-:W-:-:S04]  /*6c20*/  FADD.FTZ R51, -R51, R0 ;  /* 0x0000000033337221 */ /* 0x000fc80000010100 */
[----:B------:R-:W-:Y:S01]  /*6c30*/  FMUL.FTZ R54, R51, UR41 ;  /* 0x0000002933367c20 */ /* 0x000fe20008410000 */
[----:B------:R-:W-:-:S01]  /*6c40*/  FFMA.FTZ R51, R55, UR41, -R72 ;  /* 0x0000002937337c23 */ /* 0x000fc20008010848 */
[----:B------:R-:W-:Y:S01]  /*6c50*/  MUFU.EX2 R21, R21 ;  /* 0x0000001500157308 */ /* 0x000fe20000000800 */
[----:B------:R-:W-:-:S01]  /*6c60*/  FFMA.FTZ R55, R58, UR41, -R72 ;  /* 0x000000293a377c23 */ /* 0x000fc20008010848 */
[--C-:B------:R-:W-:Y:S01]  /*6c70*/  FFMA.FTZ R58, R59, UR41, -R72.reuse ;  /* 0x000000293b3a7c23 */ /* 0x100fe20008010848 */
[----:B------:R-:W-:-:S05]  /*6c80*/  FFMA.FTZ R59, R62, UR41, -R72 ;  /* 0x000000293e3b7c23 */ /* 0x000fca0008010848 */
[----:B------:R-:W2:Y:S01]  /*6c90*/  MUFU.EX2 R54, R54 ;  /* 0x0000003600367308 */ /* 0x000ea20000000800 */
[----:B-1----:R-:W-:-:S07]  /*6ca0*/  FFMA.FTZ R62, R73, R5, R20 ;  /* 0x00000005493e7223 */ /* 0x002fce0000010014 */
[----:B------:R-:W1:Y:S08]  /*6cb0*/  MUFU.EX2 R76, R76 ;  /* 0x0000004c004c7308 */ /* 0x000e700000000800 */
[----:B------:R-:W3:Y:S01]  /*6cc0*/  MUFU.EX2 R27, R27 ;  /* 0x0000001b001b7308 */ /* 0x000ee20000000800 */
[----:B--2---:R-:W-:-:S01]  /*6cd0*/  FFMA.FTZ R5, R54, R4, R21 ;  /* 0x0000000436057223 */ /* 0x004fc20000010015 */
[----:B------:R-:W-:Y:S01]  /*6ce0*/  FADD.FTZ R4, R9, R62 ;  /* 0x0000003e09047221 */ /* 0x000fe20000010000 */
[----:B------:R-:W-:-:S05]  /*6cf0*/  FFMA.FTZ R62, R63, UR41, -R72 ;  /* 0x000000293f3e7c23 */ /* 0x000fca0008010848 */
        /* <DEDUP_REMOVED lines=10> */
[--C-:B------:R-:W-:Y:S01]  /*6da0*/  FFMA.FTZ R63, R66, UR41, -R72.reuse ;  /* 0x00000029423f7c23 */ /* 0x100fe20008010848 */
[----:B------:R-:W-:-:S01]  /*6db0*/  FFMA.FTZ R66, R67, UR41, -R72 ;  /* 0x0000002943427c23 */ /* 0x000fc20008010848 */
[----:B------:R-:W-:-:S04]  /*6dc0*/  FADD.FTZ R5, R25, R4 ;  /* 0x0000000419057221 */ /* 0x000fc80000010000 */
[----:B------:R-:W2:Y:S01]  /*6dd0*/  MUFU.EX2 R35, R35 ;  /* 0x0000002300237308 */ /* 0x000ea20000000800 */
[----:B------:R-:W-:-:S04]  /*6de0*/  FADD.FTZ R4, R28, R5 ;  /* 0x000000051c047221 */ /* 0x000fc80000010000 */
[----:B------:R-:W-:-:S03]  /*6df0*/  FADD.FTZ R5, R29, R4 ;  /* 0x000000041d057221 */ /* 0x000fc60000010000 */
[----:B------:R-:W4:Y:S01]  /*6e00*/  MUFU.EX2 R38, R38 ;  /* 0x0000002600267308 */ /* 0x000f220000000800 */
[----:B------:R-:W-:-:S04]  /*6e10*/  FADD.FTZ R4, R32, R5 ;  /* 0x0000000520047221 */ /* 0x000fc80000010000 */
[----:B------:R-:W-:-:S03]  /*6e20*/  FADD.FTZ R5, R33, R4 ;  /* 0x0000000421057221 */ /* 0x000fc60000010000 */
[----:B------:R-:W5:Y:S01]  /*6e30*/  MUFU.EX2 R39, R39 ;  /* 0x0000002700277308 */ /* 0x000f620000000800 */
[----:B------:R-:W-:-:S04]  /*6e40*/  FADD.FTZ R4, R36, R5 ;  /* 0x0000000524047221 */ /* 0x000fc80000010000 */
[----:B------:R-:W-:-:S03]  /*6e50*/  FADD.FTZ R5, R37, R4 ;  /* 0x0000000425057221 */ /* 0x000fc60000010000 */
[----:B------:R1:W-:Y:S01]  /*6e60*/  MUFU.EX2 R0, R77 ;  /* 0x0000004d00007308 */ /* 0x0003e20000000800 */
[----:B------:R-:W-:-:S04]  /*6e70*/  FADD.FTZ R4, R40, R5 ;  /* 0x0000000528047221 */ /* 0x000fc80000010000 */
[----:B------:R-:W-:-:S03]  /*6e80*/  FADD.FTZ R5, R41, R4 ;  /* 0x0000000429057221 */ /* 0x000fc60000010000 */
[----:B------:R-:W5:Y:S01]  /*6e90*/  MUFU.EX2 R42, R42 ;  /* 0x0000002a002a7308 */ /* 0x000f620000000800 */
[----:B-1----:R-:W-:-:S04]  /*6ea0*/  FADD.FTZ R77, R31, R80 ;  /* 0x000000501f4d7221 */ /* 0x002fc80000010000 */
[----:B---3--:R-:W-:-:S03]  /*6eb0*/  FADD.FTZ R80, R34, R77 ;  /* 0x0000004d22507221 */ /* 0x008fc60000010000 */
[----:B------:R-:W1:Y:S01]  /*6ec0*/  MUFU.EX2 R43, R43 ;  /* 0x0000002b002b7308 */ /* 0x000e620000000800 */
[----:B--2---:R-:W-:-:S04]  /*6ed0*/  FADD.FTZ R67, R35, R80 ;  /* 0x0000005023437221 */ /* 0x004fc80000010000 */
[----:B----4-:R-:W-:Y:S01]  /*6ee0*/  FADD.FTZ R80, R38, R67 ;  /* 0x0000004326507221 */ /* 0x010fe20000010000 */
[----:B------:R-:W-:-:S01]  /*6ef0*/  FFMA.FTZ R67, R70, UR41, -R72 ;  /* 0x0000002946437c23 */ /* 0x000fc20008010848 */
[----:B------:R-:W-:Y:S01]  /*6f00*/  FFMA.FTZ R70, R71, UR41, -R72 ;  /* 0x0000002947467c23 */ /* 0x000fe20008010848 */
[----:B------:R-:W2:Y:S01]  /*6f10*/  MUFU.EX2 R46, R46 ;  /* 0x0000002e002e7308 */ /* 0x000ea20000000800 */
[----:B-----5:R-:W-:-:S04]  /*6f20*/  FADD.FTZ R77, R39, R80 ;  /* 0x00000050274d7221 */ /* 0x020fc80000010000 */
[----:B------:R-:W-:-:S03]  /*6f30*/  FADD.FTZ R80, R42, R77 ;  /* 0x0000004d2a507221 */ /* 0x000fc60000010000 */
[----:B------:R-:W3:Y:S01]  /*6f40*/  MUFU.EX2 R47, R47 ;  /* 0x0000002f002f7308 */ /* 0x000ee20000000800 */
[----:B-1----:R-:W-:-:S07]  /*6f50*/  FADD.FTZ R71, R43, R80 ;  /* 0x000000502b477221 */ /* 0x002fce0000010000 */
[----:B------:R-:W1:Y:S01]  /*6f60*/  MUFU.EX2 R50, R50 ;  /* 0x0000003200327308 */ /* 0x000e620000000800 */
[----:B--2---:R-:W-:-:S01]  /*6f70*/  FADD.FTZ R80, R46, R71 ;  /* 0x000000472e507221 */ /* 0x004fc20000010000 */
[--C-:B------:R-:W-:Y:S01]  /*6f80*/  FFMA.FTZ R71, R74, UR41, -R72.reuse ;  /* 0x000000294a477c23 */ /* 0x100fe20008010848 */
[----:B------:R-:W-:-:S01]  /*6f90*/  FFMA.FTZ R74, R75, UR41, -R72 ;  /* 0x000000294b4a7c23 */ /* 0x000fc20008010848 */
[--C-:B------:R-:W-:Y:S01]  /*6fa0*/  FFMA.FTZ R75, R78, UR41, -R72.reuse ;  /* 0x000000294e4b7c23 */ /* 0x100fe20008010848 */
[----:B------:R-:W-:-:S03]  /*6fb0*/  FFMA.FTZ R78, R79, UR41, -R72 ;  /* 0x000000294f4e7c23 */ /* 0x000fc60008010848 */
[----:B------:R-:W2:Y:S01]  /*6fc0*/  MUFU.EX2 R51, R51 ;  /* 0x0000003300337308 */ /* 0x000ea20000000800 */
[----:B---3--:R-:W-:-:S01]  /*6fd0*/  FADD.FTZ R77, R47, R80 ;  /* 0x000000502f4d7221 */ /* 0x008fc20000010000 */
[----:B------:R-:W-:-:S04]  /*6fe0*/  FADD.FTZ R80, R44, R5 ;  /* 0x000000052c507221 */ /* 0x000fc80000010000 */
[----:B------:R-:W-:Y:S02]  /*6ff0*/  FADD.FTZ R5, R45, R80 ;  /* 0x000000502d057221 */ /* 0x000fe40000010000 */
[----:B------:R-:W3:Y:S01]  /*7000*/  MUFU.EX2 R55, R55 ;  /* 0x0000003700377308 */ /* 0x000ee20000000800 */
[----:B-1----:R-:W-:-:S01]  /*7010*/  FADD.FTZ R77, R50, R77 ;  /* 0x0000004d324d7221 */ /* 0x002fc20000010000 */
[----:B------:R-:W-:-:S03]  /*7020*/  FADD.FTZ R5, R14, R5 ;  /* 0x000000050e057221 */ /* 0x000fc60000010000 */
[----:B------:R-:W-:Y:S01]  /*7030*/  FADD.FTZ R4, R0, R77 ;  /* 0x0000004d00047221 */ /* 0x000fe20000010000 */
[----:B------:R-:W-:-:S02]  /*7040*/  FADD.FTZ R80, R48, R5 ;  /* 0x0000000530507221 */ /* 0x000fc40000010000 */
[----:B------:R-:W1:Y:S01]  /*7050*/  MUFU.EX2 R58, R58 ;  /* 0x0000003a003a7308 */ /* 0x000e620000000800 */
[----:B--2---:R-:W-:-:S01]  /*7060*/  FADD.FTZ R4, R51, R4 ;  /* 0x0000000433047221 */ /* 0x004fc20000010000 */
[----:B------:R-:W-:-:S06]  /*7070*/  FADD.FTZ R80, R15, R80 ;  /* 0x000000500f507221 */ /* 0x000fcc0000010000 */
        /* <DEDUP_REMOVED lines=9> */
[----:B------:R-:W-:Y:S01]  /*7110*/  FADD.FTZ R5, R49, R80 ;  /* 0x0000005031057221 */ /* 0x000fe20000010000 */
[----:B------:R-:W-:-:S05]  /*7120*/  FFMA.FTZ R80, R83, UR41, -R72 ;  /* 0x0000002953507c23 */ /* 0x000fca0008010848 */
        /* <DEDUP_REMOVED lines=42> */
.L_x_8650:
[----:B------:R-:W-:Y:S01]  /*73d0*/  UIADD3 UR6, UR11, 0x19c60, URZ ;  /* 0x00019c600b067890 */ /* 0x000fe2000fffe03f */
[----:B------:R-:W-:Y:S01]  /*73e0*/  ISETP.GT.AND P2, PT, R3, UR17, PT ;  /* 0x0000001103007c0c */ /* 0x000fe2000bf44270 */
        /* <DEDUP_REMOVED lines=92> */
.L_x_8633:
        /* <DEDUP_REMOVED lines=14> */
.L_x_8653:
[----:B------:R-:W-:-:S13]  /*7a90*/  ISETP.NE.AND P2, PT, R11, 0x1, PT ;  /* 0x000000010b00780c */ /* 0x000fda0003f45270 */
[----:B------:R-:W1:Y:S02]  /*7aa0*/  @P2 LDC.64 R8, c[0x0][0x9e8] ;  /* 0x00027a00ff082b82 */ /* 0x000e640000000a00 */
[----:B-1----:R-:W-:-:S05]  /*7ab0*/  @P2 IMAD.HI.U32 R8, R18, R8, RZ ;  /* 0x0000000812082227 */ /* 0x002fca00078e00ff */
[----:B------:R-:W-:-:S07]  /*7ac0*/  @P2 SHF.R.U32.HI R18, RZ, R9, R8 ;  /* 0x00000009ff122219 */ /* 0x000fce0000011608 */
.L_x_8654:
[----:B------:R-:W-:-:S05]  /*7ad0*/  IMAD R18, R18, R11, RZ ;  /* 0x0000000b12127224 */ /* 0x000fca00078e02ff */
[----:B------:R-:W-:-:S13]  /*7ae0*/  R2UR UR7, R18 ;  /* 0x00000000120772ca */ /* 0x000fda00000e0000 */
[----:B------:R-:W-:-:S04]  /*7af0*/  UISETP.LT.AND UP0, UPT, UR6, UR7, UPT ;  /* 0x000000070600728c */ /* 0x000fc8000bf01270 */
[----:B------:R-:W-:-:S12]  /*7b00*/  USEL UR6, UR6, UR7, !UP0 ;  /* 0x0000000706067287 */ /* 0x000fd8000c000000 */
.L_x_8652:
        /* <DEDUP_REMOVED lines=12> */
.L_x_8665:
[----:B------:R-:W-:-:S04]  /*7bd0*/  UISETP.NE.AND UP0, UPT, UR19, 0x1, UPT ;  /* 0x000000011300788c */ /* 0x000fc8000bf05270 */
[----:B------:R-:W-:-:S04]  /*7be0*/  USEL UR37, URZ, 0x1, UP0 ;  /* 0x000000013f257887 */ /* 0x000fc80008000000 */
[----:B------:R-:W-:Y:S01]  /*7bf0*/  ULOP3.LUT UR37, UR18, UR37, URZ, 0x3c, !UPT ;  /* 0x0000002512257292 */ /* 0x000fe2000f8e3c3f */
[----:B------:R-:W-:Y:S11]  /*7c00*/  @!P0 BRA `(.L_x_8656) ;  /* 0x0000000000048947 */ /* 0x000ff60003800000 */
[----:B------:R-:W-:Y:S01]  /*7c10*/  BPT.TRAP 0x1 ;  /* 0x000000040000795c */ /* 0x000fe20000300000 */
.L_x_8656:
        /* <DEDUP_REMOVED lines=9> */
.L_x_8657:
[----:B--2---:R-:W-:Y:S05]  /*7cb0*/  @P2 BRA `(.L_x_8658) ;  /* 0x0000000000082947 */ /* 0x004fea0003800000 */
[----:B------:R-:W2:Y:S02]  /*7cc0*/  SYNCS.PHASECHK.TRANS64.TRYWAIT P2, [UR20+0x19c30], R0 ;  /* 0x019c3000ff0075a7 */ /* 0x000ea40008040154 */
[----:B--2---:R-:W-:Y:S05]  /*7cd0*/  @!P2 BRA `(.L_x_8659) ;  /* 0x0000009c00b0a947 */ /* 0x004fea0003800000 */
.L_x_8658:
        /* <DEDUP_REMOVED lines=17> */
.L_x_8660:
[----:B------:R-:W-:Y:S01]  /*7df0*/  ULEA UR11, UR19, UR47, 0x3 ;  /* 0x0000002f130b7291 */ /* 0x000fe2000f8e183f */
[----:B-12---:R-:W-:-:S05]  /*7e00*/  IMAD.U32 R0, RZ, RZ, UR18 ;  /* 0x00000012ff007e24 */ /* 0x006fca000f8e00ff */
[----:B------:R-:W-:-:S04]  /*7e10*/  SHF.L.U32 R0, R0, 0x1f, RZ ;  /* 0x0000001f00007819 */ /* 0x000fc800000006ff */
[----:B------:R1:W2:Y:S01]  /*7e20*/  SYNCS.PHASECHK.TRANS64.TRYWAIT P2, [UR11+0x19c50], R0 ;  /* 0x019c5000ff0075a7 */ /* 0x0002a2000804014b */
[----:B------:R-:W-:Y:S05]  /*7e30*/  @!P0 BRA `(.L_x_8661) ;  /* 0x0000000000048947 */ /* 0x000fea0003800000 */
[----:B------:R-:W-:Y:S01]  /*7e40*/  BPT.TRAP 0x1 ;  /* 0x000000040000795c */ /* 0x000fe20000300000 */
.L_x_8661:
[----:B--2---:R-:W-:Y:S05]  /*7e50*/  @P2 BRA `(.L_x_8662) ;  /* 0x0000000000082947 */ /* 0x004fea0003800000 */
[----:B------:R-:W2:Y:S02]  /*7e60*/  SYNCS.PHASECHK.TRANS64.TRYWAIT P2, [UR11+0x19c50], R0 ;  /* 0x019c5000ff0075a7 */ /* 0x000ea4000804014b */
[----:B--2---:R-:W-:Y:S05]  /*7e70*/  @!P2 BRA `(.L_x_8663) ;  /* 0x0000009c0060a947 */ /* 0x004fea0003800000 */
.L_x_8662:
[----:B------:R-:W-:Y:S01]  /*7e80*/  UIADD3 UR6, UR47, 0x3000, URZ ;  /* 0x000030002f067890 */ /* 0x000fe2000fffe03f */
[----:B------:R-:W-:Y:S01]  /*7e90*/  WARPGROUP.ARRIVE ;  /* 0x00000000000079c5 */ /* 0x000fe20000000000 */
[----:B------:R-:W-:Y:S01]  /*7ea0*/  UMOV UR7, 0x40000040 ;  /* 0x4000004000077882 */ /* 0x000fe20000000000 */
[----:B-12---:R-:W-:Y:S01]  /*7eb0*/  FMNMX.FTZ R0, R24, R9, !PT ;  /* 0x0000000918007209 */ /* 0x006fe20007810000 */
[----:B------:R-:W-:Y:S01]  /*7ec0*/  USHF.R.U32.HI UR6, URZ, 0x4, UR6 ;  /* 0x000000043f067899 */ /* 0x000fe20008011606 */
[----:B------:R-:W-:Y:S02]  /*7ed0*/  IMAD.U32 R21, RZ, RZ, UR41 ;  /* 0x00000029ff157e24 */ /* 0x000fe4000f8e00ff */
        /* <DEDUP_REMOVED lines=12> */
[----:B------:R-:W-:Y:S01]  /*7fa0*/  QGMMA.64x96x32.F32.E4M3.E4M3 R88, R148, gdesc[UR4], R88, gsb0 ;  /* 0x0160000494587df3 */ /* 0x000fe20008000858 */
[----:B------:R-:W-:Y:S01]  /*7fb0*/  FMNMX.FTZ R2, R34, R15, !PT ;  /* 0x0000000f22027209 */ /* 0x000fe20007810000 */
        /* <DEDUP_REMOVED lines=55> */
[----:B------:R-:W-:Y:S01]  /*8330*/  FMNMX.FTZ R10, R87, R2, !PT ;  /* 0x00000002570a7209 */ /* 0x000fe20007810000 */
[----:B------:R-:W-:Y:S02]  /*8340*/  WARPGROUP.DEPBAR.LE gsb0, 0x0 ;  /* 0x00008000000079c5 */ /* 0x000fe40000010000 */
[----:B------:R-:W-:Y:S01]  /*8350*/  WARPGROUP.ARRIVE ;  /* 0x00000000000079c5 */ /* 0x000fe20000000000 */
[----:B------:R-:W1:Y:S04]  /*8360*/  SHFL.BFLY PT, R13, R8, 0x2, 0x1f ;  /* 0x0c401f00080d7f89 */ /* 0x000e6800000e0000 */
[----:B------:R-:W2:Y:S01]  /*8370*/  SHFL.BFLY PT, R15, R10, 0x2, 0x1f ;  /* 0x0c401f000a0f7f89 */ /* 0x000ea200000e0000 */
[----:B------:R-:W-:Y:S01]  /*8380*/  QGMMA.64x96x32.F32.E4M3.E4M3 R88, R144, gdesc[UR4], R88, gsb0 ;  /* 0x0160000490587df3 */ /* 0x000fe20008000858 */
[----:B------:R-:W-:Y:S01]  /*8390*/  UIADD3 UR6, UR10, 0x4, URZ ;  /* 0x000000040a067890 */ /* 0x000fe2000fffe03f */
[----:B------:R-:W-:Y:S01]  /*83a0*/  UMOV UR7, 0x40000040 ;  /* 0x4000004000077882 */ /* 0x000fe20000000000 */
        /* <DEDUP_REMOVED lines=11> */
[----:B------:R-:W-:-:S01]  /*8460*/  FADD.FTZ R9, -R0, R11 ;  /* 0x0000000b00097221 */ /* 0x000fc20000010100 */
        /* <DEDUP_REMOVED lines=51> */
[----:B------:R-:W-:Y:S01]  /*87a0*/  MUFU.EX2 R9, R9 ;  /* 0x0000000900097308 */ /* 0x000fe20000000800 */
[----:B------:R-:W-:-:S01]  /*87b0*/  FFMA.FTZ R54, R54, UR41, -R10 ;  /* 0x0000002936367c23 */ /* 0x000fc2000801080a */
[--C-:B------:R-:W-:Y:S01]  /*87c0*/  FFMA.FTZ R55, R55, UR41, -R10.reuse ;  /* 0x0000002937377c23 */ /* 0x100fe2000801080a */
[----:B------:R-:W-:-:S01]  /*87d0*/  FFMA.FTZ R58, R58, UR41, -R10 ;  /* 0x000000293a3a7c23 */ /* 0x000fc2000801080a */
[----:B------:R-:W-:Y:S01]  /*87e0*/  FFMA.FTZ R59, R59, UR41, -R10 ;  /* 0x000000293b3b7c23 */ /* 0x000fe2000801080a */
[----:B------:R-:W-:Y:S01]  /*87f0*/  QGMMA.64x96x32.F32.E4M3.E4M3 R88, R140, gdesc[UR4], R88, gsb0 ;  /* 0x016000048c587df3 */ /* 0x000fe20008000858 */
[----:B-1----:R-:W-:-:S01]  /*8800*/  FFMA.FTZ R5, R8, R5, R11 ;  /* 0x0000000508057223 */ /* 0x002fc2000001000b */
[----:B------:R-:W-:Y:S01]  /*8810*/  UIADD3 UR6, UR10, 0x6, URZ ;  /* 0x000000060a067890 */ /* 0x000fe2000fffe03f */
[----:B------:R-:W1:Y:S01]  /*8820*/  MUFU.EX2 R26, R26 ;  /* 0x0000001a001a7308 */ /* 0x000e620000000800 */
[----:B------:R-:W-:Y:S01]  /*8830*/  UMOV UR7, 0x40000040 ;  /* 0x4000004000077882 */ /* 0x000fe20000000000 */
[--C-:B------:R-:W-:Y:S01]  /*8840*/  FFMA.FTZ R62, R62, UR41, -R10.reuse ;  /* 0x000000293e3e7c23 */ /* 0x100fe2000801080a */
[----:B------:R-:W-:-:S01]  /*8850*/  FFMA.FTZ R63, R63, UR41, -R10 ;  /* 0x000000293f3f7c23 */ /* 0x000fc2000801080a */
[--C-:B------:R-:W-:Y:S01]  /*8860*/  FFMA.FTZ R66, R66, UR41, -R10.reuse ;  /* 0x0000002942427c23 */ /* 0x100fe2000801080a */
[----:B------:R-:W-:-:S01]  /*8870*/  FFMA.FTZ R67, R67, UR41, -R10 ;  /* 0x0000002943437c23 */ /* 0x000fc2000801080a */
[--C-:B------:R-:W-:Y:S01]  /*8880*/  FFMA.FTZ R70, R70, UR41, -R10.reuse ;  /* 0x0000002946467c23 */ /* 0x100fe2000801080a */
[----:B------:R-:W-:-:S01]  /*8890*/  FFMA.FTZ R71, R71, UR41, -R10 ;  /* 0x0000002947477c23 */ /* 0x000fc2000801080a */
[----:B------:R-:W2:Y:S08]  /*88a0*/  MUFU.EX2 R12, R12 ;  /* 0x0000000c000c7308 */ /* 0x000eb00000000800 */
[----:B------:R-:W3:Y:S01]  /*88b0*/  MUFU.EX2 R27, R27 ;  /* 0x0000001b001b7308 */ /* 0x000ee20000000800 */
[----:B-1----:R-:W-:-:S07]  /*88c0*/  FFMA.FTZ R4, R9, R4, R26 ;  /* 0x0000000409047223 */ /* 0x002fce000001001a */
        /* <DEDUP_REMOVED lines=26> */
[----:B------:R-:W-:Y:S06]  /*8a70*/  QGMMA.64x96x32.F32.E4M3.E4M3 R88, R136, gdesc[UR4], R88, gsb0 ;  /* 0x0160000488587df3 */ /* 0x000fec0008000858 */
        /* <DEDUP_REMOVED lines=30> */
[----:B------:R-:W-:-:S06]  /*8c60*/  WARPGROUP.DEPBAR.LE gsb0, 0x0 ;  /* 0x00008000000079c5 */ /* 0x000fcc0000010000 */
        /* <DEDUP_REMOVED lines=42> */
[----:B------:R-:W-:-:S04]  /*8f10*/  IMAD.U32 R4, RZ, RZ, UR20 ;  /* 0x00000014ff047e24 */ /* 0x000fc8000f8e00ff */
[----:B------:R-:W-:Y:S02]  /*8f20*/  @!P1 VIADD R4, R4, 0x19c40 ;  /* 0x00019c4004049836 */ /* 0x000fe40000000000 */
[----:B------:R-:W1:Y:S01]  /*8f30*/  MUFU.EX2 R72, R72 ;  /* 0x0000004800487308 */ /* 0x000e620000000800 */
[----:B--2---:R-:W-:-:S01]  /*8f40*/  FADD.FTZ R79, R71, R78 ;  /* 0x0000004e474f7221 */ /* 0x004fc20000010000 */
[----:B------:R-:W-:Y:S01]  /*8f50*/  FFMA.FTZ R78, R86, UR41, -R10 ;  /* 0x00000029564e7c23 */ /* 0x000fe2000801080a */
[----:B------:R-:W-:-:S04]  /*8f60*/  @!P1 PRMT R4, RZ, 0x654, R4 ;  /* 0x00000654ff049816 */ /* 0x000fc80000000004 */
[----:B------:R2:W-:Y:S01]  /*8f70*/  @!P1 SYNCS.ARRIVE.TRANS64.RED.A1T0 RZ, [R4+URZ], RZ ;  /* 0x000000ff04ff99a7 */ /* 0x0005e2000810043f */
[----:B------:R-:W4:Y:S01]  /*8f80*/  MUFU.EX2 R57, R57 ;  /* 0x0000003900397308 */ /* 0x000f220000000800 */
[----:B---3--:R-:W-:-:S07]  /*8f90*/  FADD.FTZ R80, R56, R5 ;  /* 0x0000000538507221 */ /* 0x008fce0000010000 */
[----:B------:R-:W3:Y:S01]  /*8fa0*/  MUFU.EX2 R73, R73 ;  /* 0x0000004900497308 */ /* 0x000ee20000000800 */
[----:B-1----:R-:W-:-:S01]  /*8fb0*/  FADD.FTZ R82, R72, R79 ;  /* 0x0000004f48527221 */ /* 0x002fc20000010000 */
[----:B------:R-:W-:-:S06]  /*8fc0*/  FFMA.FTZ R79, R87, UR41, -R10 ;  /* 0x00000029574f7c23 */ /* 0x000fcc000801080a */
[----:B------:R-:W1:Y:S01]  /*8fd0*/  MUFU.EX2 R60, R60 ;  /* 0x0000003c003c7308 */ /* 0x000e620000000800 */
[----:B----4-:R-:W-:-:S07]  /*8fe0*/  FADD.FTZ R5, R57, R80 ;  /* 0x0000005039057221 */ /* 0x010fce0000010000 */
[----:B------:R-:W4:Y:S01]  /*8ff0*/  MUFU.EX2 R74, R74 ;  /* 0x0000004a004a7308 */ /* 0x000f220000000800 */
[----:B---3--:R-:W-:-:S07]  /*9000*/  FADD.FTZ R81, R73, R82 ;  /* 0x0000005249517221 */ /* 0x008fce0000010000 */
[----:B------:R-:W3:Y:S01]  /*9010*/  MUFU.EX2 R61, R61 ;  /* 0x0000003d003d7308 */ /* 0x000ee20000000800 */
[----:B-1----:R-:W-:-:S07]  /*9020*/  FADD.FTZ R10, R60, R5 ;  /* 0x000000053c0a7221 */ /* 0x002fce0000010000 */
        /* <DEDUP_REMOVED lines=20> */
[----:B------:R-:W-:Y:S06]  /*9170*/  @!P0 BRA `(.L_x_8664) ;  /* 0x0000000000048947 */ /* 0x000fec0003800000 */
[----:B------:R-:W-:Y:S01]  /*9180*/  BPT.TRAP 0x1 ;  /* 0x000000040000795c */ /* 0x000fe20000300000 */
.L_x_8664:
        /* <DEDUP_REMOVED lines=90> */
.L_x_8655:
        /* <DEDUP_REMOVED lines=10> */
[----:B------:R-:W-:Y:S01]  /*97d0*/  ULDC UR19, c[0x0][0x288] ;  /* 0x0000a20000137ab9 */ /* 0x000fe20000000800 */
[----:B------:R-:W-:-:S05]  /*97e0*/  ULDC UR20, c[0x0][0x9e0] ;  /* 0x0002780000147ab9 */ /* 0x000fca0000000800 */
.L_x_8684:
[----:B------:R-:W-:-:S04]  /*97f0*/  UISETP.NE.AND UP0, UPT, UR18, 0x1, UPT ;  /* 0x000000011200788c */ /* 0x000fc8000bf05270 */
[----:B------:R-:W-:-:S04]  /*9800*/  USEL UR37, URZ, 0x1, UP0 ;  /* 0x000000013f257887 */ /* 0x000fc80008000000 */
[----:B------:R-:W-:Y:S01]  /*9810*/  ULOP3.LUT UR37, UR17, UR37, URZ, 0x3c, !UPT ;  /* 0x0000002511257292 */ /* 0x000fe2000f8e3c3f */
[----:B------:R-:W-:Y:S11]  /*9820*/  @!P0 BRA `(.L_x_8667) ;  /* 0x0000000000048947 */ /* 0x000ff60003800000 */
[----:B------:R-:W-:Y:S01]  /*9830*/  BPT.TRAP 0x1 ;  /* 0x000000040000795c */ /* 0x000fe20000300000 */
.L_x_8667:
        /* <DEDUP_REMOVED lines=9> */
.L_x_8668:
[----:B--2---:R-:W-:Y:S05]  /*98d0*/  @P2 BRA `(.L_x_8669) ;  /* 0x0000000000082947 */ /* 0x004fea0003800000 */
[----:B------:R-:W2:Y:S02]  /*98e0*/  SYNCS.PHASECHK.TRANS64.TRYWAIT P2, [UR24+0x19c30], R0 ;  /* 0x019c3000ff0075a7 */ /* 0x000ea40008040158 */
[----:B--2---:R-:W-:Y:S05]  /*98f0*/  @!P2 BRA `(.L_x_8670) ;  /* 0x0000008000d8a947 */ /* 0x004fea0003800000 */
.L_x_8669:
        /* <DEDUP_REMOVED lines=17> */
.L_x_8671:
[----:B------:R-:W-:Y:S01]  /*9a10*/  ULEA UR11, UR18, UR47, 0x3 ;  /* 0x0000002f120b7291 */ /* 0x000fe2000f8e183f */
[----:B-12---:R-:W-:-:S05]  /*9a20*/  IMAD.U32 R0, RZ, RZ, UR17 ;  /* 0x00000011ff007e24 */ /* 0x006fca000f8e00ff */
[----:B------:R-:W-:-:S04]  /*9a30*/  SHF.L.U32 R0, R0, 0x1f, RZ ;  /* 0x0000001f00007819 */ /* 0x000fc800000006ff */
[----:B------:R1:W2:Y:S01]  /*9a40*/  SYNCS.PHASECHK.TRANS64.TRYWAIT P2, [UR11+0x19c50], R0 ;  /* 0x019c5000ff0075a7 */ /* 0x0002a2000804014b */
[----:B------:R-:W-:Y:S05]  /*9a50*/  @!P0 BRA `(.L_x_8672) ;  /* 0x0000000000048947 */ /* 0x000fea0003800000 */
[----:B------:R-:W-:Y:S01]  /*9a60*/  BPT.TRAP 0x1 ;  /* 0x000000040000795c */ /* 0x000fe20000300000 */
.L_x_8672:
[----:B--2---:R-:W-:Y:S05]  /*9a70*/  @P2 BRA `(.L_x_8673) ;  /* 0x0000000000082947 */ /* 0x004fea0003800000 */
[----:B------:R-:W2:Y:S02]  /*9a80*/  SYNCS.PHASECHK.TRANS64.TRYWAIT P2, [UR11+0x19c50], R0 ;  /* 0x019c5000ff0075a7 */ /* 0x000ea4000804014b */
[----:B--2---:R-:W-:Y:S05]  /*9a90*/  @!P2 BRA `(.L_x_8674) ;  /* 0x000000800088a947 */ /* 0x004fea0003800000 */
.L_x_8673:
[----:B------:R-:W-:Y:S01]  /*9aa0*/  UIADD3 UR6, UR47, 0x3000, URZ ;  /* 0x000030002f067890 */ /* 0x000fe2000fffe03f */
[----:B------:R-:W-:Y:S01]  /*9ab0*/  WARPGROUP.ARRIVE ;  /* 0x00000000000079c5 */ /* 0x000fe20000000000 */
[----:B------:R-:W-:Y:S01]  /*9ac0*/  UMOV UR7, 0x40000040 ;  /* 0x4000004000077882 */ /* 0x000fe20000000000 */
[----:B-12---:R-:W-:Y:S01]  /*9ad0*/  IMAD.SHL.U32 R0, R3, 0x80, RZ ;  /* 0x0000008003007824 */ /* 0x006fe200078e00ff */
[----:B------:R-:W-:Y:S01]  /*9ae0*/  USHF.R.U32.HI UR6, URZ, 0x4, UR6 ;  /* 0x000000043f067899 */ /* 0x000fe20008011606 */
[----:B------:R-:W-:-:S03]  /*9af0*/  IMAD.U32 R2, RZ, RZ, UR24 ;  /* 0x00000018ff027e24 */ /* 0x000fc6000f8e00ff */
[----:B------:R-:W-:Y:S01]  /*9b00*/  ULOP3.LUT UR6, UR6, 0x3fff, URZ, 0xc0, !UPT ;  /* 0x00003fff06067892 */ /* 0x000fe2000f8ec03f */
[----:B------:R-:W-:Y:S01]  /*9b10*/  IADD3 R12, -R0, 0x1, RZ ;  /* 0x00000001000c7810 */ /* 0x000fe20007ffe1ff */
[----:B------:R-:W-:Y:S02]  /*9b20*/  @!P1 VIADD R2, R2, 0x19c40 ;  /* 0x00019c4002029836 */ /* 0x000fe40000000000 */
        /* <DEDUP_REMOVED lines=25> */
[----:B------:R-:W-:Y:S02]  /*9cc0*/  VIADD R14, R11, UR6 ;  /* 0x000000060b0e7c36 */ /* 0x000fe40008000000 */
[C---:B------:R-:W-:Y:S01]  /*9cd0*/  IMAD.IADD R11, R7.reuse, 0x1, R15 ;  /* 0x00000001070b7824 */ /* 0x040fe200078e020f */
[----:B------:R-:W-:Y:S02]  /*9ce0*/  WARPGROUP.DEPBAR.LE gsb0, 0x0 ;  /* 0x00008000000079c5 */ /* 0x000fe40000010000 */
[----:B------:R1:W-:Y:S02]  /*9cf0*/  @!P1 SYNCS.ARRIVE.TRANS64.RED.A1T0 RZ, [R2+URZ], RZ ;  /* 0x000000ff02ff99a7 */ /* 0x0003e4000810043f */
[----:B-1----:R-:W-:Y:S01]  /*9d00*/  IMAD.IADD R2, R7, 0x1, R14 ;  /* 0x0000000107027824 */ /* 0x002fe200078e020e */
[----:B------:R-:W-:Y:S06]  /*9d10*/  @!P5 BRA `(.L_x_8675) ;  /* 0x00000000005cd947 */ /* 0x000fec0003800000 */
        /* <DEDUP_REMOVED lines=11> */
.L_x_8677:
[----:B------:R-:W-:-:S05]  /*9dd0*/  IMAD.U32 R18, RZ, RZ, UR21 ;  /* 0x00000015ff127e24 */ /* 0x000fca000f8e00ff */
[----:B------:R-:W-:-:S13]  /*9de0*/  ISETP.NE.AND P2, PT, R18, 0x1, PT ;  /* 0x000000011200780c */ /* 0x000fda0003f45270 */
[----:B------:R-:W1:Y:S01]  /*9df0*/  @P2 LDC.64 R12, c[0x0][0x9e8] ;  /* 0x00027a00ff0c2b82 */ /* 0x000e620000000a00 */
[----:B------:R-:W-:-:S04]  /*9e00*/  @P2 IMAD.IADD R21, R156, 0x1, R7 ;  /* 0x000000019c152824 */ /* 0x000fc800078e0207 */
[----:B-1----:R-:W-:-:S04]  /*9e10*/  @P2 IMAD.HI.U32 R12, R21, R12, RZ ;  /* 0x0000000c150c2227 */ /* 0x002fc800078e00ff */
[----:B------:R-:W-:Y:S01]  /*9e20*/  IMAD.MOV.U32 R21, RZ, RZ, R10 ;  /* 0x000000ffff157224 */ /* 0x000fe200078e000a */
[----:B------:R-:W-:-:S07]  /*9e30*/  @P2 SHF.R.U32.HI R21, RZ, R13, R12 ;  /* 0x0000000dff152219 */ /* 0x000fce000001160c */
.L_x_8678:
[----:B------:R-:W-:Y:S05]  /*9e40*/  BSYNC B0 ;  /* 0x0000000000007941 */ /* 0x000fea0003800000 */
.L_x_8676:
[----:B------:R-:W-:-:S04]  /*9e50*/  IMAD R13, R21, R18, -R0 ;  /* 0x00000012150d7224 */ /* 0x000fc800078e0a00 */
[----:B------:R-:W-:-:S05]  /*9e60*/  IMAD R13, R16, -0x2, R13 ;  /* 0xfffffffe100d7824 */ /* 0x000fca00078e020d */
[----:B------:R-:W-:Y:S02]  /*9e70*/  VIADDMNMX R11, R13, R18, R11, PT ;  /* 0x000000120d0b7246 */ /* 0x000fe4000380010b */
[----:B------:R-:W-:-:S07]  /*9e80*/  VIMNMX R2, R2, R13, !PT ;  /* 0x0000000d02027248 */ /* 0x000fce0007fe0100 */
.L_x_8675:
[----:B------:R-:W-:Y:S01]  /*9e90*/  ISETP.GT.AND P2, PT, R3, -0x1, PT ;  /* 0xffffffff0300780c */ /* 0x000fe20003f44270 */
[C---:B------:R-:W-:Y:S02]  /*9ea0*/  IMAD.IADD R15, R6.reuse, 0x1, R15 ;  /* 0x00000001060f7824 */ /* 0x040fe400078e020f */
[----:B------:R-:W-:Y:S01]  /*9eb0*/  IMAD.IADD R14, R6, 0x1, R14 ;  /* 0x00000001060e7824 */ /* 0x000fe200078e020e */
[C---:B------:R-:W-:Y:S02]  /*9ec0*/  ISETP.GT.AND P4, PT, R2.reuse, RZ, P2 ;  /* 0x000000ff0200720c */ /* 0x040fe40001784270 */
[----:B------:R-:W-:Y:S02]  /*9ed0*/  ISETP.GT.AND P6, PT, R2, 0x1, P2 ;  /* 0x000000010200780c */ /* 0x000fe400017c4270 */
[C---:B------:R-:W-:Y:S02]  /*9ee0*/  ISETP.LT.OR P4, PT, R11.reuse, 0x1, P4 ;  /* 0x000000010b00780c */ /* 0x040fe40002781670 */
[----:B------:R-:W-:-:S02]  /*9ef0*/  ISETP.LT.OR P6, PT, R11, 0x2, P6 ;  /* 0x000000020b00780c */ /* 0x000fc400037c1670 */
        /* <DEDUP_REMOVED lines=105> */
.L_x_8681:
[----:B------:R-:W-:-:S05]  /*a590*/  IMAD.U32 R2, RZ, RZ, UR21 ;  /* 0x00000015ff027e24 */ /* 0x000fca000f8e00ff */
[----:B------:R-:W-:-:S13]  /*a5a0*/  ISETP.NE.AND P3, PT, R2, 0x1, PT ;  /* 0x000000010200780c */ /* 0x000fda0003f65270 */
[----:B------:R-:W1:Y:S02]  /*a5b0*/  @P3 LDC.64 R12, c[0x0][0x9e8] ;  /* 0x00027a00ff0c3b82 */ /* 0x000e640000000a00 */
[----:B-1----:R-:W-:-:S05]  /*a5c0*/  @P3 IMAD.HI.U32 R12, R11, R12, RZ ;  /* 0x0000000c0b0c3227 */ /* 0x002fca00078e00ff */
[----:B------:R-:W-:-:S07]  /*a5d0*/  @P3 SHF.R.U32.HI R11, RZ, R13, R12 ;  /* 0x0000000dff0b3219 */ /* 0x000fce000001160c */
.L_x_8682:
[----:B------:R-:W-:Y:S05]  /*a5e0*/  BSYNC B0 ;  /* 0x0000000000007941 */ /* 0x000fea0003800000 */
.L_x_8680:
[----:B------:R-:W-:-:S04]  /*a5f0*/  IMAD R11, R11, R2, -R0 ;  /* 0x000000020b0b7224 */ /* 0x000fc800078e0a00 */
[----:B------:R-:W-:-:S05]  /*a600*/  IMAD R11, R16, -0x2, R11 ;  /* 0xfffffffe100b7824 */ /* 0x000fca00078e020b */
[----:B------:R-:W-:Y:S02]  /*a610*/  VIADDMNMX R15, R11, R2, R15, PT ;  /* 0x000000020b0f7246 */ /* 0x000fe4000380010f */
[----:B------:R-:W-:-:S07]  /*a620*/  VIMNMX R14, R14, R11, !PT ;  /* 0x0000000b0e0e7248 */ /* 0x000fce0007fe0100 */
.L_x_8679:
        /* <DEDUP_REMOVED lines=22> */
[C---:B------:R-:W-:Y:S02]  /*a790*/  ISETP.GT.AND P3, PT, R14.reuse, 0x21, P2 ;  /* 0x000000210e00780c */ /* 0x040fe40001764270 */
[----:B------:R-:W-:Y:S02]  /*a7a0*/  FMNMX.FTZ R11, R45, R0, !PT ;  /* 0x000000002d0b7209 */ /* 0x000fe40007810000 */
[----:B------:R-:W-:-:S02]  /*a7b0*/  ISETP.GT.AND P6, PT, R14, 0x8, P2 ;  /* 0x000000080e00780c */ /* 0x000fc400017c4270 */
[----:B------:R-:W-:Y:S02]  /*a7c0*/  FMNMX.FTZ R0, R48, R11, !PT ;  /* 0x0000000b30007209 */ /* 0x000fe40007810000 */
[----:B------:R-:W-:Y:S02]  /*a7d0*/  ISETP.LT.OR P4, PT, R15, 0x2, P4 ;  /* 0x000000020f00780c */ /* 0x000fe40002781670 */
[----:B------:R-:W-:Y:S02]  /*a7e0*/  FMNMX.FTZ R11, R49, R0, !PT ;  /* 0x00000000310b7209 */ /* 0x000fe40007810000 */
[C---:B------:R-:W-:Y:S02]  /*a7f0*/  ISETP.LT.OR P3, PT, R15.reuse, 0x22, P3 ;  /* 0x000000220f00780c */ /* 0x040fe40001f61670 */
        /* <DEDUP_REMOVED lines=9> */
[----:B------:R-:W-:Y:S02]  /*a890*/  ISETP.GT.AND P3, PT, R14, RZ, P2 ;  /* 0x000000ff0e00720c */ /* 0x000fe40001764270 */
[----:B------:R-:W-:Y:S02]  /*a8a0*/  FMNMX.FTZ R11, R61, R0, !PT ;  /* 0x000000003d0b7209 */ /* 0x000fe40007810000 */
[----:B------:R-:W-:Y:S02]  /*a8b0*/  FSEL R30, R30, -INF , !P6 ;  /* 0xff8000001e1e7808 */ /* 0x000fe40007000000 */
        /* <DEDUP_REMOVED lines=23> */
[----:B------:R-:W-:Y:S02]  /*aa30*/  ISETP.LT.OR P4, PT, R15, 0x29, P4 ;  /* 0x000000290f00780c */ /* 0x000fe40002781670 */
[----:B------:R-:W-:Y:S01]  /*aa40*/  ISETP.GT.AND P3, PT, R14, 0x30, P2 ;  /* 0x000000300e00780c */ /* 0x000fe20001764270 */
[----:B------:R-:W1:Y:S01]  /*aa50*/  SHFL.BFLY PT, R11, R0, 0x2, 0x1f ;  /* 0x0c401f00000b7f89 */ /* 0x000e6200000e0000 */
[----:B------:R-:W-:-:S02]  /*aa60*/  FSEL R46, R46, -INF , !P4 ;  /* 0xff8000002e2e7808 */ /* 0x000fc40006000000 */
[----:B------:R-:W-:Y:S02]  /*aa70*/  ISETP.GT.AND P4, PT, R14, 0x29, P2 ;  /* 0x000000290e00780c */ /* 0x000fe40001784270 */
[C---:B------:R-:W-:Y:S02]  /*aa80*/  ISETP.LT.OR P3, PT, R15.reuse, 0x31, P3 ;  /* 0x000000310f00780c */ /* 0x040fe40001f61670 */
[----:B------:R-:W-:Y:S02]  /*aa90*/  ISETP.LT.OR P4, PT, R15, 0x2a, P4 ;  /* 0x0000002a0f00780c */ /* 0x000fe40002781670 */
[----:B------:R-:W-:Y:S02]  /*aaa0*/  FSEL R50, R50, -INF , !P3 ;  /* 0xff80000032327808 */ /* 0x000fe40005800000 */
[----:B------:R-:W-:Y:S02]  /*aab0*/  FSEL R47, R47, -INF , !P4 ;  /* 0xff8000002f2f7808 */ /* 0x000fe40006000000 */
[----:B------:R-:W-:-:S02]  /*aac0*/  ISETP.GT.AND P4, PT, R14, 0x31, P2 ;  /* 0x000000310e00780c */ /* 0x000fc40001784270 */
[C---:B------:R-:W-:Y:S02]  /*aad0*/  ISETP.GT.AND P3, PT, R14.reuse, 0x38, P2 ;  /* 0x000000380e00780c */ /* 0x040fe40001764270 */
[C---:B------:R-:W-:Y:S02]  /*aae0*/  ISETP.LT.OR P4, PT, R15.reuse, 0x32, P4 ;  /* 0x000000320f00780c */ /* 0x040fe40002781670 */
[----:B------:R-:W-:Y:S02]  /*aaf0*/  ISETP.LT.OR P3, PT, R15, 0x39, P3 ;  /* 0x000000390f00780c */ /* 0x000fe40001f61670 */
[----:B------:R-:W-:Y:S02]  /*ab00*/  FSEL R51, R51, -INF , !P4 ;  /* 0xff80000033337808 */ /* 0x000fe40006000000 */
[----:B------:R-:W-:Y:S02]  /*ab10*/  ISETP.GT.AND P4, PT, R14, 0x39, P2 ;  /* 0x000000390e00780c */ /* 0x000fe40001784270 */
[----:B-1----:R-:W-:-:S02]  /*ab20*/  FMNMX.FTZ R11, R0, R11, !PT ;  /* 0x0000000b000b7209 */ /* 0x002fc40007810000 */
[----:B------:R-:W-:Y:S02]  /*ab30*/  FSEL R54, R54, -INF , !P3 ;  /* 0xff80000036367808 */ /* 0x000fe40005800000 */
[C---:B------:R-:W-:Y:S01]  /*ab40*/  ISETP.GT.AND P3, PT, R14.reuse, 0x40, P2 ;  /* 0x000000400e00780c */ /* 0x040fe20001764270 */
[----:B------:R-:W1:Y:S01]  /*ab50*/  SHFL.BFLY PT, R2, R11, 0x1, 0x1f ;  /* 0x0c201f000b027f89 */ /* 0x000e6200000e0000 */
[C---:B------:R-:W-:Y:S02]  /*ab60*/  ISETP.LT.OR P4, PT, R15.reuse, 0x3a, P4 ;  /* 0x0000003a0f00780c */ /* 0x040fe40002781670 */
[----:B------:R-:W-:Y:S02]  /*ab70*/  ISETP.LT.OR P3, PT, R15, 0x41, P3 ;  /* 0x000000410f00780c */ /* 0x000fe40001f61670 */
[----:B------:R-:W-:Y:S02]  /*ab80*/  FSEL R55, R55, -INF , !P4 ;  /* 0xff80000037377808 */ /* 0x000fe40006000000 */
[----:B------:R-:W-:-:S02]  /*ab90*/  ISETP.GT.AND P4, PT, R14, 0x41, P2 ;  /* 0x000000410e00780c */ /* 0x000fc40001784270 */
[----:B------:R-:W-:Y:S02]  /*aba0*/  FSEL R58, R58, -INF , !P3 ;  /* 0xff8000003a3a7808 */ /* 0x000fe40005800000 */
[C---:B------:R-:W-:Y:S02]  /*abb0*/  ISETP.GT.AND P3, PT, R14.reuse, 0x48, P2 ;  /* 0x000000480e00780c */ /* 0x040fe40001764270 */
[C---:B------:R-:W-:Y:S02]  /*abc0*/  ISETP.LT.OR P4, PT, R15.reuse, 0x42, P4 ;  /* 0x000000420f00780c */ /* 0x040fe40002781670 */
[----:B------:R-:W-:Y:S02]  /*abd0*/  ISETP.LT.OR P3, PT, R15, 0x49, P3 ;  /* 0x000000490f00780c */ /* 0x000fe40001f61670 */
[----:B------:R-:W-:Y:S02]  /*abe0*/  FSEL R59, R59, -INF , !P4 ;  /* 0xff8000003b3b7808 */ /* 0x000fe40006000000 */
[----:B------:R-:W-:-:S02]  /*abf0*/  ISETP.GT.AND P4, PT, R14, 0x49, P2 ;  /* 0x000000490e00780c */ /* 0x000fc40001784270 */
[----:B------:R-:W-:Y:S02]  /*ac00*/  FSEL R62, R62, -INF , !P3 ;  /* 0xff8000003e3e7808 */ /* 0x000fe40005800000 */
[----:B------:R-:W-:Y:S02]  /*ac10*/  ISETP.GT.AND P3, PT, R14, 0x50, P2 ;  /* 0x000000500e00780c */ /* 0x000fe40001764270 */
[----:B-1----:R-:W-:Y:S02]  /*ac20*/  FMNMX.FTZ R2, R11, R2, !PT ;  /* 0x000000020b027209 */ /* 0x002fe40007810000 */
[----:B------:R-:W-:Y:S02]  /*ac30*/  ISETP.LT.OR P4, PT, R15, 0x4a, P4 ;  /* 0x0000004a0f00780c */ /* 0x000fe40002781670 */
[C---:B------:R-:W-:Y:S01]  /*ac40*/  FSETP.NEU.FTZ.AND P6, PT, R2.reuse, -INF , PT ;  /* 0xff8000000200780b */ /* 0x040fe20003fdd000 */
[----:B------:R-:W-:-:S01]  /*ac50*/  FFMA.FTZ R0, R2, R13, -8 ;  /* 0xc100000002007423 */ /* 0x000fc2000001000d */
[----:B------:R-:W-:-:S02]  /*ac60*/  ISETP.LT.OR P3, PT, R15, 0x51, P3 ;  /* 0x000000510f00780c */ /* 0x000fc40001f61670 */
[----:B------:R-:W-:Y:S02]  /*ac70*/  FSEL R63, R63, -INF , !P4 ;  /* 0xff8000003f3f7808 */ /* 0x000fe40006000000 */
[----:B------:R-:W-:Y:S02]  /*ac80*/  FSEL R0, R0, RZ, P6 ;  /* 0x000000ff00007208 */ /* 0x000fe40003000000 */
[----:B------:R-:W-:Y:S02]  /*ac90*/  ISETP.GT.AND P4, PT, R14, 0x51, P2 ;  /* 0x000000510e00780c */ /* 0x000fe40001784270 */
        /* <DEDUP_REMOVED lines=12> */
[----:B------:R-:W-:Y:S01]  /*ad60*/  ISETP.GT.AND P3, PT, R14, 0x58, P2 ;  /* 0x000000580e00780c */ /* 0x000fe20001764270 */
[----:B------:R-:W-:-:S01]  /*ad70*/  FFMA.FTZ R44, R44, UR41, -R0 ;  /* 0x000000292c2c7c23 */ /* 0x000fc20008010800 */
[----:B------:R-:W-:Y:S01]  /*ad80*/  FMNMX.FTZ R29, R31, R24, !PT ;  /* 0x000000181f1d7209 */ /* 0x000fe20007810000 */
[----:B------:R-:W-:-:S01]  /*ad90*/  FFMA.FTZ R56, R56, UR41, -R0 ;  /* 0x0000002938387c23 */ /* 0x000fc20008010800 */
[----:B------:R1:W-:Y:S01]  /*ada0*/  MUFU.EX2 R24, R36 ;  /* 0x0000002400187308 */ /* 0x0003e20000000800 */
[----:B------:R-:W-:Y:S01]  /*adb0*/  ISETP.LT.OR P4, PT, R15, 0x52, P4 ;  /* 0x000000520f00780c */ /* 0x000fe20002781670 */
        /* <DEDUP_REMOVED lines=8> */
[----:B------:R-:W-:Y:S01]  /*ae40*/  FFMA.FTZ R85, R85, UR41, -R0 ;  /* 0x0000002955557c23 */ /* 0x000fe20008010800 */
[----:B------:R-:W-:Y:S01]  /*ae50*/  FMNMX.FTZ R26, R38, R33, !PT ;  /* 0x00000021261a7209 */ /* 0x000fe20007810000 */
[----:B------:R-:W-:Y:S01]  /*ae60*/  MUFU.EX2 R12, R12 ;  /* 0x0000000c000c7308 */ /* 0x000fe20000000800 */
[----:B------:R-:W-:-:S02]  /*ae70*/  ISETP.GT.AND P4, PT, R14, 0x59, P2 ;  /* 0x000000590e00780c */ /* 0x000fc40001784270 */
[----:B------:R-:W-:Y:S02]  /*ae80*/  FMNMX.FTZ R33, R39, R26, !PT ;  /* 0x0000001a27217209 */ /* 0x000fe40007810000 */
[----:B------:R-:W-:Y:S02]  /*ae90*/  FSEL R70, R70, -INF , !P3 ;  /* 0xff80000046467808 */ /* 0x000fe40005800000 */
[----:B------:R-:W-:Y:S01]  /*aea0*/  FMNMX.FTZ R28, R42, R33, !PT ;  /* 0x000000212a1c7209 */ /* 0x000fe20007810000 */
[----:B------:R-:W-:-:S01]  /*aeb0*/  FFMA.FTZ R33, R41, UR41, -R0 ;  /* 0x0000002929217c23 */ /* 0x000fc20008010800 */
[----:B------:R-:W-:Y:S01]  /*aec0*/  MUFU.EX2 R26, R40 ;  /* 0x00000028001a7308 */ /* 0x000fe20000000800 */
[----:B------:R-:W-:Y:S02]  /*aed0*/  ISETP.GT.AND P3, PT, R14, 0x60, P2 ;  /* 0x000000600e00780c */ /* 0x000fe40001764270 */
[----:B------:R-:W-:Y:S02]  /*aee0*/  FMNMX.FTZ R37, R43, R28, !PT ;  /* 0x0000001c2b257209 */ /* 0x000fe40007810000 */
[----:B------:R-:W-:-:S02]  /*aef0*/  ISETP.LT.OR P4, PT, R15, 0x5a, P4 ;  /* 0x0000005a0f00780c */ /* 0x000fc40002781670 */
[----:B------:R-:W-:Y:S01]  /*af00*/  FMNMX.FTZ R28, R46, R37, !PT ;  /* 0x000000252e1c7209 */ /* 0x000fe20007810000 */
[----:B------:R-:W-:Y:S01]  /*af10*/  MUFU.EX2 R11, R11 ;  /* 0x0000000b000b7308 */ /* 0x000fe20000000800 */
[----:B------:R-:W-:Y:S02]  /*af20*/  ISETP.LT.OR P3, PT, R15, 0x61, P3 ;  /* 0x000000610f00780c */ /* 0x000fe40001f61670 */
[----:B------:R-:W-:Y:S02]  /*af30*/  FMNMX.FTZ R37, R47, R28, !PT ;  /* 0x0000001c2f257209 */ /* 0x000fe40007810000 */
[----:B------:R-:W-:Y:S02]  /*af40*/  FSEL R71, R71, -INF , !P4 ;  /* 0xff80000047477808 */ /* 0x000fe40006000000 */
[----:B------:R-:W-:Y:S01]  /*af50*/  FMNMX.FTZ R32, R50, R37, !PT ;  /* 0x0000002532207209 */ /* 0x000fe20007810000 */
[----:B------:R-:W-:-:S01]  /*af60*/  FFMA.FTZ R37, R45, UR41, -R0 ;  /* 0x000000292d257c23 */ /* 0x000fc20008010800 */
[----:B------:R-:W-:Y:S01]  /*af70*/  ISETP.GT.AND P4, PT, R14, 0x61, P2 ;  /* 0x000000610e00780c */ /* 0x000fe20001784270 */
[----:B------:R-:W-:Y:S01]  /*af80*/  MUFU.EX2 R28, R44 ;  /* 0x0000002c001c7308 */ /* 0x000fe20000000800 */
[----:B------:R-:W-:-:S02]  /*af90*/  FMNMX.FTZ R41, R51, R32, !PT ;  /* 0x0000002033297209 */ /* 0x000fc40007810000 */
[----:B------:R-:W-:Y:S02]  /*afa0*/  FSEL R74, R74, -INF , !P3 ;  /* 0xff8000004a4a7808 */ /* 0x000fe40005800000 */
[----:B------:R-:W-:Y:S02]  /*afb0*/  FMNMX.FTZ R32, R54, R41, !PT ;  /* 0x0000002936207209 */ /* 0x000fe40007810000 */
[----:B------:R-:W-:Y:S01]  /*afc0*/  ISETP.GT.AND P3, PT, R14, 0x68, P2 ;  /* 0x000000680e00780c */ /* 0x000fe20001764270 */
[----:B------:R-:W-:Y:S01]  /*afd0*/  MUFU.EX2 R13, R13 ;  /* 0x0000000d000d7308 */ /* 0x000fe20000000800 */
[----:B------:R-:W-:Y:S02]  /*afe0*/  FMNMX.FTZ R41, R55, R32, !PT ;  /* 0x0000002037297209 */ /* 0x000fe40007810000 */
[----:B------:R-:W-:Y:S02]  /*aff0*/  ISETP.LT.OR P4, PT, R15, 0x62, P4 ;  /* 0x000000620f00780c */ /* 0x000fe40002781670 */
[----:B-1----:R-:W-:Y:S01]  /*b000*/  FMNMX.FTZ R36, R58, R41, !PT ;  /* 0x000000293a247209 */ /* 0x002fe20007810000 */
[----:B------:R-:W-:Y:S01]  /*b010*/  FFMA.FTZ R41, R49, UR41, -R0 ;  /* 0x0000002931297c23 */ /* 0x000fe20008010800 */
[----:B------:R-:W-:Y:S01]  /*b020*/  ISETP.LT.OR P3, PT, R15, 0x69, P3 ;  /* 0x000000690f00780c */ /* 0x000fe20001f61670 */
[----:B------:R1:W-:Y:S01]  /*b030*/  MUFU.EX2 R32, R48 ;  /* 0x0000003000207308 */ /* 0x0003e20000000800 */
[----:B------:R-:W-:-:S02]  /*b040*/  FMNMX.FTZ R45, R59, R36, !PT ;  /* 0x000000243b2d7209 */ /* 0x000fc40007810000 */
[----:B------:R-:W-:Y:S02]  /*b050*/  FSEL R75, R75, -INF , !P4 ;  /* 0xff8000004b4b7808 */ /* 0x000fe40006000000 */
[----:B------:R-:W-:Y:S02]  /*b060*/  FMNMX.FTZ R36, R62, R45, !PT ;  /* 0x0000002d3e247209 */ /* 0x000fe40007810000 */
[----:B------:R-:W-:Y:S01]  /*b070*/  ISETP.GT.AND P4, PT, R14, 0x69, P2 ;  /* 0x000000690e00780c */ /* 0x000fe20001784270 */
[----:B------:R-:W-:Y:S01]  /*b080*/  MUFU.EX2 R18, R18 ;  /* 0x0000001200127308 */ /* 0x000fe20000000800 */
[----:B------:R-:W-:Y:S01]  /*b090*/  FMNMX.FTZ R45, R63, R36, !PT ;  /* 0x000000243f2d7209 */ /* 0x000fe20007810000 */
[--C-:B-1----:R-:W-:Y:S01]  /*b0a0*/  FFMA.FTZ R48, R68, UR41, -R0.reuse ;  /* 0x0000002944307c23 */ /* 0x102fe20008010800 */
[----:B------:R-:W-:Y:S02]  /*b0b0*/  FSEL R78, R78, -INF , !P3 ;  /* 0xff8000004e4e7808 */ /* 0x000fe40005800000 */
[----:B------:R-:W-:Y:S01]  /*b0c0*/  FMNMX.FTZ R40, R66, R45, !PT ;  /* 0x0000002d42287209 */ /* 0x000fe20007810000 */
[----:B------:R-:W-:-:S01]  /*b0d0*/  FFMA.FTZ R45, R53, UR41, -R0 ;  /* 0x00000029352d7c23 */ /* 0x000fc20008010800 */
[----:B------:R-:W-:Y:S01]  /*b0e0*/  ISETP.GT.AND P3, PT, R14, 0x70, P2 ;  /* 0x000000700e00780c */ /* 0x000fe20001764270 */
[----:B------:R1:W-:Y:S01]  /*b0f0*/  MUFU.EX2 R36, R52 ;  /* 0x0000003400247308 */ /* 0x0003e20000000800 */
[----:B------:R-:W-:-:S02]  /*b100*/  FMNMX.FTZ R49, R67, R40, !PT ;  /* 0x0000002843317209 */ /* 0x000fc40007810000 */
[C---:B------:R-:W-:Y:S02]  /*b110*/  ISETP.LT.OR P4, PT, R15.reuse, 0x6a, P4 ;  /* 0x0000006a0f00780c */ /* 0x040fe40002781670 */
[----:B------:R-:W-:Y:S02]  /*b120*/  FMNMX.FTZ R40, R70, R49, !PT ;  /* 0x0000003146287209 */ /* 0x000fe40007810000 */
[----:B------:R-:W-:Y:S01]  /*b130*/  ISETP.LT.OR P3, PT, R15, 0x71, P3 ;  /* 0x000000710f00780c */ /* 0x000fe20001f61670 */
        /* <DEDUP_REMOVED lines=8> */
[----:B------:R-:W-:Y:S01]  /*b1c0*/  FMNMX.FTZ R53, R75, R44, !PT ;  /* 0x0000002c4b357209 */ /* 0x000fe20007810000 */
[--C-:B------:R-:W-:Y:S01]  /*b1d0*/  FFMA.FTZ R57, R69, UR41, -R0.reuse ;  /* 0x0000002945397c23 */ /* 0x100fe20008010800 */
[----:B------:R-:W-:Y:S01]  /*b1e0*/  FSEL R82, R82, -INF , !P3 ;  /* 0xff80000052527808 */ /* 0x000fe20005800000 */
[----:B------:R-:W-:Y:S01]  /*b1f0*/  FFMA.FTZ R69, R81, UR41, -R0 ;  /* 0x0000002951457c23 */ /* 0x000fe20008010800 */
[----:B------:R-:W-:-:S02]  /*b200*/  FMNMX.FTZ R44, R78, R53, !PT ;  /* 0x000000354e2c7209 */ /* 0x000fc40007810000 */
[C---:B------:R-:W-:Y:S01]  /*b210*/  ISETP.GT.AND P3, PT, R14.reuse, 0x78, P2 ;  /* 0x000000780e00780c */ /* 0x040fe20001764270 */
[----:B------:R-:W-:Y:S01]  /*b220*/  MUFU.EX2 R25, R25 ;  /* 0x0000001900197308 */ /* 0x000fe20000000800 */
[----:B------:R-:W-:Y:S02]  /*b230*/  ISETP.LT.OR P4, PT, R15, 0x72, P4 ;  /* 0x000000720f00780c */ /* 0x000fe40002781670 */
[----:B------:R-:W-:Y:S02]  /*b240*/  FMNMX.FTZ R53, R79, R44, !PT ;  /* 0x0000002c4f357209 */ /* 0x000fe40007810000 */
[----:B------:R-:W-:Y:S01]  /*b250*/  ISETP.GT.AND P2, PT, R14, 0x79, P2 ;  /* 0x000000790e00780c */ /* 0x000fe20001744270 */
[--C-:B------:R-:W-:Y:S01]  /*b260*/  FFMA.FTZ R14, R60, UR41, -R0.reuse ;  /* 0x000000293c0e7c23 */ /* 0x100fe20008010800 */
[----:B------:R-:W-:Y:S01]  /*b270*/  ISETP.LT.OR P3, PT, R15, 0x79, P3 ;  /* 0x000000790f00780c */ /* 0x000fe20001f61670 */
[----:B------:R-:W-:Y:S01]  /*b280*/  FFMA.FTZ R60, R80, UR41, -R0 ;  /* 0x00000029503c7c23 */ /* 0x000fe20008010800 */
[----:B------:R-:W-:Y:S01]  /*b290*/  FSEL R83, R83, -INF , !P4 ;  /* 0xff80000053537808 */ /* 0x000fe20006000000 */
[----:B------:R-:W-:Y:S01]  /*b2a0*/  MUFU.EX2 R29, R29 ;  /* 0x0000001d001d7308 */ /* 0x000fe20000000800 */
[----:B------:R-:W-:-:S02]  /*b2b0*/  FMNMX.FTZ R44, R82, R53, !PT ;  /* 0x00000035522c7209 */ /* 0x000fc40007810000 */
[----:B------:R-:W-:Y:S01]  /*b2c0*/  ISETP.LT.OR P2, PT, R15, 0x7a, P2 ;  /* 0x0000007a0f00780c */ /* 0x000fe20001741670 */
[----:B------:R-:W-:-:S01]  /*b2d0*/  FFMA.FTZ R15, R61, UR41, -R0 ;  /* 0x000000293d0f7c23 */ /* 0x000fc20008010800 */
[----:B------:R-:W-:Y:S01]  /*b2e0*/  FSEL R86, R86, -INF , !P3 ;  /* 0xff80000056567808 */ /* 0x000fe20005800000 */
[----:B------:R-:W-:-:S01]  /*b2f0*/  FFMA.FTZ R61, R73, UR41, -R0 ;  /* 0x00000029493d7c23 */ /* 0x000fc20008010800 */
[----:B------:R-:W-:Y:S01]  /*b300*/  FMNMX.FTZ R53, R83, R44, !PT ;  /* 0x0000002c53357209 */ /* 0x000fe20007810000 */
[----:B------:R-:W-:Y:S01]  /*b310*/  MUFU.EX2 R33, R33 ;  /* 0x0000002100217308 */ /* 0x000fe20000000800 */
[----:B------:R-:W-:Y:S02]  /*b320*/  FSEL R87, R87, -INF , !P2 ;  /* 0xff80000057577808 */ /* 0x000fe40005000000 */
[----:B------:R-:W-:Y:S01]  /*b330*/  FMNMX.FTZ R44, R86, R53, !PT ;  /* 0x00000035562c7209 */ /* 0x000fe20007810000 */
[----:B------:R-:W-:-:S01]  /*b340*/  FFMA.FTZ R53, R65, UR41, -R0 ;  /* 0x0000002941357c23 */ /* 0x000fc20008010800 */
[----:B------:R-:W-:-:S02]  /*b350*/  FSEL R72, R2, RZ, P6 ;  /* 0x000000ff02487208 */ /* 0x000fc40003000000 */
[----:B-1----:R-:W-:Y:S01]  /*b360*/  FMNMX.FTZ R56, R87, R44, !PT ;  /* 0x0000002c57387209 */ /* 0x002fe20007810000 */
[----:B------:R-:W-:Y:S02]  /*b370*/  MUFU.EX2 R37, R37 ;  /* 0x0000002500257308 */ /* 0x000fe40000000800 */
[----:B------:R-:W-:-:S02]  /*b380*/  FADD.FTZ R72, -R72, R9 ;  /* 0x0000000948487221 */ /* 0x000fc40000010100 */
[----:B------:R-:W1:Y:S02]  /*b390*/  SHFL.BFLY PT, R65, R56, 0x2, 0x1f ;  /* 0x0c401f0038417f89 */ /* 0x000e6400000e0000 */
[----:B------:R-:W-:Y:S02]  /*b3a0*/  FMUL.FTZ R9, R72, UR41 ;  /* 0x0000002948097c20 */ /* 0x000fe40008410000 */
[----:B------:R2:W-:Y:S08]  /*b3b0*/  MUFU.EX2 R44, R64 ;  /* 0x00000040002c7308 */ /* 0x0005f00000000800 */
[----:B------:R-:W3:Y:S01]  /*b3c0*/  MUFU.EX2 R9, R9 ;  /* 0x0000000900097308 */ /* 0x000ee20000000800 */
[----:B--2---:R-:W-:-:S07]  /*b3d0*/  FFMA.FTZ R64, R84, UR41, -R0 ;  /* 0x0000002954407c23 */ /* 0x004fce0008010800 */
[----:B------:R-:W-:Y:S01]  /*b3e0*/  MUFU.EX2 R41, R41 ;  /* 0x0000002900297308 */ /* 0x000fe20000000800 */
[----:B-1----:R-:W-:Y:S01]  /*b3f0*/  FMNMX.FTZ R68, R56, R65, !PT ;  /* 0x0000004138447209 */ /* 0x002fe20007810000 */
[--C-:B------:R-:W-:Y:S01]  /*b400*/  FFMA.FTZ R56, R76, UR41, -R0.reuse ;  /* 0x000000294c387c23 */ /* 0x100fe20008010800 */
[----:B------:R-:W-:-:S01]  /*b410*/  FFMA.FTZ R65, R77, UR41, -R0 ;  /* 0x000000294d417c23 */ /* 0x000fc20008010800 */
[----:B------:R-:W-:-:S04]  /*b420*/  IMAD.U32 R77, RZ, RZ, UR41 ;  /* 0x00000029ff4d7e24 */ /* 0x000fc8000f8e00ff */
[----:B------:R-:W-:Y:S01]  /*b430*/  MUFU.EX2 R45, R45 ;  /* 0x0000002d002d7308 */ /* 0x000fe20000000800 */
[----:B------:R-:W1:Y:S07]  /*b440*/  SHFL.BFLY PT, R73, R68, 0x1, 0x1f ;  /* 0x0c201f0044497f89 */ /* 0x000e6e00000e0000 */
[----:B------:R-:W-:Y:S08]  /*b450*/  MUFU.EX2 R49, R49 ;  /* 0x0000003100317308 */ /* 0x000ff00000000800 */
[----:B------:R-:W-:Y:S08]  /*b460*/  MUFU.EX2 R14, R14 ;  /* 0x0000000e000e7308 */ /* 0x000ff00000000800 */
        /* <DEDUP_REMOVED lines=19> */
[----:B------:R-:W-:Y:S01]  /*b5a0*/  FSEL R51, R0, RZ, P2 ;  /* 0x000000ff00337208 */ /* 0x000fe20001000000 */
[--C-:B------:R-:W-:Y:S01]  /*b5b0*/  FFMA.FTZ R76, R54, UR41, -R68.reuse ;  /* 0x00000029364c7c23 */ /* 0x100fe20008010844 */
[----:B------:R-:W-:-:S01]  /*b5c0*/  FFMA.FTZ R21, R21, UR41, -R68 ;  /* 0x0000002915157c23 */ /* 0x000fc20008010844 */
[----:B------:R-:W-:Y:S02]  /*b5d0*/  MUFU.EX2 R72, R72 ;  /* 0x0000004800487308 */ /* 0x000fe40000000800 */
[----:B------:R-:W-:-:S04]  /*b5e0*/  FADD.FTZ R51, -R51, R8 ;  /* 0x0000000833337221 */ /* 0x000fc80000010100 */
[----:B------:R-:W-:Y:S01]  /*b5f0*/  FMUL.FTZ R54, R51, UR41 ;  /* 0x0000002933367c20 */ /* 0x000fe20008410000 */
[----:B------:R-:W-:-:S01]  /*b600*/  FFMA.FTZ R51, R55, UR41, -R68 ;  /* 0x0000002937337c23 */ /* 0x000fc20008010844 */
[----:B------:R-:W-:Y:S01]  /*b610*/  MUFU.EX2 R21, R21 ;  /* 0x0000001500157308 */ /* 0x000fe20000000800 */
[----:B------:R-:W-:-:S01]  /*b620*/  FFMA.FTZ R55, R58, UR41, -R68 ;  /* 0x000000293a377c23 */ /* 0x000fc20008010844 */
[--C-:B------:R-:W-:Y:S01]  /*b630*/  FFMA.FTZ R58, R59, UR41, -R68.reuse ;  /* 0x000000293b3a7c23 */ /* 0x100fe20008010844 */
[----:B------:R-:W-:-:S01]  /*b640*/  FFMA.FTZ R59, R62, UR41, -R68 ;  /* 0x000000293e3b7c23 */ /* 0x000fc20008010844 */
[----:B---3--:R-:W-:-:S04]  /*b650*/  FFMA.FTZ R62, R9, R5, R12 ;  /* 0x00000005093e7223 */ /* 0x008fc8000001000c */
[----:B------:R-:W1:Y:S08]  /*b660*/  MUFU.EX2 R54, R54 ;  /* 0x0000003600367308 */ /* 0x000e700000000800 */
[----:B------:R-:W2:Y:S08]  /*b670*/  MUFU.EX2 R27, R27 ;  /* 0x0000001b001b7308 */ /* 0x000eb00000000800 */
[----:B------:R-:W3:Y:S01]  /*b680*/  MUFU.EX2 R30, R30 ;  /* 0x0000001e001e7308 */ /* 0x000ee20000000800 */
[----:B-1----:R-:W-:-:S01]  /*b690*/  FFMA.FTZ R5, R54, R4, R21 ;  /* 0x0000000436057223 */ /* 0x002fc20000010015 */
[----:B------:R-:W-:Y:S01]  /*b6a0*/  FADD.FTZ R4, R11, R62 ;  /* 0x0000003e0b047221 */ /* 0x000fe20000010000 */
[----:B------:R-:W-:-:S05]  /*b6b0*/  FFMA.FTZ R62, R63, UR41, -R68 ;  /* 0x000000293f3e7c23 */ /* 0x000fca0008010844 */
[----:B------:R-:W1:Y:S08]  /*b6c0*/  MUFU.EX2 R31, R31 ;  /* 0x0000001f001f7308 */ /* 0x000e700000000800 */
[----:B------:R-:W4:Y:S08]  /*b6d0*/  MUFU.EX2 R34, R34 ;  /* 0x0000002200227308 */ /* 0x000f300000000800 */
[----:B------:R5:W-:Y:S08]  /*b6e0*/  MUFU.EX2 R8, R76 ;  /* 0x0000004c00087308 */ /* 0x000bf00000000800 */
[----:B------:R-:W4:Y:S01]  /*b6f0*/  MUFU.EX2 R35, R35 ;  /* 0x0000002300237308 */ /* 0x000f220000000800 */
[----:B-----5:R-:W-:-:S01]  /*b700*/  FADD.FTZ R76, R72, R5 ;  /* 0x00000005484c7221 */ /* 0x020fc20000010000 */
[----:B------:R-:W-:-:S03]  /*b710*/  FADD.FTZ R5, R13, R4 ;  /* 0x000000040d057221 */ /* 0x000fc60000010000 */
[----:B--2---:R-:W-:Y:S01]  /*b720*/  FADD.FTZ R63, R27, R76 ;  /* 0x0000004c1b3f7221 */ /* 0x004fe20000010000 */
[----:B------:R-:W-:-:S02]  /*b730*/  FADD.FTZ R5, R18, R5 ;  /* 0x0000000512057221 */ /* 0x000fc40000010000 */
[----:B------:R-:W2:Y:S01]  /*b740*/  MUFU.EX2 R38, R38 ;  /* 0x0000002600267308 */ /* 0x000ea20000000800 */
[----:B---3--:R-:W-:-:S01]  /*b750*/  FADD.FTZ R4, R30, R63 ;  /* 0x0000003f1e047221 */ /* 0x008fc20000010000 */
[----:B------:R-:W-:Y:S01]  /*b760*/  FFMA.FTZ R63, R66, UR41, -R68 ;  /* 0x00000029423f7c23 */ /* 0x000fe20008010844 */
[----:B------:R-:W-:-:S02]  /*b770*/  FADD.FTZ R66, R20, R5 ;  /* 0x0000000514427221 */ /* 0x000fc40000010000 */
[----:B-1----:R-:W-:Y:S02]  /*b780*/  FADD.FTZ R5, R31, R4 ;  /* 0x000000041f057221 */ /* 0x002fe40000010000 */
[----:B------:R-:W-:-:S01]  /*b790*/  FADD.FTZ R77, R25, R66 ;  /* 0x00000042194d7221 */ /* 0x000fc20000010000 */
[----:B------:R-:W1:Y:S01]  /*b7a0*/  MUFU.EX2 R39, R39 ;  /* 0x0000002700277308 */ /* 0x000e620000000800 */
[----:B----4-:R-:W-:-:S01]  /*b7b0*/  FADD.FTZ R4, R34, R5 ;  /* 0x0000000522047221 */ /* 0x010fc20000010000 */
[----:B------:R-:W-:Y:S01]  /*b7c0*/  FFMA.FTZ R66, R67, UR41, -R68 ;  /* 0x0000002943427c23 */ /* 0x000fe20008010844 */
[----:B------:R-:W-:-:S01]  /*b7d0*/  FADD.FTZ R76, R24, R77 ;  /* 0x0000004d184c7221 */ /* 0x000fc20000010000 */
[----:B------:R-:W-:Y:S01]  /*b7e0*/  FFMA.FTZ R67, R70, UR41, -R68 ;  /* 0x0000002946437c23 */ /* 0x000fe20008010844 */
[----:B------:R-:W-:-:S02]  /*b7f0*/  FADD.FTZ R5, R35, R4 ;  /* 0x0000000423057221 */ /* 0x000fc40000010000 */
[----:B------:R-:W-:Y:S01]  /*b800*/  FADD.FTZ R77, R29, R76 ;  /* 0x0000004c1d4d7221 */ /* 0x000fe20000010000 */
[----:B------:R-:W3:Y:S01]  /*b810*/  MUFU.EX2 R42, R42 ;  /* 0x0000002a002a7308 */ /* 0x000ee20000000800 */
[----:B--2---:R-:W-:-:S02]  /*b820*/  FADD.FTZ R4, R38, R5 ;  /* 0x0000000526047221 */ /* 0x004fc40000010000 */
[----:B------:R-:W-:-:S04]  /*b830*/  FADD.FTZ R70, R26, R77 ;  /* 0x0000004d1a467221 */ /* 0x000fc80000010000 */
[----:B------:R-:W-:Y:S01]  /*b840*/  FADD.FTZ R77, R33, R70 ;  /* 0x00000046214d7221 */ /* 0x000fe20000010000 */
[----:B------:R-:W2:Y:S01]  /*b850*/  MUFU.EX2 R43, R43 ;  /* 0x0000002b002b7308 */ /* 0x000ea20000000800 */
[----:B-1----:R-:W-:-:S01]  /*b860*/  FADD.FTZ R5, R39, R4 ;  /* 0x0000000427057221 */ /* 0x002fc20000010000 */
[----:B------:R-:W-:Y:S01]  /*b870*/  FFMA.FTZ R70, R71, UR41, -R68 ;  /* 0x0000002947467c23 */ /* 0x000fe20008010844 */
[----:B------:R-:W-:-:S01]  /*b880*/  FADD.FTZ R76, R28, R77 ;  /* 0x0000004d1c4c7221 */ /* 0x000fc20000010000 */
[----:B------:R-:W-:-:S03]  /*b890*/  FFMA.FTZ R71, R74, UR41, -R68 ;  /* 0x000000294a477c23 */ /* 0x000fc60008010844 */
[----:B------:R-:W-:Y:S01]  /*b8a0*/  FADD.FTZ R77, R37, R76 ;  /* 0x0000004c254d7221 */ /* 0x000fe20000010000 */
[----:B------:R-:W1:Y:S01]  /*b8b0*/  MUFU.EX2 R46, R46 ;  /* 0x0000002e002e7308 */ /* 0x000e620000000800 */
[----:B---3--:R-:W-:-:S02]  /*b8c0*/  FADD.FTZ R4, R42, R5 ;  /* 0x000000052a047221 */ /* 0x008fc40000010000 */
[----:B------:R-:W-:-:S04]  /*b8d0*/  FADD.FTZ R74, R32, R77 ;  /* 0x0000004d204a7221 */ /* 0x000fc80000010000 */
[----:B------:R-:W-:Y:S01]  /*b8e0*/  FADD.FTZ R77, R41, R74 ;  /* 0x0000004a294d7221 */ /* 0x000fe20000010000 */
[----:B------:R-:W3:Y:S01]  /*b8f0*/  MUFU.EX2 R47, R47 ;  /* 0x0000002f002f7308 */ /* 0x000ee20000000800 */
[----:B--2---:R-:W-:-:S01]  /*b900*/  FADD.FTZ R5, R43, R4 ;  /* 0x000000042b057221 */ /* 0x004fc20000010000 */
[--C-:B------:R-:W-:Y:S01]  /*b910*/  FFMA.FTZ R74, R75, UR41, -R68.reuse ;  /* 0x000000294b4a7c23 */ /* 0x100fe20008010844 */
[----:B------:R-:W-:-:S05]  /*b920*/  FFMA.FTZ R75, R78, UR41, -R68 ;  /* 0x000000294e4b7c23 */ /* 0x000fca0008010844 */
[----:B------:R-:W2:Y:S01]  /*b930*/  MUFU.EX2 R50, R50 ;  /* 0x0000003200327308 */ /* 0x000ea20000000800 */
[----:B-1----:R-:W-:-:S07]  /*b940*/  FADD.FTZ R4, R46, R5 ;  /* 0x000000052e047221 */ /* 0x002fce0000010000 */
[----:B------:R-:W1:Y:S01]  /*b950*/  MUFU.EX2 R51, R51 ;  /* 0x0000003300337308 */ /* 0x000e620000000800 */
[----:B---3--:R-:W-:-:S01]  /*b960*/  FADD.FTZ R5, R47, R4 ;  /* 0x000000042f057221 */ /* 0x008fc20000010000 */
[----:B------:R-:W-:-:S06]  /*b970*/  FADD.FTZ R4, R36, R77 ;  /* 0x0000004d24047221 */ /* 0x000fcc0000010000 */
[----:B------:R-:W3:Y:S01]  /*b980*/  MUFU.EX2 R55, R55 ;  /* 0x0000003700377308 */ /* 0x000ee20000000800 */
[----:B--2---:R-:W-:-:S04]  /*b990*/  FADD.FTZ R5, R50, R5 ;  /* 0x0000000532057221 */ /* 0x004fc80000010000 */
[----:B------:R-:W-:Y:S01]  /*b9a0*/  FADD.FTZ R76, R8, R5 ;  /* 0x00000005084c7221 */ /* 0x000fe20000010000 */
[----:B------:R-:W-:-:S02]  /*b9b0*/  FADD.FTZ R5, R45, R4 ;  /* 0x000000042d057221 */ /* 0x000fc40000010000 */
[----:B------:R-:W2:Y:S01]  /*b9c0*/  MUFU.EX2 R58, R58 ;  /* 0x0000003a003a7308 */ /* 0x000ea20000000800 */
[----:B-1----:R-:W-:-:S01]  /*b9d0*/  FADD.FTZ R76, R51, R76 ;  /* 0x0000004c334c7221 */ /* 0x002fc20000010000 */
[----:B------:R-:W-:-:S04]  /*b9e0*/  FADD.FTZ R4, R40, R5 ;  /* 0x0000000528047221 */ /* 0x000fc80000010000 */
[----:B------:R-:W-:Y:S02]  /*b9f0*/  FADD.FTZ R77, R49, R4 ;  /* 0x00000004314d7221 */ /* 0x000fe40000010000 */
[----:B------:R-:W1:Y:S01]  /*ba00*/  MUFU.EX2 R59, R59 ;  /* 0x0000003b003b7308 */ /* 0x000e620000000800 */
[----:B---3--:R-:W-:-:S01]  /*ba10*/  FADD.FTZ R5, R55, R76 ;  /* 0x0000004c37057221 */ /* 0x008fc20000010000 */
[----:B------:R-:W-:Y:S01]  /*ba20*/  FADD.FTZ R78, R14, R77 ;  /* 0x0000004d0e4e7221 */ /* 0x000fe20000010000 */
[----:B------:R-:W-:-:S01]  /*ba30*/  FFMA.FTZ R76, R79, UR41, -R68 ;  /* 0x000000294f4c7c23 */ /* 0x000fc20008010844 */
[----:B------:R-:W-:Y:S02]  /*ba40*/  FFMA.FTZ R77, R82, UR41, -R68 ;  /* 0x00000029524d7c23 */ /* 0x000fe40008010844 */
[----:B------:R-:W-:-:S02]  /*ba50*/  FADD.FTZ R79, R15, R78 ;  /* 0x0000004e0f4f7221 */ /* 0x000fc40000010000 */
[----:B------:R-:W3:Y:S01]  /*ba60*/  MUFU.EX2 R62, R62 ;  /* 0x0000003e003e7308 */ /* 0x000ee20000000800 */
[----:B--2---:R-:W-:-:S01]  /*ba70*/  FADD.FTZ R4, R58, R5 ;  /* 0x000000053a047221 */ /* 0x004fc20000010000 */
[----:B------:R-:W-:-:S04]  /*ba80*/  FADD.FTZ R78, R44, R79 ;  /* 0x0000004f2c4e7221 */ /* 0x000fc80000010000 */
[----:B------:R-:W-:Y:S01]  /*ba90*/  FADD.FTZ R79, R53, R78 ;  /* 0x0000004e354f7221 */ /* 0x000fe20000010000 */
[----:B------:R-:W-:-:S01]  /*baa0*/  FFMA.FTZ R78, R83, UR41, -R68 ;  /* 0x00000029534e7c23 */ /* 0x000fc20008010844 */
        /* <DEDUP_REMOVED lines=50> */
.L_x_8683:
        /* <DEDUP_REMOVED lines=90> */
.L_x_8666:
[----:B------:R-:W-:Y:S06]  /*c370*/  BAR.ARV 0x8, 0x1a0 ;  /* 0x0206800000007b1d */ /* 0x000fec0000002000 */
[----:B------:R-:W-:Y:S05]  /*c380*/  @!P0 BRA `(.L_x_8685) ;  /* 0x0000000000048947 */ /* 0x000fea0003800000 */
[----:B------:R-:W-:Y:S01]  /*c390*/  BPT.TRAP 0x1 ;  /* 0x000000040000795c */ /* 0x000fe20000300000 */
.L_x_8685:
[----:B------:R-:W-:Y:S01]  /*c3a0*/  ULEA UR14, UR36, UR47, 0x3 ;  /* 0x0000002f240e7291 */ /* 0x000fe2000f8e183f */
[----:B------:R-:W-:-:S05]  /*c3b0*/  IMAD.U32 R3, RZ, RZ, UR37 ;  /* 0x00000025ff037e24 */ /* 0x000fca000f8e00ff */
[----:B------:R-:W-:-:S04]  /*c3c0*/  SHF.L.U32 R3, R3, 0x1f, RZ ;  /* 0x0000001f03037819 */ /* 0x000fc800000006ff */
[----:B------:R1:W2:Y:S01]  /*c3d0*/  SYNCS.PHASECHK.TRANS64.TRYWAIT P1, [UR14+0x19c50], R3 ;  /* 0x019c5003ff0075a7 */ /* 0x0002a2000802014e */
[----:B------:R-:W-:Y:S05]  /*c3e0*/  @!P0 BRA `(.L_x_8686) ;  /* 0x0000000000048947 */ /* 0x000fea0003800000 */
[----:B------:R-:W-:Y:S01]  /*c3f0*/  BPT.TRAP 0x1 ;  /* 0x000000040000795c */ /* 0x000fe20000300000 */
.L_x_8686:
[----:B--2---:R-:W-:Y:S05]  /*c400*/  @P1 BRA `(.L_x_8687) ;  /* 0x0000000000081947 */ /* 0x004fea0003800000 */
[----:B------:R-:W2:Y:S02]  /*c410*/  SYNCS.PHASECHK.TRANS64.TRYWAIT P1, [UR14+0x19c50], R3 ;  /* 0x019c5003ff0075a7 */ /* 0x000ea4000802014e */
[----:B--2---:R-:W-:Y:S05]  /*c420*/  @!P1 BRA `(.L_x_8688) ;  /* 0x00000058003c9947 */ /* 0x004fea0003800000 */
.L_x_8687:
        /* <DEDUP_REMOVED lines=11> */
[----:B------:R-:W-:Y:S01]  /*c4e0*/  @UP0 ULDC.64 UR10, c[0x0][0x9c8] ;  /* 0x00027200000a0ab9 */ /* 0x000fe20000000a00 */
[----:B------:R-:W-:Y:S02]  /*c4f0*/  @UP0 USHF.R.S32.HI UR7, URZ, 0x1f, UR45 ;  /* 0x0000001f3f070899 */ /* 0x000fe4000801142d */
[----:B------:R-:W-:Y:S02]  /*c500*/  @UP0 UIMAD UR6, UR6, UR10, URZ ;  /* 0x0000000a060602a4 */ /* 0x000fe4000f8e023f */
[----:B------:R-:W-:Y:S01]  /*c510*/  @UP0 UIMAD.WIDE.U32 UR8, UR44, UR10, URZ ;  /* 0x0000000a2c0802a5 */ /* 0x000fe2000f8e003f */
[----:B------:R-:W-:Y:S01]  /*c520*/  @UP0 ULDC.64 UR12, c[0x0][0x9d0] ;  /* 0x00027400000c0ab9 */ /* 0x000fe20000000a00 */
[----:B------:R-:W-:Y:S02]  /*c530*/  @UP0 UIMAD UR10, UR44, UR11, UR6 ;  /* 0x0000000b2c0a02a4 */ /* 0x000fe4000f8e0206 */
[----:B------:R-:W-:-:S02]  /*c540*/  UIMAD UR6, UR36, 0x300, UR47 ;  /* 0x00000300240678a4 */ /* 0x000fc4000f8e022f */
[----:B------:R-:W-:Y:S02]  /*c550*/  @UP0 UIMAD UR7, UR7, UR12, URZ ;  /* 0x0000000c070702a4 */ /* 0x000fe4000f8e023f */
[----:B------:R-:W-:Y:S02]  /*c560*/  @UP0 UIADD3 UR9, UR9, UR10, URZ ;  /* 0x0000000a09090290 */ /* 0x000fe4000fffe03f */
[----:B------:R-:W-:Y:S02]  /*c570*/  @UP0 UIMAD UR10, UR45, UR13, UR7 ;  /* 0x0000000d2d0a02a4 */ /* 0x000fe4000f8e0207 */
[----:B------:R-:W-:Y:S01]  /*c580*/  @UP0 UIMAD.WIDE.U32 UR8, UR45, UR12, UR8 ;  /* 0x0000000c2d0802a5 */ /* 0x000fe2000f8e0008 */
[----:B------:R-:W-:Y:S02]  /*c590*/  UMOV UR7, 0x40000040 ;  /* 0x4000004000077882 */ /* 0x000fe40000000000 */
[----:B------:R-:W-:Y:S01]  /*c5a0*/  QGMMA.64x96x32.F32.E4M3.E4M3 R88, R148, gdesc[UR4], R88, gsb0 ;  /* 0x0160000494587df3 */ /* 0x000fe20008000858 */
[----:B------:R-:W-:-:S02]  /*c5b0*/  @UP0 UIADD3 UR7, UR9, UR10, URZ ;  /* 0x0000000a09070290 */ /* 0x000fc4000fffe03f */
[----:B------:R-:W-:-:S04]  /*c5c0*/  @UP0 ULEA UR4, UP1, UR8, UR4, 0x2 ;  /* 0x0000000408040291 */ /* 0x000fc8000f82103f */
[----:B------:R-:W-:Y:S02]  /*c5d0*/  @UP0 ULEA.HI.X UR5, UR8, UR5, UR7, 0x2, UP1 ;  /* 0x0000000508050291 */ /* 0x000fe400088f1407 */
[----:B--2---:R-:W-:-:S04]  /*c5e0*/  IMAD.U32 R6, RZ, RZ, UR4 ;  /* 0x00000004ff067e24 */ /* 0x004fc8000f8e00ff */
[----:B------:R-:W-:-:S05]  /*c5f0*/  IMAD.U32 R7, RZ, RZ, UR5 ;  /* 0x00000005ff077e24 */ /* 0x000fca000f8e00ff */
[----:B------:R2:W3:Y:S01]  /*c600*/  @P1 LDG.E R8, desc[UR48][R6.64] ;  /* 0x0000003006081981 */ /* 0x0004e2000c1e1900 */
[----:B------:R-:W-:Y:S01]  /*c610*/  UIADD3 UR4, UR6, 0x2, URZ ;  /* 0x0000000206047890 */ /* 0x000fe2000fffe03f */
[----:B------:R-:W-:-:S06]  /*c620*/  UMOV UR11, 0x40000040 ;  /* 0x40000040000b7882 */ /* 0x000fcc0000000000 */
[----:B------:R-:W-:Y:S01]  /*c630*/  UMOV UR10, UR4 ;  /* 0x00000004000a7c82 */ /* 0x000fe20008000000 */
[----:B------:R-:W-:Y:S02]  /*c640*/  WARPGROUP.DEPBAR.LE gsb0, 0x0 ;  /* 0x00008000000079c5 */ /* 0x000fe40000010000 */
[----:B------:R-:W-:-:S06]  /*c650*/  WARPGROUP.ARRIVE ;  /* 0x00000000000079c5 */ /* 0x000fcc0000000000 */
[----:B------:R-:W-:Y:S01]  /*c660*/  QGMMA.64x96x32.F32.E4M3.E4M3 R88, R144, gdesc[UR8], R88, gsb0 ;  /* 0x0160000890587df3 */ /* 0x000fe20008000858 */
[----:B------:R-:W-:Y:S01]  /*c670*/  UIADD3 UR4, UR6, 0x4, URZ ;  /* 0x0000000406047890 */ /* 0x000fe2000fffe03f */
[----:B------:R-:W-:-:S06]  /*c680*/  UMOV UR11, 0x40000040 ;  /* 0x40000040000b7882 */ /* 0x000fcc0000000000 */
[----:B------:R-:W-:Y:S01]  /*c690*/  UMOV UR10, UR4 ;  /* 0x00000004000a7c82 */ /* 0x000fe20008000000 */
[----:B------:R-:W4:Y:S01]  /*c6a0*/  SHFL.BFLY PT, R10, R5, 0x2, 0x1f ;  /* 0x0c401f00050a7f89 */ /* 0x000f2200000e0000 */
[----:B------:R-:W-:-:S03]  /*c6b0*/  UIADD3 UR6, UR6, 0x6, URZ ;  /* 0x0000000606067890 */ /* 0x000fc6000fffe03f */
[----:B------:R-:W5:Y:S01]  /*c6c0*/  SHFL.BFLY PT, R9, R4, 0x2, 0x1f ;  /* 0x0c401f0004097f89 */ /* 0x000f6200000e0000 */
[----:B------:R-:W-:Y:S01]  /*c6d0*/  UMOV UR7, 0x40000040 ;  /* 0x4000004000077882 */ /* 0x000fe20000000000 */
[----:B------:R-:W-:Y:S02]  /*c6e0*/  WARPGROUP.DEPBAR.LE gsb0, 0x0 ;  /* 0x00008000000079c5 */ /* 0x000fe40000010000 */
[----:B------:R-:W-:-:S06]  /*c6f0*/  WARPGROUP.ARRIVE ;  /* 0x00000000000079c5 */ /* 0x000fcc0000000000 */
[----:B------:R-:W-:Y:S01]  /*c700*/  QGMMA.64x96x32.F32.E4M3.E4M3 R88, R140, gdesc[UR8], R88, gsb0 ;  /* 0x016000088c587df3 */ /* 0x000fe20008000858 */
        /* <DEDUP_REMOVED lines=13> */
[----:B------:R-:W-:Y:S02]  /*c7e0*/  WARPGROUP.DEPBAR.LE gsb0, 0x0 ;  /* 0x00008000000079c5 */ /* 0x000fe40000010000 */
[----:B------:R-:W-:-:S06]  /*c7f0*/  WARPGROUP.ARRIVE ;  /* 0x00000000000079c5 */ /* 0x000fcc0000000000 */
[----:B------:R-:W-:Y:S01]  /*c800*/  QGMMA.64x96x32.F32.E4M3.E4M3 R88, R136, gdesc[UR4], R88, gsb0 ;  /* 0x0160000488587df3 */ /* 0x000fe20008000858 */
[----:B------:R-:W-:Y:S01]  /*c810*/  FSETP.NE.FTZ.AND P1, PT, R12, RZ, PT ;  /* 0x000000ff0c00720b */ /* 0x000fe20003f35000 */
[----:B------:R-:W-:Y:S01]  /*c820*/  IMAD.MOV.U32 R9, RZ, RZ, RZ ;  /* 0x000000ffff097224 */ /* 0x000fe200078e00ff */
[----:B------:R-:W1:Y:S08]  /*c830*/  @P3 MUFU.LG2 R10, R10 ;  /* 0x0000000a000a3308 */ /* 0x000e700000000c00 */
[----:B------:R1:W2:Y:S08]  /*c840*/  @P2 MUFU.LG2 R6, R11 ;  /* 0x0000000b00062308 */ /* 0x0002b00000000c00 */
        /* <DEDUP_REMOVED lines=16> */
.L_x_8689:
        /* <DEDUP_REMOVED lines=58> */
.L_x_8615:
        /* <DEDUP_REMOVED lines=20> */
[----:B------:R-:W-:Y:S02]  /*ce30*/  F2FP.BF16.F32.PACK_AB R13, R124, R13 ;  /* 0x0000000d7c0d723e */ /* 0x000fe400000010ff */
[----:B------:R-:W-:Y:S02]  /*ce40*/  F2FP.BF16.F32.PACK_AB R12, R125, R12 ;  /* 0x0000000c7d0c723e */ /* 0x000fe400000010ff */
[----:B------:R-:W-:-:S02]  /*ce50*/  F2FP.BF16.F32.PACK_AB R11, R126, R11 ;  /* 0x0000000b7e0b723e */ /* 0x000fc400000010ff */
[----:B------:R-:W-:Y:S02]  /*ce60*/  F2FP.BF16.F32.PACK_AB R10, R127, R10 ;  /* 0x0000000a7f0a723e */ /* 0x000fe400000010ff */
[----:B------:R-:W-:Y:S01]  /*ce70*/  F2FP.BF16.F32.PACK_AB R21, R116, R21 ;  /* 0x000000157415723e */ /* 0x000fe200000010ff */
[----:B------:R-:W3:Y:S01]  /*ce80*/  LDL R7, [R1] ;  /* 0x0000000001077983 */ /* 0x000ee20000100800 */
[----:B-1----:R-:W-:Y:S02]  /*ce90*/  LOP3.LUT P0, R6, R17, 0x3, RZ, 0xc0, !PT ;  /* 0x0000000311067812 */ /* 0x002fe4000780c0ff */
[----:B------:R-:W-:Y:S01]  /*cea0*/  F2FP.BF16.F32.PACK_AB R20, R117, R20 ;  /* 0x000000147514723e */ /* 0x000fe200000010ff */
[----:B------:R-:W-:Y:S01]  /*ceb0*/  USHF.R.S32.HI UR5, URZ, 0x1f, UR43 ;  /* 0x0000001f3f057899 */ /* 0x000fe2000801142b */
[----:B------:R-:W-:Y:S01]  /*cec0*/  ISETP.EQ.OR P0, PT, R6, 0x3, !P0 ;  /* 0x000000030600780c */ /* 0x000fe20004702670 */
[----:B------:R-:W-:Y:S01]  /*ced0*/  ULDC.64 UR6, c[0x0][0xb70] ;  /* 0x0002dc0000067ab9 */ /* 0x000fe20000000a00 */
[----:B------:R-:W-:-:S02]  /*cee0*/  F2FP.BF16.F32.PACK_AB R35, R92, R35 ;  /* 0x000000235c23723e */ /* 0x000fc400000010ff */
[----:B------:R-:W-:Y:S02]  /*cef0*/  SEL R49, R9, R8, P0 ;  /* 0x0000000809317207 */ /* 0x000fe40000000000 */
[----:B------:R-:W-:Y:S02]  /*cf00*/  SEL R51, R8, R9, P0 ;  /* 0x0000000908337207 */ /* 0x000fe40000000000 */
[----:B------:R-:W-:Y:S02]  /*cf10*/  IADD3 R9, P5, R22, 0x6000, RZ ;  /* 0x0000600016097810 */ /* 0x000fe40007fbe0ff */
[----:B------:R-:W-:Y:S02]  /*cf20*/  F2FP.BF16.F32.PACK_AB R34, R93, R34 ;  /* 0x000000225d22723e */ /* 0x000fe400000010ff */
[----:B------:R-:W-:Y:S02]  /*cf30*/  LOP3.LUT R8, R9, 0x180, RZ, 0xc0, !PT ;  /* 0x0000018009087812 */ /* 0x000fe400078ec0ff */
[----:B------:R-:W-:-:S02]  /*cf40*/  SEL R59, R15, R14, P0 ;  /* 0x0000000e0f3b7207 */ /* 0x000fc40000000000 */
[----:B------:R-:W-:Y:S02]  /*cf50*/  SHF.R.U64 R8, R8, 0x3, RZ ;  /* 0x0000000308087819 */ /* 0x000fe400000012ff */
[----:B------:R-:W-:Y:S02]  /*cf60*/  SEL R61, R14, R15, P0 ;  /* 0x0000000f0e3d7207 */ /* 0x000fe40000000000 */
[----:B------:R-:W-:Y:S02]  /*cf70*/  SEL R45, R13, R12, P0 ;  /* 0x0000000c0d2d7207 */ /* 0x000fe40000000000 */
[----:B------:R-:W-:Y:S02]  /*cf80*/  SEL R47, R12, R13, P0 ;  /* 0x0000000d0c2f7207 */ /* 0x000fe40000000000 */
[C---:B------:R-:W-:Y:S02]  /*cf90*/  IADD3 R15, P6, R22.reuse, 0x20, RZ ;  /* 0x00000020160f7810 */ /* 0x040fe40007fde0ff */
[----:B------:R-:W-:-:S02]  /*cfa0*/  IADD3 R13, P3, R22, 0x3000, RZ ;  /* 0x00003000160d7810 */ /* 0x000fc40007f7e0ff */
[----:B------:R-:W-:Y:S01]  /*cfb0*/  LOP3.LUT R8, R8, R9, RZ, 0x3c, !PT ;  /* 0x0000000908087212 */ /* 0x000fe200078e3cff */
[----:B------:R-:W-:Y:S01]  /*cfc0*/  IMAD.X R9, RZ, RZ, R23, P5 ;  /* 0x000000ffff097224 */ /* 0x000fe200028e0617 */
[----:B------:R-:W-:Y:S02]  /*cfd0*/  LOP3.LUT R14, R15, 0x180, RZ, 0xc0, !PT ;  /* 0x000001800f0e7812 */ /* 0x000fe400078ec0ff */
[----:B------:R-:W-:Y:S02]  /*cfe0*/  SEL R63, R11, R10, P0 ;  /* 0x0000000a0b3f7207 */ /* 0x000fe40000000000 */
[----:B------:R-:W-:Y:S02]  /*cff0*/  SEL R65, R10, R11, P0 ;  /* 0x0000000b0a417207 */ /* 0x000fe40000000000 */
[----:B------:R-:W-:Y:S02]  /*d000*/  LOP3.LUT R12, R13, 0x180, RZ, 0xc0, !PT ;  /* 0x000001800d0c7812 */ /* 0x000fe400078ec0ff */
[----:B------:R-:W-:-:S02]  /*d010*/  IADD3 R11, P4, R22, 0x3020, RZ ;  /* 0x00003020160b7810 */ /* 0x000fc40007f9e0ff */
[----:B------:R-:W-:Y:S02]  /*d020*/  SHF.R.U64 R14, R14, 0x3, RZ ;  /* 0x000000030e0e7819 */ /* 0x000fe400000012ff */
[----:B------:R-:W-:Y:S02]  /*d030*/  MOV R48, R8 ;  /* 0x0000000800307202 */ /* 0x000fe40000000f00 */
[----:B------:R-:W-:Y:S01]  /*d040*/  F2FP.BF16.F32.PACK_AB R5, R134, R5 ;  /* 0x000000058605723e */ /* 0x000fe200000010ff */
[----:B------:R-:W1:Y:S01]  /*d050*/  LDC.64 R8, c[0x0][0xb78] ;  /* 0x0002de00ff087b82 */ /* 0x000e620000000a00 */
[----:B------:R-:W-:Y:S02]  /*d060*/  F2FP.BF16.F32.PACK_AB R2, R135, R2 ;  /* 0x000000028702723e */ /* 0x000fe400000010ff */
[----:B------:R-:W-:Y:S02]  /*d070*/  SEL R41, R21, R20, P0 ;  /* 0x0000001415297207 */ /* 0x000fe40000000000 */
[----:B------:R-:W-:-:S02]  /*d080*/  SEL R43, R20, R21, P0 ;  /* 0x00000015142b7207 */ /* 0x000fc40000000000 */
[----:B------:R-:W-:Y:S02]  /*d090*/  SHF.R.U64 R12, R12, 0x3, RZ ;  /* 0x000000030c0c7819 */ /* 0x000fe400000012ff */
[----:B------:R-:W-:Y:S02]  /*d0a0*/  LOP3.LUT R10, R11, 0x180, RZ, 0xc0, !PT ;  /* 0x000001800b0a7812 */ /* 0x000fe400078ec0ff */
[----:B------:R-:W-:Y:S01]  /*d0b0*/  LOP3.LUT R21, R22, 0x180, RZ, 0xc0, !PT ;  /* 0x0000018016157812 */ /* 0x000fe200078ec0ff */
[----:B------:R-:W-:Y:S01]  /*d0c0*/  UIMAD UR5, UR5, UR6, URZ ;  /* 0x00000006050572a4 */ /* 0x000fe2000f8e023f */
[----:B------:R-:W-:Y:S01]  /*d0d0*/  F2FP.BF16.F32.PACK_AB R33, R94, R33 ;  /* 0x000000215e21723e */ /* 0x000fe200000010ff */
[----:B------:R-:W4:Y:S01]  /*d0e0*/  S2R R58, SR_TID.X ;  /* 0x00000000003a7919 */ /* 0x000f220000002100 */
[----:B------:R-:W-:Y:S02]  /*d0f0*/  F2FP.BF16.F32.PACK_AB R32, R95, R32 ;  /* 0x000000205f20723e */ /* 0x000fe400000010ff */
        /* <DEDUP_REMOVED lines=8> */
[----:B------:R-:W-:-:S02]  /*d180*/  F2FP.BF16.F32.PACK_AB R25, R110, R25 ;  /* 0x000000196e19723e */ /* 0x000fc400000010ff */
[----:B------:R-:W-:Y:S02]  /*d190*/  F2FP.BF16.F32.PACK_AB R24, R111, R24 ;  /* 0x000000186f18723e */ /* 0x000fe400000010ff */
[----:B------:R-:W-:Y:S02]  /*d1a0*/  LOP3.LUT P1, RZ, R157, 0x3, RZ, 0xc0, !PT ;  /* 0x000000039dff7812 */ /* 0x000fe4000782c0ff */
[----:B------:R-:W-:Y:S02]  /*d1b0*/  SEL R67, R5, R2, P0 ;  /* 0x0000000205437207 */ /* 0x000fe40000000000 */
[----:B------:R-:W-:Y:S01]  /*d1c0*/  LOP3.LUT R12, R12, R13, RZ, 0x3c, !PT ;  /* 0x0000000d0c0c7212 */ /* 0x000fe200078e3cff */
[----:B------:R-:W-:Y:S01]  /*d1d0*/  IMAD.X R13, RZ, RZ, R23, P3 ;  /* 0x000000ffff0d7224 */ /* 0x000fe200018e0617 */
[----:B------:R-:W-:Y:S02]  /*d1e0*/  SEL R17, R35, R34, P0 ;  /* 0x0000002223117207 */ /* 0x000fe40000000000 */
[----:B------:R-:W-:-:S02]  /*d1f0*/  SEL R5, R2, R5, P0 ;  /* 0x0000000502057207 */ /* 0x000fc40000000000 */
[----:B------:R-:W-:Y:S02]  /*d200*/  SHF.R.U64 R10, R10, 0x3, RZ ;  /* 0x000000030a0a7819 */ /* 0x000fe400000012ff */
[----:B------:R-:W-:Y:S01]  /*d210*/  SHF.R.U64 R21, R21, 0x3, RZ ;  /* 0x0000000315157819 */ /* 0x000fe200000012ff */
[----:B------:R-:W-:Y:S01]  /*d220*/  UIMAD.WIDE.U32 UR8, UR43, UR6, URZ ;  /* 0x000000062b0872a5 */ /* 0x000fe2000f8e003f */
[----:B------:R-:W-:Y:S01]  /*d230*/  SEL R35, R34, R35, P0 ;  /* 0x0000002322237207 */ /* 0x000fe20000000000 */
[----:B------:R-:W-:Y:S01]  /*d240*/  UIMAD UR5, UR43, UR7, UR5 ;  /* 0x000000072b0572a4 */ /* 0x000fe2000f8e0205 */
[----:B------:R-:W-:Y:S02]  /*d250*/  SEL R37, R31, R30, P0 ;  /* 0x0000001e1f257207 */ /* 0x000fe40000000000 */
[----:B------:R-:W-:Y:S01]  /*d260*/  SEL R53, R33, R32, P0 ;  /* 0x0000002021357207 */ /* 0x000fe20000000000 */
[----:B----4-:R-:W-:Y:S01]  /*d270*/  VIADD R60, R58, 0xffffff80 ;  /* 0xffffff803a3c7836 */ /* 0x010fe20000000000 */
[----:B------:R-:W-:Y:S01]  /*d280*/  SEL R31, R30, R31, P0 ;  /* 0x0000001f1e1f7207 */ /* 0x000fe20000000000 */
[----:B------:R-:W-:Y:S01]  /*d290*/  ULDC.64 UR6, c[0x0][0xb40] ;  /* 0x0002d00000067ab9 */ /* 0x000fe20000000a00 */
        /* <DEDUP_REMOVED lines=8> */
[--C-:B------:R-:W-:Y:S01]  /*d320*/  IMAD.X R11, RZ, RZ, R23.reuse, P4 ;  /* 0x000000ffff0b7224 */ /* 0x100fe200020e0617 */
[----:B------:R-:W-:Y:S01]  /*d330*/  LOP3.LUT R20, R21, R22, RZ, 0x3c, !PT ;  /* 0x0000001615147212 */ /* 0x000fe200078e3cff */
[----:B------:R-:W-:Y:S01]  /*d340*/  IMAD.MOV.U32 R21, RZ, RZ, R23 ;  /* 0x000000ffff157224 */ /* 0x000fe200078e0017 */
[----:B------:R-:W-:Y:S01]  /*d350*/  MOV R52, R12 ;  /* 0x0000000c00347202 */ /* 0x000fe20000000f00 */
[----:B------:R-:W-:Y:S01]  /*d360*/  UIADD3 UR5, UR9, UR5, URZ ;  /* 0x0000000509057290 */ /* 0x000fe2000fffe03f */
[----:B------:R-:W-:Y:S02]  /*d370*/  MOV R54, R14 ;  /* 0x0000000e00367202 */ /* 0x000fe40000000f00 */
[----:B------:R-:W-:Y:S02]  /*d380*/  MOV R56, R20 ;  /* 0x0000001400387202 */ /* 0x000fe40000000f00 */
[----:B------:R-:W-:Y:S01]  /*d390*/  MOV R50, R10 ;  /* 0x0000000a00327202 */ /* 0x000fe20000000f00 */
[----:B------:R-:W-:-:S02]  /*d3a0*/  IMAD.U32 R11, RZ, RZ, UR9 ;  /* 0x00000009ff0b7e24 */ /* 0x000fc4000f8e00ff */
[----:B------:R-:W-:Y:S01]  /*d3b0*/  IMAD.U32 R11, RZ, RZ, UR5 ;  /* 0x00000005ff0b7e24 */ /* 0x000fe2000f8e00ff */
[----:B------:R-:W-:Y:S01]  /*d3c0*/  USHF.R.S32.HI UR5, URZ, 0x1f, UR44 ;  /* 0x0000001f3f057899 */ /* 0x000fe2000801142c */
[----:B------:R-:W-:Y:S01]  /*d3d0*/  IMAD.U32 R10, RZ, RZ, UR8 ;  /* 0x00000008ff0a7e24 */ /* 0x000fe2000f8e00ff */
[----:B------:R-:W-:-:S04]  /*d3e0*/  SHF.R.S32.HI R58, RZ, 0x1f, R60 ;  /* 0x0000001fff3a7819 */ /* 0x000fc8000001143c */
[----:B------:R-:W-:-:S04]  /*d3f0*/  LEA.HI R58, R58, R60, RZ, 0x5 ;  /* 0x0000003c3a3a7211 */ /* 0x000fc800078f28ff */
[----:B------:R-:W-:Y:S02]  /*d400*/  SHF.R.S32.HI R58, RZ, 0x5, R58 ;  /* 0x00000005ff3a7819 */ /* 0x000fe4000001143a */
[----:B--2---:R-:W-:Y:S01]  /*d410*/  LOP3.LUT R2, R0, 0x2, RZ, 0x3c, !PT ;  /* 0x0000000200027812 */ /* 0x004fe200078e3cff */
[----:B---3--:R-:W-:Y:S01]  /*d420*/  VIADD R69, R7, UR42 ;  /* 0x0000002a07457c36 */ /* 0x008fe20008000000 */
[----:B------:R-:W-:-:S03]  /*d430*/  IADD3 R7, P6, R22, 0x6020, RZ ;  /* 0x0000602016077810 */ /* 0x000fc60007fde0ff */
[----:B------:R-:W-:Y:S01]  /*d440*/  VIADD R6, R69, 0x8 ;  /* 0x0000000845067836 */ /* 0x000fe20000000000 */
[----:B------:R-:W-:Y:S04]  /*d450*/  SHFL.IDX PT, R17, R17, R0, 0x1c1f ;  /* 0x001c1f0011117589 */ /* 0x000fe800000e0000 */
[----:B------:R-:W-:Y:S02]  /*d460*/  ISETP.GE.OR P2, PT, R6, UR10, P1 ;  /* 0x0000000a06007c0c */ /* 0x000fe40008f46670 */
[----:B------:R-:W-:Y:S01]  /*d470*/  LOP3.LUT R6, R7, 0x180, RZ, 0xc0, !PT ;  /* 0x0000018007067812 */ /* 0x000fe200078ec0ff */
[----:B------:R-:W2:Y:S03]  /*d480*/  SHFL.IDX PT, R12, R35, R2, 0x1c1f ;  /* 0x001c1f02230c7589 */ /* 0x000ea600000e0000 */
[----:B------:R-:W-:Y:S01]  /*d490*/  SHF.R.U64 R6, R6, 0x3, RZ ;  /* 0x0000000306067819 */ /* 0x000fe200000012ff */
[----:B------:R-:W-:Y:S04]  /*d4a0*/  SHFL.IDX PT, R37, R37, R0, 0x1c1f ;  /* 0x001c1f0025257589 */ /* 0x000fe800000e0000 */
[----:B------:R-:W3:Y:S04]  /*d4b0*/  SHFL.IDX PT, R14, R31, R2, 0x1c1f ;  /* 0x001c1f021f0e7589 */ /* 0x000ee800000e0000 */
[----:B------:R-:W-:Y:S04]  /*d4c0*/  SHFL.IDX PT, R53, R53, R0, 0x1c1f ;  /* 0x001c1f0035357589 */ /* 0x000fe800000e0000 */
[----:B------:R-:W4:Y:S04]  /*d4d0*/  SHFL.IDX PT, R28, R33, R2, 0x1c1f ;  /* 0x001c1f02211c7589 */ /* 0x000f2800000e0000 */
[----:B------:R-:W-:Y:S04]  /*d4e0*/  SHFL.IDX PT, R39, R39, R0, 0x1c1f ;  /* 0x001c1f0027277589 */ /* 0x000fe800000e0000 */
[----:B------:R-:W5:Y:S04]  /*d4f0*/  SHFL.IDX PT, R26, R27, R2, 0x1c1f ;  /* 0x001c1f021b1a7589 */ /* 0x000f6800000e0000 */
[----:B------:R-:W-:Y:S04]  /*d500*/  SHFL.IDX PT, R55, R55, R0, 0x1c1f ;  /* 0x001c1f0037377589 */ /* 0x000fe800000e0000 */
[----:B------:R2:W5:Y:S01]  /*d510*/  SHFL.IDX PT, R30, R29, R2, 0x1c1f ;  /* 0x001c1f021d1e7589 */ /* 0x00056200000e0000 */
[----:B------:R-:W-:-:S03]  /*d520*/  LOP3.LUT R6, R6, R7, RZ, 0x3c, !PT ;  /* 0x0000000706067212 */ /* 0x000fc600078e3cff */
[----:B------:R-:W-:Y:S04]  /*d530*/  SHFL.IDX PT, R57, R57, R0, 0x1c1f ;  /* 0x001c1f0039397589 */ /* 0x000fe800000e0000 */
[----:B------:R-:W5:Y:S01]  /*d540*/  SHFL.IDX PT, R32, R25, R2, 0x1c1f ;  /* 0x001c1f0219207589 */ /* 0x000f6200000e0000 */
[----:B------:R-:W-:-:S03]  /*d550*/  IMAD.X R7, RZ, RZ, R23, P6 ;  /* 0x000000ffff077224 */ /* 0x000fc600030e0617 */
        /* <DEDUP_REMOVED lines=9> */
[----:B------:R-:W-:Y:S04]  /*d5f0*/  SHFL.IDX PT, R67, R67, R0, 0x1c1f ;  /* 0x001c1f0043437589 */ /* 0x000fe800000e0000 */
[----:B------:R-:W5:Y:S04]  /*d600*/  SHFL.IDX PT, R36, R51, R2, 0x1c1f ;  /* 0x001c1f0233247589 */ /* 0x000f6800000e0000 */
[----:B------:R3:W5:Y:S01]  /*d610*/  SHFL.IDX PT, R46, R5, R2, 0x1c1f ;  /* 0x001c1f02052e7589 */ /* 0x00076200000e0000 */
[----:B------:R-:W-:Y:S01]  /*d620*/  MOV R21, R6 ;  /* 0x0000000600157202 */ /* 0x000fe20000000f00 */
[----:B-1----:R-:W-:-:S04]  /*d630*/  IMAD R6, R8, UR5, RZ ;  /* 0x0000000508067c24 */ /* 0x002fc8000f8e02ff */
[----:B--2---:R-:W-:Y:S02]  /*d640*/  IMAD R29, R9, UR44, R6 ;  /* 0x0000002c091d7c24 */ /* 0x004fe4000f8e0206 */
[----:B------:R-:W-:Y:S01]  /*d650*/  IMAD.WIDE.U32 R6, R8, UR44, R10 ;  /* 0x0000002c08067c25 */ /* 0x000fe2000f8e000a */
[----:B------:R-:W-:Y:S02]  /*d660*/  SEL R8, R17, R12, P0 ;  /* 0x0000000c11087207 */ /* 0x000fe40000000000 */
[----:B---3--:R-:W-:Y:S02]  /*d670*/  SHF.R.S32.HI R5, RZ, 0x1f, R69 ;  /* 0x0000001fff057819 */ /* 0x008fe40000011445 */
[----:B------:R-:W-:Y:S02]  /*d680*/  IADD3 R0, P3, R69, R6, RZ ;  /* 0x0000000645007210 */ /* 0x000fe40007f7e0ff */
[----:B------:R-:W-:Y:S02]  /*d690*/  SEL R10, R12, R17, P0 ;  /* 0x000000110c0a7207 */ /* 0x000fe40000000000 */
[----:B------:R-:W-:-:S02]  /*d6a0*/  SEL R12, R37, R14, P0 ;  /* 0x0000000e250c7207 */ /* 0x000fc40000000000 */
[----:B----4-:R-:W-:Y:S02]  /*d6b0*/  SEL R9, R53, R28, P0 ;  /* 0x0000001c35097207 */ /* 0x010fe40000000000 */
[----:B------:R-:W-:Y:S01]  /*d6c0*/  SEL R11, R28, R53, P0 ;  /* 0x000000351c0b7207 */ /* 0x000fe20000000000 */
[----:B------:R-:W-:Y:S01]  /*d6d0*/  BAR.SYNC.DEFER_BLOCKING 0x1, 0x180 ;  /* 0x0046000000007b1d */ /* 0x000fe20000010000 */
[----:B------:R-:W-:Y:S02]  /*d6e0*/  SEL R14, R14, R37, P0 ;  /* 0x000000250e0e7207 */ /* 0x000fe40000000000 */
[----:B-----5:R-:W-:Y:S02]  /*d6f0*/  SEL R24, R39, R26, P0 ;  /* 0x0000001a27187207 */ /* 0x020fe40000000000 */
[----:B------:R-:W-:Y:S02]  /*d700*/  SEL R13, R55, R30, P0 ;  /* 0x0000001e370d7207 */ /* 0x000fe40000000000 */
[----:B------:R-:W-:-:S02]  /*d710*/  SEL R15, R30, R55, P0 ;  /* 0x000000371e0f7207 */ /* 0x000fc40000000000 */
[----:B------:R-:W-:Y:S02]  /*d720*/  SEL R26, R26, R39, P0 ;  /* 0x000000271a1a7207 */ /* 0x000fe40000000000 */
[----:B------:R-:W-:Y:S02]  /*d730*/  SEL R25, R57, R32, P0 ;  /* 0x0000002039197207 */ /* 0x000fe40000000000 */
[----:B------:R-:W-:Y:S02]  /*d740*/  SEL R27, R32, R57, P0 ;  /* 0x00000039201b7207 */ /* 0x000fe40000000000 */
[----:B------:R-:W-:Y:S02]  /*d750*/  IADD3.X R5, R5, R7, R29, P3, !PT ;  /* 0x0000000705057210 */ /* 0x000fe40001ffe41d */
[----:B------:R-:W-:Y:S02]  /*d760*/  SEL R28, R41, R18, P0 ;  /* 0x00000012291c7207 */ /* 0x000fe40000000000 */
[----:B------:R-:W-:-:S02]  /*d770*/  SEL R30, R18, R41, P0 ;  /* 0x00000029121e7207 */ /* 0x000fc40000000000 */
        /* <DEDUP_REMOVED lines=8> */
[----:B------:R-:W-:-:S02]  /*d800*/  SEL R40, R49, R36, P0 ;  /* 0x0000002431287207 */ /* 0x000fc40000000000 */
[----:B------:R-:W-:Y:S02]  /*d810*/  SEL R42, R36, R49, P0 ;  /* 0x00000031242a7207 */ /* 0x000fe40000000000 */
[----:B------:R-:W-:Y:S02]  /*d820*/  SEL R41, R67, R46, P0 ;  /* 0x0000002e43297207 */ /* 0x000fe40000000000 */
[----:B------:R-:W-:Y:S01]  /*d830*/  SEL R43, R46, R67, P0 ;  /* 0x000000432e2b7207 */ /* 0x000fe20000000000 */
[----:B------:R-:W-:Y:S04]  /*d840*/  STSM.16.M88.4 [R52], R24 ;  /* 0x0000001834007844 */ /* 0x000fe80000000200 */
[----:B------:R-:W-:Y:S01]  /*d850*/  STSM.16.M88.4 [R50], R28 ;  /* 0x0000001c32007844 */ /* 0x000fe20000000200 */
[----:B------:R-:W-:-:S03]  /*d860*/  LEA R6, P3, R0, UR6, 0x2 ;  /* 0x0000000600067c11 */ /* 0x000fc6000f8610ff */
[----:B------:R-:W-:Y:S04]  /*d870*/  STSM.16.M88.4 [R48], R32 ;  /* 0x0000002030007844 */ /* 0x000fe80000000200 */
[----:B------:R-:W-:Y:S01]  /*d880*/  STSM.16.M88.4 [R21], R40 ;  /* 0x0000002815007844 */ /* 0x000fe20000000200 */
[----:B------:R-:W-:Y:S01]  /*d890*/  @!PT LDS RZ, [RZ] ;  /* 0x00000000fffff984 */ /* 0x000fe20000000800 */
[----:B------:R-:W-:Y:S01]  /*d8a0*/  @!PT LDS RZ, [RZ] ;  /* 0x00000000fffff984 */ /* 0x000fe20000000800 */
[----:B------:R-:W-:Y:S01]  /*d8b0*/  @!PT LDS RZ, [RZ] ;  /* 0x00000000fffff984 */ /* 0x000fe20000000800 */
[----:B------:R-:W-:Y:S01]  /*d8c0*/  @!PT LDS RZ, [RZ] ;  /* 0x00000000fffff984 */ /* 0x000fe20000000800 */
[----:B------:R1:W-:Y:S06]  /*d8d0*/  MEMBAR.ALL.CTA ;  /* 0x0000000000007992 */ /* 0x0003ec0000008000 */
[----:B-1----:R-:W1:Y:S01]  /*d8e0*/  FENCE.VIEW.ASYNC.S ;  /* 0x00000000000073c6 */ /* 0x002e620000000000 */
[----:B------:R-:W-:-:S03]  /*d8f0*/  LEA.HI.X R7, R0, UR7, R5, 0x2, P3 ;  /* 0x0000000700077c11 */ /* 0x000fc600098f1405 */
[----:B-1----:R-:W1:Y:S01]  /*d900*/  SHFL.IDX PT, R0, R58, RZ, 0x1f ;  /* 0x00001fff3a007589 */ /* 0x002e6200000e0000 */
[----:B------:R-:W-:Y:S06]  /*d910*/  BAR.ARV 0x1, 0x1a0 ;  /* 0x0046800000007b1d */ /* 0x000fec0000002000 */
[----:B------:R-:W-:Y:S01]  /*d920*/  ISETP.GE.OR P1, PT, R69, UR10, P1 ;  /* 0x0000000a45007c0c */ /* 0x000fe20008f26670 */
[----:B------:R3:W-:Y:S01]  /*d930*/  @!P2 STG.E desc[UR48][R6.64+0x20], R3 ;  /* 0x000020030600a986 */ /* 0x0007e2000c101930 */
[----:B-1----:R-:W-:-:S11]  /*d940*/  ISETP.NE.AND P0, PT, R0, 0xb, PT ;  /* 0x0000000b0000780c */ /* 0x002fd60003f05270 */
[----:B------:R3:W-:Y:S02]  /*d950*/  @!P1 STG.E desc[UR48][R6.64], R4 ;  /* 0x0000000406009986 */ /* 0x0007e4000c101930 */
        /* <DEDUP_REMOVED lines=26> */
.L_x_8693:
[----:B------:R-:W-:Y:S05]  /*db00*/  BSYNC B0 ;  /* 0x0000000000007941 */ /* 0x000fea0003800000 */
.L_x_8692:
[----:B------:R-:W-:Y:S05]  /*db10*/  BRA `(.L_x_8691) ;  /* 0x0000000400847947 */ /* 0x000fea0003800000 */
.L_x_8690:
[----:B------:R-:W1:Y:S01]  /*db20*/  S2R R0, SR_TID.X ;  /* 0x0000000000007919 */ /* 0x000e620000002100 */
[----:B------:R-:W2:Y:S01]  /*db30*/  LDC.64 R8, c[0x0][0xae0] ;  /* 0x0002b800ff087b82 */ /* 0x000ea20000000a00 */
[----:B------:R-:W-:Y:S01]  /*db40*/  USHF.R.S32.HI UR5, URZ, 0x1f, UR43 ;  /* 0x0000001f3f057899 */ /* 0x000fe2000801142b */
[----:B------:R-:W-:Y:S01]  /*db50*/  BSSY B0, `(.L_x_8694) ;  /* 0x0000020000007945 */ /* 0x000fe20003800000 */
[----:B------:R-:W-:Y:S01]  /*db60*/  USHF.R.S32.HI UR6, URZ, 0x1f, UR44 ;  /* 0x0000001f3f067899 */ /* 0x000fe2000801142c */
[----:B------:R-:W-:-:S04]  /*db70*/  SHF.R.S32.HI R153, RZ, 0x1f, R152 ;  /* 0x0000001fff997819 */ /* 0x000fc80000011498 */
[----:B------:R-:W3:Y:S08]  /*db80*/  LDC R7, c[0x0][0xdac] ;  /* 0x00036b00ff077b82 */ /* 0x000ef00000000800 */
[----:B------:R-:W4:Y:S08]  /*db90*/  LDC R14, c[0x0][0xa88] ;  /* 0x0002a200ff0e7b82 */ /* 0x000f300000000800 */
[----:B------:R-:W3:Y:S01]  /*dba0*/  LDC.64 R10, c[0x0][0xae8] ;  /* 0x0002ba00ff0a7b82 */ /* 0x000ee20000000a00 */
[----:B--2---:R-:W-:-:S02]  /*dbb0*/  IMAD R6, R8, UR5, RZ ;  /* 0x0000000508067c24 */ /* 0x004fc4000f8e02ff */
[----:B-1----:R-:W-:-:S05]  /*dbc0*/  VIADD R0, R0, 0xffffff80 ;  /* 0xffffff8000007836 */ /* 0x002fca0000000000 */
[----:B------:R-:W-:-:S13]  /*dbd0*/  ISETP.GT.AND P0, PT, R0, 0xbf, PT ;  /* 0x000000bf0000780c */ /* 0x000fda0003f04270 */
[----:B----4-:R-:W-:Y:S05]  /*dbe0*/  @P0 BRA `(.L_x_8695) ;  /* 0x0000000000580947 */ /* 0x010fea0003800000 */
        /* <DEDUP_REMOVED lines=22> */
.L_x_8695:
[----:B------:R-:W-:Y:S05]  /*dd50*/  BSYNC B0 ;  /* 0x0000000000007941 */ /* 0x000fea0003800000 */
.L_x_8694:
[----:B------:R-:W-:Y:S01]  /*dd60*/  ULOP3.LUT UR51, URZ, UR51, URZ, 0x33, !UPT ;  /* 0x000000333f337292 */ /* 0x000fe2000f8e333f */
[----:B-1----:R-:W-:Y:S01]  /*dd70*/  IMAD.WIDE.U32 R2, R8, UR43, R152 ;  /* 0x0000002b08027c25 */ /* 0x002fe2000f8e0098 */
[----:B------:R-:W-:Y:S01]  /*dd80*/  SHF.R.S32.HI R155, RZ, 0x1f, R154 ;  /* 0x0000001fff9b7819 */ /* 0x000fe2000001149a */
[----:B------:R-:W-:Y:S02]  /*dd90*/  BSSY B0, `(.L_x_8696) ;  /* 0x0000021000007945 */ /* 0x000fe40003800000 */
[----:B------:R-:W-:Y:S02]  /*dda0*/  IMAD R5, R9, UR43, R6 ;  /* 0x0000002b09057c24 */ /* 0x000fe4000f8e0206 */
[----:B---3--:R-:W-:Y:S02]  /*ddb0*/  VIADD R13, R7, UR51 ;  /* 0x00000033070d7c36 */ /* 0x008fe40008000000 */
[----:B------:R-:W-:Y:S02]  /*ddc0*/  IMAD.IADD R3, R3, 0x1, R5 ;  /* 0x0000000103037824 */ /* 0x000fe400078e0205 */
[----:B------:R-:W-:-:S02]  /*ddd0*/  IMAD R5, R13, -0xc0, R14 ;  /* 0xffffff400d057824 */ /* 0x000fc400078e020e */
[----:B------:R-:W-:Y:S02]  /*dde0*/  IMAD R4, R10, UR6, RZ ;  /* 0x000000060a047c24 */ /* 0x000fe4000f8e02ff */
[C---:B------:R-:W-:Y:S01]  /*ddf0*/  VIADD R0, R154.reuse, 0x60 ;  /* 0x000000609a007836 */ /* 0x040fe20000000000 */
[-C--:B------:R-:W-:Y:S01]  /*de00*/  ISETP.GE.AND P0, PT, R154, R5.reuse, PT ;  /* 0x000000059a00720c */ /* 0x080fe20003f06270 */
[----:B------:R-:W-:Y:S02]  /*de10*/  IMAD R9, R11, UR44, R4 ;  /* 0x0000002c0b097c24 */ /* 0x000fe4000f8e0204 */
[----:B------:R-:W-:Y:S01]  /*de20*/  IMAD.WIDE.U32 R6, R10, UR44, R2 ;  /* 0x0000002c0a067c25 */ /* 0x000fe2000f8e0002 */
[----:B------:R-:W-:-:S03]  /*de30*/  ISETP.GE.AND P3, PT, R0, R5, PT ;  /* 0x000000050000720c */ /* 0x000fc60003f66270 */
[----:B------:R-:W-:-:S04]  /*de40*/  IMAD.WIDE R4, R13, 0xc0, R154 ;  /* 0x000000c00d047825 */ /* 0x000fc800078e029a */
[----:B------:R-:W-:Y:S02]  /*de50*/  IMAD.IADD R11, R7, 0x1, R9 ;  /* 0x00000001070b7824 */ /* 0x000fe400078e0209 */
        /* <DEDUP_REMOVED lines=20> */
.L_x_8697:
[----:B------:R-:W-:Y:S05]  /*dfa0*/  BSYNC B0 ;  /* 0x0000000000007941 */ /* 0x000fea0003800000 */
.L_x_8696:
        /* <DEDUP_REMOVED lines=23> */
.L_x_8698:
[----:B------:R-:W-:Y:S05]  /*e120*/  BSYNC B0 ;  /* 0x0000000000007941 */ /* 0x000fea0003800000 */
.L_x_8691:
[----:B------:R-:W4:Y:S02]  /*e130*/  LDC R0, c[0x0][0xda8] ;  /* 0x00036a00ff007b82 */ /* 0x000f240000000800 */
[----:B----4-:R-:W-:-:S13]  /*e140*/  ISETP.LE.AND P0, PT, R0, UR4, PT ;  /* 0x0000000400007c0c */ /* 0x010fda000bf03270 */
[----:B------:R-:W-:Y:S05]  /*e150*/  @!P0 BRA `(.L_x_8699) ;  /* 0xffffff2c00148947 */ /* 0x000fea000383ffff */
[----:B------:R-:W-:Y:S05]  /*e160*/  EXIT ;  /* 0x000000000000794d */ /* 0x000fea0003800000 */
.L_x_8605:
[----:B------:R-:W-:-:S08]  /*e170*/  NOP ;  /* 0x0000000000007918 */ /* 0x000fd00000000000 */
[----:B------:R-:W1:-:S00]  /*e180*/  USETMAXREG.DEALLOC.CTAPOOL 0x20 ;  /* 0x00000020000079c8 */ /* 0x000e4000080e0500 */
[----:B-1----:R-:W-:-:S06]  /*e190*/  LOP3.LUT R2, R0, 0x3, RZ, 0xc0, !PT ;  /* 0x0000000300027812 */ /* 0x002fcc00078ec0ff */
[----:B------:R-:W1:Y:S01]  /*e1a0*/  S2UR UR4, SR_CTAID.X ;  /* 0x00000000000479c3 */ /* 0x000e620000002500 */
[----:B------:R-:W-:Y:S01]  /*e1b0*/  LOP3.LUT R19, R19, 0xfffffffd, RZ, 0xc0, !PT ;  /* 0xfffffffd13137812 */ /* 0x000fe200078ec0ff */
[----:B------:R-:W-:Y:S01]  /*e1c0*/  STL [R1], RZ ;  /* 0x000000ff01007387 */ /* 0x000fe20000100800 */
[----:B------:R-:W-:Y:S02]  /*e1d0*/  IMAD.MOV.U32 R17, RZ, RZ, RZ ;  /* 0x000000ffff117224 */ /* 0x000fe400078e00ff */
[----:B------:R-:W-:Y:S01]  /*e1e0*/  IMAD.MOV.U32 R22, RZ, RZ, 0x1 ;  /* 0x00000001ff167424 */ /* 0x000fe200078e00ff */
[----:B------:R2:W3:Y:S02]  /*e1f0*/  SHFL.IDX PT, R3, R2, RZ, 0x1f ;  /* 0x00001fff02037589 */ /* 0x0004e400000e0000 */
[----:B--2---:R-:W1:Y:S01]  /*e200*/  LDC R2, c[0x0][0xda8] ;  /* 0x00036a00ff027b82 */ /* 0x004e620000000800 */
[----:B---3--:R-:W-:-:S13]  /*e210*/  ISETP.NE.AND P0, PT, R3, RZ, PT ;  /* 0x000000ff0300720c */ /* 0x008fda0003f05270 */
[----:B------:R-:W-:Y:S01]  /*e220*/  @P0 LOP3.LUT R19, R19, 0x2, RZ, 0xfc, !PT ;  /* 0x0000000213130812 */ /* 0x000fe200078efcff */
[----:B------:R-:W-:Y:S06]  /*e230*/  @P0 BAR.ARV 0x4, 0x200 ;  /* 0x0108000000000b1d */ /* 0x000fec0000002000 */
[----:B-1----:R-:W-:-:S13]  /*e240*/  ISETP.LE.AND P0, PT, R2, UR4, PT ;  /* 0x0000000402007c0c */ /* 0x002fda000bf03270 */
[----:B------:R-:W-:Y:S05]  /*e250*/  @P0 BRA `(.L_x_8700) ;  /* 0x0000003000f00947 */ /* 0x000fea0003800000 */
[----:B------:R-:W1:Y:S01]  /*e260*/  S2R R8, SR_TID.X ;  /* 0x0000000000087919 */ /* 0x000e620000002100 */
[----:B------:R-:W-:Y:S01]  /*e270*/  IMAD.SHL.U32 R9, R0, 0x800, RZ ;  /* 0x0000080000097824 */ /* 0x000fe200078e00ff */
[----:B------:R-:W-:Y:S01]  /*e280*/  ULOP3.LUT UR41, UR46, 0x1, URZ, 0xfc, !UPT ;  /* 0x000000012e297892 */ /* 0x000fe2000f8efc3f */
[----:B------:R-:W-:Y:S01]  /*e290*/  IMAD.U32 R28, RZ, RZ, UR4 ;  /* 0x00000004ff1c7e24 */ /* 0x000fe2000f8e00ff */
[----:B------:R-:W2:Y:S01]  /*e2a0*/  S2R R6, SR_TID.X ;  /* 0x0000000000067919 */ /* 0x000ea20000002100 */
[----:B------:R-:W-:Y:S01]  /*e2b0*/  IMAD.MOV.U32 R22, RZ, RZ, 0x1 ;  /* 0x00000001ff167424 */ /* 0x000fe200078e00ff */
[----:B------:R-:W-:Y:S01]  /*e2c0*/  ULOP3.LUT UR45, UR46, 0x2, URZ, 0xfc, !UPT ;  /* 0x000000022e2d7892 */ /* 0x000fe2000f8efc3f */
[----:B------:R-:W-:Y:S01]  /*e2d0*/  IMAD.MOV.U32 R17, RZ, RZ, RZ ;  /* 0x000000ffff117224 */ /* 0x000fe200078e00ff */
[----:B------:R3:W-:Y:S01]  /*e2e0*/  STL [R1], RZ ;  /* 0x000000ff01007387 */ /* 0x0007e20000100800 */
[----:B------:R-:W-:Y:S01]  /*e2f0*/  ULDC UR44, c[0x0][0xc] ;  /* 0x00000300002c7ab9 */ /* 0x000fe20000000800 */
[----:B------:R-:W-:Y:S01]  /*e300*/  ULDC.64 UR50, c[0x0][0x198] ;  /* 0x0000660000327ab9 */ /* 0x000fe20000000a00 */
[----:B-1----:R-:W-:Y:S01]  /*e310*/  SHF.R.U32.HI R4, RZ, 0x1, R8 ;  /* 0x00000001ff047819 */ /* 0x002fe20000011608 */
[C---:B------:R-:W-:Y:S01]  /*e320*/  IMAD.SHL.U32 R2, R8.reuse, 0x20, RZ ;  /* 0x0000002008027824 */ /* 0x040fe200078e00ff */
[C---:B------:R-:W-:Y:S01]  /*e330*/  LOP3.LUT P0, RZ, R8.reuse, 0x4, RZ, 0xc0, !PT ;  /* 0x0000000408ff7812 */ /* 0x040fe2000780c0ff */
[----:B------:R-:W-:Y:S01]  /*e340*/  IMAD.SHL.U32 R0, R8, 0x80, RZ ;  /* 0x0000008008007824 */ /* 0x000fe200078e00ff */
[----:B------:R-:W-:-:S02]  /*e350*/  LOP3.LUT R5, R4, 0x20, RZ, 0xc0, !PT ;  /* 0x0000002004057812 */ /* 0x000fc400078ec0ff */
[----:B------:R-:W-:Y:S02]  /*e360*/  LOP3.LUT R3, R2, 0x80, RZ, 0xc0, !PT ;  /* 0x0000008002037812 */ /* 0x000fe400078ec0ff */
[----:B--2---:R-:W-:Y:S02]  /*e370*/  LOP3.LUT R6, R6, 0x7f, RZ, 0xc0, !PT ;  /* 0x0000007f06067812 */ /* 0x004fe400078ec0ff */
[----:B------:R-:W-:Y:S02]  /*e380*/  LOP3.LUT R7, R5, 0x10, R8, 0xf8, !PT ;  /* 0x0000001005077812 */ /* 0x000fe400078ef808 */
[----:B------:R-:W-:Y:S01]  /*e390*/  LOP3.LUT R3, R3, 0x10, R4, 0xf8, !PT ;  /* 0x0000001003037812 */ /* 0x000fe200078ef804 */
[----:B------:R-:W-:Y:S01]  /*e3a0*/  IMAD.SHL.U32 R4, R8, 0x10, RZ ;  /* 0x0000001008047824 */ /* 0x000fe200078e00ff */
[----:B------:R-:W-:Y:S01]  /*e3b0*/  LOP3.LUT R7, R7, 0x380, R0, 0xf8, !PT ;  /* 0x0000038007077812 */ /* 0x000fe200078ef800 */
[----:B------:R-:W-:Y:S01]  /*e3c0*/  IMAD.SHL.U32 R5, R6, 0x10, RZ ;  /* 0x0000001006057824 */ /* 0x000fe200078e00ff */
[----:B------:R-:W-:Y:S01]  /*e3d0*/  LOP3.LUT R0, R0, 0x400, RZ, 0xc0, !PT ;  /* 0x0000040000007812 */ /* 0x000fe200078ec0ff */
[----:B------:R-:W-:Y:S01]  /*e3e0*/  IMAD.SHL.U32 R6, R8, 0x4, RZ ;  /* 0x0000000408067824 */ /* 0x000fe200078e00ff */
[----:B------:R-:W-:-:S02]  /*e3f0*/  LOP3.LUT R2, R2, 0x360, RZ, 0xc0, !PT ;  /* 0x0000036002027812 */ /* 0x000fc400078ec0ff */
[----:B------:R-:W-:Y:S02]  /*e400*/  LOP3.LUT R0, R0, 0x800, R9, 0xf8, !PT ;  /* 0x0000080000007812 */ /* 0x000fe400078ef809 */
[----:B------:R-:W-:Y:S02]  /*e410*/  LOP3.LUT R7, R7, 0x70, R4, 0x78, !PT ;  /* 0x0000007007077812 */ /* 0x000fe400078e7804 */
[----:B------:R-:W-:Y:S02]  /*e420*/  LOP3.LUT R2, R2, 0x400, R5, 0xf8, !PT ;  /* 0x0000040002027812 */ /* 0x000fe400078ef805 */
[----:B------:R-:W-:Y:S02]  /*e430*/  LOP3.LUT R3, R3, 0x10, R6, 0x78, !PT ;  /* 0x0000001003037812 */ /* 0x000fe400078e7806 */
[----:B------:R-:W-:Y:S02]  /*e440*/  LOP3.LUT R23, R0, R7, RZ, 0xfc, !PT ;  /* 0x0000000700177212 */ /* 0x000fe400078efcff */
[----:B------:R-:W-:-:S03]  /*e450*/  LOP3.LUT R18, R2, R3, RZ, 0xfc, !PT ;  /* 0x0000000302127212 */ /* 0x000fc600078efcff */
[C---:B------:R-:W-:Y:S01]  /*e460*/  VIADD R24, R23.reuse, 0x40 ;  /* 0x0000004017187836 */ /* 0x040fe20000000000 */
[C---:B------:R-:W-:Y:S01]  /*e470*/  LOP3.LUT R26, R18.reuse, 0x1800, RZ, 0xfc, !PT ;  /* 0x00001800121a7812 */ /* 0x040fe200078efcff */
[----:B------:R-:W-:Y:S01]  /*e480*/  @P0 VIADD R24, R23, 0xffffffc0 ;  /* 0xffffffc017180836 */ /* 0x000fe20000000000 */
[----:B---3--:R-:W-:-:S07]  /*e490*/  LOP3.LUT R25, R18, 0x2800, RZ, 0xfc, !PT ;  /* 0x0000280012197812 */ /* 0x008fce00078efcff */
.L_x_8762:
[----:B------:R-:W-:Y:S01]  /*e4a0*/  ULDC UR8, c[0x0][0xdd0] ;  /* 0x0003740000087ab9 */ /* 0x000fe20000000800 */
[----:B-12---:R-:W1:Y:S01]  /*e4b0*/  LDC R0, c[0x0][0xde8] ;  /* 0x00037a00ff007b82 */ /* 0x006e620000000800 */
[C---:B------:R-:W-:Y:S01]  /*e4c0*/  R2UR UR6, R28.reuse ;  /* 0x000000001c0672ca */ /* 0x040fe200000e0000 */
[----:B------:R-:W-:Y:S01]  /*e4d0*/  UISETP.NE.AND UP0, UPT, UR8, 0x1, UPT ;  /* 0x000000010800788c */ /* 0x000fe2000bf05270 */
[----:B------:R-:W-:-:S10]  /*e4e0*/  R2UR UR7, R28 ;  /* 0x000000001c0772ca */ /* 0x000fd400000e0000 */
[----:B------:R-:W-:Y:S01]  /*e4f0*/  @UP0 ULDC UR4, c[0x0][0xdd4] ;  /* 0x0003750000040ab9 */ /* 0x000fe20000000800 */
[----:B------:R-:W-:Y:S01]  /*e500*/  @UP0 ULDC UR9, c[0x0][0xdd8] ;  /* 0x0003760000090ab9 */ /* 0x000fe20000000800 */
        /* <DEDUP_REMOVED lines=14> */
.L_x_8701:
[----:B------:R-:W-:Y:S01]  /*e5f0*/  ULDC UR9, c[0x0][0xdc4] ;  /* 0x0003710000097ab9 */ /* 0x000fe20000000800 */
[----:B------:R-:W-:Y:S01]  /*e600*/  UMOV UR7, UR8 ;  /* 0x0000000800077c82 */ /* 0x000fe20008000000 */
[----:B------:R-:W-:-:S11]  /*e610*/  UISETP.NE.AND UP0, UPT, UR9, 0x1, UPT ;  /* 0x000000010900788c */ /* 0x000fd6000bf05270 */
[----:B------:R-:W-:Y:S02]  /*e620*/  @UP0 ULDC.64 UR10, c[0x0][0xdc8] ;  /* 0x00037200000a0ab9 */ /* 0x000fe40000000a00 */
[----:B------:R-:W-:-:S04]  /*e630*/  UIMAD.WIDE.U32 UR4, UR8, UR10, URZ ;  /* 0x0000000a080472a5 */ /* 0x000fc8000f8e003f */
[----:B------:R-:W-:-:S04]  /*e640*/  @UP0 USHF.R.U32.HI UR7, URZ, UR11, UR5 ;  /* 0x0000000b3f070299 */ /* 0x000fc80008011605 */
[----:B------:R-:W-:-:S12]  /*e650*/  UIMAD UR4, UR7, UR9, URZ ;  /* 0x00000009070472a4 */ /* 0x000fd8000f8e023f */
.L_x_8702:
        /* <DEDUP_REMOVED lines=15> */
[----:B------:R-:W-:Y:S02]  /*e750*/  UIMAD UR37, UR37, 0xc0, URZ ;  /* 0x000000c0252578a4 */ /* 0x000fe4000f8e023f */
        /* <DEDUP_REMOVED lines=24> */
.L_x_8704:
[----:B------:R-:W-:-:S11]  /*e8e0*/  UISETP.NE.AND UP0, UPT, UR5, 0x1, UPT ;  /* 0x000000010500788c */ /* 0x000fd6000bf05270 */
[----:B------:R-:W-:Y:S02]  /*e8f0*/  @UP0 ULDC.64 UR14, c[0x0][0x9e8] ;  /* 0x00027a00000e0ab9 */ /* 0x000fe40000000a00 */
[----:B------:R-:W-:-:S04]  /*e900*/  UIMAD.WIDE.U32 UR6, UR8, UR14, URZ ;  /* 0x0000000e080672a5 */ /* 0x000fc8000f8e003f */
[----:B------:R-:W-:-:S12]  /*e910*/  @UP0 USHF.R.U32.HI UR8, URZ, UR15, UR7 ;  /* 0x0000000f3f080299 */ /* 0x000fd80008011607 */
.L_x_8705:
[----:B------:R-:W-:-:S04]  /*e920*/  UIMAD UR8, UR8, UR5, UR5 ;  /* 0x00000005080872a4 */ /* 0x000fc8000f8e0205 */
[----:B------:R-:W-:-:S04]  /*e930*/  UISETP.LT.AND UP0, UPT, UR4, UR8, UPT ;  /* 0x000000080400728c */ /* 0x000fc8000bf01270 */
[----:B------:R-:W-:-:S12]  /*e940*/  USEL UR4, UR4, UR8, UP0 ;  /* 0x0000000804047287 */ /* 0x000fd80008000000 */
.L_x_8703:
        /* <DEDUP_REMOVED lines=25> */
.L_x_8707:
[----:B------:R-:W-:-:S11]  /*eae0*/  UISETP.NE.AND UP0, UPT, UR5, 0x1, UPT ;  /* 0x000000010500788c */ /* 0x000fd6000bf05270 */
[----:B------:R-:W-:Y:S02]  /*eaf0*/  @UP0 ULDC.64 UR10, c[0x0][0x9e8] ;  /* 0x00027a00000a0ab9 */ /* 0x000fe40000000a00 */
[----:B------:R-:W-:-:S04]  /*eb00*/  UIMAD.WIDE.U32 UR6, UR4, UR10, URZ ;  /* 0x0000000a040672a5 */ /* 0x000fc8000f8e003f */
[----:B------:R-:W-:-:S12]  /*eb10*/  @UP0 USHF.R.U32.HI UR4, URZ, UR11, UR7 ;  /* 0x0000000b3f040299 */ /* 0x000fd80008011607 */
.L_x_8708:
[----:B------:R-:W-:-:S04]  /*eb20*/  UIMAD UR4, UR4, UR5, URZ ;  /* 0x00000005040472a4 */ /* 0x000fc8000f8e023f */
[----:B------:R-:W-:-:S04]  /*eb30*/  UISETP.LT.AND UP0, UPT, UR8, UR4, UPT ;  /* 0x000000040800728c */ /* 0x000fc8000bf01270 */
[----:B------:R-:W-:-:S12]  /*eb40*/  USEL UR8, UR8, UR4, !UP0 ;  /* 0x0000000408087287 */ /* 0x000fd8000c000000 */
.L_x_8706:
        /* <DEDUP_REMOVED lines=26> */
.L_x_8710:
        /* <DEDUP_REMOVED lines=23> */
.L_x_8712:
        /* <DEDUP_REMOVED lines=22> */
.L_x_8713:
        /* <DEDUP_REMOVED lines=20> */
.L_x_8714:
        /* <DEDUP_REMOVED lines=18> */
.L_x_8715:
        /* <DEDUP_REMOVED lines=8> */
[----:B-1----:R-:W-:Y:S01]  /*f2a0*/  LOP3.LUT R10, R4, 0x7f, RZ, 0xc0, !PT ;  /* 0x0000007f040a7812 */ /* 0x002fe200078ec0ff */
[----:B---3--:R-:W-:-:S05]  /*f2b0*/  @P0 IMAD.WIDE R2, R5, 0x4, R2 ;  /* 0x0000000405020825 */ /* 0x008fca00078e0202 */
[----:B------:R1:W3:Y:S01]  /*f2c0*/  @P0 LDG.E R20, desc[UR48][R2.64] ;  /* 0x0000003002140981 */ /* 0x0002e2000c1e1900 */
[----:B--2---:R-:W-:Y:S01]  /*f2d0*/  ISETP.NE.AND P0, PT, R0, 0x1, PT ;  /* 0x000000010000780c */ /* 0x004fe20003f05270 */
        /* <DEDUP_REMOVED lines=15> */
[----:B------:R-:W2:Y:S01]  /*f3d0*/  @P0 LDC R0, c[0x0][0x42c] ;  /* 0x00010b00ff000b82 */ /* 0x000ea20000000800 */
[----:B------:R-:W-:Y:S02]  /*f3e0*/  LOP3.LUT R4, R4, 0x3, RZ, 0xc0, !PT ;  /* 0x0000000304047812 */ /* 0x000fe400078ec0ff */
[----:B------:R-:W-:-:S04]  /*f3f0*/  @!UP1 UIADD3 UR4, UP0, UR50, 0x270, URZ ;  /* 0x0000027032049890 */ /* 0x000fc8000ff1e03f */
[----:B------:R-:W-:Y:S01]  /*f400*/  @!UP1 UIADD3.X UR5, URZ, UR51, URZ, UP0, !UPT ;  /* 0x000000333f059290 */ /* 0x000fe200087fe43f */
[----:B------:R-:W4:Y:S01]  /*f410*/  @P0 LDC R5, c[0x0][0x430] ;  /* 0x00010c00ff050b82 */ /* 0x000f220000000800 */
[----:B-1----:R-:W-:-:S07]  /*f420*/  ISETP.NE.U32.AND P1, PT, R2, RZ, PT ;  /* 0x000000ff0200720c */ /* 0x002fce0003f25070 */
[----:B------:R1:W-:Y:S01]  /*f430*/  @!UP1 UTMAPF.L2.4D [UR36], [UR4] ;  /* 0x00000024040095b8 */ /* 0x0003e20008018000 */
[----:B------:R-:W-:Y:S01]  /*f440*/  ISETP.NE.AND.EX P1, PT, R3, RZ, PT, P1 ;  /* 0x000000ff0300720c */ /* 0x000fe20003f25310 */
[----:B--2---:R-:W-:Y:S01]  /*f450*/  @P0 IMAD.HI.U32 R0, R0, UR38, RZ ;  /* 0x0000002600000c27 */ /* 0x004fe2000f8e00ff */
[----:B------:R1:W-:Y:S04]  /*f460*/  @!UP1 UTMAPF.L2.4D [UR8], [UR4] ;  /* 0x00000008040095b8 */ /* 0x0003e80008018000 */
[----:B----4-:R-:W-:Y:S01]  /*f470*/  @P0 SHF.R.U32.HI R16, RZ, R5, R0 ;  /* 0x00000005ff100219 */ /* 0x010fe20000011600 */
[----:B------:R1:W-:Y:S01]  /*f480*/  @!UP1 UTMAPF.L2.4D [UR12], [UR4] ;  /* 0x0000000c040095b8 */ /* 0x0003e20008018000 */
[----:B---3--:R-:W-:Y:S02]  /*f490*/  SHF.R.S32.HI R21, RZ, 0x1f, R20 ;  /* 0x0000001fff157819 */ /* 0x008fe40000011414 */
[----:B------:R-:W-:Y:S01]  /*f4a0*/  SEL R0, R20, RZ, !P1 ;  /* 0x000000ff14007207 */ /* 0x000fe20004800000 */
[----:B-1----:R-:W-:Y:S06]  /*f4b0*/  BRA.DIV UR6, `(.L_x_8716) ;  /* 0x0000002a06307947 */ /* 0x002fec000b800000 */
[----:B------:R1:W2:Y:S02]  /*f4c0*/  SHFL.IDX PT, R14, R4, RZ, 0x1f ;  /* 0x00001fff040e7589 */ /* 0x0002a400000e0000 */
.L_x_8781:
[----:B--2---:R-:W-:Y:S02]  /*f4d0*/  ISETP.NE.AND P0, PT, R14, RZ, PT ;  /* 0x000000ff0e00720c */ /* 0x004fe40003f05270 */
[----:B------:R-:W-:-:S11]  /*f4e0*/  PLOP3.LUT P6, PT, PT, PT, PT, 0x8, 0x0 ;  /* 0x000000000000781c */ /* 0x000fd60003fce170 */
[----:B------:R-:W-:Y:S05]  /*f4f0*/  @P0 BRA `(.L_x_8717) ;  /* 0x0000000800040947 */ /* 0x000fea0003800000 */
[----:B------:R-:W-:-:S06]  /*f500*/  UIADD3 UR4, UR43, -0x1, URZ ;  /* 0xffffffff2b047890 */ /* 0x000fcc000fffe03f */
[----:B------:R-:W-:Y:S01]  /*f510*/  IMAD.U32 R6, RZ, RZ, UR4 ;  /* 0x00000004ff067e24 */ /* 0x000fe2000f8e00ff */
[----:B------:R-:W-:-:S03]  /*f520*/  UMOV UR4, 0xffffffff ;  /* 0xffffffff00047882 */ /* 0x000fc60000000000 */
[----:B------:R-:W-:Y:S05]  /*f530*/  BRA.DIV UR4, `(.L_x_8718) ;  /* 0x0000002a04307947 */ /* 0x000fea000b800000 */
[----:B------:R-:W-:-:S13]  /*f540*/  ELECT P6, URZ, PT ;  /* 0x00000000003f782f */ /* 0x000fda00038c0000 */
.L_x_8784:
        /* <DEDUP_REMOVED lines=9> */
[----:B-1----:R-:W1:Y:S02]  /*f5e0*/  @P0 LDC.64 R4, c[0x0][0x420] ;  /* 0x00010800ff040b82 */ /* 0x002e640000000a00 */
[----:B-1----:R-:W-:-:S05]  /*f5f0*/  @P0 IMAD.HI.U32 R4, R6, R4, RZ ;  /* 0x0000000406040227 */ /* 0x002fca00078e00ff */
        /* <DEDUP_REMOVED lines=10> */
.L_x_8720:
[----:B------:R-:W-:Y:S02]  /*f6a0*/  LEA R5, R17, UR40, 0x3 ;  /* 0x0000002811057c11 */ /* 0x000fe4000f8e18ff */
[----:B--2---:R-:W-:Y:S02]  /*f6b0*/  SHF.L.U32 R2, R22, 0x1f, RZ ;  /* 0x0000001f16027819 */ /* 0x004fe400000006ff */
[----:B------:R-:W-:Y:S02]  /*f6c0*/  ISETP.NE.AND P0, PT, R10, RZ, PT ;  /* 0x000000ff0a00720c */ /* 0x000fe40003f05270 */
[----:B------:R-:W2:Y:S02]  /*f6d0*/  SYNCS.PHASECHK.TRANS64.TRYWAIT P3, [R5+URZ+0x19c80], R2 ;  /* 0x019c8002050075a7 */ /* 0x000ea4000806017f */
[----:B--2---:R-:W-:Y:S09]  /*f6e0*/  @!P3 BRA `(.L_x_8721) ;  /* 0x0000002400e4b947 */ /* 0x004ff20003800000 */
.L_x_8785:
        /* <DEDUP_REMOVED lines=8> */
.L_x_8722:
[----:B------:R-:W-:Y:S01]  /*f770*/  IMAD R3, R17, 0x3000, R27 ;  /* 0x0000300011037824 */ /* 0x000fe200078e021b */
        /* <DEDUP_REMOVED lines=26> */
.L_x_8786:
        /* <DEDUP_REMOVED lines=8> */
.L_x_8724:
        /* <DEDUP_REMOVED lines=24> */
.L_x_8719:
        /* <DEDUP_REMOVED lines=9> */
[----:B--23--:R-:W-:Y:S01]  /*fbb0*/  @P0 IMAD.MOV.U32 R2, RZ, RZ, 0x4800 ;  /* 0x00004800ff020424 */ /* 0x00cfe200078e00ff */
        /* <DEDUP_REMOVED lines=20> */
[----:B--2---:R-:W-:Y:S01]  /*fd00*/  NOP ;  /* 0x0000000000007918 */ /* 0x004fe20000000000 */
.L_x_8717:
[----:B------:R-:W2:Y:S01]  /*fd10*/  LDL.LU R3, [R1] ;  /* 0x0000000001037983 */ /* 0x000ea20000300800 */
[----:B------:R-:W-:Y:S01]  /*fd20*/  BSSY B0, `(.L_x_8725) ;  /* 0x0000009000007945 */ /* 0x000fe20003800000 */
[----:B--2---:R-:W-:-:S05]  /*fd30*/  VIADD R3, R3, 0x1 ;  /* 0x0000000103037836 */ /* 0x004fca0000000000 */
[----:B------:R-:W-:Y:S01]  /*fd40*/  LEA.HI R2, R3, R3, RZ, 0x1 ;  /* 0x0000000303027211 */ /* 0x000fe200078f08ff */
[----:B------:R2:W-:Y:S03]  /*fd50*/  STL [R1], R3 ;  /* 0x0000000301007387 */ /* 0x0005e60000100800 */
[----:B------:R-:W-:-:S05]  /*fd60*/  LOP3.LUT R2, R2, 0xfffffffe, RZ, 0xc0, !PT ;  /* 0xfffffffe02027812 */ /* 0x000fca00078ec0ff */
[----:B------:R-:W-:-:S05]  /*fd70*/  IMAD.IADD R2, R3, 0x1, -R2 ;  /* 0x0000000103027824 */ /* 0x000fca00078e0a02 */
[----:B------:R-:W-:-:S04]  /*fd80*/  SHF.L.U32 R2, R2, 0x1f, RZ ;  /* 0x0000001f02027819 */ /* 0x000fc800000006ff */
[----:B------:R-:W3:Y:S02]  /*fd90*/  SYNCS.PHASECHK.TRANS64.TRYWAIT P0, [UR40+0x19c20], R2 ;  /* 0x019c2002ff0075a7 */ /* 0x000ee40008000168 */
[----:B--23--:R-:W-:Y:S05]  /*fda0*/  @!P0 BRA `(.L_x_8726) ;  /* 0x00000020005c8947 */ /* 0x00cfea0003800000 */
.L_x_8787:
[----:B------:R-:W-:Y:S05]  /*fdb0*/  BSYNC B0 ;  /* 0x0000000000007941 */ /* 0x000fea0003800000 */
.L_x_8725:
[----:B------:R-:W-:-:S04]  /*fdc0*/  UIADD3 UR4, UR43, -0x2, URZ ;  /* 0xfffffffe2b047890 */ /* 0x000fc8000fffe03f */
[----:B------:R-:W-:-:S06]  /*fdd0*/  UISETP.GE.AND UP0, UPT, UR4, UR42, UPT ;  /* 0x0000002a0400728c */ /* 0x000fcc000bf06270 */
[----:B------:R-:W-:-:S13]  /*fde0*/  PLOP3.LUT P0, PT, PT, PT, UP0, 0x80, 0x0 ;  /* 0x000000000000781c */ /* 0x000fda0003f0f008 */
[----:B------:R-:W-:Y:S05]  /*fdf0*/  @!P0 BRA `(.L_x_8727) ;  /* 0x0000001000088947 */ /* 0x000fea0003800000 */
[----:B------:R-:W-:Y:S02]  /*fe00*/  IMAD.MOV.U32 R8, RZ, RZ, R17 ;  /* 0x000000ffff087224 */ /* 0x000fe400078e0011 */
[----:B------:R-:W-:Y:S02]  /*fe10*/  IMAD.MOV.U32 R3, RZ, RZ, R22 ;  /* 0x000000ffff037224 */ /* 0x000fe400078e0016 */
[----:B--2---:R-:W-:-:S07]  /*fe20*/  IMAD.U32 R2, RZ, RZ, UR4 ;  /* 0x00000004ff027e24 */ /* 0x004fce000f8e00ff */
.L_x_8751:
        /* <DEDUP_REMOVED lines=29> */
.L_x_8730:
[----:B-1----:R-:W2:Y:S01]  /*10000*/  S2R R4, SR_TID.X ;  /* 0x0000000000047919 */ /* 0x002ea20000002100 */
[----:B------:R-:W-:Y:S01]  /*10010*/  LEA R10, R17, UR40, 0x3 ;  /* 0x00000028110a7c11 */ /* 0x000fe2000f8e18ff */
[----:B------:R-:W-:Y:S01]  /*10020*/  BSSY B1, `(.L_x_8731) ;  /* 0x0000006000017945 */ /* 0x000fe20003800000 */
[----:B--2---:R-:W-:Y:S02]  /*10030*/  LOP3.LUT R6, R4, 0x7f, RZ, 0xc0, !PT ;  /* 0x0000007f04067812 */ /* 0x004fe400078ec0ff */
[----:B------:R-:W-:Y:S02]  /*10040*/  SHF.L.U32 R4, R22, 0x1f, RZ ;  /* 0x0000001f16047819 */ /* 0x000fe400000006ff */
[----:B------:R-:W-:Y:S02]  /*10050*/  ISETP.NE.AND P3, PT, R6, RZ, PT ;  /* 0x000000ff0600720c */ /* 0x000fe40003f65270 */
[----:B------:R-:W1:Y:S02]  /*10060*/  SYNCS.PHASECHK.TRANS64.TRYWAIT P0, [R10+URZ+0x19c80], R4 ;  /* 0x019c80040a0075a7 */ /* 0x000e64000800017f */
[----:B-1----:R-:W-:Y:S09]  /*10070*/  @!P0 BRA `(.L_x_8732) ;  /* 0x0000001c00bc8947 */ /* 0x002ff20003800000 */
.L_x_8788:
[----:B------:R-:W-:Y:S05]  /*10080*/  BSYNC B1 ;  /* 0x0000000000017941 */ /* 0x000fea0003800000 */
.L_x_8731:
[----:B------:R-:W-:Y:S04]  /*10090*/  BSSY B1, `(.L_x_8733) ;  /* 0x0000009000017945 */ /* 0x000fe80003800000 */
        /* <DEDUP_REMOVED lines=8> */
.L_x_8734:
[----:B------:R-:W-:Y:S05]  /*10120*/  BSYNC B1 ;  /* 0x0000000000017941 */ /* 0x000fea0003800000 */
.L_x_8733:
[----:B------:R-:W-:Y:S01]  /*10130*/  IMAD.MOV.U32 R9, RZ, RZ, RZ ;  /* 0x000000ffff097224 */ /* 0x000fe200078e00ff */
[----:B------:R-:W-:Y:S01]  /*10140*/  R2UR UR12, R16 ;  /* 0x00000000100c72ca */ /* 0x000fe200000e0000 */
[----:B------:R-:W-:Y:S01]  /*10150*/  IMAD R7, R17, 0x3000, R27 ;  /* 0x0000300011077824 */ /* 0x000fe200078e021b */
[----:B------:R-:W-:Y:S01]  /*10160*/  UIADD3 UR4, UP0, UR50, 0x470, URZ ;  /* 0x0000047032047890 */ /* 0x000fe2000ff1e03f */
[----:B------:R-:W-:Y:S01]  /*10170*/  IMAD.SHL.U32 R6, R5, 0x80, RZ ;  /* 0x0000008005067824 */ /* 0x000fe200078e00ff */
[----:B------:R-:W-:Y:S01]  /*10180*/  R2UR UR10, R9 ;  /* 0x00000000090a72ca */ /* 0x000fe200000e0000 */
[----:B------:R-:W-:Y:S01]  /*10190*/  VIADD R5, R10, 0x19c70 ;  /* 0x00019c700a057836 */ /* 0x000fe20000000000 */
[----:B------:R-:W-:Y:S01]  /*101a0*/  PLOP3.LUT P0, PT, PT, PT, PT, 0x80, 0x0 ;  /* 0x000000000000781c */ /* 0x000fe20003f0f070 */
[----:B------:R-:W-:Y:S01]  /*101b0*/  VIADD R11, R7, 0x9000 ;  /* 0x00009000070b7836 */ /* 0x000fe20000000000 */
[----:B------:R-:W-:Y:S01]  /*101c0*/  UIADD3.X UR5, URZ, UR51, URZ, UP0, !UPT ;  /* 0x000000333f057290 */ /* 0x000fe200087fe43f */
[----:B------:R-:W-:Y:S01]  /*101d0*/  UMOV UR6, 0x0 ;  /* 0x0000000000067882 */ /* 0x000fe20000000000 */
[----:B------:R-:W-:-:S10]  /*101e0*/  UMOV UR7, 0x14f00000 ;  /* 0x14f0000000077882 */ /* 0x000fd40000000000 */
.L_x_8735:
        /* <DEDUP_REMOVED lines=16> */
.L_x_8736:
        /* <DEDUP_REMOVED lines=16> */
.L_x_8737:
        /* <DEDUP_REMOVED lines=12> */
.L_x_8789:
[----:B------:R-:W-:Y:S05]  /*104b0*/  BSYNC B1 ;  /* 0x0000000000017941 */ /* 0x000fea0003800000 */
.L_x_8738:
[----:B------:R-:W-:Y:S01]  /*104c0*/  BSSY B1, `(.L_x_8740) ;  /* 0x000000b000017945 */ /* 0x000fe20003800000 */
[----:B-12---:R-:W-:Y:S02]  /*104d0*/  IMAD.MOV.U32 R4, RZ, RZ, 0x0 ;  /* 0x00000000ff047424 */ /* 0x006fe400078e00ff */
        /* <DEDUP_REMOVED lines=9> */
.L_x_8741:
[----:B------:R-:W-:Y:S05]  /*10570*/  BSYNC B1 ;  /* 0x0000000000017941 */ /* 0x000fea0003800000 */
.L_x_8740:
        /* <DEDUP_REMOVED lines=9> */
.L_x_8742:
        /* <DEDUP_REMOVED lines=15> */
.L_x_8743:
        /* <DEDUP_REMOVED lines=15> */
.L_x_8744:
        /* <DEDUP_REMOVED lines=9> */
.L_x_8729:
[----:B------:R-:W-:Y:S05]  /*10880*/  BSYNC B0 ;  /* 0x0000000000007941 */ /* 0x000fea0003800000 */
.L_x_8728:
[----:B------:R-:W-:-:S06]  /*10890*/  UISETP.NE.AND UP0, UPT, UR41, 0x3, UPT ;  /* 0x000000032900788c */ /* 0x000fcc000bf05270 */
[----:B------:R-:W-:-:S13]  /*108a0*/  PLOP3.LUT P0, PT, PT, PT, UP0, 0x80, 0x0 ;  /* 0x000000000000781c */ /* 0x000fda0003f0f008 */
[----:B------:R-:W-:Y:S05]  /*108b0*/  @!P0 BRA `(.L_x_8745) ;  /* 0x0000000000048947 */ /* 0x000fea0003800000 */
[----:B------:R-:W-:Y:S01]  /*108c0*/  BPT.TRAP 0x1 ;  /* 0x000000040000795c */ /* 0x000fe20000300000 */
.L_x_8745:
[----:B------:R-:W-:Y:S01]  /*108d0*/  LOP3.LUT R5, R3, 0x1, RZ, 0x3c, !PT ;  /* 0x0000000103057812 */ /* 0x000fe200078e3cff */
[----:B-1----:R-:W-:Y:S01]  /*108e0*/  IMAD.U32 R4, RZ, RZ, UR45 ;  /* 0x0000002dff047e24 */ /* 0x002fe2000f8e00ff */
[----:B------:R-:W-:Y:S01]  /*108f0*/  LEA R12, R8, UR40, 0x3 ;  /* 0x00000028080c7c11 */ /* 0x000fe2000f8e18ff */
[----:B------:R-:W-:Y:S01]  /*10900*/  BSSY B0, `(.L_x_8746) ;  /* 0x0000005000007945 */ /* 0x000fe20003800000 */
[----:B------:R-:W-:Y:S02]  /*10910*/  SHF.L.U32 R5, R5, 0x1f, RZ ;  /* 0x0000001f05057819 */ /* 0x000fe400000006ff */
[----:B------:R-:W-:Y:S02]  /*10920*/  ISETP.NE.AND P0, PT, R4, 0x3, PT ;  /* 0x000000030400780c */ /* 0x000fe40003f05270 */
[----:B------:R-:W1:Y:S02]  /*10930*/  SYNCS.PHASECHK.TRANS64.TRYWAIT P3, [R12+URZ+0x19c70], R5 ;  /* 0x019c70050c0075a7 */ /* 0x000e64000806017f */
[----:B-1----:R-:W-:Y:S09]  /*10940*/  @!P3 BRA `(.L_x_8747) ;  /* 0x0000001400b0b947 */ /* 0x002ff20003800000 */
.L_x_8790:
[----:B------:R-:W-:Y:S05]  /*10950*/  BSYNC B0 ;  /* 0x0000000000007941 */ /* 0x000fea0003800000 */
.L_x_8746:
[----:B------:R-:W-:Y:S05]  /*10960*/  @!P0 BRA `(.L_x_8748) ;  /* 0x0000000000048947 */ /* 0x000fea0003800000 */
[----:B------:R-:W-:Y:S01]  /*10970*/  BPT.TRAP 0x1 ;  /* 0x000000040000795c */ /* 0x000fe20000300000 */
.L_x_8748:
[----:B-1----:R-:W-:Y:S01]  /*10980*/  SHF.L.U32 R5, R3, 0x1f, RZ ;  /* 0x0000001f03057819 */ /* 0x002fe200000006ff */
[----:B------:R-:W-:-:S03]  /*10990*/  IMAD R3, R8, 0x3000, RZ ;  /* 0x0000300008037824 */ /* 0x000fc600078e02ff */
[----:B------:R-:W1:Y:S02]  /*109a0*/  SYNCS.PHASECHK.TRANS64.TRYWAIT P3, [R12+URZ+0x19c60], R5 ;  /* 0x019c60050c0075a7 */ /* 0x000e64000806017f */
[----:B-1----:R-:W-:Y:S05]  /*109b0*/  @!P3 BRA `(.L_x_8749) ;  /* 0x0000001400a8b947 */ /* 0x002fea0003800000 */
.L_x_8791:
[C---:B------:R-:W-:Y:S01]  /*109c0*/  LOP3.LUT R14, R3.reuse, R18, RZ, 0xfc, !PT ;  /* 0x00000012030e7212 */ /* 0x040fe200078efcff */
[----:B------:R-:W-:Y:S05]  /*109d0*/  WARPSYNC.ALL ;  /* 0x0000000000007948 */ /* 0x000fea0003800000 */
[----:B-1----:R1:W2:Y:S01]  /*109e0*/  LDSM.16.MT88.4 R4, [R14+UR40+0x9000] ;  /* 0x009000280e04783b */ /* 0x0022a20008004200 */
[----:B------:R-:W-:-:S05]  /*109f0*/  VIADD R13, R3, 0x1000 ;  /* 0x00001000030d7836 */ /* 0x000fca0000000000 */
[----:B-1----:R-:W-:-:S05]  /*10a00*/  LOP3.LUT R14, R13, R23, RZ, 0xfc, !PT ;  /* 0x000000170d0e7212 */ /* 0x002fca00078efcff */
[----:B------:R-:W-:Y:S01]  /*10a10*/  IMAD.IADD R14, R29, 0x1, R14 ;  /* 0x000000011d0e7824 */ /* 0x000fe200078e020e */
        /* <DEDUP_REMOVED lines=8> */
[----:B------:R1:W-:Y:S04]  /*10aa0*/  STSM.16.M88.4 [R15], R8 ;  /* 0x000000080f007844 */ /* 0x0003e80000000200 */
[----:B------:R-:W2:Y:S01]  /*10ab0*/  LDSM.16.MT88.4 R4, [R4+UR40+0x9000] ;  /* 0x009000280404783b */ /* 0x000ea20008004200 */
[----:B-1----:R-:W-:Y:S02]  /*10ac0*/  LOP3.LUT R15, R13, R18, RZ, 0xfc, !PT ;  /* 0x000000120d0f7212 */ /* 0x002fe400078efcff */
[C-C-:B--2---:R-:W-:Y:S02]  /*10ad0*/  PRMT R8, R4.reuse, 0x6420, R5.reuse ;  /* 0x0000642004087816 */ /* 0x144fe40000000005 */
[----:B------:R-:W-:Y:S02]  /*10ae0*/  PRMT R9, R4, 0x7531, R5 ;  /* 0x0000753104097816 */ /* 0x000fe40000000005 */
[----:B------:R-:W-:-:S02]  /*10af0*/  PRMT R10, R6, 0x6420, R7 ;  /* 0x00006420060a7816 */ /* 0x000fc40000000007 */
[----:B------:R-:W-:-:S05]  /*10b00*/  PRMT R11, R6, 0x7531, R7 ;  /* 0x00007531060b7816 */ /* 0x000fca0000000007 */
[----:B------:R1:W-:Y:S04]  /*10b10*/  STSM.16.M88.4 [R14], R8 ;  /* 0x000000080e007844 */ /* 0x0003e80000000200 */
[----:B------:R-:W2:Y:S01]  /*10b20*/  LDSM.16.MT88.4 R4, [R15+UR40+0x9000] ;  /* 0x009000280f04783b */ /* 0x000ea20008004200 */
[----:B-1----:R-:W-:Y:S02]  /*10b30*/  LOP3.LUT R14, R3, 0x800, R18, 0xfe, !PT ;  /* 0x00000800030e7812 */ /* 0x002fe400078efe12 */
[C-C-:B--2---:R-:W-:Y:S02]  /*10b40*/  PRMT R8, R4.reuse, 0x6420, R5.reuse ;  /* 0x0000642004087816 */ /* 0x144fe40000000005 */
[----:B------:R-:W-:Y:S02]  /*10b50*/  PRMT R9, R4, 0x7531, R5 ;  /* 0x0000753104097816 */ /* 0x000fe40000000005 */
[----:B------:R-:W-:-:S02]  /*10b60*/  LOP3.LUT R4, R13, R23, RZ, 0xfc, !PT ;  /* 0x000000170d047212 */ /* 0x000fc400078efcff */
[C-C-:B------:R-:W-:Y:S02]  /*10b70*/  PRMT R10, R6.reuse, 0x6420, R7.reuse ;  /* 0x00006420060a7816 */ /* 0x140fe40000000007 */
[----:B------:R-:W-:Y:S01]  /*10b80*/  PRMT R11, R6, 0x7531, R7 ;  /* 0x00007531060b7816 */ /* 0x000fe20000000007 */
[C---:B------:R-:W-:Y:S01]  /*10b90*/  IMAD.IADD R15, R29.reuse, 0x1, R4 ;  /* 0x000000011d0f7824 */ /* 0x040fe200078e0204 */
[----:B------:R-:W-:-:S04]  /*10ba0*/  IADD3 R13, R29, R24, R3 ;  /* 0x000000181d0d7210 */ /* 0x000fc80007ffe003 */
[----:B------:R-:W-:Y:S04]  /*10bb0*/  STSM.16.M88.4 [R15], R8 ;  /* 0x000000080f007844 */ /* 0x000fe80000000200 */
[----:B------:R-:W1:Y:S02]  /*10bc0*/  LDSM.16.MT88.4 R4, [R14+UR40+0x9000] ;  /* 0x009000280e04783b */ /* 0x000e640008004200 */
[C-C-:B-1----:R-:W-:Y:S02]  /*10bd0*/  PRMT R8, R4.reuse, 0x6420, R5.reuse ;  /* 0x0000642004087816 */ /* 0x142fe40000000005 */
[----:B------:R-:W-:Y:S02]  /*10be0*/  PRMT R9, R4, 0x7531, R5 ;  /* 0x0000753104097816 */ /* 0x000fe40000000005 */
[----:B------:R-:W-:-:S02]  /*10bf0*/  PRMT R10, R6, 0x6420, R7 ;  /* 0x00006420060a7816 */ /* 0x000fc40000000007 */
[----:B------:R-:W-:Y:S02]  /*10c00*/  PRMT R11, R6, 0x7531, R7 ;  /* 0x00007531060b7816 */ /* 0x000fe40000000007 */
[----:B------:R-:W-:-:S03]  /*10c10*/  IADD3 R4, R26, UR40, R3 ;  /* 0x000000281a047c10 */ /* 0x000fc6000fffe003 */
[----:B------:R-:W-:Y:S04]  /*10c20*/  STSM.16.M88.4 [R13], R8 ;  /* 0x000000080d007844 */ /* 0x000fe80000000200 */
[----:B------:R-:W1:Y:S02]  /*10c30*/  LDSM.16.MT88.4 R4, [R4+0x9000] ;  /* 0x009000000404783b */ /* 0x000e640000004200 */
[C-C-:B-1----:R-:W-:Y:S02]  /*10c40*/  PRMT R8, R4.reuse, 0x6420, R5.reuse ;  /* 0x0000642004087816 */ /* 0x142fe40000000005 */
[----:B------:R-:W-:Y:S02]  /*10c50*/  PRMT R9, R4, 0x7531, R5 ;  /* 0x0000753104097816 */ /* 0x000fe40000000005 */
[----:B------:R-:W-:-:S02]  /*10c60*/  PRMT R10, R6, 0x6420, R7 ;  /* 0x00006420060a7816 */ /* 0x000fc40000000007 */
[----:B------:R-:W-:Y:S02]  /*10c70*/  PRMT R11, R6, 0x7531, R7 ;  /* 0x00007531060b7816 */ /* 0x000fe40000000007 */
[----:B------:R-:W-:-:S03]  /*10c80*/  IADD3 R5, R25, UR40, R3 ;  /* 0x0000002819057c10 */ /* 0x000fc6000fffe003 */
[----:B------:R-:W-:Y:S04]  /*10c90*/  STSM.16.M88.4 [R13+0x1000], R8 ;  /* 0x001000080d007844 */ /* 0x000fe80000000200 */
[----:B------:R-:W1:Y:S02]  /*10ca0*/  LDSM.16.MT88.4 R4, [R5+0x9000] ;  /* 0x009000000504783b */ /* 0x000e640000004200 */
        /* <DEDUP_REMOVED lines=13> */
.L_x_8750:
[----:B--2---:R-:W-:Y:S01]  /*10d80*/  SYNCS.ARRIVE.TRANS64.A1T0 RZ, [R12+URZ+0x19c50], RZ ;  /* 0x019c50ff0cff79a7 */ /* 0x004fe2000810003f */
[----:B------:R-:W-:Y:S01]  /*10d90*/  BAR.SYNC.DEFER_BLOCKING 0x2, 0x80 ;  /* 0x0082000000007b1d */ /* 0x000fe20000010000 */
[----:B------:R-:W-:Y:S01]  /*10da0*/  ISETP.GT.AND P0, PT, R2, UR42, PT ;  /* 0x0000002a02007c0c */ /* 0x000fe2000bf04270 */
[----:B------:R-:W-:Y:S02]  /*10db0*/  @!P2 VIADD R3, R12, 0x19c80 ;  /* 0x00019c800c03a836 */ /* 0x000fe40000000000 */
[----:B------:R-:W-:Y:S02]  /*10dc0*/  VIADD R2, R2, 0xffffffff ;  /* 0xffffffff02027836 */ /* 0x000fe40000000000 */
[----:B-1----:R-:W-:Y:S01]  /*10dd0*/  IMAD.MOV.U32 R8, RZ, RZ, R17 ;  /* 0x000000ffff087224 */ /* 0x002fe200078e0011 */
[----:B------:R-:W-:-:S04]  /*10de0*/  @!P2 PRMT R3, RZ, 0x654, R3 ;  /* 0x00000654ff03a816 */ /* 0x000fc80000000003 */
[----:B------:R1:W-:Y:S02]  /*10df0*/  @!P2 SYNCS.ARRIVE.TRANS64.RED.A1T0 RZ, [R3+URZ], RZ ;  /* 0x000000ff03ffa9a7 */ /* 0x0003e4000810043f */
[----:B-1----:R-:W-:Y:S01]  /*10e00*/  IMAD.MOV.U32 R3, RZ, RZ, R22 ;  /* 0x000000ffff037224 */ /* 0x002fe200078e0016 */
[----:B------:R-:W-:Y:S06]  /*10e10*/  @P0 BRA `(.L_x_8751) ;  /* 0xfffffff000040947 */ /* 0x000fec000383ffff */
.L_x_8727:
        /* <DEDUP_REMOVED lines=14> */
.L_x_8753:
[----:B------:R-:W-:Y:S05]  /*10f00*/  BSYNC B0 ;  /* 0x0000000000007941 */ /* 0x000fea0003800000 */
.L_x_8752:
[----:B------:R-:W-:-:S06]  /*10f10*/  UISETP.NE.AND UP0, UPT, UR41, 0x3, UPT ;  /* 0x000000032900788c */ /* 0x000fcc000bf05270 */
[----:B------:R-:W-:-:S13]  /*10f20*/  PLOP3.LUT P0, PT, PT, PT, UP0, 0x80, 0x0 ;  /* 0x000000000000781c */ /* 0x000fda0003f0f008 */
[----:B------:R-:W-:Y:S05]  /*10f30*/  @!P0 BRA `(.L_x_8754) ;  /* 0x0000000000048947 */ /* 0x000fea0003800000 */
[----:B------:R-:W-:Y:S01]  /*10f40*/  BPT.TRAP 0x1 ;  /* 0x000000040000795c */ /* 0x000fe20000300000 */
.L_x_8754:
[----:B------:R-:W-:Y:S01]  /*10f50*/  LOP3.LUT R3, R22, 0x1, RZ, 0x3c, !PT ;  /* 0x0000000116037812 */ /* 0x000fe200078e3cff */
[----:B------:R-:W-:Y:S01]  /*10f60*/  IMAD.U32 R0, RZ, RZ, UR45 ;  /* 0x0000002dff007e24 */ /* 0x000fe2000f8e00ff */
[----:B--2---:R-:W-:Y:S01]  /*10f70*/  LEA R2, R17, UR40, 0x3 ;  /* 0x0000002811027c11 */ /* 0x004fe2000f8e18ff */
[----:B------:R-:W-:Y:S01]  /*10f80*/  BSSY B0, `(.L_x_8755) ;  /* 0x0000005000007945 */ /* 0x000fe20003800000 */
[----:B------:R-:W-:Y:S02]  /*10f90*/  SHF.L.U32 R3, R3, 0x1f, RZ ;  /* 0x0000001f03037819 */ /* 0x000fe400000006ff */
[----:B------:R-:W-:Y:S02]  /*10fa0*/  ISETP.NE.AND P1, PT, R0, 0x3, PT ;  /* 0x000000030000780c */ /* 0x000fe40003f25270 */
[----:B------:R-:W2:Y:S02]  /*10fb0*/  SYNCS.PHASECHK.TRANS64.TRYWAIT P0, [R2+URZ+0x19c70], R3 ;  /* 0x019c7003020075a7 */ /* 0x000ea4000800017f */
[----:B--2---:R-:W-:Y:S09]  /*10fc0*/  @!P0 BRA `(.L_x_8756) ;  /* 0x0000001000388947 */ /* 0x004ff20003800000 */
.L_x_8792:
[----:B------:R-:W-:Y:S05]  /*10fd0*/  BSYNC B0 ;  /* 0x0000000000007941 */ /* 0x000fea0003800000 */
.L_x_8755:
[----:B------:R-:W-:Y:S05]  /*10fe0*/  @!P1 BRA `(.L_x_8757) ;  /* 0x0000000000049947 */ /* 0x000fea0003800000 */
[----:B------:R-:W-:Y:S01]  /*10ff0*/  BPT.TRAP 0x1 ;  /* 0x000000040000795c */ /* 0x000fe20000300000 */
.L_x_8757:
[----:B--2---:R-:W-:Y:S01]  /*11000*/  SHF.L.U32 R3, R22, 0x1f, RZ ;  /* 0x0000001f16037819 */ /* 0x004fe200000006ff */
[----:B------:R-:W-:-:S03]  /*11010*/  IMAD R0, R17, 0x3000, RZ ;  /* 0x0000300011007824 */ /* 0x000fc600078e02ff */
[----:B------:R-:W2:Y:S02]  /*11020*/  SYNCS.PHASECHK.TRANS64.TRYWAIT P0, [R2+URZ+0x19c60], R3 ;  /* 0x019c6003020075a7 */ /* 0x000ea4000800017f */
[----:B--2---:R-:W-:Y:S05]  /*11030*/  @!P0 BRA `(.L_x_8758) ;  /* 0x0000001000308947 */ /* 0x004fea0003800000 */
.L_x_8793:
[C---:B--2---:R-:W-:Y:S01]  /*11040*/  LOP3.LUT R3, R0.reuse, R18, RZ, 0xfc, !PT ;  /* 0x0000001200037212 */ /* 0x044fe200078efcff */
[----:B------:R-:W-:Y:S05]  /*11050*/  WARPSYNC.ALL ;  /* 0x0000000000007948 */ /* 0x000fea0003800000 */
[----:B-1----:R-:W1:Y:S01]  /*11060*/  LDSM.16.MT88.4 R4, [R3+UR40+0x9000] ;  /* 0x009000280304783b */ /* 0x002e620008004200 */
[----:B------:R-:W-:-:S05]  /*11070*/  VIADD R13, R0, 0x1000 ;  /* 0x00001000000d7836 */ /* 0x000fca0000000000 */
[----:B------:R-:W-:Y:S02]  /*11080*/  LOP3.LUT R14, R13, R18, RZ, 0xfc, !PT ;  /* 0x000000120d0e7212 */ /* 0x000fe400078efcff */
[C-C-:B-1----:R-:W-:Y:S02]  /*11090*/  PRMT R8, R4.reuse, 0x6420, R5.reuse ;  /* 0x0000642004087816 */ /* 0x142fe40000000005 */
[----:B------:R-:W-:Y:S02]  /*110a0*/  PRMT R9, R4, 0x7531, R5 ;  /* 0x0000753104097816 */ /* 0x000fe40000000005 */
        /* <DEDUP_REMOVED lines=12> */
[C---:B------:R-:W-:Y:S01]  /*11170*/  IMAD.IADD R3, R29.reuse, 0x1, R4 ;  /* 0x000000011d037824 */ /* 0x040fe200078e0204 */
[C---:B------:R-:W-:Y:S02]  /*11180*/  LOP3.LUT R13, R12.reuse, R18, RZ, 0xfc, !PT ;  /* 0x000000120c0d7212 */ /* 0x040fe400078efcff */
[----:B------:R-:W-:Y:S02]  /*11190*/  LOP3.LUT R12, R12, R23, RZ, 0xfc, !PT ;  /* 0x000000170c0c7212 */ /* 0x000fe400078efcff */
[----:B------:R-:W-:Y:S03]  /*111a0*/  STSM.16.M88.4 [R3], R8 ;  /* 0x0000000803007844 */ /* 0x000fe60000000200 */
[C---:B------:R-:W-:Y:S01]  /*111b0*/  IMAD.IADD R12, R29.reuse, 0x1, R12 ;  /* 0x000000011d0c7824 */ /* 0x040fe200078e020c */
[----:B------:R1:W2:Y:S01]  /*111c0*/  LDSM.16.MT88.4 R4, [R13+UR40+0x9000] ;  /* 0x009000280d04783b */ /* 0x0002a20008004200 */
[----:B------:R-:W-:-:S02]  /*111d0*/  IADD3 R29, R29, R24, R0 ;  /* 0x000000181d1d7210 */ /* 0x000fc40007ffe000 */
[----:B-1----:R-:W-:Y:S02]  /*111e0*/  IADD3 R13, R26, UR40, R0 ;  /* 0x000000281a0d7c10 */ /* 0x002fe4000fffe000 */
[----:B------:R-:W-:Y:S02]  /*111f0*/  LOP3.LUT R3, R0, 0x800, R18, 0xfe, !PT ;  /* 0x0000080000037812 */ /* 0x000fe400078efe12 */
        /* <DEDUP_REMOVED lines=32> */
.L_x_8759:
[----:B--2---:R2:W-:Y:S01]  /*11400*/  SYNCS.ARRIVE.TRANS64.A1T0 RZ, [R2+URZ+0x19c50], RZ ;  /* 0x019c50ff02ff79a7 */ /* 0x0045e2000810003f */
[----:B------:R-:W-:Y:S02]  /*11410*/  @!P2 VIADD R0, R2, 0x19c80 ;  /* 0x00019c800200a836 */ /* 0x000fe40000000000 */
[----:B------:R-:W-:-:S03]  /*11420*/  VIADD R17, R17, 0x1 ;  /* 0x0000000111117836 */ /* 0x000fc60000000000 */
[----:B------:R-:W-:Y:S01]  /*11430*/  @!P2 PRMT R0, RZ, 0x654, R0 ;  /* 0x00000654ff00a816 */ /* 0x000fe20000000000 */
[----:B------:R-:W-:Y:S01]  /*11440*/  BAR.SYNC.DEFER_BLOCKING 0x2, 0x80 ;  /* 0x0082000000007b1d */ /* 0x000fe20000010000 */
[----:B------:R-:W-:-:S04]  /*11450*/  ISETP.NE.AND P0, PT, R17, 0x2, PT ;  /* 0x000000021100780c */ /* 0x000fc80003f05270 */
[----:B------:R-:W-:Y:S02]  /*11460*/  SEL R3, RZ, 0x1, P0 ;  /* 0x00000001ff037807 */ /* 0x000fe40000000000 */
[----:B------:R-:W-:Y:S02]  /*11470*/  SEL R17, R17, RZ, P0 ;  /* 0x000000ff11117207 */ /* 0x000fe40000000000 */
[----:B------:R-:W-:Y:S01]  /*11480*/  LOP3.LUT R22, R22, R3, RZ, 0x3c, !PT ;  /* 0x0000000316167212 */ /* 0x000fe200078e3cff */
[----:B------:R2:W-:Y:S06]  /*11490*/  @!P2 SYNCS.ARRIVE.TRANS64.RED.A1T0 RZ, [R0+URZ], RZ ;  /* 0x000000ff00ffa9a7 */ /* 0x0005ec000810043f */
.L_x_8711:
[----:B------:R-:W-:Y:S05]  /*114a0*/  BSYNC B6 ;  /* 0x0000000000067941 */ /* 0x000fea0003800000 */
.L_x_8709:
[----:B------:R-:W-:-:S13]  /*114b0*/  LOP3.LUT P0, RZ, R19, 0x2, RZ, 0xc0, !PT ;  /* 0x0000000213ff7812 */ /* 0x000fda000780c0ff */
[----:B------:R-:W-:Y:S05]  /*114c0*/  @!P0 BRA `(.L_x_8760) ;  /* 0x00000000001c8947 */ /* 0x000fea0003800000 */
[----:B------:R-:W3:Y:S08]  /*114d0*/  S2UR UR5, SR_CgaCtaId ;  /* 0x00000000000579c3 */ /* 0x000ef00000008800 */
[----:B------:R-:W-:Y:S06]  /*114e0*/  BAR.SYNC.DEFER_BLOCKING 0x5, 0x200 ;  /* 0x0148000000007b1d */ /* 0x000fec0000010000 */
[----:B------:R-:W-:-:S02]  /*114f0*/  UMOV UR4, 0x400 ;  /* 0x0000040000047882 */ /* 0x000fc40000000000 */
[----:B---3--:R-:W-:-:S09]  /*11500*/  ULEA UR4, UR5, UR4, 0x18 ;  /* 0x0000000405047291 */ /* 0x008fd2000f8ec03f */
[----:B------:R-:W3:Y:S01]  /*11510*/  LDS R28, [UR4+0x19cd0] ;  /* 0x019cd004ff1c7984 */ /* 0x000ee20008000800 */
[----:B------:R-:W-:Y:S06]  /*11520*/  BAR.ARV 0x4, 0x200 ;  /* 0x0108000000007b1d */ /* 0x000fec0000002000 */
[----:B------:R-:W-:Y:S05]  /*11530*/  BRA `(.L_x_8761) ;  /* 0x00000000002c7947 */ /* 0x000fea0003800000 */
.L_x_8760:
[----:B--2---:R-:W2:Y:S01]  /*11540*/  S2R R0, SR_TID.X ;  /* 0x0000000000007919 */ /* 0x004ea20000002100 */
[----:B------:R-:W-:Y:S01]  /*11550*/  BAR.SYNC.DEFER_BLOCKING 0x4, 0x200 ;  /* 0x0108000000007b1d */ /* 0x000fe20000010000 */
[----:B--2---:R-:W-:-:S04]  /*11560*/  LOP3.LUT R0, R0, 0x7f, RZ, 0xc0, !PT ;  /* 0x0000007f00007812 */ /* 0x004fc800078ec0ff */
[----:B------:R-:W-:-:S13]  /*11570*/  ISETP.NE.AND P0, PT, R0, RZ, PT ;  /* 0x000000ff0000720c */ /* 0x000fda0003f05270 */
[----:B------:R-:W2:Y:S01]  /*11580*/  @!P0 S2R R3, SR_CgaCtaId ;  /* 0x0000000000038919 */ /* 0x000ea20000008800 */
[----:B------:R-:W-:-:S04]  /*11590*/  @!P0 MOV R0, 0x400 ;  /* 0x0000040000008802 */ /* 0x000fc80000000f00 */
[----:B--2---:R-:W-:Y:S02]  /*115a0*/  @!P0 LEA R3, R3, R0, 0x18 ;  /* 0x0000000003038211 */ /* 0x004fe400078ec0ff */
[----:B------:R-:W2:Y:S04]  /*115b0*/  SHFL.IDX PT, R0, R28, RZ, 0x1f ;  /* 0x00001fff1c007589 */ /* 0x000ea800000e0000 */
[----:B------:R2:W-:Y:S02]  /*115c0*/  @!P0 STS [R3+0x19cd0], R28 ;  /* 0x019cd01c03008388 */ /* 0x0005e40000000800 */
[----:B--2---:R-:W-:Y:S01]  /*115d0*/  IMAD.MOV.U32 R28, RZ, RZ, R0 ;  /* 0x000000ffff1c7224 */ /* 0x004fe200078e0000 */
[----:B------:R-:W-:Y:S06]  /*115e0*/  BAR.ARV 0x5, 0x200 ;  /* 0x0148000000007b1d */ /* 0x000fec0000002000 */
.L_x_8761:
[----:B------:R-:W-:Y:S02]  /*115f0*/  ULDC UR4, c[0x0][0xda8] ;  /* 0x00036a0000047ab9 */ /* 0x000fe40000000800 */
[----:B---3--:R-:W-:-:S13]  /*11600*/  ISETP.GE.AND P0, PT, R28, UR4, PT ;  /* 0x000000041c007c0c */ /* 0x008fda000bf06270 */
[----:B------:R-:W-:Y:S05]  /*11610*/  @!P0 BRA `(.L_x_8762) ;  /* 0xffffffcc00a08947 */ /* 0x000fea000383ffff */
.L_x_8700:
[----:B--2---:R-:W2:Y:S01]  /*11620*/  LDL.LU R0, [R1] ;  /* 0x0000000001007983 */ /* 0x004ea20000300800 */
[----:B------:R-:W-:Y:S01]  /*11630*/  BSSY B0, `(.L_x_8763) ;  /* 0x000000b000007945 */ /* 0x000fe20003800000 */
[----:B------:R-:W3:Y:S01]  /*11640*/  S2R R5, SR_CgaCtaId ;  /* 0x0000000000057919 */ /* 0x000ee20000008800 */
[----:B--2---:R-:W-:-:S05]  /*11650*/  VIADD R0, R0, 0x1 ;  /* 0x0000000100007836 */ /* 0x004fca0000000000 */
[----:B------:R-:W-:-:S04]  /*11660*/  LEA.HI R2, R0, R0, RZ, 0x1 ;  /* 0x0000000000027211 */ /* 0x000fc800078f08ff */
[----:B------:R-:W-:Y:S02]  /*11670*/  LOP3.LUT R3, R2, 0xfffffffe, RZ, 0xc0, !PT ;  /* 0xfffffffe02037812 */ /* 0x000fe400078ec0ff */
[----:B------:R-:W-:-:S03]  /*11680*/  MOV R2, 0x400 ;  /* 0x0000040000027802 */ /* 0x000fc60000000f00 */
[----:B------:R-:W-:Y:S01]  /*11690*/  IMAD.IADD R0, R0, 0x1, -R3 ;  /* 0x0000000100007824 */ /* 0x000fe200078e0a03 */
[----:B---3--:R-:W-:-:S04]  /*116a0*/  LEA R6, R5, R2, 0x18 ;  /* 0x0000000205067211 */ /* 0x008fc800078ec0ff */
[----:B------:R-:W-:-:S04]  /*116b0*/  SHF.L.U32 R0, R0, 0x1f, RZ ;  /* 0x0000001f00007819 */ /* 0x000fc800000006ff */
[----:B------:R-:W2:Y:S02]  /*116c0*/  SYNCS.PHASECHK.TRANS64.TRYWAIT P0, [R6+URZ+0x19c20], R0 ;  /* 0x019c2000060075a7 */ /* 0x000ea4000800017f */
[----:B--2---:R-:W-:Y:S05]  /*116d0*/  @!P0 BRA `(.L_x_8764) ;  /* 0x00000008009c8947 */ /* 0x004fea0003800000 */
.L_x_8794:
[----:B------:R-:W-:Y:S05]  /*116e0*/  BSYNC B0 ;  /* 0x0000000000007941 */ /* 0x000fea0003800000 */
.L_x_8763:
[----:B------:R-:W-:-:S03]  /*116f0*/  UMOV UR4, 0xffffffff ;  /* 0xffffffff00047882 */ /* 0x000fc60000000000 */
[----:B------:R-:W-:Y:S05]  /*11700*/  BRA.DIV UR4, `(.L_x_8765) ;  /* 0x0000000a04a47947 */ /* 0x000fea000b800000 */
[----:B--2---:R-:W2:Y:S02]  /*11710*/  S2R R0, SR_TID.X ;  /* 0x0000000000007919 */ /* 0x004ea40000002100 */
[----:B--2---:R-:W-:-:S04]  /*11720*/  SHF.R.U32.HI R0, RZ, 0x5, R0 ;  /* 0x00000005ff007819 */ /* 0x004fc80000011600 */
[----:B------:R-:W-:-:S05]  /*11730*/  LOP3.LUT R0, R0, 0x3, RZ, 0xc0, !PT ;  /* 0x0000000300007812 */ /* 0x000fca00078ec0ff */
[----:B------:R2:W3:Y:S02]  /*11740*/  SHFL.IDX PT, R14, R0, RZ, 0x1f ;  /* 0x00001fff000e7589 */ /* 0x0004e400000e0000 */
.L_x_8797:
[----:B---3--:R-:W-:Y:S01]  /*11750*/  ISETP.NE.AND P0, PT, R14, RZ, PT ;  /* 0x000000ff0e00720c */ /* 0x008fe20003f05270 */
[----:B------:R-:W-:-:S12]  /*11760*/  BSSY B0, `(.L_x_8766) ;  /* 0x000002b000007945 */ /* 0x000fd80003800000 */
[----:B------:R-:W-:Y:S05]  /*11770*/  @P0 BRA `(.L_x_8767) ;  /* 0x0000000000a40947 */ /* 0x000fea0003800000 */
[----:B------:R-:W-:-:S03]  /*11780*/  UMOV UR4, 0xffffffff ;  /* 0xffffffff00047882 */ /* 0x000fc60000000000 */
[----:B------:R-:W-:Y:S05]  /*11790*/  BRA.DIV UR4, `(.L_x_8768) ;  /* 0x0000000a04b47947 */ /* 0x000fea000b800000 */
[----:B------:R-:W-:-:S13]  /*117a0*/  ELECT P6, URZ, PT ;  /* 0x00000000003f782f */ /* 0x000fda00038c0000 */
.L_x_8800:
[----:B------:R-:W-:Y:S05]  /*117b0*/  @!P6 BRA `(.L_x_8767) ;  /* 0x000000000094e947 */ /* 0x000fea0003800000 */
[----:B------:R-:W-:-:S06]  /*117c0*/  ULOP3.LUT UR4, UR46, 0x2, URZ, 0xfc, !UPT ;  /* 0x000000022e047892 */ /* 0x000fcc000f8efc3f */
[----:B--2---:R-:W-:-:S05]  /*117d0*/  IMAD.U32 R0, RZ, RZ, UR4 ;  /* 0x00000004ff007e24 */ /* 0x004fca000f8e00ff */
[----:B------:R-:W-:-:S13]  /*117e0*/  ISETP.NE.AND P0, PT, R0, 0x3, PT ;  /* 0x000000030000780c */ /* 0x000fda0003f05270 */
[----:B------:R-:W-:Y:S05]  /*117f0*/  @!P0 BRA `(.L_x_8769) ;  /* 0x0000000000048947 */ /* 0x000fea0003800000 */
[----:B------:R-:W-:Y:S01]  /*11800*/  BPT.TRAP 0x1 ;  /* 0x000000040000795c */ /* 0x000fe20000300000 */
.L_x_8769:
[----:B------:R-:W-:Y:S01]  /*11810*/  VIADD R0, R6, 0x19c40 ;  /* 0x00019c4006007836 */ /* 0x000fe20000000000 */
[----:B------:R-:W-:Y:S01]  /*11820*/  SHF.L.U32 R4, R22, 0x1f, RZ ;  /* 0x0000001f16047819 */ /* 0x000fe200000006ff */
[C---:B------:R-:W-:Y:S02]  /*11830*/  VIADD R2, R17.reuse, 0x1 ;  /* 0x0000000111027836 */ /* 0x040fe40000000000 */
[----:B------:R-:W-:-:S03]  /*11840*/  IMAD R5, R17, 0x8, R0 ;  /* 0x0000000811057824 */ /* 0x000fc600078e0200 */
[C---:B------:R-:W-:Y:S01]  /*11850*/  ISETP.NE.AND P2, PT, R2.reuse, 0x2, PT ;  /* 0x000000020200780c */ /* 0x040fe20003f45270 */
[----:B------:R-:W2:Y:S03]  /*11860*/  SYNCS.PHASECHK.TRANS64.TRYWAIT P1, [R5+URZ], R4 ;  /* 0x00000004050075a7 */ /* 0x000ea6000802017f */
[----:B------:R-:W-:Y:S02]  /*11870*/  SEL R3, RZ, 0x1, P2 ;  /* 0x00000001ff037807 */ /* 0x000fe40001000000 */
[----:B------:R-:W-:Y:S02]  /*11880*/  SEL R7, R2, RZ, P2 ;  /* 0x000000ff02077207 */ /* 0x000fe40001000000 */
[----:B------:R-:W-:-:S03]  /*11890*/  LOP3.LUT R3, R22, R3, RZ, 0x3c, !PT ;  /* 0x0000000316037212 */ /* 0x000fc600078e3cff */
[----:B-1----:R-:W-:Y:S01]  /*118a0*/  IMAD R9, R7, 0x8, R0 ;  /* 0x0000000807097824 */ /* 0x002fe200078e0200 */
[----:B------:R-:W-:Y:S01]  /*118b0*/  SHF.L.U32 R0, R3, 0x1f, RZ ;  /* 0x0000001f03007819 */ /* 0x000fe200000006ff */
[----:B--2---:R-:W-:Y:S06]  /*118c0*/  @!P1 BRA `(.L_x_8770) ;  /* 0x0000000800889947 */ /* 0x004fec0003800000 */
.L_x_8801:
[----:B------:R-:W2:Y:S02]  /*118d0*/  SYNCS.PHASECHK.TRANS64.TRYWAIT P1, [R9+URZ], R0 ;  /* 0x00000000090075a7 */ /* 0x000ea4000802017f */
[----:B--2---:R-:W-:Y:S05]  /*118e0*/  @!P1 BRA `(.L_x_8771) ;  /* 0x0000000800949947 */ /* 0x004fea0003800000 */
.L_x_8802:
[----:B------:R-:W-:Y:S05]  /*118f0*/  @!P0 BRA `(.L_x_8772) ;  /* 0x0000000000048947 */ /* 0x000fea0003800000 */
[----:B------:R-:W-:Y:S01]  /*11900*/  BPT.TRAP 0x1 ;  /* 0x000000040000795c */ /* 0x000fe20000300000 */
.L_x_8772:
[----:B------:R-:W-:-:S04]  /*11910*/  IMAD R17, R17, 0x8, R6 ;  /* 0x0000000811117824 */ /* 0x000fc800078e0206 */
[----:B------:R-:W3:Y:S02]  /*11920*/  SYNCS.PHASECHK.TRANS64.TRYWAIT P1, [R17+URZ+0x19c60], R4 ;  /* 0x019c6004110075a7 */ /* 0x000ee4000802017f */
[----:B---3--:R-:W-:Y:S05]  /*11930*/  @!P1 BRA `(.L_x_8773) ;  /* 0x0000000800949947 */ /* 0x008fea0003800000 */
.L_x_8803:
[----:B------:R-:W-:Y:S05]  /*11940*/  @!P0 BRA `(.L_x_8774) ;  /* 0x0000000000048947 */ /* 0x000fea0003800000 */
[----:B------:R-:W-:Y:S01]  /*11950*/  BPT.TRAP 0x1 ;  /* 0x000000040000795c */ /* 0x000fe20000300000 */
.L_x_8774:
[----:B------:R-:W-:-:S04]  /*11960*/  IMAD R7, R7, 0x8, R6 ;  /* 0x0000000807077824 */ /* 0x000fc800078e0206 */
[----:B------:R-:W4:Y:S02]  /*11970*/  SYNCS.PHASECHK.TRANS64.TRYWAIT P1, [R7+URZ+0x19c60], R0 ;  /* 0x019c6000070075a7 */ /* 0x000f24000802017f */
[----:B----4-:R-:W-:Y:S05]  /*11980*/  @!P1 BRA `(.L_x_8775) ;  /* 0x0000000800949947 */ /* 0x010fea0003800000 */
.L_x_8804:
[----:B------:R-:W-:Y:S05]  /*11990*/  @!P0 BRA `(.L_x_8776) ;  /* 0x0000000000048947 */ /* 0x000fea0003800000 */
[----:B------:R-:W-:Y:S01]  /*119a0*/  BPT.TRAP 0x1 ;  /* 0x000000040000795c */ /* 0x000fe20000300000 */
.L_x_8776:
[----:B------:R-:W5:Y:S02]  /*119b0*/  SYNCS.PHASECHK.TRANS64.TRYWAIT P0, [R17+URZ+0x19c80], R4 ;  /* 0x019c8004110075a7 */ /* 0x000f64000800017f */
[----:B-----5:R-:W-:Y:S05]  /*119c0*/  @!P0 BRA `(.L_x_8777) ;  /* 0x0000000800988947 */ /* 0x020fea0003800000 */
.L_x_8778:
[----:B------:R1:W1:Y:S02]  /*119d0*/  SYNCS.PHASECHK.TRANS64.TRYWAIT P0, [R7+URZ+0x19c80], R0 ;  /* 0x019c8000070075a7 */ /* 0x000264000800017f */
[----:B-1----:R-:W-:Y:S05]  /*119e0*/  @!P0 NANOSLEEP.SYNCS 0x989680 ;  /* 0x009896800000895d */ /* 0x002fea0003900000 */
[----:B------:R-:W1:Y:S02]  /*119f0*/  @!P0 SYNCS.PHASECHK.TRANS64 P0, [R7+URZ+0x19c80], R0 ;  /* 0x019c8000070085a7 */ /* 0x000e64000800007f */
[----:B-1----:R-:W-:Y:S05]  /*11a00*/  @!P0 BRA `(.L_x_8778) ;  /* 0xfffffffc00f08947 */ /* 0x002fea000383ffff */
.L_x_8767:
[----:B------:R-:W-:Y:S05]  /*11a10*/  BSYNC B0 ;  /* 0x0000000000007941 */ /* 0x000fea0003800000 */
.L_x_8766:
[----:B------:R-:W-:Y:S05]  /*11a20*/  EXIT ;  /* 0x000000000000794d */ /* 0x000fea0003800000 */
.L_x_8617:
[----:B-1----:R-:W-:-:S04]  /*11a30*/  IMAD.U32 R3, RZ, RZ, UR47 ;  /* 0x0000002fff037e24 */ /* 0x002fc8000f8e00ff */
[----:B------:R1:W2:Y:S03]  /*11a40*/  SYNCS.PHASECHK.TRANS64.TRYWAIT P1, [R3+URZ+0x19c00], R0 ;  /* 0x019c0000030075a7 */ /* 0x0002a6000802017f */
[----:B--2---:R-:W-:Y:S05]  /*11a50*/  @!P1 NANOSLEEP.SYNCS 0x989680 ;  /* 0x009896800000995d */ /* 0x004fea0003900000 */
[----:B------:R-:W2:Y:S02]  /*11a60*/  @!P1 SYNCS.PHASECHK.TRANS64 P1, [R3+URZ+0x19c00], R0 ;  /* 0x019c0000030095a7 */ /* 0x000ea4000802007f */
[----:B--2---:R-:W-:Y:S05]  /*11a70*/  @!P1 BRA `(.L_x_8617) ;  /* 0xfffffffc00ec9947 */ /* 0x004fea000383ffff */
[----:B------:R-:W-:Y:S05]  /*11a80*/  BRA `(.L_x_8779) ;  /* 0xffffff00008c7947 */ /* 0x000fea000383ffff */
.L_x_8621:
[----:B--2---:R2:W3:Y:S02]  /*11a90*/  SYNCS.PHASECHK.TRANS64.TRYWAIT P2, [R5+URZ+0x19c30], R0 ;  /* 0x019c3000050075a7 */ /* 0x0044e4000804017f */
[----:B---3--:R-:W-:Y:S05]  /*11aa0*/  @!P2 NANOSLEEP.SYNCS 0x989680 ;  /* 0x009896800000a95d */ /* 0x008fea0003900000 */
[----:B------:R-:W3:Y:S02]  /*11ab0*/  @!P2 SYNCS.PHASECHK.TRANS64 P2, [R5+URZ+0x19c30], R0 ;  /* 0x019c30000500a5a7 */ /* 0x000ee4000804007f */
[----:B---3--:R-:W-:Y:S05]  /*11ac0*/  @!P2 BRA `(.L_x_8621) ;  /* 0xfffffffc00f0a947 */ /* 0x008fea000383ffff */
[----:B------:R-:W-:Y:S05]  /*11ad0*/  BRA `(.L_x_8620) ;  /* 0xffffff0000b07947 */ /* 0x000fea000383ffff */
.L_x_8637:
[----:B--2---:R-:W-:-:S04]  /*11ae0*/  IMAD.U32 R9, RZ, RZ, UR25 ;  /* 0x00000019ff097e24 */ /* 0x004fc8000f8e00ff */
[----:B------:R2:W3:Y:S03]  /*11af0*/  SYNCS.PHASECHK.TRANS64.TRYWAIT P2, [R9+URZ+0x19c30], R8 ;  /* 0x019c3008090075a7 */ /* 0x0004e6000804017f */
[----:B---3--:R-:W-:Y:S05]  /*11b00*/  @!P2 NANOSLEEP.SYNCS 0x989680 ;  /* 0x009896800000a95d */ /* 0x008fea0003900000 */
[----:B------:R-:W3:Y:S02]  /*11b10*/  @!P2 SYNCS.PHASECHK.TRANS64 P2, [R9+URZ+0x19c30], R8 ;  /* 0x019c30080900a5a7 */ /* 0x000ee4000804007f */
[----:B---3--:R-:W-:Y:S05]  /*11b20*/  @!P2 BRA `(.L_x_8637) ;  /* 0xfffffffc00eca947 */ /* 0x008fea000383ffff */
[----:B------:R-:W-:Y:S05]  /*11b30*/  BRA `(.L_x_8636) ;  /* 0xffffff3000e87947 */ /* 0x000fea000383ffff */
.L_x_8641:
[----:B--2---:R-:W-:-:S04]  /*11b40*/  IMAD.U32 R9, RZ, RZ, UR11 ;  /* 0x0000000bff097e24 */ /* 0x004fc8000f8e00ff */
[----:B------:R2:W3:Y:S03]  /*11b50*/  SYNCS.PHASECHK.TRANS64.TRYWAIT P2, [R9+URZ+0x19c50], R8 ;  /* 0x019c5008090075a7 */ /* 0x0004e6000804017f */
[----:B---3--:R-:W-:Y:S05]  /*11b60*/  @!P2 NANOSLEEP.SYNCS 0x989680 ;  /* 0x009896800000a95d */ /* 0x008fea0003900000 */
[----:B------:R-:W3:Y:S02]  /*11b70*/  @!P2 SYNCS.PHASECHK.TRANS64 P2, [R9+URZ+0x19c50], R8 ;  /* 0x019c50080900a5a7 */ /* 0x000ee4000804007f */
[----:B---3--:R-:W-:Y:S05]  /*11b80*/  @!P2 BRA `(.L_x_8641) ;  /* 0xfffffffc00eca947 */ /* 0x008fea000383ffff */
[----:B------:R-:W-:Y:S05]  /*11b90*/  BRA `(.L_x_8640) ;  /* 0xffffff3400387947 */ /* 0x000fea000383ffff */
.L_x_8659:
[----:B--2---:R-:W-:-:S04]  /*11ba0*/  IMAD.U32 R13, RZ, RZ, UR20 ;  /* 0x00000014ff0d7e24 */ /* 0x004fc8000f8e00ff */
[----:B------:R2:W3:Y:S03]  /*11bb0*/  SYNCS.PHASECHK.TRANS64.TRYWAIT P2, [R13+URZ+0x19c30], R0 ;  /* 0x019c30000d0075a7 */ /* 0x0004e6000804017f */
[----:B---3--:R-:W-:Y:S05]  /*11bc0*/  @!P2 NANOSLEEP.SYNCS 0x989680 ;  /* 0x009896800000a95d */ /* 0x008fea0003900000 */
[----:B------:R-:W3:Y:S02]  /*11bd0*/  @!P2 SYNCS.PHASECHK.TRANS64 P2, [R13+URZ+0x19c30], R0 ;  /* 0x019c30000d00a5a7 */ /* 0x000ee4000804007f */
[----:B---3--:R-:W-:Y:S05]  /*11be0*/  @!P2 BRA `(.L_x_8659) ;  /* 0xfffffffc00eca947 */ /* 0x008fea000383ffff */
[----:B------:R-:W-:Y:S05]  /*11bf0*/  BRA `(.L_x_8658) ;  /* 0xffffff6000387947 */ /* 0x000fea000383ffff */
.L_x_8663:
[----:B--2---:R-:W-:-:S04]  /*11c00*/  IMAD.U32 R13, RZ, RZ, UR11 ;  /* 0x0000000bff0d7e24 */ /* 0x004fc8000f8e00ff */
[----:B------:R2:W3:Y:S03]  /*11c10*/  SYNCS.PHASECHK.TRANS64.TRYWAIT P2, [R13+URZ+0x19c50], R0 ;  /* 0x019c50000d0075a7 */ /* 0x0004e6000804017f */
[----:B---3--:R-:W-:Y:S05]  /*11c20*/  @!P2 NANOSLEEP.SYNCS 0x989680 ;  /* 0x009896800000a95d */ /* 0x008fea0003900000 */
[----:B------:R-:W3:Y:S02]  /*11c30*/  @!P2 SYNCS.PHASECHK.TRANS64 P2, [R13+URZ+0x19c50], R0 ;  /* 0x019c50000d00a5a7 */ /* 0x000ee4000804007f */
[----:B---3--:R-:W-:Y:S05]  /*11c40*/  @!P2 BRA `(.L_x_8663) ;  /* 0xfffffffc00eca947 */ /* 0x008fea000383ffff */
[----:B------:R-:W-:Y:S05]  /*11c50*/  BRA `(.L_x_8662) ;  /* 0xffffff6000887947 */ /* 0x000fea000383ffff */
.L_x_8670:
[----:B--2---:R-:W-:-:S04]  /*11c60*/  IMAD.U32 R11, RZ, RZ, UR24 ;  /* 0x00000018ff0b7e24 */ /* 0x004fc8000f8e00ff */
[----:B------:R2:W3:Y:S03]  /*11c70*/  SYNCS.PHASECHK.TRANS64.TRYWAIT P2, [R11+URZ+0x19c30], R0 ;  /* 0x019c30000b0075a7 */ /* 0x0004e6000804017f */
[----:B---3--:R-:W-:Y:S05]  /*11c80*/  @!P2 NANOSLEEP.SYNCS 0x989680 ;  /* 0x009896800000a95d */ /* 0x008fea0003900000 */
[----:B------:R-:W3:Y:S02]  /*11c90*/  @!P2 SYNCS.PHASECHK.TRANS64 P2, [R11+URZ+0x19c30], R0 ;  /* 0x019c30000b00a5a7 */ /* 0x000ee4000804007f */
[----:B---3--:R-:W-:Y:S05]  /*11ca0*/  @!P2 BRA `(.L_x_8670) ;  /* 0xfffffffc00eca947 */ /* 0x008fea000383ffff */
[----:B------:R-:W-:Y:S05]  /*11cb0*/  BRA `(.L_x_8669) ;  /* 0xffffff7c00107947 */ /* 0x000fea000383ffff */
.L_x_8674:
[----:B--2---:R-:W-:-:S04]  /*11cc0*/  IMAD.U32 R11, RZ, RZ, UR11 ;  /* 0x0000000bff0b7e24 */ /* 0x004fc8000f8e00ff */
[----:B------:R2:W3:Y:S03]  /*11cd0*/  SYNCS.PHASECHK.TRANS64.TRYWAIT P2, [R11+URZ+0x19c50], R0 ;  /* 0x019c50000b0075a7 */ /* 0x0004e6000804017f */
[----:B---3--:R-:W-:Y:S05]  /*11ce0*/  @!P2 NANOSLEEP.SYNCS 0x989680 ;  /* 0x009896800000a95d */ /* 0x008fea0003900000 */
[----:B------:R-:W3:Y:S02]  /*11cf0*/  @!P2 SYNCS.PHASECHK.TRANS64 P2, [R11+URZ+0x19c50], R0 ;  /* 0x019c50000b00a5a7 */ /* 0x000ee4000804007f */
[----:B---3--:R-:W-:Y:S05]  /*11d00*/  @!P2 BRA `(.L_x_8674) ;  /* 0xfffffffc00eca947 */ /* 0x008fea000383ffff */
[----:B------:R-:W-:Y:S05]  /*11d10*/  BRA `(.L_x_8673) ;  /* 0xffffff7c00607947 */ /* 0x000fea000383ffff */
.L_x_8688:
[----:B--2---:R-:W-:-:S04]  /*11d20*/  IMAD.U32 R6, RZ, RZ, UR14 ;  /* 0x0000000eff067e24 */ /* 0x004fc8000f8e00ff */
[----:B------:R2:W3:Y:S03]  /*11d30*/  SYNCS.PHASECHK.TRANS64.TRYWAIT P1, [R6+URZ+0x19c50], R3 ;  /* 0x019c5003060075a7 */ /* 0x0004e6000802017f */
[----:B---3--:R-:W-:Y:S05]  /*11d40*/  @!P1 NANOSLEEP.SYNCS 0x989680 ;  /* 0x009896800000995d */ /* 0x008fea0003900000 */
[----:B------:R-:W3:Y:S02]  /*11d50*/  @!P1 SYNCS.PHASECHK.TRANS64 P1, [R6+URZ+0x19c50], R3 ;  /* 0x019c5003060095a7 */ /* 0x000ee4000802007f */
[----:B---3--:R-:W-:Y:S05]  /*11d60*/  @!P1 BRA `(.L_x_8688) ;  /* 0xfffffffc00ec9947 */ /* 0x008fea000383ffff */
[----:B------:R-:W-:Y:S05]  /*11d70*/  BRA `(.L_x_8687) ;  /* 0xffffffa400ac7947 */ /* 0x000fea000383ffff */
.L_x_8716:
[----:B------:R-:W-:Y:S02]  /*11d80*/  IMAD.MOV.U32 R13, RZ, RZ, R4 ;  /* 0x000000ffff0d7224 */ /* 0x000fe400078e0004 */
[----:B------:R-:W-:Y:S02]  /*11d90*/  IMAD.MOV.U32 R12, RZ, RZ, RZ ;  /* 0x000000ffff0c7224 */ /* 0x000fe400078e00ff */
[----:B------:R-:W-:Y:S02]  /*11da0*/  IMAD.MOV.U32 R11, RZ, RZ, 0x1f ;  /* 0x0000001fff0b7424 */ /* 0x000fe400078e00ff */
[----:B------:R-:W-:-:S07]  /*11db0*/  IMAD.MOV.U32 R15, RZ, RZ, -0x1 ;  /* 0xffffffffff0f7424 */ /* 0x000fce00078e00ff */
[----:B------:R-:W-:Y:S05]  /*11dc0*/  WARPSYNC.COLLECTIVE R15, `(.L_x_8780) ;  /* 0x000000000f087348 */ /* 0x000fea0003c00000 */
[----:B------:R1:W2:Y:S02]  /*11dd0*/  SHFL.IDX P6, R14, R13, R12, R11 ;  /* 0x0000000c0d0e7389 */ /* 0x0002a400000c000b */
[----:B-12---:R-:W-:Y:S01]  /*11de0*/  ENDCOLLECTIVE ;  /* 0x000000000000791b */ /* 0x006fe20003800000 */
.L_x_8780:
[----:B------:R-:W-:Y:S05]  /*11df0*/  BRA `(.L_x_8781) ;  /* 0xffffffd400b47947 */ /* 0x000fea000383ffff */
.L_x_8718:
[----:B------:R-:W-:Y:S01]  /*11e00*/  BSSY B0, `(.L_x_8782) ;  /* 0x0000006000007945 */ /* 0x000fe20003800000 */
[----:B------:R-:W-:-:S07]  /*11e10*/  IMAD.MOV.U32 R15, RZ, RZ, -0x1 ;  /* 0xffffffffff0f7424 */ /* 0x000fce00078e00ff */
[----:B-1----:R-:W-:Y:S05]  /*11e20*/  WARPSYNC.COLLECTIVE R15, `(.L_x_8783) ;  /* 0x000000000f0c7348 */ /* 0x002fea0003c00000 */
[----:B------:R-:W-:Y:S02]  /*11e30*/  ELECT P6, UR62, PT ;  /* 0x00000000003e782f */ /* 0x000fe400038c0000 */
[----:B------:R-:W-:Y:S01]  /*11e40*/  MOV R14, UR62 ;  /* 0x0000003e000e7c02 */ /* 0x000fe20008000f00 */
[----:B-1----:R-:W-:Y:S10]  /*11e50*/  ENDCOLLECTIVE ;  /* 0x000000000000791b */ /* 0x002ff40003800000 */
.L_x_8783:
[----:B------:R-:W-:Y:S05]  /*11e60*/  BSYNC B0 ;  /* 0x0000000000007941 */ /* 0x000fea0003800000 */
.L_x_8782:
[----:B------:R-:W-:Y:S05]  /*11e70*/  BRA `(.L_x_8784) ;  /* 0xffffffd400b47947 */ /* 0x000fea000383ffff */
.L_x_8721:
[----:B--2---:R2:W3:Y:S02]  /*11e80*/  SYNCS.PHASECHK.TRANS64.TRYWAIT P3, [R5+URZ+0x19c80], R2 ;  /* 0x019c8002050075a7 */ /* 0x0044e4000806017f */
[----:B---3--:R-:W-:Y:S05]  /*11e90*/  @!P3 NANOSLEEP.SYNCS 0x989680 ;  /* 0x009896800000b95d */ /* 0x008fea0003900000 */
[----:B------:R-:W3:Y:S02]  /*11ea0*/  @!P3 SYNCS.PHASECHK.TRANS64 P3, [R5+URZ+0x19c80], R2 ;  /* 0x019c80020500b5a7 */ /* 0x000ee4000806007f */
[----:B---3--:R-:W-:Y:S05]  /*11eb0*/  @!P3 BRA `(.L_x_8721) ;  /* 0xfffffffc00f0b947 */ /* 0x008fea000383ffff */
[----:B------:R-:W-:Y:S05]  /*11ec0*/  BRA `(.L_x_8785) ;  /* 0xffffffd800087947 */ /* 0x000fea000383ffff */
.L_x_8723:
[----:B---3--:R3:W4:Y:S02]  /*11ed0*/  SYNCS.PHASECHK.TRANS64.TRYWAIT P3, [R5+URZ+0x19c40], R2 ;  /* 0x019c4002050075a7 */ /* 0x008724000806017f */
[----:B----4-:R-:W-:Y:S05]  /*11ee0*/  @!P3 NANOSLEEP.SYNCS 0x989680 ;  /* 0x009896800000b95d */ /* 0x010fea0003900000 */
[----:B------:R-:W4:Y:S02]  /*11ef0*/  @!P3 SYNCS.PHASECHK.TRANS64 P3, [R5+URZ+0x19c40], R2 ;  /* 0x019c40020500b5a7 */ /* 0x000f24000806007f */
[----:B----4-:R-:W-:Y:S05]  /*11f00*/  @!P3 BRA `(.L_x_8723) ;  /* 0xfffffffc00f0b947 */ /* 0x010fea000383ffff */
[----:B------:R-:W-:Y:S05]  /*11f10*/  BRA `(.L_x_8786) ;  /* 0xffffffd800807947 */ /* 0x000fea000383ffff */
.L_x_8726:
[----:B--2---:R2:W3:Y:S02]  /*11f20*/  SYNCS.PHASECHK.TRANS64.TRYWAIT P0, [R27+URZ+0x19c20], R2 ;  /* 0x019c20021b0075a7 */ /* 0x0044e4000800017f */
[----:B---3--:R-:W-:Y:S05]  /*11f30*/  @!P0 NANOSLEEP.SYNCS 0x989680 ;  /* 0x009896800000895d */ /* 0x008fea0003900000 */
[----:B------:R-:W3:Y:S02]  /*11f40*/  @!P0 SYNCS.PHASECHK.TRANS64 P0, [R27+URZ+0x19c20], R2 ;  /* 0x019c20021b0085a7 */ /* 0x000ee4000800007f */
[----:B---3--:R-:W-:Y:S05]  /*11f50*/  @!P0 BRA `(.L_x_8726) ;  /* 0xfffffffc00f08947 */ /* 0x008fea000383ffff */
[----:B------:R-:W-:Y:S05]  /*11f60*/  BRA `(.L_x_8787) ;  /* 0xffffffdc00907947 */ /* 0x000fea000383ffff */
.L_x_8732:
[----:B-1----:R1:W2:Y:S02]  /*11f70*/  SYNCS.PHASECHK.TRANS64.TRYWAIT P0, [R10+URZ+0x19c80], R4 ;  /* 0x019c80040a0075a7 */ /* 0x0022a4000800017f */
[----:B--2---:R-:W-:Y:S05]  /*11f80*/  @!P0 NANOSLEEP.SYNCS 0x989680 ;  /* 0x009896800000895d */ /* 0x004fea0003900000 */
[----:B------:R-:W2:Y:S02]  /*11f90*/  @!P0 SYNCS.PHASECHK.TRANS64 P0, [R10+URZ+0x19c80], R4 ;  /* 0x019c80040a0085a7 */ /* 0x000ea4000800007f */
[----:B--2---:R-:W-:Y:S05]  /*11fa0*/  @!P0 BRA `(.L_x_8732) ;  /* 0xfffffffc00f08947 */ /* 0x004fea000383ffff */
[----:B------:R-:W-:Y:S05]  /*11fb0*/  BRA `(.L_x_8788) ;  /* 0xffffffe000307947 */ /* 0x000fea000383ffff */
.L_x_8739:
[----:B--2---:R2:W3:Y:S02]  /*11fc0*/  SYNCS.PHASECHK.TRANS64.TRYWAIT P0, [R10+URZ+0x19c40], R4 ;  /* 0x019c40040a0075a7 */ /* 0x0044e4000800017f */
[----:B---3--:R-:W-:Y:S05]  /*11fd0*/  @!P0 NANOSLEEP.SYNCS 0x989680 ;  /* 0x009896800000895d */ /* 0x008fea0003900000 */
[----:B------:R-:W3:Y:S02]  /*11fe0*/  @!P0 SYNCS.PHASECHK.TRANS64 P0, [R10+URZ+0x19c40], R4 ;  /* 0x019c40040a0085a7 */ /* 0x000ee4000800007f */
[----:B---3--:R-:W-:Y:S05]  /*11ff0*/  @!P0 BRA `(.L_x_8739) ;  /* 0xfffffffc00f08947 */ /* 0x008fea000383ffff */
[----:B------:R-:W-:Y:S05]  /*12000*/  BRA `(.L_x_8789) ;  /* 0xffffffe400287947 */ /* 0x000fea000383ffff */
.L_x_8747:
[----:B-1----:R1:W2:Y:S02]  /*12010*/  SYNCS.PHASECHK.TRANS64.TRYWAIT P3, [R12+URZ+0x19c70], R5 ;  /* 0x019c70050c0075a7 */ /* 0x0022a4000806017f */
[----:B--2---:R-:W-:Y:S05]  /*12020*/  @!P3 NANOSLEEP.SYNCS 0x989680 ;  /* 0x009896800000b95d */ /* 0x004fea0003900000 */
[----:B------:R-:W2:Y:S02]  /*12030*/  @!P3 SYNCS.PHASECHK.TRANS64 P3, [R12+URZ+0x19c70], R5 ;  /* 0x019c70050c00b5a7 */ /* 0x000ea4000806007f */
[----:B--2---:R-:W-:Y:S05]  /*12040*/  @!P3 BRA `(.L_x_8747) ;  /* 0xfffffffc00f0b947 */ /* 0x004fea000383ffff */
[----:B------:R-:W-:Y:S05]  /*12050*/  BRA `(.L_x_8790) ;  /* 0xffffffe8003c7947 */ /* 0x000fea000383ffff */
.L_x_8749:
[----:B-1----:R1:W2:Y:S02]  /*12060*/  SYNCS.PHASECHK.TRANS64.TRYWAIT P3, [R12+URZ+0x19c60], R5 ;  /* 0x019c60050c0075a7 */ /* 0x0022a4000806017f */
[----:B--2---:R-:W-:Y:S05]  /*12070*/  @!P3 NANOSLEEP.SYNCS 0x989680 ;  /* 0x009896800000b95d */ /* 0x004fea0003900000 */
[----:B------:R-:W2:Y:S02]  /*12080*/  @!P3 SYNCS.PHASECHK.TRANS64 P3, [R12+URZ+0x19c60], R5 ;  /* 0x019c60050c00b5a7 */ /* 0x000ea4000806007f */
[----:B--2---:R-:W-:Y:S05]  /*12090*/  @!P3 BRA `(.L_x_8749) ;  /* 0xfffffffc00f0b947 */ /* 0x004fea000383ffff */
[----:B------:R-:W-:Y:S05]  /*120a0*/  BRA `(.L_x_8791) ;  /* 0xffffffe800447947 */ /* 0x000fea000383ffff */
.L_x_8756:
[----:B--2---:R2:W3:Y:S02]  /*120b0*/  SYNCS.PHASECHK.TRANS64.TRYWAIT P0, [R2+URZ+0x19c70], R3 ;  /* 0x019c7003020075a7 */ /* 0x0044e4000800017f */
[----:B---3--:R-:W-:Y:S05]  /*120c0*/  @!P0 NANOSLEEP.SYNCS 0x989680 ;  /* 0x009896800000895d */ /* 0x008fea0003900000 */
[----:B------:R-:W3:Y:S02]  /*120d0*/  @!P0 SYNCS.PHASECHK.TRANS64 P0, [R2+URZ+0x19c70], R3 ;  /* 0x019c7003020085a7 */ /* 0x000ee4000800007f */
[----:B---3--:R-:W-:Y:S05]  /*120e0*/  @!P0 BRA `(.L_x_8756) ;  /* 0xfffffffc00f08947 */ /* 0x008fea000383ffff */
[----:B------:R-:W-:Y:S05]  /*120f0*/  BRA `(.L_x_8792) ;  /* 0xffffffec00b47947 */ /* 0x000fea000383ffff */
.L_x_8758:
[----:B--2---:R2:W3:Y:S02]  /*12100*/  SYNCS.PHASECHK.TRANS64.TRYWAIT P0, [R2+URZ+0x19c60], R3 ;  /* 0x019c6003020075a7 */ /* 0x0044e4000800017f */
[----:B---3--:R-:W-:Y:S05]  /*12110*/  @!P0 NANOSLEEP.SYNCS 0x989680 ;  /* 0x009896800000895d */ /* 0x008fea0003900000 */
[----:B------:R-:W3:Y:S02]  /*12120*/  @!P0 SYNCS.PHASECHK.TRANS64 P0, [R2+URZ+0x19c60], R3 ;  /* 0x019c6003020085a7 */ /* 0x000ee4000800007f */
[----:B---3--:R-:W-:Y:S05]  /*12130*/  @!P0 BRA `(.L_x_8758) ;  /* 0xfffffffc00f08947 */ /* 0x008fea000383ffff */
[----:B------:R-:W-:Y:S05]  /*12140*/  BRA `(.L_x_8793) ;  /* 0xffffffec00bc7947 */ /* 0x000fea000383ffff */
.L_x_8764:
[----:B--2---:R2:W3:Y:S02]  /*12150*/  SYNCS.PHASECHK.TRANS64.TRYWAIT P0, [R6+URZ+0x19c20], R0 ;  /* 0x019c2000060075a7 */ /* 0x0044e4000800017f */
[----:B---3--:R-:W-:Y:S05]  /*12160*/  @!P0 NANOSLEEP.SYNCS 0x989680 ;  /* 0x009896800000895d */ /* 0x008fea0003900000 */
[----:B------:R-:W3:Y:S02]  /*12170*/  @!P0 SYNCS.PHASECHK.TRANS64 P0, [R6+URZ+0x19c20], R0 ;  /* 0x019c2000060085a7 */ /* 0x000ee4000800007f */
[----:B---3--:R-:W-:Y:S05]  /*12180*/  @!P0 BRA `(.L_x_8764) ;  /* 0xfffffffc00f08947 */ /* 0x008fea000383ffff */
[----:B------:R-:W-:Y:S05]  /*12190*/  BRA `(.L_x_8794) ;  /* 0xfffffff400507947 */ /* 0x000fea000383ffff */
.L_x_8765:
[----:B------:R-:W3:Y:S01]  /*121a0*/  S2R R2, SR_TID.X ;  /* 0x0000000000027919 */ /* 0x000ee20000002100 */
[----:B------:R-:W-:Y:S01]  /*121b0*/  BSSY B0, `(.L_x_8795) ;  /* 0x000000a000007945 */ /* 0x000fe20003800000 */
[----:B------:R-:W-:Y:S02]  /*121c0*/  IMAD.MOV.U32 R12, RZ, RZ, RZ ;  /* 0x000000ffff0c7224 */ /* 0x000fe400078e00ff */
[----:B-1----:R-:W-:Y:S02]  /*121d0*/  IMAD.MOV.U32 R11, RZ, RZ, 0x1f ;  /* 0x0000001fff0b7424 */ /* 0x002fe400078e00ff */
[----:B------:R-:W-:Y:S01]  /*121e0*/  IMAD.MOV.U32 R15, RZ, RZ, -0x1 ;  /* 0xffffffffff0f7424 */ /* 0x000fe200078e00ff */
[----:B---3--:R-:W-:-:S04]  /*121f0*/  SHF.R.U32.HI R2, RZ, 0x5, R2 ;  /* 0x00000005ff027819 */ /* 0x008fc80000011602 */
[----:B------:R-:W-:-:S05]  /*12200*/  LOP3.LUT R2, R2, 0x3, RZ, 0xc0, !PT ;  /* 0x0000000302027812 */ /* 0x000fca00078ec0ff */
[----:B------:R-:W-:-:S07]  /*12210*/  IMAD.MOV.U32 R13, RZ, RZ, R2 ;  /* 0x000000ffff0d7224 */ /* 0x000fce00078e0002 */
[----:B--2---:R-:W-:Y:S05]  /*12220*/  WARPSYNC.COLLECTIVE R15, `(.L_x_8796) ;  /* 0x000000000f087348 */ /* 0x004fea0003c00000 */
[----:B------:R1:W3:Y:S02]  /*12230*/  SHFL.IDX P6, R14, R13, R12, R11 ;  /* 0x0000000c0d0e7389 */ /* 0x0002e400000c000b */
[----:B-123--:R-:W-:Y:S01]  /*12240*/  ENDCOLLECTIVE ;  /* 0x000000000000791b */ /* 0x00efe20003800000 */
.L_x_8796:
[----:B------:R-:W-:Y:S05]  /*12250*/  BSYNC B0 ;  /* 0x0000000000007941 */ /* 0x000fea0003800000 */
.L_x_8795:
[----:B------:R-:W-:Y:S05]  /*12260*/  BRA `(.L_x_8797) ;  /* 0xfffffff400387947 */ /* 0x000fea000383ffff */
.L_x_8768:
[----:B------:R-:W-:Y:S01]  /*12270*/  BSSY B1, `(.L_x_8798) ;  /* 0x0000006000017945 */ /* 0x000fe20003800000 */
[----:B------:R-:W-:-:S07]  /*12280*/  IMAD.MOV.U32 R15, RZ, RZ, -0x1 ;  /* 0xffffffffff0f7424 */ /* 0x000fce00078e00ff */
[----:B-12---:R-:W-:Y:S05]  /*12290*/  WARPSYNC.COLLECTIVE R15, `(.L_x_8799) ;  /* 0x000000000f0c7348 */ /* 0x006fea0003c00000 */
[----:B------:R-:W-:Y:S02]  /*122a0*/  ELECT P6, UR62, PT ;  /* 0x00000000003e782f */ /* 0x000fe400038c0000 */
[----:B------:R-:W-:Y:S01]  /*122b0*/  MOV R14, UR62 ;  /* 0x0000003e000e7c02 */ /* 0x000fe20008000f00 */
[----:B-12---:R-:W-:Y:S10]  /*122c0*/  ENDCOLLECTIVE ;  /* 0x000000000000791b */ /* 0x006ff40003800000 */
.L_x_8799:
[----:B------:R-:W-:Y:S05]  /*122d0*/  BSYNC B1 ;  /* 0x0000000000017941 */ /* 0x000fea0003800000 */
.L_x_8798:
[----:B------:R-:W-:Y:S05]  /*122e0*/  BRA `(.L_x_8800) ;  /* 0xfffffff400307947 */ /* 0x000fea000383ffff */
.L_x_8770:
[----:B-1----:R1:W2:Y:S02]  /*122f0*/  SYNCS.PHASECHK.TRANS64.TRYWAIT P1, [R5+URZ], R4 ;  /* 0x00000004050075a7 */ /* 0x0022a4000802017f */
[----:B--2---:R-:W-:Y:S05]  /*12300*/  @!P1 NANOSLEEP.SYNCS 0x989680 ;  /* 0x009896800000995d */ /* 0x004fea0003900000 */
[----:B------:R-:W2:Y:S02]  /*12310*/  @!P1 SYNCS.PHASECHK.TRANS64 P1, [R5+URZ], R4 ;  /* 0x00000004050095a7 */ /* 0x000ea4000802007f */
[----:B--2---:R-:W-:Y:S05]  /*12320*/  @!P1 BRA `(.L_x_8770) ;  /* 0xfffffffc00f09947 */ /* 0x004fea000383ffff */
[----:B------:R-:W-:Y:S05]  /*12330*/  BRA `(.L_x_8801) ;  /* 0xfffffff400647947 */ /* 0x000fea000383ffff */
.L_x_8771:
[----:B--2---:R2:W3:Y:S02]  /*12340*/  SYNCS.PHASECHK.TRANS64.TRYWAIT P1, [R9+URZ], R0 ;  /* 0x00000000090075a7 */ /* 0x0044e4000802017f */
[----:B---3--:R-:W-:Y:S05]  /*12350*/  @!P1 NANOSLEEP.SYNCS 0x989680 ;  /* 0x009896800000995d */ /* 0x008fea0003900000 */
[----:B------:R-:W3:Y:S02]  /*12360*/  @!P1 SYNCS.PHASECHK.TRANS64 P1, [R9+URZ], R0 ;  /* 0x00000000090095a7 */ /* 0x000ee4000802007f */
[----:B---3--:R-:W-:Y:S05]  /*12370*/  @!P1 BRA `(.L_x_8771) ;  /* 0xfffffffc00f09947 */ /* 0x008fea000383ffff */
[----:B------:R-:W-:Y:S05]  /*12380*/  BRA `(.L_x_8802) ;  /* 0xfffffff400587947 */ /* 0x000fea000383ffff */
.L_x_8773:
[----:B---3--:R3:W4:Y:S02]  /*12390*/  SYNCS.PHASECHK.TRANS64.TRYWAIT P1, [R17+URZ+0x19c60], R4 ;  /* 0x019c6004110075a7 */ /* 0x008724000802017f */
[----:B----4-:R-:W-:Y:S05]  /*123a0*/  @!P1 NANOSLEEP.SYNCS 0x989680 ;  /* 0x009896800000995d */ /* 0x010fea0003900000 */
[----:B------:R-:W4:Y:S02]  /*123b0*/  @!P1 SYNCS.PHASECHK.TRANS64 P1, [R17+URZ+0x19c60], R4 ;  /* 0x019c6004110095a7 */ /* 0x000f24000802007f */
[----:B----4-:R-:W-:Y:S05]  /*123c0*/  @!P1 BRA `(.L_x_8773) ;  /* 0xfffffffc00f09947 */ /* 0x010fea000383ffff */
[----:B------:R-:W-:Y:S05]  /*123d0*/  BRA `(.L_x_8803) ;  /* 0xfffffff400587947 */ /* 0x000fea000383ffff */
.L_x_8775:
[----:B----4-:R4:W1:Y:S02]  /*123e0*/  SYNCS.PHASECHK.TRANS64.TRYWAIT P1, [R7+URZ+0x19c60], R0 ;  /* 0x019c6000070075a7 */ /* 0x010864000802017f */
[----:B-1----:R-:W-:Y:S05]  /*123f0*/  @!P1 NANOSLEEP.SYNCS 0x989680 ;  /* 0x009896800000995d */ /* 0x002fea0003900000 */
[----:B------:R-:W1:Y:S02]  /*12400*/  @!P1 SYNCS.PHASECHK.TRANS64 P1, [R7+URZ+0x19c60], R0 ;  /* 0x019c6000070095a7 */ /* 0x000e64000802007f */
[----:B-1----:R-:W-:Y:S05]  /*12410*/  @!P1 BRA `(.L_x_8775) ;  /* 0xfffffffc00f09947 */ /* 0x002fea000383ffff */
[----:B------:R-:W-:Y:S05]  /*12420*/  BRA `(.L_x_8804) ;  /* 0xfffffff400587947 */ /* 0x000fea000383ffff */
.L_x_8777:
[----:B------:R1:W1:Y:S02]  /*12430*/  SYNCS.PHASECHK.TRANS64.TRYWAIT P0, [R17+URZ+0x19c80], R4 ;  /* 0x019c8004110075a7 */ /* 0x000264000800017f */
[----:B-1----:R-:W-:Y:S05]  /*12440*/  @!P0 NANOSLEEP.SYNCS 0x989680 ;  /* 0x009896800000895d */ /* 0x002fea0003900000 */
[----:B------:R-:W1:Y:S02]  /*12450*/  @!P0 SYNCS.PHASECHK.TRANS64 P0, [R17+URZ+0x19c80], R4 ;  /* 0x019c8004110085a7 */ /* 0x000e64000800007f */
[----:B-1----:R-:W-:Y:S05]  /*12460*/  @!P0 BRA `(.L_x_8777) ;  /* 0xfffffffc00f08947 */ /* 0x002fea000383ffff */
[----:B------:R-:W-:Y:S05]  /*12470*/  BRA `(.L_x_8778) ;  /* 0xfffffff400547947 */ /* 0x000fea000383ffff */
.L_x_8805:
        /* <DEDUP_REMOVED lines=16> */
.L_x_12382:


//--------------------- .text._ZN7cutlass13device_kernelIN5flash11enable_sm90INS1_16FlashAttnFwdSm90INS1_25CollectiveMainloopFwdSm90ILi2EN4cute5tupleIJNS5_1CILi1EEES8_S8_EEENS6_IJNS7_ILi192EEENS7_ILi128EEENS7_ILi96EEEEEELi96ENS_12float_e4m3_tEfNS_4arch4Sm90ELb0ELb1ELb0ELb1ELb0ELb0ELb0ELb1ELb1ELb0ELb0ELb0EEENS1_21CollectiveEpilogueFwdINS6_IJSA_SC_SB_EEES9_NS_10bfloat16_tESG_Li384ELb1ELb0ELb0ELb1EEENS1_36VarlenDynamicPersistentTileSchedulerILi192ELi128ELi384ELi128ELb0ELb0ELb1ELb1ELb0ELb1EEEEEEEEEvNT_6ParamsE --------------------------
	.section	.text._ZN7cutlass13device_kernelIN5flash11enable_sm90INS1_16FlashAttnFwdSm90INS1_25CollectiveMainloopFwdSm90ILi2EN4cute5tupleIJNS5_1CILi1EEES8_S8_EEENS6_IJNS7_ILi192EEENS7_ILi128EEENS7_ILi96EEEEEELi96ENS_12float_e4m3_tEfNS_4arch4Sm90ELb0ELb1ELb0ELb1ELb0ELb0ELb0ELb1ELb1ELb0ELb0ELb0EEENS1_21CollectiveEpilogueFwdINS6_IJSA_SC_SB_EEES9_NS_10bfloat16_tESG_Li384ELb1ELb0ELb0ELb1EEENS1_36VarlenDynamicPersistentTileSchedulerILi192ELi128ELi384ELi128ELb0ELb0ELb1ELb1ELb0ELb1EEEEEEEEEvNT_6ParamsE,"ax",@progbits
	.align	128
.text._ZN7cutlass13device_kernelIN5flash11enable_sm90INS1_16FlashAttnFwdSm90INS1_25CollectiveMainloopFwdSm90ILi2EN4cute5tupleIJNS5_1CILi1EEES8_S8_EEENS6_IJNS7_ILi192EEENS7_ILi128EEENS7_ILi96EEEEEELi96ENS_12float_e4m3_tEfNS_4arch4Sm90ELb0ELb1ELb0ELb1ELb0ELb0ELb0ELb1ELb1ELb0ELb0ELb0EEENS1_21CollectiveEpilogueFwdINS6_IJSA_SC_SB_EEES9_NS_10bfloat16_tESG_Li384ELb1ELb0ELb0ELb1EEENS1_36VarlenDynamicPersistentTileSchedulerILi192ELi128ELi384ELi128ELb0ELb0ELb1ELb1ELb0ELb1EEEEEEEEEvNT_6ParamsE:
        .type           _ZN7cutlass13device_kernelIN5flash11enable_sm90INS1_16FlashAttnFwdSm90INS1_25CollectiveMainloopFwdSm90ILi2EN4cute5tupleIJNS5_1CILi1EEES8_S8_EEENS6_IJNS7_ILi192EEENS7_ILi128EEENS7_ILi96EEEEEELi96ENS_12float_e4m3_tEfNS_4arch4Sm90ELb0ELb1ELb0ELb1ELb0ELb0ELb0ELb1ELb1ELb0ELb0ELb0EEENS1_21CollectiveEpilogueFwdINS6_IJSA_SC_SB_EEES9_NS_10bfloat16_tESG_Li384ELb1ELb0ELb0ELb1EEENS1_36VarlenDynamicPersistentTileSchedulerILi192ELi128ELi384ELi128ELb0ELb0ELb1ELb1ELb0ELb1EEEEEEEEEvNT_6ParamsE,@function
        .size           _ZN7cutlass13device_kernelIN5flash11enable_sm90INS1_16FlashAttnFwdSm90INS1_25CollectiveMainloopFwdSm90ILi2EN4cute5tupleIJNS5_1CILi1EEES8_S8_EEENS6_IJNS7_ILi192EEENS7_ILi128EEENS7_ILi96EEEEEELi96ENS_12float_e4m3_tEfNS_4arch4Sm90ELb0ELb1ELb0ELb1ELb0ELb0ELb0ELb1ELb1ELb0ELb0ELb0EEENS1_21CollectiveEpilogueFwdINS6_IJSA_SC_SB_EEES9_NS_10bfloat16_tESG_Li384ELb1ELb0ELb0ELb1EEENS1_36VarlenDynamicPersistentTileSchedulerILi192ELi128ELi384ELi128ELb0ELb0ELb1ELb1ELb0ELb1EEEEEEEEEvNT_6ParamsE,(.L_x_12383 - _ZN7cutlass13device_kernelIN5flash11enable_sm90INS1_16FlashAttnFwdSm90INS1_25CollectiveMainloopFwdSm90ILi2EN4cute5tupleIJNS5_1CILi1EEES8_S8_EEENS6_IJNS7_ILi192EEENS7_ILi128EEENS7_ILi96EEEEEELi96ENS_12float_e4m3_tEfNS_4arch4Sm90ELb0ELb1ELb0ELb1ELb0ELb0ELb0ELb1ELb1ELb0ELb0ELb0EEENS1_21CollectiveEpilogueFwdINS6_IJSA_SC_SB_EEES9_NS_10bfloat16_tESG_Li384ELb1ELb0ELb0ELb1EEENS1_36VarlenDynamicPersistentTileSchedulerILi192ELi128ELi384ELi128ELb0ELb0ELb1ELb1ELb0ELb1EEEEEEEEEvNT_6ParamsE)
        .other          _ZN7cutlass13device_kernelIN5flash11enable_sm90INS1_16FlashAttnFwdSm90INS1_25CollectiveMainloopFwdSm90ILi2EN4cute5tupleIJNS5_1CILi1EEES8_S8_EEENS6_IJNS7_ILi192EEENS7_ILi128EEENS7_ILi96EEEEEELi96ENS_12float_e4m3_tEfNS_4arch4Sm90ELb0ELb1ELb0ELb1ELb0ELb0ELb0ELb1ELb1ELb0ELb0ELb0EEENS1_21CollectiveEpilogueFwdINS6_IJSA_SC_SB_EEES9_NS_10bfloat16_tESG_Li384ELb1ELb0ELb0ELb1EEENS1_36VarlenDynamicPersistentTileSchedulerILi192ELi128ELi384ELi128ELb0ELb0ELb1ELb1ELb0ELb1EEEEEEEEEvNT_6ParamsE,@"STO_CUDA_ENTRY STV_DEFAULT"
_ZN7cutlass13device_kernelIN5flash11enable_sm90INS1_16FlashAttnFwdSm90INS1_25CollectiveMainloopFwdSm90ILi2EN4cute5tupleIJNS5_1CILi1EEES8_S8_EEENS6_IJNS7_ILi192EEENS7_ILi128EEENS7_ILi96EEEEEELi96ENS_12float_e4m3_tEfNS_4arch4Sm90ELb0ELb1ELb0ELb1ELb0ELb0ELb0ELb1ELb1ELb0ELb0ELb0EEENS1_21CollectiveEpilogueFwdINS6_IJSA_SC_SB_EEES9_NS_10bfloat16_tESG_Li384ELb1ELb0ELb0ELb1EEENS1_36VarlenDynamicPersistentTileSchedulerILi192ELi128ELi384ELi128ELb0ELb0ELb1ELb1ELb0ELb1EEEEEEEEEvNT_6ParamsE:
        /* <DEDUP_REMOVED lines=21> */
.L_x_8807:
[----:B------:R-:W-:Y:S05]  /*0150*/  BSYNC B0 ;  /* 0x0000000000007941 */ /* 0x000fea0003800000 */
.L_x_8806:
        /* <DEDUP_REMOVED lines=41> */
.L_x_8808:
        /* <DEDUP_REMOVED lines=22> */
.L_x_8809:
        /* <DEDUP_REMOVED lines=18> */
.L_x_8810:
        /* <DEDUP_REMOVED lines=22> */
.L_x_8811:
        /* <DEDUP_REMOVED lines=22> */
.L_x_8812:
[----:B------:R-:W-:Y:S01]  /*0930*/  PLOP3.LUT P0, PT, PT, PT, UP0, 0x80, 0x0 ;  /* 0x000000000000781c */ /* 0x000fe20003f0f008 */
[----:B------:R-:W-:Y:S01]  /*0940*/  UMOV UR43, 0x1 ;  /* 0x00000001002b7882 */ /* 0x000fe20000000000 */
[----:B------:R-:W-:Y:S01]  /*0950*/  NOP ;  /* 0x0000000000007918 */ /* 0x000fe20000000000 */
[----:B------:R-:W-:Y:S01]  /*0960*/  USEL UR43, UR43, 0x2, !UP0 ;  /* 0x000000022b2b7887 */ /* 0x000fe2000c000000 */
[----:B------:R-:W-:Y:S01]  /*0970*/  ULDC.64 UR48, c[0x0][0x208] ;  /* 0x0000820000307ab9 */ /* 0x000fe20000000a00 */
[----:B012-4-:R-:W-:Y:S08]  /*0980*/  BAR.SYNC.DEFER_BLOCKING 0x0 ;  /* 0x0000000000007b1d */ /* 0x017ff00000010000 */
[----:B------:R-:W-:Y:S05]  /*0990*/  @!P0 BRA `(.L_x_8813) ;  /* 0x000000e0002c8947 */ /* 0x000fea0003800000 */
.L_x_8814:
        /* <DEDUP_REMOVED lines=16> */
[----:B------:R-:W-:Y:S01]  /*0aa0*/  ULOP3.LUT UR47, UR43, 0x1, URZ, 0xfc, !UPT ;  /* 0x000000012b2f7892 */ /* 0x000fe2000f8efc3f */
[----:B------:R-:W-:Y:S01]  /*0ab0*/  R2UR UR50, R91 ;  /* 0x000000005b3272ca */ /* 0x000fe200000e0000 */
[----:B------:R-:W-:Y:S01]  /*0ac0*/  UMOV UR46, URZ ;  /* 0x0000003f002e7c82 */ /* 0x000fe20008000000 */
[----:B------:R-:W-:Y:S01]  /*0ad0*/  UMOV UR36, URZ ;  /* 0x0000003f00247c82 */ /* 0x000fe20008000000 */
[----:B------:R-:W-:Y:S01]  /*0ae0*/  UMOV UR37, URZ ;  /* 0x0000003f00257c82 */ /* 0x000fe20008000000 */
[----:B0-----:R-:W-:-:S05]  /*0af0*/  VIADD R11, R0, 0xffffff80 ;  /* 0xffffff80000b7836 */ /* 0x001fca0000000000 */
[----:B------:R-:W-:-:S04]  /*0b00*/  SHF.R.S32.HI R0, RZ, 0x1f, R11 ;  /* 0x0000001fff007819 */ /* 0x000fc8000001140b */
[CC--:B------:R-:W-:Y:S02]  /*0b10*/  LEA.HI R2, R0.reuse, R11.reuse, RZ, 0x4 ;  /* 0x0000000b00027211 */ /* 0x0c0fe400078f20ff */
[CC--:B------:R-:W-:Y:S02]  /*0b20*/  LEA.HI R3, R0.reuse, R11.reuse, RZ, 0x5 ;  /* 0x0000000b00037211 */ /* 0x0c0fe400078f28ff */
[----:B------:R-:W-:Y:S02]  /*0b30*/  LEA.HI R157, R0, R11, RZ, 0x7 ;  /* 0x0000000b009d7211 */ /* 0x000fe400078f38ff */
[----:B------:R-:W-:Y:S01]  /*0b40*/  SHF.R.S32.HI R5, RZ, 0x4, R2 ;  /* 0x00000004ff057819 */ /* 0x000fe20000011402 */
[----:B------:R-:W-:Y:S01]  /*0b50*/  IMAD.SHL.U32 R4, R3, 0x10, RZ ;  /* 0x0000001003047824 */ /* 0x000fe200078e00ff */
[----:B------:R-:W-:Y:S02]  /*0b60*/  LOP3.LUT R155, R157, 0xffffff80, RZ, 0xc0, !PT ;  /* 0xffffff809d9b7812 */ /* 0x000fe400078ec0ff */
[----:B------:R-:W-:-:S02]  /*0b70*/  LOP3.LUT R3, R2, 0x7fffff0, RZ, 0xc0, !PT ;  /* 0x07fffff002037812 */ /* 0x000fc400078ec0ff */
[----:B------:R-:W-:Y:S01]  /*0b80*/  LEA.HI R2, R2, R5, RZ, 0x1 ;  /* 0x0000000502027211 */ /* 0x000fe200078f08ff */
[C---:B------:R-:W-:Y:S01]  /*0b90*/  IMAD.IADD R155, R11.reuse, 0x1, -R155 ;  /* 0x000000010b9b7824 */ /* 0x040fe200078e0a9b */
[----:B------:R-:W-:Y:S01]  /*0ba0*/  LOP3.LUT R4, R4, 0xfffffe00, RZ, 0xc0, !PT ;  /* 0xfffffe0004047812 */ /* 0x000fe200078ec0ff */
[----:B------:R-:W-:Y:S01]  /*0bb0*/  IMAD.IADD R3, R11, 0x1, -R3 ;  /* 0x000000010b037824 */ /* 0x000fe200078e0a03 */
[----:B------:R-:W-:Y:S02]  /*0bc0*/  LOP3.LUT R2, R2, 0x1ffffffe, RZ, 0xc0, !PT ;  /* 0x1ffffffe02027812 */ /* 0x000fe400078ec0ff */
[----:B------:R-:W-:Y:S01]  /*0bd0*/  SHF.R.S32.HI R8, RZ, 0x1f, R155 ;  /* 0x0000001fff087819 */ /* 0x000fe2000001149b */
[----:B------:R-:W-:Y:S01]  /*0be0*/  IMAD R3, R3, 0x20, R4 ;  /* 0x0000002003037824 */ /* 0x000fe200078e0204 */
[----:B------:R-:W-:Y:S01]  /*0bf0*/  SHF.R.S32.HI R157, RZ, 0x7, R157 ;  /* 0x00000007ff9d7819 */ /* 0x000fe2000001149d */
[----:B------:R-:W-:Y:S01]  /*0c00*/  IMAD.IADD R2, R5, 0x1, -R2 ;  /* 0x0000000105027824 */ /* 0x000fe200078e0a02 */
[----:B------:R-:W-:-:S02]  /*0c10*/  LEA.HI R7, R8, R155, RZ, 0x2 ;  /* 0x0000009b08077211 */ /* 0x000fc400078f10ff */
[----:B------:R-:W-:Y:S01]  /*0c20*/  LEA.HI R8, R8, R155, RZ, 0x5 ;  /* 0x0000009b08087211 */ /* 0x000fe200078f28ff */
[----:B------:R-:W-:Y:S01]  /*0c30*/  IMAD R3, R2, 0x8, R3 ;  /* 0x0000000802037824 */ /* 0x000fe200078e0203 */
[--C-:B------:R-:W-:Y:S02]  /*0c40*/  SHF.R.S32.HI R9, RZ, 0x2, R7.reuse ;  /* 0x00000002ff097819 */ /* 0x100fe40000011407 */
[----:B------:R-:W-:Y:S02]  /*0c50*/  SHF.R.S32.HI R6, RZ, 0x1f, R7 ;  /* 0x0000001fff067819 */ /* 0x000fe40000011407 */
[----:B------:R0:W-:Y:S01]  /*0c60*/  STL [R1], R3 ;  /* 0x0000000301007387 */ /* 0x0001e20000100800 */
[----:B------:R-:W-:Y:S02]  /*0c70*/  LEA.HI R0, R0, R11, RZ, 0x2 ;  /* 0x0000000b00007211 */ /* 0x000fe400078f10ff */
[----:B------:R-:W-:Y:S01]  /*0c80*/  LEA.HI R10, R6, R9, RZ, 0x3 ;  /* 0x00000009060a7211 */ /* 0x000fe200078f18ff */
[----:B------:R-:W-:Y:S01]  /*0c90*/  IMAD.HI R6, R157, 0x55555556, RZ ;  /* 0x555555569d067827 */ /* 0x000fe200078e02ff */
[----:B------:R-:W-:-:S02]  /*0ca0*/  SHF.R.S32.HI R8, RZ, 0x5, R8 ;  /* 0x00000005ff087819 */ /* 0x000fc40000011408 */
[----:B------:R-:W-:Y:S02]  /*0cb0*/  LOP3.LUT R10, R10, 0xfffffff8, RZ, 0xc0, !PT ;  /* 0xfffffff80a0a7812 */ /* 0x000fe400078ec0ff */
[----:B------:R-:W-:Y:S02]  /*0cc0*/  LEA.HI R6, R6, R6, RZ, 0x1 ;  /* 0x0000000606067211 */ /* 0x000fe400078f08ff */
[----:B------:R-:W-:Y:S01]  /*0cd0*/  LOP3.LUT R2, R0, 0x1ffffffc, RZ, 0xc0, !PT ;  /* 0x1ffffffc00027812 */ /* 0x000fe200078ec0ff */
[----:B------:R-:W-:Y:S01]  /*0ce0*/  IMAD.IADD R9, R9, 0x1, -R10 ;  /* 0x0000000109097824 */ /* 0x000fe200078e0a0a */
[----:B------:R-:W-:Y:S01]  /*0cf0*/  LOP3.LUT R16, R7, 0x7ffffffc, RZ, 0xc0, !PT ;  /* 0x7ffffffc07107812 */ /* 0x000fe200078ec0ff */
[----:B------:R-:W-:Y:S01]  /*0d00*/  IMAD R6, R6, -0x3, R157 ;  /* 0xfffffffd06067824 */ /* 0x000fe200078e029d */
[----:B------:R-:W-:Y:S01]  /*0d10*/  SHF.R.S32.HI R152, RZ, 0x2, R0 ;  /* 0x00000002ff987819 */ /* 0x000fe20000011400 */
[----:B------:R-:W-:Y:S02]  /*0d20*/  IMAD R9, R8, 0x10, R9 ;  /* 0x0000001008097824 */ /* 0x000fe400078e0209 */
[----:B------:R-:W-:-:S02]  /*0d30*/  IMAD.IADD R2, R11, 0x1, -R2 ;  /* 0x000000010b027824 */ /* 0x000fc400078e0a02 */
[----:B------:R-:W-:Y:S02]  /*0d40*/  IMAD R156, R6, 0x40, R9 ;  /* 0x00000040069c7824 */ /* 0x000fe400078e0209 */
[----:B------:R-:W-:Y:S02]  /*0d50*/  IMAD.SHL.U32 R22, R2, 0x8, RZ ;  /* 0x0000000802167824 */ /* 0x000fe400078e00ff */
[----:B0-----:R-:W-:-:S07]  /*0d60*/  IMAD.IADD R16, R155, 0x1, -R16 ;  /* 0x000000019b107824 */ /* 0x001fce00078e0a10 */
.L_x_8910:
        /* <DEDUP_REMOVED lines=11> */
[----:B------:R-:W2:Y:S01]  /*0e20*/  LDC R0, c[0x0][0x404] ;  /* 0x00010100ff007b82 */ /* 0x000ea20000000800 */
[----:B------:R-:W-:Y:S01]  /*0e30*/  @UP0 UIMAD.WIDE UR4, UR50, 0x4, UR4 ;  /* 0x00000004320408a5 */ /* 0x000fe2000f8e0204 */
[----:B------:R-:W-:-:S05]  /*0e40*/  PLOP3.LUT P2, PT, PT, PT, UP1, 0x80, 0x0 ;  /* 0x000000000000781c */ /* 0x000fca0003f4f018 */
[----:B------:R-:W-:Y:S01]  /*0e50*/  @UP1 ULDC.64 UR6, c[0x0][0xa18] ;  /* 0x0002860000061ab9 */ /* 0x000fe20000000a00 */
[----:B------:R-:W-:Y:S01]  /*0e60*/  IMAD.U32 R2, RZ, RZ, UR4 ;  /* 0x00000004ff027e24 */ /* 0x000fe2000f8e00ff */
[----:B---3--:R-:W3:Y:S01]  /*0e70*/  LDC R17, c[0x0][0x2e0] ;  /* 0x0000b800ff117b82 */ /* 0x008ee20000000800 */
[----:B------:R-:W-:Y:S01]  /*0e80*/  IMAD.U32 R3, RZ, RZ, UR5 ;  /* 0x00000005ff037e24 */ /* 0x000fe2000f8e00ff */
[----:B------:R-:W-:-:S04]  /*0e90*/  @UP1 UIMAD.WIDE UR4, UR50, 0x4, UR6 ;  /* 0x00000004320418a5 */ /* 0x000fc8000f8e0206 */
[----:B----4-:R4:W5:Y:S02]  /*0ea0*/  @P0 LDG.E R6, desc[UR48][R2.64] ;  /* 0x0000003002060981 */ /* 0x010964000c1e1900 */
        /* <DEDUP_REMOVED lines=21> */
.L_x_8815:
        /* <DEDUP_REMOVED lines=11> */
.L_x_8816:
        /* <DEDUP_REMOVED lines=11> */
.L_x_8817:
        /* <DEDUP_REMOVED lines=58> */
[----:B------:R-:W-:Y:S01]  /*1500*/  @UP2 ULDC UR4, c[0x0][0x42c] ;  /* 0x00010b0000042ab9 */ /* 0x000fe20000000800 */
[----:B------:R-:W-:Y:S01]  /*1510*/  IADD3 R0, R17, 0xc0, -R18 ;  /* 0x000000c011007810 */ /* 0x000fe20007ffe812 */
[----:B------:R-:W-:Y:S02]  /*1520*/  UIMAD.WIDE.U32 UR4, UR41, UR4, URZ ;  /* 0x00000004290472a5 */ /* 0x000fe4000f8e003f */
[----:B------:R-:W-:Y:S02]  /*1530*/  R2UR UR40, R6 ;  /* 0x00000000062872ca */ /* 0x000fe400000e0000 */
[----:B------:R-:W-:Y:S01]  /*1540*/  IMAD R23, R89, 0xc0, R0 ;  /* 0x000000c059177824 */ /* 0x000fe200078e0200 */
[----:B------:R-:W-:-:S03]  /*1550*/  @UP2 USHF.R.U32.HI UR41, URZ, UR6, UR5 ;  /* 0x000000063f292299 */ /* 0x000fc60008011605 */
[----:B------:R-:W-:Y:S01]  /*1560*/  IMAD.IADD R0, R23, 0x1, R8 ;  /* 0x0000000117007824 */ /* 0x000fe200078e0208 */
[----:B------:R-:W-:Y:S08]  /*1570*/  @!P1 BRA `(.L_x_8818) ;  /* 0x0000000000409947 */ /* 0x000ff00003800000 */
        /* <DEDUP_REMOVED lines=10> */
.L_x_8819:
[----:B------:R-:W-:-:S13]  /*1620*/  ISETP.NE.AND P0, PT, R9, 0x1, PT ;  /* 0x000000010900780c */ /* 0x000fda0003f05270 */
[----:B------:R-:W0:Y:S02]  /*1630*/  @P0 LDC.64 R4, c[0x0][0x9e8] ;  /* 0x00027a00ff040b82 */ /* 0x000e240000000a00 */
[----:B0-----:R-:W-:-:S05]  /*1640*/  @P0 IMAD.HI.U32 R4, R2, R4, RZ ;  /* 0x0000000402040227 */ /* 0x001fca00078e00ff */
[----:B------:R-:W-:-:S07]  /*1650*/  @P0 SHF.R.U32.HI R2, RZ, R5, R4 ;  /* 0x00000005ff020219 */ /* 0x000fce0000011604 */
.L_x_8820:
[----:B------:R-:W-:-:S05]  /*1660*/  IMAD R3, R2, R9, R9 ;  /* 0x0000000902037224 */ /* 0x000fca00078e0209 */
[----:B------:R-:W-:-:S07]  /*1670*/  VIMNMX R0, R0, R3, PT ;  /* 0x0000000300007248 */ /* 0x000fce0003fe0100 */
.L_x_8818:
        /* <DEDUP_REMOVED lines=24> */
.L_x_8822:
[----:B------:R-:W-:Y:S01]  /*1800*/  ISETP.NE.AND P0, PT, R9, 0x1, PT ;  /* 0x000000010900780c */ /* 0x000fe20003f05270 */
[----:B------:R-:W-:-:S12]  /*1810*/  IMAD.MOV.U32 R0, RZ, RZ, R91 ;  /* 0x000000ffff007224 */ /* 0x000fd800078e005b */
[----:B------:R-:W0:Y:S02]  /*1820*/  @P0 LDC.64 R2, c[0x0][0x9e8] ;  /* 0x00027a00ff020b82 */ /* 0x000e240000000a00 */
[----:B0-----:R-:W-:-:S05]  /*1830*/  @P0 IMAD.HI.U32 R2, R91, R2, RZ ;  /* 0x000000025b020227 */ /* 0x001fca00078e00ff */
[----:B------:R-:W-:-:S07]  /*1840*/  @P0 SHF.R.U32.HI R0, RZ, R3, R2 ;  /* 0x00000003ff000219 */ /* 0x000fce0000011602 */
.L_x_8823:
[----:B------:R-:W-:-:S05]  /*1850*/  IMAD R0, R0, R9, RZ ;  /* 0x0000000900007224 */ /* 0x000fca00078e02ff */
[----:B------:R-:W-:-:S13]  /*1860*/  R2UR UR5, R0 ;  /* 0x00000000000572ca */ /* 0x000fda00000e0000 */
[----:B------:R-:W-:-:S04]  /*1870*/  UISETP.LT.AND UP0, UPT, UR4, UR5, UPT ;  /* 0x000000050400728c */ /* 0x000fc8000bf01270 */
[----:B------:R-:W-:-:S12]  /*1880*/  USEL UR4, UR4, UR5, !UP0 ;  /* 0x0000000504047287 */ /* 0x000fd8000c000000 */
.L_x_8821:
[----:B------:R-:W-:Y:S01]  /*1890*/  USHF.R.S32.HI UR5, URZ, 0x1f, UR4 ;  /* 0x0000001f3f057899 */ /* 0x000fe20008011404 */
[----:B------:R-:W-:Y:S02]  /*18a0*/  PLOP3.LUT P0, PT, PT, PT, PT, 0x80, 0x0 ;  /* 0x000000000000781c */ /* 0x000fe40003f0f070 */
[----:B------:R-:W-:Y:S01]  /*18b0*/  CS2R R4, SRZ ;  /* 0x0000000000047805 */ /* 0x000fe2000001ff00 */
[----:B------:R-:W-:Y:S01]  /*18c0*/  IMAD.MOV.U32 R3, RZ, RZ, RZ ;  /* 0x000000ffff037224 */ /* 0x000fe200078e00ff */
        /* <DEDUP_REMOVED lines=29> */
[----:B------:R-:W-:Y:S06]  /*1aa0*/  @!P1 BRA `(.L_x_8824) ;  /* 0x000000b000989947 */ /* 0x000fec0003800000 */
[----:B------:R-:W0:Y:S01]  /*1ab0*/  SHFL.IDX PT, R0, R157, RZ, 0x1f ;  /* 0x00001fff9d007589 */ /* 0x000e2200000e0000 */
[----:B------:R-:W1:Y:S01]  /*1ac0*/  S2UR UR44, SR_CgaCtaId ;  /* 0x00000000002c79c3 */ /* 0x000e620000008800 */
[----:B------:R-:W-:Y:S01]  /*1ad0*/  UMOV UR45, 0x400 ;  /* 0x00000400002d7882 */ /* 0x000fe20000000000 */
        /* <DEDUP_REMOVED lines=28> */
.L_x_8825:
        /* <DEDUP_REMOVED lines=9> */
.L_x_9007:
[----:B------:R-:W-:Y:S05]  /*1d30*/  @!P0 BRA `(.L_x_8827) ;  /* 0x0000000000048947 */ /* 0x000fea0003800000 */
[----:B------:R-:W-:Y:S01]  /*1d40*/  BPT.TRAP 0x1 ;  /* 0x000000040000795c */ /* 0x000fe20000300000 */
.L_x_8827:
[----:B------:R-:W-:Y:S02]  /*1d50*/  IMAD.U32 R5, RZ, RZ, UR37 ;  /* 0x00000025ff057e24 */ /* 0x000fe4000f8e00ff */
[----:B0-----:R-:W-:-:S03]  /*1d60*/  IMAD.U32 R0, RZ, RZ, UR36 ;  /* 0x00000024ff007e24 */ /* 0x001fc6000f8e00ff */
[----:B------:R-:W-:Y:S02]  /*1d70*/  LEA R5, R5, UR45, 0x3 ;  /* 0x0000002d05057c11 */ /* 0x000fe4000f8e18ff */
[----:B------:R-:W-:-:S04]  /*1d80*/  SHF.L.U32 R0, R0, 0x1f, RZ ;  /* 0x0000001f00007819 */ /* 0x000fc800000006ff */
[----:B------:R0:W1:Y:S01]  /*1d90*/  SYNCS.PHASECHK.TRANS64.TRYWAIT P2, [R5+URZ+0x19c30], R0 ;  /* 0x019c3000050075a7 */ /* 0x000062000804017f */
[----:B------:R-:W-:Y:S05]  /*1da0*/  @!P0 BRA `(.L_x_8828) ;  /* 0x0000000000048947 */ /* 0x000fea0003800000 */
[----:B------:R-:W-:Y:S01]  /*1db0*/  BPT.TRAP 0x1 ;  /* 0x000000040000795c */ /* 0x000fe20000300000 */
.L_x_8828:
[----:B------:R-:W2:Y:S02]  /*1dc0*/  S2R R2, SR_TID.X ;  /* 0x0000000000027919 */ /* 0x000ea40000002100 */
[----:B--2---:R-:W-:Y:S01]  /*1dd0*/  LOP3.LUT P1, RZ, R2, 0x7f, RZ, 0xc0, !PT ;  /* 0x0000007f02ff7812 */ /* 0x004fe2000782c0ff */
[----:B-1----:R-:W-:-:S12]  /*1de0*/  @P2 BRA `(.L_x_8829) ;  /* 0x0000000000082947 */ /* 0x002fd80003800000 */
[----:B------:R-:W1:Y:S02]  /*1df0*/  SYNCS.PHASECHK.TRANS64.TRYWAIT P2, [R5+URZ+0x19c30], R0 ;  /* 0x019c3000050075a7 */ /* 0x000e64000804017f */
[----:B-1----:R-:W-:Y:S05]  /*1e00*/  @!P2 BRA `(.L_x_8830) ;  /* 0x0000011c0088a947 */ /* 0x002fea0003800000 */
.L_x_8829:
        /* <DEDUP_REMOVED lines=17> */
[----:B------:R-:W-:Y:S01]  /*1f20*/  UIMAD UR14, UR37, 0x300, UR16 ;  /* 0x00000300250e78a4 */ /* 0x000fe2000f8e0210 */
[----:B------:R-:W-:Y:S01]  /*1f30*/  IMAD R7, R89, 0xc0, R156 ;  /* 0x000000c059077824 */ /* 0x000fe200078e029c */
[----:B------:R-:W-:Y:S01]  /*1f40*/  UIADD3 UR8, UR12, 0x300, URZ ;  /* 0x000003000c087890 */ /* 0x000fe2000fffe03f */
[--C-:B------:R-:W-:Y:S01]  /*1f50*/  IADD3 R5, -R18, 0x1, R3.reuse ;  /* 0x0000000112057810 */ /* 0x100fe20007ffe103 */
[----:B------:R-:W-:Y:S01]  /*1f60*/  UIADD3 UR6, UR14, 0x100, URZ ;  /* 0x000001000e067890 */ /* 0x000fe2000fffe03f */
[----:B------:R-:W-:Y:S01]  /*1f70*/  IMAD R9, R16, -0x2, R3 ;  /* 0xfffffffe10097824 */ /* 0x000fe200078e0203 */
[----:B------:R-:W-:Y:S01]  /*1f80*/  UIADD3 UR10, UR14, 0x200, URZ ;  /* 0x000002000e0a7890 */ /* 0x000fe2000fffe03f */
[----:B------:R-:W-:Y:S01]  /*1f90*/  LEA R8, R88, 0xffffff80, 0x7 ;  /* 0xffffff8058087811 */ /* 0x000fe200078e38ff */
[----:B------:R-:W-:Y:S01]  /*1fa0*/  UMOV UR9, 0xc0000010 ;  /* 0xc000001000097882 */ /* 0x000fe20000000000 */
[----:B------:R-:W-:Y:S01]  /*1fb0*/  QGMMA.64x128x32.F32.E4M3.E4M3 R24, gdesc[UR12], RZ, !UPT, gsb0 ;  /* 0x01e000000c1879f3 */ /* 0x000fe2000c0008ff */
[----:B------:R-:W-:Y:S01]  /*1fc0*/  UMOV UR11, 0xc0000010 ;  /* 0xc0000010000b7882 */ /* 0x000fe20000000000 */
[----:B------:R-:W-:Y:S01]  /*1fd0*/  ULDC UR18, c[0x0][0x9dc] ;  /* 0x0002770000127ab9 */ /* 0x000fe20000000800 */
[----:B------:R-:W-:Y:S01]  /*1fe0*/  IMAD R5, R16, -0x2, R5 ;  /* 0xfffffffe10057824 */ /* 0x000fe200078e0205 */
[----:B------:R-:W-:-:S02]  /*1ff0*/  WARPGROUP.DEPBAR.LE gsb0, 0x0 ;  /* 0x00008000000079c5 */ /* 0x000fc40000010000 */
[----:B------:R-:W-:-:S06]  /*2000*/  WARPGROUP.ARRIVE ;  /* 0x00000000000079c5 */ /* 0x000fcc0000000000 */
[----:B------:R-:W-:Y:S01]  /*2010*/  QGMMA.64x128x32.F32.E4M3.E4M3 R24, gdesc[UR4], R24, gsb0 ;  /* 0x01e00000041879f3 */ /* 0x000fe20008000818 */
[----:B------:R-:W-:Y:S02]  /*2020*/  ULDC.64 UR6, c[0x0][0x9e0] ;  /* 0x0002780000067ab9 */ /* 0x000fe40000000a00 */
[----:B------:R-:W-:Y:S01]  /*2030*/  UISETP.GE.AND UP0, UPT, UR7, 0x1, UPT ;  /* 0x000000010700788c */ /* 0x000fe2000bf06270 */
[----:B------:R-:W-:-:S05]  /*2040*/  VIADD R10, R5, UR6 ;  /* 0x00000006050a7c36 */ /* 0x000fca0008000000 */
[----:B------:R-:W-:Y:S01]  /*2050*/  PLOP3.LUT P2, PT, PT, PT, UP0, 0x40, 0x0 ;  /* 0x000000000000781c */ /* 0x000fe20003f4e808 */
[----:B------:R-:W-:Y:S02]  /*2060*/  WARPGROUP.DEPBAR.LE gsb0, 0x0 ;  /* 0x00008000000079c5 */ /* 0x000fe40000010000 */
[----:B------:R-:W-:-:S06]  /*2070*/  WARPGROUP.ARRIVE ;  /* 0x00000000000079c5 */ /* 0x000fcc0000000000 */
[----:B------:R-:W-:Y:S01]  /*2080*/  QGMMA.64x128x32.F32.E4M3.E4M3 R24, gdesc[UR8], R24, gsb0 ;  /* 0x01e00000081879f3 */ /* 0x000fe20008000818 */
[----:B------:R-:W-:-:S06]  /*2090*/  ULOP3.LUT UR10, URZ, UR18, URZ, 0x33, !UPT ;  /* 0x000000123f0a7292 */ /* 0x000fcc000f8e333f */
[----:B------:R-:W-:-:S04]  /*20a0*/  VIADD R5, R5, UR10 ;  /* 0x0000000a05057c36 */ /* 0x000fc80008000000 */
[----:B------:R-:W-:Y:S01]  /*20b0*/  IMAD.IADD R2, R5, 0x1, R7 ;  /* 0x0000000105027824 */ /* 0x000fe200078e0207 */
[----:B------:R-:W-:Y:S02]  /*20c0*/  WARPGROUP.DEPBAR.LE gsb0, 0x0 ;  /* 0x00008000000079c5 */ /* 0x000fe40000010000 */
[----:B------:R0:W-:Y:S02]  /*20d0*/  @!P1 SYNCS.ARRIVE.TRANS64.RED.A1T0 RZ, [R0+URZ], RZ ;  /* 0x000000ff00ff99a7 */ /* 0x0001e4000810043f */
[----:B0-----:R-:W-:Y:S01]  /*20e0*/  VIADDMNMX R0, R7, R10, R9, PT ;  /* 0x0000000a07007246 */ /* 0x001fe20003800109 */
        /* <DEDUP_REMOVED lines=13> */
.L_x_8833:
[----:B------:R-:W-:-:S06]  /*21c0*/  UISETP.NE.AND UP1, UPT, UR7, 0x1, UPT ;  /* 0x000000010700788c */ /* 0x000fcc000bf25270 */
[----:B------:R-:W-:-:S05]  /*21d0*/  PLOP3.LUT P2, PT, PT, PT, UP1, 0x80, 0x0 ;  /* 0x000000000000781c */ /* 0x000fca0003f4f018 */
[----:B------:R-:W-:-:S08]  /*21e0*/  @UP1 ULDC.64 UR10, c[0x0][0x9e8] ;  /* 0x00027a00000a1ab9 */ /* 0x000fd00000000a00 */
[----:B------:R-:W-:-:S05]  /*21f0*/  @P2 IMAD.HI.U32 R6, R3, UR10, RZ ;  /* 0x0000000a03062c27 */ /* 0x000fca000f8e00ff */
[----:B------:R-:W-:-:S07]  /*2200*/  @P2 SHF.R.U32.HI R3, RZ, UR11, R6 ;  /* 0x0000000bff032c19 */ /* 0x000fce0008011606 */
.L_x_8834:
[----:B------:R-:W-:Y:S05]  /*2210*/  BSYNC B0 ;  /* 0x0000000000007941 */ /* 0x000fea0003800000 */
.L_x_8832:
[----:B------:R-:W-:-:S04]  /*2220*/  IMAD R3, R3, UR7, -R8 ;  /* 0x0000000703037c24 */ /* 0x000fc8000f8e0a08 */
[----:B------:R-:W-:-:S05]  /*2230*/  IMAD R3, R16, -0x2, R3 ;  /* 0xfffffffe10037824 */ /* 0x000fca00078e0203 */
[----:B------:R-:W-:Y:S02]  /*2240*/  VIMNMX R2, R2, R3, !PT ;  /* 0x0000000302027248 */ /* 0x000fe40007fe0100 */
[----:B------:R-:W-:-:S07]  /*2250*/  VIADDMNMX R0, R3, UR7, R0, PT ;  /* 0x0000000703007c46 */ /* 0x000fce000b800100 */
.L_x_8831:
        /* <DEDUP_REMOVED lines=184> */
[----:B------:R-:W-:Y:S02]  /*2de0*/  ISETP.LT.OR P6, PT, R0, 0x7a, P6 ;  /* 0x0000007a0000780c */ /* 0x000fe400037c1670 */
[----:B------:R-:W-:Y:S02]  /*2df0*/  VIADDMNMX R0, R6, R10, R9, PT ;  /* 0x0000000a06007246 */ /* 0x000fe40003800109 */
        /* <DEDUP_REMOVED lines=17> */
.L_x_8837:
[----:B------:R-:W-:-:S06]  /*2f10*/  UISETP.NE.AND UP1, UPT, UR7, 0x1, UPT ;  /* 0x000000010700788c */ /* 0x000fcc000bf25270 */
[----:B------:R-:W-:-:S05]  /*2f20*/  PLOP3.LUT P6, PT, PT, PT, UP1, 0x80, 0x0 ;  /* 0x000000000000781c */ /* 0x000fca0003fcf018 */
[----:B------:R-:W-:-:S08]  /*2f30*/  @UP1 ULDC.64 UR10, c[0x0][0x9e8] ;  /* 0x00027a00000a1ab9 */ /* 0x000fd00000000a00 */
[----:B------:R-:W-:Y:S01]  /*2f40*/  @P6 IMAD.HI.U32 R2, R5, UR10, RZ ;  /* 0x0000000a05026c27 */ /* 0x000fe2000f8e00ff */
[----:B------:R-:W-:-:S13]  /*2f50*/  PLOP3.LUT P6, PT, PT, PT, UP1, 0x80, 0x0 ;  /* 0x000000000000781c */ /* 0x000fda0003fcf018 */
[----:B------:R-:W-:-:S07]  /*2f60*/  @P6 SHF.R.U32.HI R5, RZ, UR11, R2 ;  /* 0x0000000bff056c19 */ /* 0x000fce0008011602 */
.L_x_8838:
[----:B------:R-:W-:Y:S05]  /*2f70*/  BSYNC B0 ;  /* 0x0000000000007941 */ /* 0x000fea0003800000 */
.L_x_8836:
[----:B------:R-:W-:-:S04]  /*2f80*/  IMAD R5, R5, UR7, -R8 ;  /* 0x0000000705057c24 */ /* 0x000fc8000f8e0a08 */
[----:B------:R-:W-:-:S05]  /*2f90*/  IMAD R5, R16, -0x2, R5 ;  /* 0xfffffffe10057824 */ /* 0x000fca00078e0205 */
[----:B------:R-:W-:Y:S02]  /*2fa0*/  VIMNMX R4, R4, R5, !PT ;  /* 0x0000000504047248 */ /* 0x000fe40007fe0100 */
[----:B------:R-:W-:-:S07]  /*2fb0*/  VIADDMNMX R0, R5, UR7, R0, PT ;  /* 0x0000000705007c46 */ /* 0x000fce000b800100 */
.L_x_8835:
        /* <DEDUP_REMOVED lines=79> */
[----:B------:R-:W0:Y:S01]  /*34b0*/  SHFL.BFLY PT, R2, R5, 0x2, 0x1f ;  /* 0x0c401f0005027f89 */ /* 0x000e2200000e0000 */
        /* <DEDUP_REMOVED lines=13> */
[----:B0-----:R-:W-:Y:S02]  /*3590*/  FMNMX.FTZ R8, R5, R2, !PT ;  /* 0x0000000205087209 */ /* 0x001fe40007810000 */
[----:B------:R-:W-:Y:S02]  /*35a0*/  FSEL R54, R54, -INF , !P2 ;  /* 0xff80000036367808 */ /* 0x000fe40005000000 */
[----:B------:R-:W-:Y:S01]  /*35b0*/  ISETP.GT.AND P2, PT, R4, 0x39, !P6 ;  /* 0x000000390400780c */ /* 0x000fe20007744270 */
[----:B------:R-:W0:Y:S01]  /*35c0*/  SHFL.BFLY PT, R9, R8, 0x1, 0x1f ;  /* 0x0c201f0008097f89 */ /* 0x000e2200000e0000 */
        /* <DEDUP_REMOVED lines=12> */
[----:B0-----:R-:W-:Y:S01]  /*3690*/  FMNMX.FTZ R2, R8, R9, !PT ;  /* 0x0000000908027209 */ /* 0x001fe20007810000 */
[----:B------:R-:W-:Y:S01]  /*36a0*/  IMAD.U32 R9, RZ, RZ, UR40 ;  /* 0x00000028ff097e24 */ /* 0x000fe2000f8e00ff */
        /* <DEDUP_REMOVED lines=73> */
[----:B------:R-:W0:Y:S01]  /*3b40*/  MUFU.EX2 R3, R3 ;  /* 0x0000000300037308 */ /* 0x000e220000000800 */
        /* <DEDUP_REMOVED lines=17> */
[----:B0-----:R-:W-:-:S03]  /*3c60*/  FADD.FTZ R68, R3, R8 ;  /* 0x0000000803447221 */ /* 0x001fc60000010000 */
[----:B------:R-:W-:-:S03]  /*3c70*/  FMNMX.FTZ R15, R51, R28, !PT ;  /* 0x0000001c330f7209 */ /* 0x000fc60007810000 */
[----:B------:R-:W0:Y:S01]  /*3c80*/  MUFU.EX2 R10, R10 ;  /* 0x0000000a000a7308 */ /* 0x000e220000000800 */
        /* <DEDUP_REMOVED lines=8> */
[--C-:B-1----:R-:W-:Y:S01]  /*3d10*/  FFMA.FTZ R44, R65, UR40, -R24.reuse ;  /* 0x00000028412c7c23 */ /* 0x102fe20008010818 */
[----:B0-----:R-:W-:Y:S02]  /*3d20*/  F2FP.SATFINITE.E4M3.F32.PACK_AB_MERGE_C R148, R10, R5, RZ ;  /* 0x000000050a94723e */ /* 0x001fe400048070ff */
[----:B------:R-:W-:Y:S01]  /*3d30*/  FMNMX.FTZ R25, R63, R32, !PT ;  /* 0x000000203f197209 */ /* 0x000fe20007810000 */
[----:B------:R-:W-:-:S01]  /*3d40*/  FFMA.FTZ R32, R49, UR40, -R24 ;  /* 0x0000002831207c23 */ /* 0x000fc20008010818 */
[----:B------:R-:W-:Y:S01]  /*3d50*/  F2FP.SATFINITE.E4M3.F32.PACK_AB_MERGE_C R148, R8, R3, R148 ;  /* 0x000000030894723e */ /* 0x000fe20004807094 */
[----:B------:R-:W0:Y:S01]  /*3d60*/  MUFU.EX2 R14, R14 ;  /* 0x0000000e000e7308 */ /* 0x000e220000000800 */
        /* <DEDUP_REMOVED lines=8> */
[----:B-1----:R-:W-:Y:S01]  /*3df0*/  FFMA.FTZ R48, R69, UR40, -R24 ;  /* 0x0000002845307c23 */ /* 0x002fe20008010818 */
[----:B0-----:R-:W-:Y:S02]  /*3e00*/  F2FP.SATFINITE.E4M3.F32.PACK_AB_MERGE_C R150, R14, R11, RZ ;  /* 0x0000000b0e96723e */ /* 0x001fe400048070ff */
        /* <DEDUP_REMOVED lines=15> */
[----:B0-----:R-:W-:-:S01]  /*3f00*/  FFMA.FTZ R52, R73, UR40, -R24 ;  /* 0x0000002849347c23 */ /* 0x001fc20008010818 */
[----:B------:R-:W0:Y:S06]  /*3f10*/  SHFL.BFLY PT, R45, R0, 0x2, 0x1f ;  /* 0x0c401f00002d7f89 */ /* 0x000e2c00000e0000 */
[----:B------:R2:W-:Y:S01]  /*3f20*/  MUFU.EX2 R29, R56 ;  /* 0x00000038001d7308 */ /* 0x0005e20000000800 */
[----:B-1----:R-:W-:-:S07]  /*3f30*/  FFMA.FTZ R53, R80, UR40, -R24 ;  /* 0x0000002850357c23 */ /* 0x002fce0008010818 */
[----:B------:R1:W-:Y:S01]  /*3f40*/  MUFU.EX2 R33, R60 ;  /* 0x0000003c00217308 */ /* 0x0003e20000000800 */
[----:B--2---:R-:W-:-:S07]  /*3f50*/  FFMA.FTZ R56, R77, UR40, -R24 ;  /* 0x000000284d387c23 */ /* 0x004fce0008010818 */
[----:B------:R-:W-:Y:S01]  /*3f60*/  MUFU.EX2 R40, R40 ;  /* 0x0000002800287308 */ /* 0x000fe20000000800 */
[----:B-1----:R-:W-:-:S01]  /*3f70*/  FFMA.FTZ R60, R81, UR40, -R24 ;  /* 0x00000028513c7c23 */ /* 0x002fc20008010818 */
        /* <DEDUP_REMOVED lines=55> */
[----:B------:R-:W-:-:S01]  /*42f0*/  FADD.FTZ R66, R14, R69 ;  /* 0x000000450e427221 */ /* 0x000fc20000010000 */
[----:B------:R-:W-:-:S04]  /*4300*/  FFMA.FTZ R86, R86, UR40, -R61 ;  /* 0x0000002856567c23 */ /* 0x000fc8000801083d */
[----:B------:R-:W1:Y:S01]  /*4310*/  MUFU.EX2 R34, R34 ;  /* 0x0000002200227308 */ /* 0x000e620000000800 */
[----:B--2---:R-:W-:-:S01]  /*4320*/  FADD.FTZ R62, R65, R62 ;  /* 0x0000003e413e7221 */ /* 0x004fc20000010000 */
[----:B------:R-:W-:-:S04]  /*4330*/  F2FP.SATFINITE.E4M3.F32.PACK_AB_MERGE_C R30, R65, R30, RZ ;  /* 0x0000001e411e723e */ /* 0x000fc800048070ff */
[----:B------:R-:W-:Y:S02]  /*4340*/  F2FP.SATFINITE.E4M3.F32.PACK_AB_MERGE_C R149, R27, R26, R30 ;  /* 0x0000001a1b95723e */ /* 0x000fe4000480701e */
[----:B------:R-:W2:Y:S01]  /*4350*/  MUFU.EX2 R35, R35 ;  /* 0x0000002300237308 */ /* 0x000ea20000000800 */
[----:B0-----:R-:W-:-:S01]  /*4360*/  FADD.FTZ R69, R31, R62 ;  /* 0x0000003e1f457221 */ /* 0x001fc20000010000 */
[----:B------:R-:W-:Y:S01]  /*4370*/  FFMA.FTZ R62, R67, UR40, -R61 ;  /* 0x00000028433e7c23 */ /* 0x000fe2000801083d */
[----:B------:R-:W-:-:S01]  /*4380*/  FADD.FTZ R67, R13, R66 ;  /* 0x000000420d437221 */ /* 0x000fc20000010000 */
[----:B------:R-:W-:-:S03]  /*4390*/  FFMA.FTZ R61, R87, UR40, -R61 ;  /* 0x00000028573d7c23 */ /* 0x000fc6000801083d */
[----:B------:R-:W-:Y:S01]  /*43a0*/  FADD.FTZ R68, R20, R67 ;  /* 0x0000004314447221 */ /* 0x000fe20000010000 */
[----:B------:R-:W0:Y:S01]  /*43b0*/  MUFU.EX2 R64, R64 ;  /* 0x0000004000407308 */ /* 0x000e220000000800 */
[----:B-1----:R-:W-:-:S02]  /*43c0*/  FADD.FTZ R66, R34, R69 ;  /* 0x0000004522427221 */ /* 0x002fc40000010000 */
[----:B------:R-:W-:Y:S01]  /*43d0*/  FADD.FTZ R5, R15, R68 ;  /* 0x000000440f057221 */ /* 0x000fe20000010000 */
[----:B------:R-:W-:-:S03]  /*43e0*/  F2FP.SATFINITE.E4M3.F32.PACK_AB_MERGE_C R15, R28, R15, RZ ;  /* 0x0000000f1c0f723e */ /* 0x000fc600048070ff */
[----:B------:R-:W-:Y:S01]  /*43f0*/  FADD.FTZ R14, R28, R5 ;  /* 0x000000051c0e7221 */ /* 0x000fe20000010000 */
[----:B------:R-:W1:Y:S01]  /*4400*/  MUFU.EX2 R38, R38 ;  /* 0x0000002600267308 */ /* 0x000e620000000800 */
[----:B--2---:R-:W-:-:S01]  /*4410*/  FADD.FTZ R67, R35, R66 ;  /* 0x0000004223437221 */ /* 0x004fc20000010000 */
[----:B------:R-:W-:Y:S01]  /*4420*/  F2FP.SATFINITE.E4M3.F32.PACK_AB_MERGE_C R144, R20, R13, R15 ;  /* 0x0000000d1490723e */ /* 0x000fe2000480700f */
[----:B------:R-:W-:-:S05]  /*4430*/  FADD.FTZ R11, R21, R14 ;  /* 0x0000000e150b7221 */ /* 0x000fca0000010000 */
[----:B------:R-:W2:Y:S01]  /*4440*/  MUFU.EX2 R39, R39 ;  /* 0x0000002700277308 */ /* 0x000ea20000000800 */
[----:B0-----:R-:W-:-:S01]  /*4450*/  FADD.FTZ R67, R64, R67 ;  /* 0x0000004340437221 */ /* 0x001fc20000010000 */
[----:B------:R-:W-:-:S04]  /*4460*/  F2FP.SATFINITE.E4M3.F32.PACK_AB_MERGE_C R35, R64, R35, RZ ;  /* 0x000000234023723e */ /* 0x000fc800048070ff */
[----:B------:R-:W-:Y:S02]  /*4470*/  F2FP.SATFINITE.E4M3.F32.PACK_AB_MERGE_C R151, R34, R31, R35 ;  /* 0x0000001f2297723e */ /* 0x000fe40004807023 */
[----:B------:R-:W0:Y:S01]  /*4480*/  MUFU.EX2 R42, R42 ;  /* 0x0000002a002a7308 */ /* 0x000e220000000800 */
[----:B-1----:R-:W-:-:S07]  /*4490*/  FADD.FTZ R10, R38, R67 ;  /* 0x00000043260a7221 */ /* 0x002fce0000010000 */
        /* <DEDUP_REMOVED lines=8> */
[----:B------:R-:W-:-:S03]  /*4520*/  F2FP.SATFINITE.E4M3.F32.PACK_AB_MERGE_C R146, R32, R21, R25 ;  /* 0x000000152092723e */ /* 0x000fc60004807019 */
[----:B------:R-:W-:Y:S02]  /*4530*/  FADD.FTZ R5, R29, R4 ;  /* 0x000000041d057221 */ /* 0x000fe40000010000 */
[----:B------:R-:W0:Y:S01]  /*4540*/  MUFU.EX2 R46, R46 ;  /* 0x0000002e002e7308 */ /* 0x000e220000000800 */
[----:B-1----:R-:W-:-:S01]  /*4550*/  FADD.FTZ R8, R47, R8 ;  /* 0x000000082f087221 */ /* 0x002fc20000010000 */
[----:B------:R-:W-:-:S04]  /*4560*/  F2FP.SATFINITE.E4M3.F32.PACK_AB_MERGE_C R42, R47, R42, RZ ;  /* 0x0000002a2f2a723e */ /* 0x000fc800048070ff */
[----:B------:R-:W-:Y:S02]  /*4570*/  F2FP.SATFINITE.E4M3.F32.PACK_AB_MERGE_C R145, R39, R38, R42 ;  /* 0x000000262791723e */ /* 0x000fe4000480702a */
[----:B------:R-:W1:Y:S01]  /*4580*/  MUFU.EX2 R50, R50 ;  /* 0x0000003200327308 */ /* 0x000e620000000800 */
[----:B--2---:R-:W-:-:S01]  /*4590*/  FADD.FTZ R3, R43, R8 ;  /* 0x000000082b037221 */ /* 0x004fc20000010000 */
[----:B------:R-:W-:Y:S01]  /*45a0*/  FADD.FTZ R8, R36, R5 ;  /* 0x0000000524087221 */ /* 0x000fe20000010000 */
[----:B------:R-:W-:-:S04]  /*45b0*/  F2FP.SATFINITE.E4M3.F32.PACK_AB_MERGE_C R5, R48, R41, RZ ;  /* 0x000000293005723e */ /* 0x000fc800048070ff */
[----:B------:R-:W-:Y:S01]  /*45c0*/  F2FP.SATFINITE.E4M3.F32.PACK_AB_MERGE_C R142, R44, R37, R5 ;  /* 0x000000252c8e723e */ /* 0x000fe20004807005 */
[----:B------:R-:W2:Y:S01]  /*45d0*/  MUFU.EX2 R55, R55 ;  /* 0x0000003700377308 */ /* 0x000ea20000000800 */
[----:B0-----:R-:W-:-:S07]  /*45e0*/  FADD.FTZ R3, R46, R3 ;  /* 0x000000032e037221 */ /* 0x001fce0000010000 */
        /* <DEDUP_REMOVED lines=8> */
[----:B------:R-:W-:Y:S01]  /*4670*/  F2FP.SATFINITE.E4M3.F32.PACK_AB_MERGE_C R50, R55, R50, RZ ;  /* 0x000000323732723e */ /* 0x000fe200048070ff */
[----:B------:R-:W-:-:S03]  /*4680*/  FADD.FTZ R37, R37, R40 ;  /* 0x0000002825257221 */ /* 0x000fc60000010000 */
[----:B------:R-:W-:Y:S01]  /*4690*/  F2FP.SATFINITE.E4M3.F32.PACK_AB_MERGE_C R147, R46, R43, R50 ;  /* 0x0000002b2e93723e */ /* 0x000fe20004807032 */
[----:B------:R-:W-:-:S01]  /*46a0*/  FADD.FTZ R44, R44, R37 ;  /* 0x000000252c2c7221 */ /* 0x000fc20000010000 */
[----:B------:R-:W2:Y:S01]  /*46b0*/  MUFU.EX2 R58, R58 ;  /* 0x0000003a003a7308 */ /* 0x000ea20000000800 */
[----:B0-----:R-:W-:-:S02]  /*46c0*/  FADD.FTZ R3, R51, R4 ;  /* 0x0000000433037221 */ /* 0x001fc40000010000 */
[----:B------:R-:W-:-:S04]  /*46d0*/  FADD.FTZ R41, R41, R44 ;  /* 0x0000002c29297221 */ /* 0x000fc80000010000 */
[----:B------:R-:W-:Y:S01]  /*46e0*/  FADD.FTZ R48, R48, R41 ;  /* 0x0000002930307221 */ /* 0x000fe20000010000 */
        /* <DEDUP_REMOVED lines=69> */
.L_x_8840:
[----:B------:R-:W-:-:S11]  /*4b40*/  UISETP.NE.AND UP1, UPT, UR7, 0x1, UPT ;  /* 0x000000010700788c */ /* 0x000fd6000bf25270 */
[----:B------:R-:W-:Y:S02]  /*4b50*/  @UP1 ULDC.64 UR20, c[0x0][0x9e8] ;  /* 0x00027a0000141ab9 */ /* 0x000fe40000000a00 */
[----:B------:R-:W-:-:S04]  /*4b60*/  UIMAD.WIDE.U32 UR10, UR14, UR20, URZ ;  /* 0x000000140e0a72a5 */ /* 0x000fc8000f8e003f */
[----:B------:R-:W-:-:S12]  /*4b70*/  @UP1 USHF.R.U32.HI UR14, URZ, UR21, UR11 ;  /* 0x000000153f0e1299 */ /* 0x000fd8000801160b */
.L_x_8841:
[----:B------:R-:W-:-:S04]  /*4b80*/  UIMAD UR7, UR14, UR7, UR7 ;  /* 0x000000070e0772a4 */ /* 0x000fc8000f8e0207 */
[----:B------:R-:W-:-:S04]  /*4b90*/  UISETP.LT.AND UP1, UPT, UR6, UR7, UPT ;  /* 0x000000070600728c */ /* 0x000fc8000bf21270 */
[----:B------:R-:W-:-:S12]  /*4ba0*/  USEL UR6, UR6, UR7, UP1 ;  /* 0x0000000706067287 */ /* 0x000fd80008800000 */
.L_x_8839:
        /* <DEDUP_REMOVED lines=31> */
[----:B------:R-:W-:Y:S01]  /*4da0*/  IADD3 R8, R7, R17, -R18 ;  /* 0x0000001107087210 */ /* 0x000fe20007ffe812 */
[----:B------:R-:W-:Y:S01]  /*4db0*/  IMAD.MOV.U32 R135, RZ, RZ, RZ ;  /* 0x000000ffff877224 */ /* 0x000fe200078e00ff */
[----:B------:R-:W-:Y:S01]  /*4dc0*/  ULDC UR21, c[0x0][0x9e4] ;  /* 0x0002790000157ab9 */ /* 0x000fe20000000800 */
[----:B------:R-:W-:Y:S01]  /*4dd0*/  ULDC UR18, c[0x0][0x9dc] ;  /* 0x0002770000127ab9 */ /* 0x000fe20000000800 */
[----:B------:R-:W-:Y:S01]  /*4de0*/  LOP3.LUT R12, RZ, R8, RZ, 0x33, !PT ;  /* 0x00000008ff0c7212 */ /* 0x000fe200078e33ff */
[----:B------:R-:W-:Y:S01]  /*4df0*/  VIADD R9, R8, 0x8 ;  /* 0x0000000808097836 */ /* 0x000fe20000000000 */
[----:B------:R-:W-:-:S04]  /*4e00*/  ULDC UR22, c[0x0][0x9e0] ;  /* 0x0002780000167ab9 */ /* 0x000fc80000000800 */
[----:B------:R-:W-:-:S07]  /*4e10*/  LOP3.LUT R13, RZ, R9, RZ, 0x33, !PT ;  /* 0x00000009ff0d7212 */ /* 0x000fce00078e33ff */
.L_x_8860:
[----:B------:R-:W-:-:S04]  /*4e20*/  UIADD3 UR19, UR37, 0x1, URZ ;  /* 0x0000000125137890 */ /* 0x000fc8000fffe03f */
[----:B------:R-:W-:-:S04]  /*4e30*/  UISETP.NE.AND UP1, UPT, UR19, 0x2, UPT ;  /* 0x000000021300788c */ /* 0x000fc8000bf25270 */
[----:B------:R-:W-:Y:S02]  /*4e40*/  USEL UR20, URZ, 0x1, UP1 ;  /* 0x000000013f147887 */ /* 0x000fe40008800000 */
[----:B------:R-:W-:Y:S02]  /*4e50*/  USEL UR19, UR19, URZ, UP1 ;  /* 0x0000003f13137287 */ /* 0x000fe40008800000 */
[----:B------:R-:W-:Y:S01]  /*4e60*/  ULOP3.LUT UR20, UR36, UR20, URZ, 0x3c, !UPT ;  /* 0x0000001424147292 */ /* 0x000fe2000f8e3c3f */
[----:B------:R-:W-:Y:S11]  /*4e70*/  @!P0 BRA `(.L_x_8843) ;  /* 0x0000000000048947 */ /* 0x000ff60003800000 */
[----:B------:R-:W-:Y:S01]  /*4e80*/  BPT.TRAP 0x1 ;  /* 0x000000040000795c */ /* 0x000fe20000300000 */
.L_x_8843:
[----:B------:R-:W-:Y:S01]  /*4e90*/  ULEA UR23, UR19, UR45, 0x3 ;  /* 0x0000002d13177291 */ /* 0x000fe2000f8e183f */
[----:B------:R-:W-:-:S05]  /*4ea0*/  IMAD.U32 R10, RZ, RZ, UR20 ;  /* 0x00000014ff0a7e24 */ /* 0x000fca000f8e00ff */
[----:B------:R-:W-:-:S04]  /*4eb0*/  SHF.L.U32 R10, R10, 0x1f, RZ ;  /* 0x0000001f0a0a7819 */ /* 0x000fc800000006ff */
[----:B------:R0:W1:Y:S01]  /*4ec0*/  SYNCS.PHASECHK.TRANS64.TRYWAIT P2, [UR23+0x19c30], R10 ;  /* 0x019c300aff0075a7 */ /* 0x0000620008040157 */
[----:B------:R-:W-:Y:S05]  /*4ed0*/  @!P0 BRA `(.L_x_8844) ;  /* 0x0000000000048947 */ /* 0x000fea0003800000 */
[----:B------:R-:W-:Y:S01]  /*4ee0*/  BPT.TRAP 0x1 ;  /* 0x000000040000795c */ /* 0x000fe20000300000 */
.L_x_8844:
[----:B-1----:R-:W-:Y:S05]  /*4ef0*/  @P2 BRA `(.L_x_8845) ;  /* 0x0000000000082947 */ /* 0x002fea0003800000 */
[----:B------:R-:W1:Y:S02]  /*4f00*/  SYNCS.PHASECHK.TRANS64.TRYWAIT P2, [UR23+0x19c30], R10 ;  /* 0x019c300aff0075a7 */ /* 0x000e640008040157 */
[----:B-1----:R-:W-:Y:S05]  /*4f10*/  @!P2 BRA `(.L_x_8846) ;  /* 0x000000ec0058a947 */ /* 0x002fea0003800000 */
.L_x_8845:
        /* <DEDUP_REMOVED lines=17> */
.L_x_8847:
[----:B------:R-:W-:Y:S01]  /*5030*/  ULEA UR11, UR37, UR45, 0x3 ;  /* 0x0000002d250b7291 */ /* 0x000fe2000f8e183f */
[----:B01----:R-:W-:-:S05]  /*5040*/  IMAD.U32 R10, RZ, RZ, UR36 ;  /* 0x00000024ff0a7e24 */ /* 0x003fca000f8e00ff */
[----:B------:R-:W-:-:S04]  /*5050*/  SHF.L.U32 R10, R10, 0x1f, RZ ;  /* 0x0000001f0a0a7819 */ /* 0x000fc800000006ff */
[----:B------:R0:W1:Y:S01]  /*5060*/  SYNCS.PHASECHK.TRANS64.TRYWAIT P2, [UR11+0x19c50], R10 ;  /* 0x019c500aff0075a7 */ /* 0x000062000804014b */
[----:B------:R-:W-:Y:S05]  /*5070*/  @!P0 BRA `(.L_x_8848) ;  /* 0x0000000000048947 */ /* 0x000fea0003800000 */
[----:B------:R-:W-:Y:S01]  /*5080*/  BPT.TRAP 0x1 ;  /* 0x000000040000795c */ /* 0x000fe20000300000 */
.L_x_8848:
[----:B-1----:R-:W-:Y:S05]  /*5090*/  @P2 BRA `(.L_x_8849) ;  /* 0x0000000000082947 */ /* 0x002fea0003800000 */
[----:B------:R-:W1:Y:S02]  /*50a0*/  SYNCS.PHASECHK.TRANS64.TRYWAIT P2, [UR11+0x19c50], R10 ;  /* 0x019c500aff0075a7 */ /* 0x000e64000804014b */
[----:B-1----:R-:W-:Y:S05]  /*50b0*/  @!P2 BRA `(.L_x_8850) ;  /* 0x000000ec0008a947 */ /* 0x002fea0003800000 */
.L_x_8849:
[----:B------:R-:W-:Y:S01]  /*50c0*/  UIADD3 UR6, UR45, 0x3000, URZ ;  /* 0x000030002d067890 */ /* 0x000fe2000fffe03f */
[----:B------:R-:W-:Y:S01]  /*50d0*/  WARPGROUP.ARRIVE ;  /* 0x00000000000079c5 */ /* 0x000fe20000000000 */
[----:B------:R-:W-:Y:S01]  /*50e0*/  UMOV UR7, 0x40000040 ;  /* 0x4000004000077882 */ /* 0x000fe20000000000 */
[----:B------:R-:W-:Y:S01]  /*50f0*/  IMAD.SHL.U32 R14, R3, 0x80, RZ ;  /* 0x00000080030e7824 */ /* 0x000fe200078e00ff */
[----:B------:R-:W-:Y:S01]  /*5100*/  USHF.R.U32.HI UR6, URZ, 0x4, UR6 ;  /* 0x000000043f067899 */ /* 0x000fe20008011606 */
[----:B01----:R-:W-:Y:S01]  /*5110*/  IMAD.U32 R10, RZ, RZ, UR23 ;  /* 0x00000017ff0a7e24 */ /* 0x003fe2000f8e00ff */
[----:B------:R-:W-:Y:S02]  /*5120*/  PLOP3.LUT P2, PT, PT, PT, UP0, 0x40, 0x0 ;  /* 0x000000000000781c */ /* 0x000fe40003f4e808 */
[----:B------:R-:W-:Y:S01]  /*5130*/  ULOP3.LUT UR6, UR6, 0x3fff, URZ, 0xc0, !UPT ;  /* 0x00003fff06067892 */ /* 0x000fe2000f8ec03f */
[----:B------:R-:W-:Y:S01]  /*5140*/  IADD3 R11, R17, 0x1, -R14 ;  /* 0x00000001110b7810 */ /* 0x000fe20007ffe80e */
[----:B------:R-:W-:-:S02]  /*5150*/  @!P1 VIADD R10, R10, 0x19c40 ;  /* 0x00019c400a0a9836 */ /* 0x000fc40000000000 */
[----:B------:R-:W-:Y:S02]  /*5160*/  ULOP3.LUT UR6, UR6, 0x10000, URZ, 0xfc, !UPT ;  /* 0x0001000006067892 */ /* 0x000fe4000f8efc3f */
[----:B------:R-:W-:Y:S01]  /*5170*/  IMAD.IADD R11, R11, 0x1, -R18 ;  /* 0x000000010b0b7824 */ /* 0x000fe200078e0a12 */
[----:B------:R-:W-:Y:S01]  /*5180*/  @!P1 PRMT R10, RZ, 0x654, R10 ;  /* 0x00000654ff0a9816 */ /* 0x000fe2000000000a */
[----:B------:R-:W-:Y:S02]  /*5190*/  UIMAD UR10, UR37, 0x300, UR6 ;  /* 0x00000300250a78a4 */ /* 0x000fe4000f8e0206 */
[----:B------:R-:W-:-:S05]  /*51a0*/  IMAD R11, R16, -0x2, R11 ;  /* 0xfffffffe100b7824 */ /* 0x000fca00078e020b */
[----:B------:R-:W-:Y:S02]  /*51b0*/  UMOV UR6, UR10 ;  /* 0x0000000a00067c82 */ /* 0x000fe40008000000 */
        /* <DEDUP_REMOVED lines=20> */
[----:B------:R-:W-:Y:S01]  /*5300*/  VIADD R136, R11, UR22 ;  /* 0x000000160b887c36 */ /* 0x000fe20008000000 */
[----:B------:R0:W-:Y:S03]  /*5310*/  @!P1 SYNCS.ARRIVE.TRANS64.RED.A1T0 RZ, [R10+URZ], RZ ;  /* 0x000000ff0aff99a7 */ /* 0x0001e6000810043f */
[----:B------:R-:W-:Y:S01]  /*5320*/  IMAD.IADD R20, R7, 0x1, R136 ;  /* 0x0000000107147824 */ /* 0x000fe200078e0288 */
[----:B------:R-:W-:Y:S06]  /*5330*/  @P2 BRA `(.L_x_8851) ;  /* 0x0000000000582947 */ /* 0x000fec0003800000 */
[----:B------:R-:W-:Y:S01]  /*5340*/  ISETP.GT.AND P2, PT, R8, -0x1, PT ;  /* 0xffffffff0800780c */ /* 0x000fe20003f44270 */
[----:B------:R-:W-:-:S12]  /*5350*/  BSSY B0, `(.L_x_8852) ;  /* 0x0000010000007945 */ /* 0x000fd80003800000 */
[----:B------:R-:W-:Y:S05]  /*5360*/  @P2 BRA `(.L_x_8853) ;  /* 0x0000000000202947 */ /* 0x000fea0003800000 */
[----:B------:R-:W-:-:S05]  /*5370*/  IMAD.U32 R139, RZ, RZ, UR21 ;  /* 0x00000015ff8b7e24 */ /* 0x000fca000f8e00ff */
[----:B------:R-:W-:-:S13]  /*5380*/  ISETP.NE.AND P2, PT, R139, 0x1, PT ;  /* 0x000000018b00780c */ /* 0x000fda0003f45270 */
[----:B0-----:R-:W0:Y:S02]  /*5390*/  @P2 LDC.64 R10, c[0x0][0x9e8] ;  /* 0x00027a00ff0a2b82 */ /* 0x001e240000000a00 */
[----:B0-----:R-:W-:-:S04]  /*53a0*/  @P2 IMAD.HI.U32 R138, R12, R10, RZ ;  /* 0x0000000a0c8a2227 */ /* 0x001fc800078e00ff */
[----:B------:R-:W-:Y:S01]  /*53b0*/  IMAD.MOV.U32 R10, RZ, RZ, R12 ;  /* 0x000000ffff0a7224 */ /* 0x000fe200078e000c */
[----:B------:R-:W-:-:S04]  /*53c0*/  @P2 SHF.R.U32.HI R10, RZ, R11, R138 ;  /* 0x0000000bff0a2219 */ /* 0x000fc8000001168a */
[----:B------:R-:W-:Y:S01]  /*53d0*/  LOP3.LUT R137, RZ, R10, RZ, 0x33, !PT ;  /* 0x0000000aff897212 */ /* 0x000fe200078e33ff */
[----:B------:R-:W-:Y:S06]  /*53e0*/  BRA `(.L_x_8854) ;  /* 0x0000000000187947 */ /* 0x000fec0003800000 */
.L_x_8853:
[----:B------:R-:W-:Y:S02]  /*53f0*/  IMAD.U32 R139, RZ, RZ, UR21 ;  /* 0x00000015ff8b7e24 */ /* 0x000fe4000f8e00ff */
[----:B------:R-:W-:-:S03]  /*5400*/  IMAD.MOV.U32 R137, RZ, RZ, R8 ;  /* 0x000000ffff897224 */ /* 0x000fc600078e0008 */
[----:B------:R-:W-:-:S13]  /*5410*/  ISETP.NE.AND P2, PT, R139, 0x1, PT ;  /* 0x000000018b00780c */ /* 0x000fda0003f45270 */
[----:B0-----:R-:W0:Y:S02]  /*5420*/  @P2 LDC.64 R10, c[0x0][0x9e8] ;  /* 0x00027a00ff0a2b82 */ /* 0x001e240000000a00 */
[----:B0-----:R-:W-:-:S05]  /*5430*/  @P2 IMAD.HI.U32 R10, R8, R10, RZ ;  /* 0x0000000a080a2227 */ /* 0x001fca00078e00ff */
[----:B------:R-:W-:-:S07]  /*5440*/  @P2 SHF.R.U32.HI R137, RZ, R11, R10 ;  /* 0x0000000bff892219 */ /* 0x000fce000001160a */
.L_x_8854:
[----:B------:R-:W-:Y:S05]  /*5450*/  BSYNC B0 ;  /* 0x0000000000007941 */ /* 0x000fea0003800000 */
.L_x_8852:
[----:B------:R-:W-:-:S04]  /*5460*/  IMAD R11, R137, R139, -R14 ;  /* 0x0000008b890b7224 */ /* 0x000fc800078e0a0e */
[----:B------:R-:W-:-:S05]  /*5470*/  IMAD R11, R16, -0x2, R11 ;  /* 0xfffffffe100b7824 */ /* 0x000fca00078e020b */
[----:B------:R-:W-:Y:S02]  /*5480*/  VIADDMNMX R20, R11, R139, R20, PT ;  /* 0x0000008b0b147246 */ /* 0x000fe40003800114 */
[----:B------:R-:W-:-:S07]  /*5490*/  VIMNMX R15, R15, R11, !PT ;  /* 0x0000000b0f0f7248 */ /* 0x000fce0007fe0100 */
.L_x_8851:
[----:B------:R-:W-:Y:S01]  /*54a0*/  ISETP.GT.AND P2, PT, R3, -0x1, PT ;  /* 0xffffffff0300780c */ /* 0x000fe20003f44270 */
[----:B------:R-:W-:-:S03]  /*54b0*/  IMAD.IADD R136, R6, 0x1, R136 ;  /* 0x0000000106887824 */ /* 0x000fc600078e0288 */
[C---:B------:R-:W-:Y:S02]  /*54c0*/  ISETP.GT.AND P5, PT, R15.reuse, RZ, P2 ;  /* 0x000000ff0f00720c */ /* 0x040fe400017a4270 */
[C---:B------:R-:W-:Y:S02]  /*54d0*/  ISETP.GT.AND P4, PT, R15.reuse, 0x1, P2 ;  /* 0x000000010f00780c */ /* 0x040fe40001784270 */
[----:B------:R-:W-:Y:S02]  /*54e0*/  ISETP.LT.OR P5, PT, R20, 0x1, P5 ;  /* 0x000000011400780c */ /* 0x000fe40002fa1670 */
[C---:B------:R-:W-:Y:S02]  /*54f0*/  ISETP.GT.AND P6, PT, R15.reuse, 0x8, P2 ;  /* 0x000000080f00780c */ /* 0x040fe400017c4270 */
[----:B------:R-:W-:Y:S02]  /*5500*/  FSEL R11, R24, -INF , !P5 ;  /* 0xff800000180b7808 */ /* 0x000fe40006800000 */
[----:B------:R-:W-:-:S02]  /*5510*/  ISETP.GT.AND P5, PT, R15, 0x10, P2 ;  /* 0x000000100f00780c */ /* 0x000fc400017a4270 */
[C---:B------:R-:W-:Y:S02]  /*5520*/  ISETP.GT.AND P3, PT, R15.reuse, 0x9, P2 ;  /* 0x000000090f00780c */ /* 0x040fe40001764270 */
        /* <DEDUP_REMOVED lines=12> */
[C---:B------:R-:W-:Y:S02]  /*55f0*/  ISETP.GT.AND P3, PT, R15.reuse, 0x19, P2 ;  /* 0x000000190f00780c */ /* 0x040fe40001764270 */
        /* <DEDUP_REMOVED lines=70> */
[----:B------:R-:W-:Y:S01]  /*5a60*/  ISETP.GT.AND P3, PT, R15, 0x79, P2 ;  /* 0x000000790f00780c */ /* 0x000fe20001764270 */
[----:B------:R-:W-:Y:S01]  /*5a70*/  IMAD.IADD R15, R6, 0x1, R21 ;  /* 0x00000001060f7824 */ /* 0x000fe200078e0215 */
[C---:B------:R-:W-:Y:S02]  /*5a80*/  ISETP.LT.OR P4, PT, R20.reuse, 0x72, P4 ;  /* 0x000000721400780c */ /* 0x040fe40002781670 */
[C---:B------:R-:W-:Y:S02]  /*5a90*/  ISETP.LT.OR P6, PT, R20.reuse, 0x79, P6 ;  /* 0x000000791400780c */ /* 0x040fe400037c1670 */
[----:B------:R-:W-:Y:S02]  /*5aa0*/  ISETP.LT.OR P3, PT, R20, 0x7a, P3 ;  /* 0x0000007a1400780c */ /* 0x000fe40001f61670 */
[----:B------:R-:W-:Y:S02]  /*5ab0*/  FSEL R81, R81, -INF , !P4 ;  /* 0xff80000051517808 */ /* 0x000fe40006000000 */
[----:B------:R-:W-:-:S02]  /*5ac0*/  FSEL R84, R84, -INF , !P6 ;  /* 0xff80000054547808 */ /* 0x000fc40007000000 */
[----:B------:R-:W-:Y:S01]  /*5ad0*/  FSEL R85, R85, -INF , !P3 ;  /* 0xff80000055557808 */ /* 0x000fe20005800000 */
[----:B------:R-:W-:Y:S06]  /*5ae0*/  @P5 BRA `(.L_x_8855) ;  /* 0x0000000000585947 */ /* 0x000fec0003800000 */
[----:B------:R-:W-:Y:S01]  /*5af0*/  ISETP.GT.AND P3, PT, R9, -0x1, PT ;  /* 0xffffffff0900780c */ /* 0x000fe20003f64270 */
[----:B------:R-:W-:-:S12]  /*5b00*/  BSSY B0, `(.L_x_8856) ;  /* 0x0000010000007945 */ /* 0x000fd80003800000 */
[----:B------:R-:W-:Y:S05]  /*5b10*/  @P3 BRA `(.L_x_8857) ;  /* 0x0000000000203947 */ /* 0x000fea0003800000 */
[----:B------:R-:W-:Y:S02]  /*5b20*/  IMAD.U32 R24, RZ, RZ, UR21 ;  /* 0x00000015ff187e24 */ /* 0x000fe4000f8e00ff */
[----:B0-----:R-:W-:-:S03]  /*5b30*/  IMAD.MOV.U32 R10, RZ, RZ, R13 ;  /* 0x000000ffff0a7224 */ /* 0x001fc600078e000d */
[----:B------:R-:W-:-:S13]  /*5b40*/  ISETP.NE.AND P3, PT, R24, 0x1, PT ;  /* 0x000000011800780c */ /* 0x000fda0003f65270 */
[----:B------:R-:W0:Y:S02]  /*5b50*/  @P3 LDC.64 R20, c[0x0][0x9e8] ;  /* 0x00027a00ff143b82 */ /* 0x000e240000000a00 */
[----:B0-----:R-:W-:-:S05]  /*5b60*/  @P3 IMAD.HI.U32 R20, R13, R20, RZ ;  /* 0x000000140d143227 */ /* 0x001fca00078e00ff */
[----:B------:R-:W-:-:S04]  /*5b70*/  @P3 SHF.R.U32.HI R10, RZ, R21, R20 ;  /* 0x00000015ff0a3219 */ /* 0x000fc80000011614 */
[----:B------:R-:W-:Y:S01]  /*5b80*/  LOP3.LUT R137, RZ, R10, RZ, 0x33, !PT ;  /* 0x0000000aff897212 */ /* 0x000fe200078e33ff */
[----:B------:R-:W-:Y:S06]  /*5b90*/  BRA `(.L_x_8858) ;  /* 0x0000000000187947 */ /* 0x000fec0003800000 */
.L_x_8857:
[----:B------:R-:W-:Y:S02]  /*5ba0*/  IMAD.U32 R24, RZ, RZ, UR21 ;  /* 0x00000015ff187e24 */ /* 0x000fe4000f8e00ff */
[----:B------:R-:W-:-:S03]  /*5bb0*/  IMAD.MOV.U32 R137, RZ, RZ, R9 ;  /* 0x000000ffff897224 */ /* 0x000fc600078e0009 */
[----:B------:R-:W-:-:S13]  /*5bc0*/  ISETP.NE.AND P3, PT, R24, 0x1, PT ;  /* 0x000000011800780c */ /* 0x000fda0003f65270 */
[----:B------:R-:W1:Y:S02]  /*5bd0*/  @P3 LDC.64 R20, c[0x0][0x9e8] ;  /* 0x00027a00ff143b82 */ /* 0x000e640000000a00 */
[----:B-1----:R-:W-:-:S05]  /*5be0*/  @P3 IMAD.HI.U32 R20, R9, R20, RZ ;  /* 0x0000001409143227 */ /* 0x002fca00078e00ff */
[----:B------:R-:W-:-:S07]  /*5bf0*/  @P3 SHF.R.U32.HI R137, RZ, R21, R20 ;  /* 0x00000015ff893219 */ /* 0x000fce0000011614 */
.L_x_8858:
[----:B------:R-:W-:Y:S05]  /*5c00*/  BSYNC B0 ;  /* 0x0000000000007941 */ /* 0x000fea0003800000 */
.L_x_8856:
[----:B------:R-:W-:-:S04]  /*5c10*/  IMAD R21, R137, R24, -R14 ;  /* 0x0000001889157224 */ /* 0x000fc800078e0a0e */
[----:B------:R-:W-:-:S05]  /*5c20*/  IMAD R21, R16, -0x2, R21 ;  /* 0xfffffffe10157824 */ /* 0x000fca00078e0215 */
[----:B------:R-:W-:Y:S02]  /*5c30*/  VIADDMNMX R136, R21, R24, R136, PT ;  /* 0x0000001815887246 */ /* 0x000fe40003800188 */
[----:B------:R-:W-:-:S07]  /*5c40*/  VIMNMX R15, R15, R21, !PT ;  /* 0x000000150f0f7248 */ /* 0x000fce0007fe0100 */
.L_x_8855:
[----:B0-----:R-:W-:Y:S01]  /*5c50*/  FMNMX.FTZ R10, R11, R2, !PT ;  /* 0x000000020b0a7209 */ /* 0x001fe20007810000 */
        /* <DEDUP_REMOVED lines=63> */
[C---:B------:R-:W-:Y:S02]  /*6050*/  ISETP.GT.AND P3, PT, R15.reuse, 0x29, P2 ;  /* 0x000000290f00780c */ /* 0x040fe40001764270 */
[----:B------:R-:W-:Y:S01]  /*6060*/  FSEL R46, R46, -INF , !P4 ;  /* 0xff8000002e2e7808 */ /* 0x000fe20006000000 */
[----:B------:R-:W0:Y:S01]  /*6070*/  SHFL.BFLY PT, R21, R14, 0x2, 0x1f ;  /* 0x0c401f000e157f89 */ /* 0x000e2200000e0000 */
[----:B------:R-:W-:-:S04]  /*6080*/  ISETP.GT.AND P4, PT, R15, 0x30, P2 ;  /* 0x000000300f00780c */ /* 0x000fc80001784270 */
[----:B------:R-:W-:-:S04]  /*6090*/  ISETP.LT.OR P4, PT, R136, 0x31, P4 ;  /* 0x000000318800780c */ /* 0x000fc80002781670 */
[----:B------:R-:W-:Y:S02]  /*60a0*/  FSEL R50, R50, -INF , !P4 ;  /* 0xff80000032327808 */ /* 0x000fe40006000000 */
[----:B------:R-:W-:-:S04]  /*60b0*/  ISETP.GT.AND P4, PT, R15, 0x39, P2 ;  /* 0x000000390f00780c */ /* 0x000fc80001784270 */
[----:B------:R-:W-:-:S04]  /*60c0*/  ISETP.LT.OR P4, PT, R136, 0x3a, P4 ;  /* 0x0000003a8800780c */ /* 0x000fc80002781670 */
[----:B------:R-:W-:Y:S02]  /*60d0*/  FSEL R55, R55, -INF , !P4 ;  /* 0xff80000037377808 */ /* 0x000fe40006000000 */
[----:B------:R-:W-:Y:S02]  /*60e0*/  ISETP.GT.AND P4, PT, R15, 0x48, P2 ;  /* 0x000000480f00780c */ /* 0x000fe40001784270 */
[----:B0-----:R-:W-:Y:S02]  /*60f0*/  FMNMX.FTZ R21, R14, R21, !PT ;  /* 0x000000150e157209 */ /* 0x001fe40007810000 */
[----:B------:R-:W-:-:S03]  /*6100*/  ISETP.LT.OR P4, PT, R136, 0x49, P4 ;  /* 0x000000498800780c */ /* 0x000fc60002781670 */
[----:B------:R-:W0:Y:S01]  /*6110*/  SHFL.BFLY PT, R10, R21, 0x1, 0x1f ;  /* 0x0c201f00150a7f89 */ /* 0x000e2200000e0000 */
        /* <DEDUP_REMOVED lines=9> */
[----:B------:R-:W-:Y:S02]  /*61b0*/  ISETP.LT.OR P4, PT, R136, 0x6a, P4 ;  /* 0x0000006a8800780c */ /* 0x000fe40002781670 */
[C---:B------:R-:W-:Y:S01]  /*61c0*/  FSETP.NEU.FTZ.AND P6, PT, R10.reuse, -INF , PT ;  /* 0xff8000000a00780b */ /* 0x040fe20003fdd000 */
[----:B------:R-:W-:-:S01]  /*61d0*/  FFMA.FTZ R20, R10, R137, -8 ;  /* 0xc10000000a147423 */ /* 0x000fc20000010089 */
[----:B------:R-:W-:-:S02]  /*61e0*/  FSEL R79, R79, -INF , !P4 ;  /* 0xff8000004f4f7808 */ /* 0x000fc40006000000 */
[----:B------:R-:W-:Y:S02]  /*61f0*/  ISETP.GT.AND P4, PT, R15, 0x78, P2 ;  /* 0x000000780f00780c */ /* 0x000fe40001784270 */
[----:B------:R-:W-:Y:S02]  /*6200*/  FSEL R14, R20, RZ, P6 ;  /* 0x000000ff140e7208 */ /* 0x000fe40003000000 */
[----:B------:R-:W-:-:S03]  /*6210*/  ISETP.LT.OR P4, PT, R136, 0x79, P4 ;  /* 0x000000798800780c */ /* 0x000fc60002781670 */
[--C-:B------:R-:W-:Y:S01]  /*6220*/  FFMA.FTZ R24, R29, UR40, -R14.reuse ;  /* 0x000000281d187c23 */ /* 0x100fe2000801080e */
[----:B------:R-:W-:Y:S01]  /*6230*/  FSEL R29, R26, -INF , !P5 ;  /* 0xff8000001a1d7808 */ /* 0x000fe20006800000 */
        /* <DEDUP_REMOVED lines=9> */
[----:B------:R-:W-:Y:S01]  /*62d0*/  ISETP.LT.OR P5, PT, R136, 0x2a, P3 ;  /* 0x0000002a8800780c */ /* 0x000fe20001fa1670 */
        /* <DEDUP_REMOVED lines=15> */
[----:B------:R-:W-:Y:S01]  /*63d0*/  MUFU.EX2 R26, R137 ;  /* 0x00000089001a7308 */ /* 0x000fe20000000800 */
        /* <DEDUP_REMOVED lines=8> */
[----:B------:R-:W-:-:S02]  /*6460*/  ISETP.LT.OR P5, PT, R136, 0x39, P5 ;  /* 0x000000398800780c */ /* 0x000fc40002fa1670 */
[----:B0-----:R-:W-:Y:S01]  /*6470*/  FMNMX.FTZ R36, R42, R37, !PT ;  /* 0x000000252a247209 */ /* 0x001fe20007810000 */
[----:B------:R-:W-:-:S01]  /*6480*/  FFMA.FTZ R37, R41, UR40, -R14 ;  /* 0x0000002829257c23 */ /* 0x000fc2000801080e */
[----:B------:R-:W-:Y:S02]  /*6490*/  ISETP.GT.AND P3, PT, R15, 0x40, P2 ;  /* 0x000000400f00780c */ /* 0x000fe40001764270 */
[----:B------:R-:W-:Y:S01]  /*64a0*/  FMNMX.FTZ R41, R43, R36, !PT ;  /* 0x000000242b297209 */ /* 0x000fe20007810000 */
[----:B------:R0:W-:Y:S01]  /*64b0*/  MUFU.EX2 R32, R40 ;  /* 0x0000002800207308 */ /* 0x0001e20000000800 */
[----:B------:R-:W-:Y:S02]  /*64c0*/  FSEL R54, R54, -INF , !P5 ;  /* 0xff80000036367808 */ /* 0x000fe40006800000 */
[----:B------:R-:W-:Y:S02]  /*64d0*/  FMNMX.FTZ R36, R46, R41, !PT ;  /* 0x000000292e247209 */ /* 0x000fe40007810000 */
[----:B------:R-:W-:-:S02]  /*64e0*/  ISETP.GT.AND P5, PT, R15, 0x41, P2 ;  /* 0x000000410f00780c */ /* 0x000fc400017a4270 */
[----:B------:R-:W-:Y:S01]  /*64f0*/  FMNMX.FTZ R41, R47, R36, !PT ;  /* 0x000000242f297209 */ /* 0x000fe20007810000 */
[----:B------:R-:W-:Y:S01]  /*6500*/  MUFU.EX2 R11, R11 ;  /* 0x0000000b000b7308 */ /* 0x000fe20000000800 */
[----:B------:R-:W-:Y:S02]  /*6510*/  ISETP.LT.OR P3, PT, R136, 0x41, P3 ;  /* 0x000000418800780c */ /* 0x000fe40001f61670 */
[----:B0-----:R-:W-:Y:S01]  /*6520*/  FMNMX.FTZ R40, R50, R41, !PT ;  /* 0x0000002932287209 */ /* 0x001fe20007810000 */
[----:B------:R-:W-:-:S01]  /*6530*/  FFMA.FTZ R41, R45, UR40, -R14 ;  /* 0x000000282d297c23 */ /* 0x000fc2000801080e */
[----:B------:R-:W-:Y:S02]  /*6540*/  ISETP.LT.OR P5, PT, R136, 0x42, P5 ;  /* 0x000000428800780c */ /* 0x000fe40002fa1670 */
[----:B------:R-:W-:Y:S01]  /*6550*/  FMNMX.FTZ R45, R51, R40, !PT ;  /* 0x00000028332d7209 */ /* 0x000fe20007810000 */
[----:B------:R0:W-:Y:S01]  /*6560*/  MUFU.EX2 R36, R44 ;  /* 0x0000002c00247308 */ /* 0x0001e20000000800 */
[----:B------:R-:W-:-:S02]  /*6570*/  FSEL R58, R58, -INF , !P3 ;  /* 0xff8000003a3a7808 */ /* 0x000fc40005800000 */
[----:B------:R-:W-:Y:S02]  /*6580*/  FMNMX.FTZ R40, R54, R45, !PT ;  /* 0x0000002d36287209 */ /* 0x000fe40007810000 */
[----:B------:R-:W-:Y:S02]  /*6590*/  ISETP.GT.AND P3, PT, R15, 0x49, P2 ;  /* 0x000000490f00780c */ /* 0x000fe40001764270 */
[----:B------:R-:W-:Y:S01]  /*65a0*/  FMNMX.FTZ R45, R55, R40, !PT ;  /* 0x00000028372d7209 */ /* 0x000fe20007810000 */
[----:B------:R-:W-:Y:S01]  /*65b0*/  MUFU.EX2 R21, R21 ;  /* 0x0000001500157308 */ /* 0x000fe20000000800 */
[----:B------:R-:W-:Y:S02]  /*65c0*/  FSEL R59, R59, -INF , !P5 ;  /* 0xff8000003b3b7808 */ /* 0x000fe40006800000 */
[----:B0-----:R-:W-:Y:S01]  /*65d0*/  FMNMX.FTZ R44, R58, R45, !PT ;  /* 0x0000002d3a2c7209 */ /* 0x001fe20007810000 */
[----:B------:R-:W-:-:S01]  /*65e0*/  FFMA.FTZ R45, R49, UR40, -R14 ;  /* 0x00000028312d7c23 */ /* 0x000fc2000801080e */
[----:B------:R-:W-:-:S02]  /*65f0*/  ISETP.GT.AND P5, PT, R15, 0x50, P2 ;  /* 0x000000500f00780c */ /* 0x000fc400017a4270 */
[C---:B------:R-:W-:Y:S01]  /*6600*/  ISETP.LT.OR P3, PT, R136.reuse, 0x4a, P3 ;  /* 0x0000004a8800780c */ /* 0x040fe20001f61670 */
[----:B------:R0:W-:Y:S01]  /*6610*/  MUFU.EX2 R40, R48 ;  /* 0x0000003000287308 */ /* 0x0001e20000000800 */
[----:B------:R-:W-:Y:S02]  /*6620*/  FMNMX.FTZ R49, R59, R44, !PT ;  /* 0x0000002c3b317209 */ /* 0x000fe40007810000 */
[----:B------:R-:W-:Y:S02]  /*6630*/  FSEL R63, R63, -INF , !P3 ;  /* 0xff8000003f3f7808 */ /* 0x000fe40005800000 */
[----:B------:R-:W-:Y:S02]  /*6640*/  ISETP.LT.OR P5, PT, R136, 0x51, P5 ;  /* 0x000000518800780c */ /* 0x000fe40002fa1670 */
[----:B------:R-:W-:Y:S01]  /*6650*/  FMNMX.FTZ R44, R62, R49, !PT ;  /* 0x000000313e2c7209 */ /* 0x000fe20007810000 */
[----:B------:R-:W-:Y:S01]  /*6660*/  MUFU.EX2 R24, R24 ;  /* 0x0000001800187308 */ /* 0x000fe20000000800 */
[----:B------:R-:W-:-:S02]  /*6670*/  ISETP.GT.AND P3, PT, R15, 0x58, P2 ;  /* 0x000000580f00780c */ /* 0x000fc40001764270 */
[----:B------:R-:W-:Y:S02]  /*6680*/  FSEL R66, R66, -INF , !P5 ;  /* 0xff80000042427808 */ /* 0x000fe40006800000 */
[----:B------:R-:W-:Y:S02]  /*6690*/  FMNMX.FTZ R49, R63, R44, !PT ;  /* 0x0000002c3f317209 */ /* 0x000fe40007810000 */
[----:B------:R-:W-:Y:S01]  /*66a0*/  ISETP.GT.AND P5, PT, R15, 0x59, P2 ;  /* 0x000000590f00780c */ /* 0x000fe200017a4270 */
[----:B------:R1:W-:Y:S01]  /*66b0*/  MUFU.EX2 R44, R52 ;  /* 0x00000034002c7308 */ /* 0x0003e20000000800 */
[----:B------:R-:W-:Y:S02]  /*66c0*/  ISETP.LT.OR P3, PT, R136, 0x59, P3 ;  /* 0x000000598800780c */ /* 0x000fe40001f61670 */
[----:B0-----:R-:W-:Y:S01]  /*66d0*/  FMNMX.FTZ R48, R66, R49, !PT ;  /* 0x0000003142307209 */ /* 0x001fe20007810000 */
[----:B------:R-:W-:-:S01]  /*66e0*/  FFMA.FTZ R49, R53, UR40, -R14 ;  /* 0x0000002835317c23 */ /* 0x000fc2000801080e */
[----:B------:R-:W-:-:S02]  /*66f0*/  ISETP.LT.OR P5, PT, R136, 0x5a, P5 ;  /* 0x0000005a8800780c */ /* 0x000fc40002fa1670 */
[----:B------:R-:W-:Y:S01]  /*6700*/  FSEL R70, R70, -INF , !P3 ;  /* 0xff80000046467808 */ /* 0x000fe20005800000 */
[----:B------:R-:W-:Y:S01]  /*6710*/  MUFU.EX2 R25, R25 ;  /* 0x0000001900197308 */ /* 0x000fe20000000800 */
[----:B------:R-:W-:Y:S02]  /*6720*/  FMNMX.FTZ R53, R67, R48, !PT ;  /* 0x0000003043357209 */ /* 0x000fe40007810000 */
[----:B------:R-:W-:Y:S02]  /*6730*/  ISETP.GT.AND P3, PT, R15, 0x61, P2 ;  /* 0x000000610f00780c */ /* 0x000fe40001764270 */
[----:B------:R-:W-:Y:S02]  /*6740*/  FSEL R71, R71, -INF , !P5 ;  /* 0xff80000047477808 */ /* 0x000fe40006800000 */
[----:B------:R-:W-:Y:S01]  /*6750*/  FMNMX.FTZ R48, R70, R53, !PT ;  /* 0x0000003546307209 */ /* 0x000fe20007810000 */
[----:B------:R-:W-:Y:S01]  /*6760*/  MUFU.EX2 R33, R33 ;  /* 0x0000002100217308 */ /* 0x000fe20000000800 */
[----:B------:R-:W-:-:S02]  /*6770*/  ISETP.GT.AND P5, PT, R15, 0x68, P2 ;  /* 0x000000680f00780c */ /* 0x000fc400017a4270 */
[C---:B------:R-:W-:Y:S02]  /*6780*/  ISETP.LT.OR P3, PT, R136.reuse, 0x62, P3 ;  /* 0x000000628800780c */ /* 0x040fe40001f61670 */
[----:B------:R-:W-:Y:S02]  /*6790*/  FMNMX.FTZ R53, R71, R48, !PT ;  /* 0x0000003047357209 */ /* 0x000fe40007810000 */
[----:B------:R-:W-:Y:S01]  /*67a0*/  FSEL R75, R75, -INF , !P3 ;  /* 0xff8000004b4b7808 */ /* 0x000fe20005800000 */
[----:B------:R0:W-:Y:S01]  /*67b0*/  MUFU.EX2 R48, R56 ;  /* 0x0000003800307308 */ /* 0x0001e20000000800 */
[----:B------:R-:W-:Y:S02]  /*67c0*/  ISETP.LT.OR P5, PT, R136, 0x69, P5 ;  /* 0x000000698800780c */ /* 0x000fe40002fa1670 */
[----:B-1----:R-:W-:Y:S02]  /*67d0*/  FMNMX.FTZ R52, R74, R53, !PT ;  /* 0x000000354a347209 */ /* 0x002fe40007810000 */
[----:B------:R-:W-:-:S02]  /*67e0*/  ISETP.GT.AND P3, PT, R15, 0x70, P2 ;  /* 0x000000700f00780c */ /* 0x000fc40001764270 */
[----:B------:R-:W-:Y:S01]  /*67f0*/  FSEL R78, R78, -INF , !P5 ;  /* 0xff8000004e4e7808 */ /* 0x000fe20006800000 */
[----:B------:R-:W-:Y:S01]  /*6800*/  MUFU.EX2 R37, R37 ;  /* 0x0000002500257308 */ /* 0x000fe20000000800 */
[----:B------:R-:W-:Y:S02]  /*6810*/  FMNMX.FTZ R53, R75, R52, !PT ;  /* 0x000000344b357209 */ /* 0x000fe40007810000 */
[----:B------:R-:W-:Y:S02]  /*6820*/  ISETP.GT.AND P5, PT, R15, 0x71, P2 ;  /* 0x000000710f00780c */ /* 0x000fe400017a4270 */
[----:B------:R-:W-:Y:S02]  /*6830*/  ISETP.LT.OR P3, PT, R136, 0x71, P3 ;  /* 0x000000718800780c */ /* 0x000fe40001f61670 */
[----:B------:R-:W-:Y:S01]  /*6840*/  FMNMX.FTZ R52, R78, R53, !PT ;  /* 0x000000354e347209 */ /* 0x000fe20007810000 */
[----:B------:R-:W-:Y:S01]  /*6850*/  MUFU.EX2 R41, R41 ;  /* 0x0000002900297308 */ /* 0x000fe20000000800 */
[----:B------:R-:W-:-:S02]  /*6860*/  ISETP.LT.OR P5, PT, R136, 0x72, P5 ;  /* 0x000000728800780c */ /* 0x000fc40002fa1670 */
[----:B------:R-:W-:Y:S02]  /*6870*/  FSEL R82, R82, -INF , !P3 ;  /* 0xff80000052527808 */ /* 0x000fe40005800000 */
[----:B------:R-:W-:Y:S02]  /*6880*/  FMNMX.FTZ R53, R79, R52, !PT ;  /* 0x000000344f357209 */ /* 0x000fe40007810000 */
[----:B------:R-:W-:Y:S01]  /*6890*/  ISETP.GT.AND P2, PT, R15, 0x79, P2 ;  /* 0x000000790f00780c */ /* 0x000fe20001744270 */
[----:B------:R1:W-:Y:S01]  /*68a0*/  MUFU.EX2 R52, R60 ;  /* 0x0000003c00347308 */ /* 0x0003e20000000800 */
[----:B------:R-:W-:Y:S02]  /*68b0*/  FSEL R83, R83, -INF , !P5 ;  /* 0xff80000053537808 */ /* 0x000fe40006800000 */
[----:B0-----:R-:W-:Y:S01]  /*68c0*/  FMNMX.FTZ R56, R82, R53, !PT ;  /* 0x0000003552387209 */ /* 0x001fe20007810000 */
[----:B------:R-:W-:-:S01]  /*68d0*/  FFMA.FTZ R53, R61, UR40, -R14 ;  /* 0x000000283d357c23 */ /* 0x000fc2000801080e */
[----:B------:R-:W-:Y:S01]  /*68e0*/  ISETP.LT.OR P2, PT, R136, 0x7a, P2 ;  /* 0x0000007a8800780c */ /* 0x000fe20001741670 */
[----:B------:R-:W-:-:S01]  /*68f0*/  FFMA.FTZ R61, R69, UR40, -R14 ;  /* 0x00000028453d7c23 */ /* 0x000fc2000801080e */
[----:B------:R-:W-:Y:S01]  /*6900*/  FSEL R86, R86, -INF , !P4 ;  /* 0xff80000056567808 */ /* 0x000fe20006000000 */
[----:B------:R0:W-:Y:S01]  /*6910*/  MUFU.EX2 R15, R57 ;  /* 0x00000039000f7308 */ /* 0x0001e20000000800 */
[----:B------:R-:W-:Y:S01]  /*6920*/  FSEL R87, R87, -INF , !P2 ;  /* 0xff80000057577808 */ /* 0x000fe20005000000 */
[--C-:B-1----:R-:W-:Y:S01]  /*6930*/  FFMA.FTZ R60, R68, UR40, -R14.reuse ;  /* 0x00000028443c7c23 */ /* 0x102fe2000801080e */
[----:B------:R-:W-:-:S01]  /*6940*/  FFMA.FTZ R68, R76, UR40, -R14 ;  /* 0x000000284c447c23 */ /* 0x000fc2000801080e */
[--C-:B------:R-:W-:Y:S01]  /*6950*/  FFMA.FTZ R69, R77, UR40, -R14.reuse ;  /* 0x000000284d457c23 */ /* 0x100fe2000801080e */
[----:B------:R-:W-:-:S01]  /*6960*/  FFMA.FTZ R76, R84, UR40, -R14 ;  /* 0x00000028544c7c23 */ /* 0x000fc2000801080e */
[----:B------:R-:W-:-:S02]  /*6970*/  FSEL R77, R10, RZ, P6 ;  /* 0x000000ff0a4d7208 */ /* 0x000fc40003000000 */
[----:B------:R-:W-:Y:S01]  /*6980*/  MUFU.EX2 R45, R45 ;  /* 0x0000002d002d7308 */ /* 0x000fe20000000800 */
[----:B0-----:R-:W-:Y:S02]  /*6990*/  FMNMX.FTZ R57, R83, R56, !PT ;  /* 0x0000003853397209 */ /* 0x001fe40007810000 */
[----:B------:R-:W-:Y:S02]  /*69a0*/  FADD.FTZ R77, -R77, R2 ;  /* 0x000000024d4d7221 */ /* 0x000fe40000010100 */
[----:B------:R-:W-:Y:S01]  /*69b0*/  FMNMX.FTZ R56, R86, R57, !PT ;  /* 0x0000003956387209 */ /* 0x000fe20007810000 */
[--C-:B------:R-:W-:Y:S01]  /*69c0*/  FFMA.FTZ R57, R65, UR40, -R14.reuse ;  /* 0x0000002841397c23 */ /* 0x100fe2000801080e */
[----:B------:R-:W-:-:S01]  /*69d0*/  FFMA.FTZ R65, R73, UR40, -R14 ;  /* 0x0000002849417c23 */ /* 0x000fc2000801080e */
[--C-:B------:R-:W-:Y:S01]  /*69e0*/  FFMA.FTZ R73, R81, UR40, -R14.reuse ;  /* 0x0000002851497c23 */ /* 0x100fe2000801080e */
[----:B------:R-:W-:Y:S01]  /*69f0*/  FMNMX.FTZ R136, R87, R56, !PT ;  /* 0x0000003857887209 */ /* 0x000fe20007810000 */
[----:B------:R-:W-:Y:S01]  /*6a00*/  FFMA.FTZ R81, R85, UR40, -R14 ;  /* 0x0000002855517c23 */ /* 0x000fe2000801080e */
[----:B------:R-:W-:-:S02]  /*6a10*/  IMAD.U32 R85, RZ, RZ, UR40 ;  /* 0x00000028ff557e24 */ /* 0x000fc4000f8e00ff */
[----:B------:R-:W-:Y:S01]  /*6a20*/  FMUL.FTZ R77, R77, UR40 ;  /* 0x000000284d4d7c20 */ /* 0x000fe20008410000 */
[----:B------:R-:W-:Y:S01]  /*6a30*/  MUFU.EX2 R49, R49 ;  /* 0x0000003100317308 */ /* 0x000fe20000000800 */
[----:B------:R-:W0:Y:S07]  /*6a40*/  SHFL.BFLY PT, R137, R136, 0x2, 0x1f ;  /* 0x0c401f0088897f89 */ /* 0x000e2e00000e0000 */
[----:B------:R-:W1:Y:S08]  /*6a50*/  MUFU.EX2 R77, R77 ;  /* 0x0000004d004d7308 */ /* 0x000e700000000800 */
        /* <DEDUP_REMOVED lines=34> */
[----:B------:R-:W-:Y:S01]  /*6c80*/  FFMA.FTZ R59, R62, UR40, -R2 ;  /* 0x000000283e3b7c23 */ /* 0x000fe20008010802 */
[----:B------:R-:W-:Y:S01]  /*6c90*/  FMUL.FTZ R0, R0, UR40 ;  /* 0x0000002800007c20 */ /* 0x000fe20008410000 */
[----:B------:R-:W-:Y:S01]  /*6ca0*/  MUFU.EX2 R29, R29 ;  /* 0x0000001d001d7308 */ /* 0x000fe20000000800 */
[----:B-1----:R-:W-:-:S07]  /*6cb0*/  FFMA.FTZ R62, R77, R5, R20 ;  /* 0x000000054d3e7223 */ /* 0x002fce0000010014 */
[----:B------:R-:W0:Y:S08]  /*6cc0*/  MUFU.EX2 R0, R0 ;  /* 0x0000000000007308 */ /* 0x000e300000000800 */
[----:B------:R-:W1:Y:S08]  /*6cd0*/  MUFU.EX2 R27, R27 ;  /* 0x0000001b001b7308 */ /* 0x000e700000000800 */
[----:B------:R-:W2:Y:S01]  /*6ce0*/  MUFU.EX2 R30, R30 ;  /* 0x0000001e001e7308 */ /* 0x000ea20000000800 */
[----:B0-----:R-:W-:-:S01]  /*6cf0*/  FFMA.FTZ R5, R0, R4, R29 ;  /* 0x0000000400057223 */ /* 0x001fc2000001001d */
[----:B------:R-:W-:Y:S01]  /*6d00*/  FADD.FTZ R4, R11, R62 ;  /* 0x0000003e0b047221 */ /* 0x000fe20000010000 */
[----:B------:R-:W-:-:S05]  /*6d10*/  FFMA.FTZ R62, R63, UR40, -R2 ;  /* 0x000000283f3e7c23 */ /* 0x000fca0008010802 */
[----:B------:R-:W0:Y:S08]  /*6d20*/  MUFU.EX2 R31, R31 ;  /* 0x0000001f001f7308 */ /* 0x000e300000000800 */
[----:B------:R-:W3:Y:S08]  /*6d30*/  MUFU.EX2 R34, R34 ;  /* 0x0000002200227308 */ /* 0x000ef00000000800 */
[----:B------:R4:W-:Y:S08]  /*6d40*/  MUFU.EX2 R51, R84 ;  /* 0x0000005400337308 */ /* 0x0009f00000000800 */
[----:B------:R-:W5:Y:S01]  /*6d50*/  MUFU.EX2 R35, R35 ;  /* 0x0000002300237308 */ /* 0x000f620000000800 */
[----:B----4-:R-:W-:-:S01]  /*6d60*/  FADD.FTZ R84, R80, R5 ;  /* 0x0000000550547221 */ /* 0x010fc20000010000 */
[----:B------:R-:W-:-:S03]  /*6d70*/  FADD.FTZ R5, R21, R4 ;  /* 0x0000000415057221 */ /* 0x000fc60000010000 */
[----:B-1----:R-:W-:Y:S01]  /*6d80*/  FADD.FTZ R63, R27, R84 ;  /* 0x000000541b3f7221 */ /* 0x002fe20000010000 */
[----:B------:R-:W-:-:S02]  /*6d90*/  FADD.FTZ R4, R24, R5 ;  /* 0x0000000518047221 */ /* 0x000fc40000010000 */
[----:B------:R-:W1:Y:S01]  /*6da0*/  MUFU.EX2 R38, R38 ;  /* 0x0000002600267308 */ /* 0x000e620000000800 */
[----:B--2---:R-:W-:-:S01]  /*6db0*/  FADD.FTZ R84, R30, R63 ;  /* 0x0000003f1e547221 */ /* 0x004fc20000010000 */
[----:B------:R-:W-:Y:S01]  /*6dc0*/  FADD.FTZ R5, R25, R4 ;  /* 0x0000000419057221 */ /* 0x000fe20000010000 */
[----:B------:R-:W-:-:S01]  /*6dd0*/  FFMA.FTZ R63, R66, UR40, -R2 ;  /* 0x00000028423f7c23 */ /* 0x000fc20008010802 */
[----:B------:R-:W-:Y:S01]  /*6de0*/  FFMA.FTZ R66, R67, UR40, -R2 ;  /* 0x0000002843427c23 */ /* 0x000fe20008010802 */
[----:B0-----:R-:W-:-:S01]  /*6df0*/  FADD.FTZ R85, R31, R84 ;  /* 0x000000541f557221 */ /* 0x001fc20000010000 */
[----:B------:R-:W-:Y:S01]  /*6e00*/  FADD.FTZ R5, R26, R5 ;  /* 0x000000051a057221 */ /* 0x000fe20000010000 */
[----:B------:R-:W-:-:S01]  /*6e10*/  FFMA.FTZ R67, R70, UR40, -R2 ;  /* 0x0000002846437c23 */ /* 0x000fc20008010802 */
[----:B------:R-:W0:Y:S01]  /*6e20*/  MUFU.EX2 R39, R39 ;  /* 0x0000002700277308 */ /* 0x000e220000000800 */
[----:B---3--:R-:W-:-:S01]  /*6e30*/  FADD.FTZ R4, R34, R85 ;  /* 0x0000005522047221 */ /* 0x008fc20000010000 */
[----:B------:R-:W-:-:S03]  /*6e40*/  FADD.FTZ R84, R28, R5 ;  /* 0x000000051c547221 */ /* 0x000fc60000010000 */
[----:B-----5:R-:W-:Y:S01]  /*6e50*/  FADD.FTZ R5, R35, R4 ;  /* 0x0000000423057221 */ /* 0x020fe20000010000 */
[----:B------:R-:W-:-:S02]  /*6e60*/  FADD.FTZ R85, R33, R84 ;  /* 0x0000005421557221 */ /* 0x000fc40000010000 */
[----:B------:R-:W2:Y:S01]  /*6e70*/  MUFU.EX2 R42, R42 ;  /* 0x0000002a002a7308 */ /* 0x000ea20000000800 */
[----:B-1----:R-:W-:-:S01]  /*6e80*/  FADD.FTZ R4, R38, R5 ;  /* 0x0000000526047221 */ /* 0x002fc20000010000 */
[----:B------:R-:W-:-:S04]  /*6e90*/  FADD.FTZ R70, R32, R85 ;  /* 0x0000005520467221 */ /* 0x000fc80000010000 */
[----:B------:R-:W-:Y:S01]  /*6ea0*/  FADD.FTZ R85, R37, R70 ;  /* 0x0000004625557221 */ /* 0x000fe20000010000 */
[----:B------:R-:W-:-:S01]  /*6eb0*/  FFMA.FTZ R70, R71, UR40, -R2 ;  /* 0x0000002847467c23 */ /* 0x000fc20008010802 */
[----:B------:R-:W1:Y:S01]  /*6ec0*/  MUFU.EX2 R43, R43 ;  /* 0x0000002b002b7308 */ /* 0x000e620000000800 */
[----:B0-----:R-:W-:-:S01]  /*6ed0*/  FADD.FTZ R5, R39, R4 ;  /* 0x0000000427057221 */ /* 0x001fc20000010000 */
[----:B------:R-:W-:Y:S01]  /*6ee0*/  FADD.FTZ R84, R36, R85 ;  /* 0x0000005524547221 */ /* 0x000fe20000010000 */
[----:B------:R-:W-:-:S03]  /*6ef0*/  FFMA.FTZ R71, R74, UR40, -R2 ;  /* 0x000000284a477c23 */ /* 0x000fc60008010802 */
[----:B------:R-:W-:Y:S02]  /*6f00*/  FADD.FTZ R85, R41, R84 ;  /* 0x0000005429557221 */ /* 0x000fe40000010000 */
[----:B------:R-:W0:Y:S01]  /*6f10*/  MUFU.EX2 R46, R46 ;  /* 0x0000002e002e7308 */ /* 0x000e220000000800 */
[----:B--2---:R-:W-:-:S01]  /*6f20*/  FADD.FTZ R4, R42, R5 ;  /* 0x000000052a047221 */ /* 0x004fc20000010000 */
[----:B------:R-:W-:-:S04]  /*6f30*/  FADD.FTZ R74, R40, R85 ;  /* 0x00000055284a7221 */ /* 0x000fc80000010000 */
[----:B------:R-:W-:Y:S01]  /*6f40*/  FADD.FTZ R85, R45, R74 ;  /* 0x0000004a2d557221 */ /* 0x000fe20000010000 */
[----:B------:R-:W-:-:S01]  /*6f50*/  FFMA.FTZ R74, R75, UR40, -R2 ;  /* 0x000000284b4a7c23 */ /* 0x000fc20008010802 */
[----:B------:R-:W2:Y:S01]  /*6f60*/  MUFU.EX2 R47, R47 ;  /* 0x0000002f002f7308 */ /* 0x000ea20000000800 */
[----:B-1----:R-:W-:-:S01]  /*6f70*/  FADD.FTZ R5, R43, R4 ;  /* 0x000000042b057221 */ /* 0x002fc20000010000 */
[----:B------:R-:W-:Y:S01]  /*6f80*/  FADD.FTZ R84, R44, R85 ;  /* 0x000000552c547221 */ /* 0x000fe20000010000 */
[----:B------:R-:W-:-:S03]  /*6f90*/  FFMA.FTZ R75, R78, UR40, -R2 ;  /* 0x000000284e4b7c23 */ /* 0x000fc60008010802 */
[----:B------:R-:W-:Y:S02]  /*6fa0*/  FADD.FTZ R85, R49, R84 ;  /* 0x0000005431557221 */ /* 0x000fe40000010000 */
[----:B------:R-:W1:Y:S01]  /*6fb0*/  MUFU.EX2 R50, R50 ;  /* 0x0000003200327308 */ /* 0x000e620000000800 */
[----:B0-----:R-:W-:-:S01]  /*6fc0*/  FADD.FTZ R4, R46, R5 ;  /* 0x000000052e047221 */ /* 0x001fc20000010000 */
[----:B------:R-:W-:-:S04]  /*6fd0*/  FADD.FTZ R78, R48, R85 ;  /* 0x00000055304e7221 */ /* 0x000fc80000010000 */
[----:B------:R-:W-:Y:S01]  /*6fe0*/  FADD.FTZ R85, R15, R78 ;  /* 0x0000004e0f557221 */ /* 0x000fe20000010000 */
[----:B------:R-:W-:-:S01]  /*6ff0*/  FFMA.FTZ R78, R79, UR40, -R2 ;  /* 0x000000284f4e7c23 */ /* 0x000fc20008010802 */
[----:B------:R-:W0:Y:S01]  /*7000*/  MUFU.EX2 R54, R54 ;  /* 0x0000003600367308 */ /* 0x000e220000000800 */
[----:B--2---:R-:W-:-:S01]  /*7010*/  FADD.FTZ R5, R47, R4 ;  /* 0x000000042f057221 */ /* 0x004fc20000010000 */
[----:B------:R-:W-:Y:S01]  /*7020*/  FADD.FTZ R84, R52, R85 ;  /* 0x0000005534547221 */ /* 0x000fe20000010000 */
[----:B------:R-:W-:-:S03]  /*7030*/  FFMA.FTZ R79, R82, UR40, -R2 ;  /* 0x00000028524f7c23 */ /* 0x000fc60008010802 */
[----:B------:R-:W-:Y:S02]  /*7040*/  FADD.FTZ R85, R53, R84 ;  /* 0x0000005435557221 */ /* 0x000fe40000010000 */
[----:B------:R-:W2:Y:S01]  /*7050*/  MUFU.EX2 R55, R55 ;  /* 0x0000003700377308 */ /* 0x000ea20000000800 */
[----:B-1----:R-:W-:-:S01]  /*7060*/  FADD.FTZ R4, R50, R5 ;  /* 0x0000000532047221 */ /* 0x002fc20000010000 */
[----:B------:R-:W-:-:S03]  /*7070*/  FADD.FTZ R82, R56, R85 ;  /* 0x0000005538527221 */ /* 0x000fc60000010000 */
[----:B------:R-:W-:Y:S01]  /*7080*/  FADD.FTZ R5, R51, R4 ;  /* 0x0000000433057221 */ /* 0x000fe20000010000 */
[----:B------:R-:W-:-:S01]  /*7090*/  FADD.FTZ R85, R57, R82 ;  /* 0x0000005239557221 */ /* 0x000fc20000010000 */
[----:B------:R-:W-:Y:S01]  /*70a0*/  FFMA.FTZ R82, R83, UR40, -R2 ;  /* 0x0000002853527c23 */ /* 0x000fe20008010802 */
[----:B------:R-:W1:Y:S01]  /*70b0*/  MUFU.EX2 R58, R58 ;  /* 0x0000003a003a7308 */ /* 0x000e620000000800 */
[----:B0-----:R-:W-:-:S01]  /*70c0*/  FADD.FTZ R4, R54, R5 ;  /* 0x0000000536047221 */ /* 0x001fc20000010000 */
[----:B------:R-:W-:Y:S01]  /*70d0*/  FADD.FTZ R84, R60, R85 ;  /* 0x000000553c547221 */ /* 0x000fe20000010000 */
[----:B------:R-:W-:-:S01]  /*70e0*/  FFMA.FTZ R83, R86, UR40, -R2 ;  /* 0x0000002856537c23 */ /* 0x000fc20008010802 */
[----:B------:R-:W-:Y:S02]  /*70f0*/  FFMA.FTZ R2, R87, UR40, -R2 ;  /* 0x0000002857027c23 */ /* 0x000fe40008010802 */
[----:B------:R-:W-:-:S02]  /*7100*/  FADD.FTZ R85, R61, R84 ;  /* 0x000000543d557221 */ /* 0x000fc40000010000 */
[----:B------:R-:W0:Y:S01]  /*7110*/  MUFU.EX2 R59, R59 ;  /* 0x0000003b003b7308 */ /* 0x000e220000000800 */
[----:B--2---:R-:W-:-:S01]  /*7120*/  FADD.FTZ R5, R55, R4 ;  /* 0x0000000437057221 */ /* 0x004fc20000010000 */
[----:B------:R-:W-:-:S04]  /*7130*/  FADD.FTZ R84, R64, R85 ;  /* 0x0000005540547221 */ /* 0x000fc80000010000 */
[----:B------:R-:W-:Y:S02]  /*7140*/  FADD.FTZ R85, R65, R84 ;  /* 0x0000005441557221 */ /* 0x000fe40000010000 */
        /* <DEDUP_REMOVED lines=38> */
[----:B0-----:R-:W-:-:S03]  /*73b0*/  FADD.FTZ R5, R81, R84 ;  /* 0x0000005451057221 */ /* 0x001fc60000010000 */
[----:B--2---:R-:W-:Y:S01]  /*73c0*/  FADD.FTZ R4, R2, R85 ;  /* 0x0000005502047221 */ /* 0x004fe20000010000 */
[----:B------:R-:W-:Y:S06]  /*73d0*/  @!P0 BRA `(.L_x_8859) ;  /* 0x0000000000048947 */ /* 0x000fec0003800000 */
[----:B------:R-:W-:Y:S01]  /*73e0*/  BPT.TRAP 0x1 ;  /* 0x000000040000795c */ /* 0x000fe20000300000 */
.L_x_8859:
        /* <DEDUP_REMOVED lines=94> */
.L_x_8842:
        /* <DEDUP_REMOVED lines=14> */
.L_x_8862:
[----:B------:R-:W-:-:S13]  /*7ab0*/  ISETP.NE.AND P2, PT, R10, 0x1, PT ;  /* 0x000000010a00780c */ /* 0x000fda0003f45270 */
[----:B------:R-:W0:Y:S02]  /*7ac0*/  @P2 LDC.64 R8, c[0x0][0x9e8] ;  /* 0x00027a00ff082b82 */ /* 0x000e240000000a00 */
[----:B0-----:R-:W-:-:S05]  /*7ad0*/  @P2 IMAD.HI.U32 R8, R23, R8, RZ ;  /* 0x0000000817082227 */ /* 0x001fca00078e00ff */
[----:B------:R-:W-:-:S07]  /*7ae0*/  @P2 SHF.R.U32.HI R23, RZ, R9, R8 ;  /* 0x00000009ff172219 */ /* 0x000fce0000011608 */
.L_x_8863:
[----:B------:R-:W-:-:S05]  /*7af0*/  IMAD R23, R23, R10, RZ ;  /* 0x0000000a17177224 */ /* 0x000fca00078e02ff */
[----:B------:R-:W-:-:S13]  /*7b00*/  R2UR UR7, R23 ;  /* 0x00000000170772ca */ /* 0x000fda00000e0000 */
[----:B------:R-:W-:-:S04]  /*7b10*/  UISETP.LT.AND UP0, UPT, UR6, UR7, UPT ;  /* 0x000000070600728c */ /* 0x000fc8000bf01270 */
[----:B------:R-:W-:-:S12]  /*7b20*/  USEL UR6, UR6, UR7, !UP0 ;  /* 0x0000000706067287 */ /* 0x000fd8000c000000 */
.L_x_8861:
        /* <DEDUP_REMOVED lines=12> */
.L_x_8874:
[----:B------:R-:W-:-:S04]  /*7bf0*/  UIADD3 UR37, UR19, 0x1, URZ ;  /* 0x0000000113257890 */ /* 0x000fc8000fffe03f */
[----:B------:R-:W-:-:S04]  /*7c00*/  UISETP.NE.AND UP0, UPT, UR37, 0x2, UPT ;  /* 0x000000022500788c */ /* 0x000fc8000bf05270 */
[----:B------:R-:W-:Y:S02]  /*7c10*/  USEL UR36, URZ, 0x1, UP0 ;  /* 0x000000013f247887 */ /* 0x000fe40008000000 */
[----:B------:R-:W-:Y:S02]  /*7c20*/  USEL UR37, UR37, URZ, UP0 ;  /* 0x0000003f25257287 */ /* 0x000fe40008000000 */
[----:B------:R-:W-:Y:S01]  /*7c30*/  ULOP3.LUT UR36, UR18, UR36, URZ, 0x3c, !UPT ;  /* 0x0000002412247292 */ /* 0x000fe2000f8e3c3f */
[----:B------:R-:W-:Y:S11]  /*7c40*/  @!P0 BRA `(.L_x_8865) ;  /* 0x0000000000048947 */ /* 0x000ff60003800000 */
[----:B------:R-:W-:Y:S01]  /*7c50*/  BPT.TRAP 0x1 ;  /* 0x000000040000795c */ /* 0x000fe20000300000 */
.L_x_8865:
[----:B------:R-:W-:Y:S01]  /*7c60*/  ULEA UR6, UR37, UR45, 0x3 ;  /* 0x0000002d25067291 */ /* 0x000fe2000f8e183f */
[----:B------:R-:W-:-:S05]  /*7c70*/  IMAD.U32 R0, RZ, RZ, UR36 ;  /* 0x00000024ff007e24 */ /* 0x000fca000f8e00ff */
[----:B------:R-:W-:-:S04]  /*7c80*/  SHF.L.U32 R0, R0, 0x1f, RZ ;  /* 0x0000001f00007819 */ /* 0x000fc800000006ff */
[----:B------:R0:W1:Y:S01]  /*7c90*/  SYNCS.PHASECHK.TRANS64.TRYWAIT P2, [UR6+0x19c30], R0 ;  /* 0x019c3000ff0075a7 */ /* 0x0000620008040146 */
[----:B------:R-:W-:Y:S05]  /*7ca0*/  @!P0 BRA `(.L_x_8866) ;  /* 0x0000000000048947 */ /* 0x000fea0003800000 */
[----:B------:R-:W-:Y:S01]  /*7cb0*/  BPT.TRAP 0x1 ;  /* 0x000000040000795c */ /* 0x000fe20000300000 */
.L_x_8866:
[----:B-1----:R-:W-:Y:S05]  /*7cc0*/  @P2 BRA `(.L_x_8867) ;  /* 0x0000000000082947 */ /* 0x002fea0003800000 */
[----:B------:R-:W1:Y:S02]  /*7cd0*/  SYNCS.PHASECHK.TRANS64.TRYWAIT P2, [UR6+0x19c30], R0 ;  /* 0x019c3000ff0075a7 */ /* 0x000e640008040146 */
[----:B-1----:R-:W-:Y:S05]  /*7ce0*/  @!P2 BRA `(.L_x_8868) ;  /* 0x000000c00014a947 */ /* 0x002fea0003800000 */
.L_x_8867:
        /* <DEDUP_REMOVED lines=17> */
.L_x_8869:
[----:B------:R-:W-:Y:S01]  /*7e00*/  ULEA UR11, UR19, UR45, 0x3 ;  /* 0x0000002d130b7291 */ /* 0x000fe2000f8e183f */
[----:B01----:R-:W-:-:S05]  /*7e10*/  IMAD.U32 R0, RZ, RZ, UR18 ;  /* 0x00000012ff007e24 */ /* 0x003fca000f8e00ff */
[----:B------:R-:W-:-:S04]  /*7e20*/  SHF.L.U32 R0, R0, 0x1f, RZ ;  /* 0x0000001f00007819 */ /* 0x000fc800000006ff */
[----:B------:R0:W1:Y:S01]  /*7e30*/  SYNCS.PHASECHK.TRANS64.TRYWAIT P2, [UR11+0x19c50], R0 ;  /* 0x019c5000ff0075a7 */ /* 0x000062000804014b */
[----:B------:R-:W-:Y:S05]  /*7e40*/  @!P0 BRA `(.L_x_8870) ;  /* 0x0000000000048947 */ /* 0x000fea0003800000 */
[----:B------:R-:W-:Y:S01]  /*7e50*/  BPT.TRAP 0x1 ;  /* 0x000000040000795c */ /* 0x000fe20000300000 */
.L_x_8870:
[----:B-1----:R-:W-:Y:S05]  /*7e60*/  @P2 BRA `(.L_x_8871) ;  /* 0x0000000000082947 */ /* 0x002fea0003800000 */
[----:B------:R-:W1:Y:S02]  /*7e70*/  SYNCS.PHASECHK.TRANS64.TRYWAIT P2, [UR11+0x19c50], R0 ;  /* 0x019c5000ff0075a7 */ /* 0x000e64000804014b */
[----:B-1----:R-:W-:Y:S05]  /*7e80*/  @!P2 BRA `(.L_x_8872) ;  /* 0x000000bc00c4a947 */ /* 0x002fea0003800000 */
.L_x_8871:
        /* <DEDUP_REMOVED lines=75> */
[----:B------:R-:W-:-:S03]  /*8340*/  FMNMX.FTZ R10, R87, R2, !PT ;  /* 0x00000002570a7209 */ /* 0x000fc60007810000 */
[----:B------:R-:W0:Y:S01]  /*8350*/  SHFL.BFLY PT, R13, R8, 0x2, 0x1f ;  /* 0x0c401f00080d7f89 */ /* 0x000e2200000e0000 */
[----:B------:R-:W-:Y:S02]  /*8360*/  WARPGROUP.DEPBAR.LE gsb0, 0x0 ;  /* 0x00008000000079c5 */ /* 0x000fe40000010000 */
[----:B------:R-:W-:Y:S01]  /*8370*/  WARPGROUP.ARRIVE ;  /* 0x00000000000079c5 */ /* 0x000fe20000000000 */
[----:B------:R-:W1:Y:S05]  /*8380*/  SHFL.BFLY PT, R15, R10, 0x2, 0x1f ;  /* 0x0c401f000a0f7f89 */ /* 0x000e6a00000e0000 */
[----:B------:R-:W-:Y:S01]  /*8390*/  QGMMA.64x96x32.F32.E4M3.E4M3 R88, R144, gdesc[UR4], R88, gsb0 ;  /* 0x0160000490587df3 */ /* 0x000fe20008000858 */
[----:B------:R-:W-:Y:S01]  /*83a0*/  UIADD3 UR6, UR10, 0x4, URZ ;  /* 0x000000040a067890 */ /* 0x000fe2000fffe03f */
[----:B------:R-:W-:Y:S01]  /*83b0*/  UMOV UR7, 0x40000040 ;  /* 0x4000004000077882 */ /* 0x000fe20000000000 */
[----:B0-----:R-:W-:-:S02]  /*83c0*/  FMNMX.FTZ R13, R8, R13, !PT ;  /* 0x0000000d080d7209 */ /* 0x001fc40007810000 */
[----:B-1----:R-:W-:-:S03]  /*83d0*/  FMNMX.FTZ R15, R10, R15, !PT ;  /* 0x0000000f0a0f7209 */ /* 0x002fc60007810000 */
[----:B------:R-:W0:Y:S04]  /*83e0*/  SHFL.BFLY PT, R2, R13, 0x1, 0x1f ;  /* 0x0c201f000d027f89 */ /* 0x000e2800000e0000 */
[----:B------:R-:W1:Y:S01]  /*83f0*/  SHFL.BFLY PT, R0, R15, 0x1, 0x1f ;  /* 0x0c201f000f007f89 */ /* 0x000e6200000e0000 */
[----:B0-----:R-:W-:Y:S02]  /*8400*/  FMNMX.FTZ R2, R13, R2, !PT ;  /* 0x000000020d027209 */ /* 0x001fe40007810000 */
[----:B-1----:R-:W-:-:S03]  /*8410*/  FMNMX.FTZ R0, R15, R0, !PT ;  /* 0x000000000f007209 */ /* 0x002fc60007810000 */
[C---:B------:R-:W-:Y:S01]  /*8420*/  FADD.FTZ R9, -R2.reuse, R9 ;  /* 0x0000000902097221 */ /* 0x040fe20000010100 */
[----:B------:R-:W-:-:S03]  /*8430*/  FFMA.FTZ R10, R2, R21, -8 ;  /* 0xc1000000020a7423 */ /* 0x000fc60000010015 */
[----:B------:R-:W-:Y:S01]  /*8440*/  FMUL.FTZ R8, R9, UR40 ;  /* 0x0000002809087c20 */ /* 0x000fe20008410000 */
[----:B------:R-:W-:-:S01]  /*8450*/  FADD.FTZ R9, -R0, R11 ;  /* 0x0000000b00097221 */ /* 0x000fc20000010100 */
[--C-:B------:R-:W-:Y:S01]  /*8460*/  FFMA.FTZ R11, R24, UR40, -R10.reuse ;  /* 0x00000028180b7c23 */ /* 0x100fe2000801080a */
[----:B------:R-:W-:-:S01]  /*8470*/  FFMA.FTZ R24, R37, UR40, -R10 ;  /* 0x0000002825187c23 */ /* 0x000fc2000801080a */
[--C-:B------:R-:W-:Y:S01]  /*8480*/  FFMA.FTZ R37, R56, UR40, -R10.reuse ;  /* 0x0000002838257c23 */ /* 0x100fe2000801080a */
[----:B------:R-:W-:-:S01]  /*8490*/  FFMA.FTZ R56, R69, UR40, -R10 ;  /* 0x0000002845387c23 */ /* 0x000fc2000801080a */
[----:B------:R-:W-:Y:S02]  /*84a0*/  IMAD.U32 R69, RZ, RZ, UR40 ;  /* 0x00000028ff457e24 */ /* 0x000fe4000f8e00ff */
[----:B------:R-:W-:Y:S01]  /*84b0*/  FMUL.FTZ R9, R9, UR40 ;  /* 0x0000002809097c20 */ /* 0x000fe20008410000 */
        /* <DEDUP_REMOVED lines=45> */
[--C-:B------:R-:W-:Y:S01]  /*8790*/  FFMA.FTZ R59, R59, UR40, -R69.reuse ;  /* 0x000000283b3b7c23 */ /* 0x100fe20008010845 */
[----:B------:R-:W-:-:S01]  /*87a0*/  FFMA.FTZ R62, R62, UR40, -R69 ;  /* 0x000000283e3e7c23 */ /* 0x000fc20008010845 */
[----:B------:R-:W-:Y:S01]  /*87b0*/  FFMA.FTZ R48, R61, UR40, -R10 ;  /* 0x000000283d307c23 */ /* 0x000fe2000801080a */
[----:B------:R-:W-:-:S01]  /*87c0*/  FFMA.FTZ R63, R63, UR40, -R69 ;  /* 0x000000283f3f7c23 */ /* 0x000fc20008010845 */
[----:B------:R-:W-:-:S02]  /*87d0*/  WARPGROUP.DEPBAR.LE gsb0, 0x0 ;  /* 0x00008000000079c5 */ /* 0x000fc40000010000 */
[----:B------:R-:W-:Y:S01]  /*87e0*/  WARPGROUP.ARRIVE ;  /* 0x00000000000079c5 */ /* 0x000fe20000000000 */
[----:B------:R-:W1:Y:S01]  /*87f0*/  MUFU.EX2 R13, R13 ;  /* 0x0000000d000d7308 */ /* 0x000e620000000800 */
[----:B0-----:R-:W-:-:S01]  /*8800*/  FADD.FTZ R72, R12, R5 ;  /* 0x000000050c487221 */ /* 0x001fc20000010000 */
[----:B------:R-:W-:Y:S01]  /*8810*/  FFMA.FTZ R45, R64, UR40, -R10 ;  /* 0x00000028402d7c23 */ /* 0x000fe2000801080a */
[----:B------:R-:W-:-:S01]  /*8820*/  FFMA.FTZ R66, R66, UR40, -R69 ;  /* 0x0000002842427c23 */ /* 0x000fc20008010845 */
[----:B------:R-:W-:Y:S01]  /*8830*/  FFMA.FTZ R52, R65, UR40, -R10 ;  /* 0x0000002841347c23 */ /* 0x000fe2000801080a */
[----:B------:R-:W-:Y:S01]  /*8840*/  QGMMA.64x96x32.F32.E4M3.E4M3 R88, R140, gdesc[UR4], R88, gsb0 ;  /* 0x016000048c587df3 */ /* 0x000fe20008000858 */
[----:B--2---:R-:W-:-:S01]  /*8850*/  FADD.FTZ R5, R27, R4 ;  /* 0x000000041b057221 */ /* 0x004fc20000010000 */
[----:B------:R-:W-:Y:S01]  /*8860*/  UIADD3 UR6, UR10, 0x6, URZ ;  /* 0x000000060a067890 */ /* 0x000fe2000fffe03f */
[----:B------:R-:W0:Y:S01]  /*8870*/  MUFU.EX2 R30, R30 ;  /* 0x0000001e001e7308 */ /* 0x000e220000000800 */
[----:B------:R-:W-:Y:S01]  /*8880*/  UMOV UR7, 0x40000040 ;  /* 0x4000004000077882 */ /* 0x000fe20000000000 */
[----:B------:R-:W-:Y:S01]  /*8890*/  FFMA.FTZ R67, R67, UR40, -R69 ;  /* 0x0000002843437c23 */ /* 0x000fe20008010845 */
        /* <DEDUP_REMOVED lines=38> */
[----:B------:R-:W-:Y:S06]  /*8b00*/  QGMMA.64x96x32.F32.E4M3.E4M3 R88, R136, gdesc[UR4], R88, gsb0 ;  /* 0x0160000488587df3 */ /* 0x000fec0008000858 */
        /* <DEDUP_REMOVED lines=60> */
[----:B0-----:R-:W-:-:S01]  /*8ed0*/  FADD.FTZ R79, R49, R78 ;  /* 0x0000004e314f7221 */ /* 0x001fc20000010000 */
[----:B------:R-:W-:-:S06]  /*8ee0*/  IMAD.U32 R78, RZ, RZ, UR37 ;  /* 0x00000025ff4e7e24 */ /* 0x000fcc000f8e00ff */
        /* <DEDUP_REMOVED lines=12> */
[----:B------:R-:W-:-:S04]  /*8fb0*/  @!P1 PRMT R4, RZ, 0x654, R4 ;  /* 0x00000654ff049816 */ /* 0x000fc80000000004 */
[----:B------:R-:W2:Y:S01]  /*8fc0*/  MUFU.EX2 R73, R73 ;  /* 0x0000004900497308 */ /* 0x000ea20000000800 */
[----:B-1----:R-:W-:-:S01]  /*8fd0*/  FADD.FTZ R80, R72, R5 ;  /* 0x0000000548507221 */ /* 0x002fc20000010000 */
[----:B------:R1:W-:Y:S06]  /*8fe0*/  @!P1 SYNCS.ARRIVE.TRANS64.RED.A1T0 RZ, [R4+URZ], RZ ;  /* 0x000000ff04ff99a7 */ /* 0x0003ec000810043f */
        /* <DEDUP_REMOVED lines=28> */
.L_x_8873:
        /* <DEDUP_REMOVED lines=90> */
.L_x_8864:
[----:B------:R-:W-:-:S13]  /*9750*/  ISETP.GE.AND P2, PT, R3, UR42, PT ;  /* 0x0000002a03007c0c */ /* 0x000fda000bf46270 */
[----:B------:R-:W-:Y:S05]  /*9760*/  @!P2 BRA `(.L_x_8875) ;  /* 0x0000002c0008a947 */ /* 0x000fea0003800000 */
[----:B------:R-:W-:Y:S01]  /*9770*/  IMAD.IADD R11, R17, 0x1, -R18 ;  /* 0x00000001110b7824 */ /* 0x000fe200078e0a12 */
[----:B------:R-:W-:Y:S01]  /*9780*/  UMOV UR17, UR36 ;  /* 0x0000002400117c82 */ /* 0x000fe20008000000 */
[----:B------:R-:W-:Y:S01]  /*9790*/  IMAD.MOV.U32 R8, RZ, RZ, R0 ;  /* 0x000000ffff087224 */ /* 0x000fe200078e0000 */
[----:B------:R-:W-:Y:S01]  /*97a0*/  UMOV UR18, UR37 ;  /* 0x0000002500127c82 */ /* 0x000fe20008000000 */
[C---:B------:R-:W-:Y:S01]  /*97b0*/  IMAD.IADD R10, R11.reuse, 0x1, R7 ;  /* 0x000000010b0a7824 */ /* 0x040fe200078e0207 */
[----:B------:R-:W-:Y:S01]  /*97c0*/  ULDC UR19, c[0x0][0x9e4] ;  /* 0x0002790000137ab9 */ /* 0x000fe20000000800 */
[----:B------:R-:W-:Y:S01]  /*97d0*/  IMAD.IADD R11, R11, 0x1, R6 ;  /* 0x000000010b0b7824 */ /* 0x000fe200078e0206 */
[----:B------:R-:W-:Y:S01]  /*97e0*/  ULDC UR20, c[0x0][0x9dc] ;  /* 0x0002770000147ab9 */ /* 0x000fe20000000800 */
[----:B------:R-:W-:Y:S01]  /*97f0*/  IMAD.MOV.U32 R9, RZ, RZ, R2 ;  /* 0x000000ffff097224 */ /* 0x000fe200078e0002 */
[----:B------:R-:W-:Y:S01]  /*9800*/  LOP3.LUT R12, RZ, R10, RZ, 0x33, !PT ;  /* 0x0000000aff0c7212 */ /* 0x000fe200078e33ff */
[----:B------:R-:W-:Y:S01]  /*9810*/  ULDC UR21, c[0x0][0x9e0] ;  /* 0x0002780000157ab9 */ /* 0x000fe20000000800 */
[----:B------:R-:W-:-:S07]  /*9820*/  LOP3.LUT R13, RZ, R11, RZ, 0x33, !PT ;  /* 0x0000000bff0d7212 */ /* 0x000fce00078e33ff */
.L_x_8893:
[----:B------:R-:W-:-:S04]  /*9830*/  UISETP.NE.AND UP0, UPT, UR18, 0x1, UPT ;  /* 0x000000011200788c */ /* 0x000fc8000bf05270 */
[----:B------:R-:W-:-:S04]  /*9840*/  USEL UR36, URZ, 0x1, UP0 ;  /* 0x000000013f247887 */ /* 0x000fc80008000000 */
[----:B------:R-:W-:Y:S01]  /*9850*/  ULOP3.LUT UR36, UR17, UR36, URZ, 0x3c, !UPT ;  /* 0x0000002411247292 */ /* 0x000fe2000f8e3c3f */
[----:B------:R-:W-:Y:S11]  /*9860*/  @!P0 BRA `(.L_x_8876) ;  /* 0x0000000000048947 */ /* 0x000ff60003800000 */
[----:B------:R-:W-:Y:S01]  /*9870*/  BPT.TRAP 0x1 ;  /* 0x000000040000795c */ /* 0x000fe20000300000 */
.L_x_8876:
        /* <DEDUP_REMOVED lines=9> */
.L_x_8877:
[----:B-1----:R-:W-:Y:S05]  /*9910*/  @P2 BRA `(.L_x_8878) ;  /* 0x0000000000082947 */ /* 0x002fea0003800000 */
[----:B------:R-:W1:Y:S02]  /*9920*/  SYNCS.PHASECHK.TRANS64.TRYWAIT P2, [UR22+0x19c30], R0 ;  /* 0x019c3000ff0075a7 */ /* 0x000e640008040156 */
[----:B-1----:R-:W-:Y:S05]  /*9930*/  @!P2 BRA `(.L_x_8879) ;  /* 0x000000a40030a947 */ /* 0x002fea0003800000 */
.L_x_8878:
        /* <DEDUP_REMOVED lines=17> */
.L_x_8880:
[----:B------:R-:W-:Y:S01]  /*9a50*/  ULEA UR11, UR18, UR45, 0x3 ;  /* 0x0000002d120b7291 */ /* 0x000fe2000f8e183f */
[----:B01----:R-:W-:-:S05]  /*9a60*/  IMAD.U32 R0, RZ, RZ, UR17 ;  /* 0x00000011ff007e24 */ /* 0x003fca000f8e00ff */
[----:B------:R-:W-:-:S04]  /*9a70*/  SHF.L.U32 R0, R0, 0x1f, RZ ;  /* 0x0000001f00007819 */ /* 0x000fc800000006ff */
[----:B------:R0:W1:Y:S01]  /*9a80*/  SYNCS.PHASECHK.TRANS64.TRYWAIT P2, [UR11+0x19c50], R0 ;  /* 0x019c5000ff0075a7 */ /* 0x000062000804014b */
[----:B------:R-:W-:Y:S05]  /*9a90*/  @!P0 BRA `(.L_x_8881) ;  /* 0x0000000000048947 */ /* 0x000fea0003800000 */
[----:B------:R-:W-:Y:S01]  /*9aa0*/  BPT.TRAP 0x1 ;  /* 0x000000040000795c */ /* 0x000fe20000300000 */
.L_x_8881:
[----:B-1----:R-:W-:Y:S05]  /*9ab0*/  @P2 BRA `(.L_x_8882) ;  /* 0x0000000000082947 */ /* 0x002fea0003800000 */
[----:B------:R-:W1:Y:S02]  /*9ac0*/  SYNCS.PHASECHK.TRANS64.TRYWAIT P2, [UR11+0x19c50], R0 ;  /* 0x019c5000ff0075a7 */ /* 0x000e64000804014b */
[----:B-1----:R-:W-:Y:S05]  /*9ad0*/  @!P2 BRA `(.L_x_8883) ;  /* 0x000000a000e0a947 */ /* 0x002fea0003800000 */
.L_x_8882:
[----:B------:R-:W-:Y:S01]  /*9ae0*/  UIADD3 UR6, UR45, 0x3000, URZ ;  /* 0x000030002d067890 */ /* 0x000fe2000fffe03f */
[----:B------:R-:W-:Y:S01]  /*9af0*/  WARPGROUP.ARRIVE ;  /* 0x00000000000079c5 */ /* 0x000fe20000000000 */
[----:B------:R-:W-:Y:S01]  /*9b00*/  UMOV UR7, 0x40000040 ;  /* 0x4000004000077882 */ /* 0x000fe20000000000 */
[----:B01----:R-:W-:Y:S01]  /*9b10*/  IMAD.SHL.U32 R0, R3, 0x80, RZ ;  /* 0x0000008003007824 */ /* 0x003fe200078e00ff */
[----:B------:R-:W-:Y:S01]  /*9b20*/  USHF.R.U32.HI UR6, URZ, 0x4, UR6 ;  /* 0x000000043f067899 */ /* 0x000fe20008011606 */
[----:B------:R-:W-:-:S03]  /*9b30*/  IMAD.U32 R2, RZ, RZ, UR22 ;  /* 0x00000016ff027e24 */ /* 0x000fc6000f8e00ff */
[----:B------:R-:W-:Y:S01]  /*9b40*/  ULOP3.LUT UR6, UR6, 0x3fff, URZ, 0xc0, !UPT ;  /* 0x00003fff06067892 */ /* 0x000fe2000f8ec03f */
[----:B------:R-:W-:Y:S01]  /*9b50*/  IADD3 R15, R17, 0x1, -R0 ;  /* 0x00000001110f7810 */ /* 0x000fe20007ffe800 */
[----:B------:R-:W-:Y:S02]  /*9b60*/  @!P1 VIADD R2, R2, 0x19c40 ;  /* 0x00019c4002029836 */ /* 0x000fe40000000000 */
[----:B------:R-:W-:Y:S02]  /*9b70*/  ULOP3.LUT UR6, UR6, 0x10000, URZ, 0xfc, !UPT ;  /* 0x0001000006067892 */ /* 0x000fe4000f8efc3f */
[----:B------:R-:W-:Y:S01]  /*9b80*/  IMAD.IADD R15, R15, 0x1, -R18 ;  /* 0x000000010f0f7824 */ /* 0x000fe200078e0a12 */
[----:B------:R-:W-:Y:S01]  /*9b90*/  @!P1 PRMT R2, RZ, 0x654, R2 ;  /* 0x00000654ff029816 */ /* 0x000fe20000000002 */
[----:B------:R-:W-:Y:S02]  /*9ba0*/  UIMAD UR10, UR18, 0x300, UR6 ;  /* 0x00000300120a78a4 */ /* 0x000fe4000f8e0206 */
[----:B------:R-:W-:-:S04]  /*9bb0*/  IMAD R15, R16, -0x2, R15 ;  /* 0xfffffffe100f7824 */ /* 0x000fc800078e020f */
[----:B------:R-:W-:Y:S01]  /*9bc0*/  VIADD R23, R15, UR21 ;  /* 0x000000150f177c36 */ /* 0x000fe20008000000 */
[----:B------:R-:W-:Y:S02]  /*9bd0*/  UMOV UR6, UR10 ;  /* 0x0000000a00067c82 */ /* 0x000fe40008000000 */
[----:B------:R-:W-:Y:S01]  /*9be0*/  QGMMA.64x96x32.F32.E4M3.E4M3 R88, R148, gdesc[UR4], R88, gsb0 ;  /* 0x0160000494587df3 */ /* 0x000fe20008000858 */
[----:B------:R-:W-:Y:S01]  /*9bf0*/  UIADD3 UR6, UR10, 0x2, URZ ;  /* 0x000000020a067890 */ /* 0x000fe2000fffe03f */
[----:B------:R-:W-:Y:S01]  /*9c00*/  IMAD.IADD R20, R7, 0x1, R23 ;  /* 0x0000000107147824 */ /* 0x000fe200078e0217 */
        /* <DEDUP_REMOVED lines=15> */
[----:B------:R-:W-:Y:S01]  /*9d00*/  VIADD R21, R15, UR6 ;  /* 0x000000060f157c36 */ /* 0x000fe20008000000 */
[----:B------:R-:W-:Y:S02]  /*9d10*/  WARPGROUP.DEPBAR.LE gsb0, 0x0 ;  /* 0x00008000000079c5 */ /* 0x000fe40000010000 */
[----:B------:R0:W-:Y:S02]  /*9d20*/  @!P1 SYNCS.ARRIVE.TRANS64.RED.A1T0 RZ, [R2+URZ], RZ ;  /* 0x000000ff02ff99a7 */ /* 0x0001e4000810043f */
[----:B0-----:R-:W-:Y:S01]  /*9d30*/  IMAD.IADD R2, R7, 0x1, R21 ;  /* 0x0000000107027824 */ /* 0x001fe200078e0215 */
[----:B------:R-:W-:Y:S06]  /*9d40*/  @!P5 BRA `(.L_x_8884) ;  /* 0x000000000058d947 */ /* 0x000fec0003800000 */
        /* <DEDUP_REMOVED lines=11> */
.L_x_8886:
[----:B------:R-:W-:Y:S02]  /*9e00*/  IMAD.U32 R138, RZ, RZ, UR19 ;  /* 0x00000013ff8a7e24 */ /* 0x000fe4000f8e00ff */
[----:B------:R-:W-:-:S03]  /*9e10*/  IMAD.MOV.U32 R137, RZ, RZ, R10 ;  /* 0x000000ffff897224 */ /* 0x000fc600078e000a */
[----:B------:R-:W-:-:S13]  /*9e20*/  ISETP.NE.AND P2, PT, R138, 0x1, PT ;  /* 0x000000018a00780c */ /* 0x000fda0003f45270 */
[----:B------:R-:W0:Y:S02]  /*9e30*/  @P2 LDC.64 R14, c[0x0][0x9e8] ;  /* 0x00027a00ff0e2b82 */ /* 0x000e240000000a00 */
[----:B0-----:R-:W-:-:S05]  /*9e40*/  @P2 IMAD.HI.U32 R14, R10, R14, RZ ;  /* 0x0000000e0a0e2227 */ /* 0x001fca00078e00ff */
[----:B------:R-:W-:-:S07]  /*9e50*/  @P2 SHF.R.U32.HI R137, RZ, R15, R14 ;  /* 0x0000000fff892219 */ /* 0x000fce000001160e */
.L_x_8887:
[----:B------:R-:W-:Y:S05]  /*9e60*/  BSYNC B0 ;  /* 0x0000000000007941 */ /* 0x000fea0003800000 */
.L_x_8885:
[----:B------:R-:W-:-:S04]  /*9e70*/  IMAD R15, R137, R138, -R0 ;  /* 0x0000008a890f7224 */ /* 0x000fc800078e0a00 */
[----:B------:R-:W-:-:S05]  /*9e80*/  IMAD R15, R16, -0x2, R15 ;  /* 0xfffffffe100f7824 */ /* 0x000fca00078e020f */
[----:B------:R-:W-:Y:S02]  /*9e90*/  VIADDMNMX R20, R15, R138, R20, PT ;  /* 0x0000008a0f147246 */ /* 0x000fe40003800114 */
[----:B------:R-:W-:-:S07]  /*9ea0*/  VIMNMX R2, R2, R15, !PT ;  /* 0x0000000f02027248 */ /* 0x000fce0007fe0100 */
.L_x_8884:
        /* <DEDUP_REMOVED lines=111> */
.L_x_8890:
[----:B------:R-:W-:Y:S02]  /*a5a0*/  IMAD.U32 R20, RZ, RZ, UR19 ;  /* 0x00000013ff147e24 */ /* 0x000fe4000f8e00ff */
[----:B------:R-:W-:-:S03]  /*a5b0*/  IMAD.MOV.U32 R137, RZ, RZ, R11 ;  /* 0x000000ffff897224 */ /* 0x000fc600078e000b */
[----:B------:R-:W-:-:S13]  /*a5c0*/  ISETP.NE.AND P3, PT, R20, 0x1, PT ;  /* 0x000000011400780c */ /* 0x000fda0003f65270 */
[----:B------:R-:W0:Y:S02]  /*a5d0*/  @P3 LDC.64 R14, c[0x0][0x9e8] ;  /* 0x00027a00ff0e3b82 */ /* 0x000e240000000a00 */
[----:B0-----:R-:W-:-:S05]  /*a5e0*/  @P3 IMAD.HI.U32 R14, R11, R14, RZ ;  /* 0x0000000e0b0e3227 */ /* 0x001fca00078e00ff */
[----:B------:R-:W-:-:S07]  /*a5f0*/  @P3 SHF.R.U32.HI R137, RZ, R15, R14 ;  /* 0x0000000fff893219 */ /* 0x000fce000001160e */
.L_x_8891:
[----:B------:R-:W-:Y:S05]  /*a600*/  BSYNC B0 ;  /* 0x0000000000007941 */ /* 0x000fea0003800000 */
.L_x_8889:
[----:B------:R-:W-:-:S04]  /*a610*/  IMAD R15, R137, R20, -R0 ;  /* 0x00000014890f7224 */ /* 0x000fc800078e0a00 */
[----:B------:R-:W-:-:S05]  /*a620*/  IMAD R0, R16, -0x2, R15 ;  /* 0xfffffffe10007824 */ /* 0x000fca00078e020f */
[----:B------:R-:W-:Y:S02]  /*a630*/  VIADDMNMX R23, R0, R20, R23, PT ;  /* 0x0000001400177246 */ /* 0x000fe40003800117 */
[----:B------:R-:W-:-:S07]  /*a640*/  VIMNMX R21, R21, R0, !PT ;  /* 0x0000000015157248 */ /* 0x000fce0007fe0100 */
.L_x_8888:
        /* <DEDUP_REMOVED lines=20> */
[----:B------:R-:W-:Y:S02]  /*a790*/  ISETP.GT.AND P4, PT, R21, 0x1, P2 ;  /* 0x000000011500780c */ /* 0x000fe40001784270 */
[----:B------:R-:W-:Y:S02]  /*a7a0*/  FMNMX.FTZ R0, R44, R15, !PT ;  /* 0x0000000f2c007209 */ /* 0x000fe40007810000 */
[----:B------:R-:W-:Y:S02]  /*a7b0*/  FSEL R39, R39, -INF , !P3 ;  /* 0xff80000027277808 */ /* 0x000fe40005800000 */
        /* <DEDUP_REMOVED lines=11> */
[----:B------:R-:W-:Y:S02]  /*a870*/  FSEL R27, R27, -INF , !P4 ;  /* 0xff8000001b1b7808 */ /* 0x000fe40006000000 */
[----:B------:R-:W-:Y:S02]  /*a880*/  FMNMX.FTZ R15, R57, R0, !PT ;  /* 0x00000000390f7209 */ /* 0x000fe40007810000 */
[----:B------:R-:W-:-:S02]  /*a890*/  ISETP.GT.AND P4, PT, R21, 0x10, P2 ;  /* 0x000000101500780c */ /* 0x000fc40001784270 */
[----:B------:R-:W-:Y:S02]  /*a8a0*/  FMNMX.FTZ R0, R60, R15, !PT ;  /* 0x0000000f3c007209 */ /* 0x000fe40007810000 */
[----:B------:R-:W-:Y:S02]  /*a8b0*/  FSEL R43, R43, -INF , !P3 ;  /* 0xff8000002b2b7808 */ /* 0x000fe40005800000 */
[----:B------:R-:W-:Y:S02]  /*a8c0*/  FMNMX.FTZ R15, R61, R0, !PT ;  /* 0x000000003d0f7209 */ /* 0x000fe40007810000 */
[----:B------:R-:W-:Y:S02]  /*a8d0*/  ISETP.GT.AND P3, PT, R21, RZ, P2 ;  /* 0x000000ff1500720c */ /* 0x000fe40001764270 */
        /* <DEDUP_REMOVED lines=24> */
[----:B------:R-:W-:Y:S01]  /*aa60*/  ISETP.GT.AND P4, PT, R21, 0x29, P2 ;  /* 0x000000291500780c */ /* 0x000fe20001784270 */
[----:B------:R-:W0:Y:S03]  /*aa70*/  SHFL.BFLY PT, R15, R0, 0x2, 0x1f ;  /* 0x0c401f00000f7f89 */ /* 0x000e2600000e0000 */
[----:B------:R-:W-:-:S04]  /*aa80*/  ISETP.LT.OR P4, PT, R23, 0x2a, P4 ;  /* 0x0000002a1700780c */ /* 0x000fc80002781670 */
[----:B------:R-:W-:Y:S02]  /*aa90*/  FSEL R47, R47, -INF , !P4 ;  /* 0xff8000002f2f7808 */ /* 0x000fe40006000000 */
[----:B------:R-:W-:-:S04]  /*aaa0*/  ISETP.GT.AND P4, PT, R21, 0x31, P2 ;  /* 0x000000311500780c */ /* 0x000fc80001784270 */
[----:B------:R-:W-:-:S04]  /*aab0*/  ISETP.LT.OR P4, PT, R23, 0x32, P4 ;  /* 0x000000321700780c */ /* 0x000fc80002781670 */
[----:B------:R-:W-:Y:S02]  /*aac0*/  FSEL R51, R51, -INF , !P4 ;  /* 0xff80000033337808 */ /* 0x000fe40006000000 */
[----:B------:R-:W-:-:S04]  /*aad0*/  ISETP.GT.AND P4, PT, R21, 0x39, P2 ;  /* 0x000000391500780c */ /* 0x000fc80001784270 */
[----:B------:R-:W-:Y:S02]  /*aae0*/  ISETP.LT.OR P4, PT, R23, 0x3a, P4 ;  /* 0x0000003a1700780c */ /* 0x000fe40002781670 */
[----:B0-----:R-:W-:Y:S02]  /*aaf0*/  FMNMX.FTZ R15, R0, R15, !PT ;  /* 0x0000000f000f7209 */ /* 0x001fe40007810000 */
        /* <DEDUP_REMOVED lines=12> */
[C---:B------:R-:W-:Y:S01]  /*abc0*/  FSETP.NEU.FTZ.AND P6, PT, R2.reuse, -INF , PT ;  /* 0xff8000000200780b */ /* 0x040fe20003fdd000 */
[----:B------:R-:W-:-:S01]  /*abd0*/  FFMA.FTZ R0, R2, R137, -8 ;  /* 0xc100000002007423 */ /* 0x000fc20000010089 */
[----:B------:R-:W-:-:S04]  /*abe0*/  ISETP.GT.AND P4, PT, R21, 0x59, P2 ;  /* 0x000000591500780c */ /* 0x000fc80001784270 */
[----:B------:R-:W-:Y:S02]  /*abf0*/  FSEL R0, R0, RZ, P6 ;  /* 0x000000ff00007208 */ /* 0x000fe40003000000 */
[----:B------:R-:W-:-:S03]  /*ac00*/  ISETP.LT.OR P4, PT, R23, 0x5a, P4 ;  /* 0x0000005a1700780c */ /* 0x000fc60002781670 */
[--C-:B------:R-:W-:Y:S01]  /*ac10*/  FFMA.FTZ R15, R25, UR40, -R0.reuse ;  /* 0x00000028190f7c23 */ /* 0x100fe20008010800 */
[----:B------:R-:W-:-:S01]  /*ac20*/  FFMA.FTZ R25, R29, UR40, -R0 ;  /* 0x000000281d197c23 */ /* 0x000fc20008010800 */
[----:B------:R-:W-:Y:S01]  /*ac30*/  FSEL R29, R26, -INF , !P3 ;  /* 0xff8000001a1d7808 */ /* 0x000fe20005800000 */
[----:B------:R-:W-:-:S01]  /*ac40*/  FFMA.FTZ R20, R28, UR40, -R0 ;  /* 0x000000281c147c23 */ /* 0x000fc20008010800 */
[----:B------:R-:W-:Y:S01]  /*ac50*/  ISETP.GT.AND P3, PT, R21, 0x30, P2 ;  /* 0x000000301500780c */ /* 0x000fe20001764270 */
        /* <DEDUP_REMOVED lines=8> */
[----:B------:R-:W-:-:S01]  /*ace0*/  FFMA.FTZ R44, R44, UR40, -R0 ;  /* 0x000000282c2c7c23 */ /* 0x000fc20008010800 */
[----:B------:R-:W-:Y:S01]  /*acf0*/  FMNMX.FTZ R26, R30, R137, !PT ;  /* 0x000000891e1a7209 */ /* 0x000fe20007810000 */
[----:B------:R-:W-:-:S01]  /*ad00*/  FFMA.FTZ R48, R48, UR40, -R0 ;  /* 0x0000002830307c23 */ /* 0x000fc20008010800 */
        /* <DEDUP_REMOVED lines=23> */
[----:B------:R-:W-:Y:S01]  /*ae80*/  FFMA.FTZ R57, R57, UR40, -R0 ;  /* 0x0000002839397c23 */ /* 0x000fe20008010800 */
[----:B------:R-:W-:-:S02]  /*ae90*/  ISETP.GT.AND P3, PT, R21, 0x48, P2 ;  /* 0x000000481500780c */ /* 0x000fc40001764270 */
[----:B------:R-:W-:Y:S02]  /*aea0*/  FMNMX.FTZ R137, R43, R32, !PT ;  /* 0x000000202b897209 */ /* 0x000fe40007810000 */
[----:B------:R-:W-:Y:S01]  /*aeb0*/  ISETP.LT.OR P3, PT, R23, 0x49, P3 ;  /* 0x000000491700780c */ /* 0x000fe20001f61670 */
[----:B------:R-:W-:Y:S01]  /*aec0*/  MUFU.EX2 R14, R14 ;  /* 0x0000000e000e7308 */ /* 0x000fe20000000800 */
[----:B------:R-:W-:Y:S02]  /*aed0*/  FMNMX.FTZ R32, R46, R137, !PT ;  /* 0x000000892e207209 */ /* 0x000fe40007810000 */
[----:B------:R-:W-:Y:S02]  /*aee0*/  FSEL R62, R62, -INF , !P3 ;  /* 0xff8000003e3e7808 */ /* 0x000fe40005800000 */
[----:B------:R-:W-:Y:S02]  /*aef0*/  FMNMX.FTZ R137, R47, R32, !PT ;  /* 0x000000202f897209 */ /* 0x000fe40007810000 */
[----:B------:R-:W-:Y:S01]  /*af00*/  ISETP.GT.AND P3, PT, R21, 0x50, P2 ;  /* 0x000000501500780c */ /* 0x000fe20001764270 */
[----:B------:R2:W-:Y:S01]  /*af10*/  MUFU.EX2 R32, R44 ;  /* 0x0000002c00207308 */ /* 0x0005e20000000800 */
[----:B0-----:R-:W-:-:S02]  /*af20*/  FMNMX.FTZ R36, R50, R137, !PT ;  /* 0x0000008932247209 */ /* 0x001fc40007810000 */
[----:B------:R-:W-:Y:S02]  /*af30*/  ISETP.LT.OR P3, PT, R23, 0x51, P3 ;  /* 0x000000511700780c */ /* 0x000fe40001f61670 */
[----:B------:R-:W-:Y:S02]  /*af40*/  FMNMX.FTZ R137, R51, R36, !PT ;  /* 0x0000002433897209 */ /* 0x000fe40007810000 */
[----:B------:R-:W-:Y:S01]  /*af50*/  FSEL R66, R66, -INF , !P3 ;  /* 0xff80000042427808 */ /* 0x000fe20005800000 */
[----:B------:R-:W-:Y:S01]  /*af60*/  MUFU.EX2 R15, R15 ;  /* 0x0000000f000f7308 */ /* 0x000fe20000000800 */
[----:B------:R-:W-:Y:S02]  /*af70*/  FMNMX.FTZ R36, R54, R137, !PT ;  /* 0x0000008936247209 */ /* 0x000fe40007810000 */
[----:B------:R-:W-:Y:S02]  /*af80*/  ISETP.GT.AND P3, PT, R21, 0x58, P2 ;  /* 0x000000581500780c */ /* 0x000fe40001764270 */
[----:B------:R-:W-:-:S02]  /*af90*/  FMNMX.FTZ R137, R55, R36, !PT ;  /* 0x0000002437897209 */ /* 0x000fc40007810000 */
[----:B------:R-:W-:Y:S01]  /*afa0*/  ISETP.LT.OR P3, PT, R23, 0x59, P3 ;  /* 0x000000591700780c */ /* 0x000fe20001f61670 */
[----:B------:R0:W-:Y:S01]  /*afb0*/  MUFU.EX2 R36, R48 ;  /* 0x0000003000247308 */ /* 0x0001e20000000800 */
[----:B-1----:R-:W-:Y:S02]  /*afc0*/  FMNMX.FTZ R40, R58, R137, !PT ;  /* 0x000000893a287209 */ /* 0x002fe40007810000 */
[----:B------:R-:W-:Y:S02]  /*afd0*/  FSEL R70, R70, -INF , !P3 ;  /* 0xff80000046467808 */ /* 0x000fe40005800000 */
[----:B------:R-:W-:Y:S02]  /*afe0*/  FMNMX.FTZ R137, R59, R40, !PT ;  /* 0x000000283b897209 */ /* 0x000fe40007810000 */
[----:B------:R-:W-:Y:S01]  /*aff0*/  ISETP.GT.AND P3, PT, R21, 0x60, P2 ;  /* 0x000000601500780c */ /* 0x000fe20001764270 */
[----:B------:R-:W-:Y:S01]  /*b000*/  MUFU.EX2 R20, R20 ;  /* 0x0000001400147308 */ /* 0x000fe20000000800 */
[----:B------:R-:W-:-:S02]  /*b010*/  FMNMX.FTZ R40, R62, R137, !PT ;  /* 0x000000893e287209 */ /* 0x000fc40007810000 */
[----:B------:R-:W-:Y:S02]  /*b020*/  ISETP.LT.OR P3, PT, R23, 0x61, P3 ;  /* 0x000000611700780c */ /* 0x000fe40001f61670 */
[----:B------:R-:W-:Y:S02]  /*b030*/  FMNMX.FTZ R137, R63, R40, !PT ;  /* 0x000000283f897209 */ /* 0x000fe40007810000 */
[----:B------:R-:W-:Y:S01]  /*b040*/  FSEL R71, R71, -INF , !P4 ;  /* 0xff80000047477808 */ /* 0x000fe20006000000 */
[----:B------:R-:W-:Y:S01]  /*b050*/  MUFU.EX2 R40, R52 ;  /* 0x0000003400287308 */ /* 0x000fe20000000800 */
[----:B--2---:R-:W-:Y:S02]  /*b060*/  FMNMX.FTZ R44, R66, R137, !PT ;  /* 0x00000089422c7209 */ /* 0x004fe40007810000 */
[----:B------:R-:W-:Y:S02]  /*b070*/  ISETP.GT.AND P4, PT, R21, 0x61, P2 ;  /* 0x000000611500780c */ /* 0x000fe40001784270 */
[----:B------:R-:W-:-:S02]  /*b080*/  FMNMX.FTZ R137, R67, R44, !PT ;  /* 0x0000002c43897209 */ /* 0x000fc40007810000 */
        /* <DEDUP_REMOVED lines=9> */
[C---:B------:R-:W-:Y:S02]  /*b120*/  ISETP.GT.AND P4, PT, R21.reuse, 0x69, P2 ;  /* 0x000000691500780c */ /* 0x040fe40001784270 */
[----:B0-----:R-:W-:Y:S01]  /*b130*/  FMNMX.FTZ R48, R74, R137, !PT ;  /* 0x000000894a307209 */ /* 0x001fe20007810000 */
[----:B------:R0:W-:Y:S01]  /*b140*/  MUFU.EX2 R44, R56 ;  /* 0x00000038002c7308 */ /* 0x0001e20000000800 */
[----:B------:R-:W-:Y:S02]  /*b150*/  FSEL R78, R78, -INF , !P3 ;  /* 0xff8000004e4e7808 */ /* 0x000fe40005800000 */
[----:B------:R-:W-:Y:S02]  /*b160*/  ISETP.GT.AND P3, PT, R21, 0x70, P2 ;  /* 0x000000701500780c */ /* 0x000fe40001764270 */
[----:B------:R-:W-:-:S02]  /*b170*/  ISETP.LT.OR P4, PT, R23, 0x6a, P4 ;  /* 0x0000006a1700780c */ /* 0x000fc40002781670 */
[----:B------:R-:W-:Y:S01]  /*b180*/  FMNMX.FTZ R137, R75, R48, !PT ;  /* 0x000000304b897209 */ /* 0x000fe20007810000 */
[----:B------:R-:W-:Y:S01]  /*b190*/  MUFU.EX2 R33, R33 ;  /* 0x0000002100217308 */ /* 0x000fe20000000800 */
[----:B------:R-:W-:Y:S01]  /*b1a0*/  ISETP.LT.OR P3, PT, R23, 0x71, P3 ;  /* 0x000000711700780c */ /* 0x000fe20001f61670 */
[--C-:B0-----:R-:W-:Y:S01]  /*b1b0*/  FFMA.FTZ R56, R68, UR40, -R0.reuse ;  /* 0x0000002844387c23 */ /* 0x101fe20008010800 */
[----:B------:R-:W-:Y:S01]  /*b1c0*/  FSEL R79, R79, -INF , !P4 ;  /* 0xff8000004f4f7808 */ /* 0x000fe20006000000 */
[--C-:B------:R-:W-:Y:S01]  /*b1d0*/  FFMA.FTZ R68, R69, UR40, -R0.reuse ;  /* 0x0000002845447c23 */ /* 0x100fe20008010800 */
[----:B------:R-:W-:Y:S01]  /*b1e0*/  ISETP.GT.AND P4, PT, R21, 0x71, P2 ;  /* 0x000000711500780c */ /* 0x000fe20001784270 */
[--C-:B------:R-:W-:Y:S01]  /*b1f0*/  FFMA.FTZ R69, R77, UR40, -R0.reuse ;  /* 0x000000284d457c23 */ /* 0x100fe20008010800 */
[----:B------:R-:W-:Y:S01]  /*b200*/  FMNMX.FTZ R48, R78, R137, !PT ;  /* 0x000000894e307209 */ /* 0x000fe20007810000 */
[----:B------:R-:W-:Y:S01]  /*b210*/  FFMA.FTZ R77, R85, UR40, -R0 ;  /* 0x00000028554d7c23 */ /* 0x000fe20008010800 */
[----:B------:R-:W-:Y:S01]  /*b220*/  FSEL R82, R82, -INF , !P3 ;  /* 0xff80000052527808 */ /* 0x000fe20005800000 */
[----:B------:R-:W-:Y:S01]  /*b230*/  MUFU.EX2 R37, R37 ;  /* 0x0000002500257308 */ /* 0x000fe20000000800 */
[----:B------:R-:W-:-:S02]  /*b240*/  ISETP.GT.AND P3, PT, R21, 0x78, P2 ;  /* 0x000000781500780c */ /* 0x000fc40001764270 */
[----:B------:R-:W-:Y:S02]  /*b250*/  ISETP.LT.OR P4, PT, R23, 0x72, P4 ;  /* 0x000000721700780c */ /* 0x000fe40002781670 */
[----:B------:R-:W-:Y:S02]  /*b260*/  FMNMX.FTZ R137, R79, R48, !PT ;  /* 0x000000304f897209 */ /* 0x000fe40007810000 */
[----:B------:R-:W-:Y:S01]  /*b270*/  ISETP.GT.AND P2, PT, R21, 0x79, P2 ;  /* 0x000000791500780c */ /* 0x000fe20001744270 */
[----:B------:R-:W-:-:S01]  /*b280*/  FFMA.FTZ R21, R60, UR40, -R0 ;  /* 0x000000283c157c23 */ /* 0x000fc20008010800 */
[----:B------:R-:W-:Y:S01]  /*b290*/  ISETP.LT.OR P3, PT, R23, 0x79, P3 ;  /* 0x000000791700780c */ /* 0x000fe20001f61670 */
[----:B------:R-:W-:-:S01]  /*b2a0*/  FFMA.FTZ R60, R72, UR40, -R0 ;  /* 0x00000028483c7c23 */ /* 0x000fc20008010800 */
[----:B------:R-:W-:Y:S01]  /*b2b0*/  FSEL R83, R83, -INF , !P4 ;  /* 0xff80000053537808 */ /* 0x000fe20006000000 */
[----:B------:R-:W-:-:S01]  /*b2c0*/  FFMA.FTZ R72, R84, UR40, -R0 ;  /* 0x0000002854487c23 */ /* 0x000fc20008010800 */
[----:B------:R-:W-:Y:S01]  /*b2d0*/  FMNMX.FTZ R48, R82, R137, !PT ;  /* 0x0000008952307209 */ /* 0x000fe20007810000 */
[----:B------:R-:W-:Y:S01]  /*b2e0*/  MUFU.EX2 R41, R41 ;  /* 0x0000002900297308 */ /* 0x000fe20000000800 */
[----:B------:R-:W-:-:S02]  /*b2f0*/  ISETP.LT.OR P2, PT, R23, 0x7a, P2 ;  /* 0x0000007a1700780c */ /* 0x000fc40001741670 */
[----:B------:R-:W-:Y:S02]  /*b300*/  FSEL R86, R86, -INF , !P3 ;  /* 0xff80000056567808 */ /* 0x000fe40005800000 */
[----:B------:R-:W-:Y:S02]  /*b310*/  FMNMX.FTZ R23, R83, R48, !PT ;  /* 0x0000003053177209 */ /* 0x000fe40007810000 */
[----:B------:R-:W-:Y:S01]  /*b320*/  FSEL R87, R87, -INF , !P2 ;  /* 0xff80000057577808 */ /* 0x000fe20005000000 */
[----:B------:R-:W-:Y:S01]  /*b330*/  MUFU.EX2 R48, R61 ;  /* 0x0000003d00307308 */ /* 0x000fe20000000800 */
[----:B------:R-:W-:Y:S01]  /*b340*/  FMNMX.FTZ R52, R86, R23, !PT ;  /* 0x0000001756347209 */ /* 0x000fe20007810000 */
[----:B------:R-:W-:-:S03]  /*b350*/  FFMA.FTZ R23, R64, UR40, -R0 ;  /* 0x0000002840177c23 */ /* 0x000fc60008010800 */
[----:B------:R-:W-:Y:S01]  /*b360*/  FMNMX.FTZ R64, R87, R52, !PT ;  /* 0x0000003457407209 */ /* 0x000fe20007810000 */
[----:B------:R-:W-:-:S01]  /*b370*/  FFMA.FTZ R52, R65, UR40, -R0 ;  /* 0x0000002841347c23 */ /* 0x000fc20008010800 */
[--C-:B------:R-:W-:Y:S01]  /*b380*/  FFMA.FTZ R65, R73, UR40, -R0.reuse ;  /* 0x0000002849417c23 */ /* 0x100fe20008010800 */
[----:B------:R0:W-:Y:S01]  /*b390*/  MUFU.EX2 R61, R68 ;  /* 0x00000044003d7308 */ /* 0x0001e20000000800 */
[----:B------:R-:W-:-:S01]  /*b3a0*/  FFMA.FTZ R73, R81, UR40, -R0 ;  /* 0x0000002851497c23 */ /* 0x000fc20008010800 */
[----:B------:R-:W1:Y:S01]  /*b3b0*/  SHFL.BFLY PT, R137, R64, 0x2, 0x1f ;  /* 0x0c401f0040897f89 */ /* 0x000e6200000e0000 */
[----:B------:R-:W-:-:S05]  /*b3c0*/  IMAD.U32 R81, RZ, RZ, UR40 ;  /* 0x00000028ff517e24 */ /* 0x000fca000f8e00ff */
[----:B------:R-:W-:Y:S01]  /*b3d0*/  MUFU.EX2 R45, R45 ;  /* 0x0000002d002d7308 */ /* 0x000fe20000000800 */
[----:B0-----:R-:W-:-:S01]  /*b3e0*/  FFMA.FTZ R68, R80, UR40, -R0 ;  /* 0x0000002850447c23 */ /* 0x001fc20008010800 */
[----:B------:R-:W-:-:S05]  /*b3f0*/  FSEL R80, R2, RZ, P6 ;  /* 0x000000ff02507208 */ /* 0x000fca0003000000 */
[----:B------:R-:W-:Y:S01]  /*b400*/  FADD.FTZ R80, -R80, R9 ;  /* 0x0000000950507221 */ /* 0x000fe20000010100 */
[----:B------:R-:W-:Y:S03]  /*b410*/  MUFU.EX2 R49, R49 ;  /* 0x0000003100317308 */ /* 0x000fe60000000800 */
[----:B------:R-:W-:-:S05]  /*b420*/  FMUL.FTZ R9, R80, UR40 ;  /* 0x0000002850097c20 */ /* 0x000fca0008410000 */
[----:B------:R-:W-:Y:S01]  /*b430*/  MUFU.EX2 R53, R53 ;  /* 0x0000003500357308 */ /* 0x000fe20000000800 */
[----:B-1----:R-:W-:Y:S01]  /*b440*/  FMNMX.FTZ R137, R64, R137, !PT ;  /* 0x0000008940897209 */ /* 0x002fe20007810000 */
[----:B------:R-:W-:-:S04]  /*b450*/  FFMA.FTZ R64, R76, UR40, -R0 ;  /* 0x000000284c407c23 */ /* 0x000fc80008010800 */
[----:B------:R-:W0:Y:S02]  /*b460*/  SHFL.BFLY PT, R76, R137, 0x1, 0x1f ;  /* 0x0c201f00894c7f89 */ /* 0x000e2400000e0000 */
[----:B------:R-:W1:Y:S08]  /*b470*/  MUFU.EX2 R9, R9 ;  /* 0x0000000900097308 */ /* 0x000e700000000800 */
[----:B------:R-:W-:Y:S08]  /*b480*/  MUFU.EX2 R57, R57 ;  /* 0x0000003900397308 */ /* 0x000ff00000000800 */
[----:B------:R-:W-:Y:S01]  /*b490*/  MUFU.EX2 R21, R21 ;  /* 0x0000001500157308 */ /* 0x000fe20000000800 */
[----:B0-----:R-:W-:-:S07]  /*b4a0*/  FMNMX.FTZ R0, R137, R76, !PT ;  /* 0x0000004c89007209 */ /* 0x001fce0007810000 */
        /* <DEDUP_REMOVED lines=29> */
[----:B-1----:R-:W-:-:S04]  /*b680*/  FFMA.FTZ R62, R9, R5, R14 ;  /* 0x00000005093e7223 */ /* 0x002fc8000001000e */
[----:B------:R-:W0:Y:S08]  /*b690*/  MUFU.EX2 R54, R54 ;  /* 0x0000003600367308 */ /* 0x000e300000000800 */
[----:B------:R-:W1:Y:S08]  /*b6a0*/  MUFU.EX2 R27, R27 ;  /* 0x0000001b001b7308 */ /* 0x000e700000000800 */
[----:B------:R-:W2:Y:S01]  /*b6b0*/  MUFU.EX2 R30, R30 ;  /* 0x0000001e001e7308 */ /* 0x000ea20000000800 */
[----:B0-----:R-:W-:-:S04]  /*b6c0*/  FFMA.FTZ R5, R54, R4, R29 ;  /* 0x0000000436057223 */ /* 0x001fc8000001001d */
[----:B------:R-:W-:-:S03]  /*b6d0*/  FADD.FTZ R4, R80, R5 ;  /* 0x0000000550047221 */ /* 0x000fc60000010000 */
[----:B------:R-:W0:Y:S01]  /*b6e0*/  MUFU.EX2 R31, R31 ;  /* 0x0000001f001f7308 */ /* 0x000e220000000800 */
[----:B-1----:R-:W-:-:S07]  /*b6f0*/  FADD.FTZ R5, R27, R4 ;  /* 0x000000041b057221 */ /* 0x002fce0000010000 */
[----:B------:R1:W-:Y:S01]  /*b700*/  MUFU.EX2 R8, R81 ;  /* 0x0000005100087308 */ /* 0x0003e20000000800 */
[----:B--2---:R-:W-:-:S07]  /*b710*/  FADD.FTZ R4, R30, R5 ;  /* 0x000000051e047221 */ /* 0x004fce0000010000 */
[----:B------:R-:W2:Y:S01]  /*b720*/  MUFU.EX2 R34, R34 ;  /* 0x0000002200227308 */ /* 0x000ea20000000800 */
[----:B-1----:R-:W-:-:S01]  /*b730*/  FADD.FTZ R81, R15, R62 ;  /* 0x0000003e0f517221 */ /* 0x002fc20000010000 */
[--C-:B------:R-:W-:Y:S01]  /*b740*/  FFMA.FTZ R62, R63, UR40, -R76.reuse ;  /* 0x000000283f3e7c23 */ /* 0x100fe2000801084c */
[----:B------:R-:W-:-:S01]  /*b750*/  FFMA.FTZ R63, R66, UR40, -R76 ;  /* 0x00000028423f7c23 */ /* 0x000fc2000801084c */
[----:B0-----:R-:W-:Y:S01]  /*b760*/  FADD.FTZ R5, R31, R4 ;  /* 0x000000041f057221 */ /* 0x001fe20000010000 */
[----:B------:R-:W-:-:S03]  /*b770*/  FADD.FTZ R84, R20, R81 ;  /* 0x0000005114547221 */ /* 0x000fc60000010000 */
[----:B------:R-:W0:Y:S01]  /*b780*/  MUFU.EX2 R35, R35 ;  /* 0x0000002300237308 */ /* 0x000e220000000800 */
[----:B------:R-:W-:-:S04]  /*b790*/  FADD.FTZ R81, R25, R84 ;  /* 0x0000005419517221 */ /* 0x000fc80000010000 */
[----:B------:R-:W-:-:S03]  /*b7a0*/  FADD.FTZ R66, R24, R81 ;  /* 0x0000005118427221 */ /* 0x000fc60000010000 */
[----:B------:R-:W1:Y:S01]  /*b7b0*/  MUFU.EX2 R38, R38 ;  /* 0x0000002600267308 */ /* 0x000e620000000800 */
[----:B------:R-:W-:-:S01]  /*b7c0*/  FADD.FTZ R81, R33, R66 ;  /* 0x0000004221517221 */ /* 0x000fc20000010000 */
[----:B--2---:R-:W-:Y:S01]  /*b7d0*/  FADD.FTZ R4, R34, R5 ;  /* 0x0000000522047221 */ /* 0x004fe20000010000 */
[----:B------:R-:W-:-:S01]  /*b7e0*/  FFMA.FTZ R66, R67, UR40, -R76 ;  /* 0x0000002843427c23 */ /* 0x000fc2000801084c */
[----:B------:R-:W-:Y:S01]  /*b7f0*/  FFMA.FTZ R67, R70, UR40, -R76 ;  /* 0x0000002846437c23 */ /* 0x000fe2000801084c */
[----:B------:R-:W-:-:S03]  /*b800*/  FADD.FTZ R84, R26, R81 ;  /* 0x000000511a547221 */ /* 0x000fc60000010000 */
[----:B------:R-:W2:Y:S01]  /*b810*/  MUFU.EX2 R39, R39 ;  /* 0x0000002700277308 */ /* 0x000ea20000000800 */
[----:B0-----:R-:W-:-:S01]  /*b820*/  FADD.FTZ R5, R35, R4 ;  /* 0x0000000423057221 */ /* 0x001fc20000010000 */
[----:B------:R-:W-:-:S04]  /*b830*/  FADD.FTZ R81, R37, R84 ;  /* 0x0000005425517221 */ /* 0x000fc80000010000 */
[----:B------:R-:W-:Y:S02]  /*b840*/  FADD.FTZ R70, R28, R81 ;  /* 0x000000511c467221 */ /* 0x000fe40000010000 */
[----:B------:R-:W0:Y:S01]  /*b850*/  MUFU.EX2 R42, R42 ;  /* 0x0000002a002a7308 */ /* 0x000e220000000800 */
[----:B-1----:R-:W-:-:S01]  /*b860*/  FADD.FTZ R4, R38, R5 ;  /* 0x0000000526047221 */ /* 0x002fc20000010000 */
[----:B------:R-:W-:Y:S01]  /*b870*/  FADD.FTZ R81, R41, R70 ;  /* 0x0000004629517221 */ /* 0x000fe20000010000 */
[----:B------:R-:W-:-:S01]  /*b880*/  FFMA.FTZ R70, R71, UR40, -R76 ;  /* 0x0000002847467c23 */ /* 0x000fc2000801084c */
[----:B------:R-:W-:Y:S02]  /*b890*/  FFMA.FTZ R71, R74, UR40, -R76 ;  /* 0x000000284a477c23 */ /* 0x000fe4000801084c */
[----:B------:R-:W-:-:S02]  /*b8a0*/  FADD.FTZ R84, R32, R81 ;  /* 0x0000005120547221 */ /* 0x000fc40000010000 */
[----:B------:R-:W1:Y:S01]  /*b8b0*/  MUFU.EX2 R43, R43 ;  /* 0x0000002b002b7308 */ /* 0x000e620000000800 */
[----:B--2---:R-:W-:-:S01]  /*b8c0*/  FADD.FTZ R5, R39, R4 ;  /* 0x0000000427057221 */ /* 0x004fc20000010000 */
[----:B------:R-:W-:-:S04]  /*b8d0*/  FADD.FTZ R81, R45, R84 ;  /* 0x000000542d517221 */ /* 0x000fc80000010000 */
[----:B------:R-:W-:Y:S02]  /*b8e0*/  FADD.FTZ R74, R36, R81 ;  /* 0x00000051244a7221 */ /* 0x000fe40000010000 */
[----:B------:R-:W2:Y:S01]  /*b8f0*/  MUFU.EX2 R46, R46 ;  /* 0x0000002e002e7308 */ /* 0x000ea20000000800 */
[----:B0-----:R-:W-:-:S01]  /*b900*/  FADD.FTZ R4, R42, R5 ;  /* 0x000000052a047221 */ /* 0x001fc20000010000 */
[----:B------:R-:W-:Y:S01]  /*b910*/  FADD.FTZ R81, R49, R74 ;  /* 0x0000004a31517221 */ /* 0x000fe20000010000 */
[----:B------:R-:W-:-:S01]  /*b920*/  FFMA.FTZ R74, R75, UR40, -R76 ;  /* 0x000000284b4a7c23 */ /* 0x000fc2000801084c */
[--C-:B------:R-:W-:Y:S01]  /*b930*/  FFMA.FTZ R75, R78, UR40, -R76.reuse ;  /* 0x000000284e4b7c23 */ /* 0x100fe2000801084c */
[----:B------:R-:W-:-:S03]  /*b940*/  FFMA.FTZ R78, R79, UR40, -R76 ;  /* 0x000000284f4e7c23 */ /* 0x000fc6000801084c */
        /* <DEDUP_REMOVED lines=8> */
[----:B-1----:R-:W-:-:S04]  /*b9d0*/  FADD.FTZ R5, R50, R5 ;  /* 0x0000000532057221 */ /* 0x002fc80000010000 */
[----:B------:R-:W-:Y:S01]  /*b9e0*/  FADD.FTZ R84, R8, R5 ;  /* 0x0000000508547221 */ /* 0x000fe20000010000 */
[----:B------:R-:W-:-:S02]  /*b9f0*/  FADD.FTZ R5, R53, R4 ;  /* 0x0000000435057221 */ /* 0x000fc40000010000 */
[----:B------:R-:W1:Y:S01]  /*ba00*/  MUFU.EX2 R58, R58 ;  /* 0x0000003a003a7308 */ /* 0x000e620000000800 */
[----:B--2---:R-:W-:-:S01]  /*ba10*/  FADD.FTZ R84, R51, R84 ;  /* 0x0000005433547221 */ /* 0x004fc20000010000 */
[----:B------:R-:W-:-:S04]  /*ba20*/  FADD.FTZ R4, R44, R5 ;  /* 0x000000052c047221 */ /* 0x000fc80000010000 */
[----:B------:R-:W-:Y:S02]  /*ba30*/  FADD.FTZ R4, R57, R4 ;  /* 0x0000000439047221 */ /* 0x000fe40000010000 */
        /* <DEDUP_REMOVED lines=12> */
[--C-:B------:R-:W-:Y:S01]  /*bb00*/  FFMA.FTZ R79, R82, UR40, -R76.reuse ;  /* 0x00000028524f7c23 */ /* 0x100fe2000801084c */
[----:B------:R-:W-:-:S05]  /*bb10*/  FFMA.FTZ R82, R83, UR40, -R76 ;  /* 0x0000002853527c23 */ /* 0x000fca000801084c */
[----:B------:R-:W0:Y:S01]  /*bb20*/  MUFU.EX2 R56, R56 ;  /* 0x0000003800387308 */ /* 0x000e220000000800 */
[----:B-1----:R-:W-:-:S07]  /*bb30*/  FADD.FTZ R81, R63, R84 ;  /* 0x000000543f517221 */ /* 0x002fce0000010000 */
[----:B------:R-:W1:Y:S01]  /*bb40*/  MUFU.EX2 R67, R67 ;  /* 0x0000004300437308 */ /* 0x000e620000000800 */
[----:B--2---:R-:W-:-:S01]  /*bb50*/  FADD.FTZ R4, R66, R81 ;  /* 0x0000005142047221 */ /* 0x004fc20000010000 */
[--C-:B------:R-:W-:Y:S01]  /*bb60*/  FFMA.FTZ R81, R86, UR40, -R76.reuse ;  /* 0x0000002856517c23 */ /* 0x100fe2000801084c */
[----:B------:R-:W-:-:S05]  /*bb70*/  FFMA.FTZ R76, R87, UR40, -R76 ;  /* 0x00000028574c7c23 */ /* 0x000fca000801084c */
[----:B------:R-:W2:Y:S01]  /*bb80*/  MUFU.EX2 R70, R70 ;  /* 0x0000004600467308 */ /* 0x000ea20000000800 */
[----:B0-----:R-:W-:-:S04]  /*bb90*/  FADD.FTZ R84, R56, R5 ;  /* 0x0000000538547221 */ /* 0x001fc80000010000 */
        /* <DEDUP_REMOVED lines=37> */
.L_x_8892:
        /* <DEDUP_REMOVED lines=90> */
.L_x_8875:
[----:B------:R-:W-:Y:S06]  /*c390*/  BAR.ARV 0x8, 0x1a0 ;  /* 0x0206800000007b1d */ /* 0x000fec0000002000 */
[----:B------:R-:W-:Y:S05]  /*c3a0*/  @!P0 BRA `(.L_x_8894) ;  /* 0x0000000000048947 */ /* 0x000fea0003800000 */
[----:B------:R-:W-:Y:S01]  /*c3b0*/  BPT.TRAP 0x1 ;  /* 0x000000040000795c */ /* 0x000fe20000300000 */
.L_x_8894:
[----:B------:R-:W-:Y:S01]  /*c3c0*/  ULEA UR14, UR37, UR45, 0x3 ;  /* 0x0000002d250e7291 */ /* 0x000fe2000f8e183f */
[----:B------:R-:W-:-:S05]  /*c3d0*/  IMAD.U32 R3, RZ, RZ, UR36 ;  /* 0x00000024ff037e24 */ /* 0x000fca000f8e00ff */
[----:B------:R-:W-:-:S04]  /*c3e0*/  SHF.L.U32 R3, R3, 0x1f, RZ ;  /* 0x0000001f03037819 */ /* 0x000fc800000006ff */
[----:B------:R0:W1:Y:S01]  /*c3f0*/  SYNCS.PHASECHK.TRANS64.TRYWAIT P1, [UR14+0x19c50], R3 ;  /* 0x019c5003ff0075a7 */ /* 0x000062000802014e */
[----:B------:R-:W-:Y:S05]  /*c400*/  @!P0 BRA `(.L_x_8895) ;  /* 0x0000000000048947 */ /* 0x000fea0003800000 */
[----:B------:R-:W-:Y:S01]  /*c410*/  BPT.TRAP 0x1 ;  /* 0x000000040000795c */ /* 0x000fe20000300000 */
.L_x_8895:
[----:B-1----:R-:W-:Y:S05]  /*c420*/  @P1 BRA `(.L_x_8896) ;  /* 0x0000000000081947 */ /* 0x002fea0003800000 */
[----:B------:R-:W1:Y:S02]  /*c430*/  SYNCS.PHASECHK.TRANS64.TRYWAIT P1, [UR14+0x19c50], R3 ;  /* 0x019c5003ff0075a7 */ /* 0x000e64000802014e */
[----:B-1----:R-:W-:Y:S05]  /*c440*/  @!P1 BRA `(.L_x_8897) ;  /* 0x00000078009c9947 */ /* 0x002fea0003800000 */
.L_x_8896:
        /* <DEDUP_REMOVED lines=14> */
[----:B------:R-:W-:Y:S02]  /*c530*/  @UP0 UIMAD.WIDE.U32 UR6, UR50, UR10, URZ ;  /* 0x0000000a320602a5 */ /* 0x000fe4000f8e003f */
[----:B------:R-:W-:Y:S02]  /*c540*/  UIMAD UR10, UR37, 0x300, UR45 ;  /* 0x00000300250a78a4 */ /* 0x000fe4000f8e022d */
[----:B------:R-:W-:Y:S01]  /*c550*/  @UP0 UIMAD UR9, UR50, UR11, UR9 ;  /* 0x0000000b320902a4 */ /* 0x000fe2000f8e0209 */
[----:B------:R-:W-:-:S02]  /*c560*/  @UP0 ULDC.64 UR12, c[0x0][0x9d0] ;  /* 0x00027400000c0ab9 */ /* 0x000fc40000000a00 */
[----:B------:R-:W-:Y:S01]  /*c570*/  UMOV UR11, 0x40000040 ;  /* 0x40000040000b7882 */ /* 0x000fe20000000000 */
[----:B------:R-:W-:Y:S02]  /*c580*/  @UP0 UIMAD UR8, UR8, UR12, URZ ;  /* 0x0000000c080802a4 */ /* 0x000fe4000f8e023f */
[----:B------:R-:W-:-:S07]  /*c590*/  @UP0 UIADD3 UR7, UR7, UR9, URZ ;  /* 0x0000000907070290 */ /* 0x000fce000fffe03f */
[----:B------:R-:W-:Y:S01]  /*c5a0*/  QGMMA.64x96x32.F32.E4M3.E4M3 R88, R148, gdesc[UR8], R88, gsb0 ;  /* 0x0160000894587df3 */ /* 0x000fe20008000858 */
[----:B------:R-:W-:Y:S02]  /*c5b0*/  @UP0 UIMAD UR8, UR41, UR13, UR8 ;  /* 0x0000000d290802a4 */ /* 0x000fe4000f8e0208 */
[----:B------:R-:W-:-:S04]  /*c5c0*/  @UP0 UIMAD.WIDE.U32 UR6, UR41, UR12, UR6 ;  /* 0x0000000c290602a5 */ /* 0x000fc8000f8e0006 */
[----:B------:R-:W-:Y:S02]  /*c5d0*/  @UP0 UIADD3 UR7, UR7, UR8, URZ ;  /* 0x0000000807070290 */ /* 0x000fe4000fffe03f */
[----:B------:R-:W-:-:S04]  /*c5e0*/  @UP0 ULEA UR4, UP1, UR6, UR4, 0x2 ;  /* 0x0000000406040291 */ /* 0x000fc8000f82103f */
[----:B------:R-:W-:Y:S02]  /*c5f0*/  @UP0 ULEA.HI.X UR5, UR6, UR5, UR7, 0x2, UP1 ;  /* 0x0000000506050291 */ /* 0x000fe400088f1407 */
[----:B-1----:R-:W-:-:S04]  /*c600*/  IMAD.U32 R6, RZ, RZ, UR4 ;  /* 0x00000004ff067e24 */ /* 0x002fc8000f8e00ff */
[----:B------:R-:W-:-:S05]  /*c610*/  IMAD.U32 R7, RZ, RZ, UR5 ;  /* 0x00000005ff077e24 */ /* 0x000fca000f8e00ff */
[----:B------:R1:W2:Y:S01]  /*c620*/  @P1 LDG.E R8, desc[UR48][R6.64] ;  /* 0x0000003006081981 */ /* 0x0002a2000c1e1900 */
        /* <DEDUP_REMOVED lines=9> */
[----:B------:R-:W3:Y:S01]  /*c6c0*/  SHFL.BFLY PT, R10, R5, 0x2, 0x1f ;  /* 0x0c401f00050a7f89 */ /* 0x000ee200000e0000 */
[----:B------:R-:W-:-:S03]  /*c6d0*/  UIADD3 UR10, UR10, 0x6, URZ ;  /* 0x000000060a0a7890 */ /* 0x000fc6000fffe03f */
[----:B------:R-:W4:Y:S01]  /*c6e0*/  SHFL.BFLY PT, R9, R4, 0x2, 0x1f ;  /* 0x0c401f0004097f89 */ /* 0x000f2200000e0000 */
[----:B------:R-:W-:Y:S01]  /*c6f0*/  UMOV UR11, 0x40000040 ;  /* 0x40000040000b7882 */ /* 0x000fe20000000000 */
[----:B------:R-:W-:Y:S02]  /*c700*/  WARPGROUP.DEPBAR.LE gsb0, 0x0 ;  /* 0x00008000000079c5 */ /* 0x000fe40000010000 */
[----:B------:R-:W-:-:S06]  /*c710*/  WARPGROUP.ARRIVE ;  /* 0x00000000000079c5 */ /* 0x000fcc0000000000 */
[----:B------:R-:W-:Y:S01]  /*c720*/  QGMMA.64x96x32.F32.E4M3.E4M3 R88, R140, gdesc[UR4], R88, gsb0 ;  /* 0x016000048c587df3 */ /* 0x000fe20008000858 */
[----:B---3--:R-:W-:-:S01]  /*c730*/  FADD.FTZ R10, R10, R5 ;  /* 0x000000050a0a7221 */ /* 0x008fc20000010000 */
[----:B----4-:R-:W-:-:S04]  /*c740*/  FADD.FTZ R9, R9, R4 ;  /* 0x0000000409097221 */ /* 0x010fc80000010000 */
[----:B0-----:R-:W0:Y:S04]  /*c750*/  SHFL.BFLY PT, R3, R10, 0x1, 0x1f ;  /* 0x0c201f000a037f89 */ /* 0x001e2800000e0000 */
[----:B-1----:R-:W1:Y:S01]  /*c760*/  SHFL.BFLY PT, R6, R9, 0x1, 0x1f ;  /* 0x0c201f0009067f89 */ /* 0x002e6200000e0000 */
        /* <DEDUP_REMOVED lines=14> */
[----:B------:R-:W0:Y:S08]  /*c850*/  @P3 MUFU.LG2 R10, R10 ;  /* 0x0000000a000a3308 */ /* 0x000e300000000c00 */
[----:B------:R0:W1:Y:S08]  /*c860*/  @P2 MUFU.LG2 R6, R11 ;  /* 0x0000000b00062308 */ /* 0x0000700000000c00 */
        /* <DEDUP_REMOVED lines=16> */
.L_x_8898:
        /* <DEDUP_REMOVED lines=58> */
.L_x_8824:
        /* <DEDUP_REMOVED lines=12> */
[----:B------:R-:W2:Y:S01]  /*cdd0*/  LDL R43, [R1] ;  /* 0x00000000012b7983 */ /* 0x000ea20000100800 */
[----:B0-----:R-:W-:-:S05]  /*cde0*/  IMAD.SHL.U32 R2, R17, 0x4, RZ ;  /* 0x0000000411027824 */ /* 0x001fca00078e00ff */
[----:B------:R-:W-:-:S04]  /*cdf0*/  LOP3.LUT R2, R2, 0xc, RZ, 0xc0, !PT ;  /* 0x0000000c02027812 */ /* 0x000fc800078ec0ff */
[----:B------:R-:W-:-:S05]  /*ce00*/  IADD3 R6, P0, R2, UR4, RZ ;  /* 0x0000000402067c10 */ /* 0x000fca000ff1e0ff */
[----:B------:R-:W-:Y:S01]  /*ce10*/  IMAD.X R7, RZ, RZ, UR5, P0 ;  /* 0x00000005ff077e24 */ /* 0x000fe200080e06ff */
[----:B------:R-:W0:Y:S01]  /*ce20*/  S2R R41, SR_SWINHI ;  /* 0x0000000000297919 */ /* 0x000e220000002f00 */
[----:B------:R-:W-:Y:S01]  /*ce30*/  F2FP.BF16.F32.PACK_AB R9, R132, R9 ;  /* 0x000000098409723e */ /* 0x000fe200000010ff */
[----:B------:R-:W-:Y:S02]  /*ce40*/  ULDC.64 UR4, c[0x0][0xbd8] ;  /* 0x0002f60000047ab9 */ /* 0x000fe40000000a00 */
[----:B------:R1:W3:Y:S01]  /*ce50*/  LDG.E.CONSTANT R2, desc[UR48][R6.64] ;  /* 0x0000003006027981 */ /* 0x0002e2000c1e9900 */
        /* <DEDUP_REMOVED lines=15> */
[----:B------:R-:W-:Y:S02]  /*cf50*/  SEL R45, R5, R18, P0 ;  /* 0x00000012052d7207 */ /* 0x000fe40000000000 */
[----:B------:R-:W-:Y:S02]  /*cf60*/  SEL R48, R18, R5, P0 ;  /* 0x0000000512307207 */ /* 0x000fe40000000000 */
[----:B------:R-:W-:Y:S02]  /*cf70*/  SEL R46, R12, R11, P0 ;  /* 0x0000000b0c2e7207 */ /* 0x000fe40000000000 */
[----:B------:R-:W-:Y:S02]  /*cf80*/  MOV R6, R0 ;  /* 0x0000000000067202 */ /* 0x000fe40000000f00 */
[----:B0-----:R-:W-:-:S02]  /*cf90*/  MOV R7, R41 ;  /* 0x0000002900077202 */ /* 0x001fc40000000f00 */
[----:B------:R-:W-:Y:S02]  /*cfa0*/  F2FP.BF16.F32.PACK_AB R13, R124, R13 ;  /* 0x0000000d7c0d723e */ /* 0x000fe400000010ff */
[----:B------:R-:W-:Y:S02]  /*cfb0*/  F2FP.BF16.F32.PACK_AB R14, R125, R14 ;  /* 0x0000000e7d0e723e */ /* 0x000fe400000010ff */
        /* <DEDUP_REMOVED lines=20> */
[----:B------:R-:W-:Y:S02]  /*d100*/  SEL R39, R33, R34, P0 ;  /* 0x0000002221277207 */ /* 0x000fe40000000000 */
[----:B------:R-:W-:-:S02]  /*d110*/  F2FP.BF16.F32.PACK_AB R25, R110, R25 ;  /* 0x000000196e19723e */ /* 0x000fc400000010ff */
[----:B------:R-:W-:Y:S02]  /*d120*/  F2FP.BF16.F32.PACK_AB R26, R111, R26 ;  /* 0x0000001a6f1a723e */ /* 0x000fe400000010ff */
[----:B------:R-:W-:Y:S02]  /*d130*/  SEL R34, R34, R33, P0 ;  /* 0x0000002122227207 */ /* 0x000fe40000000000 */
[----:B------:R-:W-:Y:S02]  /*d140*/  F2FP.BF16.F32.PACK_AB R15, R118, R15 ;  /* 0x0000000f760f723e */ /* 0x000fe400000010ff */
[----:B------:R-:W-:Y:S02]  /*d150*/  F2FP.BF16.F32.PACK_AB R20, R119, R20 ;  /* 0x000000147714723e */ /* 0x000fe400000010ff */
[----:B------:R-:W-:Y:S02]  /*d160*/  SEL R33, R29, R30, P0 ;  /* 0x0000001e1d217207 */ /* 0x000fe40000000000 */
[----:B------:R-:W-:-:S02]  /*d170*/  SEL R30, R30, R29, P0 ;  /* 0x0000001d1e1e7207 */ /* 0x000fc40000000000 */
[----:B------:R-:W-:Y:S02]  /*d180*/  SEL R29, R25, R26, P0 ;  /* 0x0000001a191d7207 */ /* 0x000fe40000000000 */
[----:B------:R-:W-:Y:S02]  /*d190*/  SEL R26, R26, R25, P0 ;  /* 0x000000191a1a7207 */ /* 0x000fe40000000000 */
[----:B------:R-:W-:Y:S02]  /*d1a0*/  SEL R41, R15, R20, P0 ;  /* 0x000000140f297207 */ /* 0x000fe40000000000 */
[----:B------:R-:W-:Y:S01]  /*d1b0*/  SEL R44, R20, R15, P0 ;  /* 0x0000000f142c7207 */ /* 0x000fe20000000000 */
[----:B--2---:R-:W-:Y:S01]  /*d1c0*/  IMAD.WIDE R8, R43, 0x2, R6 ;  /* 0x000000022b087825 */ /* 0x004fe200078e0206 */
[----:B------:R-:W-:Y:S02]  /*d1d0*/  SEL R43, R11, R12, P0 ;  /* 0x0000000c0b2b7207 */ /* 0x000fe40000000000 */
[----:B------:R-:W-:-:S02]  /*d1e0*/  LOP3.LUT R5, R8, 0x180, RZ, 0xc0, !PT ;  /* 0x0000018008057812 */ /* 0x000fc400078ec0ff */
[----:B------:R-:W-:Y:S02]  /*d1f0*/  IADD3 R12, P5, R8, 0x20, RZ ;  /* 0x00000020080c7810 */ /* 0x000fe40007fbe0ff */
[----:B------:R-:W-:Y:S02]  /*d200*/  SHF.R.U64 R5, R5, 0x3, RZ ;  /* 0x0000000305057819 */ /* 0x000fe400000012ff */
[----:B------:R-:W-:Y:S01]  /*d210*/  LOP3.LUT R10, R12, 0x180, RZ, 0xc0, !PT ;  /* 0x000001800c0a7812 */ /* 0x000fe200078ec0ff */
[--C-:B------:R-:W-:Y:S01]  /*d220*/  IMAD.X R25, RZ, RZ, R9.reuse, P5 ;  /* 0x000000ffff197224 */ /* 0x100fe200028e0609 */
[C---:B------:R-:W-:Y:S02]  /*d230*/  IADD3 R14, P4, R8.reuse, 0x3000, RZ ;  /* 0x00003000080e7810 */ /* 0x040fe40007f9e0ff */
[C---:B------:R-:W-:Y:S02]  /*d240*/  IADD3 R47, P3, R8.reuse, 0x3020, RZ ;  /* 0x00003020082f7810 */ /* 0x040fe40007f7e0ff */
        /* <DEDUP_REMOVED lines=12> */
[----:B------:R-:W-:Y:S02]  /*d310*/  SHF.R.U64 R5, R5, 0x3, RZ ;  /* 0x0000000305057819 */ /* 0x000fe400000012ff */
[----:B------:R-:W-:Y:S02]  /*d320*/  SHF.R.U64 R10, R10, 0x3, RZ ;  /* 0x000000030a0a7819 */ /* 0x000fe400000012ff */
[----:B------:R-:W-:-:S02]  /*d330*/  LOP3.LUT R14, R5, R14, RZ, 0x3c, !PT ;  /* 0x0000000e050e7212 */ /* 0x000fc400078e3cff */
[----:B------:R-:W-:Y:S02]  /*d340*/  SHF.R.U64 R18, R18, 0x3, RZ ;  /* 0x0000000312127819 */ /* 0x000fe400000012ff */
[----:B------:R-:W-:Y:S02]  /*d350*/  LOP3.LUT R12, R10, R47, RZ, 0x3c, !PT ;  /* 0x0000002f0a0c7212 */ /* 0x000fe400078e3cff */
[----:B------:R-:W-:Y:S02]  /*d360*/  LOP3.LUT R10, R18, R49, RZ, 0x3c, !PT ;  /* 0x00000031120a7212 */ /* 0x000fe400078e3cff */
[----:B------:R-:W-:Y:S02]  /*d370*/  LOP3.LUT R20, R51, 0x180, RZ, 0xc0, !PT ;  /* 0x0000018033147812 */ /* 0x000fe400078ec0ff */
[----:B---3--:R-:W-:Y:S01]  /*d380*/  LOP3.LUT R5, R2, 0x2, RZ, 0x3c, !PT ;  /* 0x0000000202057812 */ /* 0x008fe200078e3cff */
[----:B------:R-:W-:Y:S01]  /*d390*/  SHFL.IDX PT, R17, R17, R2, 0x1c1f ;  /* 0x001c1f0211117589 */ /* 0x000fe200000e0000 */
[----:B------:R-:W-:-:S02]  /*d3a0*/  SHF.R.U64 R20, R20, 0x3, RZ ;  /* 0x0000000314147819 */ /* 0x000fc400000012ff */
[----:B------:R-:W-:Y:S01]  /*d3b0*/  MOV R52, R8 ;  /* 0x0000000800347202 */ /* 0x000fe20000000f00 */
[----:B------:R-:W0:Y:S01]  /*d3c0*/  SHFL.IDX PT, R36, R36, R5, 0x1c1f ;  /* 0x001c1f0524247589 */ /* 0x000e2200000e0000 */
[----:B------:R-:W-:Y:S02]  /*d3d0*/  LOP3.LUT R20, R20, R51, RZ, 0x3c, !PT ;  /* 0x0000003314147212 */ /* 0x000fe400078e3cff */
[----:B------:R-:W-:Y:S01]  /*d3e0*/  MOV R51, R24 ;  /* 0x0000001800337202 */ /* 0x000fe20000000f00 */
[----:B------:R-:W-:Y:S01]  /*d3f0*/  SHFL.IDX PT, R39, R39, R2, 0x1c1f ;  /* 0x001c1f0227277589 */ /* 0x000fe200000e0000 */
[----:B------:R-:W-:Y:S02]  /*d400*/  MOV R50, R14 ;  /* 0x0000000e00327202 */ /* 0x000fe40000000f00 */
[----:B------:R-:W-:Y:S01]  /*d410*/  MOV R49, R12 ;  /* 0x0000000c00317202 */ /* 0x000fe20000000f00 */
[----:B------:R-:W-:Y:S01]  /*d420*/  SHFL.IDX PT, R33, R33, R2, 0x1c1f ;  /* 0x001c1f0221217589 */ /* 0x000fe200000e0000 */
[----:B------:R-:W-:-:S02]  /*d430*/  MOV R47, R10 ;  /* 0x0000000a002f7202 */ /* 0x000fc40000000f00 */
[----:B------:R-:W-:Y:S01]  /*d440*/  MOV R20, R20 ;  /* 0x0000001400147202 */ /* 0x000fe20000000f00 */
[----:B------:R-:W1:Y:S01]  /*d450*/  SHFL.IDX PT, R34, R34, R5, 0x1c1f ;  /* 0x001c1f0522227589 */ /* 0x000e6200000e0000 */
[----:B------:R-:W-:-:S03]  /*d460*/  PLOP3.LUT P1, PT, PT, PT, UP0, 0x80, 0x0 ;  /* 0x000000000000781c */ /* 0x000fc60003f2f008 */
[----:B------:R-:W2:Y:S04]  /*d470*/  SHFL.IDX PT, R30, R30, R5, 0x1c1f ;  /* 0x001c1f051e1e7589 */ /* 0x000ea800000e0000 */
[----:B------:R-:W-:Y:S04]  /*d480*/  SHFL.IDX PT, R31, R31, R2, 0x1c1f ;  /* 0x001c1f021f1f7589 */ /* 0x000fe800000e0000 */
[----:B------:R-:W3:Y:S01]  /*d490*/  SHFL.IDX PT, R28, R28, R5, 0x1c1f ;  /* 0x001c1f051c1c7589 */ /* 0x000ee200000e0000 */
[----:B0-----:R-:W-:Y:S02]  /*d4a0*/  SEL R8, R17, R36, P0 ;  /* 0x0000002411087207 */ /* 0x001fe40000000000 */
[----:B------:R-:W-:Y:S01]  /*d4b0*/  SEL R10, R36, R17, P0 ;  /* 0x00000011240a7207 */ /* 0x000fe20000000000 */
[----:B------:R-:W-:Y:S04]  /*d4c0*/  SHFL.IDX PT, R23, R23, R2, 0x1c1f ;  /* 0x001c1f0217177589 */ /* 0x000fe800000e0000 */
[----:B------:R-:W0:Y:S04]  /*d4d0*/  SHFL.IDX PT, R32, R32, R5, 0x1c1f ;  /* 0x001c1f0520207589 */ /* 0x000e2800000e0000 */
[----:B------:R-:W-:Y:S01]  /*d4e0*/  SHFL.IDX PT, R27, R27, R2, 0x1c1f ;  /* 0x001c1f021b1b7589 */ /* 0x000fe200000e0000 */
[----:B-1----:R-:W-:-:S02]  /*d4f0*/  SEL R9, R39, R34, P0 ;  /* 0x0000002227097207 */ /* 0x002fc40000000000 */
[----:B------:R-:W-:Y:S01]  /*d500*/  SEL R11, R34, R39, P0 ;  /* 0x00000027220b7207 */ /* 0x000fe20000000000 */
[----:B------:R-:W1:Y:S01]  /*d510*/  SHFL.IDX PT, R38, R38, R5, 0x1c1f ;  /* 0x001c1f0526267589 */ /* 0x000e6200000e0000 */
[----:B--2---:R-:W-:Y:S02]  /*d520*/  SEL R13, R33, R30, P0 ;  /* 0x0000001e210d7207 */ /* 0x004fe40000000000 */
[----:B------:R-:W-:Y:S01]  /*d530*/  SEL R15, R30, R33, P0 ;  /* 0x000000211e0f7207 */ /* 0x000fe20000000000 */
[----:B------:R-:W-:Y:S04]  /*d540*/  SHFL.IDX PT, R29, R29, R2, 0x1c1f ;  /* 0x001c1f021d1d7589 */ /* 0x000fe800000e0000 */
[----:B------:R2:W4:Y:S01]  /*d550*/  SHFL.IDX PT, R18, R26, R5, 0x1c1f ;  /* 0x001c1f051a127589 */ /* 0x00052200000e0000 */
[----:B---3--:R-:W-:-:S03]  /*d560*/  SEL R24, R31, R28, P0 ;  /* 0x0000001c1f187207 */ /* 0x008fc60000000000 */
[----:B------:R-:W-:Y:S04]  /*d570*/  SHFL.IDX PT, R35, R35, R2, 0x1c1f ;  /* 0x001c1f0223237589 */ /* 0x000fe800000e0000 */
[----:B------:R-:W-:Y:S01]  /*d580*/  SHFL.IDX PT, R41, R41, R2, 0x1c1f ;  /* 0x001c1f0229297589 */ /* 0x000fe200000e0000 */
[----:B0-----:R-:W-:Y:S02]  /*d590*/  SEL R12, R23, R32, P0 ;  /* 0x00000020170c7207 */ /* 0x001fe40000000000 */
[----:B--2---:R-:W-:Y:S01]  /*d5a0*/  SEL R26, R28, R31, P0 ;  /* 0x0000001f1c1a7207 */ /* 0x004fe20000000000 */
[----:B------:R-:W0:Y:S01]  /*d5b0*/  SHFL.IDX PT, R40, R40, R5, 0x1c1f ;  /* 0x001c1f0528287589 */ /* 0x000e2200000e0000 */
[----:B------:R-:W-:-:S03]  /*d5c0*/  SEL R14, R32, R23, P0 ;  /* 0x00000017200e7207 */ /* 0x000fc60000000000 */
[----:B------:R-:W2:Y:S01]  /*d5d0*/  SHFL.IDX PT, R44, R44, R5, 0x1c1f ;  /* 0x001c1f052c2c7589 */ /* 0x000ea200000e0000 */
[----:B-1----:R-:W-:Y:S02]  /*d5e0*/  SEL R28, R27, R38, P0 ;  /* 0x000000261b1c7207 */ /* 0x002fe40000000000 */
[----:B------:R-:W-:Y:S01]  /*d5f0*/  SEL R30, R38, R27, P0 ;  /* 0x0000001b261e7207 */ /* 0x000fe20000000000 */
[----:B------:R-:W-:Y:S04]  /*d600*/  SHFL.IDX PT, R37, R37, R2, 0x1c1f ;  /* 0x001c1f0225257589 */ /* 0x000fe800000e0000 */
[----:B------:R-:W-:Y:S01]  /*d610*/  SHFL.IDX PT, R43, R43, R2, 0x1c1f ;  /* 0x001c1f022b2b7589 */ /* 0x000fe200000e0000 */
[----:B----4-:R-:W-:Y:S02]  /*d620*/  SEL R25, R29, R18, P0 ;  /* 0x000000121d197207 */ /* 0x010fe40000000000 */
[----:B------:R-:W-:Y:S01]  /*d630*/  SEL R27, R18, R29, P0 ;  /* 0x0000001d121b7207 */ /* 0x000fe20000000000 */
[----:B------:R-:W1:Y:S04]  /*d640*/  SHFL.IDX PT, R42, R42, R5, 0x1c1f ;  /* 0x001c1f052a2a7589 */ /* 0x000e6800000e0000 */
[----:B------:R-:W3:Y:S04]  /*d650*/  SHFL.IDX PT, R46, R46, R5, 0x1c1f ;  /* 0x001c1f052e2e7589 */ /* 0x000ee800000e0000 */
[----:B------:R-:W-:Y:S01]  /*d660*/  SHFL.IDX PT, R45, R45, R2, 0x1c1f ;  /* 0x001c1f022d2d7589 */ /* 0x000fe200000e0000 */
[----:B0-----:R-:W-:-:S02]  /*d670*/  SEL R32, R35, R40, P0 ;  /* 0x0000002823207207 */ /* 0x001fc40000000000 */
[----:B------:R-:W-:Y:S01]  /*d680*/  SEL R34, R40, R35, P0 ;  /* 0x0000002328227207 */ /* 0x000fe20000000000 */
[----:B------:R-:W0:Y:S01]  /*d690*/  SHFL.IDX PT, R48, R48, R5, 0x1c1f ;  /* 0x001c1f0530307589 */ /* 0x000e2200000e0000 */
[----:B--2---:R-:W-:Y:S02]  /*d6a0*/  SEL R29, R41, R44, P0 ;  /* 0x0000002c291d7207 */ /* 0x004fe40000000000 */
[----:B------:R-:W-:Y:S01]  /*d6b0*/  SEL R31, R44, R41, P0 ;  /* 0x000000292c1f7207 */ /* 0x000fe20000000000 */
[----:B------:R-:W-:Y:S01]  /*d6c0*/  BAR.SYNC.DEFER_BLOCKING 0x1, 0x180 ;  /* 0x0046000000007b1d */ /* 0x000fe20000010000 */
[----:B-1----:R-:W-:Y:S02]  /*d6d0*/  SEL R40, R37, R42, P0 ;  /* 0x0000002a25287207 */ /* 0x002fe40000000000 */
[----:B------:R-:W-:Y:S02]  /*d6e0*/  SEL R42, R42, R37, P0 ;  /* 0x000000252a2a7207 */ /* 0x000fe40000000000 */
[----:B---3--:R-:W-:-:S02]  /*d6f0*/  SEL R33, R43, R46, P0 ;  /* 0x0000002e2b217207 */ /* 0x008fc40000000000 */
[----:B------:R-:W-:Y:S02]  /*d700*/  SEL R35, R46, R43, P0 ;  /* 0x0000002b2e237207 */ /* 0x000fe40000000000 */
[----:B0-----:R-:W-:Y:S02]  /*d710*/  SEL R41, R45, R48, P0 ;  /* 0x000000302d297207 */ /* 0x001fe40000000000 */
[----:B------:R-:W-:Y:S01]  /*d720*/  SEL R43, R48, R45, P0 ;  /* 0x0000002d302b7207 */ /* 0x000fe20000000000 */
[----:B------:R0:W-:Y:S04]  /*d730*/  STSM.16.M88.4 [R52], R8 ;  /* 0x0000000834007844 */ /* 0x0001e80000000200 */
[----:B------:R1:W-:Y:S04]  /*d740*/  STSM.16.M88.4 [R51], R12 ;  /* 0x0000000c33007844 */ /* 0x0003e80000000200 */
[----:B------:R2:W-:Y:S04]  /*d750*/  STSM.16.M88.4 [R50], R24 ;  /* 0x0000001832007844 */ /* 0x0005e80000000200 */
[----:B------:R2:W-:Y:S04]  /*d760*/  STSM.16.M88.4 [R49], R28 ;  /* 0x0000001c31007844 */ /* 0x0005e80000000200 */
[----:B------:R2:W-:Y:S01]  /*d770*/  STSM.16.M88.4 [R47], R32 ;  /* 0x000000202f007844 */ /* 0x0005e20000000200 */
[----:B0-----:R-:W-:-:S02]  /*d780*/  IMAD.U32 R8, RZ, RZ, UR4 ;  /* 0x00000004ff087e24 */ /* 0x001fc4000f8e00ff */
[----:B------:R-:W-:Y:S01]  /*d790*/  IMAD.U32 R9, RZ, RZ, UR5 ;  /* 0x00000005ff097e24 */ /* 0x000fe2000f8e00ff */
[----:B------:R2:W-:Y:S01]  /*d7a0*/  STSM.16.M88.4 [R20], R40 ;  /* 0x0000002814007844 */ /* 0x0005e20000000200 */
[----:B------:R-:W-:Y:S01]  /*d7b0*/  ULDC.64 UR4, c[0x0][0xbe0] ;  /* 0x0002f80000047ab9 */ /* 0x000fe20000000a00 */
[----:B------:R-:W-:Y:S01]  /*d7c0*/  BAR.SYNC.DEFER_BLOCKING 0x1, 0x180 ;  /* 0x0046000000007b1d */ /* 0x000fe20000010000 */
[----:B------:R-:W-:-:S04]  /*d7d0*/  UISETP.NE.U32.AND UP1, UPT, UR4, URZ, UPT ;  /* 0x0000003f0400728c */ /* 0x000fc8000bf25070 */
[----:B------:R-:W-:-:S03]  /*d7e0*/  UISETP.NE.AND.EX UP1, UPT, UR5, URZ, UPT, UP1 ;  /* 0x0000003f0500728c */ /* 0x000fc6000bf25310 */
[----:B------:R-:W0:Y:S03]  /*d7f0*/  LDC R5, c[0x0][0xa88] ;  /* 0x0002a200ff057b82 */ /* 0x000e260000000800 */
[----:B------:R-:W-:-:S05]  /*d800*/  PLOP3.LUT P0, PT, PT, PT, UP1, 0x80, 0x0 ;  /* 0x000000000000781c */ /* 0x000fca0003f0f018 */
[----:B------:R-:W-:Y:S02]  /*d810*/  @UP1 ULDC.64 UR6, c[0x0][0xbe0] ;  /* 0x0002f80000061ab9 */ /* 0x000fe40000000a00 */
[----:B------:R-:W-:Y:S01]  /*d820*/  @UP1 UIMAD.WIDE UR6, UR39, 0x4, UR6 ;  /* 0x00000004270618a5 */ /* 0x000fe2000f8e0206 */
[----:B------:R-:W3:Y:S05]  /*d830*/  @P1 LDG.E R2, desc[UR48][R8.64] ;  /* 0x0000003008021981 */ /* 0x000eea000c1e1900 */
[----:B-1----:R-:W-:Y:S01]  /*d840*/  IMAD.U32 R12, RZ, RZ, UR6 ;  /* 0x00000006ff0c7e24 */ /* 0x002fe2000f8e00ff */
[----:B------:R-:W-:Y:S01]  /*d850*/  UMOV UR4, URZ ;  /* 0x0000003f00047c82 */ /* 0x000fe20008000000 */
[----:B------:R-:W-:-:S02]  /*d860*/  IMAD.U32 R13, RZ, RZ, UR7 ;  /* 0x00000007ff0d7e24 */ /* 0x000fc4000f8e00ff */
[----:B------:R-:W-:-:S03]  /*d870*/  IMAD R11, R152, 0x20, R22 ;  /* 0x00000020980b7824 */ /* 0x000fc600078e0216 */
[----:B0-----:R2:W5:Y:S01]  /*d880*/  @P0 LDG.E R5, desc[UR48][R12.64] ;  /* 0x000000300c050981 */ /* 0x001562000c1e1900 */
[----:B------:R-:W-:-:S03]  /*d890*/  IMAD.WIDE R6, R11, 0x2, R6 ;  /* 0x000000020b067825 */ /* 0x000fc600078e0206 */
[----:B------:R-:W-:Y:S02]  /*d8a0*/  IADD3 R11, P6, R6, 0x1800, RZ ;  /* 0x00001800060b7810 */ /* 0x000fe40007fde0ff */
[----:B---3--:R-:W-:Y:S01]  /*d8b0*/  @P1 R2UR UR4, R2 ;  /* 0x00000000020412ca */ /* 0x008fe200000e0000 */
[----:B--2---:R-:W-:-:S14]  /*d8c0*/  @P0 BRA `(.L_x_8901) ;  /* 0x0000000000100947 */ /* 0x004fdc0003800000 */
[----:B------:R-:W-:Y:S05]  /*d8d0*/  @!P1 BRA `(.L_x_8901) ;  /* 0x00000000000c9947 */ /* 0x000fea0003800000 */
[----:B------:R-:W2:Y:S04]  /*d8e0*/  LDG.E R2, desc[UR48][R8.64] ;  /* 0x0000003008027981 */ /* 0x000ea8000c1e1900 */
[----:B-----5:R-:W2:Y:S02]  /*d8f0*/  LDG.E R5, desc[UR48][R8.64+0x4] ;  /* 0x0000043008057981 */ /* 0x020ea4000c1e1900 */
[----:B--2---:R-:W-:-:S07]  /*d900*/  IMAD.IADD R5, R5, 0x1, -R2 ;  /* 0x0000000105057824 */ /* 0x004fce00078e0a02 */
.L_x_8901:
[----:B------:R-:W-:Y:S01]  /*d910*/  USHF.R.S32.HI UR9, URZ, 0x1f, UR38 ;  /* 0x0000001f3f097899 */ /* 0x000fe20008011426 */
[----:B------:R-:W-:Y:S01]  /*d920*/  LOP3.LUT R8, R11, 0x180, RZ, 0xc0, !PT ;  /* 0x000001800b087812 */ /* 0x000fe200078ec0ff */
[----:B------:R-:W-:Y:S01]  /*d930*/  ULDC.64 UR10, c[0x0][0xb70] ;  /* 0x0002dc00000a7ab9 */ /* 0x000fe20000000a00 */
[----:B------:R-:W-:Y:S01]  /*d940*/  USHF.R.S32.HI UR5, URZ, 0x1f, UR4 ;  /* 0x0000001f3f057899 */ /* 0x000fe20008011404 */
[----:B------:R-:W-:Y:S01]  /*d950*/  IMAD R14, R154, 0xc0, R156 ;  /* 0x000000c09a0e7824 */ /* 0x000fe200078e029c */
[----:B------:R-:W-:Y:S01]  /*d960*/  UIMAD UR8, UR9, UR10, URZ ;  /* 0x0000000a090872a4 */ /* 0x000fe2000f8e023f */
[----:B------:R-:W-:Y:S01]  /*d970*/  SHF.R.U64 R8, R8, 0x3, RZ ;  /* 0x0000000308087819 */ /* 0x000fe200000012ff */
[----:B------:R-:W-:Y:S01]  /*d980*/  USHF.R.S32.HI UR12, URZ, 0x1f, UR39 ;  /* 0x0000001f3f0c7899 */ /* 0x000fe20008011427 */
[----:B------:R-:W-:Y:S01]  /*d990*/  IADD3 R13, P4, R6, 0x4800, RZ ;  /* 0x00004800060d7810 */ /* 0x000fe20007f9e0ff */
[----:B------:R-:W-:Y:S01]  /*d9a0*/  UIMAD.WIDE.U32 UR6, UR38, UR10, UR4 ;  /* 0x0000000a260672a5 */ /* 0x000fe2000f8e0004 */
[----:B------:R-:W-:Y:S01]  /*d9b0*/  LOP3.LUT R8, R8, R11, RZ, 0x3c, !PT ;  /* 0x0000000b08087212 */ /* 0x000fe200078e3cff */
[----:B------:R-:W-:Y:S01]  /*d9c0*/  UIMAD UR8, UR38, UR11, UR8 ;  /* 0x0000000b260872a4 */ /* 0x000fe2000f8e0208 */
[----:B------:R-:W-:Y:S01]  /*d9d0*/  SHF.R.S32.HI R2, RZ, 0x1f, R14 ;  /* 0x0000001fff027819 */ /* 0x000fe2000001140e */
[----:B------:R-:W-:Y:S01]  /*d9e0*/  USEL UR12, UR12, URZ, !UP0 ;  /* 0x0000003f0c0c7287 */ /* 0x000fe2000c000000 */
[----:B------:R-:W-:Y:S01]  /*d9f0*/  LOP3.LUT R12, R13, 0x180, RZ, 0xc0, !PT ;  /* 0x000001800d0c7812 */ /* 0x000fe200078ec0ff */
[----:B------:R-:W-:Y:S01]  /*da00*/  ULDC.64 UR10, c[0x0][0xb78] ;  /* 0x0002de00000a7ab9 */ /* 0x000fe20000000a00 */
[----:B------:R-:W-:Y:S01]  /*da10*/  UIADD3 UR7, UR7, UR8, URZ ;  /* 0x0000000807077290 */ /* 0x000fe2000fffe03f */
[----:B------:R-:W-:Y:S01]  /*da20*/  LOP3.LUT P0, RZ, R155, 0x3, RZ, 0xc0, !PT ;  /* 0x000000039bff7812 */ /* 0x000fe2000780c0ff */
[----:B------:R-:W-:Y:S01]  /*da30*/  USEL UR13, UR39, URZ, !UP0 ;  /* 0x0000003f270d7287 */ /* 0x000fe2000c000000 */
[----:B------:R-:W-:Y:S01]  /*da40*/  SHF.R.U64 R12, R12, 0x3, RZ ;  /* 0x000000030c0c7819 */ /* 0x000fe200000012ff */
[----:B------:R-:W-:Y:S01]  /*da50*/  UIMAD UR8, UR12, UR10, URZ ;  /* 0x0000000a0c0872a4 */ /* 0x000fe2000f8e023f */
[C---:B------:R-:W-:Y:S01]  /*da60*/  IADD3 R33, P5, R6.reuse, 0x3000, RZ ;  /* 0x0000300006217810 */ /* 0x040fe20007fbe0ff */
[----:B------:R-:W-:Y:S01]  /*da70*/  UIMAD.WIDE.U32 UR6, UR13, UR10, UR6 ;  /* 0x0000000a0d0672a5 */ /* 0x000fe2000f8e0006 */
[----:B------:R-:W-:Y:S01]  /*da80*/  IADD3 R37, P3, R6, 0x6000, RZ ;  /* 0x0000600006257810 */ /* 0x000fe20007f7e0ff */
[----:B------:R-:W-:Y:S01]  /*da90*/  UIMAD UR8, UR13, UR11, UR8 ;  /* 0x0000000b0d0872a4 */ /* 0x000fe2000f8e0208 */
[----:B------:R-:W-:-:S02]  /*daa0*/  LOP3.LUT R12, R12, R13, RZ, 0x3c, !PT ;  /* 0x0000000d0c0c7212 */ /* 0x000fc400078e3cff */
[----:B------:R-:W-:Y:S01]  /*dab0*/  ULDC.64 UR10, c[0x0][0xb40] ;  /* 0x0002d000000a7ab9 */ /* 0x000fe20000000a00 */
[----:B------:R-:W-:Y:S02]  /*dac0*/  IADD3 R9, P1, R14, UR6, RZ ;  /* 0x000000060e097c10 */ /* 0x000fe4000ff3e0ff */
[----:B------:R-:W-:Y:S01]  /*dad0*/  IMAD.U32 R11, RZ, RZ, UR8 ;  /* 0x00000008ff0b7e24 */ /* 0x000fe2000f8e00ff */
[----:B------:R-:W-:Y:S02]  /*dae0*/  LOP3.LUT R32, R33, 0x180, RZ, 0xc0, !PT ;  /* 0x0000018021207812 */ /* 0x000fe400078ec0ff */
[C---:B------:R-:W-:Y:S02]  /*daf0*/  LEA R20, P2, R9.reuse, UR10, 0x2 ;  /* 0x0000000a09147c11 */ /* 0x040fe4000f8410ff */
[----:B------:R-:W-:Y:S01]  /*db00*/  IADD3.X R10, R2, UR7, R11, P1, !PT ;  /* 0x00000007020a7c10 */ /* 0x000fe20008ffe40b */
[C---:B------:R-:W-:Y:S01]  /*db10*/  VIADD R2, R14.reuse, 0x8 ;  /* 0x000000080e027836 */ /* 0x040fe20000000000 */
[----:B-----5:R-:W-:Y:S01]  /*db20*/  ISETP.GE.OR P1, PT, R14, R5, P0 ;  /* 0x000000050e00720c */ /* 0x020fe20000726670 */
[----:B------:R-:W-:Y:S01]  /*db30*/  ULDC.64 UR6, c[0x0][0xaa0] ;  /* 0x0002a80000067ab9 */ /* 0x000fe20000000a00 */
[----:B------:R-:W-:Y:S01]  /*db40*/  LEA.HI.X R21, R9, UR11, R10, 0x2, P2 ;  /* 0x0000000b09157c11 */ /* 0x000fe200090f140a */
[----:B------:R-:W-:Y:S01]  /*db50*/  IMAD.X R9, RZ, RZ, R7, P6 ;  /* 0x000000ffff097224 */ /* 0x000fe200030e0607 */
[----:B------:R-:W-:-:S02]  /*db60*/  IADD3 R11, P2, R6, 0x7800, RZ ;  /* 0x00007800060b7810 */ /* 0x000fc40007f5e0ff */
[----:B------:R-:W-:Y:S02]  /*db70*/  LOP3.LUT R36, R37, 0x180, RZ, 0xc0, !PT ;  /* 0x0000018025247812 */ /* 0x000fe400078ec0ff */
[----:B------:R-:W-:Y:S01]  /*db80*/  LOP3.LUT R13, R6, 0x180, RZ, 0xc0, !PT ;  /* 0x00000180060d7812 */ /* 0x000fe200078ec0ff */
[----:B------:R-:W-:Y:S01]  /*db90*/  IMAD.X R25, RZ, RZ, R7, P2 ;  /* 0x000000ffff197224 */ /* 0x000fe200010e0607 */
[----:B------:R-:W-:Y:S02]  /*dba0*/  ISETP.GE.OR P0, PT, R2, R5, P0 ;  /* 0x000000050200720c */ /* 0x000fe40000706670 */
[----:B------:R-:W-:Y:S02]  /*dbb0*/  LOP3.LUT R2, R11, 0x180, RZ, 0xc0, !PT ;  /* 0x000001800b027812 */ /* 0x000fe400078ec0ff */
[----:B------:R-:W-:Y:S01]  /*dbc0*/  SHF.R.U64 R32, R32, 0x3, RZ ;  /* 0x0000000320207819 */ /* 0x000fe200000012ff */
[----:B------:R-:W-:Y:S01]  /*dbd0*/  UIMAD UR5, UR5, UR6, URZ ;  /* 0x00000006050572a4 */ /* 0x000fe2000f8e023f */
[----:B------:R-:W-:Y:S01]  /*dbe0*/  SHF.R.U64 R36, R36, 0x3, RZ ;  /* 0x0000000324247819 */ /* 0x000fe200000012ff */
[----:B------:R0:W-:Y:S01]  /*dbf0*/  @!P1 STG.E desc[UR48][R20.64], R3 ;  /* 0x0000000314009986 */ /* 0x0001e2000c101930 */
[----:B------:R-:W-:-:S02]  /*dc00*/  SHF.R.U64 R13, R13, 0x3, RZ ;  /* 0x000000030d0d7819 */ /* 0x000fc400000012ff */
        /* <DEDUP_REMOVED lines=8> */
[----:B0-----:R-:W-:Y:S01]  /*dc90*/  IMAD.U32 R3, RZ, RZ, UR6 ;  /* 0x00000006ff037e24 */ /* 0x001fe2000f8e00ff */
[----:B------:R-:W-:Y:S01]  /*dca0*/  SHF.R.S32.HI R23, RZ, 0x1f, R22 ;  /* 0x0000001fff177819 */ /* 0x000fe20000011416 */
[----:B------:R0:W-:Y:S01]  /*dcb0*/  @!P0 STG.E desc[UR48][R20.64+0x20], R4 ;  /* 0x0000200414008986 */ /* 0x0001e2000c101930 */
[----:B------:R-:W-:-:S03]  /*dcc0*/  UIMAD UR5, UR4, UR7, UR5 ;  /* 0x00000007040572a4 */ /* 0x000fc6000f8e0205 */
[----:B------:R1:W5:Y:S01]  /*dcd0*/  LD.E.128 R28, desc[UR48][R6.64] ;  /* 0x00000030061c7980 */ /* 0x000362000c101d00 */
        /* <DEDUP_REMOVED lines=8> */
[----:B------:R-:W-:Y:S01]  /*dd60*/  VIADD R3, R3, UR5 ;  /* 0x0000000503037c36 */ /* 0x000fe20008000000 */
[----:B------:R-:W-:Y:S01]  /*dd70*/  SHF.R.S32.HI R153, RZ, 0x1f, R152 ;  /* 0x0000001fff997819 */ /* 0x000fe20000011498 */
[----:B------:R-:W-:Y:S01]  /*dd80*/  @!PT LDS RZ, [RZ] ;  /* 0x00000000fffff984 */ /* 0x000fe20000000800 */
[----:B------:R-:W-:Y:S01]  /*dd90*/  @!PT LDS RZ, [RZ] ;  /* 0x00000000fffff984 */ /* 0x000fe20000000800 */
[----:B------:R-:W-:Y:S01]  /*dda0*/  @!PT LDS RZ, [RZ] ;  /* 0x00000000fffff984 */ /* 0x000fe20000000800 */
[----:B------:R-:W-:Y:S01]  /*ddb0*/  @!PT LDS RZ, [RZ] ;  /* 0x00000000fffff984 */ /* 0x000fe20000000800 */
[----:B------:R2:W-:Y:S06]  /*ddc0*/  MEMBAR.ALL.CTA ;  /* 0x0000000000007992 */ /* 0x0005ec0000008000 */
[----:B--2---:R-:W2:Y:S01]  /*ddd0*/  FENCE.VIEW.ASYNC.S ;  /* 0x00000000000073c6 */ /* 0x004ea20000000000 */
[----:B-1----:R-:W-:Y:S01]  /*dde0*/  IMAD.U32 R7, RZ, RZ, UR6 ;  /* 0x00000006ff077e24 */ /* 0x002fe2000f8e00ff */
[----:B------:R-:W-:Y:S01]  /*ddf0*/  UIMAD UR4, UR38, UR7, UR4 ;  /* 0x00000007260472a4 */ /* 0x000fe2000f8e0204 */
[----:B------:R-:W-:Y:S01]  /*de00*/  IMAD R5, R154, -0xc0, R5 ;  /* 0xffffff409a057824 */ /* 0x000fe200078e0205 */
[----:B------:R-:W-:Y:S01]  /*de10*/  BSSY B1, `(.L_x_8902) ;  /* 0x0000024000017945 */ /* 0x000fe20003800000 */
[----:B------:R-:W-:Y:S01]  /*de20*/  IMAD.WIDE.U32 R2, R7, UR38, R2 ;  /* 0x0000002607027c25 */ /* 0x000fe2000f8e0002 */
[----:B------:R-:W-:-:S02]  /*de30*/  ULDC.64 UR6, c[0x0][0xae8] ;  /* 0x0002ba0000067ab9 */ /* 0x000fc40000000a00 */
[----:B------:R-:W-:Y:S01]  /*de40*/  ISETP.GE.AND P0, PT, R152, R5, PT ;  /* 0x000000059800720c */ /* 0x000fe20003f06270 */
[----:B------:R-:W-:Y:S01]  /*de50*/  VIADD R3, R3, UR4 ;  /* 0x0000000403037c36 */ /* 0x000fe20008000000 */
[----:B------:R-:W-:Y:S01]  /*de60*/  UIMAD UR4, UR12, UR6, URZ ;  /* 0x000000060c0472a4 */ /* 0x000fe2000f8e023f */
[----:B------:R-:W-:Y:S02]  /*de70*/  VIADD R0, R0, 0x19c20 ;  /* 0x00019c2000007836 */ /* 0x000fe40000000000 */
[----:B------:R-:W-:Y:S01]  /*de80*/  IMAD.U32 R7, RZ, RZ, UR6 ;  /* 0x00000006ff077e24 */ /* 0x000fe2000f8e00ff */
[----:B------:R-:W-:Y:S01]  /*de90*/  UIMAD UR4, UR13, UR7, UR4 ;  /* 0x000000070d0472a4 */ /* 0x000fe2000f8e0204 */
[----:B0-----:R-:W-:Y:S01]  /*dea0*/  VIADD R4, R152, 0x60 ;  /* 0x0000006098047836 */ /* 0x001fe20000000000 */
[----:B------:R-:W-:Y:S01]  /*deb0*/  PRMT R0, RZ, 0x654, R0 ;  /* 0x00000654ff007816 */ /* 0x000fe20000000000 */
[----:B------:R-:W-:-:S03]  /*dec0*/  IMAD.WIDE.U32 R6, R7, UR13, R2 ;  /* 0x0000000d07067c25 */ /* 0x000fc6000f8e0002 */
[----:B------:R-:W-:Y:S01]  /*ded0*/  ISETP.GE.AND P3, PT, R4, R5, PT ;  /* 0x000000050400720c */ /* 0x000fe20003f66270 */
[----:B------:R-:W-:Y:S02]  /*dee0*/  VIADD R23, R7, UR4 ;  /* 0x0000000407177c36 */ /* 0x000fe40008000000 */
[----:B------:R-:W-:Y:S01]  /*def0*/  IMAD.WIDE R4, R154, 0xc0, R152 ;  /* 0x000000c09a047825 */ /* 0x000fe200078e0298 */
[----:B--2---:R0:W-:Y:S01]  /*df00*/  SYNCS.ARRIVE.TRANS64.RED.A1T0 RZ, [R0+URZ], RZ ;  /* 0x000000ff00ff79a7 */ /* 0x0041e2000810043f */
[----:B------:R-:W-:Y:S08]  /*df10*/  @P0 BRA `(.L_x_8903) ;  /* 0x00000000004c0947 */ /* 0x000ff00003800000 */
        /* <DEDUP_REMOVED lines=19> */
.L_x_8903:
[----:B------:R-:W-:Y:S05]  /*e050*/  BSYNC B1 ;  /* 0x0000000000017941 */ /* 0x000fea0003800000 */
.L_x_8902:
[----:B------:R-:W-:Y:S05]  /*e060*/  @P3 BRA `(.L_x_8904) ;  /* 0x0000000800603947 */ /* 0x000fea0003800000 */
[----:B------:R-:W-:Y:S01]  /*e070*/  IADD3 R7, P0, R4, 0x60, RZ ;  /* 0x0000006004077810 */ /* 0x000fe20007f1e0ff */
        /* <DEDUP_REMOVED lines=22> */
.L_x_8900:
        /* <DEDUP_REMOVED lines=13> */
[----:B------:R1:W5:Y:S01]  /*e2b0*/  @P1 LDG.E R9, desc[UR48][R2.64] ;  /* 0x0000003002091981 */ /* 0x000362000c1e1900 */
[----:B------:R-:W2:Y:S04]  /*e2c0*/  S2R R0, SR_TID.X ;  /* 0x0000000000007919 */ /* 0x000ea80000002100 */
[----:B------:R-:W-:-:S05]  /*e2d0*/  PLOP3.LUT P2, PT, PT, PT, UP1, 0x80, 0x0 ;  /* 0x000000000000781c */ /* 0x000fca0003f4f018 */
[----:B------:R-:W-:Y:S02]  /*e2e0*/  @UP1 ULDC.64 UR4, c[0x0][0xbe0] ;  /* 0x0002f80000041ab9 */ /* 0x000fe40000000a00 */
[----:B------:R-:W-:-:S06]  /*e2f0*/  @UP1 UIMAD.WIDE UR4, UR39, 0x4, UR4 ;  /* 0x00000004270418a5 */ /* 0x000fcc000f8e0204 */
[----:B------:R-:W-:Y:S02]  /*e300*/  IMAD.U32 R4, RZ, RZ, UR4 ;  /* 0x00000004ff047e24 */ /* 0x000fe4000f8e00ff */
[----:B------:R-:W-:-:S05]  /*e310*/  IMAD.U32 R5, RZ, RZ, UR5 ;  /* 0x00000005ff057e24 */ /* 0x000fca000f8e00ff */
[----:B0-----:R1:W5:Y:S01]  /*e320*/  @P2 LDG.E R7, desc[UR48][R4.64] ;  /* 0x0000003004072981 */ /* 0x001362000c1e1900 */
[----:B------:R-:W-:Y:S01]  /*e330*/  USHF.R.S32.HI UR6, URZ, 0x1f, UR38 ;  /* 0x0000001f3f067899 */ /* 0x000fe20008011426 */
[----:B--2---:R-:W-:-:S05]  /*e340*/  VIADD R0, R0, 0xffffff80 ;  /* 0xffffff8000007836 */ /* 0x004fca0000000000 */
[----:B------:R-:W-:Y:S01]  /*e350*/  ISETP.GT.AND P0, PT, R0, 0xbf, PT ;  /* 0x000000bf0000780c */ /* 0x000fe20003f04270 */
[----:B------:R-:W-:-:S12]  /*e360*/  @P2 BRA `(.L_x_8905) ;  /* 0x0000000000102947 */ /* 0x000fd80003800000 */
[----:B------:R-:W-:Y:S05]  /*e370*/  @!P1 BRA `(.L_x_8905) ;  /* 0x00000000000c9947 */ /* 0x000fea0003800000 */
[----:B------:R-:W2:Y:S04]  /*e380*/  LDG.E R0, desc[UR48][R2.64] ;  /* 0x0000003002007981 */ /* 0x000ea8000c1e1900 */
[----:B-----5:R-:W2:Y:S02]  /*e390*/  LDG.E R7, desc[UR48][R2.64+0x4] ;  /* 0x0000043002077981 */ /* 0x020ea4000c1e1900 */
[----:B--2---:R-:W-:-:S07]  /*e3a0*/  IMAD.IADD R7, R7, 0x1, -R0 ;  /* 0x0000000107077824 */ /* 0x004fce00078e0a00 */
.L_x_8905:
        /* <DEDUP_REMOVED lines=31> */
.L_x_8907:
[----:B------:R-:W-:Y:S05]  /*e5a0*/  BSYNC B1 ;  /* 0x0000000000017941 */ /* 0x000fea0003800000 */
.L_x_8906:
[----:B------:R-:W-:Y:S01]  /*e5b0*/  ULDC.64 UR4, c[0x0][0xaa0] ;  /* 0x0002a80000047ab9 */ /* 0x000fe20000000a00 */
[----:B------:R-:W-:Y:S01]  /*e5c0*/  ULDC.64 UR10, c[0x0][0xae0] ;  /* 0x0002b800000a7ab9 */ /* 0x000fe20000000a00 */
[----:B------:R-:W-:Y:S01]  /*e5d0*/  IMAD R0, R6, UR4, RZ ;  /* 0x0000000406007c24 */ /* 0x000fe2000f8e02ff */
[----:B------:R-:W-:Y:S01]  /*e5e0*/  BSSY B1, `(.L_x_8908) ;  /* 0x000002a000017945 */ /* 0x000fe20003800000 */
[----:B01----:R-:W-:Y:S01]  /*e5f0*/  IMAD.WIDE.U32 R2, R9, UR4, R22 ;  /* 0x0000000409027c25 */ /* 0x003fe2000f8e0016 */
[----:B------:R-:W-:-:S03]  /*e600*/  UIMAD UR4, UR6, UR10, URZ ;  /* 0x0000000a060472a4 */ /* 0x000fc6000f8e023f */
[----:B------:R-:W-:Y:S01]  /*e610*/  IMAD R9, R9, UR5, R0 ;  /* 0x0000000509097c24 */ /* 0x000fe2000f8e0200 */
[----:B------:R-:W-:Y:S01]  /*e620*/  UIMAD UR4, UR38, UR11, UR4 ;  /* 0x0000000b260472a4 */ /* 0x000fe2000f8e0204 */
[----:B------:R-:W-:Y:S02]  /*e630*/  IMAD.U32 R5, RZ, RZ, UR10 ;  /* 0x0000000aff057e24 */ /* 0x000fe4000f8e00ff */
[----:B------:R-:W-:Y:S01]  /*e640*/  IMAD.IADD R3, R3, 0x1, R9 ;  /* 0x0000000103037824 */ /* 0x000fe200078e0209 */
[----:B------:R-:W-:Y:S01]  /*e650*/  ULDC.64 UR10, c[0x0][0xae8] ;  /* 0x0002ba00000a7ab9 */ /* 0x000fe20000000a00 */
[----:B------:R-:W-:Y:S02]  /*e660*/  IMAD R7, R154, -0xc0, R7 ;  /* 0xffffff409a077824 */ /* 0x000fe400078e0207 */
[----:B------:R-:W-:-:S03]  /*e670*/  IMAD.WIDE.U32 R2, R5, UR38, R2 ;  /* 0x0000002605027c25 */ /* 0x000fc6000f8e0002 */
[CC--:B------:R-:W-:Y:S01]  /*e680*/  ISETP.GE.AND P0, PT, R152.reuse, R7.reuse, PT ;  /* 0x000000079800720c */ /* 0x0c0fe20003f06270 */
[----:B------:R-:W-:Y:S01]  /*e690*/  VIADD R3, R3, UR4 ;  /* 0x0000000403037c36 */ /* 0x000fe20008000000 */
[----:B------:R-:W-:Y:S01]  /*e6a0*/  UIMAD UR4, UR7, UR10, URZ ;  /* 0x0000000a070472a4 */ /* 0x000fe2000f8e023f */
[----:B------:R-:W-:Y:S02]  /*e6b0*/  VIADD R0, R152, 0x60 ;  /* 0x0000006098007836 */ /* 0x000fe40000000000 */
[----:B------:R-:W-:Y:S01]  /*e6c0*/  IMAD.U32 R5, RZ, RZ, UR10 ;  /* 0x0000000aff057e24 */ /* 0x000fe2000f8e00ff */
[----:B------:R-:W-:Y:S01]  /*e6d0*/  UIMAD UR4, UR8, UR11, UR4 ;  /* 0x0000000b080472a4 */ /* 0x000fe2000f8e0204 */
[----:B------:R-:W-:Y:S01]  /*e6e0*/  IMAD.MOV.U32 R6, RZ, RZ, R152 ;  /* 0x000000ffff067224 */ /* 0x000fe200078e0098 */
[----:B------:R-:W-:Y:S01]  /*e6f0*/  ISETP.GE.AND P1, PT, R0, R7, PT ;  /* 0x000000070000720c */ /* 0x000fe20003f26270 */
[----:B------:R-:W-:Y:S01]  /*e700*/  IMAD.WIDE.U32 R4, R5, UR8, R2 ;  /* 0x0000000805047c25 */ /* 0x000fe2000f8e0002 */
[----:B------:R-:W-:-:S03]  /*e710*/  SHF.R.S32.HI R7, RZ, 0x1f, R152 ;  /* 0x0000001fff077819 */ /* 0x000fc60000011498 */
        /* <DEDUP_REMOVED lines=22> */
.L_x_8909:
[----:B------:R-:W-:Y:S05]  /*e880*/  BSYNC B1 ;  /* 0x0000000000017941 */ /* 0x000fea0003800000 */
.L_x_8908:
        /* <DEDUP_REMOVED lines=22> */
.L_x_8904:
[----:B------:R-:W-:Y:S05]  /*e9f0*/  BSYNC B0 ;  /* 0x0000000000007941 */ /* 0x000fea0003800000 */
.L_x_8899:
[----:B------:R-:W-:Y:S02]  /*ea00*/  ULDC UR4, c[0x0][0xc14] ;  /* 0x0003050000047ab9 */ /* 0x000fe40000000800 */
[----:B------:R-:W-:-:S06]  /*ea10*/  UISETP.GE.AND UP0, UPT, UR50, UR4, UPT ;  /* 0x000000043200728c */ /* 0x000fcc000bf06270 */
[----:B------:R-:W-:-:S13]  /*ea20*/  PLOP3.LUT P0, PT, PT, PT, UP0, 0x80, 0x0 ;  /* 0x000000000000781c */ /* 0x000fda0003f0f008 */
[----:B------:R-:W-:Y:S05]  /*ea30*/  @!P0 BRA `(.L_x_8910) ;  /* 0xffffff2000cc8947 */ /* 0x000fea000383ffff */
[----:B------:R-:W-:Y:S05]  /*ea40*/  EXIT ;  /* 0x000000000000794d */ /* 0x000fea0003800000 */
.L_x_8813:
        /* <DEDUP_REMOVED lines=13> */
[----:B------:R-:W0:Y:S02]  /*eb20*/  LDS.128 R24, [UR4+0x19cd0] ;  /* 0x019cd004ff187984 */ /* 0x000e240008000c00 */
[----:B0-----:R-:W-:Y:S02]  /*eb30*/  R2UR UR46, R27 ;  /* 0x000000001b2e72ca */ /* 0x001fe400000e0000 */
[----:B------:R-:W-:Y:S01]  /*eb40*/  R2UR UR38, R26 ;  /* 0x000000001a2672ca */ /* 0x000fe200000e0000 */
[----:B------:R-:W-:Y:S06]  /*eb50*/  BAR.ARV 0x4, 0x200 ;  /* 0x0108000000007b1d */ /* 0x000fec0000002000 */
[----:B------:R-:W-:Y:S08]  /*eb60*/  BRA `(.L_x_8912) ;  /* 0x0000000800b07947 */ /* 0x000ff00003800000 */
.L_x_8911:
[----:B------:R-:W0:Y:S01]  /*eb70*/  S2R R2, SR_TID.X ;  /* 0x0000000000027919 */ /* 0x000e220000002100 */
        /* <DEDUP_REMOVED lines=31> */
[----:B------:R-:W1:Y:S02]  /*ed70*/  SHFL.IDX PT, R6, R10, 0x1f, 0x1f ;  /* 0x03e01f000a067f89 */ /* 0x000e6400000e0000 */
[----:B-1----:R-:W-:-:S04]  /*ed80*/  IMAD R6, R6, R9, RZ ;  /* 0x0000000906067224 */ /* 0x002fc800078e02ff */
[----:B------:R-:W-:Y:S01]  /*ed90*/  IMAD.MOV.U32 R3, RZ, RZ, R6 ;  /* 0x000000ffff037224 */ /* 0x000fe200078e0006 */
[----:B0-----:R-:W-:-:S13]  /*eda0*/  ISETP.GT.AND P6, PT, R6, R7, PT ;  /* 0x000000070600720c */ /* 0x001fda0003fc4270 */
[----:B------:R-:W-:Y:S05]  /*edb0*/  @P6 BRA `(.L_x_8913) ;  /* 0x0000000000a06947 */ /* 0x000fea0003800000 */
[----:B------:R-:W-:Y:S01]  /*edc0*/  IMAD.MOV.U32 R6, RZ, RZ, R3 ;  /* 0x000000ffff067224 */ /* 0x000fe200078e0003 */
[----:B------:R-:W-:Y:S01]  /*edd0*/  UMOV UR46, URZ ;  /* 0x0000003f002e7c82 */ /* 0x000fe20008000000 */
[----:B------:R-:W-:Y:S01]  /*ede0*/  ULDC UR6, c[0x0][0xc14] ;  /* 0x0003050000067ab9 */ /* 0x000fe20000000800 */
[----:B------:R-:W-:-:S05]  /*edf0*/  ULDC UR5, c[0x0][0xc14] ;  /* 0x0003050000057ab9 */ /* 0x000fca0000000800 */
.L_x_8917:
        /* <DEDUP_REMOVED lines=14> */
.L_x_8916:
[----:B------:R-:W-:Y:S05]  /*eee0*/  BSYNC B0 ;  /* 0x0000000000007941 */ /* 0x000fea0003800000 */
.L_x_8915:
        /* <DEDUP_REMOVED lines=21> */
.L_x_8913:
        /* <DEDUP_REMOVED lines=25> */
.L_x_8918:
[----:B-1----:R-:W-:Y:S01]  /*f1d0*/  IMAD R24, R24, R9, R14 ;  /* 0x0000000918187224 */ /* 0x002fe200078e020e */
[----:B0-----:R-:W-:Y:S01]  /*f1e0*/  IABS R10, R6 ;  /* 0x00000006000a7213 */ /* 0x001fe20000000000 */
[----:B------:R-:W-:Y:S02]  /*f1f0*/  IMAD R13, R16, R11, RZ ;  /* 0x0000000b100d7224 */ /* 0x000fe400078e02ff */
[----:B------:R-:W-:Y:S02]  /*f200*/  IMAD.IADD R7, R7, 0x1, -R24 ;  /* 0x0000000107077824 */ /* 0x000fe400078e0a18 */
[----:B------:R-:W-:Y:S02]  /*f210*/  IMAD.MOV.U32 R2, RZ, RZ, RZ ;  /* 0x000000ffff027224 */ /* 0x000fe400078e00ff */
[----:B------:R-:W-:Y:S02]  /*f220*/  IMAD.MOV R10, RZ, RZ, -R10 ;  /* 0x000000ffff0a7224 */ /* 0x000fe400078e0a0a */
[----:B------:R-:W-:Y:S01]  /*f230*/  IMAD.HI.U32 R2, R3, R13, R2 ;  /* 0x0000000d03027227 */ /* 0x000fe200078e0002 */
        /* <DEDUP_REMOVED lines=18> */
[----:B------:R-:W-:Y:S02]  /*f360*/  VIADDMNMX R8, R3, R9, R8, PT ;  /* 0x0000000903087246 */ /* 0x000fe40003800108 */
[----:B------:R-:W-:-:S02]  /*f370*/  IABS R6, R13 ;  /* 0x0000000d00067213 */ /* 0x000fc40000000000 */
[----:B------:R-:W-:-:S04]  /*f380*/  IABS R9, R8 ;  /* 0x0000000800097213 */ /* 0x000fc80000000000 */
[----:B------:R-:W0:Y:S08]  /*f390*/  I2F.RP R11, R9 ;  /* 0x00000009000b7306 */ /* 0x000e300000209400 */
[----:B0-----:R-:W0:Y:S02]  /*f3a0*/  MUFU.RCP R11, R11 ;  /* 0x0000000b000b7308 */ /* 0x001e240000001000 */
[----:B0-----:R-:W-:-:S06]  /*f3b0*/  VIADD R3, R11, 0xffffffe ;  /* 0x0ffffffe0b037836 */ /* 0x001fcc0000000000 */
[----:B------:R-:W0:Y:S02]  /*f3c0*/  F2I.FTZ.U32.TRUNC.NTZ R3, R3 ;  /* 0x0000000300037305 */ /* 0x000e24000021f000 */
[----:B0-----:R-:W-:-:S04]  /*f3d0*/  IMAD.MOV R12, RZ, RZ, -R3 ;  /* 0x000000ffff0c7224 */ /* 0x001fc800078e0a03 */
[----:B------:R-:W-:Y:S01]  /*f3e0*/  IMAD R7, R12, R9, RZ ;  /* 0x000000090c077224 */ /* 0x000fe200078e02ff */
[----:B------:R-:W-:-:S03]  /*f3f0*/  IABS R12, R8 ;  /* 0x00000008000c7213 */ /* 0x000fc60000000000 */
[----:B------:R-:W-:Y:S01]  /*f400*/  IMAD.HI.U32 R2, R3, R7, R2 ;  /* 0x0000000703027227 */ /* 0x000fe200078e0002 */
[----:B------:R-:W-:-:S03]  /*f410*/  LOP3.LUT R3, R13, R8, RZ, 0x3c, !PT ;  /* 0x000000080d037212 */ /* 0x000fc600078e3cff */
[----:B------:R-:W-:Y:S01]  /*f420*/  IMAD.MOV.U32 R7, RZ, RZ, R6 ;  /* 0x000000ffff077224 */ /* 0x000fe200078e0006 */
[----:B------:R-:W-:Y:S01]  /*f430*/  ISETP.GE.AND P2, PT, R3, RZ, PT ;  /* 0x000000ff0300720c */ /* 0x000fe20003f46270 */
[----:B------:R-:W-:Y:S02]  /*f440*/  IMAD.MOV R6, RZ, RZ, -R12 ;  /* 0x000000ffff067224 */ /* 0x000fe400078e0a0c */
[----:B------:R-:W-:-:S04]  /*f450*/  IMAD.HI.U32 R2, R2, R7, RZ ;  /* 0x0000000702027227 */ /* 0x000fc800078e00ff */
[----:B------:R-:W-:Y:S02]  /*f460*/  IMAD R6, R2, R6, R7 ;  /* 0x0000000602067224 */ /* 0x000fe400078e0207 */
[----:B------:R-:W-:-:S03]  /*f470*/  IMAD.IADD R3, R13, 0x1, R10 ;  /* 0x000000010d037824 */ /* 0x000fc600078e020a */
[----:B------:R-:W-:-:S13]  /*f480*/  ISETP.GT.U32.AND P1, PT, R9, R6, PT ;  /* 0x000000060900720c */ /* 0x000fda0003f24070 */
[----:B------:R-:W-:Y:S02]  /*f490*/  @!P1 IMAD.IADD R6, R6, 0x1, -R9 ;  /* 0x0000000106069824 */ /* 0x000fe400078e0a09 */
[----:B------:R-:W-:Y:S01]  /*f4a0*/  @!P1 VIADD R2, R2, 0x1 ;  /* 0x0000000102029836 */ /* 0x000fe20000000000 */
[----:B------:R-:W-:Y:S02]  /*f4b0*/  ISETP.NE.AND P1, PT, R8, RZ, PT ;  /* 0x000000ff0800720c */ /* 0x000fe40003f25270 */
[----:B------:R-:W-:Y:S01]  /*f4c0*/  ISETP.GE.U32.AND P0, PT, R6, R9, PT ;  /* 0x000000090600720c */ /* 0x000fe20003f06070 */
[----:B------:R-:W-:-:S12]  /*f4d0*/  IMAD.MOV R6, RZ, RZ, -R8 ;  /* 0x000000ffff067224 */ /* 0x000fd800078e0a08 */
[----:B------:R-:W-:-:S04]  /*f4e0*/  @P0 VIADD R2, R2, 0x1 ;  /* 0x0000000102020836 */ /* 0x000fc80000000000 */
[----:B------:R-:W-:Y:S01]  /*f4f0*/  @!P2 IMAD.MOV R2, RZ, RZ, -R2 ;  /* 0x000000ffff02a224 */ /* 0x000fe200078e0a02 */
[----:B------:R-:W-:-:S04]  /*f500*/  @!P1 LOP3.LUT R2, RZ, R8, RZ, 0x33, !PT ;  /* 0x00000008ff029212 */ /* 0x000fc800078e33ff */
[----:B------:R-:W-:Y:S01]  /*f510*/  LOP3.LUT R25, RZ, R2, RZ, 0x33, !PT ;  /* 0x00000002ff197212 */ /* 0x000fe200078e33ff */
[----:B------:R-:W-:-:S04]  /*f520*/  IMAD R3, R2, R6, R3 ;  /* 0x0000000602037224 */ /* 0x000fc800078e0203 */
[----:B------:R-:W-:Y:S01]  /*f530*/  IMAD.IADD R25, R4, 0x1, R25 ;  /* 0x0000000104197824 */ /* 0x000fe200078e0219 */
[----:B------:R-:W-:Y:S01]  /*f540*/  R2UR UR38, R3 ;  /* 0x00000000032672ca */ /* 0x000fe200000e0000 */
[----:B------:R-:W-:-:S14]  /*f550*/  BRA `(.L_x_8919) ;  /* 0x00000000000c7947 */ /* 0x000fdc0003800000 */
.L_x_8914:
[----:B------:R-:W-:Y:S01]  /*f560*/  IMAD.MOV.U32 R24, RZ, RZ, R7 ;  /* 0x000000ffff187224 */ /* 0x000fe200078e0007 */
[----:B------:R-:W-:Y:S01]  /*f570*/  UMOV UR38, URZ ;  /* 0x0000003f00267c82 */ /* 0x000fe20008000000 */
[----:B------:R-:W-:-:S07]  /*f580*/  IMAD.MOV.U32 R25, RZ, RZ, RZ ;  /* 0x000000ffff197224 */ /* 0x000fce00078e00ff */
.L_x_8919:
[----:B------:R-:W-:Y:S01]  /*f590*/  ISETP.NE.AND P0, PT, R5, RZ, PT ;  /* 0x000000ff0500720c */ /* 0x000fe20003f05270 */
[----:B------:R-:W-:Y:S02]  /*f5a0*/  IMAD.U32 R6, RZ, RZ, UR38 ;  /* 0x00000026ff067e24 */ /* 0x000fe4000f8e00ff */
[----:B------:R-:W-:Y:S02]  /*f5b0*/  IMAD.U32 R7, RZ, RZ, UR46 ;  /* 0x0000002eff077e24 */ /* 0x000fe4000f8e00ff */
[----:B------:R-:W-:Y:S02]  /*f5c0*/  IMAD.MOV.U32 R4, RZ, RZ, R24 ;  /* 0x000000ffff047224 */ /* 0x000fe400078e0018 */
[----:B------:R-:W-:-:S06]  /*f5d0*/  IMAD.MOV.U32 R5, RZ, RZ, R25 ;  /* 0x000000ffff057224 */ /* 0x000fcc00078e0019 */
[----:B------:R-:W0:Y:S01]  /*f5e0*/  @!P0 S2R R3, SR_CgaCtaId ;  /* 0x0000000000038919 */ /* 0x000e220000008800 */
[----:B------:R-:W-:-:S04]  /*f5f0*/  @!P0 MOV R2, 0x400 ;  /* 0x0000040000028802 */ /* 0x000fc80000000f00 */
[----:B0-----:R-:W-:-:S05]  /*f600*/  @!P0 LEA R2, R3, R2, 0x18 ;  /* 0x0000000203028211 */ /* 0x001fca00078ec0ff */
[----:B------:R0:W-:Y:S01]  /*f610*/  @!P0 STS.128 [R2+0x19cd0], R4 ;  /* 0x019cd00402008388 */ /* 0x0001e20000000c00 */
[----:B------:R-:W-:Y:S06]  /*f620*/  BAR.ARV 0x5, 0x200 ;  /* 0x0148000000007b1d */ /* 0x000fec0000002000 */
.L_x_8912:
[----:B------:R-:W-:Y:S01]  /*f630*/  ULDC UR4, c[0x0][0xc14] ;  /* 0x0003050000047ab9 */ /* 0x000fe20000000800 */
[----:B------:R1:W-:Y:S01]  /*f640*/  STL [R1+0x8], RZ ;  /* 0x000008ff01007387 */ /* 0x0003e20000100800 */
[----:B------:R-:W-:Y:S01]  /*f650*/  UISETP.GE.AND UP0, UPT, UR46, UR4, UPT ;  /* 0x000000042e00728c */ /* 0x000fe2000bf06270 */
[----:B------:R-:W-:Y:S02]  /*f660*/  IMAD.MOV.U32 R22, RZ, RZ, 0x1 ;  /* 0x00000001ff167424 */ /* 0x000fe400078e00ff */
[----:B------:R-:W-:-:S03]  /*f670*/  IMAD.MOV.U32 R17, RZ, RZ, RZ ;  /* 0x000000ffff117224 */ /* 0x000fc600078e00ff */
[----:B------:R-:W-:-:S13]  /*f680*/  PLOP3.LUT P0, PT, PT, PT, UP0, 0x80, 0x0 ;  /* 0x000000000000781c */ /* 0x000fda0003f0f008 */
[----:B-1----:R-:W-:Y:S05]  /*f690*/  @P0 BRA `(.L_x_8920) ;  /* 0x0000004000480947 */ /* 0x002fea0003800000 */
[----:B------:R-:W1:Y:S01]  /*f6a0*/  S2R R8, SR_TID.X ;  /* 0x0000000000087919 */ /* 0x000e620000002100 */
[----:B------:R-:W-:Y:S01]  /*f6b0*/  IMAD.SHL.U32 R9, R0, 0x800, RZ ;  /* 0x0000080000097824 */ /* 0x000fe200078e00ff */
[----:B------:R-:W-:Y:S01]  /*f6c0*/  ULOP3.LUT UR41, UR43, 0x1, URZ, 0xfc, !UPT ;  /* 0x000000012b297892 */ /* 0x000fe2000f8efc3f */
[----:B------:R-:W-:Y:S01]  /*f6d0*/  IMAD.MOV.U32 R22, RZ, RZ, 0x1 ;  /* 0x00000001ff167424 */ /* 0x000fe200078e00ff */
[----:B0-----:R-:W0:Y:S01]  /*f6e0*/  S2R R7, SR_TID.X ;  /* 0x0000000000077919 */ /* 0x001e220000002100 */
[----:B------:R-:W-:Y:S01]  /*f6f0*/  IMAD.MOV.U32 R17, RZ, RZ, RZ ;  /* 0x000000ffff117224 */ /* 0x000fe200078e00ff */
[----:B------:R-:W-:Y:S01]  /*f700*/  ULOP3.LUT UR45, UR43, 0x2, URZ, 0xfc, !UPT ;  /* 0x000000022b2d7892 */ /* 0x000fe2000f8efc3f */
[----:B------:R2:W-:Y:S01]  /*f710*/  STL [R1+0x8], RZ ;  /* 0x000008ff01007387 */ /* 0x0005e20000100800 */
[----:B------:R-:W-:Y:S01]  /*f720*/  ULDC UR44, c[0x0][0xc] ;  /* 0x00000300002c7ab9 */ /* 0x000fe20000000800 */
[----:B------:R-:W-:Y:S01]  /*f730*/  ULDC.64 UR50, c[0x0][0x198] ;  /* 0x0000660000327ab9 */ /* 0x000fe20000000a00 */
[----:B-1----:R-:W-:Y:S01]  /*f740*/  SHF.R.U32.HI R4, RZ, 0x1, R8 ;  /* 0x00000001ff047819 */ /* 0x002fe20000011608 */
[C---:B------:R-:W-:Y:S01]  /*f750*/  IMAD.SHL.U32 R2, R8.reuse, 0x20, RZ ;  /* 0x0000002008027824 */ /* 0x040fe200078e00ff */
[C---:B------:R-:W-:Y:S01]  /*f760*/  LOP3.LUT P0, RZ, R8.reuse, 0x4, RZ, 0xc0, !PT ;  /* 0x0000000408ff7812 */ /* 0x040fe2000780c0ff */
[----:B------:R-:W-:Y:S01]  /*f770*/  IMAD.SHL.U32 R6, R8, 0x80, RZ ;  /* 0x0000008008067824 */ /* 0x000fe200078e00ff */
[----:B------:R-:W-:Y:S01]  /*f780*/  LOP3.LUT R5, R4, 0x20, RZ, 0xc0, !PT ;  /* 0x0000002004057812 */ /* 0x000fe200078ec0ff */
[----:B------:R-:W-:Y:S01]  /*f790*/  IMAD.SHL.U32 R0, R8, 0x10, RZ ;  /* 0x0000001008007824 */ /* 0x000fe200078e00ff */
[----:B0-----:R-:W-:-:S02]  /*f7a0*/  LOP3.LUT R10, R7, 0x7f, RZ, 0xc0, !PT ;  /* 0x0000007f070a7812 */ /* 0x001fc400078ec0ff */
[----:B------:R-:W-:Y:S02]  /*f7b0*/  LOP3.LUT R7, R5, 0x10, R8, 0xf8, !PT ;  /* 0x0000001005077812 */ /* 0x000fe400078ef808 */
[----:B------:R-:W-:Y:S01]  /*f7c0*/  LOP3.LUT R3, R2, 0x80, RZ, 0xc0, !PT ;  /* 0x0000008002037812 */ /* 0x000fe200078ec0ff */
        /* <DEDUP_REMOVED lines=15> */
[----:B--2---:R-:W-:-:S07]  /*f8c0*/  LOP3.LUT R29, R18, 0x2800, RZ, 0xfc, !PT ;  /* 0x00002800121d7812 */ /* 0x004fce00078efcff */
.L_x_8990:
[----:B------:R-:W-:Y:S01]  /*f8d0*/  ULDC.64 UR8, c[0x0][0xa00] ;  /* 0x0002800000087ab9 */ /* 0x000fe20000000a00 */
[----:B------:R-:W-:Y:S01]  /*f8e0*/  ULDC.64 UR6, c[0x0][0xa00] ;  /* 0x0002800000067ab9 */ /* 0x000fe20000000a00 */
[----:B------:R-:W-:Y:S01]  /*f8f0*/  ISETP.NE.U32.AND P0, PT, RZ, UR8, PT ;  /* 0x00000008ff007c0c */ /* 0x000fe2000bf05070 */
[----:B------:R-:W-:Y:S01]  /*f900*/  UIMAD.WIDE UR6, UR46, 0x4, UR6 ;  /* 0x000000042e0678a5 */ /* 0x000fe2000f8e0206 */
[----:B01----:R-:W-:Y:S01]  /*f910*/  IMAD.MOV.U32 R0, RZ, RZ, RZ ;  /* 0x000000ffff007224 */ /* 0x003fe200078e00ff */
[----:B------:R-:W-:Y:S01]  /*f920*/  ULDC.64 UR4, c[0x0][0xa28] ;  /* 0x00028a0000047ab9 */ /* 0x000fe20000000a00 */
[----:B------:R-:W-:Y:S01]  /*f930*/  ISETP.NE.AND.EX P0, PT, RZ, UR9, PT, P0 ;  /* 0x00000009ff007c0c */ /* 0x000fe2000bf05300 */
[----:B------:R-:W-:Y:S01]  /*f940*/  ULDC.64 UR10, c[0x0][0xa08] ;  /* 0x00028200000a7ab9 */ /* 0x000fe20000000a00 */
[----:B------:R-:W-:Y:S01]  /*f950*/  UISETP.NE.U32.AND UP0, UPT, UR4, URZ, UPT ;  /* 0x0000003f0400728c */ /* 0x000fe2000bf05070 */
[----:B------:R-:W-:Y:S01]  /*f960*/  IMAD.U32 R2, RZ, RZ, UR6 ;  /* 0x00000006ff027e24 */ /* 0x000fe2000f8e00ff */
[----:B------:R-:W-:Y:S01]  /*f970*/  ISETP.NE.U32.AND P1, PT, RZ, UR10, PT ;  /* 0x0000000aff007c0c */ /* 0x000fe2000bf25070 */
[----:B------:R-:W-:Y:S01]  /*f980*/  IMAD.U32 R3, RZ, RZ, UR7 ;  /* 0x00000007ff037e24 */ /* 0x000fe2000f8e00ff */
[----:B------:R-:W-:-:S02]  /*f990*/  UISETP.NE.AND.EX UP0, UPT, UR5, URZ, UPT, UP0 ;  /* 0x0000003f0500728c */ /* 0x000fc4000bf05300 */
[----:B------:R-:W-:Y:S01]  /*f9a0*/  ISETP.NE.AND.EX P1, PT, RZ, UR11, PT, P1 ;  /* 0x0000000bff007c0c */ /* 0x000fe2000bf25310 */
[----:B------:R-:W-:Y:S01]  /*f9b0*/  ULDC.64 UR10, c[0x0][0xa18] ;  /* 0x00028600000a7ab9 */ /* 0x000fe20000000a00 */
[----:B------:R-:W-:-:S03]  /*f9c0*/  ULDC.64 UR8, c[0x0][0xa08] ;  /* 0x0002820000087ab9 */ /* 0x000fc60000000a00 */
[----:B------:R0:W2:Y:S01]  /*f9d0*/  @P0 LDG.E R0, desc[UR48][R2.64] ;  /* 0x0000003002000981 */ /* 0x0000a2000c1e1900 */
[----:B------:R-:W-:Y:S02]  /*f9e0*/  UISETP.NE.U32.AND UP1, UPT, UR10, URZ, UPT ;  /* 0x0000003f0a00728c */ /* 0x000fe4000bf25070 */
[----:B------:R-:W-:Y:S01]  /*f9f0*/  UIMAD.WIDE UR8, UR46, 0x4, UR8 ;  /* 0x000000042e0878a5 */ /* 0x000fe2000f8e0208 */
[----:B------:R-:W1:Y:S01]  /*fa00*/  LDC R4, c[0x0][0x288] ;  /* 0x0000a200ff047b82 */ /* 0x000e620000000800 */
[----:B------:R-:W-:Y:S01]  /*fa10*/  UISETP.NE.AND.EX UP1, UPT, UR11, URZ, UPT, UP1 ;  /* 0x0000003f0b00728c */ /* 0x000fe2000bf25310 */
[----:B------:R-:W-:Y:S01]  /*fa20*/  IMAD.MOV.U32 R27, RZ, RZ, RZ ;  /* 0x000000ffff1b7224 */ /* 0x000fe200078e00ff */
[----:B------:R-:W-:Y:S01]  /*fa30*/  @UP0 ULDC.64 UR4, c[0x0][0xa28] ;  /* 0x00028a0000040ab9 */ /* 0x000fe20000000a00 */
[----:B------:R-:W-:Y:S01]  /*fa40*/  PLOP3.LUT P2, PT, PT, PT, UP0, 0x80, 0x0 ;  /* 0x000000000000781c */ /* 0x000fe20003f4f008 */
[----:B------:R-:W-:Y:S01]  /*fa50*/  @UP0 UIMAD.WIDE UR4, UR46, 0x4, UR4 ;  /* 0x000000042e0408a5 */ /* 0x000fe2000f8e0204 */
[----:B0-----:R-:W-:-:S02]  /*fa60*/  IMAD.U32 R2, RZ, RZ, UR8 ;  /* 0x00000008ff027e24 */ /* 0x001fc4000f8e00ff */
[----:B------:R-:W-:Y:S01]  /*fa70*/  IMAD.U32 R3, RZ, RZ, UR9 ;  /* 0x00000009ff037e24 */ /* 0x000fe2000f8e00ff */
[----:B------:R-:W-:Y:S01]  /*fa80*/  PLOP3.LUT P3, PT, PT, PT, UP1, 0x80, 0x0 ;  /* 0x000000000000781c */ /* 0x000fe20003f6f018 */
[----:B------:R-:W-:-:S03]  /*fa90*/  ULDC.64 UR10, c[0x0][0xa20] ;  /* 0x00028800000a7ab9 */ /* 0x000fc60000000a00 */
[----:B------:R0:W5:Y:S02]  /*faa0*/  @P1 LDG.E R27, desc[UR48][R2.64] ;  /* 0x00000030021b1981 */ /* 0x000164000c1e1900 */
[----:B0-----:R-:W-:Y:S02]  /*fab0*/  IMAD.U32 R2, RZ, RZ, UR4 ;  /* 0x00000004ff027e24 */ /* 0x001fe4000f8e00ff */
[----:B------:R-:W-:Y:S01]  /*fac0*/  IMAD.U32 R3, RZ, RZ, UR5 ;  /* 0x00000005ff037e24 */ /* 0x000fe2000f8e00ff */
[----:B------:R-:W-:Y:S02]  /*fad0*/  @UP1 ULDC.64 UR4, c[0x0][0xa18] ;  /* 0x0002860000041ab9 */ /* 0x000fe40000000a00 */
[----:B------:R-:W-:Y:S01]  /*fae0*/  @UP1 UIMAD.WIDE UR4, UR46, 0x4, UR4 ;  /* 0x000000042e0418a5 */ /* 0x000fe2000f8e0204 */
[----:B--2---:R0:W-:Y:S02]  /*faf0*/  STL [R1+0x4], R0 ;  /* 0x0000040001007387 */ /* 0x0041e40000100800 */
[----:B0-----:R-:W-:-:S06]  /*fb00*/  IMAD.MOV.U32 R0, RZ, RZ, RZ ;  /* 0x000000ffff007224 */ /* 0x001fcc00078e00ff */
[----:B------:R0:W5:Y:S02]  /*fb10*/  @P2 LDG.E R0, desc[UR48][R2.64] ;  /* 0x0000003002002981 */ /* 0x000164000c1e1900 */
[----:B0-----:R-:W-:Y:S02]  /*fb20*/  IMAD.U32 R2, RZ, RZ, UR4 ;  /* 0x00000004ff027e24 */ /* 0x001fe4000f8e00ff */
[----:B------:R-:W-:Y:S01]  /*fb30*/  IMAD.U32 R3, RZ, RZ, UR5 ;  /* 0x00000005ff037e24 */ /* 0x000fe2000f8e00ff */
[----:B------:R-:W-:-:S04]  /*fb40*/  ULDC.64 UR4, c[0x0][0x3f8] ;  /* 0x0000fe0000047ab9 */ /* 0x000fc80000000a00 */
[----:B-1----:R0:W5:Y:S01]  /*fb50*/  @P3 LDG.E R4, desc[UR48][R2.64] ;  /* 0x0000003002043981 */ /* 0x002162000c1e1900 */
[----:B------:R-:W-:Y:S01]  /*fb60*/  UISETP.NE.U32.AND UP0, UPT, UR4, URZ, UPT ;  /* 0x0000003f0400728c */ /* 0x000fe2000bf05070 */
[----:B------:R-:W-:Y:S01]  /*fb70*/  ISETP.NE.U32.AND P2, PT, RZ, UR10, PT ;  /* 0x0000000aff007c0c */ /* 0x000fe2000bf45070 */
[----:B------:R-:W-:Y:S01]  /*fb80*/  ULDC UR10, c[0x0][0x2e0] ;  /* 0x0000b800000a7ab9 */ /* 0x000fe20000000800 */
[----:B------:R-:W-:Y:S01]  /*fb90*/  ULDC UR4, c[0x0][0x404] ;  /* 0x0001010000047ab9 */ /* 0x000fe20000000800 */
[----:B------:R-:W-:-:S04]  /*fba0*/  UISETP.NE.AND.EX UP0, UPT, UR5, URZ, UPT, UP0 ;  /* 0x0000003f0500728c */ /* 0x000fc8000bf05300 */
[----:B------:R-:W-:Y:S01]  /*fbb0*/  USEL UR4, UR4, 0x1, UP0 ;  /* 0x0000000104047887 */ /* 0x000fe20008000000 */
[----:B------:R-:W-:-:S03]  /*fbc0*/  ISETP.NE.AND.EX P2, PT, RZ, UR11, PT, P2 ;  /* 0x0000000bff007c0c */ /* 0x000fc6000bf45320 */
[----:B------:R-:W-:Y:S01]  /*fbd0*/  UIMAD UR10, UR4, UR10, URZ ;  /* 0x0000000a040a72a4 */ /* 0x000fe2000f8e023f */
[----:B0-----:R-:W-:Y:S11]  /*fbe0*/  @P3 BRA `(.L_x_8921) ;  /* 0x0000000000183947 */ /* 0x001ff60003800000 */
[----:B------:R-:W-:Y:S05]  /*fbf0*/  @!P0 BRA `(.L_x_8921) ;  /* 0x0000000000148947 */ /* 0x000fea0003800000 */
[----:B------:R-:W-:Y:S02]  /*fc00*/  IMAD.U32 R2, RZ, RZ, UR6 ;  /* 0x00000006ff027e24 */ /* 0x000fe4000f8e00ff */
[----:B------:R-:W-:-:S05]  /*fc10*/  IMAD.U32 R3, RZ, RZ, UR7 ;  /* 0x00000007ff037e24 */ /* 0x000fca000f8e00ff */
[----:B------:R-:W2:Y:S04]  /*fc20*/  LDG.E R5, desc[UR48][R2.64] ;  /* 0x0000003002057981 */ /* 0x000ea8000c1e1900 */
[----:B-----5:R-:W2:Y:S02]  /*fc30*/  LDG.E R4, desc[UR48][R2.64+0x4] ;  /* 0x0000043002047981 */ /* 0x020ea4000c1e1900 */
[----:B--2---:R-:W-:-:S07]  /*fc40*/  IMAD.IADD R4, R4, 0x1, -R5 ;  /* 0x0000000104047824 */ /* 0x004fce00078e0a05 */
.L_x_8921:
[----:B-----5:R-:W-:Y:S01]  /*fc50*/  IMAD.IADD R27, R27, 0x1, R0 ;  /* 0x000000011b1b7824 */ /* 0x020fe200078e0200 */
[----:B------:R-:W-:Y:S06]  /*fc60*/  @!P2 BRA `(.L_x_8922) ;  /* 0x00000000001ca947 */ /* 0x000fec0003800000 */
[----:B------:R-:W-:Y:S02]  /*fc70*/  ULDC.64 UR4, c[0x0][0xa20] ;  /* 0x0002880000047ab9 */ /* 0x000fe40000000a00 */
[----:B------:R-:W-:-:S06]  /*fc80*/  UIMAD.WIDE UR4, UR46, 0x4, UR4 ;  /* 0x000000042e0478a5 */ /* 0x000fcc000f8e0204 */
[----:B------:R-:W-:Y:S02]  /*fc90*/  IMAD.U32 R2, RZ, RZ, UR4 ;  /* 0x00000004ff027e24 */ /* 0x000fe4000f8e00ff */
[----:B------:R-:W-:-:S05]  /*fca0*/  IMAD.U32 R3, RZ, RZ, UR5 ;  /* 0x00000005ff037e24 */ /* 0x000fca000f8e00ff */
[----:B------:R-:W2:Y:S02]  /*fcb0*/  LDG.E R2, desc[UR48][R2.64] ;  /* 0x0000003002027981 */ /* 0x000ea4000c1e1900 */
[----:B--2---:R-:W-:Y:S01]  /*fcc0*/  R2UR UR10, R2 ;  /* 0x00000000020a72ca */ /* 0x004fe200000e0000 */
[----:B------:R-:W-:-:S14]  /*fcd0*/  BRA `(.L_x_8923) ;  /* 0x0000000000207947 */ /* 0x000fdc0003800000 */
.L_x_8922:
[----:B------:R-:W-:Y:S05]  /*fce0*/  @!P1 BRA `(.L_x_8923) ;  /* 0x00000000001c9947 */ /* 0x000fea0003800000 */
[----:B------:R-:W-:Y:S02]  /*fcf0*/  IMAD.U32 R2, RZ, RZ, UR8 ;  /* 0x00000008ff027e24 */ /* 0x000fe4000f8e00ff */
[----:B------:R-:W-:-:S05]  /*fd00*/  IMAD.U32 R3, RZ, RZ, UR9 ;  /* 0x00000009ff037e24 */ /* 0x000fca000f8e00ff */
[----:B------:R-:W2:Y:S04]  /*fd10*/  LDG.E R5, desc[UR48][R2.64] ;  /* 0x0000003002057981 */ /* 0x000ea8000c1e1900 */
[----:B------:R-:W3:Y:S01]  /*fd20*/  LDG.E R6, desc[UR48][R2.64+0x4] ;  /* 0x0000043002067981 */ /* 0x000ee2000c1e1900 */
[----:B--2---:R-:W-:Y:S02]  /*fd30*/  R2UR UR4, R5 ;  /* 0x00000000050472ca */ /* 0x004fe400000e0000 */
[----:B---3--:R-:W-:-:S13]  /*fd40*/  R2UR UR10, R6 ;  /* 0x00000000060a72ca */ /* 0x008fda00000e0000 */
[----:B------:R-:W-:-:S12]  /*fd50*/  UIADD3 UR10, -UR4, UR10, URZ ;  /* 0x0000000a040a7290 */ /* 0x000fd8000fffe13f */
.L_x_8923:
[----:B------:R-:W-:Y:S01]  /*fd60*/  IMAD R3, R25, 0xc0, RZ ;  /* 0x000000c019037824 */ /* 0x000fe200078e02ff */
[----:B------:R-:W-:Y:S01]  /*fd70*/  R2UR UR6, R0 ;  /* 0x00000000000672ca */ /* 0x000fe200000e0000 */
[----:B------:R-:W-:Y:S02]  /*fd80*/  ULDC.64 UR4, c[0x0][0x9e0] ;  /* 0x0002780000047ab9 */ /* 0x000fe40000000a00 */
[----:B------:R-:W-:Y:S01]  /*fd90*/  UISETP.GE.AND UP0, UPT, UR5, 0x1, UPT ;  /* 0x000000010500788c */ /* 0x000fe2000bf06270 */
[----:B------:R-:W-:-:S04]  /*fda0*/  IADD3 R3, -R4, 0xc0, R3 ;  /* 0x000000c004037810 */ /* 0x000fc80007ffe103 */
[----:B------:R-:W-:Y:S02]  /*fdb0*/  R2UR UR7, R3 ;  /* 0x00000000030772ca */ /* 0x000fe400000e0000 */
[----:B------:R-:W-:-:S03]  /*fdc0*/  PLOP3.LUT P1, PT, PT, PT, UP0, 0x80, 0x0 ;  /* 0x000000000000781c */ /* 0x000fc60003f2f008 */
[----:B------:R-:W-:-:S08]  /*fdd0*/  UIADD3 UR10, -UR6, UR10, URZ ;  /* 0x0000000a060a7290 */ /* 0x000fd0000fffe13f */
[----:B------:R-:W-:-:S04]  /*fde0*/  UIADD3 UR6, UR10, UR7, URZ ;  /* 0x000000070a067290 */ /* 0x000fc8000fffe03f */
[----:B------:R-:W-:Y:S01]  /*fdf0*/  UIADD3 UR4, UR6, UR4, URZ ;  /* 0x0000000406047290 */ /* 0x000fe2000fffe03f */
        /* <DEDUP_REMOVED lines=11> */
.L_x_8925:
[----:B------:R-:W-:-:S11]  /*feb0*/  UISETP.NE.AND UP0, UPT, UR5, 0x1, UPT ;  /* 0x000000010500788c */ /* 0x000fd6000bf05270 */
[----:B------:R-:W-:Y:S02]  /*fec0*/  @UP0 ULDC.64 UR12, c[0x0][0x9e8] ;  /* 0x00027a00000c0ab9 */ /* 0x000fe40000000a00 */
[----:B------:R-:W-:-:S04]  /*fed0*/  UIMAD.WIDE.U32 UR6, UR8, UR12, URZ ;  /* 0x0000000c080672a5 */ /* 0x000fc8000f8e003f */
[----:B------:R-:W-:-:S12]  /*fee0*/  @UP0 USHF.R.U32.HI UR8, URZ, UR13, UR7 ;  /* 0x0000000d3f080299 */ /* 0x000fd80008011607 */
.L_x_8926:
[----:B------:R-:W-:-:S04]  /*fef0*/  UIMAD UR8, UR8, UR5, UR5 ;  /* 0x00000005080872a4 */ /* 0x000fc8000f8e0205 */
[----:B------:R-:W-:-:S04]  /*ff00*/  UISETP.LT.AND UP0, UPT, UR4, UR8, UPT ;  /* 0x000000080400728c */ /* 0x000fc8000bf01270 */
[----:B------:R-:W-:-:S12]  /*ff10*/  USEL UR4, UR4, UR8, UP0 ;  /* 0x0000000804047287 */ /* 0x000fd80008000000 */
.L_x_8924:
[----:B------:R-:W-:Y:S01]  /*ff20*/  IMAD R4, R25, 0xc0, -R4 ;  /* 0x000000c019047824 */ /* 0x000fe200078e0a04 */
[----:B------:R-:W-:Y:S02]  /*ff30*/  UIADD3 UR6, UR10, 0x7f, URZ ;  /* 0x0000007f0a067890 */ /* 0x000fe4000fffe03f */
[----:B------:R-:W-:Y:S02]  /*ff40*/  UIADD3 UR7, UR4, 0x7f, URZ ;  /* 0x0000007f04077890 */ /* 0x000fe4000fffe03f */
[----:B------:R-:W-:Y:S01]  /*ff50*/  R2UR UR9, R4 ;  /* 0x00000000040972ca */ /* 0x000fe200000e0000 */
[----:B------:R-:W-:Y:S02]  /*ff60*/  USHF.R.S32.HI UR4, URZ, 0x1f, UR6 ;  /* 0x0000001f3f047899 */ /* 0x000fe40008011406 */
[----:B------:R-:W-:Y:S02]  /*ff70*/  USHF.R.S32.HI UR8, URZ, 0x1f, UR7 ;  /* 0x0000001f3f087899 */ /* 0x000fe40008011407 */
[----:B------:R-:W-:-:S02]  /*ff80*/  ULEA.HI UR4, UR4, UR6, URZ, 0x7 ;  /* 0x0000000604047291 */ /* 0x000fc4000f8f383f */
[----:B------:R-:W-:Y:S02]  /*ff90*/  ULEA.HI UR8, UR8, UR7, URZ, 0x7 ;  /* 0x0000000708087291 */ /* 0x000fe4000f8f383f */
[----:B------:R-:W-:Y:S02]  /*ffa0*/  USHF.R.S32.HI UR4, URZ, 0x7, UR4 ;  /* 0x000000073f047899 */ /* 0x000fe40008011404 */
[----:B------:R-:W-:Y:S02]  /*ffb0*/  USHF.R.S32.HI UR8, URZ, 0x7, UR8 ;  /* 0x000000073f087899 */ /* 0x000fe40008011408 */
[----:B------:R-:W-:Y:S01]  /*ffc0*/  UIADD3 UR6, UR10, UR9, URZ ;  /* 0x000000090a067290 */ /* 0x000fe2000fffe03f */
[----:B------:R-:W-:Y:S01]  /*ffd0*/  ULDC UR7, c[0x0][0x9dc] ;  /* 0x0002770000077ab9 */ /* 0x000fe20000000800 */
[----:B------:R-:W-:Y:S02]  /*ffe0*/  UISETP.LT.AND UP0, UPT, UR4, UR8, UPT ;  /* 0x000000080400728c */ /* 0x000fe4000bf01270 */
[----:B------:R-:W-:-:S02]  /*fff0*/  UIADD3 UR7, UR6, -UR7, URZ ;  /* 0x8000000706077290 */ /* 0x000fc4000fffe03f */
[----:B------:R-:W-:-:S04]  /*10000*/  USEL UR42, UR4, UR8, UP0 ;  /* 0x00000008042a7287 */ /* 0x000fc80008000000 */
[----:B------:R-:W-:Y:S01]  /*10010*/  IMAD.U32 R0, RZ, RZ, UR7 ;  /* 0x00000007ff007e24 */ /* 0x000fe2000f8e00ff */
[----:B------:R-:W-:Y:S07]  /*10020*/  @!P1 BRA `(.L_x_8927) ;  /* 0x0000000000449947 */ /* 0x000fee0003800000 */
[----:B------:R-:W-:Y:S02]  /*10030*/  UMOV UR4, UR6 ;  /* 0x0000000600047c82 */ /* 0x000fe40008000000 */
        /* <DEDUP_REMOVED lines=10> */
.L_x_8928:
[----:B------:R-:W-:-:S11]  /*100e0*/  UISETP.NE.AND UP0, UPT, UR5, 0x1, UPT ;  /* 0x000000010500788c */ /* 0x000fd6000bf05270 */
[----:B------:R-:W-:Y:S02]  /*100f0*/  @UP0 ULDC.64 UR8, c[0x0][0x9e8] ;  /* 0x00027a0000080ab9 */ /* 0x000fe40000000a00 */
[----:B------:R-:W-:-:S04]  /*10100*/  UIMAD.WIDE.U32 UR6, UR4, UR8, URZ ;  /* 0x00000008040672a5 */ /* 0x000fc8000f8e003f */
[----:B------:R-:W-:-:S12]  /*10110*/  @UP0 USHF.R.U32.HI UR4, URZ, UR9, UR7 ;  /* 0x000000093f040299 */ /* 0x000fd80008011607 */
.L_x_8929:
[----:B------:R-:W-:-:S06]  /*10120*/  UIMAD UR4, UR4, UR5, URZ ;  /* 0x00000005040472a4 */ /* 0x000fcc000f8e023f */
[----:B------:R-:W-:-:S07]  /*10130*/  VIMNMX R0, R0, UR4, !PT ;  /* 0x0000000400007c48 */ /* 0x000fce000ffe0100 */
.L_x_8927:
[----:B------:R-:W-:Y:S01]  /*10140*/  SHF.R.S32.HI R3, RZ, 0x1f, R0 ;  /* 0x0000001fff037819 */ /* 0x000fe20000011400 */
[----:B------:R-:W-:Y:S03]  /*10150*/  BSSY B6, `(.L_x_8930) ;  /* 0x00002a7000067945 */ /* 0x000fe60003800000 */
[----:B------:R-:W-:-:S04]  /*10160*/  LEA.HI R3, R3, R0, RZ, 0x7 ;  /* 0x0000000003037211 */ /* 0x000fc800078f38ff */
[----:B------:R-:W-:-:S04]  /*10170*/  SHF.R.S32.HI R3, RZ, 0x7, R3 ;  /* 0x00000007ff037819 */ /* 0x000fc80000011403 */
[----:B------:R-:W-:-:S04]  /*10180*/  VIMNMX R26, RZ, R3, !PT ;  /* 0x00000003ff1a7248 */ /* 0x000fc80007fe0100 */
[----:B------:R-:W-:-:S13]  /*10190*/  ISETP.LT.AND P0, PT, R26, UR42, PT ;  /* 0x0000002a1a007c0c */ /* 0x000fda000bf01270 */
        /* <DEDUP_REMOVED lines=8> */
[----:B------:R-:W0:Y:S08]  /*10220*/  FLO.U32 R0, UR4 ;  /* 0x0000000400007d00 */ /* 0x000e3000080e0000 */
[----:B------:R-:W1:Y:S01]  /*10230*/  POPC R5, UR4 ;  /* 0x0000000400057d09 */ /* 0x000e620008000000 */
[----:B0-----:R-:W-:-:S13]  /*10240*/  ISETP.EQ.U32.AND P0, PT, R0, R7, PT ;  /* 0x000000070000720c */ /* 0x001fda0003f02070 */
[----:B-1----:R-:W2:Y:S01]  /*10250*/  @P0 ATOMG.E.ADD.STRONG.GPU PT, R3, desc[UR48][R2.64], R5 ;  /* 0x00000005020309a8 */ /* 0x002ea200081ee1f0 */
[----:B------:R-:W0:Y:S02]  /*10260*/  S2R R4, SR_LTMASK ;  /* 0x0000000000047919 */ /* 0x000e240000003900 */
[----:B0-----:R-:W-:-:S04]  /*10270*/  LOP3.LUT R4, R4, UR4, RZ, 0xc0, !PT ;  /* 0x0000000404047c12 */ /* 0x001fc8000f8ec0ff */
[----:B------:R-:W0:Y:S01]  /*10280*/  POPC R7, R4 ;  /* 0x0000000400077309 */ /* 0x000e220000000000 */
[----:B--2---:R-:W0:Y:S02]  /*10290*/  SHFL.IDX PT, R0, R3, R0, 0x1f ;  /* 0x00001f0003007589 */ /* 0x004e2400000e0000 */
[----:B0-----:R-:W-:Y:S01]  /*102a0*/  IADD3 R24, R0, UR44, R7 ;  /* 0x0000002c00187c10 */ /* 0x001fe2000fffe007 */
[----:B------:R-:W-:Y:S06]  /*102b0*/  BRA `(.L_x_8932) ;  /* 0x0000002800407947 */ /* 0x000fec0003800000 */
.L_x_8931:
        /* <DEDUP_REMOVED lines=23> */
.L_x_8933:
        /* <DEDUP_REMOVED lines=22> */
.L_x_8934:
        /* <DEDUP_REMOVED lines=20> */
.L_x_8935:
        /* <DEDUP_REMOVED lines=18> */
.L_x_8936:
[----:B------:R-:W-:Y:S01]  /*107f0*/  ULDC.64 UR4, c[0x0][0x9f8] ;  /* 0x00027e0000047ab9 */ /* 0x000fe20000000a00 */
[----:B------:R-:W2:Y:S01]  /*10800*/  LDL.LU R21, [R1+0x4] ;  /* 0x0000040001157983 */ /* 0x000ea20000300800 */
[----:B------:R-:W-:Y:S01]  /*10810*/  UISETP.NE.U32.AND UP0, UPT, UR4, URZ, UPT ;  /* 0x0000003f0400728c */ /* 0x000fe2000bf05070 */
[----:B------:R-:W-:Y:S01]  /*10820*/  IMAD.U32 R20, RZ, RZ, UR46 ;  /* 0x0000002eff147e24 */ /* 0x000fe2000f8e00ff */
[----:B------:R-:W0:Y:S01]  /*10830*/  LDC R0, c[0x0][0x428] ;  /* 0x00010a00ff007b82 */ /* 0x000e220000000800 */
[----:B------:R-:W1:Y:S01]  /*10840*/  S2R R4, SR_TID.X ;  /* 0x0000000000047919 */ /* 0x000e620000002100 */
[----:B------:R-:W-:Y:S01]  /*10850*/  UISETP.NE.AND.EX UP0, UPT, UR5, URZ, UPT, UP0 ;  /* 0x0000003f0500728c */ /* 0x000fe2000bf05300 */
[----:B------:R-:W-:Y:S01]  /*10860*/  IMAD.U32 R16, RZ, RZ, UR38 ;  /* 0x00000026ff107e24 */ /* 0x000fe2000f8e00ff */
[----:B------:R-:W-:-:S04]  /*10870*/  ULDC.64 UR6, c[0x0][0xa08] ;  /* 0x0002820000067ab9 */ /* 0x000fc80000000a00 */
[----:B------:R-:W-:-:S05]  /*10880*/  PLOP3.LUT P0, PT, PT, PT, UP0, 0x80, 0x0 ;  /* 0x000000000000781c */ /* 0x000fca0003f0f008 */
[----:B------:R-:W-:Y:S02]  /*10890*/  @UP0 ULDC.64 UR4, c[0x0][0x9f8] ;  /* 0x00027e0000040ab9 */ /* 0x000fe40000000a00 */
[----:B------:R-:W-:-:S06]  /*108a0*/  @UP0 UIMAD.WIDE UR4, UR46, 0x4, UR4 ;  /* 0x000000042e0408a5 */ /* 0x000fcc000f8e0204 */
[----:B------:R-:W-:Y:S02]  /*108b0*/  IMAD.U32 R2, RZ, RZ, UR4 ;  /* 0x00000004ff027e24 */ /* 0x000fe4000f8e00ff */
[----:B------:R-:W-:Y:S01]  /*108c0*/  IMAD.U32 R3, RZ, RZ, UR5 ;  /* 0x00000005ff037e24 */ /* 0x000fe2000f8e00ff */
[----:B------:R-:W-:-:S04]  /*108d0*/  ULDC.64 UR4, c[0x0][0xa00] ;  /* 0x0002800000047ab9 */ /* 0x000fc80000000a00 */
[----:B------:R3:W4:Y:S01]  /*108e0*/  @P0 LDG.E R20, desc[UR48][R2.64] ;  /* 0x0000003002140981 */ /* 0x000722000c1e1900 */
[----:B0-----:R-:W-:Y:S01]  /*108f0*/  ISETP.NE.AND P0, PT, R0, 0x1, PT ;  /* 0x000000010000780c */ /* 0x001fe20003f05270 */
[----:B------:R-:W-:Y:S01]  /*10900*/  UMOV UR36, URZ ;  /* 0x0000003f00247c82 */ /* 0x000fe20008000000 */
[----:B------:R-:W-:Y:S01]  /*10910*/  UMOV UR8, 0x20 ;  /* 0x0000002000087882 */ /* 0x000fe20000000000 */
[----:B------:R-:W-:Y:S01]  /*10920*/  UMOV UR10, UR38 ;  /* 0x00000026000a7c82 */ /* 0x000fe20008000000 */
[----:B-1----:R-:W-:Y:S01]  /*10930*/  LOP3.LUT R9, R4, 0x7f, RZ, 0xc0, !PT ;  /* 0x0000007f04097812 */ /* 0x002fe200078ec0ff */
[----:B------:R-:W-:Y:S01]  /*10940*/  UMOV UR12, 0x40 ;  /* 0x00000040000c7882 */ /* 0x000fe20000000000 */
[----:B------:R-:W-:Y:S01]  /*10950*/  UMOV UR14, UR38 ;  /* 0x00000026000e7c82 */ /* 0x000fe20008000000 */
[----:B------:R-:W-:Y:S02]  /*10960*/  SHF.R.U32.HI R4, RZ, 0x5, R4 ;  /* 0x00000005ff047819 */ /* 0x000fe40000011604 */
[----:B------:R-:W-:Y:S01]  /*10970*/  ISETP.NE.AND P1, PT, R9, RZ, PT ;  /* 0x000000ff0900720c */ /* 0x000fe20003f25270 */
[----:B---3--:R-:W0:Y:S01]  /*10980*/  LDC.64 R2, c[0x0][0x3f8] ;  /* 0x0000fe00ff027b82 */ /* 0x008e220000000a00 */
[----:B------:R-:W-:-:S07]  /*10990*/  LOP3.LUT R4, R4, 0x3, RZ, 0xc0, !PT ;  /* 0x0000000304047812 */ /* 0x000fce00078ec0ff */
[----:B------:R-:W1:Y:S04]  /*109a0*/  @P0 LDC R0, c[0x0][0x42c] ;  /* 0x00010b00ff000b82 */ /* 0x000e680000000800 */
[----:B------:R-:W-:-:S04]  /*109b0*/  VOTEU.ALL UP1, P1 ;  /* 0x00000000003f7886 */ /* 0x000fc80000820000 */
[----:B------:R-:W3:Y:S01]  /*109c0*/  @P0 LDC R5, c[0x0][0x430] ;  /* 0x00010c00ff050b82 */ /* 0x000ee20000000800 */
[----:B-1----:R-:W-:-:S05]  /*109d0*/  @P0 IMAD.HI.U32 R0, R0, UR38, RZ ;  /* 0x0000002600000c27 */ /* 0x002fca000f8e00ff */
[----:B---3--:R-:W-:Y:S02]  /*109e0*/  @P0 SHF.R.U32.HI R16, RZ, R5, R0 ;  /* 0x00000005ff100219 */ /* 0x008fe40000011600 */
[----:B------:R-:W-:Y:S01]  /*109f0*/  ISETP.NE.U32.AND P0, PT, RZ, UR4, PT ;  /* 0x00000004ff007c0c */ /* 0x000fe2000bf05070 */
[----:B------:R-:W-:-:S03]  /*10a00*/  @!UP1 UIADD3 UR4, UP0, UR50, 0x270, URZ ;  /* 0x0000027032049890 */ /* 0x000fc6000ff1e03f */
[----:B------:R-:W-:Y:S01]  /*10a10*/  ISETP.NE.AND.EX P0, PT, RZ, UR5, PT, P0 ;  /* 0x00000005ff007c0c */ /* 0x000fe2000bf05300 */
[----:B------:R-:W-:-:S03]  /*10a20*/  @!UP1 UIADD3.X UR5, URZ, UR51, URZ, UP0, !UPT ;  /* 0x000000333f059290 */ /* 0x000fc600087fe43f */
[----:B------:R-:W-:Y:S02]  /*10a30*/  SEL R6, RZ, UR46, P0 ;  /* 0x0000002eff067c07 */ /* 0x000fe40008000000 */
[----:B0-----:R-:W-:Y:S01]  /*10a40*/  LOP3.LUT P0, RZ, R2, UR6, RZ, 0xfc, !PT ;  /* 0x0000000602ff7c12 */ /* 0x001fe2000f80fcff */
        /* <DEDUP_REMOVED lines=11> */
[----:B----4-:R-:W-:Y:S02]  /*10b00*/  SHF.R.S32.HI R21, RZ, 0x1f, R20 ;  /* 0x0000001fff157819 */ /* 0x010fe40000011414 */
[----:B------:R-:W-:Y:S01]  /*10b10*/  SEL R0, R20, RZ, !P0 ;  /* 0x000000ff14007207 */ /* 0x000fe20004000000 */
[----:B------:R0:W-:Y:S02]  /*10b20*/  @!UP1 UTMAPF.L2.4D [UR12], [UR4] ;  /* 0x0000000c040095b8 */ /* 0x0001e40008018000 */
[----:B0-----:R-:W-:Y:S05]  /*10b30*/  BRA.DIV UR6, `(.L_x_8937) ;  /* 0x0000003206f87947 */ /* 0x001fea000b800000 */
[----:B------:R0:W1:Y:S02]  /*10b40*/  SHFL.IDX PT, R14, R4, RZ, 0x1f ;  /* 0x00001fff040e7589 */ /* 0x00006400000e0000 */
.L_x_9009:
[----:B-1----:R-:W-:Y:S02]  /*10b50*/  ISETP.NE.AND P0, PT, R14, RZ, PT ;  /* 0x000000ff0e00720c */ /* 0x002fe40003f05270 */
[----:B------:R-:W-:-:S11]  /*10b60*/  PLOP3.LUT P6, PT, PT, PT, PT, 0x8, 0x0 ;  /* 0x000000000000781c */ /* 0x000fd60003fce170 */
[----:B------:R-:W-:Y:S05]  /*10b70*/  @P0 BRA `(.L_x_8938) ;  /* 0x0000000800080947 */ /* 0x000fea0003800000 */
[----:B------:R-:W-:-:S06]  /*10b80*/  UIADD3 UR4, UR42, -0x1, URZ ;  /* 0xffffffff2a047890 */ /* 0x000fcc000fffe03f */
[----:B------:R-:W-:Y:S01]  /*10b90*/  IMAD.U32 R7, RZ, RZ, UR4 ;  /* 0x00000004ff077e24 */ /* 0x000fe2000f8e00ff */
[----:B------:R-:W-:-:S03]  /*10ba0*/  UMOV UR4, 0xffffffff ;  /* 0xffffffff00047882 */ /* 0x000fc60000000000 */
[----:B------:R-:W-:Y:S05]  /*10bb0*/  BRA.DIV UR4, `(.L_x_8939) ;  /* 0x0000003204f87947 */ /* 0x000fea000b800000 */
[----:B------:R-:W-:-:S13]  /*10bc0*/  ELECT P6, URZ, PT ;  /* 0x00000000003f782f */ /* 0x000fda00038c0000 */
.L_x_9012:
[----:B------:R-:W-:Y:S05]  /*10bd0*/  @!P6 BRA `(.L_x_8940) ;  /* 0x000000040074e947 */ /* 0x000fea0003800000 */
[----:B------:R-:W-:-:S04]  /*10be0*/  ISETP.NE.U32.AND P0, PT, R2, RZ, PT ;  /* 0x000000ff0200720c */ /* 0x000fc80003f05070 */
[----:B------:R-:W-:-:S13]  /*10bf0*/  ISETP.NE.AND.EX P0, PT, R3, RZ, PT, P0 ;  /* 0x000000ff0300720c */ /* 0x000fda0003f05300 */
[----:B------:R-:W-:Y:S05]  /*10c00*/  @!P0 BRA `(.L_x_8941) ;  /* 0x0000000000448947 */ /* 0x000fea0003800000 */
[----:B------:R-:W1:Y:S01]  /*10c10*/  LDC R0, c[0x0][0x41c] ;  /* 0x00010700ff007b82 */ /* 0x000e620000000800 */
[----:B------:R-:W-:Y:S01]  /*10c20*/  ULDC.64 UR4, c[0x0][0x408] ;  /* 0x0001020000047ab9 */ /* 0x000fe20000000a00 */
[----:B-1----:R-:W-:-:S13]  /*10c30*/  ISETP.NE.AND P0, PT, R0, 0x1, PT ;  /* 0x000000010000780c */ /* 0x002fda0003f05270 */
[----:B0-----:R-:W0:Y:S02]  /*10c40*/  @P0 LDC.64 R4, c[0x0][0x420] ;  /* 0x00010800ff040b82 */ /* 0x001e240000000a00 */
[----:B0-----:R-:W-:-:S04]  /*10c50*/  @P0 IMAD.HI.U32 R8, R7, R4, RZ ;  /* 0x0000000407080227 */ /* 0x001fc800078e00ff */
        /* <DEDUP_REMOVED lines=12> */
.L_x_8941:
[----:B-1----:R-:W-:Y:S02]  /*10d20*/  LEA R2, R17, UR40, 0x3 ;  /* 0x0000002811027c11 */ /* 0x002fe4000f8e18ff */
[----:B------:R-:W-:Y:S02]  /*10d30*/  SHF.L.U32 R3, R22, 0x1f, RZ ;  /* 0x0000001f16037819 */ /* 0x000fe400000006ff */
[----:B------:R-:W-:Y:S02]  /*10d40*/  ISETP.NE.AND P0, PT, R9, RZ, PT ;  /* 0x000000ff0900720c */ /* 0x000fe40003f05270 */
[----:B------:R-:W1:Y:S02]  /*10d50*/  SYNCS.PHASECHK.TRANS64.TRYWAIT P2, [R2+URZ+0x19c80], R3 ;  /* 0x019c8003020075a7 */ /* 0x000e64000804017f */
[----:B-1----:R-:W-:Y:S09]  /*10d60*/  @!P2 BRA `(.L_x_8942) ;  /* 0x0000003000aca947 */ /* 0x002ff20003800000 */
.L_x_9013:
[----:B------:R-:W-:Y:S05]  /*10d70*/  @P0 BRA `(.L_x_8943) ;  /* 0x00000000001c0947 */ /* 0x000fea0003800000 */
[----:B0-----:R-:W0:Y:S01]  /*10d80*/  S2R R4, SR_TID.X ;  /* 0x0000000000047919 */ /* 0x001e220000002100 */
[----:B------:R-:W-:-:S04]  /*10d90*/  IMAD.MOV.U32 R5, RZ, RZ, 0x3000 ;  /* 0x00003000ff057424 */ /* 0x000fc800078e00ff */
[----:B------:R2:W-:Y:S01]  /*10da0*/  SYNCS.ARRIVE.TRANS64 RZ, [R2+URZ+0x19c70], R5 ;  /* 0x019c700502ff79a7 */ /* 0x0005e2000800003f */
[----:B0-----:R-:W-:-:S04]  /*10db0*/  LOP3.LUT R4, R4, 0x1f, RZ, 0xc0, !PT ;  /* 0x0000001f04047812 */ /* 0x001fc800078ec0ff */
[----:B------:R-:W-:-:S13]  /*10dc0*/  ISETP.NE.AND P2, PT, R4, RZ, PT ;  /* 0x000000ff0400720c */ /* 0x000fda0003f45270 */
[----:B--2---:R-:W-:Y:S05]  /*10dd0*/  @!P2 BRA `(.L_x_8943) ;  /* 0x000000000004a947 */ /* 0x004fea0003800000 */
[----:B------:R-:W-:Y:S01]  /*10de0*/  BPT.TRAP 0x1 ;  /* 0x000000040000795c */ /* 0x000fe20000300000 */
.L_x_8943:
[----:B0-----:R-:W-:Y:S01]  /*10df0*/  IMAD.U32 R4, RZ, RZ, UR40 ;  /* 0x00000028ff047e24 */ /* 0x001fe2000f8e00ff */
[----:B------:R-:W-:Y:S01]  /*10e00*/  R2UR UR9, R2 ;  /* 0x00000000020972ca */ /* 0x000fe200000e0000 */
[----:B------:R-:W-:Y:S01]  /*10e10*/  IMAD R7, R7, 0x80, R27 ;  /* 0x0000008007077824 */ /* 0x000fe200078e021b */
        /* <DEDUP_REMOVED lines=16> */
[----:B0-----:R-:W-:Y:S01]  /*10f20*/  UMOV UR8, UR14 ;  /* 0x0000000e00087c82 */ /* 0x001fe20008000000 */
[----:B------:R-:W-:Y:S01]  /*10f30*/  UMOV UR10, UR16 ;  /* 0x00000010000a7c82 */ /* 0x000fe20008000000 */
[----:B------:R-:W-:Y:S01]  /*10f40*/  UMOV UR14, 0x40 ;  /* 0x00000040000e7882 */ /* 0x000fe20000000000 */
[----:B------:R0:W-:Y:S02]  /*10f50*/  UTMALDG.4D [UR8], [UR4], desc[UR6] ;  /* 0x00000608040075b4 */ /* 0x0001e40008019000 */
[----:B0-----:R-:W-:Y:S01]  /*10f60*/  UMOV UR8, UR15 ;  /* 0x0000000f00087c82 */ /* 0x001fe20008000000 */
[----:B------:R-:W-:Y:S02]  /*10f70*/  UMOV UR10, UR14 ;  /* 0x0000000e000a7c82 */ /* 0x000fe40008000000 */
[----:B------:R0:W-:Y:S01]  /*10f80*/  UTMALDG.4D [UR8], [UR4], desc[UR6] ;  /* 0x00000608040075b4 */ /* 0x0001e20008019000 */
[----:B------:R-:W2:Y:S02]  /*10f90*/  SYNCS.PHASECHK.TRANS64.TRYWAIT P2, [R2+URZ+0x19c40], R3 ;  /* 0x019c4003020075a7 */ /* 0x000ea4000804017f */
[----:B0-2---:R-:W-:Y:S05]  /*10fa0*/  @!P2 BRA `(.L_x_8944) ;  /* 0x000000300030a947 */ /* 0x005fea0003800000 */
.L_x_9014:
        /* <DEDUP_REMOVED lines=8> */
.L_x_8945:
        /* <DEDUP_REMOVED lines=24> */
.L_x_8940:
        /* <DEDUP_REMOVED lines=10> */
[----:B01----:R-:W-:Y:S01]  /*11250*/  @P0 IMAD.MOV.U32 R2, RZ, RZ, 0x4800 ;  /* 0x00004800ff020424 */ /* 0x003fe200078e00ff */
        /* <DEDUP_REMOVED lines=19> */
[----:B-1----:R-:W-:Y:S01]  /*11390*/  NOP ;  /* 0x0000000000007918 */ /* 0x002fe20000000000 */
.L_x_8938:
        /* <DEDUP_REMOVED lines=10> */
.L_x_9015:
[----:B------:R-:W-:Y:S05]  /*11440*/  BSYNC B0 ;  /* 0x0000000000007941 */ /* 0x000fea0003800000 */
.L_x_8946:
[----:B------:R-:W-:-:S06]  /*11450*/  UIADD3 UR4, UR42, -0x2, URZ ;  /* 0xfffffffe2a047890 */ /* 0x000fcc000fffe03f */
[----:B------:R-:W-:-:S13]  /*11460*/  ISETP.LE.AND P0, PT, R26, UR4, PT ;  /* 0x000000041a007c0c */ /* 0x000fda000bf03270 */
[----:B------:R-:W-:Y:S05]  /*11470*/  @!P0 BRA `(.L_x_8948) ;  /* 0x0000001000248947 */ /* 0x000fea0003800000 */
[----:B-1----:R-:W-:Y:S02]  /*11480*/  IMAD.MOV.U32 R3, RZ, RZ, R17 ;  /* 0x000000ffff037224 */ /* 0x002fe400078e0011 */
[----:B------:R-:W-:Y:S02]  /*11490*/  IMAD.MOV.U32 R8, RZ, RZ, R22 ;  /* 0x000000ffff087224 */ /* 0x000fe400078e0016 */
[----:B------:R-:W-:-:S07]  /*114a0*/  IMAD.U32 R2, RZ, RZ, UR4 ;  /* 0x00000004ff027e24 */ /* 0x000fce000f8e00ff */
.L_x_8972:
        /* <DEDUP_REMOVED lines=13> */
[----:B------:R-:W1:Y:S01]  /*11580*/  LDC R6, c[0x0][0x41c] ;  /* 0x00010700ff067b82 */ /* 0x000e620000000800 */
[----:B------:R-:W-:Y:S02]  /*11590*/  ULDC.64 UR6, c[0x0][0x408] ;  /* 0x0001020000067ab9 */ /* 0x000fe40000000a00 */
[----:B------:R-:W-:-:S04]  /*115a0*/  IMAD R7, R21, UR6, RZ ;  /* 0x0000000615077c24 */ /* 0x000fc8000f8e02ff */
[----:B------:R-:W-:Y:S01]  /*115b0*/  IMAD R7, R20, UR7, R7 ;  /* 0x0000000714077c24 */ /* 0x000fe2000f8e0207 */
[----:B-1----:R-:W-:-:S13]  /*115c0*/  ISETP.NE.AND P0, PT, R6, 0x1, PT ;  /* 0x000000010600780c */ /* 0x002fda0003f05270 */
[----:B0-----:R-:W0:Y:S02]  /*115d0*/  @P0 LDC.64 R4, c[0x0][0x420] ;  /* 0x00010800ff040b82 */ /* 0x001e240000000a00 */
[----:B0-----:R-:W-:-:S04]  /*115e0*/  @P0 IMAD.HI.U32 R0, R2, R4, RZ ;  /* 0x0000000402000227 */ /* 0x001fc800078e00ff */
[----:B------:R-:W-:Y:S01]  /*115f0*/  IMAD.MOV.U32 R4, RZ, RZ, R2 ;  /* 0x000000ffff047224 */ /* 0x000fe200078e0002 */
[----:B------:R-:W-:-:S04]  /*11600*/  @P0 SHF.R.U32.HI R4, RZ, R5, R0 ;  /* 0x00000005ff040219 */ /* 0x000fc80000011600 */
[--C-:B------:R-:W-:Y:S01]  /*11610*/  SHF.R.S32.HI R5, RZ, 0x1f, R4.reuse ;  /* 0x0000001fff057819 */ /* 0x100fe20000011404 */
[--C-:B------:R-:W-:Y:S02]  /*11620*/  IMAD.MOV R9, RZ, RZ, -R4.reuse ;  /* 0x000000ffff097224 */ /* 0x100fe400078e0a04 */
[----:B------:R-:W-:-:S04]  /*11630*/  IMAD.WIDE.U32 R4, R20, UR6, R4 ;  /* 0x0000000614047c25 */ /* 0x000fc8000f8e0004 */
[----:B------:R-:W-:Y:S01]  /*11640*/  IMAD R9, R6, R9, R2 ;  /* 0x0000000906097224 */ /* 0x000fe200078e0202 */
[----:B------:R-:W-:Y:S01]  /*11650*/  LEA R6, P0, R4, UR4, 0x2 ;  /* 0x0000000404067c11 */ /* 0x000fe2000f8010ff */
[----:B------:R-:W-:-:S05]  /*11660*/  IMAD.IADD R7, R7, 0x1, R5 ;  /* 0x0000000107077824 */ /* 0x000fca00078e0205 */
[----:B------:R-:W-:-:S05]  /*11670*/  LEA.HI.X R7, R4, UR5, R7, 0x2, P0 ;  /* 0x0000000504077c11 */ /* 0x000fca00080f1407 */
[----:B------:R1:W5:Y:S02]  /*11680*/  LDG.E R0, desc[UR48][R6.64] ;  /* 0x0000003006007981 */ /* 0x000364000c1e1900 */
.L_x_8951:
[----:B0-----:R-:W0:Y:S01]  /*11690*/  S2R R4, SR_TID.X ;  /* 0x0000000000047919 */ /* 0x001e220000002100 */
[----:B-1----:R-:W-:Y:S01]  /*116a0*/  LEA R6, R17, UR40, 0x3 ;  /* 0x0000002811067c11 */ /* 0x002fe2000f8e18ff */
[----:B------:R-:W-:Y:S01]  /*116b0*/  BSSY B1, `(.L_x_8952) ;  /* 0x0000006000017945 */ /* 0x000fe20003800000 */
[----:B0-----:R-:W-:Y:S02]  /*116c0*/  LOP3.LUT R5, R4, 0x7f, RZ, 0xc0, !PT ;  /* 0x0000007f04057812 */ /* 0x001fe400078ec0ff */
[----:B------:R-:W-:Y:S02]  /*116d0*/  SHF.L.U32 R4, R22, 0x1f, RZ ;  /* 0x0000001f16047819 */ /* 0x000fe400000006ff */
[----:B------:R-:W-:Y:S02]  /*116e0*/  ISETP.NE.AND P2, PT, R5, RZ, PT ;  /* 0x000000ff0500720c */ /* 0x000fe40003f45270 */
[----:B------:R-:W0:Y:S02]  /*116f0*/  SYNCS.PHASECHK.TRANS64.TRYWAIT P0, [R6+URZ+0x19c80], R4 ;  /* 0x019c8004060075a7 */ /* 0x000e24000800017f */
[----:B0-----:R-:W-:Y:S09]  /*11700*/  @!P0 BRA `(.L_x_8953) ;  /* 0x0000002800848947 */ /* 0x001ff20003800000 */
.L_x_9016:
[----:B------:R-:W-:Y:S05]  /*11710*/  BSYNC B1 ;  /* 0x0000000000017941 */ /* 0x000fea0003800000 */
.L_x_8952:
        /* <DEDUP_REMOVED lines=9> */
.L_x_8955:
[----:B------:R-:W-:Y:S05]  /*117b0*/  BSYNC B1 ;  /* 0x0000000000017941 */ /* 0x000fea0003800000 */
.L_x_8954:
[----:B------:R-:W-:Y:S01]  /*117c0*/  IMAD.MOV.U32 R12, RZ, RZ, RZ ;  /* 0x000000ffff0c7224 */ /* 0x000fe200078e00ff */
[----:B------:R-:W-:Y:S01]  /*117d0*/  R2UR UR12, R16 ;  /* 0x00000000100c72ca */ /* 0x000fe200000e0000 */
[----:B------:R-:W-:Y:S01]  /*117e0*/  IMAD.U32 R5, RZ, RZ, UR40 ;  /* 0x00000028ff057e24 */ /* 0x000fe2000f8e00ff */
[----:B------:R-:W-:Y:S01]  /*117f0*/  UIADD3 UR4, UP0, UR50, 0x470, URZ ;  /* 0x0000047032047890 */ /* 0x000fe2000ff1e03f */
[----:B------:R-:W-:Y:S01]  /*11800*/  PLOP3.LUT P0, PT, PT, PT, PT, 0x80, 0x0 ;  /* 0x000000000000781c */ /* 0x000fe20003f0f070 */
[----:B------:R-:W-:Y:S01]  /*11810*/  IMAD R9, R9, 0x80, R27 ;  /* 0x0000008009097824 */ /* 0x000fe200078e021b */
[----:B------:R-:W-:Y:S01]  /*11820*/  R2UR UR10, R12 ;  /* 0x000000000c0a72ca */ /* 0x000fe200000e0000 */
[----:B------:R-:W-:Y:S01]  /*11830*/  IMAD R7, R17, 0x3000, R5 ;  /* 0x0000300011077824 */ /* 0x000fe200078e0205 */
[----:B------:R-:W-:Y:S01]  /*11840*/  UIADD3.X UR5, URZ, UR51, URZ, UP0, !UPT ;  /* 0x000000333f057290 */ /* 0x000fe200087fe43f */
[----:B------:R-:W-:Y:S01]  /*11850*/  VIADD R5, R6, 0x19c70 ;  /* 0x00019c7006057836 */ /* 0x000fe20000000000 */
[----:B------:R-:W-:Y:S01]  /*11860*/  UMOV UR6, 0x0 ;  /* 0x0000000000067882 */ /* 0x000fe20000000000 */
[----:B------:R-:W-:Y:S01]  /*11870*/  VIADD R10, R7, 0x9000 ;  /* 0x00009000070a7836 */ /* 0x000fe20000000000 */
[----:B------:R-:W-:-:S09]  /*11880*/  UMOV UR7, 0x14f00000 ;  /* 0x14f0000000077882 */ /* 0x000fd20000000000 */
.L_x_8956:
        /* <DEDUP_REMOVED lines=16> */
.L_x_8957:
        /* <DEDUP_REMOVED lines=16> */
.L_x_8958:
        /* <DEDUP_REMOVED lines=12> */
.L_x_9017:
[----:B------:R-:W-:Y:S05]  /*11b50*/  BSYNC B1 ;  /* 0x0000000000017941 */ /* 0x000fea0003800000 */
.L_x_8959:
        /* <DEDUP_REMOVED lines=11> */
.L_x_8962:
[----:B------:R-:W-:Y:S05]  /*11c10*/  BSYNC B1 ;  /* 0x0000000000017941 */ /* 0x000fea0003800000 */
.L_x_8961:
        /* <DEDUP_REMOVED lines=9> */
.L_x_8963:
        /* <DEDUP_REMOVED lines=15> */
.L_x_8964:
        /* <DEDUP_REMOVED lines=15> */
.L_x_8965:
        /* <DEDUP_REMOVED lines=9> */
.L_x_8950:
[----:B------:R-:W-:Y:S05]  /*11f20*/  BSYNC B0 ;  /* 0x0000000000007941 */ /* 0x000fea0003800000 */
.L_x_8949:
[----:B------:R-:W-:-:S06]  /*11f30*/  UISETP.NE.AND UP0, UPT, UR41, 0x3, UPT ;  /* 0x000000032900788c */ /* 0x000fcc000bf05270 */
[----:B------:R-:W-:-:S13]  /*11f40*/  PLOP3.LUT P0, PT, PT, PT, UP0, 0x80, 0x0 ;  /* 0x000000000000781c */ /* 0x000fda0003f0f008 */
[----:B------:R-:W-:Y:S05]  /*11f50*/  @!P0 BRA `(.L_x_8966) ;  /* 0x0000000000048947 */ /* 0x000fea0003800000 */
[----:B------:R-:W-:Y:S01]  /*11f60*/  BPT.TRAP 0x1 ;  /* 0x000000040000795c */ /* 0x000fe20000300000 */
.L_x_8966:
[----:B------:R-:W-:Y:S01]  /*11f70*/  LOP3.LUT R5, R8, 0x1, RZ, 0x3c, !PT ;  /* 0x0000000108057812 */ /* 0x000fe200078e3cff */
[----:B0-----:R-:W-:Y:S01]  /*11f80*/  IMAD.U32 R4, RZ, RZ, UR45 ;  /* 0x0000002dff047e24 */ /* 0x001fe2000f8e00ff */
[----:B------:R-:W-:Y:S01]  /*11f90*/  LEA R12, R3, UR40, 0x3 ;  /* 0x00000028030c7c11 */ /* 0x000fe2000f8e18ff */
[----:B------:R-:W-:Y:S01]  /*11fa0*/  BSSY B0, `(.L_x_8967) ;  /* 0x0000005000007945 */ /* 0x000fe20003800000 */
[----:B------:R-:W-:Y:S02]  /*11fb0*/  SHF.L.U32 R5, R5, 0x1f, RZ ;  /* 0x0000001f05057819 */ /* 0x000fe400000006ff */
[----:B------:R-:W-:Y:S02]  /*11fc0*/  ISETP.NE.AND P0, PT, R4, 0x3, PT ;  /* 0x000000030400780c */ /* 0x000fe40003f05270 */
[----:B------:R-:W0:Y:S02]  /*11fd0*/  SYNCS.PHASECHK.TRANS64.TRYWAIT P2, [R12+URZ+0x19c70], R5 ;  /* 0x019c70050c0075a7 */ /* 0x000e24000804017f */
[----:B0-----:R-:W-:Y:S09]  /*11fe0*/  @!P2 BRA `(.L_x_8968) ;  /* 0x000000200074a947 */ /* 0x001ff20003800000 */
.L_x_9018:
[----:B------:R-:W-:Y:S05]  /*11ff0*/  BSYNC B0 ;  /* 0x0000000000007941 */ /* 0x000fea0003800000 */
.L_x_8967:
[----:B------:R-:W-:Y:S05]  /*12000*/  @!P0 BRA `(.L_x_8969) ;  /* 0x0000000000048947 */ /* 0x000fea0003800000 */
[----:B------:R-:W-:Y:S01]  /*12010*/  BPT.TRAP 0x1 ;  /* 0x000000040000795c */ /* 0x000fe20000300000 */
.L_x_8969:
[----:B0-----:R-:W-:Y:S01]  /*12020*/  SHF.L.U32 R5, R8, 0x1f, RZ ;  /* 0x0000001f08057819 */ /* 0x001fe200000006ff */
[----:B------:R-:W-:-:S03]  /*12030*/  IMAD R3, R3, 0x3000, RZ ;  /* 0x0000300003037824 */ /* 0x000fc600078e02ff */
[----:B------:R-:W0:Y:S02]  /*12040*/  SYNCS.PHASECHK.TRANS64.TRYWAIT P2, [R12+URZ+0x19c60], R5 ;  /* 0x019c60050c0075a7 */ /* 0x000e24000804017f */
[----:B0-----:R-:W-:Y:S05]  /*12050*/  @!P2 BRA `(.L_x_8970) ;  /* 0x00000020006ca947 */ /* 0x001fea0003800000 */
.L_x_9019:
[----:B------:R-:W-:Y:S01]  /*12060*/  LOP3.LUT R13, R3, R18, RZ, 0xfc, !PT ;  /* 0x00000012030d7212 */ /* 0x000fe200078efcff */
[----:B------:R-:W-:Y:S05]  /*12070*/  WARPSYNC.ALL ;  /* 0x0000000000007948 */ /* 0x000fea0003800000 */
[----:B0-----:R-:W0:Y:S01]  /*12080*/  LDSM.16.MT88.4 R4, [R13+UR40+0x9000] ;  /* 0x009000280d04783b */ /* 0x001e220008004200 */
[----:B------:R-:W-:-:S04]  /*12090*/  IMAD.U32 R25, RZ, RZ, UR40 ;  /* 0x00000028ff197e24 */ /* 0x000fc8000f8e00ff */
[----:B------:R-:W-:Y:S01]  /*120a0*/  VIADD R25, R25, 0x3000 ;  /* 0x0000300019197836 */ /* 0x000fe20000000000 */
        /* <DEDUP_REMOVED lines=9> */
[----:B------:R-:W0:Y:S02]  /*12140*/  LDSM.16.MT88.4 R4, [R15+UR40+0x9000] ;  /* 0x009000280f04783b */ /* 0x000e240008004200 */
[C-C-:B0-----:R-:W-:Y:S02]  /*12150*/  PRMT R8, R4.reuse, 0x6420, R5.reuse ;  /* 0x0000642004087816 */ /* 0x141fe40000000005 */
[----:B------:R-:W-:Y:S02]  /*12160*/  PRMT R9, R4, 0x7531, R5 ;  /* 0x0000753104097816 */ /* 0x000fe40000000005 */
[----:B------:R-:W-:Y:S02]  /*12170*/  LOP3.LUT R4, R10, R23, RZ, 0xfc, !PT ;  /* 0x000000170a047212 */ /* 0x000fe400078efcff */
[C-C-:B------:R-:W-:Y:S02]  /*12180*/  PRMT R10, R6.reuse, 0x6420, R7.reuse ;  /* 0x00006420060a7816 */ /* 0x140fe40000000007 */
[----:B------:R-:W-:Y:S01]  /*12190*/  PRMT R11, R6, 0x7531, R7 ;  /* 0x00007531060b7816 */ /* 0x000fe20000000007 */
[----:B------:R-:W-:Y:S01]  /*121a0*/  IMAD.IADD R13, R25, 0x1, R4 ;  /* 0x00000001190d7824 */ /* 0x000fe200078e0204 */
[----:B------:R-:W-:-:S04]  /*121b0*/  LOP3.LUT R25, R3, 0x800, R18, 0xfe, !PT ;  /* 0x0000080003197812 */ /* 0x000fc800078efe12 */
[----:B------:R0:W-:Y:S02]  /*121c0*/  STSM.16.M88.4 [R13], R8 ;  /* 0x000000080d007844 */ /* 0x0001e40000000200 */
[----:B0-----:R-:W-:Y:S02]  /*121d0*/  VIADD R10, R3, 0x2000 ;  /* 0x00002000030a7836 */ /* 0x001fe40000000000 */
[----:B------:R-:W-:-:S03]  /*121e0*/  IMAD.U32 R13, RZ, RZ, UR40 ;  /* 0x00000028ff0d7e24 */ /* 0x000fc6000f8e00ff */
[----:B------:R-:W-:Y:S01]  /*121f0*/  LOP3.LUT R14, R10, R18, RZ, 0xfc, !PT ;  /* 0x000000120a0e7212 */ /* 0x000fe200078efcff */
[----:B------:R-:W-:-:S04]  /*12200*/  VIADD R13, R13, 0x3000 ;  /* 0x000030000d0d7836 */ /* 0x000fc80000000000 */
[----:B------:R0:W1:Y:S02]  /*12210*/  LDSM.16.MT88.4 R4, [R14+UR40+0x9000] ;  /* 0x009000280e04783b */ /* 0x0000640008004200 */
[----:B0-----:R-:W-:-:S04]  /*12220*/  LOP3.LUT R14, R18, 0x1800, RZ, 0xfc, !PT ;  /* 0x00001800120e7812 */ /* 0x001fc800078efcff */
[----:B------:R-:W-:Y:S02]  /*12230*/  IADD3 R14, R14, UR40, R3 ;  /* 0x000000280e0e7c10 */ /* 0x000fe4000fffe003 */
[C-C-:B-1----:R-:W-:Y:S02]  /*12240*/  PRMT R8, R4.reuse, 0x6420, R5.reuse ;  /* 0x0000642004087816 */ /* 0x142fe40000000005 */
        /* <DEDUP_REMOVED lines=34> */
.L_x_8971:
[----:B-1----:R-:W-:Y:S01]  /*12470*/  SYNCS.ARRIVE.TRANS64.A1T0 RZ, [R12+URZ+0x19c50], RZ ;  /* 0x019c50ff0cff79a7 */ /* 0x002fe2000810003f */
[----:B------:R-:W-:Y:S01]  /*12480*/  BAR.SYNC.DEFER_BLOCKING 0x2, 0x80 ;  /* 0x0082000000007b1d */ /* 0x000fe20000010000 */
[----:B------:R-:W-:Y:S01]  /*12490*/  ISETP.GT.AND P0, PT, R2, R26, PT ;  /* 0x0000001a0200720c */ /* 0x000fe20003f04270 */
[----:B------:R-:W-:Y:S02]  /*124a0*/  @!P1 VIADD R3, R12, 0x19c80 ;  /* 0x00019c800c039836 */ /* 0x000fe40000000000 */
[----:B------:R-:W-:Y:S02]  /*124b0*/  VIADD R2, R2, 0xffffffff ;  /* 0xffffffff02027836 */ /* 0x000fe40000000000 */
[----:B0-----:R-:W-:Y:S01]  /*124c0*/  IMAD.MOV.U32 R8, RZ, RZ, R22 ;  /* 0x000000ffff087224 */ /* 0x001fe200078e0016 */
[----:B------:R-:W-:-:S04]  /*124d0*/  @!P1 PRMT R3, RZ, 0x654, R3 ;  /* 0x00000654ff039816 */ /* 0x000fc80000000003 */
[----:B------:R0:W-:Y:S02]  /*124e0*/  @!P1 SYNCS.ARRIVE.TRANS64.RED.A1T0 RZ, [R3+URZ], RZ ;  /* 0x000000ff03ff99a7 */ /* 0x0001e4000810043f */
[----:B0-----:R-:W-:Y:S01]  /*124f0*/  IMAD.MOV.U32 R3, RZ, RZ, R17 ;  /* 0x000000ffff037224 */ /* 0x001fe200078e0011 */
[----:B------:R-:W-:Y:S06]  /*12500*/  @P0 BRA `(.L_x_8972) ;  /* 0xffffffec00e80947 */ /* 0x000fec000383ffff */
.L_x_8948:
[----:B------:R-:W-:Y:S04]  /*12510*/  BSSY B0, `(.L_x_8973) ;  /* 0x000000e000007945 */ /* 0x000fe80003800000 */
[----:B------:R-:W-:Y:S05]  /*12520*/  @P1 BRA `(.L_x_8974) ;  /* 0x0000000000301947 */ /* 0x000fea0003800000 */
[----:B------:R-:W2:Y:S01]  /*12530*/  S2R R7, SR_LANEID ;  /* 0x0000000000077919 */ /* 0x000ea20000000000 */
[----:B------:R-:W-:Y:S01]  /*12540*/  VOTEU.ANY UR4, UPT, PT ;  /* 0x0000000000047886 */ /* 0x000fe200038e0100 */
[----:B-1----:R-:W1:Y:S01]  /*12550*/  LDC.64 R2, c[0x0][0xc38] ;  /* 0x00030e00ff027b82 */ /* 0x002e620000000a00 */
[----:B------:R-:W2:Y:S08]  /*12560*/  FLO.U32 R0, UR4 ;  /* 0x0000000400007d00 */ /* 0x000eb000080e0000 */
[----:B------:R-:W1:Y:S01]  /*12570*/  POPC R5, UR4 ;  /* 0x0000000400057d09 */ /* 0x000e620008000000 */
[----:B--2---:R-:W-:-:S13]  /*12580*/  ISETP.EQ.U32.AND P0, PT, R0, R7, PT ;  /* 0x000000070000720c */ /* 0x004fda0003f02070 */
[----:B-1----:R-:W2:Y:S01]  /*12590*/  @P0 ATOMG.E.ADD.STRONG.GPU PT, R3, desc[UR48][R2.64], R5 ;  /* 0x00000005020309a8 */ /* 0x002ea200081ee1f0 */
[----:B0-----:R-:W0:Y:S02]  /*125a0*/  S2R R4, SR_LTMASK ;  /* 0x0000000000047919 */ /* 0x001e240000003900 */
[----:B0-----:R-:W-:-:S04]  /*125b0*/  LOP3.LUT R4, R4, UR4, RZ, 0xc0, !PT ;  /* 0x0000000404047c12 */ /* 0x001fc8000f8ec0ff */
[----:B------:R-:W0:Y:S01]  /*125c0*/  POPC R7, R4 ;  /* 0x0000000400077309 */ /* 0x000e220000000000 */
[----:B--2---:R-:W0:Y:S02]  /*125d0*/  SHFL.IDX PT, R0, R3, R0, 0x1f ;  /* 0x00001f0003007589 */ /* 0x004e2400000e0000 */
[----:B0-----:R-:W-:-:S07]  /*125e0*/  IADD3 R24, R0, UR44, R7 ;  /* 0x0000002c00187c10 */ /* 0x001fce000fffe007 */
.L_x_8974:
[----:B------:R-:W-:Y:S05]  /*125f0*/  BSYNC B0 ;  /* 0x0000000000007941 */ /* 0x000fea0003800000 */
.L_x_8973:
[----:B------:R-:W-:-:S06]  /*12600*/  UISETP.NE.AND UP0, UPT, UR41, 0x3, UPT ;  /* 0x000000032900788c */ /* 0x000fcc000bf05270 */
[----:B------:R-:W-:-:S13]  /*12610*/  PLOP3.LUT P0, PT, PT, PT, UP0, 0x80, 0x0 ;  /* 0x000000000000781c */ /* 0x000fda0003f0f008 */
[----:B------:R-:W-:Y:S05]  /*12620*/  @!P0 BRA `(.L_x_8975) ;  /* 0x0000000000048947 */ /* 0x000fea0003800000 */
[----:B------:R-:W-:Y:S01]  /*12630*/  BPT.TRAP 0x1 ;  /* 0x000000040000795c */ /* 0x000fe20000300000 */
.L_x_8975:
[----:B-1----:R-:W-:Y:S01]  /*12640*/  LOP3.LUT R3, R22, 0x1, RZ, 0x3c, !PT ;  /* 0x0000000116037812 */ /* 0x002fe200078e3cff */
[----:B------:R-:W-:Y:S01]  /*12650*/  IMAD.U32 R0, RZ, RZ, UR45 ;  /* 0x0000002dff007e24 */ /* 0x000fe2000f8e00ff */
[----:B------:R-:W-:Y:S01]  /*12660*/  LEA R2, R17, UR40, 0x3 ;  /* 0x0000002811027c11 */ /* 0x000fe2000f8e18ff */
[----:B------:R-:W-:Y:S01]  /*12670*/  BSSY B0, `(.L_x_8976) ;  /* 0x0000005000007945 */ /* 0x000fe20003800000 */
[----:B------:R-:W-:Y:S02]  /*12680*/  SHF.L.U32 R3, R3, 0x1f, RZ ;  /* 0x0000001f03037819 */ /* 0x000fe400000006ff */
[----:B------:R-:W-:Y:S02]  /*12690*/  ISETP.NE.AND P2, PT, R0, 0x3, PT ;  /* 0x000000030000780c */ /* 0x000fe40003f45270 */
[----:B------:R-:W1:Y:S02]  /*126a0*/  SYNCS.PHASECHK.TRANS64.TRYWAIT P0, [R2+URZ+0x19c70], R3 ;  /* 0x019c7003020075a7 */ /* 0x000e64000800017f */
[----:B-1----:R-:W-:Y:S09]  /*126b0*/  @!P0 BRA `(.L_x_8977) ;  /* 0x0000001800e88947 */ /* 0x002ff20003800000 */
.L_x_9020:
[----:B------:R-:W-:Y:S05]  /*126c0*/  BSYNC B0 ;  /* 0x0000000000007941 */ /* 0x000fea0003800000 */
.L_x_8976:
[----:B------:R-:W-:Y:S05]  /*126d0*/  @!P2 BRA `(.L_x_8978) ;  /* 0x000000000004a947 */ /* 0x000fea0003800000 */
[----:B------:R-:W-:Y:S01]  /*126e0*/  BPT.TRAP 0x1 ;  /* 0x000000040000795c */ /* 0x000fe20000300000 */
.L_x_8978:
[----:B-1----:R-:W-:Y:S01]  /*126f0*/  SHF.L.U32 R3, R22, 0x1f, RZ ;  /* 0x0000001f16037819 */ /* 0x002fe200000006ff */
[----:B------:R-:W-:-:S03]  /*12700*/  IMAD R0, R17, 0x3000, RZ ;  /* 0x0000300011007824 */ /* 0x000fc600078e02ff */
[----:B------:R-:W1:Y:S02]  /*12710*/  SYNCS.PHASECHK.TRANS64.TRYWAIT P0, [R2+URZ+0x19c60], R3 ;  /* 0x019c6003020075a7 */ /* 0x000e64000800017f */
[----:B-1----:R-:W-:Y:S05]  /*12720*/  @!P0 BRA `(.L_x_8979) ;  /* 0x0000001800e08947 */ /* 0x002fea0003800000 */
.L_x_9021:
[----:B-1----:R-:W-:Y:S01]  /*12730*/  LOP3.LUT R3, R0, R18, RZ, 0xfc, !PT ;  /* 0x0000001200037212 */ /* 0x002fe200078efcff */
[----:B------:R-:W-:Y:S05]  /*12740*/  WARPSYNC.ALL ;  /* 0x0000000000007948 */ /* 0x000fea0003800000 */
[----:B0-----:R0:W1:Y:S01]  /*12750*/  LDSM.16.MT88.4 R4, [R3+UR40+0x9000] ;  /* 0x009000280304783b */ /* 0x0010620008004200 */
[----:B------:R-:W-:Y:S01]  /*12760*/  IMAD.U32 R16, RZ, RZ, UR40 ;  /* 0x00000028ff107e24 */ /* 0x000fe2000f8e00ff */
[----:B------:R-:W-:Y:S01]  /*12770*/  LOP3.LUT R15, R18, 0x1800, RZ, 0xfc, !PT ;  /* 0x00001800120f7812 */ /* 0x000fe200078efcff */
[----:B------:R-:W-:Y:S02]  /*12780*/  VIADD R13, R0, 0x1000 ;  /* 0x00001000000d7836 */ /* 0x000fe40000000000 */
[----:B------:R-:W-:-:S03]  /*12790*/  VIADD R16, R16, 0x3000 ;  /* 0x0000300010107836 */ /* 0x000fc60000000000 */
[C---:B------:R-:W-:Y:S01]  /*127a0*/  LOP3.LUT R14, R13.reuse, R18, RZ, 0xfc, !PT ;  /* 0x000000120d0e7212 */ /* 0x040fe200078efcff */
[----:B0-----:R-:W-:Y:S01]  /*127b0*/  VIADD R3, R0, 0x2000 ;  /* 0x0000200000037836 */ /* 0x001fe20000000000 */
[----:B------:R-:W-:-:S05]  /*127c0*/  LOP3.LUT R13, R13, R23, RZ, 0xfc, !PT ;  /* 0x000000170d0d7212 */ /* 0x000fca00078efcff */
[----:B------:R-:W-:Y:S01]  /*127d0*/  IMAD.IADD R13, R16, 0x1, R13 ;  /* 0x00000001100d7824 */ /* 0x000fe200078e020d */
[C-C-:B-1----:R-:W-:Y:S02]  /*127e0*/  PRMT R8, R4.reuse, 0x6420, R5.reuse ;  /* 0x0000642004087816 */ /* 0x142fe40000000005 */
[----:B------:R-:W-:Y:S02]  /*127f0*/  PRMT R9, R4, 0x7531, R5 ;  /* 0x0000753104097816 */ /* 0x000fe40000000005 */
[----:B------:R-:W-:Y:S02]  /*12800*/  LOP3.LUT R4, R0, R23, RZ, 0xfc, !PT ;  /* 0x0000001700047212 */ /* 0x000fe400078efcff */
[C-C-:B------:R-:W-:Y:S02]  /*12810*/  PRMT R10, R6.reuse, 0x6420, R7.reuse ;  /* 0x00006420060a7816 */ /* 0x140fe40000000007 */
[----:B------:R-:W-:Y:S01]  /*12820*/  PRMT R11, R6, 0x7531, R7 ;  /* 0x00007531060b7816 */ /* 0x000fe20000000007 */
[----:B------:R-:W-:-:S05]  /*12830*/  IMAD.IADD R12, R16, 0x1, R4 ;  /* 0x00000001100c7824 */ /* 0x000fca00078e0204 */
[----:B------:R0:W-:Y:S04]  /*12840*/  STSM.16.M88.4 [R12], R8 ;  /* 0x000000080c007844 */ /* 0x0001e80000000200 */
[----:B------:R1:W2:Y:S01]  /*12850*/  LDSM.16.MT88.4 R4, [R14+UR40+0x9000] ;  /* 0x009000280e04783b */ /* 0x0002a20008004200 */
[C---:B0-----:R-:W-:Y:S02]  /*12860*/  LOP3.LUT R12, R3.reuse, R18, RZ, 0xfc, !PT ;  /* 0x00000012030c7212 */ /* 0x041fe400078efcff */
[----:B------:R-:W-:-:S05]  /*12870*/  LOP3.LUT R3, R3, R23, RZ, 0xfc, !PT ;  /* 0x0000001703037212 */ /* 0x000fca00078efcff */
[C---:B-1----:R-:W-:Y:S01]  /*12880*/  IMAD.IADD R14, R16.reuse, 0x1, R3 ;  /* 0x00000001100e7824 */ /* 0x042fe200078e0203 */
[----:B------:R-:W-:Y:S02]  /*12890*/  IADD3 R3, R16, R28, R0 ;  /* 0x0000001c10037210 */ /* 0x000fe40007ffe000 */
[C-C-:B--2---:R-:W-:Y:S02]  /*128a0*/  PRMT R8, R4.reuse, 0x6420, R5.reuse ;  /* 0x0000642004087816 */ /* 0x144fe40000000005 */
[----:B------:R-:W-:Y:S02]  /*128b0*/  PRMT R9, R4, 0x7531, R5 ;  /* 0x0000753104097816 */ /* 0x000fe40000000005 */
[C-C-:B------:R-:W-:Y:S02]  /*128c0*/  PRMT R10, R6.reuse, 0x6420, R7.reuse ;  /* 0x00006420060a7816 */ /* 0x140fe40000000007 */
[----:B------:R-:W-:-:S05]  /*128d0*/  PRMT R11, R6, 0x7531, R7 ;  /* 0x00007531060b7816 */ /* 0x000fca0000000007 */
[----:B------:R-:W-:Y:S04]  /*128e0*/  STSM.16.M88.4 [R13], R8 ;  /* 0x000000080d007844 */ /* 0x000fe80000000200 */
[----:B------:R0:W1:Y:S02]  /*128f0*/  LDSM.16.MT88.4 R4, [R12+UR40+0x9000] ;  /* 0x009000280c04783b */ /* 0x0000640008004200 */
[----:B0-----:R-:W-:Y:S02]  /*12900*/  IADD3 R12, R15, UR40, R0 ;  /* 0x000000280f0c7c10 */ /* 0x001fe4000fffe000 */
[----:B------:R-:W-:Y:S02]  /*12910*/  LOP3.LUT R13, R0, 0x800, R18, 0xfe, !PT ;  /* 0x00000800000d7812 */ /* 0x000fe400078efe12 */
[----:B-1----:R-:W-:-:S02]  /*12920*/  PRMT R8, R4, 0x6420, R5 ;  /* 0x0000642004087816 */ /* 0x002fc40000000005 */
        /* <DEDUP_REMOVED lines=31> */
.L_x_8980:
[----:B-1----:R1:W-:Y:S01]  /*12b20*/  SYNCS.ARRIVE.TRANS64.A1T0 RZ, [R2+URZ+0x19c50], RZ ;  /* 0x019c50ff02ff79a7 */ /* 0x0023e2000810003f */
[----:B------:R-:W-:Y:S02]  /*12b30*/  @!P1 VIADD R0, R2, 0x19c80 ;  /* 0x00019c8002009836 */ /* 0x000fe40000000000 */
[----:B------:R-:W-:-:S03]  /*12b40*/  VIADD R17, R17, 0x1 ;  /* 0x0000000111117836 */ /* 0x000fc60000000000 */
[----:B------:R-:W-:Y:S01]  /*12b50*/  @!P1 PRMT R0, RZ, 0x654, R0 ;  /* 0x00000654ff009816 */ /* 0x000fe20000000000 */
[----:B------:R-:W-:Y:S01]  /*12b60*/  BAR.SYNC.DEFER_BLOCKING 0x2, 0x80 ;  /* 0x0082000000007b1d */ /* 0x000fe20000010000 */
[----:B------:R-:W-:-:S04]  /*12b70*/  ISETP.NE.AND P0, PT, R17, 0x2, PT ;  /* 0x000000021100780c */ /* 0x000fc80003f05270 */
[----:B0-----:R-:W-:Y:S02]  /*12b80*/  SEL R3, RZ, 0x1, P0 ;  /* 0x00000001ff037807 */ /* 0x001fe40000000000 */
[----:B------:R-:W-:Y:S02]  /*12b90*/  SEL R17, R17, RZ, P0 ;  /* 0x000000ff11117207 */ /* 0x000fe40000000000 */
[----:B------:R-:W-:Y:S01]  /*12ba0*/  LOP3.LUT R22, R22, R3, RZ, 0x3c, !PT ;  /* 0x0000000316167212 */ /* 0x000fe200078e3cff */
[----:B------:R1:W-:Y:S06]  /*12bb0*/  @!P1 SYNCS.ARRIVE.TRANS64.RED.A1T0 RZ, [R0+URZ], RZ ;  /* 0x000000ff00ff99a7 */ /* 0x0003ec000810043f */
.L_x_8932:
[----:B------:R-:W-:Y:S05]  /*12bc0*/  BSYNC B6 ;  /* 0x0000000000067941 */ /* 0x000fea0003800000 */
.L_x_8930:
[----:B------:R-:W-:-:S13]  /*12bd0*/  LOP3.LUT P0, RZ, R19, 0x2, RZ, 0xc0, !PT ;  /* 0x0000000213ff7812 */ /* 0x000fda000780c0ff */
[----:B------:R-:W-:Y:S05]  /*12be0*/  @!P0 BRA `(.L_x_8981) ;  /* 0x0000000000248947 */ /* 0x000fea0003800000 */
        /* <DEDUP_REMOVED lines=9> */
.L_x_8981:
[----:B-1----:R-:W0:Y:S01]  /*12c80*/  S2R R0, SR_TID.X ;  /* 0x0000000000007919 */ /* 0x002e220000002100 */
[----:B------:R-:W-:Y:S01]  /*12c90*/  ULDC UR4, c[0x0][0xc14] ;  /* 0x0003050000047ab9 */ /* 0x000fe20000000800 */
        /* <DEDUP_REMOVED lines=23> */
[----:B------:R-:W-:Y:S04]  /*12e10*/  SHFL.IDX PT, R5, R24, RZ, 0x1f ;  /* 0x00001fff18057589 */ /* 0x000fe800000e0000 */
[----:B------:R-:W0:Y:S02]  /*12e20*/  SHFL.UP PT, R2, R4, 0x8, RZ ;  /* 0x0500000004027989 */ /* 0x000e2400000e00ff */
[----:B0-----:R-:W-:Y:S02]  /*12e30*/  SEL R3, R2, RZ, P4 ;  /* 0x000000ff02037207 */ /* 0x001fe40002000000 */
[----:B------:R-:W-:Y:S03]  /*12e40*/  SHFL.IDX PT, R2, R24, 0x1, 0x1f ;  /* 0x00201f0018027f89 */ /* 0x000fe600000e0000 */
        /* <DEDUP_REMOVED lines=10> */
.L_x_8987:
        /* <DEDUP_REMOVED lines=14> */
.L_x_8986:
[----:B------:R-:W-:Y:S05]  /*12fd0*/  BSYNC B0 ;  /* 0x0000000000007941 */ /* 0x000fea0003800000 */
.L_x_8985:
[----:B-----5:R-:W1:Y:S02]  /*12fe0*/  SHFL.UP PT, R0, R25, 0x1, RZ ;  /* 0x0420000019007989 */ /* 0x020e6400000e00ff */
[----:B-1----:R-:W-:-:S05]  /*12ff0*/  SEL R0, R0, RZ, P1 ;  /* 0x000000ff00007207 */ /* 0x002fca0000800000 */
[----:B------:R-:W-:-:S05]  /*13000*/  IMAD.IADD R0, R25, 0x1, R0 ;  /* 0x0000000119007824 */ /* 0x000fca00078e0200 */
[----:B0-----:R-:W0:Y:S02]  /*13010*/  SHFL.UP PT, R2, R0, 0x2, RZ ;  /* 0x0440000000027989 */ /* 0x001e2400000e00ff */
[----:B0-----:R-:W-:-:S05]  /*13020*/  SEL R3, R2, RZ, P2 ;  /* 0x000000ff02037207 */ /* 0x001fca0001000000 */
[----:B------:R-:W-:Y:S02]  /*13030*/  IMAD.IADD R3, R0, 0x1, R3 ;  /* 0x0000000100037824 */ /* 0x000fe400078e0203 */
[----:B------:R-:W0:Y:S03]  /*13040*/  LDC R0, c[0x0][0xc10] ;  /* 0x00030400ff007b82 */ /* 0x000e260000000800 */
        /* <DEDUP_REMOVED lines=9> */
[----:B------:R-:W0:Y:S02]  /*130e0*/  SHFL.IDX PT, R9, R6, 0x1f, 0x1f ;  /* 0x03e01f0006097f89 */ /* 0x000e2400000e0000 */
[----:B0-----:R-:W-:-:S04]  /*130f0*/  IMAD R9, R9, R0, RZ ;  /* 0x0000000009097224 */ /* 0x001fc800078e02ff */
[----:B------:R-:W-:-:S05]  /*13100*/  IMAD.IADD R4, R9, 0x1, R4 ;  /* 0x0000000109047824 */ /* 0x000fca00078e0204 */
[----:B------:R-:W-:-:S13]  /*13110*/  ISETP.GT.AND P6, PT, R4, R5, PT ;  /* 0x000000050400720c */ /* 0x000fda0003fc4270 */
[----:B------:R-:W-:Y:S05]  /*13120*/  @!P6 BRA `(.L_x_8987) ;  /* 0xfffffffc0070e947 */ /* 0x000fea000383ffff */
[----:B------:R-:W-:-:S07]  /*13130*/  IMAD.MOV.U32 R7, RZ, RZ, R6 ;  /* 0x000000ffff077224 */ /* 0x000fce00078e0006 */
.L_x_8983:
        /* <DEDUP_REMOVED lines=12> */
[----:B------:R-:W-:Y:S01]  /*13200*/  ISETP.NE.AND P0, PT, RZ, UR7, PT ;  /* 0x00000007ff007c0c */ /* 0x000fe2000bf05270 */
[----:B------:R-:W-:-:S03]  /*13210*/  IMAD.MOV.U32 R24, RZ, RZ, RZ ;  /* 0x000000ffff187224 */ /* 0x000fc600078e00ff */
        /* <DEDUP_REMOVED lines=10> */
[----:B------:R-:W-:-:S06]  /*132c0*/  IMAD.U32 R24, RZ, RZ, UR4 ;  /* 0x00000004ff187e24 */ /* 0x000fcc000f8e00ff */
[----:B------:R0:W1:Y:S02]  /*132d0*/  SHFL.IDX PT, R24, R7, R24, 0x1f ;  /* 0x00001f1807187589 */ /* 0x00006400000e0000 */
.L_x_8988:
[----:B-1----:R-:W-:Y:S02]  /*132e0*/  IMAD R24, R24, R0, R9 ;  /* 0x0000000018187224 */ /* 0x002fe400078e0209 */
[----:B0-----:R-:W-:Y:S02]  /*132f0*/  IMAD R7, R3, R8, RZ ;  /* 0x0000000803077224 */ /* 0x001fe400078e02ff */
[----:B------:R-:W-:Y:S02]  /*13300*/  IMAD.MOV.U32 R2, RZ, RZ, RZ ;  /* 0x000000ffff027224 */ /* 0x000fe400078e00ff */
[----:B------:R-:W-:Y:S02]  /*13310*/  IMAD.MOV.U32 R3, RZ, RZ, R11 ;  /* 0x000000ffff037224 */ /* 0x000fe400078e000b */
[----:B------:R-:W-:Y:S02]  /*13320*/  IMAD.IADD R5, R5, 0x1, -R24 ;  /* 0x0000000105057824 */ /* 0x000fe400078e0a18 */
[----:B------:R-:W-:Y:S01]  /*13330*/  IMAD.HI.U32 R11, R11, R7, R2 ;  /* 0x000000070b0b7227 */ /* 0x000fe200078e0002 */
[----:B------:R-:W-:-:S02]  /*13340*/  IABS R3, R4 ;  /* 0x0000000400037213 */ /* 0x000fc40000000000 */
        /* <DEDUP_REMOVED lines=22> */
[----:B0-----:R-:W-:Y:S01]  /*134b0*/  VIADD R2, R8, 0xffffffe ;  /* 0x0ffffffe08027836 */ /* 0x001fe20000000000 */
[----:B------:R-:W-:-:S05]  /*134c0*/  IABS R8, R4 ;  /* 0x0000000400087213 */ /* 0x000fca0000000000 */
[----:B------:R0:W1:Y:S02]  /*134d0*/  F2I.FTZ.U32.TRUNC.NTZ R3, R2 ;  /* 0x0000000200037305 */ /* 0x000064000021f000 */
[----:B0-----:R-:W-:Y:S02]  /*134e0*/  IMAD.MOV.U32 R2, RZ, RZ, RZ ;  /* 0x000000ffff027224 */ /* 0x001fe400078e00ff */
[----:B-1----:R-:W-:-:S04]  /*134f0*/  IMAD.MOV R5, RZ, RZ, -R3 ;  /* 0x000000ffff057224 */ /* 0x002fc800078e0a03 */
[----:B------:R-:W-:-:S04]  /*13500*/  IMAD R5, R5, R6, RZ ;  /* 0x0000000605057224 */ /* 0x000fc800078e02ff */
[----:B------:R-:W-:Y:S01]  /*13510*/  IMAD.HI.U32 R3, R3, R5, R2 ;  /* 0x0000000503037227 */ /* 0x000fe200078e0002 */
[-C--:B------:R-:W-:Y:S02]  /*13520*/  IABS R5, R0.reuse ;  /* 0x0000000000057213 */ /* 0x080fe40000000000 */
[C---:B------:R-:W-:Y:S01]  /*13530*/  LOP3.LUT R2, R4.reuse, R0, RZ, 0x3c, !PT ;  /* 0x0000000004027212 */ /* 0x040fe200078e3cff */
[----:B------:R-:W-:Y:S02]  /*13540*/  IMAD.IADD R4, R4, 0x1, R7 ;  /* 0x0000000104047824 */ /* 0x000fe400078e0207 */
        /* <DEDUP_REMOVED lines=16> */
[----:B------:R-:W-:Y:S01]  /*13650*/  IMAD.IADD R25, R25, 0x1, R0 ;  /* 0x0000000119197824 */ /* 0x000fe200078e0200 */
[----:B------:R-:W-:Y:S07]  /*13660*/  BRA `(.L_x_8989) ;  /* 0x0000000000107947 */ /* 0x000fee0003800000 */
.L_x_8984:
[----:B------:R-:W-:Y:S01]  /*13670*/  IMAD.MOV.U32 R24, RZ, RZ, R5 ;  /* 0x000000ffff187224 */ /* 0x000fe200078e0005 */
[----:B------:R-:W-:Y:S01]  /*13680*/  ULDC UR46, c[0x0][0xc14] ;  /* 0x00030500002e7ab9 */ /* 0x000fe20000000800 */
[----:B------:R-:W-:Y:S01]  /*13690*/  IMAD.MOV.U32 R25, RZ, RZ, RZ ;  /* 0x000000ffff197224 */ /* 0x000fe200078e00ff */
[----:B------:R-:W-:-:S06]  /*136a0*/  UMOV UR38, URZ ;  /* 0x0000003f00267c82 */ /* 0x000fcc0008000000 */
.L_x_8989:
[----:B------:R-:W0:Y:S01]  /*136b0*/  S2R R0, SR_TID.X ;  /* 0x0000000000007919 */ /* 0x000e220000002100 */
[----:B------:R-:W-:Y:S02]  /*136c0*/  IMAD.U32 R6, RZ, RZ, UR38 ;  /* 0x00000026ff067e24 */ /* 0x000fe4000f8e00ff */
[----:B------:R-:W-:Y:S01]  /*136d0*/  IMAD.U32 R7, RZ, RZ, UR46 ;  /* 0x0000002eff077e24 */ /* 0x000fe2000f8e00ff */
[----:B------:R-:W-:Y:S01]  /*136e0*/  BAR.SYNC.DEFER_BLOCKING 0x4, 0x200 ;  /* 0x0108000000007b1d */ /* 0x000fe20000010000 */
[----:B------:R-:W-:Y:S02]  /*136f0*/  IMAD.MOV.U32 R4, RZ, RZ, R24 ;  /* 0x000000ffff047224 */ /* 0x000fe400078e0018 */
[----:B------:R-:W-:Y:S01]  /*13700*/  IMAD.MOV.U32 R5, RZ, RZ, R25 ;  /* 0x000000ffff057224 */ /* 0x000fe200078e0019 */
[----:B0-----:R-:W-:-:S04]  /*13710*/  LOP3.LUT R0, R0, 0x1f, RZ, 0xc0, !PT ;  /* 0x0000001f00007812 */ /* 0x001fc800078ec0ff */
[----:B------:R-:W-:-:S13]  /*13720*/  ISETP.NE.AND P0, PT, R0, RZ, PT ;  /* 0x000000ff0000720c */ /* 0x000fda0003f05270 */
[----:B------:R-:W0:Y:S01]  /*13730*/  @!P0 S2R R3, SR_CgaCtaId ;  /* 0x0000000000038919 */ /* 0x000e220000008800 */
[----:B------:R-:W-:-:S04]  /*13740*/  @!P0 MOV R0, 0x400 ;  /* 0x0000040000008802 */ /* 0x000fc80000000f00 */
[----:B0-----:R-:W-:-:S05]  /*13750*/  @!P0 LEA R0, R3, R0, 0x18 ;  /* 0x0000000003008211 */ /* 0x001fca00078ec0ff */
[----:B------:R0:W-:Y:S01]  /*13760*/  @!P0 STS.128 [R0+0x19cd0], R4 ;  /* 0x019cd00400008388 */ /* 0x0001e20000000c00 */
[----:B------:R-:W-:Y:S06]  /*13770*/  BAR.ARV 0x5, 0x200 ;  /* 0x0148000000007b1d */ /* 0x000fec0000002000 */
.L_x_8982:
[----:B------:R-:W-:Y:S02]  /*13780*/  ULDC UR4, c[0x0][0xc14] ;  /* 0x0003050000047ab9 */ /* 0x000fe40000000800 */
[----:B------:R-:W-:-:S06]  /*13790*/  UISETP.GE.AND UP0, UPT, UR46, UR4, UPT ;  /* 0x000000042e00728c */ /* 0x000fcc000bf06270 */
[----:B------:R-:W-:-:S13]  /*137a0*/  PLOP3.LUT P0, PT, PT, PT, UP0, 0x80, 0x0 ;  /* 0x000000000000781c */ /* 0x000fda0003f0f008 */
[----:B------:R-:W-:Y:S05]  /*137b0*/  @!P0 BRA `(.L_x_8990) ;  /* 0xffffffc000448947 */ /* 0x000fea000383ffff */
.L_x_8920:
[----:B01----:R-:W2:Y:S01]  /*137c0*/  LDL.LU R0, [R1+0x8] ;  /* 0x0000080001007983 */ /* 0x003ea20000300800 */
[----:B------:R-:W-:Y:S01]  /*137d0*/  BSSY B0, `(.L_x_8991) ;  /* 0x000000b000007945 */ /* 0x000fe20003800000 */
[----:B------:R-:W0:Y:S01]  /*137e0*/  S2R R5, SR_CgaCtaId ;  /* 0x0000000000057919 */ /* 0x000e220000008800 */
[----:B--2---:R-:W-:-:S05]  /*137f0*/  VIADD R0, R0, 0x1 ;  /* 0x0000000100007836 */ /* 0x004fca0000000000 */
[----:B------:R-:W-:-:S04]  /*13800*/  LEA.HI R2, R0, R0, RZ, 0x1 ;  /* 0x0000000000027211 */ /* 0x000fc800078f08ff */
[----:B------:R-:W-:Y:S02]  /*13810*/  LOP3.LUT R3, R2, 0xfffffffe, RZ, 0xc0, !PT ;  /* 0xfffffffe02037812 */ /* 0x000fe400078ec0ff */
[----:B------:R-:W-:-:S03]  /*13820*/  MOV R2, 0x400 ;  /* 0x0000040000027802 */ /* 0x000fc60000000f00 */
[----:B------:R-:W-:Y:S01]  /*13830*/  IMAD.IADD R0, R0, 0x1, -R3 ;  /* 0x0000000100007824 */ /* 0x000fe200078e0a03 */
[----:B0-----:R-:W-:-:S04]  /*13840*/  LEA R6, R5, R2, 0x18 ;  /* 0x0000000205067211 */ /* 0x001fc800078ec0ff */
[----:B------:R-:W-:-:S04]  /*13850*/  SHF.L.U32 R0, R0, 0x1f, RZ ;  /* 0x0000001f00007819 */ /* 0x000fc800000006ff */
[----:B------:R-:W0:Y:S02]  /*13860*/  SYNCS.PHASECHK.TRANS64.TRYWAIT P0, [R6+URZ+0x19c20], R0 ;  /* 0x019c2000060075a7 */ /* 0x000e24000800017f */
[----:B0-----:R-:W-:Y:S05]  /*13870*/  @!P0 BRA `(.L_x_8992) ;  /* 0x0000000800a08947 */ /* 0x001fea0003800000 */
.L_x_9022:
[----:B------:R-:W-:Y:S05]  /*13880*/  BSYNC B0 ;  /* 0x0000000000007941 */ /* 0x000fea0003800000 */
.L_x_8991:
[----:B------:R-:W-:-:S03]  /*13890*/  UMOV UR4, 0xffffffff ;  /* 0xffffffff00047882 */ /* 0x000fc60000000000 */
[----:B------:R-:W-:Y:S05]  /*138a0*/  BRA.DIV UR4, `(.L_x_8993) ;  /* 0x0000000a04a87947 */ /* 0x000fea000b800000 */
[----:B0-----:R-:W0:Y:S02]  /*138b0*/  S2R R0, SR_TID.X ;  /* 0x0000000000007919 */ /* 0x001e240000002100 */
[----:B0-----:R-:W-:-:S04]  /*138c0*/  SHF.R.U32.HI R0, RZ, 0x5, R0 ;  /* 0x00000005ff007819 */ /* 0x001fc80000011600 */
[----:B------:R-:W-:-:S05]  /*138d0*/  LOP3.LUT R0, R0, 0x3, RZ, 0xc0, !PT ;  /* 0x0000000300007812 */ /* 0x000fca00078ec0ff */
[----:B------:R0:W1:Y:S02]  /*138e0*/  SHFL.IDX PT, R14, R0, RZ, 0x1f ;  /* 0x00001fff000e7589 */ /* 0x00006400000e0000 */
.L_x_9025:
[----:B-1----:R-:W-:Y:S01]  /*138f0*/  ISETP.NE.AND P0, PT, R14, RZ, PT ;  /* 0x000000ff0e00720c */ /* 0x002fe20003f05270 */
[----:B------:R-:W-:-:S12]  /*13900*/  BSSY B0, `(.L_x_8994) ;  /* 0x000002b000007945 */ /* 0x000fd80003800000 */
[----:B------:R-:W-:Y:S05]  /*13910*/  @P0 BRA `(.L_x_8995) ;  /* 0x0000000000a40947 */ /* 0x000fea0003800000 */
[----:B------:R-:W-:-:S03]  /*13920*/  UMOV UR4, 0xffffffff ;  /* 0xffffffff00047882 */ /* 0x000fc60000000000 */
[----:B------:R-:W-:Y:S05]  /*13930*/  BRA.DIV UR4, `(.L_x_8996) ;  /* 0x0000000a04b87947 */ /* 0x000fea000b800000 */
[----:B------:R-:W-:-:S13]  /*13940*/  ELECT P6, URZ, PT ;  /* 0x00000000003f782f */ /* 0x000fda00038c0000 */
.L_x_9028:
[----:B------:R-:W-:Y:S05]  /*13950*/  @!P6 BRA `(.L_x_8995) ;  /* 0x000000000094e947 */ /* 0x000fea0003800000 */
[----:B------:R-:W-:-:S06]  /*13960*/  ULOP3.LUT UR4, UR43, 0x2, URZ, 0xfc, !UPT ;  /* 0x000000022b047892 */ /* 0x000fcc000f8efc3f */
[----:B0-----:R-:W-:-:S05]  /*13970*/  IMAD.U32 R0, RZ, RZ, UR4 ;  /* 0x00000004ff007e24 */ /* 0x001fca000f8e00ff */
[----:B------:R-:W-:-:S13]  /*13980*/  ISETP.NE.AND P0, PT, R0, 0x3, PT ;  /* 0x000000030000780c */ /* 0x000fda0003f05270 */
[----:B------:R-:W-:Y:S05]  /*13990*/  @!P0 BRA `(.L_x_8997) ;  /* 0x0000000000048947 */ /* 0x000fea0003800000 */
[----:B------:R-:W-:Y:S01]  /*139a0*/  BPT.TRAP 0x1 ;  /* 0x000000040000795c */ /* 0x000fe20000300000 */
.L_x_8997:
        /* <DEDUP_REMOVED lines=12> */
.L_x_9029:
[----:B------:R-:W1:Y:S02]  /*13a70*/  SYNCS.PHASECHK.TRANS64.TRYWAIT P1, [R9+URZ], R0 ;  /* 0x00000000090075a7 */ /* 0x000e64000802017f */
[----:B-1----:R-:W-:Y:S05]  /*13a80*/  @!P1 BRA `(.L_x_8999) ;  /* 0x0000000800989947 */ /* 0x002fea0003800000 */
.L_x_9030:
[----:B------:R-:W-:Y:S05]  /*13a90*/  @!P0 BRA `(.L_x_9000) ;  /* 0x0000000000048947 */ /* 0x000fea0003800000 */
[----:B------:R-:W-:Y:S01]  /*13aa0*/  BPT.TRAP 0x1 ;  /* 0x000000040000795c */ /* 0x000fe20000300000 */
.L_x_9000:
[----:B------:R-:W-:-:S04]  /*13ab0*/  IMAD R17, R17, 0x8, R6 ;  /* 0x0000000811117824 */ /* 0x000fc800078e0206 */
[----:B------:R-:W2:Y:S02]  /*13ac0*/  SYNCS.PHASECHK.TRANS64.TRYWAIT P1, [R17+URZ+0x19c60], R4 ;  /* 0x019c6004110075a7 */ /* 0x000ea4000802017f */
[----:B--2---:R-:W-:Y:S05]  /*13ad0*/  @!P1 BRA `(.L_x_9001) ;  /* 0x0000000800989947 */ /* 0x004fea0003800000 */
.L_x_9031:
[----:B------:R-:W-:Y:S05]  /*13ae0*/  @!P0 BRA `(.L_x_9002) ;  /* 0x0000000000048947 */ /* 0x000fea0003800000 */
[----:B------:R-:W-:Y:S01]  /*13af0*/  BPT.TRAP 0x1 ;  /* 0x000000040000795c */ /* 0x000fe20000300000 */
.L_x_9002:
[----:B------:R-:W-:-:S04]  /*13b00*/  IMAD R7, R7, 0x8, R6 ;  /* 0x0000000807077824 */ /* 0x000fc800078e0206 */
[----:B------:R-:W3:Y:S02]  /*13b10*/  SYNCS.PHASECHK.TRANS64.TRYWAIT P1, [R7+URZ+0x19c60], R0 ;  /* 0x019c6000070075a7 */ /* 0x000ee4000802017f */
[----:B---3--:R-:W-:Y:S05]  /*13b20*/  @!P1 BRA `(.L_x_9003) ;  /* 0x0000000800989947 */ /* 0x008fea0003800000 */
.L_x_9032:
[----:B------:R-:W-:Y:S05]  /*13b30*/  @!P0 BRA `(.L_x_9004) ;  /* 0x0000000000048947 */ /* 0x000fea0003800000 */
[----:B------:R-:W-:Y:S01]  /*13b40*/  BPT.TRAP 0x1 ;  /* 0x000000040000795c */ /* 0x000fe20000300000 */
.L_x_9004:
[----:B------:R-:W4:Y:S02]  /*13b50*/  SYNCS.PHASECHK.TRANS64.TRYWAIT P0, [R17+URZ+0x19c80], R4 ;  /* 0x019c8004110075a7 */ /* 0x000f24000800017f */
[----:B----4-:R-:W-:Y:S05]  /*13b60*/  @!P0 BRA `(.L_x_9005) ;  /* 0x00000008009c8947 */ /* 0x010fea0003800000 */
.L_x_9006:
[----:B------:R0:W0:Y:S02]  /*13b70*/  SYNCS.PHASECHK.TRANS64.TRYWAIT P0, [R7+URZ+0x19c80], R0 ;  /* 0x019c8000070075a7 */ /* 0x000024000800017f */
[----:B0-----:R-:W-:Y:S05]  /*13b80*/  @!P0 NANOSLEEP.SYNCS 0x989680 ;  /* 0x009896800000895d */ /* 0x001fea0003900000 */
[----:B------:R-:W0:Y:S02]  /*13b90*/  @!P0 SYNCS.PHASECHK.TRANS64 P0, [R7+URZ+0x19c80], R0 ;  /* 0x019c8000070085a7 */ /* 0x000e24000800007f */
[----:B0-----:R-:W-:Y:S05]  /*13ba0*/  @!P0 BRA `(.L_x_9006) ;  /* 0xfffffffc00f08947 */ /* 0x001fea000383ffff */
.L_x_8995:
[----:B------:R-:W-:Y:S05]  /*13bb0*/  BSYNC B0 ;  /* 0x0000000000007941 */ /* 0x000fea0003800000 */
.L_x_8994:
[----:B------:R-:W-:Y:S05]  /*13bc0*/  EXIT ;  /* 0x000000000000794d */ /* 0x000fea0003800000 */
.L_x_8826:
[----:B0-----:R-:W-:-:S04]  /*13bd0*/  IMAD.U32 R3, RZ, RZ, UR45 ;  /* 0x0000002dff037e24 */ /* 0x001fc8000f8e00ff */
[----:B------:R0:W1:Y:S03]  /*13be0*/  SYNCS.PHASECHK.TRANS64.TRYWAIT P1, [R3+URZ+0x19c00], R0 ;  /* 0x019c0000030075a7 */ /* 0x000066000802017f */
[----:B-1----:R-:W-:Y:S05]  /*13bf0*/  @!P1 NANOSLEEP.SYNCS 0x989680 ;  /* 0x009896800000995d */ /* 0x002fea0003900000 */
[----:B------:R-:W1:Y:S02]  /*13c00*/  @!P1 SYNCS.PHASECHK.TRANS64 P1, [R3+URZ+0x19c00], R0 ;  /* 0x019c0000030095a7 */ /* 0x000e64000802007f */
[----:B-1----:R-:W-:Y:S05]  /*13c10*/  @!P1 BRA `(.L_x_8826) ;  /* 0xfffffffc00ec9947 */ /* 0x002fea000383ffff */
[----:B------:R-:W-:Y:S05]  /*13c20*/  BRA `(.L_x_9007) ;  /* 0xfffffee000407947 */ /* 0x000fea000383ffff */
.L_x_8830:
[----:B-1----:R1:W2:Y:S02]  /*13c30*/  SYNCS.PHASECHK.TRANS64.TRYWAIT P2, [R5+URZ+0x19c30], R0 ;  /* 0x019c3000050075a7 */ /* 0x0022a4000804017f */
[----:B--2---:R-:W-:Y:S05]  /*13c40*/  @!P2 NANOSLEEP.SYNCS 0x989680 ;  /* 0x009896800000a95d */ /* 0x004fea0003900000 */
[----:B------:R-:W2:Y:S02]  /*13c50*/  @!P2 SYNCS.PHASECHK.TRANS64 P2, [R5+URZ+0x19c30], R0 ;  /* 0x019c30000500a5a7 */ /* 0x000ea4000804007f */
[----:B--2---:R-:W-:Y:S05]  /*13c60*/  @!P2 BRA `(.L_x_8830) ;  /* 0xfffffffc00f0a947 */ /* 0x004fea000383ffff */
[----:B------:R-:W-:Y:S05]  /*13c70*/  BRA `(.L_x_8829) ;  /* 0xfffffee000647947 */ /* 0x000fea000383ffff */
.L_x_8846:
[----:B-1----:R-:W-:-:S04]  /*13c80*/  IMAD.U32 R11, RZ, RZ, UR23 ;  /* 0x00000017ff0b7e24 */ /* 0x002fc8000f8e00ff */
[----:B------:R1:W2:Y:S03]  /*13c90*/  SYNCS.PHASECHK.TRANS64.TRYWAIT P2, [R11+URZ+0x19c30], R10 ;  /* 0x019c300a0b0075a7 */ /* 0x0002a6000804017f */
[----:B--2---:R-:W-:Y:S05]  /*13ca0*/  @!P2 NANOSLEEP.SYNCS 0x989680 ;  /* 0x009896800000a95d */ /* 0x004fea0003900000 */
[----:B------:R-:W2:Y:S02]  /*13cb0*/  @!P2 SYNCS.PHASECHK.TRANS64 P2, [R11+URZ+0x19c30], R10 ;  /* 0x019c300a0b00a5a7 */ /* 0x000ea4000804007f */
[----:B--2---:R-:W-:Y:S05]  /*13cc0*/  @!P2 BRA `(.L_x_8846) ;  /* 0xfffffffc00eca947 */ /* 0x004fea000383ffff */
[----:B------:R-:W-:Y:S05]  /*13cd0*/  BRA `(.L_x_8845) ;  /* 0xffffff1000907947 */ /* 0x000fea000383ffff */
.L_x_8850:
[----:B-1----:R-:W-:-:S04]  /*13ce0*/  IMAD.U32 R11, RZ, RZ, UR11 ;  /* 0x0000000bff0b7e24 */ /* 0x002fc8000f8e00ff */
[----:B------:R1:W2:Y:S03]  /*13cf0*/  SYNCS.PHASECHK.TRANS64.TRYWAIT P2, [R11+URZ+0x19c50], R10 ;  /* 0x019c500a0b0075a7 */ /* 0x0002a6000804017f */
[----:B--2---:R-:W-:Y:S05]  /*13d00*/  @!P2 NANOSLEEP.SYNCS 0x989680 ;  /* 0x009896800000a95d */ /* 0x004fea0003900000 */
[----:B------:R-:W2:Y:S02]  /*13d10*/  @!P2 SYNCS.PHASECHK.TRANS64 P2, [R11+URZ+0x19c50], R10 ;  /* 0x019c500a0b00a5a7 */ /* 0x000ea4000804007f */
[----:B--2---:R-:W-:Y:S05]  /*13d20*/  @!P2 BRA `(.L_x_8850) ;  /* 0xfffffffc00eca947 */ /* 0x004fea000383ffff */
[----:B------:R-:W-:Y:S05]  /*13d30*/  BRA `(.L_x_8849) ;  /* 0xffffff1000e07947 */ /* 0x000fea000383ffff */
.L_x_8868:
[----:B-1----:R-:W-:-:S04]  /*13d40*/  IMAD.U32 R13, RZ, RZ, UR6 ;  /* 0x00000006ff0d7e24 */ /* 0x002fc8000f8e00ff */
[----:B------:R1:W2:Y:S03]  /*13d50*/  SYNCS.PHASECHK.TRANS64.TRYWAIT P2, [R13+URZ+0x19c30], R0 ;  /* 0x019c30000d0075a7 */ /* 0x0002a6000804017f */
[----:B--2---:R-:W-:Y:S05]  /*13d60*/  @!P2 NANOSLEEP.SYNCS 0x989680 ;  /* 0x009896800000a95d */ /* 0x004fea0003900000 */
[----:B------:R-:W2:Y:S02]  /*13d70*/  @!P2 SYNCS.PHASECHK.TRANS64 P2, [R13+URZ+0x19c30], R0 ;  /* 0x019c30000d00a5a7 */ /* 0x000ea4000804007f */
[----:B--2---:R-:W-:Y:S05]  /*13d80*/  @!P2 BRA `(.L_x_8868) ;  /* 0xfffffffc00eca947 */ /* 0x004fea000383ffff */
[----:B------:R-:W-:Y:S05]  /*13d90*/  BRA `(.L_x_8867) ;  /* 0xffffff3c00d47947 */ /* 0x000fea000383ffff */
.L_x_8872:
[----:B-1----:R-:W-:-:S04]  /*13da0*/  IMAD.U32 R13, RZ, RZ, UR11 ;  /* 0x0000000bff0d7e24 */ /* 0x002fc8000f8e00ff */
[----:B------:R1:W2:Y:S03]  /*13db0*/  SYNCS.PHASECHK.TRANS64.TRYWAIT P2, [R13+URZ+0x19c50], R0 ;  /* 0x019c50000d0075a7 */ /* 0x0002a6000804017f */
[----:B--2---:R-:W-:Y:S05]  /*13dc0*/  @!P2 NANOSLEEP.SYNCS 0x989680 ;  /* 0x009896800000a95d */ /* 0x004fea0003900000 */
[----:B------:R-:W2:Y:S02]  /*13dd0*/  @!P2 SYNCS.PHASECHK.TRANS64 P2, [R13+URZ+0x19c50], R0 ;  /* 0x019c50000d00a5a7 */ /* 0x000ea4000804007f */
[----:B--2---:R-:W-:Y:S05]  /*13de0*/  @!P2 BRA `(.L_x_8872) ;  /* 0xfffffffc00eca947 */ /* 0x004fea000383ffff */
[----:B------:R-:W-:Y:S05]  /*13df0*/  BRA `(.L_x_8871) ;  /* 0xffffff4000247947 */ /* 0x000fea000383ffff */
.L_x_8879:
[----:B-1----:R-:W-:-:S04]  /*13e00*/  IMAD.U32 R15, RZ, RZ, UR22 ;  /* 0x00000016ff0f7e24 */ /* 0x002fc8000f8e00ff */
[----:B------:R1:W2:Y:S03]  /*13e10*/  SYNCS.PHASECHK.TRANS64.TRYWAIT P2, [R15+URZ+0x19c30], R0 ;  /* 0x019c30000f0075a7 */ /* 0x0002a6000804017f */
[----:B--2---:R-:W-:Y:S05]  /*13e20*/  @!P2 NANOSLEEP.SYNCS 0x989680 ;  /* 0x009896800000a95d */ /* 0x004fea0003900000 */
[----:B------:R-:W2:Y:S02]  /*13e30*/  @!P2 SYNCS.PHASECHK.TRANS64 P2, [R15+URZ+0x19c30], R0 ;  /* 0x019c30000f00a5a7 */ /* 0x000ea4000804007f */
[----:B--2---:R-:W-:Y:S05]  /*13e40*/  @!P2 BRA `(.L_x_8879) ;  /* 0xfffffffc00eca947 */ /* 0x004fea000383ffff */
[----:B------:R-:W-:Y:S05]  /*13e50*/  BRA `(.L_x_8878) ;  /* 0xffffff5800b87947 */ /* 0x000fea000383ffff */
.L_x_8883:
[----:B-1----:R-:W-:-:S04]  /*13e60*/  IMAD.U32 R15, RZ, RZ, UR11 ;  /* 0x0000000bff0f7e24 */ /* 0x002fc8000f8e00ff */
[----:B------:R1:W2:Y:S03]  /*13e70*/  SYNCS.PHASECHK.TRANS64.TRYWAIT P2, [R15+URZ+0x19c50], R0 ;  /* 0x019c50000f0075a7 */ /* 0x0002a6000804017f */
[----:B--2---:R-:W-:Y:S05]  /*13e80*/  @!P2 NANOSLEEP.SYNCS 0x989680 ;  /* 0x009896800000a95d */ /* 0x004fea0003900000 */
[----:B------:R-:W2:Y:S02]  /*13e90*/  @!P2 SYNCS.PHASECHK.TRANS64 P2, [R15+URZ+0x19c50], R0 ;  /* 0x019c50000f00a5a7 */ /* 0x000ea4000804007f */
[----:B--2---:R-:W-:Y:S05]  /*13ea0*/  @!P2 BRA `(.L_x_8883) ;  /* 0xfffffffc00eca947 */ /* 0x004fea000383ffff */
[----:B------:R-:W-:Y:S05]  /*13eb0*/  BRA `(.L_x_8882) ;  /* 0xffffff5c00087947 */ /* 0x000fea000383ffff */
.L_x_8897:
[----:B-1----:R-:W-:-:S04]  /*13ec0*/  IMAD.U32 R6, RZ, RZ, UR14 ;  /* 0x0000000eff067e24 */ /* 0x002fc8000f8e00ff */
[----:B------:R1:W2:Y:S03]  /*13ed0*/  SYNCS.PHASECHK.TRANS64.TRYWAIT P1, [R6+URZ+0x19c50], R3 ;  /* 0x019c5003060075a7 */ /* 0x0002a6000802017f */
[----:B--2---:R-:W-:Y:S05]  /*13ee0*/  @!P1 NANOSLEEP.SYNCS 0x989680 ;  /* 0x009896800000995d */ /* 0x004fea0003900000 */
[----:B------:R-:W2:Y:S02]  /*13ef0*/  @!P1 SYNCS.PHASECHK.TRANS64 P1, [R6+URZ+0x19c50], R3 ;  /* 0x019c5003060095a7 */ /* 0x000ea4000802007f */
[----:B--2---:R-:W-:Y:S05]  /*13f00*/  @!P1 BRA `(.L_x_8897) ;  /* 0xfffffffc00ec9947 */ /* 0x004fea000383ffff */
[----:B------:R-:W-:Y:S05]  /*13f10*/  BRA `(.L_x_8896) ;  /* 0xffffff84004c7947 */ /* 0x000fea000383ffff */
.L_x_8937:
[----:B------:R-:W-:Y:S02]  /*13f20*/  IMAD.MOV.U32 R13, RZ, RZ, R4 ;  /* 0x000000ffff0d7224 */ /* 0x000fe400078e0004 */
[----:B------:R-:W-:Y:S02]  /*13f30*/  IMAD.MOV.U32 R12, RZ, RZ, RZ ;  /* 0x000000ffff0c7224 */ /* 0x000fe400078e00ff */
[----:B------:R-:W-:Y:S02]  /*13f40*/  IMAD.MOV.U32 R11, RZ, RZ, 0x1f ;  /* 0x0000001fff0b7424 */ /* 0x000fe400078e00ff */
[----:B------:R-:W-:-:S07]  /*13f50*/  IMAD.MOV.U32 R15, RZ, RZ, -0x1 ;  /* 0xffffffffff0f7424 */ /* 0x000fce00078e00ff */
[----:B------:R-:W-:Y:S05]  /*13f60*/  WARPSYNC.COLLECTIVE R15, `(.L_x_9008) ;  /* 0x000000000f087348 */ /* 0x000fea0003c00000 */
[----:B------:R0:W1:Y:S02]  /*13f70*/  SHFL.IDX P6, R14, R13, R12, R11 ;  /* 0x0000000c0d0e7389 */ /* 0x00006400000c000b */
[----:B01----:R-:W-:Y:S01]  /*13f80*/  ENDCOLLECTIVE ;  /* 0x000000000000791b */ /* 0x003fe20003800000 */
.L_x_9008:
[----:B------:R-:W-:Y:S05]  /*13f90*/  BRA `(.L_x_9009) ;  /* 0xffffffc800ec7947 */ /* 0x000fea000383ffff */
.L_x_8939:
[----:B------:R-:W-:Y:S01]  /*13fa0*/  BSSY B0, `(.L_x_9010) ;  /* 0x0000006000007945 */ /* 0x000fe20003800000 */
[----:B------:R-:W-:-:S07]  /*13fb0*/  IMAD.MOV.U32 R15, RZ, RZ, -0x1 ;  /* 0xffffffffff0f7424 */ /* 0x000fce00078e00ff */
[----:B0-----:R-:W-:Y:S05]  /*13fc0*/  WARPSYNC.COLLECTIVE R15, `(.L_x_9011) ;  /* 0x000000000f0c7348 */ /* 0x001fea0003c00000 */
[----:B------:R-:W-:Y:S02]  /*13fd0*/  ELECT P6, UR62, PT ;  /* 0x00000000003e782f */ /* 0x000fe400038c0000 */
[----:B------:R-:W-:Y:S01]  /*13fe0*/  MOV R14, UR62 ;  /* 0x0000003e000e7c02 */ /* 0x000fe20008000f00 */
[----:B0-----:R-:W-:Y:S10]  /*13ff0*/  ENDCOLLECTIVE ;  /* 0x000000000000791b */ /* 0x001ff40003800000 */
.L_x_9011:
[----:B------:R-:W-:Y:S05]  /*14000*/  BSYNC B0 ;  /* 0x0000000000007941 */ /* 0x000fea0003800000 */
.L_x_9010:
[----:B------:R-:W-:Y:S05]  /*14010*/  BRA `(.L_x_9012) ;  /* 0xffffffc800ec7947 */ /* 0x000fea000383ffff */
.L_x_8942:
[----:B-1----:R1:W2:Y:S02]  /*14020*/  SYNCS.PHASECHK.TRANS64.TRYWAIT P2, [R2+URZ+0x19c80], R3 ;  /* 0x019c8003020075a7 */ /* 0x0022a4000804017f */
[----:B--2---:R-:W-:Y:S05]  /*14030*/  @!P2 NANOSLEEP.SYNCS 0x989680 ;  /* 0x009896800000a95d */ /* 0x004fea0003900000 */
[----:B------:R-:W2:Y:S02]  /*14040*/  @!P2 SYNCS.PHASECHK.TRANS64 P2, [R2+URZ+0x19c80], R3 ;  /* 0x019c80030200a5a7 */ /* 0x000ea4000804007f */
[----:B--2---:R-:W-:Y:S05]  /*14050*/  @!P2 BRA `(.L_x_8942) ;  /* 0xfffffffc00f0a947 */ /* 0x004fea000383ffff */
[----:B------:R-:W-:Y:S05]  /*14060*/  BRA `(.L_x_9013) ;  /* 0xffffffcc00407947 */ /* 0x000fea000383ffff */
.L_x_8944:
[----:B0-----:R0:W2:Y:S02]  /*14070*/  SYNCS.PHASECHK.TRANS64.TRYWAIT P2, [R2+URZ+0x19c40], R3 ;  /* 0x019c4003020075a7 */ /* 0x0010a4000804017f */
[----:B--2---:R-:W-:Y:S05]  /*14080*/  @!P2 NANOSLEEP.SYNCS 0x989680 ;  /* 0x009896800000a95d */ /* 0x004fea0003900000 */
[----:B------:R-:W2:Y:S02]  /*14090*/  @!P2 SYNCS.PHASECHK.TRANS64 P2, [R2+URZ+0x19c40], R3 ;  /* 0x019c40030200a5a7 */ /* 0x000ea4000804007f */
[----:B--2---:R-:W-:Y:S05]  /*140a0*/  @!P2 BRA `(.L_x_8944) ;  /* 0xfffffffc00f0a947 */ /* 0x004fea000383ffff */
[----:B------:R-:W-:Y:S05]  /*140b0*/  BRA `(.L_x_9014) ;  /* 0xffffffcc00bc7947 */ /* 0x000fea000383ffff */
.L_x_8947:
[----:B-1----:R-:W-:-:S04]  /*140c0*/  IMAD.U32 R3, RZ, RZ, UR40 ;  /* 0x00000028ff037e24 */ /* 0x002fc8000f8e00ff */
[----:B------:R1:W2:Y:S03]  /*140d0*/  SYNCS.PHASECHK.TRANS64.TRYWAIT P0, [R3+URZ+0x19c20], R2 ;  /* 0x019c2002030075a7 */ /* 0x0002a6000800017f */
[----:B--2---:R-:W-:Y:S05]  /*140e0*/  @!P0 NANOSLEEP.SYNCS 0x989680 ;  /* 0x009896800000895d */ /* 0x004fea0003900000 */
[----:B------:R-:W2:Y:S02]  /*140f0*/  @!P0 SYNCS.PHASECHK.TRANS64 P0, [R3+URZ+0x19c20], R2 ;  /* 0x019c2002030085a7 */ /* 0x000ea4000800007f */
[----:B--2---:R-:W-:Y:S05]  /*14100*/  @!P0 BRA `(.L_x_8947) ;  /* 0xfffffffc00ec8947 */ /* 0x004fea000383ffff */
[----:B------:R-:W-:Y:S05]  /*14110*/  BRA `(.L_x_9015) ;  /* 0xffffffd000c87947 */ /* 0x000fea000383ffff */
.L_x_8953:
[----:B0-----:R0:W1:Y:S02]  /*14120*/  SYNCS.PHASECHK.TRANS64.TRYWAIT P0, [R6+URZ+0x19c80], R4 ;  /* 0x019c8004060075a7 */ /* 0x001064000800017f */
[----:B-1----:R-:W-:Y:S05]  /*14130*/  @!P0 NANOSLEEP.SYNCS 0x989680 ;  /* 0x009896800000895d */ /* 0x002fea0003900000 */
[----:B------:R-:W1:Y:S02]  /*14140*/  @!P0 SYNCS.PHASECHK.TRANS64 P0, [R6+URZ+0x19c80], R4 ;  /* 0x019c8004060085a7 */ /* 0x000e64000800007f */
[----:B-1----:R-:W-:Y:S05]  /*14150*/  @!P0 BRA `(.L_x_8953) ;  /* 0xfffffffc00f08947 */ /* 0x002fea000383ffff */
[----:B------:R-:W-:Y:S05]  /*14160*/  BRA `(.L_x_9016) ;  /* 0xffffffd400687947 */ /* 0x000fea000383ffff */
.L_x_8960:
[----:B-1----:R1:W2:Y:S02]  /*14170*/  SYNCS.PHASECHK.TRANS64.TRYWAIT P0, [R6+URZ+0x19c40], R4 ;  /* 0x019c4004060075a7 */ /* 0x0022a4000800017f */
[----:B--2---:R-:W-:Y:S05]  /*14180*/  @!P0 NANOSLEEP.SYNCS 0x989680 ;  /* 0x009896800000895d */ /* 0x004fea0003900000 */
[----:B------:R-:W2:Y:S02]  /*14190*/  @!P0 SYNCS.PHASECHK.TRANS64 P0, [R6+URZ+0x19c40], R4 ;  /* 0x019c4004060085a7 */ /* 0x000ea4000800007f */
[----:B--2---:R-:W-:Y:S05]  /*141a0*/  @!P0 BRA `(.L_x_8960) ;  /* 0xfffffffc00f08947 */ /* 0x004fea000383ffff */
[----:B------:R-:W-:Y:S05]  /*141b0*/  BRA `(.L_x_9017) ;  /* 0xffffffd800647947 */ /* 0x000fea000383ffff */
.L_x_8968:
[----:B0-----:R0:W1:Y:S02]  /*141c0*/  SYNCS.PHASECHK.TRANS64.TRYWAIT P2, [R12+URZ+0x19c70], R5 ;  /* 0x019c70050c0075a7 */ /* 0x001064000804017f */
[----:B-1----:R-:W-:Y:S05]  /*141d0*/  @!P2 NANOSLEEP.SYNCS 0x989680 ;  /* 0x009896800000a95d */ /* 0x002fea0003900000 */
[----:B------:R-:W1:Y:S02]  /*141e0*/  @!P2 SYNCS.PHASECHK.TRANS64 P2, [R12+URZ+0x19c70], R5 ;  /* 0x019c70050c00a5a7 */ /* 0x000e64000804007f */
[----:B-1----:R-:W-:Y:S05]  /*141f0*/  @!P2 BRA `(.L_x_8968) ;  /* 0xfffffffc00f0a947 */ /* 0x002fea000383ffff */
[----:B------:R-:W-:Y:S05]  /*14200*/  BRA `(.L_x_9018) ;  /* 0xffffffdc00787947 */ /* 0x000fea000383ffff */
.L_x_8970:
[----:B0-----:R0:W1:Y:S02]  /*14210*/  SYNCS.PHASECHK.TRANS64.TRYWAIT P2, [R12+URZ+0x19c60], R5 ;  /* 0x019c60050c0075a7 */ /* 0x001064000804017f */
[----:B-1----:R-:W-:Y:S05]  /*14220*/  @!P2 NANOSLEEP.SYNCS 0x989680 ;  /* 0x009896800000a95d */ /* 0x002fea0003900000 */
[----:B------:R-:W1:Y:S02]  /*14230*/  @!P2 SYNCS.PHASECHK.TRANS64 P2, [R12+URZ+0x19c60], R5 ;  /* 0x019c60050c00a5a7 */ /* 0x000e64000804007f */
[----:B-1----:R-:W-:Y:S05]  /*14240*/  @!P2 BRA `(.L_x_8970) ;  /* 0xfffffffc00f0a947 */ /* 0x002fea000383ffff */
[----:B------:R-:W-:Y:S05]  /*14250*/  BRA `(.L_x_9019) ;  /* 0xffffffdc00807947 */ /* 0x000fea000383ffff */
.L_x_8977:
[----:B-1----:R1:W2:Y:S02]  /*14260*/  SYNCS.PHASECHK.TRANS64.TRYWAIT P0, [R2+URZ+0x19c70], R3 ;  /* 0x019c7003020075a7 */ /* 0x0022a4000800017f */
[----:B--2---:R-:W-:Y:S05]  /*14270*/  @!P0 NANOSLEEP.SYNCS 0x989680 ;  /* 0x009896800000895d */ /* 0x004fea0003900000 */
[----:B------:R-:W2:Y:S02]  /*14280*/  @!P0 SYNCS.PHASECHK.TRANS64 P0, [R2+URZ+0x19c70], R3 ;  /* 0x019c7003020085a7 */ /* 0x000ea4000800007f */
[----:B--2---:R-:W-:Y:S05]  /*14290*/  @!P0 BRA `(.L_x_8977) ;  /* 0xfffffffc00f08947 */ /* 0x004fea000383ffff */
[----:B------:R-:W-:Y:S05]  /*142a0*/  BRA `(.L_x_9020) ;  /* 0xffffffe400047947 */ /* 0x000fea000383ffff */
.L_x_8979:
[----:B-1----:R1:W2:Y:S02]  /*142b0*/  SYNCS.PHASECHK.TRANS64.TRYWAIT P0, [R2+URZ+0x19c60], R3 ;  /* 0x019c6003020075a7 */ /* 0x0022a4000800017f */
[----:B--2---:R-:W-:Y:S05]  /*142c0*/  @!P0 NANOSLEEP.SYNCS 0x989680 ;  /* 0x009896800000895d */ /* 0x004fea0003900000 */
[----:B------:R-:W2:Y:S02]  /*142d0*/  @!P0 SYNCS.PHASECHK.TRANS64 P0, [R2+URZ+0x19c60], R3 ;  /* 0x019c6003020085a7 */ /* 0x000ea4000800007f */
[----:B--2---:R-:W-:Y:S05]  /*142e0*/  @!P0 BRA `(.L_x_8979) ;  /* 0xfffffffc00f08947 */ /* 0x004fea000383ffff */
[----:B------:R-:W-:Y:S05]  /*142f0*/  BRA `(.L_x_9021) ;  /* 0xffffffe4000c7947 */ /* 0x000fea000383ffff */
.L_x_8992:
[----:B0-----:R0:W1:Y:S02]  /*14300*/  SYNCS.PHASECHK.TRANS64.TRYWAIT P0, [R6+URZ+0x19c20], R0 ;  /* 0x019c2000060075a7 */ /* 0x001064000800017f */
[----:B-1----:R-:W-:Y:S05]  /*14310*/  @!P0 NANOSLEEP.SYNCS 0x989680 ;  /* 0x009896800000895d */ /* 0x002fea0003900000 */
[----:B------:R-:W1:Y:S02]  /*14320*/  @!P0 SYNCS.PHASECHK.TRANS64 P0, [R6+URZ+0x19c20], R0 ;  /* 0x019c2000060085a7 */ /* 0x000e64000800007f */
[----:B-1----:R-:W-:Y:S05]  /*14330*/  @!P0 BRA `(.L_x_8992) ;  /* 0xfffffffc00f08947 */ /* 0x002fea000383ffff */
[----:B------:R-:W-:Y:S05]  /*14340*/  BRA `(.L_x_9022) ;  /* 0xfffffff4004c7947 */ /* 0x000fea000383ffff */
.L_x_8993:
        /* <DEDUP_REMOVED lines=11> */
.L_x_9024:
[----:B------:R-:W-:Y:S05]  /*14400*/  BSYNC B0 ;  /* 0x0000000000007941 */ /* 0x000fea0003800000 */
.L_x_9023:
[----:B------:R-:W-:Y:S05]  /*14410*/  BRA `(.L_x_9025) ;  /* 0xfffffff400347947 */ /* 0x000fea000383ffff */
.L_x_8996:
[----:B------:R-:W-:Y:S01]  /*14420*/  BSSY B1, `(.L_x_9026) ;  /* 0x0000006000017945 */ /* 0x000fe20003800000 */
[----:B------:R-:W-:-:S07]  /*14430*/  IMAD.MOV.U32 R15, RZ, RZ, -0x1 ;  /* 0xffffffffff0f7424 */ /* 0x000fce00078e00ff */
[----:B0-----:R-:W-:Y:S05]  /*14440*/  WARPSYNC.COLLECTIVE R15, `(.L_x_9027) ;  /* 0x000000000f0c7348 */ /* 0x001fea0003c00000 */
[----:B------:R-:W-:Y:S02]  /*14450*/  ELECT P6, UR62, PT ;  /* 0x00000000003e782f */ /* 0x000fe400038c0000 */
[----:B------:R-:W-:Y:S01]  /*14460*/  MOV R14, UR62 ;  /* 0x0000003e000e7c02 */ /* 0x000fe20008000f00 */
[----:B0-----:R-:W-:Y:S10]  /*14470*/  ENDCOLLECTIVE ;  /* 0x000000000000791b */ /* 0x001ff40003800000 */
.L_x_9027:
[----:B------:R-:W-:Y:S05]  /*14480*/  BSYNC B1 ;  /* 0x0000000000017941 */ /* 0x000fea0003800000 */
.L_x_9026:
[----:B------:R-:W-:Y:S05]  /*14490*/  BRA `(.L_x_9028) ;  /* 0xfffffff4002c7947 */ /* 0x000fea000383ffff */
.L_x_8998:
[----:B0-----:R0:W1:Y:S02]  /*144a0*/  SYNCS.PHASECHK.TRANS64.TRYWAIT P1, [R5+URZ], R4 ;  /* 0x00000004050075a7 */ /* 0x001064000802017f */
[----:B-1----:R-:W-:Y:S05]  /*144b0*/  @!P1 NANOSLEEP.SYNCS 0x989680 ;  /* 0x009896800000995d */ /* 0x002fea0003900000 */
[----:B------:R-:W1:Y:S02]  /*144c0*/  @!P1 SYNCS.PHASECHK.TRANS64 P1, [R5+URZ], R4 ;  /* 0x00000004050095a7 */ /* 0x000e64000802007f */
[----:B-1----:R-:W-:Y:S05]  /*144d0*/  @!P1 BRA `(.L_x_8998) ;  /* 0xfffffffc00f09947 */ /* 0x002fea000383ffff */
[----:B------:R-:W-:Y:S05]  /*144e0*/  BRA `(.L_x_9029) ;  /* 0xfffffff400607947 */ /* 0x000fea000383ffff */
.L_x_8999:
[----:B-1----:R1:W2:Y:S02]  /*144f0*/  SYNCS.PHASECHK.TRANS64.TRYWAIT P1, [R9+URZ], R0 ;  /* 0x00000000090075a7 */ /* 0x0022a4000802017f */
[----:B--2---:R-:W-:Y:S05]  /*14500*/  @!P1 NANOSLEEP.SYNCS 0x989680 ;  /* 0x009896800000995d */ /* 0x004fea0003900000 */
[----:B------:R-:W2:Y:S02]  /*14510*/  @!P1 SYNCS.PHASECHK.TRANS64 P1, [R9+URZ], R0 ;  /* 0x00000000090095a7 */ /* 0x000ea4000802007f */
[----:B--2---:R-:W-:Y:S05]  /*14520*/  @!P1 BRA `(.L_x_8999) ;  /* 0xfffffffc00f09947 */ /* 0x004fea000383ffff */
[----:B------:R-:W-:Y:S05]  /*14530*/  BRA `(.L_x_9030) ;  /* 0xfffffff400547947 */ /* 0x000fea000383ffff */
.L_x_9001:
[----:B--2---:R2:W3:Y:S02]  /*14540*/  SYNCS.PHASECHK.TRANS64.TRYWAIT P1, [R17+URZ+0x19c60], R4 ;  /* 0x019c6004110075a7 */ /* 0x0044e4000802017f */
[----:B---3--:R-:W-:Y:S05]  /*14550*/  @!P1 NANOSLEEP.SYNCS 0x989680 ;  /* 0x009896800000995d */ /* 0x008fea0003900000 */
[----:B------:R-:W3:Y:S02]  /*14560*/  @!P1 SYNCS.PHASECHK.TRANS64 P1, [R17+URZ+0x19c60], R4 ;  /* 0x019c6004110095a7 */ /* 0x000ee4000802007f */
[----:B---3--:R-:W-:Y:S05]  /*14570*/  @!P1 BRA `(.L_x_9001) ;  /* 0xfffffffc00f09947 */ /* 0x008fea000383ffff */
[----:B------:R-:W-:Y:S05]  /*14580*/  BRA `(.L_x_9031) ;  /* 0xfffffff400547947 */ /* 0x000fea000383ffff */
.L_x_9003:
[----:B---3--:R3:W4:Y:S02]  /*14590*/  SYNCS.PHASECHK.TRANS64.TRYWAIT P1, [R7+URZ+0x19c60], R0 ;  /* 0x019c6000070075a7 */ /* 0x008724000802017f */
[----:B----4-:R-:W-:Y:S05]  /*145a0*/  @!P1 NANOSLEEP.SYNCS 0x989680 ;  /* 0x009896800000995d */ /* 0x010fea0003900000 */
[----:B------:R-:W4:Y:S02]  /*145b0*/  @!P1 SYNCS.PHASECHK.TRANS64 P1, [R7+URZ+0x19c60], R0 ;  /* 0x019c6000070095a7 */ /* 0x000f24000802007f */
[----:B----4-:R-:W-:Y:S05]  /*145c0*/  @!P1 BRA `(.L_x_9003) ;  /* 0xfffffffc00f09947 */ /* 0x010fea000383ffff */
[----:B------:R-:W-:Y:S05]  /*145d0*/  BRA `(.L_x_9032) ;  /* 0xfffffff400547947 */ /* 0x000fea000383ffff */
.L_x_9005:
[----:B----4-:R4:W0:Y:S02]  /*145e0*/  SYNCS.PHASECHK.TRANS64.TRYWAIT P0, [R17+URZ+0x19c80], R4 ;  /* 0x019c8004110075a7 */ /* 0x010824000800017f */
[----:B0-----:R-:W-:Y:S05]  /*145f0*/  @!P0 NANOSLEEP.SYNCS 0x989680 ;  /* 0x009896800000895d */ /* 0x001fea0003900000 */
[----:B------:R-:W0:Y:S02]  /*14600*/  @!P0 SYNCS.PHASECHK.TRANS64 P0, [R17+URZ+0x19c80], R4 ;  /* 0x019c8004110085a7 */ /* 0x000e24000800007f */
[----:B0-----:R-:W-:Y:S05]  /*14610*/  @!P0 BRA `(.L_x_9005) ;  /* 0xfffffffc00f08947 */ /* 0x001fea000383ffff */
[----:B------:R-:W-:Y:S05]  /*14620*/  BRA `(.L_x_9006) ;  /* 0xfffffff400507947 */ /* 0x000fea000383ffff */
.L_x_9033:
        /* <DEDUP_REMOVED lines=13> */
.L_x_12383:


//--------------------- .text._ZN7cutlass13device_kernelIN5flash11enable_sm90INS1_16FlashAttnFwdSm90INS1_25CollectiveMainloopFwdSm90ILi2EN4cute5tupleIJNS5_1CILi1EEES8_S8_EEENS6_IJNS7_ILi192EEENS7_ILi128EEENS7_ILi96EEEEEELi96ENS_12float_e4m3_tEfNS_4arch4Sm90ELb0ELb1ELb0ELb1ELb0ELb1ELb0ELb1ELb1ELb0ELb0ELb0EEENS1_21CollectiveEpilogueFwdINS6_IJSA_SC_SB_EEES9_NS_10bfloat16_tESG_Li384ELb1ELb0ELb0ELb1EEENS1_36VarlenDynamicPersistentTileSchedulerILi192ELi128ELi384ELi128ELb0ELb0ELb1ELb1ELb0ELb1EEEEEEEEEvNT_6ParamsE --------------------------
	.section	.text._ZN7cutlass13device_kernelIN5flash11enable_sm90INS1_16FlashAttnFwdSm90INS1_25CollectiveMainloopFwdSm90ILi2EN4cute5tupleIJNS5_1CILi1EEES8_S8_EEENS6_IJNS7_ILi192EEENS7_ILi128EEENS7_ILi96EEEEEELi96ENS_12float_e4m3_tEfNS_4arch4Sm90ELb0ELb1ELb0ELb1ELb0ELb1ELb0ELb1ELb1ELb0ELb0ELb0EEENS1_21CollectiveEpilogueFwdINS6_IJSA_SC_SB_EEES9_NS_10bfloat16_tESG_Li384ELb1ELb0ELb0ELb1EEENS1_36VarlenDynamicPersistentTileSchedulerILi192ELi128ELi384ELi128ELb0ELb0ELb1ELb1ELb0ELb1EEEEEEEEEvNT_6ParamsE,"ax",@progbits
	.align	128
.text._ZN7cutlass13device_kernelIN5flash11enable_sm90INS1_16FlashAttnFwdSm90INS1_25CollectiveMainloopFwdSm90ILi2EN4cute5tupleIJNS5_1CILi1EEES8_S8_EEENS6_IJNS7_ILi192EEENS7_ILi128EEENS7_ILi96EEEEEELi96ENS_12float_e4m3_tEfNS_4arch4Sm90ELb0ELb1ELb0ELb1ELb0ELb1ELb0ELb1ELb1ELb0ELb0ELb0EEENS1_21CollectiveEpilogueFwdINS6_IJSA_SC_SB_EEES9_NS_10bfloat16_tESG_Li384ELb1ELb0ELb0ELb1EEENS1_36VarlenDynamicPersistentTileSchedulerILi192ELi128ELi384ELi128ELb0ELb0ELb1ELb1ELb0ELb1EEEEEEEEEvNT_6ParamsE:
        .type           _ZN7cutlass13device_kernelIN5flash11enable_sm90INS1_16FlashAttnFwdSm90INS1_25CollectiveMainloopFwdSm90ILi2EN4cute5tupleIJNS5_1CILi1EEES8_S8_EEENS6_IJNS7_ILi192EEENS7_ILi128EEENS7_ILi96EEEEEELi96ENS_12float_e4m3_tEfNS_4arch4Sm90ELb0ELb1ELb0ELb1ELb0ELb1ELb0ELb1ELb1ELb0ELb0ELb0EEENS1_21CollectiveEpilogueFwdINS6_IJSA_SC_SB_EEES9_NS_10bfloat16_tESG_Li384ELb1ELb0ELb0ELb1EEENS1_36VarlenDynamicPersistentTileSchedulerILi192ELi128ELi384ELi128ELb0ELb0ELb1ELb1ELb0ELb1EEEEEEEEEvNT_6ParamsE,@function
        .size           _ZN7cutlass13device_kernelIN5flash11enable_sm90INS1_16FlashAttnFwdSm90INS1_25CollectiveMainloopFwdSm90ILi2EN4cute5tupleIJNS5_1CILi1EEES8_S8_EEENS6_IJNS7_ILi192EEENS7_ILi128EEENS7_ILi96EEEEEELi96ENS_12float_e4m3_tEfNS_4arch4Sm90ELb0ELb1ELb0ELb1ELb0ELb1ELb0ELb1ELb1ELb0ELb0ELb0EEENS1_21CollectiveEpilogueFwdINS6_IJSA_SC_SB_EEES9_NS_10bfloat16_tESG_Li384ELb1ELb0ELb0ELb1EEENS1_36VarlenDynamicPersistentTileSchedulerILi192ELi128ELi384ELi128ELb0ELb0ELb1ELb1ELb0ELb1EEEEEEEEEvNT_6ParamsE,(.L_x_12384 - _ZN7cutlass13device_kernelIN5flash11enable_sm90INS1_16FlashAttnFwdSm90INS1_25CollectiveMainloopFwdSm90ILi2EN4cute5tupleIJNS5_1CILi1EEES8_S8_EEENS6_IJNS7_ILi192EEENS7_ILi128EEENS7_ILi96EEEEEELi96ENS_12float_e4m3_tEfNS_4arch4Sm90ELb0ELb1ELb0ELb1ELb0ELb1ELb0ELb1ELb1ELb0ELb0ELb0EEENS1_21CollectiveEpilogueFwdINS6_IJSA_SC_SB_EEES9_NS_10bfloat16_tESG_Li384ELb1ELb0ELb0ELb1EEENS1_36VarlenDynamicPersistentTileSchedulerILi192ELi128ELi384ELi128ELb0ELb0ELb1ELb1ELb0ELb1EEEEEEEEEvNT_6ParamsE)
        .other          _ZN7cutlass13device_kernelIN5flash11enable_sm90INS1_16FlashAttnFwdSm90INS1_25CollectiveMainloopFwdSm90ILi2EN4cute5tupleIJNS5_1CILi1EEES8_S8_EEENS6_IJNS7_ILi192EEENS7_ILi128EEENS7_ILi96EEEEEELi96ENS_12float_e4m3_tEfNS_4arch4Sm90ELb0ELb1ELb0ELb1ELb0ELb1ELb0ELb1ELb1ELb0ELb0ELb0EEENS1_21CollectiveEpilogueFwdINS6_IJSA_SC_SB_EEES9_NS_10bfloat16_tESG_Li384ELb1ELb0ELb0ELb1EEENS1_36VarlenDynamicPersistentTileSchedulerILi192ELi128ELi384ELi128ELb0ELb0ELb1ELb1ELb0ELb1EEEEEEEEEvNT_6ParamsE,@"STO_CUDA_ENTRY STV_DEFAULT"
_ZN7cutlass13device_kernelIN5flash11enable_sm90INS1_16FlashAttnFwdSm90INS1_25CollectiveMainloopFwdSm90ILi2EN4cute5tupleIJNS5_1CILi1EEES8_S8_EEENS6_IJNS7_ILi192EEENS7_ILi128EEENS7_ILi96EEEEEELi96ENS_12float_e4m3_tEfNS_4arch4Sm90ELb0ELb1ELb0ELb1ELb0ELb1ELb0ELb1ELb1ELb0ELb0ELb0EEENS1_21CollectiveEpilogueFwdINS6_IJSA_SC_SB_EEES9_NS_10bfloat16_tESG_Li384ELb1ELb0ELb0ELb1EEENS1_36VarlenDynamicPersistentTileSchedulerILi192ELi128ELi384ELi128ELb0ELb0ELb1ELb1ELb0ELb1EEEEEEEEEvNT_6ParamsE:
        /* <DEDUP_REMOVED lines=26> */
.L_x_9035:
[----:B------:R-:W-:Y:S05]  /*01a0*/  BSYNC B0 ;  /* 0x0000000000007941 */ /* 0x000fea0003800000 */
.L_x_9034:
        /* <DEDUP_REMOVED lines=40> */
.L_x_9036:
        /* <DEDUP_REMOVED lines=22> */
.L_x_9037:
        /* <DEDUP_REMOVED lines=18> */
.L_x_9038:
        /* <DEDUP_REMOVED lines=22> */
.L_x_9039:
        /* <DEDUP_REMOVED lines=22> */
.L_x_9040:
        /* <DEDUP_REMOVED lines=9> */
.L_x_9043:
        /* <DEDUP_REMOVED lines=20> */
[CC--:B--2---:R-:W-:Y:S02]  /*0b40*/  LEA.HI R2, R0.reuse, R12.reuse, RZ, 0x5 ;  /* 0x0000000c00027211 */ /* 0x0c4fe400078f28ff */
[----:B------:R-:W-:-:S03]  /*0b50*/  LEA.HI R5, R0, R12, RZ, 0x4 ;  /* 0x0000000c00057211 */ /* 0x000fc600078f20ff */
[----:B------:R-:W-:Y:S01]  /*0b60*/  IMAD.SHL.U32 R4, R2, 0x10, RZ ;  /* 0x0000001002047824 */ /* 0x000fe200078e00ff */
[-C--:B------:R-:W-:Y:S02]  /*0b70*/  LEA.HI R2, R0, R12.reuse, RZ, 0x7 ;  /* 0x0000000c00027211 */ /* 0x080fe400078f38ff */
[----:B------:R-:W-:Y:S02]  /*0b80*/  LOP3.LUT R3, R5, 0x7fffff0, RZ, 0xc0, !PT ;  /* 0x07fffff005037812 */ /* 0x000fe400078ec0ff */
[----:B------:R-:W-:Y:S02]  /*0b90*/  LOP3.LUT R6, R2, 0xffffff80, RZ, 0xc0, !PT ;  /* 0xffffff8002067812 */ /* 0x000fe400078ec0ff */
[----:B------:R-:W-:Y:S01]  /*0ba0*/  LOP3.LUT R7, R4, 0xfffffe00, RZ, 0xc0, !PT ;  /* 0xfffffe0004077812 */ /* 0x000fe200078ec0ff */
[C---:B------:R-:W-:Y:S01]  /*0bb0*/  IMAD.IADD R4, R12.reuse, 0x1, -R3 ;  /* 0x000000010c047824 */ /* 0x040fe200078e0a03 */
[CC--:B------:R-:W-:Y:S01]  /*0bc0*/  LEA.HI R3, R12.reuse, R12.reuse, RZ, 0x1 ;  /* 0x0000000c0c037211 */ /* 0x0c0fe200078f08ff */
[----:B------:R-:W-:Y:S01]  /*0bd0*/  IMAD.IADD R15, R12, 0x1, -R6 ;  /* 0x000000010c0f7824 */ /* 0x000fe200078e0a06 */
[----:B------:R-:W-:Y:S01]  /*0be0*/  LEA.HI R0, R0, R12, RZ, 0x3 ;  /* 0x0000000c00007211 */ /* 0x000fe200078f18ff */
[----:B------:R-:W-:Y:S01]  /*0bf0*/  IMAD R7, R4, 0x20, R7 ;  /* 0x0000002004077824 */ /* 0x000fe200078e0207 */
[----:B------:R-:W-:-:S02]  /*0c00*/  SHF.R.S32.HI R23, RZ, 0x1, R3 ;  /* 0x00000001ff177819 */ /* 0x000fc40000011403 */
[----:B------:R-:W-:Y:S02]  /*0c10*/  SHF.R.S32.HI R4, RZ, 0x1f, R3 ;  /* 0x0000001fff047819 */ /* 0x000fe40000011403 */
[----:B------:R-:W-:Y:S02]  /*0c20*/  LOP3.LUT R3, R3, 0xfffffffe, RZ, 0xc0, !PT ;  /* 0xfffffffe03037812 */ /* 0x000fe400078ec0ff */
[----:B------:R-:W-:Y:S02]  /*0c30*/  SHF.R.S32.HI R8, RZ, 0x1f, R15 ;  /* 0x0000001fff087819 */ /* 0x000fe4000001140f */
[----:B------:R-:W-:Y:S01]  /*0c40*/  LEA.HI R4, R4, R23, RZ, 0x2 ;  /* 0x0000001704047211 */ /* 0x000fe200078f10ff */
[----:B------:R-:W-:Y:S01]  /*0c50*/  IMAD.IADD R16, R12, 0x1, -R3 ;  /* 0x000000010c107824 */ /* 0x000fe200078e0a03 */
[----:B------:R-:W-:Y:S02]  /*0c60*/  LEA.HI R12, R8, R15, RZ, 0x2 ;  /* 0x0000000f080c7211 */ /* 0x000fe400078f10ff */
[----:B------:R-:W-:-:S02]  /*0c70*/  SHF.R.S32.HI R3, RZ, 0x4, R5 ;  /* 0x00000004ff037819 */ /* 0x000fc40000011405 */
[----:B------:R-:W-:Y:S02]  /*0c80*/  SHF.R.S32.HI R21, RZ, 0x7, R2 ;  /* 0x00000007ff157819 */ /* 0x000fe40000011402 */
[--C-:B------:R-:W-:Y:S02]  /*0c90*/  SHF.R.S32.HI R13, RZ, 0x2, R12.reuse ;  /* 0x00000002ff0d7819 */ /* 0x100fe4000001140c */
[----:B------:R-:W-:Y:S01]  /*0ca0*/  SHF.R.S32.HI R2, RZ, 0x1f, R12 ;  /* 0x0000001fff027819 */ /* 0x000fe2000001140c */
[----:B------:R-:W-:Y:S01]  /*0cb0*/  IMAD.SHL.U32 R20, R16, 0x10, RZ ;  /* 0x0000001010147824 */ /* 0x000fe200078e00ff */
[----:B------:R-:W-:Y:S02]  /*0cc0*/  LEA.HI R5, R5, R3, RZ, 0x1 ;  /* 0x0000000305057211 */ /* 0x000fe400078f08ff */
[----:B------:R-:W-:Y:S02]  /*0cd0*/  LOP3.LUT R4, R4, 0x7fffffc, RZ, 0xc0, !PT ;  /* 0x07fffffc04047812 */ /* 0x000fe400078ec0ff */
[----:B------:R-:W-:-:S02]  /*0ce0*/  SHF.R.S32.HI R0, RZ, 0x3, R0 ;  /* 0x00000003ff007819 */ /* 0x000fc40000011400 */
[----:B------:R-:W-:Y:S01]  /*0cf0*/  LEA.HI R14, R2, R13, RZ, 0x3 ;  /* 0x0000000d020e7211 */ /* 0x000fe200078f18ff */
[----:B------:R-:W-:Y:S01]  /*0d00*/  IMAD.IADD R4, R23, 0x1, -R4 ;  /* 0x0000000117047824 */ /* 0x000fe200078e0a04 */
[----:B------:R-:W-:Y:S01]  /*0d10*/  LOP3.LUT R2, R5, 0x1ffffffe, RZ, 0xc0, !PT ;  /* 0x1ffffffe05027812 */ /* 0x000fe200078ec0ff */
[----:B------:R-:W-:Y:S02]  /*0d20*/  VIADD R22, R20, 0x20 ;  /* 0x0000002014167836 */ /* 0x000fe40000000000 */
[----:B------:R-:W-:Y:S02]  /*0d30*/  IMAD.SHL.U32 R0, R0, 0x80, RZ ;  /* 0x0000008000007824 */ /* 0x000fe400078e00ff */
[C---:B------:R-:W-:Y:S02]  /*0d40*/  IMAD R4, R3.reuse, 0x8, R4 ;  /* 0x0000000803047824 */ /* 0x040fe400078e0204 */
[----:B------:R-:W-:Y:S01]  /*0d50*/  IMAD.IADD R2, R3, 0x1, -R2 ;  /* 0x0000000103027824 */ /* 0x000fe200078e0a02 */
[----:B------:R-:W-:-:S02]  /*0d60*/  SHF.R.S32.HI R3, RZ, 0x1f, R22 ;  /* 0x0000001fff037819 */ /* 0x000fc40000011416 */
[----:B------:R-:W-:Y:S02]  /*0d70*/  LOP3.LUT R18, R0, 0x80, RZ, 0xc0, !PT ;  /* 0x0000008000127812 */ /* 0x000fe400078ec0ff */
[-C--:B------:R-:W-:Y:S01]  /*0d80*/  LEA.HI R0, R3, R22.reuse, RZ, 0x5 ;  /* 0x0000001603007211 */ /* 0x080fe200078f28ff */
[----:B------:R-:W-:Y:S01]  /*0d90*/  IMAD.HI R6, R21, 0x55555556, RZ ;  /* 0x5555555615067827 */ /* 0x000fe200078e02ff */
[----:B------:R-:W-:Y:S02]  /*0da0*/  LEA.HI R3, R3, R22, RZ, 0x4 ;  /* 0x0000001603037211 */ /* 0x000fe400078f20ff */
[----:B------:R-:W-:Y:S02]  /*0db0*/  LOP3.LUT R14, R14, 0xfffffff8, RZ, 0xc0, !PT ;  /* 0xfffffff80e0e7812 */ /* 0x000fe400078ec0ff */
[----:B------:R-:W-:Y:S01]  /*0dc0*/  LEA.HI R8, R8, R15, RZ, 0x5 ;  /* 0x0000000f08087211 */ /* 0x000fe200078f28ff */
[----:B------:R-:W-:Y:S01]  /*0dd0*/  IMAD.SHL.U32 R4, R4, 0x20, RZ ;  /* 0x0000002004047824 */ /* 0x000fe200078e00ff */
[----:B------:R-:W-:-:S02]  /*0de0*/  SHF.R.S32.HI R0, RZ, 0x5, R0 ;  /* 0x00000005ff007819 */ /* 0x000fc40000011400 */
[----:B------:R-:W-:Y:S02]  /*0df0*/  SHF.R.U32.HI R5, RZ, 0x3, R18 ;  /* 0x00000003ff057819 */ /* 0x000fe40000011612 */
[----:B------:R-:W-:Y:S01]  /*0e00*/  LOP3.LUT R3, R18, 0x10, R3, 0xf8, !PT ;  /* 0x0000001012037812 */ /* 0x000fe200078ef803 */
[----:B------:R-:W-:Y:S01]  /*0e10*/  IMAD.IADD R13, R13, 0x1, -R14 ;  /* 0x000000010d0d7824 */ /* 0x000fe200078e0a0e */
[----:B------:R-:W-:Y:S02]  /*0e20*/  LEA.HI R6, R6, R6, RZ, 0x1 ;  /* 0x0000000606067211 */ /* 0x000fe400078f08ff */
[----:B------:R-:W-:Y:S01]  /*0e30*/  SHF.R.S32.HI R8, RZ, 0x5, R8 ;  /* 0x00000005ff087819 */ /* 0x000fe20000011408 */
[----:B------:R-:W-:Y:S01]  /*0e40*/  IMAD R0, R0, 0x1800, R4 ;  /* 0x0000180000007824 */ /* 0x000fe200078e0204 */
[----:B------:R-:W-:Y:S01]  /*0e50*/  LOP3.LUT R3, R3, R5, RZ, 0x3c, !PT ;  /* 0x0000000503037212 */ /* 0x000fe200078e3cff */
[----:B------:R-:W-:Y:S02]  /*0e60*/  IMAD R6, R6, -0x3, R21 ;  /* 0xfffffffd06067824 */ /* 0x000fe400078e0215 */
[----:B------:R-:W-:Y:S01]  /*0e70*/  IMAD R13, R8, 0x10, R13 ;  /* 0x00000010080d7824 */ /* 0x000fe200078e020d */
[----:B------:R-:W-:Y:S01]  /*0e80*/  STL [R1+0x38], R22 ;  /* 0x0000381601007387 */ /* 0x000fe20000100800 */
[----:B------:R-:W-:Y:S01]  /*0e90*/  IMAD R7, R2, 0x8, R7 ;  /* 0x0000000802077824 */ /* 0x000fe200078e0207 */
[----:B------:R-:W-:Y:S01]  /*0ea0*/  IADD3 R2, R17, R0, R3 ;  /* 0x0000000011027210 */ /* 0x000fe20007ffe003 */
[----:B------:R-:W-:Y:S01]  /*0eb0*/  IMAD R0, R6, 0x40, R13 ;  /* 0x0000004006007824 */ /* 0x000fe200078e020d */
[----:B------:R-:W-:Y:S04]  /*0ec0*/  STL [R1+0x34], R18 ;  /* 0x0000341201007387 */ /* 0x000fe80000100800 */
[----:B------:R-:W-:Y:S04]  /*0ed0*/  STL [R1+0x40], R4 ;  /* 0x0000400401007387 */ /* 0x000fe80000100800 */
[----:B------:R-:W-:Y:S04]  /*0ee0*/  STL [R1+0x68], R5 ;  /* 0x0000680501007387 */ /* 0x000fe80000100800 */
[----:B------:R-:W-:Y:S04]  /*0ef0*/  STL [R1+0x6c], R7 ;  /* 0x00006c0701007387 */ /* 0x000fe80000100800 */
[----:B------:R-:W-:Y:S04]  /*0f00*/  STL [R1+0x60], R2 ;  /* 0x0000600201007387 */ /* 0x000fe80000100800 */
[----:B------:R-:W-:Y:S04]  /*0f10*/  STL [R1+0x24], R9 ;  /* 0x0000240901007387 */ /* 0x000fe80000100800 */
[----:B------:R0:W-:Y:S02]  /*0f20*/  STL [R1+0x64], R0 ;  /* 0x0000640001007387 */ /* 0x0001e40000100800 */
[----:B0-----:R-:W-:-:S04]  /*0f30*/  LOP3.LUT R0, R18, 0x10, R20, 0xf8, !PT ;  /* 0x0000001012007812 */ /* 0x001fc800078ef814 */
[----:B------:R-:W-:Y:S01]  /*0f40*/  LOP3.LUT R0, R0, R5, RZ, 0x3c, !PT ;  /* 0x0000000500007212 */ /* 0x000fe200078e3cff */
[----:B------:R0:W-:Y:S04]  /*0f50*/  STL [R1+0x28], R10 ;  /* 0x0000280a01007387 */ /* 0x0001e80000100800 */
[----:B------:R-:W-:Y:S01]  /*0f60*/  IMAD.IADD R0, R4, 0x1, R0 ;  /* 0x0000000104007824 */ /* 0x000fe200078e0200 */
[----:B------:R0:W-:Y:S04]  /*0f70*/  STL [R1+0x2c], R11 ;  /* 0x00002c0b01007387 */ /* 0x0001e80000100800 */
[----:B------:R0:W-:Y:S04]  /*0f80*/  STL [R1+0x54], RZ ;  /* 0x000054ff01007387 */ /* 0x0001e80000100800 */
[----:B------:R0:W-:Y:S04]  /*0f90*/  STL [R1+0x8], RZ ;  /* 0x000008ff01007387 */ /* 0x0001e80000100800 */
[----:B------:R0:W-:Y:S01]  /*0fa0*/  STL [R1+0x48], R0 ;  /* 0x0000480001007387 */ /* 0x0001e20000100800 */
[----:B------:R-:W-:Y:S01]  /*0fb0*/  LOP3.LUT R156, R12, 0x7ffffffc, RZ, 0xc0, !PT ;  /* 0x7ffffffc0c9c7812 */ /* 0x000fe200078ec0ff */
[----:B------:R-:W-:Y:S01]  /*0fc0*/  IMAD.MOV.U32 R22, RZ, RZ, RZ ;  /* 0x000000ffff167224 */ /* 0x000fe200078e00ff */
[----:B------:R-:W-:Y:S01]  /*0fd0*/  SHF.R.S32.HI R3, RZ, 0x1f, R23 ;  /* 0x0000001fff037819 */ /* 0x000fe20000011417 */
[----:B------:R-:W-:-:S02]  /*0fe0*/  IMAD.SHL.U32 R2, R16, 0x8, RZ ;  /* 0x0000000810027824 */ /* 0x000fc400078e00ff */
[----:B------:R-:W-:Y:S01]  /*0ff0*/  IMAD.IADD R156, R15, 0x1, -R156 ;  /* 0x000000010f9c7824 */ /* 0x000fe200078e0a9c */
[----:B---3--:R-:W-:Y:S02]  /*1000*/  LOP3.LUT R157, R19, 0x1, RZ, 0xfc, !PT ;  /* 0x00000001139d7812 */ /* 0x008fe400078efcff */
[----:B0-----:R-:W-:-:S07]  /*1010*/  CS2R R18, SRZ ;  /* 0x0000000000127805 */ /* 0x001fce000001ff00 */
.L_x_9242:
[----:B0-2--5:R-:W2:Y:S01]  /*1020*/  LDL R31, [R1+0x2c] ;  /* 0x00002c00011f7983 */ /* 0x025ea20000100800 */
[----:B------:R-:W-:Y:S01]  /*1030*/  ULDC.64 UR4, c[0x0][0xa28] ;  /* 0x00028a0000047ab9 */ /* 0x000fe20000000a00 */
[----:B-1-3--:R-:W2:Y:S01]  /*1040*/  LDC.64 R4, c[0x0][0xa08] ;  /* 0x00028200ff047b82 */ /* 0x00aea20000000a00 */
[----:B------:R-:W-:Y:S01]  /*1050*/  ISETP.NE.U32.AND P0, PT, RZ, UR4, PT ;  /* 0x00000004ff007c0c */ /* 0x000fe2000bf05070 */
[----:B------:R-:W3:Y:S04]  /*1060*/  LDL R12, [R1+0x24] ;  /* 0x00002400010c7983 */ /* 0x000ee80000100800 */
[----:B------:R-:W4:Y:S01]  /*1070*/  LDL R28, [R1+0x28] ;  /* 0x00002800011c7983 */ /* 0x000f220000100800 */
[----:B------:R-:W-:Y:S01]  /*1080*/  ISETP.NE.AND.EX P0, PT, RZ, UR5, PT, P0 ;  /* 0x00000005ff007c0c */ /* 0x000fe2000bf05300 */
[----:B------:R-:W-:Y:S01]  /*1090*/  ULDC.64 UR4, c[0x0][0xa18] ;  /* 0x0002860000047ab9 */ /* 0x000fe20000000a00 */
[----:B------:R-:W-:Y:S01]  /*10a0*/  IMAD.MOV.U32 R0, RZ, RZ, RZ ;  /* 0x000000ffff007224 */ /* 0x000fe200078e00ff */
[----:B------:R-:W-:Y:S01]  /*10b0*/  ISETP.NE.U32.AND P1, PT, RZ, UR4, PT ;  /* 0x00000004ff007c0c */ /* 0x000fe2000bf25070 */
[----:B------:R-:W-:Y:S01]  /*10c0*/  IMAD.MOV.U32 R46, RZ, RZ, RZ ;  /* 0x000000ffff2e7224 */ /* 0x000fe200078e00ff */
[----:B------:R-:W-:-:S02]  /*10d0*/  ULDC.64 UR6, c[0x0][0xa20] ;  /* 0x0002880000067ab9 */ /* 0x000fc40000000a00 */
[----:B------:R-:W-:Y:S01]  /*10e0*/  ISETP.NE.AND.EX P1, PT, RZ, UR5, PT, P1 ;  /* 0x00000005ff007c0c */ /* 0x000fe2000bf25310 */
[----:B------:R-:W-:-:S05]  /*10f0*/  ULDC.64 UR4, c[0x0][0xa08] ;  /* 0x0002820000047ab9 */ /* 0x000fca0000000a00 */
[----:B------:R-:W0:Y:S08]  /*1100*/  @P0 LDC.64 R2, c[0x0][0xa28] ;  /* 0x00028a00ff020b82 */ /* 0x000e300000000a00 */
[----:B------:R-:W1:Y:S01]  /*1110*/  @P1 LDC.64 R6, c[0x0][0xa18] ;  /* 0x00028600ff061b82 */ /* 0x000e620000000a00 */
[----:B------:R-:W-:Y:S01]  /*1120*/  ISETP.NE.U32.AND P3, PT, RZ, UR4, PT ;  /* 0x00000004ff007c0c */ /* 0x000fe2000bf65070 */
[----:B------:R-:W-:-:S02]  /*1130*/  ULDC UR4, c[0x0][0x288] ;  /* 0x0000a20000047ab9 */ /* 0x000fc40000000800 */
[----:B------:R-:W-:Y:S01]  /*1140*/  IMAD.U32 R10, RZ, RZ, UR4 ;  /* 0x00000004ff0a7e24 */ /* 0x000fe2000f8e00ff */
[----:B------:R-:W-:Y:S01]  /*1150*/  ISETP.NE.AND.EX P3, PT, RZ, UR5, PT, P3 ;  /* 0x00000005ff007c0c */ /* 0x000fe2000bf65330 */
[----:B------:R-:W-:Y:S01]  /*1160*/  ULDC.64 UR4, c[0x0][0x3f8] ;  /* 0x0000fe0000047ab9 */ /* 0x000fe20000000a00 */
[----:B--2---:R-:W-:-:S04]  /*1170*/  IMAD.WIDE R8, R31, 0x4, R4 ;  /* 0x000000041f087825 */ /* 0x004fc800078e0204 */
[----:B-1----:R-:W-:-:S07]  /*1180*/  @P1 IMAD.WIDE R4, R31, 0x4, R6 ;  /* 0x000000041f041825 */ /* 0x002fce00078e0206 */
[----:B------:R1:W5:Y:S04]  /*1190*/  @P3 LDG.E R46, desc[UR40][R8.64] ;  /* 0x00000028082e3981 */ /* 0x000368000c1e1900 */
[----:B------:R-:W2:Y:S01]  /*11a0*/  @P1 LDG.E R10, desc[UR40][R4.64] ;  /* 0x00000028040a1981 */ /* 0x000ea2000c1e1900 */
[----:B0-----:R-:W-:-:S05]  /*11b0*/  @P0 IMAD.WIDE R2, R31, 0x4, R2 ;  /* 0x000000041f020825 */ /* 0x001fca00078e0202 */
[----:B------:R1:W5:Y:S01]  /*11c0*/  @P0 LDG.E R0, desc[UR40][R2.64] ;  /* 0x0000002802000981 */ /* 0x000362000c1e1900 */
[----:B------:R-:W-:-:S03]  /*11d0*/  UISETP.NE.U32.AND UP0, UPT, UR4, URZ, UPT ;  /* 0x0000003f0400728c */ /* 0x000fc6000bf05070 */
[----:B------:R-:W-:Y:S01]  /*11e0*/  ULDC UR4, c[0x0][0x404] ;  /* 0x0001010000047ab9 */ /* 0x000fe20000000800 */
[----:B------:R-:W-:Y:S01]  /*11f0*/  UISETP.NE.AND.EX UP0, UPT, UR5, URZ, UPT, UP0 ;  /* 0x0000003f0500728c */ /* 0x000fe2000bf05300 */
[----:B------:R-:W-:Y:S02]  /*1200*/  ISETP.NE.U32.AND P2, PT, RZ, UR6, PT ;  /* 0x00000006ff007c0c */ /* 0x000fe4000bf45070 */
[----:B------:R-:W-:Y:S01]  /*1210*/  ULDC UR5, c[0x0][0x2e0] ;  /* 0x0000b80000057ab9 */ /* 0x000fe20000000800 */
[----:B------:R-:W-:Y:S01]  /*1220*/  USEL UR4, UR4, 0x1, UP0 ;  /* 0x0000000104047887 */ /* 0x000fe20008000000 */
[----:B------:R-:W-:-:S03]  /*1230*/  ISETP.NE.AND.EX P2, PT, RZ, UR7, PT, P2 ;  /* 0x00000007ff007c0c */ /* 0x000fc6000bf45320 */
[----:B------:R-:W-:-:S03]  /*1240*/  UIMAD UR4, UR4, UR5, URZ ;  /* 0x00000005040472a4 */ /* 0x000fc6000f8e023f */
[----:B------:R-:W-:Y:S01]  /*1250*/  ULDC UR5, c[0x0][0x338] ;  /* 0x0000ce0000057ab9 */ /* 0x000fe20000000800 */
[----:B--2---:R1:W-:Y:S04]  /*1260*/  STL [R1+0x3c], R10 ;  /* 0x00003c0a01007387 */ /* 0x0043e80000100800 */
[----:B---3--:R1:W-:Y:S04]  /*1270*/  STL [R1+0x58], R12 ;  /* 0x0000580c01007387 */ /* 0x0083e80000100800 */
[----:B----4-:R1:W-:Y:S04]  /*1280*/  STL [R1+0x4c], R28 ;  /* 0x00004c1c01007387 */ /* 0x0103e80000100800 */
[----:B------:R1:W-:Y:S01]  /*1290*/  STL [R1+0x50], R31 ;  /* 0x0000501f01007387 */ /* 0x0003e20000100800 */
[----:B------:R-:W-:Y:S01]  /*12a0*/  IMAD.MOV.U32 R13, RZ, RZ, R10 ;  /* 0x000000ffff0d7224 */ /* 0x000fe200078e000a */
[----:B------:R-:W-:Y:S06]  /*12b0*/  @P1 BRA `(.L_x_9045) ;  /* 0x0000000000281947 */ /* 0x000fec0003800000 */
[----:B------:R-:W-:Y:S02]  /*12c0*/  ULDC.64 UR6, c[0x0][0xa00] ;  /* 0x0002800000067ab9 */ /* 0x000fe40000000a00 */
[----:B------:R-:W-:-:S04]  /*12d0*/  ISETP.NE.U32.AND P0, PT, RZ, UR6, PT ;  /* 0x00000006ff007c0c */ /* 0x000fc8000bf05070 */
[----:B------:R-:W-:-:S13]  /*12e0*/  ISETP.NE.AND.EX P0, PT, RZ, UR7, PT, P0 ;  /* 0x00000007ff007c0c */ /* 0x000fda000bf05300 */
[----:B------:R-:W-:Y:S05]  /*12f0*/  @!P0 BRA `(.L_x_9045) ;  /* 0x0000000000188947 */ /* 0x000fea0003800000 */
[----:B-1----:R-:W0:Y:S02]  /*1300*/  LDC.64 R2, c[0x0][0xa00] ;  /* 0x00028000ff027b82 */ /* 0x002e240000000a00 */
[----:B0-----:R-:W-:-:S05]  /*1310*/  IMAD.WIDE R2, R31, 0x4, R2 ;  /* 0x000000041f027825 */ /* 0x001fca00078e0202 */
[----:B------:R-:W2:Y:S04]  /*1320*/  LDG.E R4, desc[UR40][R2.64] ;  /* 0x0000002802047981 */ /* 0x000ea8000c1e1900 */
[----:B------:R-:W2:Y:S02]  /*1330*/  LDG.E R5, desc[UR40][R2.64+0x4] ;  /* 0x0000042802057981 */ /* 0x000ea4000c1e1900 */
[----:B--2---:R-:W-:-:S05]  /*1340*/  IMAD.IADD R13, R5, 0x1, -R4 ;  /* 0x00000001050d7824 */ /* 0x004fca00078e0a04 */
[----:B------:R0:W-:Y:S02]  /*1350*/  STL [R1+0x3c], R13 ;  /* 0x00003c0d01007387 */ /* 0x0001e40000100800 */
.L_x_9045:
[----:B------:R-:W-:Y:S02]  /*1360*/  IMAD.U32 R27, RZ, RZ, UR5 ;  /* 0x00000005ff1b7e24 */ /* 0x000fe4000f8e00ff */
[----:B------:R-:W-:Y:S01]  /*1370*/  IMAD.U32 R29, RZ, RZ, UR4 ;  /* 0x00000004ff1d7e24 */ /* 0x000fe2000f8e00ff */
[----:B------:R-:W-:Y:S06]  /*1380*/  @!P2 BRA `(.L_x_9046) ;  /* 0x000000000010a947 */ /* 0x000fec0003800000 */
[----:B-1----:R-:W1:Y:S02]  /*1390*/  LDC.64 R2, c[0x0][0xa20] ;  /* 0x00028800ff027b82 */ /* 0x002e640000000a00 */
[----:B-1----:R-:W-:-:S05]  /*13a0*/  IMAD.WIDE R2, R31, 0x4, R2 ;  /* 0x000000041f027825 */ /* 0x002fca00078e0202 */
[----:B------:R2:W5:Y:S01]  /*13b0*/  LDG.E R29, desc[UR40][R2.64] ;  /* 0x00000028021d7981 */ /* 0x000562000c1e1900 */
[----:B------:R-:W-:Y:S05]  /*13c0*/  BRA `(.L_x_9047) ;  /* 0x0000000000107947 */ /* 0x000fea0003800000 */
.L_x_9046:
[----:B------:R-:W-:Y:S05]  /*13d0*/  @!P3 BRA `(.L_x_9047) ;  /* 0x00000000000cb947 */ /* 0x000fea0003800000 */
[----:B-1----:R-:W2:Y:S04]  /*13e0*/  LDG.E R2, desc[UR40][R8.64] ;  /* 0x0000002808027981 */ /* 0x002ea8000c1e1900 */
[----:B------:R-:W2:Y:S02]  /*13f0*/  LDG.E R29, desc[UR40][R8.64+0x4] ;  /* 0x00000428081d7981 */ /* 0x000ea4000c1e1900 */
[----:B--2---:R-:W-:-:S07]  /*1400*/  IMAD.IADD R29, R29, 0x1, -R2 ;  /* 0x000000011d1d7824 */ /* 0x004fce00078e0a02 */
.L_x_9047:
[----:B------:R-:W-:Y:S01]  /*1410*/  ULDC.64 UR4, c[0x0][0xa10] ;  /* 0x0002840000047ab9 */ /* 0x000fe20000000a00 */
[----:B-1----:R-:W1:Y:S01]  /*1420*/  LDC.64 R8, c[0x0][0x9e0] ;  /* 0x00027800ff087b82 */ /* 0x002e620000000a00 */
[----:B------:R-:W-:-:S04]  /*1430*/  ISETP.NE.U32.AND P0, PT, RZ, UR4, PT ;  /* 0x00000004ff007c0c */ /* 0x000fc8000bf05070 */
[----:B------:R-:W-:Y:S01]  /*1440*/  ISETP.NE.AND.EX P0, PT, RZ, UR5, PT, P0 ;  /* 0x00000005ff007c0c */ /* 0x000fe2000bf05300 */
[----:B------:R-:W-:Y:S02]  /*1450*/  ULDC.64 UR4, c[0x0][0xa30] ;  /* 0x00028c0000047ab9 */ /* 0x000fe40000000a00 */
[----:B------:R-:W-:-:S04]  /*1460*/  ISETP.NE.U32.AND P1, PT, RZ, UR4, PT ;  /* 0x00000004ff007c0c */ /* 0x000fc8000bf25070 */
[----:B------:R-:W-:-:S06]  /*1470*/  ISETP.NE.AND.EX P1, PT, RZ, UR5, PT, P1 ;  /* 0x00000005ff007c0c */ /* 0x000fcc000bf25310 */
[----:B--2---:R-:W2:Y:S08]  /*1480*/  @P0 LDC.64 R2, c[0x0][0xa10] ;  /* 0x00028400ff020b82 */ /* 0x004eb00000000a00 */
[----:B------:R-:W3:Y:S01]  /*1490*/  @P1 LDC.64 R4, c[0x0][0xa30] ;  /* 0x00028c00ff041b82 */ /* 0x000ee20000000a00 */
[----:B--2---:R-:W-:-:S05]  /*14a0*/  @P0 IMAD.WIDE R2, R31, 0x4, R2 ;  /* 0x000000041f020825 */ /* 0x004fca00078e0202 */
[----:B------:R-:W2:Y:S04]  /*14b0*/  @P0 LDG.E R6, desc[UR40][R2.64] ;  /* 0x0000002802060981 */ /* 0x000ea8000c1e1900 */
[----:B------:R-:W2:Y:S01]  /*14c0*/  @P0 LDG.E R7, desc[UR40][R2.64+0x4] ;  /* 0x0000042802070981 */ /* 0x000ea2000c1e1900 */
[----:B-----5:R-:W-:Y:S02]  /*14d0*/  IMAD.MOV.U32 R24, RZ, RZ, R29 ;  /* 0x000000ffff187224 */ /* 0x020fe400078e001d */
[----:B---3--:R-:W-:-:S05]  /*14e0*/  @P1 IMAD.WIDE R4, R31, 0x4, R4 ;  /* 0x000000041f041825 */ /* 0x008fca00078e0204 */
[----:B------:R3:W5:Y:S01]  /*14f0*/  @P1 LDG.E R24, desc[UR40][R4.64] ;  /* 0x0000002804181981 */ /* 0x000762000c1e1900 */
[----:B-1----:R-:W-:Y:S01]  /*1500*/  ISETP.GE.AND P1, PT, R9, 0x1, PT ;  /* 0x000000010900780c */ /* 0x002fe20003f26270 */
[----:B--2---:R-:W-:Y:S02]  /*1510*/  @P0 IMAD.IADD R27, R7, 0x1, -R6 ;  /* 0x00000001071b0824 */ /* 0x004fe400078e0a06 */
[----:B------:R-:W-:Y:S02]  /*1520*/  IMAD.IADD R7, R29, 0x1, -R0 ;  /* 0x000000011d077824 */ /* 0x000fe400078e0a00 */
[----:B------:R-:W-:Y:S02]  /*1530*/  IMAD.MOV.U32 R6, RZ, RZ, 0xc0 ;  /* 0x000000c0ff067424 */ /* 0x000fe400078e00ff */
[----:B------:R-:W-:Y:S02]  /*1540*/  IMAD.IADD R10, R7, 0x1, R27 ;  /* 0x00000001070a7824 */ /* 0x000fe400078e021b */
[----:B------:R-:W-:-:S02]  /*1550*/  IMAD R6, R12, R6, 0xc0 ;  /* 0x000000c00c067424 */ /* 0x000fc400078e0206 */
[C---:B------:R-:W-:Y:S01]  /*1560*/  VIADD R0, R10.reuse, 0x7f ;  /* 0x0000007f0a007836 */ /* 0x040fe20000000000 */
[----:B------:R3:W-:Y:S02]  /*1570*/  STL [R1+0x20], R10 ;  /* 0x0000200a01007387 */ /* 0x0007e40000100800 */
[----:B------:R-:W-:Y:S02]  /*1580*/  IADD3 R11, R10, R6, -R13 ;  /* 0x000000060a0b7210 */ /* 0x000fe40007ffe80d */
[----:B------:R-:W-:-:S04]  /*1590*/  SHF.R.S32.HI R3, RZ, 0x1f, R0 ;  /* 0x0000001fff037819 */ /* 0x000fc80000011400 */
[----:B------:R-:W-:Y:S01]  /*15a0*/  LEA.HI R3, R3, R0, RZ, 0x7 ;  /* 0x0000000003037211 */ /* 0x000fe200078f38ff */
[----:B------:R-:W-:-:S03]  /*15b0*/  IMAD.IADD R0, R11, 0x1, R8 ;  /* 0x000000010b007824 */ /* 0x000fc600078e0208 */
[----:B------:R-:W-:Y:S01]  /*15c0*/  SHF.R.S32.HI R25, RZ, 0x7, R3 ;  /* 0x00000007ff197819 */ /* 0x000fe20000011403 */
[----:B---3--:R-:W-:Y:S06]  /*15d0*/  @!P1 BRA `(.L_x_9048) ;  /* 0x0000000000489947 */ /* 0x008fec0003800000 */
[C---:B------:R-:W-:Y:S01]  /*15e0*/  ISETP.GT.AND P0, PT, R11.reuse, RZ, PT ;  /* 0x000000ff0b00720c */ /* 0x040fe20003f04270 */
[----:B------:R-:W-:Y:S01]  /*15f0*/  BSSY B0, `(.L_x_9049) ;  /* 0x000000e000007945 */ /* 0x000fe20003800000 */
[----:B------:R-:W-:-:S11]  /*1600*/  VIADD R2, R11, 0xffffffff ;  /* 0xffffffff0b027836 */ /* 0x000fd60000000000 */
        /* <DEDUP_REMOVED lines=8> */
.L_x_9050:
[----:B------:R-:W-:-:S13]  /*1690*/  ISETP.NE.AND P0, PT, R9, 0x1, PT ;  /* 0x000000010900780c */ /* 0x000fda0003f05270 */
[----:B------:R-:W1:Y:S02]  /*16a0*/  @P0 LDC.64 R4, c[0x0][0x9e8] ;  /* 0x00027a00ff040b82 */ /* 0x000e640000000a00 */
[----:B-1----:R-:W-:-:S05]  /*16b0*/  @P0 IMAD.HI.U32 R4, R2, R4, RZ ;  /* 0x0000000402040227 */ /* 0x002fca00078e00ff */
[----:B------:R-:W-:-:S07]  /*16c0*/  @P0 SHF.R.U32.HI R2, RZ, R5, R4 ;  /* 0x00000005ff020219 */ /* 0x000fce0000011604 */
.L_x_9051:
[----:B------:R-:W-:Y:S05]  /*16d0*/  BSYNC B0 ;  /* 0x0000000000007941 */ /* 0x000fea0003800000 */
.L_x_9049:
[----:B------:R-:W-:-:S05]  /*16e0*/  IMAD R3, R2, R9, R9 ;  /* 0x0000000902037224 */ /* 0x000fca00078e0209 */
[----:B------:R-:W-:-:S07]  /*16f0*/  VIMNMX R0, R0, R3, PT ;  /* 0x0000000300007248 */ /* 0x000fce0003fe0100 */
.L_x_9048:
        /* <DEDUP_REMOVED lines=15> */
.L_x_9054:
[----:B------:R-:W-:-:S13]  /*17f0*/  ISETP.NE.AND P0, PT, R9, 0x1, PT ;  /* 0x000000010900780c */ /* 0x000fda0003f05270 */
[----:B------:R-:W1:Y:S02]  /*1800*/  @P0 LDC.64 R4, c[0x0][0x9e8] ;  /* 0x00027a00ff040b82 */ /* 0x000e640000000a00 */
[----:B-1----:R-:W-:-:S05]  /*1810*/  @P0 IMAD.HI.U32 R4, R2, R4, RZ ;  /* 0x0000000402040227 */ /* 0x002fca00078e00ff */
[----:B------:R-:W-:-:S07]  /*1820*/  @P0 SHF.R.U32.HI R2, RZ, R5, R4 ;  /* 0x00000005ff020219 */ /* 0x000fce0000011604 */
.L_x_9055:
[----:B------:R-:W-:Y:S05]  /*1830*/  BSYNC B0 ;  /* 0x0000000000007941 */ /* 0x000fea0003800000 */
.L_x_9053:
[----:B------:R-:W-:-:S05]  /*1840*/  IMAD R2, R2, R9, RZ ;  /* 0x0000000902027224 */ /* 0x000fca00078e02ff */
[----:B------:R-:W-:-:S07]  /*1850*/  VIMNMX R3, R3, R2, !PT ;  /* 0x0000000203037248 */ /* 0x000fce0007fe0100 */
.L_x_9052:
[----:B------:R-:W-:Y:S01]  /*1860*/  VIADD R0, R0, 0x7f ;  /* 0x0000007f00007836 */ /* 0x000fe20000000000 */
[----:B------:R-:W-:Y:S02]  /*1870*/  SHF.R.S32.HI R2, RZ, 0x1f, R3 ;  /* 0x0000001fff027819 */ /* 0x000fe40000011403 */
[----:B------:R-:W-:Y:S02]  /*1880*/  PLOP3.LUT P3, PT, PT, PT, PT, 0x80, 0x0 ;  /* 0x000000000000781c */ /* 0x000fe40003f6f070 */
[----:B------:R-:W-:Y:S02]  /*1890*/  SHF.R.S32.HI R5, RZ, 0x1f, R0 ;  /* 0x0000001fff057819 */ /* 0x000fe40000011400 */
[----:B------:R-:W-:Y:S02]  /*18a0*/  LEA.HI R2, R2, R3, RZ, 0x7 ;  /* 0x0000000302027211 */ /* 0x000fe400078f38ff */
[----:B------:R-:W-:Y:S02]  /*18b0*/  LEA.HI R5, R5, R0, RZ, 0x7 ;  /* 0x0000000005057211 */ /* 0x000fe400078f38ff */
[----:B------:R-:W-:-:S02]  /*18c0*/  SHF.R.S32.HI R2, RZ, 0x7, R2 ;  /* 0x00000007ff027819 */ /* 0x000fc40000011402 */
[----:B------:R-:W-:Y:S02]  /*18d0*/  SHF.R.S32.HI R0, RZ, 0x7, R5 ;  /* 0x00000007ff007819 */ /* 0x000fe40000011405 */
        /* <DEDUP_REMOVED lines=12> */
[----:B------:R-:W-:-:S04]  /*19a0*/  @P0 SHF.R.S32.HI R2, RZ, 0x7, R3 ;  /* 0x00000007ff020819 */ /* 0x000fc80000011403 */
        /* <DEDUP_REMOVED lines=19> */
[----:B01----:R-:W-:-:S07]  /*1ae0*/  IMAD.MOV.U32 R13, RZ, RZ, RZ ;  /* 0x000000ffff0d7224 */ /* 0x003fce00078e00ff */
[----:B------:R-:W-:-:S07]  /*1af0*/  LEPC R20, `(.L_x_9058) ;  /* 0x000000001014794e */ /* 0x000fce0000000000 */
[----:B--2--5:R-:W-:Y:S05]  /*1b00*/  CALL.ABS.NOINC R14 ;  /* 0x000000000e007343 */ /* 0x024fea0003c00000 */
.L_x_9058:
[----:B------:R-:W-:Y:S05]  /*1b10*/  BSYNC B6 ;  /* 0x0000000000067941 */ /* 0x000fea0003800000 */
.L_x_9057:
        /* <DEDUP_REMOVED lines=20> */
.L_x_9060:
[----:B------:R-:W-:Y:S05]  /*1c60*/  BSYNC B6 ;  /* 0x0000000000067941 */ /* 0x000fea0003800000 */
.L_x_9059:
[----:B------:R-:W-:Y:S01]  /*1c70*/  ULDC.64 UR4, c[0x0][0x9f8] ;  /* 0x00027e0000047ab9 */ /* 0x000fe20000000a00 */
[----:B------:R-:W2:Y:S01]  /*1c80*/  LDL R30, [R1+0x38] ;  /* 0x00003800011e7983 */ /* 0x000ea20000100800 */
[----:B------:R-:W-:Y:S01]  /*1c90*/  ISETP.NE.U32.AND P0, PT, RZ, UR4, PT ;  /* 0x00000004ff007c0c */ /* 0x000fe2000bf05070 */
[----:B------:R-:W-:Y:S01]  /*1ca0*/  IMAD.MOV.U32 R6, RZ, RZ, R31 ;  /* 0x000000ffff067224 */ /* 0x000fe200078e001f */
[----:B------:R-:W1:Y:S01]  /*1cb0*/  LDC R0, c[0x0][0x428] ;  /* 0x00010a00ff007b82 */ /* 0x000e620000000800 */
[----:B------:R-:W3:Y:S01]  /*1cc0*/  S2R R20, SR_TID.X ;  /* 0x0000000000147919 */ /* 0x000ee20000002100 */
[----:B------:R-:W-:-:S06]  /*1cd0*/  ISETP.NE.AND.EX P0, PT, RZ, UR5, PT, P0 ;  /* 0x00000005ff007c0c */ /* 0x000fcc000bf05300 */
[----:B------:R-:W4:Y:S01]  /*1ce0*/  LDC.64 R68, c[0x0][0x2f0] ;  /* 0x0000bc00ff447b82 */ /* 0x000f220000000a00 */
[----:B------:R-:W-:Y:S01]  /*1cf0*/  IMAD.IADD R46, R46, 0x1, R29 ;  /* 0x000000012e2e7824 */ /* 0x000fe200078e021d */
[----:B------:R-:W-:Y:S01]  /*1d00*/  ULDC.64 UR4, c[0x0][0x2f8] ;  /* 0x0000be0000047ab9 */ /* 0x000fe20000000a00 */
[----:B------:R-:W-:Y:S01]  /*1d10*/  IMAD.MOV.U32 R9, RZ, RZ, R28 ;  /* 0x000000ffff097224 */ /* 0x000fe200078e001c */
[----:B------:R-:W-:Y:S01]  /*1d20*/  ULDC UR6, c[0x0][0x2e4] ;  /* 0x0000b90000067ab9 */ /* 0x000fe20000000800 */
[----:B------:R-:W-:-:S03]  /*1d30*/  ULDC.64 UR8, c[0x0][0x320] ;  /* 0x0000c80000087ab9 */ /* 0x000fc60000000a00 */
[----:B------:R-:W0:Y:S08]  /*1d40*/  @P0 LDC.64 R4, c[0x0][0x9f8] ;  /* 0x00027e00ff040b82 */ /* 0x000e300000000a00 */
[----:B------:R-:W2:Y:S08]  /*1d50*/  LDC R81, c[0x0][0x3d4] ;  /* 0x0000f500ff517b82 */ /* 0x000eb00000000800 */
[----:B------:R-:W2:Y:S01]  /*1d60*/  LDC.64 R66, c[0x0][0x3d8] ;  /* 0x0000f600ff427b82 */ /* 0x000ea20000000a00 */
[----:B0-----:R-:W-:-:S05]  /*1d70*/  @P0 IMAD.WIDE R4, R31, 0x4, R4 ;  /* 0x000000041f040825 */ /* 0x001fca00078e0204 */
[----:B------:R0:W2:Y:S01]  /*1d80*/  @P0 LDG.E R6, desc[UR40][R4.64] ;  /* 0x0000002804060981 */ /* 0x0000a2000c1e1900 */
[----:B-1----:R-:W-:Y:S01]  /*1d90*/  ISETP.NE.AND P0, PT, R0, 0x1, PT ;  /* 0x000000010000780c */ /* 0x002fe20003f05270 */
[----:B---3--:R-:W-:Y:S01]  /*1da0*/  VIADD R20, R20, 0xffffff80 ;  /* 0xffffff8014147836 */ /* 0x008fe20000000000 */
[----:B------:R-:W-:-:S04]  /*1db0*/  SHF.R.S32.HI R3, RZ, 0x1f, R46 ;  /* 0x0000001fff037819 */ /* 0x000fc8000001142e */
[----:B------:R-:W-:Y:S01]  /*1dc0*/  LEA.HI R29, R20, R20, RZ, 0x1 ;  /* 0x00000014141d7211 */ /* 0x000fe200078f08ff */
[-C--:B----4-:R-:W-:Y:S02]  /*1dd0*/  IMAD R7, R3, R68.reuse, RZ ;  /* 0x0000004403077224 */ /* 0x090fe400078e02ff */
[----:B0-----:R-:W-:Y:S01]  /*1de0*/  IMAD.WIDE.U32 R4, R46, R68, RZ ;  /* 0x000000442e047225 */ /* 0x001fe200078e00ff */
[----:B------:R-:W-:-:S03]  /*1df0*/  LOP3.LUT R29, R29, 0xfffffffe, RZ, 0xc0, !PT ;  /* 0xfffffffe1d1d7812 */ /* 0x000fc600078ec0ff */
[----:B------:R-:W0:Y:S01]  /*1e00*/  @P0 LDC R0, c[0x0][0x42c] ;  /* 0x00010b00ff000b82 */ /* 0x000e220000000800 */
[----:B------:R-:W-:Y:S02]  /*1e10*/  IMAD R7, R46, R69, R7 ;  /* 0x000000452e077224 */ /* 0x000fe400078e0207 */
[----:B------:R-:W-:Y:S02]  /*1e20*/  IMAD.IADD R29, R20, 0x1, -R29 ;  /* 0x00000001141d7824 */ /* 0x000fe400078e0a1d */
[----:B------:R-:W-:Y:S02]  /*1e30*/  IMAD.IADD R5, R5, 0x1, R7 ;  /* 0x0000000105057824 */ /* 0x000fe400078e0207 */
[----:B------:R-:W-:Y:S01]  /*1e40*/  IMAD.SHL.U32 R29, R29, 0x8, RZ ;  /* 0x000000081d1d7824 */ /* 0x000fe200078e00ff */
[----:B------:R-:W1:Y:S01]  /*1e50*/  @P0 LDC R11, c[0x0][0x430] ;  /* 0x00010c00ff0b0b82 */ /* 0x000e620000000800 */
[----:B0-----:R-:W-:Y:S01]  /*1e60*/  @P0 IMAD.HI.U32 R0, R28, R0, RZ ;  /* 0x000000001c000227 */ /* 0x001fe200078e00ff */
[----:B------:R-:W-:-:S04]  /*1e70*/  LEA.HI R28, R20, R20, RZ, 0x1 ;  /* 0x00000014141c7211 */ /* 0x000fc800078f08ff */
[----:B------:R-:W-:Y:S02]  /*1e80*/  LOP3.LUT R28, R28, 0xfffffffe, RZ, 0xc0, !PT ;  /* 0xfffffffe1c1c7812 */ /* 0x000fe400078ec0ff */
[----:B-1----:R-:W-:-:S03]  /*1e90*/  @P0 SHF.R.U32.HI R9, RZ, R11, R0 ;  /* 0x0000000bff090219 */ /* 0x002fc60000011600 */
[----:B------:R-:W-:Y:S01]  /*1ea0*/  IMAD.IADD R28, R20, 0x1, -R28 ;  /* 0x00000001141c7824 */ /* 0x000fe200078e0a1c */
[----:B------:R-:W-:Y:S02]  /*1eb0*/  SHF.R.S32.HI R20, RZ, 0x1f, R23 ;  /* 0x0000001fff147819 */ /* 0x000fe40000011417 */
[----:B------:R-:W-:Y:S01]  /*1ec0*/  SHF.R.S32.HI R8, RZ, 0x1f, R9 ;  /* 0x0000001fff087819 */ /* 0x000fe20000011409 */
[----:B------:R-:W-:Y:S02]  /*1ed0*/  IMAD.SHL.U32 R28, R28, 0x10, RZ ;  /* 0x000000101c1c7824 */ /* 0x000fe400078e00ff */
[----:B------:R-:W-:-:S03]  /*1ee0*/  IMAD.WIDE.U32 R4, R9, UR4, R4 ;  /* 0x0000000409047c25 */ /* 0x000fc6000f8e0004 */
[----:B------:R-:W-:Y:S01]  /*1ef0*/  ISETP.GE.AND P0, PT, R28, UR6, PT ;  /* 0x000000061c007c0c */ /* 0x000fe2000bf06270 */
[C---:B------:R-:W-:Y:S02]  /*1f00*/  IMAD R0, R8.reuse, UR4, RZ ;  /* 0x0000000408007c24 */ /* 0x040fe4000f8e02ff */
[----:B------:R-:W-:Y:S02]  /*1f10*/  IMAD.MOV.U32 R58, RZ, RZ, R4 ;  /* 0x000000ffff3a7224 */ /* 0x000fe400078e0004 */
[----:B------:R-:W-:Y:S01]  /*1f20*/  IMAD R59, R9, UR5, R0 ;  /* 0x00000005093b7c24 */ /* 0x000fe2000f8e0200 */
[----:B------:R-:W-:Y:S01]  /*1f30*/  ULDC.64 UR4, c[0x0][0xa08] ;  /* 0x0002820000047ab9 */ /* 0x000fe20000000a00 */
[----:B------:R-:W-:Y:S01]  /*1f40*/  SEL R0, RZ, 0x1, P0 ;  /* 0x00000001ff007807 */ /* 0x000fe20000000000 */
[----:B------:R-:W-:Y:S01]  /*1f50*/  IMAD R10, R8, UR8, RZ ;  /* 0x00000008080a7c24 */ /* 0x000fe2000f8e02ff */
[----:B------:R-:W-:Y:S01]  /*1f60*/  ISETP.NE.U32.AND P0, PT, RZ, UR4, PT ;  /* 0x00000004ff007c0c */ /* 0x000fe2000bf05070 */
[----:B------:R-:W-:-:S02]  /*1f70*/  IMAD.IADD R59, R5, 0x1, R59 ;  /* 0x00000001053b7824 */ /* 0x000fc400078e023b */
[----:B------:R-:W-:Y:S01]  /*1f80*/  IMAD R21, R9, UR9, R10 ;  /* 0x0000000909157c24 */ /* 0x000fe2000f8e020a */
[----:B------:R-:W-:Y:S01]  /*1f90*/  ISETP.NE.AND.EX P0, PT, RZ, UR5, PT, P0 ;  /* 0x00000005ff007c0c */ /* 0x000fe2000bf05300 */
[----:B------:R-:W-:Y:S01]  /*1fa0*/  ULDC.64 UR4, c[0x0][0x300] ;  /* 0x0000c00000047ab9 */ /* 0x000fe20000000a00 */
[----:B--2---:R-:W-:-:S04]  /*1fb0*/  ISETP.GE.AND P1, PT, R30, UR6, PT ;  /* 0x000000061e007c0c */ /* 0x004fc8000bf26270 */
[----:B------:R-:W-:-:S05]  /*1fc0*/  SEL R7, RZ, 0xffffffff, P1 ;  /* 0xffffffffff077807 */ /* 0x000fca0000800000 */
[----:B------:R-:W-:-:S05]  /*1fd0*/  IMAD.SHL.U32 R7, R7, 0x2, RZ ;  /* 0x0000000207077824 */ /* 0x000fca00078e00ff */
[----:B------:R-:W-:Y:S02]  /*1fe0*/  LOP3.LUT R0, R7, 0x2, R0, 0xe2, !PT ;  /* 0x0000000207007812 */ /* 0x000fe400078ee200 */
[----:B------:R-:W-:Y:S02]  /*1ff0*/  SHF.R.S32.HI R7, RZ, 0x1f, R28 ;  /* 0x0000001fff077819 */ /* 0x000fe4000001141c */
[----:B------:R-:W-:Y:S02]  /*2000*/  SHF.R.S32.HI R4, RZ, 0x1f, R6 ;  /* 0x0000001fff047819 */ /* 0x000fe40000011406 */
[----:B------:R-:W-:Y:S01]  /*2010*/  SEL R57, R6, RZ, !P0 ;  /* 0x000000ff06397207 */ /* 0x000fe20004000000 */
[----:B------:R-:W-:Y:S01]  /*2020*/  IMAD.MOV.U32 R6, RZ, RZ, R28 ;  /* 0x000000ffff067224 */ /* 0x000fe200078e001c */
[----:B------:R-:W-:Y:S02]  /*2030*/  SEL R14, R4, RZ, !P0 ;  /* 0x000000ff040e7207 */ /* 0x000fe40004000000 */
[----:B------:R-:W0:Y:S01]  /*2040*/  LDC.64 R4, c[0x0][0x3e8] ;  /* 0x0000fa00ff047b82 */ /* 0x000e220000000a00 */
[----:B------:R-:W-:Y:S01]  /*2050*/  IMAD.WIDE.U32 R12, R9, UR8, R6 ;  /* 0x00000008090c7c25 */ /* 0x000fe2000f8e0006 */
[----:B------:R-:W-:-:S03]  /*2060*/  SHF.R.S32.HI R9, RZ, 0x1f, R29 ;  /* 0x0000001fff097819 */ /* 0x000fc6000001141d */
[----:B------:R-:W-:Y:S02]  /*2070*/  IMAD R8, R14, UR4, RZ ;  /* 0x000000040e087c24 */ /* 0x000fe4000f8e02ff */
[----:B------:R-:W-:-:S04]  /*2080*/  IMAD.WIDE.U32 R58, R57, UR4, R58 ;  /* 0x00000004393a7c25 */ /* 0x000fc8000f8e003a */
[----:B------:R-:W-:Y:S01]  /*2090*/  IMAD R15, R57, UR5, R8 ;  /* 0x00000005390f7c24 */ /* 0x000fe2000f8e0208 */
[----:B------:R-:W-:Y:S01]  /*20a0*/  ULDC.64 UR4, c[0x0][0x328] ;  /* 0x0000ca0000047ab9 */ /* 0x000fe20000000a00 */
[-C--:B------:R-:W-:Y:S02]  /*20b0*/  IMAD R8, R20, R68.reuse, RZ ;  /* 0x0000004414087224 */ /* 0x080fe400078e02ff */
[----:B------:R-:W-:-:S04]  /*20c0*/  IMAD.WIDE.U32 R10, R23, R68, R6 ;  /* 0x00000044170a7225 */ /* 0x000fc800078e0006 */
[----:B------:R-:W-:Y:S01]  /*20d0*/  IMAD.IADD R13, R13, 0x1, R21 ;  /* 0x000000010d0d7824 */ /* 0x000fe200078e0215 */
[----:B------:R-:W-:Y:S01]  /*20e0*/  IADD3 R75, P0, R58, R10, RZ ;  /* 0x0000000a3a4b7210 */ /* 0x000fe20007f1e0ff */
[----:B------:R-:W-:Y:S02]  /*20f0*/  IMAD R21, R23, R69, R8 ;  /* 0x0000004517157224 */ /* 0x000fe400078e0208 */
[----:B------:R-:W-:Y:S02]  /*2100*/  IMAD.IADD R80, R59, 0x1, R15 ;  /* 0x000000013b507824 */ /* 0x000fe400078e020f */
[----:B------:R-:W-:Y:S02]  /*2110*/  IMAD.MOV.U32 R8, RZ, RZ, R29 ;  /* 0x000000ffff087224 */ /* 0x000fe400078e001d */
[----:B------:R-:W2:Y:S01]  /*2120*/  LDL R29, [R1+0x34] ;  /* 0x00003400011d7983 */ /* 0x000ea20000100800 */
[----:B------:R-:W-:Y:S01]  /*2130*/  IMAD R14, R14, UR4, RZ ;  /* 0x000000040e0e7c24 */ /* 0x000fe2000f8e02ff */
[----:B------:R-:W-:-:S02]  /*2140*/  IADD3.X R74, R80, R11, R21, P0, !PT ;  /* 0x0000000b504a7210 */ /* 0x000fc400007fe415 */
[----:B------:R-:W3:Y:S01]  /*2150*/  LDL R21, [R1+0x68] ;  /* 0x0000680001157983 */ /* 0x000ee20000100800 */
[----:B------:R-:W-:Y:S01]  /*2160*/  IMAD R15, R57, UR5, R14 ;  /* 0x00000005390f7c24 */ /* 0x000fe2000f8e020e */
[-C--:B------:R-:W-:Y:S01]  /*2170*/  ISETP.GE.AND P2, PT, R28, R81.reuse, PT ;  /* 0x000000511c00720c */ /* 0x080fe20003f46270 */
[C-C-:B------:R-:W-:Y:S01]  /*2180*/  IMAD.WIDE.U32 R54, R23.reuse, R66, R8.reuse ;  /* 0x0000004217367225 */ /* 0x140fe200078e0008 */
[----:B------:R-:W4:Y:S03]  /*2190*/  LDL R14, [R1+0x40] ;  /* 0x00004000010e7983 */ /* 0x000f260000100800 */
[----:B0-----:R-:W-:Y:S01]  /*21a0*/  IMAD.WIDE.U32 R50, R23, R4, R8 ;  /* 0x0000000417327225 */ /* 0x001fe200078e0008 */
[----:B------:R-:W-:Y:S02]  /*21b0*/  SEL R8, R81, RZ, P2 ;  /* 0x000000ff51087207 */ /* 0x000fe40001000000 */
[----:B------:R-:W-:Y:S01]  /*21c0*/  ISETP.GE.AND P0, PT, R30, R81, PT ;  /* 0x000000511e00720c */ /* 0x000fe20003f06270 */
[----:B------:R-:W-:-:S02]  /*21d0*/  VIADD R65, R28, 0x40 ;  /* 0x000000401c417836 */ /* 0x000fc40000000000 */
[----:B------:R-:W-:Y:S02]  /*21e0*/  IMAD.IADD R8, R28, 0x1, R8 ;  /* 0x000000011c087824 */ /* 0x000fe400078e0208 */
[----:B------:R-:W0:Y:S01]  /*21f0*/  S2R R28, SR_TID.X ;  /* 0x00000000001c7919 */ /* 0x000e220000002100 */
[-C--:B------:R-:W-:Y:S01]  /*2200*/  IMAD R10, R20, R66.reuse, RZ ;  /* 0x00000042140a7224 */ /* 0x080fe200078e02ff */
[----:B------:R-:W-:Y:S01]  /*2210*/  SEL R9, R81, RZ, P0 ;  /* 0x000000ff51097207 */ /* 0x000fe20000000000 */
[----:B------:R-:W-:-:S04]  /*2220*/  IMAD.WIDE.U32 R52, R23, R66, R6 ;  /* 0x0000004217347225 */ /* 0x000fc800078e0006 */
[----:B------:R-:W-:Y:S02]  /*2230*/  IMAD R11, R23, R67, R10 ;  /* 0x00000043170b7224 */ /* 0x000fe400078e020a */
[----:B------:R-:W-:Y:S02]  /*2240*/  IMAD.IADD R10, R30, 0x1, R9 ;  /* 0x000000011e0a7824 */ /* 0x000fe400078e0209 */
[----:B------:R-:W-:Y:S02]  /*2250*/  IMAD.IADD R55, R55, 0x1, R11 ;  /* 0x0000000137377824 */ /* 0x000fe400078e020b */
[----:B------:R-:W-:Y:S01]  /*2260*/  IMAD.IADD R53, R11, 0x1, R53 ;  /* 0x000000010b357824 */ /* 0x000fe200078e0235 */
[----:B------:R-:W-:Y:S01]  /*2270*/  SHF.R.S32.HI R11, RZ, 0x1f, R10 ;  /* 0x0000001fff0b7819 */ /* 0x000fe2000001140a */
[----:B------:R-:W-:Y:S01]  /*2280*/  IMAD.WIDE.U32 R56, R57, UR4, R12 ;  /* 0x0000000439387c25 */ /* 0x000fe2000f8e000c */
[----:B------:R-:W-:Y:S02]  /*2290*/  SHF.R.S32.HI R9, RZ, 0x1f, R8 ;  /* 0x0000001fff097819 */ /* 0x000fe40000011408 */
[----:B------:R-:W-:-:S02]  /*22a0*/  LEA.HI R72, R11, R10, RZ, 0x4 ;  /* 0x0000000a0b487211 */ /* 0x000fc400078f20ff */
[----:B------:R-:W-:Y:S02]  /*22b0*/  LEA.HI R10, R11, R10, RZ, 0x5 ;  /* 0x0000000a0b0a7211 */ /* 0x000fe400078f28ff */
[C---:B------:R-:W-:Y:S01]  /*22c0*/  LEA.HI R73, R9.reuse, R8, RZ, 0x4 ;  /* 0x0000000809497211 */ /* 0x040fe200078f20ff */
[----:B------:R-:W-:Y:S01]  /*22d0*/  IMAD R12, R20, R4, RZ ;  /* 0x00000004140c7224 */ /* 0x000fe200078e02ff */
[----:B------:R-:W-:Y:S01]  /*22e0*/  LEA.HI R8, R9, R8, RZ, 0x5 ;  /* 0x0000000809087211 */ /* 0x000fe200078f28ff */
[----:B------:R-:W-:Y:S01]  /*22f0*/  IMAD.WIDE.U32 R48, R23, R4, R6 ;  /* 0x0000000417307225 */ /* 0x000fe200078e0006 */
[----:B-----5:R-:W-:-:S03]  /*2300*/  SHF.R.S32.HI R9, RZ, 0x1f, R24 ;  /* 0x0000001fff097819 */ /* 0x020fc60000011418 */
[----:B------:R-:W-:Y:S02]  /*2310*/  IMAD.SHL.U32 R10, R10, 0x80, RZ ;  /* 0x000000800a0a7824 */ /* 0x000fe400078e00ff */
[C---:B------:R-:W-:Y:S01]  /*2320*/  IMAD R13, R23.reuse, R5, R12 ;  /* 0x00000005170d7224 */ /* 0x040fe200078e020c */
[----:B------:R-:W-:Y:S01]  /*2330*/  IADD3 R46, P2, R23, R46, RZ ;  /* 0x0000002e172e7210 */ /* 0x000fe20007f5e0ff */
[----:B------:R-:W-:Y:S01]  /*2340*/  IMAD.SHL.U32 R8, R8, 0x80, RZ ;  /* 0x0000008008087824 */ /* 0x000fe200078e00ff */
[----:B------:R-:W-:Y:S01]  /*2350*/  LOP3.LUT R10, R10, 0xfffff000, RZ, 0xc0, !PT ;  /* 0xfffff0000a0a7812 */ /* 0x000fe200078ec0ff */
[----:B------:R-:W-:Y:S02]  /*2360*/  IMAD.IADD R51, R51, 0x1, R13 ;  /* 0x0000000133337824 */ /* 0x000fe400078e020d */
[----:B------:R-:W-:Y:S01]  /*2370*/  IMAD.IADD R49, R13, 0x1, R49 ;  /* 0x000000010d317824 */ /* 0x000fe200078e0231 */
[----:B0-----:R-:W-:Y:S01]  /*2380*/  SHF.R.U32.HI R12, RZ, 0x7, R28 ;  /* 0x00000007ff0c7819 */ /* 0x001fe2000001161c */
[----:B------:R-:W-:Y:S01]  /*2390*/  IMAD.WIDE.U32 R54, R24, R66, R54 ;  /* 0x0000004218367225 */ /* 0x000fe200078e0036 */
[----:B------:R-:W-:-:S03]  /*23a0*/  LOP3.LUT R8, R8, 0xfffff000, RZ, 0xc0, !PT ;  /* 0xfffff00008087812 */ /* 0x000fc600078ec0ff */
[----:B------:R-:W-:Y:S01]  /*23b0*/  IMAD.X R47, R20, 0x1, R3, P2 ;  /* 0x00000001142f7824 */ /* 0x000fe200010e0603 */
[----:B------:R-:W-:Y:S01]  /*23c0*/  LOP3.LUT R20, R73, 0xfffffff0, RZ, 0xc0, !PT ;  /* 0xfffffff049147812 */ /* 0x000fe200078ec0ff */
[----:B------:R-:W-:Y:S01]  /*23d0*/  IMAD.WIDE.U32 R52, R24, R66, R52 ;  /* 0x0000004218347225 */ /* 0x000fe200078e0034 */
[----:B------:R-:W-:-:S03]  /*23e0*/  SHF.L.U64.HI R69, R68, 0x7, R69 ;  /* 0x0000000744457819 */ /* 0x000fc60000010245 */
[----:B------:R-:W-:Y:S01]  /*23f0*/  IMAD.WIDE.U32 R50, R24, R4, R50 ;  /* 0x0000000418327225 */ /* 0x000fe200078e0032 */
[----:B------:R-:W-:-:S03]  /*2400*/  SHF.L.U64.HI R64, R4, 0x7, R5 ;  /* 0x0000000704407819 */ /* 0x000fc60000010205 */
[----:B------:R-:W-:Y:S01]  /*2410*/  IMAD.WIDE.U32 R48, R24, R4, R48 ;  /* 0x0000000418307225 */ /* 0x000fe200078e0030 */
[C---:B------:R-:W-:Y:S02]  /*2420*/  LOP3.LUT R60, R0.reuse, 0x1, RZ, 0xc0, !PT ;  /* 0x00000001003c7812 */ /* 0x040fe400078ec0ff */
[----:B------:R-:W-:Y:S01]  /*2430*/  LOP3.LUT R45, R0, 0x2, RZ, 0xc0, !PT ;  /* 0x00000002002d7812 */ /* 0x000fe200078ec0ff */
[----:B------:R-:W-:Y:S01]  /*2440*/  IMAD.SHL.U32 R63, R4, 0x80, RZ ;  /* 0x00000080043f7824 */ /* 0x000fe200078e00ff */
[----:B------:R-:W-:Y:S01]  /*2450*/  ISETP.GE.AND P1, PT, R65, UR6, PT ;  /* 0x0000000641007c0c */ /* 0x000fe2000bf26270 */
[----:B------:R-:W-:Y:S02]  /*2460*/  IMAD.SHL.U32 R68, R68, 0x80, RZ ;  /* 0x0000008044447824 */ /* 0x000fe400078e00ff */
[----:B------:R-:W-:Y:S02]  /*2470*/  VIADD R62, R12, 0x8 ;  /* 0x000000080c3e7836 */ /* 0x000fe40000000000 */
[----:B------:R-:W-:-:S02]  /*2480*/  IMAD.SHL.U32 R61, R81, 0x2, RZ ;  /* 0x00000002513d7824 */ /* 0x000fc400078e00ff */
[----:B------:R-:W-:Y:S01]  /*2490*/  IMAD.IADD R0, R57, 0x1, R15 ;  /* 0x0000000139007824 */ /* 0x000fe200078e020f */
[C---:B--2---:R-:W-:Y:S02]  /*24a0*/  LOP3.LUT R6, R29.reuse, 0x10, R73, 0xf8, !PT ;  /* 0x000000101d067812 */ /* 0x044fe400078ef849 */
[----:B------:R-:W-:Y:S02]  /*24b0*/  LOP3.LUT R7, R29, 0x10, R72, 0xf8, !PT ;  /* 0x000000101d077812 */ /* 0x000fe400078ef848 */
[-C--:B---3--:R-:W-:Y:S01]  /*24c0*/  LOP3.LUT R71, R6, R21.reuse, RZ, 0x3c, !PT ;  /* 0x0000001506477212 */ /* 0x088fe200078e3cff */
[----:B------:R-:W-:Y:S01]  /*24d0*/  IMAD R6, R9, R66, RZ ;  /* 0x0000004209067224 */ /* 0x000fe200078e02ff */
[----:B------:R-:W-:Y:S01]  /*24e0*/  LOP3.LUT R7, R7, R21, RZ, 0x3c, !PT ;  /* 0x0000001507077212 */ /* 0x000fe200078e3cff */
[----:B------:R-:W-:Y:S02]  /*24f0*/  IMAD R9, R9, R4, RZ ;  /* 0x0000000409097224 */ /* 0x000fe400078e02ff */
[C---:B------:R-:W-:Y:S01]  /*2500*/  IMAD R21, R24.reuse, R67, R6 ;  /* 0x0000004318157224 */ /* 0x040fe200078e0206 */
[--C-:B----4-:R-:W-:Y:S01]  /*2510*/  IADD3 R70, R7, R10, R14.reuse ;  /* 0x0000000a07467210 */ /* 0x110fe20007ffe00e */
[----:B------:R-:W-:Y:S01]  /*2520*/  IMAD R9, R24, R5, R9 ;  /* 0x0000000518097224 */ /* 0x000fe200078e0209 */
[----:B------:R-:W-:Y:S01]  /*2530*/  LOP3.LUT R7, R72, 0xfffffff0, RZ, 0xc0, !PT ;  /* 0xfffffff048077812 */ /* 0x000fe200078ec0ff */
[----:B------:R-:W-:Y:S01]  /*2540*/  IMAD.IADD R44, R55, 0x1, R21 ;  /* 0x00000001372c7824 */ /* 0x000fe200078e0215 */
[C---:B------:R-:W-:Y:S01]  /*2550*/  SHF.L.U64.HI R67, R66.reuse, 0x7, R67 ;  /* 0x0000000742437819 */ /* 0x040fe20000010243 */
[----:B------:R-:W-:Y:S01]  /*2560*/  IMAD.SHL.U32 R66, R66, 0x80, RZ ;  /* 0x0000008042427824 */ /* 0x000fe200078e00ff */
[----:B------:R-:W-:Y:S01]  /*2570*/  IADD3 R71, R71, R8, R14 ;  /* 0x0000000847477210 */ /* 0x000fe20007ffe00e */
[----:B------:R-:W-:Y:S01]  /*2580*/  IMAD.IADD R21, R21, 0x1, R53 ;  /* 0x0000000115157824 */ /* 0x000fe200078e0235 */
[----:B------:R-:W-:Y:S01]  /*2590*/  SHF.R.S32.HI R4, RZ, 0x1f, R20 ;  /* 0x0000001fff047819 */ /* 0x000fe20000011414 */
[----:B------:R-:W-:Y:S01]  /*25a0*/  IMAD.IADD R6, R51, 0x1, R9 ;  /* 0x0000000133067824 */ /* 0x000fe200078e0209 */
[----:B------:R-:W-:Y:S01]  /*25b0*/  SHF.R.S32.HI R3, RZ, 0x1f, R7 ;  /* 0x0000001fff037819 */ /* 0x000fe20000011407 */
[----:B------:R-:W-:-:S07]  /*25c0*/  IMAD.IADD R5, R9, 0x1, R49 ;  /* 0x0000000109057824 */ /* 0x000fce00078e0231 */
.L_x_9100:
[----:B--2---:R-:W2:Y:S01]  /*25d0*/  LDL R8, [R1+0x48] ;  /* 0x0000480001087983 */ /* 0x004ea20000100800 */
[----:B------:R-:W0:Y:S01]  /*25e0*/  LDC R90, c[0x0][0x3d4] ;  /* 0x0000f500ff5a7b82 */ /* 0x000e220000000800 */
[----:B----4-:R-:W-:Y:S01]  /*25f0*/  VIADD R13, R2, 0xffffffff ;  /* 0xffffffff020d7836 */ /* 0x010fe20000000000 */
[----:B------:R-:W-:Y:S05]  /*2600*/  YIELD ;  /* 0x0000000000007946 */ /* 0x000fea0003800000 */
[----:B------:R-:W-:Y:S01]  /*2610*/  SHF.R.S32.HI R11, RZ, 0x1f, R13 ;  /* 0x0000001fff0b7819 */ /* 0x000fe2000001140d */
[----:B------:R-:W1:Y:S01]  /*2620*/  LDC.64 R76, c[0x0][0x2d8] ;  /* 0x0000b600ff4c7b82 */ /* 0x000e620000000a00 */
[-C--:B------:R-:W-:Y:S01]  /*2630*/  IMAD R9, R69, R13.reuse, RZ ;  /* 0x0000000d45097224 */ /* 0x080fe200078e02ff */
[----:B------:R-:W-:Y:S01]  /*2640*/  BSSY B0, `(.L_x_9061) ;  /* 0x0000416000007945 */ /* 0x000fe20003800000 */
[----:B------:R-:W-:Y:S01]  /*2650*/  IMAD.WIDE.U32 R36, R68, R13, RZ ;  /* 0x0000000d44247225 */ /* 0x000fe200078e00ff */
        /* <DEDUP_REMOVED lines=8> */
[----:B------:R-:W-:Y:S01]  /*26e0*/  IMAD.MOV.U32 R2, RZ, RZ, R13 ;  /* 0x000000ffff027224 */ /* 0x000fe200078e000d */
[----:B------:R-:W-:Y:S06]  /*26f0*/  @!P3 BRA `(.L_x_9062) ;  /* 0x0000003c00d0b947 */ /* 0x000fec0003800000 */
[----:B------:R-:W-:Y:S01]  /*2700*/  ULDC.U8 UR4, c[0x0][0x3f0] ;  /* 0x0000fc0000047ab9 */ /* 0x000fe20000000000 */
[-C--:B------:R-:W-:Y:S01]  /*2710*/  IMAD R9, R67, R13.reuse, RZ ;  /* 0x0000000d43097224 */ /* 0x080fe200078e02ff */
[----:B------:R-:W-:Y:S01]  /*2720*/  ISETP.NE.AND P3, PT, RZ, UR4, PT ;  /* 0x00000004ff007c0c */ /* 0x000fe2000bf65270 */
[----:B------:R-:W-:Y:S02]  /*2730*/  IMAD R8, R64, R13, RZ ;  /* 0x0000000d40087224 */ /* 0x000fe400078e02ff */
[C---:B------:R-:W-:Y:S02]  /*2740*/  IMAD R9, R11.reuse, R66, R9 ;  /* 0x000000420b097224 */ /* 0x040fe400078e0209 */
[----:B------:R-:W-:Y:S02]  /*2750*/  IMAD R88, R2, -0x80, R27 ;  /* 0xffffff8002587824 */ /* 0x000fe400078e021b */
[----:B------:R-:W-:Y:S02]  /*2760*/  IMAD R11, R11, R63, R8 ;  /* 0x0000003f0b0b7224 */ /* 0x000fe400078e0208 */
[----:B------:R-:W-:Y:S01]  /*2770*/  IMAD.WIDE.U32 R40, R66, R13, RZ ;  /* 0x0000000d42287225 */ /* 0x000fe200078e00ff */
[----:B------:R-:W-:-:S03]  /*2780*/  VIMNMX R88, R88, 0x80, PT ;  /* 0x0000008058587848 */ /* 0x000fc60003fe0100 */
        /* <DEDUP_REMOVED lines=13> */
[----:B------:R-:W0:Y:S01]  /*2860*/  S2R R10, SR_TID.X ;  /* 0x00000000000a7919 */ /* 0x000e220000002100 */
[----:B------:R-:W-:Y:S01]  /*2870*/  ULDC.64 UR4, c[0x0][0x3c8] ;  /* 0x0000f20000047ab9 */ /* 0x000fe20000000a00 */
[----:B------:R-:W-:Y:S01]  /*2880*/  ULDC.64 UR6, c[0x0][0x3e0] ;  /* 0x0000f80000067ab9 */ /* 0x000fe20000000a00 */
[----:B------:R-:W-:Y:S02]  /*2890*/  IADD3 R40, P3, P5, R54, UR4, R40 ;  /* 0x0000000436287c10 */ /* 0x000fe4000fd7e028 */
[----:B------:R-:W-:Y:S02]  /*28a0*/  CS2R R34, SRZ ;  /* 0x0000000000227805 */ /* 0x000fe4000001ff00 */
[----:B------:R-:W-:Y:S02]  /*28b0*/  CS2R R36, SRZ ;  /* 0x0000000000247805 */ /* 0x000fe4000001ff00 */
[----:B------:R-:W-:Y:S02]  /*28c0*/  IADD3.X R41, R44, UR5, R42, P3, P5 ;  /* 0x000000052c297c10 */ /* 0x000fe40009fea42a */
[----:B------:R-:W-:-:S04]  /*28d0*/  IADD3 R38, P3, P5, R50, UR6, R38 ;  /* 0x0000000632267c10 */ /* 0x000fc8000fd7e026 */
[----:B------:R-:W-:Y:S01]  /*28e0*/  IADD3.X R39, R6, UR7, R43, P3, P5 ;  /* 0x0000000706277c10 */ /* 0x000fe20009fea42b */
[----:B0-----:R-:W-:-:S05]  /*28f0*/  VIADD R78, R10, 0xffffff80 ;  /* 0xffffff800a4e7836 */ /* 0x001fca0000000000 */
[----:B------:R-:W-:-:S04]  /*2900*/  LEA.HI R10, R78, R78, RZ, 0x1 ;  /* 0x0000004e4e0a7211 */ /* 0x000fc800078f08ff */
[----:B------:R-:W-:-:S05]  /*2910*/  LOP3.LUT R10, R10, 0xfffffffe, RZ, 0xc0, !PT ;  /* 0xfffffffe0a0a7812 */ /* 0x000fca00078ec0ff */
[----:B------:R-:W-:-:S04]  /*2920*/  IMAD.IADD R10, R78, 0x1, -R10 ;  /* 0x000000014e0a7824 */ /* 0x000fc800078e0a0a */
[----:B------:R-:W-:-:S04]  /*2930*/  IMAD.SHL.U32 R10, R10, 0x8, RZ ;  /* 0x000000080a0a7824 */ /* 0x000fc800078e00ff */
[C---:B------:R-:W-:Y:S01]  /*2940*/  VIADD R9, R10.reuse, 0x10 ;  /* 0x000000100a097836 */ /* 0x040fe20000000000 */
[----:B------:R-:W-:-:S04]  /*2950*/  ISETP.GE.AND P5, PT, R10, R90, PT ;  /* 0x0000005a0a00720c */ /* 0x000fc80003fa6270 */
[----:B------:R-:W-:Y:S01]  /*2960*/  ISETP.GE.AND P3, PT, R9, R90, PT ;  /* 0x0000005a0900720c */ /* 0x000fe20003f66270 */
[----:B------:R-:W-:-:S08]  /*2970*/  VIADD R9, R10, 0x20 ;  /* 0x000000200a097836 */ /* 0x000fd00000000000 */
[----:B------:R0:W5:Y:S04]  /*2980*/  @!P5 LDG.E.64 R34, desc[UR40][R40.64] ;  /* 0x000000282822d981 */ /* 0x000168000c1e1b00 */
[----:B------:R0:W5:Y:S01]  /*2990*/  @!P5 LDG.E.64 R36, desc[UR40][R38.64] ;  /* 0x000000282624d981 */ /* 0x000162000c1e1b00 */
[----:B------:R-:W-:Y:S02]  /*29a0*/  ISETP.GE.AND P5, PT, R9, R90, PT ;  /* 0x0000005a0900720c */ /* 0x000fe40003fa6270 */
[----:B------:R-:W-:Y:S02]  /*29b0*/  CS2R R28, SRZ ;  /* 0x00000000001c7805 */ /* 0x000fe4000001ff00 */
[----:B------:R-:W-:Y:S02]  /*29c0*/  CS2R R12, SRZ ;  /* 0x00000000000c7805 */ /* 0x000fe4000001ff00 */
[----:B------:R-:W-:-:S02]  /*29d0*/  CS2R R30, SRZ ;  /* 0x00000000001e7805 */ /* 0x000fc4000001ff00 */
[----:B------:R-:W-:Y:S01]  /*29e0*/  CS2R R14, SRZ ;  /* 0x00000000000e7805 */ /* 0x000fe2000001ff00 */
[----:B------:R0:W5:Y:S04]  /*29f0*/  @!P3 LDG.E.64 R28, desc[UR40][R40.64+0x10] ;  /* 0x00001028281cb981 */ /* 0x000168000c1e1b00 */
[----:B------:R0:W5:Y:S04]  /*2a00*/  @!P3 LDG.E.64 R30, desc[UR40][R38.64+0x10] ;  /* 0x00001028261eb981 */ /* 0x000168000c1e1b00 */
[----:B------:R0:W5:Y:S04]  /*2a10*/  @!P5 LDG.E.64 R12, desc[UR40][R40.64+0x20] ;  /* 0x00002028280cd981 */ /* 0x000168000c1e1b00 */
[----:B------:R0:W5:Y:S02]  /*2a20*/  @!P5 LDG.E.64 R14, desc[UR40][R38.64+0x20] ;  /* 0x00002028260ed981 */ /* 0x000164000c1e1b00 */
.L_x_9065:
[----:B------:R-:W-:Y:S05]  /*2a30*/  BSYNC B1 ;  /* 0x0000000000017941 */ /* 0x000fea0003800000 */
.L_x_9064:
        /* <DEDUP_REMOVED lines=9> */
.L_x_9066:
[----:B------:R-:W2:Y:S01]  /*2ad0*/  LDL R8, [R1+0x8] ;  /* 0x0000080001087983 */ /* 0x000ea20000100800 */
[----:B------:R-:W-:Y:S01]  /*2ae0*/  IMAD R86, R19, 0x8, R17 ;  /* 0x0000000813567824 */ /* 0x000fe200078e0211 */
[----:B------:R-:W-:Y:S01]  /*2af0*/  BSSY B1, `(.L_x_9067) ;  /* 0x0000004000017945 */ /* 0x000fe20003800000 */
[----:B--2---:R-:W-:-:S04]  /*2b00*/  SHF.L.U32 R89, R8, 0x1f, RZ ;  /* 0x0000001f08597819 */ /* 0x004fc800000006ff */
[----:B------:R-:W0:Y:S02]  /*2b10*/  SYNCS.PHASECHK.TRANS64.TRYWAIT P5, [R86+URZ+0x19c90], R89 ;  /* 0x019c9059560075a7 */ /* 0x000e2400080a017f */
[----:B0-----:R-:W-:Y:S05]  /*2b20*/  @!P5 BRA `(.L_x_9068) ;  /* 0x000001d800b4d947 */ /* 0x001fea0003800000 */
.L_x_9394:
[----:B------:R-:W-:Y:S05]  /*2b30*/  BSYNC B1 ;  /* 0x0000000000017941 */ /* 0x000fea0003800000 */
.L_x_9067:
[----:B------:R-:W-:Y:S05]  /*2b40*/  @P4 BRA `(.L_x_9069) ;  /* 0x0000003c00144947 */ /* 0x000fea0003800000 */
[----:B------:R-:W-:Y:S01]  /*2b50*/  ISETP.NE.AND P4, PT, R60, RZ, PT ;  /* 0x000000ff3c00720c */ /* 0x000fe20003f85270 */
[----:B------:R-:W-:-:S12]  /*2b60*/  BSSY B1, `(.L_x_9070) ;  /* 0x0000079000017945 */ /* 0x000fd80003800000 */
[----:B------:R-:W-:Y:S05]  /*2b70*/  @!P4 BRA `(.L_x_9071) ;  /* 0x0000000400dcc947 */ /* 0x000fea0003800000 */
[----:B------:R-:W1:Y:S01]  /*2b80*/  S2R R8, SR_TID.X ;  /* 0x0000000000087919 */ /* 0x000e620000002100 */
[----:B------:R-:W-:Y:S01]  /*2b90*/  BSSY B2, `(.L_x_9072) ;  /* 0x0000074000027945 */ /* 0x000fe20003800000 */
[----:B-1----:R-:W-:-:S05]  /*2ba0*/  VIADD R8, R8, 0xffffff80 ;  /* 0xffffff8008087836 */ /* 0x002fca0000000000 */
[----:B------:R-:W-:-:S04]  /*2bb0*/  LEA.HI R43, R8, R8, RZ, 0x1 ;  /* 0x00000008082b7211 */ /* 0x000fc800078f08ff */
[----:B------:R-:W-:-:S05]  /*2bc0*/  LOP3.LUT R43, R43, 0xfffffffe, RZ, 0xc0, !PT ;  /* 0xfffffffe2b2b7812 */ /* 0x000fca00078ec0ff */
[----:B------:R-:W-:Y:S02]  /*2bd0*/  IMAD.IADD R43, R8, 0x1, -R43 ;  /* 0x00000001082b7824 */ /* 0x000fe400078e0a2b */
[----:B------:R1:W2:Y:S02]  /*2be0*/  LDS.128 R8, [R87+0x13800] ;  /* 0x0138000057087984 */ /* 0x0002a40000000c00 */
[----:B------:R-:W-:-:S05]  /*2bf0*/  IMAD.SHL.U32 R43, R43, 0x8, RZ ;  /* 0x000000082b2b7824 */ /* 0x000fca00078e00ff */
        /* <DEDUP_REMOVED lines=37> */
[C---:B------:R-:W-:Y:S01]  /*2e50*/  FMUL.FTZ R92, R76.reuse, R82 ;  /* 0x000000524c5c7220 */ /* 0x040fe20000410000 */
        /* <DEDUP_REMOVED lines=21> */
[C---:B------:R-:W-:Y:S01]  /*2fb0*/  FMUL.FTZ R78, R42.reuse, R79 ;  /* 0x0000004f2a4e7220 */ /* 0x040fe20000410000 */
[----:B------:R-:W-:Y:S01]  /*2fc0*/  F2FP.F16.E4M3.UNPACK_B R43, R11.H1 ;  /* 0x0000000bff2b723e */ /* 0x000fe200030006ff */
[C---:B------:R-:W-:Y:S01]  /*2fd0*/  FMUL.FTZ R79, R37.reuse, R79 ;  /* 0x0000004f254f7220 */ /* 0x040fe20000410000 */
[----:B------:R-:W-:Y:S01]  /*2fe0*/  F2FP.F16.E4M3.UNPACK_B R11, R11 ;  /* 0x0000000bff0b723e */ /* 0x000fe200020006ff */
[-C--:B------:R-:W-:Y:S01]  /*2ff0*/  FFMA.FTZ R35, R37, R77.reuse, -R78 ;  /* 0x0000004d25237223 */ /* 0x080fe2000001084e */
[----:B------:R-:W-:Y:S01]  /*3000*/  F2FP.SATFINITE.E4M3.F32.PACK_AB_MERGE_C R93, R83, R82, RZ ;  /* 0x00000052535d723e */ /* 0x000fe200048070ff */
[--C-:B------:R-:W-:Y:S01]  /*3010*/  HADD2.F32 R76, -RZ, R43.reuse.H0_H0 ;  /* 0x2000002bff4c7230 */ /* 0x100fe20000004100 */
[----:B------:R-:W-:Y:S01]  /*3020*/  F2FP.F16.E4M3.UNPACK_B R83, R36.H1 ;  /* 0x00000024ff53723e */ /* 0x000fe200030006ff */
[----:B------:R-:W-:Y:S01]  /*3030*/  HADD2.F32 R43, -RZ, R43.H1_H1 ;  /* 0x3000002bff2b7230 */ /* 0x000fe20000004100 */
[----:B------:R-:W-:Y:S01]  /*3040*/  F2FP.F16.E4M3.UNPACK_B R37, R10.H1 ;  /* 0x0000000aff25723e */ /* 0x000fe200030006ff */
[----:B------:R-:W-:Y:S01]  /*3050*/  FFMA.FTZ R42, R42, R77, R79 ;  /* 0x0000004d2a2a7223 */ /* 0x000fe2000001004f */
        /* <DEDUP_REMOVED lines=10> */
[-C--:B------:R-:W-:Y:S01]  /*3100*/  FFMA.FTZ R91, R76, R79.reuse, -R91 ;  /* 0x0000004f4c5b7223 */ /* 0x080fe2000001085b */
[----:B------:R-:W-:Y:S02]  /*3110*/  HADD2.F32 R34, -RZ, R77.H1_H1 ;  /* 0x3000004dff227230 */ /* 0x000fe40000004100 */
[----:B------:R-:W-:Y:S01]  /*3120*/  FMUL.FTZ R76, R36, R84 ;  /* 0x00000054244c7220 */ /* 0x000fe20000410000 */
[----:B------:R-:W-:Y:S01]  /*3130*/  F2FP.F16.E4M3.UNPACK_B R10, R10 ;  /* 0x0000000aff0a723e */ /* 0x000fe200020006ff */
[----:B------:R-:W-:Y:S01]  /*3140*/  FMUL.FTZ R85, R37, R84 ;  /* 0x0000005425557220 */ /* 0x000fe20000410000 */
[----:B------:R-:W-:Y:S01]  /*3150*/  FFMA.FTZ R92, R43, R79, R92 ;  /* 0x0000004f2b5c7223 */ /* 0x000fe2000001005c */
[----:B------:R-:W-:Y:S01]  /*3160*/  FFMA.FTZ R79, R37, R34, -R76 ;  /* 0x00000022254f7223 */ /* 0x000fe2000001084c */
[----:B------:R-:W-:-:S02]  /*3170*/  HADD2.F32 R83, -RZ, R83.H0_H0 ;  /* 0x20000053ff537230 */ /* 0x000fc40000004100 */
[----:B------:R-:W-:Y:S01]  /*3180*/  FFMA.FTZ R84, R36, R34, R85 ;  /* 0x0000002224547223 */ /* 0x000fe20000010055 */
[--C-:B------:R-:W-:Y:S01]  /*3190*/  HADD2.F32 R34, -RZ, R11.reuse.H0_H0 ;  /* 0x2000000bff227230 */ /* 0x100fe20000004100 */
[----:B------:R-:W-:Y:S01]  /*31a0*/  F2FP.SATFINITE.E4M3.F32.PACK_AB_MERGE_C R91, R92, R91, RZ ;  /* 0x0000005b5c5b723e */ /* 0x000fe200048070ff */
        /* <DEDUP_REMOVED lines=8> */
[----:B------:R-:W-:Y:S02]  /*3230*/  HADD2.F32 R37, -RZ, R78.H0_H0 ;  /* 0x2000004eff257230 */ /* 0x000fe40000004100 */
        /* <DEDUP_REMOVED lines=9> */
.L_x_9073:
[----:B------:R-:W-:Y:S05]  /*32d0*/  BSYNC B2 ;  /* 0x0000000000027941 */ /* 0x000fea0003800000 */
.L_x_9072:
[----:B--2---:R1:W-:Y:S02]  /*32e0*/  STG.E.128 desc[UR40][R32.64], R8 ;  /* 0x0000000820007986 */ /* 0x0043e4000c101d28 */
.L_x_9071:
[----:B------:R-:W-:Y:S05]  /*32f0*/  BSYNC B1 ;  /* 0x0000000000017941 */ /* 0x000fea0003800000 */
.L_x_9070:
[----:B------:R-:W-:Y:S01]  /*3300*/  ISETP.NE.AND P4, PT, R45, RZ, PT ;  /* 0x000000ff2d00720c */ /* 0x000fe20003f85270 */
[----:B------:R-:W-:-:S12]  /*3310*/  BSSY B1, `(.L_x_9074) ;  /* 0x000007a000017945 */ /* 0x000fd80003800000 */
[----:B------:R-:W-:Y:S05]  /*3320*/  @!P4 BRA `(.L_x_9075) ;  /* 0x0000000400e0c947 */ /* 0x000fea0003800000 */
[----:B-1----:R-:W1:Y:S01]  /*3330*/  S2R R8, SR_TID.X ;  /* 0x0000000000087919 */ /* 0x002e620000002100 */
[----:B------:R-:W-:Y:S01]  /*3340*/  BSSY B2, `(.L_x_9076) ;  /* 0x0000075000027945 */ /* 0x000fe20003800000 */
[----:B-1----:R-:W-:-:S05]  /*3350*/  VIADD R9, R8, 0xffffff80 ;  /* 0xffffff8008097836 */ /* 0x002fca0000000000 */
[----:B------:R-:W-:-:S04]  /*3360*/  LEA.HI R8, R9, R9, RZ, 0x1 ;  /* 0x0000000909087211 */ /* 0x000fc800078f08ff */
[----:B------:R-:W-:-:S05]  /*3370*/  LOP3.LUT R8, R8, 0xfffffffe, RZ, 0xc0, !PT ;  /* 0xfffffffe08087812 */ /* 0x000fca00078ec0ff */
[----:B------:R-:W-:-:S04]  /*3380*/  IMAD.IADD R8, R9, 0x1, -R8 ;  /* 0x0000000109087824 */ /* 0x000fc800078e0a08 */
[----:B------:R-:W-:-:S04]  /*3390*/  IMAD.SHL.U32 R8, R8, 0x8, RZ ;  /* 0x0000000808087824 */ /* 0x000fc800078e00ff */
[----:B------:R-:W-:Y:S02]  /*33a0*/  VIADD R35, R8, 0x10 ;  /* 0x0000001008237836 */ /* 0x000fe40000000000 */
[----:B------:R1:W2:Y:S03]  /*33b0*/  LDS.128 R8, [R87+0x14800] ;  /* 0x0148000057087984 */ /* 0x0002a60000000c00 */
[----:B------:R-:W-:-:S13]  /*33c0*/  ISETP.GE.AND P4, PT, R35, R90, PT ;  /* 0x0000005a2300720c */ /* 0x000fda0003f86270 */
        /* <DEDUP_REMOVED lines=108> */
.L_x_9077:
[----:B------:R-:W-:Y:S05]  /*3a90*/  BSYNC B2 ;  /* 0x0000000000027941 */ /* 0x000fea0003800000 */
.L_x_9076:
[----:B--2---:R2:W-:Y:S02]  /*3aa0*/  STG.E.128 desc[UR40][R32.64+0x20], R8 ;  /* 0x0000200820007986 */ /* 0x0045e4000c101d28 */
.L_x_9075:
[----:B------:R-:W-:Y:S05]  /*3ab0*/  BSYNC B1 ;  /* 0x0000000000017941 */ /* 0x000fea0003800000 */
.L_x_9074:
[----:B------:R-:W-:Y:S05]  /*3ac0*/  @P1 BRA `(.L_x_9069) ;  /* 0x0000002c00341947 */ /* 0x000fea0003800000 */
[----:B-12---:R-:W1:Y:S01]  /*3ad0*/  S2R R8, SR_TID.X ;  /* 0x0000000000087919 */ /* 0x006e620000002100 */
        /* <DEDUP_REMOVED lines=115> */
.L_x_9079:
[----:B------:R-:W-:Y:S05]  /*4210*/  BSYNC B1 ;  /* 0x0000000000017941 */ /* 0x000fea0003800000 */
.L_x_9078:
[----:B--2---:R3:W-:Y:S01]  /*4220*/  STG.E.128 desc[UR40][R32.64+0x40], R8 ;  /* 0x0000400820007986 */ /* 0x0047e2000c101d28 */
[----:B------:R-:W-:Y:S05]  /*4230*/  BRA `(.L_x_9069) ;  /* 0x0000002400587947 */ /* 0x000fea0003800000 */
.L_x_9063:
        /* <DEDUP_REMOVED lines=11> */
[----:B------:R-:W2:Y:S01]  /*42f0*/  LDL R78, [R1+0x38] ;  /* 0x00003800014e7983 */ /* 0x000ea20000100800 */
[----:B------:R-:W-:Y:S01]  /*4300*/  ULDC.64 UR4, c[0x0][0x3c8] ;  /* 0x0000f20000047ab9 */ /* 0x000fe20000000a00 */
[----:B------:R-:W-:Y:S01]  /*4310*/  ULDC.64 UR6, c[0x0][0x3e0] ;  /* 0x0000f80000067ab9 */ /* 0x000fe20000000a00 */
[----:B------:R-:W0:Y:S01]  /*4320*/  S2R R82, SR_TID.X ;  /* 0x0000000000527919 */ /* 0x000e220000002100 */
[----:B------:R-:W-:-:S04]  /*4330*/  IADD3 R40, P3, P5, R52, UR4, R40 ;  /* 0x0000000434287c10 */ /* 0x000fc8000fd7e028 */
[----:B------:R-:W-:Y:S02]  /*4340*/  IADD3.X R41, R21, UR5, R42, P3, P5 ;  /* 0x0000000515297c10 */ /* 0x000fe40009fea42a */
[----:B------:R-:W-:Y:S01]  /*4350*/  IADD3 R38, P3, P5, R48, UR6, R38 ;  /* 0x0000000630267c10 */ /* 0x000fe2000fd7e026 */
[----:B0-----:R-:W-:-:S05]  /*4360*/  VIADD R83, R82, 0xffffff80 ;  /* 0xffffff8052537836 */ /* 0x001fca0000000000 */
[----:B------:R-:W-:-:S04]  /*4370*/  LEA.HI R82, R83, R83, RZ, 0x1 ;  /* 0x0000005353527211 */ /* 0x000fc800078f08ff */
[----:B------:R-:W-:-:S05]  /*4380*/  LOP3.LUT R82, R82, 0xfffffffe, RZ, 0xc0, !PT ;  /* 0xfffffffe52527812 */ /* 0x000fca00078ec0ff */
[----:B------:R-:W-:-:S04]  /*4390*/  IMAD.IADD R82, R83, 0x1, -R82 ;  /* 0x0000000153527824 */ /* 0x000fc800078e0a52 */
[----:B------:R-:W-:Y:S01]  /*43a0*/  IMAD.SHL.U32 R82, R82, 0x10, RZ ;  /* 0x0000001052527824 */ /* 0x000fe200078e00ff */
[----:B------:R-:W-:-:S04]  /*43b0*/  IADD3.X R39, R5, UR7, R43, P3, P5 ;  /* 0x0000000705277c10 */ /* 0x000fc80009fea42b */
[----:B------:R-:W-:Y:S02]  /*43c0*/  ISETP.GE.AND P3, PT, R82, R90, PT ;  /* 0x0000005a5200720c */ /* 0x000fe40003f66270 */
[----:B------:R-:W-:Y:S02]  /*43d0*/  CS2R R10, SRZ ;  /* 0x00000000000a7805 */ /* 0x000fe4000001ff00 */
[----:B------:R-:W-:Y:S02]  /*43e0*/  CS2R R8, SRZ ;  /* 0x0000000000087805 */ /* 0x000fe4000001ff00 */
[----:B------:R-:W-:Y:S02]  /*43f0*/  CS2R R30, SRZ ;  /* 0x00000000001e7805 */ /* 0x000fe4000001ff00 */
[----:B------:R-:W-:-:S05]  /*4400*/  CS2R R28, SRZ ;  /* 0x00000000001c7805 */ /* 0x000fca000001ff00 */
[----:B------:R0:W5:Y:S04]  /*4410*/  @!P3 LDG.E.128 R12, desc[UR40][R40.64] ;  /* 0x00000028280cb981 */ /* 0x000168000c1e1d00 */
[----:B------:R0:W5:Y:S01]  /*4420*/  @!P3 LDG.E.128 R32, desc[UR40][R38.64] ;  /* 0x000000282620b981 */ /* 0x000162000c1e1d00 */
[----:B--2---:R-:W-:-:S13]  /*4430*/  ISETP.GE.AND P5, PT, R78, R90, PT ;  /* 0x0000005a4e00720c */ /* 0x004fda0003fa6270 */
[----:B------:R0:W5:Y:S04]  /*4440*/  @!P5 LDG.E.128 R8, desc[UR40][R40.64+0x20] ;  /* 0x000020282808d981 */ /* 0x000168000c1e1d00 */
[----:B------:R0:W5:Y:S02]  /*4450*/  @!P5 LDG.E.128 R28, desc[UR40][R38.64+0x20] ;  /* 0x00002028261cd981 */ /* 0x000164000c1e1d00 */
.L_x_9081:
[----:B------:R-:W-:Y:S05]  /*4460*/  BSYNC B1 ;  /* 0x0000000000017941 */ /* 0x000fea0003800000 */
.L_x_9080:
        /* <DEDUP_REMOVED lines=11> */
.L_x_9082:
[----:B0-----:R-:W2:Y:S01]  /*4520*/  LDL R38, [R1+0x8] ;  /* 0x0000080001267983 */ /* 0x001ea20000100800 */
[----:B------:R-:W-:Y:S01]  /*4530*/  IMAD R86, R19, 0x8, R17 ;  /* 0x0000000813567824 */ /* 0x000fe200078e0211 */
[----:B------:R-:W-:Y:S01]  /*4540*/  BSSY B1, `(.L_x_9083) ;  /* 0x0000004000017945 */ /* 0x000fe20003800000 */
[----:B--2---:R-:W-:-:S04]  /*4550*/  SHF.L.U32 R89, R38, 0x1f, RZ ;  /* 0x0000001f26597819 */ /* 0x004fc800000006ff */
[----:B------:R-:W0:Y:S02]  /*4560*/  SYNCS.PHASECHK.TRANS64.TRYWAIT P5, [R86+URZ+0x19c90], R89 ;  /* 0x019c9059560075a7 */ /* 0x000e2400080a017f */
[----:B0-----:R-:W-:Y:S05]  /*4570*/  @!P5 BRA `(.L_x_9084) ;  /* 0x000001c00034d947 */ /* 0x001fea0003800000 */
.L_x_9395:
[----:B------:R-:W-:Y:S05]  /*4580*/  BSYNC B1 ;  /* 0x0000000000017941 */ /* 0x000fea0003800000 */
.L_x_9083:
[----:B------:R-:W-:Y:S05]  /*4590*/  @P4 BRA `(.L_x_9069) ;  /* 0x0000002000804947 */ /* 0x000fea0003800000 */
[----:B------:R-:W1:Y:S01]  /*45a0*/  LDC R96, c[0x0][0x2e4] ;  /* 0x0000b900ff607b82 */ /* 0x000e620000000800 */
[----:B------:R-:W-:Y:S01]  /*45b0*/  ISETP.NE.AND P4, PT, R60, RZ, PT ;  /* 0x000000ff3c00720c */ /* 0x000fe20003f85270 */
[----:B------:R-:W-:Y:S01]  /*45c0*/  ULDC.64 UR4, c[0x0][0x2f0] ;  /* 0x0000bc0000047ab9 */ /* 0x000fe20000000a00 */
[----:B------:R-:W-:Y:S01]  /*45d0*/  SHF.R.S32.HI R38, RZ, 0x1f, R23 ;  /* 0x0000001fff267819 */ /* 0x000fe20000011417 */
[----:B------:R-:W-:Y:S01]  /*45e0*/  IMAD.MOV.U32 R78, RZ, RZ, R36 ;  /* 0x000000ffff4e7224 */ /* 0x000fe200078e0024 */
[----:B------:R-:W-:Y:S03]  /*45f0*/  BSSY B1, `(.L_x_9085) ;  /* 0x0000107000017945 */ /* 0x000fe60003800000 */
[----:B------:R-:W-:Y:S02]  /*4600*/  IMAD R38, R38, UR4, RZ ;  /* 0x0000000426267c24 */ /* 0x000fe4000f8e02ff */
[----:B------:R-:W-:-:S04]  /*4610*/  IMAD.WIDE.U32 R78, R23, UR4, R78 ;  /* 0x00000004174e7c25 */ /* 0x000fc8000f8e004e */
[----:B------:R-:W-:-:S04]  /*4620*/  IMAD R95, R23, UR5, R38 ;  /* 0x00000005175f7c24 */ /* 0x000fc8000f8e0226 */
[----:B------:R-:W-:Y:S02]  /*4630*/  IMAD.IADD R95, R95, 0x1, R79 ;  /* 0x000000015f5f7824 */ /* 0x000fe400078e024f */
[----:B-1----:R-:W-:Y:S01]  /*4640*/  IMAD.IADD R98, R96, 0x1, -R61 ;  /* 0x0000000160627824 */ /* 0x002fe200078e0a3d */
[----:B------:R-:W-:Y:S06]  /*4650*/  @!P4 BRA `(.L_x_9086) ;  /* 0x000000100000c947 */ /* 0x000fec0003800000 */
[----:B------:R-:W2:Y:S04]  /*4660*/  LDL R82, [R1+0x34] ;  /* 0x0000340001527983 */ /* 0x000ea80000100800 */
[----:B------:R-:W3:Y:S04]  /*4670*/  LDL R43, [R1+0x68] ;  /* 0x00006800012b7983 */ /* 0x000ee80000100800 */
[----:B------:R-:W4:Y:S01]  /*4680*/  LDL R41, [R1+0x40] ;  /* 0x0000400001297983 */ /* 0x000f220000100800 */
[----:B------:R-:W1:Y:S02]  /*4690*/  S2R R39, SR_TID.X ;  /* 0x0000000000277919 */ /* 0x000e640000002100 */
[----:B-1----:R-:W-:-:S05]  /*46a0*/  VIADD R40, R39, 0xffffff80 ;  /* 0xffffff8027287836 */ /* 0x002fca0000000000 */
[----:B------:R-:W-:-:S04]  /*46b0*/  LEA.HI R39, R40, R40, RZ, 0x1 ;  /* 0x0000002828277211 */ /* 0x000fc800078f08ff */
[----:B------:R-:W-:-:S05]  /*46c0*/  LOP3.LUT R39, R39, 0xfffffffe, RZ, 0xc0, !PT ;  /* 0xfffffffe27277812 */ /* 0x000fca00078ec0ff */
[----:B------:R-:W-:-:S04]  /*46d0*/  IMAD.IADD R39, R40, 0x1, -R39 ;  /* 0x0000000128277824 */ /* 0x000fc800078e0a27 */
[----:B------:R-:W-:-:S05]  /*46e0*/  IMAD.SHL.U32 R39, R39, 0x10, RZ ;  /* 0x0000001027277824 */ /* 0x000fca00078e00ff */
[----:B------:R-:W-:-:S04]  /*46f0*/  ISETP.GE.AND P5, PT, R39, R81, PT ;  /* 0x000000512700720c */ /* 0x000fc80003fa6270 */
[----:B------:R-:W-:-:S04]  /*4700*/  SEL R36, R61, R98, !P5 ;  /* 0x000000623d247207 */ /* 0x000fc80006800000 */
[----:B------:R-:W-:-:S04]  /*4710*/  SHF.R.S32.HI R37, RZ, 0x1f, R36 ;  /* 0x0000001fff257819 */ /* 0x000fc80000011424 */
[----:B------:R-:W-:-:S04]  /*4720*/  LEA.HI R37, R37, R36, RZ, 0x5 ;  /* 0x0000002425257211 */ /* 0x000fc800078f28ff */
[----:B------:R-:W-:-:S04]  /*4730*/  SHF.R.S32.HI R36, RZ, 0x5, R37 ;  /* 0x00000005ff247819 */ /* 0x000fc80000011425 */
[----:B------:R-:W-:Y:S02]  /*4740*/  LEA.HI.SX32 R36, R73, R36, 0x1c ;  /* 0x0000002449247211 */ /* 0x000fe400078fe2ff */
[----:B------:R-:W-:-:S03]  /*4750*/  IADD3 R83, P4, P5, R58, R78, R20 ;  /* 0x0000004e3a537210 */ /* 0x000fc60007d9e014 */
[----:B------:R-:W-:Y:S01]  /*4760*/  IMAD.SHL.U32 R37, R36, 0x10, RZ ;  /* 0x0000001024257824 */ /* 0x000fe200078e00ff */
[----:B------:R-:W-:-:S04]  /*4770*/  IADD3.X R40, R80, R95, R4, P4, P5 ;  /* 0x0000005f50287210 */ /* 0x000fc800027ea404 */
[----:B------:R-:W-:Y:S02]  /*4780*/  ISETP.GE.AND P4, PT, R37, R96, PT ;  /* 0x000000602500720c */ /* 0x000fe40003f86270 */
[----:B------:R-:W-:-:S05]  /*4790*/  LEA.HI R36, R36, R36, RZ, 0x1 ;  /* 0x0000002424247211 */ /* 0x000fca00078f08ff */
[----:B------:R-:W-:-:S06]  /*47a0*/  IMAD.SHL.U32 R36, R36, 0x800, RZ ;  /* 0x0000080024247824 */ /* 0x000fcc00078e00ff */
[--C-:B------:R-:W-:Y:S02]  /*47b0*/  @!P4 SHF.R.S32.HI R38, RZ, 0x1f, R37.reuse ;  /* 0x0000001fff26c819 */ /* 0x100fe40000011425 */
[--C-:B------:R-:W-:Y:S02]  /*47c0*/  @!P4 IADD3 R85, P5, P6, R58, R78, R37.reuse ;  /* 0x0000004e3a55c210 */ /* 0x100fe40007ebe025 */
[----:B------:R-:W-:Y:S02]  /*47d0*/  LOP3.LUT R36, R36, 0xfffff000, RZ, 0xc0, !PT ;  /* 0xfffff00024247812 */ /* 0x000fe400078ec0ff */
[----:B------:R-:W-:Y:S01]  /*47e0*/  @!P4 IADD3.X R42, R80, R95, R38, P5, P6 ;  /* 0x0000005f502ac210 */ /* 0x000fe20002fec426 */
[----:B------:R-:W-:Y:S01]  /*47f0*/  BSSY B2, `(.L_x_9087) ;  /* 0x00000e4000027945 */ /* 0x000fe20003800000 */
[----:B--2---:R-:W-:-:S04]  /*4800*/  LOP3.LUT R37, R82, 0x10, R37, 0xf8, !PT ;  /* 0x0000001052257812 */ /* 0x004fc800078ef825 */
[----:B---3--:R-:W-:Y:S02]  /*4810*/  LOP3.LUT R37, R37, R43, RZ, 0x3c, !PT ;  /* 0x0000002b25257212 */ /* 0x008fe400078e3cff */
[----:B------:R-:W-:Y:S02]  /*4820*/  IADD3 R82, P5, R83, R76, RZ ;  /* 0x0000004c53527210 */ /* 0x000fe40007fbe0ff */
[----:B----4-:R-:W-:Y:S01]  /*4830*/  IADD3 R38, R37, R36, R41 ;  /* 0x0000002425267210 */ /* 0x010fe20007ffe029 */
[C---:B------:R-:W-:Y:S02]  /*4840*/  IMAD R36, R19.reuse, 0x3000, R71 ;  /* 0x0000300013247824 */ /* 0x040fe400078e0247 */
[----:B------:R-:W-:Y:S02]  /*4850*/  IMAD.X R83, R40, 0x1, R77, P5 ;  /* 0x0000000128537824 */ /* 0x000fe400028e064d */
[----:B------:R-:W-:Y:S01]  /*4860*/  IMAD R38, R19, 0x3000, R38 ;  /* 0x0000300013267824 */ /* 0x000fe200078e0226 */
[----:B------:R-:W-:Y:S01]  /*4870*/  @!P4 IADD3 R84, P5, R85, R76, RZ ;  /* 0x0000004c5554c210 */ /* 0x000fe20007fbe0ff */
[----:B------:R-:W-:-:S02]  /*4880*/  IMAD.IADD R36, R17, 0x1, R36 ;  /* 0x0000000111247824 */ /* 0x000fc400078e0224 */
[----:B------:R-:W-:Y:S02]  /*4890*/  IMAD.IADD R40, R17, 0x1, R38 ;  /* 0x0000000111287824 */ /* 0x000fe400078e0226 */
[----:B------:R-:W-:Y:S01]  /*48a0*/  @!P4 IMAD.X R85, R42, 0x1, R77, P5 ;  /* 0x000000012a55c824 */ /* 0x000fe200028e064d */
[----:B------:R-:W-:Y:S02]  /*48b0*/  ISETP.GE.AND P5, PT, R39, R90, PT ;  /* 0x0000005a2700720c */ /* 0x000fe40003fa6270 */
[----:B------:R-:W1:Y:S04]  /*48c0*/  LDS.128 R36, [R36+0x13800] ;  /* 0x0138000024247984 */ /* 0x000e680000000c00 */
[----:B------:R-:W2:Y:S07]  /*48d0*/  LDS.128 R40, [R40+0x13800] ;  /* 0x0138000028287984 */ /* 0x000eae0000000c00 */
[----:B------:R-:W-:Y:S05]  /*48e0*/  @P5 BRA `(.L_x_9088) ;  /* 0x0000000c00505947 */ /* 0x000fea0003800000 */
[--C-:B------:R-:W-:Y:S02]  /*48f0*/  SHF.R.U32.HI R110, RZ, 0x8, R13.reuse ;  /* 0x00000008ff6e7819 */ /* 0x100fe4000001160d */
[--C-:B------:R-:W-:Y:S02]  /*4900*/  SHF.R.U32.HI R14, RZ, 0x10, R13.reuse ;  /* 0x00000010ff0e7819 */ /* 0x100fe4000001160d */
[----:B------:R-:W-:Y:S02]  /*4910*/  LOP3.LUT R102, R13, 0xff, RZ, 0xc0, !PT ;  /* 0x000000ff0d667812 */ /* 0x000fe400078ec0ff */
[----:B------:R-:W-:Y:S01]  /*4920*/  SHF.R.U32.HI R109, RZ, 0x18, R13 ;  /* 0x00000018ff6d7819 */ /* 0x000fe2000001160d */
[----:B------:R-:W-:Y:S01]  /*4930*/  IMAD.U32 R14, R14, 0x10000, RZ ;  /* 0x000100000e0e7824 */ /* 0x000fe200078e00ff */
[--C-:B------:R-:W-:Y:S02]  /*4940*/  SHF.R.U32.HI R12, RZ, 0x10, R15.reuse ;  /* 0x00000010ff0c7819 */ /* 0x100fe4000001160f */
[----:B------:R-:W-:-:S02]  /*4950*/  SHF.R.U32.HI R32, RZ, 0x8, R15 ;  /* 0x00000008ff207819 */ /* 0x000fc4000001160f */
[----:B------:R-:W-:Y:S01]  /*4960*/  LOP3.LUT R103, R15, 0xff, RZ, 0xc0, !PT ;  /* 0x000000ff0f677812 */ /* 0x000fe200078ec0ff */
[----:B------:R-:W-:Y:S01]  /*4970*/  IMAD.U32 R12, R12, 0x10000, RZ ;  /* 0x000100000c0c7824 */ /* 0x000fe200078e00ff */
[----:B------:R-:W-:Y:S01]  /*4980*/  SHF.R.U32.HI R108, RZ, 0x18, R15 ;  /* 0x00000018ff6c7819 */ /* 0x000fe2000001160f */
[----:B------:R-:W-:Y:S01]  /*4990*/  IMAD.SHL.U32 R32, R32, 0x100, RZ ;  /* 0x0000010020207824 */ /* 0x000fe200078e00ff */
[--C-:B------:R-:W-:Y:S02]  /*49a0*/  SHF.R.U32.HI R13, RZ, 0x10, R33.reuse ;  /* 0x00000010ff0d7819 */ /* 0x100fe40000011621 */
[--C-:B------:R-:W-:Y:S02]  /*49b0*/  SHF.R.U32.HI R34, RZ, 0x8, R33.reuse ;  /* 0x00000008ff227819 */ /* 0x100fe40000011621 */
[----:B------:R-:W-:Y:S01]  /*49c0*/  LOP3.LUT R104, R33, 0xff, RZ, 0xc0, !PT ;  /* 0x000000ff21687812 */ /* 0x000fe200078ec0ff */
[----:B------:R-:W-:Y:S01]  /*49d0*/  IMAD.U32 R13, R13, 0x10000, RZ ;  /* 0x000100000d0d7824 */ /* 0x000fe200078e00ff */
[----:B------:R-:W-:Y:S01]  /*49e0*/  SHF.R.U32.HI R105, RZ, 0x18, R33 ;  /* 0x00000018ff697819 */ /* 0x000fe20000011621 */
[----:B------:R-:W-:Y:S01]  /*49f0*/  IMAD.SHL.U32 R34, R34, 0x100, RZ ;  /* 0x0000010022227824 */ /* 0x000fe200078e00ff */
[----:B------:R-:W-:-:S02]  /*4a00*/  SHF.R.U32.HI R15, RZ, 0x10, R35 ;  /* 0x00000010ff0f7819 */ /* 0x000fc40000011623 */
[--C-:B------:R-:W-:Y:S02]  /*4a10*/  SHF.R.U32.HI R33, RZ, 0x8, R35.reuse ;  /* 0x00000008ff217819 */ /* 0x100fe40000011623 */
[----:B------:R-:W-:Y:S02]  /*4a20*/  LOP3.LUT R106, R35, 0xff, RZ, 0xc0, !PT ;  /* 0x000000ff236a7812 */ /* 0x000fe400078ec0ff */
[----:B------:R-:W-:Y:S01]  /*4a30*/  SHF.R.U32.HI R107, RZ, 0x18, R35 ;  /* 0x00000018ff6b7819 */ /* 0x000fe20000011623 */
[----:B------:R-:W-:Y:S01]  /*4a40*/  IMAD.SHL.U32 R35, R110, 0x100, RZ ;  /* 0x000001006e237824 */ /* 0x000fe200078e00ff */
[----:B------:R-:W-:Y:S01]  /*4a50*/  PRMT R102, R109, 0x654, R102 ;  /* 0x000006546d667816 */ /* 0x000fe20000000066 */
[----:B------:R-:W-:Y:S01]  /*4a60*/  IMAD.SHL.U32 R33, R33, 0x100, RZ ;  /* 0x0000010021217824 */ /* 0x000fe200078e00ff */
[----:B------:R-:W-:Y:S02]  /*4a70*/  PRMT R105, R105, 0x654, R104 ;  /* 0x0000065469697816 */ /* 0x000fe40000000068 */
[----:B------:R-:W-:Y:S01]  /*4a80*/  PRMT R104, R107, 0x654, R106 ;  /* 0x000006546b687816 */ /* 0x000fe2000000006a */
[----:B------:R-:W-:Y:S01]  /*4a90*/  IMAD.U32 R107, R15, 0x10000, RZ ;  /* 0x000100000f6b7824 */ /* 0x000fe200078e00ff */
[----:B------:R-:W-:-:S02]  /*4aa0*/  LOP3.LUT R35, R102, 0xff00, R35, 0xf8, !PT ;  /* 0x0000ff0066237812 */ /* 0x000fc400078ef823 */
[----:B------:R-:W-:Y:S02]  /*4ab0*/  PRMT R103, R108, 0x654, R103 ;  /* 0x000006546c677816 */ /* 0x000fe40000000067 */
[----:B------:R-:W-:Y:S02]  /*4ac0*/  LOP3.LUT R106, R105, 0xff00, R34, 0xf8, !PT ;  /* 0x0000ff00696a7812 */ /* 0x000fe400078ef822 */
[----:B------:R-:W-:Y:S02]  /*4ad0*/  LOP3.LUT R108, R104, 0xff00, R33, 0xf8, !PT ;  /* 0x0000ff00686c7812 */ /* 0x000fe400078ef821 */
        /* <DEDUP_REMOVED lines=16> */
[----:B------:R-:W-:Y:S01]  /*4be0*/  F2FP.F16.E4M3.UNPACK_B R106, R101 ;  /* 0x00000065ff6a723e */ /* 0x000fe200020006ff */
[-C--:B------:R-:W-:Y:S01]  /*4bf0*/  FFMA.FTZ R32, R32, R103.reuse, -R109 ;  /* 0x0000006720207223 */ /* 0x080fe2000001086d */
[----:B------:R-:W-:Y:S01]  /*4c00*/  FFMA.FTZ R33, R33, R103, R110 ;  /* 0x0000006721217223 */ /* 0x000fe2000001006e */
[----:B------:R-:W-:Y:S01]  /*4c10*/  F2FP.F16.E4M3.UNPACK_B R103, R100 ;  /* 0x00000064ff67723e */ /* 0x000fe200020006ff */
[----:B------:R-:W-:Y:S01]  /*4c20*/  HADD2.F32 R109, -RZ, R104.H1_H1 ;  /* 0x30000068ff6d7230 */ /* 0x000fe20000004100 */
[----:B------:R-:W-:Y:S01]  /*4c30*/  F2FP.F16.E4M3.UNPACK_B R100, R36 ;  /* 0x00000024ff64723e */ /* 0x000fe200020006ff */
[----:B------:R-:W-:Y:S01]  /*4c40*/  HADD2.F32 R102, -RZ, R35.H1_H1 ;  /* 0x30000023ff667230 */ /* 0x000fe20000004100 */
[----:B------:R-:W-:Y:S01]  /*4c50*/  LOP3.LUT R13, R108, 0xff0000, R107, 0xf8, !PT ;  /* 0x00ff00006c0d7812 */ /* 0x000fe200078ef86b */
[----:B------:R-:W-:Y:S01]  /*4c60*/  HADD2.F32 R107, -RZ, R106.H0_H0 ;  /* 0x2000006aff6b7230 */ /* 0x000fe20000004100 */
[----:B------:R-:W-:Y:S01]  /*4c70*/  F2FP.F16.E4M3.UNPACK_B R40, R40 ;  /* 0x00000028ff28723e */ /* 0x000fe200020006ff */
[----:B------:R-:W-:-:S02]  /*4c80*/  HADD2.F32 R36, -RZ, R100.H0_H0 ;  /* 0x20000064ff247230 */ /* 0x000fc40000004100 */
[-C--:B------:R-:W-:Y:S01]  /*4c90*/  FMUL.FTZ R35, R102, R109.reuse ;  /* 0x0000006d66237220 */ /* 0x080fe20000410000 */
[C---:B------:R-:W-:Y:S01]  /*4ca0*/  FMUL.FTZ R109, R34.reuse, R109 ;  /* 0x0000006d226d7220 */ /* 0x040fe20000410000 */
[----:B------:R-:W-:Y:S02]  /*4cb0*/  HADD2.F32 R104, -RZ, R103.H0_H0 ;  /* 0x20000067ff687230 */ /* 0x000fe40000004100 */
[----:B------:R-:W-:Y:S02]  /*4cc0*/  HADD2.F32 R101, -RZ, R40.H0_H0 ;  /* 0x20000028ff657230 */ /* 0x000fe40000004100 */
[-C--:B------:R-:W-:Y:S01]  /*4cd0*/  FFMA.FTZ R35, R34, R105.reuse, -R35 ;  /* 0x0000006922237223 */ /* 0x080fe20000010823 */
[----:B------:R-:W-:Y:S01]  /*4ce0*/  FFMA.FTZ R34, R102, R105, R109 ;  /* 0x0000006966227223 */ /* 0x000fe2000001006d */
        /* <DEDUP_REMOVED lines=22> */
[----:B------:R-:W-:Y:S02]  /*4e50*/  HADD2.F32 R106, -RZ, R104.H1_H1 ;  /* 0x30000068ff6a7230 */ /* 0x000fe40000004100 */
[----:B------:R-:W-:Y:S01]  /*4e60*/  FMUL.FTZ R110, R102, R109 ;  /* 0x0000006d666e7220 */ /* 0x000fe20000410000 */
[----:B------:R-:W-:Y:S01]  /*4e70*/  HADD2.F32 R108, -RZ, R107.H0_H0 ;  /* 0x2000006bff6c7230 */ /* 0x000fe20000004100 */
[----:B------:R-:W-:Y:S01]  /*4e80*/  F2FP.SATFINITE.E4M3.F32.PACK_AB_MERGE_C R33, R34, R33, RZ ;  /* 0x000000212221723e */ /* 0x000fe200048070ff */
[----:B------:R-:W-:-:S02]  /*4e90*/  HADD2.F32 R104, -RZ, R100.H1_H1 ;  /* 0x30000064ff687230 */ /* 0x000fc40000004100 */
[----:B------:R-:W-:Y:S01]  /*4ea0*/  FMUL.FTZ R109, R106, R111 ;  /* 0x0000006f6a6d7220 */ /* 0x000fe20000410000 */
[----:B------:R-:W-:Y:S02]  /*4eb0*/  HADD2.F32 R107, -RZ, R107.H1_H1 ;  /* 0x3000006bff6b7230 */ /* 0x000fe40000004100 */
[-C--:B------:R-:W-:Y:S01]  /*4ec0*/  FFMA.FTZ R100, R102, R108.reuse, -R113 ;  /* 0x0000006c66647223 */ /* 0x080fe20000010871 */
[----:B------:R-:W-:Y:S01]  /*4ed0*/  FFMA.FTZ R102, R105, R108, R110 ;  /* 0x0000006c69667223 */ /* 0x000fe2000001006e */
[----:B------:R-:W-:Y:S01]  /*4ee0*/  F2FP.F16.E4M3.UNPACK_B R108, R97 ;  /* 0x00000061ff6c723e */ /* 0x000fe200020006ff */
[C---:B------:R-:W-:Y:S01]  /*4ef0*/  FMUL.FTZ R111, R104.reuse, R111 ;  /* 0x0000006f686f7220 */ /* 0x040fe20000410000 */
[-C--:B------:R-:W-:Y:S01]  /*4f00*/  FFMA.FTZ R97, R104, R107.reuse, -R109 ;  /* 0x0000006b68617223 */ /* 0x080fe2000001086d */
[----:B------:R-:W-:Y:S01]  /*4f10*/  F2FP.F16.E4M3.UNPACK_B R104, R42 ;  /* 0x0000002aff68723e */ /* 0x000fe200020006ff */
[----:B------:R-:W-:Y:S02]  /*4f20*/  HADD2.F32 R42, -RZ, R38.H0_H0 ;  /* 0x20000026ff2a7230 */ /* 0x000fe40000004100 */
[----:B------:R-:W-:Y:S01]  /*4f30*/  FFMA.FTZ R105, R106, R107, R111 ;  /* 0x0000006b6a697223 */ /* 0x000fe2000001006f */
[----:B------:R-:W-:Y:S01]  /*4f40*/  F2FP.F16.E4M3.UNPACK_B R106, R99 ;  /* 0x00000063ff6a723e */ /* 0x000fe200020006ff */
[----:B------:R-:W-:Y:S01]  /*4f50*/  HADD2.F32 R110, -RZ, R108.H0_H0 ;  /* 0x2000006cff6e7230 */ /* 0x000fe20000004100 */
[----:B------:R-:W-:Y:S01]  /*4f60*/  F2FP.SATFINITE.E4M3.F32.PACK_AB_MERGE_C R32, R35, R32, RZ ;  /* 0x000000202320723e */ /* 0x000fe200048070ff */
[----:B------:R-:W-:Y:S01]  /*4f70*/  HADD2.F32 R99, -RZ, R104.H0_H0 ;  /* 0x20000068ff637230 */ /* 0x000fe20000004100 */
[----:B------:R-:W-:Y:S01]  /*4f80*/  F2FP.SATFINITE.E4M3.F32.PACK_AB_MERGE_C R40, R101, R40, R33 ;  /* 0x000000286528723e */ /* 0x000fe20004807021 */
[----:B------:R-:W-:Y:S01]  /*4f90*/  HADD2.F32 R111, -RZ, R108.H1_H1 ;  /* 0x3000006cff6f7230 */ /* 0x000fe20000004100 */
[----:B------:R-:W-:Y:S01]  /*4fa0*/  F2FP.F16.E4M3.UNPACK_B R34, R41 ;  /* 0x00000029ff22723e */ /* 0x000fe200020006ff */
        /* <DEDUP_REMOVED lines=8> */
[----:B------:R-:W-:Y:S01]  /*5030*/  F2FP.F16.E4M3.UNPACK_B R35, R15 ;  /* 0x0000000fff23723e */ /* 0x000fe200020006ff */
[----:B------:R-:W-:Y:S01]  /*5040*/  FFMA.FTZ R113, R42, R107, -R113 ;  /* 0x0000006b2a717223 */ /* 0x000fe20000010871 */
[----:B------:R-:W-:Y:S01]  /*5050*/  F2FP.F16.E4M3.UNPACK_B R33, R37 ;  /* 0x00000025ff21723e */ /* 0x000fe200020006ff */
[----:B------:R-:W-:Y:S01]  /*5060*/  FFMA.FTZ R42, R99, R107, R110 ;  /* 0x0000006b632a7223 */ /* 0x000fe2000001006e */
[-C--:B------:R-:W-:Y:S01]  /*5070*/  FFMA.FTZ R111, R104, R109.reuse, R111 ;  /* 0x0000006d686f7223 */ /* 0x080fe2000001006f */
[----:B------:R-:W-:Y:S01]  /*5080*/  F2FP.SATFINITE.E4M3.F32.PACK_AB_MERGE_C R100, R97, R100, RZ ;  /* 0x000000646164723e */ /* 0x000fe200048070ff */
[----:B------:R-:W-:Y:S01]  /*5090*/  FFMA.FTZ R38, R38, R109, -R115 ;  /* 0x0000006d26267223 */ /* 0x000fe20000010873 */
[----:B------:R-:W-:Y:S01]  /*50a0*/  F2FP.SATFINITE.E4M3.F32.PACK_AB_MERGE_C R36, R103, R36, R32 ;  /* 0x000000246724723e */ /* 0x000fe20004807020 */
[--C-:B------:R-:W-:Y:S01]  /*50b0*/  HADD2.F32 R97, -RZ, R34.reuse.H0_H0 ;  /* 0x20000022ff617230 */ /* 0x100fe20000004100 */
[----:B------:R-:W-:Y:S01]  /*50c0*/  F2FP.SATFINITE.E4M3.F32.PACK_AB_MERGE_C R102, R105, R102, RZ ;  /* 0x000000666966723e */ /* 0x000fe200048070ff */
[----:B------:R-:W-:Y:S01]  /*50d0*/  HADD2.F32 R101, -RZ, R35.H0_H0 ;  /* 0x20000023ff657230 */ /* 0x000fe20000004100 */
[----:B------:R-:W-:Y:S01]  /*50e0*/  F2FP.F16.E4M3.UNPACK_B R99, R14 ;  /* 0x0000000eff63723e */ /* 0x000fe200020006ff */
[----:B------:R-:W-:Y:S01]  /*50f0*/  HADD2.F32 R32, -RZ, R33.H0_H0 ;  /* 0x20000021ff207230 */ /* 0x000fe20000004100 */
[----:B------:R-:W-:Y:S01]  /*5100*/  F2FP.SATFINITE.E4M3.F32.PACK_AB_MERGE_C R42, R111, R42, R102 ;  /* 0x0000002a6f2a723e */ /* 0x000fe20004807066 */
[----:B------:R-:W-:Y:S01]  /*5110*/  HADD2.F32 R34, -RZ, R34.H1_H1 ;  /* 0x30000022ff227230 */ /* 0x000fe20000004100 */
[----:B------:R-:W-:Y:S01]  /*5120*/  F2FP.SATFINITE.E4M3.F32.PACK_AB_MERGE_C R38, R38, R113, R100 ;  /* 0x000000712626723e */ /* 0x000fe20004807064 */
[-C--:B------:R-:W-:Y:S01]  /*5130*/  FMUL.FTZ R103, R97, R101.reuse ;  /* 0x0000006561677220 */ /* 0x080fe20000410000 */
[----:B------:R-:W-:Y:S01]  /*5140*/  FMUL.FTZ R102, R32, R101 ;  /* 0x0000006520667220 */ /* 0x000fe20000410000 */
[----:B------:R-:W-:Y:S01]  /*5150*/  HADD2.F32 R100, -RZ, R99.H0_H0 ;  /* 0x20000063ff647230 */ /* 0x000fe20000004100 */
[----:B------:R-:W-:Y:S01]  /*5160*/  F2FP.F16.E4M3.UNPACK_B R41, R41.H1 ;  /* 0x00000029ff29723e */ /* 0x000fe200030006ff */
[----:B------:R-:W-:Y:S01]  /*5170*/  HADD2.F32 R101, -RZ, R35.H1_H1 ;  /* 0x30000023ff657230 */ /* 0x000fe20000004100 */
[----:B------:R-:W-:Y:S01]  /*5180*/  F2FP.F16.E4M3.UNPACK_B R37, R37.H1 ;  /* 0x00000025ff25723e */ /* 0x000fe200030006ff */
[----:B------:R-:W-:-:S02]  /*5190*/  HADD2.F32 R35, -RZ, R33.H1_H1 ;  /* 0x30000021ff237230 */ /* 0x000fc40000004100 */
[-C--:B------:R-:W-:Y:S01]  /*51a0*/  FFMA.FTZ R32, R32, R100.reuse, -R103 ;  /* 0x0000006420207223 */ /* 0x080fe20000010867 */
[----:B------:R-:W-:Y:S01]  /*51b0*/  FFMA.FTZ R33, R97, R100, R102 ;  /* 0x0000006461217223 */ /* 0x000fe20000010066 */
[----:B------:R-:W-:Y:S02]  /*51c0*/  HADD2.F32 R99, -RZ, R99.H1_H1 ;  /* 0x30000063ff637230 */ /* 0x000fe40000004100 */
[CC--:B------:R-:W-:Y:S01]  /*51d0*/  FMUL.FTZ R100, R34.reuse, R101.reuse ;  /* 0x0000006522647220 */ /* 0x0c0fe20000410000 */
[----:B------:R-:W-:Y:S01]  /*51e0*/  FMUL.FTZ R97, R35, R101 ;  /* 0x0000006523617220 */ /* 0x000fe20000410000 */
[----:B------:R-:W-:Y:S01]  /*51f0*/  F2FP.F16.E4M3.UNPACK_B R101, R15.H1 ;  /* 0x0000000fff65723e */ /* 0x000fe200030006ff */
[----:B------:R-:W-:Y:S01]  /*5200*/  HADD2.F32 R15, -RZ, R37.H0_H0 ;  /* 0x20000025ff0f7230 */ /* 0x000fe20000004100 */
[----:B------:R-:W-:Y:S01]  /*5210*/  F2FP.F16.E4M3.UNPACK_B R14, R14.H1 ;  /* 0x0000000eff0e723e */ /* 0x000fe200030006ff */
[----:B------:R-:W-:Y:S01]  /*5220*/  FFMA.FTZ R34, R34, R99, R97 ;  /* 0x0000006322227223 */ /* 0x000fe20000010061 */
[----:B------:R-:W-:-:S02]  /*5230*/  HADD2.F32 R97, -RZ, R41.H0_H0 ;  /* 0x20000029ff617230 */ /* 0x000fc40000004100 */
[----:B------:R-:W-:Y:S01]  /*5240*/  FFMA.FTZ R35, R35, R99, -R100 ;  /* 0x0000006323237223 */ /* 0x000fe20000010864 */
[----:B------:R-:W-:Y:S01]  /*5250*/  HADD2.F32 R104, -RZ, R101.H0_H0 ;  /* 0x20000065ff687230 */ /* 0x000fe20000004100 */
[----:B------:R-:W-:Y:S01]  /*5260*/  F2FP.F16.E4M3.UNPACK_B R99, R43 ;  /* 0x0000002bff63723e */ /* 0x000fe200020006ff */
[--C-:B------:R-:W-:Y:S01]  /*5270*/  HADD2.F32 R102, -RZ, R14.reuse.H0_H0 ;  /* 0x2000000eff667230 */ /* 0x100fe20000004100 */
[----:B------:R-:W-:Y:S01]  /*5280*/  F2FP.F16.E4M3.UNPACK_B R107, R13 ;  /* 0x0000000dff6b723e */ /* 0x000fe200020006ff */
[----:B------:R-:W-:Y:S02]  /*5290*/  HADD2.F32 R100, -RZ, R41.H1_H1 ;  /* 0x30000029ff647230 */ /* 0x000fe40000004100 */
[-C--:B------:R-:W-:Y:S01]  /*52a0*/  FMUL.FTZ R106, R97, R104.reuse ;  /* 0x00000068616a7220 */ /* 0x080fe20000410000 */
[----:B------:R-:W-:Y:S02]  /*52b0*/  HADD2.F32 R37, -RZ, R37.H1_H1 ;  /* 0x30000025ff257230 */ /* 0x000fe40000004100 */
[----:B------:R-:W-:Y:S01]  /*52c0*/  FMUL.FTZ R104, R15, R104 ;  /* 0x000000680f687220 */ /* 0x000fe20000410000 */
[----:B------:R-:W-:Y:S01]  /*52d0*/  HADD2.F32 R41, -RZ, R101.H1_H1 ;  /* 0x30000065ff297230 */ /* 0x000fe20000004100 */
[----:B------:R-:W-:Y:S01]  /*52e0*/  F2FP.F16.E4M3.UNPACK_B R105, R12.H1 ;  /* 0x0000000cff69723e */ /* 0x000fe200030006ff */
[----:B------:R-:W-:-:S02]  /*52f0*/  HADD2.F32 R101, -RZ, R14.H1_H1 ;  /* 0x3000000eff657230 */ /* 0x000fc40000004100 */
[-C--:B------:R-:W-:Y:S01]  /*5300*/  FFMA.FTZ R14, R15, R102.reuse, -R106 ;  /* 0x000000660f0e7223 */ /* 0x080fe2000001086a */
[----:B------:R-:W-:Y:S01]  /*5310*/  FFMA.FTZ R15, R97, R102, R104 ;  /* 0x00000066610f7223 */ /* 0x000fe20000010068 */
[CC--:B------:R-:W-:Y:S01]  /*5320*/  FMUL.FTZ R108, R100.reuse, R41.reuse ;  /* 0x00000029646c7220 */ /* 0x0c0fe20000410000 */
[C---:B------:R-:W-:Y:S01]  /*5330*/  FMUL.FTZ R97, R37.reuse, R41 ;  /* 0x0000002925617220 */ /* 0x040fe20000410000 */
[----:B------:R-:W-:Y:S01]  /*5340*/  F2FP.F16.E4M3.UNPACK_B R41, R39 ;  /* 0x00000027ff29723e */ /* 0x000fe200020006ff */
[----:B------:R-:W-:Y:S02]  /*5350*/  HADD2.F32 R102, -RZ, R99.H0_H0 ;  /* 0x20000063ff667230 */ /* 0x000fe40000004100 */
[-C--:B------:R-:W-:Y:S01]  /*5360*/  FFMA.FTZ R37, R37, R101.reuse, -R108 ;  /* 0x0000006525257223 */ /* 0x080fe2000001086c */
[----:B------:R-:W-:Y:S01]  /*5370*/  FFMA.FTZ R100, R100, R101, R97 ;  /* 0x0000006564647223 */ /* 0x000fe20000010061 */
[----:B------:R-:W-:Y:S01]  /*5380*/  F2FP.F16.E4M3.UNPACK_B R101, R43.H1 ;  /* 0x0000002bff65723e */ /* 0x000fe200030006ff */
[----:B------:R-:W-:Y:S01]  /*5390*/  HADD2.F32 R43, -RZ, R41.H0_H0 ;  /* 0x20000029ff2b7230 */ /* 0x000fe20000004100 */
[----:B------:R-:W-:Y:S01]  /*53a0*/  F2FP.F16.E4M3.UNPACK_B R108, R13.H1 ;  /* 0x0000000dff6c723e */ /* 0x000fe200030006ff */
[----:B------:R-:W-:Y:S01]  /*53b0*/  HADD2.F32 R106, -RZ, R105.H0_H0 ;  /* 0x20000069ff6a7230 */ /* 0x000fe20000004100 */
[----:B------:R-:W-:Y:S01]  /*53c0*/  F2FP.F16.E4M3.UNPACK_B R39, R39.H1 ;  /* 0x00000027ff27723e */ /* 0x000fe200030006ff */
[----:B------:R-:W-:Y:S01]  /*53d0*/  HADD2.F32 R103, -RZ, R101.H0_H0 ;  /* 0x20000065ff677230 */ /* 0x000fe20000004100 */
[----:B------:R-:W-:Y:S01]  /*53e0*/  F2FP.F16.E4M3.UNPACK_B R104, R12 ;  /* 0x0000000cff68723e */ /* 0x000fe200020006ff */
[----:B------:R-:W-:Y:S01]  /*53f0*/  HADD2.F32 R12, -RZ, R107.H0_H0 ;  /* 0x2000006bff0c7230 */ /* 0x000fe20000004100 */
[----:B------:R-:W-:Y:S01]  /*5400*/  F2FP.SATFINITE.E4M3.F32.PACK_AB_MERGE_C R14, R37, R14, RZ ;  /* 0x0000000e250e723e */ /* 0x000fe200048070ff */
[----:B------:R-:W-:Y:S01]  /*5410*/  HADD2.F32 R110, -RZ, R108.H0_H0 ;  /* 0x2000006cff6e7230 */ /* 0x000fe20000004100 */
[----:B------:R-:W-:Y:S01]  /*5420*/  F2FP.SATFINITE.E4M3.F32.PACK_AB_MERGE_C R15, R100, R15, RZ ;  /* 0x0000000f640f723e */ /* 0x000fe200048070ff */
[----:B------:R-:W-:-:S02]  /*5430*/  HADD2.F32 R97, -RZ, R39.H0_H0 ;  /* 0x20000027ff617230 */ /* 0x000fc40000004100 */
[C---:B------:R-:W-:Y:S01]  /*5440*/  FMUL.FTZ R112, R102.reuse, R12 ;  /* 0x0000000c66707220 */ /* 0x040fe20000410000 */
[----:B------:R-:W-:Y:S02]  /*5450*/  HADD2.F32 R13, -RZ, R104.H0_H0 ;  /* 0x20000068ff0d7230 */ /* 0x000fe40000004100 */
[----:B------:R-:W-:Y:S01]  /*5460*/  FMUL.FTZ R114, R103, R110 ;  /* 0x0000006e67727220 */ /* 0x000fe20000410000 */
[----:B------:R-:W-:Y:S01]  /*5470*/  FMUL.FTZ R109, R43, R12 ;  /* 0x0000000c2b6d7220 */ /* 0x000fe20000410000 */
[----:B------:R-:W-:Y:S01]  /*5480*/  FMUL.FTZ R110, R97, R110 ;  /* 0x0000006e616e7220 */ /* 0x000fe20000410000 */
[----:B------:R-:W-:Y:S02]  /*5490*/  HADD2.F32 R101, -RZ, R101.H1_H1 ;  /* 0x30000065ff657230 */ /* 0x000fe40000004100 */
[-C--:B------:R-:W-:Y:S01]  /*54a0*/  FFMA.FTZ R12, R43, R13.reuse, -R112 ;  /* 0x0000000d2b0c7223 */ /* 0x080fe20000010870 */
[----:B------:R-:W-:Y:S02]  /*54b0*/  HADD2.F32 R108, -RZ, R108.H1_H1 ;  /* 0x3000006cff6c7230 */ /* 0x000fe40000004100 */
[----:B------:R-:W-:Y:S01]  /*54c0*/  FFMA.FTZ R13, R102, R13, R109 ;  /* 0x0000000d660d7223 */ /* 0x000fe2000001006d */
[----:B------:R-:W-:-:S02]  /*54d0*/  HADD2.F32 R39, -RZ, R39.H1_H1 ;  /* 0x30000027ff277230 */ /* 0x000fc40000004100 */
[-C--:B------:R-:W-:Y:S01]  /*54e0*/  FFMA.FTZ R114, R97, R106.reuse, -R114 ;  /* 0x0000006a61727223 */ /* 0x080fe20000010872 */
[----:B------:R-:W-:Y:S01]  /*54f0*/  FFMA.FTZ R110, R103, R106, R110 ;  /* 0x0000006a676e7223 */ /* 0x000fe2000001006e */
[----:B------:R-:W-:Y:S02]  /*5500*/  HADD2.F32 R99, -RZ, R99.H1_H1 ;  /* 0x30000063ff637230 */ /* 0x000fe40000004100 */
[-C--:B------:R-:W-:Y:S01]  /*5510*/  FMUL.FTZ R112, R101, R108.reuse ;  /* 0x0000006c65707220 */ /* 0x080fe20000410000 */
[----:B------:R-:W-:Y:S02]  /*5520*/  HADD2.F32 R106, -RZ, R107.H1_H1 ;  /* 0x3000006bff6a7230 */ /* 0x000fe40000004100 */
[----:B------:R-:W-:Y:S01]  /*5530*/  FMUL.FTZ R116, R39, R108 ;  /* 0x0000006c27747220 */ /* 0x000fe20000410000 */
[----:B------:R-:W-:Y:S01]  /*5540*/  HADD2.F32 R102, -RZ, R105.H1_H1 ;  /* 0x30000069ff667230 */ /* 0x000fe20000004100 */
[----:B------:R-:W-:Y:S01]  /*5550*/  F2FP.SATFINITE.E4M3.F32.PACK_AB_MERGE_C R37, R35, R32, R14 ;  /* 0x000000202325723e */ /* 0x000fe2000480700e */
[----:B------:R-:W-:-:S02]  /*5560*/  HADD2.F32 R41, -RZ, R41.H1_H1 ;  /* 0x30000029ff297230 */ /* 0x000fc40000004100 */
[----:B------:R-:W-:Y:S01]  /*5570*/  FMUL.FTZ R108, R99, R106 ;  /* 0x0000006a636c7220 */ /* 0x000fe20000410000 */
[----:B------:R-:W-:Y:S02]  /*5580*/  HADD2.F32 R104, -RZ, R104.H1_H1 ;  /* 0x30000068ff687230 */ /* 0x000fe40000004100 */
[-C--:B------:R-:W-:Y:S01]  /*5590*/  FFMA.FTZ R39, R39, R102.reuse, -R112 ;  /* 0x0000006627277223 */ /* 0x080fe20000010870 */
[----:B------:R-:W-:Y:S01]  /*55a0*/  FFMA.FTZ R101, R101, R102, R116 ;  /* 0x0000006665657223 */ /* 0x000fe20000010074 */
[C---:B------:R-:W-:Y:S01]  /*55b0*/  FMUL.FTZ R106, R41.reuse, R106 ;  /* 0x0000006a296a7220 */ /* 0x040fe20000410000 */
[----:B------:R-:W-:Y:S02]  /*55c0*/  FFMA.FTZ R41, R41, R104, -R108 ;  /* 0x0000006829297223 */ /* 0x000fe4000001086c */
[----:B------:R-:W-:Y:S01]  /*55d0*/  F2FP.SATFINITE.E4M3.F32.PACK_AB_MERGE_C R39, R39, R114, RZ ;  /* 0x000000722727723e */ /* 0x000fe200048070ff */
[----:B------:R-:W-:Y:S01]  /*55e0*/  FFMA.FTZ R106, R99, R104, R106 ;  /* 0x00000068636a7223 */ /* 0x000fe2000001006a */
[----:B------:R-:W-:-:S02]  /*55f0*/  F2FP.SATFINITE.E4M3.F32.PACK_AB_MERGE_C R101, R101, R110, RZ ;  /* 0x0000006e6565723e */ /* 0x000fc400048070ff */
[----:B------:R-:W-:Y:S02]  /*5600*/  F2FP.SATFINITE.E4M3.F32.PACK_AB_MERGE_C R39, R41, R12, R39 ;  /* 0x0000000c2927723e */ /* 0x000fe40004807027 */
[----:B------:R-:W-:Y:S02]  /*5610*/  F2FP.SATFINITE.E4M3.F32.PACK_AB_MERGE_C R41, R34, R33, R15 ;  /* 0x000000212229723e */ /* 0x000fe4000480700f */
[----:B------:R-:W-:-:S07]  /*5620*/  F2FP.SATFINITE.E4M3.F32.PACK_AB_MERGE_C R43, R106, R13, R101 ;  /* 0x0000000d6a2b723e */ /* 0x000fce0004807065 */
.L_x_9088:
[----:B------:R-:W-:Y:S05]  /*5630*/  BSYNC B2 ;  /* 0x0000000000027941 */ /* 0x000fea0003800000 */
.L_x_9087:
[----:B-1----:R1:W-:Y:S04]  /*5640*/  STG.E.128 desc[UR40][R82.64], R36 ;  /* 0x0000002452007986 */ /* 0x0023e8000c101d28 */
[----:B--2---:R1:W-:Y:S02]  /*5650*/  @!P4 STG.E.128 desc[UR40][R84.64], R40 ;  /* 0x000000285400c986 */ /* 0x0043e4000c101d28 */
.L_x_9086:
[----:B------:R-:W-:Y:S05]  /*5660*/  BSYNC B1 ;  /* 0x0000000000017941 */ /* 0x000fea0003800000 */
.L_x_9085:
[----:B------:R-:W-:-:S13]  /*5670*/  ISETP.NE.AND P4, PT, R45, RZ, PT ;  /* 0x000000ff2d00720c */ /* 0x000fda0003f85270 */
[----:B------:R-:W-:Y:S05]  /*5680*/  @!P4 BRA `(.L_x_9069) ;  /* 0x000000100044c947 */ /* 0x000fea0003800000 */
[----:B------:R-:W2:Y:S04]  /*5690*/  LDL R32, [R1+0x34] ;  /* 0x0000340001207983 */ /* 0x000ea80000100800 */
[----:B------:R-:W3:Y:S04]  /*56a0*/  LDL R15, [R1+0x68] ;  /* 0x00006800010f7983 */ /* 0x000ee80000100800 */
[----:B------:R-:W4:Y:S04]  /*56b0*/  LDL R14, [R1+0x40] ;  /* 0x00004000010e7983 */ /* 0x000f280000100800 */
[----:B-1----:R-:W5:Y:S01]  /*56c0*/  LDL R40, [R1+0x38] ;  /* 0x0000380001287983 */ /* 0x002f620000100800 */
[----:B------:R-:W-:Y:S01]  /*56d0*/  SEL R98, R61, R98, !P0 ;  /* 0x000000623d627207 */ /* 0x000fe20004000000 */
[----:B------:R-:W-:Y:S01]  /*56e0*/  BSSY B1, `(.L_x_9089) ;  /* 0x00000eb000017945 */ /* 0x000fe20003800000 */
[----:B------:R-:W-:-:S02]  /*56f0*/  IADD3 R37, P4, P5, R58, R78, R7 ;  /* 0x0000004e3a257210 */ /* 0x000fc40007d9e007 */
[----:B------:R-:W-:Y:S02]  /*5700*/  SHF.R.S32.HI R13, RZ, 0x1f, R98 ;  /* 0x0000001fff0d7819 */ /* 0x000fe40000011462 */
[----:B------:R-:W-:Y:S02]  /*5710*/  IADD3.X R38, R80, R95, R3, P4, P5 ;  /* 0x0000005f50267210 */ /* 0x000fe400027ea403 */
[----:B------:R-:W-:Y:S02]  /*5720*/  LEA.HI R13, R13, R98, RZ, 0x5 ;  /* 0x000000620d0d7211 */ /* 0x000fe400078f28ff */
[----:B------:R-:W-:Y:S02]  /*5730*/  IADD3 R36, P4, R37, R76, RZ ;  /* 0x0000004c25247210 */ /* 0x000fe40007f9e0ff */
[----:B------:R-:W-:-:S03]  /*5740*/  SHF.R.S32.HI R13, RZ, 0x5, R13 ;  /* 0x00000005ff0d7819 */ /* 0x000fc6000001140d */
[----:B------:R-:W-:Y:S01]  /*5750*/  IMAD.X R37, R38, 0x1, R77, P4 ;  /* 0x0000000126257824 */ /* 0x000fe200020e064d */
[----:B------:R-:W-:-:S04]  /*5760*/  LEA.HI.SX32 R13, R72, R13, 0x1c ;  /* 0x0000000d480d7211 */ /* 0x000fc800078fe2ff */
[C---:B------:R-:W-:Y:S01]  /*5770*/  LEA.HI R12, R13.reuse, R13, RZ, 0x1 ;  /* 0x0000000d0d0c7211 */ /* 0x040fe200078f08ff */
[----:B------:R-:W-:-:S04]  /*5780*/  IMAD.SHL.U32 R39, R13, 0x10, RZ ;  /* 0x000000100d277824 */ /* 0x000fc800078e00ff */
[----:B------:R-:W-:-:S05]  /*5790*/  IMAD.SHL.U32 R13, R12, 0x800, RZ ;  /* 0x000008000c0d7824 */ /* 0x000fca00078e00ff */
[----:B------:R-:W-:Y:S02]  /*57a0*/  LOP3.LUT R13, R13, 0xfffff000, RZ, 0xc0, !PT ;  /* 0xfffff0000d0d7812 */ /* 0x000fe400078ec0ff */
[----:B--2---:R-:W-:-:S04]  /*57b0*/  LOP3.LUT R12, R32, 0x10, R39, 0xf8, !PT ;  /* 0x00000010200c7812 */ /* 0x004fc800078ef827 */
[----:B---3--:R-:W-:-:S04]  /*57c0*/  LOP3.LUT R12, R12, R15, RZ, 0x3c, !PT ;  /* 0x0000000f0c0c7212 */ /* 0x008fc800078e3cff */
[----:B----4-:R-:W-:Y:S01]  /*57d0*/  IADD3 R14, R12, R13, R14 ;  /* 0x0000000d0c0e7210 */ /* 0x010fe20007ffe00e */
[----:B------:R-:W-:Y:S01]  /*57e0*/  IMAD R12, R19, 0x3000, R70 ;  /* 0x00003000130c7824 */ /* 0x000fe200078e0246 */
[----:B-----5:R-:W-:-:S03]  /*57f0*/  ISETP.GE.AND P5, PT, R40, R90, PT ;  /* 0x0000005a2800720c */ /* 0x020fc60003fa6270 */
        /* <DEDUP_REMOVED lines=19> */
[----:B------:R-:W-:Y:S01]  /*5930*/  SHF.R.U32.HI R83, RZ, 0x10, R29 ;  /* 0x00000010ff537819 */ /* 0x000fe2000001161d */
[----:B-1----:R-:W-:Y:S01]  /*5940*/  IMAD.MOV.U32 R29, RZ, RZ, R12 ;  /* 0x000000ffff1d7224 */ /* 0x002fe200078e000c */
[----:B------:R-:W-:Y:S01]  /*5950*/  PRMT R12, R38, 0x654, R11 ;  /* 0x00000654260c7816 */ /* 0x000fe2000000000b */
[----:B------:R-:W-:Y:S01]  /*5960*/  IMAD.SHL.U32 R11, R42, 0x100, RZ ;  /* 0x000001002a0b7824 */ /* 0x000fe200078e00ff */
[----:B------:R-:W-:Y:S01]  /*5970*/  LOP3.LUT R8, R8, 0xff00, R9, 0xf8, !PT ;  /* 0x0000ff0008087812 */ /* 0x000fe200078ef809 */
[----:B------:R-:W-:Y:S01]  /*5980*/  IMAD.U32 R9, R84, 0x10000, RZ ;  /* 0x0001000054097824 */ /* 0x000fe200078e00ff */
[----:B------:R-:W-:Y:S02]  /*5990*/  PRMT R10, R43, 0x654, R10 ;  /* 0x000006542b0a7816 */ /* 0x000fe4000000000a */
[----:B------:R-:W-:Y:S02]  /*59a0*/  SHF.R.U32.HI R41, RZ, 0x8, R31 ;  /* 0x00000008ff297819 */ /* 0x000fe4000001161f */
[----:B------:R-:W-:-:S02]  /*59b0*/  LOP3.LUT R28, R31, 0xff0000ff, RZ, 0xc0, !PT ;  /* 0xff0000ff1f1c7812 */ /* 0x000fc400078ec0ff */
[----:B------:R-:W-:Y:S01]  /*59c0*/  SHF.R.U32.HI R82, RZ, 0x10, R31 ;  /* 0x00000010ff527819 */ /* 0x000fe2000001161f */
[----:B------:R-:W-:Y:S01]  /*59d0*/  IMAD.SHL.U32 R31, R30, 0x100, RZ ;  /* 0x000001001e1f7824 */ /* 0x000fe200078e00ff */
[----:B------:R-:W-:Y:S01]  /*59e0*/  LOP3.LUT R11, R10, 0xff00, R11, 0xf8, !PT ;  /* 0x0000ff000a0b7812 */ /* 0x000fe200078ef80b */
[----:B------:R-:W-:Y:S01]  /*59f0*/  IMAD.SHL.U32 R41, R41, 0x100, RZ ;  /* 0x0000010029297824 */ /* 0x000fe200078e00ff */
[----:B------:R-:W-:Y:S01]  /*5a00*/  LOP3.LUT R10, R8, 0xff0000, R9, 0xf8, !PT ;  /* 0x00ff0000080a7812 */ /* 0x000fe200078ef809 */
[----:B------:R-:W-:Y:S01]  /*5a10*/  IMAD.U32 R8, R40, 0x10000, RZ ;  /* 0x0001000028087824 */ /* 0x000fe200078e00ff */
[----:B------:R-:W-:Y:S01]  /*5a20*/  F2FP.F16.E4M3.UNPACK_B R40, R94.H1 ;  /* 0x0000005eff28723e */ /* 0x000fe200030006ff */
[----:B------:R-:W-:Y:S01]  /*5a30*/  IMAD.U32 R82, R82, 0x10000, RZ ;  /* 0x0001000052527824 */ /* 0x000fe200078e00ff */
[----:B--2---:R-:W-:Y:S02]  /*5a40*/  F2FP.F16.E4M3.UNPACK_B R38, R32.H1 ;  /* 0x00000020ff26723e */ /* 0x004fe400030006ff */
        /* <DEDUP_REMOVED lines=8> */
[----:B------:R-:W-:Y:S01]  /*5ad0*/  LOP3.LUT R8, R11, 0xff0000, R8, 0xf8, !PT ;  /* 0x00ff00000b087812 */ /* 0x000fe200078ef808 */
[----:B------:R-:W-:-:S02]  /*5ae0*/  IMAD.U32 R11, R83, 0x10000, RZ ;  /* 0x00010000530b7824 */ /* 0x000fc400078e00ff */
[-C--:B------:R-:W-:Y:S01]  /*5af0*/  FMUL.FTZ R83, R28, R9.reuse ;  /* 0x000000091c537220 */ /* 0x080fe20000410000 */
[--C-:B------:R-:W-:Y:S02]  /*5b00*/  HADD2.F32 R41, -RZ, R31.reuse.H0_H0 ;  /* 0x2000001fff297230 */ /* 0x100fe40000004100 */
[----:B------:R-:W-:Y:S01]  /*5b10*/  FMUL.FTZ R85, R12, R9 ;  /* 0x000000090c557220 */ /* 0x000fe20000410000 */
[----:B------:R-:W-:Y:S02]  /*5b20*/  F2FP.F16.E4M3.UNPACK_B R94, R94 ;  /* 0x0000005eff5e723e */ /* 0x000fe400020006ff */
[----:B------:R-:W-:Y:S01]  /*5b30*/  LOP3.LUT R11, R42, 0xff0000, R11, 0xf8, !PT ;  /* 0x00ff00002a0b7812 */ /* 0x000fe200078ef80b */
[-C--:B------:R-:W-:Y:S01]  /*5b40*/  FFMA.FTZ R12, R12, R41.reuse, -R83 ;  /* 0x000000290c0c7223 */ /* 0x080fe20000010853 */
[----:B------:R-:W-:Y:S01]  /*5b50*/  FFMA.FTZ R28, R28, R41, R85 ;  /* 0x000000291c1c7223 */ /* 0x000fe20000010055 */
[----:B------:R-:W-:Y:S01]  /*5b60*/  HADD2.F32 R42, -RZ, R31.H1_H1 ;  /* 0x3000001fff2a7230 */ /* 0x000fe20000004100 */
[----:B------:R-:W-:Y:S01]  /*5b70*/  F2FP.F16.E4M3.UNPACK_B R32, R32 ;  /* 0x00000020ff20723e */ /* 0x000fe200020006ff */
[----:B------:R-:W-:Y:S01]  /*5b80*/  HADD2.F32 R31, -RZ, R30.H1_H1 ;  /* 0x3000001eff1f7230 */ /* 0x000fe20000004100 */
[----:B------:R-:W-:Y:S01]  /*5b90*/  LOP3.LUT R9, R43, 0xff0000, R82, 0xf8, !PT ;  /* 0x00ff00002b097812 */ /* 0x000fe200078ef852 */
[----:B------:R-:W-:Y:S01]  /*5ba0*/  HADD2.F32 R41, -RZ, R38.H1_H1 ;  /* 0x30000026ff297230 */ /* 0x000fe20000004100 */
[----:B------:R-:W-:Y:S01]  /*5bb0*/  F2FP.F16.E4M3.UNPACK_B R38, R29 ;  /* 0x0000001dff26723e */ /* 0x000fe200020006ff */
[----:B------:R-:W-:-:S02]  /*5bc0*/  HADD2.F32 R43, -RZ, R94.H0_H0 ;  /* 0x2000005eff2b7230 */ /* 0x000fc40000004100 */
[----:B------:R-:W-:Y:S01]  /*5bd0*/  FMUL.FTZ R84, R31, R40 ;  /* 0x000000281f547220 */ /* 0x000fe20000410000 */
[----:B------:R-:W-:Y:S01]  /*5be0*/  F2FP.F16.E4M3.UNPACK_B R92, R92 ;  /* 0x0000005cff5c723e */ /* 0x000fe200020006ff */
[----:B------:R-:W-:Y:S01]  /*5bf0*/  FMUL.FTZ R82, R41, R40 ;  /* 0x0000002829527220 */ /* 0x000fe20000410000 */
[----:B------:R-:W-:Y:S02]  /*5c00*/  HADD2.F32 R40, -RZ, R32.H0_H0 ;  /* 0x20000020ff287230 */ /* 0x000fe40000004100 */
[----:B------:R-:W-:Y:S02]  /*5c10*/  HADD2.F32 R30, -RZ, R38.H0_H0 ;  /* 0x20000026ff1e7230 */ /* 0x000fe40000004100 */
[-C--:B------:R-:W-:Y:S01]  /*5c20*/  FFMA.FTZ R29, R31, R42.reuse, -R82 ;  /* 0x0000002a1f1d7223 */ /* 0x080fe20000010852 */
[----:B------:R-:W-:Y:S01]  /*5c30*/  FFMA.FTZ R31, R41, R42, R84 ;  /* 0x0000002a291f7223 */ /* 0x000fe20000010054 */
[----:B------:R-:W-:Y:S02]  /*5c40*/  HADD2.F32 R41, -RZ, R92.H0_H0 ;  /* 0x2000005cff297230 */ /* 0x000fe40000004100 */
[-C--:B------:R-:W-:Y:S01]  /*5c50*/  FMUL.FTZ R83, R40, R43.reuse ;  /* 0x0000002b28537220 */ /* 0x080fe20000410000 */
[----:B------:R-:W-:Y:S01]  /*5c60*/  FMUL.FTZ R85, R30, R43 ;  /* 0x0000002b1e557220 */ /* 0x000fe20000410000 */
[----:B------:R-:W-:Y:S01]  /*5c70*/  HADD2.F32 R94, -RZ, R94.H1_H1 ;  /* 0x3000005eff5e7230 */ /* 0x000fe20000004100 */
[----:B------:R-:W-:Y:S01]  /*5c80*/  F2FP.F16.E4M3.UNPACK_B R42, R34.H1 ;  /* 0x00000022ff2a723e */ /* 0x000fe200030006ff */
[----:B------:R-:W-:-:S02]  /*5c90*/  HADD2.F32 R43, -RZ, R32.H1_H1 ;  /* 0x30000020ff2b7230 */ /* 0x000fc40000004100 */
[-C--:B------:R-:W-:Y:S01]  /*5ca0*/  FFMA.FTZ R30, R30, R41.reuse, -R83 ;  /* 0x000000291e1e7223 */ /* 0x080fe20000010853 */
[----:B------:R-:W-:Y:S01]  /*5cb0*/  FFMA.FTZ R32, R40, R41, R85 ;  /* 0x0000002928207223 */ /* 0x000fe20000010055 */
[----:B------:R-:W-:Y:S01]  /*5cc0*/  HADD2.F32 R38, -RZ, R38.H1_H1 ;  /* 0x30000026ff267230 */ /* 0x000fe20000004100 */
[----:B------:R-:W-:Y:S01]  /*5cd0*/  F2FP.F16.E4M3.UNPACK_B R40, R93.H1 ;  /* 0x0000005dff28723e */ /* 0x000fe200030006ff */
[----:B------:R-:W-:Y:S02]  /*5ce0*/  HADD2.F32 R92, -RZ, R92.H1_H1 ;  /* 0x3000005cff5c7230 */ /* 0x000fe40000004100 */
[-C--:B------:R-:W-:Y:S01]  /*5cf0*/  FMUL.FTZ R41, R43, R94.reuse ;  /* 0x0000005e2b297220 */ /* 0x080fe20000410000 */
[----:B------:R-:W-:Y:S01]  /*5d00*/  F2FP.F16.E4M3.UNPACK_B R83, R91.H1 ;  /* 0x0000005bff53723e */ /* 0x000fe200030006ff */
[C---:B------:R-:W-:Y:S01]  /*5d10*/  FMUL.FTZ R94, R38.reuse, R94 ;  /* 0x0000005e265e7220 */ /* 0x040fe20000410000 */
[----:B------:R-:W-:Y:S02]  /*5d20*/  HADD2.F32 R82, -RZ, R42.H0_H0 ;  /* 0x2000002aff527230 */ /* 0x000fe40000004100 */
[----:B------:R-:W-:Y:S01]  /*5d30*/  FFMA.FTZ R41, R38, R92, -R41 ;  /* 0x0000005c26297223 */ /* 0x000fe20000010829 */
[-C--:B------:R-:W-:Y:S01]  /*5d40*/  F2FP.F16.E4M3.UNPACK_B R38, R14.reuse.H1 ;  /* 0x0000000eff26723e */ /* 0x080fe200030006ff */
[----:B------:R-:W-:Y:S01]  /*5d50*/  HADD2.F32 R99, -RZ, R40.H1_H1 ;  /* 0x30000028ff637230 */ /* 0x000fe20000004100 */
[----:B------:R-:W-:Y:S01]  /*5d60*/  F2FP.F16.E4M3.UNPACK_B R93, R93 ;  /* 0x0000005dff5d723e */ /* 0x000fe200020006ff */
[----:B------:R-:W-:Y:S01]  /*5d70*/  HADD2.F32 R42, -RZ, R42.H1_H1 ;  /* 0x3000002aff2a7230 */ /* 0x000fe20000004100 */
[----:B------:R-:W-:Y:S01]  /*5d80*/  F2FP.F16.E4M3.UNPACK_B R14, R14 ;  /* 0x0000000eff0e723e */ /* 0x000fe200020006ff */
[----:B------:R-:W-:Y:S01]  /*5d90*/  HADD2.F32 R97, -RZ, R40.H0_H0 ;  /* 0x20000028ff617230 */ /* 0x000fe20000004100 */
[----:B------:R-:W-:Y:S01]  /*5da0*/  F2FP.F16.E4M3.UNPACK_B R91, R91 ;  /* 0x0000005bff5b723e */ /* 0x000fe200020006ff */
[----:B------:R-:W-:-:S02]  /*5db0*/  HADD2.F32 R40, -RZ, R38.H0_H0 ;  /* 0x20000026ff287230 */ /* 0x000fc40000004100 */
[----:B------:R-:W-:Y:S01]  /*5dc0*/  FMUL.FTZ R103, R42, R99 ;  /* 0x000000632a677220 */ /* 0x000fe20000410000 */
[--C-:B------:R-:W-:Y:S02]  /*5dd0*/  HADD2.F32 R85, -RZ, R83.reuse.H0_H0 ;  /* 0x20000053ff557230 */ /* 0x100fe40000004100 */
[-C--:B------:R-:W-:Y:S01]  /*5de0*/  FMUL.FTZ R101, R82, R97.reuse ;  /* 0x0000006152657220 */ /* 0x080fe20000410000 */
[----:B------:R-:W-:Y:S02]  /*5df0*/  HADD2.F32 R38, -RZ, R38.H1_H1 ;  /* 0x30000026ff267230 */ /* 0x000fe40000004100 */
[C---:B------:R-:W-:Y:S01]  /*5e00*/  FMUL.FTZ R97, R40.reuse, R97 ;  /* 0x0000006128617220 */ /* 0x040fe20000410000 */
[----:B------:R-:W-:Y:S02]  /*5e10*/  HADD2.F32 R83, -RZ, R83.H1_H1 ;  /* 0x30000053ff537230 */ /* 0x000fe40000004100 */
[----:B------:R-:W-:Y:S01]  /*5e20*/  FFMA.FTZ R101, R40, R85, -R101 ;  /* 0x0000005528657223 */ /* 0x000fe20000010865 */
[----:B------:R-:W-:Y:S01]  /*5e30*/  F2FP.SATFINITE.E4M3.F32.PACK_AB_MERGE_C R12, R29, R12, RZ ;  /* 0x0000000c1d0c723e */ /* 0x000fe200048070ff */
[----:B------:R-:W-:Y:S01]  /*5e40*/  FMUL.FTZ R99, R38, R99 ;  /* 0x0000006326637220 */ /* 0x000fe20000410000 */
[----:B------:R-:W-:Y:S01]  /*5e50*/  FFMA.FTZ R82, R82, R85, R97 ;  /* 0x0000005552527223 */ /* 0x000fe20000010061 */
[----:B------:R-:W-:Y:S01]  /*5e60*/  FFMA.FTZ R84, R38, R83, -R103 ;  /* 0x0000005326547223 */ /* 0x000fe20000010867 */
[----:B------:R-:W-:Y:S01]  /*5e70*/  F2FP.F16.E4M3.UNPACK_B R38, R34 ;  /* 0x00000022ff26723e */ /* 0x000fe200020006ff */
[----:B------:R-:W-:-:S02]  /*5e80*/  HADD2.F32 R85, -RZ, R93.H0_H0 ;  /* 0x2000005dff557230 */ /* 0x000fc40000004100 */
[----:B------:R-:W-:Y:S01]  /*5e90*/  FFMA.FTZ R103, R42, R83, R99 ;  /* 0x000000532a677223 */ /* 0x000fe20000010063 */
[----:B------:R-:W-:Y:S02]  /*5ea0*/  HADD2.F32 R93, -RZ, R93.H1_H1 ;  /* 0x3000005dff5d7230 */ /* 0x000fe40000004100 */
[----:B------:R-:W-:Y:S01]  /*5eb0*/  FFMA.FTZ R43, R43, R92, R94 ;  /* 0x0000005c2b2b7223 */ /* 0x000fe2000001005e */
[----:B------:R-:W-:Y:S01]  /*5ec0*/  HADD2.F32 R40, -RZ, R38.H0_H0 ;  /* 0x20000026ff287230 */ /* 0x000fe20000004100 */
[----:B------:R-:W-:Y:S01]  /*5ed0*/  F2FP.SATFINITE.E4M3.F32.PACK_AB_MERGE_C R28, R31, R28, RZ ;  /* 0x0000001c1f1c723e */ /* 0x000fe200048070ff */
[----:B------:R-:W-:Y:S01]  /*5ee0*/  HADD2.F32 R34, -RZ, R14.H0_H0 ;  /* 0x2000000eff227230 */ /* 0x000fe20000004100 */
[----:B------:R-:W-:Y:S01]  /*5ef0*/  F2FP.SATFINITE.E4M3.F32.PACK_AB_MERGE_C R12, R41, R30, R12 ;  /* 0x0000001e290c723e */ /* 0x000fe2000480700c */
        /* <DEDUP_REMOVED lines=14> */
[----:B------:R-:W-:Y:S01]  /*5fe0*/  F2FP.SATFINITE.E4M3.F32.PACK_AB_MERGE_C R32, R43, R32, R28 ;  /* 0x000000202b20723e */ /* 0x000fe2000480701c */
[----:B------:R-:W-:Y:S01]  /*5ff0*/  HADD2.F32 R38, -RZ, R31.H0_H0 ;  /* 0x2000001fff267230 */ /* 0x000fe20000004100 */
[----:B------:R-:W-:Y:S01]  /*6000*/  F2FP.F16.E4M3.UNPACK_B R41, R10 ;  /* 0x0000000aff29723e */ /* 0x000fe200020006ff */
[----:B------:R-:W-:Y:S01]  /*6010*/  HADD2.F32 R83, -RZ, R30.H0_H0 ;  /* 0x2000001eff537230 */ /* 0x000fe20000004100 */
[----:B------:R-:W-:Y:S01]  /*6020*/  F2FP.F16.E4M3.UNPACK_B R33, R33.H1 ;  /* 0x00000021ff21723e */ /* 0x000fe200030006ff */
[----:B------:R-:W-:Y:S01]  /*6030*/  HADD2.F32 R28, -RZ, R29.H0_H0 ;  /* 0x2000001dff1c7230 */ /* 0x000fe20000004100 */
[----:B------:R-:W-:Y:S01]  /*6040*/  F2FP.F16.E4M3.UNPACK_B R42, R11.H1 ;  /* 0x0000000bff2a723e */ /* 0x000fe200030006ff */
[----:B------:R-:W-:-:S02]  /*6050*/  HADD2.F32 R40, -RZ, R31.H1_H1 ;  /* 0x3000001fff287230 */ /* 0x000fc40000004100 */
[-C--:B------:R-:W-:Y:S01]  /*6060*/  FMUL.FTZ R85, R38, R83.reuse ;  /* 0x0000005326557220 */ /* 0x080fe20000410000 */
[----:B------:R-:W-:Y:S02]  /*6070*/  HADD2.F32 R43, -RZ, R41.H0_H0 ;  /* 0x20000029ff2b7230 */ /* 0x000fe40000004100 */
[C---:B------:R-:W-:Y:S01]  /*6080*/  FMUL.FTZ R31, R28.reuse, R83 ;  /* 0x000000531c1f7220 */ /* 0x040fe20000410000 */
[----:B------:R-:W-:Y:S01]  /*6090*/  HADD2.F32 R83, -RZ, R30.H1_H1 ;  /* 0x3000001eff537230 */ /* 0x000fe20000004100 */
[----:B------:R-:W-:Y:S01]  /*60a0*/  F2FP.SATFINITE.E4M3.F32.PACK_AB_MERGE_C R82, R103, R82, RZ ;  /* 0x000000526752723e */ /* 0x000fe200048070ff */
[----:B------:R-:W-:Y:S02]  /*60b0*/  HADD2.F32 R30, -RZ, R29.H1_H1 ;  /* 0x3000001dff1e7230 */ /* 0x000fe40000004100 */
[-C--:B------:R-:W-:Y:S01]  /*60c0*/  FFMA.FTZ R28, R28, R43.reuse, -R85 ;  /* 0x0000002b1c1c7223 */ /* 0x080fe20000010855 */
[----:B------:R-:W-:Y:S01]  /*60d0*/  FFMA.FTZ R29, R38, R43, R31 ;  /* 0x0000002b261d7223 */ /* 0x000fe2000001001f */
[----:B------:R-:W-:-:S02]  /*60e0*/  HADD2.F32 R41, -RZ, R41.H1_H1 ;  /* 0x30000029ff297230 */ /* 0x000fc40000004100 */
[-C--:B------:R-:W-:Y:S01]  /*60f0*/  FMUL.FTZ R43, R40, R83.reuse ;  /* 0x00000053282b7220 */ /* 0x080fe20000410000 */
[----:B------:R-:W-:Y:S01]  /*6100*/  FMUL.FTZ R83, R30, R83 ;  /* 0x000000531e537220 */ /* 0x000fe20000410000 */
[----:B------:R-:W-:Y:S01]  /*6110*/  F2FP.F16.E4M3.UNPACK_B R31, R13.H1 ;  /* 0x0000000dff1f723e */ /* 0x000fe200030006ff */
[----:B------:R-:W-:Y:S01]  /*6120*/  FFMA.FTZ R14, R14, R91, -R99 ;  /* 0x0000005b0e0e7223 */ /* 0x000fe20000010863 */
[-C--:B------:R-:W-:Y:S01]  /*6130*/  FFMA.FTZ R13, R30, R41.reuse, -R43 ;  /* 0x000000291e0d7223 */ /* 0x080fe2000001082b */
[----:B------:R-:W-:Y:S01]  /*6140*/  FFMA.FTZ R30, R40, R41, R83 ;  /* 0x00000029281e7223 */ /* 0x000fe20000010053 */
[----:B------:R-:W-:Y:S01]  /*6150*/  F2FP.F16.E4M3.UNPACK_B R10, R10.H1 ;  /* 0x0000000aff0a723e */ /* 0x000fe200030006ff */
[----:B------:R-:W-:Y:S01]  /*6160*/  HADD2.F32 R38, -RZ, R33.H0_H0 ;  /* 0x20000021ff267230 */ /* 0x000fe20000004100 */
[----:B------:R-:W-:Y:S01]  /*6170*/  F2FP.SATFINITE.E4M3.F32.PACK_AB_MERGE_C R84, R84, R101, RZ ;  /* 0x000000655454723e */ /* 0x000fe200048070ff */
[----:B------:R-:W-:Y:S01]  /*6180*/  HADD2.F32 R41, -RZ, R42.H0_H0 ;  /* 0x2000002aff297230 */ /* 0x000fe20000004100 */
[----:B------:R-:W-:Y:S01]  /*6190*/  F2FP.SATFINITE.E4M3.F32.PACK_AB_MERGE_C R34, R93, R34, R82 ;  /* 0x000000225d22723e */ /* 0x000fe20004807052 */
[----:B------:R-:W-:Y:S01]  /*61a0*/  HADD2.F32 R11, -RZ, R31.H0_H0 ;  /* 0x2000001fff0b7230 */ /* 0x000fe20000004100 */
[----:B------:R-:W-:Y:S01]  /*61b0*/  F2FP.SATFINITE.E4M3.F32.PACK_AB_MERGE_C R14, R14, R97, R84 ;  /* 0x000000610e0e723e */ /* 0x000fe20004807054 */
[----:B------:R-:W-:-:S02]  /*61c0*/  HADD2.F32 R33, -RZ, R33.H1_H1 ;  /* 0x30000021ff217230 */ /* 0x000fc40000004100 */
[CC--:B------:R-:W-:Y:S01]  /*61d0*/  FMUL.FTZ R84, R38.reuse, R41.reuse ;  /* 0x0000002926547220 */ /* 0x0c0fe20000410000 */
[----:B------:R-:W-:Y:S02]  /*61e0*/  HADD2.F32 R82, -RZ, R42.H1_H1 ;  /* 0x3000002aff527230 */ /* 0x000fe40000004100 */
[----:B------:R-:W-:Y:S01]  /*61f0*/  FMUL.FTZ R41, R11, R41 ;  /* 0x000000290b297220 */ /* 0x000fe20000410000 */
[--C-:B------:R-:W-:Y:S01]  /*6200*/  HADD2.F32 R40, -RZ, R10.reuse.H0_H0 ;  /* 0x2000000aff287230 */ /* 0x100fe20000004100 */
[----:B------:R-:W-:Y:S01]  /*6210*/  F2FP.F16.E4M3.UNPACK_B R83, R9 ;  /* 0x00000009ff53723e */ /* 0x000fe200020006ff */
        /* <DEDUP_REMOVED lines=55> */
.L_x_9090:
[----:B------:R-:W-:Y:S05]  /*6590*/  BSYNC B1 ;  /* 0x0000000000017941 */ /* 0x000fea0003800000 */
.L_x_9089:
[----:B-1----:R4:W-:Y:S01]  /*65a0*/  STG.E.128 desc[UR40][R36.64], R12 ;  /* 0x0000000c24007986 */ /* 0x0029e2000c101d28 */
        /* <DEDUP_REMOVED lines=9> */
.L_x_9062:
[----:B------:R-:W-:-:S13]  /*6640*/  ISETP.NE.AND P3, PT, R157, 0x3, PT ;  /* 0x000000039d00780c */ /* 0x000fda0003f65270 */
[----:B------:R-:W-:Y:S05]  /*6650*/  @!P3 BRA `(.L_x_9091) ;  /* 0x000000000004b947 */ /* 0x000fea0003800000 */
[----:B------:R-:W-:Y:S01]  /*6660*/  BPT.TRAP 0x1 ;  /* 0x000000040000795c */ /* 0x000fe20000300000 */
.L_x_9091:
[----:B------:R-:W2:Y:S01]  /*6670*/  LDL R8, [R1+0x8] ;  /* 0x0000080001087983 */ /* 0x000ea20000100800 */
[----:B------:R-:W-:Y:S01]  /*6680*/  IMAD R86, R19, 0x8, R17 ;  /* 0x0000000813567824 */ /* 0x000fe200078e0211 */
[----:B------:R-:W-:Y:S01]  /*6690*/  BSSY B1, `(.L_x_9092) ;  /* 0x0000007000017945 */ /* 0x000fe20003800000 */
[----:B------:R-:W-:-:S05]  /*66a0*/  IMAD R88, R2, -0x80, R27 ;  /* 0xffffff8002587824 */ /* 0x000fca00078e021b */
[----:B------:R-:W-:-:S04]  /*66b0*/  VIMNMX R88, R88, 0x80, PT ;  /* 0x0000008058587848 */ /* 0x000fc80003fe0100 */
[----:B------:R-:W-:Y:S02]  /*66c0*/  ISETP.GE.AND P4, PT, R23, R88, PT ;  /* 0x000000581700720c */ /* 0x000fe40003f86270 */
[----:B--2---:R-:W-:-:S04]  /*66d0*/  SHF.L.U32 R89, R8, 0x1f, RZ ;  /* 0x0000001f08597819 */ /* 0x004fc800000006ff */
[----:B------:R-:W0:Y:S02]  /*66e0*/  SYNCS.PHASECHK.TRANS64.TRYWAIT P5, [R86+URZ+0x19c90], R89 ;  /* 0x019c9059560075a7 */ /* 0x000e2400080a017f */
[----:B0-----:R-:W-:Y:S05]  /*66f0*/  @!P5 BRA `(.L_x_9093) ;  /* 0x0000019c00e8d947 */ /* 0x001fea0003800000 */
.L_x_9396:
[----:B------:R-:W-:Y:S05]  /*6700*/  BSYNC B1 ;  /* 0x0000000000017941 */ /* 0x000fea0003800000 */
.L_x_9092:
        /* <DEDUP_REMOVED lines=9> */
.L_x_9069:
[----:B------:R-:W-:Y:S05]  /*67a0*/  BSYNC B0 ;  /* 0x0000000000007941 */ /* 0x000fea0003800000 */
.L_x_9061:
        /* <DEDUP_REMOVED lines=17> */
.L_x_9095:
[----:B------:R-:W-:Y:S05]  /*68c0*/  BSYNC B0 ;  /* 0x0000000000007941 */ /* 0x000fea0003800000 */
.L_x_9094:
[----:B------:R-:W2:Y:S01]  /*68d0*/  SYNCS.PHASECHK.TRANS64.TRYWAIT P5, [R86+URZ+0x19cb0], R89 ;  /* 0x019cb059560075a7 */ /* 0x000ea200080a017f */
[----:B------:R-:W-:Y:S01]  /*68e0*/  BSSY B0, `(.L_x_9096) ;  /* 0x0000003000007945 */ /* 0x000fe20003800000 */
[----:B------:R-:W-:-:S03]  /*68f0*/  ISETP.GE.AND P3, PT, R23, R88, PT ;  /* 0x000000581700720c */ /* 0x000fc60003f66270 */
[----:B--2---:R-:W-:Y:S10]  /*6900*/  @!P5 BRA `(.L_x_9097) ;  /* 0x0000019c0078d947 */ /* 0x004ff40003800000 */
.L_x_9397:
[----:B------:R-:W-:Y:S05]  /*6910*/  BSYNC B0 ;  /* 0x0000000000007941 */ /* 0x000fea0003800000 */
.L_x_9096:
[----:B------:R-:W-:Y:S04]  /*6920*/  BSSY B0, `(.L_x_9098) ;  /* 0x000001d000007945 */ /* 0x000fe80003800000 */
[----:B------:R-:W-:Y:S05]  /*6930*/  @P3 BRA `(.L_x_9099) ;  /* 0x00000000006c3947 */ /* 0x000fea0003800000 */
[----:B------:R-:W3:Y:S01]  /*6940*/  LDL R30, [R1+0x38] ;  /* 0x00003800011e7983 */ /* 0x000ee20000100800 */
[----:B------:R-:W-:Y:S01]  /*6950*/  ULDC UR8, c[0x0][0x2e4] ;  /* 0x0000b90000087ab9 */ /* 0x000fe20000000800 */
[----:B-1----:R-:W1:Y:S01]  /*6960*/  S2R R8, SR_TID.X ;  /* 0x0000000000087919 */ /* 0x002e620000002100 */
[----:B----4-:R-:W-:Y:S01]  /*6970*/  IMAD.WIDE R12, R2, 0x80, R46 ;  /* 0x00000080020c7825 */ /* 0x010fe200078e022e */
[----:B------:R-:W-:Y:S01]  /*6980*/  ULDC.64 UR4, c[0x0][0x318] ;  /* 0x0000c60000047ab9 */ /* 0x000fe20000000a00 */
[----:B------:R-:W-:Y:S02]  /*6990*/  ULDC.64 UR6, c[0x0][0x308] ;  /* 0x0000c20000067ab9 */ /* 0x000fe40000000a00 */
[----:B-1----:R-:W-:-:S05]  /*69a0*/  VIADD R9, R8, 0xffffff80 ;  /* 0xffffff8008097836 */ /* 0x002fca0000000000 */
[----:B------:R-:W-:-:S04]  /*69b0*/  LEA.HI R8, R9, R9, RZ, 0x1 ;  /* 0x0000000909087211 */ /* 0x000fc800078f08ff */
[----:B------:R-:W-:-:S05]  /*69c0*/  LOP3.LUT R8, R8, 0xfffffffe, RZ, 0xc0, !PT ;  /* 0xfffffffe08087812 */ /* 0x000fca00078ec0ff */
[----:B------:R-:W-:-:S04]  /*69d0*/  IMAD.IADD R8, R9, 0x1, -R8 ;  /* 0x0000000109087824 */ /* 0x000fc800078e0a08 */
[----:B------:R-:W-:-:S05]  /*69e0*/  IMAD.SHL.U32 R8, R8, 0x10, RZ ;  /* 0x0000001008087824 */ /* 0x000fca00078e00ff */
[----:B------:R-:W-:-:S13]  /*69f0*/  ISETP.GE.AND P5, PT, R8, UR8, PT ;  /* 0x0000000808007c0c */ /* 0x000fda000bfa6270 */
[----:B------:R-:W1:Y:S01]  /*6a00*/  @!P5 LDS.128 R8, [R87+0x9000] ;  /* 0x009000005708d984 */ /* 0x000e620000000c00 */
[----:B------:R-:W-:Y:S02]  /*6a10*/  IMAD.MOV.U32 R14, RZ, RZ, R56 ;  /* 0x000000ffff0e7224 */ /* 0x000fe400078e0038 */
[----:B------:R-:W-:Y:S02]  /*6a20*/  IMAD.MOV.U32 R15, RZ, RZ, R0 ;  /* 0x000000ffff0f7224 */ /* 0x000fe400078e0000 */
[----:B------:R-:W-:Y:S02]  /*6a30*/  IMAD R13, R13, UR4, RZ ;  /* 0x000000040d0d7c24 */ /* 0x000fe4000f8e02ff */
[----:B------:R-:W-:-:S04]  /*6a40*/  IMAD.WIDE.U32 R14, R12, UR4, R14 ;  /* 0x000000040c0e7c25 */ /* 0x000fc8000f8e000e */
[----:B------:R-:W-:Y:S01]  /*6a50*/  IMAD R13, R12, UR5, R13 ;  /* 0x000000050c0d7c24 */ /* 0x000fe2000f8e020d */
[----:B------:R-:W-:-:S04]  /*6a60*/  IADD3 R28, P3, R14, UR6, RZ ;  /* 0x000000060e1c7c10 */ /* 0x000fc8000ff7e0ff */
[----:B------:R-:W-:-:S05]  /*6a70*/  IADD3.X R29, R15, UR7, R13, P3, !PT ;  /* 0x000000070f1d7c10 */ /* 0x000fca0009ffe40d */
[----:B-1----:R-:W-:Y:S01]  /*6a80*/  @!P5 STG.E.128 desc[UR40][R28.64], R8 ;  /* 0x000000081c00d986 */ /* 0x002fe2000c101d28 */
[----:B------:R-:W-:-:S13]  /*6a90*/  ISETP.GE.AND P5, PT, R65, UR8, PT ;  /* 0x0000000841007c0c */ /* 0x000fda000bfa6270 */
[----:B------:R-:W1:Y:S04]  /*6aa0*/  @!P5 LDS.128 R12, [R87+0xb000] ;  /* 0x00b00000570cd984 */ /* 0x000e680000000c00 */
[----:B-1----:R-:W-:Y:S01]  /*6ab0*/  @!P5 STG.E.128 desc[UR40][R28.64+0x40], R12 ;  /* 0x0000400c1c00d986 */ /* 0x002fe2000c101d28 */
[----:B---3--:R-:W-:-:S13]  /*6ac0*/  ISETP.GE.AND P3, PT, R30, UR8, PT ;  /* 0x000000081e007c0c */ /* 0x008fda000bf66270 */
[----:B------:R-:W1:Y:S04]  /*6ad0*/  @!P3 LDS.128 R8, [R87+0xa000] ;  /* 0x00a000005708b984 */ /* 0x000e680000000c00 */
[----:B-1----:R3:W-:Y:S02]  /*6ae0*/  @!P3 STG.E.128 desc[UR40][R28.64+0x20], R8 ;  /* 0x000020081c00b986 */ /* 0x0027e4000c101d28 */
.L_x_9099:
[----:B------:R-:W-:Y:S05]  /*6af0*/  BSYNC B0 ;  /* 0x0000000000007941 */ /* 0x000fea0003800000 */
.L_x_9098:
[----:B---3--:R-:W3:Y:S01]  /*6b00*/  LDL.LU R9, [R1+0x8] ;  /* 0x0000080001097983 */ /* 0x008ee20000300800 */
[----:B0-2---:R-:W-:Y:S01]  /*6b10*/  @!P4 VIADD R86, R86, 0x19cc0 ;  /* 0x00019cc05656c836 */ /* 0x005fe20000000000 */
[----:B------:R-:W-:Y:S01]  /*6b20*/  PLOP3.LUT P3, PT, PT, PT, PT, 0x8, 0x0 ;  /* 0x000000000000781c */ /* 0x000fe20003f6e170 */
        /* <DEDUP_REMOVED lines=11> */
[----:B-1----:R-:W-:Y:S02]  /*6be0*/  SEL R8, RZ, 0x1, P4 ;  /* 0x00000001ff087807 */ /* 0x002fe40002000000 */
[----:B------:R-:W-:Y:S02]  /*6bf0*/  SEL R19, R19, RZ, P4 ;  /* 0x000000ff13137207 */ /* 0x000fe40002000000 */
[----:B---3--:R-:W-:-:S05]  /*6c00*/  LOP3.LUT R9, R9, R8, RZ, 0x3c, !PT ;  /* 0x0000000809097212 */ /* 0x008fca00078e3cff */
[----:B------:R2:W-:Y:S01]  /*6c10*/  STL [R1+0x8], R9 ;  /* 0x0000080901007387 */ /* 0x0005e20000100800 */
[----:B------:R-:W-:Y:S05]  /*6c20*/  @P2 BRA `(.L_x_9100) ;  /* 0xffffffb800682947 */ /* 0x000fea000383ffff */
.L_x_9056:
[----:B------:R-:W1:Y:S01]  /*6c30*/  LDC R0, c[0x0][0x428] ;  /* 0x00010a00ff007b82 */ /* 0x000e620000000800 */
[----:B------:R-:W-:Y:S04]  /*6c40*/  BSSY B0, `(.L_x_9101) ;  /* 0x0000004000007945 */ /* 0x000fe80003800000 */
[----:B------:R-:W-:Y:S05]  /*6c50*/  @P3 BRA `(.L_x_9102) ;  /* 0x0000000000083947 */ /* 0x000fea0003800000 */
[----:B------:R-:W3:Y:S02]  /*6c60*/  FENCE.VIEW.ASYNC.G ;  /* 0x00000000000073c6 */ /* 0x000ee40000000100 */
[----:B---3--:R-:W-:Y:S06]  /*6c70*/  BAR.ARV 0xc, 0x200 ;  /* 0x0308000000007b1d */ /* 0x008fec0000002000 */
.L_x_9102:
[----:B------:R-:W-:Y:S05]  /*6c80*/  BSYNC B0 ;  /* 0x0000000000007941 */ /* 0x000fea0003800000 */
.L_x_9101:
[----:B------:R-:W3:Y:S01]  /*6c90*/  LDL R6, [R1+0x2c] ;  /* 0x00002c0001067983 */ /* 0x000ee20000100800 */
[----:B------:R-:W-:Y:S01]  /*6ca0*/  ULDC.64 UR4, c[0x0][0x990] ;  /* 0x0002640000047ab9 */ /* 0x000fe20000000a00 */
[----:B-1----:R-:W-:Y:S01]  /*6cb0*/  ISETP.NE.AND P2, PT, R0, 0x1, PT ;  /* 0x000000010000780c */ /* 0x002fe20003f45270 */
[----:B------:R-:W-:Y:S01]  /*6cc0*/  ULDC.64 UR6, c[0x0][0x998] ;  /* 0x0002660000067ab9 */ /* 0x000fe20000000a00 */
[----:B------:R-:W2:Y:S01]  /*6cd0*/  LDL.LU R29, [R1+0x28] ;  /* 0x00002800011d7983 */ /* 0x000ea20000300800 */
[----:B------:R-:W-:Y:S02]  /*6ce0*/  ISETP.NE.U32.AND P0, PT, RZ, UR4, PT ;  /* 0x00000004ff007c0c */ /* 0x000fe4000bf05070 */
[----:B------:R-:W-:Y:S01]  /*6cf0*/  ISETP.NE.U32.AND P1, PT, RZ, UR6, PT ;  /* 0x00000006ff007c0c */ /* 0x000fe2000bf25070 */
[----:B------:R-:W2:Y:S01]  /*6d00*/  LDL R28, [R1+0x3c] ;  /* 0x00003c00011c7983 */ /* 0x000ea20000100800 */
[----:B------:R-:W-:Y:S02]  /*6d10*/  ISETP.NE.AND.EX P0, PT, RZ, UR5, PT, P0 ;  /* 0x00000005ff007c0c */ /* 0x000fe4000bf05300 */
[----:B------:R-:W-:Y:S01]  /*6d20*/  ISETP.NE.AND.EX P1, PT, RZ, UR7, PT, P1 ;  /* 0x00000007ff007c0c */ /* 0x000fe2000bf25310 */
[----:B------:R-:W2:Y:S03]  /*6d30*/  LDL R27, [R1+0x20] ;  /* 0x00002000011b7983 */ /* 0x000ea60000100800 */
[----:B------:R-:W1:Y:S01]  /*6d40*/  @P2 LDC R0, c[0x0][0x42c] ;  /* 0x00010b00ff002b82 */ /* 0x000e620000000800 */
[----:B------:R-:W2:Y:S07]  /*6d50*/  LDL R26, [R1+0x24] ;  /* 0x00002400011a7983 */ /* 0x000eae0000100800 */
[----:B------:R-:W1:Y:S08]  /*6d60*/  @P0 LDC.64 R10, c[0x0][0x9a8] ;  /* 0x00026a00ff0a0b82 */ /* 0x000e700000000a00 */
[----:B------:R-:W1:Y:S08]  /*6d70*/  @P2 LDC R5, c[0x0][0x430] ;  /* 0x00010c00ff052b82 */ /* 0x000e700000000800 */
[----:B0---4-:R-:W0:Y:S08]  /*6d80*/  @P1 LDC.64 R12, c[0x0][0x9b8] ;  /* 0x00026e00ff0c1b82 */ /* 0x011e300000000a00 */
[----:B------:R-:W4:Y:S08]  /*6d90*/  @P0 LDC.64 R14, c[0x0][0x9b0] ;  /* 0x00026c00ff0e0b82 */ /* 0x000f300000000a00 */
[----:B------:R-:W4:Y:S01]  /*6da0*/  @P1 LDC.64 R20, c[0x0][0x9c0] ;  /* 0x00027000ff141b82 */ /* 0x000f220000000a00 */
[----:B---3--:R-:W-:-:S02]  /*6db0*/  @P0 SHF.R.S32.HI R3, RZ, 0x1f, R6 ;  /* 0x0000001fff030819 */ /* 0x008fc40000011406 */
[----:B--2---:R-:W-:Y:S01]  /*6dc0*/  @P1 SHF.R.S32.HI R9, RZ, 0x1f, R6 ;  /* 0x0000001fff091819 */ /* 0x004fe20000011406 */
[----:B-1----:R-:W-:-:S04]  /*6dd0*/  @P2 IMAD.HI.U32 R2, R29, R0, RZ ;  /* 0x000000001d022227 */ /* 0x002fc800078e00ff */
[-C--:B------:R-:W-:Y:S02]  /*6de0*/  @P0 IMAD R0, R3, R10.reuse, RZ ;  /* 0x0000000a03000224 */ /* 0x080fe400078e02ff */
[----:B------:R-:W-:Y:S01]  /*6df0*/  IMAD.MOV.U32 R7, RZ, RZ, R29 ;  /* 0x000000ffff077224 */ /* 0x000fe200078e001d */
[----:B------:R-:W-:Y:S01]  /*6e00*/  @P2 SHF.R.U32.HI R7, RZ, R5, R2 ;  /* 0x00000005ff072219 */ /* 0x000fe20000011602 */
[C---:B------:R-:W-:Y:S02]  /*6e10*/  @P0 IMAD R11, R6.reuse, R11, R0 ;  /* 0x0000000b060b0224 */ /* 0x040fe400078e0200 */
[----:B------:R-:W-:-:S04]  /*6e20*/  @P0 IMAD.WIDE.U32 R2, R6, R10, RZ ;  /* 0x0000000a06020225 */ /* 0x000fc800078e00ff */
[-C--:B0-----:R-:W-:Y:S01]  /*6e30*/  @P1 IMAD R4, R9, R12.reuse, RZ ;  /* 0x0000000c09041224 */ /* 0x081fe200078e02ff */
[----:B------:R-:W-:Y:S01]  /*6e40*/  @P0 SHF.R.S32.HI R9, RZ, 0x1f, R7 ;  /* 0x0000001fff090819 */ /* 0x000fe20000011407 */
[----:B------:R-:W-:Y:S01]  /*6e50*/  @P0 IMAD.IADD R3, R3, 0x1, R11 ;  /* 0x0000000103030824 */ /* 0x000fe200078e020b */
[----:B------:R-:W-:Y:S01]  /*6e60*/  @P1 SHF.R.S32.HI R11, RZ, 0x1f, R7 ;  /* 0x0000001fff0b1819 */ /* 0x000fe20000011407 */
[C---:B------:R-:W-:Y:S02]  /*6e70*/  @P1 IMAD R13, R6.reuse, R13, R4 ;  /* 0x0000000d060d1224 */ /* 0x040fe400078e0204 */
[----:B------:R-:W-:-:S04]  /*6e80*/  @P1 IMAD.WIDE.U32 R4, R6, R12, RZ ;  /* 0x0000000c06041225 */ /* 0x000fc800078e00ff */
[----:B----4-:R-:W-:Y:S02]  /*6e90*/  @P0 IMAD R0, R9, R14, RZ ;  /* 0x0000000e09000224 */ /* 0x010fe400078e02ff */
        /* <DEDUP_REMOVED lines=16> */
[----:B------:R-:W2:Y:S02]  /*6fa0*/  @P1 LDG.E R0, desc[UR40][R8.64] ;  /* 0x0000002808001981 */ /* 0x000ea4000c1e1900 */
[----:B------:R-:W1:Y:S02]  /*6fb0*/  @P2 LDC R6, c[0x0][0x42c] ;  /* 0x00010b00ff062b82 */ /* 0x000e640000000800 */
[----:B------:R3:W2:Y:S06]  /*6fc0*/  @P0 LDG.E R3, desc[UR40][R4.64] ;  /* 0x0000002804030981 */ /* 0x0006ac000c1e1900 */
[----:B------:R-:W4:Y:S01]  /*6fd0*/  LDC.64 R10, c[0x0][0x9e0] ;  /* 0x00027800ff0a7b82 */ /* 0x000f220000000a00 */
[----:B------:R-:W-:Y:S01]  /*6fe0*/  IADD3 R2, R27, 0xc0, -R28 ;  /* 0x000000c01b027810 */ /* 0x000fe20007ffe81c */
[----:B---3--:R-:W-:-:S04]  /*6ff0*/  IMAD.MOV.U32 R5, RZ, RZ, R29 ;  /* 0x000000ffff057224 */ /* 0x008fc800078e001d */
[----:B------:R-:W-:Y:S02]  /*7000*/  IMAD R4, R26, 0xc0, R2 ;  /* 0x000000c01a047824 */ /* 0x000fe400078e0202 */
[----:B-1----:R-:W-:-:S03]  /*7010*/  @P2 IMAD.HI.U32 R6, R29, R6, RZ ;  /* 0x000000061d062227 */ /* 0x002fc600078e00ff */
[----:B------:R1:W-:Y:S02]  /*7020*/  STL [R1+0x44], R4 ;  /* 0x0000440401007387 */ /* 0x0003e40000100800 */
[----:B0-----:R-:W-:-:S05]  /*7030*/  @P2 SHF.R.U32.HI R5, RZ, R7, R6 ;  /* 0x00000007ff052219 */ /* 0x001fca0000011606 */
[----:B------:R1:W-:Y:S01]  /*7040*/  STL [R1+0x5c], R5 ;  /* 0x00005c0501007387 */ /* 0x0003e20000100800 */
[----:B----4-:R-:W-:Y:S01]  /*7050*/  ISETP.GE.AND P1, PT, R11, 0x1, PT ;  /* 0x000000010b00780c */ /* 0x010fe20003f26270 */
[----:B--2---:R-:W-:Y:S01]  /*7060*/  FMUL.FTZ R0, R3, R0 ;  /* 0x0000000003007220 */ /* 0x004fe20000410000 */
[----:B------:R-:W-:-:S03]  /*7070*/  IMAD.IADD R3, R4, 0x1, R10 ;  /* 0x0000000104037824 */ /* 0x000fc600078e020a */
[----:B------:R-:W-:-:S08]  /*7080*/  FMUL.FTZ R2, R0, UR4 ;  /* 0x0000000400027c20 */ /* 0x000fd00008410000 */
        /* <DEDUP_REMOVED lines=12> */
.L_x_9105:
[----:B------:R-:W-:-:S13]  /*7150*/  ISETP.NE.AND P0, PT, R11, 0x1, PT ;  /* 0x000000010b00780c */ /* 0x000fda0003f05270 */
[----:B------:R-:W0:Y:S02]  /*7160*/  @P0 LDC.64 R4, c[0x0][0x9e8] ;  /* 0x00027a00ff040b82 */ /* 0x000e240000000a00 */
[----:B0-----:R-:W-:-:S05]  /*7170*/  @P0 IMAD.HI.U32 R4, R0, R4, RZ ;  /* 0x0000000400040227 */ /* 0x001fca00078e00ff */
[----:B------:R-:W-:-:S07]  /*7180*/  @P0 SHF.R.U32.HI R0, RZ, R5, R4 ;  /* 0x00000005ff000219 */ /* 0x000fce0000011604 */
.L_x_9106:
[----:B------:R-:W-:Y:S05]  /*7190*/  BSYNC B0 ;  /* 0x0000000000007941 */ /* 0x000fea0003800000 */
.L_x_9104:
[----:B------:R-:W-:-:S05]  /*71a0*/  IMAD R0, R0, R11, R11 ;  /* 0x0000000b00007224 */ /* 0x000fca00078e020b */
[----:B------:R-:W-:-:S07]  /*71b0*/  VIMNMX R3, R3, R0, PT ;  /* 0x0000000003037248 */ /* 0x000fce0003fe0100 */
.L_x_9103:
[----:B------:R-:W-:Y:S01]  /*71c0*/  VIADD R3, R3, 0x7f ;  /* 0x0000007f03037836 */ /* 0x000fe20000000000 */
[----:B------:R-:W-:Y:S01]  /*71d0*/  ULDC UR4, c[0x0][0x9dc] ;  /* 0x0002770000047ab9 */ /* 0x000fe20000000800 */
[----:B------:R-:W-:-:S03]  /*71e0*/  IMAD.IADD R155, R27, 0x1, -R28 ;  /* 0x000000011b9b7824 */ /* 0x000fc600078e0a1c */
[----:B------:R-:W-:Y:S01]  /*71f0*/  SHF.R.S32.HI R0, RZ, 0x1f, R3 ;  /* 0x0000001fff007819 */ /* 0x000fe20000011403 */
[----:B------:R-:W-:-:S03]  /*7200*/  IMAD R88, R26, 0xc0, R155 ;  /* 0x000000c01a587824 */ /* 0x000fc600078e029b */
[----:B------:R-:W-:Y:S01]  /*7210*/  LEA.HI R0, R0, R3, RZ, 0x7 ;  /* 0x0000000300007211 */ /* 0x000fe200078f38ff */
[----:B------:R-:W-:-:S03]  /*7220*/  VIADD R3, R88, -UR4 ;  /* 0x8000000458037c36 */ /* 0x000fc60008000000 */
[----:B------:R-:W-:-:S04]  /*7230*/  SHF.R.S32.HI R0, RZ, 0x7, R0 ;  /* 0x00000007ff007819 */ /* 0x000fc80000011400 */
        /* <DEDUP_REMOVED lines=12> */
.L_x_9109:
[----:B------:R-:W-:Y:S01]  /*7300*/  ISETP.NE.AND P0, PT, R11, 0x1, PT ;  /* 0x000000010b00780c */ /* 0x000fe20003f05270 */
[----:B------:R-:W-:-:S12]  /*7310*/  IMAD.MOV.U32 R0, RZ, RZ, R88 ;  /* 0x000000ffff007224 */ /* 0x000fd800078e0058 */
[----:B------:R-:W0:Y:S02]  /*7320*/  @P0 LDC.64 R4, c[0x0][0x9e8] ;  /* 0x00027a00ff040b82 */ /* 0x000e240000000a00 */
[----:B0-----:R-:W-:-:S05]  /*7330*/  @P0 IMAD.HI.U32 R4, R88, R4, RZ ;  /* 0x0000000458040227 */ /* 0x001fca00078e00ff */
[----:B------:R-:W-:-:S07]  /*7340*/  @P0 SHF.R.U32.HI R0, RZ, R5, R4 ;  /* 0x00000005ff000219 */ /* 0x000fce0000011604 */
.L_x_9110:
[----:B------:R-:W-:Y:S05]  /*7350*/  BSYNC B0 ;  /* 0x0000000000007941 */ /* 0x000fea0003800000 */
.L_x_9108:
[----:B------:R-:W-:-:S05]  /*7360*/  IMAD R0, R0, R11, RZ ;  /* 0x0000000b00007224 */ /* 0x000fca00078e02ff */
[----:B------:R-:W-:-:S07]  /*7370*/  VIMNMX R3, R3, R0, !PT ;  /* 0x0000000003037248 */ /* 0x000fce0007fe0100 */
.L_x_9107:
[----:B------:R-:W-:Y:S02]  /*7380*/  SHF.R.S32.HI R0, RZ, 0x1f, R3 ;  /* 0x0000001fff007819 */ /* 0x000fe40000011403 */
[----:B------:R-:W-:Y:S02]  /*7390*/  CS2R R20, SRZ ;  /* 0x0000000000147805 */ /* 0x000fe4000001ff00 */
[----:B------:R-:W-:Y:S02]  /*73a0*/  PLOP3.LUT P0, PT, PT, PT, PT, 0x80, 0x0 ;  /* 0x000000000000781c */ /* 0x000fe40003f0f070 */
[----:B------:R-:W-:Y:S02]  /*73b0*/  CS2R R134, SRZ ;  /* 0x0000000000867805 */ /* 0x000fe4000001ff00 */
[----:B------:R-:W-:Y:S02]  /*73c0*/  LEA.HI R0, R0, R3, RZ, 0x7 ;  /* 0x0000000300007211 */ /* 0x000fe400078f38ff */
[----:B------:R-:W-:-:S02]  /*73d0*/  CS2R R28, SRZ ;  /* 0x00000000001c7805 */ /* 0x000fc4000001ff00 */
[----:B------:R-:W-:Y:S02]  /*73e0*/  CS2R R10, SRZ ;  /* 0x00000000000a7805 */ /* 0x000fe4000001ff00 */
[----:B------:R-:W-:Y:S02]  /*73f0*/  CS2R R128, SRZ ;  /* 0x0000000000807805 */ /* 0x000fe4000001ff00 */
[----:B------:R-:W-:Y:S02]  /*7400*/  SHF.R.S32.HI R0, RZ, 0x7, R0 ;  /* 0x00000007ff007819 */ /* 0x000fe40000011400 */
[----:B------:R-:W-:Y:S02]  /*7410*/  CS2R R26, SRZ ;  /* 0x00000000001a7805 */ /* 0x000fe4000001ff00 */
[----:B------:R-:W-:Y:S02]  /*7420*/  CS2R R8, SRZ ;  /* 0x0000000000087805 */ /* 0x000fe4000001ff00 */
[----:B------:R-:W-:-:S02]  /*7430*/  CS2R R126, SRZ ;  /* 0x00000000007e7805 */ /* 0x000fc4000001ff00 */
[----:B------:R-:W-:Y:S02]  /*7440*/  VIMNMX R4, RZ, R0, !PT ;  /* 0x00000000ff047248 */ /* 0x000fe40007fe0100 */
[----:B------:R-:W-:Y:S02]  /*7450*/  CS2R R30, SRZ ;  /* 0x00000000001e7805 */ /* 0x000fe4000001ff00 */
[----:B------:R-:W-:Y:S02]  /*7460*/  CS2R R120, SRZ ;  /* 0x0000000000787805 */ /* 0x000fe4000001ff00 */
[----:B------:R-:W-:Y:S02]  /*7470*/  CS2R R118, SRZ ;  /* 0x0000000000767805 */ /* 0x000fe4000001ff00 */
[----:B------:R-:W-:Y:S01]  /*7480*/  ISETP.GT.AND P1, PT, R89, R4, PT ;  /* 0x000000045900720c */ /* 0x000fe20003f24270 */
        /* <DEDUP_REMOVED lines=13> */
[----:B------:R-:W-:Y:S01]  /*7560*/  CS2R R94, SRZ ;  /* 0x00000000005e7805 */ /* 0x000fe2000001ff00 */
[----:B------:R-:W-:Y:S02]  /*7570*/  IMAD.MOV.U32 R38, RZ, RZ, RZ ;  /* 0x000000ffff267224 */ /* 0x000fe400078e00ff */
[----:B------:R-:W-:-:S02]  /*7580*/  IMAD.MOV.U32 R3, RZ, RZ, RZ ;  /* 0x000000ffff037224 */ /* 0x000fc400078e00ff */
[----:B------:R-:W-:Y:S01]  /*7590*/  IMAD.MOV.U32 R92, RZ, RZ, RZ ;  /* 0x000000ffff5c7224 */ /* 0x000fe200078e00ff */
[----:B0-----:R-:W-:Y:S06]  /*75a0*/  @!P1 BRA `(.L_x_9111) ;  /* 0x0000010400ac9947 */ /* 0x001fec0003800000 */
        /* <DEDUP_REMOVED lines=32> */
.L_x_9113:
[----:B------:R-:W-:Y:S05]  /*77b0*/  BSYNC B6 ;  /* 0x0000000000067941 */ /* 0x000fea0003800000 */
.L_x_9112:
        /* <DEDUP_REMOVED lines=13> */
.L_x_9117:
[----:B-1----:R1:W2:Y:S02]  /*7890*/  SYNCS.PHASECHK.TRANS64.TRYWAIT P0, [R17+URZ+0x19c00], R0 ;  /* 0x019c0000110075a7 */ /* 0x0022a4000800017f */
[----:B--2---:R-:W-:Y:S05]  /*78a0*/  @!P0 NANOSLEEP.SYNCS 0x989680 ;  /* 0x009896800000895d */ /* 0x004fea0003900000 */
[----:B------:R-:W2:Y:S02]  /*78b0*/  @!P0 SYNCS.PHASECHK.TRANS64 P0, [R17+URZ+0x19c00], R0 ;  /* 0x019c0000110085a7 */ /* 0x000ea4000800007f */
[----:B--2---:R-:W-:Y:S05]  /*78c0*/  @!P0 BRA `(.L_x_9117) ;  /* 0xfffffffc00f08947 */ /* 0x004fea000383ffff */
.L_x_9116:
[----:B------:R-:W-:Y:S05]  /*78d0*/  BSYNC B0 ;  /* 0x0000000000007941 */ /* 0x000fea0003800000 */
.L_x_9115:
[----:B------:R-:W-:Y:S05]  /*78e0*/  BRA `(.L_x_9118) ;  /* 0x0000004800387947 */ /* 0x000fea0003800000 */
.L_x_9114:
[----:B------:R-:W0:Y:S01]  /*78f0*/  S2R R4, SR_TID.X ;  /* 0x0000000000047919 */ /* 0x000e220000002100 */
[----:B------:R-:W-:Y:S01]  /*7900*/  LOP3.LUT P0, RZ, R26, 0x9f, RZ, 0xc0, !PT ;  /* 0x0000009f1aff7812 */ /* 0x000fe2000780c0ff */
[----:B------:R-:W-:Y:S01]  /*7910*/  ULDC.64 UR4, c[0x0][0x3d8] ;  /* 0x0000f60000047ab9 */ /* 0x000fe20000000a00 */
[----:B-----5:R-:W-:Y:S01]  /*7920*/  SHF.R.S32.HI R0, RZ, 0x1f, R24 ;  /* 0x0000001fff007819 */ /* 0x020fe20000011418 */
[----:B------:R-:W-:Y:S01]  /*7930*/  ULDC.64 UR6, c[0x0][0x3e8] ;  /* 0x0000fa0000067ab9 */ /* 0x000fe20000000a00 */
[----:B------:R-:W-:Y:S01]  /*7940*/  IMAD.WIDE.U32 R38, R24, UR4, RZ ;  /* 0x0000000418267c25 */ /* 0x000fe2000f8e00ff */
[----:B------:R-:W-:Y:S03]  /*7950*/  BSSY B6, `(.L_x_9119) ;  /* 0x0000024000067945 */ /* 0x000fe60003800000 */
[C---:B------:R-:W-:Y:S02]  /*7960*/  IMAD R3, R0.reuse, UR4, RZ ;  /* 0x0000000400037c24 */ /* 0x040fe4000f8e02ff */
[----:B------:R-:W-:-:S02]  /*7970*/  IMAD R5, R0, UR6, RZ ;  /* 0x0000000600057c24 */ /* 0x000fc4000f8e02ff */
[C---:B------:R-:W-:Y:S02]  /*7980*/  IMAD R3, R24.reuse, UR5, R3 ;  /* 0x0000000518037c24 */ /* 0x040fe4000f8e0203 */
[C---:B------:R-:W-:Y:S02]  /*7990*/  IMAD R5, R24.reuse, UR7, R5 ;  /* 0x0000000718057c24 */ /* 0x040fe4000f8e0205 */
[----:B------:R-:W-:-:S04]  /*79a0*/  IMAD.WIDE.U32 R40, R24, UR6, RZ ;  /* 0x0000000618287c25 */ /* 0x000fc8000f8e00ff */
[----:B------:R-:W-:Y:S02]  /*79b0*/  IMAD.IADD R37, R3, 0x1, R39 ;  /* 0x0000000103257824 */ /* 0x000fe400078e0227 */
[----:B------:R-:W-:Y:S02]  /*79c0*/  IMAD.IADD R45, R5, 0x1, R41 ;  /* 0x00000001052d7824 */ /* 0x000fe400078e0229 */
[----:B0-----:R-:W-:-:S05]  /*79d0*/  VIADD R6, R4, 0xffffff80 ;  /* 0xffffff8004067836 */ /* 0x001fca0000000000 */
[CC--:B------:R-:W-:Y:S02]  /*79e0*/  LEA.HI R35, R6.reuse, R6.reuse, RZ, 0x1 ;  /* 0x0000000606237211 */ /* 0x0c0fe400078f08ff */
[----:B------:R-:W-:Y:S02]  /*79f0*/  LEA.HI R4, R6, R6, RZ, 0x1 ;  /* 0x0000000606047211 */ /* 0x000fe400078f08ff */
[----:B------:R-:W-:Y:S02]  /*7a00*/  LOP3.LUT R35, R35, 0xfffffffe, RZ, 0xc0, !PT ;  /* 0xfffffffe23237812 */ /* 0x000fe400078ec0ff */
[----:B------:R-:W-:-:S03]  /*7a10*/  LOP3.LUT R4, R4, 0xfffffffe, RZ, 0xc0, !PT ;  /* 0xfffffffe04047812 */ /* 0x000fc600078ec0ff */
[C---:B------:R-:W-:Y:S02]  /*7a20*/  IMAD.IADD R35, R6.reuse, 0x1, -R35 ;  /* 0x0000000106237824 */ /* 0x040fe400078e0a23 */
[----:B------:R-:W-:Y:S02]  /*7a30*/  IMAD.IADD R4, R6, 0x1, -R4 ;  /* 0x0000000106047824 */ /* 0x000fe400078e0a04 */
[----:B------:R-:W-:Y:S02]  /*7a40*/  IMAD.SHL.U32 R35, R35, 0x8, RZ ;  /* 0x0000000823237824 */ /* 0x000fe400078e00ff */
[----:B------:R-:W-:-:S03]  /*7a50*/  IMAD.SHL.U32 R4, R4, 0x10, RZ ;  /* 0x0000001004047824 */ /* 0x000fc600078e00ff */
[----:B------:R-:W-:Y:S02]  /*7a60*/  SHF.R.S32.HI R34, RZ, 0x1f, R35 ;  /* 0x0000001fff227819 */ /* 0x000fe40000011423 */
[----:B------:R-:W-:Y:S01]  /*7a70*/  SHF.R.S32.HI R49, RZ, 0x1f, R4 ;  /* 0x0000001fff317819 */ /* 0x000fe20000011404 */
        /* <DEDUP_REMOVED lines=17> */
.L_x_9120:
[----:B------:R-:W-:Y:S05]  /*7b90*/  BSYNC B6 ;  /* 0x0000000000067941 */ /* 0x000fea0003800000 */
.L_x_9119:
[----:B------:R-:W2:Y:S01]  /*7ba0*/  LDL R21, [R1+0x24] ;  /* 0x0000240001157983 */ /* 0x000ea20000100800 */
[----:B------:R-:W0:Y:S01]  /*7bb0*/  LDC.64 R10, c[0x0][0x3d8] ;  /* 0x0000f600ff0a7b82 */ /* 0x000e220000000a00 */
[----:B------:R-:W-:Y:S02]  /*7bc0*/  ULDC.U8 UR4, c[0x0][0x3f0] ;  /* 0x0000fc0000047ab9 */ /* 0x000fe40000000000 */
[----:B------:R-:W3:Y:S04]  /*7bd0*/  LDL R24, [R1+0x3c] ;  /* 0x00003c0001187983 */ /* 0x000ee80000100800 */
[----:B------:R-:W4:Y:S01]  /*7be0*/  LDL R20, [R1+0x48] ;  /* 0x0000480001147983 */ /* 0x000f220000100800 */
[----:B------:R-:W1:Y:S01]  /*7bf0*/  LDC.64 R12, c[0x0][0x3e8] ;  /* 0x0000fa00ff0c7b82 */ /* 0x000e620000000a00 */
[----:B------:R-:W-:Y:S01]  /*7c00*/  ISETP.NE.AND P0, PT, RZ, UR4, PT ;  /* 0x00000004ff007c0c */ /* 0x000fe2000bf05270 */
[----:B------:R-:W-:Y:S01]  /*7c10*/  BSSY B0, `(.L_x_9121) ;  /* 0x0000453000007945 */ /* 0x000fe20003800000 */
[----:B--2---:R-:W-:Y:S01]  /*7c20*/  SHF.R.S32.HI R3, RZ, 0x1f, R21 ;  /* 0x0000001fff037819 */ /* 0x004fe20000011415 */
[----:B0-----:R-:W-:-:S04]  /*7c30*/  IMAD.WIDE.U32 R42, R21, R10, RZ ;  /* 0x0000000a152a7225 */ /* 0x001fc800078e00ff */
[C---:B------:R-:W-:Y:S02]  /*7c40*/  IMAD R4, R3.reuse, R10, RZ ;  /* 0x0000000a03047224 */ /* 0x040fe400078e02ff */
[-C--:B-1----:R-:W-:Y:S02]  /*7c50*/  IMAD R6, R3, R12.reuse, RZ ;  /* 0x0000000c03067224 */ /* 0x082fe400078e02ff */
[C---:B---3--:R-:W-:Y:S02]  /*7c60*/  IMAD R0, R21.reuse, -0xc0, R24 ;  /* 0xffffff4015007824 */ /* 0x048fe400078e0218 */
[----:B------:R-:W-:-:S04]  /*7c70*/  IMAD.WIDE.U32 R14, R21, R12, RZ ;  /* 0x0000000c150e7225 */ /* 0x000fc800078e00ff */
[C---:B------:R-:W-:Y:S02]  /*7c80*/  IMAD R3, R21.reuse, R11, R4 ;  /* 0x0000000b15037224 */ /* 0x040fe400078e0204 */
[----:B------:R-:W-:Y:S01]  /*7c90*/  IMAD R5, R21, R13, R6 ;  /* 0x0000000d15057224 */ /* 0x000fe200078e0206 */
[----:B------:R-:W-:Y:S01]  /*7ca0*/  VIMNMX R4, R0, 0xc0, PT ;  /* 0x000000c000047848 */ /* 0x000fe20003fe0100 */
[----:B----4-:R-:W-:Y:S02]  /*7cb0*/  IMAD.IADD R20, R17, 0x1, R20 ;  /* 0x0000000111147824 */ /* 0x010fe400078e0214 */
[----:B------:R-:W-:Y:S02]  /*7cc0*/  IMAD.IADD R44, R43, 0x1, R3 ;  /* 0x000000012b2c7824 */ /* 0x000fe400078e0203 */
[----:B------:R-:W-:Y:S01]  /*7cd0*/  IMAD.IADD R48, R15, 0x1, R5 ;  /* 0x000000010f307824 */ /* 0x000fe200078e0205 */
        /* <DEDUP_REMOVED lines=27> */
[-C--:B------:R-:W-:Y:S01]  /*7e90*/  IMAD R0, R46, R10.reuse, RZ ;  /* 0x0000000a2e007224 */ /* 0x080fe200078e02ff */
[----:B------:R-:W-:Y:S01]  /*7ea0*/  ULDC.64 UR8, c[0x0][0x3e0] ;  /* 0x0000f80000087ab9 */ /* 0x000fe20000000a00 */
[----:B------:R-:W-:Y:S01]  /*7eb0*/  IMAD.WIDE.U32 R24, R23, R10, R8 ;  /* 0x0000000a17187225 */ /* 0x000fe200078e0008 */
[----:B------:R-:W-:Y:S02]  /*7ec0*/  ISETP.GE.AND P3, PT, R35, UR4, PT ;  /* 0x0000000423007c0c */ /* 0x000fe4000bf66270 */
[----:B------:R-:W-:-:S02]  /*7ed0*/  CS2R R30, SRZ ;  /* 0x00000000001e7805 */ /* 0x000fc4000001ff00 */
[----:B------:R-:W-:Y:S01]  /*7ee0*/  CS2R R32, SRZ ;  /* 0x0000000000207805 */ /* 0x000fe2000001ff00 */
[----:B------:R-:W-:Y:S01]  /*7ef0*/  IMAD R26, R46, R12, RZ ;  /* 0x0000000c2e1a7224 */ /* 0x000fe200078e02ff */
[----:B------:R-:W-:Y:S01]  /*7f00*/  IADD3 R38, P1, R24, R38, RZ ;  /* 0x0000002618267210 */ /* 0x000fe20007f3e0ff */
[----:B------:R-:W-:Y:S01]  /*7f10*/  IMAD.WIDE.U32 R8, R23, R12, R8 ;  /* 0x0000000c17087225 */ /* 0x000fe200078e0008 */
[----:B------:R-:W-:-:S03]  /*7f20*/  CS2R R28, SRZ ;  /* 0x00000000001c7805 */ /* 0x000fc6000001ff00 */
[C---:B------:R-:W-:Y:S01]  /*7f30*/  IMAD R0, R23.reuse, R11, R0 ;  /* 0x0000000b17007224 */ /* 0x040fe200078e0200 */
[----:B------:R-:W-:Y:S01]  /*7f40*/  IADD3 R40, P2, R8, R40, RZ ;  /* 0x0000002808287210 */ /* 0x000fe20007f5e0ff */
[----:B------:R-:W-:-:S03]  /*7f50*/  IMAD R26, R23, R13, R26 ;  /* 0x0000000d171a7224 */ /* 0x000fc600078e021a */
[----:B------:R-:W-:Y:S01]  /*7f60*/  IADD3.X R39, R37, R25, R0, P1, !PT ;  /* 0x0000001925277210 */ /* 0x000fe20000ffe400 */
[----:B------:R-:W-:Y:S01]  /*7f70*/  VIADD R0, R35, 0x10 ;  /* 0x0000001023007836 */ /* 0x000fe20000000000 */
[----:B------:R-:W-:Y:S01]  /*7f80*/  IADD3.X R41, R45, R9, R26, P2, !PT ;  /* 0x000000092d297210 */ /* 0x000fe200017fe41a */
[----:B------:R-:W-:Y:S01]  /*7f90*/  IMAD R9, R44, 0xc0, RZ ;  /* 0x000000c02c097824 */ /* 0x000fe200078e02ff */
[----:B------:R-:W-:Y:S01]  /*7fa0*/  CS2R R26, SRZ ;  /* 0x00000000001a7805 */ /* 0x000fe2000001ff00 */
[----:B------:R-:W-:Y:S01]  /*7fb0*/  IMAD.WIDE.U32 R42, R42, 0xc0, R38 ;  /* 0x000000c02a2a7825 */ /* 0x000fe200078e0026 */
[----:B------:R-:W-:-:S03]  /*7fc0*/  ISETP.GE.AND P4, PT, R0, UR4, PT ;  /* 0x0000000400007c0c */ /* 0x000fc6000bf86270 */
[----:B------:R-:W-:Y:S01]  /*7fd0*/  VIADD R0, R35, 0x20 ;  /* 0x0000002023007836 */ /* 0x000fe20000000000 */
[----:B------:R-:W-:Y:S01]  /*7fe0*/  IADD3 R34, P1, R42, UR6, RZ ;  /* 0x000000062a227c10 */ /* 0x000fe2000ff3e0ff */
[----:B------:R-:W-:-:S03]  /*7ff0*/  IMAD.WIDE.U32 R14, R14, 0xc0, R40 ;  /* 0x000000c00e0e7825 */ /* 0x000fc600078e0028 */
[----:B------:R-:W-:Y:S01]  /*8000*/  ISETP.GE.AND P5, PT, R0, UR4, PT ;  /* 0x0000000400007c0c */ /* 0x000fe2000bfa6270 */
[----:B------:R-:W-:Y:S01]  /*8010*/  IMAD R25, R48, 0xc0, RZ ;  /* 0x000000c030197824 */ /* 0x000fe200078e02ff */
[----:B------:R-:W-:Y:S02]  /*8020*/  IADD3 R14, P2, R14, UR8, RZ ;  /* 0x000000080e0e7c10 */ /* 0x000fe4000ff5e0ff */
[----:B------:R-:W-:Y:S02]  /*8030*/  IADD3.X R35, R43, UR7, R9, P1, !PT ;  /* 0x000000072b237c10 */ /* 0x000fe40008ffe409 */
[----:B------:R-:W-:Y:S02]  /*8040*/  CS2R R8, SRZ ;  /* 0x0000000000087805 */ /* 0x000fe4000001ff00 */
[----:B------:R-:W-:Y:S02]  /*8050*/  IADD3.X R15, R15, UR9, R25, P2, !PT ;  /* 0x000000090f0f7c10 */ /* 0x000fe400097fe419 */
[----:B------:R-:W-:Y:S01]  /*8060*/  CS2R R24, SRZ ;  /* 0x0000000000187805 */ /* 0x000fe2000001ff00 */
[----:B------:R0:W5:Y:S04]  /*8070*/  @!P3 LDG.E.64 R30, desc[UR40][R34.64] ;  /* 0x00000028221eb981 */ /* 0x000168000c1e1b00 */
[----:B------:R0:W5:Y:S04]  /*8080*/  @!P4 LDG.E.64 R26, desc[UR40][R34.64+0x10] ;  /* 0x00001028221ac981 */ /* 0x000168000c1e1b00 */
[----:B------:R0:W5:Y:S04]  /*8090*/  @!P5 LDG.E.64 R8, desc[UR40][R34.64+0x20] ;  /* 0x000020282208d981 */ /* 0x000168000c1e1b00 */
[----:B------:R0:W5:Y:S04]  /*80a0*/  @!P3 LDG.E.64 R32, desc[UR40][R14.64] ;  /* 0x000000280e20b981 */ /* 0x000168000c1e1b00 */
[----:B------:R0:W5:Y:S04]  /*80b0*/  @!P4 LDG.E.64 R28, desc[UR40][R14.64+0x10] ;  /* 0x000010280e1cc981 */ /* 0x000168000c1e1b00 */
[----:B------:R0:W5:Y:S02]  /*80c0*/  @!P5 LDG.E.64 R24, desc[UR40][R14.64+0x20] ;  /* 0x000020280e18d981 */ /* 0x000164000c1e1b00 */
.L_x_9124:
[----:B------:R-:W-:Y:S05]  /*80d0*/  BSYNC B1 ;  /* 0x0000000000017941 */ /* 0x000fea0003800000 */
.L_x_9123:
[----:B0-----:R-:W2:Y:S01]  /*80e0*/  LDL R34, [R1+0x54] ;  /* 0x0000540001227983 */ /* 0x001ea20000100800 */
[-C--:B------:R-:W-:Y:S01]  /*80f0*/  IMAD.WIDE.U32 R6, R3, R10.reuse, R6 ;  /* 0x0000000a03067225 */ /* 0x080fe200078e0006 */
[----:B------:R-:W-:Y:S01]  /*8100*/  ULDC.64 UR4, c[0x0][0x3c8] ;  /* 0x0000f20000047ab9 */ /* 0x000fe20000000a00 */
[----:B------:R-:W-:Y:S02]  /*8110*/  ULDC.64 UR6, c[0x0][0x3e0] ;  /* 0x0000f80000067ab9 */ /* 0x000fe40000000a00 */
[C---:B------:R-:W-:Y:S02]  /*8120*/  IMAD R10, R21.reuse, R10, RZ ;  /* 0x0000000a150a7224 */ /* 0x040fe400078e02ff */
[-C--:B------:R-:W-:Y:S02]  /*8130*/  IMAD R0, R21, R12.reuse, RZ ;  /* 0x0000000c15007224 */ /* 0x080fe400078e02ff */
[----:B------:R-:W-:Y:S01]  /*8140*/  IMAD.WIDE.U32 R14, R3, R12, R4 ;  /* 0x0000000c030e7225 */ /* 0x000fe200078e0004 */
[----:B------:R-:W-:Y:S01]  /*8150*/  IADD3 R4, P1, R6, UR4, RZ ;  /* 0x0000000406047c10 */ /* 0x000fe2000ff3e0ff */
[----:B------:R-:W-:-:S02]  /*8160*/  UMOV UR4, 0xffffffff ;  /* 0xffffffff00047882 */ /* 0x000fc40000000000 */
[C---:B------:R-:W-:Y:S02]  /*8170*/  IMAD R11, R3.reuse, R11, R10 ;  /* 0x0000000b030b7224 */ /* 0x040fe400078e020a */
[----:B------:R-:W-:Y:S01]  /*8180*/  IMAD R3, R3, R13, R0 ;  /* 0x0000000d03037224 */ /* 0x000fe200078e0200 */
[----:B------:R-:W-:Y:S02]  /*8190*/  IADD3 R0, P2, R14, UR6, RZ ;  /* 0x000000060e007c10 */ /* 0x000fe4000ff5e0ff */
[----:B------:R-:W-:Y:S02]  /*81a0*/  IADD3.X R13, R7, UR5, R11, P1, !PT ;  /* 0x00000005070d7c10 */ /* 0x000fe40008ffe40b */
[----:B------:R-:W-:Y:S02]  /*81b0*/  IADD3.X R3, R15, UR7, R3, P2, !PT ;  /* 0x000000070f037c10 */ /* 0x000fe400097fe403 */
[----:B--2---:R-:W-:-:S04]  /*81c0*/  LEA.HI R21, R34, R34, RZ, 0x1 ;  /* 0x0000002222157211 */ /* 0x004fc800078f08ff */
[----:B------:R-:W-:-:S05]  /*81d0*/  LOP3.LUT R21, R21, 0xfffffffe, RZ, 0xc0, !PT ;  /* 0xfffffffe15157812 */ /* 0x000fca00078ec0ff */
[----:B------:R-:W-:-:S05]  /*81e0*/  IMAD.IADD R6, R34, 0x1, -R21 ;  /* 0x0000000122067824 */ /* 0x000fca00078e0a15 */
[----:B------:R-:W-:Y:S01]  /*81f0*/  SHF.L.U32 R6, R6, 0x1f, RZ ;  /* 0x0000001f06067819 */ /* 0x000fe200000006ff */
[----:B------:R-:W-:Y:S06]  /*8200*/  BRA.DIV UR4, `(.L_x_9125) ;  /* 0x00000186044c7947 */ /* 0x000fec000b800000 */
.L_x_9400:
[----:B------:R-:W-:-:S03]  /*8210*/  UMOV UR4, 0xffffffff ;  /* 0xffffffff00047882 */ /* 0x000fc60000000000 */
[----:B------:R-:W-:Y:S05]  /*8220*/  BRA.DIV UR4, `(.L_x_9126) ;  /* 0x0000018604687947 */ /* 0x000fea000b800000 */
.L_x_9403:
[----:B------:R-:W-:-:S03]  /*8230*/  UMOV UR4, 0xffffffff ;  /* 0xffffffff00047882 */ /* 0x000fc60000000000 */
[----:B------:R-:W-:Y:S05]  /*8240*/  BRA.DIV UR4, `(.L_x_9127) ;  /* 0x0000018604887947 */ /* 0x000fea000b800000 */
.L_x_9406:
[----:B------:R-:W-:-:S03]  /*8250*/  UMOV UR4, 0xffffffff ;  /* 0xffffffff00047882 */ /* 0x000fc60000000000 */
[----:B------:R-:W-:Y:S05]  /*8260*/  BRA.DIV UR4, `(.L_x_9128) ;  /* 0x0000018604a87947 */ /* 0x000fea000b800000 */
.L_x_9409:
[----:B------:R-:W0:Y:S01]  /*8270*/  SYNCS.PHASECHK.TRANS64.TRYWAIT P1, [R17+URZ+0x19c00], R6 ;  /* 0x019c0006110075a7 */ /* 0x000e22000802017f */
[----:B------:R-:W-:Y:S04]  /*8280*/  BSSY B1, `(.L_x_9129) ;  /* 0x0000002000017945 */ /* 0x000fe80003800000 */
[----:B0-----:R-:W-:Y:S05]  /*8290*/  @!P1 BRA `(.L_x_9130) ;  /* 0x0000018400c49947 */ /* 0x001fea0003800000 */
.L_x_9410:
[----:B------:R-:W-:Y:S05]  /*82a0*/  BSYNC B1 ;  /* 0x0000000000017941 */ /* 0x000fea0003800000 */
.L_x_9129:
[----:B------:R-:W-:Y:S05]  /*82b0*/  @P0 BRA `(.L_x_9131) ;  /* 0x0000003c00a00947 */ /* 0x000fea0003800000 */
[----:B------:R-:W1:Y:S01]  /*82c0*/  S2R R0, SR_TID.X ;  /* 0x0000000000007919 */ /* 0x000e620000002100 */
[----:B------:R-:W-:Y:S01]  /*82d0*/  BSSY B1, `(.L_x_9132) ;  /* 0x0000083000017945 */ /* 0x000fe20003800000 */
[----:B-1----:R-:W-:-:S05]  /*82e0*/  VIADD R0, R0, 0xffffff80 ;  /* 0xffffff8000007836 */ /* 0x002fca0000000000 */
[----:B------:R-:W-:-:S04]  /*82f0*/  LEA.HI R4, R0, R0, RZ, 0x1 ;  /* 0x0000000000047211 */ /* 0x000fc800078f08ff */
[----:B------:R-:W-:-:S05]  /*8300*/  LOP3.LUT R4, R4, 0xfffffffe, RZ, 0xc0, !PT ;  /* 0xfffffffe04047812 */ /* 0x000fca00078ec0ff */
[----:B------:R-:W-:Y:S02]  /*8310*/  IMAD.IADD R4, R0, 0x1, -R4 ;  /* 0x0000000100047824 */ /* 0x000fe400078e0a04 */
[----:B------:R-:W1:Y:S02]  /*8320*/  LDC R0, c[0x0][0x3d4] ;  /* 0x0000f500ff007b82 */ /* 0x000e640000000800 */
[----:B------:R-:W-:-:S04]  /*8330*/  IMAD.SHL.U32 R4, R4, 0x8, RZ ;  /* 0x0000000804047824 */ /* 0x000fc800078e00ff */
[C---:B------:R-:W-:Y:S02]  /*8340*/  VIADD R3, R4.reuse, 0x10 ;  /* 0x0000001004037836 */ /* 0x040fe40000000000 */
[C---:B------:R-:W-:Y:S01]  /*8350*/  VIADD R5, R4.reuse, 0x20 ;  /* 0x0000002004057836 */ /* 0x040fe20000000000 */
[-C--:B-1----:R-:W-:Y:S02]  /*8360*/  ISETP.GE.AND P0, PT, R4, R0.reuse, PT ;  /* 0x000000000400720c */ /* 0x082fe40003f06270 */
[-C--:B------:R-:W-:Y:S02]  /*8370*/  ISETP.GE.AND P1, PT, R3, R0.reuse, PT ;  /* 0x000000000300720c */ /* 0x080fe40003f26270 */
[----:B------:R-:W-:-:S09]  /*8380*/  ISETP.GE.AND P2, PT, R5, R0, PT ;  /* 0x000000000500720c */ /* 0x000fd20003f46270 */
[----:B------:R-:W-:Y:S05]  /*8390*/  @P0 BRA `(.L_x_9133) ;  /* 0x0000000400d80947 */ /* 0x000fea0003800000 */
[----:B0-----:R-:W0:Y:S01]  /*83a0*/  LDS.128 R4, [R20+0xf000] ;  /* 0x00f0000014047984 */ /* 0x001e220000000c00 */
        /* <DEDUP_REMOVED lines=10> */
[----:B------:R-:W-:Y:S02]  /*8450*/  LOP3.LUT R3, R30, 0xff, RZ, 0xc0, !PT ;  /* 0x000000ff1e037812 */ /* 0x000fe400078ec0ff */
        /* <DEDUP_REMOVED lines=15> */
[----:B0-----:R-:W-:Y:S02]  /*8550*/  F2FP.F16.E4M3.UNPACK_B R0, R6.H1 ;  /* 0x00000006ff00723e */ /* 0x001fe400030006ff */
        /* <DEDUP_REMOVED lines=90> */
.L_x_9133:
[----:B------:R-:W-:Y:S05]  /*8b00*/  BSYNC B1 ;  /* 0x0000000000017941 */ /* 0x000fea0003800000 */
.L_x_9132:
[----:B------:R-:W-:Y:S04]  /*8b10*/  BSSY B1, `(.L_x_9134) ;  /* 0x000007c000017945 */ /* 0x000fe80003800000 */
[----:B------:R-:W-:Y:S05]  /*8b20*/  @P1 BRA `(.L_x_9135) ;  /* 0x0000000400e81947 */ /* 0x000fea0003800000 */
[----:B01----:R-:W0:Y:S01]  /*8b30*/  LDS.128 R4, [R20+0x10800] ;  /* 0x0108000014047984 */ /* 0x003e220000000c00 */
[----:B-----5:R-:W-:Y:S02]  /*8b40*/  SHF.R.U32.HI R3, RZ, 0x8, R26 ;  /* 0x00000008ff037819 */ /* 0x020fe4000001161a */
        /* <DEDUP_REMOVED lines=29> */
[----:B------:R-:W-:Y:S01]  /*8d20*/  SHF.R.U32.HI R12, RZ, 0x10, R28 ;  /* 0x00000010ff0c7819 */ /* 0x000fe2000001161c */
[--C-:B------:R-:W-:Y:S01]  /*8d30*/  HADD2.F32 R11, -RZ, R0.reuse.H1_H1 ;  /* 0x30000000ff0b7230 */ /* 0x100fe20000004100 */
[----:B------:R-:W-:Y:S01]  /*8d40*/  F2FP.F16.E4M3.UNPACK_B R15, R26 ;  /* 0x0000001aff0f723e */ /* 0x000fe200020006ff */
[----:B------:R-:W-:Y:S01]  /*8d50*/  HADD2.F32 R30, -RZ, R27.H1_H1 ;  /* 0x3000001bff1e7230 */ /* 0x000fe20000004100 */
[----:B------:R-:W-:Y:S01]  /*8d60*/  LOP3.LUT R12, R12, 0xff, RZ, 0xc0, !PT ;  /* 0x000000ff0c0c7812 */ /* 0x000fe200078ec0ff */
[----:B------:R-:W-:Y:S01]  /*8d70*/  HADD2.F32 R10, -RZ, R0.H0_H0 ;  /* 0x20000000ff0a7230 */ /* 0x000fe20000004100 */
[----:B------:R-:W-:Y:S01]  /*8d80*/  F2FP.F16.E4M3.UNPACK_B R3, R6 ;  /* 0x00000006ff03723e */ /* 0x000fe200020006ff */
[----:B------:R-:W-:Y:S01]  /*8d90*/  HADD2.F32 R21, -RZ, R15.H1_H1 ;  /* 0x3000000fff157230 */ /* 0x000fe20000004100 */
[----:B------:R-:W-:Y:S01]  /*8da0*/  PRMT R13, R12, 0x7054, R13 ;  /* 0x000070540c0d7816 */ /* 0x000fe2000000000d */
[----:B------:R-:W-:Y:S01]  /*8db0*/  FMUL.FTZ R31, R11, R30 ;  /* 0x0000001e0b1f7220 */ /* 0x000fe20000410000 */
[----:B------:R-:W-:-:S02]  /*8dc0*/  F2FP.F16.E4M3.UNPACK_B R12, R7 ;  /* 0x00000007ff0c723e */ /* 0x000fc400020006ff */
        /* <DEDUP_REMOVED lines=80> */
.L_x_9135:
[----:B------:R-:W-:Y:S05]  /*92d0*/  BSYNC B1 ;  /* 0x0000000000017941 */ /* 0x000fea0003800000 */
.L_x_9134:
[----:B------:R-:W-:Y:S05]  /*92e0*/  @P2 BRA `(.L_x_9131) ;  /* 0x0000002c00942947 */ /* 0x000fea0003800000 */
[----:B012---:R-:W0:Y:S01]  /*92f0*/  LDS.128 R4, [R20+0x12000] ;  /* 0x0120000014047984 */ /* 0x007e220000000c00 */
        /* <DEDUP_REMOVED lines=118> */
.L_x_9122:
[----:B------:R-:W2:Y:S01]  /*9a60*/  LDL R3, [R1+0x24] ;  /* 0x0000240001037983 */ /* 0x000ea20000100800 */
        /* <DEDUP_REMOVED lines=14> */
[----:B0-----:R-:W-:-:S13]  /*9b50*/  ISETP.NE.AND P1, PT, R0, 0x1, PT ;  /* 0x000000010000780c */ /* 0x001fda0003f25270 */
[----:B------:R-:W0:Y:S08]  /*9b60*/  @P1 LDC R0, c[0x0][0x42c] ;  /* 0x00010b00ff001b82 */ /* 0x000e300000000800 */
[----:B------:R-:W1:Y:S01]  /*9b70*/  @P1 LDC R5, c[0x0][0x430] ;  /* 0x00010c00ff051b82 */ /* 0x000e620000000800 */
[----:B--2---:R-:W-:-:S04]  /*9b80*/  IMAD R3, R3, 0xc0, R23 ;  /* 0x000000c003037824 */ /* 0x004fc800078e0217 */
[----:B0-----:R-:W-:-:S05]  /*9b90*/  @P1 IMAD.HI.U32 R0, R3, R0, RZ ;  /* 0x0000000003001227 */ /* 0x001fca00078e00ff */
[----:B-1----:R-:W-:Y:S02]  /*9ba0*/  @P1 SHF.R.U32.HI R3, RZ, R5, R0 ;  /* 0x00000005ff031219 */ /* 0x002fe40000011600 */
[----:B------:R-:W-:Y:S02]  /*9bb0*/  CS2R R4, SRZ ;  /* 0x0000000000047805 */ /* 0x000fe4000001ff00 */
[----:B------:R-:W-:Y:S01]  /*9bc0*/  SHF.R.S32.HI R21, RZ, 0x1f, R3 ;  /* 0x0000001fff157819 */ /* 0x000fe20000011403 */
[----:B------:R-:W-:Y:S06]  /*9bd0*/  @P0 BRA `(.L_x_9137) ;  /* 0x0000000000b40947 */ /* 0x000fec0003800000 */
[----:B------:R-:W0:Y:S01]  /*9be0*/  S2R R50, SR_TID.X ;  /* 0x0000000000327919 */ /* 0x000e220000002100 */
[----:B------:R-:W-:Y:S01]  /*9bf0*/  IMAD.MOV.U32 R5, RZ, RZ, R49 ;  /* 0x000000ffff057224 */ /* 0x000fe200078e0031 */
[----:B------:R-:W-:Y:S01]  /*9c00*/  SHF.R.S32.HI R52, RZ, 0x1f, R23 ;  /* 0x0000001fff347819 */ /* 0x000fe20000011417 */
[----:B------:R-:W-:Y:S01]  /*9c10*/  ULDC UR4, c[0x0][0x3d4] ;  /* 0x0000f50000047ab9 */ /* 0x000fe20000000800 */
[----:B------:R-:W-:Y:S01]  /*9c20*/  ULDC.64 UR6, c[0x0][0x3c8] ;  /* 0x0000f20000067ab9 */ /* 0x000fe20000000a00 */
[----:B------:R-:W-:Y:S01]  /*9c30*/  ULDC.64 UR8, c[0x0][0x3e0] ;  /* 0x0000f80000087ab9 */ /* 0x000fe20000000a00 */
[----:B0-----:R-:W-:-:S05]  /*9c40*/  VIADD R50, R50, 0xffffff80 ;  /* 0xffffff8032327836 */ /* 0x001fca0000000000 */
[----:B------:R-:W-:-:S04]  /*9c50*/  LEA.HI R51, R50, R50, RZ, 0x1 ;  /* 0x0000003232337211 */ /* 0x000fc800078f08ff */
[----:B------:R-:W-:-:S05]  /*9c60*/  LOP3.LUT R51, R51, 0xfffffffe, RZ, 0xc0, !PT ;  /* 0xfffffffe33337812 */ /* 0x000fca00078ec0ff */
[----:B------:R-:W-:Y:S02]  /*9c70*/  IMAD.IADD R51, R50, 0x1, -R51 ;  /* 0x0000000132337824 */ /* 0x000fe400078e0a33 */
[----:B------:R-:W2:Y:S02]  /*9c80*/  LDL R50, [R1+0x38] ;  /* 0x0000380001327983 */ /* 0x000ea40000100800 */
[----:B------:R-:W-:-:S04]  /*9c90*/  IMAD.SHL.U32 R51, R51, 0x10, RZ ;  /* 0x0000001033337824 */ /* 0x000fc800078e00ff */
[----:B------:R-:W-:Y:S02]  /*9ca0*/  IMAD.MOV.U32 R4, RZ, RZ, R51 ;  /* 0x000000ffff047224 */ /* 0x000fe400078e0033 */
[-C--:B------:R-:W-:Y:S02]  /*9cb0*/  IMAD R0, R52, R10.reuse, RZ ;  /* 0x0000000a34007224 */ /* 0x080fe400078e02ff */
[----:B------:R-:W-:-:S04]  /*9cc0*/  IMAD.WIDE.U32 R6, R23, R10, R4 ;  /* 0x0000000a17067225 */ /* 0x000fc800078e0004 */
[-C--:B------:R-:W-:Y:S02]  /*9cd0*/  IMAD R24, R52, R12.reuse, RZ ;  /* 0x0000000c34187224 */ /* 0x080fe400078e02ff */
[----:B------:R-:W-:Y:S01]  /*9ce0*/  IMAD.WIDE.U32 R4, R23, R12, R4 ;  /* 0x0000000c17047225 */ /* 0x000fe200078e0004 */
[----:B------:R-:W-:-:S03]  /*9cf0*/  IADD3 R38, P1, R6, R38, RZ ;  /* 0x0000002606267210 */ /* 0x000fc60007f3e0ff */
[C---:B------:R-:W-:Y:S01]  /*9d00*/  IMAD R6, R23.reuse, R11, R0 ;  /* 0x0000000b17067224 */ /* 0x040fe200078e0200 */
[----:B------:R-:W-:Y:S01]  /*9d10*/  IADD3 R40, P2, R4, R40, RZ ;  /* 0x0000002804287210 */ /* 0x000fe20007f5e0ff */
[----:B------:R-:W-:-:S03]  /*9d20*/  IMAD R24, R23, R13, R24 ;  /* 0x0000000d17187224 */ /* 0x000fc600078e0218 */
[----:B------:R-:W-:Y:S02]  /*9d30*/  IADD3.X R39, R37, R6, R7, P1, !PT ;  /* 0x0000000625277210 */ /* 0x000fe40000ffe407 */
[----:B------:R-:W-:Y:S01]  /*9d40*/  IADD3.X R41, R45, R24, R5, P2, !PT ;  /* 0x000000182d297210 */ /* 0x000fe200017fe405 */
[----:B------:R-:W-:Y:S01]  /*9d50*/  IMAD.WIDE.U32 R42, R42, 0xc0, R38 ;  /* 0x000000c02a2a7825 */ /* 0x000fe200078e0026 */
[----:B------:R-:W-:-:S03]  /*9d60*/  ISETP.GE.AND P3, PT, R51, UR4, PT ;  /* 0x0000000433007c0c */ /* 0x000fc6000bf66270 */
[----:B------:R-:W-:Y:S01]  /*9d70*/  IMAD.WIDE.U32 R14, R14, 0xc0, R40 ;  /* 0x000000c00e0e7825 */ /* 0x000fe200078e0028 */
[----:B------:R-:W-:-:S03]  /*9d80*/  IADD3 R38, P1, R42, UR6, RZ ;  /* 0x000000062a267c10 */ /* 0x000fc6000ff3e0ff */
[----:B------:R-:W-:Y:S01]  /*9d90*/  IMAD R5, R44, 0xc0, RZ ;  /* 0x000000c02c057824 */ /* 0x000fe200078e02ff */
[----:B------:R-:W-:Y:S01]  /*9da0*/  IADD3 R14, P2, R14, UR8, RZ ;  /* 0x000000080e0e7c10 */ /* 0x000fe2000ff5e0ff */
[----:B------:R-:W-:Y:S01]  /*9db0*/  IMAD R7, R48, 0xc0, RZ ;  /* 0x000000c030077824 */ /* 0x000fe200078e02ff */
[----:B------:R-:W-:Y:S02]  /*9dc0*/  CS2R R28, SRZ ;  /* 0x00000000001c7805 */ /* 0x000fe4000001ff00 */
[----:B------:R-:W-:Y:S02]  /*9dd0*/  CS2R R30, SRZ ;  /* 0x00000000001e7805 */ /* 0x000fe4000001ff00 */
[----:B------:R-:W-:Y:S02]  /*9de0*/  IADD3.X R39, R5, UR7, R43, P1, !PT ;  /* 0x0000000705277c10 */ /* 0x000fe40008ffe42b */
[----:B------:R-:W-:Y:S02]  /*9df0*/  CS2R R32, SRZ ;  /* 0x0000000000207805 */ /* 0x000fe4000001ff00 */
[----:B------:R-:W-:-:S02]  /*9e00*/  IADD3.X R15, R7, UR9, R15, P2, !PT ;  /* 0x00000009070f7c10 */ /* 0x000fc400097fe40f */
[----:B------:R-:W-:Y:S02]  /*9e10*/  CS2R R34, SRZ ;  /* 0x0000000000227805 */ /* 0x000fe4000001ff00 */
[----:B------:R-:W-:Y:S02]  /*9e20*/  CS2R R4, SRZ ;  /* 0x0000000000047805 */ /* 0x000fe4000001ff00 */
[----:B------:R-:W-:Y:S02]  /*9e30*/  CS2R R6, SRZ ;  /* 0x0000000000067805 */ /* 0x000fe4000001ff00 */
[----:B------:R-:W-:Y:S02]  /*9e40*/  CS2R R24, SRZ ;  /* 0x0000000000187805 */ /* 0x000fe4000001ff00 */
[----:B------:R-:W-:Y:S01]  /*9e50*/  CS2R R26, SRZ ;  /* 0x00000000001a7805 */ /* 0x000fe2000001ff00 */
[----:B------:R0:W5:Y:S04]  /*9e60*/  @!P3 LDG.E.128 R28, desc[UR40][R38.64] ;  /* 0x00000028261cb981 */ /* 0x000168000c1e1d00 */
[----:B------:R0:W5:Y:S01]  /*9e70*/  @!P3 LDG.E.128 R4, desc[UR40][R14.64] ;  /* 0x000000280e04b981 */ /* 0x000162000c1e1d00 */
[----:B--2---:R-:W-:-:S13]  /*9e80*/  ISETP.GE.AND P4, PT, R50, UR4, PT ;  /* 0x0000000432007c0c */ /* 0x004fda000bf86270 */
[----:B------:R0:W5:Y:S04]  /*9e90*/  @!P4 LDG.E.128 R32, desc[UR40][R38.64+0x20] ;  /* 0x000020282620c981 */ /* 0x000168000c1e1d00 */
[----:B------:R0:W5:Y:S02]  /*9ea0*/  @!P4 LDG.E.128 R24, desc[UR40][R14.64+0x20] ;  /* 0x000020280e18c981 */ /* 0x000164000c1e1d00 */
.L_x_9137:
[----:B------:R-:W-:Y:S05]  /*9eb0*/  BSYNC B1 ;  /* 0x0000000000017941 */ /* 0x000fea0003800000 */
.L_x_9136:
[----:B------:R-:W2:Y:S01]  /*9ec0*/  LDL R37, [R1+0x54] ;  /* 0x0000540001257983 */ /* 0x000ea20000100800 */
[-C--:B------:R-:W-:Y:S01]  /*9ed0*/  IMAD.WIDE.U32 R46, R3, R10.reuse, R46 ;  /* 0x0000000a032e7225 */ /* 0x080fe200078e002e */
[----:B------:R-:W-:Y:S01]  /*9ee0*/  ULDC.64 UR4, c[0x0][0x3c8] ;  /* 0x0000f20000047ab9 */ /* 0x000fe20000000a00 */
[----:B------:R-:W-:Y:S02]  /*9ef0*/  ULDC.64 UR6, c[0x0][0x3e0] ;  /* 0x0000f80000067ab9 */ /* 0x000fe40000000a00 */
[C---:B------:R-:W-:Y:S02]  /*9f00*/  IMAD R10, R21.reuse, R10, RZ ;  /* 0x0000000a150a7224 */ /* 0x040fe400078e02ff */
[-C--:B------:R-:W-:Y:S02]  /*9f10*/  IMAD R0, R21, R12.reuse, RZ ;  /* 0x0000000c15007224 */ /* 0x080fe400078e02ff */
[----:B0-----:R-:W-:Y:S01]  /*9f20*/  IMAD.WIDE.U32 R14, R3, R12, R8 ;  /* 0x0000000c030e7225 */ /* 0x001fe200078e0008 */
        /* <DEDUP_REMOVED lines=12> */
.L_x_9413:
[----:B------:R-:W-:-:S03]  /*9ff0*/  UMOV UR4, 0xffffffff ;  /* 0xffffffff00047882 */ /* 0x000fc60000000000 */
[----:B------:R-:W-:Y:S05]  /*a000*/  BRA.DIV UR4, `(.L_x_9139) ;  /* 0x0000016a04a07947 */ /* 0x000fea000b800000 */
.L_x_9416:
[----:B------:R-:W-:-:S03]  /*a010*/  UMOV UR4, 0xffffffff ;  /* 0xffffffff00047882 */ /* 0x000fc60000000000 */
[----:B------:R-:W-:Y:S05]  /*a020*/  BRA.DIV UR4, `(.L_x_9140) ;  /* 0x0000016a04c07947 */ /* 0x000fea000b800000 */
.L_x_9419:
[----:B------:R-:W-:-:S03]  /*a030*/  UMOV UR4, 0xffffffff ;  /* 0xffffffff00047882 */ /* 0x000fc60000000000 */
[----:B------:R-:W-:Y:S05]  /*a040*/  BRA.DIV UR4, `(.L_x_9141) ;  /* 0x0000016a04e07947 */ /* 0x000fea000b800000 */
.L_x_9422:
[----:B------:R-:W0:Y:S01]  /*a050*/  SYNCS.PHASECHK.TRANS64.TRYWAIT P1, [R17+URZ+0x19c00], R10 ;  /* 0x019c000a110075a7 */ /* 0x000e22000802017f */
[----:B------:R-:W-:Y:S04]  /*a060*/  BSSY B1, `(.L_x_9142) ;  /* 0x0000002000017945 */ /* 0x000fe80003800000 */
[----:B0-----:R-:W-:Y:S05]  /*a070*/  @!P1 BRA `(.L_x_9143) ;  /* 0x0000016800fc9947 */ /* 0x001fea0003800000 */
.L_x_9423:
[----:B------:R-:W-:Y:S05]  /*a080*/  BSYNC B1 ;  /* 0x0000000000017941 */ /* 0x000fea0003800000 */
.L_x_9142:
[----:B------:R-:W-:Y:S05]  /*a090*/  @P0 BRA `(.L_x_9131) ;  /* 0x0000002000280947 */ /* 0x000fea0003800000 */
[----:B------:R-:W2:Y:S04]  /*a0a0*/  LDL R63, [R1+0x38] ;  /* 0x00003800013f7983 */ /* 0x000ea80000100800 */
[----:B------:R1:W5:Y:S04]  /*a0b0*/  LDL R62, [R1+0x34] ;  /* 0x00003400013e7983 */ /* 0x0003680000100800 */
[----:B------:R1:W5:Y:S04]  /*a0c0*/  LDL R61, [R1+0x40] ;  /* 0x00004000013d7983 */ /* 0x0003680000100800 */
[----:B------:R1:W5:Y:S01]  /*a0d0*/  LDL R60, [R1+0x68] ;  /* 0x00006800013c7983 */ /* 0x0003620000100800 */
[----:B------:R-:W3:Y:S02]  /*a0e0*/  S2R R0, SR_TID.X ;  /* 0x0000000000007919 */ /* 0x000ee40000002100 */
[----:B---3--:R-:W-:-:S05]  /*a0f0*/  VIADD R0, R0, 0xffffff80 ;  /* 0xffffff8000007836 */ /* 0x008fca0000000000 */
[----:B------:R-:W-:-:S04]  /*a100*/  LEA.HI R3, R0, R0, RZ, 0x1 ;  /* 0x0000000000037211 */ /* 0x000fc800078f08ff */
[----:B------:R-:W-:-:S05]  /*a110*/  LOP3.LUT R3, R3, 0xfffffffe, RZ, 0xc0, !PT ;  /* 0xfffffffe03037812 */ /* 0x000fca00078ec0ff */
[----:B------:R-:W-:Y:S02]  /*a120*/  IMAD.IADD R3, R0, 0x1, -R3 ;  /* 0x0000000100037824 */ /* 0x000fe400078e0a03 */
[----:B------:R-:W3:Y:S02]  /*a130*/  LDC R0, c[0x0][0x3d4] ;  /* 0x0000f500ff007b82 */ /* 0x000ee40000000800 */
[----:B------:R-:W-:Y:S01]  /*a140*/  IMAD.SHL.U32 R3, R3, 0x10, RZ ;  /* 0x0000001003037824 */ /* 0x000fe200078e00ff */
[----:B------:R-:W-:Y:S04]  /*a150*/  BSSY B1, `(.L_x_9144) ;  /* 0x00000fd000017945 */ /* 0x000fe80003800000 */
[-C--:B---3--:R-:W-:Y:S02]  /*a160*/  ISETP.GE.AND P0, PT, R3, R0.reuse, PT ;  /* 0x000000000300720c */ /* 0x088fe40003f06270 */
[----:B--2---:R-:W-:-:S11]  /*a170*/  ISETP.GE.AND P1, PT, R63, R0, PT ;  /* 0x000000003f00720c */ /* 0x004fd60003f26270 */
[----:B-1----:R-:W-:Y:S05]  /*a180*/  @P0 BRA `(.L_x_9145) ;  /* 0x0000000c00e40947 */ /* 0x002fea0003800000 */
[----:B------:R-:W1:Y:S01]  /*a190*/  S2R R11, SR_TID.X ;  /* 0x00000000000b7919 */ /* 0x000e620000002100 */
[----:B-----5:R-:W-:Y:S02]  /*a1a0*/  SHF.R.U32.HI R3, RZ, 0x8, R28 ;  /* 0x00000008ff037819 */ /* 0x020fe4000001161c */
[----:B------:R-:W-:Y:S02]  /*a1b0*/  LOP3.LUT R8, R28, 0xff, RZ, 0xc0, !PT ;  /* 0x000000ff1c087812 */ /* 0x000fe400078ec0ff */
[----:B------:R-:W-:Y:S02]  /*a1c0*/  LOP3.LUT R3, R3, 0xff, RZ, 0xc0, !PT ;  /* 0x000000ff03037812 */ /* 0x000fe400078ec0ff */
[----:B------:R-:W-:Y:S02]  /*a1d0*/  SHF.R.U32.HI R9, RZ, 0x8, R29 ;  /* 0x00000008ff097819 */ /* 0x000fe4000001161d */
[----:B------:R-:W-:Y:S02]  /*a1e0*/  PRMT R21, R3, 0x7604, R8 ;  /* 0x0000760403157816 */ /* 0x000fe40000000008 */
[----:B0-----:R-:W-:-:S02]  /*a1f0*/  LOP3.LUT R10, R29, 0xff, RZ, 0xc0, !PT ;  /* 0x000000ff1d0a7812 */ /* 0x001fc400078ec0ff */
[----:B------:R-:W-:Y:S02]  /*a200*/  LOP3.LUT R9, R9, 0xff, RZ, 0xc0, !PT ;  /* 0x000000ff09097812 */ /* 0x000fe400078ec0ff */
        /* <DEDUP_REMOVED lines=8> */
[----:B------:R-:W-:Y:S01]  /*a290*/  LOP3.LUT R41, R5, 0xff, RZ, 0xc0, !PT ;  /* 0x000000ff05297812 */ /* 0x000fe200078ec0ff */
[----:B-1----:R-:W-:Y:S01]  /*a2a0*/  VIADD R14, R11, 0xffffff80 ;  /* 0xffffff800b0e7836 */ /* 0x002fe20000000000 */
[----:B------:R-:W-:Y:S02]  /*a2b0*/  SHF.R.U32.HI R11, RZ, 0x8, R30 ;  /* 0x00000008ff0b7819 */ /* 0x000fe4000001161e */
[----:B------:R-:W-:-:S02]  /*a2c0*/  LOP3.LUT R38, R38, 0xff, RZ, 0xc0, !PT ;  /* 0x000000ff26267812 */ /* 0x000fc400078ec0ff */
[C---:B------:R-:W-:Y:S02]  /*a2d0*/  LEA.HI R13, R14.reuse, R14, RZ, 0x1 ;  /* 0x0000000e0e0d7211 */ /* 0x040fe400078f08ff */
[----:B------:R-:W-:Y:S02]  /*a2e0*/  LOP3.LUT R11, R11, 0xff, RZ, 0xc0, !PT ;  /* 0x000000ff0b0b7812 */ /* 0x000fe400078ec0ff */
[----:B------:R-:W-:Y:S02]  /*a2f0*/  LOP3.LUT R13, R13, 0xfffffffe, RZ, 0xc0, !PT ;  /* 0xfffffffe0d0d7812 */ /* 0x000fe400078ec0ff */
[----:B------:R-:W-:Y:S02]  /*a300*/  PRMT R39, R11, 0x7604, R12 ;  /* 0x000076040b277816 */ /* 0x000fe4000000000c */
[----:B------:R-:W-:Y:S01]  /*a310*/  SHF.R.U32.HI R11, RZ, 0x8, R4 ;  /* 0x00000008ff0b7819 */ /* 0x000fe20000011604 */
[----:B------:R-:W-:Y:S01]  /*a320*/  IMAD.IADD R13, R14, 0x1, -R13 ;  /* 0x000000010e0d7824 */ /* 0x000fe200078e0a0d */
[----:B------:R-:W-:-:S02]  /*a330*/  LOP3.LUT R14, R4, 0xff, RZ, 0xc0, !PT ;  /* 0x000000ff040e7812 */ /* 0x000fc400078ec0ff */
[----:B------:R-:W-:Y:S02]  /*a340*/  LOP3.LUT R44, R6, 0xff, RZ, 0xc0, !PT ;  /* 0x000000ff062c7812 */ /* 0x000fe400078ec0ff */
[----:B------:R-:W-:Y:S02]  /*a350*/  LEA.HI R3, R0, R13, RZ, 0x1c ;  /* 0x0000000d00037211 */ /* 0x000fe400078fe0ff */
[----:B------:R-:W-:Y:S02]  /*a360*/  LOP3.LUT R13, R11, 0xff, RZ, 0xc0, !PT ;  /* 0x000000ff0b0d7812 */ /* 0x000fe400078ec0ff */
[C---:B------:R-:W-:Y:S01]  /*a370*/  LEA.HI R8, R3.reuse, R3, RZ, 0x1 ;  /* 0x0000000303087211 */ /* 0x040fe200078f08ff */
[----:B------:R-:W-:Y:S01]  /*a380*/  IMAD.SHL.U32 R3, R3, 0x10, RZ ;  /* 0x0000001003037824 */ /* 0x000fe200078e00ff */
[----:B------:R-:W-:Y:S02]  /*a390*/  PRMT R45, R13, 0x7604, R14 ;  /* 0x000076040d2d7816 */ /* 0x000fe4000000000e */
[----:B------:R-:W-:-:S02]  /*a3a0*/  SHF.R.S32.HI R8, RZ, 0x1, R8 ;  /* 0x00000001ff087819 */ /* 0x000fc40000011408 */
[----:B------:R-:W-:Y:S02]  /*a3b0*/  LOP3.LUT R3, R62, 0x10, R3, 0xf8, !PT ;  /* 0x000000103e037812 */ /* 0x000fe400078ef803 */
[----:B------:R-:W-:Y:S01]  /*a3c0*/  LOP3.LUT R43, R42, 0xff, RZ, 0xc0, !PT ;  /* 0x000000ff2a2b7812 */ /* 0x000fe200078ec0ff */
[----:B------:R-:W-:Y:S01]  /*a3d0*/  IMAD R12, R8, 0x1800, R61 ;  /* 0x00001800080c7824 */ /* 0x000fe200078e023d */
[----:B------:R-:W-:Y:S01]  /*a3e0*/  LOP3.LUT R3, R3, R60, RZ, 0x3c, !PT ;  /* 0x0000003c03037212 */ /* 0x000fe200078e3cff */
[----:B------:R-:W0:Y:S01]  /*a3f0*/  LDS.128 R8, [R20+0xf000] ;  /* 0x00f0000014087984 */ /* 0x000e220000000c00 */
[----:B------:R-:W-:Y:S02]  /*a400*/  PRMT R42, R38, 0x7604, R41 ;  /* 0x00007604262a7816 */ /* 0x000fe40000000029 */
[----:B------:R-:W-:Y:S02]  /*a410*/  IADD3 R3, R17, R12, R3 ;  /* 0x0000000c11037210 */ /* 0x000fe40007ffe003 */
[----:B------:R-:W-:-:S02]  /*a420*/  SHF.R.U32.HI R38, RZ, 0x10, R29 ;  /* 0x00000010ff267819 */ /* 0x000fc4000001161d */
[----:B------:R-:W-:Y:S01]  /*a430*/  PRMT R49, R43, 0x7604, R44 ;  /* 0x000076042b317816 */ /* 0x000fe2000000002c */
[----:B------:R-:W1:Y:S01]  /*a440*/  LDS.128 R12, [R3+0xf000] ;  /* 0x00f00000030c7984 */ /* 0x000e620000000c00 */
[----:B------:R-:W-:Y:S01]  /*a450*/  SHF.R.U32.HI R43, RZ, 0x10, R5 ;  /* 0x00000010ff2b7819 */ /* 0x000fe20000011605 */
[----:B------:R-:W-:Y:S01]  /*a460*/  IMAD.U32 R38, R38, 0x10000, RZ ;  /* 0x0001000026267824 */ /* 0x000fe200078e00ff */
[----:B------:R-:W-:Y:S02]  /*a470*/  SHF.R.U32.HI R46, RZ, 0x8, R7 ;  /* 0x00000008ff2e7819 */ /* 0x000fe40000011607 */
        /* <DEDUP_REMOVED lines=23> */
[-C--:B0-----:R-:W-:Y:S02]  /*a5f0*/  F2FP.F16.E4M3.UNPACK_B R29, R8.reuse ;  /* 0x00000008ff1d723e */ /* 0x081fe400020006ff */
[----:B------:R-:W-:-:S02]  /*a600*/  F2FP.F16.E4M3.UNPACK_B R40, R8.H1 ;  /* 0x00000008ff28723e */ /* 0x000fc400030006ff */
[-C--:B------:R-:W-:Y:S02]  /*a610*/  F2FP.F16.E4M3.UNPACK_B R41, R11.reuse ;  /* 0x0000000bff29723e */ /* 0x080fe400020006ff */
[----:B------:R-:W-:Y:S02]  /*a620*/  F2FP.F16.E4M3.UNPACK_B R46, R11.H1 ;  /* 0x0000000bff2e723e */ /* 0x000fe400030006ff */
[----:B------:R-:W-:Y:S02]  /*a630*/  F2FP.F16.E4M3.UNPACK_B R50, R49 ;  /* 0x00000031ff32723e */ /* 0x000fe400020006ff */
[----:B-1----:R-:W-:Y:S02]  /*a640*/  F2FP.F16.E4M3.UNPACK_B R8, R13 ;  /* 0x0000000dff08723e */ /* 0x002fe400020006ff */
[----:B------:R-:W-:Y:S02]  /*a650*/  F2FP.F16.E4M3.UNPACK_B R11, R43 ;  /* 0x0000002bff0b723e */ /* 0x000fe400020006ff */
[----:B------:R-:W-:Y:S01]  /*a660*/  LOP3.LUT R53, R51, 0xff000000, R7, 0xf8, !PT ;  /* 0xff00000033357812 */ /* 0x000fe200078ef807 */
        /* <DEDUP_REMOVED lines=8> */
[C---:B------:R-:W-:Y:S01]  /*a6f0*/  FMUL.FTZ R12, R6.reuse, R51 ;  /* 0x00000033060c7220 */ /* 0x040fe20000410000 */
[----:B------:R-:W-:Y:S01]  /*a700*/  F2FP.F16.E4M3.UNPACK_B R38, R13.H1 ;  /* 0x0000000dff26723e */ /* 0x000fe200030006ff */
        /* <DEDUP_REMOVED lines=9> */
[----:B------:R-:W-:Y:S01]  /*a7a0*/  HADD2.F32 R8, -RZ, R8.H1_H1 ;  /* 0x30000008ff087230 */ /* 0x000fe20000004100 */
[-C--:B------:R-:W-:Y:S01]  /*a7b0*/  F2FP.F16.E4M3.UNPACK_B R7, R14.reuse ;  /* 0x0000000eff07723e */ /* 0x080fe200020006ff */
        /* <DEDUP_REMOVED lines=11> */
[----:B------:R-:W-:Y:S01]  /*a870*/  FFMA.FTZ R11, R31, R12, -R54 ;  /* 0x0000000c1f0b7223 */ /* 0x000fe20000010836 */
[----:B------:R-:W-:Y:S02]  /*a880*/  HADD2.F32 R38, -RZ, R38.H1_H1 ;  /* 0x30000026ff267230 */ /* 0x000fe40000004100 */
[C---:B------:R-:W-:Y:S01]  /*a890*/  FFMA.FTZ R12, R13.reuse, R44, -R56 ;  /* 0x0000002c0d0c7223 */ /* 0x040fe20000010838 */
[----:B------:R-:W-:Y:S01]  /*a8a0*/  FFMA.FTZ R13, R13, R52, R51 ;  /* 0x000000340d0d7223 */ /* 0x000fe20000010033 */
[----:B------:R-:W-:Y:S01]  /*a8b0*/  F2FP.F16.E4M3.UNPACK_B R51, R53 ;  /* 0x00000035ff33723e */ /* 0x000fe200020006ff */
[----:B------:R-:W-:Y:S01]  /*a8c0*/  FFMA.FTZ R8, R31, R50, R15 ;  /* 0x000000321f087223 */ /* 0x000fe2000001000f */
[-C--:B------:R-:W-:Y:S01]  /*a8d0*/  F2FP.F16.E4M3.UNPACK_B R44, R48.reuse ;  /* 0x00000030ff2c723e */ /* 0x080fe200020006ff */
[----:B------:R-:W-:Y:S02]  /*a8e0*/  HADD2.F32 R43, -RZ, R43.H1_H1 ;  /* 0x3000002bff2b7230 */ /* 0x000fe40000004100 */
[----:B------:R-:W-:Y:S01]  /*a8f0*/  FMUL.FTZ R54, R38, R49 ;  /* 0x0000003126367220 */ /* 0x000fe20000410000 */
[----:B------:R-:W-:Y:S01]  /*a900*/  HADD2.F32 R52, -RZ, R51.H0_H0 ;  /* 0x20000033ff347230 */ /* 0x000fe20000004100 */
[----:B------:R-:W-:Y:S01]  /*a910*/  F2FP.F16.E4M3.UNPACK_B R48, R48.H1 ;  /* 0x00000030ff30723e */ /* 0x000fe200030006ff */
[----:B------:R-:W-:-:S02]  /*a920*/  HADD2.F32 R15, -RZ, R42.H0_H0 ;  /* 0x2000002aff0f7230 */ /* 0x000fc40000004100 */
[-C--:B------:R-:W-:Y:S01]  /*a930*/  FMUL.FTZ R38, R38, R43.reuse ;  /* 0x0000002b26267220 */ /* 0x080fe20000410000 */
[----:B------:R-:W-:Y:S01]  /*a940*/  HADD2.F32 R50, -RZ, R44.H0_H0 ;  /* 0x2000002cff327230 */ /* 0x000fe20000004100 */
[----:B------:R-:W-:Y:S01]  /*a950*/  F2FP.F16.E4M3.UNPACK_B R5, R10 ;  /* 0x0000000aff05723e */ /* 0x000fe200020006ff */
[----:B------:R-:W-:Y:S02]  /*a960*/  HADD2.F32 R37, -RZ, R37.H1_H1 ;  /* 0x30000025ff257230 */ /* 0x000fe40000004100 */
[C---:B------:R-:W-:Y:S01]  /*a970*/  FMUL.FTZ R56, R15.reuse, R52 ;  /* 0x000000340f387220 */ /* 0x040fe20000410000 */
[----:B------:R-:W-:Y:S02]  /*a980*/  HADD2.F32 R31, -RZ, R41.H0_H0 ;  /* 0x20000029ff1f7230 */ /* 0x000fe40000004100 */
[-C--:B------:R-:W-:Y:S01]  /*a990*/  FMUL.FTZ R55, R15, R50.reuse ;  /* 0x000000320f377220 */ /* 0x080fe20000410000 */
[----:B------:R-:W-:Y:S02]  /*a9a0*/  HADD2.F32 R51, -RZ, R51.H1_H1 ;  /* 0x30000033ff337230 */ /* 0x000fe40000004100 */
[C---:B------:R-:W-:Y:S01]  /*a9b0*/  FFMA.FTZ R15, R37.reuse, R43, -R54 ;  /* 0x0000002b250f7223 */ /* 0x040fe20000010836 */
[----:B------:R-:W-:Y:S01]  /*a9c0*/  F2FP.F16.E4M3.UNPACK_B R54, R53.H1 ;  /* 0x00000035ff36723e */ /* 0x000fe200030006ff */
[----:B------:R-:W-:Y:S01]  /*a9d0*/  FFMA.FTZ R38, R37, R49, R38 ;  /* 0x0000003125267223 */ /* 0x000fe20000010026 */
[----:B------:R-:W-:Y:S01]  /*a9e0*/  FFMA.FTZ R37, R31, R50, -R56 ;  /* 0x000000321f257223 */ /* 0x000fe20000010838 */
[----:B------:R-:W-:-:S02]  /*a9f0*/  HADD2.F32 R42, -RZ, R42.H1_H1 ;  /* 0x3000002aff2a7230 */ /* 0x000fc40000004100 */
[----:B------:R-:W-:Y:S01]  /*aa00*/  FFMA.FTZ R31, R31, R52, R55 ;  /* 0x000000341f1f7223 */ /* 0x000fe20000010037 */
[----:B------:R-:W-:Y:S01]  /*aa10*/  HADD2.F32 R49, -RZ, R44.H1_H1 ;  /* 0x3000002cff317230 */ /* 0x000fe20000004100 */
[----:B------:R-:W-:Y:S01]  /*aa20*/  F2FP.F16.E4M3.UNPACK_B R10, R10.H1 ;  /* 0x0000000aff0a723e */ /* 0x000fe200030006ff */
[----:B------:R-:W-:Y:S02]  /*aa30*/  HADD2.F32 R52, -RZ, R54.H0_H0 ;  /* 0x20000036ff347230 */ /* 0x000fe40000004100 */
[C---:B------:R-:W-:Y:S01]  /*aa40*/  FMUL.FTZ R56, R42.reuse, R51 ;  /* 0x000000332a387220 */ /* 0x040fe20000410000 */
[----:B------:R-:W-:Y:S02]  /*aa50*/  HADD2.F32 R44, -RZ, R47.H0_H0 ;  /* 0x2000002fff2c7230 */ /* 0x000fe40000004100 */
[----:B------:R-:W-:Y:S01]  /*aa60*/  FMUL.FTZ R42, R42, R49 ;  /* 0x000000312a2a7220 */ /* 0x000fe20000410000 */
[----:B------:R-:W-:Y:S01]  /*aa70*/  HADD2.F32 R50, -RZ, R48.H0_H0 ;  /* 0x20000030ff327230 */ /* 0x000fe20000004100 */
[----:B------:R-:W-:Y:S01]  /*aa80*/  F2FP.SATFINITE.E4M3.F32.PACK_AB_MERGE_C R13, R38, R13, RZ ;  /* 0x0000000d260d723e */ /* 0x000fe200048070ff */
[----:B------:R-:W-:-:S02]  /*aa90*/  HADD2.F32 R41, -RZ, R41.H1_H1 ;  /* 0x30000029ff297230 */ /* 0x000fc40000004100 */
[C---:B------:R-:W-:Y:S01]  /*aaa0*/  FMUL.FTZ R58, R44.reuse, R52 ;  /* 0x000000342c3a7220 */ /* 0x040fe20000410000 */
[----:B------:R-:W-:Y:S02]  /*aab0*/  HADD2.F32 R43, -RZ, R46.H0_H0 ;  /* 0x2000002eff2b7230 */ /* 0x000fe40000004100 */
[-C--:B------:R-:W-:Y:S01]  /*aac0*/  FMUL.FTZ R53, R44, R50.reuse ;  /* 0x000000322c357220 */ /* 0x080fe20000410000 */
[----:B------:R-:W-:Y:S02]  /*aad0*/  HADD2.F32 R55, -RZ, R54.H1_H1 ;  /* 0x30000036ff377230 */ /* 0x000fe40000004100 */
[C---:B------:R-:W-:Y:S01]  /*aae0*/  FFMA.FTZ R44, R41.reuse, R49, -R56 ;  /* 0x00000031292c7223 */ /* 0x040fe20000010838 */
[----:B------:R-:W-:Y:S01]  /*aaf0*/  FFMA.FTZ R42, R41, R51, R42 ;  /* 0x00000033292a7223 */ /* 0x000fe2000001002a */
[C---:B------:R-:W-:Y:S01]  /*ab00*/  FFMA.FTZ R41, R43.reuse, R50, -R58 ;  /* 0x000000322b297223 */ /* 0x040fe2000001083a */
[----:B------:R-:W-:Y:S01]  /*ab10*/  FFMA.FTZ R43, R43, R52, R53 ;  /* 0x000000342b2b7223 */ /* 0x000fe20000010035 */
[----:B------:R-:W-:Y:S01]  /*ab20*/  F2FP.F16.E4M3.UNPACK_B R53, R30.H1 ;  /* 0x0000001eff35723e */ /* 0x000fe200030006ff */
[----:B------:R-:W-:Y:S01]  /*ab30*/  HADD2.F32 R52, -RZ, R48.H1_H1 ;  /* 0x30000030ff347230 */ /* 0x000fe20000004100 */
[----:B------:R-:W-:Y:S01]  /*ab40*/  F2FP.F16.E4M3.UNPACK_B R50, R28.H1 ;  /* 0x0000001cff32723e */ /* 0x000fe200030006ff */
[----:B------:R-:W-:Y:S01]  /*ab50*/  HADD2.F32 R48, -RZ, R46.H1_H1 ;  /* 0x3000002eff307230 */ /* 0x000fe20000004100 */
[----:B------:R-:W-:Y:S01]  /*ab60*/  F2FP.SATFINITE.E4M3.F32.PACK_AB_MERGE_C R9, R8, R9, R13 ;  /* 0x000000090809723e */ /* 0x000fe2000480700d */
        /* <DEDUP_REMOVED lines=9> */
[----:B------:R-:W-:Y:S01]  /*ac00*/  FMUL.FTZ R49, R46, R51 ;  /* 0x000000332e317220 */ /* 0x000fe20000410000 */
[C---:B------:R-:W-:Y:S01]  /*ac10*/  FFMA.FTZ R46, R48.reuse, R52, -R57 ;  /* 0x00000034302e7223 */ /* 0x040fe20000010839 */
[----:B------:R-:W-:Y:S01]  /*ac20*/  FFMA.FTZ R58, R48, R55, R58 ;  /* 0x00000037303a7223 */ /* 0x000fe2000001003a */
[C---:B------:R-:W-:Y:S01]  /*ac30*/  FFMA.FTZ R56, R47.reuse, R51, -R56 ;  /* 0x000000332f387223 */ /* 0x040fe20000010838 */
[----:B------:R-:W-:Y:S01]  /*ac40*/  FFMA.FTZ R54, R47, R54, R49 ;  /* 0x000000362f367223 */ /* 0x000fe20000010031 */
[----:B------:R-:W-:Y:S01]  /*ac50*/  HADD2.F32 R45, -RZ, R45.H1_H1 ;  /* 0x3000002dff2d7230 */ /* 0x000fe20000004100 */
[----:B------:R-:W-:Y:S01]  /*ac60*/  F2FP.F16.E4M3.UNPACK_B R48, R30 ;  /* 0x0000001eff30723e */ /* 0x000fe200020006ff */
        /* <DEDUP_REMOVED lines=10> */
[----:B------:R-:W-:Y:S02]  /*ad10*/  HADD2.F32 R48, -RZ, R48.H1_H1 ;  /* 0x30000030ff307230 */ /* 0x000fe40000004100 */
[----:B------:R-:W-:Y:S01]  /*ad20*/  FMUL.FTZ R51, R30, R49 ;  /* 0x000000311e337220 */ /* 0x000fe20000410000 */
[----:B------:R-:W-:-:S02]  /*ad30*/  HADD2.F32 R39, -RZ, R39.H1_H1 ;  /* 0x30000027ff277230 */ /* 0x000fc40000004100 */
[-C--:B------:R-:W-:Y:S01]  /*ad40*/  FMUL.FTZ R53, R30, R45.reuse ;  /* 0x0000002d1e357220 */ /* 0x080fe20000410000 */
[----:B------:R-:W-:Y:S01]  /*ad50*/  HADD2.F32 R28, -RZ, R29.H0_H0 ;  /* 0x2000001dff1c7230 */ /* 0x000fe20000004100 */
[----:B------:R-:W-:Y:S01]  /*ad60*/  F2FP.F16.E4M3.UNPACK_B R40, R4.H1 ;  /* 0x00000004ff28723e */ /* 0x000fe200030006ff */
        /* <DEDUP_REMOVED lines=13> */
[----:B------:R-:W-:Y:S01]  /*ae40*/  F2FP.F16.E4M3.UNPACK_B R4, R4 ;  /* 0x00000004ff04723e */ /* 0x000fe200020006ff */
        /* <DEDUP_REMOVED lines=10> */
[--C-:B------:R-:W-:Y:S02]  /*aef0*/  HADD2.F32 R28, -RZ, R4.reuse.H1_H1 ;  /* 0x30000004ff1c7230 */ /* 0x100fe40000004100 */
[C---:B------:R-:W-:Y:S01]  /*af00*/  FMUL.FTZ R29, R14.reuse, R47 ;  /* 0x0000002f0e1d7220 */ /* 0x040fe20000410000 */
[-C--:B------:R-:W-:Y:S01]  /*af10*/  FMUL.FTZ R14, R14, R39.reuse ;  /* 0x000000270e0e7220 */ /* 0x080fe20000410000 */
[----:B------:R-:W-:Y:S02]  /*af20*/  F2FP.SATFINITE.E4M3.F32.PACK_AB_MERGE_C R54, R57, R54, RZ ;  /* 0x000000363936723e */ /* 0x000fe400048070ff */
[C---:B------:R-:W-:Y:S01]  /*af30*/  FFMA.FTZ R40, R10.reuse, R39, -R29 ;  /* 0x000000270a287223 */ /* 0x040fe2000001081d */
        /* <DEDUP_REMOVED lines=30> */
.L_x_9145:
[----:B------:R-:W-:Y:S05]  /*b120*/  BSYNC B1 ;  /* 0x0000000000017941 */ /* 0x000fea0003800000 */
.L_x_9144:
[----:B------:R-:W-:Y:S05]  /*b130*/  @P1 BRA `(.L_x_9131) ;  /* 0x0000001000001947 */ /* 0x000fea0003800000 */
[----:B------:R-:W2:Y:S01]  /*b140*/  LDL R51, [R1+0x60] ;  /* 0x0000600001337983 */ /* 0x000ea20000100800 */
[----:B-1---5:R-:W-:Y:S02]  /*b150*/  SHF.R.U32.HI R4, RZ, 0x8, R32 ;  /* 0x00000008ff047819 */ /* 0x022fe40000011620 */
[----:B------:R-:W-:Y:S02]  /*b160*/  SHF.R.S32.HI R9, RZ, 0x1f, R63 ;  /* 0x0000001fff097819 */ /* 0x000fe4000001143f */
[----:B------:R-:W-:Y:S02]  /*b170*/  LOP3.LUT R3, R32, 0xff, RZ, 0xc0, !PT ;  /* 0x000000ff20037812 */ /* 0x000fe400078ec0ff */
[----:B------:R-:W-:Y:S02]  /*b180*/  LOP3.LUT R4, R4, 0xff, RZ, 0xc0, !PT ;  /* 0x000000ff04047812 */ /* 0x000fe400078ec0ff */
[----:B------:R-:W-:Y:S02]  /*b190*/  LEA.HI R9, R9, R63, RZ, 0x4 ;  /* 0x0000003f09097211 */ /* 0x000fe400078f20ff */
[----:B------:R-:W-:-:S02]  /*b1a0*/  PRMT R12, R4, 0x7604, R3 ;  /* 0x00007604040c7816 */ /* 0x000fc40000000003 */
[----:B------:R-:W-:Y:S02]  /*b1b0*/  SHF.R.U32.HI R4, RZ, 0x8, R34 ;  /* 0x00000008ff047819 */ /* 0x000fe40000011622 */
[----:B------:R-:W-:Y:S02]  /*b1c0*/  SHF.R.S32.HI R9, RZ, 0x4, R9 ;  /* 0x00000004ff097819 */ /* 0x000fe40000011409 */
[----:B------:R-:W-:Y:S02]  /*b1d0*/  LOP3.LUT R3, R34, 0xff, RZ, 0xc0, !PT ;  /* 0x000000ff22037812 */ /* 0x000fe400078ec0ff */
[----:B------:R-:W-:Y:S02]  /*b1e0*/  SHF.R.U32.HI R8, RZ, 0x8, R24 ;  /* 0x00000008ff087819 */ /* 0x000fe40000011618 */
[----:B------:R-:W-:Y:S02]  /*b1f0*/  LOP3.LUT R4, R4, 0xff, RZ, 0xc0, !PT ;  /* 0x000000ff04047812 */ /* 0x000fe400078ec0ff */
[----:B------:R-:W-:-:S02]  /*b200*/  LEA.HI R0, R0, R9, RZ, 0x1c ;  /* 0x0000000900007211 */ /* 0x000fc400078fe0ff */
[----:B------:R-:W-:Y:S02]  /*b210*/  LOP3.LUT R7, R24, 0xff, RZ, 0xc0, !PT ;  /* 0x000000ff18077812 */ /* 0x000fe400078ec0ff */
[----:B------:R-:W-:Y:S02]  /*b220*/  LOP3.LUT R8, R8, 0xff, RZ, 0xc0, !PT ;  /* 0x000000ff08087812 */ /* 0x000fe400078ec0ff */
[----:B------:R-:W-:Y:S02]  /*b230*/  PRMT R21, R4, 0x7604, R3 ;  /* 0x0000760404157816 */ /* 0x000fe40000000003 */
[C---:B------:R-:W-:Y:S01]  /*b240*/  LEA.HI R3, R0.reuse, R0, RZ, 0x1 ;  /* 0x0000000000037211 */ /* 0x040fe200078f08ff */
[----:B------:R-:W-:Y:S01]  /*b250*/  IMAD.SHL.U32 R0, R0, 0x10, RZ ;  /* 0x0000001000007824 */ /* 0x000fe200078e00ff */
[----:B------:R-:W-:Y:S02]  /*b260*/  PRMT R31, R8, 0x7604, R7 ;  /* 0x00007604081f7816 */ /* 0x000fe40000000007 */
[----:B------:R-:W-:-:S02]  /*b270*/  SHF.R.U32.HI R6, RZ, 0x8, R33 ;  /* 0x00000008ff067819 */ /* 0x000fc40000011621 */
[----:B------:R-:W-:Y:S02]  /*b280*/  SHF.R.U32.HI R8, RZ, 0x8, R26 ;  /* 0x00000008ff087819 */ /* 0x000fe4000001161a */
[----:B------:R-:W-:Y:S02]  /*b290*/  SHF.R.S32.HI R3, RZ, 0x1, R3 ;  /* 0x00000001ff037819 */ /* 0x000fe40000011403 */
[----:B------:R-:W-:Y:S02]  /*b2a0*/  LOP3.LUT R0, R62, 0x10, R0, 0xf8, !PT ;  /* 0x000000103e007812 */ /* 0x000fe400078ef800 */
[----:B------:R-:W-:Y:S02]  /*b2b0*/  LOP3.LUT R5, R33, 0xff, RZ, 0xc0, !PT ;  /* 0x000000ff21057812 */ /* 0x000fe400078ec0ff */
[----:B------:R-:W-:Y:S02]  /*b2c0*/  LOP3.LUT R6, R6, 0xff, RZ, 0xc0, !PT ;  /* 0x000000ff06067812 */ /* 0x000fe400078ec0ff */
[----:B------:R-:W-:Y:S01]  /*b2d0*/  LOP3.LUT R20, R8, 0xff, RZ, 0xc0, !PT ;  /* 0x000000ff08147812 */ /* 0x000fe200078ec0ff */
[----:B------:R-:W-:Y:S01]  /*b2e0*/  IMAD R8, R3, 0x1800, R61 ;  /* 0x0000180003087824 */ /* 0x000fe200078e023d */
[----:B0-----:R-:W-:-:S02]  /*b2f0*/  SHF.R.U32.HI R10, RZ, 0x8, R25 ;  /* 0x00000008ff0a7819 */ /* 0x001fc40000011619 */
[----:B------:R-:W-:Y:S02]  /*b300*/  LOP3.LUT R0, R0, R60, RZ, 0x3c, !PT ;  /* 0x0000003c00007212 */ /* 0x000fe400078e3cff */
[----:B------:R-:W-:Y:S02]  /*b310*/  PRMT R14, R6, 0x7604, R5 ;  /* 0x00007604060e7816 */ /* 0x000fe40000000005 */
[----:B------:R-:W-:Y:S02]  /*b320*/  SHF.R.U32.HI R6, RZ, 0x8, R35 ;  /* 0x00000008ff067819 */ /* 0x000fe40000011623 */
[----:B------:R-:W-:Y:S02]  /*b330*/  LOP3.LUT R9, R25, 0xff, RZ, 0xc0, !PT ;  /* 0x000000ff19097812 */ /* 0x000fe400078ec0ff */
[----:B------:R-:W-:Y:S02]  /*b340*/  LOP3.LUT R11, R26, 0xff, RZ, 0xc0, !PT ;  /* 0x000000ff1a0b7812 */ /* 0x000fe400078ec0ff */
[----:B------:R-:W-:-:S02]  /*b350*/  LOP3.LUT R10, R10, 0xff, RZ, 0xc0, !PT ;  /* 0x000000ff0a0a7812 */ /* 0x000fc400078ec0ff */
[----:B------:R-:W-:Y:S02]  /*b360*/  IADD3 R0, R17, R8, R0 ;  /* 0x0000000811007210 */ /* 0x000fe40007ffe000 */
[----:B------:R-:W-:Y:S02]  /*b370*/  LOP3.LUT R5, R35, 0xff, RZ, 0xc0, !PT ;  /* 0x000000ff23057812 */ /* 0x000fe400078ec0ff */
[----:B------:R-:W-:Y:S02]  /*b380*/  LOP3.LUT R6, R6, 0xff, RZ, 0xc0, !PT ;  /* 0x000000ff06067812 */ /* 0x000fe400078ec0ff */
[----:B------:R-:W-:Y:S02]  /*b390*/  PRMT R30, R10, 0x7604, R9 ;  /* 0x000076040a1e7816 */ /* 0x000fe40000000009 */
[----:B------:R-:W-:Y:S02]  /*b3a0*/  PRMT R39, R20, 0x7604, R11 ;  /* 0x0000760414277816 */ /* 0x000fe4000000000b */
[----:B------:R-:W0:Y:S01]  /*b3b0*/  LDS.128 R8, [R0+0xf000] ;  /* 0x00f0000000087984 */ /* 0x000e220000000c00 */
[----:B------:R-:W-:-:S02]  /*b3c0*/  PRMT R29, R6, 0x7604, R5 ;  /* 0x00007604061d7816 */ /* 0x000fc40000000005 */
[----:B------:R-:W-:Y:S02]  /*b3d0*/  SHF.R.U32.HI R28, RZ, 0x8, R27 ;  /* 0x00000008ff1c7819 */ /* 0x000fe4000001161b */
        /* <DEDUP_REMOVED lines=8> */
[----:B------:R-:W-:Y:S02]  /*b460*/  PRMT R15, R13, 0x7054, R14 ;  /* 0x000070540d0f7816 */ /* 0x000fe4000000000e */
[----:B------:R-:W-:Y:S02]  /*b470*/  SHF.R.U32.HI R13, RZ, 0x10, R25 ;  /* 0x00000010ff0d7819 */ /* 0x000fe40000011619 */
[----:B------:R-:W-:-:S02]  /*b480*/  LOP3.LUT R3, R3, 0xff, RZ, 0xc0, !PT ;  /* 0x000000ff03037812 */ /* 0x000fc400078ec0ff */
[----:B------:R-:W-:Y:S02]  /*b490*/  SHF.R.U32.HI R14, RZ, 0x10, R26 ;  /* 0x00000010ff0e7819 */ /* 0x000fe4000001161a */
[----:B------:R-:W-:Y:S02]  /*b4a0*/  LOP3.LUT R13, R13, 0xff, RZ, 0xc0, !PT ;  /* 0x000000ff0d0d7812 */ /* 0x000fe400078ec0ff */
[----:B------:R-:W-:Y:S02]  /*b4b0*/  PRMT R3, R3, 0x7054, R12 ;  /* 0x0000705403037816 */ /* 0x000fe4000000000c */
[----:B------:R-:W-:Y:S02]  /*b4c0*/  SHF.R.U32.HI R12, RZ, 0x10, R24 ;  /* 0x00000010ff0c7819 */ /* 0x000fe40000011618 */
[----:B------:R-:W-:Y:S02]  /*b4d0*/  LOP3.LUT R14, R14, 0xff, RZ, 0xc0, !PT ;  /* 0x000000ff0e0e7812 */ /* 0x000fe400078ec0ff */
[----:B------:R-:W-:-:S02]  /*b4e0*/  PRMT R37, R13, 0x7054, R30 ;  /* 0x000070540d257816 */ /* 0x000fc4000000001e */
[----:B------:R-:W-:Y:S02]  /*b4f0*/  SHF.R.U32.HI R28, RZ, 0x10, R35 ;  /* 0x00000010ff1c7819 */ /* 0x000fe40000011623 */
[----:B------:R-:W-:Y:S02]  /*b500*/  LOP3.LUT R12, R12, 0xff, RZ, 0xc0, !PT ;  /* 0x000000ff0c0c7812 */ /* 0x000fe400078ec0ff */
[----:B------:R-:W-:Y:S02]  /*b510*/  PRMT R41, R14, 0x7054, R39 ;  /* 0x000070540e297816 */ /* 0x000fe40000000027 */
[----:B------:R-:W-:Y:S02]  /*b520*/  PRMT R21, R20, 0x7054, R21 ;  /* 0x0000705414157816 */ /* 0x000fe40000000015 */
[----:B------:R-:W-:Y:S02]  /*b530*/  LOP3.LUT R39, R37, 0xff000000, R25, 0xf8, !PT ;  /* 0xff00000025277812 */ /* 0x000fe400078ef819 */
[----:B------:R-:W-:-:S02]  /*b540*/  SHF.R.U32.HI R20, RZ, 0x10, R27 ;  /* 0x00000010ff147819 */ /* 0x000fc4000001161b */
[----:B------:R-:W-:Y:S02]  /*b550*/  LOP3.LUT R28, R28, 0xff, RZ, 0xc0, !PT ;  /* 0x000000ff1c1c7812 */ /* 0x000fe400078ec0ff */
[----:B------:R-:W-:Y:S02]  /*b560*/  PRMT R31, R12, 0x7054, R31 ;  /* 0x000070540c1f7816 */ /* 0x000fe4000000001f */
[----:B------:R-:W-:Y:S02]  /*b570*/  LOP3.LUT R13, R3, 0xff000000, R32, 0xf8, !PT ;  /* 0xff000000030d7812 */ /* 0x000fe400078ef820 */
[----:B------:R-:W-:Y:S02]  /*b580*/  LOP3.LUT R32, R15, 0xff000000, R33, 0xf8, !PT ;  /* 0xff0000000f207812 */ /* 0x000fe400078ef821 */
[----:B------:R-:W-:Y:S02]  /*b590*/  LOP3.LUT R12, R41, 0xff000000, R26, 0xf8, !PT ;  /* 0xff000000290c7812 */ /* 0x000fe400078ef81a */
[----:B------:R-:W-:-:S02]  /*b5a0*/  F2FP.F16.E4M3.UNPACK_B R41, R39 ;  /* 0x00000027ff29723e */ /* 0x000fc400020006ff */
[----:B0-----:R-:W-:Y:S02]  /*b5b0*/  F2FP.F16.E4M3.UNPACK_B R26, R9 ;  /* 0x00000009ff1a723e */ /* 0x001fe400020006ff */
[----:B------:R-:W-:Y:S01]  /*b5c0*/  LOP3.LUT R20, R20, 0xff, RZ, 0xc0, !PT ;  /* 0x000000ff14147812 */ /* 0x000fe200078ec0ff */
[--C-:B------:R-:W-:Y:S01]  /*b5d0*/  HADD2.F32 R42, -RZ, R41.reuse.H0_H0 ;  /* 0x20000029ff2a7230 */ /* 0x100fe20000004100 */
[----:B------:R-:W-:Y:S01]  /*b5e0*/  PRMT R29, R28, 0x7054, R29 ;  /* 0x000070541c1d7816 */ /* 0x000fe2000000001d */
[----:B------:R-:W-:Y:S01]  /*b5f0*/  HADD2.F32 R41, -RZ, R41.H1_H1 ;  /* 0x30000029ff297230 */ /* 0x000fe20000004100 */
[----:B------:R-:W-:Y:S02]  /*b600*/  F2FP.F16.E4M3.UNPACK_B R28, R32 ;  /* 0x00000020ff1c723e */ /* 0x000fe400020006ff */
[----:B------:R-:W-:Y:S02]  /*b610*/  PRMT R43, R20, 0x7054, R43 ;  /* 0x00007054142b7816 */ /* 0x000fe4000000002b */
[----:B------:R-:W-:Y:S01]  /*b620*/  LOP3.LUT R3, R21, 0xff000000, R34, 0xf8, !PT ;  /* 0xff00000015037812 */ /* 0x000fe200078ef822 */
[--C-:B------:R-:W-:Y:S01]  /*b630*/  HADD2.F32 R40, -RZ, R28.reuse.H0_H0 ;  /* 0x2000001cff287230 */ /* 0x100fe20000004100 */
[----:B------:R-:W-:Y:S01]  /*b640*/  LOP3.LUT R43, R43, 0xff000000, R27, 0xf8, !PT ;  /* 0xff0000002b2b7812 */ /* 0x000fe200078ef81b */
[----:B------:R-:W-:Y:S01]  /*b650*/  HADD2.F32 R33, -RZ, R28.H1_H1 ;  /* 0x3000001cff217230 */ /* 0x000fe20000004100 */
[----:B------:R-:W-:-:S02]  /*b660*/  F2FP.F16.E4M3.UNPACK_B R21, R8 ;  /* 0x00000008ff15723e */ /* 0x000fc400020006ff */
[----:B------:R-:W-:Y:S02]  /*b670*/  F2FP.F16.E4M3.UNPACK_B R37, R8.H1 ;  /* 0x00000008ff25723e */ /* 0x000fe400030006ff */
[----:B------:R-:W-:Y:S02]  /*b680*/  F2FP.F16.E4M3.UNPACK_B R27, R9.H1 ;  /* 0x00000009ff1b723e */ /* 0x000fe400030006ff */
[----:B------:R-:W-:Y:S02]  /*b690*/  F2FP.F16.E4M3.UNPACK_B R39, R39.H1 ;  /* 0x00000027ff27723e */ /* 0x000fe400030006ff */
[----:B------:R-:W-:Y:S02]  /*b6a0*/  F2FP.F16.E4M3.UNPACK_B R32, R32.H1 ;  /* 0x00000020ff20723e */ /* 0x000fe400030006ff */
[----:B------:R-:W-:Y:S02]  /*b6b0*/  LOP3.LUT R35, R29, 0xff000000, R35, 0xf8, !PT ;  /* 0xff0000001d237812 */ /* 0x000fe400078ef823 */
[----:B------:R-:W-:Y:S01]  /*b6c0*/  LOP3.LUT R24, R31, 0xff000000, R24, 0xf8, !PT ;  /* 0xff0000001f187812 */ /* 0x000fe200078ef818 */
[--C-:B------:R-:W-:Y:S01]  /*b6d0*/  HADD2.F32 R28, -RZ, R32.reuse.H0_H0 ;  /* 0x20000020ff1c7230 */ /* 0x100fe20000004100 */
[-C--:B------:R-:W-:Y:S01]  /*b6e0*/  F2FP.F16.E4M3.UNPACK_B R30, R11.reuse ;  /* 0x0000000bff1e723e */ /* 0x080fe200020006ff */
[----:B------:R-:W-:Y:S01]  /*b6f0*/  HADD2.F32 R32, -RZ, R32.H1_H1 ;  /* 0x30000020ff207230 */ /* 0x000fe20000004100 */
[----:B------:R-:W-:-:S02]  /*b700*/  F2FP.F16.E4M3.UNPACK_B R38, R11.H1 ;  /* 0x0000000bff26723e */ /* 0x000fc400030006ff */
[----:B------:R-:W-:Y:S02]  /*b710*/  F2FP.F16.E4M3.UNPACK_B R11, R10.H1 ;  /* 0x0000000aff0b723e */ /* 0x000fe400030006ff */
[----:B------:R-:W-:Y:S01]  /*b720*/  F2FP.F16.E4M3.UNPACK_B R44, R43.H1 ;  /* 0x0000002bff2c723e */ /* 0x000fe200030006ff */
[----:B--2---:R-:W0:Y:S02]  /*b730*/  LDS.128 R4, [R51+0xf000] ;  /* 0x00f0000033047984 */ /* 0x004e240000000c00 */
[-C--:B0-----:R-:W-:Y:S02]  /*b740*/  F2FP.F16.E4M3.UNPACK_B R14, R5.reuse ;  /* 0x00000005ff0e723e */ /* 0x081fe400020006ff */
[----:B------:R-:W-:Y:S01]  /*b750*/  F2FP.F16.E4M3.UNPACK_B R25, R5.H1 ;  /* 0x00000005ff19723e */ /* 0x000fe200030006ff */
[----:B------:R-:W-:Y:S01]  /*b760*/  HADD2.F32 R5, -RZ, R26.H0_H0 ;  /* 0x2000001aff057230 */ /* 0x000fe20000004100 */
[-C--:B------:R-:W-:Y:S01]  /*b770*/  F2FP.F16.E4M3.UNPACK_B R29, R7.reuse ;  /* 0x00000007ff1d723e */ /* 0x080fe200020006ff */
[----:B------:R-:W-:Y:S01]  /*b780*/  HADD2.F32 R15, -RZ, R14.H0_H0 ;  /* 0x2000000eff0f7230 */ /* 0x000fe20000004100 */
[----:B------:R-:W-:Y:S01]  /*b790*/  F2FP.F16.E4M3.UNPACK_B R34, R7.H1 ;  /* 0x00000007ff22723e */ /* 0x000fe200030006ff */
[----:B------:R-:W-:-:S02]  /*b7a0*/  HADD2.F32 R26, -RZ, R26.H1_H1 ;  /* 0x3000001aff1a7230 */ /* 0x000fc40000004100 */
[C---:B------:R-:W-:Y:S01]  /*b7b0*/  FMUL.FTZ R8, R5.reuse, R42 ;  /* 0x0000002a05087220 */ /* 0x040fe20000410000 */
[----:B------:R-:W-:Y:S01]  /*b7c0*/  FMUL.FTZ R9, R5, R40 ;  /* 0x0000002805097220 */ /* 0x000fe20000410000 */
[----:B------:R-:W-:Y:S01]  /*b7d0*/  HADD2.F32 R14, -RZ, R14.H1_H1 ;  /* 0x3000000eff0e7230 */ /* 0x000fe20000004100 */
[----:B------:R-:W-:Y:S01]  /*b7e0*/  F2FP.F16.E4M3.UNPACK_B R20, R4 ;  /* 0x00000004ff14723e */ /* 0x000fe200020006ff */
[C---:B------:R-:W-:Y:S01]  /*b7f0*/  FFMA.FTZ R5, R15.reuse, R40, -R8 ;  /* 0x000000280f057223 */ /* 0x040fe20000010808 */
[----:B------:R-:W-:Y:S02]  /*b800*/  HADD2.F32 R40, -RZ, R39.H0_H0 ;  /* 0x20000027ff287230 */ /* 0x000fe40000004100 */
[C---:B------:R-:W-:Y:S01]  /*b810*/  FMUL.FTZ R45, R26.reuse, R41 ;  /* 0x000000291a2d7220 */ /* 0x040fe20000410000 */
[----:B------:R-:W-:Y:S02]  /*b820*/  HADD2.F32 R8, -RZ, R27.H0_H0 ;  /* 0x2000001bff087230 */ /* 0x000fe40000004100 */
[----:B------:R-:W-:Y:S01]  /*b830*/  FFMA.FTZ R9, R15, R42, R9 ;  /* 0x0000002a0f097223 */ /* 0x000fe20000010009 */
[----:B------:R-:W-:Y:S01]  /*b840*/  FMUL.FTZ R26, R26, R33 ;  /* 0x000000211a1a7220 */ /* 0x000fe20000410000 */
[----:B------:R-:W-:Y:S01]  /*b850*/  HADD2.F32 R15, -RZ, R25.H0_H0 ;  /* 0x20000019ff0f7230 */ /* 0x000fe20000004100 */
[----:B------:R-:W-:Y:S01]  /*b860*/  F2FP.F16.E4M3.UNPACK_B R31, R4.H1 ;  /* 0x00000004ff1f723e */ /* 0x000fe200030006ff */
[C---:B------:R-:W-:Y:S01]  /*b870*/  FMUL.FTZ R42, R8.reuse, R40 ;  /* 0x00000028082a7220 */ /* 0x040fe20000410000 */
[----:B------:R-:W-:Y:S01]  /*b880*/  F2FP.F16.E4M3.UNPACK_B R4, R6 ;  /* 0x00000006ff04723e */ /* 0x000fe200020006ff */
[----:B------:R-:W-:Y:S01]  /*b890*/  FMUL.FTZ R47, R8, R28 ;  /* 0x0000001c082f7220 */ /* 0x000fe20000410000 */
[----:B------:R-:W-:Y:S01]  /*b8a0*/  F2FP.F16.E4M3.UNPACK_B R7, R6.H1 ;  /* 0x00000006ff07723e */ /* 0x000fe200030006ff */
[C---:B------:R-:W-:Y:S01]  /*b8b0*/  FFMA.FTZ R8, R14.reuse, R41, R26 ;  /* 0x000000290e087223 */ /* 0x040fe2000001001a */
[----:B------:R-:W-:Y:S01]  /*b8c0*/  F2FP.F16.E4M3.UNPACK_B R6, R10 ;  /* 0x0000000aff06723e */ /* 0x000fe200020006ff */
[----:B------:R-:W-:Y:S01]  /*b8d0*/  FFMA.FTZ R10, R14, R33, -R45 ;  /* 0x000000210e0a7223 */ /* 0x000fe2000001082d */
[----:B------:R-:W-:Y:S01]  /*b8e0*/  F2FP.F16.E4M3.UNPACK_B R41, R43 ;  /* 0x0000002bff29723e */ /* 0x000fe200020006ff */
[C---:B------:R-:W-:Y:S01]  /*b8f0*/  FFMA.FTZ R14, R15.reuse, R28, -R42 ;  /* 0x0000001c0f0e7223 */ /* 0x040fe2000001082a */
[-C--:B------:R-:W-:Y:S01]  /*b900*/  F2FP.F16.E4M3.UNPACK_B R33, R35.reuse ;  /* 0x00000023ff21723e */ /* 0x080fe200020006ff */
[----:B------:R-:W-:Y:S01]  /*b910*/  FFMA.FTZ R15, R15, R40, R47 ;  /* 0x000000280f0f7223 */ /* 0x000fe2000001002f */
[----:B------:R-:W-:Y:S01]  /*b920*/  HADD2.F32 R40, -RZ, R39.H1_H1 ;  /* 0x30000027ff287230 */ /* 0x000fe20000004100 */
[----:B------:R-:W-:Y:S01]  /*b930*/  F2FP.F16.E4M3.UNPACK_B R35, R35.H1 ;  /* 0x00000023ff23723e */ /* 0x000fe200030006ff */
[----:B------:R-:W-:-:S02]  /*b940*/  HADD2.F32 R27, -RZ, R27.H1_H1 ;  /* 0x3000001bff1b7230 */ /* 0x000fc40000004100 */
[----:B------:R-:W-:Y:S02]  /*b950*/  HADD2.F32 R28, -RZ, R25.H1_H1 ;  /* 0x30000019ff1c7230 */ /* 0x000fe40000004100 */
[----:B------:R-:W-:Y:S02]  /*b960*/  HADD2.F32 R42, -RZ, R41.H0_H0 ;  /* 0x20000029ff2a7230 */ /* 0x000fe40000004100 */
[C---:B------:R-:W-:Y:S01]  /*b970*/  FMUL.FTZ R45, R27.reuse, R40 ;  /* 0x000000281b2d7220 */ /* 0x040fe20000410000 */
[----:B------:R-:W-:Y:S02]  /*b980*/  HADD2.F32 R25, -RZ, R30.H0_H0 ;  /* 0x2000001eff197230 */ /* 0x000fe40000004100 */
[----:B------:R-:W-:Y:S01]  /*b990*/  FMUL.FTZ R27, R27, R32 ;  /* 0x000000201b1b7220 */ /* 0x000fe20000410000 */
[----:B------:R-:W-:Y:S02]  /*b9a0*/  HADD2.F32 R39, -RZ, R33.H0_H0 ;  /* 0x20000021ff277230 */ /* 0x000fe40000004100 */
[----:B------:R-:W-:-:S02]  /*b9b0*/  HADD2.F32 R26, -RZ, R29.H0_H0 ;  /* 0x2000001dff1a7230 */ /* 0x000fc40000004100 */
[C---:B------:R-:W-:Y:S01]  /*b9c0*/  FMUL.FTZ R47, R25.reuse, R42 ;  /* 0x0000002a192f7220 */ /* 0x040fe20000410000 */
[----:B------:R-:W-:Y:S02]  /*b9d0*/  HADD2.F32 R41, -RZ, R41.H1_H1 ;  /* 0x30000029ff297230 */ /* 0x000fe40000004100 */
[-C--:B------:R-:W-:Y:S01]  /*b9e0*/  FMUL.FTZ R49, R25, R39.reuse ;  /* 0x0000002719317220 */ /* 0x080fe20000410000 */
[C---:B------:R-:W-:Y:S01]  /*b9f0*/  FFMA.FTZ R25, R28.reuse, R32, -R45 ;  /* 0x000000201c197223 */ /* 0x040fe2000001082d */
[----:B------:R-:W-:Y:S01]  /*ba00*/  FFMA.FTZ R28, R28, R40, R27 ;  /* 0x000000281c1c7223 */ /* 0x000fe2000001001b */
[C---:B------:R-:W-:Y:S01]  /*ba10*/  FFMA.FTZ R27, R26.reuse, R39, -R47 ;  /* 0x000000271a1b7223 */ /* 0x040fe2000001082f */
        /* <DEDUP_REMOVED lines=8> */
[C---:B------:R-:W-:Y:S01]  /*baa0*/  FMUL.FTZ R50, R32.reuse, R42 ;  /* 0x0000002a20327220 */ /* 0x040fe20000410000 */
[----:B------:R-:W-:Y:S02]  /*bab0*/  HADD2.F32 R33, -RZ, R34.H0_H0 ;  /* 0x20000022ff217230 */ /* 0x000fe40000004100 */
[-C--:B------:R-:W-:Y:S01]  /*bac0*/  FMUL.FTZ R43, R32, R40.reuse ;  /* 0x00000028202b7220 */ /* 0x080fe20000410000 */
[----:B------:R-:W-:Y:S01]  /*bad0*/  HADD2.F32 R30, -RZ, R30.H1_H1 ;  /* 0x3000001eff1e7230 */ /* 0x000fe20000004100 */
[----:B------:R-:W-:Y:S01]  /*bae0*/  F2FP.SATFINITE.E4M3.F32.PACK_AB_MERGE_C R9, R8, R9, R15 ;  /* 0x000000090809723e */ /* 0x000fe2000480700f */
[----:B------:R-:W-:Y:S02]  /*baf0*/  HADD2.F32 R29, -RZ, R29.H1_H1 ;  /* 0x3000001dff1d7230 */ /* 0x000fe40000004100 */
[C---:B------:R-:W-:Y:S01]  /*bb00*/  FFMA.FTZ R32, R33.reuse, R40, -R50 ;  /* 0x0000002821207223 */ /* 0x040fe20000010832 */
[----:B------:R-:W-:Y:S01]  /*bb10*/  FFMA.FTZ R33, R33, R42, R43 ;  /* 0x0000002a21217223 */ /* 0x000fe2000001002b */
[C---:B------:R-:W-:Y:S01]  /*bb20*/  FMUL.FTZ R46, R30.reuse, R41 ;  /* 0x000000291e2e7220 */ /* 0x040fe20000410000 */
[----:B------:R-:W-:Y:S01]  /*bb30*/  F2FP.F16.E4M3.UNPACK_B R43, R24.H1 ;  /* 0x00000018ff2b723e */ /* 0x000fe200030006ff */
[----:B------:R-:W-:Y:S01]  /*bb40*/  FMUL.FTZ R48, R30, R39 ;  /* 0x000000271e307220 */ /* 0x000fe20000410000 */
[----:B------:R-:W-:Y:S01]  /*bb50*/  F2FP.F16.E4M3.UNPACK_B R40, R13.H1 ;  /* 0x0000000dff28723e */ /* 0x000fe200030006ff */
[----:B------:R-:W-:Y:S01]  /*bb60*/  FFMA.FTZ R30, R29, R39, -R46 ;  /* 0x000000271d1e7223 */ /* 0x000fe2000001082e */
[----:B------:R-:W-:-:S02]  /*bb70*/  HADD2.F32 R42, -RZ, R35.H1_H1 ;  /* 0x30000023ff2a7230 */ /* 0x000fc40000004100 */
[----:B------:R-:W-:Y:S01]  /*bb80*/  FFMA.FTZ R29, R29, R41, R48 ;  /* 0x000000291d1d7223 */ /* 0x000fe20000010030 */
[----:B------:R-:W-:Y:S02]  /*bb90*/  HADD2.F32 R44, -RZ, R44.H1_H1 ;  /* 0x3000002cff2c7230 */ /* 0x000fe40000004100 */
[----:B------:R-:W-:Y:S02]  /*bba0*/  HADD2.F32 R39, -RZ, R38.H1_H1 ;  /* 0x30000026ff277230 */ /* 0x000fe40000004100 */
        /* <DEDUP_REMOVED lines=10> */
[----:B------:R-:W-:Y:S01]  /*bc50*/  FFMA.FTZ R52, R35, R44, R49 ;  /* 0x0000002c23347223 */ /* 0x000fe20000010031 */
[----:B------:R-:W-:-:S02]  /*bc60*/  HADD2.F32 R40, -RZ, R40.H1_H1 ;  /* 0x30000028ff287230 */ /* 0x000fc40000004100 */
[C---:B------:R-:W-:Y:S01]  /*bc70*/  FFMA.FTZ R45, R34.reuse, R45, R38 ;  /* 0x0000002d222d7223 */ /* 0x040fe20000010026 */
[----:B------:R-:W-:Y:S02]  /*bc80*/  HADD2.F32 R38, -RZ, R43.H1_H1 ;  /* 0x3000002bff267230 */ /* 0x000fe40000004100 */
[----:B------:R-:W-:Y:S01]  /*bc90*/  FFMA.FTZ R47, R35, R42, -R46 ;  /* 0x0000002a232f7223 */ /* 0x000fe2000001082e */
[----:B------:R-:W-:Y:S01]  /*bca0*/  FFMA.FTZ R44, R34, R41, -R39 ;  /* 0x00000029222c7223 */ /* 0x000fe20000010827 */
        /* <DEDUP_REMOVED lines=73> */
.L_x_9131:
[----:B------:R-:W-:Y:S05]  /*c140*/  BSYNC B0 ;  /* 0x0000000000007941 */ /* 0x000fea0003800000 */
.L_x_9121:
        /* <DEDUP_REMOVED lines=8> */
.L_x_9118:
[----:B------:R-:W-:-:S13]  /*c1d0*/  ISETP.NE.AND P0, PT, R157, 0x3, PT ;  /* 0x000000039d00780c */ /* 0x000fda0003f05270 */
[----:B------:R-:W-:Y:S05]  /*c1e0*/  @!P0 BRA `(.L_x_9146) ;  /* 0x0000000000048947 */ /* 0x000fea0003800000 */
[----:B------:R-:W-:Y:S01]  /*c1f0*/  BPT.TRAP 0x1 ;  /* 0x000000040000795c */ /* 0x000fe20000300000 */
.L_x_9146:
[----:B-1----:R-:W-:Y:S01]  /*c200*/  IMAD R3, R18, 0x8, R17 ;  /* 0x0000000812037824 */ /* 0x002fe200078e0211 */
[----:B0-2---:R-:W-:-:S04]  /*c210*/  SHF.L.U32 R0, R22, 0x1f, RZ ;  /* 0x0000001f16007819 */ /* 0x005fc800000006ff */
[----:B------:R0:W1:Y:S01]  /*c220*/  SYNCS.PHASECHK.TRANS64.TRYWAIT P2, [R3+URZ+0x19c30], R0 ;  /* 0x019c3000030075a7 */ /* 0x000062000804017f */
[----:B------:R-:W-:Y:S05]  /*c230*/  @!P0 BRA `(.L_x_9147) ;  /* 0x0000000000048947 */ /* 0x000fea0003800000 */
[----:B------:R-:W-:Y:S01]  /*c240*/  BPT.TRAP 0x1 ;  /* 0x000000040000795c */ /* 0x000fe20000300000 */
.L_x_9147:
[----:B---3-5:R-:W2:Y:S02]  /*c250*/  S2R R4, SR_TID.X ;  /* 0x0000000000047919 */ /* 0x028ea40000002100 */
[----:B--2---:R-:W-:-:S04]  /*c260*/  LOP3.LUT R4, R4, 0x7f, RZ, 0xc0, !PT ;  /* 0x0000007f04047812 */ /* 0x004fc800078ec0ff */
[----:B------:R-:W-:Y:S01]  /*c270*/  ISETP.NE.AND P1, PT, R4, RZ, PT ;  /* 0x000000ff0400720c */ /* 0x000fe20003f25270 */
[----:B-1----:R-:W-:-:S12]  /*c280*/  @P2 BRA `(.L_x_9148) ;  /* 0x0000000000082947 */ /* 0x002fd80003800000 */
[----:B------:R-:W1:Y:S02]  /*c290*/  SYNCS.PHASECHK.TRANS64.TRYWAIT P2, [R3+URZ+0x19c30], R0 ;  /* 0x019c3000030075a7 */ /* 0x000e64000804017f */
[----:B-1----:R-:W-:Y:S05]  /*c2a0*/  @!P2 BRA `(.L_x_9149) ;  /* 0x000001480084a947 */ /* 0x002fea0003800000 */
.L_x_9148:
[----:B------:R-:W-:Y:S05]  /*c2b0*/  WARPSYNC.ALL ;  /* 0x0000000000007948 */ /* 0x000fea0003800000 */
[----:B01----:R-:W-:Y:S01]  /*c2c0*/  VIADD R0, R17, 0x13800 ;  /* 0x0001380011007836 */ /* 0x003fe20000000000 */
[----:B------:R-:W2:Y:S01]  /*c2d0*/  LDL R96, [R1+0x20] ;  /* 0x0000200001607983 */ /* 0x000ea20000100800 */
[----:B------:R-:W-:-:S03]  /*c2e0*/  IMAD.MOV.U32 R9, RZ, RZ, -0x3ffffff0 ;  /* 0xc0000010ff097424 */ /* 0x000fc600078e00ff */
[----:B------:R-:W3:Y:S01]  /*c2f0*/  LDL R94, [R1+0x3c] ;  /* 0x00003c00015e7983 */ /* 0x000ee20000100800 */
[----:B------:R-:W-:Y:S01]  /*c300*/  SHF.R.U32.HI R0, RZ, 0x4, R0 ;  /* 0x00000004ff007819 */ /* 0x000fe20000011600 */
[----:B------:R-:W-:Y:S01]  /*c310*/  IMAD.MOV.U32 R5, RZ, RZ, -0x3ffffff0 ;  /* 0xc0000010ff057424 */ /* 0x000fe200078e00ff */
[----:B------:R-:W-:Y:S01]  /*c320*/  LOP3.LUT R8, R36, 0x10000, RZ, 0xfc, !PT ;  /* 0x0001000024087812 */ /* 0x000fe200078efcff */
[----:B------:R-:W-:Y:S01]  /*c330*/  IMAD.MOV.U32 R13, RZ, RZ, -0x3ffffff0 ;  /* 0xc0000010ff0d7424 */ /* 0x000fe200078e00ff */
[----:B------:R-:W-:Y:S01]  /*c340*/  LOP3.LUT R0, R0, 0x3fff, RZ, 0xc0, !PT ;  /* 0x00003fff00007812 */ /* 0x000fe200078ec0ff */
[----:B------:R-:W-:Y:S01]  /*c350*/  IMAD.MOV.U32 R7, RZ, RZ, -0x3ffffff0 ;  /* 0xc0000010ff077424 */ /* 0x000fe200078e00ff */
[----:B------:R-:W0:Y:S02]  /*c360*/  LDC.64 R14, c[0x0][0x9e0] ;  /* 0x00027800ff0e7b82 */ /* 0x000e240000000a00 */
[----:B------:R-:W-:-:S05]  /*c370*/  LOP3.LUT R4, R0, 0x10000, RZ, 0xfc, !PT ;  /* 0x0001000000047812 */ /* 0x000fca00078efcff */
[----:B------:R1:W-:Y:S01]  /*c380*/  STL [R1+0x1c], R4 ;  /* 0x00001c0401007387 */ /* 0x0003e20000100800 */
[----:B------:R-:W-:Y:S02]  /*c390*/  R2UR UR4, R8 ;  /* 0x00000000080472ca */ /* 0x000fe400000e0000 */
[----:B------:R-:W-:Y:S02]  /*c3a0*/  R2UR UR5, R9 ;  /* 0x00000000090572ca */ /* 0x000fe400000e0000 */
[----:B------:R-:W-:Y:S01]  /*c3b0*/  R2UR UR7, R5 ;  /* 0x00000000050772ca */ /* 0x000fe200000e0000 */
[----:B------:R-:W-:Y:S01]  /*c3c0*/  WARPGROUP.ARRIVE ;  /* 0x00000000000079c5 */ /* 0x000fe20000000000 */
[----:B------:R-:W4:Y:S01]  /*c3d0*/  LDL R90, [R1+0x64] ;  /* 0x00006400015a7983 */ /* 0x000f220000100800 */
[----:B-1----:R-:W-:-:S03]  /*c3e0*/  IMAD R4, R18, 0x300, R4 ;  /* 0x0000030012047824 */ /* 0x002fc600078e0204 */
[----:B------:R-:W4:Y:S02]  /*c3f0*/  LDL.LU R20, [R1+0x24] ;  /* 0x0000240001147983 */ /* 0x000f240000300800 */
[----:B------:R-:W-:-:S13]  /*c400*/  R2UR UR6, R4 ;  /* 0x00000000040672ca */ /* 0x000fda00000e0000 */
[----:B------:R-:W-:Y:S01]  /*c410*/  QGMMA.64x128x32.F32.E4M3.E4M3 R24, gdesc[UR4], RZ, !UPT, gsb0 ;  /* 0x01e00000041879f3 */ /* 0x000fe2000c0008ff */
[----:B------:R-:W-:Y:S02]  /*c420*/  VIADD R12, R8, 0x180 ;  /* 0x00000180080c7836 */ /* 0x000fe40000000000 */
[----:B------:R-:W-:Y:S01]  /*c430*/  VIADD R6, R4, 0x100 ;  /* 0x0000010004067836 */ /* 0x000fe20000000000 */
[----:B------:R-:W-:Y:S02]  /*c440*/  R2UR UR5, R13 ;  /* 0x000000000d0572ca */ /* 0x000fe400000e0000 */
[----:B------:R-:W-:Y:S02]  /*c450*/  R2UR UR4, R12 ;  /* 0x000000000c0472ca */ /* 0x000fe400000e0000 */
[----:B------:R-:W-:Y:S02]  /*c460*/  R2UR UR6, R6 ;  /* 0x00000000060672ca */ /* 0x000fe400000e0000 */
[----:B------:R-:W-:Y:S01]  /*c470*/  R2UR UR7, R7 ;  /* 0x00000000070772ca */ /* 0x000fe200000e0000 */
[----:B------:R-:W-:-:S02]  /*c480*/  VIADD R10, R8, 0x300 ;  /* 0x00000300080a7836 */ /* 0x000fc40000000000 */
[----:B------:R-:W-:Y:S02]  /*c490*/  VIADD R4, R4, 0x200 ;  /* 0x0000020004047836 */ /* 0x000fe40000000000 */
[----:B------:R-:W-:Y:S02]  /*c4a0*/  IMAD.MOV.U32 R11, RZ, RZ, -0x3ffffff0 ;  /* 0xc0000010ff0b7424 */ /* 0x000fe400078e00ff */
[----:B------:R-:W-:Y:S01]  /*c4b0*/  IMAD.MOV.U32 R5, RZ, RZ, -0x3ffffff0 ;  /* 0xc0000010ff057424 */ /* 0x000fe200078e00ff */
[----:B------:R-:W-:Y:S02]  /*c4c0*/  WARPGROUP.DEPBAR.LE gsb0, 0x0 ;  /* 0x00008000000079c5 */ /* 0x000fe40000010000 */
[----:B------:R-:W-:-:S06]  /*c4d0*/  WARPGROUP.ARRIVE ;  /* 0x00000000000079c5 */ /* 0x000fcc0000000000 */
[----:B------:R-:W-:Y:S01]  /*c4e0*/  QGMMA.64x128x32.F32.E4M3.E4M3 R24, gdesc[UR4], R24, gsb0 ;  /* 0x01e00000041879f3 */ /* 0x000fe20008000818 */
[----:B------:R-:W-:Y:S02]  /*c4f0*/  R2UR UR4, R10 ;  /* 0x000000000a0472ca */ /* 0x000fe400000e0000 */
[----:B------:R-:W-:Y:S02]  /*c500*/  R2UR UR5, R11 ;  /* 0x000000000b0572ca */ /* 0x000fe400000e0000 */
[----:B------:R-:W-:Y:S02]  /*c510*/  R2UR UR6, R4 ;  /* 0x00000000040672ca */ /* 0x000fe400000e0000 */
[----:B------:R-:W-:Y:S01]  /*c520*/  R2UR UR7, R5 ;  /* 0x00000000050772ca */ /* 0x000fe200000e0000 */
[----:B------:R-:W-:-:S04]  /*c530*/  IMAD.MOV.U32 R4, RZ, RZ, -0x80 ;  /* 0xffffff80ff047424 */ /* 0x000fc800078e00ff */
[----:B------:R-:W-:Y:S02]  /*c540*/  IMAD R21, R89, R4, 0x80 ;  /* 0x0000008059157424 */ /* 0x000fe400078e0204 */
[----:B------:R-:W-:Y:S01]  /*c550*/  @!P1 VIADD R0, R3, 0x19c40 ;  /* 0x00019c4003009836 */ /* 0x000fe20000000000 */
[----:B0-----:R-:W-:-:S04]  /*c560*/  ISETP.GE.AND P2, PT, R15, 0x1, PT ;  /* 0x000000010f00780c */ /* 0x001fc80003f46270 */
[----:B------:R-:W-:Y:S01]  /*c570*/  @!P1 PRMT R0, RZ, 0x654, R0 ;  /* 0x00000654ff009816 */ /* 0x000fe20000000000 */
[----:B------:R-:W-:Y:S02]  /*c580*/  WARPGROUP.DEPBAR.LE gsb0, 0x0 ;  /* 0x00008000000079c5 */ /* 0x000fe40000010000 */
[----:B------:R-:W-:-:S06]  /*c590*/  WARPGROUP.ARRIVE ;  /* 0x00000000000079c5 */ /* 0x000fcc0000000000 */
[----:B------:R-:W-:Y:S01]  /*c5a0*/  QGMMA.64x128x32.F32.E4M3.E4M3 R24, gdesc[UR4], R24, gsb0 ;  /* 0x01e00000041879f3 */ /* 0x000fe20008000818 */
[----:B----4-:R-:W-:Y:S01]  /*c5b0*/  IMAD R152, R20, 0xc0, R90 ;  /* 0x000000c014987824 */ /* 0x010fe200078e025a */
[----:B------:R-:W-:Y:S01]  /*c5c0*/  ULDC UR4, c[0x0][0x9dc] ;  /* 0x0002770000047ab9 */ /* 0x000fe20000000800 */
[----:B--2---:R-:W-:-:S03]  /*c5d0*/  IMAD.IADD R3, R96, 0x1, R21 ;  /* 0x0000000160037824 */ /* 0x004fc600078e0215 */
[----:B------:R0:W-:Y:S01]  /*c5e0*/  STL [R1+0x10], R152 ;  /* 0x0000109801007387 */ /* 0x0001e20000100800 */
[----:B------:R-:W-:Y:S01]  /*c5f0*/  IMAD.U32 R7, RZ, RZ, UR4 ;  /* 0x00000004ff077e24 */ /* 0x000fe2000f8e00ff */
[--C-:B---3--:R-:W-:Y:S01]  /*c600*/  IADD3 R5, -R94, 0x1, R3.reuse ;  /* 0x000000015e057810 */ /* 0x108fe20007ffe103 */
[----:B------:R-:W-:-:S03]  /*c610*/  IMAD R20, R156, -0x2, R3 ;  /* 0xfffffffe9c147824 */ /* 0x000fc600078e0203 */
[----:B------:R-:W-:Y:S01]  /*c620*/  LOP3.LUT R6, RZ, R7, RZ, 0x33, !PT ;  /* 0x00000007ff067212 */ /* 0x000fe200078e33ff */
[----:B------:R-:W-:Y:S01]  /*c630*/  IMAD R5, R156, -0x2, R5 ;  /* 0xfffffffe9c057824 */ /* 0x000fe200078e0205 */
[----:B------:R-:W-:-:S03]  /*c640*/  LOP3.LUT R16, R16, 0xffffff7f, RZ, 0xc0, !PT ;  /* 0xffffff7f10107812 */ /* 0x000fc600078ec0ff */
[C---:B------:R-:W-:Y:S02]  /*c650*/  IMAD.IADD R3, R5.reuse, 0x1, R14 ;  /* 0x0000000105037824 */ /* 0x040fe400078e020e */
[----:B------:R-:W-:Y:S01]  /*c660*/  IMAD.IADD R6, R5, 0x1, R6 ;  /* 0x0000000105067824 */ /* 0x000fe200078e0206 */
[----:B------:R-:W-:Y:S02]  /*c670*/  @P2 LOP3.LUT R16, R16, 0x80, RZ, 0xfc, !PT ;  /* 0x0000008010102812 */ /* 0x000fe400078efcff */
[----:B------:R-:W-:Y:S01]  /*c680*/  VIADDMNMX R90, R152, R3, R20, PT ;  /* 0x00000003985a7246 */ /* 0x000fe20003800114 */
[----:B------:R-:W-:Y:S01]  /*c690*/  IMAD.IADD R92, R6, 0x1, R152 ;  /* 0x00000001065c7824 */ /* 0x000fe200078e0298 */
[----:B------:R-:W-:Y:S02]  /*c6a0*/  WARPGROUP.DEPBAR.LE gsb0, 0x0 ;  /* 0x00008000000079c5 */ /* 0x000fe40000010000 */
[----:B------:R1:W-:Y:S02]  /*c6b0*/  @!P1 SYNCS.ARRIVE.TRANS64.RED.A1T0 RZ, [R0+URZ], RZ ;  /* 0x000000ff00ff99a7 */ /* 0x0003e4000810043f */
[----:B-1----:R-:W-:Y:S01]  /*c6c0*/  LEA R0, R89, 0xffffff80, 0x7 ;  /* 0xffffff8059007811 */ /* 0x002fe200078e38ff */
[----:B0-----:R-:W-:Y:S06]  /*c6d0*/  @!P2 BRA `(.L_x_9150) ;  /* 0x000000000050a947 */ /* 0x001fec0003800000 */
        /* <DEDUP_REMOVED lines=11> */
.L_x_9152:
[----:B------:R-:W-:-:S13]  /*c790*/  ISETP.NE.AND P2, PT, R15, 0x1, PT ;  /* 0x000000010f00780c */ /* 0x000fda0003f45270 */
[----:B------:R-:W0:Y:S02]  /*c7a0*/  @P2 LDC.64 R4, c[0x0][0x9e8] ;  /* 0x00027a00ff042b82 */ /* 0x000e240000000a00 */
[----:B0-----:R-:W-:-:S05]  /*c7b0*/  @P2 IMAD.HI.U32 R4, R91, R4, RZ ;  /* 0x000000045b042227 */ /* 0x001fca00078e00ff */
[----:B------:R-:W-:-:S07]  /*c7c0*/  @P2 SHF.R.U32.HI R91, RZ, R5, R4 ;  /* 0x00000005ff5b2219 */ /* 0x000fce0000011604 */
.L_x_9153:
[----:B------:R-:W-:Y:S05]  /*c7d0*/  BSYNC B0 ;  /* 0x0000000000007941 */ /* 0x000fea0003800000 */
.L_x_9151:
[----:B------:R-:W-:-:S04]  /*c7e0*/  IMAD R91, R91, R15, -R0 ;  /* 0x0000000f5b5b7224 */ /* 0x000fc800078e0a00 */
[----:B------:R-:W-:-:S05]  /*c7f0*/  IMAD R91, R156, -0x2, R91 ;  /* 0xfffffffe9c5b7824 */ /* 0x000fca00078e025b */
[----:B------:R-:W-:Y:S02]  /*c800*/  VIMNMX R92, R92, R91, !PT ;  /* 0x0000005b5c5c7248 */ /* 0x000fe40007fe0100 */
[----:B------:R-:W-:-:S07]  /*c810*/  VIADDMNMX R90, R91, R15, R90, PT ;  /* 0x0000000f5b5a7246 */ /* 0x000fce000380015a */
.L_x_9150:
[C---:B------:R-:W-:Y:S01]  /*c820*/  ISETP.GE.AND P3, PT, R21.reuse, 0x9, PT ;  /* 0x000000091500780c */ /* 0x040fe20003f66270 */
[----:B------:R-:W-:Y:S01]  /*c830*/  VIADD R4, R152, 0x8 ;  /* 0x0000000898047836 */ /* 0x000fe20000000000 */
[C---:B------:R-:W-:Y:S02]  /*c840*/  ISETP.GE.AND P2, PT, R21.reuse, 0x2, PT ;  /* 0x000000021500780c */ /* 0x040fe40003f46270 */
[----:B------:R-:W-:Y:S01]  /*c850*/  LOP3.LUT R16, R16, 0xfffffffe, RZ, 0xc0, !PT ;  /* 0xfffffffe10107812 */ /* 0x000fe200078ec0ff */
[----:B------:R-:W-:Y:S01]  /*c860*/  IMAD.IADD R6, R6, 0x1, R4 ;  /* 0x0000000106067824 */ /* 0x000fe200078e0204 */
[----:B------:R-:W-:Y:S01]  /*c870*/  ISETP.GT.AND P4, PT, R92, 0x1, !P2 ;  /* 0x000000015c00780c */ /* 0x000fe20005784270 */
[----:B------:R0:W-:Y:S01]  /*c880*/  STL [R1+0xc], R4 ;  /* 0x00000c0401007387 */ /* 0x0001e20000100800 */
[----:B------:R-:W-:Y:S02]  /*c890*/  ISETP.GE.AND P5, PT, R21, 0xa, PT ;  /* 0x0000000a1500780c */ /* 0x000fe40003fa6270 */
[----:B------:R-:W-:-:S02]  /*c8a0*/  ISETP.LT.OR P4, PT, R90, 0x2, P4 ;  /* 0x000000025a00780c */ /* 0x000fc40002781670 */
[----:B------:R-:W-:Y:S02]  /*c8b0*/  ISETP.GE.AND P6, PT, R21, 0x1, PT ;  /* 0x000000011500780c */ /* 0x000fe40003fc6270 */
[----:B------:R-:W-:Y:S02]  /*c8c0*/  @P3 LOP3.LUT R16, R16, 0x1, RZ, 0xfc, !PT ;  /* 0x0000000110103812 */ /* 0x000fe400078efcff */
[----:B------:R-:W-:Y:S02]  /*c8d0*/  ISETP.GT.AND P3, PT, R92, 0x8, !P3 ;  /* 0x000000085c00780c */ /* 0x000fe40005f64270 */
[----:B------:R-:W-:Y:S02]  /*c8e0*/  FSEL R25, R25, -INF , !P4 ;  /* 0xff80000019197808 */ /* 0x000fe40006000000 */
[----:B------:R-:W-:Y:S02]  /*c8f0*/  ISETP.LT.OR P3, PT, R90, 0x9, P3 ;  /* 0x000000095a00780c */ /* 0x000fe40001f61670 */
        /* <DEDUP_REMOVED lines=14> */
[----:B------:R-:W-:Y:S02]  /*c9e0*/  ISETP.GT.AND P3, PT, R92, 0x11, !P4 ;  /* 0x000000115c00780c */ /* 0x000fe40006764270 */
[----:B------:R-:W-:Y:S02]  /*c9f0*/  VIADDMNMX R20, R4, R3, R20, PT ;  /* 0x0000000304147246 */ /* 0x000fe40003800114 */
[----:B------:R-:W-:Y:S02]  /*ca00*/  ISETP.LT.OR P3, PT, R90, 0x12, P3 ;  /* 0x000000125a00780c */ /* 0x000fe40001f61670 */
[----:B------:R-:W-:Y:S02]  /*ca10*/  @P4 LOP3.LUT R16, R16, 0x2000000, RZ, 0xfc, !PT ;  /* 0x0200000010104812 */ /* 0x000fe400078efcff */
[----:B------:R-:W-:-:S02]  /*ca20*/  ISETP.GE.AND P4, PT, R21, 0x19, PT ;  /* 0x000000191500780c */ /* 0x000fc40003f86270 */
        /* <DEDUP_REMOVED lines=156> */
[----:B0-----:R-:W-:Y:S05]  /*d3f0*/  @!P5 BRA `(.L_x_9154) ;  /* 0x000000000054d947 */ /* 0x001fea0003800000 */
        /* <DEDUP_REMOVED lines=12> */
.L_x_9156:
[----:B------:R-:W-:-:S13]  /*d4c0*/  ISETP.NE.AND P5, PT, R15, 0x1, PT ;  /* 0x000000010f00780c */ /* 0x000fda0003fa5270 */
[----:B------:R-:W0:Y:S02]  /*d4d0*/  @P5 LDC.64 R4, c[0x0][0x9e8] ;  /* 0x00027a00ff045b82 */ /* 0x000e240000000a00 */
[----:B0-----:R-:W-:-:S05]  /*d4e0*/  @P5 IMAD.HI.U32 R4, R3, R4, RZ ;  /* 0x0000000403045227 */ /* 0x001fca00078e00ff */
[----:B------:R-:W-:-:S07]  /*d4f0*/  @P5 SHF.R.U32.HI R3, RZ, R5, R4 ;  /* 0x00000005ff035219 */ /* 0x000fce0000011604 */
.L_x_9157:
[----:B------:R-:W-:Y:S05]  /*d500*/  BSYNC B0 ;  /* 0x0000000000007941 */ /* 0x000fea0003800000 */
.L_x_9155:
[----:B------:R-:W-:-:S04]  /*d510*/  IMAD R3, R3, R15, -R0 ;  /* 0x0000000f03037224 */ /* 0x000fc800078e0a00 */
[----:B------:R-:W-:-:S05]  /*d520*/  IMAD R3, R156, -0x2, R3 ;  /* 0xfffffffe9c037824 */ /* 0x000fca00078e0203 */
[----:B------:R-:W-:Y:S02]  /*d530*/  VIMNMX R6, R6, R3, !PT ;  /* 0x0000000306067248 */ /* 0x000fe40007fe0100 */
[----:B------:R-:W-:-:S07]  /*d540*/  VIADDMNMX R20, R3, R15, R20, PT ;  /* 0x0000000f03147246 */ /* 0x000fce0003800114 */
.L_x_9154:
[----:B------:R-:W-:Y:S01]  /*d550*/  ISETP.GT.AND P2, PT, R6, 0x1, !P2 ;  /* 0x000000010600780c */ /* 0x000fe20005744270 */
[----:B------:R-:W-:Y:S01]  /*d560*/  IMAD.IADD R14, R88, 0x1, R14 ;  /* 0x00000001580e7824 */ /* 0x000fe200078e020e */
        /* <DEDUP_REMOVED lines=77> */
[----:B------:R-:W-:Y:S01]  /*da40*/  ISETP.GT.AND P6, PT, R6, RZ, !P6 ;  /* 0x000000ff0600720c */ /* 0x000fe200077c4270 */
[----:B------:R-:W0:Y:S01]  /*da50*/  SHFL.BFLY PT, R3, R0, 0x2, 0x1f ;  /* 0x0c401f0000037f89 */ /* 0x000e2200000e0000 */
[----:B------:R-:W-:Y:S02]  /*da60*/  FSEL R127, R50, -INF , !P2 ;  /* 0xff800000327f7808 */ /* 0x000fe40005000000 */
[----:B------:R-:W-:Y:S02]  /*da70*/  LOP3.LUT P2, RZ, R16, 0x20000, RZ, 0xc0, !PT ;  /* 0x0002000010ff7812 */ /* 0x000fe4000784c0ff */
[----:B------:R-:W-:Y:S02]  /*da80*/  ISETP.LT.OR P6, PT, R20, 0x1, P6 ;  /* 0x000000011400780c */ /* 0x000fe400037c1670 */
[----:B------:R-:W-:Y:S02]  /*da90*/  ISETP.GT.AND P2, PT, R6, 0x31, !P2 ;  /* 0x000000310600780c */ /* 0x000fe40005744270 */
[----:B------:R-:W-:-:S02]  /*daa0*/  FSEL R26, R26, -INF , !P6 ;  /* 0xff8000001a1a7808 */ /* 0x000fc40007000000 */
[----:B------:R-:W-:Y:S02]  /*dab0*/  ISETP.LT.OR P2, PT, R20, 0x32, P2 ;  /* 0x000000321400780c */ /* 0x000fe40001741670 */
[----:B------:R-:W-:Y:S02]  /*dac0*/  ISETP.GT.AND P3, PT, R6, 0x71, !P3 ;  /* 0x000000710600780c */ /* 0x000fe40005f64270 */
[----:B------:R-:W-:Y:S02]  /*dad0*/  FSEL R51, R51, -INF , !P2 ;  /* 0xff80000033337808 */ /* 0x000fe40005000000 */
[----:B------:R-:W-:Y:S02]  /*dae0*/  LOP3.LUT P2, RZ, R16, 0x10000, RZ, 0xc0, !PT ;  /* 0x0001000010ff7812 */ /* 0x000fe4000784c0ff */
[C---:B------:R-:W-:Y:S02]  /*daf0*/  ISETP.GT.AND P4, PT, R6.reuse, 0x78, !P4 ;  /* 0x000000780600780c */ /* 0x040fe40006784270 */
[----:B------:R-:W-:-:S02]  /*db00*/  ISETP.GT.AND P2, PT, R6, 0x38, !P2 ;  /* 0x000000380600780c */ /* 0x000fc40005744270 */
[C---:B------:R-:W-:Y:S02]  /*db10*/  ISETP.LT.OR P3, PT, R20.reuse, 0x72, P3 ;  /* 0x000000721400780c */ /* 0x040fe40001f61670 */
[----:B------:R-:W-:Y:S02]  /*db20*/  ISETP.LT.OR P2, PT, R20, 0x39, P2 ;  /* 0x000000391400780c */ /* 0x000fe40001741670 */
[----:B0-----:R-:W-:Y:S02]  /*db30*/  FMNMX.FTZ R28, R0, R3, !PT ;  /* 0x00000003001c7209 */ /* 0x001fe40007810000 */
[----:B------:R-:W-:Y:S02]  /*db40*/  FSEL R129, R54, -INF , !P2 ;  /* 0xff80000036817808 */ /* 0x000fe40005000000 */
[----:B------:R-:W-:Y:S01]  /*db50*/  LOP3.LUT P2, RZ, R16, 0x8000, RZ, 0xc0, !PT ;  /* 0x0000800010ff7812 */ /* 0x000fe2000784c0ff */
[----:B------:R-:W0:Y:S01]  /*db60*/  SHFL.BFLY PT, R3, R28, 0x1, 0x1f ;  /* 0x0c201f001c037f89 */ /* 0x000e2200000e0000 */
[----:B------:R-:W-:-:S02]  /*db70*/  FMNMX.FTZ R0, R26, R27, !PT ;  /* 0x0000001b1a007209 */ /* 0x000fc40007810000 */
[----:B------:R-:W-:Y:S02]  /*db80*/  ISETP.GT.AND P2, PT, R6, 0x39, !P2 ;  /* 0x000000390600780c */ /* 0x000fe40005744270 */
[----:B------:R-:W-:Y:S02]  /*db90*/  FMNMX.FTZ R0, R5, R0, !PT ;  /* 0x0000000005007209 */ /* 0x000fe40007810000 */
[----:B------:R-:W-:Y:S02]  /*dba0*/  ISETP.LT.OR P2, PT, R20, 0x3a, P2 ;  /* 0x0000003a1400780c */ /* 0x000fe40001741670 */
[----:B------:R-:W-:Y:S02]  /*dbb0*/  FMNMX.FTZ R0, R31, R0, !PT ;  /* 0x000000001f007209 */ /* 0x000fe40007810000 */
[----:B------:R-:W-:Y:S02]  /*dbc0*/  FSEL R55, R55, -INF , !P2 ;  /* 0xff80000037377808 */ /* 0x000fe40005000000 */
        /* <DEDUP_REMOVED lines=38> */
[C---:B------:R-:W-:Y:S02]  /*de30*/  LOP3.LUT P5, RZ, R16.reuse, 0x4, RZ, 0xc0, !PT ;  /* 0x0000000410ff7812 */ /* 0x040fe400078ac0ff */
[----:B------:R-:W-:Y:S02]  /*de40*/  FSEL R67, R67, -INF , !P2 ;  /* 0xff80000043437808 */ /* 0x000fe40005000000 */
[----:B------:R-:W-:Y:S02]  /*de50*/  LOP3.LUT P2, RZ, R16, 0x100, RZ, 0xc0, !PT ;  /* 0x0000010010ff7812 */ /* 0x000fe4000784c0ff */
[----:B------:R-:W-:Y:S02]  /*de60*/  FMNMX.FTZ R0, R135, R0, !PT ;  /* 0x0000000087007209 */ /* 0x000fe40007810000 */
[----:B------:R-:W-:-:S02]  /*de70*/  ISETP.GT.AND P2, PT, R6, 0x58, !P2 ;  /* 0x000000580600780c */ /* 0x000fc40005744270 */
[----:B------:R-:W-:Y:S02]  /*de80*/  FMNMX.FTZ R0, R67, R0, !PT ;  /* 0x0000000043007209 */ /* 0x000fe40007810000 */
[----:B------:R-:W-:Y:S02]  /*de90*/  ISETP.LT.OR P2, PT, R20, 0x59, P2 ;  /* 0x000000591400780c */ /* 0x000fe40001741670 */
[----:B0-----:R-:W-:Y:S02]  /*dea0*/  FMNMX.FTZ R3, R28, R3, !PT ;  /* 0x000000031c037209 */ /* 0x001fe40007810000 */
[----:B------:R-:W-:Y:S02]  /*deb0*/  FSEL R137, R70, -INF , !P2 ;  /* 0xff80000046897808 */ /* 0x000fe40005000000 */
[----:B------:R-:W-:Y:S01]  /*dec0*/  LOP3.LUT P2, RZ, R16, 0x40, RZ, 0xc0, !PT ;  /* 0x0000004010ff7812 */ /* 0x000fe2000784c0ff */
[----:B------:R-:W-:-:S01]  /*ded0*/  FFMA.FTZ R143, R2, R3, -8 ;  /* 0xc1000000028f7423 */ /* 0x000fc20000010003 */
[----:B------:R-:W-:-:S02]  /*dee0*/  FMNMX.FTZ R0, R137, R0, !PT ;  /* 0x0000000089007209 */ /* 0x000fc40007810000 */
[----:B------:R-:W-:Y:S02]  /*def0*/  ISETP.GT.AND P2, PT, R6, 0x59, !P2 ;  /* 0x000000590600780c */ /* 0x000fe40005744270 */
[C---:B------:R-:W-:Y:S02]  /*df00*/  ISETP.LT.OR P4, PT, R20.reuse, 0x79, P4 ;  /* 0x000000791400780c */ /* 0x040fe40002781670 */
[----:B------:R-:W-:Y:S02]  /*df10*/  ISETP.LT.OR P2, PT, R20, 0x5a, P2 ;  /* 0x0000005a1400780c */ /* 0x000fe40001741670 */
[----:B------:R-:W-:Y:S02]  /*df20*/  FSEL R83, R83, -INF , !P3 ;  /* 0xff80000053537808 */ /* 0x000fe40005800000 */
[----:B------:R-:W-:Y:S02]  /*df30*/  FSEL R71, R71, -INF , !P2 ;  /* 0xff80000047477808 */ /* 0x000fe40005000000 */
[----:B------:R-:W-:-:S02]  /*df40*/  LOP3.LUT P2, RZ, R16, 0x20, RZ, 0xc0, !PT ;  /* 0x0000002010ff7812 */ /* 0x000fc4000784c0ff */
[----:B------:R-:W-:Y:S02]  /*df50*/  FMNMX.FTZ R0, R71, R0, !PT ;  /* 0x0000000047007209 */ /* 0x000fe40007810000 */
[----:B------:R-:W-:Y:S02]  /*df60*/  ISETP.GT.AND P2, PT, R6, 0x60, !P2 ;  /* 0x000000600600780c */ /* 0x000fe40005744270 */
[----:B------:R-:W-:Y:S02]  /*df70*/  ISETP.GE.AND P6, PT, R15, 0x1, PT ;  /* 0x000000010f00780c */ /* 0x000fe40003fc6270 */
[----:B------:R-:W-:-:S04]  /*df80*/  ISETP.LT.OR P2, PT, R20, 0x61, P2 ;  /* 0x000000611400780c */ /* 0x000fc80001741670 */
[----:B------:R-:W-:Y:S02]  /*df90*/  FSEL R139, R74, -INF , !P2 ;  /* 0xff8000004a8b7808 */ /* 0x000fe40005000000 */
[----:B------:R-:W-:Y:S02]  /*dfa0*/  LOP3.LUT P2, RZ, R16, 0x10, RZ, 0xc0, !PT ;  /* 0x0000001010ff7812 */ /* 0x000fe4000784c0ff */
[----:B------:R-:W-:Y:S02]  /*dfb0*/  FMNMX.FTZ R0, R139, R0, !PT ;  /* 0x000000008b007209 */ /* 0x000fe40007810000 */
[----:B------:R-:W-:-:S04]  /*dfc0*/  ISETP.GT.AND P2, PT, R6, 0x61, !P2 ;  /* 0x000000610600780c */ /* 0x000fc80005744270 */
[----:B------:R-:W-:-:S04]  /*dfd0*/  ISETP.LT.OR P2, PT, R20, 0x62, P2 ;  /* 0x000000621400780c */ /* 0x000fc80001741670 */
[----:B------:R-:W-:Y:S02]  /*dfe0*/  FSEL R75, R75, -INF , !P2 ;  /* 0xff8000004b4b7808 */ /* 0x000fe40005000000 */
[----:B------:R-:W-:Y:S02]  /*dff0*/  LOP3.LUT P2, RZ, R16, 0x8, RZ, 0xc0, !PT ;  /* 0x0000000810ff7812 */ /* 0x000fe4000784c0ff */
[----:B------:R-:W-:Y:S02]  /*e000*/  FMNMX.FTZ R0, R75, R0, !PT ;  /* 0x000000004b007209 */ /* 0x000fe40007810000 */
[----:B------:R-:W-:-:S04]  /*e010*/  ISETP.GT.AND P2, PT, R6, 0x68, !P2 ;  /* 0x000000680600780c */ /* 0x000fc80005744270 */
[----:B------:R-:W-:-:S04]  /*e020*/  ISETP.LT.OR P2, PT, R20, 0x69, P2 ;  /* 0x000000691400780c */ /* 0x000fc80001741670 */
[----:B------:R-:W-:Y:S02]  /*e030*/  FSEL R141, R78, -INF , !P2 ;  /* 0xff8000004e8d7808 */ /* 0x000fe40005000000 */
[----:B------:R-:W-:Y:S02]  /*e040*/  ISETP.GT.AND P2, PT, R6, 0x69, !P5 ;  /* 0x000000690600780c */ /* 0x000fe40006f44270 */
[----:B------:R-:W-:Y:S02]  /*e050*/  FMNMX.FTZ R0, R141, R0, !PT ;  /* 0x000000008d007209 */ /* 0x000fe40007810000 */
[----:B------:R-:W-:Y:S02]  /*e060*/  ISETP.LT.OR P2, PT, R20, 0x6a, P2 ;  /* 0x0000006a1400780c */ /* 0x000fe40001741670 */
[----:B------:R-:W-:Y:S02]  /*e070*/  LOP3.LUT P5, RZ, R16, 0x10000000, RZ, 0xc0, !PT ;  /* 0x1000000010ff7812 */ /* 0x000fe400078ac0ff */
[----:B------:R-:W-:-:S02]  /*e080*/  FSEL R79, R79, -INF , !P2 ;  /* 0xff8000004f4f7808 */ /* 0x000fc40005000000 */
[----:B------:R-:W-:Y:S02]  /*e090*/  FSETP.NEU.FTZ.AND P2, PT, R3, -INF , PT ;  /* 0xff8000000300780b */ /* 0x000fe40003f5d000 */
[----:B------:R-:W-:Y:S02]  /*e0a0*/  FMNMX.FTZ R0, R79, R0, !PT ;  /* 0x000000004f007209 */ /* 0x000fe40007810000 */
[----:B------:R-:W-:Y:S02]  /*e0b0*/  FSEL R143, R143, RZ, P2 ;  /* 0x000000ff8f8f7208 */ /* 0x000fe40001000000 */
[----:B------:R-:W-:Y:S02]  /*e0c0*/  LOP3.LUT P2, RZ, R16, 0x8000000, RZ, 0xc0, !PT ;  /* 0x0800000010ff7812 */ /* 0x000fe4000784c0ff */
[----:B------:R-:W-:Y:S01]  /*e0d0*/  ISETP.GT.AND P5, PT, R6, 0x79, !P5 ;  /* 0x000000790600780c */ /* 0x000fe20006fa4270 */
[----:B------:R-:W-:-:S01]  /*e0e0*/  FFMA.FTZ R4, R2, R24, -R143 ;  /* 0x0000001802047223 */ /* 0x000fc2000001088f */
[----:B------:R-:W-:Y:S01]  /*e0f0*/  ISETP.GT.AND P2, PT, R6, 0x70, !P2 ;  /* 0x000000700600780c */ /* 0x000fe20005744270 */
[----:B------:R-:W-:-:S01]  /*e100*/  FFMA.FTZ R24, R2, R91, -R143 ;  /* 0x0000005b02187223 */ /* 0x000fc2000001088f */
[C-C-:B------:R-:W-:Y:S01]  /*e110*/  FFMA.FTZ R28, R2.reuse, R93, -R143.reuse ;  /* 0x0000005d021c7223 */ /* 0x140fe2000001088f */
[----:B------:R-:W-:-:S01]  /*e120*/  FFMA.FTZ R93, R2, R57, -R143 ;  /* 0x00000039025d7223 */ /* 0x000fc2000001088f */
[----:B------:R-:W-:Y:S01]  /*e130*/  ISETP.LT.OR P2, PT, R20, 0x71, P2 ;  /* 0x000000711400780c */ /* 0x000fe20001741670 */
[----:B------:R-:W-:-:S01]  /*e140*/  FFMA.FTZ R30, R2, R95, -R143 ;  /* 0x0000005f021e7223 */ /* 0x000fc2000001088f */
[----:B------:R-:W-:Y:S01]  /*e150*/  ISETP.LT.OR P5, PT, R20, 0x7a, P5 ;  /* 0x0000007a1400780c */ /* 0x000fe20002fa1670 */
[----:B------:R-:W-:-:S01]  /*e160*/  FFMA.FTZ R32, R2, R97, -R143 ;  /* 0x0000006102207223 */ /* 0x000fc2000001088f */
[----:B------:R-:W-:Y:S01]  /*e170*/  FSEL R91, R82, -INF , !P2 ;  /* 0xff800000525b7808 */ /* 0x000fe20005000000 */
[----:B------:R-:W-:-:S01]  /*e180*/  FFMA.FTZ R25, R2, R25, -R143 ;  /* 0x0000001902197223 */ /* 0x000fc2000001088f */
[----:B------:R-:W-:Y:S01]  /*e190*/  FSEL R57, R86, -INF , !P4 ;  /* 0xff80000056397808 */ /* 0x000fe20006000000 */
[----:B------:R-:W-:Y:S01]  /*e1a0*/  MUFU.EX2 R4, R4 ;  /* 0x0000000400047308 */ /* 0x000fe20000000800 */
[----:B------:R-:W-:Y:S01]  /*e1b0*/  FMNMX.FTZ R0, R91, R0, !PT ;  /* 0x000000005b007209 */ /* 0x000fe20007810000 */
[C-C-:B------:R-:W-:Y:S01]  /*e1c0*/  FFMA.FTZ R29, R2.reuse, R29, -R143.reuse ;  /* 0x0000001d021d7223 */ /* 0x140fe2000001088f */
[----:B------:R-:W-:Y:S01]  /*e1d0*/  FSEL R87, R87, -INF , !P5 ;  /* 0xff80000057577808 */ /* 0x000fe20006800000 */
        /* <DEDUP_REMOVED lines=13> */
[----:B------:R-:W-:-:S01]  /*e2b0*/  FFMA.FTZ R53, R2, R53, -R143 ;  /* 0x0000003502357223 */ /* 0x000fc2000001088f */
[----:B------:R-:W0:Y:S01]  /*e2c0*/  SHFL.BFLY PT, R95, R0, 0x2, 0x1f ;  /* 0x0c401f00005f7f89 */ /* 0x000e2200000e0000 */
        /* <DEDUP_REMOVED lines=13> */
[----:B------:R-:W-:Y:S08]  /*e3a0*/  MUFU.EX2 R28, R28 ;  /* 0x0000001c001c7308 */ /* 0x000ff00000000800 */
[----:B------:R-:W-:Y:S01]  /*e3b0*/  MUFU.EX2 R33, R33 ;  /* 0x0000002100217308 */ /* 0x000fe20000000800 */
[----:B-1----:R-:W-:-:S02]  /*e3c0*/  F2FP.SATFINITE.E4M3.F32.PACK_AB_MERGE_C R148, R29, R24, RZ ;  /* 0x000000181d94723e */ /* 0x002fc400048070ff */
[----:B0-----:R-:W-:Y:S01]  /*e3d0*/  FMNMX.FTZ R50, R0, R95, !PT ;  /* 0x0000005f00327209 */ /* 0x001fe20007810000 */
        /* <DEDUP_REMOVED lines=8> */
[----:B------:R-:W-:Y:S01]  /*e460*/  MUFU.EX2 R41, R41 ;  /* 0x0000002900297308 */ /* 0x000fe20000000800 */
[----:B------:R-:W-:-:S01]  /*e470*/  FFMA.FTZ R81, R2, R85, -R143 ;  /* 0x0000005502517223 */ /* 0x000fc2000001088f */
[----:B------:R-:W-:Y:S01]  /*e480*/  FSETP.NEU.FTZ.AND P2, PT, R0, -INF , PT ;  /* 0xff8000000000780b */ /* 0x000fe20003f5d000 */
[----:B------:R-:W-:-:S01]  /*e490*/  FFMA.FTZ R52, R2, R0, -8 ;  /* 0xc100000002347423 */ /* 0x000fc20000010000 */
[----:B-1----:R-:W-:-:S04]  /*e4a0*/  F2FP.SATFINITE.E4M3.F32.PACK_AB_MERGE_C R150, R37, R30, RZ ;  /* 0x0000001e2596723e */ /* 0x002fc800048070ff */
[----:B------:R-:W-:Y:S01]  /*e4b0*/  FSEL R52, R52, RZ, P2 ;  /* 0x000000ff34347208 */ /* 0x000fe20001000000 */
[----:B------:R-:W-:Y:S01]  /*e4c0*/  MUFU.EX2 R34, R34 ;  /* 0x0000002200227308 */ /* 0x000fe20000000800 */
[----:B------:R-:W-:-:S03]  /*e4d0*/  F2FP.SATFINITE.E4M3.F32.PACK_AB_MERGE_C R150, R33, R28, R150 ;  /* 0x0000001c2196723e */ /* 0x000fc60004807096 */
[C-C-:B------:R-:W-:Y:S01]  /*e4e0*/  FFMA.FTZ R26, R2.reuse, R26, -R52.reuse ;  /* 0x0000001a021a7223 */ /* 0x140fe20000010834 */
[----:B------:R-:W-:-:S01]  /*e4f0*/  FFMA.FTZ R27, R2, R27, -R52 ;  /* 0x0000001b021b7223 */ /* 0x000fc20000010834 */
[C-C-:B------:R-:W-:Y:S01]  /*e500*/  FFMA.FTZ R5, R2.reuse, R5, -R52.reuse ;  /* 0x0000000502057223 */ /* 0x140fe20000010834 */
[----:B------:R-:W-:-:S01]  /*e510*/  FFMA.FTZ R54, R2, R31, -R52 ;  /* 0x0000001f02367223 */ /* 0x000fc20000010834 */
[C-C-:B------:R-:W-:Y:S01]  /*e520*/  FFMA.FTZ R21, R2.reuse, R21, -R52.reuse ;  /* 0x0000001502157223 */ /* 0x140fe20000010834 */
[----:B------:R-:W-:-:S01]  /*e530*/  FFMA.FTZ R68, R2, R59, -R52 ;  /* 0x0000003b02447223 */ /* 0x000fc20000010834 */
[----:B------:R-:W-:Y:S01]  /*e540*/  MUFU.EX2 R26, R26 ;  /* 0x0000001a001a7308 */ /* 0x000fe20000000800 */
[----:B------:R-:W-:-:S01]  /*e550*/  FADD.FTZ R59, R4, R25 ;  /* 0x00000019043b7221 */ /* 0x000fc20000010000 */
        /* <DEDUP_REMOVED lines=32> */
[----:B------:R-:W-:-:S06]  /*e760*/  FFMA.FTZ R57, R2, R57, -R52 ;  /* 0x0000003902397223 */ /* 0x000fcc0000010834 */
[----:B------:R-:W1:Y:S01]  /*e770*/  MUFU.EX2 R56, R56 ;  /* 0x0000003800387308 */ /* 0x000e620000000800 */
[----:B--2---:R-:W-:-:S01]  /*e780*/  FADD.FTZ R72, R54, R63 ;  /* 0x0000003f36487221 */ /* 0x004fc20000010000 */
[----:B------:R-:W-:-:S04]  /*e790*/  F2FP.SATFINITE.E4M3.F32.PACK_AB_MERGE_C R54, R54, R5, RZ ;  /* 0x000000053636723e */ /* 0x000fc800048070ff */
[----:B------:R-:W-:Y:S02]  /*e7a0*/  F2FP.SATFINITE.E4M3.F32.PACK_AB_MERGE_C R149, R27, R26, R54 ;  /* 0x0000001a1b95723e */ /* 0x000fe40004807036 */
[----:B------:R-:W2:Y:S01]  /*e7b0*/  MUFU.EX2 R31, R31 ;  /* 0x0000001f001f7308 */ /* 0x000ea20000000800 */
[----:B0-----:R-:W-:-:S01]  /*e7c0*/  FADD.FTZ R63, R21, R72 ;  /* 0x00000048153f7221 */ /* 0x001fc20000010000 */
[----:B------:R-:W-:Y:S01]  /*e7d0*/  FFMA.FTZ R72, R2, R67, -R52 ;  /* 0x0000004302487223 */ /* 0x000fe20000010834 */
[----:B------:R-:W-:-:S04]  /*e7e0*/  FADD.FTZ R67, R37, R74 ;  /* 0x0000004a25437221 */ /* 0x000fc80000010000 */
[----:B------:R-:W-:Y:S01]  /*e7f0*/  FADD.FTZ R76, R32, R67 ;  /* 0x00000043204c7221 */ /* 0x000fe20000010000 */
[----:B------:R-:W0:Y:S01]  /*e800*/  MUFU.EX2 R58, R58 ;  /* 0x0000003a003a7308 */ /* 0x000e220000000800 */
[----:B-1----:R-:W-:-:S02]  /*e810*/  FADD.FTZ R74, R56, R63 ;  /* 0x0000003f384a7221 */ /* 0x002fc40000010000 */
[----:B------:R-:W-:-:S04]  /*e820*/  FADD.FTZ R29, R41, R76 ;  /* 0x0000004c291d7221 */ /* 0x000fc80000010000 */
[----:B------:R-:W-:Y:S01]  /*e830*/  FADD.FTZ R30, R34, R29 ;  /* 0x0000001d221e7221 */ /* 0x000fe20000010000 */
[----:B------:R-:W1:Y:S01]  /*e840*/  MUFU.EX2 R35, R35 ;  /* 0x0000002300237308 */ /* 0x000e620000000800 */
[----:B--2---:R-:W-:-:S01]  /*e850*/  FADD.FTZ R63, R31, R74 ;  /* 0x0000004a1f3f7221 */ /* 0x004fc20000010000 */
[----:B------:R-:W-:-:S06]  /*e860*/  FFMA.FTZ R29, R2, R71, -R52 ;  /* 0x00000047021d7223 */ /* 0x000fcc0000010834 */
[----:B------:R-:W2:Y:S01]  /*e870*/  MUFU.EX2 R45, R45 ;  /* 0x0000002d002d7308 */ /* 0x000ea20000000800 */
[----:B0-----:R-:W-:-:S01]  /*e880*/  FADD.FTZ R74, R58, R63 ;  /* 0x0000003f3a4a7221 */ /* 0x001fc20000010000 */
[----:B------:R-:W-:-:S04]  /*e890*/  F2FP.SATFINITE.E4M3.F32.PACK_AB_MERGE_C R31, R58, R31, RZ ;  /* 0x0000001f3a1f723e */ /* 0x000fc800048070ff */
[----:B------:R-:W-:Y:S02]  /*e8a0*/  F2FP.SATFINITE.E4M3.F32.PACK_AB_MERGE_C R151, R56, R21, R31 ;  /* 0x000000153897723e */ /* 0x000fe4000480701f */
[----:B------:R-:W0:Y:S01]  /*e8b0*/  MUFU.EX2 R60, R60 ;  /* 0x0000003c003c7308 */ /* 0x000e220000000800 */
[----:B-1----:R-:W-:-:S07]  /*e8c0*/  FADD.FTZ R37, R35, R74 ;  /* 0x0000004a23257221 */ /* 0x002fce0000010000 */
[----:B------:R-:W1:Y:S01]  /*e8d0*/  MUFU.EX2 R36, R36 ;  /* 0x0000002400247308 */ /* 0x000e620000000800 */
[C---:B--2---:R-:W-:Y:S01]  /*e8e0*/  F2FP.SATFINITE.E4M3.F32.PACK_AB_MERGE_C R144, R45.reuse, R34, RZ ;  /* 0x000000222d90723e */ /* 0x044fe200048070ff */
[----:B------:R-:W-:-:S03]  /*e8f0*/  FADD.FTZ R45, R45, R30 ;  /* 0x0000001e2d2d7221 */ /* 0x000fc60000010000 */
[----:B------:R-:W-:-:S03]  /*e900*/  F2FP.SATFINITE.E4M3.F32.PACK_AB_MERGE_C R144, R41, R32, R144 ;  /* 0x000000202990723e */ /* 0x000fc60004807090 */
        /* <DEDUP_REMOVED lines=10> */
[C-C-:B------:R-:W-:Y:S01]  /*e9b0*/  FFMA.FTZ R25, R2.reuse, R75, -R52.reuse ;  /* 0x0000004b02197223 */ /* 0x140fe20000010834 */
[----:B------:R-:W-:-:S01]  /*e9c0*/  FFMA.FTZ R52, R2, R87, -R52 ;  /* 0x0000005702347223 */ /* 0x000fc20000010834 */
[----:B------:R-:W-:-:S04]  /*e9d0*/  F2FP.SATFINITE.E4M3.F32.PACK_AB_MERGE_C R39, R62, R39, RZ ;  /* 0x000000273e27723e */ /* 0x000fc800048070ff */
[----:B------:R-:W1:Y:S01]  /*e9e0*/  MUFU.EX2 R53, R53 ;  /* 0x0000003500357308 */ /* 0x000e620000000800 */
[----:B--2---:R-:W-:-:S01]  /*e9f0*/  FADD.FTZ R30, R38, R33 ;  /* 0x00000021261e7221 */ /* 0x004fc20000010000 */
[----:B------:R-:W-:-:S06]  /*ea00*/  F2FP.SATFINITE.E4M3.F32.PACK_AB_MERGE_C R145, R60, R35, R39 ;  /* 0x000000233c91723e */ /* 0x000fcc0004807027 */
[----:B------:R-:W2:Y:S01]  /*ea10*/  MUFU.EX2 R64, R64 ;  /* 0x0000004000407308 */ /* 0x000ea20000000800 */
[----:B0-----:R-:W-:-:S07]  /*ea20*/  FADD.FTZ R33, R43, R28 ;  /* 0x0000001c2b217221 */ /* 0x001fce0000010000 */
        /* <DEDUP_REMOVED lines=8> */
[----:B------:R-:W0:Y:S01]  /*eab0*/  MUFU.EX2 R66, R66 ;  /* 0x0000004200427308 */ /* 0x000e220000000800 */
[----:B-1----:R-:W-:-:S07]  /*eac0*/  FADD.FTZ R33, R47, R28 ;  /* 0x0000001c2f217221 */ /* 0x002fce0000010000 */
[----:B------:R-:W-:Y:S01]  /*ead0*/  MUFU.EX2 R20, R20 ;  /* 0x0000001400147308 */ /* 0x000fe20000000800 */
[----:B--2---:R-:W-:-:S07]  /*eae0*/  FADD.FTZ R37, R93, R30 ;  /* 0x0000001e5d257221 */ /* 0x004fce0000010000 */
[----:B------:R-:W1:Y:S01]  /*eaf0*/  MUFU.EX2 R61, R61 ;  /* 0x0000003d003d7308 */ /* 0x000e620000000800 */
[----:B0-----:R-:W-:-:S01]  /*eb00*/  FADD.FTZ R28, R66, R33 ;  /* 0x00000021421c7221 */ /* 0x001fc20000010000 */
[----:B------:R-:W-:-:S04]  /*eb10*/  F2FP.SATFINITE.E4M3.F32.PACK_AB_MERGE_C R47, R66, R47, RZ ;  /* 0x0000002f422f723e */ /* 0x000fc800048070ff */
[----:B------:R-:W-:Y:S02]  /*eb20*/  F2FP.SATFINITE.E4M3.F32.PACK_AB_MERGE_C R147, R64, R43, R47 ;  /* 0x0000002b4093723e */ /* 0x000fe4000480702f */
[----:B------:R-:W0:Y:S08]  /*eb30*/  MUFU.EX2 R51, R51 ;  /* 0x0000003300337308 */ /* 0x000e300000000800 */
[----:B------:R-:W2:Y:S01]  /*eb40*/  MUFU.EX2 R68, R68 ;  /* 0x0000004400447308 */ /* 0x000ea20000000800 */
[----:B-1----:R-:W-:Y:S01]  /*eb50*/  F2FP.SATFINITE.E4M3.F32.PACK_AB_MERGE_C R140, R61, R20, RZ ;  /* 0x000000143d8c723e */ /* 0x002fe200048070ff */
[----:B------:R-:W-:-:S03]  /*eb60*/  FADD.FTZ R20, R20, R37 ;  /* 0x0000002514147221 */ /* 0x000fc60000010000 */
[----:B------:R-:W-:Y:S01]  /*eb70*/  F2FP.SATFINITE.E4M3.F32.PACK_AB_MERGE_C R140, R93, R6, R140 ;  /* 0x000000065d8c723e */ /* 0x000fe2000480708c */
[----:B------:R-:W-:-:S02]  /*eb80*/  FADD.FTZ R61, R61, R20 ;  /* 0x000000143d3d7221 */ /* 0x000fc40000010000 */
        /* <DEDUP_REMOVED lines=11> */
[----:B------:R-:W-:-:S06]  /*ec40*/  F2FP.SATFINITE.E4M3.F32.PACK_AB_MERGE_C R55, R70, R55, RZ ;  /* 0x000000374637723e */ /* 0x000fcc00048070ff */
[----:B------:R-:W1:Y:S08]  /*ec50*/  MUFU.EX2 R59, R59 ;  /* 0x0000003b003b7308 */ /* 0x000e700000000800 */
[----:B------:R-:W2:Y:S01]  /*ec60*/  MUFU.EX2 R72, R72 ;  /* 0x0000004800487308 */ /* 0x000ea20000000800 */
[----:B0-----:R-:W-:Y:S01]  /*ec70*/  F2FP.SATFINITE.E4M3.F32.PACK_AB_MERGE_C R142, R65, R40, R142 ;  /* 0x00000028418e723e */ /* 0x001fe2000480708e */
[----:B------:R-:W-:-:S04]  /*ec80*/  FADD.FTZ R40, R40, R61 ;  /* 0x0000003d28287221 */ /* 0x000fc80000010000 */
[----:B------:R-:W-:Y:S02]  /*ec90*/  FADD.FTZ R65, R65, R40 ;  /* 0x0000002841417221 */ /* 0x000fe40000010000 */
[----:B------:R-:W-:Y:S01]  /*eca0*/  MUFU.EX2 R46, R46 ;  /* 0x0000002e002e7308 */ /* 0x000fe20000000800 */
[----:B-1----:R-:W-:-:S01]  /*ecb0*/  FADD.FTZ R33, R59, R20 ;  /* 0x000000143b217221 */ /* 0x002fc20000010000 */
[----:B------:R-:W-:-:S04]  /*ecc0*/  FADD.FTZ R42, R42, R65 ;  /* 0x000000412a2a7221 */ /* 0x000fc80000010000 */
[----:B------:R-:W-:Y:S02]  /*ecd0*/  FADD.FTZ R69, R69, R42 ;  /* 0x0000002a45457221 */ /* 0x000fe40000010000 */
[----:B------:R-:W0:Y:S01]  /*ece0*/  MUFU.EX2 R77, R77 ;  /* 0x0000004d004d7308 */ /* 0x000e220000000800 */
[----:B--2---:R-:W-:-:S07]  /*ecf0*/  FADD.FTZ R33, R72, R33 ;  /* 0x0000002148217221 */ /* 0x004fce0000010000 */
        /* <DEDUP_REMOVED lines=27> */
[----:B------:R-:W-:Y:S01]  /*eeb0*/  FADD.FTZ R6, R6, R5 ;  /* 0x0000000506067221 */ /* 0x000fe20000010000 */
[----:B------:R-:W-:Y:S02]  /*eec0*/  F2FP.SATFINITE.E4M3.F32.PACK_AB_MERGE_C R141, R68, R51, R55 ;  /* 0x00000033448d723e */ /* 0x000fe40004807037 */
[----:B------:R-:W-:Y:S01]  /*eed0*/  F2FP.SATFINITE.E4M3.F32.PACK_AB_MERGE_C R137, R25, R4, R21 ;  /* 0x000000041989723e */ /* 0x000fe20004807015 */
[----:B------:R-:W-:Y:S02]  /*eee0*/  VIADD R4, R89, 0xfffffffe ;  /* 0xfffffffe59047836 */ /* 0x000fe40000000000 */
        /* <DEDUP_REMOVED lines=27> */
.L_x_9160:
[----:B------:R-:W-:-:S13]  /*f0a0*/  ISETP.NE.AND P2, PT, R15, 0x1, PT ;  /* 0x000000010f00780c */ /* 0x000fda0003f45270 */
[----:B------:R-:W0:Y:S02]  /*f0b0*/  @P2 LDC.64 R24, c[0x0][0x9e8] ;  /* 0x00027a00ff182b82 */ /* 0x000e240000000a00 */
[----:B0-----:R-:W-:-:S05]  /*f0c0*/  @P2 IMAD.HI.U32 R24, R20, R24, RZ ;  /* 0x0000001814182227 */ /* 0x001fca00078e00ff */
[----:B------:R-:W-:-:S07]  /*f0d0*/  @P2 SHF.R.U32.HI R20, RZ, R25, R24 ;  /* 0x00000019ff142219 */ /* 0x000fce0000011618 */
.L_x_9161:
[----:B------:R-:W-:Y:S05]  /*f0e0*/  BSYNC B0 ;  /* 0x0000000000007941 */ /* 0x000fea0003800000 */
.L_x_9159:
[----:B------:R-:W-:-:S05]  /*f0f0*/  IMAD R15, R20, R15, R15 ;  /* 0x0000000f140f7224 */ /* 0x000fca00078e020f */
[----:B------:R-:W-:-:S07]  /*f100*/  VIMNMX R14, R14, R15, PT ;  /* 0x0000000f0e0e7248 */ /* 0x000fce0003fe0100 */
.L_x_9158:
[----:B------:R-:W2:Y:S01]  /*f110*/  LDL R20, [R1+0x28] ;  /* 0x0000280001147983 */ /* 0x000ea20000100800 */
        /* <DEDUP_REMOVED lines=8> */
[----:B------:R-:W-:Y:S01]  /*f1a0*/  SHF.R.S32.HI R15, RZ, 0x7, R15 ;  /* 0x00000007ff0f7819 */ /* 0x000fe2000001140f */
[----:B------:R-:W-:Y:S01]  /*f1b0*/  BSSY B1, `(.L_x_9162) ;  /* 0x0000316000017945 */ /* 0x000fe20003800000 */
        /* <DEDUP_REMOVED lines=28> */
[----:B------:R-:W-:Y:S01]  /*f380*/  IMAD.IADD R155, R155, 0x1, R152 ;  /* 0x000000019b9b7824 */ /* 0x000fe200078e0298 */
[----:B------:R-:W-:Y:S01]  /*f390*/  BSSY B0, `(.L_x_9164) ;  /* 0x00002f3000007945 */ /* 0x000fe20003800000 */
[----:B------:R-:W-:Y:S02]  /*f3a0*/  IMAD.MOV.U32 R135, RZ, RZ, RZ ;  /* 0x000000ffff877224 */ /* 0x000fe400078e00ff */
[----:B------:R-:W-:Y:S01]  /*f3b0*/  VIADD R154, R155, 0x8 ;  /* 0x000000089b9a7836 */ /* 0x000fe20000000000 */
[----:B------:R-:W-:-:S04]  /*f3c0*/  LOP3.LUT R14, RZ, R155, RZ, 0x33, !PT ;  /* 0x0000009bff0e7212 */ /* 0x000fc800078e33ff */
[----:B------:R-:W-:-:S05]  /*f3d0*/  LOP3.LUT R7, RZ, R154, RZ, 0x33, !PT ;  /* 0x0000009aff077212 */ /* 0x000fca00078e33ff */
[----:B------:R0:W-:Y:S04]  /*f3e0*/  STL [R1], R7 ;  /* 0x0000000701007387 */ /* 0x0001e80000100800 */
[----:B------:R0:W-:Y:S02]  /*f3f0*/  STL [R1+0x4], R14 ;  /* 0x0000040e01007387 */ /* 0x0001e40000100800 */
.L_x_9184:
[----:B------:R-:W-:-:S05]  /*f400*/  VIADD R153, R18, 0x1 ;  /* 0x0000000112997836 */ /* 0x000fca0000000000 */
[----:B------:R-:W-:-:S04]  /*f410*/  ISETP.NE.AND P2, PT, R153, 0x2, PT ;  /* 0x000000029900780c */ /* 0x000fc80003f45270 */
[----:B0-----:R-:W-:Y:S02]  /*f420*/  SEL R7, RZ, 0x1, P2 ;  /* 0x00000001ff077807 */ /* 0x001fe40001000000 */
[----:B------:R-:W-:Y:S02]  /*f430*/  SEL R153, R153, RZ, P2 ;  /* 0x000000ff99997207 */ /* 0x000fe40001000000 */
[----:B------:R-:W-:Y:S01]  /*f440*/  LOP3.LUT R152, R22, R7, RZ, 0x3c, !PT ;  /* 0x0000000716987212 */ /* 0x000fe200078e3cff */
[----:B------:R-:W-:Y:S06]  /*f450*/  @!P0 BRA `(.L_x_9165) ;  /* 0x0000000000048947 */ /* 0x000fec0003800000 */
[----:B------:R-:W-:Y:S01]  /*f460*/  BPT.TRAP 0x1 ;  /* 0x000000040000795c */ /* 0x000fe20000300000 */
.L_x_9165:
[----:B------:R-:W-:Y:S01]  /*f470*/  IMAD R7, R153, 0x8, R17 ;  /* 0x0000000899077824 */ /* 0x000fe200078e0211 */
[----:B------:R-:W-:-:S04]  /*f480*/  SHF.L.U32 R14, R152, 0x1f, RZ ;  /* 0x0000001f980e7819 */ /* 0x000fc800000006ff */
[----:B------:R0:W1:Y:S01]  /*f490*/  SYNCS.PHASECHK.TRANS64.TRYWAIT P2, [R7+URZ+0x19c30], R14 ;  /* 0x019c300e070075a7 */ /* 0x000062000804017f */
[----:B------:R-:W-:Y:S05]  /*f4a0*/  @!P0 BRA `(.L_x_9166) ;  /* 0x0000000000048947 */ /* 0x000fea0003800000 */
[----:B------:R-:W-:Y:S01]  /*f4b0*/  BPT.TRAP 0x1 ;  /* 0x000000040000795c */ /* 0x000fe20000300000 */
.L_x_9166:
[----:B------:R-:W2:Y:S01]  /*f4c0*/  LDL R15, [R1+0x1c] ;  /* 0x00001c00010f7983 */ /* 0x000ea20000100800 */
[----:B------:R-:W-:Y:S01]  /*f4d0*/  BSSY B2, `(.L_x_9167) ;  /* 0x0000006000027945 */ /* 0x000fe20003800000 */
[----:B------:R-:W-:Y:S02]  /*f4e0*/  IMAD.MOV.U32 R21, RZ, RZ, -0x3ffffff0 ;  /* 0xc0000010ff157424 */ /* 0x000fe400078e00ff */
[----:B--2---:R-:W-:Y:S01]  /*f4f0*/  IMAD R20, R153, 0x300, R15 ;  /* 0x0000030099147824 */ /* 0x004fe200078e020f */
[----:B-1----:R-:W-:Y:S06]  /*f500*/  @P2 BRA `(.L_x_9168) ;  /* 0x0000000000082947 */ /* 0x002fec0003800000 */
[----:B------:R-:W1:Y:S02]  /*f510*/  SYNCS.PHASECHK.TRANS64.TRYWAIT P2, [R7+URZ+0x19c30], R14 ;  /* 0x019c300e070075a7 */ /* 0x000e64000804017f */
[----:B-1----:R-:W-:Y:S05]  /*f520*/  @!P2 BRA `(.L_x_9169) ;  /* 0x0000011400f8a947 */ /* 0x002fea0003800000 */
.L_x_9168:
[----:B------:R-:W-:Y:S05]  /*f530*/  BSYNC B2 ;  /* 0x0000000000027941 */ /* 0x000fea0003800000 */
.L_x_9167:
[C---:B------:R-:W-:Y:S01]  /*f540*/  R2UR UR6, R20.reuse ;  /* 0x00000000140672ca */ /* 0x040fe200000e0000 */
[----:B------:R-:W-:Y:S01]  /*f550*/  WARPGROUP.ARRIVE ;  /* 0x00000000000079c5 */ /* 0x000fe20000000000 */
[----:B------:R-:W-:Y:S01]  /*f560*/  R2UR UR7, R21 ;  /* 0x00000000150772ca */ /* 0x000fe200000e0000 */
[----:B01----:R-:W-:Y:S01]  /*f570*/  VIADD R14, R20, 0x100 ;  /* 0x00000100140e7836 */ /* 0x003fe20000000000 */
[----:B------:R-:W-:Y:S01]  /*f580*/  R2UR UR4, R8 ;  /* 0x00000000080472ca */ /* 0x000fe200000e0000 */
[----:B------:R-:W-:Y:S01]  /*f590*/  IMAD.MOV.U32 R15, RZ, RZ, -0x3ffffff0 ;  /* 0xc0000010ff0f7424 */ /* 0x000fe200078e00ff */
[----:B------:R-:W-:Y:S01]  /*f5a0*/  R2UR UR5, R9 ;  /* 0x00000000090572ca */ /* 0x000fe200000e0000 */
[----:B------:R-:W-:Y:S01]  /*f5b0*/  VIADD R20, R20, 0x200 ;  /* 0x0000020014147836 */ /* 0x000fe20000000000 */
[----:B------:R-:W-:Y:S01]  /*f5c0*/  R2UR UR10, R14 ;  /* 0x000000000e0a72ca */ /* 0x000fe200000e0000 */
[----:B------:R-:W-:Y:S01]  /*f5d0*/  IMAD.MOV.U32 R21, RZ, RZ, -0x3ffffff0 ;  /* 0xc0000010ff157424 */ /* 0x000fe200078e00ff */
[----:B------:R-:W-:-:S02]  /*f5e0*/  R2UR UR11, R15 ;  /* 0x000000000f0b72ca */ /* 0x000fc400000e0000 */
[----:B------:R-:W-:Y:S02]  /*f5f0*/  R2UR UR8, R12 ;  /* 0x000000000c0872ca */ /* 0x000fe400000e0000 */
[----:B------:R-:W-:Y:S02]  /*f600*/  R2UR UR9, R13 ;  /* 0x000000000d0972ca */ /* 0x000fe400000e0000 */
[----:B------:R-:W-:Y:S02]  /*f610*/  R2UR UR14, R20 ;  /* 0x00000000140e72ca */ /* 0x000fe400000e0000 */
[----:B------:R-:W-:Y:S01]  /*f620*/  R2UR UR15, R21 ;  /* 0x00000000150f72ca */ /* 0x000fe200000e0000 */
[----:B------:R-:W-:Y:S01]  /*f630*/  QGMMA.64x128x32.F32.E4M3.E4M3 R24, gdesc[UR4], RZ, !UPT, gsb0 ;  /* 0x01e00000041879f3 */ /* 0x000fe2000c0008ff */
[----:B------:R-:W-:Y:S02]  /*f640*/  R2UR UR12, R10 ;  /* 0x000000000a0c72ca */ /* 0x000fe400000e0000 */
[----:B------:R-:W-:Y:S01]  /*f650*/  R2UR UR13, R11 ;  /* 0x000000000b0d72ca */ /* 0x000fe200000e0000 */
[----:B------:R-:W-:-:S02]  /*f660*/  WARPGROUP.DEPBAR.LE gsb0, 0x0 ;  /* 0x00008000000079c5 */ /* 0x000fc40000010000 */
[----:B------:R-:W-:-:S06]  /*f670*/  WARPGROUP.ARRIVE ;  /* 0x00000000000079c5 */ /* 0x000fcc0000000000 */
[----:B------:R-:W-:Y:S03]  /*f680*/  QGMMA.64x128x32.F32.E4M3.E4M3 R24, gdesc[UR8], R24, gsb0 ;  /* 0x01e00000081879f3 */ /* 0x000fe60008000818 */
[----:B------:R-:W-:Y:S02]  /*f690*/  WARPGROUP.DEPBAR.LE gsb0, 0x0 ;  /* 0x00008000000079c5 */ /* 0x000fe40000010000 */
[----:B------:R-:W-:-:S07]  /*f6a0*/  WARPGROUP.ARRIVE ;  /* 0x00000000000079c5 */ /* 0x000fce0000000000 */
[----:B------:R-:W-:Y:S03]  /*f6b0*/  QGMMA.64x128x32.F32.E4M3.E4M3 R24, gdesc[UR12], R24, gsb0 ;  /* 0x01e000000c1879f3 */ /* 0x000fe60008000818 */
[----:B------:R-:W-:Y:S02]  /*f6c0*/  WARPGROUP.DEPBAR.LE gsb0, 0x0 ;  /* 0x00008000000079c5 */ /* 0x000fe40000010000 */
[----:B------:R-:W-:Y:S05]  /*f6d0*/  @!P0 BRA `(.L_x_9170) ;  /* 0x0000000000048947 */ /* 0x000fea0003800000 */
[----:B------:R-:W-:Y:S01]  /*f6e0*/  BPT.TRAP 0x1 ;  /* 0x000000040000795c */ /* 0x000fe20000300000 */
.L_x_9170:
[----:B------:R-:W-:Y:S01]  /*f6f0*/  SHF.L.U32 R14, R22, 0x1f, RZ ;  /* 0x0000001f160e7819 */ /* 0x000fe200000006ff */
[----:B------:R-:W-:-:S04]  /*f700*/  IMAD R22, R18, 0x8, R17 ;  /* 0x0000000812167824 */ /* 0x000fc800078e0211 */
[----:B------:R0:W1:Y:S01]  /*f710*/  SYNCS.PHASECHK.TRANS64.TRYWAIT P2, [R22+URZ+0x19c50], R14 ;  /* 0x019c500e160075a7 */ /* 0x000062000804017f */
[----:B------:R-:W-:Y:S05]  /*f720*/  @!P0 BRA `(.L_x_9171) ;  /* 0x0000000000048947 */ /* 0x000fea0003800000 */
[----:B------:R-:W-:Y:S01]  /*f730*/  BPT.TRAP 0x1 ;  /* 0x000000040000795c */ /* 0x000fe20000300000 */
.L_x_9171:
[----:B------:R-:W-:Y:S04]  /*f740*/  BSSY B2, `(.L_x_9172) ;  /* 0x0000004000027945 */ /* 0x000fe80003800000 */
[----:B-1----:R-:W-:Y:S05]  /*f750*/  @P2 BRA `(.L_x_9173) ;  /* 0x0000000000082947 */ /* 0x002fea0003800000 */
[----:B------:R-:W1:Y:S02]  /*f760*/  SYNCS.PHASECHK.TRANS64.TRYWAIT P2, [R22+URZ+0x19c50], R14 ;  /* 0x019c500e160075a7 */ /* 0x000e64000804017f */
[----:B-1----:R-:W-:Y:S05]  /*f770*/  @!P2 BRA `(.L_x_9174) ;  /* 0x000001140078a947 */ /* 0x002fea0003800000 */
.L_x_9173:
[----:B------:R-:W-:Y:S05]  /*f780*/  BSYNC B2 ;  /* 0x0000000000027941 */ /* 0x000fea0003800000 */
.L_x_9172:
[----:B01----:R-:W-:Y:S01]  /*f790*/  VIADD R14, R17, 0x3000 ;  /* 0x00003000110e7836 */ /* 0x003fe20000000000 */
[----:B------:R-:W-:Y:S01]  /*f7a0*/  WARPGROUP.ARRIVE ;  /* 0x00000000000079c5 */ /* 0x000fe20000000000 */
[----:B------:R-:W-:Y:S01]  /*f7b0*/  IMAD.MOV.U32 R15, RZ, RZ, 0x40000040 ;  /* 0x40000040ff0f7424 */ /* 0x000fe200078e00ff */
[----:B------:R-:W-:Y:S02]  /*f7c0*/  LOP3.LUT P6, RZ, R16, 0x80, RZ, 0xc0, !PT ;  /* 0x0000008010ff7812 */ /* 0x000fe400078cc0ff */
[----:B------:R-:W-:Y:S02]  /*f7d0*/  SHF.R.U32.HI R14, RZ, 0x4, R14 ;  /* 0x00000004ff0e7819 */ /* 0x000fe4000001160e */
[----:B------:R-:W-:Y:S02]  /*f7e0*/  R2UR UR7, R15 ;  /* 0x000000000f0772ca */ /* 0x000fe400000e0000 */
[----:B------:R-:W-:-:S04]  /*f7f0*/  LOP3.LUT R14, R14, 0x3fff, RZ, 0xc0, !PT ;  /* 0x00003fff0e0e7812 */ /* 0x000fc800078ec0ff */
[----:B------:R-:W-:-:S05]  /*f800*/  LOP3.LUT R14, R14, 0x10000, RZ, 0xfc, !PT ;  /* 0x000100000e0e7812 */ /* 0x000fca00078efcff */
[----:B------:R-:W-:-:S05]  /*f810*/  IMAD R14, R18, 0x300, R14 ;  /* 0x00000300120e7824 */ /* 0x000fca00078e020e */
[----:B------:R-:W-:-:S13]  /*f820*/  R2UR UR6, R14 ;  /* 0x000000000e0672ca */ /* 0x000fda00000e0000 */
[----:B------:R-:W-:Y:S01]  /*f830*/  QGMMA.64x96x32.F32.E4M3.E4M3 R88, R148, gdesc[UR4], R88, gsb0 ;  /* 0x0160000494587df3 */ /* 0x000fe20008000858 */
[----:B------:R-:W-:Y:S02]  /*f840*/  VIADD R20, R14, 0x2 ;  /* 0x000000020e147836 */ /* 0x000fe40000000000 */
[----:B------:R-:W-:-:S03]  /*f850*/  IMAD.MOV.U32 R21, RZ, RZ, 0x40000040 ;  /* 0x40000040ff157424 */ /* 0x000fc600078e00ff */
[----:B------:R-:W-:Y:S02]  /*f860*/  R2UR UR6, R20 ;  /* 0x00000000140672ca */ /* 0x000fe400000e0000 */
[----:B------:R-:W-:Y:S01]  /*f870*/  R2UR UR7, R21 ;  /* 0x00000000150772ca */ /* 0x000fe200000e0000 */
[----:B------:R-:W-:Y:S02]  /*f880*/  WARPGROUP.DEPBAR.LE gsb0, 0x0 ;  /* 0x00008000000079c5 */ /* 0x000fe40000010000 */
[----:B------:R-:W2:Y:S04]  /*f890*/  LDL R149, [R1+0x20] ;  /* 0x0000200001957983 */ /* 0x000ea80000100800 */
[----:B------:R-:W3:Y:S04]  /*f8a0*/  LDL R150, [R1+0x3c] ;  /* 0x00003c0001967983 */ /* 0x000ee80000100800 */
[----:B------:R-:W4:Y:S01]  /*f8b0*/  LDL R151, [R1+0x10] ;  /* 0x0000100001977983 */ /* 0x000f220000100800 */
[----:B------:R-:W-:Y:S01]  /*f8c0*/  WARPGROUP.ARRIVE ;  /* 0x00000000000079c5 */ /* 0x000fe20000000000 */
[----:B------:R-:W-:-:S02]  /*f8d0*/  VIADD R20, R14, 0x4 ;  /* 0x000000040e147836 */ /* 0x000fc40000000000 */
[----:B------:R-:W-:Y:S02]  /*f8e0*/  IMAD.MOV.U32 R21, RZ, RZ, 0x40000040 ;  /* 0x40000040ff157424 */ /* 0x000fe400078e00ff */
[----:B------:R-:W-:Y:S01]  /*f8f0*/  VIADD R14, R14, 0x6 ;  /* 0x000000060e0e7836 */ /* 0x000fe20000000000 */
[----:B------:R-:W-:Y:S01]  /*f900*/  QGMMA.64x96x32.F32.E4M3.E4M3 R88, R144, gdesc[UR4], R88, gsb0 ;  /* 0x0160000490587df3 */ /* 0x000fe20008000858 */
[----:B------:R-:W-:Y:S01]  /*f910*/  R2UR UR6, R20 ;  /* 0x00000000140672ca */ /* 0x000fe200000e0000 */
[----:B------:R-:W-:Y:S01]  /*f920*/  IMAD.MOV.U32 R15, RZ, RZ, 0x40000040 ;  /* 0x40000040ff0f7424 */ /* 0x000fe200078e00ff */
[----:B------:R-:W-:Y:S01]  /*f930*/  R2UR UR7, R21 ;  /* 0x00000000150772ca */ /* 0x000fe200000e0000 */
[----:B------:R-:W-:Y:S02]  /*f940*/  @!P1 VIADD R7, R7, 0x19c40 ;  /* 0x00019c4007079836 */ /* 0x000fe40000000000 */
[----:B------:R-:W-:-:S03]  /*f950*/  IMAD.SHL.U32 R18, R4, 0x80, RZ ;  /* 0x0000008004127824 */ /* 0x000fc600078e00ff */
[----:B------:R-:W-:Y:S01]  /*f960*/  @!P1 PRMT R7, RZ, 0x654, R7 ;  /* 0x00000654ff079816 */ /* 0x000fe20000000007 */
[----:B------:R-:W-:Y:S02]  /*f970*/  WARPGROUP.DEPBAR.LE gsb0, 0x0 ;  /* 0x00008000000079c5 */ /* 0x000fe40000010000 */
[----:B------:R-:W-:-:S06]  /*f980*/  WARPGROUP.ARRIVE ;  /* 0x00000000000079c5 */ /* 0x000fcc0000000000 */
[----:B------:R-:W-:Y:S01]  /*f990*/  QGMMA.64x96x32.F32.E4M3.E4M3 R88, R140, gdesc[UR4], R88, gsb0 ;  /* 0x016000048c587df3 */ /* 0x000fe20008000858 */
[----:B------:R-:W-:Y:S02]  /*f9a0*/  R2UR UR6, R14 ;  /* 0x000000000e0672ca */ /* 0x000fe400000e0000 */
[----:B------:R-:W-:Y:S01]  /*f9b0*/  R2UR UR7, R15 ;  /* 0x000000000f0772ca */ /* 0x000fe200000e0000 */
[----:B------:R-:W-:Y:S02]  /*f9c0*/  WARPGROUP.DEPBAR.LE gsb0, 0x0 ;  /* 0x00008000000079c5 */ /* 0x000fe40000010000 */
[----:B------:R-:W-:-:S10]  /*f9d0*/  WARPGROUP.ARRIVE ;  /* 0x00000000000079c5 */ /* 0x000fd40000000000 */
[----:B------:R-:W-:Y:S01]  /*f9e0*/  QGMMA.64x96x32.F32.E4M3.E4M3 R88, R136, gdesc[UR4], R88, gsb0 ;  /* 0x0160000488587df3 */ /* 0x000fe20008000858 */
[----:B--2---:R-:W-:-:S05]  /*f9f0*/  IADD3 R14, R149, 0x1, -R18 ;  /* 0x00000001950e7810 */ /* 0x004fca0007ffe812 */
[----:B---3--:R-:W-:-:S04]  /*fa00*/  IMAD.IADD R14, R14, 0x1, -R150 ;  /* 0x000000010e0e7824 */ /* 0x008fc800078e0a96 */
[----:B------:R-:W-:-:S04]  /*fa10*/  IMAD R21, R156, -0x2, R14 ;  /* 0xfffffffe9c157824 */ /* 0x000fc800078e020e */
[----:B------:R-:W-:Y:S01]  /*fa20*/  VIADD R20, R21, UR43 ;  /* 0x0000002b15147c36 */ /* 0x000fe20008000000 */
[----:B------:R-:W-:Y:S02]  /*fa30*/  WARPGROUP.DEPBAR.LE gsb0, 0x0 ;  /* 0x00008000000079c5 */ /* 0x000fe40000010000 */
[----:B------:R0:W-:Y:S01]  /*fa40*/  @!P1 SYNCS.ARRIVE.TRANS64.RED.A1T0 RZ, [R7+URZ], RZ ;  /* 0x000000ff07ff99a7 */ /* 0x0001e2000810043f */
[----:B----4-:R-:W-:Y:S02]  /*fa50*/  IMAD.IADD R136, R151, 0x1, R20 ;  /* 0x0000000197887824 */ /* 0x010fe400078e0214 */
[----:B0-----:R-:W-:-:S05]  /*fa60*/  IMAD.U32 R7, RZ, RZ, UR38 ;  /* 0x00000026ff077e24 */ /* 0x001fca000f8e00ff */
[----:B------:R-:W-:-:S05]  /*fa70*/  LOP3.LUT R14, RZ, R7, RZ, 0x33, !PT ;  /* 0x00000007ff0e7212 */ /* 0x000fca00078e33ff */
[----:B------:R-:W-:-:S04]  /*fa80*/  IMAD.IADD R21, R14, 0x1, R21 ;  /* 0x000000010e157824 */ /* 0x000fc800078e0215 */
[----:B------:R-:W-:Y:S01]  /*fa90*/  IMAD.IADD R137, R151, 0x1, R21 ;  /* 0x0000000197897824 */ /* 0x000fe200078e0215 */
[----:B------:R-:W-:Y:S06]  /*faa0*/  @!P6 BRA `(.L_x_9175) ;  /* 0x00000000005ce947 */ /* 0x000fec0003800000 */
[----:B------:R-:W-:Y:S01]  /*fab0*/  ISETP.GT.AND P2, PT, R155, -0x1, PT ;  /* 0xffffffff9b00780c */ /* 0x000fe20003f44270 */
[----:B------:R-:W-:-:S12]  /*fac0*/  BSSY B2, `(.L_x_9176) ;  /* 0x0000011000027945 */ /* 0x000fd80003800000 */
[----:B------:R-:W-:Y:S05]  /*fad0*/  @P2 BRA `(.L_x_9177) ;  /* 0x0000000000242947 */ /* 0x000fea0003800000 */
[----:B------:R-:W2:Y:S01]  /*fae0*/  LDL R151, [R1+0x4] ;  /* 0x0000040001977983 */ /* 0x000ea20000100800 */
[----:B------:R-:W-:-:S05]  /*faf0*/  IMAD.U32 R138, RZ, RZ, UR37 ;  /* 0x00000025ff8a7e24 */ /* 0x000fca000f8e00ff */
[----:B------:R-:W-:-:S13]  /*fb00*/  ISETP.NE.AND P2, PT, R138, 0x1, PT ;  /* 0x000000018a00780c */ /* 0x000fda0003f45270 */
[----:B------:R-:W2:Y:S02]  /*fb10*/  @P2 LDC.64 R14, c[0x0][0x9e8] ;  /* 0x00027a00ff0e2b82 */ /* 0x000ea40000000a00 */
[----:B--2---:R-:W-:-:S04]  /*fb20*/  @P2 IMAD.HI.U32 R14, R151, R14, RZ ;  /* 0x0000000e970e2227 */ /* 0x004fc800078e00ff */
[----:B------:R-:W-:Y:S01]  /*fb30*/  IMAD.MOV.U32 R139, RZ, RZ, R151 ;  /* 0x000000ffff8b7224 */ /* 0x000fe200078e0097 */
[----:B------:R-:W-:-:S04]  /*fb40*/  @P2 SHF.R.U32.HI R139, RZ, R15, R14 ;  /* 0x0000000fff8b2219 */ /* 0x000fc8000001160e */
[----:B------:R-:W-:Y:S01]  /*fb50*/  LOP3.LUT R14, RZ, R139, RZ, 0x33, !PT ;  /* 0x0000008bff0e7212 */ /* 0x000fe200078e33ff */
[----:B------:R-:W-:Y:S06]  /*fb60*/  BRA `(.L_x_9178) ;  /* 0x0000000000187947 */ /* 0x000fec0003800000 */
.L_x_9177:
[----:B------:R-:W-:-:S05]  /*fb70*/  IMAD.U32 R138, RZ, RZ, UR37 ;  /* 0x00000025ff8a7e24 */ /* 0x000fca000f8e00ff */
[----:B------:R-:W-:-:S13]  /*fb80*/  ISETP.NE.AND P2, PT, R138, 0x1, PT ;  /* 0x000000018a00780c */ /* 0x000fda0003f45270 */
[----:B------:R-:W0:Y:S02]  /*fb90*/  @P2 LDC.64 R14, c[0x0][0x9e8] ;  /* 0x00027a00ff0e2b82 */ /* 0x000e240000000a00 */
[----:B0-----:R-:W-:-:S04]  /*fba0*/  @P2 IMAD.HI.U32 R139, R155, R14, RZ ;  /* 0x0000000e9b8b2227 */ /* 0x001fc800078e00ff */
[----:B------:R-:W-:Y:S01]  /*fbb0*/  IMAD.MOV.U32 R14, RZ, RZ, R155 ;  /* 0x000000ffff0e7224 */ /* 0x000fe200078e009b */
[----:B------:R-:W-:-:S07]  /*fbc0*/  @P2 SHF.R.U32.HI R14, RZ, R15, R139 ;  /* 0x0000000fff0e2219 */ /* 0x000fce000001168b */
.L_x_9178:
[----:B------:R-:W-:Y:S05]  /*fbd0*/  BSYNC B2 ;  /* 0x0000000000027941 */ /* 0x000fea0003800000 */
.L_x_9176:
[----:B------:R-:W-:-:S04]  /*fbe0*/  IMAD R14, R14, R138, -R18 ;  /* 0x0000008a0e0e7224 */ /* 0x000fc800078e0a12 */
[----:B------:R-:W-:-:S05]  /*fbf0*/  IMAD R14, R156, -0x2, R14 ;  /* 0xfffffffe9c0e7824 */ /* 0x000fca00078e020e */
[----:B------:R-:W-:Y:S02]  /*fc00*/  VIMNMX R137, R137, R14, !PT ;  /* 0x0000000e89897248 */ /* 0x000fe40007fe0100 */
[----:B------:R-:W-:-:S07]  /*fc10*/  VIADDMNMX R136, R14, R138, R136, PT ;  /* 0x0000008a0e887246 */ /* 0x000fce0003800188 */
.L_x_9175:
[----:B------:R-:W2:Y:S01]  /*fc20*/  LDL R14, [R1+0xc] ;  /* 0x00000c00010e7983 */ /* 0x000ea20000100800 */
[----:B------:R-:W-:-:S04]  /*fc30*/  ISETP.GT.AND P2, PT, R4, -0x1, PT ;  /* 0xffffffff0400780c */ /* 0x000fc80003f44270 */
[C---:B------:R-:W-:Y:S02]  /*fc40*/  ISETP.GT.AND P4, PT, R137.reuse, RZ, P2 ;  /* 0x000000ff8900720c */ /* 0x040fe40001784270 */
[----:B------:R-:W-:Y:S02]  /*fc50*/  ISETP.GT.AND P5, PT, R137, 0x1, P2 ;  /* 0x000000018900780c */ /* 0x000fe400017a4270 */
[C---:B------:R-:W-:Y:S02]  /*fc60*/  ISETP.LT.OR P4, PT, R136.reuse, 0x1, P4 ;  /* 0x000000018800780c */ /* 0x040fe40002781670 */
[----:B------:R-:W-:Y:S02]  /*fc70*/  ISETP.LT.OR P5, PT, R136, 0x2, P5 ;  /* 0x000000028800780c */ /* 0x000fe40002fa1670 */
        /* <DEDUP_REMOVED lines=91> */
[----:B------:R-:W-:Y:S01]  /*10230*/  FSEL R85, R85, -INF , !P5 ;  /* 0xff80000055557808 */ /* 0x000fe20006800000 */
[----:B--2---:R-:W-:-:S02]  /*10240*/  IMAD.IADD R20, R14, 0x1, R20 ;  /* 0x000000010e147824 */ /* 0x004fc400078e0214 */
[----:B------:R-:W-:Y:S01]  /*10250*/  IMAD.IADD R21, R14, 0x1, R21 ;  /* 0x000000010e157824 */ /* 0x000fe200078e0215 */
[----:B------:R-:W-:Y:S06]  /*10260*/  @!P6 BRA `(.L_x_9179) ;  /* 0x00000000005ce947 */ /* 0x000fec0003800000 */
[----:B------:R-:W-:Y:S01]  /*10270*/  ISETP.GT.AND P3, PT, R154, -0x1, PT ;  /* 0xffffffff9a00780c */ /* 0x000fe20003f64270 */
[----:B------:R-:W-:-:S12]  /*10280*/  BSSY B2, `(.L_x_9180) ;  /* 0x0000011000027945 */ /* 0x000fd80003800000 */
[----:B------:R-:W-:Y:S05]  /*10290*/  @P3 BRA `(.L_x_9181) ;  /* 0x0000000000243947 */ /* 0x000fea0003800000 */
[----:B------:R-:W2:Y:S01]  /*102a0*/  LDL R138, [R1] ;  /* 0x00000000018a7983 */ /* 0x000ea20000100800 */
        /* <DEDUP_REMOVED lines=8> */
.L_x_9181:
[----:B------:R-:W-:-:S05]  /*10330*/  IMAD.U32 R136, RZ, RZ, UR37 ;  /* 0x00000025ff887e24 */ /* 0x000fca000f8e00ff */
[----:B------:R-:W-:-:S13]  /*10340*/  ISETP.NE.AND P3, PT, R136, 0x1, PT ;  /* 0x000000018800780c */ /* 0x000fda0003f65270 */
[----:B------:R-:W0:Y:S02]  /*10350*/  @P3 LDC.64 R14, c[0x0][0x9e8] ;  /* 0x00027a00ff0e3b82 */ /* 0x000e240000000a00 */
[----:B0-----:R-:W-:-:S04]  /*10360*/  @P3 IMAD.HI.U32 R137, R154, R14, RZ ;  /* 0x0000000e9a893227 */ /* 0x001fc800078e00ff */
[----:B------:R-:W-:Y:S01]  /*10370*/  IMAD.MOV.U32 R14, RZ, RZ, R154 ;  /* 0x000000ffff0e7224 */ /* 0x000fe200078e009a */
[----:B------:R-:W-:-:S07]  /*10380*/  @P3 SHF.R.U32.HI R14, RZ, R15, R137 ;  /* 0x0000000fff0e3219 */ /* 0x000fce0000011689 */
.L_x_9182:
[----:B------:R-:W-:Y:S05]  /*10390*/  BSYNC B2 ;  /* 0x0000000000027941 */ /* 0x000fea0003800000 */
.L_x_9180:
[----:B------:R-:W-:-:S04]  /*103a0*/  IMAD R18, R14, R136, -R18 ;  /* 0x000000880e127224 */ /* 0x000fc800078e0a12 */
[----:B------:R-:W-:-:S05]  /*103b0*/  IMAD R18, R156, -0x2, R18 ;  /* 0xfffffffe9c127824 */ /* 0x000fca00078e0212 */
[----:B------:R-:W-:Y:S02]  /*103c0*/  VIMNMX R21, R21, R18, !PT ;  /* 0x0000001215157248 */ /* 0x000fe40007fe0100 */
[----:B------:R-:W-:-:S07]  /*103d0*/  VIADDMNMX R20, R18, R136, R20, PT ;  /* 0x0000008812147246 */ /* 0x000fce0003800114 */
.L_x_9179:
[----:B------:R-:W-:Y:S02]  /*103e0*/  FMNMX.FTZ R14, R24, R3, !PT ;  /* 0x00000003180e7209 */ /* 0x000fe40007810000 */
[----:B------:R-:W-:Y:S02]  /*103f0*/  ISETP.GT.AND P5, PT, R21, 0x1, P2 ;  /* 0x000000011500780c */ /* 0x000fe400017a4270 */
[----:B------:R-:W-:Y:S02]  /*10400*/  FMNMX.FTZ R14, R25, R14, !PT ;  /* 0x0000000e190e7209 */ /* 0x000fe40007810000 */
[C---:B------:R-:W-:Y:S02]  /*10410*/  ISETP.GT.AND P3, PT, R21.reuse, 0x8, P2 ;  /* 0x000000081500780c */ /* 0x040fe40001764270 */
[----:B------:R-:W-:Y:S02]  /*10420*/  FMNMX.FTZ R14, R28, R14, !PT ;  /* 0x0000000e1c0e7209 */ /* 0x000fe40007810000 */
[----:B------:R-:W-:-:S02]  /*10430*/  ISETP.GT.AND P4, PT, R21, 0x9, P2 ;  /* 0x000000091500780c */ /* 0x000fc40001784270 */
[----:B------:R-:W-:Y:S02]  /*10440*/  FMNMX.FTZ R14, R29, R14, !PT ;  /* 0x0000000e1d0e7209 */ /* 0x000fe40007810000 */
[C---:B------:R-:W-:Y:S02]  /*10450*/  ISETP.LT.OR P5, PT, R20.reuse, 0x2, P5 ;  /* 0x000000021400780c */ /* 0x040fe40002fa1670 */
[C---:B------:R-:W-:Y:S02]  /*10460*/  ISETP.LT.OR P3, PT, R20.reuse, 0x9, P3 ;  /* 0x000000091400780c */ /* 0x040fe40001f61670 */
[----:B------:R-:W-:Y:S02]  /*10470*/  ISETP.LT.OR P4, PT, R20, 0xa, P4 ;  /* 0x0000000a1400780c */ /* 0x000fe40002781670 */
[----:B------:R-:W-:Y:S02]  /*10480*/  FMNMX.FTZ R14, R32, R14, !PT ;  /* 0x0000000e200e7209 */ /* 0x000fe40007810000 */
[----:B------:R-:W-:-:S02]  /*10490*/  FSEL R27, R27, -INF , !P5 ;  /* 0xff8000001b1b7808 */ /* 0x000fc40006800000 */
[----:B------:R-:W-:Y:S02]  /*104a0*/  FSEL R30, R30, -INF , !P3 ;  /* 0xff8000001e1e7808 */ /* 0x000fe40005800000 */
[----:B------:R-:W-:Y:S02]  /*104b0*/  FSEL R31, R31, -INF , !P4 ;  /* 0xff8000001f1f7808 */ /* 0x000fe40006000000 */
[----:B------:R-:W-:Y:S02]  /*104c0*/  FMNMX.FTZ R14, R33, R14, !PT ;  /* 0x0000000e210e7209 */ /* 0x000fe40007810000 */
        /* <DEDUP_REMOVED lines=11> */
[C---:B------:R-:W-:Y:S02]  /*10580*/  ISETP.GT.AND P5, PT, R21.reuse, 0x19, P2 ;  /* 0x000000191500780c */ /* 0x040fe400017a4270 */
[C---:B------:R-:W-:Y:S02]  /*10590*/  ISETP.GT.AND P3, PT, R21.reuse, 0x20, P2 ;  /* 0x000000201500780c */ /* 0x040fe40001764270 */
[----:B------:R-:W-:Y:S02]  /*105a0*/  ISETP.GT.AND P4, PT, R21, 0x21, P2 ;  /* 0x000000211500780c */ /* 0x000fe40001784270 */
[----:B------:R-:W-:-:S02]  /*105b0*/  FMNMX.FTZ R14, R40, R14, !PT ;  /* 0x0000000e280e7209 */ /* 0x000fc40007810000 */
[C---:B------:R-:W-:Y:S02]  /*105c0*/  ISETP.LT.OR P5, PT, R20.reuse, 0x1a, P5 ;  /* 0x0000001a1400780c */ /* 0x040fe40002fa1670 */
[C---:B------:R-:W-:Y:S02]  /*105d0*/  ISETP.LT.OR P3, PT, R20.reuse, 0x21, P3 ;  /* 0x000000211400780c */ /* 0x040fe40001f61670 */
[----:B------:R-:W-:Y:S02]  /*105e0*/  ISETP.LT.OR P4, PT, R20, 0x22, P4 ;  /* 0x000000221400780c */ /* 0x000fe40002781670 */
[----:B------:R-:W-:Y:S02]  /*105f0*/  LOP3.LUT R16, R16, 0xbfffffff, RZ, 0xc0, !PT ;  /* 0xbfffffff10107812 */ /* 0x000fe400078ec0ff */
[----:B------:R-:W-:Y:S02]  /*10600*/  FMNMX.FTZ R14, R41, R14, !PT ;  /* 0x0000000e290e7209 */ /* 0x000fe40007810000 */
[----:B------:R-:W-:-:S02]  /*10610*/  FSEL R39, R39, -INF , !P5 ;  /* 0xff80000027277808 */ /* 0x000fc40006800000 */
[----:B------:R-:W-:Y:S02]  /*10620*/  FSEL R42, R42, -INF , !P3 ;  /* 0xff8000002a2a7808 */ /* 0x000fe40005800000 */
[----:B------:R-:W-:Y:S02]  /*10630*/  FSEL R43, R43, -INF , !P4 ;  /* 0xff8000002b2b7808 */ /* 0x000fe40006000000 */
[C---:B------:R-:W-:Y:S02]  /*10640*/  ISETP.GT.AND P5, PT, R21.reuse, 0x28, P2 ;  /* 0x000000281500780c */ /* 0x040fe400017a4270 */
[C---:B------:R-:W-:Y:S02]  /*10650*/  ISETP.GT.AND P3, PT, R21.reuse, 0x29, P2 ;  /* 0x000000291500780c */ /* 0x040fe40001764270 */
[----:B------:R-:W-:Y:S02]  /*10660*/  ISETP.GT.AND P4, PT, R21, 0x30, P2 ;  /* 0x000000301500780c */ /* 0x000fe40001784270 */
[----:B------:R-:W-:-:S02]  /*10670*/  @P0 LOP3.LUT R16, R16, 0x40000000, RZ, 0xfc, !PT ;  /* 0x4000000010100812 */ /* 0x000fc400078efcff */
[----:B------:R-:W-:Y:S02]  /*10680*/  FMNMX.FTZ R14, R44, R14, !PT ;  /* 0x0000000e2c0e7209 */ /* 0x000fe40007810000 */
[C---:B------:R-:W-:Y:S02]  /*10690*/  ISETP.LT.OR P5, PT, R20.reuse, 0x29, P5 ;  /* 0x000000291400780c */ /* 0x040fe40002fa1670 */
[C---:B------:R-:W-:Y:S02]  /*106a0*/  ISETP.LT.OR P3, PT, R20.reuse, 0x2a, P3 ;  /* 0x0000002a1400780c */ /* 0x040fe40001f61670 */
[----:B------:R-:W-:Y:S02]  /*106b0*/  ISETP.LT.OR P4, PT, R20, 0x31, P4 ;  /* 0x000000311400780c */ /* 0x000fe40002781670 */
[----:B------:R-:W-:Y:S02]  /*106c0*/  LOP3.LUT R16, R16, 0xdfffffff, RZ, 0xc0, !PT ;  /* 0xdfffffff10107812 */ /* 0x000fe400078ec0ff */
[----:B------:R-:W-:-:S02]  /*106d0*/  FMNMX.FTZ R14, R45, R14, !PT ;  /* 0x0000000e2d0e7209 */ /* 0x000fc40007810000 */
[----:B------:R-:W-:Y:S02]  /*106e0*/  FSEL R46, R46, -INF , !P5 ;  /* 0xff8000002e2e7808 */ /* 0x000fe40006800000 */
[----:B------:R-:W-:Y:S02]  /*106f0*/  FSEL R47, R47, -INF , !P3 ;  /* 0xff8000002f2f7808 */ /* 0x000fe40005800000 */
[----:B------:R-:W-:Y:S02]  /*10700*/  FSEL R50, R50, -INF , !P4 ;  /* 0xff80000032327808 */ /* 0x000fe40006000000 */
[----:B------:R-:W-:Y:S02]  /*10710*/  @P1 LOP3.LUT R16, R16, 0x20000000, RZ, 0xfc, !PT ;  /* 0x2000000010101812 */ /* 0x000fe400078efcff */
[C---:B------:R-:W-:Y:S02]  /*10720*/  ISETP.GT.AND P5, PT, R21.reuse, 0x31, P2 ;  /* 0x000000311500780c */ /* 0x040fe400017a4270 */
[----:B------:R-:W-:-:S02]  /*10730*/  ISETP.GT.AND P3, PT, R21, 0x38, P2 ;  /* 0x000000381500780c */ /* 0x000fc40001764270 */
[C---:B------:R-:W-:Y:S02]  /*10740*/  ISETP.GT.AND P4, PT, R21.reuse, 0x39, P2 ;  /* 0x000000391500780c */ /* 0x040fe40001784270 */
[----:B------:R-:W-:Y:S02]  /*10750*/  FMNMX.FTZ R14, R48, R14, !PT ;  /* 0x0000000e300e7209 */ /* 0x000fe40007810000 */
[----:B------:R-:W-:Y:S02]  /*10760*/  ISETP.GT.AND P1, PT, R21, 0x78, P2 ;  /* 0x000000781500780c */ /* 0x000fe40001724270 */
[C---:B------:R-:W-:Y:S02]  /*10770*/  ISETP.LT.OR P5, PT, R20.reuse, 0x32, P5 ;  /* 0x000000321400780c */ /* 0x040fe40002fa1670 */
[C---:B------:R-:W-:Y:S02]  /*10780*/  ISETP.LT.OR P3, PT, R20.reuse, 0x39, P3 ;  /* 0x000000391400780c */ /* 0x040fe40001f61670 */
[----:B------:R-:W-:-:S02]  /*10790*/  ISETP.LT.OR P4, PT, R20, 0x3a, P4 ;  /* 0x0000003a1400780c */ /* 0x000fc40002781670 */
[----:B------:R-:W-:Y:S02]  /*107a0*/  FMNMX.FTZ R14, R49, R14, !PT ;  /* 0x0000000e310e7209 */ /* 0x000fe40007810000 */
[----:B------:R-:W-:Y:S02]  /*107b0*/  FSEL R51, R51, -INF , !P5 ;  /* 0xff80000033337808 */ /* 0x000fe40006800000 */
[----:B------:R-:W-:Y:S02]  /*107c0*/  FSEL R54, R54, -INF , !P3 ;  /* 0xff80000036367808 */ /* 0x000fe40005800000 */
[----:B------:R-:W-:Y:S02]  /*107d0*/  FSEL R55, R55, -INF , !P4 ;  /* 0xff80000037377808 */ /* 0x000fe40006000000 */
[----:B------:R-:W-:Y:S02]  /*107e0*/  FMNMX.FTZ R14, R52, R14, !PT ;  /* 0x0000000e340e7209 */ /* 0x000fe40007810000 */
[----:B------:R-:W-:-:S02]  /*107f0*/  ISETP.GT.AND P5, PT, R21, 0x40, P2 ;  /* 0x000000401500780c */ /* 0x000fc400017a4270 */
[C---:B------:R-:W-:Y:S02]  /*10800*/  ISETP.GT.AND P3, PT, R21.reuse, 0x41, P2 ;  /* 0x000000411500780c */ /* 0x040fe40001764270 */
[----:B------:R-:W-:Y:S02]  /*10810*/  ISETP.GT.AND P4, PT, R21, 0x48, P2 ;  /* 0x000000481500780c */ /* 0x000fe40001784270 */
[----:B------:R-:W-:Y:S02]  /*10820*/  LOP3.LUT R16, R16, 0xfffffffd, RZ, 0xc0, !PT ;  /* 0xfffffffd10107812 */ /* 0x000fe400078ec0ff */
[----:B------:R-:W-:Y:S02]  /*10830*/  FMNMX.FTZ R14, R53, R14, !PT ;  /* 0x0000000e350e7209 */ /* 0x000fe40007810000 */
[C---:B------:R-:W-:Y:S02]  /*10840*/  ISETP.LT.OR P5, PT, R20.reuse, 0x41, P5 ;  /* 0x000000411400780c */ /* 0x040fe40002fa1670 */
[----:B------:R-:W-:-:S02]  /*10850*/  ISETP.LT.OR P3, PT, R20, 0x42, P3 ;  /* 0x000000421400780c */ /* 0x000fc40001f61670 */
[----:B------:R-:W-:Y:S02]  /*10860*/  ISETP.LT.OR P4, PT, R20, 0x49, P4 ;  /* 0x000000491400780c */ /* 0x000fe40002781670 */
[----:B------:R-:W-:Y:S02]  /*10870*/  @P1 LOP3.LUT R16, R16, 0x2, RZ, 0xfc, !PT ;  /* 0x0000000210101812 */ /* 0x000fe400078efcff */
[----:B------:R-:W-:Y:S02]  /*10880*/  ISETP.GT.AND P1, PT, R21, RZ, P2 ;  /* 0x000000ff1500720c */ /* 0x000fe40001724270 */
[----:B------:R-:W-:Y:S02]  /*10890*/  FMNMX.FTZ R14, R56, R14, !PT ;  /* 0x0000000e380e7209 */ /* 0x000fe40007810000 */
[----:B------:R-:W-:Y:S02]  /*108a0*/  FSEL R58, R58, -INF , !P5 ;  /* 0xff8000003a3a7808 */ /* 0x000fe40006800000 */
[----:B------:R-:W-:-:S02]  /*108b0*/  FSEL R59, R59, -INF , !P3 ;  /* 0xff8000003b3b7808 */ /* 0x000fc40005800000 */
[----:B------:R-:W-:Y:S02]  /*108c0*/  FSEL R62, R62, -INF , !P4 ;  /* 0xff8000003e3e7808 */ /* 0x000fe40006000000 */
[C---:B------:R-:W-:Y:S02]  /*108d0*/  ISETP.GT.AND P5, PT, R21.reuse, 0x49, P2 ;  /* 0x000000491500780c */ /* 0x040fe400017a4270 */
[C---:B------:R-:W-:Y:S02]  /*108e0*/  ISETP.GT.AND P3, PT, R21.reuse, 0x50, P2 ;  /* 0x000000501500780c */ /* 0x040fe40001764270 */
[----:B------:R-:W-:Y:S02]  /*108f0*/  ISETP.GT.AND P4, PT, R21, 0x51, P2 ;  /* 0x000000511500780c */ /* 0x000fe40001784270 */
[----:B------:R-:W-:Y:S02]  /*10900*/  FMNMX.FTZ R14, R57, R14, !PT ;  /* 0x0000000e390e7209 */ /* 0x000fe40007810000 */
[----:B------:R-:W-:-:S02]  /*10910*/  ISETP.LT.OR P5, PT, R20, 0x4a, P5 ;  /* 0x0000004a1400780c */ /* 0x000fc40002fa1670 */
[C---:B------:R-:W-:Y:S02]  /*10920*/  ISETP.LT.OR P3, PT, R20.reuse, 0x51, P3 ;  /* 0x000000511400780c */ /* 0x040fe40001f61670 */
[----:B------:R-:W-:Y:S02]  /*10930*/  ISETP.LT.OR P4, PT, R20, 0x52, P4 ;  /* 0x000000521400780c */ /* 0x000fe40002781670 */
[----:B------:R-:W-:Y:S02]  /*10940*/  LOP3.LUT R16, R16, 0xffffffdf, RZ, 0xc0, !PT ;  /* 0xffffffdf10107812 */ /* 0x000fe400078ec0ff */
[----:B------:R-:W-:Y:S02]  /*10950*/  FMNMX.FTZ R14, R60, R14, !PT ;  /* 0x0000000e3c0e7209 */ /* 0x000fe40007810000 */
[----:B------:R-:W-:Y:S02]  /*10960*/  FSEL R63, R63, -INF , !P5 ;  /* 0xff8000003f3f7808 */ /* 0x000fe40006800000 */
[----:B------:R-:W-:-:S02]  /*10970*/  FSEL R66, R66, -INF , !P3 ;  /* 0xff80000042427808 */ /* 0x000fc40005800000 */
[----:B------:R-:W-:Y:S02]  /*10980*/  FSEL R67, R67, -INF , !P4 ;  /* 0xff80000043437808 */ /* 0x000fe40006000000 */
[C---:B------:R-:W-:Y:S02]  /*10990*/  ISETP.GT.AND P5, PT, R21.reuse, 0x58, P2 ;  /* 0x000000581500780c */ /* 0x040fe400017a4270 */
[C---:B------:R-:W-:Y:S02]  /*109a0*/  ISETP.GT.AND P3, PT, R21.reuse, 0x59, P2 ;  /* 0x000000591500780c */ /* 0x040fe40001764270 */
[----:B------:R-:W-:Y:S02]  /*109b0*/  ISETP.GT.AND P4, PT, R21, 0x60, P2 ;  /* 0x000000601500780c */ /* 0x000fe40001784270 */
[----:B------:R-:W-:Y:S02]  /*109c0*/  @P1 LOP3.LUT R16, R16, 0x20, RZ, 0xfc, !PT ;  /* 0x0000002010101812 */ /* 0x000fe400078efcff */
[----:B------:R-:W-:-:S02]  /*109d0*/  FMNMX.FTZ R14, R61, R14, !PT ;  /* 0x0000000e3d0e7209 */ /* 0x000fc40007810000 */
[----:B------:R-:W-:Y:S02]  /*109e0*/  ISETP.GT.AND P1, PT, R21, 0x79, P2 ;  /* 0x000000791500780c */ /* 0x000fe40001724270 */
        /* <DEDUP_REMOVED lines=9> */
[C---:B------:R-:W-:Y:S02]  /*10a80*/  ISETP.GT.AND P4, PT, R21.reuse, 0x69, P2 ;  /* 0x000000691500780c */ /* 0x040fe40001784270 */
[----:B------:R-:W-:-:S02]  /*10a90*/  ISETP.GT.AND P5, PT, R21, 0x70, P2 ;  /* 0x000000701500780c */ /* 0x000fc400017a4270 */
[----:B------:R-:W-:Y:S02]  /*10aa0*/  ISETP.GT.AND P6, PT, R21, 0x71, P2 ;  /* 0x000000711500780c */ /* 0x000fe400017c4270 */
[----:B------:R-:W-:Y:S02]  /*10ab0*/  FMNMX.FTZ R14, R65, R14, !PT ;  /* 0x0000000e410e7209 */ /* 0x000fe40007810000 */
[C---:B------:R-:W-:Y:S02]  /*10ac0*/  LOP3.LUT P2, RZ, R16.reuse, 0x2, RZ, 0xc0, !PT ;  /* 0x0000000210ff7812 */ /* 0x040fe4000784c0ff */
[----:B------:R-:W-:Y:S02]  /*10ad0*/  LOP3.LUT R16, R16, 0xfffffff7, RZ, 0xc0, !PT ;  /* 0xfffffff710107812 */ /* 0x000fe400078ec0ff */
[----:B------:R-:W-:Y:S02]  /*10ae0*/  FMNMX.FTZ R14, R68, R14, !PT ;  /* 0x0000000e440e7209 */ /* 0x000fe40007810000 */
[----:B------:R-:W-:-:S02]  /*10af0*/  @P1 LOP3.LUT R16, R16, 0x8, RZ, 0xfc, !PT ;  /* 0x0000000810101812 */ /* 0x000fc400078efcff */
[----:B------:R-:W-:Y:S02]  /*10b00*/  FMNMX.FTZ R14, R69, R14, !PT ;  /* 0x0000000e450e7209 */ /* 0x000fe40007810000 */
[----:B------:R-:W-:Y:S02]  /*10b10*/  ISETP.LT.OR P1, PT, R20, 0x69, P3 ;  /* 0x000000691400780c */ /* 0x000fe40001f21670 */
[----:B------:R-:W-:Y:S02]  /*10b20*/  LOP3.LUT P3, RZ, R16, 0x20, RZ, 0xc0, !PT ;  /* 0x0000002010ff7812 */ /* 0x000fe4000786c0ff */
[----:B------:R-:W-:Y:S02]  /*10b30*/  FMNMX.FTZ R14, R72, R14, !PT ;  /* 0x0000000e480e7209 */ /* 0x000fe40007810000 */
[----:B------:R-:W-:Y:S02]  /*10b40*/  ISETP.LT.OR P3, PT, R20, 0x1, P3 ;  /* 0x000000011400780c */ /* 0x000fe40001f61670 */
[----:B------:R-:W-:-:S02]  /*10b50*/  FMNMX.FTZ R14, R73, R14, !PT ;  /* 0x0000000e490e7209 */ /* 0x000fc40007810000 */
[----:B------:R-:W-:Y:S02]  /*10b60*/  FSEL R26, R26, -INF , !P3 ;  /* 0xff8000001a1a7808 */ /* 0x000fe40005800000 */
        /* <DEDUP_REMOVED lines=12> */
[----:B------:R-:W-:Y:S01]  /*10c30*/  ISETP.LT.OR P0, PT, R20, 0x62, P0 ;  /* 0x000000621400780c */ /* 0x000fe20000701670 */
[----:B------:R-:W0:Y:S01]  /*10c40*/  SHFL.BFLY PT, R15, R14, 0x2, 0x1f ;  /* 0x0c401f000e0f7f89 */ /* 0x000e2200000e0000 */
[----:B------:R-:W-:Y:S02]  /*10c50*/  FMNMX.FTZ R18, R38, R18, !PT ;  /* 0x0000001226127209 */ /* 0x000fe40007810000 */
[----:B------:R-:W-:Y:S02]  /*10c60*/  LOP3.LUT R16, R16, 0xffffffbf, RZ, 0xc0, !PT ;  /* 0xffffffbf10107812 */ /* 0x000fe400078ec0ff */
[----:B------:R-:W-:Y:S02]  /*10c70*/  FMNMX.FTZ R18, R39, R18, !PT ;  /* 0x0000001227127209 */ /* 0x000fe40007810000 */
[----:B------:R-:W-:-:S02]  /*10c80*/  ISETP.LT.OR P6, PT, R20, 0x72, P6 ;  /* 0x000000721400780c */ /* 0x000fc400037c1670 */
[----:B------:R-:W-:Y:S02]  /*10c90*/  FMNMX.FTZ R18, R42, R18, !PT ;  /* 0x000000122a127209 */ /* 0x000fe40007810000 */
[----:B------:R-:W-:Y:S02]  /*10ca0*/  ISETP.LT.OR P2, PT, R20, 0x79, P2 ;  /* 0x000000791400780c */ /* 0x000fe40001741670 */
[----:B------:R-:W-:Y:S02]  /*10cb0*/  FMNMX.FTZ R18, R43, R18, !PT ;  /* 0x000000122b127209 */ /* 0x000fe40007810000 */
[----:B------:R-:W-:Y:S02]  /*10cc0*/  @P0 LOP3.LUT R16, R16, 0x40, RZ, 0xfc, !PT ;  /* 0x0000004010100812 */ /* 0x000fe400078efcff */
[----:B------:R-:W-:Y:S02]  /*10cd0*/  FMNMX.FTZ R18, R46, R18, !PT ;  /* 0x000000122e127209 */ /* 0x000fe40007810000 */
[----:B------:R-:W-:-:S02]  /*10ce0*/  LOP3.LUT R16, R16, 0xffffffef, RZ, 0xc0, !PT ;  /* 0xffffffef10107812 */ /* 0x000fc400078ec0ff */
[----:B------:R-:W-:Y:S02]  /*10cf0*/  FMNMX.FTZ R18, R47, R18, !PT ;  /* 0x000000122f127209 */ /* 0x000fe40007810000 */
[----:B------:R-:W-:Y:S02]  /*10d00*/  ISETP.LT.OR P0, PT, R20, 0x6a, P4 ;  /* 0x0000006a1400780c */ /* 0x000fe40002701670 */
[----:B0-----:R-:W-:Y:S02]  /*10d10*/  FMNMX.FTZ R14, R14, R15, !PT ;  /* 0x0000000f0e0e7209 */ /* 0x001fe40007810000 */
[----:B------:R-:W-:Y:S02]  /*10d20*/  FMNMX.FTZ R18, R50, R18, !PT ;  /* 0x0000001232127209 */ /* 0x000fe40007810000 */
[----:B------:R-:W-:Y:S01]  /*10d30*/  @P1 LOP3.LUT R16, R16, 0x10, RZ, 0xfc, !PT ;  /* 0x0000001010101812 */ /* 0x000fe200078efcff */
[----:B------:R-:W0:Y:S01]  /*10d40*/  SHFL.BFLY PT, R15, R14, 0x1, 0x1f ;  /* 0x0c201f000e0f7f89 */ /* 0x000e2200000e0000 */
[----:B------:R-:W-:-:S02]  /*10d50*/  FMNMX.FTZ R18, R51, R18, !PT ;  /* 0x0000001233127209 */ /* 0x000fc40007810000 */
[----:B------:R-:W-:Y:S02]  /*10d60*/  ISETP.LT.OR P1, PT, R20, 0x71, P5 ;  /* 0x000000711400780c */ /* 0x000fe40002f21670 */
[----:B------:R-:W-:Y:S02]  /*10d70*/  FMNMX.FTZ R18, R54, R18, !PT ;  /* 0x0000001236127209 */ /* 0x000fe40007810000 */
[C---:B------:R-:W-:Y:S02]  /*10d80*/  LOP3.LUT P4, RZ, R16.reuse, 0x8, RZ, 0xc0, !PT ;  /* 0x0000000810ff7812 */ /* 0x040fe4000788c0ff */
[----:B------:R-:W-:Y:S02]  /*10d90*/  FMNMX.FTZ R18, R55, R18, !PT ;  /* 0x0000001237127209 */ /* 0x000fe40007810000 */
[----:B------:R-:W-:Y:S02]  /*10da0*/  LOP3.LUT R16, R16, 0x7fffffff, RZ, 0xc0, !PT ;  /* 0x7fffffff10107812 */ /* 0x000fe400078ec0ff */
[----:B------:R-:W-:-:S02]  /*10db0*/  FMNMX.FTZ R18, R58, R18, !PT ;  /* 0x000000123a127209 */ /* 0x000fc40007810000 */
[----:B------:R-:W-:Y:S02]  /*10dc0*/  @P0 LOP3.LUT R16, R16, 0x80000000, RZ, 0xfc, !PT ;  /* 0x8000000010100812 */ /* 0x000fe400078efcff */
[----:B------:R-:W-:Y:S02]  /*10dd0*/  FMNMX.FTZ R18, R59, R18, !PT ;  /* 0x000000123b127209 */ /* 0x000fe40007810000 */
[----:B------:R-:W-:Y:S02]  /*10de0*/  LOP3.LUT P0, RZ, R16, 0x40, RZ, 0xc0, !PT ;  /* 0x0000004010ff7812 */ /* 0x000fe4000780c0ff */
[----:B------:R-:W-:Y:S02]  /*10df0*/  FMNMX.FTZ R18, R62, R18, !PT ;  /* 0x000000123e127209 */ /* 0x000fe40007810000 */
[----:B------:R-:W-:Y:S02]  /*10e00*/  FSEL R75, R75, -INF , !P0 ;  /* 0xff8000004b4b7808 */ /* 0x000fe40004000000 */
[----:B0-----:R-:W-:-:S02]  /*10e10*/  FMNMX.FTZ R14, R14, R15, !PT ;  /* 0x0000000f0e0e7209 */ /* 0x001fc40007810000 */
[----:B------:R-:W-:Y:S02]  /*10e20*/  FMNMX.FTZ R18, R63, R18, !PT ;  /* 0x000000123f127209 */ /* 0x000fe40007810000 */
[----:B------:R-:W-:Y:S02]  /*10e30*/  FSETP.NEU.FTZ.AND P5, PT, R14, -INF , PT ;  /* 0xff8000000e00780b */ /* 0x000fe40003fbd000 */
[----:B------:R-:W-:Y:S02]  /*10e40*/  FMNMX.FTZ R18, R66, R18, !PT ;  /* 0x0000001242127209 */ /* 0x000fe40007810000 */
[----:B------:R-:W-:Y:S02]  /*10e50*/  FSEL R15, R14, RZ, P5 ;  /* 0x000000ff0e0f7208 */ /* 0x000fe40002800000 */
[----:B------:R-:W-:Y:S02]  /*10e60*/  FMNMX.FTZ R18, R67, R18, !PT ;  /* 0x0000001243127209 */ /* 0x000fe40007810000 */
[----:B------:R-:W-:Y:S01]  /*10e70*/  LOP3.LUT P0, RZ, R16, 0x80000000, RZ, 0xc0, !PT ;  /* 0x8000000010ff7812 */ /* 0x000fe2000780c0ff */
[----:B------:R-:W-:-:S01]  /*10e80*/  FADD.FTZ R3, -R15, R3 ;  /* 0x000000030f037221 */ /* 0x000fc20000010100 */
[----:B------:R-:W-:Y:S01]  /*10e90*/  FMNMX.FTZ R18, R70, R18, !PT ;  /* 0x0000001246127209 */ /* 0x000fe20007810000 */
[----:B------:R-:W-:-:S01]  /*10ea0*/  FFMA.FTZ R15, R2, R14, -8 ;  /* 0xc1000000020f7423 */ /* 0x000fc2000001000e */
[----:B------:R-:W-:Y:S01]  /*10eb0*/  FSEL R79, R79, -INF , !P0 ;  /* 0xff8000004f4f7808 */ /* 0x000fe20004000000 */
[----:B------:R-:W-:Y:S01]  /*10ec0*/  FMUL.FTZ R3, R2, R3 ;  /* 0x0000000302037220 */ /* 0x000fe20000410000 */
[----:B------:R-:W-:-:S02]  /*10ed0*/  FMNMX.FTZ R18, R71, R18, !PT ;  /* 0x0000001247127209 */ /* 0x000fc40007810000 */
[----:B------:R-:W-:Y:S02]  /*10ee0*/  FSEL R15, R15, RZ, P5 ;  /* 0x000000ff0f0f7208 */ /* 0x000fe40002800000 */
[----:B------:R-:W-:Y:S01]  /*10ef0*/  LOP3.LUT P5, RZ, R16, 0x10, RZ, 0xc0, !PT ;  /* 0x0000001010ff7812 */ /* 0x000fe200078ac0ff */
[----:B------:R-:W-:Y:S01]  /*10f00*/  MUFU.EX2 R3, R3 ;  /* 0x0000000300037308 */ /* 0x000fe20000000800 */
[----:B------:R-:W-:Y:S01]  /*10f10*/  FMNMX.FTZ R18, R74, R18, !PT ;  /* 0x000000124a127209 */ /* 0x000fe20007810000 */
[--C-:B------:R-:W-:Y:S01]  /*10f20*/  FFMA.FTZ R24, R2, R24, -R15.reuse ;  /* 0x0000001802187223 */ /* 0x100fe2000001080f */
[----:B------:R-:W-:Y:S01]  /*10f30*/  FSEL R78, R78, -INF , !P5 ;  /* 0xff8000004e4e7808 */ /* 0x000fe20006800000 */
[C-C-:B------:R-:W-:Y:S01]  /*10f40*/  FFMA.FTZ R25, R2.reuse, R25, -R15.reuse ;  /* 0x0000001902197223 */ /* 0x140fe2000001080f */
[----:B------:R-:W-:Y:S01]  /*10f50*/  FMNMX.FTZ R18, R75, R18, !PT ;  /* 0x000000124b127209 */ /* 0x000fe20007810000 */
[--C-:B------:R-:W-:Y:S01]  /*10f60*/  FFMA.FTZ R28, R2, R28, -R15.reuse ;  /* 0x0000001c021c7223 */ /* 0x100fe2000001080f */
[----:B------:R-:W-:Y:S01]  /*10f70*/  FSEL R82, R82, -INF , !P1 ;  /* 0xff80000052527808 */ /* 0x000fe20004800000 */
[----:B------:R-:W0:Y:S01]  /*10f80*/  MUFU.EX2 R24, R24 ;  /* 0x0000001800187308 */ /* 0x000e220000000800 */
[----:B------:R-:W-:Y:S01]  /*10f90*/  FMNMX.FTZ R18, R78, R18, !PT ;  /* 0x000000124e127209 */ /* 0x000fe20007810000 */
[C-C-:B------:R-:W-:Y:S01]  /*10fa0*/  FFMA.FTZ R29, R2.reuse, R29, -R15.reuse ;  /* 0x0000001d021d7223 */ /* 0x140fe2000001080f */
[----:B------:R-:W-:Y:S01]  /*10fb0*/  FSEL R83, R83, -INF , !P6 ;  /* 0xff80000053537808 */ /* 0x000fe20007000000 */
        /* <DEDUP_REMOVED lines=10> */
[--C-:B------:R-:W-:Y:S01]  /*11060*/  FFMA.FTZ R40, R2, R40, -R15.reuse ;  /* 0x0000002802287223 */ /* 0x100fe2000001080f */
[----:B------:R-:W-:Y:S01]  /*11070*/  FSEL R87, R87, -INF , !P4 ;  /* 0xff80000057577808 */ /* 0x000fe20006000000 */
[----:B------:R-:W-:Y:S01]  /*11080*/  MUFU.EX2 R28, R28 ;  /* 0x0000001c001c7308 */ /* 0x000fe20000000800 */
[----:B------:R-:W-:Y:S01]  /*11090*/  FMNMX.FTZ R18, R86, R18, !PT ;  /* 0x0000001256127209 */ /* 0x000fe20007810000 */
[----:B0-----:R-:W-:Y:S01]  /*110a0*/  FFMA.FTZ R6, R3, R6, R24 ;  /* 0x0000000603067223 */ /* 0x001fe20000010018 */
[----:B------:R-:W-:-:S01]  /*110b0*/  FFMA.FTZ R41, R2, R41, -R15 ;  /* 0x0000002902297223 */ /* 0x000fc2000001080f */
[C-C-:B------:R-:W-:Y:S01]  /*110c0*/  FFMA.FTZ R44, R2.reuse, R44, -R15.reuse ;  /* 0x0000002c022c7223 */ /* 0x140fe2000001080f */
[----:B------:R-:W-:Y:S01]  /*110d0*/  FMNMX.FTZ R18, R87, R18, !PT ;  /* 0x0000001257127209 */ /* 0x000fe20007810000 */
[C-C-:B------:R-:W-:Y:S01]  /*110e0*/  FFMA.FTZ R45, R2.reuse, R45, -R15.reuse ;  /* 0x0000002d022d7223 */ /* 0x140fe2000001080f */
[----:B------:R-:W-:-:S01]  /*110f0*/  FFMA.FTZ R48, R2, R48, -R15 ;  /* 0x0000003002307223 */ /* 0x000fc2000001080f */
[----:B------:R-:W-:Y:S01]  /*11100*/  MUFU.EX2 R29, R29 ;  /* 0x0000001d001d7308 */ /* 0x000fe20000000800 */
[----:B-1----:R-:W-:-:S01]  /*11110*/  FADD.FTZ R6, R25, R6 ;  /* 0x0000000619067221 */ /* 0x002fc20000010000 */
[----:B------:R-:W0:Y:S01]  /*11120*/  SHFL.BFLY PT, R20, R18, 0x2, 0x1f ;  /* 0x0c401f0012147f89 */ /* 0x000e2200000e0000 */
        /* <DEDUP_REMOVED lines=22> */
[----:B------:R-:W-:-:S02]  /*11290*/  LOP3.LUT P0, RZ, R16, 0x40000000, RZ, 0xc0, !PT ;  /* 0x4000000010ff7812 */ /* 0x000fc4000780c0ff */
[----:B0-----:R-:W-:Y:S02]  /*112a0*/  FMNMX.FTZ R20, R18, R20, !PT ;  /* 0x0000001412147209 */ /* 0x001fe40007810000 */
[----:B------:R-:W-:-:S03]  /*112b0*/  LOP3.LUT P1, RZ, R16, 0x20000000, RZ, 0xc0, !PT ;  /* 0x2000000010ff7812 */ /* 0x000fc6000782c0ff */
[----:B------:R-:W0:Y:S01]  /*112c0*/  SHFL.BFLY PT, R18, R20, 0x1, 0x1f ;  /* 0x0c201f0014127f89 */ /* 0x000e2200000e0000 */
[----:B------:R-:W-:Y:S08]  /*112d0*/  MUFU.EX2 R37, R37 ;  /* 0x0000002500257308 */ /* 0x000ff00000000800 */
[----:B------:R-:W-:Y:S08]  /*112e0*/  MUFU.EX2 R40, R40 ;  /* 0x0000002800287308 */ /* 0x000ff00000000800 */
[----:B------:R-:W-:Y:S01]  /*112f0*/  MUFU.EX2 R41, R41 ;  /* 0x0000002900297308 */ /* 0x000fe20000000800 */
[----:B0-----:R-:W-:-:S07]  /*11300*/  FMNMX.FTZ R20, R20, R18, !PT ;  /* 0x0000001214147209 */ /* 0x001fce0007810000 */
[----:B------:R-:W-:Y:S01]  /*11310*/  MUFU.EX2 R44, R44 ;  /* 0x0000002c002c7308 */ /* 0x000fe20000000800 */
[----:B------:R-:W-:-:S04]  /*11320*/  FSETP.NEU.FTZ.AND P2, PT, R20, -INF , PT ;  /* 0xff8000001400780b */ /* 0x000fc80003f5d000 */
[----:B------:R-:W-:-:S03]  /*11330*/  FSEL R18, R20, RZ, P2 ;  /* 0x000000ff14127208 */ /* 0x000fc60001000000 */
[----:B------:R-:W-:Y:S02]  /*11340*/  MUFU.EX2 R45, R45 ;  /* 0x0000002d002d7308 */ /* 0x000fe40000000800 */
[----:B------:R-:W-:-:S01]  /*11350*/  FADD.FTZ R0, -R18, R0 ;  /* 0x0000000012007221 */ /* 0x000fc20000010100 */
[----:B------:R-:W-:-:S03]  /*11360*/  FFMA.FTZ R18, R2, R20, -8 ;  /* 0xc100000002127423 */ /* 0x000fc60000010014 */
[----:B------:R-:W-:Y:S02]  /*11370*/  FMUL.FTZ R0, R2, R0 ;  /* 0x0000000002007220 */ /* 0x000fe40000410000 */
[----:B------:R-:W-:Y:S01]  /*11380*/  MUFU.EX2 R48, R48 ;  /* 0x0000003000307308 */ /* 0x000fe20000000800 */
[----:B------:R-:W-:-:S05]  /*11390*/  FSEL R21, R18, RZ, P2 ;  /* 0x000000ff12157208 */ /* 0x000fca0001000000 */
        /* <DEDUP_REMOVED lines=148> */
.L_x_9183:
[----:B------:R-:W2:Y:S01]  /*11ce0*/  LDL R18, [R1+0x30] ;  /* 0x0000300001127983 */ /* 0x000ea20000100800 */
[----:B------:R-:W-:-:S05]  /*11cf0*/  VIADD R22, R22, 0x19c60 ;  /* 0x00019c6016167836 */ /* 0x000fca0000000000 */
[----:B--2---:R-:W-:Y:S02]  /*11d00*/  PRMT R22, R18, 0x654, R22 ;  /* 0x0000065412167816 */ /* 0x004fe40000000016 */
[----:B------:R-:W2:Y:S01]  /*11d10*/  LDL R18, [R1+0x24] ;  /* 0x0000240001127983 */ /* 0x000ea20000100800 */
[----:B------:R-:W-:Y:S01]  /*11d20*/  F2FP.SATFINITE.E4M3.F32.PACK_AB_MERGE_C R28, R29, R28, RZ ;  /* 0x0000001c1d1c723e */ /* 0x000fe200048070ff */
[----:B------:R0:W-:Y:S01]  /*11d30*/  SYNCS.ARRIVE.TRANS64.RED.A1T0 RZ, [R22+URZ], RZ ;  /* 0x000000ff16ff79a7 */ /* 0x0001e2000810043f */
[----:B------:R-:W-:Y:S01]  /*11d40*/  F2FP.SATFINITE.E4M3.F32.PACK_AB_MERGE_C R30, R31, R30, RZ ;  /* 0x0000001e1f1e723e */ /* 0x000fe200048070ff */
[-C--:B------:R-:W-:Y:S01]  /*11d50*/  FMUL.FTZ R88, R88, R3.reuse ;  /* 0x0000000358587220 */ /* 0x080fe20000410000 */
[----:B------:R-:W-:Y:S01]  /*11d60*/  F2FP.SATFINITE.E4M3.F32.PACK_AB_MERGE_C R28, R25, R24, R28 ;  /* 0x00000018191c723e */ /* 0x000fe2000480701c */
        /* <DEDUP_REMOVED lines=81> */
[C---:B--2---:R-:W-:Y:S01]  /*12280*/  ISETP.GT.AND P2, PT, R4.reuse, R18, PT ;  /* 0x000000120400720c */ /* 0x044fe20003f44270 */
[----:B------:R-:W-:Y:S02]  /*12290*/  VIADD R4, R4, 0xffffffff ;  /* 0xffffffff04047836 */ /* 0x000fe40000000000 */
[----:B------:R-:W-:-:S10]  /*122a0*/  IMAD.MOV.U32 R18, RZ, RZ, R153 ;  /* 0x000000ffff127224 */ /* 0x000fd400078e0099 */
[----:B------:R-:W-:Y:S05]  /*122b0*/  @P2 BRA `(.L_x_9184) ;  /* 0xffffffd000502947 */ /* 0x000fea000383ffff */
[----:B------:R-:W-:Y:S05]  /*122c0*/  BSYNC B0 ;  /* 0x0000000000007941 */ /* 0x000fea0003800000 */
.L_x_9164:
[----:B------:R-:W-:Y:S02]  /*122d0*/  IMAD.MOV.U32 R0, RZ, RZ, R20 ;  /* 0x000000ffff007224 */ /* 0x000fe400078e0014 */
[----:B------:R-:W-:Y:S02]  /*122e0*/  IMAD.MOV.U32 R3, RZ, RZ, R14 ;  /* 0x000000ffff037224 */ /* 0x000fe400078e000e */
[----:B------:R-:W-:Y:S02]  /*122f0*/  IMAD.MOV.U32 R18, RZ, RZ, R153 ;  /* 0x000000ffff127224 */ /* 0x000fe400078e0099 */
[----:B------:R-:W-:-:S07]  /*12300*/  IMAD.MOV.U32 R22, RZ, RZ, R152 ;  /* 0x000000ffff167224 */ /* 0x000fce00078e0098 */
.L_x_9163:
[----:B------:R-:W-:Y:S05]  /*12310*/  BSYNC B1 ;  /* 0x0000000000017941 */ /* 0x000fea0003800000 */
.L_x_9162:
        /* <DEDUP_REMOVED lines=18> */
.L_x_9187:
[----:B------:R-:W-:Y:S01]  /*12440*/  ISETP.NE.AND P2, PT, R20, 0x1, PT ;  /* 0x000000011400780c */ /* 0x000fe20003f45270 */
[----:B------:R-:W-:-:S12]  /*12450*/  IMAD.MOV.U32 R21, RZ, RZ, R24 ;  /* 0x000000ffff157224 */ /* 0x000fd800078e0018 */
[----:B------:R-:W0:Y:S02]  /*12460*/  @P2 LDC.64 R14, c[0x0][0x9e8] ;  /* 0x00027a00ff0e2b82 */ /* 0x000e240000000a00 */
[----:B0-----:R-:W-:-:S05]  /*12470*/  @P2 IMAD.HI.U32 R14, R21, R14, RZ ;  /* 0x0000000e150e2227 */ /* 0x001fca00078e00ff */
[----:B------:R-:W-:-:S05]  /*12480*/  @P2 SHF.R.U32.HI R21, RZ, R15, R14 ;  /* 0x0000000fff152219 */ /* 0x000fca000001160e */
[----:B------:R1:W-:Y:S02]  /*12490*/  @P2 STL [R1+0x44], R21 ;  /* 0x0000441501002387 */ /* 0x0003e40000100800 */
.L_x_9188:
[----:B------:R-:W-:Y:S05]  /*124a0*/  BSYNC B0 ;  /* 0x0000000000007941 */ /* 0x000fea0003800000 */
.L_x_9186:
[----:B------:R-:W2:Y:S02]  /*124b0*/  LDL.LU R14, [R1+0x44] ;  /* 0x00004400010e7983 */ /* 0x000ea40000300800 */
[----:B--2---:R-:W-:-:S05]  /*124c0*/  IMAD R14, R14, R20, RZ ;  /* 0x000000140e0e7224 */ /* 0x004fca00078e02ff */
[----:B------:R-:W-:-:S07]  /*124d0*/  VIMNMX R7, R7, R14, !PT ;  /* 0x0000000e07077248 */ /* 0x000fce0007fe0100 */
.L_x_9185:
[----:B------:R-:W2:Y:S01]  /*124e0*/  LDL R15, [R1+0x28] ;  /* 0x00002800010f7983 */ /* 0x000ea20000100800 */
[----:B------:R-:W-:Y:S01]  /*124f0*/  VIADD R7, R7, 0x7f ;  /* 0x0000007f07077836 */ /* 0x000fe20000000000 */
[----:B------:R-:W-:Y:S04]  /*12500*/  BSSY B0, `(.L_x_9189) ;  /* 0x00001d7000007945 */ /* 0x000fe80003800000 */
[----:B------:R-:W-:-:S04]  /*12510*/  SHF.R.S32.HI R14, RZ, 0x1f, R7 ;  /* 0x0000001fff0e7819 */ /* 0x000fc80000011407 */
[----:B------:R-:W-:-:S04]  /*12520*/  LEA.HI R14, R14, R7, RZ, 0x7 ;  /* 0x000000070e0e7211 */ /* 0x000fc800078f38ff */
[----:B------:R-:W-:-:S04]  /*12530*/  SHF.R.S32.HI R14, RZ, 0x7, R14 ;  /* 0x00000007ff0e7819 */ /* 0x000fc8000001140e */
[----:B--2---:R-:W-:-:S04]  /*12540*/  VIMNMX R154, R15, R14, !PT ;  /* 0x0000000e0f9a7248 */ /* 0x004fc80007fe0100 */
[----:B------:R-:W-:-:S13]  /*12550*/  ISETP.GE.AND P2, PT, R4, R154, PT ;  /* 0x0000009a0400720c */ /* 0x000fda0003f46270 */
[----:B------:R-:W-:Y:S05]  /*12560*/  @!P2 BRA `(.L_x_9190) ;  /* 0x0000001c0040a947 */ /* 0x000fea0003800000 */
[----:B------:R-:W-:Y:S01]  /*12570*/  BSSY B1, `(.L_x_9190) ;  /* 0x00001cf000017945 */ /* 0x000fe20003800000 */
[----:B------:R-:W-:Y:S02]  /*12580*/  IMAD.MOV.U32 R152, RZ, RZ, R0 ;  /* 0x000000ffff987224 */ /* 0x000fe400078e0000 */
[----:B------:R-:W-:Y:S02]  /*12590*/  IMAD.MOV.U32 R7, RZ, RZ, R3 ;  /* 0x000000ffff077224 */ /* 0x000fe400078e0003 */
[----:B------:R-:W-:Y:S02]  /*125a0*/  IMAD.MOV.U32 R15, RZ, RZ, R22 ;  /* 0x000000ffff0f7224 */ /* 0x000fe400078e0016 */
[----:B------:R-:W-:-:S07]  /*125b0*/  IMAD.MOV.U32 R14, RZ, RZ, R18 ;  /* 0x000000ffff0e7224 */ /* 0x000fce00078e0012 */
.L_x_9202:
[----:B------:R-:W-:-:S05]  /*125c0*/  VIADD R18, R14, 0x1 ;  /* 0x000000010e127836 */ /* 0x000fca0000000000 */
[----:B------:R-:W-:-:S04]  /*125d0*/  ISETP.NE.AND P2, PT, R18, 0x2, PT ;  /* 0x000000021200780c */ /* 0x000fc80003f45270 */
[----:B------:R-:W-:Y:S02]  /*125e0*/  SEL R22, RZ, 0x1, P2 ;  /* 0x00000001ff167807 */ /* 0x000fe40001000000 */
[----:B------:R-:W-:Y:S02]  /*125f0*/  SEL R18, R18, RZ, P2 ;  /* 0x000000ff12127207 */ /* 0x000fe40001000000 */
[----:B------:R-:W-:Y:S01]  /*12600*/  LOP3.LUT R22, R15, R22, RZ, 0x3c, !PT ;  /* 0x000000160f167212 */ /* 0x000fe200078e3cff */
[----:B--2---:R-:W-:Y:S06]  /*12610*/  @!P0 BRA `(.L_x_9191) ;  /* 0x0000000000048947 */ /* 0x004fec0003800000 */
[----:B------:R-:W-:Y:S01]  /*12620*/  BPT.TRAP 0x1 ;  /* 0x000000040000795c */ /* 0x000fe20000300000 */
.L_x_9191:
[----:B------:R-:W-:Y:S01]  /*12630*/  IMAD R0, R18, 0x8, R17 ;  /* 0x0000000812007824 */ /* 0x000fe200078e0211 */
[----:B------:R-:W-:-:S04]  /*12640*/  SHF.L.U32 R3, R22, 0x1f, RZ ;  /* 0x0000001f16037819 */ /* 0x000fc800000006ff */
[----:B------:R2:W3:Y:S01]  /*12650*/  SYNCS.PHASECHK.TRANS64.TRYWAIT P2, [R0+URZ+0x19c30], R3 ;  /* 0x019c3003000075a7 */ /* 0x0004e2000804017f */
[----:B------:R-:W-:Y:S05]  /*12660*/  @!P0 BRA `(.L_x_9192) ;  /* 0x0000000000048947 */ /* 0x000fea0003800000 */
[----:B------:R-:W-:Y:S01]  /*12670*/  BPT.TRAP 0x1 ;  /* 0x000000040000795c */ /* 0x000fe20000300000 */
.L_x_9192:
[----:B------:R-:W0:Y:S01]  /*12680*/  LDL R20, [R1+0x1c] ;  /* 0x00001c0001147983 */ /* 0x000e220000100800 */
[----:B------:R-:W-:Y:S01]  /*12690*/  BSSY B2, `(.L_x_9193) ;  /* 0x0000006000027945 */ /* 0x000fe20003800000 */
[----:B------:R-:W-:Y:S02]  /*126a0*/  IMAD.MOV.U32 R25, RZ, RZ, -0x3ffffff0 ;  /* 0xc0000010ff197424 */ /* 0x000fe400078e00ff */
[----:B0-----:R-:W-:Y:S01]  /*126b0*/  IMAD R24, R18, 0x300, R20 ;  /* 0x0000030012187824 */ /* 0x001fe200078e0214 */
[----:B---3--:R-:W-:Y:S06]  /*126c0*/  @P2 BRA `(.L_x_9194) ;  /* 0x0000000000082947 */ /* 0x008fec0003800000 */
[----:B------:R-:W0:Y:S02]  /*126d0*/  SYNCS.PHASECHK.TRANS64.TRYWAIT P2, [R0+URZ+0x19c30], R3 ;  /* 0x019c3003000075a7 */ /* 0x000e24000804017f */
[----:B0-----:R-:W-:Y:S05]  /*126e0*/  @!P2 BRA `(.L_x_9195) ;  /* 0x000000e400b0a947 */ /* 0x001fea0003800000 */
.L_x_9194:
[----:B------:R-:W-:Y:S05]  /*126f0*/  BSYNC B2 ;  /* 0x0000000000027941 */ /* 0x000fea0003800000 */
.L_x_9193:
[C---:B------:R-:W-:Y:S01]  /*12700*/  R2UR UR6, R24.reuse ;  /* 0x00000000180672ca */ /* 0x040fe200000e0000 */
[C---:B------:R-:W-:Y:S01]  /*12710*/  VIADD R20, R24.reuse, 0x100 ;  /* 0x0000010018147836 */ /* 0x040fe20000000000 */
[----:B------:R-:W-:Y:S01]  /*12720*/  R2UR UR7, R25 ;  /* 0x00000000190772ca */ /* 0x000fe200000e0000 */
[----:B------:R-:W-:Y:S01]  /*12730*/  VIADD R24, R24, 0x200 ;  /* 0x0000020018187836 */ /* 0x000fe20000000000 */
[----:B------:R-:W-:Y:S01]  /*12740*/  R2UR UR4, R8 ;  /* 0x00000000080472ca */ /* 0x000fe200000e0000 */
[----:B------:R-:W-:Y:S01]  /*12750*/  IMAD.MOV.U32 R25, RZ, RZ, -0x3ffffff0 ;  /* 0xc0000010ff197424 */ /* 0x000fe200078e00ff */
[----:B------:R-:W-:Y:S01]  /*12760*/  R2UR UR5, R9 ;  /* 0x00000000090572ca */ /* 0x000fe200000e0000 */
[----:B-1----:R-:W-:Y:S01]  /*12770*/  IMAD.MOV.U32 R21, RZ, RZ, -0x3ffffff0 ;  /* 0xc0000010ff157424 */ /* 0x002fe200078e00ff */
[----:B------:R-:W-:Y:S02]  /*12780*/  R2UR UR14, R24 ;  /* 0x00000000180e72ca */ /* 0x000fe400000e0000 */
[----:B------:R-:W-:-:S02]  /*12790*/  R2UR UR15, R25 ;  /* 0x00000000190f72ca */ /* 0x000fc400000e0000 */
[----:B------:R-:W-:Y:S01]  /*127a0*/  WARPGROUP.ARRIVE ;  /* 0x00000000000079c5 */ /* 0x000fe20000000000 */
[----:B------:R-:W-:Y:S02]  /*127b0*/  R2UR UR10, R20 ;  /* 0x00000000140a72ca */ /* 0x000fe400000e0000 */
[----:B------:R-:W-:Y:S02]  /*127c0*/  R2UR UR11, R21 ;  /* 0x00000000150b72ca */ /* 0x000fe400000e0000 */
[----:B------:R-:W-:Y:S02]  /*127d0*/  R2UR UR8, R12 ;  /* 0x000000000c0872ca */ /* 0x000fe400000e0000 */
[----:B------:R-:W-:Y:S01]  /*127e0*/  QGMMA.64x128x32.F32.E4M3.E4M3 R24, gdesc[UR4], RZ, !UPT, gsb0 ;  /* 0x01e00000041879f3 */ /* 0x000fe2000c0008ff */
[----:B------:R-:W-:Y:S02]  /*127f0*/  R2UR UR9, R13 ;  /* 0x000000000d0972ca */ /* 0x000fe400000e0000 */
[----:B------:R-:W-:-:S02]  /*12800*/  R2UR UR12, R10 ;  /* 0x000000000a0c72ca */ /* 0x000fc400000e0000 */
[----:B------:R-:W-:Y:S01]  /*12810*/  R2UR UR13, R11 ;  /* 0x000000000b0d72ca */ /* 0x000fe200000e0000 */
[----:B------:R-:W-:Y:S02]  /*12820*/  WARPGROUP.DEPBAR.LE gsb0, 0x0 ;  /* 0x00008000000079c5 */ /* 0x000fe40000010000 */
        /* <DEDUP_REMOVED lines=8> */
.L_x_9196:
[----:B0-2---:R-:W-:Y:S01]  /*128b0*/  SHF.L.U32 R0, R15, 0x1f, RZ ;  /* 0x0000001f0f007819 */ /* 0x005fe200000006ff */
[----:B------:R-:W-:-:S04]  /*128c0*/  IMAD R153, R14, 0x8, R17 ;  /* 0x000000080e997824 */ /* 0x000fc800078e0211 */
[----:B------:R0:W1:Y:S01]  /*128d0*/  SYNCS.PHASECHK.TRANS64.TRYWAIT P2, [R153+URZ+0x19c50], R0 ;  /* 0x019c5000990075a7 */ /* 0x000062000804017f */
[----:B------:R-:W-:Y:S05]  /*128e0*/  @!P0 BRA `(.L_x_9197) ;  /* 0x0000000000048947 */ /* 0x000fea0003800000 */
[----:B------:R-:W-:Y:S01]  /*128f0*/  BPT.TRAP 0x1 ;  /* 0x000000040000795c */ /* 0x000fe20000300000 */
.L_x_9197:
[----:B------:R-:W-:Y:S04]  /*12900*/  BSSY B2, `(.L_x_9198) ;  /* 0x0000004000027945 */ /* 0x000fe80003800000 */
[----:B-1----:R-:W-:Y:S05]  /*12910*/  @P2 BRA `(.L_x_9199) ;  /* 0x0000000000082947 */ /* 0x002fea0003800000 */
[----:B------:R-:W1:Y:S02]  /*12920*/  SYNCS.PHASECHK.TRANS64.TRYWAIT P2, [R153+URZ+0x19c50], R0 ;  /* 0x019c5000990075a7 */ /* 0x000e64000804017f */
[----:B-1----:R-:W-:Y:S05]  /*12930*/  @!P2 BRA `(.L_x_9200) ;  /* 0x000000e40030a947 */ /* 0x002fea0003800000 */
.L_x_9199:
[----:B------:R-:W-:Y:S05]  /*12940*/  BSYNC B2 ;  /* 0x0000000000027941 */ /* 0x000fea0003800000 */
.L_x_9198:
[----:B01----:R-:W-:Y:S01]  /*12950*/  VIADD R0, R17, 0x3000 ;  /* 0x0000300011007836 */ /* 0x003fe20000000000 */
[----:B------:R-:W-:Y:S01]  /*12960*/  WARPGROUP.ARRIVE ;  /* 0x00000000000079c5 */ /* 0x000fe20000000000 */
[----:B------:R-:W-:Y:S01]  /*12970*/  IMAD.MOV.U32 R15, RZ, RZ, 0x40000040 ;  /* 0x40000040ff0f7424 */ /* 0x000fe200078e00ff */
[----:B------:R-:W-:Y:S01]  /*12980*/  FMNMX.FTZ R3, R26, R152, !PT ;  /* 0x000000981a037209 */ /* 0x000fe20007810000 */
[----:B------:R-:W-:Y:S01]  /*12990*/  IMAD.MOV.U32 R21, RZ, RZ, 0x40000040 ;  /* 0x40000040ff157424 */ /* 0x000fe200078e00ff */
[----:B------:R-:W-:Y:S02]  /*129a0*/  SHF.R.U32.HI R0, RZ, 0x4, R0 ;  /* 0x00000004ff007819 */ /* 0x000fe40000011600 */
[----:B------:R-:W-:Y:S02]  /*129b0*/  R2UR UR7, R15 ;  /* 0x000000000f0772ca */ /* 0x000fe400000e0000 */
[----:B------:R-:W-:Y:S02]  /*129c0*/  LOP3.LUT R0, R0, 0x3fff, RZ, 0xc0, !PT ;  /* 0x00003fff00007812 */ /* 0x000fe400078ec0ff */
[----:B------:R-:W-:-:S02]  /*129d0*/  FMNMX.FTZ R3, R27, R3, !PT ;  /* 0x000000031b037209 */ /* 0x000fc40007810000 */
        /* <DEDUP_REMOVED lines=13> */
[----:B------:R-:W-:Y:S01]  /*12ab0*/  QGMMA.64x96x32.F32.E4M3.E4M3 R88, R148, gdesc[UR4], R88, gsb0 ;  /* 0x0160000494587df3 */ /* 0x000fe20008000858 */
        /* <DEDUP_REMOVED lines=23> */
[----:B------:R-:W-:Y:S01]  /*12c30*/  R2UR UR6, R20 ;  /* 0x00000000140672ca */ /* 0x000fe200000e0000 */
[----:B------:R-:W-:Y:S01]  /*12c40*/  VIADD R20, R14, 0x4 ;  /* 0x000000040e147836 */ /* 0x000fe20000000000 */
[----:B------:R-:W-:Y:S01]  /*12c50*/  FMNMX.FTZ R0, R56, R0, !PT ;  /* 0x0000000038007209 */ /* 0x000fe20007810000 */
[----:B------:R-:W-:Y:S01]  /*12c60*/  VIADD R14, R14, 0x6 ;  /* 0x000000060e0e7836 */ /* 0x000fe20000000000 */
[----:B------:R-:W-:Y:S01]  /*12c70*/  R2UR UR7, R21 ;  /* 0x00000000150772ca */ /* 0x000fe200000e0000 */
[----:B------:R-:W-:Y:S01]  /*12c80*/  IMAD.MOV.U32 R21, RZ, RZ, 0x40000040 ;  /* 0x40000040ff157424 */ /* 0x000fe200078e00ff */
        /* <DEDUP_REMOVED lines=30> */
[----:B------:R-:W-:Y:S02]  /*12e70*/  WARPGROUP.ARRIVE ;  /* 0x00000000000079c5 */ /* 0x000fe40000000000 */
[----:B------:R-:W0:Y:S04]  /*12e80*/  SHFL.BFLY PT, R15, R0, 0x2, 0x1f ;  /* 0x0c401f00000f7f89 */ /* 0x000e2800000e0000 */
[----:B------:R-:W-:Y:S01]  /*12e90*/  QGMMA.64x96x32.F32.E4M3.E4M3 R88, R144, gdesc[UR4], R88, gsb0 ;  /* 0x0160000490587df3 */ /* 0x000fe20008000858 */
[----:B------:R-:W-:-:S02]  /*12ea0*/  R2UR UR6, R20 ;  /* 0x00000000140672ca */ /* 0x000fc400000e0000 */
[----:B------:R-:W1:Y:S01]  /*12eb0*/  SHFL.BFLY PT, R20, R3, 0x2, 0x1f ;  /* 0x0c401f0003147f89 */ /* 0x000e6200000e0000 */
[----:B------:R-:W-:Y:S02]  /*12ec0*/  R2UR UR7, R21 ;  /* 0x00000000150772ca */ /* 0x000fe400000e0000 */
[----:B0-----:R-:W-:Y:S01]  /*12ed0*/  FMNMX.FTZ R0, R0, R15, !PT ;  /* 0x0000000f00007209 */ /* 0x001fe20007810000 */
[----:B------:R-:W-:Y:S01]  /*12ee0*/  IMAD.MOV.U32 R15, RZ, RZ, 0x40000040 ;  /* 0x40000040ff0f7424 */ /* 0x000fe200078e00ff */
[----:B-1----:R-:W-:-:S03]  /*12ef0*/  FMNMX.FTZ R20, R3, R20, !PT ;  /* 0x0000001403147209 */ /* 0x002fc60007810000 */
[----:B------:R-:W0:Y:S02]  /*12f00*/  SHFL.BFLY PT, R3, R0, 0x1, 0x1f ;  /* 0x0c201f0000037f89 */ /* 0x000e2400000e0000 */
[----:B0-----:R-:W-:Y:S01]  /*12f10*/  FMNMX.FTZ R3, R0, R3, !PT ;  /* 0x0000000300037209 */ /* 0x001fe20007810000 */
[----:B------:R-:W-:Y:S02]  /*12f20*/  WARPGROUP.DEPBAR.LE gsb0, 0x0 ;  /* 0x00008000000079c5 */ /* 0x000fe40000010000 */
[----:B------:R-:W-:-:S06]  /*12f30*/  WARPGROUP.ARRIVE ;  /* 0x00000000000079c5 */ /* 0x000fcc0000000000 */
[----:B------:R-:W-:Y:S01]  /*12f40*/  QGMMA.64x96x32.F32.E4M3.E4M3 R88, R140, gdesc[UR4], R88, gsb0 ;  /* 0x016000048c587df3 */ /* 0x000fe20008000858 */
[----:B------:R-:W-:Y:S02]  /*12f50*/  R2UR UR6, R14 ;  /* 0x000000000e0672ca */ /* 0x000fe400000e0000 */
[----:B------:R-:W0:Y:S01]  /*12f60*/  SHFL.BFLY PT, R14, R20, 0x1, 0x1f ;  /* 0x0c201f00140e7f89 */ /* 0x000e2200000e0000 */
[----:B------:R-:W-:Y:S01]  /*12f70*/  R2UR UR7, R15 ;  /* 0x000000000f0772ca */ /* 0x000fe200000e0000 */
        /* <DEDUP_REMOVED lines=16> */
[----:B------:R-:W-:Y:S01]  /*13080*/  MUFU.EX2 R21, R21 ;  /* 0x0000001500157308 */ /* 0x000fe20000000800 */
[----:B0-----:R-:W-:Y:S01]  /*13090*/  FMNMX.FTZ R0, R20, R14, !PT ;  /* 0x0000000e14007209 */ /* 0x001fe20007810000 */
[----:B------:R-:W-:Y:S01]  /*130a0*/  FADD.FTZ R14, -R3, R7 ;  /* 0x00000007030e7221 */ /* 0x000fe20000010100 */
[----:B------:R-:W-:-:S01]  /*130b0*/  FFMA.FTZ R20, R2, R24, -R15 ;  /* 0x0000001802147223 */ /* 0x000fc2000001080f */
[C-C-:B------:R-:W-:Y:S01]  /*130c0*/  FFMA.FTZ R24, R2.reuse, R28, -R15.reuse ;  /* 0x0000001c02187223 */ /* 0x140fe2000001080f */
[----:B------:R-:W-:-:S01]  /*130d0*/  FFMA.FTZ R28, R2, R32, -R15 ;  /* 0x00000020021c7223 */ /* 0x000fc2000001080f */
[----:B------:R-:W-:Y:S01]  /*130e0*/  FADD.FTZ R7, -R0, R152 ;  /* 0x0000009800077221 */ /* 0x000fe20000010100 */
[----:B------:R-:W-:-:S01]  /*130f0*/  FFMA.FTZ R81, R2, R0, -8 ;  /* 0xc100000002517423 */ /* 0x000fc20000010000 */
[C---:B------:R-:W-:Y:S01]  /*13100*/  FMUL.FTZ R14, R2.reuse, R14 ;  /* 0x0000000e020e7220 */ /* 0x040fe20000410000 */
[----:B------:R-:W-:Y:S01]  /*13110*/  MUFU.EX2 R20, R20 ;  /* 0x0000001400147308 */ /* 0x000fe20000000800 */
[C---:B------:R-:W-:Y:S01]  /*13120*/  FMUL.FTZ R7, R2.reuse, R7 ;  /* 0x0000000702077220 */ /* 0x040fe20000410000 */
        /* <DEDUP_REMOVED lines=22> */
[----:B------:R-:W1:Y:S01]  /*13290*/  MUFU.EX2 R26, R26 ;  /* 0x0000001a001a7308 */ /* 0x000e620000000800 */
[----:B0-----:R-:W-:-:S01]  /*132a0*/  FFMA.FTZ R6, R14, R6, R20 ;  /* 0x000000060e067223 */ /* 0x001fc20000010014 */
[C---:B------:R-:W-:Y:S01]  /*132b0*/  FFMA.FTZ R55, R2.reuse, R55, -R81 ;  /* 0x0000003702377223 */ /* 0x040fe20000010851 */
[----:B------:R-:W-:-:S01]  /*132c0*/  FFMA.FTZ R52, R2, R56, -R15 ;  /* 0x0000003802347223 */ /* 0x000fc2000001080f */
[----:B------:R-:W-:Y:S01]  /*132d0*/  FFMA.FTZ R58, R2, R58, -R81 ;  /* 0x0000003a023a7223 */ /* 0x000fe20000010851 */
[----:B------:R-:W-:-:S01]  /*132e0*/  FADD.FTZ R6, R21, R6 ;  /* 0x0000000615067221 */ /* 0x000fc20000010000 */
[C---:B------:R-:W-:Y:S01]  /*132f0*/  FFMA.FTZ R59, R2.reuse, R59, -R81 ;  /* 0x0000003b023b7223 */ /* 0x040fe20000010851 */
[----:B------:R-:W-:-:S01]  /*13300*/  FFMA.FTZ R56, R2, R60, -R15 ;  /* 0x0000003c02387223 */ /* 0x000fc2000001080f */
[----:B------:R-:W0:Y:S01]  /*13310*/  MUFU.EX2 R27, R27 ;  /* 0x0000001b001b7308 */ /* 0x000e220000000800 */
[----:B------:R-:W-:-:S01]  /*13320*/  FFMA.FTZ R62, R2, R62, -R81 ;  /* 0x0000003e023e7223 */ /* 0x000fc20000010851 */
[C---:B------:R-:W-:Y:S01]  /*13330*/  FFMA.FTZ R63, R2.reuse, R63, -R81 ;  /* 0x0000003f023f7223 */ /* 0x040fe20000010851 */
[----:B------:R-:W-:-:S01]  /*13340*/  FFMA.FTZ R60, R2, R64, -R15 ;  /* 0x00000040023c7223 */ /* 0x000fc2000001080f */
[C-C-:B------:R-:W-:Y:S01]  /*13350*/  FFMA.FTZ R66, R2.reuse, R66, -R81.reuse ;  /* 0x0000004202427223 */ /* 0x140fe20000010851 */
[----:B------:R-:W-:-:S01]  /*13360*/  FFMA.FTZ R67, R2, R67, -R81 ;  /* 0x0000004302437223 */ /* 0x000fc20000010851 */
[C---:B------:R-:W-:Y:S01]  /*13370*/  FFMA.FTZ R64, R2.reuse, R68, -R15 ;  /* 0x0000004402407223 */ /* 0x040fe2000001080f */
[----:B------:R-:W-:-:S01]  /*13380*/  FFMA.FTZ R70, R2, R70, -R81 ;  /* 0x0000004602467223 */ /* 0x000fc20000010851 */
[----:B------:R-:W2:Y:S01]  /*13390*/  MUFU.EX2 R24, R24 ;  /* 0x0000001800187308 */ /* 0x000ea20000000800 */
[----:B-1----:R-:W-:-:S01]  /*133a0*/  FFMA.FTZ R5, R7, R5, R26 ;  /* 0x0000000507057223 */ /* 0x002fc2000001001a */
[C---:B------:R-:W-:Y:S01]  /*133b0*/  FFMA.FTZ R71, R2.reuse, R71, -R81 ;  /* 0x0000004702477223 */ /* 0x040fe20000010851 */
[----:B------:R-:W-:-:S01]  /*133c0*/  FFMA.FTZ R68, R2, R72, -R15 ;  /* 0x0000004802447223 */ /* 0x000fc2000001080f */
[C-C-:B------:R-:W-:Y:S01]  /*133d0*/  FFMA.FTZ R74, R2.reuse, R74, -R81.reuse ;  /* 0x0000004a024a7223 */ /* 0x140fe20000010851 */
[----:B------:R-:W-:-:S01]  /*133e0*/  FFMA.FTZ R75, R2, R75, -R81 ;  /* 0x0000004b024b7223 */ /* 0x000fc20000010851 */
[C---:B------:R-:W-:Y:S01]  /*133f0*/  FFMA.FTZ R72, R2.reuse, R76, -R15 ;  /* 0x0000004c02487223 */ /* 0x040fe2000001080f */
[----:B------:R-:W-:-:S01]  /*13400*/  FFMA.FTZ R78, R2, R78, -R81 ;  /* 0x0000004e024e7223 */ /* 0x000fc20000010851 */
[----:B------:R-:W1:Y:S01]  /*13410*/  MUFU.EX2 R30, R30 ;  /* 0x0000001e001e7308 */ /* 0x000e620000000800 */
[----:B0-----:R-:W-:-:S01]  /*13420*/  FADD.FTZ R5, R27, R5 ;  /* 0x000000051b057221 */ /* 0x001fc20000010000 */
[C---:B------:R-:W-:Y:S01]  /*13430*/  FFMA.FTZ R79, R2.reuse, R79, -R81 ;  /* 0x0000004f024f7223 */ /* 0x040fe20000010851 */
[----:B------:R-:W-:-:S01]  /*13440*/  FFMA.FTZ R76, R2, R80, -R15 ;  /* 0x00000050024c7223 */ /* 0x000fc2000001080f */
[C-C-:B------:R-:W-:Y:S01]  /*13450*/  FFMA.FTZ R82, R2.reuse, R82, -R81.reuse ;  /* 0x0000005202527223 */ /* 0x140fe20000010851 */
[----:B------:R-:W-:-:S01]  /*13460*/  FFMA.FTZ R83, R2, R83, -R81 ;  /* 0x0000005302537223 */ /* 0x000fc20000010851 */
[C---:B------:R-:W-:Y:S01]  /*13470*/  FFMA.FTZ R80, R2.reuse, R84, -R15 ;  /* 0x0000005402507223 */ /* 0x040fe2000001080f */
[----:B------:R-:W-:-:S01]  /*13480*/  FFMA.FTZ R86, R2, R86, -R81 ;  /* 0x0000005602567223 */ /* 0x000fc20000010851 */
[----:B------:R-:W0:Y:S01]  /*13490*/  MUFU.EX2 R25, R25 ;  /* 0x0000001900197308 */ /* 0x000e220000000800 */
[----:B--2---:R-:W-:-:S01]  /*134a0*/  FADD.FTZ R6, R24, R6 ;  /* 0x0000000618067221 */ /* 0x004fc20000010000 */
[C---:B------:R-:W-:Y:S01]  /*134b0*/  FFMA.FTZ R15, R2.reuse, R85, -R15 ;  /* 0x00000055020f7223 */ /* 0x040fe2000001080f */
[----:B------:R-:W-:-:S01]  /*134c0*/  FFMA.FTZ R81, R2, R87, -R81 ;  /* 0x0000005702517223 */ /* 0x000fc20000010851 */
[----:B------:R-:W-:-:S04]  /*134d0*/  @!P1 IMAD R84, R18, 0x8, R17 ;  /* 0x0000000812549824 */ /* 0x000fc800078e0211 */
[----:B------:R-:W2:Y:S01]  /*134e0*/  MUFU.EX2 R31, R31 ;  /* 0x0000001f001f7308 */ /* 0x000ea20000000800 */
[----:B-1----:R-:W-:-:S01]  /*134f0*/  FADD.FTZ R5, R30, R5 ;  /* 0x000000051e057221 */ /* 0x002fc20000010000 */
[----:B------:R-:W-:-:S05]  /*13500*/  @!P1 VIADD R84, R84, 0x19c40 ;  /* 0x00019c4054549836 */ /* 0x000fca0000000000 */
[----:B------:R-:W-:Y:S01]  /*13510*/  @!P1 PRMT R84, RZ, 0x654, R84 ;  /* 0x00000654ff549816 */ /* 0x000fe20000000054 */
[----:B------:R-:W1:Y:S01]  /*13520*/  MUFU.EX2 R28, R28 ;  /* 0x0000001c001c7308 */ /* 0x000e620000000800 */
[----:B0-----:R-:W-:-:S01]  /*13530*/  FADD.FTZ R6, R25, R6 ;  /* 0x0000000619067221 */ /* 0x001fc20000010000 */
[----:B------:R-:W-:Y:S02]  /*13540*/  WARPGROUP.DEPBAR.LE gsb0, 0x0 ;  /* 0x00008000000079c5 */ /* 0x000fe40000010000 */
[----:B------:R-:W-:-:S04]  /*13550*/  WARPGROUP.ARRIVE ;  /* 0x00000000000079c5 */ /* 0x000fc80000000000 */
[----:B------:R-:W0:Y:S01]  /*13560*/  MUFU.EX2 R34, R34 ;  /* 0x0000002200227308 */ /* 0x000e220000000800 */
[----:B--2---:R-:W-:-:S01]  /*13570*/  FADD.FTZ R5, R31, R5 ;  /* 0x000000051f057221 */ /* 0x004fc20000010000 */
[----:B------:R-:W-:Y:S06]  /*13580*/  QGMMA.64x96x32.F32.E4M3.E4M3 R88, R136, gdesc[UR4], R88, gsb0 ;  /* 0x0160000488587df3 */ /* 0x000fec0008000858 */
        /* <DEDUP_REMOVED lines=29> */
[----:B------:R0:W-:Y:S04]  /*13760*/  @!P1 SYNCS.ARRIVE.TRANS64.RED.A1T0 RZ, [R84+URZ], RZ ;  /* 0x000000ff54ff99a7 */ /* 0x0001e8000810043f */
        /* <DEDUP_REMOVED lines=80> */
[----:B-1----:R-:W-:-:S03]  /*13c70*/  FADD.FTZ R6, R15, R6 ;  /* 0x000000060f067221 */ /* 0x002fc60000010000 */
[----:B---3--:R-:W-:Y:S01]  /*13c80*/  FADD.FTZ R5, R81, R5 ;  /* 0x0000000551057221 */ /* 0x008fe20000010000 */
[----:B0-----:R-:W-:Y:S06]  /*13c90*/  @!P0 BRA `(.L_x_9201) ;  /* 0x0000000000048947 */ /* 0x001fec0003800000 */
[----:B------:R-:W-:Y:S01]  /*13ca0*/  BPT.TRAP 0x1 ;  /* 0x000000040000795c */ /* 0x000fe20000300000 */
.L_x_9201:
[----:B------:R-:W2:Y:S01]  /*13cb0*/  LDL R84, [R1+0x30] ;  /* 0x0000300001547983 */ /* 0x000ea20000100800 */
[----:B------:R-:W-:Y:S01]  /*13cc0*/  ISETP.GT.AND P2, PT, R4, R154, PT ;  /* 0x0000009a0400720c */ /* 0x000fe20003f44270 */
[----:B------:R-:W-:Y:S01]  /*13cd0*/  VIADD R153, R153, 0x19c60 ;  /* 0x00019c6099997836 */ /* 0x000fe20000000000 */
        /* <DEDUP_REMOVED lines=85> */
[----:B--2---:R-:W-:-:S04]  /*14230*/  PRMT R153, R84, 0x654, R153 ;  /* 0x0000065454997816 */ /* 0x004fc80000000099 */
[----:B------:R2:W-:Y:S01]  /*14240*/  SYNCS.ARRIVE.TRANS64.RED.A1T0 RZ, [R153+URZ], RZ ;  /* 0x000000ff99ff79a7 */ /* 0x0005e2000810043f */
[----:B------:R-:W-:Y:S05]  /*14250*/  @P2 BRA `(.L_x_9202) ;  /* 0xffffffe000d82947 */ /* 0x000fea000383ffff */
[----:B------:R-:W-:Y:S05]  /*14260*/  BSYNC B1 ;  /* 0x0000000000017941 */ /* 0x000fea0003800000 */
.L_x_9190:
[----:B------:R-:W-:Y:S05]  /*14270*/  BSYNC B0 ;  /* 0x0000000000007941 */ /* 0x000fea0003800000 */
.L_x_9189:
[----:B------:R-:W3:Y:S01]  /*14280*/  LDL R7, [R1+0x28] ;  /* 0x0000280001077983 */ /* 0x000ee20000100800 */
[----:B------:R-:W-:Y:S01]  /*14290*/  BSSY B0, `(.L_x_9203) ;  /* 0x00002fd000007945 */ /* 0x000fe20003800000 */
[----:B---3--:R-:W-:-:S13]  /*142a0*/  ISETP.GE.AND P2, PT, R4, R7, PT ;  /* 0x000000070400720c */ /* 0x008fda0003f46270 */
[----:B------:R-:W-:Y:S05]  /*142b0*/  @!P2 BRA `(.L_x_9204) ;  /* 0x0000002c00e8a947 */ /* 0x000fea0003800000 */
[----:B------:R-:W3:Y:S04]  /*142c0*/  LDL R20, [R1+0x3c] ;  /* 0x00003c0001147983 */ /* 0x000ee80000100800 */
[----:B------:R-:W3:Y:S04]  /*142d0*/  LDL R7, [R1+0x20] ;  /* 0x0000200001077983 */ /* 0x000ee80000100800 */
[----:B------:R-:W4:Y:S04]  /*142e0*/  LDL R15, [R1+0x10] ;  /* 0x00001000010f7983 */ /* 0x000f280000100800 */
[----:B------:R-:W5:Y:S01]  /*142f0*/  LDL R14, [R1+0xc] ;  /* 0x00000c00010e7983 */ /* 0x000f620000100800 */
[----:B------:R-:W-:-:S02]  /*14300*/  IMAD.MOV.U32 R154, RZ, RZ, R0 ;  /* 0x000000ffff9a7224 */ /* 0x000fc400078e0000 */
[----:B--2---:R-:W-:Y:S02]  /*14310*/  IMAD.MOV.U32 R153, RZ, RZ, R3 ;  /* 0x000000ffff997224 */ /* 0x004fe400078e0003 */
[----:B---3--:R-:W-:-:S04]  /*14320*/  IMAD.IADD R7, R7, 0x1, -R20 ;  /* 0x0000000107077824 */ /* 0x008fc800078e0a14 */
[--C-:B----4-:R-:W-:Y:S02]  /*14330*/  IMAD.IADD R152, R15, 0x1, R7.reuse ;  /* 0x000000010f987824 */ /* 0x110fe400078e0207 */
[----:B------:R-:W-:Y:S02]  /*14340*/  IMAD.MOV.U32 R15, RZ, RZ, R22 ;  /* 0x000000ffff0f7224 */ /* 0x000fe400078e0016 */
[----:B-----5:R-:W-:Y:S01]  /*14350*/  IMAD.IADD R7, R14, 0x1, R7 ;  /* 0x000000010e077824 */ /* 0x020fe200078e0207 */
[----:B------:R-:W-:Y:S01]  /*14360*/  LOP3.LUT R3, RZ, R152, RZ, 0x33, !PT ;  /* 0x00000098ff037212 */ /* 0x000fe200078e33ff */
[----:B------:R-:W-:-:S03]  /*14370*/  IMAD.MOV.U32 R14, RZ, RZ, R18 ;  /* 0x000000ffff0e7224 */ /* 0x000fc600078e0012 */
[----:B------:R-:W-:-:S05]  /*14380*/  LOP3.LUT R0, RZ, R7, RZ, 0x33, !PT ;  /* 0x00000007ff007212 */ /* 0x000fca00078e33ff */
[----:B------:R2:W-:Y:S04]  /*14390*/  STL [R1], R0 ;  /* 0x0000000001007387 */ /* 0x0005e80000100800 */
[----:B------:R2:W-:Y:S02]  /*143a0*/  STL [R1+0x4], R3 ;  /* 0x0000040301007387 */ /* 0x0005e40000100800 */
.L_x_9224:
[----:B------:R-:W-:-:S04]  /*143b0*/  ISETP.NE.AND P2, PT, R14, 0x1, PT ;  /* 0x000000010e00780c */ /* 0x000fc80003f45270 */
[----:B------:R-:W-:-:S04]  /*143c0*/  SEL R22, RZ, 0x1, P2 ;  /* 0x00000001ff167807 */ /* 0x000fc80001000000 */
[----:B------:R-:W-:Y:S01]  /*143d0*/  LOP3.LUT R22, R15, R22, RZ, 0x3c, !PT ;  /* 0x000000160f167212 */ /* 0x000fe200078e3cff */
[----:B------:R-:W-:Y:S06]  /*143e0*/  @!P0 BRA `(.L_x_9205) ;  /* 0x0000000000048947 */ /* 0x000fec0003800000 */
[----:B------:R-:W-:Y:S01]  /*143f0*/  BPT.TRAP 0x1 ;  /* 0x000000040000795c */ /* 0x000fe20000300000 */
.L_x_9205:
[----:B------:R-:W-:Y:S01]  /*14400*/  VIADD R18, R14, 0x1 ;  /* 0x000000010e127836 */ /* 0x000fe20000000000 */
[----:B--2---:R-:W-:-:S04]  /*14410*/  SHF.L.U32 R3, R22, 0x1f, RZ ;  /* 0x0000001f16037819 */ /* 0x004fc800000006ff */
[----:B------:R-:W-:-:S04]  /*14420*/  ISETP.NE.AND P2, PT, R18, 0x2, PT ;  /* 0x000000021200780c */ /* 0x000fc80003f45270 */
[----:B------:R-:W-:-:S05]  /*14430*/  SEL R18, R18, RZ, P2 ;  /* 0x000000ff12127207 */ /* 0x000fca0001000000 */
[----:B------:R-:W-:-:S04]  /*14440*/  IMAD R0, R18, 0x8, R17 ;  /* 0x0000000812007824 */ /* 0x000fc800078e0211 */
[----:B------:R2:W3:Y:S01]  /*14450*/  SYNCS.PHASECHK.TRANS64.TRYWAIT P2, [R0+URZ+0x19c30], R3 ;  /* 0x019c3003000075a7 */ /* 0x0004e2000804017f */
[----:B------:R-:W-:Y:S05]  /*14460*/  @!P0 BRA `(.L_x_9206) ;  /* 0x0000000000048947 */ /* 0x000fea0003800000 */
[----:B------:R-:W-:Y:S01]  /*14470*/  BPT.TRAP 0x1 ;  /* 0x000000040000795c */ /* 0x000fe20000300000 */
.L_x_9206:
[----:B------:R-:W0:Y:S01]  /*14480*/  LDL R20, [R1+0x1c] ;  /* 0x00001c0001147983 */ /* 0x000e220000100800 */
[----:B------:R-:W-:Y:S01]  /*14490*/  BSSY B1, `(.L_x_9207) ;  /* 0x0000006000017945 */ /* 0x000fe20003800000 */
[----:B------:R-:W-:Y:S02]  /*144a0*/  IMAD.MOV.U32 R25, RZ, RZ, -0x3ffffff0 ;  /* 0xc0000010ff197424 */ /* 0x000fe400078e00ff */
[----:B0-----:R-:W-:Y:S01]  /*144b0*/  IMAD R24, R18, 0x300, R20 ;  /* 0x0000030012187824 */ /* 0x001fe200078e0214 */
[----:B---3--:R-:W-:Y:S06]  /*144c0*/  @P2 BRA `(.L_x_9208) ;  /* 0x0000000000082947 */ /* 0x008fec0003800000 */
[----:B------:R-:W0:Y:S02]  /*144d0*/  SYNCS.PHASECHK.TRANS64.TRYWAIT P2, [R0+URZ+0x19c30], R3 ;  /* 0x019c3003000075a7 */ /* 0x000e24000804017f */
[----:B0-----:R-:W-:Y:S05]  /*144e0*/  @!P2 BRA `(.L_x_9209) ;  /* 0x000000c80058a947 */ /* 0x001fea0003800000 */
.L_x_9208:
[----:B------:R-:W-:Y:S05]  /*144f0*/  BSYNC B1 ;  /* 0x0000000000017941 */ /* 0x000fea0003800000 */
.L_x_9207:
        /* <DEDUP_REMOVED lines=27> */
.L_x_9210:
[----:B0-2---:R-:W-:Y:S01]  /*146b0*/  SHF.L.U32 R3, R15, 0x1f, RZ ;  /* 0x0000001f0f037819 */ /* 0x005fe200000006ff */
[----:B------:R-:W-:-:S04]  /*146c0*/  IMAD R155, R14, 0x8, R17 ;  /* 0x000000080e9b7824 */ /* 0x000fc800078e0211 */
[----:B------:R0:W1:Y:S01]  /*146d0*/  SYNCS.PHASECHK.TRANS64.TRYWAIT P2, [R155+URZ+0x19c50], R3 ;  /* 0x019c50039b0075a7 */ /* 0x000062000804017f */
[----:B------:R-:W-:Y:S05]  /*146e0*/  @!P0 BRA `(.L_x_9211) ;  /* 0x0000000000048947 */ /* 0x000fea0003800000 */
[----:B------:R-:W-:Y:S01]  /*146f0*/  BPT.TRAP 0x1 ;  /* 0x000000040000795c */ /* 0x000fe20000300000 */
.L_x_9211:
[----:B------:R-:W-:Y:S04]  /*14700*/  BSSY B1, `(.L_x_9212) ;  /* 0x0000004000017945 */ /* 0x000fe80003800000 */
[----:B-1----:R-:W-:Y:S05]  /*14710*/  @P2 BRA `(.L_x_9213) ;  /* 0x0000000000082947 */ /* 0x002fea0003800000 */
[----:B------:R-:W1:Y:S02]  /*14720*/  SYNCS.PHASECHK.TRANS64.TRYWAIT P2, [R155+URZ+0x19c50], R3 ;  /* 0x019c50039b0075a7 */ /* 0x000e64000804017f */
[----:B-1----:R-:W-:Y:S05]  /*14730*/  @!P2 BRA `(.L_x_9214) ;  /* 0x000000c400d8a947 */ /* 0x002fea0003800000 */
.L_x_9213:
[----:B------:R-:W-:Y:S05]  /*14740*/  BSYNC B1 ;  /* 0x0000000000017941 */ /* 0x000fea0003800000 */
.L_x_9212:
[----:B01----:R-:W-:-:S05]  /*14750*/  VIADD R3, R17, 0x3000 ;  /* 0x0000300011037836 */ /* 0x003fca0000000000 */
[----:B------:R-:W-:-:S04]  /*14760*/  SHF.R.U32.HI R3, RZ, 0x4, R3 ;  /* 0x00000004ff037819 */ /* 0x000fc80000011603 */
[----:B------:R-:W-:-:S04]  /*14770*/  LOP3.LUT R3, R3, 0x3fff, RZ, 0xc0, !PT ;  /* 0x00003fff03037812 */ /* 0x000fc800078ec0ff */
[----:B------:R-:W-:Y:S01]  /*14780*/  LOP3.LUT R3, R3, 0x10000, RZ, 0xfc, !PT ;  /* 0x0001000003037812 */ /* 0x000fe200078efcff */
[----:B------:R-:W-:-:S04]  /*14790*/  IMAD.MOV.U32 R15, RZ, RZ, 0x40000040 ;  /* 0x40000040ff0f7424 */ /* 0x000fc800078e00ff */
[----:B------:R-:W-:Y:S01]  /*147a0*/  IMAD R14, R14, 0x300, R3 ;  /* 0x000003000e0e7824 */ /* 0x000fe200078e0203 */
[----:B------:R-:W-:Y:S01]  /*147b0*/  R2UR UR7, R15 ;  /* 0x000000000f0772ca */ /* 0x000fe200000e0000 */
[----:B------:R-:W-:Y:S01]  /*147c0*/  WARPGROUP.ARRIVE ;  /* 0x00000000000079c5 */ /* 0x000fe20000000000 */
[----:B------:R-:W2:Y:S02]  /*147d0*/  LDL R3, [R1+0x20] ;  /* 0x0000200001037983 */ /* 0x000ea40000100800 */
[----:B------:R-:W-:-:S13]  /*147e0*/  R2UR UR6, R14 ;  /* 0x000000000e0672ca */ /* 0x000fda00000e0000 */
[----:B------:R-:W-:Y:S01]  /*147f0*/  QGMMA.64x96x32.F32.E4M3.E4M3 R88, R148, gdesc[UR4], R88, gsb0 ;  /* 0x0160000494587df3 */ /* 0x000fe20008000858 */
[----:B------:R-:W-:Y:S02]  /*14800*/  VIADD R20, R14, 0x2 ;  /* 0x000000020e147836 */ /* 0x000fe40000000000 */
[----:B------:R-:W-:-:S03]  /*14810*/  IMAD.MOV.U32 R21, RZ, RZ, 0x40000040 ;  /* 0x40000040ff157424 */ /* 0x000fc600078e00ff */
[----:B------:R-:W-:Y:S02]  /*14820*/  R2UR UR6, R20 ;  /* 0x00000000140672ca */ /* 0x000fe400000e0000 */
[----:B------:R-:W-:Y:S01]  /*14830*/  R2UR UR7, R21 ;  /* 0x00000000150772ca */ /* 0x000fe200000e0000 */
[----:B------:R-:W-:Y:S01]  /*14840*/  VIADD R20, R14, 0x4 ;  /* 0x000000040e147836 */ /* 0x000fe20000000000 */
[----:B------:R-:W-:Y:S02]  /*14850*/  WARPGROUP.DEPBAR.LE gsb0, 0x0 ;  /* 0x00008000000079c5 */ /* 0x000fe40000010000 */
[----:B------:R-:W3:Y:S01]  /*14860*/  LDL R150, [R1+0x3c] ;  /* 0x00003c0001967983 */ /* 0x000ee20000100800 */
[----:B------:R-:W-:-:S03]  /*14870*/  WARPGROUP.ARRIVE ;  /* 0x00000000000079c5 */ /* 0x000fc60000000000 */
[----:B------:R-:W4:Y:S01]  /*14880*/  LDL R151, [R1+0x10] ;  /* 0x0000100001977983 */ /* 0x000f220000100800 */
[----:B------:R-:W-:Y:S01]  /*14890*/  IMAD.MOV.U32 R21, RZ, RZ, 0x40000040 ;  /* 0x40000040ff157424 */ /* 0x000fe200078e00ff */
[----:B------:R-:W-:-:S09]  /*148a0*/  ULOP3.LUT UR4, URZ, UR42, URZ, 0x33, !UPT ;  /* 0x0000002a3f047292 */ /* 0x000fd2000f8e333f */
[----:B------:R-:W-:Y:S01]  /*148b0*/  QGMMA.64x96x32.F32.E4M3.E4M3 R88, R144, gdesc[UR4], R88, gsb0 ;  /* 0x0160000490587df3 */ /* 0x000fe20008000858 */
[----:B------:R-:W-:Y:S01]  /*148c0*/  R2UR UR6, R20 ;  /* 0x00000000140672ca */ /* 0x000fe200000e0000 */
[----:B------:R-:W-:Y:S01]  /*148d0*/  VIADD R14, R14, 0x6 ;  /* 0x000000060e0e7836 */ /* 0x000fe20000000000 */
[----:B------:R-:W-:Y:S01]  /*148e0*/  R2UR UR7, R21 ;  /* 0x00000000150772ca */ /* 0x000fe200000e0000 */
[----:B------:R-:W-:Y:S02]  /*148f0*/  IMAD.MOV.U32 R15, RZ, RZ, 0x40000040 ;  /* 0x40000040ff0f7424 */ /* 0x000fe400078e00ff */
[----:B------:R-:W-:-:S05]  /*14900*/  @!P1 VIADD R0, R0, 0x19c40 ;  /* 0x00019c4000009836 */ /* 0x000fca0000000000 */
        /* <DEDUP_REMOVED lines=8> */
[----:B------:R-:W-:Y:S03]  /*14990*/  QGMMA.64x96x32.F32.E4M3.E4M3 R88, R136, gdesc[UR4], R88, gsb0 ;  /* 0x0160000488587df3 */ /* 0x000fe60008000858 */
[----:B------:R-:W-:Y:S02]  /*149a0*/  WARPGROUP.DEPBAR.LE gsb0, 0x0 ;  /* 0x00008000000079c5 */ /* 0x000fe40000010000 */
[----:B------:R-:W-:Y:S01]  /*149b0*/  IMAD.SHL.U32 R136, R4, 0x80, RZ ;  /* 0x0000008004887824 */ /* 0x000fe200078e00ff */
[----:B------:R0:W-:Y:S04]  /*149c0*/  @!P1 SYNCS.ARRIVE.TRANS64.RED.A1T0 RZ, [R0+URZ], RZ ;  /* 0x000000ff00ff99a7 */ /* 0x0001e8000810043f */
[----:B--2---:R-:W-:-:S05]  /*149d0*/  IADD3 R3, R3, 0x1, -R136 ;  /* 0x0000000103037810 */ /* 0x004fca0007ffe888 */
[----:B---3--:R-:W-:Y:S02]  /*149e0*/  IMAD.IADD R3, R3, 0x1, -R150 ;  /* 0x0000000103037824 */ /* 0x008fe400078e0a96 */
[----:B------:R-:W1:Y:S02]  /*149f0*/  LDC R150, c[0x0][0x9e4] ;  /* 0x00027900ff967b82 */ /* 0x000e640000000800 */
[----:B------:R-:W-:-:S04]  /*14a00*/  IMAD R20, R156, -0x2, R3 ;  /* 0xfffffffe9c147824 */ /* 0x000fc800078e0203 */
[C---:B------:R-:W-:Y:S02]  /*14a10*/  VIADD R21, R20.reuse, UR39 ;  /* 0x0000002714157c36 */ /* 0x040fe40008000000 */
[----:B------:R-:W-:Y:S02]  /*14a20*/  VIADD R20, R20, UR4 ;  /* 0x0000000414147c36 */ /* 0x000fe40008000000 */
[C---:B----4-:R-:W-:Y:S02]  /*14a30*/  IMAD.IADD R3, R151.reuse, 0x1, R21 ;  /* 0x0000000197037824 */ /* 0x050fe400078e0215 */
[----:B0-----:R-:W-:Y:S01]  /*14a40*/  IMAD.IADD R0, R151, 0x1, R20 ;  /* 0x0000000197007824 */ /* 0x001fe200078e0214 */
[----:B-1----:R-:W-:-:S13]  /*14a50*/  ISETP.GE.AND P6, PT, R150, 0x1, PT ;  /* 0x000000019600780c */ /* 0x002fda0003fc6270 */
[----:B------:R-:W-:Y:S05]  /*14a60*/  @!P6 BRA `(.L_x_9215) ;  /* 0x00000000005ce947 */ /* 0x000fea0003800000 */
        /* <DEDUP_REMOVED lines=12> */
.L_x_9217:
[----:B------:R-:W-:-:S05]  /*14b30*/  IMAD.U32 R137, RZ, RZ, UR36 ;  /* 0x00000024ff897e24 */ /* 0x000fca000f8e00ff */
[----:B------:R-:W-:-:S13]  /*14b40*/  ISETP.NE.AND P2, PT, R137, 0x1, PT ;  /* 0x000000018900780c */ /* 0x000fda0003f45270 */
[----:B------:R-:W0:Y:S02]  /*14b50*/  @P2 LDC.64 R14, c[0x0][0x9e8] ;  /* 0x00027a00ff0e2b82 */ /* 0x000e240000000a00 */
[----:B0-----:R-:W-:-:S04]  /*14b60*/  @P2 IMAD.HI.U32 R138, R152, R14, RZ ;  /* 0x0000000e988a2227 */ /* 0x001fc800078e00ff */
[----:B------:R-:W-:Y:S01]  /*14b70*/  IMAD.MOV.U32 R14, RZ, RZ, R152 ;  /* 0x000000ffff0e7224 */ /* 0x000fe200078e0098 */
[----:B------:R-:W-:-:S07]  /*14b80*/  @P2 SHF.R.U32.HI R14, RZ, R15, R138 ;  /* 0x0000000fff0e2219 */ /* 0x000fce000001168a */
.L_x_9218:
[----:B------:R-:W-:Y:S05]  /*14b90*/  BSYNC B1 ;  /* 0x0000000000017941 */ /* 0x000fea0003800000 */
.L_x_9216:
[----:B------:R-:W-:-:S04]  /*14ba0*/  IMAD R14, R14, R137, -R136 ;  /* 0x000000890e0e7224 */ /* 0x000fc800078e0a88 */
[----:B------:R-:W-:-:S05]  /*14bb0*/  IMAD R14, R156, -0x2, R14 ;  /* 0xfffffffe9c0e7824 */ /* 0x000fca00078e020e */
[----:B------:R-:W-:Y:S02]  /*14bc0*/  VIMNMX R0, R0, R14, !PT ;  /* 0x0000000e00007248 */ /* 0x000fe40007fe0100 */
[----:B------:R-:W-:-:S07]  /*14bd0*/  VIADDMNMX R3, R14, R137, R3, PT ;  /* 0x000000890e037246 */ /* 0x000fce0003800103 */
.L_x_9215:
        /* <DEDUP_REMOVED lines=113> */
.L_x_9221:
[----:B------:R-:W-:Y:S02]  /*152f0*/  IMAD.U32 R0, RZ, RZ, UR36 ;  /* 0x00000024ff007e24 */ /* 0x000fe4000f8e00ff */
[----:B------:R-:W-:-:S03]  /*15300*/  IMAD.MOV.U32 R3, RZ, RZ, R7 ;  /* 0x000000ffff037224 */ /* 0x000fc600078e0007 */
[----:B------:R-:W-:-:S13]  /*15310*/  ISETP.NE.AND P3, PT, R0, 0x1, PT ;  /* 0x000000010000780c */ /* 0x000fda0003f65270 */
[----:B------:R-:W0:Y:S02]  /*15320*/  @P3 LDC.64 R14, c[0x0][0x9e8] ;  /* 0x00027a00ff0e3b82 */ /* 0x000e240000000a00 */
[----:B0-----:R-:W-:-:S05]  /*15330*/  @P3 IMAD.HI.U32 R14, R7, R14, RZ ;  /* 0x0000000e070e3227 */ /* 0x001fca00078e00ff */
[----:B------:R-:W-:-:S07]  /*15340*/  @P3 SHF.R.U32.HI R3, RZ, R15, R14 ;  /* 0x0000000fff033219 */ /* 0x000fce000001160e */
.L_x_9222:
[----:B------:R-:W-:Y:S05]  /*15350*/  BSYNC B1 ;  /* 0x0000000000017941 */ /* 0x000fea0003800000 */
.L_x_9220:
[----:B------:R-:W-:-:S04]  /*15360*/  IMAD R136, R3, R0, -R136 ;  /* 0x0000000003887224 */ /* 0x000fc800078e0a88 */
[----:B------:R-:W-:-:S05]  /*15370*/  IMAD R136, R156, -0x2, R136 ;  /* 0xfffffffe9c887824 */ /* 0x000fca00078e0288 */
[----:B------:R-:W-:Y:S02]  /*15380*/  VIMNMX R20, R20, R136, !PT ;  /* 0x0000008814147248 */ /* 0x000fe40007fe0100 */
[----:B------:R-:W-:-:S07]  /*15390*/  VIADDMNMX R21, R136, R0, R21, PT ;  /* 0x0000000088157246 */ /* 0x000fce0003800115 */
.L_x_9219:
[----:B------:R-:W-:Y:S02]  /*153a0*/  FMNMX.FTZ R0, R24, R153, !PT ;  /* 0x0000009918007209 */ /* 0x000fe40007810000 */
[C---:B------:R-:W-:Y:S02]  /*153b0*/  ISETP.GT.AND P5, PT, R20.reuse, 0x1, P2 ;  /* 0x000000011400780c */ /* 0x040fe400017a4270 */
[----:B------:R-:W-:Y:S02]  /*153c0*/  FMNMX.FTZ R0, R25, R0, !PT ;  /* 0x0000000019007209 */ /* 0x000fe40007810000 */
[----:B------:R-:W-:Y:S02]  /*153d0*/  ISETP.GT.AND P3, PT, R20, 0x8, P2 ;  /* 0x000000081400780c */ /* 0x000fe40001764270 */
        /* <DEDUP_REMOVED lines=15> */
[----:B------:R-:W-:Y:S02]  /*154d0*/  ISETP.GT.AND P5, PT, R20, 0x10, P2 ;  /* 0x000000101400780c */ /* 0x000fe400017a4270 */
        /* <DEDUP_REMOVED lines=29> */
[----:B------:R-:W-:Y:S02]  /*156b0*/  LOP3.LUT R16, R16, 0xbfffffff, RZ, 0xc0, !PT ;  /* 0xbfffffff10107812 */ /* 0x000fe400078ec0ff */
[----:B------:R-:W-:Y:S02]  /*156c0*/  FMNMX.FTZ R0, R73, R0, !PT ;  /* 0x0000000049007209 */ /* 0x000fe40007810000 */
[----:B------:R-:W-:Y:S02]  /*156d0*/  FSEL R39, R39, -INF , !P5 ;  /* 0xff80000027277808 */ /* 0x000fe40006800000 */
[----:B------:R-:W-:Y:S02]  /*156e0*/  FMNMX.FTZ R0, R76, R0, !PT ;  /* 0x000000004c007209 */ /* 0x000fe40007810000 */
[----:B------:R-:W-:-:S02]  /*156f0*/  FSEL R42, R42, -INF , !P3 ;  /* 0xff8000002a2a7808 */ /* 0x000fc40005800000 */
[----:B------:R-:W-:Y:S02]  /*15700*/  FMNMX.FTZ R0, R77, R0, !PT ;  /* 0x000000004d007209 */ /* 0x000fe40007810000 */
[----:B------:R-:W-:Y:S02]  /*15710*/  FSEL R43, R43, -INF , !P4 ;  /* 0xff8000002b2b7808 */ /* 0x000fe40006000000 */
[----:B------:R-:W-:Y:S02]  /*15720*/  FMNMX.FTZ R0, R80, R0, !PT ;  /* 0x0000000050007209 */ /* 0x000fe40007810000 */
[C---:B------:R-:W-:Y:S02]  /*15730*/  ISETP.GT.AND P5, PT, R20.reuse, 0x28, P2 ;  /* 0x000000281400780c */ /* 0x040fe400017a4270 */
[C---:B------:R-:W-:Y:S02]  /*15740*/  ISETP.GT.AND P3, PT, R20.reuse, 0x29, P2 ;  /* 0x000000291400780c */ /* 0x040fe40001764270 */
[----:B------:R-:W-:-:S02]  /*15750*/  ISETP.GT.AND P4, PT, R20, 0x30, P2 ;  /* 0x000000301400780c */ /* 0x000fc40001784270 */
[----:B------:R-:W-:Y:S02]  /*15760*/  FMNMX.FTZ R0, R81, R0, !PT ;  /* 0x0000000051007209 */ /* 0x000fe40007810000 */
[----:B------:R-:W-:Y:S02]  /*15770*/  @P0 LOP3.LUT R16, R16, 0x40000000, RZ, 0xfc, !PT ;  /* 0x4000000010100812 */ /* 0x000fe400078efcff */
[C---:B------:R-:W-:Y:S02]  /*15780*/  ISETP.LT.OR P5, PT, R21.reuse, 0x29, P5 ;  /* 0x000000291500780c */ /* 0x040fe40002fa1670 */
[C---:B------:R-:W-:Y:S02]  /*15790*/  ISETP.LT.OR P3, PT, R21.reuse, 0x2a, P3 ;  /* 0x0000002a1500780c */ /* 0x040fe40001f61670 */
[----:B------:R-:W-:Y:S02]  /*157a0*/  ISETP.LT.OR P4, PT, R21, 0x31, P4 ;  /* 0x000000311500780c */ /* 0x000fe40002781670 */
[----:B------:R-:W-:-:S02]  /*157b0*/  FMNMX.FTZ R0, R84, R0, !PT ;  /* 0x0000000054007209 */ /* 0x000fc40007810000 */
[----:B------:R-:W-:Y:S02]  /*157c0*/  LOP3.LUT R16, R16, 0xdfffffff, RZ, 0xc0, !PT ;  /* 0xdfffffff10107812 */ /* 0x000fe400078ec0ff */
[----:B------:R-:W-:Y:S02]  /*157d0*/  FSEL R46, R46, -INF , !P5 ;  /* 0xff8000002e2e7808 */ /* 0x000fe40006800000 */
[----:B------:R-:W-:Y:S02]  /*157e0*/  FSEL R47, R47, -INF , !P3 ;  /* 0xff8000002f2f7808 */ /* 0x000fe40005800000 */
[----:B------:R-:W-:Y:S02]  /*157f0*/  FSEL R50, R50, -INF , !P4 ;  /* 0xff80000032327808 */ /* 0x000fe40006000000 */
[----:B------:R-:W-:Y:S02]  /*15800*/  FMNMX.FTZ R0, R85, R0, !PT ;  /* 0x0000000055007209 */ /* 0x000fe40007810000 */
[----:B------:R-:W-:-:S02]  /*15810*/  @P1 LOP3.LUT R16, R16, 0x20000000, RZ, 0xfc, !PT ;  /* 0x2000000010101812 */ /* 0x000fc400078efcff */
[C---:B------:R-:W-:Y:S01]  /*15820*/  ISETP.GT.AND P5, PT, R20.reuse, 0x31, P2 ;  /* 0x000000311400780c */ /* 0x040fe200017a4270 */
[----:B------:R-:W0:Y:S01]  /*15830*/  SHFL.BFLY PT, R3, R0, 0x2, 0x1f ;  /* 0x0c401f0000037f89 */ /* 0x000e2200000e0000 */
[C---:B------:R-:W-:Y:S02]  /*15840*/  ISETP.GT.AND P3, PT, R20.reuse, 0x38, P2 ;  /* 0x000000381400780c */ /* 0x040fe40001764270 */
[C---:B------:R-:W-:Y:S02]  /*15850*/  ISETP.GT.AND P4, PT, R20.reuse, 0x39, P2 ;  /* 0x000000391400780c */ /* 0x040fe40001784270 */
[----:B------:R-:W-:Y:S02]  /*15860*/  ISETP.GT.AND P1, PT, R20, 0x78, P2 ;  /* 0x000000781400780c */ /* 0x000fe40001724270 */
        /* <DEDUP_REMOVED lines=9> */
[----:B------:R-:W-:Y:S02]  /*15900*/  LOP3.LUT R16, R16, 0xfffffffd, RZ, 0xc0, !PT ;  /* 0xfffffffd10107812 */ /* 0x000fe400078ec0ff */
[C---:B------:R-:W-:Y:S02]  /*15910*/  ISETP.LT.OR P5, PT, R21.reuse, 0x41, P5 ;  /* 0x000000411500780c */ /* 0x040fe40002fa1670 */
[C---:B------:R-:W-:Y:S02]  /*15920*/  ISETP.LT.OR P3, PT, R21.reuse, 0x42, P3 ;  /* 0x000000421500780c */ /* 0x040fe40001f61670 */
[----:B------:R-:W-:Y:S02]  /*15930*/  ISETP.LT.OR P4, PT, R21, 0x49, P4 ;  /* 0x000000491500780c */ /* 0x000fe40002781670 */
[----:B------:R-:W-:-:S02]  /*15940*/  @P1 LOP3.LUT R16, R16, 0x2, RZ, 0xfc, !PT ;  /* 0x0000000210101812 */ /* 0x000fc400078efcff */
[----:B------:R-:W-:Y:S02]  /*15950*/  ISETP.GT.AND P1, PT, R20, RZ, P2 ;  /* 0x000000ff1400720c */ /* 0x000fe40001724270 */
        /* <DEDUP_REMOVED lines=9> */
[----:B------:R-:W-:Y:S02]  /*159f0*/  LOP3.LUT R16, R16, 0xffffffdf, RZ, 0xc0, !PT ;  /* 0xffffffdf10107812 */ /* 0x000fe400078ec0ff */
[----:B------:R-:W-:-:S02]  /*15a00*/  FSEL R63, R63, -INF , !P5 ;  /* 0xff8000003f3f7808 */ /* 0x000fc40006800000 */
[----:B------:R-:W-:Y:S02]  /*15a10*/  FSEL R66, R66, -INF , !P3 ;  /* 0xff80000042427808 */ /* 0x000fe40005800000 */
[----:B------:R-:W-:Y:S02]  /*15a20*/  FSEL R67, R67, -INF , !P4 ;  /* 0xff80000043437808 */ /* 0x000fe40006000000 */
[C---:B------:R-:W-:Y:S02]  /*15a30*/  ISETP.GT.AND P5, PT, R20.reuse, 0x58, P2 ;  /* 0x000000581400780c */ /* 0x040fe400017a4270 */
[C---:B------:R-:W-:Y:S02]  /*15a40*/  ISETP.GT.AND P3, PT, R20.reuse, 0x59, P2 ;  /* 0x000000591400780c */ /* 0x040fe40001764270 */
[----:B------:R-:W-:Y:S02]  /*15a50*/  ISETP.GT.AND P4, PT, R20, 0x60, P2 ;  /* 0x000000601400780c */ /* 0x000fe40001784270 */
[----:B------:R-:W-:-:S02]  /*15a60*/  @P1 LOP3.LUT R16, R16, 0x20, RZ, 0xfc, !PT ;  /* 0x0000002010101812 */ /* 0x000fc400078efcff */
[----:B0-----:R-:W-:Y:S02]  /*15a70*/  FMNMX.FTZ R3, R0, R3, !PT ;  /* 0x0000000300037209 */ /* 0x001fe40007810000 */
[----:B------:R-:W-:Y:S02]  /*15a80*/  ISETP.GT.AND P1, PT, R20, 0x79, P2 ;  /* 0x000000791400780c */ /* 0x000fe40001724270 */
[C---:B------:R-:W-:Y:S01]  /*15a90*/  ISETP.LT.OR P5, PT, R21.reuse, 0x59, P5 ;  /* 0x000000591500780c */ /* 0x040fe20002fa1670 */
[----:B------:R-:W0:Y:S01]  /*15aa0*/  SHFL.BFLY PT, R0, R3, 0x1, 0x1f ;  /* 0x0c201f0003007f89 */ /* 0x000e2200000e0000 */
[C---:B------:R-:W-:Y:S02]  /*15ab0*/  ISETP.LT.OR P3, PT, R21.reuse, 0x5a, P3 ;  /* 0x0000005a1500780c */ /* 0x040fe40001f61670 */
[----:B------:R-:W-:Y:S02]  /*15ac0*/  ISETP.LT.OR P4, PT, R21, 0x61, P4 ;  /* 0x000000611500780c */ /* 0x000fe40002781670 */
        /* <DEDUP_REMOVED lines=8> */
[C---:B------:R-:W-:Y:S02]  /*15b50*/  LOP3.LUT P2, RZ, R16.reuse, 0x2, RZ, 0xc0, !PT ;  /* 0x0000000210ff7812 */ /* 0x040fe4000784c0ff */
[----:B------:R-:W-:Y:S02]  /*15b60*/  LOP3.LUT R16, R16, 0xfffffff7, RZ, 0xc0, !PT ;  /* 0xfffffff710107812 */ /* 0x000fe400078ec0ff */
[----:B0-----:R-:W-:Y:S02]  /*15b70*/  FMNMX.FTZ R3, R3, R0, !PT ;  /* 0x0000000003037209 */ /* 0x001fe40007810000 */
[----:B------:R-:W-:Y:S02]  /*15b80*/  @P1 LOP3.LUT R16, R16, 0x8, RZ, 0xfc, !PT ;  /* 0x0000000810101812 */ /* 0x000fe400078efcff */
[----:B------:R-:W-:Y:S01]  /*15b90*/  ISETP.LT.OR P1, PT, R21, 0x69, P3 ;  /* 0x000000691500780c */ /* 0x000fe20001f21670 */
[----:B------:R-:W-:-:S01]  /*15ba0*/  FFMA.FTZ R15, R2, R3, -8 ;  /* 0xc1000000020f7423 */ /* 0x000fc20000010003 */
[----:B------:R-:W-:-:S02]  /*15bb0*/  LOP3.LUT P3, RZ, R16, 0x20, RZ, 0xc0, !PT ;  /* 0x0000002010ff7812 */ /* 0x000fc4000786c0ff */
[C---:B------:R-:W-:Y:S02]  /*15bc0*/  ISETP.LT.OR P0, PT, R21.reuse, 0x62, P0 ;  /* 0x000000621500780c */ /* 0x040fe40000701670 */
[C---:B------:R-:W-:Y:S02]  /*15bd0*/  ISETP.LT.OR P3, PT, R21.reuse, 0x1, P3 ;  /* 0x000000011500780c */ /* 0x040fe40001f61670 */
[----:B------:R-:W-:Y:S02]  /*15be0*/  LOP3.LUT R16, R16, 0xffffffbf, RZ, 0xc0, !PT ;  /* 0xffffffbf10107812 */ /* 0x000fe400078ec0ff */
[----:B------:R-:W-:Y:S02]  /*15bf0*/  FSEL R26, R26, -INF , !P3 ;  /* 0xff8000001a1a7808 */ /* 0x000fe40005800000 */
[----:B------:R-:W-:Y:S02]  /*15c00*/  ISETP.LT.OR P6, PT, R21, 0x72, P6 ;  /* 0x000000721500780c */ /* 0x000fe400037c1670 */
[----:B------:R-:W-:-:S02]  /*15c10*/  FMNMX.FTZ R0, R26, R154, !PT ;  /* 0x0000009a1a007209 */ /* 0x000fc40007810000 */
[----:B------:R-:W-:Y:S02]  /*15c20*/  ISETP.LT.OR P2, PT, R21, 0x79, P2 ;  /* 0x000000791500780c */ /* 0x000fe40001741670 */
[----:B------:R-:W-:Y:S02]  /*15c30*/  FMNMX.FTZ R0, R27, R0, !PT ;  /* 0x000000001b007209 */ /* 0x000fe40007810000 */
[----:B------:R-:W-:Y:S02]  /*15c40*/  @P0 LOP3.LUT R16, R16, 0x40, RZ, 0xfc, !PT ;  /* 0x0000004010100812 */ /* 0x000fe400078efcff */
[----:B------:R-:W-:Y:S02]  /*15c50*/  FMNMX.FTZ R0, R30, R0, !PT ;  /* 0x000000001e007209 */ /* 0x000fe40007810000 */
[----:B------:R-:W-:Y:S02]  /*15c60*/  ISETP.LT.OR P0, PT, R21, 0x6a, P4 ;  /* 0x0000006a1500780c */ /* 0x000fe40002701670 */
[----:B------:R-:W-:-:S02]  /*15c70*/  FMNMX.FTZ R0, R31, R0, !PT ;  /* 0x000000001f007209 */ /* 0x000fc40007810000 */
[----:B------:R-:W-:Y:S02]  /*15c80*/  LOP3.LUT R16, R16, 0xffffffef, RZ, 0xc0, !PT ;  /* 0xffffffef10107812 */ /* 0x000fe400078ec0ff */
[----:B------:R-:W-:Y:S02]  /*15c90*/  FMNMX.FTZ R0, R34, R0, !PT ;  /* 0x0000000022007209 */ /* 0x000fe40007810000 */
[----:B------:R-:W-:Y:S02]  /*15ca0*/  @P1 LOP3.LUT R16, R16, 0x10, RZ, 0xfc, !PT ;  /* 0x0000001010101812 */ /* 0x000fe400078efcff */
[----:B------:R-:W-:Y:S02]  /*15cb0*/  FMNMX.FTZ R0, R35, R0, !PT ;  /* 0x0000000023007209 */ /* 0x000fe40007810000 */
[----:B------:R-:W-:Y:S02]  /*15cc0*/  LOP3.LUT P4, RZ, R16, 0x8, RZ, 0xc0, !PT ;  /* 0x0000000810ff7812 */ /* 0x000fe4000788c0ff */
[----:B------:R-:W-:-:S02]  /*15cd0*/  FMNMX.FTZ R0, R38, R0, !PT ;  /* 0x0000000026007209 */ /* 0x000fc40007810000 */
[----:B------:R-:W-:Y:S02]  /*15ce0*/  LOP3.LUT R16, R16, 0x7fffffff, RZ, 0xc0, !PT ;  /* 0x7fffffff10107812 */ /* 0x000fe400078ec0ff */
[----:B------:R-:W-:Y:S02]  /*15cf0*/  FMNMX.FTZ R0, R39, R0, !PT ;  /* 0x0000000027007209 */ /* 0x000fe40007810000 */
[----:B------:R-:W-:Y:S02]  /*15d00*/  @P0 LOP3.LUT R16, R16, 0x80000000, RZ, 0xfc, !PT ;  /* 0x8000000010100812 */ /* 0x000fe400078efcff */
[----:B------:R-:W-:Y:S02]  /*15d10*/  FMNMX.FTZ R0, R42, R0, !PT ;  /* 0x000000002a007209 */ /* 0x000fe40007810000 */
[----:B------:R-:W-:Y:S02]  /*15d20*/  ISETP.LT.OR P1, PT, R21, 0x71, P5 ;  /* 0x000000711500780c */ /* 0x000fe40002f21670 */
[----:B------:R-:W-:-:S02]  /*15d30*/  FMNMX.FTZ R0, R43, R0, !PT ;  /* 0x000000002b007209 */ /* 0x000fc40007810000 */
[----:B------:R-:W-:Y:S02]  /*15d40*/  FSETP.NEU.FTZ.AND P5, PT, R3, -INF , PT ;  /* 0xff8000000300780b */ /* 0x000fe40003fbd000 */
[----:B------:R-:W-:Y:S02]  /*15d50*/  FMNMX.FTZ R0, R46, R0, !PT ;  /* 0x000000002e007209 */ /* 0x000fe40007810000 */
[----:B------:R-:W-:Y:S02]  /*15d60*/  LOP3.LUT P0, RZ, R16, 0x40, RZ, 0xc0, !PT ;  /* 0x0000004010ff7812 */ /* 0x000fe4000780c0ff */
[----:B------:R-:W-:Y:S02]  /*15d70*/  FMNMX.FTZ R0, R47, R0, !PT ;  /* 0x000000002f007209 */ /* 0x000fe40007810000 */
[----:B------:R-:W-:Y:S02]  /*15d80*/  FSEL R14, R3, RZ, P5 ;  /* 0x000000ff030e7208 */ /* 0x000fe40002800000 */
[----:B------:R-:W-:-:S02]  /*15d90*/  FMNMX.FTZ R0, R50, R0, !PT ;  /* 0x0000000032007209 */ /* 0x000fc40007810000 */
[----:B------:R-:W-:Y:S01]  /*15da0*/  FSEL R15, R15, RZ, P5 ;  /* 0x000000ff0f0f7208 */ /* 0x000fe20002800000 */
[----:B------:R-:W-:Y:S01]  /*15db0*/  FADD.FTZ R14, -R14, R153 ;  /* 0x000000990e0e7221 */ /* 0x000fe20000010100 */
[----:B------:R-:W-:Y:S02]  /*15dc0*/  FMNMX.FTZ R0, R51, R0, !PT ;  /* 0x0000000033007209 */ /* 0x000fe40007810000 */
[----:B------:R-:W-:Y:S01]  /*15dd0*/  LOP3.LUT P5, RZ, R16, 0x10, RZ, 0xc0, !PT ;  /* 0x0000001010ff7812 */ /* 0x000fe200078ac0ff */
[----:B------:R-:W-:-:S01]  /*15de0*/  FFMA.FTZ R24, R2, R24, -R15 ;  /* 0x0000001802187223 */ /* 0x000fc2000001080f */
[----:B------:R-:W-:Y:S01]  /*15df0*/  FMNMX.FTZ R0, R54, R0, !PT ;  /* 0x0000000036007209 */ /* 0x000fe20007810000 */
[C---:B------:R-:W-:Y:S01]  /*15e00*/  FMUL.FTZ R14, R2.reuse, R14 ;  /* 0x0000000e020e7220 */ /* 0x040fe20000410000 */
[----:B------:R-:W-:Y:S01]  /*15e10*/  FSEL R75, R75, -INF , !P0 ;  /* 0xff8000004b4b7808 */ /* 0x000fe20004000000 */
[----:B------:R-:W-:-:S01]  /*15e20*/  FFMA.FTZ R25, R2, R25, -R15 ;  /* 0x0000001902197223 */ /* 0x000fc2000001080f */
[----:B------:R-:W-:Y:S01]  /*15e30*/  FMNMX.FTZ R0, R55, R0, !PT ;  /* 0x0000000037007209 */ /* 0x000fe20007810000 */
[----:B------:R-:W-:Y:S01]  /*15e40*/  MUFU.EX2 R24, R24 ;  /* 0x0000001800187308 */ /* 0x000fe20000000800 */
[----:B------:R-:W-:Y:S01]  /*15e50*/  LOP3.LUT P0, RZ, R16, 0x80000000, RZ, 0xc0, !PT ;  /* 0x8000000010ff7812 */ /* 0x000fe2000780c0ff */
[--C-:B------:R-:W-:Y:S01]  /*15e60*/  FFMA.FTZ R28, R2, R28, -R15.reuse ;  /* 0x0000001c021c7223 */ /* 0x100fe2000001080f */
[----:B------:R-:W-:Y:S01]  /*15e70*/  FMNMX.FTZ R0, R58, R0, !PT ;  /* 0x000000003a007209 */ /* 0x000fe20007810000 */
[--C-:B------:R-:W-:Y:S01]  /*15e80*/  FFMA.FTZ R29, R2, R29, -R15.reuse ;  /* 0x0000001d021d7223 */ /* 0x100fe2000001080f */
[----:B------:R-:W-:Y:S01]  /*15e90*/  FSEL R78, R78, -INF , !P5 ;  /* 0xff8000004e4e7808 */ /* 0x000fe20006800000 */
[C-C-:B------:R-:W-:Y:S01]  /*15ea0*/  FFMA.FTZ R32, R2.reuse, R32, -R15.reuse ;  /* 0x0000002002207223 */ /* 0x140fe2000001080f */
[----:B------:R-:W-:Y:S01]  /*15eb0*/  FMNMX.FTZ R0, R59, R0, !PT ;  /* 0x000000003b007209 */ /* 0x000fe20007810000 */
[----:B------:R-:W0:Y:S01]  /*15ec0*/  MUFU.EX2 R14, R14 ;  /* 0x0000000e000e7308 */ /* 0x000e220000000800 */
[----:B------:R-:W-:Y:S01]  /*15ed0*/  FSEL R79, R79, -INF , !P0 ;  /* 0xff8000004f4f7808 */ /* 0x000fe20004000000 */
[--C-:B------:R-:W-:Y:S01]  /*15ee0*/  FFMA.FTZ R33, R2, R33, -R15.reuse ;  /* 0x0000002102217223 */ /* 0x100fe2000001080f */
[----:B------:R-:W-:Y:S01]  /*15ef0*/  FMNMX.FTZ R0, R62, R0, !PT ;  /* 0x000000003e007209 */ /* 0x000fe20007810000 */
[--C-:B------:R-:W-:Y:S01]  /*15f00*/  FFMA.FTZ R36, R2, R36, -R15.reuse ;  /* 0x0000002402247223 */ /* 0x100fe2000001080f */
[----:B------:R-:W-:Y:S01]  /*15f10*/  FSEL R82, R82, -INF , !P1 ;  /* 0xff80000052527808 */ /* 0x000fe20004800000 */
[C-C-:B------:R-:W-:Y:S01]  /*15f20*/  FFMA.FTZ R37, R2.reuse, R37, -R15.reuse ;  /* 0x0000002502257223 */ /* 0x140fe2000001080f */
[----:B------:R-:W-:Y:S01]  /*15f30*/  FMNMX.FTZ R0, R63, R0, !PT ;  /* 0x000000003f007209 */ /* 0x000fe20007810000 */
[----:B------:R-:W1:Y:S01]  /*15f40*/  MUFU.EX2 R25, R25 ;  /* 0x0000001900197308 */ /* 0x000e620000000800 */
[----:B------:R-:W-:Y:S01]  /*15f50*/  FSEL R83, R83, -INF , !P6 ;  /* 0xff80000053537808 */ /* 0x000fe20007000000 */
[--C-:B------:R-:W-:Y:S01]  /*15f60*/  FFMA.FTZ R40, R2, R40, -R15.reuse ;  /* 0x0000002802287223 */ /* 0x100fe2000001080f */
[----:B------:R-:W-:Y:S01]  /*15f70*/  FMNMX.FTZ R0, R66, R0, !PT ;  /* 0x0000000042007209 */ /* 0x000fe20007810000 */
[C-C-:B------:R-:W-:Y:S01]  /*15f80*/  FFMA.FTZ R41, R2.reuse, R41, -R15.reuse ;  /* 0x0000002902297223 */ /* 0x140fe2000001080f */
[----:B------:R-:W-:Y:S01]  /*15f90*/  ISETP.LT.OR P4, PT, R21, 0x7a, P4 ;  /* 0x0000007a1500780c */ /* 0x000fe20002781670 */
[--C-:B------:R-:W-:Y:S01]  /*15fa0*/  FFMA.FTZ R44, R2, R44, -R15.reuse ;  /* 0x0000002c022c7223 */ /* 0x100fe2000001080f */
[----:B------:R-:W-:Y:S01]  /*15fb0*/  FMNMX.FTZ R0, R67, R0, !PT ;  /* 0x0000000043007209 */ /* 0x000fe20007810000 */
[----:B------:R-:W-:Y:S01]  /*15fc0*/  MUFU.EX2 R28, R28 ;  /* 0x0000001c001c7308 */ /* 0x000fe20000000800 */
[----:B------:R-:W-:Y:S01]  /*15fd0*/  FSEL R86, R86, -INF , !P2 ;  /* 0xff80000056567808 */ /* 0x000fe20005000000 */
[----:B0-----:R-:W-:Y:S01]  /*15fe0*/  FFMA.FTZ R6, R14, R6, R24 ;  /* 0x000000060e067223 */ /* 0x001fe20000010018 */
[----:B------:R-:W-:Y:S01]  /*15ff0*/  FMNMX.FTZ R0, R70, R0, !PT ;  /* 0x0000000046007209 */ /* 0x000fe20007810000 */
[C-C-:B------:R-:W-:Y:S01]  /*16000*/  FFMA.FTZ R45, R2.reuse, R45, -R15.reuse ;  /* 0x0000002d022d7223 */ /* 0x140fe2000001080f */
[----:B------:R-:W-:Y:S01]  /*16010*/  FSEL R87, R87, -INF , !P4 ;  /* 0xff80000057577808 */ /* 0x000fe20006000000 */
[C-C-:B------:R-:W-:Y:S01]  /*16020*/  FFMA.FTZ R48, R2.reuse, R48, -R15.reuse ;  /* 0x0000003002307223 */ /* 0x140fe2000001080f */
[----:B------:R-:W-:Y:S01]  /*16030*/  FMNMX.FTZ R0, R71, R0, !PT ;  /* 0x0000000047007209 */ /* 0x000fe20007810000 */
[----:B------:R-:W-:Y:S01]  /*16040*/  MUFU.EX2 R29, R29 ;  /* 0x0000001d001d7308 */ /* 0x000fe20000000800 */
[----:B------:R-:W-:-:S01]  /*16050*/  FFMA.FTZ R49, R2, R49, -R15 ;  /* 0x0000003102317223 */ /* 0x000fc2000001080f */
[--C-:B------:R-:W-:Y:S01]  /*16060*/  FFMA.FTZ R52, R2, R52, -R15.reuse ;  /* 0x0000003402347223 */ /* 0x100fe2000001080f */
[----:B------:R-:W-:Y:S01]  /*16070*/  FMNMX.FTZ R0, R74, R0, !PT ;  /* 0x000000004a007209 */ /* 0x000fe20007810000 */
[C-C-:B------:R-:W-:Y:S01]  /*16080*/  FFMA.FTZ R53, R2.reuse, R53, -R15.reuse ;  /* 0x0000003502357223 */ /* 0x140fe2000001080f */
[----:B------:R-:W-:-:S01]  /*16090*/  FFMA.FTZ R56, R2, R56, -R15 ;  /* 0x0000003802387223 */ /* 0x000fc2000001080f */
        /* <DEDUP_REMOVED lines=22> */
[----:B------:R-:W-:Y:S01]  /*16200*/  FFMA.FTZ R15, R2, R85, -R15 ;  /* 0x00000055020f7223 */ /* 0x000fe2000001080f */
[----:B-1----:R-:W-:-:S01]  /*16210*/  FADD.FTZ R6, R25, R6 ;  /* 0x0000000619067221 */ /* 0x002fc20000010000 */
[----:B------:R-:W-:-:S02]  /*16220*/  LOP3.LUT P0, RZ, R16, 0x40000000, RZ, 0xc0, !PT ;  /* 0x4000000010ff7812 */ /* 0x000fc4000780c0ff */
[----:B------:R-:W-:Y:S02]  /*16230*/  FMNMX.FTZ R0, R87, R0, !PT ;  /* 0x0000000057007209 */ /* 0x000fe40007810000 */
[----:B------:R-:W-:Y:S01]  /*16240*/  MUFU.EX2 R36, R36 ;  /* 0x0000002400247308 */ /* 0x000fe20000000800 */
[----:B------:R-:W-:Y:S02]  /*16250*/  LOP3.LUT P1, RZ, R16, 0x20000000, RZ, 0xc0, !PT ;  /* 0x2000000010ff7812 */ /* 0x000fe4000782c0ff */
        /* <DEDUP_REMOVED lines=11> */
[----:B------:R-:W-:Y:S01]  /*16310*/  FSETP.NEU.FTZ.AND P2, PT, R0, -INF , PT ;  /* 0xff8000000000780b */ /* 0x000fe20003f5d000 */
[----:B------:R-:W-:-:S03]  /*16320*/  FFMA.FTZ R21, R2, R0, -8 ;  /* 0xc100000002157423 */ /* 0x000fc60000010000 */
[----:B------:R-:W-:-:S03]  /*16330*/  FSEL R20, R0, RZ, P2 ;  /* 0x000000ff00147208 */ /* 0x000fc60001000000 */
[----:B------:R-:W-:Y:S01]  /*16340*/  MUFU.EX2 R52, R52 ;  /* 0x0000003400347308 */ /* 0x000fe20000000800 */
[----:B------:R-:W-:Y:S01]  /*16350*/  FSEL R21, R21, RZ, P2 ;  /* 0x000000ff15157208 */ /* 0x000fe20001000000 */
[----:B------:R-:W-:-:S04]  /*16360*/  FADD.FTZ R20, -R20, R154 ;  /* 0x0000009a14147221 */ /* 0x000fc80000010100 */
[C-C-:B------:R-:W-:Y:S01]  /*16370*/  FFMA.FTZ R26, R2.reuse, R26, -R21.reuse ;  /* 0x0000001a021a7223 */ /* 0x140fe20000010815 */
[----:B------:R-:W-:-:S01]  /*16380*/  FFMA.FTZ R27, R2, R27, -R21 ;  /* 0x0000001b021b7223 */ /* 0x000fc20000010815 */
[C---:B------:R-:W-:Y:S01]  /*16390*/  FMUL.FTZ R20, R2.reuse, R20 ;  /* 0x0000001402147220 */ /* 0x040fe20000410000 */
        /* <DEDUP_REMOVED lines=144> */
.L_x_9223:
[----:B------:R-:W2:Y:S01]  /*16ca0*/  LDL R85, [R1+0x30] ;  /* 0x0000300001557983 */ /* 0x000ea20000100800 */
[----:B------:R-:W-:-:S05]  /*16cb0*/  VIADD R155, R155, 0x19c60 ;  /* 0x00019c609b9b7836 */ /* 0x000fca0000000000 */
[----:B--2---:R-:W-:Y:S02]  /*16cc0*/  PRMT R155, R85, 0x654, R155 ;  /* 0x00000654559b7816 */ /* 0x004fe4000000009b */
[----:B------:R-:W2:Y:S01]  /*16cd0*/  LDL R85, [R1+0x28] ;  /* 0x0000280001557983 */ /* 0x000ea20000100800 */
        /* <DEDUP_REMOVED lines=84> */
[----:B------:R-:W-:Y:S01]  /*17220*/  IMAD.MOV.U32 R14, RZ, RZ, R18 ;  /* 0x000000ffff0e7224 */ /* 0x000fe200078e0012 */
[C---:B--2---:R-:W-:Y:S01]  /*17230*/  ISETP.GT.AND P2, PT, R4.reuse, R85, PT ;  /* 0x000000550400720c */ /* 0x044fe20003f44270 */
[----:B------:R-:W-:-:S12]  /*17240*/  VIADD R4, R4, 0xffffffff ;  /* 0xffffffff04047836 */ /* 0x000fd80000000000 */
[----:B---3--:R-:W-:Y:S05]  /*17250*/  @P2 BRA `(.L_x_9224) ;  /* 0xffffffd000542947 */ /* 0x008fea000383ffff */
.L_x_9204:
[----:B------:R-:W-:Y:S05]  /*17260*/  BSYNC B0 ;  /* 0x0000000000007941 */ /* 0x000fea0003800000 */
.L_x_9203:
[----:B------:R-:W-:Y:S06]  /*17270*/  BAR.ARV 0x8, 0x1a0 ;  /* 0x0206800000007b1d */ /* 0x000fec0000002000 */
[----:B------:R-:W-:Y:S05]  /*17280*/  @!P0 BRA `(.L_x_9225) ;  /* 0x0000000000048947 */ /* 0x000fea0003800000 */
[----:B------:R-:W-:Y:S01]  /*17290*/  BPT.TRAP 0x1 ;  /* 0x000000040000795c */ /* 0x000fe20000300000 */
.L_x_9225:
[----:B------:R-:W-:Y:S01]  /*172a0*/  IMAD R4, R18, 0x8, R17 ;  /* 0x0000000812047824 */ /* 0x000fe200078e0211 */
[----:B------:R-:W-:-:S04]  /*172b0*/  SHF.L.U32 R7, R22, 0x1f, RZ ;  /* 0x0000001f16077819 */ /* 0x000fc800000006ff */
[----:B------:R3:W4:Y:S01]  /*172c0*/  SYNCS.PHASECHK.TRANS64.TRYWAIT P1, [R4+URZ+0x19c50], R7 ;  /* 0x019c5007040075a7 */ /* 0x000722000802017f */
[----:B------:R-:W-:Y:S05]  /*172d0*/  @!P0 BRA `(.L_x_9226) ;  /* 0x0000000000048947 */ /* 0x000fea0003800000 */
[----:B------:R-:W-:Y:S01]  /*172e0*/  BPT.TRAP 0x1 ;  /* 0x000000040000795c */ /* 0x000fe20000300000 */
.L_x_9226:
[----:B------:R-:W-:Y:S04]  /*172f0*/  BSSY B0, `(.L_x_9227) ;  /* 0x0000004000007945 */ /* 0x000fe80003800000 */
[----:B----4-:R-:W-:Y:S05]  /*17300*/  @P1 BRA `(.L_x_9228) ;  /* 0x0000000000081947 */ /* 0x010fea0003800000 */
[----:B------:R-:W4:Y:S02]  /*17310*/  SYNCS.PHASECHK.TRANS64.TRYWAIT P1, [R4+URZ+0x19c50], R7 ;  /* 0x019c5007040075a7 */ /* 0x000f24000802017f */
[----:B----4-:R-:W-:Y:S05]  /*17320*/  @!P1 BRA `(.L_x_9229) ;  /* 0x0000009800f09947 */ /* 0x010fea0003800000 */
.L_x_9228:
[----:B------:R-:W-:Y:S05]  /*17330*/  BSYNC B0 ;  /* 0x0000000000007941 */ /* 0x000fea0003800000 */
.L_x_9227:
[----:B------:R-:W3:Y:S01]  /*17340*/  LDL.LU R20, [R1+0x2c] ;  /* 0x00002c0001147983 */ /* 0x000ee20000300800 */
[----:B------:R-:W-:-:S03]  /*17350*/  ULDC.64 UR4, c[0x0][0x9a0] ;  /* 0x0002680000047ab9 */ /* 0x000fc60000000a00 */
[----:B------:R-:W5:Y:S01]  /*17360*/  LDL.LU R15, [R1+0x5c] ;  /* 0x00005c00010f7983 */ /* 0x000f620000300800 */
[----:B------:R-:W-:Y:S01]  /*17370*/  VIADD R17, R17, 0x3000 ;  /* 0x0000300011117836 */ /* 0x000fe20000000000 */
[----:B------:R-:W-:Y:S01]  /*17380*/  ISETP.NE.U32.AND P1, PT, RZ, UR4, PT ;  /* 0x00000004ff007c0c */ /* 0x000fe2000bf25070 */
[----:B------:R-:W-:Y:S01]  /*17390*/  IMAD.MOV.U32 R9, RZ, RZ, 0x40000040 ;  /* 0x40000040ff097424 */ /* 0x000fe200078e00ff */
[----:B------:R-:W-:Y:S02]  /*173a0*/  WARPGROUP.ARRIVE ;  /* 0x00000000000079c5 */ /* 0x000fe40000000000 */
[----:B------:R-:W-:Y:S02]  /*173b0*/  SHF.R.U32.HI R17, RZ, 0x4, R17 ;  /* 0x00000004ff117819 */ /* 0x000fe40000011611 */
[----:B------:R-:W-:Y:S02]  /*173c0*/  ISETP.NE.AND.EX P1, PT, RZ, UR5, PT, P1 ;  /* 0x00000005ff007c0c */ /* 0x000fe4000bf25310 */
[----:B------:R-:W-:-:S02]  /*173d0*/  LOP3.LUT R17, R17, 0x3fff, RZ, 0xc0, !PT ;  /* 0x00003fff11117812 */ /* 0x000fc400078ec0ff */
[----:B------:R-:W-:Y:S02]  /*173e0*/  R2UR UR7, R9 ;  /* 0x00000000090772ca */ /* 0x000fe400000e0000 */
[----:B------:R-:W-:-:S05]  /*173f0*/  LOP3.LUT R17, R17, 0x10000, RZ, 0xfc, !PT ;  /* 0x0001000011117812 */ /* 0x000fca00078efcff */
[----:B------:R-:W-:Y:S02]  /*17400*/  IMAD R8, R18, 0x300, R17 ;  /* 0x0000030012087824 */ /* 0x000fe400078e0211 */
[----:B------:R-:W0:Y:S03]  /*17410*/  @P1 LDC.64 R12, c[0x0][0x9c8] ;  /* 0x00027200ff0c1b82 */ /* 0x000e260000000a00 */
[----:B------:R-:W-:-:S05]  /*17420*/  R2UR UR6, R8 ;  /* 0x00000000080672ca */ /* 0x000fca00000e0000 */
[----:B------:R-:W1:Y:S08]  /*17430*/  @P1 LDC.64 R10, c[0x0][0x9d0] ;  /* 0x00027400ff0a1b82 */ /* 0x000e700000000a00 */
[----:B------:R-:W-:Y:S03]  /*17440*/  QGMMA.64x96x32.F32.E4M3.E4M3 R88, R148, gdesc[UR4], R88, gsb0 ;  /* 0x0160000494587df3 */ /* 0x000fe60008000858 */
[----:B------:R-:W-:-:S02]  /*17450*/  WARPGROUP.DEPBAR.LE gsb0, 0x0 ;  /* 0x00008000000079c5 */ /* 0x000fc40000010000 */
[----:B------:R-:W-:Y:S01]  /*17460*/  WARPGROUP.ARRIVE ;  /* 0x00000000000079c5 */ /* 0x000fe20000000000 */
[----:B---34-:R-:W-:-:S05]  /*17470*/  @P1 SHF.R.S32.HI R7, RZ, 0x1f, R20 ;  /* 0x0000001fff071819 */ /* 0x018fca0000011414 */
[----:B0-----:R-:W-:Y:S01]  /*17480*/  @P1 IMAD R14, R7, R12, RZ ;  /* 0x0000000c070e1224 */ /* 0x001fe200078e02ff */
[----:B-----5:R-:W-:-:S03]  /*17490*/  @P1 SHF.R.S32.HI R7, RZ, 0x1f, R15 ;  /* 0x0000001fff071819 */ /* 0x020fc6000001140f */
[C---:B------:R-:W-:Y:S02]  /*174a0*/  @P1 IMAD R9, R20.reuse, R13, R14 ;  /* 0x0000000d14091224 */ /* 0x040fe400078e020e */
[----:B------:R-:W-:-:S04]  /*174b0*/  @P1 IMAD.WIDE.U32 R12, R20, R12, RZ ;  /* 0x0000000c140c1225 */ /* 0x000fc800078e00ff */
[-C--:B-1----:R-:W-:Y:S02]  /*174c0*/  @P1 IMAD R14, R7, R10.reuse, RZ ;  /* 0x0000000a070e1224 */ /* 0x082fe400078e02ff */
[----:B------:R-:W-:Y:S02]  /*174d0*/  @P1 IMAD.IADD R13, R13, 0x1, R9 ;  /* 0x000000010d0d1824 */ /* 0x000fe400078e0209 */
[C---:B------:R-:W-:Y:S02]  /*174e0*/  @P1 IMAD R7, R15.reuse, R11, R14 ;  /* 0x0000000b0f071224 */ /* 0x040fe400078e020e */
[----:B------:R-:W-:-:S04]  /*174f0*/  @P1 IMAD.WIDE.U32 R10, R15, R10, R12 ;  /* 0x0000000a0f0a1225 */ /* 0x000fc800078e000c */
[----:B------:R-:W-:Y:S01]  /*17500*/  @P1 IMAD.IADD R7, R11, 0x1, R7 ;  /* 0x000000010b071824 */ /* 0x000fe200078e0207 */
[----:B------:R-:W-:-:S04]  /*17510*/  @P1 LEA R12, P2, R10, UR4, 0x2 ;  /* 0x000000040a0c1c11 */ /* 0x000fc8000f8410ff */
[----:B------:R-:W-:Y:S01]  /*17520*/  @P1 LEA.HI.X R13, R10, UR5, R7, 0x2, P2 ;  /* 0x000000050a0d1c11 */ /* 0x000fe200090f1407 */
[----:B------:R-:W-:-:S06]  /*17530*/  IMAD.MOV.U32 R7, RZ, RZ, 0x3f800000 ;  /* 0x3f800000ff077424 */ /* 0x000fcc00078e00ff */
[----:B------:R0:W3:Y:S01]  /*17540*/  @P1 LDG.E R7, desc[UR40][R12.64] ;  /* 0x000000280c071981 */ /* 0x0000e2000c1e1900 */
[----:B------:R-:W-:Y:S02]  /*17550*/  VIADD R10, R8, 0x2 ;  /* 0x00000002080a7836 */ /* 0x000fe40000000000 */
[----:B------:R-:W-:Y:S02]  /*17560*/  IMAD.MOV.U32 R11, RZ, RZ, 0x40000040 ;  /* 0x40000040ff0b7424 */ /* 0x000fe400078e00ff */
[----:B------:R-:W-:Y:S01]  /*17570*/  IMAD.MOV.U32 R9, RZ, RZ, 0x40000040 ;  /* 0x40000040ff097424 */ /* 0x000fe200078e00ff */
[----:B------:R-:W-:Y:S01]  /*17580*/  R2UR UR6, R10 ;  /* 0x000000000a0672ca */ /* 0x000fe200000e0000 */
[C---:B------:R-:W-:Y:S01]  /*17590*/  VIADD R10, R8.reuse, 0x4 ;  /* 0x00000004080a7836 */ /* 0x040fe20000000000 */
[----:B------:R-:W-:Y:S01]  /*175a0*/  R2UR UR7, R11 ;  /* 0x000000000b0772ca */ /* 0x000fe200000e0000 */
[----:B------:R-:W-:Y:S02]  /*175b0*/  IMAD.MOV.U32 R11, RZ, RZ, 0x40000040 ;  /* 0x40000040ff0b7424 */ /* 0x000fe400078e00ff */
[----:B------:R-:W-:-:S02]  /*175c0*/  VIADD R8, R8, 0x6 ;  /* 0x0000000608087836 */ /* 0x000fc40000000000 */
[----:B------:R-:W-:Y:S02]  /*175d0*/  IMAD.MOV.U32 R21, RZ, RZ, -0x800000 ;  /* 0xff800000ff157424 */ /* 0x000fe400078e00ff */
[----:B------:R-:W-:-:S06]  /*175e0*/  IMAD.MOV.U32 R20, RZ, RZ, -0x800000 ;  /* 0xff800000ff147424 */ /* 0x000fcc00078e00ff */
[----:B------:R-:W-:Y:S01]  /*175f0*/  QGMMA.64x96x32.F32.E4M3.E4M3 R88, R144, gdesc[UR4], R88, gsb0 ;  /* 0x0160000490587df3 */ /* 0x000fe20008000858 */
[----:B------:R-:W-:Y:S02]  /*17600*/  R2UR UR6, R10 ;  /* 0x000000000a0672ca */ /* 0x000fe400000e0000 */
[----:B------:R-:W-:Y:S01]  /*17610*/  R2UR UR7, R11 ;  /* 0x000000000b0772ca */ /* 0x000fe200000e0000 */
[----:B------:R-:W1:Y:S04]  /*17620*/  SHFL.BFLY PT, R10, R5, 0x2, 0x1f ;  /* 0x0c401f00050a7f89 */ /* 0x000e6800000e0000 */
[----:B------:R-:W4:Y:S01]  /*17630*/  SHFL.BFLY PT, R11, R6, 0x2, 0x1f ;  /* 0x0c401f00060b7f89 */ /* 0x000f2200000e0000 */
[----:B-1----:R-:W-:-:S01]  /*17640*/  FADD.FTZ R10, R10, R5 ;  /* 0x000000050a0a7221 */ /* 0x002fc20000010000 */
[----:B----4-:R-:W-:Y:S01]  /*17650*/  FADD.FTZ R11, R11, R6 ;  /* 0x000000060b0b7221 */ /* 0x010fe20000010000 */
        /* <DEDUP_REMOVED lines=9> */
[----:B-1----:R-:W-:-:S04]  /*176f0*/  FADD.FTZ R13, R10, R9 ;  /* 0x000000090a0d7221 */ /* 0x002fc80000010000 */
[C---:B------:R-:W-:Y:S01]  /*17700*/  FSETP.NE.FTZ.AND P1, PT, R12.reuse, RZ, PT ;  /* 0x000000ff0c00720b */ /* 0x040fe20003f35000 */
[----:B------:R-:W-:Y:S01]  /*17710*/  FMUL.FTZ R14, R12, 0.00390625 ;  /* 0x3b8000000c0e7820 */ /* 0x000fe20000410000 */
[----:B------:R-:W-:Y:S02]  /*17720*/  IMAD.MOV.U32 R10, RZ, RZ, RZ ;  /* 0x000000ffff0a7224 */ /* 0x000fe400078e00ff */
[----:B------:R-:W-:Y:S02]  /*17730*/  FMUL.FTZ R15, R13, 0.00390625 ;  /* 0x3b8000000d0f7820 */ /* 0x000fe40000410000 */
[----:B------:R-:W-:-:S03]  /*17740*/  FSETP.NE.FTZ.AND P2, PT, R14, RZ, PT ;  /* 0x000000ff0e00720b */ /* 0x000fc60003f55000 */
[----:B------:R-:W-:-:S04]  /*17750*/  FSETP.NE.FTZ.AND P3, PT, R15, RZ, PT ;  /* 0x000000ff0f00720b */ /* 0x000fc80003f75000 */
[----:B------:R-:W-:Y:S01]  /*17760*/  @P1 MUFU.RCP R6, R12 ;  /* 0x0000000c00061308 */ /* 0x000fe20000001000 */
[----:B------:R-:W-:-:S05]  /*17770*/  FSETP.NE.FTZ.AND P1, PT, R13, RZ, PT ;  /* 0x000000ff0d00720b */ /* 0x000fca0003f35000 */
[----:B------:R-:W-:-:S03]  /*17780*/  @P2 FMUL.FTZ R8, R2, 0.69314718246459960938 ;  /* 0x3f31721802082820 */ /* 0x000fc60000410000 */
[----:B------:R-:W0:Y:S01]  /*17790*/  @P3 MUFU.LG2 R9, R15 ;  /* 0x0000000f00093308 */ /* 0x000e220000000c00 */
[----:B------:R-:W-:-:S07]  /*177a0*/  @P3 FMUL.FTZ R2, R2, 0.69314718246459960938 ;  /* 0x3f31721802023820 */ /* 0x000fce0000410000 */
[----:B------:R-:W1:Y:S08]  /*177b0*/  @P2 MUFU.LG2 R5, R14 ;  /* 0x0000000e00052308 */ /* 0x000e700000000c00 */
[----:B------:R-:W4:Y:S01]  /*177c0*/  @P1 MUFU.RCP R10, R13 ;  /* 0x0000000d000a1308 */ /* 0x000f220000001000 */
[----:B0-----:R-:W-:-:S04]  /*177d0*/  @P3 FMUL.FTZ R9, R9, 0.69314718246459960938 ;  /* 0x3f31721809093820 */ /* 0x001fc80000410000 */
[----:B------:R-:W-:Y:S01]  /*177e0*/  @P3 FFMA.FTZ R21, R2, R0, R9 ;  /* 0x0000000002153223 */ /* 0x000fe20000010009 */
[----:B-1----:R-:W-:-:S04]  /*177f0*/  @P2 FMUL.FTZ R5, R5, 0.69314718246459960938 ;  /* 0x3f31721805052820 */ /* 0x002fc80000410000 */
[----:B------:R-:W-:Y:S01]  /*17800*/  @P2 FFMA.FTZ R20, R8, R3, R5 ;  /* 0x0000000308142223 */ /* 0x000fe20000010005 */
[----:B------:R-:W-:Y:S02]  /*17810*/  WARPGROUP.DEPBAR.LE gsb0, 0x0 ;  /* 0x00008000000079c5 */ /* 0x000fe40000010000 */
[----:B------:R-:W-:-:S06]  /*17820*/  WARPGROUP.ARRIVE ;  /* 0x00000000000079c5 */ /* 0x000fcc0000000000 */
[----:B------:R-:W-:Y:S01]  /*17830*/  QGMMA.64x96x32.F32.E4M3.E4M3 R88, R136, gdesc[UR4], R88, gsb0 ;  /* 0x0160000488587df3 */ /* 0x000fe20008000858 */
[-C--:B---3--:R-:W-:Y:S01]  /*17840*/  FMUL.FTZ R0, R6, R7.reuse ;  /* 0x0000000706007220 */ /* 0x088fe20000410000 */
[----:B----4-:R-:W-:Y:S01]  /*17850*/  FMUL.FTZ R2, R10, R7 ;  /* 0x000000070a027220 */ /* 0x010fe20000410000 */
[----:B------:R-:W-:Y:S02]  /*17860*/  WARPGROUP.DEPBAR.LE gsb0, 0x0 ;  /* 0x00008000000079c5 */ /* 0x000fe40000010000 */
[----:B------:R-:W-:Y:S05]  /*17870*/  @!P0 BRA `(.L_x_9230) ;  /* 0x0000000000048947 */ /* 0x000fea0003800000 */
[----:B------:R-:W-:Y:S01]  /*17880*/  BPT.TRAP 0x1 ;  /* 0x000000040000795c */ /* 0x000fe20000300000 */
.L_x_9230:
[----:B------:R-:W3:Y:S01]  /*17890*/  LDL.LU R5, [R1+0x30] ;  /* 0x0000300001057983 */ /* 0x000ee20000300800 */
[----:B------:R-:W-:Y:S02]  /*178a0*/  VIADD R4, R4, 0x19c60 ;  /* 0x00019c6004047836 */ /* 0x000fe40000000000 */
[-C--:B------:R-:W-:Y:S01]  /*178b0*/  FMUL.FTZ R7, R88, R0.reuse ;  /* 0x0000000058077220 */ /* 0x080fe20000410000 */
[----:B------:R-:W-:Y:S01]  /*178c0*/  FMUL.FTZ R3, R89, R0 ;  /* 0x0000000059037220 */ /* 0x000fe20000410000 */
[----:B------:R-:W4:Y:S01]  /*178d0*/  LDL.LU R17, [R1+0x54] ;  /* 0x0000540001117983 */ /* 0x000f220000300800 */
[----:B------:R-:W-:-:S05]  /*178e0*/  VIADD R18, R18, 0x1 ;  /* 0x0000000112127836 */ /* 0x000fca0000000000 */
        /* <DEDUP_REMOVED lines=49> */
[----:B---3--:R-:W-:Y:S01]  /*17c00*/  PRMT R4, R5, 0x654, R4 ;  /* 0x0000065405047816 */ /* 0x008fe20000000004 */
[----:B----4-:R-:W-:-:S03]  /*17c10*/  VIADD R17, R17, 0x1 ;  /* 0x0000000111117836 */ /* 0x010fc60000000000 */
[----:B------:R0:W-:Y:S02]  /*17c20*/  SYNCS.ARRIVE.TRANS64.RED.A1T0 RZ, [R4+URZ], RZ ;  /* 0x000000ff04ff79a7 */ /* 0x0001e4000810043f */
[----:B------:R0:W-:Y:S01]  /*17c30*/  STL [R1+0x54], R17 ;  /* 0x0000541101007387 */ /* 0x0001e20000100800 */
[----:B------:R-:W-:-:S04]  /*17c40*/  SEL R5, RZ, 0x1, P1 ;  /* 0x00000001ff057807 */ /* 0x000fc80000800000 */
[----:B------:R-:W-:-:S07]  /*17c50*/  LOP3.LUT R22, R22, R5, RZ, 0x3c, !PT ;  /* 0x0000000516167212 */ /* 0x000fce00078e3cff */
.L_x_9111:
[----:B------:R-:W1:Y:S08]  /*17c60*/  S2UR UR4, SR_CgaCtaId ;  /* 0x00000000000479c3 */ /* 0x000e700000008800 */
[----:B------:R-:W-:Y:S01]  /*17c70*/  BAR.SYNC.DEFER_BLOCKING 0x5, 0x200 ;  /* 0x0148000000007b1d */ /* 0x000fe20000010000 */
[----:B0-----:R-:W-:-:S05]  /*17c80*/  MOV R17, 0x400 ;  /* 0x0000040000117802 */ /* 0x001fca0000000f00 */
[----:B------:R-:W-:Y:S01]  /*17c90*/  BSSY B0, `(.L_x_9231) ;  /* 0x00001cf000007945 */ /* 0x000fe20003800000 */
[----:B------:R-:W0:Y:S01]  /*17ca0*/  S2R R40, SR_TID.X ;  /* 0x0000000000287919 */ /* 0x000e220000002100 */
[----:B-1----:R-:W-:-:S05]  /*17cb0*/  IMAD.U32 R0, RZ, RZ, UR4 ;  /* 0x00000004ff007e24 */ /* 0x002fca000f8e00ff */
[----:B------:R-:W-:Y:S01]  /*17cc0*/  LEA R17, R0, R17, 0x18 ;  /* 0x0000001100117211 */ /* 0x000fe200078ec0ff */
[----:B------:R1:W-:Y:S04]  /*17cd0*/  STL [R1+0x30], R0 ;  /* 0x0000300001007387 */ /* 0x0003e80000100800 */
[----:B------:R-:W3:Y:S01]  /*17ce0*/  LDS.128 R44, [R17+0x19cd0] ;  /* 0x019cd000112c7984 */ /* 0x000ee20000000c00 */
[----:B0-----:R-:W-:-:S05]  /*17cf0*/  VIADD R59, R40, 0xffffff80 ;  /* 0xffffff80283b7836 */ /* 0x001fca0000000000 */
[----:B-1----:R-:W-:-:S04]  /*17d00*/  SHF.R.S32.HI R0, RZ, 0x1f, R59 ;  /* 0x0000001fff007819 */ /* 0x002fc8000001143b */
[----:B------:R-:W-:-:S04]  /*17d10*/  LEA.HI R0, R0, R59, RZ, 0x2 ;  /* 0x0000003b00007211 */ /* 0x000fc800078f10ff */
[----:B------:R-:W-:-:S05]  /*17d20*/  LOP3.LUT R2, R0, 0x1ffffffc, RZ, 0xc0, !PT ;  /* 0x1ffffffc00027812 */ /* 0x000fca00078ec0ff */
[----:B------:R-:W-:Y:S01]  /*17d30*/  IMAD.IADD R4, R59, 0x1, -R2 ;  /* 0x000000013b047824 */ /* 0x000fe200078e0a02 */
[----:B------:R-:W-:-:S03]  /*17d40*/  SHF.R.S32.HI R2, RZ, 0x2, R0 ;  /* 0x00000002ff027819 */ /* 0x000fc60000011400 */
[----:B------:R-:W-:Y:S01]  /*17d50*/  IMAD.SHL.U32 R0, R4, 0x8, RZ ;  /* 0x0000000804007824 */ /* 0x000fe200078e00ff */
[----:B---3--:R0:W-:Y:S04]  /*17d60*/  STL.64 [R1+0x20], R44 ;  /* 0x0000202c01007387 */ /* 0x0081e80000100a00 */
[----:B------:R0:W-:Y:S01]  /*17d70*/  STL.64 [R1+0x28], R46 ;  /* 0x0000282e01007387 */ /* 0x0001e20000100a00 */
[----:B------:R-:W-:Y:S06]  /*17d80*/  BAR.ARV 0x4, 0x200 ;  /* 0x0108000000007b1d */ /* 0x000fec0000002000 */
[----:B------:R-:W-:Y:S05]  /*17d90*/  @P0 BRA `(.L_x_9232) ;  /* 0x0000001400100947 */ /* 0x000fea0003800000 */
[----:B------:R-:W3:Y:S01]  /*17da0*/  LDL R39, [R1+0x6c] ;  /* 0x00006c0001277983 */ /* 0x000ee20000100800 */
[----:B------:R-:W-:Y:S01]  /*17db0*/  IMAD.SHL.U32 R4, R40, 0x4, RZ ;  /* 0x0000000428047824 */ /* 0x000fe200078e00ff */
[----:B------:R-:W-:Y:S02]  /*17dc0*/  ULDC.64 UR4, c[0x4][0x70] ;  /* 0x01001c0000047ab9 */ /* 0x000fe40000000a00 */
[----:B------:R-:W4:Y:S02]  /*17dd0*/  LDL R59, [R1+0x50] ;  /* 0x00005000013b7983 */ /* 0x000f240000100800 */
[----:B------:R-:W-:-:S04]  /*17de0*/  LOP3.LUT R4, R4, 0xc, RZ, 0xc0, !PT ;  /* 0x0000000c04047812 */ /* 0x000fc800078ec0ff */
[----:B------:R-:W-:-:S05]  /*17df0*/  IADD3 R4, P0, R4, UR4, RZ ;  /* 0x0000000404047c10 */ /* 0x000fca000ff1e0ff */
[----:B------:R-:W-:Y:S01]  /*17e00*/  IMAD.X R5, RZ, RZ, UR5, P0 ;  /* 0x00000005ff057e24 */ /* 0x000fe200080e06ff */
[----:B-----5:R-:W1:Y:S01]  /*17e10*/  S2R R24, SR_SWINHI ;  /* 0x0000000000187919 */ /* 0x020e620000002f00 */
[----:B------:R-:W-:Y:S01]  /*17e20*/  F2FP.BF16.F32.PACK_AB R37, R94, R37 ;  /* 0x000000255e25723e */ /* 0x000fe200000010ff */
[----:B------:R-:W-:-:S03]  /*17e30*/  ULDC.64 UR4, c[0x0][0xbd8] ;  /* 0x0002f60000047ab9 */ /* 0x000fc60000000a00 */
[----:B------:R2:W4:Y:S01]  /*17e40*/  LDG.E.CONSTANT R5, desc[UR40][R4.64] ;  /* 0x0000002804057981 */ /* 0x000522000c1e9900 */
[----:B------:R-:W-:Y:S02]  /*17e50*/  F2FP.BF16.F32.PACK_AB R38, R95, R38 ;  /* 0x000000265f26723e */ /* 0x000fe400000010ff */
[----:B------:R-:W-:Y:S02]  /*17e60*/  F2FP.BF16.F32.PACK_AB R35, R102, R35 ;  /* 0x000000236623723e */ /* 0x000fe400000010ff */
[----:B------:R-:W-:Y:S02]  /*17e70*/  F2FP.BF16.F32.PACK_AB R36, R103, R36 ;  /* 0x000000246724723e */ /* 0x000fe400000010ff */
[----:B------:R-:W-:Y:S02]  /*17e80*/  F2FP.BF16.F32.PACK_AB R11, R11, R120 ;  /* 0x000000780b0b723e */ /* 0x000fe400000010ff */
[----:B------:R-:W-:Y:S02]  /*17e90*/  F2FP.BF16.F32.PACK_AB R8, R8, R121 ;  /* 0x000000790808723e */ /* 0x000fe400000010ff */
[----:B--2---:R-:W-:-:S02]  /*17ea0*/  LOP3.LUT P1, R4, R40, 0x3, RZ, 0xc0, !PT ;  /* 0x0000000328047812 */ /* 0x004fc4000782c0ff */
[----:B------:R-:W-:Y:S02]  /*17eb0*/  F2FP.BF16.F32.PACK_AB R9, R9, R128 ;  /* 0x000000800909723e */ /* 0x000fe400000010ff */
[----:B------:R-:W-:Y:S02]  /*17ec0*/  ISETP.EQ.OR P1, PT, R4, 0x3, !P1 ;  /* 0x000000030400780c */ /* 0x000fe40004f22670 */
[----:B------:R-:W-:Y:S02]  /*17ed0*/  F2FP.BF16.F32.PACK_AB R10, R10, R129 ;  /* 0x000000810a0a723e */ /* 0x000fe400000010ff */
[----:B------:R-:W-:Y:S02]  /*17ee0*/  SEL R60, R37, R38, P1 ;  /* 0x00000026253c7207 */ /* 0x000fe40000800000 */
[----:B------:R-:W-:Y:S02]  /*17ef0*/  SEL R38, R38, R37, P1 ;  /* 0x0000002526267207 */ /* 0x000fe40000800000 */
[----:B------:R-:W-:-:S02]  /*17f00*/  SEL R62, R35, R36, P1 ;  /* 0x00000024233e7207 */ /* 0x000fc40000800000 */
[----:B------:R-:W-:Y:S02]  /*17f10*/  SEL R64, R36, R35, P1 ;  /* 0x0000002324407207 */ /* 0x000fe40000800000 */
[----:B------:R-:W-:Y:S02]  /*17f20*/  MOV R36, R17 ;  /* 0x0000001100247202 */ /* 0x000fe40000000f00 */
[----:B-1----:R-:W-:Y:S02]  /*17f30*/  MOV R37, R24 ;  /* 0x0000001800257202 */ /* 0x002fe40000000f00 */
[----:B------:R-:W-:Y:S02]  /*17f40*/  F2FP.BF16.F32.PACK_AB R27, R134, R27 ;  /* 0x0000001b861b723e */ /* 0x000fe400000010ff */
[----:B------:R-:W-:Y:S02]  /*17f50*/  F2FP.BF16.F32.PACK_AB R28, R135, R28 ;  /* 0x0000001c871c723e */ /* 0x000fe400000010ff */
[----:B------:R-:W-:-:S02]  /*17f60*/  SEL R52, R11, R8, P1 ;  /* 0x000000080b347207 */ /* 0x000fc40000800000 */
[----:B------:R-:W-:Y:S02]  /*17f70*/  SEL R54, R8, R11, P1 ;  /* 0x0000000b08367207 */ /* 0x000fe40000800000 */
[----:B------:R-:W-:Y:S02]  /*17f80*/  SEL R56, R9, R10, P1 ;  /* 0x0000000a09387207 */ /* 0x000fe40000800000 */
[----:B------:R-:W-:Y:S02]  /*17f90*/  SEL R58, R10, R9, P1 ;  /* 0x000000090a3a7207 */ /* 0x000fe40000800000 */
[----:B------:R-:W-:Y:S02]  /*17fa0*/  F2FP.BF16.F32.PACK_AB R31, R118, R31 ;  /* 0x0000001f761f723e */ /* 0x000fe400000010ff */
[----:B------:R-:W-:Y:S02]  /*17fb0*/  F2FP.BF16.F32.PACK_AB R32, R119, R32 ;  /* 0x000000207720723e */ /* 0x000fe400000010ff */
[----:B------:R-:W-:-:S02]  /*17fc0*/  SEL R72, R27, R28, P1 ;  /* 0x0000001c1b487207 */ /* 0x000fc40000800000 */
        /* <DEDUP_REMOVED lines=11> */
[----:B------:R-:W-:-:S02]  /*18080*/  SEL R70, R29, R30, P1 ;  /* 0x0000001e1d467207 */ /* 0x000fc40000800000 */
[----:B------:R-:W-:Y:S02]  /*18090*/  SEL R30, R30, R29, P1 ;  /* 0x0000001d1e1e7207 */ /* 0x000fe40000800000 */
[----:B------:R-:W-:Y:S02]  /*180a0*/  SEL R4, R7, R26, P1 ;  /* 0x0000001a07047207 */ /* 0x000fe40000800000 */
[----:B------:R-:W-:Y:S02]  /*180b0*/  F2FP.BF16.F32.PACK_AB R15, R15, R104 ;  /* 0x000000680f0f723e */ /* 0x000fe400000010ff */
[----:B------:R-:W-:Y:S02]  /*180c0*/  F2FP.BF16.F32.PACK_AB R12, R12, R105 ;  /* 0x000000690c0c723e */ /* 0x000fe400000010ff */
[----:B------:R-:W-:Y:S02]  /*180d0*/  SEL R26, R26, R7, P1 ;  /* 0x000000071a1a7207 */ /* 0x000fe40000800000 */
[----:B------:R-:W-:-:S02]  /*180e0*/  F2FP.BF16.F32.PACK_AB R33, R110, R33 ;  /* 0x000000216e21723e */ /* 0x000fc400000010ff */
[----:B------:R-:W-:Y:S02]  /*180f0*/  F2FP.BF16.F32.PACK_AB R34, R111, R34 ;  /* 0x000000226f22723e */ /* 0x000fe400000010ff */
[----:B0-----:R-:W-:Y:S02]  /*18100*/  SEL R44, R15, R12, P1 ;  /* 0x0000000c0f2c7207 */ /* 0x001fe40000800000 */
[----:B------:R-:W-:Y:S02]  /*18110*/  SEL R46, R12, R15, P1 ;  /* 0x0000000f0c2e7207 */ /* 0x000fe40000800000 */
[----:B------:R-:W-:Y:S02]  /*18120*/  SEL R66, R33, R34, P1 ;  /* 0x0000002221427207 */ /* 0x000fe40000800000 */
[----:B------:R-:W-:Y:S02]  /*18130*/  F2FP.BF16.F32.PACK_AB R25, R25, R96 ;  /* 0x000000601919723e */ /* 0x000fe400000010ff */
[----:B------:R-:W-:-:S02]  /*18140*/  F2FP.BF16.F32.PACK_AB R14, R14, R97 ;  /* 0x000000610e0e723e */ /* 0x000fc400000010ff */
[----:B------:R-:W-:Y:S02]  /*18150*/  SEL R34, R34, R33, P1 ;  /* 0x0000002122227207 */ /* 0x000fe40000800000 */
[----:B------:R-:W-:Y:S02]  /*18160*/  SEL R40, R25, R14, P1 ;  /* 0x0000000e19287207 */ /* 0x000fe40000800000 */
[----:B------:R-:W-:Y:S01]  /*18170*/  SEL R42, R14, R25, P1 ;  /* 0x000000190e2a7207 */ /* 0x000fe20000800000 */
[----:B---3--:R-:W-:-:S03]  /*18180*/  IMAD.WIDE R8, R39, 0x2, R36 ;  /* 0x0000000227087825 */ /* 0x008fc600078e0224 */
[C---:B------:R-:W-:Y:S02]  /*18190*/  IADD3 R27, P5, R8.reuse, 0x20, RZ ;  /* 0x00000020081b7810 */ /* 0x040fe40007fbe0ff */
[----:B------:R-:W-:Y:S02]  /*181a0*/  IADD3 R31, P3, R8, 0x3020, RZ ;  /* 0x00003020081f7810 */ /* 0x000fe40007f7e0ff */
[----:B------:R-:W-:Y:S02]  /*181b0*/  LOP3.LUT R6, R27, 0x180, RZ, 0xc0, !PT ;  /* 0x000001801b067812 */ /* 0x000fe400078ec0ff */
[----:B------:R-:W-:Y:S02]  /*181c0*/  LOP3.LUT R10, R31, 0x180, RZ, 0xc0, !PT ;  /* 0x000001801f0a7812 */ /* 0x000fe400078ec0ff */
[----:B------:R-:W-:Y:S02]  /*181d0*/  SHF.R.U64 R6, R6, 0x3, RZ ;  /* 0x0000000306067819 */ /* 0x000fe400000012ff */
[----:B------:R-:W-:-:S02]  /*181e0*/  IADD3 R29, P4, R8, 0x3000, RZ ;  /* 0x00003000081d7810 */ /* 0x000fc40007f9e0ff */
[C---:B------:R-:W-:Y:S02]  /*181f0*/  IADD3 R74, P2, R8.reuse, 0x6000, RZ ;  /* 0x00006000084a7810 */ /* 0x040fe40007f5e0ff */
[----:B------:R-:W-:Y:S02]  /*18200*/  LOP3.LUT R7, R8, 0x180, RZ, 0xc0, !PT ;  /* 0x0000018008077812 */ /* 0x000fe400078ec0ff */
[----:B------:R-:W-:Y:S02]  /*18210*/  SHF.R.U64 R10, R10, 0x3, RZ ;  /* 0x000000030a0a7819 */ /* 0x000fe400000012ff */
[----:B------:R-:W-:Y:S01]  /*18220*/  LOP3.LUT R24, R6, R27, RZ, 0x3c, !PT ;  /* 0x0000001b06187212 */ /* 0x000fe200078e3cff */
[----:B------:R-:W-:Y:S01]  /*18230*/  IMAD.X R13, RZ, RZ, R9, P3 ;  /* 0x000000ffff0d7224 */ /* 0x000fe200018e0609 */
[----:B------:R-:W-:Y:S02]  /*18240*/  IADD3 R76, P0, R8, 0x6020, RZ ;  /* 0x00006020084c7810 */ /* 0x000fe40007f1e0ff */
[----:B------:R-:W-:-:S02]  /*18250*/  LOP3.LUT R6, R29, 0x180, RZ, 0xc0, !PT ;  /* 0x000001801d067812 */ /* 0x000fc400078ec0ff */
[----:B------:R-:W-:Y:S02]  /*18260*/  LOP3.LUT R27, R74, 0x180, RZ, 0xc0, !PT ;  /* 0x000001804a1b7812 */ /* 0x000fe400078ec0ff */
[----:B------:R-:W-:Y:S02]  /*18270*/  SHF.R.U64 R7, R7, 0x3, RZ ;  /* 0x0000000307077819 */ /* 0x000fe400000012ff */
[----:B------:R-:W-:Y:S02]  /*18280*/  LOP3.LUT R12, R10, R31, RZ, 0x3c, !PT ;  /* 0x0000001f0a0c7212 */ /* 0x000fe400078e3cff */
[----:B------:R-:W-:Y:S02]  /*18290*/  LOP3.LUT R33, R76, 0x180, RZ, 0xc0, !PT ;  /* 0x000001804c217812 */ /* 0x000fe400078ec0ff */
[----:B------:R-:W-:Y:S02]  /*182a0*/  SHF.R.U64 R6, R6, 0x3, RZ ;  /* 0x0000000306067819 */ /* 0x000fe400000012ff */
[----:B------:R-:W-:Y:S01]  /*182b0*/  SHF.R.U64 R27, R27, 0x3, RZ ;  /* 0x000000031b1b7819 */ /* 0x000fe200000012ff */
[--C-:B------:R-:W-:Y:S01]  /*182c0*/  IMAD.X R15, RZ, RZ, R9.reuse, P4 ;  /* 0x000000ffff0f7224 */ /* 0x100fe200020e0609 */
[----:B------:R-:W-:Y:S01]  /*182d0*/  LOP3.LUT R8, R7, R8, RZ, 0x3c, !PT ;  /* 0x0000000807087212 */ /* 0x000fe200078e3cff */
[--C-:B------:R-:W-:Y:S01]  /*182e0*/  IMAD.X R11, RZ, RZ, R9.reuse, P2 ;  /* 0x000000ffff0b7224 */ /* 0x100fe200010e0609 */
[----:B------:R-:W-:Y:S01]  /*182f0*/  MOV R51, R12 ;  /* 0x0000000c00337202 */ /* 0x000fe20000000f00 */
[----:B------:R-:W-:Y:S01]  /*18300*/  IMAD.X R25, RZ, RZ, R9, P5 ;  /* 0x000000ffff197224 */ /* 0x000fe200028e0609 */
[----:B----4-:R-:W-:-:S02]  /*18310*/  LOP3.LUT R13, R5, 0x2, RZ, 0x3c, !PT ;  /* 0x00000002050d7812 */ /* 0x010fc400078e3cff */
[----:B------:R-:W-:Y:S02]  /*18320*/  SHF.R.U64 R33, R33, 0x3, RZ ;  /* 0x0000000321217819 */ /* 0x000fe400000012ff */
[----:B------:R-:W-:Y:S02]  /*18330*/  LOP3.LUT R14, R6, R29, RZ, 0x3c, !PT ;  /* 0x0000001d060e7212 */ /* 0x000fe400078e3cff */
[----:B------:R-:W-:Y:S01]  /*18340*/  LOP3.LUT R10, R27, R74, RZ, 0x3c, !PT ;  /* 0x0000004a1b0a7212 */ /* 0x000fe200078e3cff */
[----:B------:R-:W-:Y:S01]  /*18350*/  IMAD.X R7, RZ, RZ, R9, P0 ;  /* 0x000000ffff077224 */ /* 0x000fe200000e0609 */
[----:B------:R-:W-:Y:S01]  /*18360*/  MOV R57, R8 ;  /* 0x0000000800397202 */ /* 0x000fe20000000f00 */
[----:B------:R-:W-:Y:S01]  /*18370*/  SHFL.IDX PT, R40, R40, R5, 0x1c1f ;  /* 0x001c1f0528287589 */ /* 0x000fe200000e0000 */
[----:B------:R-:W-:Y:S02]  /*18380*/  MOV R53, R14 ;  /* 0x0000000e00357202 */ /* 0x000fe40000000f00 */
[----:B------:R-:W-:Y:S01]  /*18390*/  MOV R49, R10 ;  /* 0x0000000a00317202 */ /* 0x000fe20000000f00 */
[----:B------:R-:W-:Y:S01]  /*183a0*/  SHFL.IDX PT, R8, R4, R5, 0x1c1f ;  /* 0x001c1f0504087589 */ /* 0x000fe200000e0000 */
[----:B------:R-:W-:-:S02]  /*183b0*/  LOP3.LUT R6, R33, R76, RZ, 0x3c, !PT ;  /* 0x0000004c21067212 */ /* 0x000fc400078e3cff */
[----:B------:R-:W-:Y:S01]  /*183c0*/  MOV R55, R24 ;  /* 0x0000001800377202 */ /* 0x000fe20000000f00 */
[----:B------:R-:W0:Y:S04]  /*183d0*/  SHFL.IDX PT, R9, R26, R13, 0x1c1f ;  /* 0x001c1f0d1a097589 */ /* 0x000e2800000e0000 */
[----:B------:R-:W-:Y:S04]  /*183e0*/  SHFL.IDX PT, R44, R44, R5, 0x1c1f ;  /* 0x001c1f052c2c7589 */ /* 0x000fe800000e0000 */
[----:B------:R-:W1:Y:S04]  /*183f0*/  SHFL.IDX PT, R11, R42, R13, 0x1c1f ;  /* 0x001c1f0d2a0b7589 */ /* 0x000e6800000e0000 */
[----:B------:R-:W2:Y:S04]  /*18400*/  SHFL.IDX PT, R15, R46, R13, 0x1c1f ;  /* 0x001c1f0d2e0f7589 */ /* 0x000ea800000e0000 */
[----:B------:R-:W-:Y:S04]  /*18410*/  SHFL.IDX PT, R60, R60, R5, 0x1c1f ;  /* 0x001c1f053c3c7589 */ /* 0x000fe800000e0000 */
[----:B------:R3:W4:Y:S04]  /*18420*/  SHFL.IDX PT, R31, R38, R13, 0x1c1f ;  /* 0x001c1f0d261f7589 */ /* 0x00072800000e0000 */
[----:B------:R-:W-:Y:S04]  /*18430*/  SHFL.IDX PT, R62, R62, R5, 0x1c1f ;  /* 0x001c1f053e3e7589 */ /* 0x000fe800000e0000 */
[----:B------:R-:W4:Y:S04]  /*18440*/  SHFL.IDX PT, R33, R64, R13, 0x1c1f ;  /* 0x001c1f0d40217589 */ /* 0x000f2800000e0000 */
[----:B------:R-:W-:Y:S04]  /*18450*/  SHFL.IDX PT, R66, R66, R5, 0x1c1f ;  /* 0x001c1f0542427589 */ /* 0x000fe800000e0000 */
[----:B------:R-:W4:Y:S04]  /*18460*/  SHFL.IDX PT, R35, R34, R13, 0x1c1f ;  /* 0x001c1f0d22237589 */ /* 0x000f2800000e0000 */
[----:B------:R-:W-:Y:S04]  /*18470*/  SHFL.IDX PT, R48, R48, R5, 0x1c1f ;  /* 0x001c1f0530307589 */ /* 0x000fe800000e0000 */
[----:B------:R-:W-:Y:S04]  /*18480*/  SHFL.IDX PT, R52, R52, R5, 0x1c1f ;  /* 0x001c1f0534347589 */ /* 0x000fe800000e0000 */
[----:B------:R-:W-:Y:S04]  /*18490*/  SHFL.IDX PT, R56, R56, R5, 0x1c1f ;  /* 0x001c1f0538387589 */ /* 0x000fe800000e0000 */
[----:B------:R-:W4:Y:S04]  /*184a0*/  SHFL.IDX PT, R25, R50, R13, 0x1c1f ;  /* 0x001c1f0d32197589 */ /* 0x000f2800000e0000 */
[----:B------:R-:W4:Y:S04]  /*184b0*/  SHFL.IDX PT, R27, R54, R13, 0x1c1f ;  /* 0x001c1f0d361b7589 */ /* 0x000f2800000e0000 */
[----:B------:R-:W4:Y:S04]  /*184c0*/  SHFL.IDX PT, R29, R58, R13, 0x1c1f ;  /* 0x001c1f0d3a1d7589 */ /* 0x000f2800000e0000 */
[----:B------:R-:W-:Y:S04]  /*184d0*/  SHFL.IDX PT, R68, R68, R5, 0x1c1f ;  /* 0x001c1f0544447589 */ /* 0x000fe800000e0000 */
[----:B------:R-:W-:Y:S04]  /*184e0*/  SHFL.IDX PT, R70, R70, R5, 0x1c1f ;  /* 0x001c1f0546467589 */ /* 0x000fe800000e0000 */
[----:B------:R4:W-:Y:S04]  /*184f0*/  SHFL.IDX PT, R72, R72, R5, 0x1c1f ;  /* 0x001c1f0548487589 */ /* 0x0009e800000e0000 */
[----:B------:R-:W4:Y:S04]  /*18500*/  SHFL.IDX PT, R41, R32, R13, 0x1c1f ;  /* 0x001c1f0d20297589 */ /* 0x000f2800000e0000 */
[----:B------:R-:W4:Y:S04]  /*18510*/  SHFL.IDX PT, R43, R30, R13, 0x1c1f ;  /* 0x001c1f0d1e2b7589 */ /* 0x000f2800000e0000 */
[----:B------:R4:W4:Y:S01]  /*18520*/  SHFL.IDX PT, R45, R28, R13, 0x1c1f ;  /* 0x001c1f0d1c2d7589 */ /* 0x00092200000e0000 */
[----:B------:R-:W-:Y:S01]  /*18530*/  ISETP.NE.U32.AND P0, PT, RZ, UR4, PT ;  /* 0x00000004ff007c0c */ /* 0x000fe2000bf05070 */
[----:B---3--:R-:W3:Y:S01]  /*18540*/  LDC.64 R38, c[0x0][0xbd8] ;  /* 0x0002f600ff267b82 */ /* 0x008ee20000000a00 */
[----:B------:R-:W-:-:S02]  /*18550*/  MOV R47, R6 ;  /* 0x00000006002f7202 */ /* 0x000fc40000000f00 */
[----:B0-----:R-:W-:Y:S02]  /*18560*/  SEL R4, R8, R9, P1 ;  /* 0x0000000908047207 */ /* 0x001fe40000800000 */
[----:B------:R-:W-:Y:S02]  /*18570*/  SEL R6, R9, R8, P1 ;  /* 0x0000000809067207 */ /* 0x000fe40000800000 */
[----:B-1----:R-:W-:Y:S02]  /*18580*/  SEL R8, R40, R11, P1 ;  /* 0x0000000b28087207 */ /* 0x002fe40000800000 */
[----:B------:R-:W-:Y:S02]  /*18590*/  SEL R10, R11, R40, P1 ;  /* 0x000000280b0a7207 */ /* 0x000fe40000800000 */
[----:B--2---:R-:W-:Y:S02]  /*185a0*/  SEL R12, R44, R15, P1 ;  /* 0x0000000f2c0c7207 */ /* 0x004fe40000800000 */
[----:B------:R-:W-:-:S02]  /*185b0*/  SEL R14, R15, R44, P1 ;  /* 0x0000002c0f0e7207 */ /* 0x000fc40000800000 */
[----:B------:R-:W-:Y:S01]  /*185c0*/  ISETP.NE.AND.EX P0, PT, RZ, UR5, PT, P0 ;  /* 0x00000005ff007c0c */ /* 0x000fe2000bf05300 */
[----:B------:R-:W-:Y:S01]  /*185d0*/  ULDC.64 UR4, c[0x0][0xbe0] ;  /* 0x0002f80000047ab9 */ /* 0x000fe20000000a00 */
[----:B----4-:R-:W-:Y:S02]  /*185e0*/  SEL R5, R60, R31, P1 ;  /* 0x0000001f3c057207 */ /* 0x010fe40000800000 */
[----:B------:R-:W-:Y:S01]  /*185f0*/  SEL R7, R31, R60, P1 ;  /* 0x0000003c1f077207 */ /* 0x000fe20000800000 */
[----:B------:R-:W-:Y:S01]  /*18600*/  BAR.SYNC.DEFER_BLOCKING 0x1, 0x180 ;  /* 0x0046000000007b1d */ /* 0x000fe20000010000 */
        /* <DEDUP_REMOVED lines=16> */
[----:B------:R-:W-:-:S04]  /*18710*/  ISETP.NE.U32.AND P1, PT, RZ, UR4, PT ;  /* 0x00000004ff007c0c */ /* 0x000fc8000bf25070 */
[----:B------:R-:W-:Y:S01]  /*18720*/  ISETP.NE.AND.EX P1, PT, RZ, UR5, PT, P1 ;  /* 0x00000005ff007c0c */ /* 0x000fe2000bf25310 */
[----:B------:R0:W-:Y:S04]  /*18730*/  STSM.16.M88.4 [R57], R4 ;  /* 0x0000000439007844 */ /* 0x0001e80000000200 */
[----:B------:R1:W-:Y:S04]  /*18740*/  STSM.16.M88.4 [R55], R8 ;  /* 0x0000000837007844 */ /* 0x0003e80000000200 */
[----:B------:R1:W-:Y:S04]  /*18750*/  STSM.16.M88.4 [R53], R12 ;  /* 0x0000000c35007844 */ /* 0x0003e80000000200 */
[----:B------:R1:W-:Y:S01]  /*18760*/  STSM.16.M88.4 [R51], R24 ;  /* 0x0000001833007844 */ /* 0x0003e20000000200 */
[----:B0-----:R-:W0:Y:S03]  /*18770*/  @P1 LDC.64 R6, c[0x0][0xbe0] ;  /* 0x0002f800ff061b82 */ /* 0x001e260000000a00 */
[----:B------:R1:W-:Y:S04]  /*18780*/  STSM.16.M88.4 [R49], R28 ;  /* 0x0000001c31007844 */ /* 0x0003e80000000200 */
[----:B------:R1:W-:Y:S01]  /*18790*/  STSM.16.M88.4 [R47], R32 ;  /* 0x000000202f007844 */ /* 0x0003e20000000200 */
[----:B------:R-:W-:Y:S01]  /*187a0*/  ULDC UR4, c[0x0][0xa88] ;  /* 0x0002a20000047ab9 */ /* 0x000fe20000000800 */
[----:B------:R-:W-:-:S02]  /*187b0*/  IMAD.MOV.U32 R43, RZ, RZ, RZ ;  /* 0x000000ffff2b7224 */ /* 0x000fc400078e00ff */
[----:B------:R-:W-:Y:S02]  /*187c0*/  IMAD.U32 R42, RZ, RZ, UR4 ;  /* 0x00000004ff2a7e24 */ /* 0x000fe4000f8e00ff */
[C---:B---3--:R-:W-:Y:S01]  /*187d0*/  IMAD.WIDE R38, R59.reuse, 0x4, R38 ;  /* 0x000000043b267825 */ /* 0x048fe200078e0226 */
[----:B------:R-:W-:Y:S03]  /*187e0*/  BAR.SYNC.DEFER_BLOCKING 0x1, 0x180 ;  /* 0x0046000000007b1d */ /* 0x000fe60000010000 */
[----:B0-----:R-:W-:-:S03]  /*187f0*/  @P1 IMAD.WIDE R6, R59, 0x4, R6 ;  /* 0x000000043b061825 */ /* 0x001fc600078e0206 */
[----:B------:R1:W5:Y:S04]  /*18800*/  @P0 LDG.E R43, desc[UR40][R38.64] ;  /* 0x00000028262b0981 */ /* 0x000368000c1e1900 */
[----:B------:R1:W5:Y:S01]  /*18810*/  @P1 LDG.E R42, desc[UR40][R6.64] ;  /* 0x00000028062a1981 */ /* 0x000362000c1e1900 */
[----:B------:R-:W-:-:S04]  /*18820*/  IMAD R5, R2, 0x20, R0 ;  /* 0x0000002002057824 */ /* 0x000fc800078e0200 */
[----:B------:R-:W-:Y:S01]  /*18830*/  IMAD.WIDE R4, R5, 0x2, R36 ;  /* 0x0000000205047825 */ /* 0x000fe200078e0224 */
[----:B------:R-:W-:Y:S06]  /*18840*/  @P1 BRA `(.L_x_9233) ;  /* 0x0000000000101947 */ /* 0x000fec0003800000 */
[----:B------:R-:W-:Y:S05]  /*18850*/  @!P0 BRA `(.L_x_9233) ;  /* 0x00000000000c8947 */ /* 0x000fea0003800000 */
[----:B-1----:R-:W2:Y:S04]  /*18860*/  LDG.E R7, desc[UR40][R38.64] ;  /* 0x0000002826077981 */ /* 0x002ea8000c1e1900 */
[----:B-----5:R-:W2:Y:S02]  /*18870*/  LDG.E R42, desc[UR40][R38.64+0x4] ;  /* 0x00000428262a7981 */ /* 0x020ea4000c1e1900 */
[----:B--2---:R-:W-:-:S07]  /*18880*/  IMAD.IADD R42, R42, 0x1, -R7 ;  /* 0x000000012a2a7824 */ /* 0x004fce00078e0a07 */
.L_x_9233:
[----:B-1----:R-:W2:Y:S01]  /*18890*/  LDL R10, [R1+0x64] ;  /* 0x00006400010a7983 */ /* 0x002ea20000100800 */
[----:B------:R-:W-:-:S03]  /*188a0*/  ULDC.64 UR4, c[0x0][0xb70] ;  /* 0x0002dc0000047ab9 */ /* 0x000fc60000000a00 */
[----:B------:R-:W3:Y:S04]  /*188b0*/  LDL.LU R48, [R1+0x4c] ;  /* 0x00004c0001307983 */ /* 0x000ee80000300800 */
[----:B------:R-:W2:Y:S01]  /*188c0*/  LDL.LU R47, [R1+0x58] ;  /* 0x00005800012f7983 */ /* 0x000ea20000300800 */
[--C-:B-----5:R-:W-:Y:S01]  /*188d0*/  SHF.R.S32.HI R37, RZ, 0x1f, R43.reuse ;  /* 0x0000001fff257819 */ /* 0x120fe2000001142b */
[----:B------:R-:W-:Y:S01]  /*188e0*/  IMAD.MOV.U32 R36, RZ, RZ, R43 ;  /* 0x000000ffff247224 */ /* 0x000fe200078e002b */
[----:B------:R-:W-:Y:S02]  /*188f0*/  IADD3 R9, P1, R4, 0x1800, RZ ;  /* 0x0000180004097810 */ /* 0x000fe40007f3e0ff */
[----:B------:R-:W-:Y:S02]  /*18900*/  SHF.R.S32.HI R46, RZ, 0x1f, R59 ;  /* 0x0000001fff2e7819 */ /* 0x000fe4000001143b */
[----:B------:R-:W-:-:S02]  /*18910*/  LOP3.LUT R8, R9, 0x180, RZ, 0xc0, !PT ;  /* 0x0000018009087812 */ /* 0x000fc400078ec0ff */
[----:B------:R-:W-:Y:S02]  /*18920*/  SEL R46, R46, RZ, !P0 ;  /* 0x000000ff2e2e7207 */ /* 0x000fe40004000000 */
[----:B------:R-:W-:Y:S02]  /*18930*/  SEL R45, R59, RZ, !P0 ;  /* 0x000000ff3b2d7207 */ /* 0x000fe40004000000 */
[----:B------:R-:W-:Y:S02]  /*18940*/  SHF.R.U64 R8, R8, 0x3, RZ ;  /* 0x0000000308087819 */ /* 0x000fe400000012ff */
[----:B------:R-:W-:Y:S02]  /*18950*/  IADD3 R13, P4, R4, 0x3000, RZ ;  /* 0x00003000040d7810 */ /* 0x000fe40007f9e0ff */
[----:B------:R-:W-:Y:S02]  /*18960*/  LOP3.LUT R8, R8, R9, RZ, 0x3c, !PT ;  /* 0x0000000908087212 */ /* 0x000fe400078e3cff */
[----:B------:R-:W-:-:S02]  /*18970*/  IADD3 R25, P3, R4, 0x4800, RZ ;  /* 0x0000480004197810 */ /* 0x000fc40007f7e0ff */
[----:B------:R-:W-:Y:S02]  /*18980*/  IADD3 R29, P2, R4, 0x6000, RZ ;  /* 0x00006000041d7810 */ /* 0x000fe40007f5e0ff */
[----:B------:R-:W-:Y:S02]  /*18990*/  LOP3.LUT R12, R13, 0x180, RZ, 0xc0, !PT ;  /* 0x000001800d0c7812 */ /* 0x000fe400078ec0ff */
[----:B------:R-:W-:Y:S02]  /*189a0*/  LOP3.LUT R24, R25, 0x180, RZ, 0xc0, !PT ;  /* 0x0000018019187812 */ /* 0x000fe400078ec0ff */
[----:B------:R-:W-:Y:S02]  /*189b0*/  LOP3.LUT R28, R29, 0x180, RZ, 0xc0, !PT ;  /* 0x000001801d1c7812 */ /* 0x000fe400078ec0ff */
        /* <DEDUP_REMOVED lines=11> */
[----:B------:R-:W-:Y:S01]  /*18a70*/  BSSY B1, `(.L_x_9234) ;  /* 0x000005e000017945 */ /* 0x000fe20003800000 */
[----:B---3--:R-:W-:Y:S01]  /*18a80*/  SHF.R.S32.HI R44, RZ, 0x1f, R48 ;  /* 0x0000001fff2c7819 */ /* 0x008fe20000011430 */
[----:B------:R-:W-:-:S04]  /*18a90*/  IMAD.WIDE.U32 R6, R48, UR4, R36 ;  /* 0x0000000430067c25 */ /* 0x000fc8000f8e0024 */
[----:B--2---:R-:W-:Y:S02]  /*18aa0*/  IMAD R11, R47, 0xc0, R10 ;  /* 0x000000c02f0b7824 */ /* 0x004fe400078e020a */
[----:B------:R-:W0:Y:S01]  /*18ab0*/  S2R R10, SR_TID.X ;  /* 0x00000000000a7919 */ /* 0x000e220000002100 */
[----:B------:R-:W-:-:S04]  /*18ac0*/  IMAD R3, R44, UR4, RZ ;  /* 0x000000042c037c24 */ /* 0x000fc8000f8e02ff */
[----:B------:R-:W-:Y:S01]  /*18ad0*/  IMAD R3, R48, UR5, R3 ;  /* 0x0000000530037c24 */ /* 0x000fe2000f8e0203 */
[----:B------:R-:W-:-:S03]  /*18ae0*/  ULDC.64 UR4, c[0x0][0xb78] ;  /* 0x0002de0000047ab9 */ /* 0x000fc60000000a00 */
[----:B------:R-:W-:Y:S02]  /*18af0*/  IMAD.IADD R7, R7, 0x1, R3 ;  /* 0x0000000107077824 */ /* 0x000fe400078e0203 */
[----:B------:R-:W-:Y:S02]  /*18b00*/  IMAD R3, R46, UR4, RZ ;  /* 0x000000042e037c24 */ /* 0x000fe4000f8e02ff */
[----:B------:R-:W-:-:S04]  /*18b10*/  IMAD.WIDE.U32 R6, R45, UR4, R6 ;  /* 0x000000042d067c25 */ /* 0x000fc8000f8e0006 */
[----:B------:R-:W-:Y:S01]  /*18b20*/  IMAD R9, R45, UR5, R3 ;  /* 0x000000052d097c24 */ /* 0x000fe2000f8e0203 */
[----:B------:R-:W-:Y:S01]  /*18b30*/  SHF.R.S32.HI R3, RZ, 0x1f, R11 ;  /* 0x0000001fff037819 */ /* 0x000fe2000001140b */
[----:B------:R-:W-:Y:S01]  /*18b40*/  ULDC.64 UR4, c[0x0][0xb40] ;  /* 0x0002d00000047ab9 */ /* 0x000fe20000000a00 */
[----:B------:R-:W-:-:S04]  /*18b50*/  IADD3 R6, P5, R11, R6, RZ ;  /* 0x000000060b067210 */ /* 0x000fc80007fbe0ff */
[----:B------:R-:W-:Y:S01]  /*18b60*/  IADD3.X R9, R3, R7, R9, P5, !PT ;  /* 0x0000000703097210 */ /* 0x000fe20002ffe409 */
[----:B------:R-:W-:Y:S01]  /*18b70*/  VIADD R3, R11, 0x8 ;  /* 0x000000080b037836 */ /* 0x000fe20000000000 */
[----:B------:R-:W-:Y:S02]  /*18b80*/  LEA R40, P6, R6, UR4, 0x2 ;  /* 0x0000000406287c11 */ /* 0x000fe4000f8c10ff */
[----:B------:R-:W-:Y:S02]  /*18b90*/  LOP3.LUT R7, R4, 0x180, RZ, 0xc0, !PT ;  /* 0x0000018004077812 */ /* 0x000fe400078ec0ff */
[----:B------:R-:W-:Y:S01]  /*18ba0*/  LEA.HI.X R41, R6, UR5, R9, 0x2, P6 ;  /* 0x0000000506297c11 */ /* 0x000fe2000b0f1409 */
[----:B------:R-:W-:Y:S01]  /*18bb0*/  IMAD.X R9, RZ, RZ, R5, P1 ;  /* 0x000000ffff097224 */ /* 0x000fe200008e0605 */
[----:B------:R-:W-:Y:S01]  /*18bc0*/  IADD3 R6, P6, R4, 0x7800, RZ ;  /* 0x0000780004067810 */ /* 0x000fe20007fde0ff */
[----:B0-----:R-:W-:Y:S01]  /*18bd0*/  VIADD R14, R10, 0xffffff80 ;  /* 0xffffff800a0e7836 */ /* 0x001fe20000000000 */
[----:B------:R-:W-:Y:S01]  /*18be0*/  SHF.R.U64 R7, R7, 0x3, RZ ;  /* 0x0000000307077819 */ /* 0x000fe200000012ff */
[----:B------:R-:W-:-:S02]  /*18bf0*/  ULDC.64 UR4, c[0x0][0xaa0] ;  /* 0x0002a80000047ab9 */ /* 0x000fc40000000a00 */
[----:B------:R-:W-:Y:S01]  /*18c00*/  IMAD.X R33, RZ, RZ, R5, P6 ;  /* 0x000000ffff217224 */ /* 0x000fe200030e0605 */
[----:B------:R-:W-:Y:S02]  /*18c10*/  SHF.R.S32.HI R10, RZ, 0x1f, R14 ;  /* 0x0000001fff0a7819 */ /* 0x000fe4000001140e */
[----:B------:R-:W-:Y:S02]  /*18c20*/  LOP3.LUT R4, R7, R4, RZ, 0x3c, !PT ;  /* 0x0000000407047212 */ /* 0x000fe400078e3cff */
[----:B------:R-:W-:-:S04]  /*18c30*/  LEA.HI R10, R10, R14, RZ, 0x7 ;  /* 0x0000000e0a0a7211 */ /* 0x000fc800078f38ff */
[----:B------:R-:W-:-:S05]  /*18c40*/  LOP3.LUT R10, R10, 0xffffff80, RZ, 0xc0, !PT ;  /* 0xffffff800a0a7812 */ /* 0x000fca00078ec0ff */
[----:B------:R-:W-:-:S05]  /*18c50*/  IMAD.IADD R10, R14, 0x1, -R10 ;  /* 0x000000010e0a7824 */ /* 0x000fca00078e0a0a */
[----:B------:R-:W-:-:S04]  /*18c60*/  LOP3.LUT P0, RZ, R10, 0x3, RZ, 0xc0, !PT ;  /* 0x000000030aff7812 */ /* 0x000fc8000780c0ff */
        /* <DEDUP_REMOVED lines=12> */
[----:B------:R-:W5:Y:S01]  /*18d30*/  LD.E.128 R32, desc[UR40][R32.64] ;  /* 0x0000002820207980 */ /* 0x000f62000c101d00 */
[----:B------:R-:W-:-:S02]  /*18d40*/  IMAD R36, R37, UR4, RZ ;  /* 0x0000000425247c24 */ /* 0x000fc4000f8e02ff */
[C---:B0-----:R-:W-:Y:S01]  /*18d50*/  IMAD.WIDE.U32 R20, R43.reuse, UR4, R38 ;  /* 0x000000042b147c25 */ /* 0x041fe2000f8e0026 */
        /* <DEDUP_REMOVED lines=9> */
[----:B------:R-:W-:Y:S02]  /*18df0*/  IMAD.IADD R21, R21, 0x1, R43 ;  /* 0x0000000115157824 */ /* 0x000fe400078e022b */
[----:B------:R-:W-:Y:S01]  /*18e00*/  IMAD R37, R44, UR4, RZ ;  /* 0x000000042c257c24 */ /* 0x000fe2000f8e02ff */
[CC--:B------:R-:W-:Y:S01]  /*18e10*/  ISETP.GE.AND P0, PT, R2.reuse, R39.reuse, PT ;  /* 0x000000270200720c */ /* 0x0c0fe20003f06270 */
[----:B------:R-:W-:Y:S02]  /*18e20*/  VIADD R3, R17, 0x19c20 ;  /* 0x00019c2011037836 */ /* 0x000fe40000000000 */
[----:B------:R-:W-:Y:S02]  /*18e30*/  VIADD R36, R2, 0x60 ;  /* 0x0000006002247836 */ /* 0x000fe40000000000 */
[C---:B------:R-:W-:Y:S01]  /*18e40*/  IMAD R37, R48.reuse, UR5, R37 ;  /* 0x0000000530257c24 */ /* 0x040fe2000f8e0225 */
[----:B------:R-:W-:Y:S01]  /*18e50*/  PRMT R3, RZ, 0x654, R3 ;  /* 0x00000654ff037816 */ /* 0x000fe20000000003 */
[----:B------:R-:W-:Y:S01]  /*18e60*/  IMAD.WIDE.U32 R20, R48, UR4, R20 ;  /* 0x0000000430147c25 */ /* 0x000fe2000f8e0014 */
[----:B------:R-:W-:Y:S01]  /*18e70*/  ULDC.64 UR4, c[0x0][0xae8] ;  /* 0x0002ba0000047ab9 */ /* 0x000fe20000000a00 */
[----:B------:R-:W-:-:S02]  /*18e80*/  ISETP.GE.AND P3, PT, R36, R39, PT ;  /* 0x000000272400720c */ /* 0x000fc40003f66270 */
[----:B------:R-:W-:Y:S02]  /*18e90*/  IMAD R36, R46, UR4, RZ ;  /* 0x000000042e247c24 */ /* 0x000fe4000f8e02ff */
[----:B------:R-:W-:Y:S01]  /*18ea0*/  IMAD.IADD R21, R21, 0x1, R37 ;  /* 0x0000000115157824 */ /* 0x000fe200078e0225 */
[----:B0-----:R0:W-:Y:S01]  /*18eb0*/  SYNCS.ARRIVE.TRANS64.RED.A1T0 RZ, [R3+URZ], RZ ;  /* 0x000000ff03ff79a7 */ /* 0x0011e2000810043f */
[C---:B------:R-:W-:Y:S02]  /*18ec0*/  IMAD R39, R45.reuse, UR5, R36 ;  /* 0x000000052d277c24 */ /* 0x040fe4000f8e0224 */
[----:B------:R-:W-:-:S04]  /*18ed0*/  IMAD.WIDE.U32 R36, R45, UR4, R20 ;  /* 0x000000042d247c25 */ /* 0x000fc8000f8e0014 */
[----:B------:R-:W-:Y:S01]  /*18ee0*/  IMAD.IADD R41, R37, 0x1, R39 ;  /* 0x0000000125297824 */ /* 0x000fe200078e0227 */
[----:B0-----:R-:W-:-:S03]  /*18ef0*/  SHF.R.S32.HI R3, RZ, 0x1f, R2 ;  /* 0x0000001fff037819 */ /* 0x001fc60000011402 */
        /* <DEDUP_REMOVED lines=21> */
.L_x_9235:
[----:B------:R-:W-:Y:S05]  /*19050*/  BSYNC B1 ;  /* 0x0000000000017941 */ /* 0x000fea0003800000 */
.L_x_9234:
        /* <DEDUP_REMOVED lines=24> */
.L_x_9232:
[----:B------:R-:W3:Y:S01]  /*191e0*/  LDL R10, [R1+0x50] ;  /* 0x00005000010a7983 */ /* 0x000ee20000100800 */
[----:B------:R-:W-:Y:S01]  /*191f0*/  ULDC.64 UR4, c[0x0][0xbd8] ;  /* 0x0002f60000047ab9 */ /* 0x000fe20000000a00 */
[----:B------:R-:W3:Y:S01]  /*19200*/  LDC.64 R4, c[0x0][0xbd8] ;  /* 0x0002f600ff047b82 */ /* 0x000ee20000000a00 */
[----:B------:R-:W-:Y:S01]  /*19210*/  ISETP.NE.U32.AND P0, PT, RZ, UR4, PT ;  /* 0x00000004ff007c0c */ /* 0x000fe2000bf05070 */
[----:B------:R-:W-:-:S03]  /*19220*/  IMAD.MOV.U32 R9, RZ, RZ, RZ ;  /* 0x000000ffff097224 */ /* 0x000fc600078e00ff */
[----:B------:R-:W-:Y:S01]  /*19230*/  ISETP.NE.AND.EX P0, PT, RZ, UR5, PT, P0 ;  /* 0x00000005ff007c0c */ /* 0x000fe2000bf05300 */
[----:B------:R-:W-:Y:S02]  /*19240*/  ULDC.64 UR4, c[0x0][0xbe0] ;  /* 0x0002f80000047ab9 */ /* 0x000fe40000000a00 */
[----:B------:R-:W-:-:S04]  /*19250*/  ISETP.NE.U32.AND P1, PT, RZ, UR4, PT ;  /* 0x00000004ff007c0c */ /* 0x000fc8000bf25070 */
[----:B------:R-:W-:-:S13]  /*19260*/  ISETP.NE.AND.EX P1, PT, RZ, UR5, PT, P1 ;  /* 0x00000005ff007c0c */ /* 0x000fda000bf25310 */
[----:B------:R-:W1:Y:S01]  /*19270*/  @P1 LDC.64 R6, c[0x0][0xbe0] ;  /* 0x0002f800ff061b82 */ /* 0x000e620000000a00 */
[----:B------:R-:W-:Y:S02]  /*19280*/  ULDC UR4, c[0x0][0xa88] ;  /* 0x0002a20000047ab9 */ /* 0x000fe40000000800 */
[----:B------:R-:W-:Y:S02]  /*19290*/  IMAD.U32 R8, RZ, RZ, UR4 ;  /* 0x00000004ff087e24 */ /* 0x000fe4000f8e00ff */
[----:B---3--:R-:W-:-:S04]  /*192a0*/  IMAD.WIDE R4, R10, 0x4, R4 ;  /* 0x000000040a047825 */ /* 0x008fc800078e0204 */
[----:B-1----:R-:W-:Y:S01]  /*192b0*/  @P1 IMAD.WIDE R6, R10, 0x4, R6 ;  /* 0x000000040a061825 */ /* 0x002fe200078e0206 */
[----:B------:R1:W5:Y:S04]  /*192c0*/  @P0 LDG.E R9, desc[UR40][R4.64] ;  /* 0x0000002804090981 */ /* 0x000368000c1e1900 */
[----:B------:R1:W5:Y:S01]  /*192d0*/  @P1 LDG.E R8, desc[UR40][R6.64] ;  /* 0x0000002806081981 */ /* 0x000362000c1e1900 */
[----:B------:R-:W-:Y:S01]  /*192e0*/  ISETP.GT.AND P2, PT, R59, 0xbf, PT ;  /* 0x000000bf3b00780c */ /* 0x000fe20003f44270 */
[----:B------:R-:W-:-:S12]  /*192f0*/  @P1 BRA `(.L_x_9237) ;  /* 0x0000000000101947 */ /* 0x000fd80003800000 */
[----:B------:R-:W-:Y:S05]  /*19300*/  @!P0 BRA `(.L_x_9237) ;  /* 0x00000000000c8947 */ /* 0x000fea0003800000 */
[----:B-1----:R-:W3:Y:S04]  /*19310*/  LDG.E R7, desc[UR40][R4.64] ;  /* 0x0000002804077981 */ /* 0x002ee8000c1e1900 */
[----:B-----5:R-:W3:Y:S02]  /*19320*/  LDG.E R8, desc[UR40][R4.64+0x4] ;  /* 0x0000042804087981 */ /* 0x020ee4000c1e1900 */
[----:B---3--:R-:W-:-:S07]  /*19330*/  IMAD.IADD R8, R8, 0x1, -R7 ;  /* 0x0000000108087824 */ /* 0x008fce00078e0a07 */
.L_x_9237:
[----:B------:R-:W3:Y:S04]  /*19340*/  LDL R20, [R1+0x4c] ;  /* 0x00004c0001147983 */ /* 0x000ee80000100800 */
[----:B------:R4:W5:Y:S01]  /*19350*/  LDL R14, [R1+0x58] ;  /* 0x00005800010e7983 */ /* 0x0009620000100800 */
[----:B-1----:R-:W-:Y:S01]  /*19360*/  SHF.R.S32.HI R4, RZ, 0x1f, R10 ;  /* 0x0000001fff047819 */ /* 0x002fe2000001140a */
[----:B------:R-:W-:Y:S01]  /*19370*/  BSSY B1, `(.L_x_9238) ;  /* 0x000001d000017945 */ /* 0x000fe20003800000 */
[----:B------:R-:W-:Y:S02]  /*19380*/  SEL R13, R10, RZ, !P0 ;  /* 0x000000ff0a0d7207 */ /* 0x000fe40004000000 */
[----:B------:R-:W-:Y:S02]  /*19390*/  SHF.R.S32.HI R15, RZ, 0x1f, R0 ;  /* 0x0000001fff0f7819 */ /* 0x000fe40000011400 */
[----:B------:R-:W-:-:S02]  /*193a0*/  SEL R12, R4, RZ, !P0 ;  /* 0x000000ff040c7207 */ /* 0x000fc40004000000 */
[----:B-----5:R-:W-:Y:S02]  /*193b0*/  SHF.R.S32.HI R10, RZ, 0x1f, R9 ;  /* 0x0000001fff0a7819 */ /* 0x020fe40000011409 */
[----:B---3--:R-:W-:Y:S01]  /*193c0*/  SHF.R.S32.HI R11, RZ, 0x1f, R20 ;  /* 0x0000001fff0b7819 */ /* 0x008fe20000011414 */
[----:B----4-:R-:W-:Y:S06]  /*193d0*/  @P2 BRA `(.L_x_9239) ;  /* 0x0000000000582947 */ /* 0x010fec0003800000 */
[----:B------:R-:W1:Y:S02]  /*193e0*/  S2R R5, SR_TID.X ;  /* 0x0000000000057919 */ /* 0x000e640000002100 */
[----:B-1----:R-:W-:-:S04]  /*193f0*/  IMAD R4, R14, 0xc0, R5 ;  /* 0x000000c00e047824 */ /* 0x002fc800078e0205 */
[----:B------:R-:W-:-:S05]  /*19400*/  VIADD R5, R4, 0xffffff80 ;  /* 0xffffff8004057836 */ /* 0x000fca0000000000 */
[----:B------:R-:W-:-:S13]  /*19410*/  ISETP.GE.AND P0, PT, R5, R8, PT ;  /* 0x000000080500720c */ /* 0x000fda0003f06270 */
[----:B------:R-:W-:Y:S05]  /*19420*/  @P0 BRA `(.L_x_9239) ;  /* 0x0000000000440947 */ /* 0x000fea0003800000 */
[----:B------:R-:W-:Y:S01]  /*19430*/  IADD3 R4, P0, R5, R9, RZ ;  /* 0x0000000905047210 */ /* 0x000fe20007f1e0ff */
        /* <DEDUP_REMOVED lines=16> */
.L_x_9239:
[----:B------:R-:W-:Y:S05]  /*19540*/  BSYNC B1 ;  /* 0x0000000000017941 */ /* 0x000fea0003800000 */
.L_x_9238:
        /* <DEDUP_REMOVED lines=9> */
[----:B------:R-:W-:Y:S02]  /*195e0*/  IMAD R3, R11, UR4, RZ ;  /* 0x000000040b037c24 */ /* 0x000fe4000f8e02ff */
[----:B------:R-:W-:Y:S01]  /*195f0*/  IMAD.IADD R5, R5, 0x1, R9 ;  /* 0x0000000105057824 */ /* 0x000fe200078e0209 */
[C---:B------:R-:W-:Y:S01]  /*19600*/  ISETP.GE.AND P0, PT, R2.reuse, R7, PT ;  /* 0x000000070200720c */ /* 0x040fe20003f06270 */
[----:B------:R-:W-:Y:S02]  /*19610*/  VIADD R6, R2, 0x60 ;  /* 0x0000006002067836 */ /* 0x000fe40000000000 */
[----:B------:R-:W-:-:S02]  /*19620*/  IMAD R3, R20, UR5, R3 ;  /* 0x0000000514037c24 */ /* 0x000fc4000f8e0203 */
[----:B------:R-:W-:Y:S01]  /*19630*/  IMAD.WIDE.U32 R4, R20, UR4, R4 ;  /* 0x0000000414047c25 */ /* 0x000fe2000f8e0004 */
[----:B------:R-:W-:Y:S01]  /*19640*/  ULDC.64 UR4, c[0x0][0xae8] ;  /* 0x0002ba0000047ab9 */ /* 0x000fe20000000a00 */
[----:B------:R-:W-:Y:S02]  /*19650*/  ISETP.GE.AND P1, PT, R6, R7, PT ;  /* 0x000000070600720c */ /* 0x000fe40003f26270 */
[----:B------:R-:W-:Y:S01]  /*19660*/  IMAD.IADD R5, R5, 0x1, R3 ;  /* 0x0000000105057824 */ /* 0x000fe200078e0203 */
[----:B------:R-:W-:Y:S01]  /*19670*/  SHF.R.S32.HI R3, RZ, 0x1f, R2 ;  /* 0x0000001fff037819 */ /* 0x000fe20000011402 */
[----:B------:R-:W-:Y:S02]  /*19680*/  IMAD R6, R12, UR4, RZ ;  /* 0x000000040c067c24 */ /* 0x000fe4000f8e02ff */
[----:B------:R-:W-:-:S04]  /*19690*/  IMAD.WIDE.U32 R4, R13, UR4, R4 ;  /* 0x000000040d047c25 */ /* 0x000fc8000f8e0004 */
[----:B------:R-:W-:Y:S02]  /*196a0*/  IMAD R9, R13, UR5, R6 ;  /* 0x000000050d097c24 */ /* 0x000fe4000f8e0206 */
        /* <DEDUP_REMOVED lines=22> */
.L_x_9241:
[----:B------:R-:W-:Y:S05]  /*19810*/  BSYNC B1 ;  /* 0x0000000000017941 */ /* 0x000fea0003800000 */
.L_x_9240:
        /* <DEDUP_REMOVED lines=22> */
.L_x_9236:
[----:B------:R-:W-:Y:S05]  /*19980*/  BSYNC B0 ;  /* 0x0000000000007941 */ /* 0x000fea0003800000 */
.L_x_9231:
[----:B------:R-:W4:Y:S01]  /*19990*/  LDL R0, [R1+0x2c] ;  /* 0x00002c0001007983 */ /* 0x000f220000100800 */
[----:B------:R-:W-:Y:S02]  /*199a0*/  ULDC UR4, c[0x0][0xc14] ;  /* 0x0003050000047ab9 */ /* 0x000fe40000000800 */
[----:B----4-:R-:W-:-:S13]  /*199b0*/  ISETP.GE.AND P0, PT, R0, UR4, PT ;  /* 0x0000000400007c0c */ /* 0x010fda000bf06270 */
[----:B------:R-:W-:Y:S05]  /*199c0*/  @!P0 BRA `(.L_x_9242) ;  /* 0xfffffe7400948947 */ /* 0x000fea000383ffff */
[----:B------:R-:W-:Y:S05]  /*199d0*/  BRA `(.L_x_9044) ;  /* 0x0000006c00007947 */ /* 0x000fea0003800000 */
.L_x_9042:
[----:B------:R-:W-:-:S08]  /*199e0*/  NOP ;  /* 0x0000000000007918 */ /* 0x000fd00000000000 */
[----:B--2---:R-:W0:-:S00]  /*199f0*/  USETMAXREG.DEALLOC.CTAPOOL 0x20 ;  /* 0x00000020000079c8 */ /* 0x004e0000080e0500 */
        /* <DEDUP_REMOVED lines=11> */
[----:B------:R-:W0:Y:S01]  /*19ab0*/  LDS.128 R24, [UR4+0x19cd0] ;  /* 0x019cd004ff187984 */ /* 0x000e220008000c00 */
[----:B------:R-:W-:Y:S06]  /*19ac0*/  BAR.ARV 0x4, 0x200 ;  /* 0x0108000000007b1d */ /* 0x000fec0000002000 */
[----:B------:R-:W-:Y:S05]  /*19ad0*/  BRA `(.L_x_9244) ;  /* 0x0000000800847947 */ /* 0x000fea0003800000 */
.L_x_9243:
        /* <DEDUP_REMOVED lines=42> */
.L_x_9249:
        /* <DEDUP_REMOVED lines=12> */
.L_x_9248:
[----:B------:R-:W-:Y:S05]  /*19e40*/  BSYNC B0 ;  /* 0x0000000000007941 */ /* 0x000fea0003800000 */
.L_x_9247:
        /* <DEDUP_REMOVED lines=21> */
.L_x_9245:
        /* <DEDUP_REMOVED lines=21> */
.L_x_9250:
[----:B-1----:R-:W-:Y:S01]  /*1a0f0*/  IMAD R24, R24, UR5, R10 ;  /* 0x0000000518187c24 */ /* 0x002fe2000f8e020a */
[----:B------:R-:W-:Y:S01]  /*1a100*/  IABS R10, R6 ;  /* 0x00000006000a7213 */ /* 0x000fe20000000000 */
[----:B------:R-:W-:Y:S02]  /*1a110*/  IMAD R11, R11, R8, RZ ;  /* 0x000000080b0b7224 */ /* 0x000fe400078e02ff */
[----:B------:R-:W-:Y:S01]  /*1a120*/  IMAD.MOV.U32 R2, RZ, RZ, RZ ;  /* 0x000000ffff027224 */ /* 0x000fe200078e00ff */
[----:B0-----:R-:W-:Y:S01]  /*1a130*/  IADD3 R7, -R24, UR6, RZ ;  /* 0x0000000618077c10 */ /* 0x001fe2000fffe1ff */
[----:B------:R-:W-:Y:S02]  /*1a140*/  IMAD.MOV R10, RZ, RZ, -R10 ;  /* 0x000000ffff0a7224 */ /* 0x000fe400078e0a0a */
        /* <DEDUP_REMOVED lines=21> */
[----:B------:R-:W0:Y:S08]  /*1a2a0*/  I2F.RP R11, R10 ;  /* 0x0000000a000b7306 */ /* 0x000e300000209400 */
[----:B0-----:R-:W0:Y:S02]  /*1a2b0*/  MUFU.RCP R11, R11 ;  /* 0x0000000b000b7308 */ /* 0x001e240000001000 */
[----:B0-----:R-:W-:Y:S01]  /*1a2c0*/  VIADD R3, R11, 0xffffffe ;  /* 0x0ffffffe0b037836 */ /* 0x001fe20000000000 */
[----:B------:R-:W-:-:S05]  /*1a2d0*/  IABS R11, R9 ;  /* 0x00000009000b7213 */ /* 0x000fca0000000000 */
[----:B------:R-:W0:Y:S02]  /*1a2e0*/  F2I.FTZ.U32.TRUNC.NTZ R3, R3 ;  /* 0x0000000300037305 */ /* 0x000e24000021f000 */
[----:B0-----:R-:W-:-:S04]  /*1a2f0*/  IMAD.MOV R13, RZ, RZ, -R3 ;  /* 0x000000ffff0d7224 */ /* 0x001fc800078e0a03 */
        /* <DEDUP_REMOVED lines=17> */
[----:B------:R-:W-:-:S03]  /*1a410*/  IMAD.MOV R9, RZ, RZ, -R9 ;  /* 0x000000ffff097224 */ /* 0x000fc600078e0a09 */
[----:B------:R-:W-:Y:S01]  /*1a420*/  LOP3.LUT R25, RZ, R2, RZ, 0x33, !PT ;  /* 0x00000002ff197212 */ /* 0x000fe200078e33ff */
[----:B------:R-:W-:-:S04]  /*1a430*/  IMAD R26, R2, R9, R3 ;  /* 0x00000009021a7224 */ /* 0x000fc800078e0203 */
[----:B------:R-:W-:Y:S01]  /*1a440*/  IMAD.IADD R25, R4, 0x1, R25 ;  /* 0x0000000104197824 */ /* 0x000fe200078e0219 */
[----:B------:R-:W-:Y:S06]  /*1a450*/  BRA `(.L_x_9251) ;  /* 0x00000000000c7947 */ /* 0x000fec0003800000 */
.L_x_9246:
[----:B------:R-:W-:Y:S02]  /*1a460*/  IMAD.MOV.U32 R25, RZ, RZ, RZ ;  /* 0x000000ffff197224 */ /* 0x000fe400078e00ff */
[----:B------:R-:W-:Y:S02]  /*1a470*/  IMAD.U32 R24, RZ, RZ, UR6 ;  /* 0x00000006ff187e24 */ /* 0x000fe4000f8e00ff */
[----:B------:R-:W-:-:S07]  /*1a480*/  IMAD.MOV.U32 R26, RZ, RZ, RZ ;  /* 0x000000ffff1a7224 */ /* 0x000fce00078e00ff */
.L_x_9251:
[----:B------:R-:W-:-:S13]  /*1a490*/  ISETP.NE.AND P0, PT, R5, RZ, PT ;  /* 0x000000ff0500720c */ /* 0x000fda0003f05270 */
[----:B------:R-:W0:Y:S01]  /*1a4a0*/  @!P0 S2R R3, SR_CgaCtaId ;  /* 0x0000000000038919 */ /* 0x000e220000008800 */
[----:B------:R-:W-:-:S04]  /*1a4b0*/  @!P0 MOV R2, 0x400 ;  /* 0x0000040000028802 */ /* 0x000fc80000000f00 */
[----:B0-----:R-:W-:-:S05]  /*1a4c0*/  @!P0 LEA R2, R3, R2, 0x18 ;  /* 0x0000000203028211 */ /* 0x001fca00078ec0ff */
[----:B------:R1:W-:Y:S01]  /*1a4d0*/  @!P0 STS.128 [R2+0x19cd0], R24 ;  /* 0x019cd01802008388 */ /* 0x0003e20000000c00 */
[----:B------:R-:W-:Y:S06]  /*1a4e0*/  BAR.ARV 0x5, 0x200 ;  /* 0x0148000000007b1d */ /* 0x000fec0000002000 */
.L_x_9244:
[----:B------:R2:W-:Y:S01]  /*1a4f0*/  STL [R1+0x24], RZ ;  /* 0x000024ff01007387 */ /* 0x0005e20000100800 */
[----:B------:R-:W-:Y:S01]  /*1a500*/  ULDC UR4, c[0x0][0xc14] ;  /* 0x0003050000047ab9 */ /* 0x000fe20000000800 */
[----:B------:R-:W-:Y:S01]  /*1a510*/  IMAD.MOV.U32 R22, RZ, RZ, 0x1 ;  /* 0x00000001ff167424 */ /* 0x000fe200078e00ff */
[----:B0-----:R-:W-:Y:S01]  /*1a520*/  ISETP.GE.AND P0, PT, R27, UR4, PT ;  /* 0x000000041b007c0c */ /* 0x001fe2000bf06270 */
[----:B------:R-:W-:-:S12]  /*1a530*/  IMAD.MOV.U32 R17, RZ, RZ, RZ ;  /* 0x000000ffff117224 */ /* 0x000fd800078e00ff */
[----:B--2---:R-:W-:Y:S05]  /*1a540*/  @P0 BRA `(.L_x_9252) ;  /* 0x0000005c002c0947 */ /* 0x004fea0003800000 */
[----:B------:R-:W2:Y:S01]  /*1a550*/  LDL R8, [R1+0x20] ;  /* 0x0000200001087983 */ /* 0x000ea20000100800 */
[----:B------:R-:W0:Y:S01]  /*1a560*/  S2R R10, SR_TID.X ;  /* 0x00000000000a7919 */ /* 0x000e220000002100 */
[----:B------:R-:W3:Y:S01]  /*1a570*/  S2R R7, SR_TID.X ;  /* 0x0000000000077919 */ /* 0x000ee20000002100 */
[----:B------:R-:W-:Y:S01]  /*1a580*/  IMAD.SHL.U32 R9, R0, 0x800, RZ ;  /* 0x0000080000097824 */ /* 0x000fe200078e00ff */
[----:B0-----:R-:W-:Y:S01]  /*1a590*/  SHF.R.U32.HI R4, RZ, 0x1, R10 ;  /* 0x00000001ff047819 */ /* 0x001fe2000001160a */
[----:B-1----:R-:W-:-:S03]  /*1a5a0*/  IMAD.SHL.U32 R2, R10, 0x20, RZ ;  /* 0x000000200a027824 */ /* 0x002fc600078e00ff */
[----:B------:R-:W-:Y:S01]  /*1a5b0*/  LOP3.LUT R5, R4, 0x20, RZ, 0xc0, !PT ;  /* 0x0000002004057812 */ /* 0x000fe200078ec0ff */
[----:B------:R-:W-:Y:S01]  /*1a5c0*/  IMAD.SHL.U32 R6, R10, 0x80, RZ ;  /* 0x000000800a067824 */ /* 0x000fe200078e00ff */
[----:B---3--:R-:W-:Y:S02]  /*1a5d0*/  LOP3.LUT R11, R7, 0x7f, RZ, 0xc0, !PT ;  /* 0x0000007f070b7812 */ /* 0x008fe400078ec0ff */
[----:B------:R-:W-:Y:S02]  /*1a5e0*/  LOP3.LUT R7, R5, 0x10, R10, 0xf8, !PT ;  /* 0x0000001005077812 */ /* 0x000fe400078ef80a */
[----:B------:R-:W-:Y:S01]  /*1a5f0*/  LOP3.LUT R3, R2, 0x80, RZ, 0xc0, !PT ;  /* 0x0000008002037812 */ /* 0x000fe200078ec0ff */
        /* <DEDUP_REMOVED lines=21> */
[----:B------:R-:W-:Y:S01]  /*1a750*/  ULDC.64 UR38, c[0x0][0x198] ;  /* 0x0000660000267ab9 */ /* 0x000fe20000000a00 */
[----:B------:R-:W-:Y:S01]  /*1a760*/  ULDC UR36, c[0x0][0xc] ;  /* 0x0000030000247ab9 */ /* 0x000fe20000000800 */
[----:B--2---:R-:W-:-:S02]  /*1a770*/  LOP3.LUT R3, R8, 0x1, RZ, 0xfc, !PT ;  /* 0x0000000108037812 */ /* 0x004fc400078efcff */
[----:B------:R-:W-:-:S03]  /*1a780*/  LOP3.LUT R2, R8, 0x2, RZ, 0xfc, !PT ;  /* 0x0000000208027812 */ /* 0x000fc600078efcff */
[----:B------:R-:W-:Y:S04]  /*1a790*/  STL [R1+0x30], R3 ;  /* 0x0000300301007387 */ /* 0x000fe80000100800 */
[----:B------:R0:W-:Y:S04]  /*1a7a0*/  STL [R1+0x18], R2 ;  /* 0x0000180201007387 */ /* 0x0001e80000100800 */
[----:B------:R-:W-:Y:S04]  /*1a7b0*/  STL [R1+0x24], RZ ;  /* 0x000024ff01007387 */ /* 0x000fe80000100800 */
[----:B------:R1:W-:Y:S01]  /*1a7c0*/  STL [R1+0x8], R0 ;  /* 0x0000080001007387 */ /* 0x0003e20000100800 */
[----:B0-----:R-:W-:-:S02]  /*1a7d0*/  LOP3.LUT R2, R18, 0x1800, RZ, 0xfc, !PT ;  /* 0x0000180012027812 */ /* 0x001fc400078efcff */
[----:B-1----:R-:W-:-:S07]  /*1a7e0*/  LOP3.LUT R0, R18, 0x2800, RZ, 0xfc, !PT ;  /* 0x0000280012007812 */ /* 0x002fce00078efcff */
.L_x_9379:
[----:B------:R-:W-:Y:S05]  /*1a7f0*/  YIELD ;  /* 0x0000000000007946 */ /* 0x000fea0003800000 */
[----:B------:R-:W-:Y:S01]  /*1a800*/  ULDC.64 UR4, c[0x0][0xa28] ;  /* 0x00028a0000047ab9 */ /* 0x000fe20000000a00 */
[----:B0-----:R-:W-:Y:S01]  /*1a810*/  IMAD.MOV.U32 R8, RZ, RZ, RZ ;  /* 0x000000ffff087224 */ /* 0x001fe200078e00ff */
[----:B------:R-:W-:Y:S01]  /*1a820*/  ISETP.NE.U32.AND P0, PT, RZ, UR4, PT ;  /* 0x00000004ff007c0c */ /* 0x000fe2000bf05070 */
[----:B------:R-:W0:Y:S01]  /*1a830*/  LDC.64 R10, c[0x0][0xa00] ;  /* 0x00028000ff0a7b82 */ /* 0x000e220000000a00 */
[----:B-12---:R-:W-:Y:S01]  /*1a840*/  IMAD.MOV.U32 R0, RZ, RZ, RZ ;  /* 0x000000ffff007224 */ /* 0x006fe200078e00ff */
[----:B------:R-:W-:Y:S01]  /*1a850*/  ULDC.64 UR6, c[0x0][0xa08] ;  /* 0x0002820000067ab9 */ /* 0x000fe20000000a00 */
[----:B------:R-:W-:Y:S01]  /*1a860*/  ISETP.NE.AND.EX P0, PT, RZ, UR5, PT, P0 ;  /* 0x00000005ff007c0c */ /* 0x000fe2000bf05300 */
[----:B------:R-:W-:Y:S01]  /*1a870*/  ULDC.64 UR4, c[0x0][0xa18] ;  /* 0x0002860000047ab9 */ /* 0x000fe20000000a00 */
[----:B------:R-:W-:-:S03]  /*1a880*/  ULDC.64 UR8, c[0x0][0xa10] ;  /* 0x0002840000087ab9 */ /* 0x000fc60000000a00 */
        /* <DEDUP_REMOVED lines=15> */
[----:B-1----:R-:W-:Y:S01]  /*1a980*/  IMAD.WIDE R4, R27, 0x4, R4 ;  /* 0x000000041b047825 */ /* 0x002fe200078e0204 */
[----:B------:R-:W-:Y:S02]  /*1a990*/  ISETP.NE.AND.EX P1, PT, RZ, UR7, PT, P2 ;  /* 0x00000007ff007c0c */ /* 0x000fe4000bf25320 */
[----:B------:R-:W-:Y:S01]  /*1a9a0*/  ISETP.NE.AND.EX P2, PT, RZ, UR9, PT, P4 ;  /* 0x00000009ff007c0c */ /* 0x000fe2000bf45340 */
[----:B------:R-:W1:Y:S08]  /*1a9b0*/  @P0 LDC.64 R14, c[0x0][0xa18] ;  /* 0x00028600ff0e0b82 */ /* 0x000e700000000a00 */
[----:B------:R-:W2:Y:S01]  /*1a9c0*/  @P3 LDG.E R0, desc[UR40][R10.64] ;  /* 0x000000280a003981 */ /* 0x000ea2000c1e1900 */
[----:B------:R-:W-:-:S03]  /*1a9d0*/  ULDC UR4, c[0x0][0x288] ;  /* 0x0000a20000047ab9 */ /* 0x000fc60000000800 */
[----:B------:R3:W5:Y:S01]  /*1a9e0*/  @P1 LDG.E R12, desc[UR40][R4.64] ;  /* 0x00000028040c1981 */ /* 0x000762000c1e1900 */
[----:B0-----:R-:W-:-:S05]  /*1a9f0*/  IMAD.WIDE R2, R27, 0x4, R2 ;  /* 0x000000041b027825 */ /* 0x001fca00078e0202 */
[----:B------:R3:W5:Y:S01]  /*1aa00*/  @P2 LDG.E R7, desc[UR40][R2.64] ;  /* 0x0000002802072981 */ /* 0x000762000c1e1900 */
[----:B-1----:R-:W-:-:S03]  /*1aa10*/  @P0 IMAD.WIDE R14, R27, 0x4, R14 ;  /* 0x000000041b0e0825 */ /* 0x002fc600078e020e */
[----:B--2---:R0:W-:Y:S02]  /*1aa20*/  STL [R1+0x28], R0 ;  /* 0x0000280001007387 */ /* 0x0041e40000100800 */
[----:B0-----:R-:W-:Y:S01]  /*1aa30*/  IMAD.U32 R0, RZ, RZ, UR4 ;  /* 0x00000004ff007e24 */ /* 0x001fe2000f8e00ff */
        /* <DEDUP_REMOVED lines=13> */
[----:B-----5:R-:W2:Y:S04]  /*1ab10*/  LDG.E R0, desc[UR40][R10.64] ;  /* 0x000000280a007981 */ /* 0x020ea8000c1e1900 */
[----:B------:R-:W2:Y:S02]  /*1ab20*/  LDG.E R10, desc[UR40][R10.64+0x4] ;  /* 0x000004280a0a7981 */ /* 0x000ea4000c1e1900 */
[----:B--2---:R-:W-:-:S07]  /*1ab30*/  IMAD.IADD R0, R10, 0x1, -R0 ;  /* 0x000000010a007824 */ /* 0x004fce00078e0a00 */
.L_x_9253:
[----:B-----5:R-:W-:Y:S01]  /*1ab40*/  IMAD.IADD R10, R12, 0x1, R8 ;  /* 0x000000010c0a7824 */ /* 0x020fe200078e0208 */
[----:B------:R-:W-:Y:S02]  /*1ab50*/  ULDC.64 UR4, c[0x0][0xa20] ;  /* 0x0002880000047ab9 */ /* 0x000fe40000000a00 */
[----:B------:R-:W-:Y:S02]  /*1ab60*/  ISETP.NE.U32.AND P0, PT, RZ, UR4, PT ;  /* 0x00000004ff007c0c */ /* 0x000fe4000bf05070 */
[----:B------:R0:W-:Y:S02]  /*1ab70*/  STL [R1+0x4], R10 ;  /* 0x0000040a01007387 */ /* 0x0001e40000100800 */
[----:B------:R-:W-:-:S13]  /*1ab80*/  ISETP.NE.AND.EX P0, PT, RZ, UR5, PT, P0 ;  /* 0x00000005ff007c0c */ /* 0x000fda000bf05300 */
[----:B0-----:R-:W-:Y:S05]  /*1ab90*/  @!P0 BRA `(.L_x_9254) ;  /* 0x0000000000108947 */ /* 0x001fea0003800000 */
[----:B------:R-:W0:Y:S02]  /*1aba0*/  LDC.64 R4, c[0x0][0xa20] ;  /* 0x00028800ff047b82 */ /* 0x000e240000000a00 */
[----:B0-----:R-:W-:-:S05]  /*1abb0*/  IMAD.WIDE R4, R27, 0x4, R4 ;  /* 0x000000041b047825 */ /* 0x001fca00078e0204 */
[----:B------:R0:W5:Y:S01]  /*1abc0*/  LDG.E R6, desc[UR40][R4.64] ;  /* 0x0000002804067981 */ /* 0x000162000c1e1900 */
[----:B------:R-:W-:Y:S05]  /*1abd0*/  BRA `(.L_x_9255) ;  /* 0x0000000000107947 */ /* 0x000fea0003800000 */
.L_x_9254:
[----:B------:R-:W-:Y:S05]  /*1abe0*/  @!P1 BRA `(.L_x_9255) ;  /* 0x00000000000c9947 */ /* 0x000fea0003800000 */
[----:B------:R-:W2:Y:S04]  /*1abf0*/  LDG.E R6, desc[UR40][R4.64] ;  /* 0x0000002804067981 */ /* 0x000ea8000c1e1900 */
[----:B------:R-:W2:Y:S02]  /*1ac00*/  LDG.E R4, desc[UR40][R4.64+0x4] ;  /* 0x0000042804047981 */ /* 0x000ea4000c1e1900 */
[----:B--2---:R-:W-:-:S07]  /*1ac10*/  IMAD.IADD R6, R4, 0x1, -R6 ;  /* 0x0000000104067824 */ /* 0x004fce00078e0a06 */
.L_x_9255:
[----:B0-----:R-:W2:Y:S04]  /*1ac20*/  @P2 LDG.E R4, desc[UR40][R2.64] ;  /* 0x0000002802042981 */ /* 0x001ea8000c1e1900 */
[----:B------:R-:W2:Y:S01]  /*1ac30*/  @P2 LDG.E R2, desc[UR40][R2.64+0x4] ;  /* 0x0000042802022981 */ /* 0x000ea2000c1e1900 */
[----:B-----5:R-:W-:Y:S02]  /*1ac40*/  IMAD.IADD R8, R6, 0x1, -R8 ;  /* 0x0000000106087824 */ /* 0x020fe400078e0a08 */
[----:B--2---:R-:W-:Y:S02]  /*1ac50*/  @P2 IMAD.IADD R9, R2, 0x1, -R4 ;  /* 0x0000000102092824 */ /* 0x004fe400078e0a04 */
[----:B------:R-:W-:Y:S02]  /*1ac60*/  IMAD R4, R25, 0xc0, RZ ;  /* 0x000000c019047824 */ /* 0x000fe400078e02ff */
[----:B------:R-:W-:-:S03]  /*1ac70*/  IMAD.IADD R10, R8, 0x1, R9 ;  /* 0x00000001080a7824 */ /* 0x000fc600078e0209 */
[----:B------:R-:W-:Y:S01]  /*1ac80*/  IADD3 R4, -R0, 0xc0, R4 ;  /* 0x000000c000047810 */ /* 0x000fe20007ffe104 */
[----:B------:R-:W-:-:S04]  /*1ac90*/  VIADD R20, R10, 0x7f ;  /* 0x0000007f0a147836 */ /* 0x000fc80000000000 */
[----:B------:R-:W-:Y:S01]  /*1aca0*/  IMAD.IADD R6, R10, 0x1, R4 ;  /* 0x000000010a067824 */ /* 0x000fe200078e0204 */
[----:B------:R-:W-:-:S04]  /*1acb0*/  SHF.R.S32.HI R2, RZ, 0x1f, R20 ;  /* 0x0000001fff027819 */ /* 0x000fc80000011414 */
[----:B------:R-:W-:Y:S02]  /*1acc0*/  LEA.HI R20, R2, R20, RZ, 0x7 ;  /* 0x0000001402147211 */ /* 0x000fe400078f38ff */
[----:B------:R-:W0:Y:S02]  /*1acd0*/  LDC.64 R2, c[0x0][0x9e0] ;  /* 0x00027800ff027b82 */ /* 0x000e240000000a00 */
[----:B------:R-:W-:Y:S02]  /*1ace0*/  SHF.R.S32.HI R20, RZ, 0x7, R20 ;  /* 0x00000007ff147819 */ /* 0x000fe40000011414 */
[----:B0-----:R-:W-:Y:S01]  /*1acf0*/  ISETP.GE.AND P1, PT, R3, 0x1, PT ;  /* 0x000000010300780c */ /* 0x001fe20003f26270 */
        /* <DEDUP_REMOVED lines=13> */
.L_x_9258:
[----:B------:R-:W-:-:S13]  /*1add0*/  ISETP.NE.AND P0, PT, R3, 0x1, PT ;  /* 0x000000010300780c */ /* 0x000fda0003f05270 */
[----:B------:R-:W0:Y:S02]  /*1ade0*/  @P0 LDC.64 R4, c[0x0][0x9e8] ;  /* 0x00027a00ff040b82 */ /* 0x000e240000000a00 */
[----:B0-----:R-:W-:-:S05]  /*1adf0*/  @P0 IMAD.HI.U32 R4, R11, R4, RZ ;  /* 0x000000040b040227 */ /* 0x001fca00078e00ff */
[----:B------:R-:W-:-:S07]  /*1ae00*/  @P0 SHF.R.U32.HI R11, RZ, R5, R4 ;  /* 0x00000005ff0b0219 */ /* 0x000fce0000011604 */
.L_x_9259:
[----:B------:R-:W-:Y:S05]  /*1ae10*/  BSYNC B0 ;  /* 0x0000000000007941 */ /* 0x000fea0003800000 */
.L_x_9257:
[----:B------:R-:W-:-:S05]  /*1ae20*/  IMAD R11, R11, R3, R3 ;  /* 0x000000030b0b7224 */ /* 0x000fca00078e0203 */
[----:B------:R-:W-:-:S07]  /*1ae30*/  VIMNMX R2, R2, R11, PT ;  /* 0x0000000b02027248 */ /* 0x000fce0003fe0100 */
.L_x_9256:
        /* <DEDUP_REMOVED lines=15> */
.L_x_9262:
[----:B------:R-:W-:Y:S01]  /*1af30*/  ISETP.NE.AND P0, PT, R3, 0x1, PT ;  /* 0x000000010300780c */ /* 0x000fe20003f05270 */
[----:B------:R-:W-:-:S12]  /*1af40*/  IMAD.MOV.U32 R11, RZ, RZ, R0 ;  /* 0x000000ffff0b7224 */ /* 0x000fd800078e0000 */
[----:B------:R-:W0:Y:S02]  /*1af50*/  @P0 LDC.64 R4, c[0x0][0x9e8] ;  /* 0x00027a00ff040b82 */ /* 0x000e240000000a00 */
[----:B0-----:R-:W-:-:S05]  /*1af60*/  @P0 IMAD.HI.U32 R4, R0, R4, RZ ;  /* 0x0000000400040227 */ /* 0x001fca00078e00ff */
[----:B------:R-:W-:-:S07]  /*1af70*/  @P0 SHF.R.U32.HI R11, RZ, R5, R4 ;  /* 0x00000005ff0b0219 */ /* 0x000fce0000011604 */
.L_x_9263:
[----:B------:R-:W-:Y:S05]  /*1af80*/  BSYNC B0 ;  /* 0x0000000000007941 */ /* 0x000fea0003800000 */
.L_x_9261:
[----:B------:R-:W-:-:S05]  /*1af90*/  IMAD R3, R11, R3, RZ ;  /* 0x000000030b037224 */ /* 0x000fca00078e02ff */
[----:B------:R-:W-:-:S07]  /*1afa0*/  VIMNMX R10, R10, R3, !PT ;  /* 0x000000030a0a7248 */ /* 0x000fce0007fe0100 */
.L_x_9260:
[----:B------:R-:W-:Y:S01]  /*1afb0*/  VIADD R2, R2, 0x7f ;  /* 0x0000007f02027836 */ /* 0x000fe20000000000 */
[----:B------:R-:W-:Y:S04]  /*1afc0*/  BSSY B0, `(.L_x_9264) ;  /* 0x0000163000007945 */ /* 0x000fe80003800000 */
[----:B------:R-:W-:-:S04]  /*1afd0*/  SHF.R.S32.HI R3, RZ, 0x1f, R2 ;  /* 0x0000001fff037819 */ /* 0x000fc80000011402 */
[----:B------:R-:W-:Y:S02]  /*1afe0*/  LEA.HI R3, R3, R2, RZ, 0x7 ;  /* 0x0000000203037211 */ /* 0x000fe400078f38ff */
[----:B------:R-:W-:Y:S02]  /*1aff0*/  SHF.R.S32.HI R2, RZ, 0x1f, R10 ;  /* 0x0000001fff027819 */ /* 0x000fe4000001140a */
[----:B------:R-:W-:Y:S02]  /*1b000*/  SHF.R.S32.HI R3, RZ, 0x7, R3 ;  /* 0x00000007ff037819 */ /* 0x000fe40000011403 */
[----:B------:R-:W-:Y:S02]  /*1b010*/  LEA.HI R2, R2, R10, RZ, 0x7 ;  /* 0x0000000a02027211 */ /* 0x000fe400078f38ff */
[----:B------:R-:W-:Y:S02]  /*1b020*/  VIMNMX R3, R20, R3, PT ;  /* 0x0000000314037248 */ /* 0x000fe40003fe0100 */
[----:B------:R-:W-:-:S03]  /*1b030*/  SHF.R.S32.HI R2, RZ, 0x7, R2 ;  /* 0x00000007ff027819 */ /* 0x000fc60000011402 */
[----:B------:R-:W-:Y:S01]  /*1b040*/  IMAD R3, R3, 0x80, -R8 ;  /* 0x0000008003037824 */ /* 0x000fe200078e0a08 */
[----:B------:R-:W-:-:S04]  /*1b050*/  VIMNMX R2, RZ, R2, !PT ;  /* 0x00000002ff027248 */ /* 0x000fc80007fe0100 */
[----:B------:R-:W-:Y:S01]  /*1b060*/  VIMNMX R3, R3, R9, PT ;  /* 0x0000000903037248 */ /* 0x000fe20003fe0100 */
[----:B------:R-:W-:-:S05]  /*1b070*/  IMAD R2, R2, 0x80, -R8 ;  /* 0x0000008002027824 */ /* 0x000fca00078e0a08 */
[----:B------:R-:W-:-:S04]  /*1b080*/  VIMNMX R4, RZ, R2, !PT ;  /* 0x00000002ff047248 */ /* 0x000fc80007fe0100 */
        /* <DEDUP_REMOVED lines=24> */
.L_x_9426:
[----:B-1----:R-:W-:Y:S02]  /*1b210*/  ISETP.NE.AND P0, PT, R14, RZ, PT ;  /* 0x000000ff0e00720c */ /* 0x002fe40003f05270 */
[----:B------:R-:W-:-:S11]  /*1b220*/  PLOP3.LUT P6, PT, PT, PT, PT, 0x8, 0x0 ;  /* 0x000000000000781c */ /* 0x000fd60003fce170 */
[----:B------:R-:W-:Y:S05]  /*1b230*/  @P0 BRA `(.L_x_9267) ;  /* 0x00000000000c0947 */ /* 0x000fea0003800000 */
[----:B------:R-:W-:-:S03]  /*1b240*/  UMOV UR4, 0xffffffff ;  /* 0xffffffff00047882 */ /* 0x000fc60000000000 */
[----:B------:R-:W-:Y:S05]  /*1b250*/  BRA.DIV UR4, `(.L_x_9268) ;  /* 0x0000005e046c7947 */ /* 0x000fea000b800000 */
[----:B------:R-:W-:-:S13]  /*1b260*/  ELECT P6, URZ, PT ;  /* 0x00000000003f782f */ /* 0x000fda00038c0000 */
.L_x_9267:
        /* <DEDUP_REMOVED lines=12> */
.L_x_9429:
[----:B------:R-:W-:Y:S05]  /*1b330*/  BSYNC B1 ;  /* 0x0000000000017941 */ /* 0x000fea0003800000 */
.L_x_9269:
        /* <DEDUP_REMOVED lines=10> */
.L_x_9430:
[----:B------:R-:W-:Y:S05]  /*1b3e0*/  BSYNC B2 ;  /* 0x0000000000027941 */ /* 0x000fea0003800000 */
.L_x_9273:
        /* <DEDUP_REMOVED lines=9> */
.L_x_9276:
[----:B------:R-:W-:Y:S05]  /*1b480*/  BSYNC B2 ;  /* 0x0000000000027941 */ /* 0x000fea0003800000 */
.L_x_9275:
[----:B0-----:R-:W-:Y:S01]  /*1b490*/  IMAD.MOV.U32 R8, RZ, RZ, RZ ;  /* 0x000000ffff087224 */ /* 0x001fe200078e00ff */
        /* <DEDUP_REMOVED lines=9> */
[----:B------:R-:W-:Y:S01]  /*1b530*/  VIADD R12, R10, 0x13800 ;  /* 0x000138000a0c7836 */ /* 0x000fe20000000000 */
[----:B------:R-:W-:-:S09]  /*1b540*/  UMOV UR7, 0x12f00000 ;  /* 0x12f0000000077882 */ /* 0x000fd20000000000 */
.L_x_9277:
        /* <DEDUP_REMOVED lines=16> */
.L_x_9278:
        /* <DEDUP_REMOVED lines=16> */
.L_x_9279:
        /* <DEDUP_REMOVED lines=13> */
.L_x_9431:
[----:B------:R-:W-:Y:S05]  /*1b820*/  BSYNC B2 ;  /* 0x0000000000027941 */ /* 0x000fea0003800000 */
.L_x_9280:
        /* <DEDUP_REMOVED lines=11> */
.L_x_9283:
[----:B------:R-:W-:Y:S05]  /*1b8e0*/  BSYNC B2 ;  /* 0x0000000000027941 */ /* 0x000fea0003800000 */
.L_x_9282:
        /* <DEDUP_REMOVED lines=9> */
.L_x_9284:
        /* <DEDUP_REMOVED lines=15> */
.L_x_9285:
        /* <DEDUP_REMOVED lines=15> */
.L_x_9286:
        /* <DEDUP_REMOVED lines=10> */
.L_x_9272:
[----:B------:R-:W-:Y:S05]  /*1bc00*/  BSYNC B1 ;  /* 0x0000000000017941 */ /* 0x000fea0003800000 */
.L_x_9271:
        /* <DEDUP_REMOVED lines=9> */
.L_x_9303:
        /* <DEDUP_REMOVED lines=11> */
.L_x_9432:
[----:B------:R-:W-:Y:S05]  /*1bd50*/  BSYNC B2 ;  /* 0x0000000000027941 */ /* 0x000fea0003800000 */
.L_x_9289:
        /* <DEDUP_REMOVED lines=9> */
.L_x_9292:
[----:B------:R-:W-:Y:S05]  /*1bdf0*/  BSYNC B2 ;  /* 0x0000000000027941 */ /* 0x000fea0003800000 */
.L_x_9291:
        /* <DEDUP_REMOVED lines=11> */
.L_x_9293:
        /* <DEDUP_REMOVED lines=13> */
[----:B------:R-:W-:Y:S02]  /*1bf80*/  UMOV UR7, 0x12f00000 ;  /* 0x12f0000000077882 */ /* 0x000fe40000000000 */
[----:B------:R-:W-:Y:S01]  /*1bf90*/  R2UR UR10, R14 ;  /* 0x000000000e0a72ca */ /* 0x000fe200000e0000 */
[----:B------:R-:W-:-:S14]  /*1bfa0*/  VIADD R14, R9, 0x14800 ;  /* 0x00014800090e7836 */ /* 0x000fdc0000000000 */
.L_x_9294:
        /* <DEDUP_REMOVED lines=16> */
.L_x_9295:
        /* <DEDUP_REMOVED lines=13> */
.L_x_9433:
[----:B------:R-:W-:Y:S05]  /*1c180*/  BSYNC B2 ;  /* 0x0000000000027941 */ /* 0x000fea0003800000 */
.L_x_9296:
[----:B------:R-:W-:Y:S01]  /*1c190*/  BSSY B2, `(.L_x_9298) ;  /* 0x000000b000027945 */ /* 0x000fe20003800000 */
[----:B------:R-:W-:Y:S02]  /*1c1a0*/  IMAD.MOV.U32 R14, RZ, RZ, 0x0 ;  /* 0x00000000ff0e7424 */ /* 0x000fe400078e00ff */
[----:B------:R-:W-:Y:S01]  /*1c1b0*/  IMAD.MOV.U32 R15, RZ, RZ, 0x12f00000 ;  /* 0x12f00000ff0f7424 */ /* 0x000fe200078e00ff */
[----:B------:R-:W-:Y:S06]  /*1c1c0*/  @P2 BRA `(.L_x_9299) ;  /* 0x00000000001c2947 */ /* 0x000fec0003800000 */
[----:B------:R-:W0:Y:S02]  /*1c1d0*/  S2R R5, SR_TID.X ;  /* 0x0000000000057919 */ /* 0x000e240000002100 */
[----:B01----:R-:W-:Y:S01]  /*1c1e0*/  LOP3.LUT R10, R5, 0x1f, RZ, 0xc0, !PT ;  /* 0x0000001f050a7812 */ /* 0x003fe200078ec0ff */
[----:B------:R-:W-:-:S03]  /*1c1f0*/  IMAD.MOV.U32 R5, RZ, RZ, 0x3000 ;  /* 0x00003000ff057424 */ /* 0x000fc600078e00ff */
[----:B------:R-:W-:Y:S01]  /*1c200*/  ISETP.NE.AND P1, PT, R10, RZ, PT ;  /* 0x000000ff0a00720c */ /* 0x000fe20003f25270 */
[----:B------:R2:W-:-:S12]  /*1c210*/  SYNCS.ARRIVE.TRANS64 RZ, [R11+URZ+0x19cb0], R5 ;  /* 0x019cb0050bff79a7 */ /* 0x0005d8000800003f */
[----:B--2---:R-:W-:Y:S05]  /*1c220*/  @!P1 BRA `(.L_x_9299) ;  /* 0x0000000000049947 */ /* 0x004fea0003800000 */
[----:B------:R-:W-:Y:S01]  /*1c230*/  BPT.TRAP 0x1 ;  /* 0x000000040000795c */ /* 0x000fe20000300000 */
.L_x_9299:
[----:B------:R-:W-:Y:S05]  /*1c240*/  BSYNC B2 ;  /* 0x0000000000027941 */ /* 0x000fea0003800000 */
.L_x_9298:
        /* <DEDUP_REMOVED lines=8> */
.L_x_9300:
        /* <DEDUP_REMOVED lines=16> */
.L_x_9301:
        /* <DEDUP_REMOVED lines=15> */
.L_x_9302:
        /* <DEDUP_REMOVED lines=10> */
.L_x_9288:
[----:B------:R-:W-:Y:S05]  /*1c560*/  BSYNC B1 ;  /* 0x0000000000017941 */ /* 0x000fea0003800000 */
.L_x_9287:
[C---:B------:R-:W-:Y:S01]  /*1c570*/  ISETP.GT.AND P2, PT, R12.reuse, R4, PT ;  /* 0x000000040c00720c */ /* 0x040fe20003f44270 */
[----:B------:R-:W-:Y:S02]  /*1c580*/  VIADD R19, R19, 0x1 ;  /* 0x0000000113137836 */ /* 0x000fe40000000000 */
[----:B------:R-:W-:-:S03]  /*1c590*/  VIADD R12, R12, 0xffffffff ;  /* 0xffffffff0c0c7836 */ /* 0x000fc60000000000 */
[----:B------:R-:W-:-:S04]  /*1c5a0*/  ISETP.NE.AND P1, PT, R19, 0x2, PT ;  /* 0x000000021300780c */ /* 0x000fc80003f25270 */
[----:B------:R-:W-:Y:S02]  /*1c5b0*/  SEL R5, RZ, 0x1, P1 ;  /* 0x00000001ff057807 */ /* 0x000fe40000800000 */
[----:B------:R-:W-:Y:S02]  /*1c5c0*/  SEL R19, R19, RZ, P1 ;  /* 0x000000ff13137207 */ /* 0x000fe40000800000 */
[----:B------:R-:W-:Y:S01]  /*1c5d0*/  LOP3.LUT R28, R28, R5, RZ, 0x3c, !PT ;  /* 0x000000051c1c7212 */ /* 0x000fe200078e3cff */
[----:B------:R-:W-:Y:S06]  /*1c5e0*/  @P2 BRA `(.L_x_9303) ;  /* 0xfffffff400ac2947 */ /* 0x000fec000383ffff */
.L_x_9265:
[----:B------:R-:W-:Y:S05]  /*1c5f0*/  BSYNC B0 ;  /* 0x0000000000007941 */ /* 0x000fea0003800000 */
.L_x_9264:
        /* <DEDUP_REMOVED lines=17> */
.L_x_9306:
[----:B------:R-:W-:-:S13]  /*1c710*/  ISETP.NE.AND P1, PT, R3, 0x1, PT ;  /* 0x000000010300780c */ /* 0x000fda0003f25270 */
[----:B------:R-:W1:Y:S02]  /*1c720*/  @P1 LDC.64 R4, c[0x0][0x9e8] ;  /* 0x00027a00ff041b82 */ /* 0x000e640000000a00 */
[----:B-1----:R-:W-:-:S05]  /*1c730*/  @P1 IMAD.HI.U32 R4, R7, R4, RZ ;  /* 0x0000000407041227 */ /* 0x002fca00078e00ff */
[----:B------:R-:W-:-:S07]  /*1c740*/  @P1 SHF.R.U32.HI R7, RZ, R5, R4 ;  /* 0x00000005ff071219 */ /* 0x000fce0000011604 */
.L_x_9307:
[----:B------:R-:W-:Y:S05]  /*1c750*/  BSYNC B0 ;  /* 0x0000000000007941 */ /* 0x000fea0003800000 */
.L_x_9305:
[----:B------:R-:W-:-:S05]  /*1c760*/  IMAD R7, R7, R3, R3 ;  /* 0x0000000307077224 */ /* 0x000fca00078e0203 */
[----:B------:R-:W-:-:S07]  /*1c770*/  VIMNMX R2, R2, R7, PT ;  /* 0x0000000702027248 */ /* 0x000fce0003fe0100 */
.L_x_9304:
[----:B------:R-:W-:Y:S01]  /*1c780*/  VIADD R2, R2, 0x7f ;  /* 0x0000007f02027836 */ /* 0x000fe20000000000 */
[----:B------:R-:W-:-:S04]  /*1c790*/  ULDC UR4, c[0x0][0x9dc] ;  /* 0x0002770000047ab9 */ /* 0x000fc80000000800 */
[----:B------:R-:W-:-:S04]  /*1c7a0*/  SHF.R.S32.HI R5, RZ, 0x1f, R2 ;  /* 0x0000001fff057819 */ /* 0x000fc80000011402 */
[----:B------:R-:W-:Y:S01]  /*1c7b0*/  LEA.HI R5, R5, R2, RZ, 0x7 ;  /* 0x0000000205057211 */ /* 0x000fe200078f38ff */
[----:B------:R-:W-:-:S03]  /*1c7c0*/  VIADD R2, R0, -UR4 ;  /* 0x8000000400027c36 */ /* 0x000fc60008000000 */
[----:B------:R-:W-:-:S04]  /*1c7d0*/  SHF.R.S32.HI R5, RZ, 0x7, R5 ;  /* 0x00000007ff057819 */ /* 0x000fc80000011405 */
[----:B------:R-:W-:-:S05]  /*1c7e0*/  VIMNMX R6, R20, R5, PT ;  /* 0x0000000514067248 */ /* 0x000fca0003fe0100 */
[----:B------:R1:W-:Y:S01]  /*1c7f0*/  STL [R1+0x14], R6 ;  /* 0x0000140601007387 */ /* 0x0003e20000100800 */
[----:B------:R-:W-:Y:S05]  /*1c800*/  @!P0 BRA `(.L_x_9308) ;  /* 0x0000000000448947 */ /* 0x000fea0003800000 */
[----:B------:R-:W-:Y:S01]  /*1c810*/  ISETP.GT.AND P0, PT, R0, -0x1, PT ;  /* 0xffffffff0000780c */ /* 0x000fe20003f04270 */
[----:B------:R-:W-:-:S12]  /*1c820*/  BSSY B0, `(.L_x_9309) ;  /* 0x000000d000007945 */ /* 0x000fd80003800000 */
[----:B------:R-:W-:Y:S05]  /*1c830*/  @P0 BRA `(.L_x_9310) ;  /* 0x00000000001c0947 */ /* 0x000fea0003800000 */
[----:B------:R-:W-:Y:S02]  /*1c840*/  ISETP.NE.AND P0, PT, R3, 0x1, PT ;  /* 0x000000010300780c */ /* 0x000fe40003f05270 */
[----:B------:R-:W-:-:S11]  /*1c850*/  LOP3.LUT R7, RZ, R0, RZ, 0x33, !PT ;  /* 0x00000000ff077212 */ /* 0x000fd600078e33ff */
[----:B------:R-:W2:Y:S02]  /*1c860*/  @P0 LDC.64 R4, c[0x0][0x9e8] ;  /* 0x00027a00ff040b82 */ /* 0x000ea40000000a00 */
[----:B--2---:R-:W-:-:S05]  /*1c870*/  @P0 IMAD.HI.U32 R4, R7, R4, RZ ;  /* 0x0000000407040227 */ /* 0x004fca00078e00ff */
[----:B------:R-:W-:-:S04]  /*1c880*/  @P0 SHF.R.U32.HI R7, RZ, R5, R4 ;  /* 0x00000005ff070219 */ /* 0x000fc80000011604 */
[----:B------:R-:W-:Y:S01]  /*1c890*/  LOP3.LUT R0, RZ, R7, RZ, 0x33, !PT ;  /* 0x00000007ff007212 */ /* 0x000fe200078e33ff */
[----:B------:R-:W-:Y:S06]  /*1c8a0*/  BRA `(.L_x_9311) ;  /* 0x0000000000107947 */ /* 0x000fec0003800000 */
.L_x_9310:
[----:B------:R-:W-:-:S13]  /*1c8b0*/  ISETP.NE.AND P0, PT, R3, 0x1, PT ;  /* 0x000000010300780c */ /* 0x000fda0003f05270 */
[----:B------:R-:W2:Y:S02]  /*1c8c0*/  @P0 LDC.64 R4, c[0x0][0x9e8] ;  /* 0x00027a00ff040b82 */ /* 0x000ea40000000a00 */
[----:B--2---:R-:W-:-:S05]  /*1c8d0*/  @P0 IMAD.HI.U32 R4, R0, R4, RZ ;  /* 0x0000000400040227 */ /* 0x004fca00078e00ff */
[----:B------:R-:W-:-:S07]  /*1c8e0*/  @P0 SHF.R.U32.HI R0, RZ, R5, R4 ;  /* 0x00000005ff000219 */ /* 0x000fce0000011604 */
.L_x_9311:
[----:B------:R-:W-:Y:S05]  /*1c8f0*/  BSYNC B0 ;  /* 0x0000000000007941 */ /* 0x000fea0003800000 */
.L_x_9309:
[----:B------:R-:W-:-:S05]  /*1c900*/  IMAD R3, R0, R3, RZ ;  /* 0x0000000300037224 */ /* 0x000fca00078e02ff */
[----:B------:R-:W-:-:S07]  /*1c910*/  VIMNMX R2, R2, R3, !PT ;  /* 0x0000000302027248 */ /* 0x000fce0007fe0100 */
.L_x_9308:
[----:B------:R-:W-:Y:S01]  /*1c920*/  SHF.R.S32.HI R3, RZ, 0x1f, R2 ;  /* 0x0000001fff037819 */ /* 0x000fe20000011402 */
[----:B------:R-:W-:Y:S03]  /*1c930*/  BSSY B6, `(.L_x_9312) ;  /* 0x00002cb000067945 */ /* 0x000fe60003800000 */
[----:B------:R-:W-:-:S04]  /*1c940*/  LEA.HI R3, R3, R2, RZ, 0x7 ;  /* 0x0000000203037211 */ /* 0x000fc800078f38ff */
[----:B------:R-:W-:-:S04]  /*1c950*/  SHF.R.S32.HI R3, RZ, 0x7, R3 ;  /* 0x00000007ff037819 */ /* 0x000fc80000011403 */
[----:B------:R-:W-:-:S04]  /*1c960*/  VIMNMX R0, RZ, R3, !PT ;  /* 0x00000003ff007248 */ /* 0x000fc80007fe0100 */
[----:B------:R-:W-:Y:S01]  /*1c970*/  ISETP.GT.AND P0, PT, R6, R0, PT ;  /* 0x000000000600720c */ /* 0x000fe20003f04270 */
[----:B------:R2:W-:-:S12]  /*1c980*/  STL [R1], R0 ;  /* 0x0000000001007387 */ /* 0x0005d80000100800 */
[----:B--2---:R-:W-:Y:S05]  /*1c990*/  @P0 BRA `(.L_x_9313) ;  /* 0x0000000000440947 */ /* 0x004fea0003800000 */
[----:B------:R-:W2:Y:S02]  /*1c9a0*/  S2R R0, SR_TID.X ;  /* 0x0000000000007919 */ /* 0x000ea40000002100 */
[----:B--2---:R-:W-:-:S04]  /*1c9b0*/  LOP3.LUT R0, R0, 0x7f, RZ, 0xc0, !PT ;  /* 0x0000007f00007812 */ /* 0x004fc800078ec0ff */
[----:B------:R-:W-:-:S13]  /*1c9c0*/  ISETP.NE.AND P0, PT, R0, RZ, PT ;  /* 0x000000ff0000720c */ /* 0x000fda0003f05270 */
        /* <DEDUP_REMOVED lines=12> */
[----:B---3--:R-:W-:Y:S01]  /*1ca90*/  IADD3 R24, R0, UR36, R7 ;  /* 0x0000002400187c10 */ /* 0x008fe2000fffe007 */
[----:B------:R-:W-:Y:S06]  /*1caa0*/  BRA `(.L_x_9314) ;  /* 0x0000002800cc7947 */ /* 0x000fec0003800000 */
.L_x_9313:
[----:B------:R-:W2:Y:S01]  /*1cab0*/  S2R R0, SR_CgaCtaId ;  /* 0x0000000000007919 */ /* 0x000ea20000008800 */
[----:B------:R-:W-:-:S04]  /*1cac0*/  MOV R29, 0x400 ;  /* 0x00000400001d7802 */ /* 0x000fc80000000f00 */
[----:B--2---:R-:W-:-:S05]  /*1cad0*/  LEA R29, R0, R29, 0x18 ;  /* 0x0000001d001d7211 */ /* 0x004fca00078ec0ff */
        /* <DEDUP_REMOVED lines=10> */
[----:B-1----:R-:W-:Y:S02]  /*1cb80*/  IMAD.U32 R6, RZ, RZ, UR8 ;  /* 0x00000008ff067e24 */ /* 0x002fe4000f8e00ff */
[----:B------:R-:W-:-:S02]  /*1cb90*/  IMAD.U32 R7, RZ, RZ, UR9 ;  /* 0x00000009ff077e24 */ /* 0x000fc4000f8e00ff */
[----:B------:R-:W-:Y:S02]  /*1cba0*/  IMAD.U32 R10, RZ, RZ, UR4 ;  /* 0x00000004ff0a7e24 */ /* 0x000fe4000f8e00ff */
[----:B------:R-:W-:Y:S02]  /*1cbb0*/  IMAD.U32 R11, RZ, RZ, UR5 ;  /* 0x00000005ff0b7e24 */ /* 0x000fe4000f8e00ff */
[----:B0-----:R-:W-:Y:S02]  /*1cbc0*/  IMAD.MOV.U32 R8, RZ, RZ, 0x70 ;  /* 0x00000070ff087424 */ /* 0x001fe400078e00ff */
[----:B------:R-:W-:Y:S02]  /*1cbd0*/  IMAD.MOV.U32 R12, RZ, RZ, 0x1 ;  /* 0x00000001ff0c7424 */ /* 0x000fe400078e00ff */
[----:B------:R-:W-:-:S07]  /*1cbe0*/  IMAD.MOV.U32 R13, RZ, RZ, RZ ;  /* 0x000000ffff0d7224 */ /* 0x000fce00078e00ff */
[----:B------:R-:W-:-:S07]  /*1cbf0*/  LEPC R20, `(.L_x_9315) ;  /* 0x000000001014794e */ /* 0x000fce0000000000 */
[----:B--2---:R-:W-:Y:S05]  /*1cc00*/  CALL.ABS.NOINC R2 ;  /* 0x0000000002007343 */ /* 0x004fea0003c00000 */
.L_x_9315:
[----:B------:R-:W-:Y:S01]  /*1cc10*/  VIADD R0, R29, 0x9000 ;  /* 0x000090001d007836 */ /* 0x000fe20000000000 */
[----:B------:R-:W-:-:S04]  /*1cc20*/  LOP3.LUT R16, R16, 0xfffffffe, RZ, 0xc0, !PT ;  /* 0xfffffffe10107812 */ /* 0x000fc800078ec0ff */
        /* <DEDUP_REMOVED lines=19> */
.L_x_9316:
        /* <DEDUP_REMOVED lines=19> */
.L_x_9317:
        /* <DEDUP_REMOVED lines=19> */
.L_x_9318:
[----:B------:R-:W2:Y:S01]  /*1cfc0*/  LDL.LU R2, [R1+0x28] ;  /* 0x0000280001027983 */ /* 0x000ea20000300800 */
[----:B------:R-:W3:Y:S01]  /*1cfd0*/  LDC R0, c[0x0][0x428] ;  /* 0x00010a00ff007b82 */ /* 0x000ee20000000800 */
[----:B------:R-:W-:Y:S01]  /*1cfe0*/  ULDC.64 UR4, c[0x0][0x9f8] ;  /* 0x00027e0000047ab9 */ /* 0x000fe20000000a00 */
[----:B------:R-:W4:Y:S01]  /*1cff0*/  S2R R20, SR_TID.X ;  /* 0x0000000000147919 */ /* 0x000f220000002100 */
[----:B---3--:R-:W-:Y:S01]  /*1d000*/  ISETP.NE.AND P0, PT, R0, 0x1, PT ;  /* 0x000000010000780c */ /* 0x008fe20003f05270 */
[----:B------:R-:W-:Y:S01]  /*1d010*/  IMAD.MOV.U32 R0, RZ, RZ, R26 ;  /* 0x000000ffff007224 */ /* 0x000fe200078e001a */
[----:B----4-:R-:W-:Y:S01]  /*1d020*/  LOP3.LUT R21, R20, 0x7f, RZ, 0xc0, !PT ;  /* 0x0000007f14157812 */ /* 0x010fe200078ec0ff */
[----:B------:R-:W-:-:S10]  /*1d030*/  IMAD.MOV.U32 R20, RZ, RZ, R27 ;  /* 0x000000ffff147224 */ /* 0x000fd400078e001b */
[----:B------:R-:W3:Y:S02]  /*1d040*/  @P0 LDC R3, c[0x0][0x42c] ;  /* 0x00010b00ff030b82 */ /* 0x000ee40000000800 */
[----:B---3--:R-:W-:Y:S01]  /*1d050*/  @P0 IMAD.HI.U32 R3, R26, R3, RZ ;  /* 0x000000031a030227 */ /* 0x008fe200078e00ff */
[----:B------:R-:W-:-:S04]  /*1d060*/  ISETP.NE.AND P1, PT, R21, RZ, PT ;  /* 0x000000ff1500720c */ /* 0x000fc80003f25270 */
[----:B------:R-:W-:-:S09]  /*1d070*/  PLOP3.LUT P3, PT, P1, PT, PT, 0x8, 0x0 ;  /* 0x000000000000781c */ /* 0x000fd20000f6e170 */
[----:B------:R-:W-:-:S05]  /*1d080*/  VOTEU.ALL UP1, P1 ;  /* 0x00000000003f7886 */ /* 0x000fca0000820000 */
[----:B------:R-:W-:-:S04]  /*1d090*/  @!UP1 UIADD3 UR8, UP0, UR38, 0x270, URZ ;  /* 0x0000027026089890 */ /* 0x000fc8000ff1e03f */
[----:B------:R-:W-:-:S03]  /*1d0a0*/  @!UP1 UIADD3.X UR9, URZ, UR39, URZ, UP0, !UPT ;  /* 0x000000273f099290 */ /* 0x000fc600087fe43f */
[----:B------:R-:W-:Y:S01]  /*1d0b0*/  VOTEU.ALL UP0, P1 ;  /* 0x00000000003f7886 */ /* 0x000fe20000800000 */
[----:B--2---:R-:W-:Y:S02]  /*1d0c0*/  IMAD R25, R25, 0xc0, R2 ;  /* 0x000000c019197824 */ /* 0x004fe400078e0202 */
[----:B------:R-:W2:Y:S02]  /*1d0d0*/  @P0 LDC R2, c[0x0][0x430] ;  /* 0x00010c00ff020b82 */ /* 0x000ea40000000800 */
[----:B--2---:R-:W-:Y:S02]  /*1d0e0*/  @P0 SHF.R.U32.HI R0, RZ, R2, R3 ;  /* 0x00000002ff000219 */ /* 0x004fe40000011603 */
[----:B------:R-:W-:-:S04]  /*1d0f0*/  ISETP.NE.U32.AND P0, PT, RZ, UR4, PT ;  /* 0x00000004ff007c0c */ /* 0x000fc8000bf05070 */
[----:B------:R-:W-:Y:S01]  /*1d100*/  ISETP.NE.AND.EX P0, PT, RZ, UR5, PT, P0 ;  /* 0x00000005ff007c0c */ /* 0x000fe2000bf05300 */
[----:B------:R-:W-:-:S12]  /*1d110*/  ULDC.64 UR4, c[0x0][0xa00] ;  /* 0x0002800000047ab9 */ /* 0x000fd80000000a00 */
[----:B------:R-:W2:Y:S02]  /*1d120*/  @P0 LDC.64 R2, c[0x0][0x9f8] ;  /* 0x00027e00ff020b82 */ /* 0x000ea40000000a00 */
[----:B--2---:R-:W-:-:S05]  /*1d130*/  @P0 IMAD.WIDE R2, R27, 0x4, R2 ;  /* 0x000000041b020825 */ /* 0x004fca00078e0202 */
[----:B------:R2:W5:Y:S01]  /*1d140*/  @P0 LDG.E R20, desc[UR40][R2.64] ;  /* 0x0000002802140981 */ /* 0x000562000c1e1900 */
[----:B------:R-:W-:-:S04]  /*1d150*/  ISETP.NE.U32.AND P0, PT, RZ, UR4, PT ;  /* 0x00000004ff007c0c */ /* 0x000fc8000bf05070 */
[----:B------:R-:W-:-:S04]  /*1d160*/  ISETP.NE.AND.EX P2, PT, RZ, UR5, PT, P0 ;  /* 0x00000005ff007c0c */ /* 0x000fc8000bf45300 */
[----:B--2---:R-:W-:-:S09]  /*1d170*/  SEL R3, R27, RZ, !P2 ;  /* 0x000000ff1b037207 */ /* 0x004fd20005000000 */
.L_x_9319:
        /* <DEDUP_REMOVED lines=9> */
[----:B--2---:R-:W-:Y:S05]  /*1d210*/  @P3 BRA.U.ANY `(.L_x_9319) ;  /* 0xfffffffd00d83947 */ /* 0x004fea000393ffff */
[----:B------:R-:W-:Y:S01]  /*1d220*/  PLOP3.LUT P2, PT, P1, PT, PT, 0x8, 0x0 ;  /* 0x000000000000781c */ /* 0x000fe20000f4e170 */
[----:B------:R-:W-:Y:S01]  /*1d230*/  VOTEU.ALL UP0, P1 ;  /* 0x00000000003f7886 */ /* 0x000fe20000800000 */
[----:B------:R-:W-:-:S11]  /*1d240*/  UMOV UR4, 0x20 ;  /* 0x0000002000047882 */ /* 0x000fd60000000000 */
.L_x_9320:
        /* <DEDUP_REMOVED lines=12> */
.L_x_9321:
        /* <DEDUP_REMOVED lines=9> */
[----:B------:R-:W2:Y:S01]  /*1d3a0*/  LDC.64 R4, c[0x0][0x3f8] ;  /* 0x0000fe00ff047b82 */ /* 0x000ea20000000a00 */
[----:B------:R-:W-:Y:S01]  /*1d3b0*/  ULDC.64 UR4, c[0x0][0xa08] ;  /* 0x0002820000047ab9 */ /* 0x000fe20000000a00 */
[----:B-----5:R-:W-:Y:S02]  /*1d3c0*/  SHF.R.S32.HI R21, RZ, 0x1f, R20 ;  /* 0x0000001fff157819 */ /* 0x020fe40000011414 */
[----:B--2---:R-:W-:Y:S01]  /*1d3d0*/  LOP3.LUT P0, RZ, R4, UR4, RZ, 0xfc, !PT ;  /* 0x0000000404ff7c12 */ /* 0x004fe2000f80fcff */
[----:B------:R-:W-:-:S03]  /*1d3e0*/  UMOV UR4, 0xffffffff ;  /* 0xffffffff00047882 */ /* 0x000fc60000000000 */
[----:B------:R-:W-:-:S04]  /*1d3f0*/  LOP3.LUT P0, RZ, R5, UR5, RZ, 0xfc, P0 ;  /* 0x0000000505ff7c12 */ /* 0x000fc8000800fcff */
[----:B------:R-:W-:Y:S01]  /*1d400*/  SEL R2, R20, RZ, !P0 ;  /* 0x000000ff14027207 */ /* 0x000fe20004000000 */
[----:B------:R-:W-:Y:S08]  /*1d410*/  BRA.DIV UR4, `(.L_x_9322) ;  /* 0x0000003e04807947 */ /* 0x000ff0000b800000 */
[----:B-1----:R-:W1:Y:S02]  /*1d420*/  S2R R6, SR_TID.X ;  /* 0x0000000000067919 */ /* 0x002e640000002100 */
[----:B-1----:R-:W-:-:S04]  /*1d430*/  SHF.R.U32.HI R6, RZ, 0x5, R6 ;  /* 0x00000005ff067819 */ /* 0x002fc80000011606 */
[----:B------:R-:W-:-:S05]  /*1d440*/  LOP3.LUT R6, R6, 0x3, RZ, 0xc0, !PT ;  /* 0x0000000306067812 */ /* 0x000fca00078ec0ff */
[----:B------:R1:W2:Y:S02]  /*1d450*/  SHFL.IDX PT, R14, R6, RZ, 0x1f ;  /* 0x00001fff060e7589 */ /* 0x0002a400000e0000 */
.L_x_9436:
[----:B--2---:R-:W-:Y:S02]  /*1d460*/  ISETP.NE.AND P0, PT, R14, RZ, PT ;  /* 0x000000ff0e00720c */ /* 0x004fe40003f05270 */
[----:B------:R-:W-:-:S11]  /*1d470*/  PLOP3.LUT P6, PT, PT, PT, PT, 0x8, 0x0 ;  /* 0x000000000000781c */ /* 0x000fd60003fce170 */
[----:B------:R-:W-:Y:S05]  /*1d480*/  @P0 BRA `(.L_x_9323) ;  /* 0x0000000800240947 */ /* 0x000fea0003800000 */
[----:B------:R-:W-:-:S03]  /*1d490*/  UMOV UR4, 0xffffffff ;  /* 0xffffffff00047882 */ /* 0x000fc60000000000 */
[----:B------:R-:W-:Y:S05]  /*1d4a0*/  BRA.DIV UR4, `(.L_x_9324) ;  /* 0x0000003e04907947 */ /* 0x000fea000b800000 */
[----:B------:R-:W-:-:S13]  /*1d4b0*/  ELECT P6, URZ, PT ;  /* 0x00000000003f782f */ /* 0x000fda00038c0000 */
.L_x_9439:
[----:B------:R-:W-:Y:S05]  /*1d4c0*/  @!P6 BRA `(.L_x_9325) ;  /* 0x000000040088e947 */ /* 0x000fea0003800000 */
[----:B-1----:R-:W0:Y:S01]  /*1d4d0*/  LDL R6, [R1+0x14] ;  /* 0x0000140001067983 */ /* 0x002e220000100800 */
[----:B------:R-:W-:-:S04]  /*1d4e0*/  ISETP.NE.U32.AND P0, PT, R4, RZ, PT ;  /* 0x000000ff0400720c */ /* 0x000fc80003f05070 */
[----:B------:R-:W-:Y:S01]  /*1d4f0*/  ISETP.NE.AND.EX P0, PT, R5, RZ, PT, P0 ;  /* 0x000000ff0500720c */ /* 0x000fe20003f05300 */
[----:B0-----:R-:W-:-:S12]  /*1d500*/  VIADD R8, R6, 0xffffffff ;  /* 0xffffffff06087836 */ /* 0x001fd80000000000 */
        /* <DEDUP_REMOVED lines=19> */
.L_x_9326:
[----:B------:R-:W-:Y:S01]  /*1d640*/  IMAD R6, R17, 0x8, R29 ;  /* 0x0000000811067824 */ /* 0x000fe200078e021d */
[----:B0-----:R-:W-:Y:S01]  /*1d650*/  SHF.L.U32 R5, R22, 0x1f, RZ ;  /* 0x0000001f16057819 */ /* 0x001fe200000006ff */
[----:B------:R-:W0:Y:S03]  /*1d660*/  S2R R4, SR_TID.X ;  /* 0x0000000000047919 */ /* 0x000e260000002100 */
[----:B------:R-:W1:Y:S01]  /*1d670*/  SYNCS.PHASECHK.TRANS64.TRYWAIT P2, [R6+URZ+0x19c80], R5 ;  /* 0x019c8005060075a7 */ /* 0x000e62000804017f */
[----:B0-----:R-:W-:-:S04]  /*1d680*/  LOP3.LUT R4, R4, 0x7f, RZ, 0xc0, !PT ;  /* 0x0000007f04047812 */ /* 0x001fc800078ec0ff */
[----:B------:R-:W-:Y:S01]  /*1d690*/  ISETP.NE.AND P0, PT, R4, RZ, PT ;  /* 0x000000ff0400720c */ /* 0x000fe20003f05270 */
[----:B-1----:R-:W-:-:S12]  /*1d6a0*/  @!P2 BRA `(.L_x_9327) ;  /* 0x0000003c0030a947 */ /* 0x002fd80003800000 */
.L_x_9440:
        /* <DEDUP_REMOVED lines=8> */
.L_x_9328:
[----:B------:R-:W2:Y:S01]  /*1d730*/  LDL R7, [R1+0x4] ;  /* 0x0000040001077983 */ /* 0x000ea20000100800 */
[----:B------:R-:W-:Y:S01]  /*1d740*/  IMAD R4, R17, 0x3000, R29 ;  /* 0x0000300011047824 */ /* 0x000fe200078e021d */
[----:B------:R-:W-:Y:S01]  /*1d750*/  R2UR UR9, R6 ;  /* 0x00000000060972ca */ /* 0x000fe200000e0000 */
[----:B------:R-:W-:Y:S01]  /*1d760*/  UIADD3 UR4, UP0, UR38, 0x470, URZ ;  /* 0x0000047026047890 */ /* 0x000fe2000ff1e03f */
[----:B------:R-:W-:Y:S01]  /*1d770*/  R2UR UR12, R0 ;  /* 0x00000000000c72ca */ /* 0x000fe200000e0000 */
[----:B------:R-:W-:Y:S01]  /*1d780*/  UMOV UR10, URZ ;  /* 0x0000003f000a7c82 */ /* 0x000fe20008000000 */
[----:B------:R-:W-:Y:S01]  /*1d790*/  R2UR UR15, R4 ;  /* 0x00000000040f72ca */ /* 0x000fe200000e0000 */
[----:B------:R-:W-:Y:S01]  /*1d7a0*/  UIADD3.X UR5, URZ, UR39, URZ, UP0, !UPT ;  /* 0x000000273f057290 */ /* 0x000fe200087fe43f */
[----:B-----5:R-:W-:Y:S01]  /*1d7b0*/  R2UR UR13, R2 ;  /* 0x00000000020d72ca */ /* 0x020fe200000e0000 */
[----:B------:R-:W-:Y:S01]  /*1d7c0*/  UMOV UR6, 0x0 ;  /* 0x0000000000067882 */ /* 0x000fe20000000000 */
[----:B------:R-:W-:Y:S01]  /*1d7d0*/  UMOV UR7, 0x14f00000 ;  /* 0x14f0000000077882 */ /* 0x000fe20000000000 */
[----:B------:R-:W-:-:S04]  /*1d7e0*/  UMOV UR16, 0x20 ;  /* 0x0000002000107882 */ /* 0x000fc80000000000 */
[----:B------:R-:W-:-:S04]  /*1d7f0*/  UIADD3 UR9, UR9, 0x19c70, URZ ;  /* 0x00019c7009097890 */ /* 0x000fc8000fffe03f */
[----:B------:R-:W-:Y:S02]  /*1d800*/  UIADD3 UR8, UR15, 0x9000, URZ ;  /* 0x000090000f087890 */ /* 0x000fe4000fffe03f */
[----:B------:R-:W-:Y:S02]  /*1d810*/  UIADD3 UR14, UR15, 0xa000, URZ ;  /* 0x0000a0000f0e7890 */ /* 0x000fe4000fffe03f */
[----:B------:R-:W-:Y:S01]  /*1d820*/  UIADD3 UR15, UR15, 0xb000, URZ ;  /* 0x0000b0000f0f7890 */ /* 0x000fe2000fffe03f */
        /* <DEDUP_REMOVED lines=12> */
.L_x_9441:
        /* <DEDUP_REMOVED lines=8> */
.L_x_9330:
        /* <DEDUP_REMOVED lines=24> */
.L_x_9325:
[----:B------:R-:W-:Y:S05]  /*1daf0*/  WARPSYNC.ALL ;  /* 0x0000000000007948 */ /* 0x000fea0003800000 */
[----:B------:R-:W-:Y:S01]  /*1db00*/  BAR.SYNC.DEFER_BLOCKING 0x8, 0x1a0 ;  /* 0x0206800000007b1d */ /* 0x000fe20000010000 */
[----:B------:R-:W-:Y:S02]  /*1db10*/  R2UR UR24, R29 ;  /* 0x000000001d1872ca */ /* 0x000fe400000e0000 */
[----:B------:R-:W-:-:S13]  /*1db20*/  ELECT P0, URZ, PT ;  /* 0x00000000003f782f */ /* 0x000fda0003800000 */
[----:B------:R-:W-:Y:S01]  /*1db30*/  @P0 R2UR UR13, R3 ;  /* 0x00000000030d02ca */ /* 0x000fe200000e0000 */
[----:B------:R-:W-:Y:S01]  /*1db40*/  UIADD3 UR4, UP0, UR38, 0x270, URZ ;  /* 0x0000027026047890 */ /* 0x000fe2000ff1e03f */
[C---:B------:R-:W-:Y:S01]  /*1db50*/  @P0 R2UR UR12, R26.reuse ;  /* 0x000000001a0c02ca */ /* 0x040fe200000e0000 */
        /* <DEDUP_REMOVED lines=9> */
[----:B------:R-:W-:Y:S01]  /*1dbf0*/  @P0 IMAD.MOV.U32 R4, RZ, RZ, 0x4800 ;  /* 0x00004800ff040424 */ /* 0x000fe200078e00ff */
        /* <DEDUP_REMOVED lines=11> */
[----:B---3--:R-:W-:Y:S01]  /*1dcb0*/  @P0 R2UR UR13, R3 ;  /* 0x00000000030d02ca */ /* 0x008fe200000e0000 */
[----:B------:R-:W-:Y:S01]  /*1dcc0*/  UIADD3 UR8, UR24, 0x12000, URZ ;  /* 0x0001200018087890 */ /* 0x000fe2000fffe03f */
[----:B------:R-:W-:Y:S01]  /*1dcd0*/  @P0 R2UR UR12, R26 ;  /* 0x000000001a0c02ca */ /* 0x000fe200000e0000 */
[----:B------:R-:W-:Y:S01]  /*1dce0*/  UMOV UR10, 0x40 ;  /* 0x00000040000a7882 */ /* 0x000fe20000000000 */
[----:B------:R-:W-:-:S13]  /*1dcf0*/  @P0 R2UR UR11, R25 ;  /* 0x00000000190b02ca */ /* 0x000fda00000e0000 */
[----:B------:R2:W-:Y:S02]  /*1dd00*/  UTMALDG.4D [UR8], [UR4], desc[UR22] ;  /* 0x00001608040075b4 */ /* 0x0005e40008019000 */
[----:B--2---:R-:W-:Y:S01]  /*1dd10*/  NOP ;  /* 0x0000000000007918 */ /* 0x004fe20000000000 */
.L_x_9323:
        /* <DEDUP_REMOVED lines=8> */
[----:B------:R-:W2:Y:S02]  /*1dda0*/  SYNCS.PHASECHK.TRANS64.TRYWAIT P0, [R29+URZ+0x19c20], R4 ;  /* 0x019c20041d0075a7 */ /* 0x000ea4000800017f */
[----:B--2---:R-:W-:Y:S05]  /*1ddb0*/  @!P0 BRA `(.L_x_9332) ;  /* 0x0000003400948947 */ /* 0x004fea0003800000 */
.L_x_9442:
[----:B------:R-:W-:Y:S05]  /*1ddc0*/  BSYNC B0 ;  /* 0x0000000000007941 */ /* 0x000fea0003800000 */
.L_x_9331:
[----:B01----:R-:W3:Y:S04]  /*1ddd0*/  LDL.LU R5, [R1+0x14] ;  /* 0x0000140001057983 */ /* 0x003ee80000300800 */
[----:B------:R-:W4:Y:S01]  /*1dde0*/  LDL R3, [R1] ;  /* 0x0000000001037983 */ /* 0x000f220000100800 */
[----:B---3--:R-:W-:-:S05]  /*1ddf0*/  VIADD R12, R5, 0xfffffffe ;  /* 0xfffffffe050c7836 */ /* 0x008fca0000000000 */
[----:B----4-:R-:W-:-:S13]  /*1de00*/  ISETP.GE.AND P0, PT, R12, R3, PT ;  /* 0x000000030c00720c */ /* 0x010fda0003f06270 */
[----:B------:R-:W-:Y:S05]  /*1de10*/  @!P0 BRA `(.L_x_9333) ;  /* 0x0000001000308947 */ /* 0x000fea0003800000 */
[----:B------:R-:W-:Y:S02]  /*1de20*/  IMAD.MOV.U32 R6, RZ, RZ, R17 ;  /* 0x000000ffff067224 */ /* 0x000fe400078e0011 */
[----:B------:R-:W-:-:S07]  /*1de30*/  IMAD.MOV.U32 R7, RZ, RZ, R22 ;  /* 0x000000ffff077224 */ /* 0x000fce00078e0016 */
.L_x_9357:
[----:B------:R-:W-:Y:S01]  /*1de40*/  VIADD R17, R6, 0x1 ;  /* 0x0000000106117836 */ /* 0x000fe20000000000 */
[----:B------:R-:W-:Y:S05]  /*1de50*/  YIELD ;  /* 0x0000000000007946 */ /* 0x000fea0003800000 */
[----:B------:R-:W-:Y:S01]  /*1de60*/  ISETP.NE.AND P0, PT, R17, 0x2, PT ;  /* 0x000000021100780c */ /* 0x000fe20003f05270 */
[----:B------:R-:W-:Y:S03]  /*1de70*/  BSSY B0, `(.L_x_9334) ;  /* 0x00000a4000007945 */ /* 0x000fe60003800000 */
[----:B------:R-:W-:-:S02]  /*1de80*/  SEL R22, RZ, 0x1, P0 ;  /* 0x00000001ff167807 */ /* 0x000fc40000000000 */
[----:B------:R-:W-:Y:S02]  /*1de90*/  SEL R17, R17, RZ, P0 ;  /* 0x000000ff11117207 */ /* 0x000fe40000000000 */
[----:B------:R-:W-:Y:S01]  /*1dea0*/  LOP3.LUT R22, R7, R22, RZ, 0x3c, !PT ;  /* 0x0000001607167212 */ /* 0x000fe200078e3cff */
[----:B0-----:R-:W-:Y:S06]  /*1deb0*/  @!P6 BRA `(.L_x_9335) ;  /* 0x00000008007ce947 */ /* 0x001fec0003800000 */
[----:B------:R-:W-:Y:S01]  /*1dec0*/  ULDC.64 UR4, c[0x0][0x3f8] ;  /* 0x0000fe0000047ab9 */ /* 0x000fe20000000a00 */
[----:B------:R-:W-:Y:S01]  /*1ded0*/  IMAD.MOV.U32 R8, RZ, RZ, R12 ;  /* 0x000000ffff087224 */ /* 0x000fe200078e000c */
[----:B------:R-:W-:-:S04]  /*1dee0*/  ISETP.NE.U32.AND P0, PT, RZ, UR4, PT ;  /* 0x00000004ff007c0c */ /* 0x000fc8000bf05070 */
[----:B------:R-:W-:-:S13]  /*1def0*/  ISETP.NE.AND.EX P0, PT, RZ, UR5, PT, P0 ;  /* 0x00000005ff007c0c */ /* 0x000fda000bf05300 */
[----:B------:R-:W-:Y:S05]  /*1df00*/  @!P0 BRA `(.L_x_9336) ;  /* 0x0000000000448947 */ /* 0x000fea0003800000 */
[----:B------:R-:W0:Y:S01]  /*1df10*/  LDC R5, c[0x0][0x41c] ;  /* 0x00010700ff057b82 */ /* 0x000e220000000800 */
[----:B------:R-:W-:Y:S01]  /*1df20*/  ULDC.64 UR6, c[0x0][0x408] ;  /* 0x0001020000067ab9 */ /* 0x000fe20000000a00 */
[----:B0-----:R-:W-:-:S13]  /*1df30*/  ISETP.NE.AND P0, PT, R5, 0x1, PT ;  /* 0x000000010500780c */ /* 0x001fda0003f05270 */
[----:B------:R-:W2:Y:S02]  /*1df40*/  @P0 LDC.64 R2, c[0x0][0x420] ;  /* 0x00010800ff020b82 */ /* 0x000ea40000000a00 */
[----:B--2---:R-:W-:-:S04]  /*1df50*/  @P0 IMAD.HI.U32 R4, R12, R2, RZ ;  /* 0x000000020c040227 */ /* 0x004fc800078e00ff */
[----:B------:R-:W-:Y:S01]  /*1df60*/  IMAD.MOV.U32 R2, RZ, RZ, R12 ;  /* 0x000000ffff027224 */ /* 0x000fe200078e000c */
[----:B------:R-:W-:Y:S01]  /*1df70*/  @P0 SHF.R.U32.HI R2, RZ, R3, R4 ;  /* 0x00000003ff020219 */ /* 0x000fe20000011604 */
[----:B------:R-:W-:-:S03]  /*1df80*/  IMAD R4, R21, UR6, RZ ;  /* 0x0000000615047c24 */ /* 0x000fc6000f8e02ff */
[--C-:B------:R-:W-:Y:S01]  /*1df90*/  SHF.R.S32.HI R3, RZ, 0x1f, R2.reuse ;  /* 0x0000001fff037819 */ /* 0x100fe20000011402 */
[----:B------:R-:W-:Y:S02]  /*1dfa0*/  IMAD.MOV R8, RZ, RZ, -R2 ;  /* 0x000000ffff087224 */ /* 0x000fe400078e0a02 */
[C---:B------:R-:W-:Y:S02]  /*1dfb0*/  IMAD R4, R20.reuse, UR7, R4 ;  /* 0x0000000714047c24 */ /* 0x040fe4000f8e0204 */
[----:B------:R-:W-:-:S04]  /*1dfc0*/  IMAD.WIDE.U32 R2, R20, UR6, R2 ;  /* 0x0000000614027c25 */ /* 0x000fc8000f8e0002 */
[----:B------:R-:W-:Y:S01]  /*1dfd0*/  IMAD.IADD R3, R4, 0x1, R3 ;  /* 0x0000000104037824 */ /* 0x000fe200078e0203 */
[----:B------:R-:W-:Y:S01]  /*1dfe0*/  LEA R4, P0, R2, UR4, 0x2 ;  /* 0x0000000402047c11 */ /* 0x000fe2000f8010ff */
[----:B------:R-:W-:-:S03]  /*1dff0*/  IMAD R8, R5, R8, R12 ;  /* 0x0000000805087224 */ /* 0x000fc600078e020c */
[----:B------:R-:W-:-:S05]  /*1e000*/  LEA.HI.X R5, R2, UR5, R3, 0x2, P0 ;  /* 0x0000000502057c11 */ /* 0x000fca00080f1403 */
[----:B------:R0:W5:Y:S04]  /*1e010*/  LDG.E R2, desc[UR40][R4.64] ;  /* 0x0000002804027981 */ /* 0x000168000c1e1900 */
.L_x_9336:
[----:B0-----:R-:W-:Y:S01]  /*1e020*/  IMAD R5, R17, 0x8, R29 ;  /* 0x0000000811057824 */ /* 0x001fe200078e021d */
[----:B--2---:R-:W-:Y:S01]  /*1e030*/  SHF.L.U32 R4, R22, 0x1f, RZ ;  /* 0x0000001f16047819 */ /* 0x004fe200000006ff */
[----:B------:R-:W0:Y:S01]  /*1e040*/  S2R R3, SR_TID.X ;  /* 0x0000000000037919 */ /* 0x000e220000002100 */
[----:B------:R-:W-:Y:S02]  /*1e050*/  BSSY B1, `(.L_x_9337) ;  /* 0x0000005000017945 */ /* 0x000fe40003800000 */
[----:B------:R-:W1:Y:S01]  /*1e060*/  SYNCS.PHASECHK.TRANS64.TRYWAIT P0, [R5+URZ+0x19c80], R4 ;  /* 0x019c8004050075a7 */ /* 0x000e62000800017f */
[----:B0-----:R-:W-:-:S04]  /*1e070*/  LOP3.LUT R3, R3, 0x7f, RZ, 0xc0, !PT ;  /* 0x0000007f03037812 */ /* 0x001fc800078ec0ff */
[----:B------:R-:W-:Y:S01]  /*1e080*/  ISETP.NE.AND P2, PT, R3, RZ, PT ;  /* 0x000000ff0300720c */ /* 0x000fe20003f45270 */
[----:B-1----:R-:W-:-:S12]  /*1e090*/  @!P0 BRA `(.L_x_9338) ;  /* 0x0000003000f08947 */ /* 0x002fd80003800000 */
.L_x_9443:
[----:B------:R-:W-:Y:S05]  /*1e0a0*/  BSYNC B1 ;  /* 0x0000000000017941 */ /* 0x000fea0003800000 */
.L_x_9337:
        /* <DEDUP_REMOVED lines=9> */
.L_x_9340:
[----:B------:R-:W-:Y:S05]  /*1e140*/  BSYNC B1 ;  /* 0x0000000000017941 */ /* 0x000fea0003800000 */
.L_x_9339:
[----:B------:R-:W2:Y:S01]  /*1e150*/  LDL R9, [R1+0x4] ;  /* 0x0000040001097983 */ /* 0x000ea20000100800 */
        /* <DEDUP_REMOVED lines=10> */
[----:B------:R-:W-:-:S09]  /*1e200*/  VIADD R8, R5, 0x19c70 ;  /* 0x00019c7005087836 */ /* 0x000fd20000000000 */
.L_x_9341:
        /* <DEDUP_REMOVED lines=16> */
.L_x_9342:
        /* <DEDUP_REMOVED lines=16> */
.L_x_9343:
        /* <DEDUP_REMOVED lines=13> */
.L_x_9444:
[----:B------:R-:W-:Y:S05]  /*1e4e0*/  BSYNC B1 ;  /* 0x0000000000017941 */ /* 0x000fea0003800000 */
.L_x_9344:
        /* <DEDUP_REMOVED lines=11> */
.L_x_9347:
[----:B------:R-:W-:Y:S05]  /*1e5a0*/  BSYNC B1 ;  /* 0x0000000000017941 */ /* 0x000fea0003800000 */
.L_x_9346:
        /* <DEDUP_REMOVED lines=8> */
.L_x_9348:
        /* <DEDUP_REMOVED lines=15> */
.L_x_9349:
        /* <DEDUP_REMOVED lines=15> */
.L_x_9350:
        /* <DEDUP_REMOVED lines=10> */
.L_x_9335:
[----:B------:R-:W-:Y:S05]  /*1e8b0*/  BSYNC B0 ;  /* 0x0000000000007941 */ /* 0x000fea0003800000 */
.L_x_9334:
[----:B--2---:R-:W2:Y:S02]  /*1e8c0*/  LDL R4, [R1+0x30] ;  /* 0x0000300001047983 */ /* 0x004ea40000100800 */
[----:B--2---:R-:W-:-:S13]  /*1e8d0*/  ISETP.NE.AND P0, PT, R4, 0x3, PT ;  /* 0x000000030400780c */ /* 0x004fda0003f05270 */
[----:B------:R-:W-:Y:S05]  /*1e8e0*/  @!P0 BRA `(.L_x_9351) ;  /* 0x0000000000048947 */ /* 0x000fea0003800000 */
[----:B------:R-:W-:Y:S01]  /*1e8f0*/  BPT.TRAP 0x1 ;  /* 0x000000040000795c */ /* 0x000fe20000300000 */
.L_x_9351:
        /* <DEDUP_REMOVED lines=8> */
.L_x_9445:
[----:B------:R-:W-:Y:S05]  /*1e980*/  BSYNC B0 ;  /* 0x0000000000007941 */ /* 0x000fea0003800000 */
.L_x_9352:
[----:B------:R-:W-:Y:S05]  /*1e990*/  @!P0 BRA `(.L_x_9354) ;  /* 0x0000000000048947 */ /* 0x000fea0003800000 */
[----:B------:R-:W-:Y:S01]  /*1e9a0*/  BPT.TRAP 0x1 ;  /* 0x000000040000795c */ /* 0x000fe20000300000 */
.L_x_9354:
[----:B------:R-:W-:Y:S01]  /*1e9b0*/  SHF.L.U32 R4, R7, 0x1f, RZ ;  /* 0x0000001f07047819 */ /* 0x000fe200000006ff */
[----:B0-----:R-:W-:-:S03]  /*1e9c0*/  IMAD R3, R6, 0x3000, RZ ;  /* 0x0000300006037824 */ /* 0x001fc600078e02ff */
[----:B------:R-:W0:Y:S02]  /*1e9d0*/  SYNCS.PHASECHK.TRANS64.TRYWAIT P2, [R13+URZ+0x19c60], R4 ;  /* 0x019c60040d0075a7 */ /* 0x000e24000804017f */
[----:B0-----:R-:W-:Y:S05]  /*1e9e0*/  @!P2 BRA `(.L_x_9355) ;  /* 0x0000002800d8a947 */ /* 0x001fea0003800000 */
.L_x_9446:
        /* <DEDUP_REMOVED lines=68> */
.L_x_9356:
[----:B------:R-:W2:Y:S01]  /*1ee30*/  LDL R3, [R1] ;  /* 0x0000000001037983 */ /* 0x000ea20000100800 */
[----:B-1----:R1:W-:Y:S01]  /*1ee40*/  SYNCS.ARRIVE.TRANS64.A1T0 RZ, [R13+URZ+0x19c50], RZ ;  /* 0x019c50ff0dff79a7 */ /* 0x0023e2000810003f */
[----:B------:R-:W-:Y:S02]  /*1ee50*/  IMAD.MOV.U32 R6, RZ, RZ, R17 ;  /* 0x000000ffff067224 */ /* 0x000fe400078e0011 */
[----:B------:R-:W-:Y:S02]  /*1ee60*/  IMAD.MOV.U32 R7, RZ, RZ, R22 ;  /* 0x000000ffff077224 */ /* 0x000fe400078e0016 */
[----:B-1----:R-:W-:-:S05]  /*1ee70*/  @!P1 VIADD R13, R13, 0x19c80 ;  /* 0x00019c800d0d9836 */ /* 0x002fca0000000000 */
[----:B------:R-:W-:Y:S01]  /*1ee80*/  @!P1 PRMT R13, RZ, 0x654, R13 ;  /* 0x00000654ff0d9816 */ /* 0x000fe2000000000d */
[----:B------:R-:W-:Y:S06]  /*1ee90*/  BAR.SYNC.DEFER_BLOCKING 0x2, 0x80 ;  /* 0x0082000000007b1d */ /* 0x000fec0000010000 */
[----:B------:R1:W-:Y:S01]  /*1eea0*/  @!P1 SYNCS.ARRIVE.TRANS64.RED.A1T0 RZ, [R13+URZ], RZ ;  /* 0x000000ff0dff99a7 */ /* 0x0003e2000810043f */
[C---:B--2---:R-:W-:Y:S01]  /*1eeb0*/  ISETP.GT.AND P0, PT, R12.reuse, R3, PT ;  /* 0x000000030c00720c */ /* 0x044fe20003f04270 */
[----:B------:R-:W-:-:S12]  /*1eec0*/  VIADD R12, R12, 0xffffffff ;  /* 0xffffffff0c0c7836 */ /* 0x000fd80000000000 */
[----:B-1----:R-:W-:Y:S05]  /*1eed0*/  @P0 BRA `(.L_x_9357) ;  /* 0xffffffec00d80947 */ /* 0x002fea000383ffff */
.L_x_9333:
[----:B------:R-:W3:Y:S01]  /*1eee0*/  LDL R3, [R1+0x30] ;  /* 0x0000300001037983 */ /* 0x000ee20000100800 */
[----:B------:R-:W-:Y:S01]  /*1eef0*/  BSSY B0, `(.L_x_9358) ;  /* 0x000000f000007945 */ /* 0x000fe20003800000 */
[----:B---3--:R-:W-:-:S03]  /*1ef00*/  ISETP.NE.AND P2, PT, R3, 0x3, PT ;  /* 0x000000030300780c */ /* 0x008fc60003f45270 */
[----:B------:R-:W-:Y:S10]  /*1ef10*/  @P1 BRA `(.L_x_9359) ;  /* 0x0000000000301947 */ /* 0x000ff40003800000 */
[----:B------:R-:W1:Y:S01]  /*1ef20*/  S2R R5, SR_LANEID ;  /* 0x0000000000057919 */ /* 0x000e620000000000 */
[----:B------:R-:W-:Y:S01]  /*1ef30*/  VOTEU.ANY UR4, UPT, PT ;  /* 0x0000000000047886 */ /* 0x000fe200038e0100 */
[----:B------:R-:W3:Y:S01]  /*1ef40*/  LDC.64 R2, c[0x0][0xc38] ;  /* 0x00030e00ff027b82 */ /* 0x000ee20000000a00 */
[----:B------:R-:W1:Y:S02]  /*1ef50*/  FLO.U32 R0, UR4 ;  /* 0x0000000400007d00 */ /* 0x000e6400080e0000 */
[----:B-1----:R-:W-:-:S06]  /*1ef60*/  ISETP.EQ.U32.AND P0, PT, R0, R5, PT ;  /* 0x000000050000720c */ /* 0x002fcc0003f02070 */
[----:B------:R-:W3:Y:S07]  /*1ef70*/  POPC R5, UR4 ;  /* 0x0000000400057d09 */ /* 0x000eee0008000000 */
[----:B---3--:R-:W3:Y:S01]  /*1ef80*/  @P0 ATOMG.E.ADD.STRONG.GPU PT, R3, desc[UR40][R2.64], R5 ;  /* 0x00000005020309a8 */ /* 0x008ee200081ee1e8 */
[----:B--2---:R-:W1:Y:S02]  /*1ef90*/  S2R R4, SR_LTMASK ;  /* 0x0000000000047919 */ /* 0x004e640000003900 */
[----:B-1----:R-:W-:-:S04]  /*1efa0*/  LOP3.LUT R4, R4, UR4, RZ, 0xc0, !PT ;  /* 0x0000000404047c12 */ /* 0x002fc8000f8ec0ff */
[----:B------:R-:W1:Y:S01]  /*1efb0*/  POPC R7, R4 ;  /* 0x0000000400077309 */ /* 0x000e620000000000 */
[----:B---3--:R-:W1:Y:S02]  /*1efc0*/  SHFL.IDX PT, R0, R3, R0, 0x1f ;  /* 0x00001f0003007589 */ /* 0x008e6400000e0000 */
[----:B-1----:R-:W-:-:S07]  /*1efd0*/  IADD3 R24, R0, UR36, R7 ;  /* 0x0000002400187c10 */ /* 0x002fce000fffe007 */
.L_x_9359:
[----:B------:R-:W-:Y:S05]  /*1efe0*/  BSYNC B0 ;  /* 0x0000000000007941 */ /* 0x000fea0003800000 */
.L_x_9358:
[----:B------:R-:W-:Y:S05]  /*1eff0*/  @!P2 BRA `(.L_x_9360) ;  /* 0x000000000004a947 */ /* 0x000fea0003800000 */
[----:B------:R-:W-:Y:S01]  /*1f000*/  BPT.TRAP 0x1 ;  /* 0x000000040000795c */ /* 0x000fe20000300000 */
.L_x_9360:
[----:B------:R-:W3:Y:S01]  /*1f010*/  LDL R2, [R1+0x18] ;  /* 0x0000180001027983 */ /* 0x000ee20000100800 */
[----:B------:R-:W-:Y:S01]  /*1f020*/  LOP3.LUT R3, R22, 0x1, RZ, 0x3c, !PT ;  /* 0x0000000116037812 */ /* 0x000fe200078e3cff */
[----:B------:R-:W-:Y:S01]  /*1f030*/  IMAD R0, R17, 0x8, R29 ;  /* 0x0000000811007824 */ /* 0x000fe200078e021d */
[----:B------:R-:W-:Y:S02]  /*1f040*/  BSSY B0, `(.L_x_9361) ;  /* 0x0000005000007945 */ /* 0x000fe40003800000 */
[----:B------:R-:W-:-:S04]  /*1f050*/  SHF.L.U32 R3, R3, 0x1f, RZ ;  /* 0x0000001f03037819 */ /* 0x000fc800000006ff */
[----:B------:R-:W1:Y:S01]  /*1f060*/  SYNCS.PHASECHK.TRANS64.TRYWAIT P0, [R0+URZ+0x19c70], R3 ;  /* 0x019c7003000075a7 */ /* 0x000e62000800017f */
[----:B---3--:R-:W-:Y:S01]  /*1f070*/  ISETP.NE.AND P2, PT, R2, 0x3, PT ;  /* 0x000000030200780c */ /* 0x008fe20003f45270 */
[----:B-1----:R-:W-:-:S12]  /*1f080*/  @!P0 BRA `(.L_x_9362) ;  /* 0x0000002400448947 */ /* 0x002fd80003800000 */
.L_x_9447:
[----:B------:R-:W-:Y:S05]  /*1f090*/  BSYNC B0 ;  /* 0x0000000000007941 */ /* 0x000fea0003800000 */
.L_x_9361:
[----:B------:R-:W-:Y:S05]  /*1f0a0*/  @!P2 BRA `(.L_x_9363) ;  /* 0x000000000004a947 */ /* 0x000fea0003800000 */
[----:B------:R-:W-:Y:S01]  /*1f0b0*/  BPT.TRAP 0x1 ;  /* 0x000000040000795c */ /* 0x000fe20000300000 */
.L_x_9363:
[----:B-1----:R-:W-:-:S04]  /*1f0c0*/  SHF.L.U32 R3, R22, 0x1f, RZ ;  /* 0x0000001f16037819 */ /* 0x002fc800000006ff */
[----:B------:R-:W1:Y:S02]  /*1f0d0*/  SYNCS.PHASECHK.TRANS64.TRYWAIT P0, [R0+URZ+0x19c60], R3 ;  /* 0x019c6003000075a7 */ /* 0x000e64000800017f */
[----:B-1----:R-:W-:Y:S05]  /*1f0e0*/  @!P0 BRA `(.L_x_9364) ;  /* 0x0000002400408947 */ /* 0x002fea0003800000 */
.L_x_9448:
[----:B------:R-:W3:Y:S01]  /*1f0f0*/  LDL R21, [R1+0x8] ;  /* 0x0000080001157983 */ /* 0x000ee20000100800 */
[----:B-1----:R-:W-:Y:S01]  /*1f100*/  IMAD R3, R17, 0x3000, RZ ;  /* 0x0000300011037824 */ /* 0x002fe200078e02ff */
[----:B------:R-:W-:Y:S05]  /*1f110*/  WARPSYNC.ALL ;  /* 0x0000000000007948 */ /* 0x000fea0003800000 */
[----:B------:R-:W-:Y:S01]  /*1f120*/  LOP3.LUT R2, R3, R18, RZ, 0xfc, !PT ;  /* 0x0000001203027212 */ /* 0x000fe200078efcff */
[----:B------:R-:W-:Y:S01]  /*1f130*/  VIADD R15, R29, 0x3000 ;  /* 0x000030001d0f7836 */ /* 0x000fe20000000000 */
[----:B------:R-:W-:-:S03]  /*1f140*/  LOP3.LUT R20, R18, 0x1800, RZ, 0xfc, !PT ;  /* 0x0000180012147812 */ /* 0x000fc600078efcff */
[----:B------:R-:W-:Y:S01]  /*1f150*/  IMAD.IADD R5, R29, 0x1, R2 ;  /* 0x000000011d057824 */ /* 0x000fe200078e0202 */
[----:B------:R-:W-:-:S05]  /*1f160*/  LOP3.LUT R2, R3, R23, RZ, 0xfc, !PT ;  /* 0x0000001703027212 */ /* 0x000fca00078efcff */
[----:B--2---:R-:W0:Y:S01]  /*1f170*/  LDSM.16.MT88.4 R4, [R5+0x9000] ;  /* 0x009000000504783b */ /* 0x004e220000004200 */
[----:B------:R-:W-:Y:S02]  /*1f180*/  IMAD.IADD R12, R15, 0x1, R2 ;  /* 0x000000010f0c7824 */ /* 0x000fe400078e0202 */
[----:B------:R-:W-:Y:S01]  /*1f190*/  VIADD R2, R3, 0x1000 ;  /* 0x0000100003027836 */ /* 0x000fe20000000000 */
[C-C-:B0-----:R-:W-:Y:S02]  /*1f1a0*/  PRMT R8, R4.reuse, 0x6420, R5.reuse ;  /* 0x0000642004087816 */ /* 0x141fe40000000005 */
[----:B------:R-:W-:Y:S02]  /*1f1b0*/  PRMT R9, R4, 0x7531, R5 ;  /* 0x0000753104097816 */ /* 0x000fe40000000005 */
[----:B------:R-:W-:Y:S02]  /*1f1c0*/  LOP3.LUT R4, R2, R18, RZ, 0xfc, !PT ;  /* 0x0000001202047212 */ /* 0x000fe400078efcff */
[----:B------:R-:W-:-:S02]  /*1f1d0*/  PRMT R10, R6, 0x6420, R7 ;  /* 0x00006420060a7816 */ /* 0x000fc40000000007 */
[----:B------:R-:W-:Y:S01]  /*1f1e0*/  PRMT R11, R6, 0x7531, R7 ;  /* 0x00007531060b7816 */ /* 0x000fe20000000007 */
[----:B------:R-:W-:Y:S01]  /*1f1f0*/  IMAD.IADD R6, R29, 0x1, R4 ;  /* 0x000000011d067824 */ /* 0x000fe200078e0204 */
[----:B------:R-:W-:-:S03]  /*1f200*/  LOP3.LUT R2, R2, R23, RZ, 0xfc, !PT ;  /* 0x0000001702027212 */ /* 0x000fc600078efcff */
[----:B------:R-:W-:Y:S02]  /*1f210*/  STSM.16.M88.4 [R12], R8 ;  /* 0x000000080c007844 */ /* 0x000fe40000000200 */
[----:B------:R-:W-:Y:S02]  /*1f220*/  IMAD.IADD R13, R15, 0x1, R2 ;  /* 0x000000010f0d7824 */ /* 0x000fe400078e0202 */
        /* <DEDUP_REMOVED lines=10> */
[----:B------:R-:W-:Y:S01]  /*1f2d0*/  IMAD.IADD R12, R15, 0x1, R2 ;  /* 0x000000010f0c7824 */ /* 0x000fe200078e0202 */
[----:B------:R-:W-:Y:S01]  /*1f2e0*/  LOP3.LUT R2, R3, 0x800, R18, 0xfe, !PT ;  /* 0x0000080003027812 */ /* 0x000fe200078efe12 */
[----:B------:R0:W1:Y:S02]  /*1f2f0*/  LDSM.16.MT88.4 R4, [R14+0x9000] ;  /* 0x009000000e04783b */ /* 0x0000640000004200 */
[C---:B0-----:R-:W-:Y:S02]  /*1f300*/  IADD3 R14, R29.reuse, R20, R3 ;  /* 0x000000141d0e7210 */ /* 0x041fe40007ffe003 */
[----:B------:R-:W-:Y:S01]  /*1f310*/  IMAD.IADD R13, R29, 0x1, R2 ;  /* 0x000000011d0d7824 */ /* 0x000fe200078e0202 */
[C-C-:B-1----:R-:W-:Y:S02]  /*1f320*/  PRMT R8, R4.reuse, 0x6420, R5.reuse ;  /* 0x0000642004087816 */ /* 0x142fe40000000005 */
[----:B------:R-:W-:-:S02]  /*1f330*/  PRMT R9, R4, 0x7531, R5 ;  /* 0x0000753104097816 */ /* 0x000fc40000000005 */
[C-C-:B------:R-:W-:Y:S02]  /*1f340*/  PRMT R10, R6.reuse, 0x6420, R7.reuse ;  /* 0x00006420060a7816 */ /* 0x140fe40000000007 */
[----:B------:R-:W-:-:S05]  /*1f350*/  PRMT R11, R6, 0x7531, R7 ;  /* 0x00007531060b7816 */ /* 0x000fca0000000007 */
[----:B------:R-:W-:Y:S04]  /*1f360*/  STSM.16.M88.4 [R12], R8 ;  /* 0x000000080c007844 */ /* 0x000fe80000000200 */
[----:B------:R-:W0:Y:S02]  /*1f370*/  LDSM.16.MT88.4 R4, [R13+0x9000] ;  /* 0x009000000d04783b */ /* 0x000e240000004200 */
[C-C-:B0-----:R-:W-:Y:S02]  /*1f380*/  PRMT R8, R4.reuse, 0x6420, R5.reuse ;  /* 0x0000642004087816 */ /* 0x141fe40000000005 */
[----:B------:R-:W-:Y:S02]  /*1f390*/  PRMT R9, R4, 0x7531, R5 ;  /* 0x0000753104097816 */ /* 0x000fe40000000005 */
[----:B------:R-:W-:-:S02]  /*1f3a0*/  PRMT R10, R6, 0x6420, R7 ;  /* 0x00006420060a7816 */ /* 0x000fc40000000007 */
[----:B------:R-:W-:Y:S02]  /*1f3b0*/  PRMT R11, R6, 0x7531, R7 ;  /* 0x00007531060b7816 */ /* 0x000fe40000000007 */
[----:B---3--:R-:W-:Y:S02]  /*1f3c0*/  IADD3 R2, R15, R21, R3 ;  /* 0x000000150f027210 */ /* 0x008fe40007ffe003 */
        /* <DEDUP_REMOVED lines=23> */
.L_x_9365:
[----:B-1----:R2:W-:Y:S01]  /*1f540*/  SYNCS.ARRIVE.TRANS64.A1T0 RZ, [R0+URZ+0x19c50], RZ ;  /* 0x019c50ff00ff79a7 */ /* 0x0025e2000810003f */
[----:B0-----:R-:W-:Y:S02]  /*1f550*/  @!P1 VIADD R2, R0, 0x19c80 ;  /* 0x00019c8000029836 */ /* 0x001fe40000000000 */
        /* <DEDUP_REMOVED lines=8> */
.L_x_9314:
[----:B------:R-:W-:Y:S05]  /*1f5e0*/  BSYNC B6 ;  /* 0x0000000000067941 */ /* 0x000fea0003800000 */
.L_x_9312:
[----:B------:R-:W-:-:S13]  /*1f5f0*/  LOP3.LUT P0, RZ, R16, 0x2, RZ, 0xc0, !PT ;  /* 0x0000000210ff7812 */ /* 0x000fda000780c0ff */
[----:B------:R-:W-:Y:S05]  /*1f600*/  @!P0 BRA `(.L_x_9366) ;  /* 0x0000000000208947 */ /* 0x000fea0003800000 */
[----:B------:R-:W-:Y:S05]  /*1f610*/  WARPSYNC.ALL ;  /* 0x0000000000007948 */ /* 0x000fea0003800000 */
[----:B------:R-:W3:Y:S08]  /*1f620*/  S2UR UR5, SR_CgaCtaId ;  /* 0x00000000000579c3 */ /* 0x000ef00000008800 */
[----:B------:R-:W-:Y:S06]  /*1f630*/  BAR.SYNC.DEFER_BLOCKING 0x5, 0x200 ;  /* 0x0148000000007b1d */ /* 0x000fec0000010000 */
[----:B------:R-:W-:-:S02]  /*1f640*/  UMOV UR4, 0x400 ;  /* 0x0000040000047882 */ /* 0x000fc40000000000 */
[----:B---3--:R-:W-:-:S09]  /*1f650*/  ULEA UR4, UR5, UR4, 0x18 ;  /* 0x0000000405047291 */ /* 0x008fd2000f8ec03f */
[----:B------:R-:W3:Y:S01]  /*1f660*/  LDS.128 R24, [UR4+0x19cd0] ;  /* 0x019cd004ff187984 */ /* 0x000ee20008000c00 */
[----:B------:R-:W-:Y:S06]  /*1f670*/  BAR.ARV 0x4, 0x200 ;  /* 0x0108000000007b1d */ /* 0x000fec0000002000 */
[----:B------:R-:W-:Y:S05]  /*1f680*/  BRA `(.L_x_9367) ;  /* 0x0000000800cc7947 */ /* 0x000fea0003800000 */
.L_x_9366:
[----:B--2---:R-:W2:Y:S01]  /*1f690*/  S2R R0, SR_TID.X ;  /* 0x0000000000007919 */ /* 0x004ea20000002100 */
[----:B------:R-:W-:Y:S01]  /*1f6a0*/  UMOV UR4, 0xffffffff ;  /* 0xffffffff00047882 */ /* 0x000fe20000000000 */
[----:B--2---:R-:W-:-:S04]  /*1f6b0*/  LOP3.LUT R7, R0, 0x1f, RZ, 0xc0, !PT ;  /* 0x0000001f00077812 */ /* 0x004fc800078ec0ff */
[----:B------:R-:W-:Y:S01]  /*1f6c0*/  ISETP.NE.AND P0, PT, R7, 0x1f, PT ;  /* 0x0000001f0700780c */ /* 0x000fe20003f05270 */
[----:B------:R-:W-:-:S12]  /*1f6d0*/  BRA.DIV UR4, `(.L_x_9368) ;  /* 0x0000001e04d87947 */ /* 0x000fd8000b800000 */
[----:B------:R-:W-:Y:S01]  /*1f6e0*/  IMAD.IADD R5, R27, 0x1, R7 ;  /* 0x000000011b057824 */ /* 0x000fe200078e0207 */
[----:B------:R-:W-:-:S04]  /*1f6f0*/  ULDC UR4, c[0x0][0xc14] ;  /* 0x0003050000047ab9 */ /* 0x000fc80000000800 */
[----:B------:R-:W-:-:S13]  /*1f700*/  ISETP.GE.OR P1, PT, R5, UR4, !P0 ;  /* 0x0000000405007c0c */ /* 0x000fda000c726670 */
[----:B------:R-:W2:Y:S02]  /*1f710*/  @!P1 LDC.64 R2, c[0x0][0xc58] ;  /* 0x00031600ff029b82 */ /* 0x000ea40000000a00 */
[----:B--2---:R-:W-:-:S06]  /*1f720*/  @!P1 IMAD.WIDE R2, R5, 0x4, R2 ;  /* 0x0000000405029825 */ /* 0x004fcc00078e0202 */
[----:B------:R2:W3:Y:S01]  /*1f730*/  @!P1 LDG.E R3, desc[UR40][R2.64] ;  /* 0x0000002802039981 */ /* 0x0004e2000c1e1900 */
[C---:B------:R-:W-:Y:S02]  /*1f740*/  ISETP.GE.U32.AND P2, PT, R7.reuse, 0x2, PT ;  /* 0x000000020700780c */ /* 0x040fe40003f46070 */
[C---:B------:R-:W-:Y:S01]  /*1f750*/  ISETP.GE.U32.AND P3, PT, R7.reuse, 0x4, PT ;  /* 0x000000040700780c */ /* 0x040fe20003f66070 */
[----:B------:R-:W-:Y:S01]  /*1f760*/  SHFL.IDX PT, R0, R24, RZ, 0x1f ;  /* 0x00001fff18007589 */ /* 0x000fe200000e0000 */
[C---:B------:R-:W-:Y:S02]  /*1f770*/  ISETP.GE.U32.AND P4, PT, R7.reuse, 0x8, PT ;  /* 0x000000080700780c */ /* 0x040fe40003f86070 */
[C---:B------:R-:W-:Y:S01]  /*1f780*/  ISETP.GE.U32.AND P5, PT, R7.reuse, 0x10, PT ;  /* 0x000000100700780c */ /* 0x040fe20003fa6070 */
[----:B------:R-:W-:Y:S01]  /*1f790*/  SHFL.IDX PT, R24, R24, 0x1, 0x1f ;  /* 0x00201f0018187f89 */ /* 0x000fe200000e0000 */
[----:B--2---:R-:W-:Y:S02]  /*1f7a0*/  IMAD.MOV.U32 R2, RZ, RZ, RZ ;  /* 0x000000ffff027224 */ /* 0x004fe400078e00ff */
[----:B---3--:R-:W-:Y:S01]  /*1f7b0*/  @!P1 IMAD.MOV.U32 R2, RZ, RZ, R3 ;  /* 0x000000ffff029224 */ /* 0x008fe200078e0003 */
[----:B------:R-:W-:-:S04]  /*1f7c0*/  ISETP.NE.AND P1, PT, R7, RZ, PT ;  /* 0x000000ff0700720c */ /* 0x000fc80003f25270 */
[----:B------:R-:W2:Y:S02]  /*1f7d0*/  SHFL.UP PT, R14, R2, 0x1, RZ ;  /* 0x04200000020e7989 */ /* 0x000ea400000e00ff */
[----:B--2---:R-:W-:-:S05]  /*1f7e0*/  SEL R5, R14, RZ, P1 ;  /* 0x000000ff0e057207 */ /* 0x004fca0000800000 */
[----:B------:R-:W-:-:S05]  /*1f7f0*/  IMAD.IADD R4, R2, 0x1, R5 ;  /* 0x0000000102047824 */ /* 0x000fca00078e0205 */
[----:B------:R-:W2:Y:S02]  /*1f800*/  SHFL.UP PT, R14, R4, 0x2, RZ ;  /* 0x04400000040e7989 */ /* 0x000ea400000e00ff */
[----:B--2---:R-:W-:-:S05]  /*1f810*/  SEL R5, R14, RZ, P2 ;  /* 0x000000ff0e057207 */ /* 0x004fca0001000000 */
        /* <DEDUP_REMOVED lines=11> */
.L_x_9458:
[----:B------:R-:W-:Y:S02]  /*1f8d0*/  ULDC UR4, c[0x0][0xc10] ;  /* 0x0003040000047ab9 */ /* 0x000fe40000000800 */
[----:B------:R-:W-:-:S04]  /*1f8e0*/  IMAD.U32 R4, RZ, RZ, UR4 ;  /* 0x00000004ff047e24 */ /* 0x000fc8000f8e00ff */
[----:B--2---:R-:W-:-:S04]  /*1f8f0*/  IMAD R5, R14, R4, RZ ;  /* 0x000000040e057224 */ /* 0x004fc800078e02ff */
[----:B------:R-:W-:-:S05]  /*1f900*/  IMAD.IADD R24, R24, 0x1, R5 ;  /* 0x0000000118187824 */ /* 0x000fca00078e0205 */
[----:B------:R-:W-:-:S13]  /*1f910*/  ISETP.GT.AND P6, PT, R24, R0, PT ;  /* 0x000000001800720c */ /* 0x000fda0003fc4270 */
[----:B------:R-:W-:Y:S05]  /*1f920*/  @P6 BRA `(.L_x_9369) ;  /* 0x00000000009c6947 */ /* 0x000fea0003800000 */
.L_x_9374:
[----:B------:R-:W2:Y:S01]  /*1f930*/  LDC R4, c[0x0][0xc14] ;  /* 0x00030500ff047b82 */ /* 0x000ea20000000800 */
[----:B------:R-:W-:-:S05]  /*1f940*/  VIADD R27, R27, 0x1f ;  /* 0x0000001f1b1b7836 */ /* 0x000fca0000000000 */
[----:B--2---:R-:W-:-:S13]  /*1f950*/  ISETP.GE.AND P6, PT, R27, R4, PT ;  /* 0x000000041b00720c */ /* 0x004fda0003fc6270 */
[----:B0-----:R-:W-:Y:S05]  /*1f960*/  @P6 BRA `(.L_x_9370) ;  /* 0x0000000400d06947 */ /* 0x001fea0003800000 */
[----:B------:R-:W2:Y:S01]  /*1f970*/  S2R R2, SR_TID.X ;  /* 0x0000000000027919 */ /* 0x000ea20000002100 */
[----:B------:R-:W-:Y:S01]  /*1f980*/  BSSY B0, `(.L_x_9371) ;  /* 0x0000009000007945 */ /* 0x000fe20003800000 */
[----:B--2---:R-:W-:-:S05]  /*1f990*/  LOP3.LUT R2, R2, 0x1f, RZ, 0xc0, !PT ;  /* 0x0000001f02027812 */ /* 0x004fca00078ec0ff */
[----:B------:R-:W-:Y:S02]  /*1f9a0*/  IMAD.IADD R5, R27, 0x1, R2 ;  /* 0x000000011b057824 */ /* 0x000fe400078e0202 */
[----:B------:R-:W-:-:S03]  /*1f9b0*/  IMAD.MOV.U32 R2, RZ, RZ, RZ ;  /* 0x000000ffff027224 */ /* 0x000fc600078e00ff */
[----:B------:R-:W-:-:S13]  /*1f9c0*/  ISETP.GE.OR P6, PT, R5, R4, !P0 ;  /* 0x000000040500720c */ /* 0x000fda00047c6670 */
[----:B------:R-:W-:Y:S05]  /*1f9d0*/  @P6 BRA `(.L_x_9372) ;  /* 0x00000000000c6947 */ /* 0x000fea0003800000 */
[----:B-1----:R-:W1:Y:S02]  /*1f9e0*/  LDC.64 R2, c[0x0][0xc58] ;  /* 0x00031600ff027b82 */ /* 0x002e640000000a00 */
[----:B-1----:R-:W-:-:S06]  /*1f9f0*/  IMAD.WIDE R2, R5, 0x4, R2 ;  /* 0x0000000405027825 */ /* 0x002fcc00078e0202 */
[----:B------:R2:W5:Y:S02]  /*1fa00*/  LDG.E R2, desc[UR40][R2.64] ;  /* 0x0000002802027981 */ /* 0x000564000c1e1900 */
.L_x_9372:
[----:B------:R-:W-:Y:S05]  /*1fa10*/  BSYNC B0 ;  /* 0x0000000000007941 */ /* 0x000fea0003800000 */
.L_x_9371:
[----:B------:R-:W-:-:S03]  /*1fa20*/  UMOV UR4, 0xffffffff ;  /* 0xffffffff00047882 */ /* 0x000fc60000000000 */
[----:B------:R-:W-:Y:S05]  /*1fa30*/  BRA.DIV UR4, `(.L_x_9373) ;  /* 0x0000002204247947 */ /* 0x000fea000b800000 */
[----:B-----5:R-:W0:Y:S02]  /*1fa40*/  SHFL.UP PT, R14, R2, 0x1, RZ ;  /* 0x04200000020e7989 */ /* 0x020e2400000e00ff */
[----:B0-----:R-:W-:-:S05]  /*1fa50*/  SEL R13, R14, RZ, P1 ;  /* 0x000000ff0e0d7207 */ /* 0x001fca0000800000 */
[----:B------:R-:W-:-:S05]  /*1fa60*/  IMAD.IADD R13, R2, 0x1, R13 ;  /* 0x00000001020d7824 */ /* 0x000fca00078e020d */
[----:B------:R-:W0:Y:S02]  /*1fa70*/  SHFL.UP PT, R14, R13, 0x2, RZ ;  /* 0x044000000d0e7989 */ /* 0x000e2400000e00ff */
[----:B0-----:R-:W-:-:S05]  /*1fa80*/  SEL R14, R14, RZ, P2 ;  /* 0x000000ff0e0e7207 */ /* 0x001fca0001000000 */
[----:B-12---:R-:W-:-:S05]  /*1fa90*/  IMAD.IADD R3, R13, 0x1, R14 ;  /* 0x000000010d037824 */ /* 0x006fca00078e020e */
        /* <DEDUP_REMOVED lines=10> */
.L_x_9466:
[----:B------:R-:W-:Y:S02]  /*1fb40*/  ULDC UR4, c[0x0][0xc10] ;  /* 0x0003040000047ab9 */ /* 0x000fe40000000800 */
[----:B------:R-:W-:-:S04]  /*1fb50*/  IMAD.U32 R4, RZ, RZ, UR4 ;  /* 0x00000004ff047e24 */ /* 0x000fc8000f8e00ff */
[----:B-1----:R-:W-:-:S04]  /*1fb60*/  IMAD R5, R14, R4, RZ ;  /* 0x000000040e057224 */ /* 0x002fc800078e02ff */
[----:B------:R-:W-:-:S05]  /*1fb70*/  IMAD.IADD R24, R5, 0x1, R24 ;  /* 0x0000000105187824 */ /* 0x000fca00078e0218 */
[----:B------:R-:W-:-:S13]  /*1fb80*/  ISETP.GT.AND P6, PT, R24, R0, PT ;  /* 0x000000001800720c */ /* 0x000fda0003fc4270 */
[----:B------:R-:W-:Y:S05]  /*1fb90*/  @!P6 BRA `(.L_x_9374) ;  /* 0xfffffffc0064e947 */ /* 0x000fea000383ffff */
.L_x_9369:
[----:B------:R-:W-:Y:S01]  /*1fba0*/  IMAD.IADD R24, R24, 0x1, -R5 ;  /* 0x0000000118187824 */ /* 0x000fe200078e0a05 */
[----:B------:R-:W-:-:S03]  /*1fbb0*/  UMOV UR4, 0xffffffff ;  /* 0xffffffff00047882 */ /* 0x000fc60000000000 */
[----:B------:R-:W-:-:S05]  /*1fbc0*/  IMAD R5, R3, R4, R24 ;  /* 0x0000000403057224 */ /* 0x000fca00078e0218 */
[----:B------:R-:W-:Y:S01]  /*1fbd0*/  ISETP.GT.AND P6, PT, R5, R0, PT ;  /* 0x000000000500720c */ /* 0x000fe20003fc4270 */
[----:B------:R-:W-:-:S12]  /*1fbe0*/  BRA.DIV UR4, `(.L_x_9375) ;  /* 0x0000002204747947 */ /* 0x000fd8000b800000 */
[----:B------:R-:W-:-:S04]  /*1fbf0*/  VOTE.ANY R5, PT, !P6 ;  /* 0x0000000000057806 */ /* 0x000fc800070e0100 */
[----:B------:R-:W2:Y:S02]  /*1fc00*/  POPC R6, R5 ;  /* 0x0000000500067309 */ /* 0x000ea40000000000 */
[----:B--2---:R2:W3:Y:S02]  /*1fc10*/  SHFL.IDX PT, R25, R2, R6, 0x1f ;  /* 0x00001f0602197589 */ /* 0x0044e400000e0000 */
.L_x_9470:
[----:B------:R-:W-:Y:S01]  /*1fc20*/  ISETP.NE.AND P0, PT, R5, RZ, PT ;  /* 0x000000ff0500720c */ /* 0x000fe20003f05270 */
[----:B------:R-:W-:-:S12]  /*1fc30*/  IMAD.MOV.U32 R5, RZ, RZ, RZ ;  /* 0x000000ffff057224 */ /* 0x000fd800078e00ff */
[----:B------:R-:W-:Y:S05]  /*1fc40*/  @!P0 BRA `(.L_x_9376) ;  /* 0x0000000000108947 */ /* 0x000fea0003800000 */
[----:B------:R-:W-:Y:S01]  /*1fc50*/  UMOV UR4, 0xffffffff ;  /* 0xffffffff00047882 */ /* 0x000fe20000000000 */
[----:B------:R-:W-:Y:S02]  /*1fc60*/  VIADD R12, R6, 0xffffffff ;  /* 0xffffffff060c7836 */ /* 0x000fe40000000000 */
[----:B------:R-:W-:Y:S05]  /*1fc70*/  BRA.DIV UR4, `(.L_x_9377) ;  /* 0x0000002204987947 */ /* 0x000fea000b800000 */
[----:B------:R4:W0:Y:S02]  /*1fc80*/  SHFL.IDX PT, R5, R3, R12, 0x1f ;  /* 0x00001f0c03057589 */ /* 0x00082400000e0000 */
.L_x_9376:
[----:B012-4-:R-:W0:Y:S01]  /*1fc90*/  LDC.64 R2, c[0x0][0xc68] ;  /* 0x00031a00ff027b82 */ /* 0x017e220000000a00 */
[----:B------:R-:W-:-:S04]  /*1fca0*/  IMAD.IADD R27, R6, 0x1, R27 ;  /* 0x00000001061b7824 */ /* 0x000fc800078e021b */
[----:B0-----:R-:W-:-:S05]  /*1fcb0*/  IMAD.WIDE R2, R27, 0x4, R2 ;  /* 0x000000041b027825 */ /* 0x001fca00078e0202 */
[----:B------:R0:W3:Y:S01]  /*1fcc0*/  LDG.E R7, desc[UR40][R2.64] ;  /* 0x0000002802077981 */ /* 0x0000e2000c1e1900 */
[----:B------:R-:W-:Y:S02]  /*1fcd0*/  IMAD R24, R5, R4, R24 ;  /* 0x0000000405187224 */ /* 0x000fe400078e0218 */
[----:B0-----:R-:W-:Y:S02]  /*1fce0*/  IMAD.MOV.U32 R2, RZ, RZ, RZ ;  /* 0x000000ffff027224 */ /* 0x001fe400078e00ff */
[----:B---3--:R-:W-:-:S05]  /*1fcf0*/  IMAD R6, R25, R7, RZ ;  /* 0x0000000719067224 */ /* 0x008fca00078e02ff */
[----:B------:R-:W-:-:S04]  /*1fd00*/  IABS R8, R6 ;  /* 0x0000000600087213 */ /* 0x000fc80000000000 */
[----:B------:R-:W0:Y:S08]  /*1fd10*/  I2F.RP R9, R8 ;  /* 0x0000000800097306 */ /* 0x000e300000209400 */
        /* <DEDUP_REMOVED lines=57> */
.L_x_9370:
[----:B------:R-:W-:Y:S01]  /*200b0*/  UMOV UR4, URZ ;  /* 0x0000003f00047c82 */ /* 0x000fe20008000000 */
[----:B------:R-:W-:Y:S01]  /*200c0*/  UMOV UR5, URZ ;  /* 0x0000003f00057c82 */ /* 0x000fe20008000000 */
[----:B------:R-:W-:Y:S01]  /*200d0*/  ULDC UR6, c[0x0][0xc14] ;  /* 0x0003050000067ab9 */ /* 0x000fe20000000800 */
[----:B------:R-:W-:Y:S02]  /*200e0*/  IMAD.MOV.U32 R24, RZ, RZ, R0 ;  /* 0x000000ffff187224 */ /* 0x000fe400078e0000 */
[----:B------:R-:W-:Y:S02]  /*200f0*/  IMAD.U32 R25, RZ, RZ, UR4 ;  /* 0x00000004ff197e24 */ /* 0x000fe4000f8e00ff */
[----:B------:R-:W-:Y:S02]  /*20100*/  IMAD.U32 R26, RZ, RZ, UR5 ;  /* 0x00000005ff1a7e24 */ /* 0x000fe4000f8e00ff */
[----:B------:R-:W-:-:S07]  /*20110*/  IMAD.U32 R27, RZ, RZ, UR6 ;  /* 0x00000006ff1b7e24 */ /* 0x000fce000f8e00ff */
.L_x_9378:
[----:B------:R-:W2:Y:S01]  /*20120*/  S2R R0, SR_TID.X ;  /* 0x0000000000007919 */ /* 0x000ea20000002100 */
[----:B------:R-:W-:Y:S05]  /*20130*/  WARPSYNC.ALL ;  /* 0x0000000000007948 */ /* 0x000fea0003800000 */
[----:B------:R-:W-:Y:S01]  /*20140*/  BAR.SYNC.DEFER_BLOCKING 0x4, 0x200 ;  /* 0x0108000000007b1d */ /* 0x000fe20000010000 */
[----:B--2---:R-:W-:-:S04]  /*20150*/  LOP3.LUT R0, R0, 0x1f, RZ, 0xc0, !PT ;  /* 0x0000001f00007812 */ /* 0x004fc800078ec0ff */
[----:B------:R-:W-:-:S13]  /*20160*/  ISETP.NE.AND P0, PT, R0, RZ, PT ;  /* 0x000000ff0000720c */ /* 0x000fda0003f05270 */
[----:B-1----:R-:W1:Y:S01]  /*20170*/  @!P0 S2R R3, SR_CgaCtaId ;  /* 0x0000000000038919 */ /* 0x002e620000008800 */
[----:B------:R-:W-:-:S04]  /*20180*/  @!P0 MOV R0, 0x400 ;  /* 0x0000040000008802 */ /* 0x000fc80000000f00 */
[----:B-1----:R-:W-:-:S05]  /*20190*/  @!P0 LEA R0, R3, R0, 0x18 ;  /* 0x0000000003008211 */ /* 0x002fca00078ec0ff */
[----:B------:R1:W-:Y:S01]  /*201a0*/  @!P0 STS.128 [R0+0x19cd0], R24 ;  /* 0x019cd01800008388 */ /* 0x0003e20000000c00 */
[----:B------:R-:W-:Y:S06]  /*201b0*/  BAR.ARV 0x5, 0x200 ;  /* 0x0148000000007b1d */ /* 0x000fec0000002000 */
.L_x_9367:
[----:B------:R-:W-:Y:S02]  /*201c0*/  ULDC UR4, c[0x0][0xc14] ;  /* 0x0003050000047ab9 */ /* 0x000fe40000000800 */
[----:B---3--:R-:W-:-:S13]  /*201d0*/  ISETP.GE.AND P0, PT, R27, UR4, PT ;  /* 0x000000041b007c0c */ /* 0x008fda000bf06270 */
[----:B------:R-:W-:Y:S05]  /*201e0*/  @!P0 BRA `(.L_x_9379) ;  /* 0xffffffa400808947 */ /* 0x000fea000383ffff */
[----:B------:R-:W-:Y:S05]  /*201f0*/  BSYNC B7 ;  /* 0x0000000000077941 */ /* 0x000fea0003800000 */
.L_x_9252:
[----:B-12---:R-:W2:Y:S01]  /*20200*/  LDL.LU R0, [R1+0x24] ;  /* 0x0000240001007983 */ /* 0x006ea20000300800 */
[----:B------:R-:W-:Y:S01]  /*20210*/  BSSY B0, `(.L_x_9380) ;  /* 0x000000b000007945 */ /* 0x000fe20003800000 */
[----:B------:R-:W1:Y:S01]  /*20220*/  S2R R5, SR_CgaCtaId ;  /* 0x0000000000057919 */ /* 0x000e620000008800 */
[----:B--2---:R-:W-:-:S05]  /*20230*/  VIADD R0, R0, 0x1 ;  /* 0x0000000100007836 */ /* 0x004fca0000000000 */
[----:B------:R-:W-:-:S04]  /*20240*/  LEA.HI R2, R0, R0, RZ, 0x1 ;  /* 0x0000000000027211 */ /* 0x000fc800078f08ff */
[----:B------:R-:W-:Y:S02]  /*20250*/  LOP3.LUT R3, R2, 0xfffffffe, RZ, 0xc0, !PT ;  /* 0xfffffffe02037812 */ /* 0x000fe400078ec0ff */
[----:B------:R-:W-:-:S03]  /*20260*/  MOV R2, 0x400 ;  /* 0x0000040000027802 */ /* 0x000fc60000000f00 */
[----:B------:R-:W-:Y:S01]  /*20270*/  IMAD.IADD R0, R0, 0x1, -R3 ;  /* 0x0000000100007824 */ /* 0x000fe200078e0a03 */
[----:B-1----:R-:W-:-:S04]  /*20280*/  LEA R6, R5, R2, 0x18 ;  /* 0x0000000205067211 */ /* 0x002fc800078ec0ff */
[----:B------:R-:W-:-:S04]  /*20290*/  SHF.L.U32 R0, R0, 0x1f, RZ ;  /* 0x0000001f00007819 */ /* 0x000fc800000006ff */
[----:B------:R-:W1:Y:S02]  /*202a0*/  SYNCS.PHASECHK.TRANS64.TRYWAIT P0, [R6+URZ+0x19c20], R0 ;  /* 0x019c2000060075a7 */ /* 0x000e64000800017f */
[----:B-1----:R-:W-:Y:S05]  /*202b0*/  @!P0 BRA `(.L_x_9381) ;  /* 0x0000001c00308947 */ /* 0x002fea0003800000 */
.L_x_9473:
[----:B------:R-:W-:Y:S05]  /*202c0*/  BSYNC B0 ;  /* 0x0000000000007941 */ /* 0x000fea0003800000 */
.L_x_9380:
[----:B------:R-:W-:-:S03]  /*202d0*/  UMOV UR4, 0xffffffff ;  /* 0xffffffff00047882 */ /* 0x000fc60000000000 */
[----:B------:R-:W-:Y:S05]  /*202e0*/  BRA.DIV UR4, `(.L_x_9382) ;  /* 0x0000001e04387947 */ /* 0x000fea000b800000 */
[----:B-1----:R-:W1:Y:S02]  /*202f0*/  S2R R0, SR_TID.X ;  /* 0x0000000000007919 */ /* 0x002e640000002100 */
[----:B-1----:R-:W-:-:S04]  /*20300*/  SHF.R.U32.HI R0, RZ, 0x5, R0 ;  /* 0x00000005ff007819 */ /* 0x002fc80000011600 */
[----:B------:R-:W-:-:S05]  /*20310*/  LOP3.LUT R0, R0, 0x3, RZ, 0xc0, !PT ;  /* 0x0000000300007812 */ /* 0x000fca00078ec0ff */
[----:B------:R1:W2:Y:S02]  /*20320*/  SHFL.IDX PT, R14, R0, RZ, 0x1f ;  /* 0x00001fff000e7589 */ /* 0x0002a400000e0000 */
.L_x_9476:
[----:B--2---:R-:W-:-:S13]  /*20330*/  ISETP.NE.AND P0, PT, R14, RZ, PT ;  /* 0x000000ff0e00720c */ /* 0x004fda0003f05270 */
[----:B------:R-:W-:Y:S05]  /*20340*/  @P0 BRA `(.L_x_9044) ;  /* 0x0000000000a40947 */ /* 0x000fea0003800000 */
[----:B------:R-:W-:-:S03]  /*20350*/  UMOV UR4, 0xffffffff ;  /* 0xffffffff00047882 */ /* 0x000fc60000000000 */
[----:B------:R-:W-:Y:S05]  /*20360*/  BRA.DIV UR4, `(.L_x_9383) ;  /* 0x0000001e044c7947 */ /* 0x000fea000b800000 */
[----:B------:R-:W-:-:S13]  /*20370*/  ELECT P6, URZ, PT ;  /* 0x00000000003f782f */ /* 0x000fda00038c0000 */
.L_x_9479:
[----:B------:R-:W-:Y:S05]  /*20380*/  @!P6 BRA `(.L_x_9044) ;  /* 0x000000000094e947 */ /* 0x000fea0003800000 */
[----:B-1----:R-:W2:Y:S02]  /*20390*/  LDL.LU R0, [R1+0x20] ;  /* 0x0000200001007983 */ /* 0x002ea40000300800 */
[----:B--2---:R-:W-:-:S04]  /*203a0*/  LOP3.LUT R0, R0, 0x2, RZ, 0xfc, !PT ;  /* 0x0000000200007812 */ /* 0x004fc800078efcff */
[----:B------:R-:W-:-:S13]  /*203b0*/  ISETP.NE.AND P0, PT, R0, 0x3, PT ;  /* 0x000000030000780c */ /* 0x000fda0003f05270 */
[----:B------:R-:W-:Y:S05]  /*203c0*/  @!P0 BRA `(.L_x_9384) ;  /* 0x0000000000048947 */ /* 0x000fea0003800000 */
[----:B------:R-:W-:Y:S01]  /*203d0*/  BPT.TRAP 0x1 ;  /* 0x000000040000795c */ /* 0x000fe20000300000 */
.L_x_9384:
        /* <DEDUP_REMOVED lines=12> */
.L_x_9480:
[----:B------:R-:W2:Y:S02]  /*204a0*/  SYNCS.PHASECHK.TRANS64.TRYWAIT P1, [R9+URZ], R0 ;  /* 0x00000000090075a7 */ /* 0x000ea4000802017f */
[----:B--2---:R-:W-:Y:S05]  /*204b0*/  @!P1 BRA `(.L_x_9386) ;  /* 0x0000001c002c9947 */ /* 0x004fea0003800000 */
.L_x_9481:
[----:B------:R-:W-:Y:S05]  /*204c0*/  @!P0 BRA `(.L_x_9387) ;  /* 0x0000000000048947 */ /* 0x000fea0003800000 */
[----:B------:R-:W-:Y:S01]  /*204d0*/  BPT.TRAP 0x1 ;  /* 0x000000040000795c */ /* 0x000fe20000300000 */
.L_x_9387:
[----:B------:R-:W-:-:S04]  /*204e0*/  IMAD R17, R17, 0x8, R6 ;  /* 0x0000000811117824 */ /* 0x000fc800078e0206 */
[----:B------:R-:W3:Y:S02]  /*204f0*/  SYNCS.PHASECHK.TRANS64.TRYWAIT P1, [R17+URZ+0x19c60], R4 ;  /* 0x019c6004110075a7 */ /* 0x000ee4000802017f */
[----:B---3--:R-:W-:Y:S05]  /*20500*/  @!P1 BRA `(.L_x_9388) ;  /* 0x0000001c002c9947 */ /* 0x008fea0003800000 */
.L_x_9482:
[----:B------:R-:W-:Y:S05]  /*20510*/  @!P0 BRA `(.L_x_9389) ;  /* 0x0000000000048947 */ /* 0x000fea0003800000 */
[----:B------:R-:W-:Y:S01]  /*20520*/  BPT.TRAP 0x1 ;  /* 0x000000040000795c */ /* 0x000fe20000300000 */
.L_x_9389:
[----:B------:R-:W-:-:S04]  /*20530*/  IMAD R7, R7, 0x8, R6 ;  /* 0x0000000807077824 */ /* 0x000fc800078e0206 */
[----:B------:R-:W4:Y:S02]  /*20540*/  SYNCS.PHASECHK.TRANS64.TRYWAIT P1, [R7+URZ+0x19c60], R0 ;  /* 0x019c6000070075a7 */ /* 0x000f24000802017f */
[----:B----4-:R-:W-:Y:S05]  /*20550*/  @!P1 BRA `(.L_x_9390) ;  /* 0x0000001c002c9947 */ /* 0x010fea0003800000 */
.L_x_9483:
[----:B------:R-:W-:Y:S05]  /*20560*/  @!P0 BRA `(.L_x_9391) ;  /* 0x0000000000048947 */ /* 0x000fea0003800000 */
[----:B------:R-:W-:Y:S01]  /*20570*/  BPT.TRAP 0x1 ;  /* 0x000000040000795c */ /* 0x000fe20000300000 */
.L_x_9391:
[----:B------:R-:W5:Y:S02]  /*20580*/  SYNCS.PHASECHK.TRANS64.TRYWAIT P0, [R17+URZ+0x19c80], R4 ;  /* 0x019c8004110075a7 */ /* 0x000f64000800017f */
[----:B-----5:R-:W-:Y:S05]  /*20590*/  @!P0 BRA `(.L_x_9392) ;  /* 0x0000001c00308947 */ /* 0x020fea0003800000 */
.L_x_9393:
[----:B------:R0:W0:Y:S02]  /*205a0*/  SYNCS.PHASECHK.TRANS64.TRYWAIT P0, [R7+URZ+0x19c80], R0 ;  /* 0x019c8000070075a7 */ /* 0x000024000800017f */
[----:B0-----:R-:W-:Y:S05]  /*205b0*/  @!P0 NANOSLEEP.SYNCS 0x989680 ;  /* 0x009896800000895d */ /* 0x001fea0003900000 */
[----:B------:R-:W0:Y:S02]  /*205c0*/  @!P0 SYNCS.PHASECHK.TRANS64 P0, [R7+URZ+0x19c80], R0 ;  /* 0x019c8000070085a7 */ /* 0x000e24000800007f */
[----:B0-----:R-:W-:Y:S05]  /*205d0*/  @!P0 BRA `(.L_x_9393) ;  /* 0xfffffffc00f08947 */ /* 0x001fea000383ffff */
.L_x_9044:
[----:B------:R-:W-:Y:S05]  /*205e0*/  BSYNC B8 ;  /* 0x0000000000087941 */ /* 0x000fea0003800000 */
.L_x_9041:
[----:B------:R-:W-:Y:S05]  /*205f0*/  EXIT ;  /* 0x000000000000794d */ /* 0x000fea0003800000 */
.L_x_9068:
[----:B0-----:R0:W1:Y:S02]  /*20600*/  SYNCS.PHASECHK.TRANS64.TRYWAIT P5, [R86+URZ+0x19c90], R89 ;  /* 0x019c9059560075a7 */ /* 0x00106400080a017f */
[----:B-1----:R-:W-:Y:S05]  /*20610*/  @!P5 NANOSLEEP.SYNCS 0x989680 ;  /* 0x009896800000d95d */ /* 0x002fea0003900000 */
[----:B------:R-:W1:Y:S02]  /*20620*/  @!P5 SYNCS.PHASECHK.TRANS64 P5, [R86+URZ+0x19c90], R89 ;  /* 0x019c90595600d5a7 */ /* 0x000e6400080a007f */
[----:B-1----:R-:W-:Y:S05]  /*20630*/  @!P5 BRA `(.L_x_9068) ;  /* 0xfffffffc00f0d947 */ /* 0x002fea000383ffff */
[----:B------:R-:W-:Y:S05]  /*20640*/  BRA `(.L_x_9394) ;  /* 0xfffffe2400387947 */ /* 0x000fea000383ffff */
.L_x_9084:
[----:B0-----:R0:W1:Y:S02]  /*20650*/  SYNCS.PHASECHK.TRANS64.TRYWAIT P5, [R86+URZ+0x19c90], R89 ;  /* 0x019c9059560075a7 */ /* 0x00106400080a017f */
[----:B-1----:R-:W-:Y:S05]  /*20660*/  @!P5 NANOSLEEP.SYNCS 0x989680 ;  /* 0x009896800000d95d */ /* 0x002fea0003900000 */
[----:B------:R-:W1:Y:S02]  /*20670*/  @!P5 SYNCS.PHASECHK.TRANS64 P5, [R86+URZ+0x19c90], R89 ;  /* 0x019c90595600d5a7 */ /* 0x000e6400080a007f */
[----:B-1----:R-:W-:Y:S05]  /*20680*/  @!P5 BRA `(.L_x_9084) ;  /* 0xfffffffc00f0d947 */ /* 0x002fea000383ffff */
[----:B------:R-:W-:Y:S05]  /*20690*/  BRA `(.L_x_9395) ;  /* 0xfffffe3c00b87947 */ /* 0x000fea000383ffff */
.L_x_9093:
[----:B0-----:R0:W1:Y:S02]  /*206a0*/  SYNCS.PHASECHK.TRANS64.TRYWAIT P5, [R86+URZ+0x19c90], R89 ;  /* 0x019c9059560075a7 */ /* 0x00106400080a017f */
[----:B-1----:R-:W-:Y:S05]  /*206b0*/  @!P5 NANOSLEEP.SYNCS 0x989680 ;  /* 0x009896800000d95d */ /* 0x002fea0003900000 */
[----:B------:R-:W1:Y:S02]  /*206c0*/  @!P5 SYNCS.PHASECHK.TRANS64 P5, [R86+URZ+0x19c90], R89 ;  /* 0x019c90595600d5a7 */ /* 0x000e6400080a007f */
[----:B-1----:R-:W-:Y:S05]  /*206d0*/  @!P5 BRA `(.L_x_9093) ;  /* 0xfffffffc00f0d947 */ /* 0x002fea000383ffff */
[----:B------:R-:W-:Y:S05]  /*206e0*/  BRA `(.L_x_9396) ;  /* 0xfffffe6000047947 */ /* 0x000fea000383ffff */
.L_x_9097:
[----:B--2---:R2:W3:Y:S02]  /*206f0*/  SYNCS.PHASECHK.TRANS64.TRYWAIT P5, [R86+URZ+0x19cb0], R89 ;  /* 0x019cb059560075a7 */ /* 0x0044e400080a017f */
[----:B---3--:R-:W-:Y:S05]  /*20700*/  @!P5 NANOSLEEP.SYNCS 0x989680 ;  /* 0x009896800000d95d */ /* 0x008fea0003900000 */
[----:B------:R-:W3:Y:S02]  /*20710*/  @!P5 SYNCS.PHASECHK.TRANS64 P5, [R86+URZ+0x19cb0], R89 ;  /* 0x019cb0595600d5a7 */ /* 0x000ee400080a007f */
[----:B---3--:R-:W-:Y:S05]  /*20720*/  @!P5 BRA `(.L_x_9097) ;  /* 0xfffffffc00f0d947 */ /* 0x008fea000383ffff */
[----:B------:R-:W-:Y:S05]  /*20730*/  BRA `(.L_x_9397) ;  /* 0xfffffe6000747947 */ /* 0x000fea000383ffff */
.L_x_9125:
[----:B------:R-:W-:Y:S01]  /*20740*/  BSSY B1, `(.L_x_9398) ;  /* 0x0000007000017945 */ /* 0x000fe20003800000 */
[----:B------:R-:W-:Y:S02]  /*20750*/  IMAD.MOV.U32 R12, RZ, RZ, RZ ;  /* 0x000000ffff0c7224 */ /* 0x000fe400078e00ff */
[----:B------:R-:W-:Y:S02]  /*20760*/  IMAD.MOV.U32 R11, RZ, RZ, 0x1e1f ;  /* 0x00001e1fff0b7424 */ /* 0x000fe400078e00ff */
[----:B------:R-:W-:-:S07]  /*20770*/  IMAD.MOV.U32 R15, RZ, RZ, -0x1 ;  /* 0xffffffffff0f7424 */ /* 0x000fce00078e00ff */
[----:B-----5:R-:W-:Y:S05]  /*20780*/  WARPSYNC.COLLECTIVE R15, `(.L_x_9399) ;  /* 0x000000000f087348 */ /* 0x020fea0003c00000 */
[----:B------:R0:W1:Y:S02]  /*20790*/  SHFL.IDX P6, R14, R13, R12, R11 ;  /* 0x0000000c0d0e7389 */ /* 0x00006400000c000b */
[----:B01---5:R-:W-:Y:S01]  /*207a0*/  ENDCOLLECTIVE ;  /* 0x000000000000791b */ /* 0x023fe20003800000 */
.L_x_9399:
[----:B------:R-:W-:Y:S05]  /*207b0*/  BSYNC B1 ;  /* 0x0000000000017941 */ /* 0x000fea0003800000 */
.L_x_9398:
[----:B------:R-:W-:Y:S05]  /*207c0*/  BRA `(.L_x_9400) ;  /* 0xfffffe7800907947 */ /* 0x000fea000383ffff */
.L_x_9126:
        /* <DEDUP_REMOVED lines=8> */
.L_x_9402:
[----:B------:R-:W-:Y:S05]  /*20850*/  BSYNC B1 ;  /* 0x0000000000017941 */ /* 0x000fea0003800000 */
.L_x_9401:
[----:B------:R-:W-:Y:S05]  /*20860*/  BRA `(.L_x_9403) ;  /* 0xfffffe7800707947 */ /* 0x000fea000383ffff */
.L_x_9127:
        /* <DEDUP_REMOVED lines=8> */
.L_x_9405:
[----:B------:R-:W-:Y:S05]  /*208f0*/  BSYNC B1 ;  /* 0x0000000000017941 */ /* 0x000fea0003800000 */
.L_x_9404:
[----:B------:R-:W-:Y:S05]  /*20900*/  BRA `(.L_x_9406) ;  /* 0xfffffe7800507947 */ /* 0x000fea000383ffff */
.L_x_9128:
        /* <DEDUP_REMOVED lines=8> */
.L_x_9408:
[----:B------:R-:W-:Y:S05]  /*20990*/  BSYNC B1 ;  /* 0x0000000000017941 */ /* 0x000fea0003800000 */
.L_x_9407:
[----:B------:R-:W-:Y:S05]  /*209a0*/  BRA `(.L_x_9409) ;  /* 0xfffffe7800307947 */ /* 0x000fea000383ffff */
.L_x_9130:
[----:B0-----:R0:W1:Y:S02]  /*209b0*/  SYNCS.PHASECHK.TRANS64.TRYWAIT P1, [R17+URZ+0x19c00], R6 ;  /* 0x019c0006110075a7 */ /* 0x001064000802017f */
[----:B-1----:R-:W-:Y:S05]  /*209c0*/  @!P1 NANOSLEEP.SYNCS 0x989680 ;  /* 0x009896800000995d */ /* 0x002fea0003900000 */
[----:B------:R-:W1:Y:S02]  /*209d0*/  @!P1 SYNCS.PHASECHK.TRANS64 P1, [R17+URZ+0x19c00], R6 ;  /* 0x019c0006110095a7 */ /* 0x000e64000802007f */
[----:B-1----:R-:W-:Y:S05]  /*209e0*/  @!P1 BRA `(.L_x_9130) ;  /* 0xfffffffc00f09947 */ /* 0x002fea000383ffff */
[----:B------:R-:W-:Y:S05]  /*209f0*/  BRA `(.L_x_9410) ;  /* 0xfffffe7800287947 */ /* 0x000fea000383ffff */
.L_x_9138:
[----:B------:R-:W-:Y:S01]  /*20a00*/  BSSY B1, `(.L_x_9411) ;  /* 0x0000007000017945 */ /* 0x000fe20003800000 */
[----:B------:R-:W-:Y:S02]  /*20a10*/  IMAD.MOV.U32 R12, RZ, RZ, RZ ;  /* 0x000000ffff0c7224 */ /* 0x000fe400078e00ff */
[----:B------:R-:W-:Y:S02]  /*20a20*/  IMAD.MOV.U32 R11, RZ, RZ, 0x1e1f ;  /* 0x00001e1fff0b7424 */ /* 0x000fe400078e00ff */
[----:B------:R-:W-:-:S07]  /*20a30*/  IMAD.MOV.U32 R15, RZ, RZ, -0x1 ;  /* 0xffffffffff0f7424 */ /* 0x000fce00078e00ff */
[----:B-----5:R-:W-:Y:S05]  /*20a40*/  WARPSYNC.COLLECTIVE R15, `(.L_x_9412) ;  /* 0x000000000f087348 */ /* 0x020fea0003c00000 */
[----:B------:R0:W1:Y:S02]  /*20a50*/  SHFL.IDX P6, R14, R13, R12, R11 ;  /* 0x0000000c0d0e7389 */ /* 0x00006400000c000b */
[----:B01---5:R-:W-:Y:S01]  /*20a60*/  ENDCOLLECTIVE ;  /* 0x000000000000791b */ /* 0x023fe20003800000 */
.L_x_9412:
[----:B------:R-:W-:Y:S05]  /*20a70*/  BSYNC B1 ;  /* 0x0000000000017941 */ /* 0x000fea0003800000 */
.L_x_9411:
[----:B------:R-:W-:Y:S05]  /*20a80*/  BRA `(.L_x_9413) ;  /* 0xfffffe9400587947 */ /* 0x000fea000383ffff */
.L_x_9139:
        /* <DEDUP_REMOVED lines=8> */
.L_x_9415:
[----:B------:R-:W-:Y:S05]  /*20b10*/  BSYNC B1 ;  /* 0x0000000000017941 */ /* 0x000fea0003800000 */
.L_x_9414:
[----:B------:R-:W-:Y:S05]  /*20b20*/  BRA `(.L_x_9416) ;  /* 0xfffffe9400387947 */ /* 0x000fea000383ffff */
.L_x_9140:
        /* <DEDUP_REMOVED lines=8> */
.L_x_9418:
[----:B------:R-:W-:Y:S05]  /*20bb0*/  BSYNC B1 ;  /* 0x0000000000017941 */ /* 0x000fea0003800000 */
.L_x_9417:
[----:B------:R-:W-:Y:S05]  /*20bc0*/  BRA `(.L_x_9419) ;  /* 0xfffffe9400187947 */ /* 0x000fea000383ffff */
.L_x_9141:
        /* <DEDUP_REMOVED lines=8> */
.L_x_9421:
[----:B------:R-:W-:Y:S05]  /*20c50*/  BSYNC B1 ;  /* 0x0000000000017941 */ /* 0x000fea0003800000 */
.L_x_9420:
[----:B------:R-:W-:Y:S05]  /*20c60*/  BRA `(.L_x_9422) ;  /* 0xfffffe9000f87947 */ /* 0x000fea000383ffff */
.L_x_9143:
[----:B0-----:R0:W1:Y:S02]  /*20c70*/  SYNCS.PHASECHK.TRANS64.TRYWAIT P1, [R17+URZ+0x19c00], R10 ;  /* 0x019c000a110075a7 */ /* 0x001064000802017f */
[----:B-1----:R-:W-:Y:S05]  /*20c80*/  @!P1 NANOSLEEP.SYNCS 0x989680 ;  /* 0x009896800000995d */ /* 0x002fea0003900000 */
[----:B------:R-:W1:Y:S02]  /*20c90*/  @!P1 SYNCS.PHASECHK.TRANS64 P1, [R17+URZ+0x19c00], R10 ;  /* 0x019c000a110095a7 */ /* 0x000e64000802007f */
[----:B-1----:R-:W-:Y:S05]  /*20ca0*/  @!P1 BRA `(.L_x_9143) ;  /* 0xfffffffc00f09947 */ /* 0x002fea000383ffff */
[----:B------:R-:W-:Y:S05]  /*20cb0*/  BRA `(.L_x_9423) ;  /* 0xfffffe9000f07947 */ /* 0x000fea000383ffff */
.L_x_9149:
[----:B-1----:R1:W2:Y:S02]  /*20cc0*/  SYNCS.PHASECHK.TRANS64.TRYWAIT P2, [R3+URZ+0x19c30], R0 ;  /* 0x019c3000030075a7 */ /* 0x0022a4000804017f */
[----:B--2---:R-:W-:Y:S05]  /*20cd0*/  @!P2 NANOSLEEP.SYNCS 0x989680 ;  /* 0x009896800000a95d */ /* 0x004fea0003900000 */
[----:B------:R-:W2:Y:S02]  /*20ce0*/  @!P2 SYNCS.PHASECHK.TRANS64 P2, [R3+URZ+0x19c30], R0 ;  /* 0x019c30000300a5a7 */ /* 0x000ea4000804007f */
[----:B--2---:R-:W-:Y:S05]  /*20cf0*/  @!P2 BRA `(.L_x_9149) ;  /* 0xfffffffc00f0a947 */ /* 0x004fea000383ffff */
[----:B------:R-:W-:Y:S05]  /*20d00*/  BRA `(.L_x_9148) ;  /* 0xfffffeb400687947 */ /* 0x000fea000383ffff */
.L_x_9169:
[----:B-1----:R1:W2:Y:S02]  /*20d10*/  SYNCS.PHASECHK.TRANS64.TRYWAIT P2, [R7+URZ+0x19c30], R14 ;  /* 0x019c300e070075a7 */ /* 0x0022a4000804017f */
[----:B--2---:R-:W-:Y:S05]  /*20d20*/  @!P2 NANOSLEEP.SYNCS 0x989680 ;  /* 0x009896800000a95d */ /* 0x004fea0003900000 */
[----:B------:R-:W2:Y:S02]  /*20d30*/  @!P2 SYNCS.PHASECHK.TRANS64 P2, [R7+URZ+0x19c30], R14 ;  /* 0x019c300e0700a5a7 */ /* 0x000ea4000804007f */
[----:B--2---:R-:W-:Y:S05]  /*20d40*/  @!P2 BRA `(.L_x_9169) ;  /* 0xfffffffc00f0a947 */ /* 0x004fea000383ffff */
[----:B------:R-:W-:Y:S05]  /*20d50*/  BRA `(.L_x_9168) ;  /* 0xfffffee400f47947 */ /* 0x000fea000383ffff */
.L_x_9174:
[----:B-1----:R1:W2:Y:S02]  /*20d60*/  SYNCS.PHASECHK.TRANS64.TRYWAIT P2, [R22+URZ+0x19c50], R14 ;  /* 0x019c500e160075a7 */ /* 0x0022a4000804017f */
[----:B--2---:R-:W-:Y:S05]  /*20d70*/  @!P2 NANOSLEEP.SYNCS 0x989680 ;  /* 0x009896800000a95d */ /* 0x004fea0003900000 */
[----:B------:R-:W2:Y:S02]  /*20d80*/  @!P2 SYNCS.PHASECHK.TRANS64 P2, [R22+URZ+0x19c50], R14 ;  /* 0x019c500e1600a5a7 */ /* 0x000ea4000804007f */
[----:B--2---:R-:W-:Y:S05]  /*20d90*/  @!P2 BRA `(.L_x_9174) ;  /* 0xfffffffc00f0a947 */ /* 0x004fea000383ffff */
[----:B------:R-:W-:Y:S05]  /*20da0*/  BRA `(.L_x_9173) ;  /* 0xfffffee800747947 */ /* 0x000fea000383ffff */
.L_x_9195:
[----:B0-----:R0:W3:Y:S02]  /*20db0*/  SYNCS.PHASECHK.TRANS64.TRYWAIT P2, [R0+URZ+0x19c30], R3 ;  /* 0x019c3003000075a7 */ /* 0x0010e4000804017f */
[----:B---3--:R-:W-:Y:S05]  /*20dc0*/  @!P2 NANOSLEEP.SYNCS 0x989680 ;  /* 0x009896800000a95d */ /* 0x008fea0003900000 */
[----:B------:R-:W3:Y:S02]  /*20dd0*/  @!P2 SYNCS.PHASECHK.TRANS64 P2, [R0+URZ+0x19c30], R3 ;  /* 0x019c30030000a5a7 */ /* 0x000ee4000804007f */
[----:B---3--:R-:W-:Y:S05]  /*20de0*/  @!P2 BRA `(.L_x_9195) ;  /* 0xfffffffc00f0a947 */ /* 0x008fea000383ffff */
[----:B------:R-:W-:Y:S05]  /*20df0*/  BRA `(.L_x_9194) ;  /* 0xffffff18003c7947 */ /* 0x000fea000383ffff */
.L_x_9200:
[----:B-1----:R1:W2:Y:S02]  /*20e00*/  SYNCS.PHASECHK.TRANS64.TRYWAIT P2, [R153+URZ+0x19c50], R0 ;  /* 0x019c5000990075a7 */ /* 0x0022a4000804017f */
[----:B--2---:R-:W-:Y:S05]  /*20e10*/  @!P2 NANOSLEEP.SYNCS 0x989680 ;  /* 0x009896800000a95d */ /* 0x004fea0003900000 */
[----:B------:R-:W2:Y:S02]  /*20e20*/  @!P2 SYNCS.PHASECHK.TRANS64 P2, [R153+URZ+0x19c50], R0 ;  /* 0x019c50009900a5a7 */ /* 0x000ea4000804007f */
[----:B--2---:R-:W-:Y:S05]  /*20e30*/  @!P2 BRA `(.L_x_9200) ;  /* 0xfffffffc00f0a947 */ /* 0x004fea000383ffff */
[----:B------:R-:W-:Y:S05]  /*20e40*/  BRA `(.L_x_9199) ;  /* 0xffffff1800bc7947 */ /* 0x000fea000383ffff */
.L_x_9209:
[----:B0-----:R0:W3:Y:S02]  /*20e50*/  SYNCS.PHASECHK.TRANS64.TRYWAIT P2, [R0+URZ+0x19c30], R3 ;  /* 0x019c3003000075a7 */ /* 0x0010e4000804017f */
[----:B---3--:R-:W-:Y:S05]  /*20e60*/  @!P2 NANOSLEEP.SYNCS 0x989680 ;  /* 0x009896800000a95d */ /* 0x008fea0003900000 */
[----:B------:R-:W3:Y:S02]  /*20e70*/  @!P2 SYNCS.PHASECHK.TRANS64 P2, [R0+URZ+0x19c30], R3 ;  /* 0x019c30030000a5a7 */ /* 0x000ee4000804007f */
[----:B---3--:R-:W-:Y:S05]  /*20e80*/  @!P2 BRA `(.L_x_9209) ;  /* 0xfffffffc00f0a947 */ /* 0x008fea000383ffff */
[----:B------:R-:W-:Y:S05]  /*20e90*/  BRA `(.L_x_9208) ;  /* 0xffffff3400947947 */ /* 0x000fea000383ffff */
.L_x_9214:
[----:B-1----:R1:W2:Y:S02]  /*20ea0*/  SYNCS.PHASECHK.TRANS64.TRYWAIT P2, [R155+URZ+0x19c50], R3 ;  /* 0x019c50039b0075a7 */ /* 0x0022a4000804017f */
[----:B--2---:R-:W-:Y:S05]  /*20eb0*/  @!P2 NANOSLEEP.SYNCS 0x989680 ;  /* 0x009896800000a95d */ /* 0x004fea0003900000 */
[----:B------:R-:W2:Y:S02]  /*20ec0*/  @!P2 SYNCS.PHASECHK.TRANS64 P2, [R155+URZ+0x19c50], R3 ;  /* 0x019c50039b00a5a7 */ /* 0x000ea4000804007f */
[----:B--2---:R-:W-:Y:S05]  /*20ed0*/  @!P2 BRA `(.L_x_9214) ;  /* 0xfffffffc00f0a947 */ /* 0x004fea000383ffff */
[----:B------:R-:W-:Y:S05]  /*20ee0*/  BRA `(.L_x_9213) ;  /* 0xffffff3800147947 */ /* 0x000fea000383ffff */
.L_x_9229:
[----:B----4-:R4:W0:Y:S02]  /*20ef0*/  SYNCS.PHASECHK.TRANS64.TRYWAIT P1, [R4+URZ+0x19c50], R7 ;  /* 0x019c5007040075a7 */ /* 0x010824000802017f */
[----:B0-----:R-:W-:Y:S05]  /*20f00*/  @!P1 NANOSLEEP.SYNCS 0x989680 ;  /* 0x009896800000995d */ /* 0x001fea0003900000 */
[----:B------:R-:W0:Y:S02]  /*20f10*/  @!P1 SYNCS.PHASECHK.TRANS64 P1, [R4+URZ+0x19c50], R7 ;  /* 0x019c5007040095a7 */ /* 0x000e24000802007f */
[----:B0-----:R-:W-:Y:S05]  /*20f20*/  @!P1 BRA `(.L_x_9229) ;  /* 0xfffffffc00f09947 */ /* 0x001fea000383ffff */
[----:B------:R-:W-:Y:S05]  /*20f30*/  BRA `(.L_x_9228) ;  /* 0xffffff6000fc7947 */ /* 0x000fea000383ffff */
.L_x_9266:
[----:B------:R-:W0:Y:S01]  /*20f40*/  S2R R11, SR_TID.X ;  /* 0x00000000000b7919 */ /* 0x000e220000002100 */
[----:B------:R-:W-:Y:S01]  /*20f50*/  BSSY B1, `(.L_x_9424) ;  /* 0x000000a000017945 */ /* 0x000fe20003800000 */
[----:B------:R-:W-:Y:S02]  /*20f60*/  IMAD.MOV.U32 R12, RZ, RZ, RZ ;  /* 0x000000ffff0c7224 */ /* 0x000fe400078e00ff */
[----:B------:R-:W-:Y:S01]  /*20f70*/  IMAD.MOV.U32 R15, RZ, RZ, -0x1 ;  /* 0xffffffffff0f7424 */ /* 0x000fe200078e00ff */
[----:B0-----:R-:W-:-:S04]  /*20f80*/  SHF.R.U32.HI R11, RZ, 0x5, R11 ;  /* 0x00000005ff0b7819 */ /* 0x001fc8000001160b */
[----:B------:R-:W-:-:S05]  /*20f90*/  LOP3.LUT R11, R11, 0x3, RZ, 0xc0, !PT ;  /* 0x000000030b0b7812 */ /* 0x000fca00078ec0ff */
[----:B------:R-:W-:Y:S02]  /*20fa0*/  IMAD.MOV.U32 R13, RZ, RZ, R11 ;  /* 0x000000ffff0d7224 */ /* 0x000fe400078e000b */
[----:B------:R-:W-:-:S07]  /*20fb0*/  IMAD.MOV.U32 R11, RZ, RZ, 0x1f ;  /* 0x0000001fff0b7424 */ /* 0x000fce00078e00ff */
[----:B------:R-:W-:Y:S05]  /*20fc0*/  WARPSYNC.COLLECTIVE R15, `(.L_x_9425) ;  /* 0x000000000f087348 */ /* 0x000fea0003c00000 */
[----:B------:R0:W1:Y:S02]  /*20fd0*/  SHFL.IDX P6, R14, R13, R12, R11 ;  /* 0x0000000c0d0e7389 */ /* 0x00006400000c000b */
[----:B01----:R-:W-:Y:S01]  /*20fe0*/  ENDCOLLECTIVE ;  /* 0x000000000000791b */ /* 0x003fe20003800000 */
.L_x_9425:
[----:B------:R-:W-:Y:S05]  /*20ff0*/  BSYNC B1 ;  /* 0x0000000000017941 */ /* 0x000fea0003800000 */
.L_x_9424:
[----:B------:R-:W-:Y:S05]  /*21000*/  BRA `(.L_x_9426) ;  /* 0xffffffa000807947 */ /* 0x000fea000383ffff */
.L_x_9268:
[----:B------:R-:W-:Y:S01]  /*21010*/  BSSY B1, `(.L_x_9427) ;  /* 0x0000006000017945 */ /* 0x000fe20003800000 */
[----:B------:R-:W-:-:S07]  /*21020*/  IMAD.MOV.U32 R15, RZ, RZ, -0x1 ;  /* 0xffffffffff0f7424 */ /* 0x000fce00078e00ff */
[----:B0-----:R-:W-:Y:S05]  /*21030*/  WARPSYNC.COLLECTIVE R15, `(.L_x_9428) ;  /* 0x000000000f0c7348 */ /* 0x001fea0003c00000 */
[----:B------:R-:W-:Y:S02]  /*21040*/  ELECT P6, UR62, PT ;  /* 0x00000000003e782f */ /* 0x000fe400038c0000 */
[----:B------:R-:W-:Y:S01]  /*21050*/  MOV R14, UR62 ;  /* 0x0000003e000e7c02 */ /* 0x000fe20008000f00 */
[----:B0-----:R-:W-:Y:S10]  /*21060*/  ENDCOLLECTIVE ;  /* 0x000000000000791b */ /* 0x001ff40003800000 */
.L_x_9428:
[----:B------:R-:W-:Y:S05]  /*21070*/  BSYNC B1 ;  /* 0x0000000000017941 */ /* 0x000fea0003800000 */
.L_x_9427:
[----:B------:R-:W-:Y:S05]  /*21080*/  BRA `(.L_x_9267) ;  /* 0xffffffa000787947 */ /* 0x000fea000383ffff */
.L_x_9270:
[----:B0-----:R0:W1:Y:S02]  /*21090*/  SYNCS.PHASECHK.TRANS64.TRYWAIT P0, [R13+URZ+0x19c20], R8 ;  /* 0x019c20080d0075a7 */ /* 0x001064000800017f */
[----:B-1----:R-:W-:Y:S05]  /*210a0*/  @!P0 NANOSLEEP.SYNCS 0x989680 ;  /* 0x009896800000895d */ /* 0x002fea0003900000 */
[----:B------:R-:W1:Y:S02]  /*210b0*/  @!P0 SYNCS.PHASECHK.TRANS64 P0, [R13+URZ+0x19c20], R8 ;  /* 0x019c20080d0085a7 */ /* 0x000e64000800007f */
[----:B-1----:R-:W-:Y:S05]  /*210c0*/  @!P0 BRA `(.L_x_9270) ;  /* 0xfffffffc00f08947 */ /* 0x002fea000383ffff */
[----:B------:R-:W-:Y:S05]  /*210d0*/  BRA `(.L_x_9429) ;  /* 0xffffffa000947947 */ /* 0x000fea000383ffff */
.L_x_9274:
[----:B-1----:R1:W2:Y:S02]  /*210e0*/  SYNCS.PHASECHK.TRANS64.TRYWAIT P0, [R11+URZ+0x19ca0], R14 ;  /* 0x019ca00e0b0075a7 */ /* 0x0022a4000800017f */
[----:B--2---:R-:W-:Y:S05]  /*210f0*/  @!P0 NANOSLEEP.SYNCS 0x989680 ;  /* 0x009896800000895d */ /* 0x004fea0003900000 */
[----:B------:R-:W2:Y:S02]  /*21100*/  @!P0 SYNCS.PHASECHK.TRANS64 P0, [R11+URZ+0x19ca0], R14 ;  /* 0x019ca00e0b0085a7 */ /* 0x000ea4000800007f */
[----:B--2---:R-:W-:Y:S05]  /*21110*/  @!P0 BRA `(.L_x_9274) ;  /* 0xfffffffc00f08947 */ /* 0x004fea000383ffff */
[----:B------:R-:W-:Y:S05]  /*21120*/  BRA `(.L_x_9430) ;  /* 0xffffffa000ac7947 */ /* 0x000fea000383ffff */
.L_x_9281:
[----:B0-----:R0:W2:Y:S02]  /*21130*/  SYNCS.PHASECHK.TRANS64.TRYWAIT P0, [R11+URZ+0x19cc0], R14 ;  /* 0x019cc00e0b0075a7 */ /* 0x0010a4000800017f */
[----:B--2---:R-:W-:Y:S05]  /*21140*/  @!P0 NANOSLEEP.SYNCS 0x989680 ;  /* 0x009896800000895d */ /* 0x004fea0003900000 */
[----:B------:R-:W2:Y:S02]  /*21150*/  @!P0 SYNCS.PHASECHK.TRANS64 P0, [R11+URZ+0x19cc0], R14 ;  /* 0x019cc00e0b0085a7 */ /* 0x000ea4000800007f */
[----:B--2---:R-:W-:Y:S05]  /*21160*/  @!P0 BRA `(.L_x_9281) ;  /* 0xfffffffc00f08947 */ /* 0x004fea000383ffff */
[----:B------:R-:W-:Y:S05]  /*21170*/  BRA `(.L_x_9431) ;  /* 0xffffffa400a87947 */ /* 0x000fea000383ffff */
.L_x_9290:
[----:B-1----:R1:W2:Y:S02]  /*21180*/  SYNCS.PHASECHK.TRANS64.TRYWAIT P1, [R11+URZ+0x19ca0], R10 ;  /* 0x019ca00a0b0075a7 */ /* 0x0022a4000802017f */
[----:B--2---:R-:W-:Y:S05]  /*21190*/  @!P1 NANOSLEEP.SYNCS 0x989680 ;  /* 0x009896800000995d */ /* 0x004fea0003900000 */
[----:B------:R-:W2:Y:S02]  /*211a0*/  @!P1 SYNCS.PHASECHK.TRANS64 P1, [R11+URZ+0x19ca0], R10 ;  /* 0x019ca00a0b0095a7 */ /* 0x000ea4000802007f */
[----:B--2---:R-:W-:Y:S05]  /*211b0*/  @!P1 BRA `(.L_x_9290) ;  /* 0xfffffffc00f09947 */ /* 0x004fea000383ffff */
[----:B------:R-:W-:Y:S05]  /*211c0*/  BRA `(.L_x_9432) ;  /* 0xffffffa800e07947 */ /* 0x000fea000383ffff */
.L_x_9297:
[----:B0-----:R0:W2:Y:S02]  /*211d0*/  SYNCS.PHASECHK.TRANS64.TRYWAIT P1, [R11+URZ+0x19cc0], R10 ;  /* 0x019cc00a0b0075a7 */ /* 0x0010a4000802017f */
[----:B--2---:R-:W-:Y:S05]  /*211e0*/  @!P1 NANOSLEEP.SYNCS 0x989680 ;  /* 0x009896800000995d */ /* 0x004fea0003900000 */
[----:B------:R-:W2:Y:S02]  /*211f0*/  @!P1 SYNCS.PHASECHK.TRANS64 P1, [R11+URZ+0x19cc0], R10 ;  /* 0x019cc00a0b0095a7 */ /* 0x000ea4000802007f */
[----:B--2---:R-:W-:Y:S05]  /*21200*/  @!P1 BRA `(.L_x_9297) ;  /* 0xfffffffc00f09947 */ /* 0x004fea000383ffff */
[----:B------:R-:W-:Y:S05]  /*21210*/  BRA `(.L_x_9433) ;  /* 0xffffffac00d87947 */ /* 0x000fea000383ffff */
.L_x_9322:
[----:B-1----:R-:W1:Y:S01]  /*21220*/  S2R R6, SR_TID.X ;  /* 0x0000000000067919 */ /* 0x002e620000002100 */
[----:B------:R-:W-:Y:S01]  /*21230*/  BSSY B0, `(.L_x_9434) ;  /* 0x000000a000007945 */ /* 0x000fe20003800000 */
[----:B------:R-:W-:Y:S02]  /*21240*/  IMAD.MOV.U32 R12, RZ, RZ, RZ ;  /* 0x000000ffff0c7224 */ /* 0x000fe400078e00ff */
[----:B------:R-:W-:Y:S02]  /*21250*/  IMAD.MOV.U32 R11, RZ, RZ, 0x1f ;  /* 0x0000001fff0b7424 */ /* 0x000fe400078e00ff */
[----:B------:R-:W-:Y:S01]  /*21260*/  IMAD.MOV.U32 R15, RZ, RZ, -0x1 ;  /* 0xffffffffff0f7424 */ /* 0x000fe200078e00ff */
[----:B-1----:R-:W-:-:S04]  /*21270*/  SHF.R.U32.HI R6, RZ, 0x5, R6 ;  /* 0x00000005ff067819 */ /* 0x002fc80000011606 */
[----:B------:R-:W-:-:S05]  /*21280*/  LOP3.LUT R6, R6, 0x3, RZ, 0xc0, !PT ;  /* 0x0000000306067812 */ /* 0x000fca00078ec0ff */
[----:B0-----:R-:W-:-:S07]  /*21290*/  IMAD.MOV.U32 R13, RZ, RZ, R6 ;  /* 0x000000ffff0d7224 */ /* 0x001fce00078e0006 */
[----:B------:R-:W-:Y:S05]  /*212a0*/  WARPSYNC.COLLECTIVE R15, `(.L_x_9435) ;  /* 0x000000000f087348 */ /* 0x000fea0003c00000 */
[----:B------:R0:W1:Y:S02]  /*212b0*/  SHFL.IDX P6, R14, R13, R12, R11 ;  /* 0x0000000c0d0e7389 */ /* 0x00006400000c000b */
[----:B01----:R-:W-:Y:S01]  /*212c0*/  ENDCOLLECTIVE ;  /* 0x000000000000791b */ /* 0x003fe20003800000 */
.L_x_9435:
[----:B------:R-:W-:Y:S05]  /*212d0*/  BSYNC B0 ;  /* 0x0000000000007941 */ /* 0x000fea0003800000 */
.L_x_9434:
[----:B------:R-:W-:Y:S05]  /*212e0*/  BRA `(.L_x_9436) ;  /* 0xffffffc0005c7947 */ /* 0x000fea000383ffff */
.L_x_9324:
[----:B------:R-:W-:Y:S01]  /*212f0*/  BSSY B0, `(.L_x_9437) ;  /* 0x0000006000007945 */ /* 0x000fe20003800000 */
[----:B------:R-:W-:-:S07]  /*21300*/  IMAD.MOV.U32 R15, RZ, RZ, -0x1 ;  /* 0xffffffffff0f7424 */ /* 0x000fce00078e00ff */
[----:B01----:R-:W-:Y:S05]  /*21310*/  WARPSYNC.COLLECTIVE R15, `(.L_x_9438) ;  /* 0x000000000f0c7348 */ /* 0x003fea0003c00000 */
[----:B------:R-:W-:Y:S02]  /*21320*/  ELECT P6, UR62, PT ;  /* 0x00000000003e782f */ /* 0x000fe400038c0000 */
[----:B------:R-:W-:Y:S01]  /*21330*/  MOV R14, UR62 ;  /* 0x0000003e000e7c02 */ /* 0x000fe20008000f00 */
[----:B01----:R-:W-:Y:S10]  /*21340*/  ENDCOLLECTIVE ;  /* 0x000000000000791b */ /* 0x003ff40003800000 */
.L_x_9438:
[----:B------:R-:W-:Y:S05]  /*21350*/  BSYNC B0 ;  /* 0x0000000000007941 */ /* 0x000fea0003800000 */
.L_x_9437:
[----:B------:R-:W-:Y:S05]  /*21360*/  BRA `(.L_x_9439) ;  /* 0xffffffc000547947 */ /* 0x000fea000383ffff */
.L_x_9327:
[----:B0-----:R0:W1:Y:S02]  /*21370*/  SYNCS.PHASECHK.TRANS64.TRYWAIT P2, [R6+URZ+0x19c80], R5 ;  /* 0x019c8005060075a7 */ /* 0x001064000804017f */
[----:B-1----:R-:W-:Y:S05]  /*21380*/  @!P2 NANOSLEEP.SYNCS 0x989680 ;  /* 0x009896800000a95d */ /* 0x002fea0003900000 */
[----:B------:R-:W1:Y:S02]  /*21390*/  @!P2 SYNCS.PHASECHK.TRANS64 P2, [R6+URZ+0x19c80], R5 ;  /* 0x019c80050600a5a7 */ /* 0x000e64000804007f */
[----:B-1----:R-:W-:Y:S05]  /*213a0*/  @!P2 BRA `(.L_x_9327) ;  /* 0xfffffffc00f0a947 */ /* 0x002fea000383ffff */
[----:B------:R-:W-:Y:S05]  /*213b0*/  BRA `(.L_x_9440) ;  /* 0xffffffc000bc7947 */ /* 0x000fea000383ffff */
.L_x_9329:
[----:B-1----:R1:W2:Y:S02]  /*213c0*/  SYNCS.PHASECHK.TRANS64.TRYWAIT P2, [R6+URZ+0x19c40], R5 ;  /* 0x019c4005060075a7 */ /* 0x0022a4000804017f */
[----:B--2---:R-:W-:Y:S05]  /*213d0*/  @!P2 NANOSLEEP.SYNCS 0x989680 ;  /* 0x009896800000a95d */ /* 0x004fea0003900000 */
[----:B------:R-:W2:Y:S02]  /*213e0*/  @!P2 SYNCS.PHASECHK.TRANS64 P2, [R6+URZ+0x19c40], R5 ;  /* 0x019c40050600a5a7 */ /* 0x000ea4000804007f */
[----:B--2---:R-:W-:Y:S05]  /*213f0*/  @!P2 BRA `(.L_x_9329) ;  /* 0xfffffffc00f0a947 */ /* 0x004fea000383ffff */
[----:B------:R-:W-:Y:S05]  /*21400*/  BRA `(.L_x_9441) ;  /* 0xffffffc400387947 */ /* 0x000fea000383ffff */
.L_x_9332:
[----:B--2---:R2:W3:Y:S02]  /*21410*/  SYNCS.PHASECHK.TRANS64.TRYWAIT P0, [R29+URZ+0x19c20], R4 ;  /* 0x019c20041d0075a7 */ /* 0x0044e4000800017f */
[----:B---3--:R-:W-:Y:S05]  /*21420*/  @!P0 NANOSLEEP.SYNCS 0x989680 ;  /* 0x009896800000895d */ /* 0x008fea0003900000 */
[----:B------:R-:W3:Y:S02]  /*21430*/  @!P0 SYNCS.PHASECHK.TRANS64 P0, [R29+URZ+0x19c20], R4 ;  /* 0x019c20041d0085a7 */ /* 0x000ee4000800007f */
[----:B---3--:R-:W-:Y:S05]  /*21440*/  @!P0 BRA `(.L_x_9332) ;  /* 0xfffffffc00f08947 */ /* 0x008fea000383ffff */
[----:B------:R-:W-:Y:S05]  /*21450*/  BRA `(.L_x_9442) ;  /* 0xffffffc800587947 */ /* 0x000fea000383ffff */
.L_x_9338:
[----:B0-----:R0:W1:Y:S02]  /*21460*/  SYNCS.PHASECHK.TRANS64.TRYWAIT P0, [R5+URZ+0x19c80], R4 ;  /* 0x019c8004050075a7 */ /* 0x001064000800017f */
[----:B-1----:R-:W-:Y:S05]  /*21470*/  @!P0 NANOSLEEP.SYNCS 0x989680 ;  /* 0x009896800000895d */ /* 0x002fea0003900000 */
[----:B------:R-:W1:Y:S02]  /*21480*/  @!P0 SYNCS.PHASECHK.TRANS64 P0, [R5+URZ+0x19c80], R4 ;  /* 0x019c8004050085a7 */ /* 0x000e64000800007f */
[----:B-1----:R-:W-:Y:S05]  /*21490*/  @!P0 BRA `(.L_x_9338) ;  /* 0xfffffffc00f08947 */ /* 0x002fea000383ffff */
[----:B------:R-:W-:Y:S05]  /*214a0*/  BRA `(.L_x_9443) ;  /* 0xffffffc800fc7947 */ /* 0x000fea000383ffff */
.L_x_9345:
[----:B-1----:R1:W2:Y:S02]  /*214b0*/  SYNCS.PHASECHK.TRANS64.TRYWAIT P0, [R5+URZ+0x19c40], R4 ;  /* 0x019c4004050075a7 */ /* 0x0022a4000800017f */
[----:B--2---:R-:W-:Y:S05]  /*214c0*/  @!P0 NANOSLEEP.SYNCS 0x989680 ;  /* 0x009896800000895d */ /* 0x004fea0003900000 */
[----:B------:R-:W2:Y:S02]  /*214d0*/  @!P0 SYNCS.PHASECHK.TRANS64 P0, [R5+URZ+0x19c40], R4 ;  /* 0x019c4004050085a7 */ /* 0x000ea4000800007f */
[----:B--2---:R-:W-:Y:S05]  /*214e0*/  @!P0 BRA `(.L_x_9345) ;  /* 0xfffffffc00f08947 */ /* 0x004fea000383ffff */
[----:B------:R-:W-:Y:S05]  /*214f0*/  BRA `(.L_x_9444) ;  /* 0xffffffcc00f87947 */ /* 0x000fea000383ffff */
.L_x_9353:
[----:B0-----:R0:W1:Y:S02]  /*21500*/  SYNCS.PHASECHK.TRANS64.TRYWAIT P2, [R13+URZ+0x19c70], R3 ;  /* 0x019c70030d0075a7 */ /* 0x001064000804017f */
[----:B-1----:R-:W-:Y:S05]  /*21510*/  @!P2 NANOSLEEP.SYNCS 0x989680 ;  /* 0x009896800000a95d */ /* 0x002fea0003900000 */
[----:B------:R-:W1:Y:S02]  /*21520*/  @!P2 SYNCS.PHASECHK.TRANS64 P2, [R13+URZ+0x19c70], R3 ;  /* 0x019c70030d00a5a7 */ /* 0x000e64000804007f */
[----:B-1----:R-:W-:Y:S05]  /*21530*/  @!P2 BRA `(.L_x_9353) ;  /* 0xfffffffc00f0a947 */ /* 0x002fea000383ffff */
[----:B------:R-:W-:Y:S05]  /*21540*/  BRA `(.L_x_9445) ;  /* 0xffffffd4000c7947 */ /* 0x000fea000383ffff */
.L_x_9355:
[----:B0-----:R0:W1:Y:S02]  /*21550*/  SYNCS.PHASECHK.TRANS64.TRYWAIT P2, [R13+URZ+0x19c60], R4 ;  /* 0x019c60040d0075a7 */ /* 0x001064000804017f */
[----:B-1----:R-:W-:Y:S05]  /*21560*/  @!P2 NANOSLEEP.SYNCS 0x989680 ;  /* 0x009896800000a95d */ /* 0x002fea0003900000 */
[----:B------:R-:W1:Y:S02]  /*21570*/  @!P2 SYNCS.PHASECHK.TRANS64 P2, [R13+URZ+0x19c60], R4 ;  /* 0x019c60040d00a5a7 */ /* 0x000e64000804007f */
[----:B-1----:R-:W-:Y:S05]  /*21580*/  @!P2 BRA `(.L_x_9355) ;  /* 0xfffffffc00f0a947 */ /* 0x002fea000383ffff */
[----:B------:R-:W-:Y:S05]  /*21590*/  BRA `(.L_x_9446) ;  /* 0xffffffd400147947 */ /* 0x000fea000383ffff */
.L_x_9362:
[----:B-1----:R1:W3:Y:S02]  /*215a0*/  SYNCS.PHASECHK.TRANS64.TRYWAIT P0, [R0+URZ+0x19c70], R3 ;  /* 0x019c7003000075a7 */ /* 0x0022e4000800017f */
[----:B---3--:R-:W-:Y:S05]  /*215b0*/  @!P0 NANOSLEEP.SYNCS 0x989680 ;  /* 0x009896800000895d */ /* 0x008fea0003900000 */
[----:B------:R-:W3:Y:S02]  /*215c0*/  @!P0 SYNCS.PHASECHK.TRANS64 P0, [R0+URZ+0x19c70], R3 ;  /* 0x019c7003000085a7 */ /* 0x000ee4000800007f */
[----:B---3--:R-:W-:Y:S05]  /*215d0*/  @!P0 BRA `(.L_x_9362) ;  /* 0xfffffffc00f08947 */ /* 0x008fea000383ffff */
[----:B------:R-:W-:Y:S05]  /*215e0*/  BRA `(.L_x_9447) ;  /* 0xffffffd800a87947 */ /* 0x000fea000383ffff */
.L_x_9364:
[----:B-1----:R1:W3:Y:S02]  /*215f0*/  SYNCS.PHASECHK.TRANS64.TRYWAIT P0, [R0+URZ+0x19c60], R3 ;  /* 0x019c6003000075a7 */ /* 0x0022e4000800017f */
[----:B---3--:R-:W-:Y:S05]  /*21600*/  @!P0 NANOSLEEP.SYNCS 0x989680 ;  /* 0x009896800000895d */ /* 0x008fea0003900000 */
[----:B------:R-:W3:Y:S02]  /*21610*/  @!P0 SYNCS.PHASECHK.TRANS64 P0, [R0+URZ+0x19c60], R3 ;  /* 0x019c6003000085a7 */ /* 0x000ee4000800007f */
[----:B---3--:R-:W-:Y:S05]  /*21620*/  @!P0 BRA `(.L_x_9364) ;  /* 0xfffffffc00f08947 */ /* 0x008fea000383ffff */
[----:B------:R-:W-:Y:S05]  /*21630*/  BRA `(.L_x_9448) ;  /* 0xffffffd800ac7947 */ /* 0x000fea000383ffff */
.L_x_9368:
[----:B------:R-:W-:Y:S01]  /*21640*/  BSSY B0, `(.L_x_9449) ;  /* 0x0000008000007945 */ /* 0x000fe20003800000 */
[----:B0-----:R-:W-:Y:S02]  /*21650*/  IMAD.MOV.U32 R13, RZ, RZ, R24 ;  /* 0x000000ffff0d7224 */ /* 0x001fe400078e0018 */
[----:B------:R-:W-:Y:S02]  /*21660*/  IMAD.MOV.U32 R12, RZ, RZ, RZ ;  /* 0x000000ffff0c7224 */ /* 0x000fe400078e00ff */
[----:B------:R-:W-:Y:S02]  /*21670*/  IMAD.MOV.U32 R11, RZ, RZ, 0x1f ;  /* 0x0000001fff0b7424 */ /* 0x000fe400078e00ff */
[----:B------:R-:W-:-:S07]  /*21680*/  IMAD.MOV.U32 R15, RZ, RZ, -0x1 ;  /* 0xffffffffff0f7424 */ /* 0x000fce00078e00ff */
[----:B-1----:R-:W-:Y:S05]  /*21690*/  WARPSYNC.COLLECTIVE R15, `(.L_x_9450) ;  /* 0x000000000f087348 */ /* 0x002fea0003c00000 */
[----:B------:R0:W2:Y:S02]  /*216a0*/  SHFL.IDX P6, R14, R13, R12, R11 ;  /* 0x0000000c0d0e7389 */ /* 0x0000a400000c000b */
[----:B012---:R-:W-:Y:S01]  /*216b0*/  ENDCOLLECTIVE ;  /* 0x000000000000791b */ /* 0x007fe20003800000 */
.L_x_9450:
[----:B------:R-:W-:Y:S05]  /*216c0*/  BSYNC B0 ;  /* 0x0000000000007941 */ /* 0x000fea0003800000 */
.L_x_9449:
        /* <DEDUP_REMOVED lines=9> */
.L_x_9451:
        /* <DEDUP_REMOVED lines=18> */
.L_x_9452:
[----:B------:R-:W-:Y:S01]  /*21880*/  IMAD.MOV.U32 R12, RZ, RZ, 0x2 ;  /* 0x00000002ff0c7424 */ /* 0x000fe200078e00ff */
[----:B------:R-:W-:-:S05]  /*21890*/  SEL R5, R14, RZ, P1 ;  /* 0x000000ff0e057207 */ /* 0x000fca0000800000 */
[----:B------:R-:W-:-:S04]  /*218a0*/  IMAD.IADD R4, R2, 0x1, R5 ;  /* 0x0000000102047824 */ /* 0x000fc800078e0205 */
[----:B------:R-:W-:-:S07]  /*218b0*/  IMAD.MOV.U32 R13, RZ, RZ, R4 ;  /* 0x000000ffff0d7224 */ /* 0x000fce00078e0004 */
[----:B------:R-:W-:Y:S05]  /*218c0*/  WARPSYNC.COLLECTIVE R15, `(.L_x_9453) ;  /* 0x000000000f087348 */ /* 0x000fea0003c00000 */
[----:B------:R0:W1:Y:S02]  /*218d0*/  SHFL.UP P6, R14, R13, R12, R11 ;  /* 0x0400000c0d0e7389 */ /* 0x00006400000c000b */
[----:B01----:R-:W-:Y:S01]  /*218e0*/  ENDCOLLECTIVE ;  /* 0x000000000000791b */ /* 0x003fe20003800000 */
.L_x_9453:
[----:B------:R-:W-:Y:S01]  /*218f0*/  IMAD.MOV.U32 R12, RZ, RZ, 0x4 ;  /* 0x00000004ff0c7424 */ /* 0x000fe200078e00ff */
[----:B------:R-:W-:-:S05]  /*21900*/  SEL R5, R14, RZ, P2 ;  /* 0x000000ff0e057207 */ /* 0x000fca0001000000 */
[----:B------:R-:W-:-:S04]  /*21910*/  IMAD.IADD R5, R4, 0x1, R5 ;  /* 0x0000000104057824 */ /* 0x000fc800078e0205 */
[----:B------:R-:W-:-:S07]  /*21920*/  IMAD.MOV.U32 R13, RZ, RZ, R5 ;  /* 0x000000ffff0d7224 */ /* 0x000fce00078e0005 */
[----:B------:R-:W-:Y:S05]  /*21930*/  WARPSYNC.COLLECTIVE R15, `(.L_x_9454) ;  /* 0x000000000f087348 */ /* 0x000fea0003c00000 */
[----:B------:R0:W1:Y:S02]  /*21940*/  SHFL.UP P6, R14, R13, R12, R11 ;  /* 0x0400000c0d0e7389 */ /* 0x00006400000c000b */
[----:B01----:R-:W-:Y:S01]  /*21950*/  ENDCOLLECTIVE ;  /* 0x000000000000791b */ /* 0x003fe20003800000 */
.L_x_9454:
[----:B------:R-:W-:Y:S01]  /*21960*/  IMAD.MOV.U32 R12, RZ, RZ, 0x8 ;  /* 0x00000008ff0c7424 */ /* 0x000fe200078e00ff */
[----:B------:R-:W-:-:S05]  /*21970*/  SEL R6, R14, RZ, P3 ;  /* 0x000000ff0e067207 */ /* 0x000fca0001800000 */
[----:B------:R-:W-:-:S04]  /*21980*/  IMAD.IADD R6, R5, 0x1, R6 ;  /* 0x0000000105067824 */ /* 0x000fc800078e0206 */
[----:B------:R-:W-:-:S07]  /*21990*/  IMAD.MOV.U32 R13, RZ, RZ, R6 ;  /* 0x000000ffff0d7224 */ /* 0x000fce00078e0006 */
[----:B------:R-:W-:Y:S05]  /*219a0*/  WARPSYNC.COLLECTIVE R15, `(.L_x_9455) ;  /* 0x000000000f087348 */ /* 0x000fea0003c00000 */
[----:B------:R0:W1:Y:S02]  /*219b0*/  SHFL.UP P6, R14, R13, R12, R11 ;  /* 0x0400000c0d0e7389 */ /* 0x00006400000c000b */
[----:B01----:R-:W-:Y:S01]  /*219c0*/  ENDCOLLECTIVE ;  /* 0x000000000000791b */ /* 0x003fe20003800000 */
.L_x_9455:
[----:B------:R-:W-:Y:S01]  /*219d0*/  IMAD.MOV.U32 R12, RZ, RZ, 0x10 ;  /* 0x00000010ff0c7424 */ /* 0x000fe200078e00ff */
[----:B------:R-:W-:-:S05]  /*219e0*/  SEL R3, R14, RZ, P4 ;  /* 0x000000ff0e037207 */ /* 0x000fca0002000000 */
[----:B------:R-:W-:-:S04]  /*219f0*/  IMAD.IADD R4, R6, 0x1, R3 ;  /* 0x0000000106047824 */ /* 0x000fc800078e0203 */
[----:B------:R-:W-:-:S07]  /*21a00*/  IMAD.MOV.U32 R13, RZ, RZ, R4 ;  /* 0x000000ffff0d7224 */ /* 0x000fce00078e0004 */
[----:B------:R-:W-:Y:S05]  /*21a10*/  WARPSYNC.COLLECTIVE R15, `(.L_x_9456) ;  /* 0x000000000f087348 */ /* 0x000fea0003c00000 */
[----:B------:R0:W1:Y:S02]  /*21a20*/  SHFL.UP P6, R14, R13, R12, R11 ;  /* 0x0400000c0d0e7389 */ /* 0x00006400000c000b */
[----:B01----:R-:W-:Y:S01]  /*21a30*/  ENDCOLLECTIVE ;  /* 0x000000000000791b */ /* 0x003fe20003800000 */
.L_x_9456:
        /* <DEDUP_REMOVED lines=8> */
.L_x_9457:
[----:B------:R-:W-:Y:S05]  /*21ac0*/  BRA `(.L_x_9458) ;  /* 0xffffffdc00807947 */ /* 0x000fea000383ffff */
.L_x_9373:
[----:B------:R-:W-:Y:S01]  /*21ad0*/  BSSY B0, `(.L_x_9459) ;  /* 0x0000008000007945 */ /* 0x000fe20003800000 */
[----:B0----5:R-:W-:Y:S02]  /*21ae0*/  IMAD.MOV.U32 R13, RZ, RZ, R2 ;  /* 0x000000ffff0d7224 */ /* 0x021fe400078e0002 */
[----:B------:R-:W-:Y:S02]  /*21af0*/  IMAD.MOV.U32 R12, RZ, RZ, 0x1 ;  /* 0x00000001ff0c7424 */ /* 0x000fe400078e00ff */
[----:B------:R-:W-:Y:S02]  /*21b00*/  IMAD.MOV.U32 R11, RZ, RZ, RZ ;  /* 0x000000ffff0b7224 */ /* 0x000fe400078e00ff */
[----:B------:R-:W-:-:S07]  /*21b10*/  IMAD.MOV.U32 R15, RZ, RZ, -0x1 ;  /* 0xffffffffff0f7424 */ /* 0x000fce00078e00ff */
[----:B-12---:R-:W-:Y:S05]  /*21b20*/  WARPSYNC.COLLECTIVE R15, `(.L_x_9460) ;  /* 0x000000000f087348 */ /* 0x006fea0003c00000 */
[----:B------:R0:W3:Y:S02]  /*21b30*/  SHFL.UP P6, R14, R13, R12, R11 ;  /* 0x0400000c0d0e7389 */ /* 0x0000e400000c000b */
[----:B0123--:R-:W-:Y:S01]  /*21b40*/  ENDCOLLECTIVE ;  /* 0x000000000000791b */ /* 0x00ffe20003800000 */
.L_x_9460:
[----:B------:R-:W-:Y:S05]  /*21b50*/  BSYNC B0 ;  /* 0x0000000000007941 */ /* 0x000fea0003800000 */
.L_x_9459:
        /* <DEDUP_REMOVED lines=8> */
.L_x_9461:
[----:B------:R-:W-:Y:S01]  /*21be0*/  IMAD.MOV.U32 R12, RZ, RZ, 0x4 ;  /* 0x00000004ff0c7424 */ /* 0x000fe200078e00ff */
[----:B------:R-:W-:-:S05]  /*21bf0*/  SEL R14, R14, RZ, P2 ;  /* 0x000000ff0e0e7207 */ /* 0x000fca0001000000 */
[----:B------:R-:W-:-:S04]  /*21c00*/  IMAD.IADD R3, R13, 0x1, R14 ;  /* 0x000000010d037824 */ /* 0x000fc800078e020e */
[----:B------:R-:W-:-:S07]  /*21c10*/  IMAD.MOV.U32 R13, RZ, RZ, R3 ;  /* 0x000000ffff0d7224 */ /* 0x000fce00078e0003 */
[----:B------:R-:W-:Y:S05]  /*21c20*/  WARPSYNC.COLLECTIVE R15, `(.L_x_9462) ;  /* 0x000000000f087348 */ /* 0x000fea0003c00000 */
[----:B------:R0:W1:Y:S02]  /*21c30*/  SHFL.UP P6, R14, R13, R12, R11 ;  /* 0x0400000c0d0e7389 */ /* 0x00006400000c000b */
[----:B01----:R-:W-:Y:S01]  /*21c40*/  ENDCOLLECTIVE ;  /* 0x000000000000791b */ /* 0x003fe20003800000 */
.L_x_9462:
[----:B------:R-:W-:Y:S01]  /*21c50*/  IMAD.MOV.U32 R12, RZ, RZ, 0x8 ;  /* 0x00000008ff0c7424 */ /* 0x000fe200078e00ff */
[----:B------:R-:W-:-:S05]  /*21c60*/  SEL R4, R14, RZ, P3 ;  /* 0x000000ff0e047207 */ /* 0x000fca0001800000 */
[----:B------:R-:W-:-:S04]  /*21c70*/  IMAD.IADD R4, R3, 0x1, R4 ;  /* 0x0000000103047824 */ /* 0x000fc800078e0204 */
[----:B------:R-:W-:-:S07]  /*21c80*/  IMAD.MOV.U32 R13, RZ, RZ, R4 ;  /* 0x000000ffff0d7224 */ /* 0x000fce00078e0004 */
[----:B------:R-:W-:Y:S05]  /*21c90*/  WARPSYNC.COLLECTIVE R15, `(.L_x_9463) ;  /* 0x000000000f087348 */ /* 0x000fea0003c00000 */
[----:B------:R0:W1:Y:S02]  /*21ca0*/  SHFL.UP P6, R14, R13, R12, R11 ;  /* 0x0400000c0d0e7389 */ /* 0x00006400000c000b */
[----:B01----:R-:W-:Y:S01]  /*21cb0*/  ENDCOLLECTIVE ;  /* 0x000000000000791b */ /* 0x003fe20003800000 */
.L_x_9463:
[----:B------:R-:W-:Y:S01]  /*21cc0*/  IMAD.MOV.U32 R12, RZ, RZ, 0x10 ;  /* 0x00000010ff0c7424 */ /* 0x000fe200078e00ff */
[----:B------:R-:W-:-:S05]  /*21cd0*/  SEL R5, R14, RZ, P4 ;  /* 0x000000ff0e057207 */ /* 0x000fca0002000000 */
[----:B------:R-:W-:-:S04]  /*21ce0*/  IMAD.IADD R5, R4, 0x1, R5 ;  /* 0x0000000104057824 */ /* 0x000fc800078e0205 */
[----:B------:R-:W-:-:S07]  /*21cf0*/  IMAD.MOV.U32 R13, RZ, RZ, R5 ;  /* 0x000000ffff0d7224 */ /* 0x000fce00078e0005 */
[----:B------:R-:W-:Y:S05]  /*21d00*/  WARPSYNC.COLLECTIVE R15, `(.L_x_9464) ;  /* 0x000000000f087348 */ /* 0x000fea0003c00000 */
[----:B------:R0:W1:Y:S02]  /*21d10*/  SHFL.UP P6, R14, R13, R12, R11 ;  /* 0x0400000c0d0e7389 */ /* 0x00006400000c000b */
[----:B01----:R-:W-:Y:S01]  /*21d20*/  ENDCOLLECTIVE ;  /* 0x000000000000791b */ /* 0x003fe20003800000 */
.L_x_9464:
        /* <DEDUP_REMOVED lines=8> */
.L_x_9465:
[----:B------:R-:W-:Y:S05]  /*21db0*/  BRA `(.L_x_9466) ;  /* 0xffffffdc00607947 */ /* 0x000fea000383ffff */
.L_x_9375:
[----:B------:R-:W-:Y:S01]  /*21dc0*/  BSSY B0, `(.L_x_9467) ;  /* 0x0000006000007945 */ /* 0x000fe20003800000 */
[----:B------:R-:W-:Y:S01]  /*21dd0*/  PLOP3.LUT P6, PT, P6, PT, PT, 0x8, 0x0 ;  /* 0x000000000000781c */ /* 0x000fe200037ce170 */
[----:B------:R-:W-:-:S12]  /*21de0*/  IMAD.MOV.U32 R15, RZ, RZ, -0x1 ;  /* 0xffffffffff0f7424 */ /* 0x000fd800078e00ff */
[----:B01----:R-:W-:Y:S05]  /*21df0*/  WARPSYNC.COLLECTIVE R15, `(.L_x_9468) ;  /* 0x000000000f087348 */ /* 0x003fea0003c00000 */
[----:B------:R-:W-:Y:S01]  /*21e00*/  VOTE.ANY R14, PT, P6 ;  /* 0x00000000000e7806 */ /* 0x000fe200030e0100 */
[----:B01----:R-:W-:Y:S06]  /*21e10*/  ENDCOLLECTIVE ;  /* 0x000000000000791b */ /* 0x003fec0003800000 */
.L_x_9468:
[----:B------:R-:W-:Y:S05]  /*21e20*/  BSYNC B0 ;  /* 0x0000000000007941 */ /* 0x000fea0003800000 */
.L_x_9467:
        /* <DEDUP_REMOVED lines=9> */
.L_x_9469:
[----:B------:R-:W-:Y:S01]  /*21ec0*/  IMAD.MOV.U32 R25, RZ, RZ, R14 ;  /* 0x000000ffff197224 */ /* 0x000fe200078e000e */
[----:B------:R-:W-:Y:S06]  /*21ed0*/  BRA `(.L_x_9470) ;  /* 0xffffffdc00507947 */ /* 0x000fec000383ffff */
.L_x_9377:
[----:B------:R-:W-:Y:S01]  /*21ee0*/  BSSY B0, `(.L_x_9471) ;  /* 0x0000007000007945 */ /* 0x000fe20003800000 */
[----:B0-----:R-:W-:Y:S02]  /*21ef0*/  IMAD.MOV.U32 R13, RZ, RZ, R3 ;  /* 0x000000ffff0d7224 */ /* 0x001fe400078e0003 */
[----:B------:R-:W-:Y:S02]  /*21f00*/  IMAD.MOV.U32 R11, RZ, RZ, 0x1f ;  /* 0x0000001fff0b7424 */ /* 0x000fe400078e00ff */
[----:B------:R-:W-:-:S07]  /*21f10*/  IMAD.MOV.U32 R15, RZ, RZ, -0x1 ;  /* 0xffffffffff0f7424 */ /* 0x000fce00078e00ff */
[----:B-123--:R-:W-:Y:S05]  /*21f20*/  WARPSYNC.COLLECTIVE R15, `(.L_x_9472) ;  /* 0x000000000f087348 */ /* 0x00efea0003c00000 */
[----:B------:R0:W4:Y:S02]  /*21f30*/  SHFL.IDX P6, R14, R13, R12, R11 ;  /* 0x0000000c0d0e7389 */ /* 0x00012400000c000b */
[----:B01234-:R-:W-:Y:S01]  /*21f40*/  ENDCOLLECTIVE ;  /* 0x000000000000791b */ /* 0x01ffe20003800000 */
.L_x_9472:
[----:B------:R-:W-:Y:S05]  /*21f50*/  BSYNC B0 ;  /* 0x0000000000007941 */ /* 0x000fea0003800000 */
.L_x_9471:
[----:B------:R-:W-:Y:S01]  /*21f60*/  IMAD.MOV.U32 R5, RZ, RZ, R14 ;  /* 0x000000ffff057224 */ /* 0x000fe200078e000e */
[----:B------:R-:W-:Y:S06]  /*21f70*/  BRA `(.L_x_9376) ;  /* 0xffffffdc00447947 */ /* 0x000fec000383ffff */
.L_x_9381:
[----:B-1----:R1:W2:Y:S02]  /*21f80*/  SYNCS.PHASECHK.TRANS64.TRYWAIT P0, [R6+URZ+0x19c20], R0 ;  /* 0x019c2000060075a7 */ /* 0x0022a4000800017f */
[----:B--2---:R-:W-:Y:S05]  /*21f90*/  @!P0 NANOSLEEP.SYNCS 0x989680 ;  /* 0x009896800000895d */ /* 0x004fea0003900000 */
[----:B------:R-:W2:Y:S02]  /*21fa0*/  @!P0 SYNCS.PHASECHK.TRANS64 P0, [R6+URZ+0x19c20], R0 ;  /* 0x019c2000060085a7 */ /* 0x000ea4000800007f */
[----:B--2---:R-:W-:Y:S05]  /*21fb0*/  @!P0 BRA `(.L_x_9381) ;  /* 0xfffffffc00f08947 */ /* 0x004fea000383ffff */
[----:B------:R-:W-:Y:S05]  /*21fc0*/  BRA `(.L_x_9473) ;  /* 0xffffffe000bc7947 */ /* 0x000fea000383ffff */
.L_x_9382:
[----:B------:R-:W2:Y:S01]  /*21fd0*/  S2R R2, SR_TID.X ;  /* 0x0000000000027919 */ /* 0x000ea20000002100 */
[----:B------:R-:W-:Y:S01]  /*21fe0*/  BSSY B0, `(.L_x_9474) ;  /* 0x000000a000007945 */ /* 0x000fe20003800000 */
[----:B------:R-:W-:Y:S02]  /*21ff0*/  IMAD.MOV.U32 R12, RZ, RZ, RZ ;  /* 0x000000ffff0c7224 */ /* 0x000fe400078e00ff */
[----:B------:R-:W-:Y:S02]  /*22000*/  IMAD.MOV.U32 R11, RZ, RZ, 0x1f ;  /* 0x0000001fff0b7424 */ /* 0x000fe400078e00ff */
[----:B------:R-:W-:Y:S01]  /*22010*/  IMAD.MOV.U32 R15, RZ, RZ, -0x1 ;  /* 0xffffffffff0f7424 */ /* 0x000fe200078e00ff */
[----:B--2---:R-:W-:-:S04]  /*22020*/  SHF.R.U32.HI R2, RZ, 0x5, R2 ;  /* 0x00000005ff027819 */ /* 0x004fc80000011602 */
[----:B------:R-:W-:-:S05]  /*22030*/  LOP3.LUT R2, R2, 0x3, RZ, 0xc0, !PT ;  /* 0x0000000302027812 */ /* 0x000fca00078ec0ff */
[----:B0-----:R-:W-:-:S07]  /*22040*/  IMAD.MOV.U32 R13, RZ, RZ, R2 ;  /* 0x000000ffff0d7224 */ /* 0x001fce00078e0002 */
[----:B-1----:R-:W-:Y:S05]  /*22050*/  WARPSYNC.COLLECTIVE R15, `(.L_x_9475) ;  /* 0x000000000f087348 */ /* 0x002fea0003c00000 */
[----:B------:R0:W2:Y:S02]  /*22060*/  SHFL.IDX P6, R14, R13, R12, R11 ;  /* 0x0000000c0d0e7389 */ /* 0x0000a400000c000b */
[----:B012---:R-:W-:Y:S01]  /*22070*/  ENDCOLLECTIVE ;  /* 0x000000000000791b */ /* 0x007fe20003800000 */
.L_x_9475:
[----:B------:R-:W-:Y:S05]  /*22080*/  BSYNC B0 ;  /* 0x0000000000007941 */ /* 0x000fea0003800000 */
.L_x_9474:
[----:B------:R-:W-:Y:S05]  /*22090*/  BRA `(.L_x_9476) ;  /* 0xffffffe000a47947 */ /* 0x000fea000383ffff */
.L_x_9383:
[----:B------:R-:W-:Y:S01]  /*220a0*/  BSSY B0, `(.L_x_9477) ;  /* 0x0000006000007945 */ /* 0x000fe20003800000 */
[----:B------:R-:W-:-:S07]  /*220b0*/  IMAD.MOV.U32 R15, RZ, RZ, -0x1 ;  /* 0xffffffffff0f7424 */ /* 0x000fce00078e00ff */
[----:B01----:R-:W-:Y:S05]  /*220c0*/  WARPSYNC.COLLECTIVE R15, `(.L_x_9478) ;  /* 0x000000000f0c7348 */ /* 0x003fea0003c00000 */
[----:B------:R-:W-:Y:S02]  /*220d0*/  ELECT P6, UR62, PT ;  /* 0x00000000003e782f */ /* 0x000fe400038c0000 */
[----:B------:R-:W-:Y:S01]  /*220e0*/  MOV R14, UR62 ;  /* 0x0000003e000e7c02 */ /* 0x000fe20008000f00 */
[----:B01----:R-:W-:Y:S10]  /*220f0*/  ENDCOLLECTIVE ;  /* 0x000000000000791b */ /* 0x003ff40003800000 */
.L_x_9478:
[----:B------:R-:W-:Y:S05]  /*22100*/  BSYNC B0 ;  /* 0x0000000000007941 */ /* 0x000fea0003800000 */
.L_x_9477:
[----:B------:R-:W-:Y:S05]  /*22110*/  BRA `(.L_x_9479) ;  /* 0xffffffe000987947 */ /* 0x000fea000383ffff */
.L_x_9385:
[----:B-1----:R1:W2:Y:S02]  /*22120*/  SYNCS.PHASECHK.TRANS64.TRYWAIT P1, [R5+URZ], R4 ;  /* 0x00000004050075a7 */ /* 0x0022a4000802017f */
[----:B--2---:R-:W-:Y:S05]  /*22130*/  @!P1 NANOSLEEP.SYNCS 0x989680 ;  /* 0x009896800000995d */ /* 0x004fea0003900000 */
[----:B------:R-:W2:Y:S02]  /*22140*/  @!P1 SYNCS.PHASECHK.TRANS64 P1, [R5+URZ], R4 ;  /* 0x00000004050095a7 */ /* 0x000ea4000802007f */
[----:B--2---:R-:W-:Y:S05]  /*22150*/  @!P1 BRA `(.L_x_9385) ;  /* 0xfffffffc00f09947 */ /* 0x004fea000383ffff */
[----:B------:R-:W-:Y:S05]  /*22160*/  BRA `(.L_x_9480) ;  /* 0xffffffe000cc7947 */ /* 0x000fea000383ffff */
.L_x_9386:
[----:B--2---:R2:W3:Y:S02]  /*22170*/  SYNCS.PHASECHK.TRANS64.TRYWAIT P1, [R9+URZ], R0 ;  /* 0x00000000090075a7 */ /* 0x0044e4000802017f */
[----:B---3--:R-:W-:Y:S05]  /*22180*/  @!P1 NANOSLEEP.SYNCS 0x989680 ;  /* 0x009896800000995d */ /* 0x008fea0003900000 */
[----:B------:R-:W3:Y:S02]  /*22190*/  @!P1 SYNCS.PHASECHK.TRANS64 P1, [R9+URZ], R0 ;  /* 0x00000000090095a7 */ /* 0x000ee4000802007f */
[----:B---3--:R-:W-:Y:S05]  /*221a0*/  @!P1 BRA `(.L_x_9386) ;  /* 0xfffffffc00f09947 */ /* 0x008fea000383ffff */
[----:B------:R-:W-:Y:S05]  /*221b0*/  BRA `(.L_x_9481) ;  /* 0xffffffe000c07947 */ /* 0x000fea000383ffff */
.L_x_9388:
[----:B---3--:R3:W4:Y:S02]  /*221c0*/  SYNCS.PHASECHK.TRANS64.TRYWAIT P1, [R17+URZ+0x19c60], R4 ;  /* 0x019c6004110075a7 */ /* 0x008724000802017f */
[----:B----4-:R-:W-:Y:S05]  /*221d0*/  @!P1 NANOSLEEP.SYNCS 0x989680 ;  /* 0x009896800000995d */ /* 0x010fea0003900000 */
[----:B------:R-:W4:Y:S02]  /*221e0*/  @!P1 SYNCS.PHASECHK.TRANS64 P1, [R17+URZ+0x19c60], R4 ;  /* 0x019c6004110095a7 */ /* 0x000f24000802007f */
[----:B----4-:R-:W-:Y:S05]  /*221f0*/  @!P1 BRA `(.L_x_9388) ;  /* 0xfffffffc00f09947 */ /* 0x010fea000383ffff */
[----:B------:R-:W-:Y:S05]  /*22200*/  BRA `(.L_x_9482) ;  /* 0xffffffe000c07947 */ /* 0x000fea000383ffff */
.L_x_9390:
[----:B----4-:R4:W0:Y:S02]  /*22210*/  SYNCS.PHASECHK.TRANS64.TRYWAIT P1, [R7+URZ+0x19c60], R0 ;  /* 0x019c6000070075a7 */ /* 0x010824000802017f */
[----:B0-----:R-:W-:Y:S05]  /*22220*/  @!P1 NANOSLEEP.SYNCS 0x989680 ;  /* 0x009896800000995d */ /* 0x001fea0003900000 */
[----:B------:R-:W0:Y:S02]  /*22230*/  @!P1 SYNCS.PHASECHK.TRANS64 P1, [R7+URZ+0x19c60], R0 ;  /* 0x019c6000070095a7 */ /* 0x000e24000802007f */
[----:B0-----:R-:W-:Y:S05]  /*22240*/  @!P1 BRA `(.L_x_9390) ;  /* 0xfffffffc00f09947 */ /* 0x001fea000383ffff */
[----:B------:R-:W-:Y:S05]  /*22250*/  BRA `(.L_x_9483) ;  /* 0xffffffe000c07947 */ /* 0x000fea000383ffff */
.L_x_9392:
[----:B------:R0:W0:Y:S02]  /*22260*/  SYNCS.PHASECHK.TRANS64.TRYWAIT P0, [R17+URZ+0x19c80], R4 ;  /* 0x019c8004110075a7 */ /* 0x000024000800017f */
[----:B0-----:R-:W-:Y:S05]  /*22270*/  @!P0 NANOSLEEP.SYNCS 0x989680 ;  /* 0x009896800000895d */ /* 0x001fea0003900000 */
[----:B------:R-:W0:Y:S02]  /*22280*/  @!P0 SYNCS.PHASECHK.TRANS64 P0, [R17+URZ+0x19c80], R4 ;  /* 0x019c8004110085a7 */ /* 0x000e24000800007f */
[----:B0-----:R-:W-:Y:S05]  /*22290*/  @!P0 BRA `(.L_x_9392) ;  /* 0xfffffffc00f08947 */ /* 0x001fea000383ffff */
[----:B------:R-:W-:Y:S05]  /*222a0*/  BRA `(.L_x_9393) ;  /* 0xffffffe000bc7947 */ /* 0x000fea000383ffff */
.L_x_9484:
        /* <DEDUP_REMOVED lines=13> */
.L_x_12384:


//--------------------- .text._ZN7cutlass13device_kernelIN5flash11enable_sm90INS1_16FlashAttnFwdSm90INS1_25CollectiveMainloopFwdSm90ILi2EN4cute5tupleIJNS5_1CILi1EEES8_S8_EEENS6_IJNS7_ILi192EEENS7_ILi128EEENS7_ILi96EEEEEELi96ENS_12float_e4m3_tEfNS_4arch4Sm90ELb1ELb0ELb0ELb0ELb0ELb0ELb0ELb1ELb1ELb0ELb0ELb0EEENS1_21CollectiveEpilogueFwdINS6_IJSA_SC_SB_EEES9_NS_10bfloat16_tESG_Li384ELb0ELb0ELb0ELb1EEENS1_30DynamicPersistentTileSchedulerILi384ELi128ELb0ELb0ELb1EEEEEEEEEvNT_6ParamsE --------------------------
	.section	.text._ZN7cutlass13device_kernelIN5flash11enable_sm90INS1_16FlashAttnFwdSm90INS1_25CollectiveMainloopFwdSm90ILi2EN4cute5tupleIJNS5_1CILi1EEES8_S8_EEENS6_IJNS7_ILi192EEENS7_ILi128EEENS7_ILi96EEEEEELi96ENS_12float_e4m3_tEfNS_4arch4Sm90ELb1ELb0ELb0ELb0ELb0ELb0ELb0ELb1ELb1ELb0ELb0ELb0EEENS1_21CollectiveEpilogueFwdINS6_IJSA_SC_SB_EEES9_NS_10bfloat16_tESG_Li384ELb0ELb0ELb0ELb1EEENS1_30DynamicPersistentTileSchedulerILi384ELi128ELb0ELb0ELb1EEEEEEEEEvNT_6ParamsE,"ax",@progbits
	.align	128
.text._ZN7cutlass13device_kernelIN5flash11enable_sm90INS1_16FlashAttnFwdSm90INS1_25CollectiveMainloopFwdSm90ILi2EN4cute5tupleIJNS5_1CILi1EEES8_S8_EEENS6_IJNS7_ILi192EEENS7_ILi128EEENS7_ILi96EEEEEELi96ENS_12float_e4m3_tEfNS_4arch4Sm90ELb1ELb0ELb0ELb0ELb0ELb0ELb0ELb1ELb1ELb0ELb0ELb0EEENS1_21CollectiveEpilogueFwdINS6_IJSA_SC_SB_EEES9_NS_10bfloat16_tESG_Li384ELb0ELb0ELb0ELb1EEENS1_30DynamicPersistentTileSchedulerILi384ELi128ELb0ELb0ELb1EEEEEEEEEvNT_6ParamsE:
        .type           _ZN7cutlass13device_kernelIN5flash11enable_sm90INS1_16FlashAttnFwdSm90INS1_25CollectiveMainloopFwdSm90ILi2EN4cute5tupleIJNS5_1CILi1EEES8_S8_EEENS6_IJNS7_ILi192EEENS7_ILi128EEENS7_ILi96EEEEEELi96ENS_12float_e4m3_tEfNS_4arch4Sm90ELb1ELb0ELb0ELb0ELb0ELb0ELb0ELb1ELb1ELb0ELb0ELb0EEENS1_21CollectiveEpilogueFwdINS6_IJSA_SC_SB_EEES9_NS_10bfloat16_tESG_Li384ELb0ELb0ELb0ELb1EEENS1_30DynamicPersistentTileSchedulerILi384ELi128ELb0ELb0ELb1EEEEEEEEEvNT_6ParamsE,@function
        .size           _ZN7cutlass13device_kernelIN5flash11enable_sm90INS1_16FlashAttnFwdSm90INS1_25CollectiveMainloopFwdSm90ILi2EN4cute5tupleIJNS5_1CILi1EEES8_S8_EEENS6_IJNS7_ILi192EEENS7_ILi128EEENS7_ILi96EEEEEELi96ENS_12float_e4m3_tEfNS_4arch4Sm90ELb1ELb0ELb0ELb0ELb0ELb0ELb0ELb1ELb1ELb0ELb0ELb0EEENS1_21CollectiveEpilogueFwdINS6_IJSA_SC_SB_EEES9_NS_10bfloat16_tESG_Li384ELb0ELb0ELb0ELb1EEENS1_30DynamicPersistentTileSchedulerILi384ELi128ELb0ELb0ELb1EEEEEEEEEvNT_6ParamsE,(.L_x_12385 - _ZN7cutlass13device_kernelIN5flash11enable_sm90INS1_16FlashAttnFwdSm90INS1_25CollectiveMainloopFwdSm90ILi2EN4cute5tupleIJNS5_1CILi1EEES8_S8_EEENS6_IJNS7_ILi192EEENS7_ILi128EEENS7_ILi96EEEEEELi96ENS_12float_e4m3_tEfNS_4arch4Sm90ELb1ELb0ELb0ELb0ELb0ELb0ELb0ELb1ELb1ELb0ELb0ELb0EEENS1_21CollectiveEpilogueFwdINS6_IJSA_SC_SB_EEES9_NS_10bfloat16_tESG_Li384ELb0ELb0ELb0ELb1EEENS1_30DynamicPersistentTileSchedulerILi384ELi128ELb0ELb0ELb1EEEEEEEEEvNT_6ParamsE)
        .other          _ZN7cutlass13device_kernelIN5flash11enable_sm90INS1_16FlashAttnFwdSm90INS1_25CollectiveMainloopFwdSm90ILi2EN4cute5tupleIJNS5_1CILi1EEES8_S8_EEENS6_IJNS7_ILi192EEENS7_ILi128EEENS7_ILi96EEEEEELi96ENS_12float_e4m3_tEfNS_4arch4Sm90ELb1ELb0ELb0ELb0ELb0ELb0ELb0ELb1ELb1ELb0ELb0ELb0EEENS1_21CollectiveEpilogueFwdINS6_IJSA_SC_SB_EEES9_NS_10bfloat16_tESG_Li384ELb0ELb0ELb0ELb1EEENS1_30DynamicPersistentTileSchedulerILi384ELi128ELb0ELb0ELb1EEEEEEEEEvNT_6ParamsE,@"STO_CUDA_ENTRY STV_DEFAULT"
_ZN7cutlass13device_kernelIN5flash11enable_sm90INS1_16FlashAttnFwdSm90INS1_25CollectiveMainloopFwdSm90ILi2EN4cute5tupleIJNS5_1CILi1EEES8_S8_EEENS6_IJNS7_ILi192EEENS7_ILi128EEENS7_ILi96EEEEEELi96ENS_12float_e4m3_tEfNS_4arch4Sm90ELb1ELb0ELb0ELb0ELb0ELb0ELb0ELb1ELb1ELb0ELb0ELb0EEENS1_21CollectiveEpilogueFwdINS6_IJSA_SC_SB_EEES9_NS_10bfloat16_tESG_Li384ELb0ELb0ELb0ELb1EEENS1_30DynamicPersistentTileSchedulerILi384ELi128ELb0ELb0ELb1EEEEEEEEEvNT_6ParamsE:
        /* <DEDUP_REMOVED lines=23> */
.L_x_9486:
[----:B------:R-:W-:Y:S05]  /*0170*/  BSYNC B0 ;  /* 0x0000000000007941 */ /* 0x000fea0003800000 */
.L_x_9485:
[----:B------:R-:W-:Y:S01]  /*0180*/  VOTEU.ANY UP0, P0 ;  /* 0x00000000003f7886 */ /* 0x000fe20000000100 */
[----:B------:R-:W1:Y:S01]  /*0190*/  SHFL.IDX PT, R2, R0, RZ, 0x1f ;  /* 0x00001fff00027589 */ /* 0x000e6200000e0000 */
[----:B------:R-:W-:Y:S01]  /*01a0*/  UMOV UR4, 0x1 ;  /* 0x0000000100047882 */ /* 0x000fe20000000000 */
[----:B------:R-:W-:Y:S02]  /*01b0*/  VOTEU.ANY UP1, P0 ;  /* 0x00000000003f7886 */ /* 0x000fe40000020100 */
[----:B------:R-:W2:Y:S01]  /*01c0*/  @UP0 S2UR UR7, SR_CgaCtaId ;  /* 0x00000000000709c3 */ /* 0x000ea20000008800 */
[----:B------:R-:W-:Y:S01]  /*01d0*/  @UP0 UMOV UR6, 0x400 ;  /* 0x0000040000060882 */ /* 0x000fe20000000000 */
[----:B------:R-:W-:-:S04]  /*01e0*/  @UP0 UIADD3 UR4, -UR4, 0x100000, URZ ;  /* 0x0010000004040890 */ /* 0x000fc8000fffe13f */
[----:B------:R-:W-:Y:S02]  /*01f0*/  @UP0 USHF.L.U32 UR5, UR4, 0xb, URZ ;  /* 0x0000000b04050899 */ /* 0x000fe4000800063f */
[----:B------:R-:W-:Y:S01]  /*0200*/  @UP0 USHF.L.U32 UR4, UR4, 0x1, URZ ;  /* 0x0000000104040899 */ /* 0x000fe2000800063f */
[----:B-1----:R-:W-:Y:S02]  /*0210*/  ISETP.NE.AND P1, PT, R2, RZ, PT ;  /* 0x000000ff0200720c */ /* 0x002fe40003f25270 */
[----:B------:R-:W-:Y:S01]  /*0220*/  SHF.R.U32.HI R2, RZ, 0x7, R3 ;  /* 0x00000007ff027819 */ /* 0x000fe20000011603 */
[----:B--2---:R-:W-:Y:S01]  /*0230*/  @UP0 ULEA UR6, UR7, UR6, 0x18 ;  /* 0x0000000607060291 */ /* 0x004fe2000f8ec03f */
[----:B------:R-:W-:-:S04]  /*0240*/  VOTEU.ANY UP0, P0 ;  /* 0x00000000003f7886 */ /* 0x000fc80000000100 */
[----:B------:R-:W1:Y:S04]  /*0250*/  SHFL.IDX PT, R2, R2, RZ, 0x1f ;  /* 0x00001fff02027589 */ /* 0x000e6800000e0000 */
[----:B------:R-:W2:Y:S03]  /*0260*/  FENCE.VIEW.ASYNC.S ;  /* 0x00000000000073c6 */ /* 0x000ea60000000000 */
[----:B--2---:R2:W3:Y:S01]  /*0270*/  @UP0 SYNCS.EXCH.64 URZ, [UR6+0x19c00], UR4 ;  /* 0x019c0004063f05b2 */ /* 0x0044e20008000100 */
[----:B------:R2:W4:Y:S01]  /*0280*/  @UP1 SYNCS.EXCH.64 URZ, [UR6+0x19c20], UR4 ;  /* 0x019c2004063f15b2 */ /* 0x0005220008000100 */
[----:B------:R-:W-:Y:S05]  /*0290*/  @P1 BRA `(.L_x_9487) ;  /* 0x0000000000481947 */ /* 0x000fea0003800000 */
[----:B--2---:R-:W2:Y:S01]  /*02a0*/  S2UR UR5, SR_CgaCtaId ;  /* 0x00000000000579c3 */ /* 0x004ea20000008800 */
[----:B------:R-:W-:Y:S01]  /*02b0*/  UMOV UR4, 0x400 ;  /* 0x0000040000047882 */ /* 0x000fe20000000000 */
[----:B------:R-:W-:Y:S01]  /*02c0*/  UMOV UR6, 0x1 ;  /* 0x0000000100067882 */ /* 0x000fe20000000000 */
[----:B------:R-:W-:Y:S01]  /*02d0*/  UMOV UR9, 0x3 ;  /* 0x0000000300097882 */ /* 0x000fe20000000000 */
[----:B------:R-:W-:-:S04]  /*02e0*/  UIADD3 UR6, -UR6, 0x100000, URZ ;  /* 0x0010000006067890 */ /* 0x000fc8000fffe13f */
[----:B------:R-:W-:Y:S02]  /*02f0*/  USHF.L.U32 UR7, UR6, 0xb, URZ ;  /* 0x0000000b06077899 */ /* 0x000fe4000800063f */
[----:B------:R-:W-:Y:S01]  /*0300*/  USHF.L.U32 UR6, UR6, 0x1, URZ ;  /* 0x0000000106067899 */ /* 0x000fe2000800063f */
[----:B------:R-:W-:Y:S01]  /*0310*/  ELECT P0, URZ, PT ;  /* 0x00000000003f782f */ /* 0x000fe20003800000 */
[----:B--2---:R-:W-:Y:S02]  /*0320*/  ULEA UR8, UR5, UR4, 0x18 ;  /* 0x0000000405087291 */ /* 0x004fe4000f8ec03f */
[----:B------:R-:W-:-:S04]  /*0330*/  UIADD3 UR4, -UR9, 0x100000, URZ ;  /* 0x0010000009047890 */ /* 0x000fc8000fffe13f */
[----:B------:R-:W-:Y:S02]  /*0340*/  USHF.L.U32 UR5, UR4, 0xb, URZ ;  /* 0x0000000b04057899 */ /* 0x000fe4000800063f */
[----:B------:R-:W-:Y:S01]  /*0350*/  USHF.L.U32 UR4, UR4, 0x1, URZ ;  /* 0x0000000104047899 */ /* 0x000fe2000800063f */
[----:B------:R-:W2:Y:S03]  /*0360*/  FENCE.VIEW.ASYNC.S ;  /* 0x00000000000073c6 */ /* 0x000ea60000000000 */
[----:B--2---:R2:W1:Y:S08]  /*0370*/  SYNCS.EXCH.64 URZ, [UR8+0x19c30], UR6 ;  /* 0x019c3006083f75b2 */ /* 0x0044700008000100 */
[----:B------:R2:W1:Y:S01]  /*0380*/  SYNCS.EXCH.64 URZ, [UR8+0x19c40], UR4 ;  /* 0x019c4004083f75b2 */ /* 0x0004620008000100 */
[----:B------:R2:W1:Y:S01]  /*0390*/  SYNCS.EXCH.64 URZ, [UR8+0x19c38], UR6 ;  /* 0x019c3806083f75b2 */ /* 0x0004620008000100 */
[----:B------:R2:W1:Y:S01]  /*03a0*/  SYNCS.EXCH.64 URZ, [UR8+0x19c48], UR4 ;  /* 0x019c4804083f75b2 */ /* 0x0004620008000100 */
[----:B------:R-:W-:Y:S01]  /*03b0*/  NOP ;  /* 0x0000000000007918 */ /* 0x000fe20000000000 */
.L_x_9487:
[----:B------:R-:W5:Y:S01]  /*03c0*/  SHFL.IDX PT, R3, R0, RZ, 0x1f ;  /* 0x00001fff00037589 */ /* 0x000f6200000e0000 */
[----:B------:R-:W-:Y:S01]  /*03d0*/  NOP ;  /* 0x0000000000007918 */ /* 0x000fe20000000000 */
[----:B-----5:R-:W-:-:S13]  /*03e0*/  ISETP.NE.AND P0, PT, R3, RZ, PT ;  /* 0x000000ff0300720c */ /* 0x020fda0003f05270 */
[----:B------:R-:W-:Y:S05]  /*03f0*/  @P0 BRA `(.L_x_9488) ;  /* 0x0000000000480947 */ /* 0x000fea0003800000 */
[----:B--2---:R-:W2:Y:S01]  /*0400*/  S2UR UR5, SR_CgaCtaId ;  /* 0x00000000000579c3 */ /* 0x004ea20000008800 */
[----:B------:R-:W-:Y:S01]  /*0410*/  UMOV UR4, 0x400 ;  /* 0x0000040000047882 */ /* 0x000fe20000000000 */
[----:B------:R-:W-:Y:S01]  /*0420*/  UMOV UR6, 0x80 ;  /* 0x0000008000067882 */ /* 0x000fe20000000000 */
[----:B------:R-:W-:Y:S01]  /*0430*/  UMOV UR7, 0x180 ;  /* 0x0000018000077882 */ /* 0x000fe20000000000 */
[----:B------:R-:W-:Y:S01]  /*0440*/  ELECT P0, URZ, PT ;  /* 0x00000000003f782f */ /* 0x000fe20003800000 */
[----:B--2---:R-:W-:Y:S02]  /*0450*/  ULEA UR8, UR5, UR4, 0x18 ;  /* 0x0000000405087291 */ /* 0x004fe4000f8ec03f */
[----:B------:R-:W-:-:S04]  /*0460*/  UIADD3 UR4, -UR6, 0x100000, URZ ;  /* 0x0010000006047890 */ /* 0x000fc8000fffe13f */
[----:B------:R-:W-:Y:S02]  /*0470*/  USHF.L.U32 UR5, UR4, 0xb, URZ ;  /* 0x0000000b04057899 */ /* 0x000fe4000800063f */
[----:B------:R-:W-:Y:S02]  /*0480*/  USHF.L.U32 UR4, UR4, 0x1, URZ ;  /* 0x0000000104047899 */ /* 0x000fe4000800063f */
        /* <DEDUP_REMOVED lines=9> */
.L_x_9488:
[----:B------:R-:W5:Y:S01]  /*0520*/  SHFL.IDX PT, R3, R0, RZ, 0x1f ;  /* 0x00001fff00037589 */ /* 0x000f6200000e0000 */
[----:B------:R-:W-:Y:S01]  /*0530*/  NOP ;  /* 0x0000000000007918 */ /* 0x000fe20000000000 */
[----:B-----5:R-:W-:-:S13]  /*0540*/  ISETP.NE.AND P0, PT, R3, RZ, PT ;  /* 0x000000ff0300720c */ /* 0x020fda0003f05270 */
[----:B------:R-:W-:Y:S05]  /*0550*/  @P0 BRA `(.L_x_9489) ;  /* 0x0000000000380947 */ /* 0x000fea0003800000 */
[----:B--2---:R-:W2:Y:S01]  /*0560*/  S2UR UR5, SR_CgaCtaId ;  /* 0x00000000000579c3 */ /* 0x004ea20000008800 */
[----:B------:R-:W-:Y:S01]  /*0570*/  UMOV UR4, 0x400 ;  /* 0x0000040000047882 */ /* 0x000fe20000000000 */
[----:B------:R-:W-:Y:S01]  /*0580*/  UMOV UR7, 0x1 ;  /* 0x0000000100077882 */ /* 0x000fe20000000000 */
[----:B------:R-:W-:Y:S01]  /*0590*/  ELECT P0, URZ, PT ;  /* 0x00000000003f782f */ /* 0x000fe20003800000 */
[----:B--2---:R-:W-:Y:S02]  /*05a0*/  ULEA UR6, UR5, UR4, 0x18 ;  /* 0x0000000405067291 */ /* 0x004fe4000f8ec03f */
[----:B------:R-:W-:-:S04]  /*05b0*/  UIADD3 UR4, -UR7, 0x100000, URZ ;  /* 0x0010000007047890 */ /* 0x000fc8000fffe13f */
[----:B------:R-:W-:Y:S02]  /*05c0*/  USHF.L.U32 UR5, UR4, 0xb, URZ ;  /* 0x0000000b04057899 */ /* 0x000fe4000800063f */
[----:B------:R-:W-:Y:S01]  /*05d0*/  USHF.L.U32 UR4, UR4, 0x1, URZ ;  /* 0x0000000104047899 */ /* 0x000fe2000800063f */
[----:B------:R-:W2:Y:S11]  /*05e0*/  FENCE.VIEW.ASYNC.S ;  /* 0x00000000000073c6 */ /* 0x000eb60000000000 */
[----:B--2---:R2:W1:Y:S01]  /*05f0*/  SYNCS.EXCH.64 URZ, [UR6+0x19c70], UR4 ;  /* 0x019c7004063f75b2 */ /* 0x0044620008000100 */
[----:B------:R2:W1:Y:S01]  /*0600*/  SYNCS.EXCH.64 URZ, [UR6+0x19c80], UR4 ;  /* 0x019c8004063f75b2 */ /* 0x0004620008000100 */
[----:B------:R2:W1:Y:S01]  /*0610*/  SYNCS.EXCH.64 URZ, [UR6+0x19c78], UR4 ;  /* 0x019c7804063f75b2 */ /* 0x0004620008000100 */
[----:B------:R2:W1:Y:S01]  /*0620*/  SYNCS.EXCH.64 URZ, [UR6+0x19c88], UR4 ;  /* 0x019c8804063f75b2 */ /* 0x0004620008000100 */
[----:B------:R-:W-:Y:S01]  /*0630*/  NOP ;  /* 0x0000000000007918 */ /* 0x000fe20000000000 */
.L_x_9489:
        /* <DEDUP_REMOVED lines=22> */
.L_x_9490:
        /* <DEDUP_REMOVED lines=22> */
.L_x_9491:
[----:B-1----:R-:W-:Y:S01]  /*0900*/  ISETP.NE.AND P0, PT, R2, RZ, PT ;  /* 0x000000ff0200720c */ /* 0x002fe20003f05270 */
[----:B------:R-:W-:Y:S01]  /*0910*/  IMAD.MOV.U32 R2, RZ, RZ, 0x1 ;  /* 0x00000001ff027424 */ /* 0x000fe200078e00ff */
[----:B------:R-:W-:Y:S01]  /*0920*/  NOP ;  /* 0x0000000000007918 */ /* 0x000fe20000000000 */
[----:B------:R-:W-:-:S03]  /*0930*/  ULDC.64 UR46, c[0x0][0x208] ;  /* 0x00008200002e7ab9 */ /* 0x000fc60000000a00 */
[----:B------:R-:W-:-:S05]  /*0940*/  SEL R2, R2, 0x2, !P0 ;  /* 0x0000000202027807 */ /* 0x000fca0004000000 */
[----:B------:R1:W-:Y:S01]  /*0950*/  STL [R1], R2 ;  /* 0x0000000201007387 */ /* 0x0003e20000100800 */
[----:B---34-:R-:W-:Y:S06]  /*0960*/  BAR.SYNC.DEFER_BLOCKING 0x0 ;  /* 0x0000000000007b1d */ /* 0x018fec0000010000 */
[----:B------:R-:W-:Y:S05]  /*0970*/  @!P0 BRA `(.L_x_9492) ;  /* 0x00000090003c8947 */ /* 0x000fea0003800000 */
.L_x_9493:
[----:B------:R-:W-:-:S08]  /*0980*/  NOP ;  /* 0x0000000000007918 */ /* 0x000fd00000000000 */
[----:B------:R-:W3:Y:S02]  /*0990*/  USETMAXREG.TRY_ALLOC.CTAPOOL UP0, 0xa0 ;  /* 0x000000a0000079c8 */ /* 0x000ee40008000600 */
[----:B---3--:R-:W-:-:S13]  /*09a0*/  PLOP3.LUT P0, PT, PT, PT, UP0, 0x80, 0x0 ;  /* 0x000000000000781c */ /* 0x008fda0003f0f008 */
[----:B------:R-:W-:Y:S05]  /*09b0*/  @!P0 BRA `(.L_x_9493) ;  /* 0xfffffffc00f08947 */ /* 0x000fea000383ffff */
[----:B--2---:R-:W2:Y:S08]  /*09c0*/  S2UR UR7, SR_CTAID.X ;  /* 0x00000000000779c3 */ /* 0x004eb00000002500 */
[----:B------:R-:W-:Y:S08]  /*09d0*/  BAR.ARV 0x4, 0x200 ;  /* 0x0108000000007b1d */ /* 0x000ff00000002000 */
[----:B------:R-:W2:Y:S08]  /*09e0*/  LDC R0, c[0x0][0xda8] ;  /* 0x00036a00ff007b82 */ /* 0x000eb00000000800 */
[----:B------:R-:W-:Y:S06]  /*09f0*/  BAR.ARV 0x8, 0x1a0 ;  /* 0x0206800000007b1d */ /* 0x000fec0000002000 */
[----:B--2---:R-:W-:-:S13]  /*0a00*/  ISETP.LE.AND P0, PT, R0, UR7, PT ;  /* 0x0000000700007c0c */ /* 0x004fda000bf03270 */
[----:B------:R-:W-:Y:S05]  /*0a10*/  @P0 EXIT ;  /* 0x000000000000094d */ /* 0x000fea0003800000 */
[----:B------:R-:W2:Y:S01]  /*0a20*/  LDL.LU R12, [R1] ;  /* 0x00000000010c7983 */ /* 0x000ea20000300800 */
[----:B-1----:R-:W1:Y:S01]  /*0a30*/  S2R R2, SR_TID.X ;  /* 0x0000000000027919 */ /* 0x002e620000002100 */
[----:B------:R-:W3:Y:S08]  /*0a40*/  S2UR UR48, SR_CgaCtaId ;  /* 0x00000000003079c3 */ /* 0x000ef00000008800 */
[----:B------:R-:W4:Y:S01]  /*0a50*/  S2UR UR6, SR_SWINHI ;  /* 0x00000000000679c3 */ /* 0x000f220000002f00 */
[----:B-1----:R-:W-:-:S05]  /*0a60*/  VIADD R11, R2, 0xffffff80 ;  /* 0xffffff80020b7836 */ /* 0x002fca0000000000 */
[----:B------:R-:W-:-:S04]  /*0a70*/  SHF.R.S32.HI R0, RZ, 0x1f, R11 ;  /* 0x0000001fff007819 */ /* 0x000fc8000001140b */
[CC--:B------:R-:W-:Y:S02]  /*0a80*/  LEA.HI R2, R0.reuse, R11.reuse, RZ, 0x7 ;  /* 0x0000000b00027211 */ /* 0x0c0fe400078f38ff */
[----:B------:R-:W-:Y:S02]  /*0a90*/  LEA.HI R3, R0, R11, RZ, 0x4 ;  /* 0x0000000b00037211 */ /* 0x000fe400078f20ff */
[----:B------:R-:W-:Y:S02]  /*0aa0*/  LOP3.LUT R5, R2, 0xffffff80, RZ, 0xc0, !PT ;  /* 0xffffff8002057812 */ /* 0x000fe400078ec0ff */
[----:B------:R-:W-:-:S03]  /*0ab0*/  SHF.R.S32.HI R4, RZ, 0x4, R3 ;  /* 0x00000004ff047819 */ /* 0x000fc60000011403 */
[----:B------:R-:W-:Y:S01]  /*0ac0*/  IMAD.IADD R10, R11, 0x1, -R5 ;  /* 0x000000010b0a7824 */ /* 0x000fe200078e0a05 */
[----:B------:R-:W-:-:S04]  /*0ad0*/  LEA.HI R5, R3, R4, RZ, 0x1 ;  /* 0x0000000403057211 */ /* 0x000fc800078f08ff */
[----:B------:R-:W-:Y:S02]  /*0ae0*/  SHF.R.S32.HI R6, RZ, 0x1f, R10 ;  /* 0x0000001fff067819 */ /* 0x000fe4000001140a */
[----:B------:R-:W-:Y:S02]  /*0af0*/  LOP3.LUT R5, R5, 0x1ffffffe, RZ, 0xc0, !PT ;  /* 0x1ffffffe05057812 */ /* 0x000fe400078ec0ff */
[----:B------:R-:W-:Y:S02]  /*0b00*/  LEA.HI R7, R6, R10, RZ, 0x2 ;  /* 0x0000000a06077211 */ /* 0x000fe400078f10ff */
[----:B------:R-:W-:Y:S01]  /*0b10*/  SHF.R.S32.HI R13, RZ, 0x7, R2 ;  /* 0x00000007ff0d7819 */ /* 0x000fe20000011402 */
[----:B------:R-:W-:Y:S01]  /*0b20*/  IMAD.IADD R5, R4, 0x1, -R5 ;  /* 0x0000000104057824 */ /* 0x000fe200078e0a05 */
[----:B------:R-:W-:Y:S02]  /*0b30*/  LEA.HI R4, R0, R11, RZ, 0x5 ;  /* 0x0000000b00047211 */ /* 0x000fe400078f28ff */
[----:B------:R-:W-:Y:S01]  /*0b40*/  LOP3.LUT R3, R3, 0x7fffff0, RZ, 0xc0, !PT ;  /* 0x07fffff003037812 */ /* 0x000fe200078ec0ff */
[----:B------:R-:W-:Y:S01]  /*0b50*/  IMAD.HI R2, R13, 0x55555556, RZ ;  /* 0x555555560d027827 */ /* 0x000fe200078e02ff */
[----:B------:R-:W-:-:S02]  /*0b60*/  SHF.R.S32.HI R8, RZ, 0x2, R7 ;  /* 0x00000002ff087819 */ /* 0x000fc40000011407 */
[----:B------:R-:W-:Y:S01]  /*0b70*/  SHF.R.S32.HI R9, RZ, 0x1f, R7 ;  /* 0x0000001fff097819 */ /* 0x000fe20000011407 */
[----:B------:R-:W-:Y:S01]  /*0b80*/  IMAD.IADD R3, R11, 0x1, -R3 ;  /* 0x000000010b037824 */ /* 0x000fe200078e0a03 */
[----:B------:R-:W-:Y:S02]  /*0b90*/  SHF.R.S32.HI R14, RZ, 0x5, R4 ;  /* 0x00000005ff0e7819 */ /* 0x000fe40000011404 */
[----:B------:R-:W-:Y:S01]  /*0ba0*/  LEA.HI R9, R9, R8, RZ, 0x3 ;  /* 0x0000000809097211 */ /* 0x000fe200078f18ff */
[----:B------:R-:W-:Y:S01]  /*0bb0*/  UMOV UR39, 0x400 ;  /* 0x0000040000277882 */ /* 0x000fe20000000000 */
[----:B------:R-:W-:Y:S01]  /*0bc0*/  LEA.HI R2, R2, R2, RZ, 0x1 ;  /* 0x0000000202027211 */ /* 0x000fe200078f08ff */
[----:B---3--:R-:W-:Y:S01]  /*0bd0*/  ULEA UR39, UR48, UR39, 0x18 ;  /* 0x0000002730277291 */ /* 0x008fe2000f8ec03f */
[----:B------:R-:W-:Y:S01]  /*0be0*/  LOP3.LUT R9, R9, 0xfffffff8, RZ, 0xc0, !PT ;  /* 0xfffffff809097812 */ /* 0x000fe200078ec0ff */
[----:B------:R-:W-:Y:S01]  /*0bf0*/  IMAD R4, R14, 0x10, R3 ;  /* 0x000000100e047824 */ /* 0x000fe200078e0203 */
[----:B------:R-:W-:-:S02]  /*0c00*/  LEA.HI R6, R6, R10, RZ, 0x5 ;  /* 0x0000000a06067211 */ /* 0x000fc400078f28ff */
[----:B------:R-:W-:Y:S01]  /*0c10*/  LEA.HI R0, R0, R11, RZ, 0x2 ;  /* 0x0000000b00007211 */ /* 0x000fe200078f10ff */
[----:B------:R-:W-:Y:S01]  /*0c20*/  IMAD R23, R2, -0x3, R13 ;  /* 0xfffffffd02177824 */ /* 0x000fe200078e020d */
[----:B------:R-:W-:Y:S01]  /*0c30*/  SHF.R.S32.HI R6, RZ, 0x5, R6 ;  /* 0x00000005ff067819 */ /* 0x000fe20000011406 */
[----:B------:R-:W-:Y:S01]  /*0c40*/  IMAD R3, R4, 0x4, R5 ;  /* 0x0000000404037824 */ /* 0x000fe200078e0205 */
[----:B------:R-:W-:Y:S01]  /*0c50*/  LOP3.LUT R2, R0, 0x1ffffffc, RZ, 0xc0, !PT ;  /* 0x1ffffffc00027812 */ /* 0x000fe200078ec0ff */
[----:B------:R-:W-:Y:S01]  /*0c60*/  IMAD.IADD R9, R8, 0x1, -R9 ;  /* 0x0000000108097824 */ /* 0x000fe200078e0a09 */
[----:B------:R-:W-:Y:S01]  /*0c70*/  UMOV UR4, UR39 ;  /* 0x0000002700047c82 */ /* 0x000fe20008000000 */
[----:B----4-:R-:W-:Y:S01]  /*0c80*/  UMOV UR5, UR6 ;  /* 0x0000000600057c82 */ /* 0x010fe20008000000 */
[----:B------:R-:W-:Y:S01]  /*0c90*/  LOP3.LUT R22, R7, 0x7ffffffc, RZ, 0xc0, !PT ;  /* 0x7ffffffc07167812 */ /* 0x000fe200078ec0ff */
[----:B------:R-:W-:Y:S02]  /*0ca0*/  IMAD.U32 R18, RZ, RZ, UR4 ;  /* 0x00000004ff127e24 */ /* 0x000fe4000f8e00ff */
[----:B------:R-:W-:-:S02]  /*0cb0*/  IMAD.U32 R19, RZ, RZ, UR5 ;  /* 0x00000005ff137e24 */ /* 0x000fc4000f8e00ff */
[----:B------:R-:W-:Y:S02]  /*0cc0*/  IMAD.SHL.U32 R3, R3, 0x8, RZ ;  /* 0x0000000803037824 */ /* 0x000fe400078e00ff */
[----:B------:R-:W-:Y:S02]  /*0cd0*/  IMAD R6, R6, 0x10, R9 ;  /* 0x0000001006067824 */ /* 0x000fe400078e0209 */
[----:B------:R-:W-:Y:S01]  /*0ce0*/  IMAD.IADD R2, R11, 0x1, -R2 ;  /* 0x000000010b027824 */ /* 0x000fe200078e0a02 */
[----:B------:R-:W-:Y:S01]  /*0cf0*/  SHF.R.S32.HI R154, RZ, 0x2, R0 ;  /* 0x00000002ff9a7819 */ /* 0x000fe20000011400 */
[----:B------:R-:W-:Y:S01]  /*0d00*/  IMAD.WIDE R18, R3, 0x2, R18 ;  /* 0x0000000203127825 */ /* 0x000fe200078e0212 */
[----:B------:R-:W-:-:S03]  /*0d10*/  UMOV UR4, UR7 ;  /* 0x0000000700047c82 */ /* 0x000fc60008000000 */
[----:B------:R-:W-:Y:S02]  /*0d20*/  IMAD R23, R23, 0x40, R6 ;  /* 0x0000004017177824 */ /* 0x000fe400078e0206 */
[----:B------:R-:W-:Y:S02]  /*0d30*/  IMAD.MOV.U32 R157, RZ, RZ, RZ ;  /* 0x000000ffff9d7224 */ /* 0x000fe400078e00ff */
[----:B------:R-:W-:Y:S02]  /*0d40*/  IMAD.MOV.U32 R16, RZ, RZ, RZ ;  /* 0x000000ffff107224 */ /* 0x000fe400078e00ff */
[----:B------:R-:W-:Y:S02]  /*0d50*/  IMAD.SHL.U32 R152, R2, 0x8, RZ ;  /* 0x0000000802987824 */ /* 0x000fe400078e00ff */
[----:B------:R-:W-:Y:S01]  /*0d60*/  IMAD.IADD R22, R10, 0x1, -R22 ;  /* 0x000000010a167824 */ /* 0x000fe200078e0a16 */
[----:B------:R-:W-:Y:S01]  /*0d70*/  ULDC.64 UR36, c[0x0][0x198] ;  /* 0x0000660000247ab9 */ /* 0x000fe20000000a00 */
[----:B------:R-:W-:Y:S01]  /*0d80*/  UMOV UR38, URZ ;  /* 0x0000003f00267c82 */ /* 0x000fe20008000000 */
[----:B--2---:R-:W-:-:S07]  /*0d90*/  LOP3.LUT R17, R12, 0x1, RZ, 0xfc, !PT ;  /* 0x000000010c117812 */ /* 0x004fce00078efcff */
.L_x_9539:
        /* <DEDUP_REMOVED lines=11> */
[----:B--23--:R-:W-:Y:S05]  /*0e50*/  @!P0 BRA `(.L_x_9494) ;  /* 0x0000000000208947 */ /* 0x00cfea0003800000 */
        /* <DEDUP_REMOVED lines=8> */
.L_x_9494:
[----:B------:R-:W-:Y:S01]  /*0ee0*/  ULDC UR6, c[0x0][0xdc4] ;  /* 0x0003710000067ab9 */ /* 0x000fe20000000800 */
[----:B------:R-:W-:Y:S01]  /*0ef0*/  UMOV UR40, UR7 ;  /* 0x0000000700287c82 */ /* 0x000fe20008000000 */
[----:B------:R-:W-:-:S11]  /*0f00*/  UISETP.NE.AND UP0, UPT, UR6, 0x1, UPT ;  /* 0x000000010600788c */ /* 0x000fd6000bf05270 */
[----:B------:R-:W-:Y:S02]  /*0f10*/  @UP0 ULDC.64 UR10, c[0x0][0xdc8] ;  /* 0x00037200000a0ab9 */ /* 0x000fe40000000a00 */
[----:B------:R-:W-:-:S04]  /*0f20*/  UIMAD.WIDE.U32 UR4, UR7, UR10, URZ ;  /* 0x0000000a070472a5 */ /* 0x000fc8000f8e003f */
[----:B------:R-:W-:-:S04]  /*0f30*/  @UP0 USHF.R.U32.HI UR40, URZ, UR11, UR5 ;  /* 0x0000000b3f280299 */ /* 0x000fc80008011605 */
[----:B------:R-:W-:-:S12]  /*0f40*/  UIMAD UR4, UR40, UR6, URZ ;  /* 0x00000006280472a4 */ /* 0x000fd8000f8e023f */
.L_x_9495:
        /* <DEDUP_REMOVED lines=40> */
[----:B------:R-:W-:Y:S01]  /*11d0*/  @P0 SHF.R.S32.HI R7, RZ, 0x1f, R9 ;  /* 0x0000001fff070819 */ /* 0x000fe20000011409 */
[----:B------:R-:W4:Y:S02]  /*11e0*/  @P2 LDC R10, c[0x0][0x42c] ;  /* 0x00010b00ff0a2b82 */ /* 0x000f240000000800 */
        /* <DEDUP_REMOVED lines=12> */
[----:B------:R-:W-:-:S03]  /*12b0*/  @P1 IMAD.IADD R0, R7, 0x1, R9 ;  /* 0x0000000107001824 */ /* 0x000fc600078e0209 */
[----:B------:R-:W-:Y:S01]  /*12c0*/  @P0 LEA.HI.X R5, R2, R15, R3, 0x2, P3 ;  /* 0x0000000f02050211 */ /* 0x000fe200018f1403 */
[----:B------:R-:W-:Y:S01]  /*12d0*/  IMAD.MOV.U32 R3, RZ, RZ, 0x3f800000 ;  /* 0x3f800000ff037424 */ /* 0x000fe200078e00ff */
[----:B------:R-:W-:Y:S01]  /*12e0*/  @P1 LEA.HI.X R9, R6, R25, R0, 0x2, P4 ;  /* 0x0000001906091211 */ /* 0x000fe200020f1400 */
[----:B------:R-:W-:Y:S01]  /*12f0*/  IMAD.MOV.U32 R0, RZ, RZ, 0x3f800000 ;  /* 0x3f800000ff007424 */ /* 0x000fe200078e00ff */
[----:B------:R-:W2:Y:S03]  /*1300*/  LDC R2, c[0x0][0x288] ;  /* 0x0000a200ff027b82 */ /* 0x000ea60000000800 */
[----:B------:R-:W3:Y:S04]  /*1310*/  @P0 LDG.E R3, desc[UR46][R4.64] ;  /* 0x0000002e04030981 */ /* 0x000ee8000c1e1900 */
[----:B------:R5:W3:Y:S01]  /*1320*/  @P1 LDG.E R0, desc[UR46][R8.64] ;  /* 0x0000002e08001981 */ /* 0x000ae2000c1e1900 */
[----:B------:R-:W2:Y:S01]  /*1330*/  LDC R6, c[0x0][0x2e0] ;  /* 0x0000b800ff067b82 */ /* 0x000ea20000000800 */
[----:B------:R-:W-:Y:S01]  /*1340*/  ISETP.NE.U32.AND P0, PT, RZ, UR4, PT ;  /* 0x00000004ff007c0c */ /* 0x000fe2000bf05070 */
[----:B------:R-:W-:Y:S01]  /*1350*/  ULOP3.LUT UR4, URZ, UR40, URZ, 0x33, !UPT ;  /* 0x000000283f047292 */ /* 0x000fe2000f8e333f */
[----:B----4-:R-:W-:Y:S01]  /*1360*/  @P2 IMAD.HI.U32 R10, R10, UR43, RZ ;  /* 0x0000002b0a0a2c27 */ /* 0x010fe2000f8e00ff */
[----:B------:R-:W-:-:S02]  /*1370*/  CS2R R12, SRZ ;  /* 0x00000000000c7805 */ /* 0x000fc4000001ff00 */
[----:B------:R-:W-:Y:S01]  /*1380*/  ISETP.NE.AND.EX P0, PT, RZ, UR5, PT, P0 ;  /* 0x00000005ff007c0c */ /* 0x000fe2000bf05300 */
[----:B------:R-:W-:Y:S01]  /*1390*/  ULDC UR5, c[0x0][0xdac] ;  /* 0x00036b0000057ab9 */ /* 0x000fe20000000800 */
[----:B------:R-:W-:Y:S01]  /*13a0*/  IMAD.U32 R156, RZ, RZ, UR43 ;  /* 0x0000002bff9c7e24 */ /* 0x000fe2000f8e00ff */
[----:B------:R-:W-:Y:S01]  /*13b0*/  UIADD3 UR4, UR4, UR5, URZ ;  /* 0x0000000504047290 */ /* 0x000fe2000fffe03f */
[----:B-1----:R-:W-:Y:S01]  /*13c0*/  SEL R89, R89, 0x1, P0 ;  /* 0x0000000159597807 */ /* 0x002fe20000000000 */
[----:B-----5:R-:W1:Y:S01]  /*13d0*/  @P2 LDC R9, c[0x0][0x430] ;  /* 0x00010c00ff092b82 */ /* 0x020e620000000800 */
[----:B------:R-:W-:Y:S01]  /*13e0*/  PLOP3.LUT P0, PT, PT, PT, PT, 0x80, 0x0 ;  /* 0x000000000000781c */ /* 0x000fe20003f0f070 */
[----:B------:R-:W-:Y:S01]  /*13f0*/  UIMAD UR42, UR4, 0xc0, URZ ;  /* 0x000000c0042a78a4 */ /* 0x000fe2000f8e023f */
[----:B------:R-:W-:Y:S01]  /*1400*/  IMAD.MOV.U32 R135, RZ, RZ, RZ ;  /* 0x000000ffff877224 */ /* 0x000fe200078e00ff */
[----:B------:R-:W-:Y:S01]  /*1410*/  CS2R R14, SRZ ;  /* 0x00000000000e7805 */ /* 0x000fe2000001ff00 */
[----:B------:R-:W-:Y:S01]  /*1420*/  ULDC UR4, c[0x0][0x988] ;  /* 0x0002620000047ab9 */ /* 0x000fe20000000800 */
[----:B--2---:R-:W-:-:S02]  /*1430*/  IADD3 R2, -R2, 0x13f, RZ ;  /* 0x0000013f02027810 */ /* 0x004fc40007ffe1ff */
[----:B------:R-:W-:Y:S02]  /*1440*/  CS2R R20, SRZ ;  /* 0x0000000000147805 */ /* 0x000fe4000001ff00 */
[----:B------:R-:W-:Y:S02]  /*1450*/  CS2R R24, SRZ ;  /* 0x0000000000187805 */ /* 0x000fe4000001ff00 */
[----:B------:R-:W-:Y:S02]  /*1460*/  CS2R R26, SRZ ;  /* 0x00000000001a7805 */ /* 0x000fe4000001ff00 */
[----:B------:R-:W-:Y:S02]  /*1470*/  CS2R R28, SRZ ;  /* 0x00000000001c7805 */ /* 0x000fe4000001ff00 */
[----:B------:R-:W-:Y:S02]  /*1480*/  CS2R R30, SRZ ;  /* 0x00000000001e7805 */ /* 0x000fe4000001ff00 */
[----:B------:R-:W-:-:S02]  /*1490*/  CS2R R32, SRZ ;  /* 0x0000000000207805 */ /* 0x000fc4000001ff00 */
[----:B------:R-:W-:Y:S01]  /*14a0*/  CS2R R34, SRZ ;  /* 0x0000000000227805 */ /* 0x000fe2000001ff00 */
[CC--:B------:R-:W-:Y:S01]  /*14b0*/  IMAD R4, R89.reuse, R6.reuse, R2 ;  /* 0x0000000659047224 */ /* 0x0c0fe200078e0202 */
[----:B------:R-:W-:Y:S01]  /*14c0*/  CS2R R36, SRZ ;  /* 0x0000000000247805 */ /* 0x000fe2000001ff00 */
[----:B------:R-:W-:Y:S01]  /*14d0*/  IMAD R2, R89, R6, 0x7f ;  /* 0x0000007f59027424 */ /* 0x000fe200078e0206 */
[----:B------:R-:W-:Y:S01]  /*14e0*/  CS2R R38, SRZ ;  /* 0x0000000000267805 */ /* 0x000fe2000001ff00 */
[----:B------:R-:W-:Y:S01]  /*14f0*/  VIADD R4, R4, UR42 ;  /* 0x0000002a04047c36 */ /* 0x000fe20008000000 */
[----:B------:R-:W-:Y:S02]  /*1500*/  CS2R R40, SRZ ;  /* 0x0000000000287805 */ /* 0x000fe4000001ff00 */
[----:B------:R-:W-:Y:S02]  /*1510*/  CS2R R42, SRZ ;  /* 0x00000000002a7805 */ /* 0x000fe4000001ff00 */
[----:B------:R-:W-:-:S02]  /*1520*/  SHF.R.S32.HI R5, RZ, 0x1f, R2 ;  /* 0x0000001fff057819 */ /* 0x000fc40000011402 */
[----:B------:R-:W-:Y:S02]  /*1530*/  CS2R R44, SRZ ;  /* 0x00000000002c7805 */ /* 0x000fe4000001ff00 */
[----:B------:R-:W-:Y:S02]  /*1540*/  SHF.R.S32.HI R7, RZ, 0x1f, R4 ;  /* 0x0000001fff077819 */ /* 0x000fe40000011404 */
[----:B------:R-:W-:Y:S02]  /*1550*/  CS2R R46, SRZ ;  /* 0x00000000002e7805 */ /* 0x000fe4000001ff00 */
[----:B------:R-:W-:Y:S02]  /*1560*/  LEA.HI R5, R5, R2, RZ, 0x7 ;  /* 0x0000000205057211 */ /* 0x000fe400078f38ff */
[----:B------:R-:W-:Y:S02]  /*1570*/  CS2R R48, SRZ ;  /* 0x0000000000307805 */ /* 0x000fe4000001ff00 */
[----:B------:R-:W-:-:S02]  /*1580*/  LEA.HI R7, R7, R4, RZ, 0x7 ;  /* 0x0000000407077211 */ /* 0x000fc400078f38ff */
[----:B------:R-:W-:Y:S02]  /*1590*/  CS2R R50, SRZ ;  /* 0x0000000000327805 */ /* 0x000fe4000001ff00 */
[----:B------:R-:W-:Y:S02]  /*15a0*/  SHF.R.S32.HI R5, RZ, 0x7, R5 ;  /* 0x00000007ff057819 */ /* 0x000fe40000011405 */
[----:B------:R-:W-:Y:S02]  /*15b0*/  CS2R R52, SRZ ;  /* 0x0000000000347805 */ /* 0x000fe4000001ff00 */
[----:B------:R-:W-:Y:S02]  /*15c0*/  SHF.R.S32.HI R88, RZ, 0x7, R7 ;  /* 0x00000007ff587819 */ /* 0x000fe40000011407 */
[----:B------:R-:W-:Y:S02]  /*15d0*/  CS2R R6, SRZ ;  /* 0x0000000000067805 */ /* 0x000fe4000001ff00 */
[----:B-1----:R-:W-:-:S02]  /*15e0*/  @P2 SHF.R.U32.HI R156, RZ, R9, R10 ;  /* 0x00000009ff9c2219 */ /* 0x002fc4000001160a */
[----:B------:R-:W-:Y:S02]  /*15f0*/  CS2R R8, SRZ ;  /* 0x0000000000087805 */ /* 0x000fe4000001ff00 */
[----:B------:R-:W-:Y:S02]  /*1600*/  VIMNMX R88, R5, R88, PT ;  /* 0x0000005805587248 */ /* 0x000fe40003fe0100 */
[----:B------:R-:W-:Y:S02]  /*1610*/  CS2R R4, SRZ ;  /* 0x0000000000047805 */ /* 0x000fe4000001ff00 */
[----:B------:R-:W-:Y:S02]  /*1620*/  CS2R R10, SRZ ;  /* 0x00000000000a7805 */ /* 0x000fe4000001ff00 */
[----:B------:R-:W-:Y:S02]  /*1630*/  CS2R R54, SRZ ;  /* 0x0000000000367805 */ /* 0x000fe4000001ff00 */
[----:B------:R-:W-:-:S02]  /*1640*/  ISETP.GE.AND P1, PT, R88, 0x1, PT ;  /* 0x000000015800780c */ /* 0x000fc40003f26270 */
[----:B------:R-:W-:Y:S01]  /*1650*/  CS2R R56, SRZ ;  /* 0x0000000000387805 */ /* 0x000fe2000001ff00 */
[----:B------:R-:W-:Y:S02]  /*1660*/  IMAD.MOV.U32 R58, RZ, RZ, RZ ;  /* 0x000000ffff3a7224 */ /* 0x000fe400078e00ff */
[----:B---3--:R-:W-:-:S04]  /*1670*/  FMUL.FTZ R0, R3, R0 ;  /* 0x0000000003007220 */ /* 0x008fc80000410000 */
[----:B------:R-:W-:-:S04]  /*1680*/  FMUL.FTZ R2, R0, UR4 ;  /* 0x0000000400027c20 */ /* 0x000fc80008410000 */
[----:B------:R-:W-:Y:S05]  /*1690*/  @!P1 BRA `(.L_x_9496) ;  /* 0x0000006c00c49947 */ /* 0x000fea0003800000 */
[----:B------:R-:W1:Y:S02]  /*16a0*/  S2R R59, SR_TID.X ;  /* 0x00000000003b7919 */ /* 0x000e640000002100 */
[----:B-1----:R-:W-:-:S05]  /*16b0*/  VIADD R60, R59, 0xffffff80 ;  /* 0xffffff803b3c7836 */ /* 0x002fca0000000000 */
[----:B------:R-:W-:-:S04]  /*16c0*/  SHF.R.S32.HI R59, RZ, 0x1f, R60 ;  /* 0x0000001fff3b7819 */ /* 0x000fc8000001143c */
[----:B------:R-:W-:-:S04]  /*16d0*/  LEA.HI R59, R59, R60, RZ, 0x7 ;  /* 0x0000003c3b3b7211 */ /* 0x000fc800078f38ff */
[----:B------:R-:W-:-:S05]  /*16e0*/  SHF.R.S32.HI R59, RZ, 0x7, R59 ;  /* 0x00000007ff3b7819 */ /* 0x000fca000001143b */
        /* <DEDUP_REMOVED lines=28> */
.L_x_9497:
[----:B------:R-:W-:Y:S02]  /*18b0*/  LEA.HI R0, R157, R157, RZ, 0x1 ;  /* 0x0000009d9d007211 */ /* 0x000fe400078f08ff */
[----:B------:R-:W-:Y:S02]  /*18c0*/  ISETP.NE.AND P1, PT, R17, 0x3, PT ;  /* 0x000000031100780c */ /* 0x000fe40003f25270 */
[----:B------:R-:W-:-:S05]  /*18d0*/  LOP3.LUT R0, R0, 0xfffffffe, RZ, 0xc0, !PT ;  /* 0xfffffffe00007812 */ /* 0x000fca00078ec0ff */
[----:B------:R-:W-:-:S05]  /*18e0*/  IMAD.IADD R0, R157, 0x1, -R0 ;  /* 0x000000019d007824 */ /* 0x000fca00078e0a00 */
[----:B------:R-:W-:-:S04]  /*18f0*/  SHF.L.U32 R0, R0, 0x1f, RZ ;  /* 0x0000001f00007819 */ /* 0x000fc800000006ff */
[----:B------:R-:W1:Y:S02]  /*1900*/  SYNCS.PHASECHK.TRANS64.TRYWAIT P0, [UR39+0x19c00], R0 ;  /* 0x019c0000ff0075a7 */ /* 0x000e640008000167 */
[----:B-1----:R-:W-:Y:S05]  /*1910*/  @!P0 BRA `(.L_x_9498) ;  /* 0x000000b400ac8947 */ /* 0x002fea0003800000 */
.L_x_9613:
[----:B------:R-:W-:Y:S05]  /*1920*/  @!P1 BRA `(.L_x_9499) ;  /* 0x0000000000049947 */ /* 0x000fea0003800000 */
[----:B------:R-:W-:Y:S01]  /*1930*/  BPT.TRAP 0x1 ;  /* 0x000000040000795c */ /* 0x000fe20000300000 */
.L_x_9499:
[----:B------:R-:W-:Y:S01]  /*1940*/  IMAD.U32 R4, RZ, RZ, UR38 ;  /* 0x00000026ff047e24 */ /* 0x000fe2000f8e00ff */
[----:B-1----:R-:W-:-:S04]  /*1950*/  SHF.L.U32 R3, R16, 0x1f, RZ ;  /* 0x0000001f10037819 */ /* 0x002fc800000006ff */
[----:B------:R-:W-:-:S04]  /*1960*/  LEA R4, R4, UR39, 0x3 ;  /* 0x0000002704047c11 */ /* 0x000fc8000f8e18ff */
[----:B------:R1:W2:Y:S01]  /*1970*/  SYNCS.PHASECHK.TRANS64.TRYWAIT P2, [R4+URZ+0x19c30], R3 ;  /* 0x019c3003040075a7 */ /* 0x0002a2000804017f */
[----:B------:R-:W-:Y:S05]  /*1980*/  @!P1 BRA `(.L_x_9500) ;  /* 0x0000000000049947 */ /* 0x000fea0003800000 */
[----:B------:R-:W-:Y:S01]  /*1990*/  BPT.TRAP 0x1 ;  /* 0x000000040000795c */ /* 0x000fe20000300000 */
.L_x_9500:
[----:B------:R-:W3:Y:S01]  /*19a0*/  S2R R0, SR_TID.X ;  /* 0x0000000000007919 */ /* 0x000ee20000002100 */
[----:B------:R-:W-:Y:S01]  /*19b0*/  IMAD.MOV.U32 R135, RZ, RZ, RZ ;  /* 0x000000ffff877224 */ /* 0x000fe200078e00ff */
[----:B---3--:R-:W-:Y:S01]  /*19c0*/  LOP3.LUT P0, RZ, R0, 0x7f, RZ, 0xc0, !PT ;  /* 0x0000007f00ff7812 */ /* 0x008fe2000780c0ff */
[----:B--2---:R-:W-:-:S12]  /*19d0*/  @P2 BRA `(.L_x_9501) ;  /* 0x0000000000082947 */ /* 0x004fd80003800000 */
[----:B------:R-:W2:Y:S02]  /*19e0*/  SYNCS.PHASECHK.TRANS64.TRYWAIT P2, [R4+URZ+0x19c30], R3 ;  /* 0x019c3003040075a7 */ /* 0x000ea4000804017f */
[----:B--2---:R-:W-:Y:S05]  /*19f0*/  @!P2 BRA `(.L_x_9502) ;  /* 0x000000b4008ca947 */ /* 0x004fea0003800000 */
.L_x_9501:
[----:B------:R-:W-:Y:S05]  /*1a00*/  WARPSYNC.ALL ;  /* 0x0000000000007948 */ /* 0x000fea0003800000 */
[----:B------:R-:W-:Y:S01]  /*1a10*/  UIADD3 UR4, UR39, 0x13800, URZ ;  /* 0x0001380027047890 */ /* 0x000fe2000fffe03f */
[----:B------:R-:W-:Y:S01]  /*1a20*/  WARPGROUP.ARRIVE ;  /* 0x00000000000079c5 */ /* 0x000fe20000000000 */
[----:B------:R-:W-:Y:S01]  /*1a30*/  ULOP3.LUT UR12, UR41, 0x10000, URZ, 0xfc, !UPT ;  /* 0x00010000290c7892 */ /* 0x000fe2000f8efc3f */
[----:B------:R-:W3:Y:S01]  /*1a40*/  LDC R8, c[0x0][0x2e0] ;  /* 0x0000b800ff087b82 */ /* 0x000ee20000000800 */
[----:B------:R-:W-:Y:S01]  /*1a50*/  USHF.R.U32.HI UR4, URZ, 0x4, UR4 ;  /* 0x000000043f047899 */ /* 0x000fe20008011604 */
[----:B-12---:R-:W-:Y:S01]  /*1a60*/  IMAD.MOV.U32 R3, RZ, RZ, -0x80 ;  /* 0xffffff80ff037424 */ /* 0x006fe200078e00ff */
[----:B------:R-:W-:Y:S01]  /*1a70*/  UMOV UR13, 0xc0000010 ;  /* 0xc0000010000d7882 */ /* 0x000fe20000000000 */
[----:B------:R-:W-:Y:S01]  /*1a80*/  UMOV UR15, 0xc0000010 ;  /* 0xc0000010000f7882 */ /* 0x000fe20000000000 */
[----:B------:R-:W-:Y:S01]  /*1a90*/  ULOP3.LUT UR4, UR4, 0x3fff, URZ, 0xc0, !UPT ;  /* 0x00003fff04047892 */ /* 0x000fe2000f8ec03f */
[----:B------:R-:W-:Y:S01]  /*1aa0*/  IMAD R0, R88, R3, 0x80 ;  /* 0x0000008058007424 */ /* 0x000fe200078e0203 */
[----:B------:R-:W-:Y:S01]  /*1ab0*/  UMOV UR5, 0xc0000010 ;  /* 0xc000001000057882 */ /* 0x000fe20000000000 */
[----:B------:R-:W-:Y:S01]  /*1ac0*/  UMOV UR7, 0xc0000010 ;  /* 0xc000001000077882 */ /* 0x000fe20000000000 */
[----:B------:R-:W-:Y:S01]  /*1ad0*/  ULOP3.LUT UR16, UR4, 0x10000, URZ, 0xfc, !UPT ;  /* 0x0001000004107892 */ /* 0x000fe2000f8efc3f */
[----:B------:R-:W1:Y:S01]  /*1ae0*/  LDC R6, c[0x0][0x288] ;  /* 0x0000a200ff067b82 */ /* 0x000e620000000800 */
[----:B------:R-:W-:Y:S01]  /*1af0*/  UIADD3 UR4, UR12, 0x180, URZ ;  /* 0x000001800c047890 */ /* 0x000fe2000fffe03f */
[----:B------:R-:W-:Y:S01]  /*1b00*/  VIADD R11, R23, UR42 ;  /* 0x0000002a170b7c36 */ /* 0x000fe20008000000 */
[----:B------:R-:W-:Y:S01]  /*1b10*/  UIMAD UR14, UR38, 0x300, UR16 ;  /* 0x00000300260e78a4 */ /* 0x000fe2000f8e0210 */
[----:B------:R-:W-:Y:S01]  /*1b20*/  @!P0 VIADD R4, R4, 0x19c40 ;  /* 0x00019c4004048836 */ /* 0x000fe20000000000 */
[----:B------:R-:W-:Y:S01]  /*1b30*/  UIADD3 UR8, UR12, 0x300, URZ ;  /* 0x000003000c087890 */ /* 0x000fe2000fffe03f */
[--C-:B------:R-:W-:Y:S01]  /*1b40*/  IMAD.MOV.U32 R134, RZ, RZ, R135.reuse ;  /* 0x000000ffff867224 */ /* 0x100fe200078e0087 */
[----:B------:R-:W-:Y:S01]  /*1b50*/  UIADD3 UR6, UR14, 0x100, URZ ;  /* 0x000001000e067890 */ /* 0x000fe2000fffe03f */
[----:B------:R-:W-:Y:S01]  /*1b60*/  IMAD.MOV.U32 R133, RZ, RZ, R135 ;  /* 0x000000ffff857224 */ /* 0x000fe200078e0087 */
[----:B------:R-:W-:Y:S01]  /*1b70*/  UIADD3 UR10, UR14, 0x200, URZ ;  /* 0x000002000e0a7890 */ /* 0x000fe2000fffe03f */
[----:B------:R-:W-:Y:S01]  /*1b80*/  @!P0 PRMT R4, RZ, 0x654, R4 ;  /* 0x00000654ff048816 */ /* 0x000fe20000000004 */
[----:B------:R-:W-:Y:S01]  /*1b90*/  UMOV UR9, 0xc0000010 ;  /* 0xc000001000097882 */ /* 0x000fe20000000000 */
[----:B------:R-:W-:Y:S01]  /*1ba0*/  QGMMA.64x128x32.F32.E4M3.E4M3 R24, gdesc[UR12], RZ, !UPT, gsb0 ;  /* 0x01e000000c1879f3 */ /* 0x000fe2000c0008ff */
[----:B------:R-:W-:Y:S01]  /*1bb0*/  UMOV UR11, 0xc0000010 ;  /* 0xc0000010000b7882 */ /* 0x000fe20000000000 */
[----:B---3--:R-:W-:-:S02]  /*1bc0*/  IMAD R3, R89, R8, R0 ;  /* 0x0000000859037224 */ /* 0x008fc400078e0200 */
[----:B------:R-:W-:Y:S02]  /*1bd0*/  IMAD.MOV.U32 R132, RZ, RZ, R135 ;  /* 0x000000ffff847224 */ /* 0x000fe400078e0087 */
[----:B------:R-:W-:Y:S02]  /*1be0*/  IMAD R90, R22, -0x2, R3 ;  /* 0xfffffffe165a7824 */ /* 0x000fe400078e0203 */
[--C-:B------:R-:W-:Y:S02]  /*1bf0*/  IMAD.MOV.U32 R131, RZ, RZ, R135.reuse ;  /* 0x000000ffff837224 */ /* 0x100fe400078e0087 */
[--C-:B------:R-:W-:Y:S01]  /*1c00*/  IMAD.MOV.U32 R130, RZ, RZ, R135.reuse ;  /* 0x000000ffff827224 */ /* 0x100fe200078e0087 */
[--C-:B-1----:R-:W-:Y:S01]  /*1c10*/  IADD3 R5, R3, 0x1, -R6.reuse ;  /* 0x0000000103057810 */ /* 0x102fe20007ffe806 */
[----:B------:R-:W-:Y:S02]  /*1c20*/  IMAD R89, R89, R8, -R6 ;  /* 0x0000000859597224 */ /* 0x000fe400078e0a06 */
[----:B------:R-:W-:-:S02]  /*1c30*/  IMAD.MOV.U32 R129, RZ, RZ, R135 ;  /* 0x000000ffff817224 */ /* 0x000fc400078e0087 */
[----:B------:R-:W-:Y:S02]  /*1c40*/  IMAD R10, R22, -0x2, R5 ;  /* 0xfffffffe160a7824 */ /* 0x000fe400078e0205 */
[----:B------:R-:W-:Y:S02]  /*1c50*/  VIADD R89, R89, UR42 ;  /* 0x0000002a59597c36 */ /* 0x000fe40008000000 */
[----:B------:R-:W-:Y:S01]  /*1c60*/  IMAD.MOV.U32 R128, RZ, RZ, R135 ;  /* 0x000000ffff807224 */ /* 0x000fe200078e0087 */
[----:B------:R-:W-:Y:S01]  /*1c70*/  IADD3 R3, R10, 0x8, R11 ;  /* 0x000000080a037810 */ /* 0x000fe20007ffe00b */
[--C-:B------:R-:W-:Y:S02]  /*1c80*/  IMAD.MOV.U32 R127, RZ, RZ, R135.reuse ;  /* 0x000000ffff7f7224 */ /* 0x100fe400078e0087 */
[--C-:B------:R-:W-:Y:S01]  /*1c90*/  IMAD.MOV.U32 R126, RZ, RZ, R135.reuse ;  /* 0x000000ffff7e7224 */ /* 0x100fe200078e0087 */
[----:B------:R-:W-:Y:S01]  /*1ca0*/  VIMNMX R0, R90, R3, PT ;  /* 0x000000035a007248 */ /* 0x000fe20003fe0100 */
[----:B------:R-:W-:-:S02]  /*1cb0*/  IMAD.MOV.U32 R125, RZ, RZ, R135 ;  /* 0x000000ffff7d7224 */ /* 0x000fc400078e0087 */
[--C-:B------:R-:W-:Y:S01]  /*1cc0*/  IMAD.MOV.U32 R124, RZ, RZ, R135.reuse ;  /* 0x000000ffff7c7224 */ /* 0x100fe200078e0087 */
[C---:B------:R-:W-:Y:S01]  /*1cd0*/  ISETP.GT.AND P2, PT, R0.reuse, RZ, PT ;  /* 0x000000ff0000720c */ /* 0x040fe20003f44270 */
[--C-:B------:R-:W-:Y:S01]  /*1ce0*/  IMAD.MOV.U32 R123, RZ, RZ, R135.reuse ;  /* 0x000000ffff7b7224 */ /* 0x100fe200078e0087 */
[C---:B------:R-:W-:Y:S01]  /*1cf0*/  ISETP.GT.AND P3, PT, R0.reuse, 0x1, PT ;  /* 0x000000010000780c */ /* 0x040fe20003f64270 */
[--C-:B------:R-:W-:Y:S01]  /*1d00*/  IMAD.MOV.U32 R122, RZ, RZ, R135.reuse ;  /* 0x000000ffff7a7224 */ /* 0x100fe200078e0087 */
[----:B------:R-:W-:Y:S01]  /*1d10*/  ISETP.GT.AND P4, PT, R0, 0x8, PT ;  /* 0x000000080000780c */ /* 0x000fe20003f84270 */
        /* <DEDUP_REMOVED lines=117> */
[----:B------:R-:W-:Y:S01]  /*2470*/  VIADDMNMX R75, R11, R10, R90, PT ;  /* 0x0000000a0b4b7246 */ /* 0x000fe2000380015a */
[----:B------:R-:W-:Y:S01]  /*2480*/  IMAD.MOV.U32 R90, RZ, RZ, R135 ;  /* 0x000000ffff5a7224 */ /* 0x000fe200078e0087 */
[----:B------:R-:W-:Y:S02]  /*2490*/  FMNMX.FTZ R31, R87, R0, !PT ;  /* 0x00000000571f7209 */ /* 0x000fe40007810000 */
[----:B------:R-:W-:-:S02]  /*24a0*/  ISETP.GT.AND P3, PT, R75, 0x1, PT ;  /* 0x000000014b00780c */ /* 0x000fc40003f64270 */
[----:B------:R-:W-:Y:S01]  /*24b0*/  ISETP.GT.AND P4, PT, R75, 0x8, PT ;  /* 0x000000084b00780c */ /* 0x000fe20003f84270 */
[----:B------:R-:W2:Y:S02]  /*24c0*/  SHFL.BFLY PT, R0, R31, 0x2, 0x1f ;  /* 0x0c401f001f007f89 */ /* 0x000ea400000e0000 */
[----:B--2---:R-:W-:Y:S02]  /*24d0*/  FMNMX.FTZ R35, R31, R0, !PT ;  /* 0x000000001f237209 */ /* 0x004fe40007810000 */
[----:B------:R-:W-:Y:S02]  /*24e0*/  FSEL R31, R25, -INF , P3 ;  /* 0xff800000191f7808 */ /* 0x000fe40001800000 */
[----:B------:R-:W-:Y:S01]  /*24f0*/  FSEL R25, R28, -INF , P4 ;  /* 0xff8000001c197808 */ /* 0x000fe20002000000 */
[----:B------:R-:W2:Y:S01]  /*2500*/  SHFL.BFLY PT, R0, R35, 0x1, 0x1f ;  /* 0x0c201f0023007f89 */ /* 0x000ea200000e0000 */
[----:B------:R-:W-:Y:S02]  /*2510*/  ISETP.GT.AND P3, PT, R75, 0x10, PT ;  /* 0x000000104b00780c */ /* 0x000fe40003f64270 */
[----:B--2---:R-:W-:-:S02]  /*2520*/  FMNMX.FTZ R0, R35, R0, !PT ;  /* 0x0000000023007209 */ /* 0x004fc40007810000 */
[----:B------:R-:W-:Y:S02]  /*2530*/  FSEL R35, R32, -INF , P3 ;  /* 0xff80000020237808 */ /* 0x000fe40001800000 */
[----:B------:R-:W-:Y:S01]  /*2540*/  FSETP.NEU.FTZ.AND P2, PT, R0, -INF , PT ;  /* 0xff8000000000780b */ /* 0x000fe20003f5d000 */
[----:B------:R-:W-:-:S01]  /*2550*/  FFMA.FTZ R7, R2, R0, -8 ;  /* 0xc100000002077423 */ /* 0x000fc20000010000 */
[----:B------:R-:W-:-:S04]  /*2560*/  ISETP.GT.AND P3, PT, R75, 0x18, PT ;  /* 0x000000184b00780c */ /* 0x000fc80003f64270 */
[----:B------:R-:W-:Y:S02]  /*2570*/  FSEL R7, R7, RZ, P2 ;  /* 0x000000ff07077208 */ /* 0x000fe40001000000 */
[----:B------:R-:W-:Y:S02]  /*2580*/  ISETP.GT.AND P2, PT, R75, RZ, PT ;  /* 0x000000ff4b00720c */ /* 0x000fe40003f44270 */
[----:B------:R-:W-:Y:S01]  /*2590*/  FSEL R39, R36, -INF , P3 ;  /* 0xff80000024277808 */ /* 0x000fe20001800000 */
        /* <DEDUP_REMOVED lines=63> */
[----:B------:R-:W-:Y:S01]  /*2990*/  FMNMX.FTZ R24, R71, R24, !PT ;  /* 0x0000001847187209 */ /* 0x000fe20007810000 */
[----:B------:R-:W-:Y:S01]  /*29a0*/  IMAD.MOV.U32 R92, RZ, RZ, R135 ;  /* 0x000000ffff5c7224 */ /* 0x000fe200078e0087 */
[----:B------:R-:W-:-:S02]  /*29b0*/  ISETP.GT.AND P2, PT, R75, 0x39, PT ;  /* 0x000000394b00780c */ /* 0x000fc40003f44270 */
[----:B------:R-:W-:Y:S02]  /*29c0*/  FSEL R79, R52, -INF , P3 ;  /* 0xff800000344f7808 */ /* 0x000fe40001800000 */
[----:B------:R-:W-:Y:S01]  /*29d0*/  FMNMX.FTZ R28, R49, R24, !PT ;  /* 0x00000018311c7209 */ /* 0x000fe20007810000 */
[----:B------:R2:W3:Y:S01]  /*29e0*/  MUFU.EX2 R10, R94 ;  /* 0x0000005e000a7308 */ /* 0x0004e20000000800 */
[----:B------:R-:W-:Y:S02]  /*29f0*/  ISETP.GT.AND P3, PT, R75, 0x40, PT ;  /* 0x000000404b00780c */ /* 0x000fe40003f64270 */
[----:B------:R-:W-:Y:S02]  /*2a00*/  FSEL R53, R53, -INF , P2 ;  /* 0xff80000035357808 */ /* 0x000fe40001000000 */
[----:B------:R-:W-:Y:S02]  /*2a10*/  FMNMX.FTZ R28, R79, R28, !PT ;  /* 0x0000001c4f1c7209 */ /* 0x000fe40007810000 */
        /* <DEDUP_REMOVED lines=9> */
[----:B----4-:R-:W-:Y:S01]  /*2ab0*/  FFMA.FTZ R43, R2, R47, -R7 ;  /* 0x0000002f022b7223 */ /* 0x010fe20000010807 */
[----:B------:R-:W-:Y:S01]  /*2ac0*/  ISETP.GT.AND P2, PT, R75, 0x49, PT ;  /* 0x000000494b00780c */ /* 0x000fe20003f44270 */
[----:B---3--:R-:W-:Y:S01]  /*2ad0*/  FADD.FTZ R8, R9, R10 ;  /* 0x0000000a09087221 */ /* 0x008fe20000010000 */
[----:B------:R-:W-:Y:S02]  /*2ae0*/  FSEL R91, R60, -INF , P3 ;  /* 0xff8000003c5b7808 */ /* 0x000fe40001800000 */
[----:B------:R-:W-:Y:S01]  /*2af0*/  FMNMX.FTZ R32, R57, R32, !PT ;  /* 0x0000002039207209 */ /* 0x000fe20007810000 */
[----:B------:R-:W-:Y:S01]  /*2b00*/  MUFU.EX2 R11, R11 ;  /* 0x0000000b000b7308 */ /* 0x000fe20000000800 */
[----:B------:R-:W-:-:S02]  /*2b10*/  ISETP.GT.AND P3, PT, R75, 0x50, PT ;  /* 0x000000504b00780c */ /* 0x000fc40003f64270 */
[----:B------:R-:W-:Y:S02]  /*2b20*/  FSEL R61, R61, -INF , P2 ;  /* 0xff8000003d3d7808 */ /* 0x000fe40001000000 */
[----:B------:R-:W-:Y:S02]  /*2b30*/  FMNMX.FTZ R32, R91, R32, !PT ;  /* 0x000000205b207209 */ /* 0x000fe40007810000 */
[----:B------:R-:W-:Y:S01]  /*2b40*/  ISETP.GT.AND P2, PT, R75, 0x51, PT ;  /* 0x000000514b00780c */ /* 0x000fe20003f44270 */
[----:B------:R-:W2:Y:S01]  /*2b50*/  MUFU.EX2 R12, R12 ;  /* 0x0000000c000c7308 */ /* 0x000ea20000000800 */
        /* <DEDUP_REMOVED lines=29> */
[----:B------:R-:W3:Y:S01]  /*2d30*/  MUFU.EX2 R20, R20 ;  /* 0x0000001400147308 */ /* 0x000ee20000000800 */
        /* <DEDUP_REMOVED lines=10> */
[----:B------:R-:W-:-:S02]  /*2de0*/  FSEL R85, R85, -INF , P2 ;  /* 0xff80000055557808 */ /* 0x000fc40001000000 */
[----:B------:R-:W-:Y:S02]  /*2df0*/  FMNMX.FTZ R44, R75, R44, !PT ;  /* 0x0000002c4b2c7209 */ /* 0x000fe40007810000 */
[----:B--2---:R-:W-:Y:S02]  /*2e00*/  F2FP.SATFINITE.E4M3.F32.PACK_AB_MERGE_C R149, R12, R11, RZ ;  /* 0x0000000b0c95723e */ /* 0x004fe400048070ff */
[----:B------:R-:W-:Y:S01]  /*2e10*/  FMNMX.FTZ R3, R85, R44, !PT ;  /* 0x0000002c55037209 */ /* 0x000fe20007810000 */
[----:B------:R-:W2:Y:S01]  /*2e20*/  MUFU.EX2 R43, R43 ;  /* 0x0000002b002b7308 */ /* 0x000ea20000000800 */
[----:B---3--:R-:W-:Y:S02]  /*2e30*/  F2FP.SATFINITE.E4M3.F32.PACK_AB_MERGE_C R151, R20, R15, RZ ;  /* 0x0000000f1497723e */ /* 0x008fe400048070ff */
[----:B------:R-:W-:Y:S01]  /*2e40*/  F2FP.SATFINITE.E4M3.F32.PACK_AB_MERGE_C R149, R10, R9, R149 ;  /* 0x000000090a95723e */ /* 0x000fe20004807095 */
[----:B------:R-:W3:Y:S01]  /*2e50*/  SHFL.BFLY PT, R48, R3, 0x2, 0x1f ;  /* 0x0c401f0003307f89 */ /* 0x000ee200000e0000 */
[----:B------:R-:W-:-:S03]  /*2e60*/  F2FP.SATFINITE.E4M3.F32.PACK_AB_MERGE_C R151, R14, R13, R151 ;  /* 0x0000000d0e97723e */ /* 0x000fc60004807097 */
[----:B------:R-:W-:Y:S08]  /*2e70*/  MUFU.EX2 R44, R62 ;  /* 0x0000003e002c7308 */ /* 0x000ff00000000800 */
[----:B------:R-:W-:Y:S01]  /*2e80*/  MUFU.EX2 R51, R51 ;  /* 0x0000003300337308 */ /* 0x000fe20000000800 */
[----:B--2---:R-:W-:-:S04]  /*2e90*/  F2FP.SATFINITE.E4M3.F32.PACK_AB_MERGE_C R145, R43, R28, RZ ;  /* 0x0000001c2b91723e */ /* 0x004fc800048070ff */
[----:B------:R-:W-:-:S03]  /*2ea0*/  F2FP.SATFINITE.E4M3.F32.PACK_AB_MERGE_C R145, R24, R21, R145 ;  /* 0x000000151891723e */ /* 0x000fc60004807091 */
[----:B------:R-:W2:Y:S01]  /*2eb0*/  MUFU.EX2 R55, R55 ;  /* 0x0000003700377308 */ /* 0x000ea20000000800 */
[----:B---3--:R-:W-:-:S07]  /*2ec0*/  FMNMX.FTZ R48, R3, R48, !PT ;  /* 0x0000003003307209 */ /* 0x008fce0007810000 */
[----:B------:R-:W-:Y:S01]  /*2ed0*/  MUFU.EX2 R59, R59 ;  /* 0x0000003b003b7308 */ /* 0x000fe20000000800 */
[----:B------:R-:W3:Y:S07]  /*2ee0*/  SHFL.BFLY PT, R3, R48, 0x1, 0x1f ;  /* 0x0c201f0030037f89 */ /* 0x000eee00000e0000 */
[----:B------:R-:W4:Y:S01]  /*2ef0*/  MUFU.EX2 R105, R105 ;  /* 0x0000006900697308 */ /* 0x000f220000000800 */
[----:B--2---:R-:W-:-:S04]  /*2f00*/  F2FP.SATFINITE.E4M3.F32.PACK_AB_MERGE_C R147, R55, R36, RZ ;  /* 0x000000243793723e */ /* 0x004fc800048070ff */
[----:B------:R-:W-:-:S03]  /*2f10*/  F2FP.SATFINITE.E4M3.F32.PACK_AB_MERGE_C R147, R51, R32, R147 ;  /* 0x000000203393723e */ /* 0x000fc60004807093 */
[----:B------:R-:W-:Y:S08]  /*2f20*/  MUFU.EX2 R26, R26 ;  /* 0x0000001a001a7308 */ /* 0x000ff00000000800 */
[----:B------:R-:W-:Y:S01]  /*2f30*/  MUFU.EX2 R101, R101 ;  /* 0x0000006500657308 */ /* 0x000fe20000000800 */
[----:B---3--:R-:W-:Y:S02]  /*2f40*/  FMNMX.FTZ R3, R48, R3, !PT ;  /* 0x0000000330037209 */ /* 0x008fe40007810000 */
[----:B----4-:R-:W-:-:S02]  /*2f50*/  F2FP.SATFINITE.E4M3.F32.PACK_AB_MERGE_C R141, R105, R44, RZ ;  /* 0x0000002c698d723e */ /* 0x010fc400048070ff */
[----:B------:R-:W-:Y:S01]  /*2f60*/  FSETP.NEU.FTZ.AND P2, PT, R3, -INF , PT ;  /* 0xff8000000300780b */ /* 0x000fe20003f5d000 */
[----:B------:R-:W-:Y:S01]  /*2f70*/  FFMA.FTZ R50, R2, R3, -8 ;  /* 0xc100000002327423 */ /* 0x000fe20000010003 */
[----:B------:R-:W-:Y:S01]  /*2f80*/  F2FP.SATFINITE.E4M3.F32.PACK_AB_MERGE_C R141, R59, R40, R141 ;  /* 0x000000283b8d723e */ /* 0x000fe2000480708d */
[----:B------:R-:W-:Y:S03]  /*2f90*/  MUFU.EX2 R30, R30 ;  /* 0x0000001e001e7308 */ /* 0x000fe60000000800 */
[----:B------:R-:W-:-:S05]  /*2fa0*/  FSEL R50, R50, RZ, P2 ;  /* 0x000000ff32327208 */ /* 0x000fca0001000000 */
        /* <DEDUP_REMOVED lines=10> */
[----:B------:R-:W-:Y:S01]  /*3050*/  FADD.FTZ R49, R11, R8 ;  /* 0x000000080b317221 */ /* 0x000fe20000010000 */
[----:B------:R-:W-:-:S01]  /*3060*/  FFMA.FTZ R29, R2, R63, -R50 ;  /* 0x0000003f021d7223 */ /* 0x000fc20000010832 */
[C-C-:B------:R-:W-:Y:S01]  /*3070*/  FFMA.FTZ R56, R2.reuse, R41, -R50.reuse ;  /* 0x0000002902387223 */ /* 0x140fe20000010832 */
[----:B-1----:R-:W-:-:S01]  /*3080*/  FFMA.FTZ R4, R2, R47, -R50 ;  /* 0x0000002f02047223 */ /* 0x002fc20000010832 */
[----:B------:R-:W1:Y:S01]  /*3090*/  MUFU.EX2 R48, R48 ;  /* 0x0000003000307308 */ /* 0x000e620000000800 */
[----:B------:R-:W-:-:S01]  /*30a0*/  FADD.FTZ R8, R12, R49 ;  /* 0x000000310c087221 */ /* 0x000fc20000010000 */
[C-C-:B------:R-:W-:Y:S01]  /*30b0*/  FFMA.FTZ R35, R2.reuse, R67, -R50.reuse ;  /* 0x0000004302237223 */ /* 0x140fe20000010832 */
[----:B------:R-:W-:-:S01]  /*30c0*/  FFMA.FTZ R62, R2, R45, -R50 ;  /* 0x0000002d023e7223 */ /* 0x000fc20000010832 */
[----:B------:R-:W-:Y:S01]  /*30d0*/  FFMA.FTZ R33, R2, R71, -R50 ;  /* 0x0000004702217223 */ /* 0x000fe20000010832 */
[----:B------:R-:W-:-:S01]  /*30e0*/  FADD.FTZ R49, R13, R8 ;  /* 0x000000080d317221 */ /* 0x000fc20000010000 */
[----:B------:R-:W-:Y:S01]  /*30f0*/  SHF.R.S32.HI R8, RZ, 0x1f, R89 ;  /* 0x0000001fff087819 */ /* 0x000fe20000011459 */
[----:B------:R-:W-:-:S01]  /*3100*/  FFMA.FTZ R41, R2, R79, -R50 ;  /* 0x0000004f02297223 */ /* 0x000fc20000010832 */
[----:B------:R-:W2:Y:S01]  /*3110*/  MUFU.EX2 R27, R27 ;  /* 0x0000001b001b7308 */ /* 0x000ea20000000800 */
        /* <DEDUP_REMOVED lines=24> */
[----:B---3--:R-:W-:-:S01]  /*32a0*/  FADD.FTZ R6, R54, R39 ;  /* 0x0000002736067221 */ /* 0x008fc20000010000 */
[----:B------:R-:W-:Y:S01]  /*32b0*/  FADD.FTZ R49, R43, R74 ;  /* 0x0000004a2b317221 */ /* 0x000fe20000010000 */
[----:B------:R-:W-:-:S01]  /*32c0*/  FFMA.FTZ R39, R2, R65, -R50 ;  /* 0x0000004102277223 */ /* 0x000fc20000010832 */
[----:B------:R-:W-:Y:S01]  /*32d0*/  F2FP.SATFINITE.E4M3.F32.PACK_AB_MERGE_C R27, R54, R27, RZ ;  /* 0x0000001b361b723e */ /* 0x000fe200048070ff */
[----:B------:R-:W-:-:S02]  /*32e0*/  IMAD.MOV.U32 R91, RZ, RZ, R135 ;  /* 0x000000ffff5b7224 */ /* 0x000fc400078e0087 */
[----:B------:R-:W-:Y:S01]  /*32f0*/  FADD.FTZ R74, R32, R49 ;  /* 0x00000031204a7221 */ /* 0x000fe20000010000 */
[----:B------:R-:W3:Y:S01]  /*3300*/  MUFU.EX2 R31, R31 ;  /* 0x0000001f001f7308 */ /* 0x000ee20000000800 */
[----:B-1----:R-:W-:-:S01]  /*3310*/  FADD.FTZ R47, R25, R6 ;  /* 0x00000006192f7221 */ /* 0x002fc20000010000 */
[----:B------:R-:W-:Y:S01]  /*3320*/  LEA.HI R6, R8, R89, RZ, 0x7 ;  /* 0x0000005908067211 */ /* 0x000fe200078f38ff */
[----:B------:R-:W-:-:S01]  /*3330*/  FADD.FTZ R11, R51, R74 ;  /* 0x0000004a330b7221 */ /* 0x000fc20000010000 */
[----:B------:R-:W-:Y:S01]  /*3340*/  F2FP.SATFINITE.E4M3.F32.PACK_AB_MERGE_C R148, R48, R7, R27 ;  /* 0x000000073094723e */ /* 0x000fe2000480701b */
[----:B------:R-:W-:Y:S01]  /*3350*/  IMAD.MOV.U32 R89, RZ, RZ, R135 ;  /* 0x000000ffff597224 */ /* 0x000fe200078e0087 */
[----:B------:R-:W-:Y:S01]  /*3360*/  SHF.R.S32.HI R6, RZ, 0x7, R6 ;  /* 0x00000007ff067819 */ /* 0x000fe20000011406 */
[----:B------:R-:W-:-:S01]  /*3370*/  FADD.FTZ R20, R36, R11 ;  /* 0x0000000b24147221 */ /* 0x000fc20000010000 */
[----:B------:R-:W1:Y:S01]  /*3380*/  MUFU.EX2 R58, R58 ;  /* 0x0000003a003a7308 */ /* 0x000e620000000800 */
[----:B--2---:R-:W-:-:S02]  /*3390*/  FADD.FTZ R8, R52, R47 ;  /* 0x0000002f34087221 */ /* 0x004fc40000010000 */
[----:B------:R-:W-:-:S04]  /*33a0*/  FADD.FTZ R55, R55, R20 ;  /* 0x0000001437377221 */ /* 0x000fc80000010000 */
[----:B------:R-:W-:Y:S01]  /*33b0*/  FADD.FTZ R20, R40, R55 ;  /* 0x0000003728147221 */ /* 0x000fe20000010000 */
[----:B------:R-:W2:Y:S01]  /*33c0*/  MUFU.EX2 R29, R29 ;  /* 0x0000001d001d7308 */ /* 0x000ea20000000800 */
[----:B---3--:R-:W-:-:S01]  /*33d0*/  FADD.FTZ R47, R31, R8 ;  /* 0x000000081f2f7221 */ /* 0x008fc20000010000 */
[----:B------:R-:W-:Y:S01]  /*33e0*/  FFMA.FTZ R8, R2, R95, -R50 ;  /* 0x0000005f02087223 */ /* 0x000fe20000010832 */
[----:B------:R-:W-:-:S01]  /*33f0*/  FADD.FTZ R15, R59, R20 ;  /* 0x000000143b0f7221 */ /* 0x000fc20000010000 */
[----:B------:R-:W-:Y:S01]  /*3400*/  FFMA.FTZ R50, R2, R85, -R50 ;  /* 0x0000005502327223 */ /* 0x000fe20000010832 */
[----:B------:R-:W-:Y:S02]  /*3410*/  IMAD.MOV.U32 R95, RZ, RZ, R135 ;  /* 0x000000ffff5f7224 */ /* 0x000fe400078e0087 */
[----:B------:R-:W-:Y:S01]  /*3420*/  FADD.FTZ R28, R44, R15 ;  /* 0x0000000f2c1c7221 */ /* 0x000fe20000010000 */
[----:B------:R-:W3:Y:S01]  /*3430*/  MUFU.EX2 R56, R56 ;  /* 0x0000003800387308 */ /* 0x000ee20000000800 */
[----:B-1----:R-:W-:-:S01]  /*3440*/  FADD.FTZ R70, R58, R47 ;  /* 0x0000002f3a467221 */ /* 0x002fc20000010000 */
[----:B------:R-:W-:Y:S01]  /*3450*/  F2FP.SATFINITE.E4M3.F32.PACK_AB_MERGE_C R31, R58, R31, RZ ;  /* 0x0000001f3a1f723e */ /* 0x000fe200048070ff */
[----:B------:R-:W-:-:S03]  /*3460*/  FADD.FTZ R105, R105, R28 ;  /* 0x0000001c69697221 */ /* 0x000fc60000010000 */
[----:B------:R-:W-:Y:S02]  /*3470*/  F2FP.SATFINITE.E4M3.F32.PACK_AB_MERGE_C R150, R52, R25, R31 ;  /* 0x000000193496723e */ /* 0x000fe4000480701f */
        /* <DEDUP_REMOVED lines=25> */
[----:B---3--:R-:W-:-:S01]  /*3610*/  FADD.FTZ R9, R45, R20 ;  /* 0x000000142d097221 */ /* 0x008fc20000010000 */
[----:B------:R-:W-:Y:S01]  /*3620*/  FADD.FTZ R20, R26, R105 ;  /* 0x000000691a147221 */ /* 0x000fe20000010000 */
[----:B------:R-:W-:-:S05]  /*3630*/  IMAD.MOV.U32 R105, RZ, RZ, R135 ;  /* 0x000000ffff697224 */ /* 0x000fca00078e0087 */
[----:B------:R-:W3:Y:S01]  /*3640*/  MUFU.EX2 R39, R39 ;  /* 0x0000002700277308 */ /* 0x000ee20000000800 */
[----:B-1----:R-:W-:-:S01]  /*3650*/  FADD.FTZ R9, R68, R9 ;  /* 0x0000000944097221 */ /* 0x002fc20000010000 */
[----:B------:R-:W-:-:S04]  /*3660*/  F2FP.SATFINITE.E4M3.F32.PACK_AB_MERGE_C R45, R68, R45, RZ ;  /* 0x0000002d442d723e */ /* 0x000fc800048070ff */
[----:B------:R-:W-:Y:S02]  /*3670*/  F2FP.SATFINITE.E4M3.F32.PACK_AB_MERGE_C R140, R64, R37, R45 ;  /* 0x00000025408c723e */ /* 0x000fe4000480702d */
        /* <DEDUP_REMOVED lines=9> */
[----:B--2---:R-:W-:-:S01]  /*3710*/  FADD.FTZ R9, R70, R9 ;  /* 0x0000000946097221 */ /* 0x004fc20000010000 */
[----:B------:R-:W-:-:S04]  /*3720*/  F2FP.SATFINITE.E4M3.F32.PACK_AB_MERGE_C R93, R70, R93, RZ ;  /* 0x0000005d465d723e */ /* 0x000fc800048070ff */
[----:B------:R-:W-:Y:S01]  /*3730*/  F2FP.SATFINITE.E4M3.F32.PACK_AB_MERGE_C R142, R39, R4, R93 ;  /* 0x00000004278e723e */ /* 0x000fe2000480705d */
[----:B------:R-:W-:Y:S01]  /*3740*/  IMAD.MOV.U32 R93, RZ, RZ, R135 ;  /* 0x000000ffff5d7224 */ /* 0x000fe200078e0087 */
[----:B------:R-:W-:Y:S01]  /*3750*/  MUFU.EX2 R38, R38 ;  /* 0x0000002600267308 */ /* 0x000fe20000000800 */
[C---:B---3--:R-:W-:Y:S01]  /*3760*/  F2FP.SATFINITE.E4M3.F32.PACK_AB_MERGE_C R30, R103.reuse, R30, RZ ;  /* 0x0000001e671e723e */ /* 0x048fe200048070ff */
[----:B------:R-:W-:-:S03]  /*3770*/  FADD.FTZ R103, R103, R20 ;  /* 0x0000001467677221 */ /* 0x000fc60000010000 */
[----:B------:R-:W-:Y:S01]  /*3780*/  F2FP.SATFINITE.E4M3.F32.PACK_AB_MERGE_C R143, R101, R26, R30 ;  /* 0x0000001a658f723e */ /* 0x000fe2000480701e */
[----:B------:R-:W-:Y:S02]  /*3790*/  IMAD.MOV.U32 R101, RZ, RZ, R135 ;  /* 0x000000ffff657224 */ /* 0x000fe400078e0087 */
[----:B------:R-:W2:Y:S01]  /*37a0*/  MUFU.EX2 R109, R109 ;  /* 0x0000006d006d7308 */ /* 0x000ea20000000800 */
[----:B-1----:R-:W-:-:S07]  /*37b0*/  FADD.FTZ R14, R8, R9 ;  /* 0x00000009080e7221 */ /* 0x002fce0000010000 */
[----:B------:R-:W1:Y:S08]  /*37c0*/  MUFU.EX2 R34, R34 ;  /* 0x0000002200227308 */ /* 0x000e700000000800 */
[----:B------:R-:W3:Y:S01]  /*37d0*/  MUFU.EX2 R73, R73 ;  /* 0x0000004900497308 */ /* 0x000ee20000000800 */
[----:B--2---:R-:W-:-:S07]  /*37e0*/  F2FP.SATFINITE.E4M3.F32.PACK_AB_MERGE_C R11, R109, R38, RZ ;  /* 0x000000266d0b723e */ /* 0x004fce00048070ff */
[----:B------:R-:W2:Y:S01]  /*37f0*/  MUFU.EX2 R107, R107 ;  /* 0x0000006b006b7308 */ /* 0x000ea20000000800 */
[----:B-1----:R-:W-:-:S01]  /*3800*/  FADD.FTZ R20, R34, R103 ;  /* 0x0000006722147221 */ /* 0x002fc20000010000 */
[----:B------:R-:W-:-:S06]  /*3810*/  IMAD.MOV.U32 R103, RZ, RZ, R135 ;  /* 0x000000ffff677224 */ /* 0x000fcc00078e0087 */
[----:B------:R-:W-:Y:S01]  /*3820*/  MUFU.EX2 R5, R5 ;  /* 0x0000000500057308 */ /* 0x000fe20000000800 */
[----:B---3--:R-:W-:-:S07]  /*3830*/  FADD.FTZ R14, R73, R14 ;  /* 0x0000000e490e7221 */ /* 0x008fce0000010000 */
[----:B------:R-:W1:Y:S01]  /*3840*/  MUFU.EX2 R46, R46 ;  /* 0x0000002e002e7308 */ /* 0x000e620000000800 */
[C---:B--2---:R-:W-:Y:S01]  /*3850*/  F2FP.SATFINITE.E4M3.F32.PACK_AB_MERGE_C R137, R107.reuse, R34, R11 ;  /* 0x000000226b89723e */ /* 0x044fe2000480700b */
[----:B------:R-:W-:-:S04]  /*3860*/  FADD.FTZ R107, R107, R20 ;  /* 0x000000146b6b7221 */ /* 0x000fc80000010000 */
[----:B------:R-:W-:Y:S01]  /*3870*/  FADD.FTZ R38, R38, R107 ;  /* 0x0000006b26267221 */ /* 0x000fe20000010000 */
[----:B------:R-:W-:Y:S01]  /*3880*/  IMAD.MOV.U32 R107, RZ, RZ, R135 ;  /* 0x000000ffff6b7224 */ /* 0x000fe200078e0087 */
[----:B------:R-:W2:Y:S02]  /*3890*/  MUFU.EX2 R97, R97 ;  /* 0x0000006100617308 */ /* 0x000ea40000000800 */
[----:B------:R-:W-:-:S06]  /*38a0*/  FADD.FTZ R109, R109, R38 ;  /* 0x000000266d6d7221 */ /* 0x000fcc0000010000 */
[----:B------:R-:W3:Y:S01]  /*38b0*/  MUFU.EX2 R12, R77 ;  /* 0x0000004d000c7308 */ /* 0x000ee20000000800 */
[----:B-1----:R-:W-:-:S07]  /*38c0*/  F2FP.SATFINITE.E4M3.F32.PACK_AB_MERGE_C R9, R46, R5, RZ ;  /* 0x000000052e09723e */ /* 0x002fce00048070ff */
[----:B------:R-:W1:Y:S01]  /*38d0*/  MUFU.EX2 R42, R42 ;  /* 0x0000002a002a7308 */ /* 0x000e620000000800 */
[----:B--2---:R-:W-:-:S07]  /*38e0*/  FADD.FTZ R7, R97, R14 ;  /* 0x0000000e61077221 */ /* 0x004fce0000010000 */
[----:B------:R-:W2:Y:S01]  /*38f0*/  MUFU.EX2 R111, R111 ;  /* 0x0000006f006f7308 */ /* 0x000ea20000000800 */
[C---:B---3--:R-:W-:Y:S01]  /*3900*/  F2FP.SATFINITE.E4M3.F32.PACK_AB_MERGE_C R97, R12.reuse, R97, RZ ;  /* 0x000000610c61723e */ /* 0x048fe200048070ff */
[----:B------:R-:W-:-:S03]  /*3910*/  FADD.FTZ R12, R12, R7 ;  /* 0x000000070c0c7221 */ /* 0x000fc60000010000 */
[----:B------:R-:W-:Y:S01]  /*3920*/  F2FP.SATFINITE.E4M3.F32.PACK_AB_MERGE_C R136, R73, R8, R97 ;  /* 0x000000084988723e */ /* 0x000fe20004807061 */
[----:B------:R-:W-:Y:S01]  /*3930*/  IMAD.MOV.U32 R97, RZ, RZ, R135 ;  /* 0x000000ffff617224 */ /* 0x000fe200078e0087 */
[----:B------:R-:W-:Y:S01]  /*3940*/  VIMNMX R8, RZ, R6, !PT ;  /* 0x00000006ff087248 */ /* 0x000fe20007fe0100 */
[----:B------:R-:W3:Y:S01]  /*3950*/  MUFU.EX2 R99, R99 ;  /* 0x0000006300637308 */ /* 0x000ee20000000800 */
[----:B-1----:R-:W-:-:S01]  /*3960*/  FADD.FTZ R14, R42, R109 ;  /* 0x0000006d2a0e7221 */ /* 0x002fc20000010000 */
[----:B------:R-:W-:-:S06]  /*3970*/  IMAD.MOV.U32 R109, RZ, RZ, R135 ;  /* 0x000000ffff6d7224 */ /* 0x000fcc00078e0087 */
[----:B------:R-:W1:Y:S01]  /*3980*/  MUFU.EX2 R10, R81 ;  /* 0x00000051000a7308 */ /* 0x000e620000000800 */
[C---:B--2---:R-:W-:Y:S01]  /*3990*/  F2FP.SATFINITE.E4M3.F32.PACK_AB_MERGE_C R139, R111.reuse, R42, R9 ;  /* 0x0000002a6f8b723e */ /* 0x044fe20004807009 */
[----:B------:R-:W-:Y:S02]  /*39a0*/  VIADD R9, R88, 0xfffffffe ;  /* 0xfffffffe58097836 */ /* 0x000fe40000000000 */
[----:B------:R-:W-:-:S01]  /*39b0*/  FADD.FTZ R14, R111, R14 ;  /* 0x0000000e6f0e7221 */ /* 0x000fc20000010000 */
[--C-:B------:R-:W-:Y:S02]  /*39c0*/  IMAD.MOV.U32 R111, RZ, RZ, R135.reuse ;  /* 0x000000ffff6f7224 */ /* 0x100fe400078e0087 */
[----:B------:R-:W-:Y:S01]  /*39d0*/  IMAD.MOV.U32 R88, RZ, RZ, R135 ;  /* 0x000000ffff587224 */ /* 0x000fe200078e0087 */
[----:B------:R-:W-:Y:S01]  /*39e0*/  ISETP.GE.AND P2, PT, R9, R8, PT ;  /* 0x000000080900720c */ /* 0x000fe20003f46270 */
[----:B------:R-:W2:Y:S01]  /*39f0*/  MUFU.EX2 R75, R75 ;  /* 0x0000004b004b7308 */ /* 0x000ea20000000800 */
[----:B---3--:R-:W-:-:S07]  /*3a00*/  FADD.FTZ R7, R99, R12 ;  /* 0x0000000c63077221 */ /* 0x008fce0000010000 */
[----:B------:R-:W3:Y:S01]  /*3a10*/  MUFU.EX2 R50, R50 ;  /* 0x0000003200327308 */ /* 0x000ee20000000800 */
[----:B-1----:R-:W-:-:S01]  /*3a20*/  FADD.FTZ R12, R10, R7 ;  /* 0x000000070a0c7221 */ /* 0x002fc20000010000 */
[----:B------:R-:W-:-:S03]  /*3a30*/  FADD.FTZ R7, R5, R14 ;  /* 0x0000000e05077221 */ /* 0x000fc60000010000 */
[----:B--2---:R-:W-:Y:S01]  /*3a40*/  FADD.FTZ R5, R75, R12 ;  /* 0x0000000c4b057221 */ /* 0x004fe20000010000 */
[----:B---3--:R-:W-:-:S03]  /*3a50*/  F2FP.SATFINITE.E4M3.F32.PACK_AB_MERGE_C R4, R50, R75, RZ ;  /* 0x0000004b3204723e */ /* 0x008fc600048070ff */
[----:B------:R-:W-:Y:S01]  /*3a60*/  FADD.FTZ R5, R50, R5 ;  /* 0x0000000532057221 */ /* 0x000fe20000010000 */
[----:B------:R-:W-:Y:S01]  /*3a70*/  F2FP.SATFINITE.E4M3.F32.PACK_AB_MERGE_C R138, R10, R99, R4 ;  /* 0x000000630a8a723e */ /* 0x000fe20004807004 */
[----:B------:R-:W-:Y:S01]  /*3a80*/  FADD.FTZ R4, R46, R7 ;  /* 0x000000072e047221 */ /* 0x000fe20000010000 */
        /* <DEDUP_REMOVED lines=30> */
[----:B------:R-:W-:Y:S01]  /*3c70*/  ULDC UR20, c[0x0][0x288] ;  /* 0x0000a20000147ab9 */ /* 0x000fe20000000800 */
[----:B------:R-:W-:Y:S01]  /*3c80*/  ULDC UR21, c[0x0][0x404] ;  /* 0x0001010000157ab9 */ /* 0x000fe20000000800 */
[----:B------:R-:W-:-:S05]  /*3c90*/  ULDC.64 UR18, c[0x0][0x3f8] ;  /* 0x0000fe0000127ab9 */ /* 0x000fca0000000a00 */
.L_x_9513:
[----:B------:R-:W-:-:S04]  /*3ca0*/  UISETP.NE.AND UP0, UPT, UR17, 0x1, UPT ;  /* 0x000000011100788c */ /* 0x000fc8000bf05270 */
[----:B------:R-:W-:-:S06]  /*3cb0*/  USEL UR6, URZ, 0x1, UP0 ;  /* 0x000000013f067887 */ /* 0x000fcc0008000000 */
[----:B------:R-:W-:Y:S01]  /*3cc0*/  LOP3.LUT R16, R10, UR6, RZ, 0x3c, !PT ;  /* 0x000000060a107c12 */ /* 0x000fe2000f8e3cff */
[----:B------:R-:W-:Y:S06]  /*3cd0*/  @!P1 BRA `(.L_x_9504) ;  /* 0x0000000000049947 */ /* 0x000fec0003800000 */
[----:B------:R-:W-:Y:S01]  /*3ce0*/  BPT.TRAP 0x1 ;  /* 0x000000040000795c */ /* 0x000fe20000300000 */
.L_x_9504:
        /* <DEDUP_REMOVED lines=8> */
.L_x_9505:
[----:B--2---:R-:W-:Y:S05]  /*3d70*/  @P2 BRA `(.L_x_9506) ;  /* 0x0000000000082947 */ /* 0x004fea0003800000 */
[----:B------:R-:W2:Y:S02]  /*3d80*/  SYNCS.PHASECHK.TRANS64.TRYWAIT P2, [UR22+0x19c30], R0 ;  /* 0x019c3000ff0075a7 */ /* 0x000ea40008040156 */
[----:B--2---:R-:W-:Y:S05]  /*3d90*/  @!P2 BRA `(.L_x_9507) ;  /* 0x0000009000b8a947 */ /* 0x004fea0003800000 */
.L_x_9506:
        /* <DEDUP_REMOVED lines=17> */
.L_x_9508:
[----:B------:R-:W-:Y:S01]  /*3eb0*/  ULEA UR7, UR17, UR39, 0x3 ;  /* 0x0000002711077291 */ /* 0x000fe2000f8e183f */
[----:B-12---:R-:W-:-:S08]  /*3ec0*/  SHF.L.U32 R0, R10, 0x1f, RZ ;  /* 0x0000001f0a007819 */ /* 0x006fd000000006ff */
[----:B------:R1:W2:Y:S01]  /*3ed0*/  SYNCS.PHASECHK.TRANS64.TRYWAIT P2, [UR7+0x19c50], R0 ;  /* 0x019c5000ff0075a7 */ /* 0x0002a20008040147 */
[----:B------:R-:W-:Y:S05]  /*3ee0*/  @!P1 BRA `(.L_x_9509) ;  /* 0x0000000000049947 */ /* 0x000fea0003800000 */
[----:B------:R-:W-:Y:S01]  /*3ef0*/  BPT.TRAP 0x1 ;  /* 0x000000040000795c */ /* 0x000fe20000300000 */
.L_x_9509:
[----:B--2---:R-:W-:Y:S05]  /*3f00*/  @P2 BRA `(.L_x_9510) ;  /* 0x0000000000082947 */ /* 0x004fea0003800000 */
[----:B------:R-:W2:Y:S02]  /*3f10*/  SYNCS.PHASECHK.TRANS64.TRYWAIT P2, [UR7+0x19c50], R0 ;  /* 0x019c5000ff0075a7 */ /* 0x000ea40008040147 */
[----:B--2---:R-:W-:Y:S05]  /*3f20*/  @!P2 BRA `(.L_x_9511) ;  /* 0x00000090006ca947 */ /* 0x004fea0003800000 */
.L_x_9510:
[----:B------:R-:W-:Y:S01]  /*3f30*/  UIADD3 UR6, UR39, 0x3000, URZ ;  /* 0x0000300027067890 */ /* 0x000fe2000fffe03f */
[----:B------:R-:W-:Y:S01]  /*3f40*/  WARPGROUP.ARRIVE ;  /* 0x00000000000079c5 */ /* 0x000fe20000000000 */
[----:B------:R-:W-:Y:S01]  /*3f50*/  UMOV UR11, 0x40000040 ;  /* 0x40000040000b7882 */ /* 0x000fe20000000000 */
[----:B--2---:R-:W2:Y:S01]  /*3f60*/  LDC R3, c[0x0][0x2e0] ;  /* 0x0000b800ff037b82 */ /* 0x004ea20000000800 */
[----:B------:R-:W-:Y:S01]  /*3f70*/  USHF.R.U32.HI UR6, URZ, 0x4, UR6 ;  /* 0x000000043f067899 */ /* 0x000fe20008011606 */
[----:B-1----:R-:W-:Y:S01]  /*3f80*/  IMAD.MOV.U32 R0, RZ, RZ, -0x80 ;  /* 0xffffff80ff007424 */ /* 0x002fe200078e00ff */
[----:B------:R-:W-:Y:S02]  /*3f90*/  UISETP.NE.U32.AND UP0, UPT, UR18, URZ, UPT ;  /* 0x0000003f1200728c */ /* 0x000fe4000bf05070 */
[----:B------:R-:W-:Y:S01]  /*3fa0*/  ULOP3.LUT UR6, UR6, 0x3fff, URZ, 0xc0, !UPT ;  /* 0x00003fff06067892 */ /* 0x000fe2000f8ec03f */
[----:B------:R-:W-:Y:S01]  /*3fb0*/  IMAD R0, R9, R0, 0x1 ;  /* 0x0000000109007424 */ /* 0x000fe200078e0200 */
[----:B------:R-:W-:-:S02]  /*3fc0*/  UISETP.NE.AND.EX UP0, UPT, UR19, URZ, UPT, UP0 ;  /* 0x0000003f1300728c */ /* 0x000fc4000bf05300 */
[----:B------:R-:W-:Y:S01]  /*3fd0*/  ULOP3.LUT UR6, UR6, 0x10000, URZ, 0xfc, !UPT ;  /* 0x0001000006067892 */ /* 0x000fe2000f8efc3f */
[----:B------:R-:W-:-:S03]  /*3fe0*/  VIADD R0, R0, UR42 ;  /* 0x0000002a00007c36 */ /* 0x000fc60008000000 */
[----:B------:R-:W-:-:S07]  /*3ff0*/  UIMAD UR6, UR17, 0x300, UR6 ;  /* 0x00000300110678a4 */ /* 0x000fce000f8e0206 */
[----:B------:R-:W-:Y:S02]  /*4000*/  UMOV UR10, UR6 ;  /* 0x00000006000a7c82 */ /* 0x000fe40008000000 */
[----:B------:R-:W-:Y:S01]  /*4010*/  QGMMA.64x96x32.F32.E4M3.E4M3 R88, R148, gdesc[UR8], R88, gsb0 ;  /* 0x0160000894587df3 */ /* 0x000fe20008000858 */
[----:B------:R-:W-:Y:S01]  /*4020*/  USEL UR10, UR21, 0x1, UP0 ;  /* 0x00000001150a7887 */ /* 0x000fe20008000000 */
[----:B------:R-:W-:-:S05]  /*4030*/  UMOV UR11, 0x40000040 ;  /* 0x40000040000b7882 */ /* 0x000fca0000000000 */
[----:B--2---:R-:W-:Y:S01]  /*4040*/  IMAD R0, R3, UR10, R0 ;  /* 0x0000000a03007c24 */ /* 0x004fe2000f8e0200 */
[----:B------:R-:W-:-:S03]  /*4050*/  UIADD3 UR10, UR6, 0x2, URZ ;  /* 0x00000002060a7890 */ /* 0x000fc6000fffe03f */
[----:B------:R-:W-:-:S04]  /*4060*/  VIADD R3, R0, -UR20 ;  /* 0x8000001400037c36 */ /* 0x000fc80008000000 */
[----:B------:R-:W-:-:S04]  /*4070*/  IMAD R0, R22, -0x2, R3 ;  /* 0xfffffffe16007824 */ /* 0x000fc800078e0203 */
        /* <DEDUP_REMOVED lines=38> */
[----:B------:R-:W-:Y:S01]  /*42e0*/  ISETP.GT.AND P3, PT, R0, 0x51, PT ;  /* 0x000000510000780c */ /* 0x000fe20003f64270 */
[----:B------:R-:W-:Y:S02]  /*42f0*/  WARPGROUP.DEPBAR.LE gsb0, 0x0 ;  /* 0x00008000000079c5 */ /* 0x000fe40000010000 */
[----:B------:R-:W-:Y:S01]  /*4300*/  FSEL R149, R40, -INF , P2 ;  /* 0xff80000028957808 */ /* 0x000fe20001000000 */
[----:B------:R-:W-:Y:S01]  /*4310*/  WARPGROUP.ARRIVE ;  /* 0x00000000000079c5 */ /* 0x000fe20000000000 */
[----:B------:R-:W-:Y:S02]  /*4320*/  ISETP.GT.AND P2, PT, R0, 0x28, PT ;  /* 0x000000280000780c */ /* 0x000fe40003f44270 */
[----:B------:R-:W-:Y:S02]  /*4330*/  FMNMX.FTZ R10, R149, R10, !PT ;  /* 0x0000000a950a7209 */ /* 0x000fe40007810000 */
[----:B------:R-:W-:Y:S01]  /*4340*/  FSEL R151, R44, -INF , P2 ;  /* 0xff8000002c977808 */ /* 0x000fe20001000000 */
[----:B------:R-:W-:Y:S01]  /*4350*/  QGMMA.64x96x32.F32.E4M3.E4M3 R88, R144, gdesc[UR8], R88, gsb0 ;  /* 0x0160000890587df3 */ /* 0x000fe20008000858 */
[----:B------:R-:W-:Y:S01]  /*4360*/  FMNMX.FTZ R10, R41, R10, !PT ;  /* 0x0000000a290a7209 */ /* 0x000fe20007810000 */
[----:B------:R-:W-:Y:S01]  /*4370*/  UIADD3 UR10, UR6, 0x4, URZ ;  /* 0x00000004060a7890 */ /* 0x000fe2000fffe03f */
[----:B------:R-:W-:Y:S01]  /*4380*/  ISETP.GT.AND P2, PT, R0, 0x30, PT ;  /* 0x000000300000780c */ /* 0x000fe20003f44270 */
[----:B------:R-:W-:Y:S01]  /*4390*/  UMOV UR11, 0x40000040 ;  /* 0x40000040000b7882 */ /* 0x000fe20000000000 */
[----:B------:R-:W-:Y:S01]  /*43a0*/  FMNMX.FTZ R10, R151, R10, !PT ;  /* 0x0000000a970a7209 */ /* 0x000fe20007810000 */
[----:B------:R-:W-:Y:S01]  /*43b0*/  UIADD3 UR6, UR6, 0x6, URZ ;  /* 0x0000000606067890 */ /* 0x000fe2000fffe03f */
        /* <DEDUP_REMOVED lines=51> */
[C---:B------:R-:W-:Y:S02]  /*46f0*/  ISETP.GT.AND P2, PT, R0.reuse, 0x1, PT ;  /* 0x000000010000780c */ /* 0x040fe40003f44270 */
[----:B------:R-:W-:Y:S01]  /*4700*/  FMNMX.FTZ R10, R85, R10, !PT ;  /* 0x0000000a550a7209 */ /* 0x000fe20007810000 */
[----:B------:R-:W-:Y:S02]  /*4710*/  WARPGROUP.DEPBAR.LE gsb0, 0x0 ;  /* 0x00008000000079c5 */ /* 0x000fe40000010000 */
[----:B------:R-:W-:Y:S01]  /*4720*/  ISETP.GT.AND P5, PT, R0, RZ, PT ;  /* 0x000000ff0000720c */ /* 0x000fe20003fa4270 */
[----:B------:R-:W-:Y:S01]  /*4730*/  WARPGROUP.ARRIVE ;  /* 0x00000000000079c5 */ /* 0x000fe20000000000 */
[----:B------:R-:W1:Y:S01]  /*4740*/  SHFL.BFLY PT, R3, R10, 0x2, 0x1f ;  /* 0x0c401f000a037f89 */ /* 0x000e6200000e0000 */
[----:B------:R-:W-:-:S02]  /*4750*/  FSEL R27, R27, -INF , P2 ;  /* 0xff8000001b1b7808 */ /* 0x000fc40001000000 */
[----:B------:R-:W-:Y:S02]  /*4760*/  FSEL R26, R26, -INF , P5 ;  /* 0xff8000001a1a7808 */ /* 0x000fe40002800000 */
[C---:B------:R-:W-:Y:S01]  /*4770*/  ISETP.GT.AND P2, PT, R0.reuse, 0x18, PT ;  /* 0x000000180000780c */ /* 0x040fe20003f44270 */
[----:B------:R-:W-:Y:S01]  /*4780*/  QGMMA.64x96x32.F32.E4M3.E4M3 R88, R140, gdesc[UR8], R88, gsb0 ;  /* 0x016000088c587df3 */ /* 0x000fe20008000858 */
[C---:B------:R-:W-:Y:S01]  /*4790*/  ISETP.GT.AND P3, PT, R0.reuse, 0x8, PT ;  /* 0x000000080000780c */ /* 0x040fe20003f64270 */
[----:B------:R-:W-:Y:S01]  /*47a0*/  UMOV UR10, UR6 ;  /* 0x00000006000a7c82 */ /* 0x000fe20008000000 */
[C---:B------:R-:W-:Y:S01]  /*47b0*/  ISETP.GT.AND P4, PT, R0.reuse, 0x9, PT ;  /* 0x000000090000780c */ /* 0x040fe20003f84270 */
[----:B------:R-:W-:Y:S01]  /*47c0*/  UMOV UR11, 0x40000040 ;  /* 0x40000040000b7882 */ /* 0x000fe20000000000 */
[C---:B------:R-:W-:Y:S02]  /*47d0*/  ISETP.GT.AND P6, PT, R0.reuse, 0x10, PT ;  /* 0x000000100000780c */ /* 0x040fe40003fc4270 */
[----:B------:R-:W-:-:S02]  /*47e0*/  ISETP.GT.AND P5, PT, R0, 0x11, PT ;  /* 0x000000110000780c */ /* 0x000fc40003fa4270 */
[----:B------:R-:W-:Y:S02]  /*47f0*/  FSEL R38, R38, -INF , P2 ;  /* 0xff80000026267808 */ /* 0x000fe40001000000 */
[----:B------:R-:W-:Y:S02]  /*4800*/  FSEL R145, R30, -INF , P3 ;  /* 0xff8000001e917808 */ /* 0x000fe40001800000 */
[----:B------:R-:W-:Y:S02]  /*4810*/  FSEL R31, R31, -INF , P4 ;  /* 0xff8000001f1f7808 */ /* 0x000fe40002000000 */
[----:B------:R-:W-:Y:S02]  /*4820*/  FSEL R147, R34, -INF , P6 ;  /* 0xff80000022937808 */ /* 0x000fe40003000000 */
[----:B------:R-:W-:Y:S02]  /*4830*/  FSEL R35, R35, -INF , P5 ;  /* 0xff80000023237808 */ /* 0x000fe40002800000 */
[----:B-1----:R-:W-:-:S02]  /*4840*/  FMNMX.FTZ R12, R10, R3, !PT ;  /* 0x000000030a0c7209 */ /* 0x002fc40007810000 */
[C---:B------:R-:W-:Y:S02]  /*4850*/  ISETP.GT.AND P2, PT, R0.reuse, 0x29, PT ;  /* 0x000000290000780c */ /* 0x040fe40003f44270 */
[C---:B------:R-:W-:Y:S01]  /*4860*/  ISETP.GT.AND P3, PT, R0.reuse, 0x19, PT ;  /* 0x000000190000780c */ /* 0x040fe20003f64270 */
[----:B------:R-:W1:Y:S01]  /*4870*/  SHFL.BFLY PT, R3, R12, 0x1, 0x1f ;  /* 0x0c201f000c037f89 */ /* 0x000e6200000e0000 */
[C---:B------:R-:W-:Y:S02]  /*4880*/  ISETP.GT.AND P4, PT, R0.reuse, 0x20, PT ;  /* 0x000000200000780c */ /* 0x040fe40003f84270 */
[C---:B------:R-:W-:Y:S02]  /*4890*/  ISETP.GT.AND P6, PT, R0.reuse, 0x21, PT ;  /* 0x000000210000780c */ /* 0x040fe40003fc4270 */
[----:B------:R-:W-:Y:S02]  /*48a0*/  ISETP.GT.AND P5, PT, R0, 0x28, PT ;  /* 0x000000280000780c */ /* 0x000fe40003fa4270 */
[----:B------:R-:W-:-:S02]  /*48b0*/  FSEL R47, R47, -INF , P2 ;  /* 0xff8000002f2f7808 */ /* 0x000fc40001000000 */
[----:B------:R-:W-:Y:S02]  /*48c0*/  FSEL R39, R39, -INF , P3 ;  /* 0xff80000027277808 */ /* 0x000fe40001800000 */
[----:B------:R-:W-:Y:S02]  /*48d0*/  FSEL R42, R42, -INF , P4 ;  /* 0xff8000002a2a7808 */ /* 0x000fe40002000000 */
[----:B------:R-:W-:Y:S02]  /*48e0*/  FSEL R43, R43, -INF , P6 ;  /* 0xff8000002b2b7808 */ /* 0x000fe40003000000 */
[----:B------:R-:W-:Y:S02]  /*48f0*/  FSEL R46, R46, -INF , P5 ;  /* 0xff8000002e2e7808 */ /* 0x000fe40002800000 */
[C---:B------:R-:W-:Y:S02]  /*4900*/  ISETP.GT.AND P3, PT, R0.reuse, 0x30, PT ;  /* 0x000000300000780c */ /* 0x040fe40003f64270 */
[----:B------:R-:W-:-:S02]  /*4910*/  ISETP.GT.AND P4, PT, R0, 0x31, PT ;  /* 0x000000310000780c */ /* 0x000fc40003f84270 */
[C---:B------:R-:W-:Y:S02]  /*4920*/  ISETP.GT.AND P6, PT, R0.reuse, 0x38, PT ;  /* 0x000000380000780c */ /* 0x040fe40003fc4270 */
[----:B------:R-:W-:Y:S02]  /*4930*/  ISETP.GT.AND P5, PT, R0, 0x39, PT ;  /* 0x000000390000780c */ /* 0x000fe40003fa4270 */
[----:B-1----:R-:W-:Y:S02]  /*4940*/  FMNMX.FTZ R3, R12, R3, !PT ;  /* 0x000000030c037209 */ /* 0x002fe40007810000 */
[----:B------:R-:W-:Y:S02]  /*4950*/  FSEL R50, R50, -INF , P3 ;  /* 0xff80000032327808 */ /* 0x000fe40001800000 */
[----:B------:R-:W-:Y:S01]  /*4960*/  FSETP.NEU.FTZ.AND P2, PT, R3, -INF , PT ;  /* 0xff8000000300780b */ /* 0x000fe20003f5d000 */
[----:B------:R-:W-:-:S01]  /*4970*/  FFMA.FTZ R10, R2, R3, -8 ;  /* 0xc1000000020a7423 */ /* 0x000fc20000010003 */
[----:B------:R-:W-:-:S02]  /*4980*/  FSEL R51, R51, -INF , P4 ;  /* 0xff80000033337808 */ /* 0x000fc40002000000 */
[----:B------:R-:W-:Y:S02]  /*4990*/  FSEL R54, R54, -INF , P6 ;  /* 0xff80000036367808 */ /* 0x000fe40003000000 */
[----:B------:R-:W-:Y:S02]  /*49a0*/  FSEL R10, R10, RZ, P2 ;  /* 0x000000ff0a0a7208 */ /* 0x000fe40001000000 */
[----:B------:R-:W-:Y:S02]  /*49b0*/  FSEL R55, R55, -INF , P5 ;  /* 0xff80000037377808 */ /* 0x000fe40002800000 */
[----:B------:R-:W-:Y:S01]  /*49c0*/  ISETP.GT.AND P3, PT, R0, 0x40, PT ;  /* 0x000000400000780c */ /* 0x000fe20003f64270 */
[----:B------:R-:W-:-:S01]  /*49d0*/  FFMA.FTZ R12, R2, R11, -R10 ;  /* 0x0000000b020c7223 */ /* 0x000fc2000001080a */
[----:B------:R-:W-:Y:S01]  /*49e0*/  ISETP.GT.AND P4, PT, R0, 0x41, PT ;  /* 0x000000410000780c */ /* 0x000fe20003f84270 */
[----:B------:R-:W-:-:S01]  /*49f0*/  FFMA.FTZ R14, R2, R13, -R10 ;  /* 0x0000000d020e7223 */ /* 0x000fc2000001080a */
[----:B------:R-:W-:Y:S01]  /*4a00*/  ISETP.GT.AND P6, PT, R0, 0x48, PT ;  /* 0x000000480000780c */ /* 0x000fe20003fc4270 */
[----:B------:R-:W-:-:S01]  /*4a10*/  FFMA.FTZ R20, R2, R33, -R10 ;  /* 0x0000002102147223 */ /* 0x000fc2000001080a */
[----:B------:R-:W-:Y:S01]  /*4a20*/  ISETP.GT.AND P5, PT, R0, 0x49, PT ;  /* 0x000000490000780c */ /* 0x000fe20003fa4270 */
[----:B------:R-:W-:-:S01]  /*4a30*/  FFMA.FTZ R24, R2, R37, -R10 ;  /* 0x0000002502187223 */ /* 0x000fc2000001080a */
[----:B------:R-:W-:Y:S01]  /*4a40*/  FSEL R11, R58, -INF , P3 ;  /* 0xff8000003a0b7808 */ /* 0x000fe20001800000 */
[----:B------:R-:W-:-:S01]  /*4a50*/  FFMA.FTZ R41, R2, R41, -R10 ;  /* 0x0000002902297223 */ /* 0x000fc2000001080a */
[----:B------:R-:W-:Y:S01]  /*4a60*/  FSEL R59, R59, -INF , P4 ;  /* 0xff8000003b3b7808 */ /* 0x000fe20002000000 */
[----:B------:R-:W-:-:S01]  /*4a70*/  FFMA.FTZ R34, R2, R45, -R10 ;  /* 0x0000002d02227223 */ /* 0x000fc2000001080a */
[----:B------:R-:W-:Y:S01]  /*4a80*/  FSEL R62, R62, -INF , P6 ;  /* 0xff8000003e3e7808 */ /* 0x000fe20003000000 */
[----:B------:R-:W-:-:S01]  /*4a90*/  FFMA.FTZ R36, R2, R49, -R10 ;  /* 0x0000003102247223 */ /* 0x000fc2000001080a */
[----:B------:R-:W-:Y:S01]  /*4aa0*/  FSEL R63, R63, -INF , P5 ;  /* 0xff8000003f3f7808 */ /* 0x000fe20002800000 */
[----:B------:R-:W-:-:S01]  /*4ab0*/  FFMA.FTZ R44, R2, R57, -R10 ;  /* 0x00000039022c7223 */ /* 0x000fc2000001080a */
        /* <DEDUP_REMOVED lines=9> */
[----:B------:R-:W-:Y:S01]  /*4b50*/  MUFU.EX2 R12, R12 ;  /* 0x0000000c000c7308 */ /* 0x000fe20000000800 */
[----:B------:R-:W-:Y:S01]  /*4b60*/  FSEL R67, R67, -INF , P4 ;  /* 0xff80000043437808 */ /* 0x000fe20002000000 */
[--C-:B------:R-:W-:Y:S01]  /*4b70*/  FFMA.FTZ R29, R2, R29, -R10.reuse ;  /* 0x0000001d021d7223 */ /* 0x100fe2000001080a */
[----:B------:R-:W-:Y:S01]  /*4b80*/  FSEL R13, R70, -INF , P6 ;  /* 0xff800000460d7808 */ /* 0x000fe20003000000 */
[C-C-:B------:R-:W-:Y:S01]  /*4b90*/  FFMA.FTZ R15, R2.reuse, R15, -R10.reuse ;  /* 0x0000000f020f7223 */ /* 0x140fe2000001080a */
[----:B------:R-:W-:Y:S01]  /*4ba0*/  FSEL R71, R71, -INF , P5 ;  /* 0xff80000047477808 */ /* 0x000fe20002800000 */
[--C-:B------:R-:W-:Y:S01]  /*4bb0*/  FFMA.FTZ R21, R2, R21, -R10.reuse ;  /* 0x0000001502157223 */ /* 0x100fe2000001080a */
[C---:B------:R-:W-:Y:S01]  /*4bc0*/  ISETP.GT.AND P3, PT, R0.reuse, 0x60, PT ;  /* 0x000000600000780c */ /* 0x040fe20003f64270 */
[----:B------:R-:W-:Y:S01]  /*4bd0*/  MUFU.EX2 R25, R25 ;  /* 0x0000001900197308 */ /* 0x000fe20000000800 */
[----:B------:R-:W-:Y:S01]  /*4be0*/  ISETP.GT.AND P4, PT, R0, 0x61, PT ;  /* 0x000000610000780c */ /* 0x000fe20003f84270 */
[--C-:B------:R-:W-:Y:S01]  /*4bf0*/  FFMA.FTZ R32, R2, R48, -R10.reuse ;  /* 0x0000003002207223 */ /* 0x100fe2000001080a */
[----:B------:R-:W-:Y:S01]  /*4c00*/  ISETP.GT.AND P6, PT, R0, 0x68, PT ;  /* 0x000000680000780c */ /* 0x000fe20003fc4270 */
[--C-:B------:R-:W-:Y:S01]  /*4c10*/  FFMA.FTZ R48, R2, R68, -R10.reuse ;  /* 0x0000004402307223 */ /* 0x100fe2000001080a */
[----:B------:R-:W-:Y:S01]  /*4c20*/  ISETP.GT.AND P5, PT, R0, 0x69, PT ;  /* 0x000000690000780c */ /* 0x000fe20003fa4270 */
[--C-:B------:R-:W-:Y:S01]  /*4c30*/  FFMA.FTZ R52, R2, R52, -R10.reuse ;  /* 0x0000003402347223 */ /* 0x100fe2000001080a */
[----:B------:R-:W-:Y:S01]  /*4c40*/  FSEL R74, R74, -INF , P3 ;  /* 0xff8000004a4a7808 */ /* 0x000fe20001800000 */
[----:B------:R-:W-:Y:S01]  /*4c50*/  MUFU.EX2 R14, R14 ;  /* 0x0000000e000e7308 */ /* 0x000fe20000000800 */
[----:B------:R-:W-:Y:S01]  /*4c60*/  FSEL R75, R75, -INF , P4 ;  /* 0xff8000004b4b7808 */ /* 0x000fe20002000000 */
[--C-:B------:R-:W-:Y:S01]  /*4c70*/  FFMA.FTZ R56, R2, R56, -R10.reuse ;  /* 0x0000003802387223 */ /* 0x100fe2000001080a */
[----:B------:R-:W-:Y:S01]  /*4c80*/  FSEL R78, R78, -INF , P6 ;  /* 0xff8000004e4e7808 */ /* 0x000fe20003000000 */
[----:B------:R-:W-:Y:S01]  /*4c90*/  FFMA.FTZ R61, R2, R61, -R10 ;  /* 0x0000003d023d7223 */ /* 0x000fe2000001080a */
[----:B------:R-:W-:Y:S01]  /*4ca0*/  FSEL R79, R79, -INF , P5 ;  /* 0xff8000004f4f7808 */ /* 0x000fe20002800000 */
[----:B------:R-:W-:-:S02]  /*4cb0*/  WARPGROUP.DEPBAR.LE gsb0, 0x0 ;  /* 0x00008000000079c5 */ /* 0x000fc40000010000 */
[C---:B------:R-:W-:Y:S01]  /*4cc0*/  ISETP.GT.AND P3, PT, R0.reuse, 0x70, PT ;  /* 0x000000700000780c */ /* 0x040fe20003f64270 */
[----:B------:R-:W-:Y:S01]  /*4cd0*/  MUFU.EX2 R29, R29 ;  /* 0x0000001d001d7308 */ /* 0x000fe20000000800 */
[C---:B------:R-:W-:Y:S01]  /*4ce0*/  ISETP.GT.AND P4, PT, R0.reuse, 0x71, PT ;  /* 0x000000710000780c */ /* 0x040fe20003f84270 */
[----:B------:R-:W-:Y:S01]  /*4cf0*/  WARPGROUP.ARRIVE ;  /* 0x00000000000079c5 */ /* 0x000fe20000000000 */
[----:B------:R-:W-:Y:S01]  /*4d00*/  ISETP.GT.AND P6, PT, R0, 0x78, PT ;  /* 0x000000780000780c */ /* 0x000fe20003fc4270 */
[--C-:B------:R-:W-:Y:S01]  /*4d10*/  FFMA.FTZ R65, R2, R65, -R10.reuse ;  /* 0x0000004102417223 */ /* 0x100fe2000001080a */
[----:B------:R-:W-:Y:S01]  /*4d20*/  ISETP.GT.AND P5, PT, R0, 0x79, PT ;  /* 0x000000790000780c */ /* 0x000fe20003fa4270 */
[--C-:B------:R-:W-:Y:S01]  /*4d30*/  FFMA.FTZ R69, R2, R69, -R10.reuse ;  /* 0x0000004502457223 */ /* 0x100fe2000001080a */
[----:B------:R-:W-:Y:S01]  /*4d40*/  FMNMX.FTZ R0, R26, R7, !PT ;  /* 0x000000071a007209 */ /* 0x000fe20007810000 */
[----:B------:R-:W-:Y:S01]  /*4d50*/  MUFU.EX2 R15, R15 ;  /* 0x0000000f000f7308 */ /* 0x000fe20000000800 */
[----:B------:R-:W-:Y:S01]  /*4d60*/  FSEL R83, R83, -INF , P4 ;  /* 0xff80000053537808 */ /* 0x000fe20002000000 */
[----:B------:R-:W-:Y:S01]  /*4d70*/  QGMMA.64x96x32.F32.E4M3.E4M3 R88, R136, gdesc[UR8], R88, gsb0 ;  /* 0x0160000888587df3 */ /* 0x000fe20008000858 */
[----:B------:R-:W-:Y:S01]  /*4d80*/  FMNMX.FTZ R0, R27, R0, !PT ;  /* 0x000000001b007209 */ /* 0x000fe20007810000 */
[--C-:B------:R-:W-:Y:S01]  /*4d90*/  FFMA.FTZ R73, R2, R73, -R10.reuse ;  /* 0x0000004902497223 */ /* 0x100fe2000001080a */
[----:B------:R-:W-:Y:S01]  /*4da0*/  FSEL R57, R86, -INF , P6 ;  /* 0xff80000056397808 */ /* 0x000fe20003000000 */
[C-C-:B------:R-:W-:Y:S01]  /*4db0*/  FFMA.FTZ R77, R2.reuse, R77, -R10.reuse ;  /* 0x0000004d024d7223 */ /* 0x140fe2000001080a */
[----:B------:R-:W-:Y:S01]  /*4dc0*/  FMNMX.FTZ R0, R145, R0, !PT ;  /* 0x0000000091007209 */ /* 0x000fe20007810000 */
[----:B------:R-:W-:Y:S01]  /*4dd0*/  MUFU.EX2 R20, R20 ;  /* 0x0000001400147308 */ /* 0x000fe20000000800 */
[----:B------:R-:W-:Y:S01]  /*4de0*/  FSEL R87, R87, -INF , P5 ;  /* 0xff80000057577808 */ /* 0x000fe20002800000 */
[C-C-:B------:R-:W-:Y:S01]  /*4df0*/  FFMA.FTZ R58, R2.reuse, R80, -R10.reuse ;  /* 0x00000050023a7223 */ /* 0x140fe2000001080a */
[----:B------:R-:W-:Y:S01]  /*4e00*/  FMNMX.FTZ R0, R31, R0, !PT ;  /* 0x000000001f007209 */ /* 0x000fe20007810000 */
[C-C-:B------:R-:W-:Y:S01]  /*4e10*/  FFMA.FTZ R81, R2.reuse, R81, -R10.reuse ;  /* 0x0000005102517223 */ /* 0x140fe2000001080a */
[----:B------:R-:W-:-:S02]  /*4e20*/  FFMA.FTZ R84, R2, R84, -R10 ;  /* 0x0000005402547223 */ /* 0x000fc4000001080a */
        /* <DEDUP_REMOVED lines=20> */
[----:B-1----:R-:W-:-:S04]  /*4f70*/  FMNMX.FTZ R41, R59, R0, !PT ;  /* 0x000000003b297209 */ /* 0x002fc80007810000 */
[----:B------:R-:W-:Y:S01]  /*4f80*/  FMNMX.FTZ R0, R62, R41, !PT ;  /* 0x000000293e007209 */ /* 0x000fe20007810000 */
[----:B------:R1:W-:Y:S03]  /*4f90*/  MUFU.EX2 R34, R52 ;  /* 0x0000003400227308 */ /* 0x0003e60000000800 */
[----:B------:R-:W-:-:S04]  /*4fa0*/  FMNMX.FTZ R45, R63, R0, !PT ;  /* 0x000000003f2d7209 */ /* 0x000fc80007810000 */
[----:B------:R-:W-:Y:S01]  /*4fb0*/  FMNMX.FTZ R0, R66, R45, !PT ;  /* 0x0000002d42007209 */ /* 0x000fe20007810000 */
[----:B------:R-:W-:-:S01]  /*4fc0*/  FFMA.FTZ R45, R2, R53, -R10 ;  /* 0x00000035022d7223 */ /* 0x000fc2000001080a */
[----:B------:R-:W-:Y:S01]  /*4fd0*/  FSEL R53, R82, -INF , P3 ;  /* 0xff80000052357808 */ /* 0x000fe20001800000 */
[----:B------:R-:W-:Y:S01]  /*4fe0*/  MUFU.EX2 R41, R36 ;  /* 0x0000002400297308 */ /* 0x000fe20000000800 */
[----:B------:R-:W-:Y:S01]  /*4ff0*/  FMNMX.FTZ R0, R67, R0, !PT ;  /* 0x0000000043007209 */ /* 0x000fe20007810000 */
[----:B-1----:R-:W-:-:S03]  /*5000*/  FFMA.FTZ R52, R2, R72, -R10 ;  /* 0x0000004802347223 */ /* 0x002fc6000001080a */
[----:B------:R-:W-:-:S03]  /*5010*/  FMNMX.FTZ R0, R13, R0, !PT ;  /* 0x000000000d007209 */ /* 0x000fc60007810000 */
[----:B------:R-:W-:Y:S01]  /*5020*/  MUFU.EX2 R45, R45 ;  /* 0x0000002d002d7308 */ /* 0x000fe20000000800 */
[----:B------:R-:W-:-:S04]  /*5030*/  FMNMX.FTZ R49, R71, R0, !PT ;  /* 0x0000000047317209 */ /* 0x000fc80007810000 */
[----:B------:R-:W-:-:S03]  /*5040*/  FMNMX.FTZ R0, R74, R49, !PT ;  /* 0x000000314a007209 */ /* 0x000fc60007810000 */
[----:B------:R1:W-:Y:S01]  /*5050*/  MUFU.EX2 R36, R56 ;  /* 0x0000003800247308 */ /* 0x0003e20000000800 */
[----:B------:R-:W-:-:S04]  /*5060*/  FMNMX.FTZ R49, R75, R0, !PT ;  /* 0x000000004b317209 */ /* 0x000fc80007810000 */
[----:B------:R-:W-:-:S03]  /*5070*/  FMNMX.FTZ R0, R78, R49, !PT ;  /* 0x000000314e007209 */ /* 0x000fc60007810000 */
[----:B------:R2:W-:Y:S01]  /*5080*/  MUFU.EX2 R49, R44 ;  /* 0x0000002c00317308 */ /* 0x0005e20000000800 */
[----:B------:R-:W-:Y:S01]  /*5090*/  FMNMX.FTZ R0, R79, R0, !PT ;  /* 0x000000004f007209 */ /* 0x000fe20007810000 */
[----:B-1----:R-:W-:-:S03]  /*50a0*/  FFMA.FTZ R56, R2, R76, -R10 ;  /* 0x0000004c02387223 */ /* 0x002fc6000001080a */
[----:B------:R-:W-:Y:S01]  /*50b0*/  FMNMX.FTZ R0, R53, R0, !PT ;  /* 0x0000000035007209 */ /* 0x000fe20007810000 */
[----:B------:R-:W-:Y:S02]  /*50c0*/  WARPGROUP.DEPBAR.LE gsb0, 0x0 ;  /* 0x00008000000079c5 */ /* 0x000fe40000010000 */
[----:B------:R-:W-:Y:S01]  /*50d0*/  MUFU.EX2 R40, R40 ;  /* 0x0000002800287308 */ /* 0x000fe20000000800 */
[----:B------:R-:W-:Y:S01]  /*50e0*/  FMNMX.FTZ R0, R83, R0, !PT ;  /* 0x0000000053007209 */ /* 0x000fe20007810000 */
[C-C-:B--2---:R-:W-:Y:S01]  /*50f0*/  FFMA.FTZ R44, R2.reuse, R64, -R10.reuse ;  /* 0x00000040022c7223 */ /* 0x144fe2000001080a */
[----:B------:R-:W-:-:S01]  /*5100*/  FFMA.FTZ R64, R2, R85, -R10 ;  /* 0x0000005502407223 */ /* 0x000fc2000001080a */
[----:B------:R-:W-:Y:S02]  /*5110*/  FSEL R85, R3, RZ, P2 ;  /* 0x000000ff03557208 */ /* 0x000fe40001000000 */
[----:B------:R-:W-:Y:S02]  /*5120*/  FMNMX.FTZ R0, R57, R0, !PT ;  /* 0x0000000039007209 */ /* 0x000fe40007810000 */
[----:B------:R-:W-:Y:S01]  /*5130*/  MUFU.EX2 R61, R61 ;  /* 0x0000003d003d7308 */ /* 0x000fe20000000800 */
[----:B------:R-:W-:-:S01]  /*5140*/  FADD.FTZ R85, -R85, R6 ;  /* 0x0000000655557221 */ /* 0x000fc20000010100 */
[----:B------:R-:W-:-:S03]  /*5150*/  FMNMX.FTZ R0, R87, R0, !PT ;  /* 0x0000000057007209 */ /* 0x000fc60007810000 */
[----:B------:R-:W-:Y:S02]  /*5160*/  FMUL.FTZ R85, R2, R85 ;  /* 0x0000005502557220 */ /* 0x000fe40000410000 */
[----:B------:R-:W1:Y:S01]  /*5170*/  SHFL.BFLY PT, R149, R0, 0x2, 0x1f ;  /* 0x0c401f0000957f89 */ /* 0x000e6200000e0000 */
[----:B------:R-:W-:Y:S08]  /*5180*/  MUFU.EX2 R44, R44 ;  /* 0x0000002c002c7308 */ /* 0x000ff00000000800 */
[----:B------:R-:W2:Y:S08]  /*5190*/  MUFU.EX2 R85, R85 ;  /* 0x0000005500557308 */ /* 0x000eb00000000800 */
[----:B------:R-:W-:Y:S01]  /*51a0*/  MUFU.EX2 R65, R65 ;  /* 0x0000004100417308 */ /* 0x000fe20000000800 */
[----:B-1----:R-:W-:-:S07]  /*51b0*/  FMNMX.FTZ R60, R0, R149, !PT ;  /* 0x00000095003c7209 */ /* 0x002fce0007810000 */
[----:B------:R-:W-:Y:S01]  /*51c0*/  MUFU.EX2 R48, R48 ;  /* 0x0000003000307308 */ /* 0x000fe20000000800 */
        /* <DEDUP_REMOVED lines=10> */
[----:B-1----:R-:W-:Y:S01]  /*5270*/  FSEL R64, R0, RZ, P2 ;  /* 0x000000ff00407208 */ /* 0x002fe20001000000 */
[C-C-:B------:R-:W-:Y:S01]  /*5280*/  FFMA.FTZ R6, R2.reuse, R26, -R151.reuse ;  /* 0x0000001a02067223 */ /* 0x140fe20000010897 */
[----:B------:R-:W-:-:S01]  /*5290*/  FFMA.FTZ R27, R2, R27, -R151 ;  /* 0x0000001b021b7223 */ /* 0x000fc20000010897 */
[C-C-:B------:R-:W-:Y:S01]  /*52a0*/  FFMA.FTZ R26, R2.reuse, R145, -R151.reuse ;  /* 0x00000091021a7223 */ /* 0x140fe20000010897 */
[----:B------:R-:W-:-:S01]  /*52b0*/  FFMA.FTZ R31, R2, R31, -R151 ;  /* 0x0000001f021f7223 */ /* 0x000fc20000010897 */
[----:B------:R-:W-:Y:S01]  /*52c0*/  FADD.FTZ R7, -R64, R7 ;  /* 0x0000000740077221 */ /* 0x000fe20000010100 */
[----:B------:R-:W-:-:S01]  /*52d0*/  FFMA.FTZ R60, R2, R147, -R151 ;  /* 0x00000093023c7223 */ /* 0x000fc20000010897 */
[----:B------:R-:W-:Y:S01]  /*52e0*/  MUFU.EX2 R6, R6 ;  /* 0x0000000600067308 */ /* 0x000fe20000000800 */
[----:B------:R-:W-:-:S01]  /*52f0*/  FFMA.FTZ R35, R2, R35, -R151 ;  /* 0x0000002302237223 */ /* 0x000fc20000010897 */
[C---:B------:R-:W-:Y:S01]  /*5300*/  FMUL.FTZ R7, R2.reuse, R7 ;  /* 0x0000000702077220 */ /* 0x040fe20000410000 */
[----:B------:R-:W-:-:S01]  /*5310*/  FFMA.FTZ R64, R2, R59, -R151 ;  /* 0x0000003b02407223 */ /* 0x000fc20000010897 */
[----:B------:R-:W-:Y:S01]  /*5320*/  FFMA.FTZ R59, R2, R62, -R151 ;  /* 0x0000003e023b7223 */ /* 0x000fe20000010897 */
[----:B--2---:R-:W-:-:S01]  /*5330*/  FFMA.FTZ R62, R85, R5, R12 ;  /* 0x00000005553e7223 */ /* 0x004fc2000001000c */
        /* <DEDUP_REMOVED lines=21> */
[----:B------:R-:W-:-:S05]  /*5490*/  FFMA.FTZ R57, R2, R57, -R151 ;  /* 0x0000003902397223 */ /* 0x000fca0000010897 */
        /* <DEDUP_REMOVED lines=22> */
[----:B---3--:R-:W-:-:S01]  /*5600*/  FADD.FTZ R68, R42, R5 ;  /* 0x000000052a447221 */ /* 0x008fc20000010000 */
[----:B------:R-:W-:-:S04]  /*5610*/  FADD.FTZ R5, R33, R4 ;  /* 0x0000000421057221 */ /* 0x000fc80000010000 */
[----:B------:R-:W-:Y:S02]  /*5620*/  FADD.FTZ R4, R30, R5 ;  /* 0x000000051e047221 */ /* 0x000fe40000010000 */
[----:B------:R-:W3:Y:S01]  /*5630*/  MUFU.EX2 R47, R47 ;  /* 0x0000002f002f7308 */ /* 0x000ee20000000800 */
[----:B-1----:R-:W-:-:S01]  /*5640*/  FADD.FTZ R67, R43, R68 ;  /* 0x000000442b437221 */ /* 0x002fc20000010000 */
[----:B------:R-:W-:Y:S01]  /*5650*/  FFMA.FTZ R68, R2, R71, -R151 ;  /* 0x0000004702447223 */ /* 0x000fe20000010897 */
[----:B------:R-:W-:-:S04]  /*5660*/  FADD.FTZ R5, R37, R4 ;  /* 0x0000000425057221 */ /* 0x000fc80000010000 */
[----:B------:R-:W-:Y:S01]  /*5670*/  FADD.FTZ R4, R32, R5 ;  /* 0x0000000520047221 */ /* 0x000fe20000010000 */
        /* <DEDUP_REMOVED lines=14> */
[----:B------:R-:W-:-:S04]  /*5760*/  FADD.FTZ R75, R49, R4 ;  /* 0x00000004314b7221 */ /* 0x000fc80000010000 */
[----:B------:R-:W-:Y:S01]  /*5770*/  FADD.FTZ R74, R40, R75 ;  /* 0x0000004b284a7221 */ /* 0x000fe20000010000 */
[----:B------:R-:W2:Y:S01]  /*5780*/  MUFU.EX2 R11, R11 ;  /* 0x0000000b000b7308 */ /* 0x000ea20000000800 */
[----:B---3--:R-:W-:-:S01]  /*5790*/  FADD.FTZ R72, R54, R71 ;  /* 0x0000004736487221 */ /* 0x008fc20000010000 */
[----:B------:R-:W-:Y:S01]  /*57a0*/  FFMA.FTZ R71, R2, R78, -R151 ;  /* 0x0000004e02477223 */ /* 0x000fe20000010897 */
[----:B------:R-:W-:-:S01]  /*57b0*/  FADD.FTZ R75, R61, R74 ;  /* 0x0000004a3d4b7221 */ /* 0x000fc20000010000 */
[----:B------:R-:W-:-:S03]  /*57c0*/  IMAD.U32 R78, RZ, RZ, UR22 ;  /* 0x00000016ff4e7e24 */ /* 0x000fc6000f8e00ff */
[----:B------:R-:W-:Y:S01]  /*57d0*/  FADD.FTZ R74, R44, R75 ;  /* 0x0000004b2c4a7221 */ /* 0x000fe20000010000 */
[----:B------:R-:W3:Y:S01]  /*57e0*/  MUFU.EX2 R64, R64 ;  /* 0x0000004000407308 */ /* 0x000ee20000000800 */
[----:B-1----:R-:W-:-:S02]  /*57f0*/  FADD.FTZ R72, R55, R72 ;  /* 0x0000004837487221 */ /* 0x002fc40000010000 */
[----:B------:R-:W-:Y:S01]  /*5800*/  FADD.FTZ R75, R65, R74 ;  /* 0x0000004a414b7221 */ /* 0x000fe20000010000 */
[----:B------:R-:W-:-:S03]  /*5810*/  FFMA.FTZ R74, R2, R83, -R151 ;  /* 0x00000053024a7223 */ /* 0x000fc60000010897 */
        /* <DEDUP_REMOVED lines=8> */
[----:B------:R-:W-:Y:S01]  /*58a0*/  FADD.FTZ R75, R73, R76 ;  /* 0x0000004c494b7221 */ /* 0x000fe20000010000 */
[----:B------:R-:W-:-:S03]  /*58b0*/  FFMA.FTZ R76, R2, R87, -R151 ;  /* 0x00000057024c7223 */ /* 0x000fc60000010897 */
[----:B------:R-:W-:Y:S01]  /*58c0*/  FADD.FTZ R80, R56, R75 ;  /* 0x0000004b38507221 */ /* 0x000fe20000010000 */
        /* <DEDUP_REMOVED lines=14> */
[----:B------:R-:W-:-:S05]  /*59b0*/  @!P0 VIADD R4, R78, 0x19c40 ;  /* 0x00019c404e048836 */ /* 0x000fca0000000000 */
[----:B------:R-:W-:Y:S01]  /*59c0*/  @!P0 PRMT R4, RZ, 0x654, R4 ;  /* 0x00000654ff048816 */ /* 0x000fe20000000004 */
[----:B------:R-:W1:Y:S01]  /*59d0*/  MUFU.EX2 R77, R77 ;  /* 0x0000004d004d7308 */ /* 0x000e620000000800 */
[----:B--2---:R-:W-:-:S02]  /*59e0*/  FADD.FTZ R78, R70, R5 ;  /* 0x00000005464e7221 */ /* 0x004fc40000010000 */
[----:B------:R2:W-:Y:S05]  /*59f0*/  @!P0 SYNCS.ARRIVE.TRANS64.RED.A1T0 RZ, [R4+URZ], RZ ;  /* 0x000000ff04ff89a7 */ /* 0x0005ea000810043f */
        /* <DEDUP_REMOVED lines=21> */
.L_x_9512:
[----:B------:R-:W-:Y:S01]  /*5b50*/  UIADD3 UR6, UR7, 0x19c60, URZ ;  /* 0x00019c6007067890 */ /* 0x000fe2000fffe03f */
[----:B------:R-:W-:Y:S01]  /*5b60*/  ISETP.GT.AND P2, PT, R9, R8, PT ;  /* 0x000000080900720c */ /* 0x000fe20003f44270 */
        /* <DEDUP_REMOVED lines=88> */
.L_x_9503:
[----:B------:R-:W-:-:S13]  /*60f0*/  ISETP.GE.AND P2, PT, R9, RZ, PT ;  /* 0x000000ff0900720c */ /* 0x000fda0003f46270 */
[----:B------:R-:W-:Y:S05]  /*6100*/  @!P2 BRA `(.L_x_9514) ;  /* 0x0000001800dca947 */ /* 0x000fea0003800000 */
[----:B------:R-:W-:Y:S01]  /*6110*/  IMAD.MOV.U32 R7, RZ, RZ, R0 ;  /* 0x000000ffff077224 */ /* 0x000fe200078e0000 */
[----:B------:R-:W-:Y:S01]  /*6120*/  UMOV UR17, UR38 ;  /* 0x0000002600117c82 */ /* 0x000fe20008000000 */
[----:B------:R-:W-:Y:S02]  /*6130*/  IMAD.MOV.U32 R6, RZ, RZ, R3 ;  /* 0x000000ffff067224 */ /* 0x000fe400078e0003 */
[----:B------:R-:W-:-:S07]  /*6140*/  IMAD.MOV.U32 R8, RZ, RZ, R16 ;  /* 0x000000ffff087224 */ /* 0x000fce00078e0010 */
.L_x_9524:
[----:B------:R-:W-:-:S04]  /*6150*/  UIADD3 UR6, UR17, 0x1, URZ ;  /* 0x0000000111067890 */ /* 0x000fc8000fffe03f */
[----:B------:R-:W-:-:S04]  /*6160*/  UISETP.NE.AND UP0, UPT, UR6, 0x2, UPT ;  /* 0x000000020600788c */ /* 0x000fc8000bf05270 */
[----:B------:R-:W-:Y:S02]  /*6170*/  USEL UR7, URZ, 0x1, UP0 ;  /* 0x000000013f077887 */ /* 0x000fe40008000000 */
[----:B------:R-:W-:-:S04]  /*6180*/  USEL UR38, UR6, URZ, UP0 ;  /* 0x0000003f06267287 */ /* 0x000fc80008000000 */
[----:B------:R-:W-:Y:S01]  /*6190*/  LOP3.LUT R16, R8, UR7, RZ, 0x3c, !PT ;  /* 0x0000000708107c12 */ /* 0x000fe2000f8e3cff */
[----:B------:R-:W-:Y:S07]  /*61a0*/  @!P1 BRA `(.L_x_9515) ;  /* 0x0000000000049947 */ /* 0x000fee0003800000 */
[----:B------:R-:W-:Y:S01]  /*61b0*/  BPT.TRAP 0x1 ;  /* 0x000000040000795c */ /* 0x000fe20000300000 */
.L_x_9515:
[----:B------:R-:W-:Y:S01]  /*61c0*/  ULEA UR6, UR38, UR39, 0x3 ;  /* 0x0000002726067291 */ /* 0x000fe2000f8e183f */
[----:B------:R-:W-:-:S08]  /*61d0*/  SHF.L.U32 R0, R16, 0x1f, RZ ;  /* 0x0000001f10007819 */ /* 0x000fd000000006ff */
[----:B------:R1:W2:Y:S01]  /*61e0*/  SYNCS.PHASECHK.TRANS64.TRYWAIT P2, [UR6+0x19c30], R0 ;  /* 0x019c3000ff0075a7 */ /* 0x0002a20008040146 */
[----:B------:R-:W-:Y:S05]  /*61f0*/  @!P1 BRA `(.L_x_9516) ;  /* 0x0000000000049947 */ /* 0x000fea0003800000 */
[----:B------:R-:W-:Y:S01]  /*6200*/  BPT.TRAP 0x1 ;  /* 0x000000040000795c */ /* 0x000fe20000300000 */
.L_x_9516:
[----:B--2---:R-:W-:Y:S05]  /*6210*/  @P2 BRA `(.L_x_9517) ;  /* 0x0000000000082947 */ /* 0x004fea0003800000 */
[----:B------:R-:W2:Y:S02]  /*6220*/  SYNCS.PHASECHK.TRANS64.TRYWAIT P2, [UR6+0x19c30], R0 ;  /* 0x019c3000ff0075a7 */ /* 0x000ea40008040146 */
[----:B--2---:R-:W-:Y:S05]  /*6230*/  @!P2 BRA `(.L_x_9518) ;  /* 0x0000006c00c0a947 */ /* 0x004fea0003800000 */
.L_x_9517:
        /* <DEDUP_REMOVED lines=17> */
.L_x_9519:
[----:B------:R-:W-:Y:S01]  /*6350*/  ULEA UR7, UR17, UR39, 0x3 ;  /* 0x0000002711077291 */ /* 0x000fe2000f8e183f */
[----:B-12---:R-:W-:-:S08]  /*6360*/  SHF.L.U32 R0, R8, 0x1f, RZ ;  /* 0x0000001f08007819 */ /* 0x006fd000000006ff */
[----:B------:R1:W2:Y:S01]  /*6370*/  SYNCS.PHASECHK.TRANS64.TRYWAIT P2, [UR7+0x19c50], R0 ;  /* 0x019c5000ff0075a7 */ /* 0x0002a20008040147 */
[----:B------:R-:W-:Y:S05]  /*6380*/  @!P1 BRA `(.L_x_9520) ;  /* 0x0000000000049947 */ /* 0x000fea0003800000 */
[----:B------:R-:W-:Y:S01]  /*6390*/  BPT.TRAP 0x1 ;  /* 0x000000040000795c */ /* 0x000fe20000300000 */
.L_x_9520:
[----:B--2---:R-:W-:Y:S05]  /*63a0*/  @P2 BRA `(.L_x_9521) ;  /* 0x0000000000082947 */ /* 0x004fea0003800000 */
[----:B------:R-:W2:Y:S02]  /*63b0*/  SYNCS.PHASECHK.TRANS64.TRYWAIT P2, [UR7+0x19c50], R0 ;  /* 0x019c5000ff0075a7 */ /* 0x000ea40008040147 */
[----:B--2---:R-:W-:Y:S05]  /*63c0*/  @!P2 BRA `(.L_x_9522) ;  /* 0x0000006c0074a947 */ /* 0x004fea0003800000 */
.L_x_9521:
[----:B------:R-:W-:Y:S01]  /*63d0*/  UIADD3 UR6, UR39, 0x3000, URZ ;  /* 0x0000300027067890 */ /* 0x000fe2000fffe03f */
[----:B------:R-:W-:Y:S01]  /*63e0*/  WARPGROUP.ARRIVE ;  /* 0x00000000000079c5 */ /* 0x000fe20000000000 */
[----:B------:R-:W-:Y:S01]  /*63f0*/  UMOV UR11, 0x40000040 ;  /* 0x40000040000b7882 */ /* 0x000fe20000000000 */
[----:B-12---:R-:W-:Y:S01]  /*6400*/  FMNMX.FTZ R0, R24, R6, !PT ;  /* 0x0000000618007209 */ /* 0x006fe20007810000 */
        /* <DEDUP_REMOVED lines=78> */
[----:B------:R-:W-:Y:S01]  /*68f0*/  UIADD3 UR6, UR6, 0x6, URZ ;  /* 0x0000000606067890 */ /* 0x000fe2000fffe03f */
[----:B-1----:R-:W-:-:S02]  /*6900*/  FMNMX.FTZ R11, R10, R3, !PT ;  /* 0x000000030a0b7209 */ /* 0x002fc40007810000 */
[----:B--2---:R-:W-:-:S03]  /*6910*/  FMNMX.FTZ R13, R8, R13, !PT ;  /* 0x0000000d080d7209 */ /* 0x004fc60007810000 */
[----:B------:R-:W1:Y:S04]  /*6920*/  SHFL.BFLY PT, R0, R11, 0x1, 0x1f ;  /* 0x0c201f000b007f89 */ /* 0x000e6800000e0000 */
[----:B------:R-:W2:Y:S01]  /*6930*/  SHFL.BFLY PT, R12, R13, 0x1, 0x1f ;  /* 0x0c201f000d0c7f89 */ /* 0x000ea200000e0000 */
[----:B-1----:R-:W-:Y:S02]  /*6940*/  FMNMX.FTZ R3, R11, R0, !PT ;  /* 0x000000000b037209 */ /* 0x002fe40007810000 */
[----:B--2---:R-:W-:-:S03]  /*6950*/  FMNMX.FTZ R0, R13, R12, !PT ;  /* 0x0000000c0d007209 */ /* 0x004fc60007810000 */
[----:B------:R-:W-:Y:S01]  /*6960*/  FFMA.FTZ R11, R2, R3, -8 ;  /* 0xc1000000020b7423 */ /* 0x000fe20000010003 */
[----:B------:R-:W-:-:S03]  /*6970*/  FADD.FTZ R15, -R3, R6 ;  /* 0x00000006030f7221 */ /* 0x000fc60000010100 */
[C-C-:B------:R-:W-:Y:S01]  /*6980*/  FFMA.FTZ R8, R2.reuse, R25, -R11.reuse ;  /* 0x0000001902087223 */ /* 0x140fe2000001080b */
[----:B------:R-:W-:-:S01]  /*6990*/  FFMA.FTZ R25, R2, R37, -R11 ;  /* 0x0000002502197223 */ /* 0x000fc2000001080b */
[C-C-:B------:R-:W-:Y:S01]  /*69a0*/  FFMA.FTZ R37, R2.reuse, R49, -R11.reuse ;  /* 0x0000003102257223 */ /* 0x140fe2000001080b */
        /* <DEDUP_REMOVED lines=9> */
[C---:B------:R-:W-:Y:S01]  /*6a40*/  FFMA.FTZ R10, R2.reuse, R28, -R11 ;  /* 0x0000001c020a7223 */ /* 0x040fe2000001080b */
[----:B------:R-:W-:Y:S01]  /*6a50*/  MUFU.EX2 R6, R6 ;  /* 0x0000000600067308 */ /* 0x000fe20000000800 */
[----:B------:R-:W-:-:S01]  /*6a60*/  FFMA.FTZ R30, R2, R30, -R73 ;  /* 0x0000001e021e7223 */ /* 0x000fc20000010849 */
[C---:B------:R-:W-:Y:S01]  /*6a70*/  FFMA.FTZ R15, R2.reuse, R29, -R11 ;  /* 0x0000001d020f7223 */ /* 0x040fe2000001080b */
[----:B------:R-:W-:-:S01]  /*6a80*/  FFMA.FTZ R31, R2, R31, -R73 ;  /* 0x0000001f021f7223 */ /* 0x000fc20000010849 */
[C---:B------:R-:W-:Y:S01]  /*6a90*/  FFMA.FTZ R12, R2.reuse, R32, -R11 ;  /* 0x00000020020c7223 */ /* 0x040fe2000001080b */
[----:B------:R-:W-:-:S01]  /*6aa0*/  FFMA.FTZ R34, R2, R34, -R73 ;  /* 0x0000002202227223 */ /* 0x000fc20000010849 */
[C---:B------:R-:W-:Y:S01]  /*6ab0*/  FFMA.FTZ R21, R2.reuse, R33, -R11 ;  /* 0x0000002102157223 */ /* 0x040fe2000001080b */
[----:B------:R-:W-:-:S01]  /*6ac0*/  FFMA.FTZ R35, R2, R35, -R73 ;  /* 0x0000002302237223 */ /* 0x000fc20000010849 */
[----:B------:R-:W1:Y:S01]  /*6ad0*/  MUFU.EX2 R13, R13 ;  /* 0x0000000d000d7308 */ /* 0x000e620000000800 */
        /* <DEDUP_REMOVED lines=24> */
[----:B------:R-:W-:-:S01]  /*6c60*/  FFMA.FTZ R55, R2, R55, -R73 ;  /* 0x0000003702377223 */ /* 0x000fc20000010849 */
[C---:B------:R-:W-:Y:S01]  /*6c70*/  FFMA.FTZ R36, R2.reuse, R56, -R11 ;  /* 0x0000003802247223 */ /* 0x040fe2000001080b */
[----:B------:R-:W-:-:S01]  /*6c80*/  FFMA.FTZ R58, R2, R58, -R73 ;  /* 0x0000003a023a7223 */ /* 0x000fc20000010849 */
[C---:B------:R-:W-:Y:S01]  /*6c90*/  FFMA.FTZ R45, R2.reuse, R57, -R11 ;  /* 0x00000039022d7223 */ /* 0x040fe2000001080b */
[----:B------:R-:W-:-:S01]  /*6ca0*/  FFMA.FTZ R59, R2, R59, -R73 ;  /* 0x0000003b023b7223 */ /* 0x000fc20000010849 */
[C-C-:B------:R-:W-:Y:S01]  /*6cb0*/  FFMA.FTZ R52, R2.reuse, R72, -R11.reuse ;  /* 0x0000004802347223 */ /* 0x140fe2000001080b */
[----:B------:R-:W-:-:S01]  /*6cc0*/  FFMA.FTZ R40, R2, R60, -R11 ;  /* 0x0000003c02287223 */ /* 0x000fc2000001080b */
[----:B------:R-:W-:-:S02]  /*6cd0*/  WARPGROUP.DEPBAR.LE gsb0, 0x0 ;  /* 0x00008000000079c5 */ /* 0x000fc40000010000 */
[----:B------:R-:W-:Y:S01]  /*6ce0*/  WARPGROUP.ARRIVE ;  /* 0x00000000000079c5 */ /* 0x000fe20000000000 */
[----:B------:R-:W3:Y:S01]  /*6cf0*/  MUFU.EX2 R27, R27 ;  /* 0x0000001b001b7308 */ /* 0x000ee20000000800 */
[----:B--2---:R-:W-:-:S01]  /*6d00*/  FFMA.FTZ R4, R7, R4, R26 ;  /* 0x0000000407047223 */ /* 0x004fc2000001001a */
[C-C-:B------:R-:W-:Y:S01]  /*6d10*/  FFMA.FTZ R62, R2.reuse, R62, -R73.reuse ;  /* 0x0000003e023e7223 */ /* 0x140fe20000010849 */
[----:B------:R-:W-:-:S01]  /*6d20*/  FFMA.FTZ R63, R2, R63, -R73 ;  /* 0x0000003f023f7223 */ /* 0x000fc20000010849 */
[----:B------:R-:W-:Y:S01]  /*6d30*/  FFMA.FTZ R44, R2, R64, -R11 ;  /* 0x00000040022c7223 */ /* 0x000fe2000001080b */
[----:B------:R-:W-:Y:S01]  /*6d40*/  QGMMA.64x96x32.F32.E4M3.E4M3 R88, R140, gdesc[UR8], R88, gsb0 ;  /* 0x016000088c587df3 */ /* 0x000fe20008000858 */
[----:B-1----:R-:W-:-:S01]  /*6d50*/  FADD.FTZ R5, R8, R5 ;  /* 0x0000000508057221 */ /* 0x002fc20000010000 */
[----:B------:R-:W-:Y:S01]  /*6d60*/  UMOV UR10, UR6 ;  /* 0x00000006000a7c82 */ /* 0x000fe20008000000 */
[----:B------:R-:W1:Y:S01]  /*6d70*/  MUFU.EX2 R10, R10 ;  /* 0x0000000a000a7308 */ /* 0x000e620000000800 */
[----:B------:R-:W-:Y:S01]  /*6d80*/  UMOV UR11, 0x40000040 ;  /* 0x40000040000b7882 */ /* 0x000fe20000000000 */
        /* <DEDUP_REMOVED lines=11> */
[----:B------:R-:W-:-:S03]  /*6e40*/  FFMA.FTZ R11, R2, R85, -R11 ;  /* 0x00000055020b7223 */ /* 0x000fc6000001080b */
        /* <DEDUP_REMOVED lines=24> */
[----:B------:R-:W-:Y:S01]  /*6fd0*/  FFMA.FTZ R68, R2, R70, -R73 ;  /* 0x0000004602447223 */ /* 0x000fe20000010849 */
[----:B------:R-:W-:Y:S02]  /*6fe0*/  WARPGROUP.DEPBAR.LE gsb0, 0x0 ;  /* 0x00008000000079c5 */ /* 0x000fe40000010000 */
[----:B------:R-:W-:-:S03]  /*6ff0*/  WARPGROUP.ARRIVE ;  /* 0x00000000000079c5 */ /* 0x000fc60000000000 */
[----:B------:R-:W3:Y:S01]  /*7000*/  MUFU.EX2 R29, R29 ;  /* 0x0000001d001d7308 */ /* 0x000ee20000000800 */
[----:B-1----:R-:W-:-:S02]  /*7010*/  FADD.FTZ R4, R20, R5 ;  /* 0x0000000514047221 */ /* 0x002fc40000010000 */
[----:B------:R-:W-:Y:S05]  /*7020*/  QGMMA.64x96x32.F32.E4M3.E4M3 R88, R136, gdesc[UR8], R88, gsb0 ;  /* 0x0160000888587df3 */ /* 0x000fea0008000858 */
        /* <DEDUP_REMOVED lines=29> */
[----:B------:R-:W-:-:S06]  /*7200*/  WARPGROUP.DEPBAR.LE gsb0, 0x0 ;  /* 0x00008000000079c5 */ /* 0x000fcc0000010000 */
[----:B------:R-:W3:Y:S01]  /*7210*/  MUFU.EX2 R58, R58 ;  /* 0x0000003a003a7308 */ /* 0x000ee20000000800 */
[----:B-1----:R-:W-:-:S01]  /*7220*/  FADD.FTZ R77, R55, R72 ;  /* 0x00000048374d7221 */ /* 0x002fc20000010000 */
[----:B------:R-:W-:Y:S01]  /*7230*/  FFMA.FTZ R72, R2, R78, -R73 ;  /* 0x0000004e02487223 */ /* 0x000fe20000010849 */
[----:B------:R-:W-:-:S05]  /*7240*/  IMAD.U32 R78, RZ, RZ, UR38 ;  /* 0x00000026ff4e7e24 */ /* 0x000fca000f8e00ff */
        /* <DEDUP_REMOVED lines=33> */
[----:B------:R-:W-:-:S05]  /*7460*/  @!P0 LEA R4, R78, UR39, 0x3 ;  /* 0x000000274e048c11 */ /* 0x000fca000f8e18ff */
[----:B------:R-:W-:Y:S01]  /*7470*/  @!P0 VIADD R4, R4, 0x19c40 ;  /* 0x00019c4004048836 */ /* 0x000fe20000000000 */
[----:B------:R-:W1:Y:S01]  /*7480*/  MUFU.EX2 R70, R70 ;  /* 0x0000004600467308 */ /* 0x000e620000000800 */
[----:B--2---:R-:W-:-:S01]  /*7490*/  FADD.FTZ R81, R71, R76 ;  /* 0x0000004c47517221 */ /* 0x004fc20000010000 */
[C-C-:B------:R-:W-:Y:S01]  /*74a0*/  FFMA.FTZ R76, R2.reuse, R86, -R73.reuse ;  /* 0x00000056024c7223 */ /* 0x140fe20000010849 */
[----:B------:R-:W-:-:S01]  /*74b0*/  FFMA.FTZ R73, R2, R87, -R73 ;  /* 0x0000005702497223 */ /* 0x000fc20000010849 */
[----:B------:R-:W-:-:S04]  /*74c0*/  @!P0 PRMT R4, RZ, 0x654, R4 ;  /* 0x00000654ff048816 */ /* 0x000fc80000000004 */
[----:B------:R-:W2:Y:S01]  /*74d0*/  MUFU.EX2 R61, R61 ;  /* 0x0000003d003d7308 */ /* 0x000ea20000000800 */
[----:B---3--:R-:W-:-:S01]  /*74e0*/  FADD.FTZ R78, R52, R5 ;  /* 0x00000005344e7221 */ /* 0x008fc20000010000 */
[----:B------:R3:W-:Y:S06]  /*74f0*/  @!P0 SYNCS.ARRIVE.TRANS64.RED.A1T0 RZ, [R4+URZ], RZ ;  /* 0x000000ff04ff89a7 */ /* 0x0007ec000810043f */
        /* <DEDUP_REMOVED lines=30> */
.L_x_9523:
[----:B------:R-:W-:Y:S01]  /*76e0*/  UIADD3 UR6, UR7, 0x19c60, URZ ;  /* 0x00019c6007067890 */ /* 0x000fe2000fffe03f */
[----:B------:R-:W-:Y:S01]  /*76f0*/  ISETP.GT.AND P2, PT, R9, RZ, PT ;  /* 0x000000ff0900720c */ /* 0x000fe20003f44270 */
        /* <DEDUP_REMOVED lines=88> */
.L_x_9514:
[----:B------:R-:W-:Y:S06]  /*7c80*/  BAR.ARV 0x8, 0x1a0 ;  /* 0x0206800000007b1d */ /* 0x000fec0000002000 */
[----:B------:R-:W-:Y:S05]  /*7c90*/  @!P1 BRA `(.L_x_9525) ;  /* 0x0000000000049947 */ /* 0x000fea0003800000 */
[----:B------:R-:W-:Y:S01]  /*7ca0*/  BPT.TRAP 0x1 ;  /* 0x000000040000795c */ /* 0x000fe20000300000 */
.L_x_9525:
[----:B------:R-:W-:Y:S01]  /*7cb0*/  ULEA UR5, UR38, UR39, 0x3 ;  /* 0x0000002726057291 */ /* 0x000fe2000f8e183f */
[----:B------:R-:W-:-:S08]  /*7cc0*/  SHF.L.U32 R6, R16, 0x1f, RZ ;  /* 0x0000001f10067819 */ /* 0x000fd000000006ff */
[----:B------:R1:W2:Y:S01]  /*7cd0*/  SYNCS.PHASECHK.TRANS64.TRYWAIT P2, [UR5+0x19c50], R6 ;  /* 0x019c5006ff0075a7 */ /* 0x0002a20008040145 */
[----:B------:R-:W-:Y:S05]  /*7ce0*/  @!P1 BRA `(.L_x_9526) ;  /* 0x0000000000049947 */ /* 0x000fea0003800000 */
[----:B------:R-:W-:Y:S01]  /*7cf0*/  BPT.TRAP 0x1 ;  /* 0x000000040000795c */ /* 0x000fe20000300000 */
.L_x_9526:
[----:B------:R-:W3:Y:S02]  /*7d00*/  LDC.64 R12, c[0x0][0x9a0] ;  /* 0x00026800ff0c7b82 */ /* 0x000ee40000000a00 */
[----:B---3--:R-:W-:-:S04]  /*7d10*/  ISETP.NE.U32.AND P0, PT, R12, RZ, PT ;  /* 0x000000ff0c00720c */ /* 0x008fc80003f05070 */
[----:B------:R-:W-:-:S13]  /*7d20*/  ISETP.NE.AND.EX P0, PT, R13, RZ, PT, P0 ;  /* 0x000000ff0d00720c */ /* 0x000fda0003f05300 */
[----:B------:R-:W3:Y:S08]  /*7d30*/  @P0 LDC.64 R10, c[0x0][0x9c8] ;  /* 0x00027200ff0a0b82 */ /* 0x000ef00000000a00 */
[----:B------:R-:W4:Y:S01]  /*7d40*/  @P0 LDC.64 R14, c[0x0][0x9d0] ;  /* 0x00027400ff0e0b82 */ /* 0x000f220000000a00 */
[----:B--2---:R-:W-:Y:S05]  /*7d50*/  @P2 BRA `(.L_x_9527) ;  /* 0x0000000000082947 */ /* 0x004fea0003800000 */
[----:B------:R-:W2:Y:S02]  /*7d60*/  SYNCS.PHASECHK.TRANS64.TRYWAIT P2, [UR5+0x19c50], R6 ;  /* 0x019c5006ff0075a7 */ /* 0x000ea40008040145 */
[----:B--2---:R-:W-:Y:S05]  /*7d70*/  @!P2 BRA `(.L_x_9528) ;  /* 0x000000540020a947 */ /* 0x004fea0003800000 */
.L_x_9527:
[----:B------:R-:W-:Y:S01]  /*7d80*/  UIADD3 UR39, UR39, 0x3000, URZ ;  /* 0x0000300027277890 */ /* 0x000fe2000fffe03f */
[----:B------:R-:W-:Y:S01]  /*7d90*/  WARPGROUP.ARRIVE ;  /* 0x00000000000079c5 */ /* 0x000fe20000000000 */
[----:B------:R-:W-:Y:S01]  /*7da0*/  UMOV UR7, 0x40000040 ;  /* 0x4000004000077882 */ /* 0x000fe20000000000 */
[----:B--2---:R-:W-:Y:S01]  /*7db0*/  IMAD.U32 R7, RZ, RZ, UR44 ;  /* 0x0000002cff077e24 */ /* 0x004fe2000f8e00ff */
[----:B------:R-:W-:Y:S01]  /*7dc0*/  USHF.R.U32.HI UR39, URZ, 0x4, UR39 ;  /* 0x000000043f277899 */ /* 0x000fe20008011627 */
[----:B------:R-:W-:-:S03]  /*7dd0*/  @P0 SHF.R.S32.HI R9, RZ, 0x1f, R156 ;  /* 0x0000001fff090819 */ /* 0x000fc6000001149c */
[----:B------:R-:W-:Y:S01]  /*7de0*/  ULOP3.LUT UR39, UR39, 0x3fff, URZ, 0xc0, !UPT ;  /* 0x00003fff27277892 */ /* 0x000fe2000f8ec03f */
[----:B------:R-:W-:Y:S01]  /*7df0*/  @P0 SHF.R.S32.HI R7, RZ, 0x1f, R7 ;  /* 0x0000001fff070819 */ /* 0x000fe20000011407 */
[----:B----4-:R-:W-:Y:S02]  /*7e00*/  @P0 IMAD R9, R9, R14, RZ ;  /* 0x0000000e09090224 */ /* 0x010fe400078e02ff */
[----:B------:R-:W-:Y:S02]  /*7e10*/  ULOP3.LUT UR4, UR39, 0x10000, URZ, 0xfc, !UPT ;  /* 0x0001000027047892 */ /* 0x000fe4000f8efc3f */
[----:B-1-3--:R-:W-:Y:S02]  /*7e20*/  @P0 IMAD R6, R7, R10, RZ ;  /* 0x0000000a07060224 */ /* 0x00afe400078e02ff */
[----:B------:R-:W-:Y:S01]  /*7e30*/  UIMAD UR4, UR38, 0x300, UR4 ;  /* 0x00000300260478a4 */ /* 0x000fe2000f8e0204 */
[----:B------:R-:W-:Y:S02]  /*7e40*/  @P0 IMAD R9, R156, R15, R9 ;  /* 0x0000000f9c090224 */ /* 0x000fe400078e0209 */
[----:B------:R-:W-:-:S02]  /*7e50*/  @P0 IMAD R11, R11, UR44, R6 ;  /* 0x0000002c0b0b0c24 */ /* 0x000fc4000f8e0206 */
[----:B------:R-:W-:Y:S02]  /*7e60*/  @P0 IMAD.WIDE.U32 R6, R10, UR44, RZ ;  /* 0x0000002c0a060c25 */ /* 0x000fe4000f8e00ff */
[----:B------:R-:W-:Y:S02]  /*7e70*/  UMOV UR6, UR4 ;  /* 0x0000000400067c82 */ /* 0x000fe40008000000 */
[----:B------:R-:W-:Y:S01]  /*7e80*/  QGMMA.64x96x32.F32.E4M3.E4M3 R88, R148, gdesc[UR4], R88, gsb0 ;  /* 0x0160000494587df3 */ /* 0x000fe20008000858 */
[----:B------:R-:W-:Y:S02]  /*7e90*/  @P0 IMAD.IADD R7, R7, 0x1, R11 ;  /* 0x0000000107070824 */ /* 0x000fe400078e020b */
[----:B------:R-:W-:-:S04]  /*7ea0*/  @P0 IMAD.WIDE.U32 R6, R156, R14, R6 ;  /* 0x0000000e9c060225 */ /* 0x000fc800078e0006 */
[----:B------:R-:W-:Y:S01]  /*7eb0*/  @P0 IMAD.IADD R7, R7, 0x1, R9 ;  /* 0x0000000107070824 */ /* 0x000fe200078e0209 */
[----:B------:R-:W-:-:S04]  /*7ec0*/  @P0 LEA R8, P2, R6, R12, 0x2 ;  /* 0x0000000c06080211 */ /* 0x000fc800078410ff */
[----:B------:R-:W-:Y:S01]  /*7ed0*/  @P0 LEA.HI.X R9, R6, R13, R7, 0x2, P2 ;  /* 0x0000000d06090211 */ /* 0x000fe200010f1407 */
[----:B------:R-:W-:-:S06]  /*7ee0*/  IMAD.MOV.U32 R6, RZ, RZ, 0x3f800000 ;  /* 0x3f800000ff067424 */ /* 0x000fcc00078e00ff */
[----:B------:R1:W2:Y:S01]  /*7ef0*/  @P0 LDG.E R6, desc[UR46][R8.64] ;  /* 0x0000002e08060981 */ /* 0x0002a2000c1e1900 */
[----:B------:R-:W-:Y:S01]  /*7f00*/  UIADD3 UR6, UR4, 0x2, URZ ;  /* 0x0000000204067890 */ /* 0x000fe2000fffe03f */
[----:B------:R-:W-:Y:S01]  /*7f10*/  UMOV UR7, 0x40000040 ;  /* 0x4000004000077882 */ /* 0x000fe20000000000 */
[----:B------:R-:W-:Y:S02]  /*7f20*/  WARPGROUP.DEPBAR.LE gsb0, 0x0 ;  /* 0x00008000000079c5 */ /* 0x000fe40000010000 */
[----:B------:R-:W-:-:S06]  /*7f30*/  WARPGROUP.ARRIVE ;  /* 0x00000000000079c5 */ /* 0x000fcc0000000000 */
[----:B------:R-:W-:Y:S01]  /*7f40*/  QGMMA.64x96x32.F32.E4M3.E4M3 R88, R144, gdesc[UR4], R88, gsb0 ;  /* 0x0160000490587df3 */ /* 0x000fe20008000858 */
[----:B------:R-:W-:Y:S01]  /*7f50*/  UIADD3 UR6, UR4, 0x4, URZ ;  /* 0x0000000404067890 */ /* 0x000fe2000fffe03f */
[----:B------:R-:W-:Y:S01]  /*7f60*/  UMOV UR7, 0x40000040 ;  /* 0x4000004000077882 */ /* 0x000fe20000000000 */
[----:B------:R-:W3:Y:S01]  /*7f70*/  SHFL.BFLY PT, R10, R5, 0x2, 0x1f ;  /* 0x0c401f00050a7f89 */ /* 0x000ee200000e0000 */
[----:B------:R-:W-:-:S03]  /*7f80*/  UIADD3 UR4, UR4, 0x6, URZ ;  /* 0x0000000604047890 */ /* 0x000fc6000fffe03f */
[----:B------:R-:W4:Y:S01]  /*7f90*/  SHFL.BFLY PT, R11, R4, 0x2, 0x1f ;  /* 0x0c401f00040b7f89 */ /* 0x000f2200000e0000 */
[----:B------:R-:W-:Y:S02]  /*7fa0*/  WARPGROUP.DEPBAR.LE gsb0, 0x0 ;  /* 0x00008000000079c5 */ /* 0x000fe40000010000 */
[----:B------:R-:W-:-:S06]  /*7fb0*/  WARPGROUP.ARRIVE ;  /* 0x00000000000079c5 */ /* 0x000fcc0000000000 */
[----:B------:R-:W-:Y:S01]  /*7fc0*/  QGMMA.64x96x32.F32.E4M3.E4M3 R88, R140, gdesc[UR4], R88, gsb0 ;  /* 0x016000048c587df3 */ /* 0x000fe20008000858 */
        /* <DEDUP_REMOVED lines=36> */
.L_x_9529:
        /* <DEDUP_REMOVED lines=58> */
.L_x_9496:
        /* <DEDUP_REMOVED lines=16> */
[C---:B------:R-:W-:Y:S02]  /*86b0*/  IADD3 R13, P6, R18.reuse, 0x20, RZ ;  /* 0x00000020120d7810 */ /* 0x040fe40007fde0ff */
[----:B------:R-:W-:Y:S02]  /*86c0*/  F2FP.BF16.F32.PACK_AB R11, R11, R12 ;  /* 0x0000000c0b0b723e */ /* 0x000fe400000010ff */
[----:B------:R-:W-:Y:S01]  /*86d0*/  F2FP.BF16.F32.PACK_AB R9, R9, R10 ;  /* 0x0000000a0909723e */ /* 0x000fe200000010ff */
[----:B------:R1:W2:Y:S01]  /*86e0*/  LDG.E.CONSTANT R0, desc[UR46][R2.64] ;  /* 0x0000002e02007981 */ /* 0x0002a2000c1e9900 */
[----:B------:R-:W-:Y:S01]  /*86f0*/  LOP3.LUT R12, R13, 0x180, RZ, 0xc0, !PT ;  /* 0x000001800d0c7812 */ /* 0x000fe200078ec0ff */
[----:B------:R-:W-:Y:S01]  /*8700*/  VIADD R71, R23, UR42 ;  /* 0x0000002a17477c36 */ /* 0x000fe20008000000 */
[----:B------:R-:W-:Y:S01]  /*8710*/  F2FP.BF16.F32.PACK_AB R8, R7, R8 ;  /* 0x000000080708723e */ /* 0x000fe200000010ff */
[----:B------:R-:W-:Y:S01]  /*8720*/  USHF.R.S32.HI UR5, URZ, 0x1f, UR43 ;  /* 0x0000001f3f057899 */ /* 0x000fe2000801142b */
[----:B------:R-:W-:Y:S01]  /*8730*/  F2FP.BF16.F32.PACK_AB R6, R135, R6 ;  /* 0x000000068706723e */ /* 0x000fe200000010ff */
[----:B------:R-:W-:Y:S01]  /*8740*/  ULDC.64 UR6, c[0x0][0xb70] ;  /* 0x0002dc0000067ab9 */ /* 0x000fe20000000a00 */
[----:B------:R-:W-:Y:S01]  /*8750*/  IADD3 R7, P5, R18, 0x6000, RZ ;  /* 0x0000600012077810 */ /* 0x000fe20007fbe0ff */
[----:B------:R-:W-:Y:S01]  /*8760*/  UIMAD UR5, UR5, UR6, URZ ;  /* 0x00000006050572a4 */ /* 0x000fe2000f8e023f */
[----:B------:R-:W-:Y:S01]  /*8770*/  SHF.R.U64 R12, R12, 0x3, RZ ;  /* 0x000000030c0c7819 */ /* 0x000fe200000012ff */
[----:B------:R-:W-:Y:S01]  /*8780*/  UIMAD.WIDE.U32 UR8, UR43, UR6, URZ ;  /* 0x000000062b0872a5 */ /* 0x000fe2000f8e003f */
[C---:B-1----:R-:W-:Y:S01]  /*8790*/  LOP3.LUT P0, R2, R60.reuse, 0x3, RZ, 0xc0, !PT ;  /* 0x000000033c027812 */ /* 0x042fe2000780c0ff */
[----:B------:R-:W-:Y:S01]  /*87a0*/  VIADD R60, R60, 0xffffff80 ;  /* 0xffffff803c3c7836 */ /* 0x000fe20000000000 */
[----:B------:R-:W-:Y:S01]  /*87b0*/  F2FP.BF16.F32.PACK_AB R52, R51, R52 ;  /* 0x000000343334723e */ /* 0x000fe200000010ff */
[----:B------:R-:W-:Y:S01]  /*87c0*/  UIMAD UR5, UR43, UR7, UR5 ;  /* 0x000000072b0572a4 */ /* 0x000fe2000f8e0205 */
[----:B------:R-:W-:Y:S01]  /*87d0*/  ISETP.EQ.OR P0, PT, R2, 0x3, !P0 ;  /* 0x000000030200780c */ /* 0x000fe20004702670 */
[----:B------:R-:W-:Y:S01]  /*87e0*/  VIADD R2, R71, 0x8 ;  /* 0x0000000847027836 */ /* 0x000fe20000000000 */
[----:B------:R-:W-:Y:S01]  /*87f0*/  SHF.R.S32.HI R3, RZ, 0x1f, R60 ;  /* 0x0000001fff037819 */ /* 0x000fe2000001143c */
[----:B------:R-:W-:Y:S01]  /*8800*/  UIADD3 UR5, UR9, UR5, URZ ;  /* 0x0000000509057290 */ /* 0x000fe2000fffe03f */
[----:B------:R-:W-:Y:S01]  /*8810*/  F2FP.BF16.F32.PACK_AB R46, R45, R46 ;  /* 0x0000002e2d2e723e */ /* 0x000fe200000010ff */
[----:B------:R-:W-:Y:S01]  /*8820*/  ULDC.64 UR6, c[0x0][0xb40] ;  /* 0x0002d00000067ab9 */ /* 0x000fe20000000a00 */
[----:B------:R-:W-:-:S02]  /*8830*/  LEA.HI R3, R3, R60, RZ, 0x7 ;  /* 0x0000003c03037211 */ /* 0x000fc400078f38ff */
[----:B------:R-:W-:Y:S02]  /*8840*/  SEL R67, R9, R6, P0 ;  /* 0x0000000609437207 */ /* 0x000fe40000000000 */
[----:B------:R-:W-:Y:S02]  /*8850*/  SEL R69, R6, R9, P0 ;  /* 0x0000000906457207 */ /* 0x000fe40000000000 */
[----:B------:R-:W-:Y:S02]  /*8860*/  SEL R45, R11, R8, P0 ;  /* 0x000000080b2d7207 */ /* 0x000fe40000000000 */
[----:B------:R-:W-:Y:S02]  /*8870*/  SEL R51, R8, R11, P0 ;  /* 0x0000000b08337207 */ /* 0x000fe40000000000 */
[----:B------:R-:W-:Y:S02]  /*8880*/  LOP3.LUT R6, R7, 0x180, RZ, 0xc0, !PT ;  /* 0x0000018007067812 */ /* 0x000fe400078ec0ff */
[----:B------:R-:W-:-:S02]  /*8890*/  IADD3 R11, P3, R18, 0x3000, RZ ;  /* 0x00003000120b7810 */ /* 0x000fc40007f7e0ff */
[----:B------:R-:W-:Y:S02]  /*88a0*/  F2FP.BF16.F32.PACK_AB R55, R55, R56 ;  /* 0x000000383737723e */ /* 0x000fe400000010ff */
[----:B------:R-:W-:Y:S01]  /*88b0*/  LOP3.LUT R12, R12, R13, RZ, 0x3c, !PT ;  /* 0x0000000d0c0c7212 */ /* 0x000fe200078e3cff */
[----:B------:R-:W-:Y:S01]  /*88c0*/  IMAD.X R13, RZ, RZ, R19, P6 ;  /* 0x000000ffff0d7224 */ /* 0x000fe200030e0613 */
[----:B------:R-:W-:Y:S01]  /*88d0*/  LOP3.LUT R3, R3, 0xffffff80, RZ, 0xc0, !PT ;  /* 0xffffff8003037812 */ /* 0x000fe200078ec0ff */
[----:B------:R-:W1:Y:S01]  /*88e0*/  S2R R56, SR_TID.X ;  /* 0x0000000000387919 */ /* 0x000e620000002100 */
[----:B------:R-:W-:Y:S02]  /*88f0*/  SHF.R.U64 R6, R6, 0x3, RZ ;  /* 0x0000000306067819 */ /* 0x000fe400000012ff */
[----:B------:R-:W-:Y:S01]  /*8900*/  F2FP.BF16.F32.PACK_AB R54, R53, R54 ;  /* 0x000000363536723e */ /* 0x000fe200000010ff */
[----:B------:R-:W-:Y:S01]  /*8910*/  IMAD.IADD R3, R60, 0x1, -R3 ;  /* 0x000000013c037824 */ /* 0x000fe200078e0a03 */
[----:B------:R-:W-:-:S02]  /*8920*/  F2FP.BF16.F32.PACK_AB R20, R15, R20 ;  /* 0x000000140f14723e */ /* 0x000fc400000010ff */
[----:B------:R-:W-:Y:S02]  /*8930*/  LOP3.LUT R10, R11, 0x180, RZ, 0xc0, !PT ;  /* 0x000001800b0a7812 */ /* 0x000fe400078ec0ff */
[----:B------:R-:W-:Y:S02]  /*8940*/  SEL R53, R55, R52, P0 ;  /* 0x0000003437357207 */ /* 0x000fe40000000000 */
[C---:B------:R-:W-:Y:S02]  /*8950*/  IADD3 R9, P4, R18.reuse, 0x3020, RZ ;  /* 0x0000302012097810 */ /* 0x040fe40007f9e0ff */
[----:B------:R-:W-:Y:S02]  /*8960*/  LOP3.LUT R15, R18, 0x180, RZ, 0xc0, !PT ;  /* 0x00000180120f7812 */ /* 0x000fe400078ec0ff */
[----:B------:R-:W-:Y:S02]  /*8970*/  SEL R55, R52, R55, P0 ;  /* 0x0000003734377207 */ /* 0x000fe40000000000 */
[----:B------:R-:W-:-:S02]  /*8980*/  F2FP.BF16.F32.PACK_AB R49, R49, R50 ;  /* 0x000000323131723e */ /* 0x000fc400000010ff */
[----:B------:R-:W-:Y:S02]  /*8990*/  F2FP.BF16.F32.PACK_AB R21, R21, R24 ;  /* 0x000000181515723e */ /* 0x000fe400000010ff */
[----:B------:R-:W-:Y:S01]  /*89a0*/  LOP3.LUT R6, R6, R7, RZ, 0x3c, !PT ;  /* 0x0000000706067212 */ /* 0x000fe200078e3cff */
[----:B------:R-:W-:Y:S01]  /*89b0*/  IMAD.X R7, RZ, RZ, R19, P5 ;  /* 0x000000ffff077224 */ /* 0x000fe200028e0613 */
[----:B------:R-:W-:Y:S02]  /*89c0*/  MOV R52, R12 ;  /* 0x0000000c00347202 */ /* 0x000fe40000000f00 */
[----:B------:R-:W-:Y:S01]  /*89d0*/  SHF.R.U64 R10, R10, 0x3, RZ ;  /* 0x000000030a0a7819 */ /* 0x000fe200000012ff */
[----:B------:R-:W3:Y:S01]  /*89e0*/  LDC.64 R12, c[0x0][0xb78] ;  /* 0x0002de00ff0c7b82 */ /* 0x000ee20000000a00 */
[----:B------:R-:W-:Y:S02]  /*89f0*/  F2FP.BF16.F32.PACK_AB R57, R57, R58 ;  /* 0x0000003a3939723e */ /* 0x000fe400000010ff */
[----:B------:R-:W-:-:S02]  /*8a00*/  LOP3.LUT R8, R9, 0x180, RZ, 0xc0, !PT ;  /* 0x0000018009087812 */ /* 0x000fc400078ec0ff */
[----:B------:R-:W-:Y:S01]  /*8a10*/  SHF.R.U64 R15, R15, 0x3, RZ ;  /* 0x000000030f0f7819 */ /* 0x000fe200000012ff */
[----:B-1----:R-:W-:Y:S01]  /*8a20*/  VIADD R60, R56, 0xffffff80 ;  /* 0xffffff80383c7836 */ /* 0x002fe20000000000 */
[----:B------:R-:W-:Y:S02]  /*8a30*/  F2FP.BF16.F32.PACK_AB R30, R29, R30 ;  /* 0x0000001e1d1e723e */ /* 0x000fe400000010ff */
        /* <DEDUP_REMOVED lines=11> */
[----:B------:R-:W-:Y:S02]  /*8af0*/  LOP3.LUT P1, RZ, R3, 0x3, RZ, 0xc0, !PT ;  /* 0x0000000303ff7812 */ /* 0x000fe4000782c0ff */
[----:B------:R-:W-:Y:S01]  /*8b00*/  LOP3.LUT R10, R10, R11, RZ, 0x3c, !PT ;  /* 0x0000000b0a0a7212 */ /* 0x000fe200078e3cff */
[----:B------:R-:W-:Y:S01]  /*8b10*/  IMAD.X R11, RZ, RZ, R19, P3 ;  /* 0x000000ffff0b7224 */ /* 0x000fe200018e0613 */
[----:B------:R-:W-:Y:S02]  /*8b20*/  F2FP.BF16.F32.PACK_AB R33, R33, R34 ;  /* 0x000000222121723e */ /* 0x000fe400000010ff */
[----:B------:R-:W-:Y:S02]  /*8b30*/  F2FP.BF16.F32.PACK_AB R31, R31, R32 ;  /* 0x000000201f1f723e */ /* 0x000fe400000010ff */
[----:B------:R-:W-:-:S02]  /*8b40*/  F2FP.BF16.F32.PACK_AB R25, R25, R26 ;  /* 0x0000001a1919723e */ /* 0x000fc400000010ff */
[----:B------:R-:W-:Y:S02]  /*8b50*/  SEL R27, R57, R54, P0 ;  /* 0x00000036391b7207 */ /* 0x000fe40000000000 */
[----:B------:R-:W-:Y:S02]  /*8b60*/  IADD3 R3, P6, R18, 0x6020, RZ ;  /* 0x0000602012037810 */ /* 0x000fe40007fde0ff */
[----:B------:R-:W-:Y:S02]  /*8b70*/  SHF.R.U64 R8, R8, 0x3, RZ ;  /* 0x0000000308087819 */ /* 0x000fe400000012ff */
[----:B------:R-:W-:Y:S01]  /*8b80*/  LOP3.LUT R14, R15, R18, RZ, 0x3c, !PT ;  /* 0x000000120f0e7212 */ /* 0x000fe200078e3cff */
[----:B------:R-:W-:Y:S01]  /*8b90*/  IMAD.MOV.U32 R15, RZ, RZ, R19 ;  /* 0x000000ffff0f7224 */ /* 0x000fe200078e0013 */
[----:B------:R-:W-:Y:S02]  /*8ba0*/  MOV R46, R6 ;  /* 0x00000006002e7202 */ /* 0x000fe40000000f00 */
[----:B------:R-:W-:-:S02]  /*8bb0*/  SEL R57, R54, R57, P0 ;  /* 0x0000003936397207 */ /* 0x000fc40000000000 */
[----:B------:R-:W-:Y:S02]  /*8bc0*/  SEL R35, R41, R38, P0 ;  /* 0x0000002629237207 */ /* 0x000fe40000000000 */
[----:B------:R-:W-:Y:S02]  /*8bd0*/  SEL R59, R47, R44, P0 ;  /* 0x0000002c2f3b7207 */ /* 0x000fe40000000000 */
[----:B------:R-:W-:Y:S02]  /*8be0*/  SEL R41, R38, R41, P0 ;  /* 0x0000002926297207 */ /* 0x000fe40000000000 */
[----:B------:R-:W-:Y:S02]  /*8bf0*/  SEL R47, R44, R47, P0 ;  /* 0x0000002f2c2f7207 */ /* 0x000fe40000000000 */
[----:B------:R-:W-:Y:S02]  /*8c00*/  SEL R61, R39, R36, P0 ;  /* 0x00000024273d7207 */ /* 0x000fe40000000000 */
[----:B------:R-:W-:-:S02]  /*8c10*/  ISETP.GE.OR P2, PT, R2, UR10, P1 ;  /* 0x0000000a02007c0c */ /* 0x000fc40008f46670 */
[----:B------:R-:W-:Y:S02]  /*8c20*/  SEL R37, R33, R30, P0 ;  /* 0x0000001e21257207 */ /* 0x000fe40000000000 */
[----:B------:R-:W-:Y:S02]  /*8c30*/  SEL R43, R25, R20, P0 ;  /* 0x00000014192b7207 */ /* 0x000fe40000000000 */
[----:B------:R-:W-:Y:S02]  /*8c40*/  SEL R39, R36, R39, P0 ;  /* 0x0000002724277207 */ /* 0x000fe40000000000 */
[----:B------:R-:W-:Y:S02]  /*8c50*/  SEL R63, R31, R28, P0 ;  /* 0x0000001c1f3f7207 */ /* 0x000fe40000000000 */
[----:B------:R-:W-:Y:S02]  /*8c60*/  LOP3.LUT R2, R3, 0x180, RZ, 0xc0, !PT ;  /* 0x0000018003027812 */ /* 0x000fe400078ec0ff */
[----:B------:R-:W-:Y:S01]  /*8c70*/  LOP3.LUT R8, R8, R9, RZ, 0x3c, !PT ;  /* 0x0000000908087212 */ /* 0x000fe200078e3cff */
[----:B------:R-:W-:Y:S01]  /*8c80*/  IMAD.X R9, RZ, RZ, R19, P4 ;  /* 0x000000ffff097224 */ /* 0x000fe200020e0613 */
[----:B------:R-:W-:-:S02]  /*8c90*/  SEL R33, R30, R33, P0 ;  /* 0x000000211e217207 */ /* 0x000fc40000000000 */
[----:B------:R-:W-:Y:S02]  /*8ca0*/  SEL R25, R20, R25, P0 ;  /* 0x0000001914197207 */ /* 0x000fe40000000000 */
[----:B------:R-:W-:Y:S02]  /*8cb0*/  SEL R31, R28, R31, P0 ;  /* 0x0000001f1c1f7207 */ /* 0x000fe40000000000 */
[----:B------:R-:W-:Y:S02]  /*8cc0*/  MOV R50, R10 ;  /* 0x0000000a00327202 */ /* 0x000fe40000000f00 */
[----:B------:R-:W-:Y:S02]  /*8cd0*/  MOV R54, R14 ;  /* 0x0000000e00367202 */ /* 0x000fe40000000f00 */
[----:B------:R-:W-:Y:S02]  /*8ce0*/  SHF.R.U64 R2, R2, 0x3, RZ ;  /* 0x0000000302027819 */ /* 0x000fe400000012ff */
[----:B------:R-:W-:Y:S01]  /*8cf0*/  MOV R48, R8 ;  /* 0x0000000800307202 */ /* 0x000fe20000000f00 */
[----:B------:R-:W-:Y:S01]  /*8d00*/  IMAD.U32 R9, RZ, RZ, UR9 ;  /* 0x00000009ff097e24 */ /* 0x000fe2000f8e00ff */
[----:B------:R-:W-:Y:S01]  /*8d10*/  LOP3.LUT R2, R2, R3, RZ, 0x3c, !PT ;  /* 0x0000000302027212 */ /* 0x000fe200078e3cff */
[----:B------:R-:W-:Y:S01]  /*8d20*/  IMAD.U32 R9, RZ, RZ, UR5 ;  /* 0x00000005ff097e24 */ /* 0x000fe2000f8e00ff */
[----:B------:R-:W-:Y:S01]  /*8d30*/  USHF.R.S32.HI UR5, URZ, 0x1f, UR44 ;  /* 0x0000001f3f057899 */ /* 0x000fe2000801142c */
[----:B------:R-:W-:Y:S01]  /*8d40*/  IMAD.X R3, RZ, RZ, R19, P6 ;  /* 0x000000ffff037224 */ /* 0x000fe200030e0613 */
[----:B------:R-:W-:Y:S01]  /*8d50*/  SHF.R.S32.HI R56, RZ, 0x1f, R60 ;  /* 0x0000001fff387819 */ /* 0x000fe2000001143c */
[----:B------:R-:W-:Y:S01]  /*8d60*/  IMAD.U32 R8, RZ, RZ, UR8 ;  /* 0x00000008ff087e24 */ /* 0x000fe2000f8e00ff */
[----:B------:R-:W-:-:S02]  /*8d70*/  ISETP.GE.OR P1, PT, R71, UR10, P1 ;  /* 0x0000000a47007c0c */ /* 0x000fc40008f26670 */
[----:B------:R-:W-:Y:S01]  /*8d80*/  MOV R7, R2 ;  /* 0x0000000200077202 */ /* 0x000fe20000000f00 */
[----:B---3--:R-:W-:Y:S01]  /*8d90*/  IMAD R2, R12, UR5, RZ ;  /* 0x000000050c027c24 */ /* 0x008fe2000f8e02ff */
[----:B------:R-:W-:-:S03]  /*8da0*/  LEA.HI R56, R56, R60, RZ, 0x5 ;  /* 0x0000003c38387211 */ /* 0x000fc600078f28ff */
[----:B------:R-:W-:Y:S01]  /*8db0*/  IMAD R38, R13, UR44, R2 ;  /* 0x0000002c0d267c24 */ /* 0x000fe2000f8e0202 */
[----:B------:R-:W-:Y:S01]  /*8dc0*/  SHF.R.S32.HI R56, RZ, 0x5, R56 ;  /* 0x00000005ff387819 */ /* 0x000fe20000011438 */
[----:B------:R-:W-:Y:S01]  /*8dd0*/  IMAD.WIDE.U32 R2, R12, UR44, R8 ;  /* 0x0000002c0c027c25 */ /* 0x000fe2000f8e0008 */
        /* <DEDUP_REMOVED lines=19> */
[----:B------:R-:W-:Y:S04]  /*8f10*/  SHFL.IDX PT, R37, R37, R0, 0x1c1f ;  /* 0x001c1f0025257589 */ /* 0x000fe800000e0000 */
[----:B------:R-:W-:Y:S01]  /*8f20*/  SHFL.IDX PT, R43, R43, R0, 0x1c1f ;  /* 0x001c1f002b2b7589 */ /* 0x000fe200000e0000 */
[----:B----4-:R-:W-:Y:S02]  /*8f30*/  SEL R24, R35, R26, P0 ;  /* 0x0000001a23187207 */ /* 0x010fe40000000000 */
[----:B------:R-:W-:Y:S01]  /*8f40*/  SEL R26, R26, R35, P0 ;  /* 0x000000231a1a7207 */ /* 0x000fe20000000000 */
[----:B------:R-:W-:Y:S04]  /*8f50*/  SHFL.IDX PT, R63, R63, R0, 0x1c1f ;  /* 0x001c1f003f3f7589 */ /* 0x000fe800000e0000 */
[----:B------:R-:W3:Y:S01]  /*8f60*/  SHFL.IDX PT, R20, R33, R6, 0x1c1f ;  /* 0x001c1f0621147589 */ /* 0x000ee200000e0000 */
[----:B-1----:R-:W-:-:S02]  /*8f70*/  SEL R13, R59, R30, P0 ;  /* 0x0000001e3b0d7207 */ /* 0x002fc40000000000 */
[----:B------:R-:W-:Y:S01]  /*8f80*/  SEL R15, R30, R59, P0 ;  /* 0x0000003b1e0f7207 */ /* 0x000fe20000000000 */
[----:B------:R1:W4:Y:S04]  /*8f90*/  SHFL.IDX PT, R32, R25, R6, 0x1c1f ;  /* 0x001c1f0619207589 */ /* 0x00032800000e0000 */
[----:B------:R-:W5:Y:S01]  /*8fa0*/  SHFL.IDX PT, R40, R31, R6, 0x1c1f ;  /* 0x001c1f061f287589 */ /* 0x000f6200000e0000 */
[----:B--2---:R-:W-:-:S03]  /*8fb0*/  SEL R27, R36, R61, P0 ;  /* 0x0000003d241b7207 */ /* 0x004fc60000000000 */
[----:B------:R-:W-:Y:S01]  /*8fc0*/  SHFL.IDX PT, R45, R45, R0, 0x1c1f ;  /* 0x001c1f002d2d7589 */ /* 0x000fe200000e0000 */
[----:B-1----:R-:W-:-:S03]  /*8fd0*/  SEL R25, R61, R36, P0 ;  /* 0x000000243d197207 */ /* 0x002fc60000000000 */
[----:B------:R-:W-:Y:S04]  /*8fe0*/  SHFL.IDX PT, R65, R65, R0, 0x1c1f ;  /* 0x001c1f0041417589 */ /* 0x000fe800000e0000 */
[----:B------:R-:W1:Y:S04]  /*8ff0*/  SHFL.IDX PT, R34, R51, R6, 0x1c1f ;  /* 0x001c1f0633227589 */ /* 0x000e6800000e0000 */
[----:B------:R2:W1:Y:S01]  /*9000*/  SHFL.IDX PT, R42, R21, R6, 0x1c1f ;  /* 0x001c1f06152a7589 */ /* 0x00046200000e0000 */
[----:B---3--:R-:W-:Y:S02]  /*9010*/  SEL R28, R37, R20, P0 ;  /* 0x00000014251c7207 */ /* 0x008fe40000000000 */
[----:B------:R-:W-:Y:S01]  /*9020*/  SEL R30, R20, R37, P0 ;  /* 0x00000025141e7207 */ /* 0x000fe20000000000 */
[----:B------:R3:W-:Y:S01]  /*9030*/  SHFL.IDX PT, R67, R67, R0, 0x1c1f ;  /* 0x001c1f0043437589 */ /* 0x0007e200000e0000 */
[----:B----4-:R-:W-:-:S03]  /*9040*/  SEL R36, R43, R32, P0 ;  /* 0x000000202b247207 */ /* 0x010fc60000000000 */
[----:B------:R-:W4:Y:S01]  /*9050*/  SHFL.IDX PT, R44, R69, R6, 0x1c1f ;  /* 0x001c1f06452c7589 */ /* 0x000f2200000e0000 */
[----:B-----5:R-:W-:Y:S02]  /*9060*/  SEL R29, R63, R40, P0 ;  /* 0x000000283f1d7207 */ /* 0x020fe40000000000 */
[----:B--2---:R-:W-:Y:S01]  /*9070*/  SHF.R.S32.HI R21, RZ, 0x1f, R71 ;  /* 0x0000001fff157819 */ /* 0x004fe20000011447 */
[----:B------:R-:W-:Y:S01]  /*9080*/  BAR.SYNC.DEFER_BLOCKING 0x1, 0x180 ;  /* 0x0046000000007b1d */ /* 0x000fe20000010000 */
[----:B------:R-:W-:Y:S02]  /*9090*/  SEL R31, R40, R63, P0 ;  /* 0x0000003f281f7207 */ /* 0x000fe40000000000 */
[----:B---3--:R-:W-:-:S04]  /*90a0*/  IADD3 R0, P3, R71, R2, RZ ;  /* 0x0000000247007210 */ /* 0x008fc80007f7e0ff */
[----:B------:R-:W-:Y:S02]  /*90b0*/  IADD3.X R21, R21, R3, R38, P3, !PT ;  /* 0x0000000315157210 */ /* 0x000fe40001ffe426 */
[----:B------:R-:W-:Y:S02]  /*90c0*/  SEL R38, R32, R43, P0 ;  /* 0x0000002b20267207 */ /* 0x000fe40000000000 */
[----:B-1----:R-:W-:Y:S02]  /*90d0*/  SEL R32, R45, R34, P0 ;  /* 0x000000222d207207 */ /* 0x002fe40000000000 */
[----:B------:R-:W-:Y:S02]  /*90e0*/  SEL R37, R65, R42, P0 ;  /* 0x0000002a41257207 */ /* 0x000fe40000000000 */
[----:B------:R-:W-:Y:S02]  /*90f0*/  SEL R39, R42, R65, P0 ;  /* 0x000000412a277207 */ /* 0x000fe40000000000 */
[----:B------:R-:W-:-:S02]  /*9100*/  SEL R34, R34, R45, P0 ;  /* 0x0000002d22227207 */ /* 0x000fc40000000000 */
[----:B------:R-:W-:Y:S02]  /*9110*/  LEA R2, P3, R0, UR6, 0x2 ;  /* 0x0000000600027c11 */ /* 0x000fe4000f8610ff */
[----:B----4-:R-:W-:Y:S02]  /*9120*/  SEL R33, R67, R44, P0 ;  /* 0x0000002c43217207 */ /* 0x010fe40000000000 */
        /* <DEDUP_REMOVED lines=45> */
.L_x_9533:
[----:B------:R-:W-:Y:S05]  /*9400*/  BSYNC B0 ;  /* 0x0000000000007941 */ /* 0x000fea0003800000 */
.L_x_9532:
[----:B------:R-:W-:Y:S05]  /*9410*/  BRA `(.L_x_9531) ;  /* 0x0000000400847947 */ /* 0x000fea0003800000 */
.L_x_9530:
        /* <DEDUP_REMOVED lines=35> */
.L_x_9535:
[----:B------:R-:W-:Y:S05]  /*9650*/  BSYNC B0 ;  /* 0x0000000000007941 */ /* 0x000fea0003800000 */
.L_x_9534:
        /* <DEDUP_REMOVED lines=36> */
.L_x_9537:
[----:B------:R-:W-:Y:S05]  /*98a0*/  BSYNC B0 ;  /* 0x0000000000007941 */ /* 0x000fea0003800000 */
.L_x_9536:
        /* <DEDUP_REMOVED lines=23> */
.L_x_9538:
[----:B------:R-:W-:Y:S05]  /*9a20*/  BSYNC B0 ;  /* 0x0000000000007941 */ /* 0x000fea0003800000 */
.L_x_9531:
[----:B------:R-:W4:Y:S02]  /*9a30*/  LDC R0, c[0x0][0xda8] ;  /* 0x00036a00ff007b82 */ /* 0x000f240000000800 */
[----:B----4-:R-:W-:-:S13]  /*9a40*/  ISETP.LE.AND P0, PT, R0, UR4, PT ;  /* 0x0000000400007c0c */ /* 0x010fda000bf03270 */
[----:B------:R-:W-:Y:S05]  /*9a50*/  @!P0 BRA `(.L_x_9539) ;  /* 0xffffff7000d08947 */ /* 0x000fea000383ffff */
[----:B------:R-:W-:Y:S05]  /*9a60*/  EXIT ;  /* 0x000000000000794d */ /* 0x000fea0003800000 */
.L_x_9492:
[----:B------:R-:W-:-:S08]  /*9a70*/  NOP ;  /* 0x0000000000007918 */ /* 0x000fd00000000000 */
[----:B-1----:R-:W1:-:S00]  /*9a80*/  USETMAXREG.DEALLOC.CTAPOOL 0x20 ;  /* 0x00000020000079c8 */ /* 0x002e4000080e0500 */
[----:B-1----:R-:W-:-:S06]  /*9a90*/  LOP3.LUT R2, R0, 0x3, RZ, 0xc0, !PT ;  /* 0x0000000300027812 */ /* 0x002fcc00078ec0ff */
[----:B--2---:R-:W1:Y:S01]  /*9aa0*/  S2UR UR4, SR_CTAID.X ;  /* 0x00000000000479c3 */ /* 0x004e620000002500 */
[----:B------:R-:W-:Y:S02]  /*9ab0*/  IMAD.MOV.U32 R19, RZ, RZ, 0x1 ;  /* 0x00000001ff137424 */ /* 0x000fe400078e00ff */
[----:B------:R-:W-:Y:S01]  /*9ac0*/  IMAD.MOV.U32 R17, RZ, RZ, RZ ;  /* 0x000000ffff117224 */ /* 0x000fe200078e00ff */
[----:B------:R2:W3:Y:S04]  /*9ad0*/  SHFL.IDX PT, R3, R2, RZ, 0x1f ;  /* 0x00001fff02037589 */ /* 0x0004e800000e0000 */
[----:B--2---:R-:W1:Y:S01]  /*9ae0*/  LDC R2, c[0x0][0xda8] ;  /* 0x00036a00ff027b82 */ /* 0x004e620000000800 */
[----:B---3--:R-:W-:-:S04]  /*9af0*/  ISETP.NE.AND P0, PT, R3, RZ, PT ;  /* 0x000000ff0300720c */ /* 0x008fc80003f05270 */
[----:B------:R-:W-:-:S05]  /*9b00*/  P2R R3, PR, RZ, 0x1 ;  /* 0x00000001ff037803 */ /* 0x000fca0000000000 */
[----:B------:R2:W-:Y:S04]  /*9b10*/  STL [R1+0xc], R3 ;  /* 0x00000c0301007387 */ /* 0x0005e80000100800 */
[----:B------:R2:W-:Y:S01]  /*9b20*/  STL [R1+0x4], RZ ;  /* 0x000004ff01007387 */ /* 0x0005e20000100800 */
[----:B------:R-:W-:Y:S06]  /*9b30*/  @P0 BAR.ARV 0x4, 0x200 ;  /* 0x0108000000000b1d */ /* 0x000fec0000002000 */
[----:B-1----:R-:W-:-:S13]  /*9b40*/  ISETP.LE.AND P0, PT, R2, UR4, PT ;  /* 0x0000000402007c0c */ /* 0x002fda000bf03270 */
[----:B--2---:R-:W-:Y:S05]  /*9b50*/  @P0 BRA `(.L_x_9540) ;  /* 0x0000003000180947 */ /* 0x004fea0003800000 */
[----:B------:R-:W2:Y:S01]  /*9b60*/  LDL R8, [R1] ;  /* 0x0000000001087983 */ /* 0x000ea20000100800 */
[----:B------:R-:W1:Y:S01]  /*9b70*/  S2R R10, SR_TID.X ;  /* 0x00000000000a7919 */ /* 0x000e620000002100 */
[----:B------:R-:W3:Y:S01]  /*9b80*/  S2R R7, SR_TID.X ;  /* 0x0000000000077919 */ /* 0x000ee20000002100 */
[----:B------:R-:W-:Y:S01]  /*9b90*/  IMAD.SHL.U32 R9, R0, 0x800, RZ ;  /* 0x0000080000097824 */ /* 0x000fe200078e00ff */
[----:B-1----:R-:W-:Y:S01]  /*9ba0*/  SHF.R.U32.HI R4, RZ, 0x1, R10 ;  /* 0x00000001ff047819 */ /* 0x002fe2000001160a */
[----:B------:R-:W-:-:S03]  /*9bb0*/  IMAD.SHL.U32 R6, R10, 0x80, RZ ;  /* 0x000000800a067824 */ /* 0x000fc600078e00ff */
[----:B------:R-:W-:Y:S02]  /*9bc0*/  LOP3.LUT R5, R4, 0x20, RZ, 0xc0, !PT ;  /* 0x0000002004057812 */ /* 0x000fe400078ec0ff */
[----:B---3--:R-:W-:Y:S02]  /*9bd0*/  LOP3.LUT R11, R7, 0x7f, RZ, 0xc0, !PT ;  /* 0x0000007f070b7812 */ /* 0x008fe400078ec0ff */
[----:B------:R-:W-:Y:S01]  /*9be0*/  LOP3.LUT R7, R5, 0x10, R10, 0xf8, !PT ;  /* 0x0000001005077812 */ /* 0x000fe200078ef80a */
[----:B------:R-:W-:-:S03]  /*9bf0*/  IMAD.SHL.U32 R0, R10, 0x10, RZ ;  /* 0x000000100a007824 */ /* 0x000fc600078e00ff */
[----:B------:R-:W-:-:S04]  /*9c00*/  LOP3.LUT R7, R7, 0x380, R6, 0xf8, !PT ;  /* 0x0000038007077812 */ /* 0x000fc800078ef806 */
[----:B------:R-:W-:Y:S01]  /*9c10*/  LOP3.LUT R7, R7, 0x70, R0, 0x78, !PT ;  /* 0x0000007007077812 */ /* 0x000fe200078e7800 */
[----:B------:R-:W-:Y:S01]  /*9c20*/  IMAD.SHL.U32 R2, R10, 0x20, RZ ;  /* 0x000000200a027824 */ /* 0x000fe200078e00ff */
[----:B------:R-:W-:-:S04]  /*9c30*/  LOP3.LUT R6, R6, 0x400, RZ, 0xc0, !PT ;  /* 0x0000040006067812 */ /* 0x000fc800078ec0ff */
[----:B------:R-:W-:Y:S01]  /*9c40*/  LOP3.LUT R3, R2, 0x80, RZ, 0xc0, !PT ;  /* 0x0000008002037812 */ /* 0x000fe200078ec0ff */
[----:B------:R-:W-:Y:S01]  /*9c50*/  IMAD.SHL.U32 R5, R11, 0x10, RZ ;  /* 0x000000100b057824 */ /* 0x000fe200078e00ff */
[C---:B------:R-:W-:Y:S02]  /*9c60*/  LOP3.LUT P0, RZ, R10.reuse, 0x4, RZ, 0xc0, !PT ;  /* 0x000000040aff7812 */ /* 0x040fe4000780c0ff */
[----:B------:R-:W-:Y:S01]  /*9c70*/  LOP3.LUT R3, R3, 0x10, R4, 0xf8, !PT ;  /* 0x0000001003037812 */ /* 0x000fe200078ef804 */
[----:B------:R-:W-:Y:S01]  /*9c80*/  IMAD.SHL.U32 R4, R10, 0x4, RZ ;  /* 0x000000040a047824 */ /* 0x000fe200078e00ff */
[----:B------:R-:W-:Y:S02]  /*9c90*/  LOP3.LUT R2, R2, 0x360, RZ, 0xc0, !PT ;  /* 0x0000036002027812 */ /* 0x000fe400078ec0ff */
[----:B------:R-:W-:Y:S02]  /*9ca0*/  LOP3.LUT R6, R6, 0x800, R9, 0xf8, !PT ;  /* 0x0000080006067812 */ /* 0x000fe400078ef809 */
[----:B------:R-:W-:-:S02]  /*9cb0*/  LOP3.LUT R2, R2, 0x400, R5, 0xf8, !PT ;  /* 0x0000040002027812 */ /* 0x000fc400078ef805 */
[----:B------:R-:W-:Y:S02]  /*9cc0*/  LOP3.LUT R3, R3, 0x10, R4, 0x78, !PT ;  /* 0x0000001003037812 */ /* 0x000fe400078e7804 */
[----:B------:R-:W-:Y:S02]  /*9cd0*/  LOP3.LUT R22, R6, R7, RZ, 0xfc, !PT ;  /* 0x0000000706167212 */ /* 0x000fe400078efcff */
[----:B------:R-:W-:Y:S01]  /*9ce0*/  LOP3.LUT R18, R2, R3, RZ, 0xfc, !PT ;  /* 0x0000000302127212 */ /* 0x000fe200078efcff */
[----:B------:R-:W-:Y:S02]  /*9cf0*/  IMAD.U32 R27, RZ, RZ, UR4 ;  /* 0x00000004ff1b7e24 */ /* 0x000fe4000f8e00ff */
[----:B------:R-:W-:Y:S01]  /*9d00*/  VIADD R23, R22, 0x40 ;  /* 0x0000004016177836 */ /* 0x000fe20000000000 */
[C---:B------:R-:W-:Y:S01]  /*9d10*/  LOP3.LUT R25, R18.reuse, 0x1800, RZ, 0xfc, !PT ;  /* 0x0000180012197812 */ /* 0x040fe200078efcff */
[----:B------:R-:W-:Y:S01]  /*9d20*/  IMAD.MOV.U32 R19, RZ, RZ, 0x1 ;  /* 0x00000001ff137424 */ /* 0x000fe200078e00ff */
[----:B------:R-:W-:Y:S01]  /*9d30*/  LOP3.LUT R24, R18, 0x2800, RZ, 0xfc, !PT ;  /* 0x0000280012187812 */ /* 0x000fe200078efcff */
[----:B------:R-:W-:-:S02]  /*9d40*/  IMAD.MOV.U32 R17, RZ, RZ, RZ ;  /* 0x000000ffff117224 */ /* 0x000fc400078e00ff */
[----:B------:R-:W-:Y:S01]  /*9d50*/  @P0 VIADD R23, R22, 0xffffffc0 ;  /* 0xffffffc016170836 */ /* 0x000fe20000000000 */
[----:B------:R-:W-:Y:S01]  /*9d60*/  ULDC UR42, c[0x0][0xc] ;  /* 0x00000300002a7ab9 */ /* 0x000fe20000000800 */
[----:B------:R-:W-:Y:S01]  /*9d70*/  ULDC.64 UR44, c[0x0][0x198] ;  /* 0x00006600002c7ab9 */ /* 0x000fe20000000a00 */
[----:B--2---:R-:W-:-:S05]  /*9d80*/  LOP3.LUT R0, R8, 0x1, RZ, 0xfc, !PT ;  /* 0x0000000108007812 */ /* 0x004fca00078efcff */
[----:B------:R1:W-:Y:S04]  /*9d90*/  STL [R1+0x8], R0 ;  /* 0x0000080001007387 */ /* 0x0003e80000100800 */
[----:B------:R1:W-:Y:S01]  /*9da0*/  STL [R1+0x4], RZ ;  /* 0x000004ff01007387 */ /* 0x0003e20000100800 */
[----:B------:R-:W-:-:S07]  /*9db0*/  LOP3.LUT R29, R8, 0x2, RZ, 0xfc, !PT ;  /* 0x00000002081d7812 */ /* 0x000fce00078efcff */
.L_x_9596:
[----:B------:R-:W-:Y:S01]  /*9dc0*/  ULDC UR8, c[0x0][0xdd0] ;  /* 0x0003740000087ab9 */ /* 0x000fe20000000800 */
[----:B-1----:R-:W1:Y:S01]  /*9dd0*/  LDC R0, c[0x0][0xde8] ;  /* 0x00037a00ff007b82 */ /* 0x002e620000000800 */
        /* <DEDUP_REMOVED lines=10> */
[----:B--2---:R-:W-:Y:S05]  /*9e80*/  @!P0 BRA `(.L_x_9541) ;  /* 0x0000000000208947 */ /* 0x004fea0003800000 */
        /* <DEDUP_REMOVED lines=8> */
.L_x_9541:
[----:B------:R-:W-:Y:S01]  /*9f10*/  ULDC UR9, c[0x0][0xdc4] ;  /* 0x0003710000097ab9 */ /* 0x000fe20000000800 */
[----:B------:R-:W-:Y:S01]  /*9f20*/  UMOV UR7, UR8 ;  /* 0x0000000800077c82 */ /* 0x000fe20008000000 */
[----:B------:R-:W-:-:S11]  /*9f30*/  UISETP.NE.AND UP0, UPT, UR9, 0x1, UPT ;  /* 0x000000010900788c */ /* 0x000fd6000bf05270 */
[----:B------:R-:W-:Y:S02]  /*9f40*/  @UP0 ULDC.64 UR10, c[0x0][0xdc8] ;  /* 0x00037200000a0ab9 */ /* 0x000fe40000000a00 */
[----:B------:R-:W-:-:S04]  /*9f50*/  UIMAD.WIDE.U32 UR4, UR8, UR10, URZ ;  /* 0x0000000a080472a5 */ /* 0x000fc8000f8e003f */
[----:B------:R-:W-:-:S04]  /*9f60*/  @UP0 USHF.R.U32.HI UR7, URZ, UR11, UR5 ;  /* 0x0000000b3f070299 */ /* 0x000fc80008011605 */
[----:B------:R-:W-:-:S12]  /*9f70*/  UIMAD UR4, UR7, UR9, URZ ;  /* 0x00000009070472a4 */ /* 0x000fd8000f8e023f */
.L_x_9542:
[----:B------:R-:W-:Y:S01]  /*9f80*/  ULOP3.LUT UR5, URZ, UR7, URZ, 0x33, !UPT ;  /* 0x000000073f057292 */ /* 0x000fe2000f8e333f */
[----:B------:R-:W-:Y:S01]  /*9f90*/  BSSY B6, `(.L_x_9543) ;  /* 0x00002aa000067945 */ /* 0x000fe20003800000 */
[----:B------:R-:W-:Y:S01]  /*9fa0*/  ULDC.64 UR10, c[0x0][0x3f8] ;  /* 0x0000fe00000a7ab9 */ /* 0x000fe20000000a00 */
[----:B------:R-:W-:Y:S01]  /*9fb0*/  ULDC UR7, c[0x0][0xdac] ;  /* 0x00036b0000077ab9 */ /* 0x000fe20000000800 */
[----:B------:R-:W-:Y:S02]  /*9fc0*/  UISETP.NE.U32.AND UP0, UPT, UR10, URZ, UPT ;  /* 0x0000003f0a00728c */ /* 0x000fe4000bf05070 */
[----:B------:R-:W-:Y:S02]  /*9fd0*/  UIADD3 UR5, UR5, UR7, URZ ;  /* 0x0000000705057290 */ /* 0x000fe4000fffe03f */
[----:B------:R-:W-:Y:S02]  /*9fe0*/  UISETP.NE.AND.EX UP0, UPT, UR11, URZ, UPT, UP0 ;  /* 0x0000003f0b00728c */ /* 0x000fe4000bf05300 */
[----:B------:R-:W-:Y:S01]  /*9ff0*/  UIMAD UR37, UR5, 0xc0, URZ ;  /* 0x000000c0052578a4 */ /* 0x000fe2000f8e023f */
        /* <DEDUP_REMOVED lines=46> */
.L_x_9544:
        /* <DEDUP_REMOVED lines=23> */
.L_x_9546:
        /* <DEDUP_REMOVED lines=20> */
.L_x_9547:
        /* <DEDUP_REMOVED lines=20> */
.L_x_9548:
        /* <DEDUP_REMOVED lines=18> */
.L_x_9549:
        /* <DEDUP_REMOVED lines=43> */
.L_x_9615:
        /* <DEDUP_REMOVED lines=8> */
.L_x_9618:
        /* <DEDUP_REMOVED lines=20> */
.L_x_9554:
[----:B------:R-:W-:Y:S02]  /*ac60*/  LEA R5, R17, UR40, 0x3 ;  /* 0x0000002811057c11 */ /* 0x000fe4000f8e18ff */
[----:B--2---:R-:W-:Y:S02]  /*ac70*/  SHF.L.U32 R2, R19, 0x1f, RZ ;  /* 0x0000001f13027819 */ /* 0x004fe400000006ff */
[----:B------:R-:W-:Y:S02]  /*ac80*/  ISETP.NE.AND P0, PT, R8, RZ, PT ;  /* 0x000000ff0800720c */ /* 0x000fe40003f05270 */
[----:B------:R-:W2:Y:S02]  /*ac90*/  SYNCS.PHASECHK.TRANS64.TRYWAIT P3, [R5+URZ+0x19c80], R2 ;  /* 0x019c8002050075a7 */ /* 0x000ea4000806017f */
[----:B--2---:R-:W-:Y:S09]  /*aca0*/  @!P3 BRA `(.L_x_9555) ;  /* 0x0000002400acb947 */ /* 0x004ff20003800000 */
.L_x_9619:
        /* <DEDUP_REMOVED lines=8> */
.L_x_9556:
        /* <DEDUP_REMOVED lines=27> */
.L_x_9620:
        /* <DEDUP_REMOVED lines=8> */
.L_x_9558:
        /* <DEDUP_REMOVED lines=24> */
.L_x_9553:
        /* <DEDUP_REMOVED lines=31> */
.L_x_9551:
        /* <DEDUP_REMOVED lines=10> */
.L_x_9621:
[----:B------:R-:W-:Y:S05]  /*b370*/  BSYNC B0 ;  /* 0x0000000000007941 */ /* 0x000fea0003800000 */
.L_x_9559:
[----:B------:R-:W-:-:S06]  /*b380*/  UISETP.GE.AND UP0, UPT, UR41, 0x2, UPT ;  /* 0x000000022900788c */ /* 0x000fcc000bf06270 */
[----:B------:R-:W-:-:S13]  /*b390*/  PLOP3.LUT P0, PT, PT, PT, UP0, 0x80, 0x0 ;  /* 0x000000000000781c */ /* 0x000fda0003f0f008 */
[----:B------:R-:W-:Y:S05]  /*b3a0*/  @!P0 BRA `(.L_x_9561) ;  /* 0x0000001000048947 */ /* 0x000fea0003800000 */
[----:B------:R-:W-:Y:S01]  /*b3b0*/  UIADD3 UR4, UR41, -0x2, URZ ;  /* 0xfffffffe29047890 */ /* 0x000fe2000fffe03f */
[----:B--2---:R-:W-:Y:S02]  /*b3c0*/  IMAD.MOV.U32 R3, RZ, RZ, R19 ;  /* 0x000000ffff037224 */ /* 0x004fe400078e0013 */
[----:B------:R-:W-:-:S03]  /*b3d0*/  IMAD.MOV.U32 R8, RZ, RZ, R17 ;  /* 0x000000ffff087224 */ /* 0x000fc600078e0011 */
[----:B------:R-:W-:-:S07]  /*b3e0*/  IMAD.U32 R2, RZ, RZ, UR4 ;  /* 0x00000004ff027e24 */ /* 0x000fce000f8e00ff */
.L_x_9585:
[----:B------:R-:W-:Y:S01]  /*b3f0*/  VIADD R17, R8, 0x1 ;  /* 0x0000000108117836 */ /* 0x000fe20000000000 */
[----:B------:R-:W-:Y:S05]  /*b400*/  YIELD ;  /* 0x0000000000007946 */ /* 0x000fea0003800000 */
[----:B------:R-:W-:Y:S01]  /*b410*/  ISETP.NE.AND P0, PT, R17, 0x2, PT ;  /* 0x000000021100780c */ /* 0x000fe20003f05270 */
[----:B------:R-:W-:Y:S03]  /*b420*/  BSSY B0, `(.L_x_9562) ;  /* 0x00000a1000007945 */ /* 0x000fe60003800000 */
[----:B-1----:R-:W-:-:S02]  /*b430*/  SEL R4, RZ, 0x1, P0 ;  /* 0x00000001ff047807 */ /* 0x002fc40000000000 */
[----:B------:R-:W-:Y:S02]  /*b440*/  SEL R17, R17, RZ, P0 ;  /* 0x000000ff11117207 */ /* 0x000fe40000000000 */
[----:B------:R-:W-:Y:S01]  /*b450*/  LOP3.LUT R19, R3, R4, RZ, 0x3c, !PT ;  /* 0x0000000403137212 */ /* 0x000fe200078e3cff */
[----:B------:R-:W-:Y:S06]  /*b460*/  @!P6 BRA `(.L_x_9563) ;  /* 0x000000080070e947 */ /* 0x000fec0003800000 */
[----:B------:R-:W-:Y:S01]  /*b470*/  IMAD.MOV.U32 R9, RZ, RZ, R2 ;  /* 0x000000ffff097224 */ /* 0x000fe200078e0002 */
[----:B------:R-:W-:Y:S06]  /*b480*/  @!P1 BRA `(.L_x_9564) ;  /* 0x0000000000489947 */ /* 0x000fec0003800000 */
[----:B------:R-:W1:Y:S01]  /*b490*/  LDC R9, c[0x0][0x41c] ;  /* 0x00010700ff097b82 */ /* 0x000e620000000800 */
[----:B------:R-:W-:Y:S02]  /*b4a0*/  ULDC.64 UR4, c[0x0][0x408] ;  /* 0x0001020000047ab9 */ /* 0x000fe40000000a00 */
[----:B------:R-:W-:Y:S01]  /*b4b0*/  IMAD R7, R21, UR4, RZ ;  /* 0x0000000415077c24 */ /* 0x000fe2000f8e02ff */
        /* <DEDUP_REMOVED lines=8> */
[C---:B------:R-:W-:Y:S02]  /*b540*/  IMAD R0, R20.reuse, UR5, R7 ;  /* 0x0000000514007c24 */ /* 0x040fe4000f8e0207 */
[----:B------:R-:W-:Y:S01]  /*b550*/  IMAD.WIDE.U32 R4, R20, UR4, R4 ;  /* 0x0000000414047c25 */ /* 0x000fe2000f8e0004 */
[----:B------:R-:W-:-:S03]  /*b560*/  ULDC.64 UR4, c[0x0][0x3f8] ;  /* 0x0000fe0000047ab9 */ /* 0x000fc60000000a00 */
[----:B------:R-:W-:Y:S01]  /*b570*/  IMAD.IADD R0, R0, 0x1, R5 ;  /* 0x0000000100007824 */ /* 0x000fe200078e0205 */
[----:B------:R-:W-:-:S04]  /*b580*/  LEA R6, P0, R4, UR4, 0x2 ;  /* 0x0000000404067c11 */ /* 0x000fc8000f8010ff */
[----:B------:R-:W-:-:S05]  /*b590*/  LEA.HI.X R7, R4, UR5, R0, 0x2, P0 ;  /* 0x0000000504077c11 */ /* 0x000fca00080f1400 */
[----:B------:R1:W5:Y:S04]  /*b5a0*/  LDG.E R0, desc[UR46][R6.64] ;  /* 0x0000002e06007981 */ /* 0x000368000c1e1900 */
.L_x_9564:
[----:B------:R-:W2:Y:S01]  /*b5b0*/  S2R R4, SR_TID.X ;  /* 0x0000000000047919 */ /* 0x000ea20000002100 */
[----:B-1----:R-:W-:Y:S01]  /*b5c0*/  LEA R6, R17, UR40, 0x3 ;  /* 0x0000002811067c11 */ /* 0x002fe2000f8e18ff */
[----:B------:R-:W-:Y:S01]  /*b5d0*/  BSSY B1, `(.L_x_9565) ;  /* 0x0000006000017945 */ /* 0x000fe20003800000 */
[----:B--2---:R-:W-:Y:S02]  /*b5e0*/  LOP3.LUT R5, R4, 0x7f, RZ, 0xc0, !PT ;  /* 0x0000007f04057812 */ /* 0x004fe400078ec0ff */
[----:B------:R-:W-:Y:S02]  /*b5f0*/  SHF.L.U32 R4, R19, 0x1f, RZ ;  /* 0x0000001f13047819 */ /* 0x000fe400000006ff */
[----:B------:R-:W-:Y:S02]  /*b600*/  ISETP.NE.AND P3, PT, R5, RZ, PT ;  /* 0x000000ff0500720c */ /* 0x000fe40003f65270 */
[----:B------:R-:W1:Y:S02]  /*b610*/  SYNCS.PHASECHK.TRANS64.TRYWAIT P0, [R6+URZ+0x19c80], R4 ;  /* 0x019c8004060075a7 */ /* 0x000e64000800017f */
[----:B-1----:R-:W-:Y:S09]  /*b620*/  @!P0 BRA `(.L_x_9566) ;  /* 0x0000001c00888947 */ /* 0x002ff20003800000 */
.L_x_9622:
[----:B------:R-:W-:Y:S05]  /*b630*/  BSYNC B1 ;  /* 0x0000000000017941 */ /* 0x000fea0003800000 */
.L_x_9565:
        /* <DEDUP_REMOVED lines=9> */
.L_x_9568:
[----:B------:R-:W-:Y:S05]  /*b6d0*/  BSYNC B1 ;  /* 0x0000000000017941 */ /* 0x000fea0003800000 */
.L_x_9567:
[----:B------:R-:W-:Y:S01]  /*b6e0*/  IMAD.MOV.U32 R12, RZ, RZ, RZ ;  /* 0x000000ffff0c7224 */ /* 0x000fe200078e00ff */
[----:B------:R-:W-:Y:S01]  /*b6f0*/  R2UR UR12, R16 ;  /* 0x00000000100c72ca */ /* 0x000fe200000e0000 */
[----:B------:R-:W-:Y:S01]  /*b700*/  IMAD R7, R17, 0x3000, R26 ;  /* 0x0000300011077824 */ /* 0x000fe200078e021a */
        /* <DEDUP_REMOVED lines=9> */
.L_x_9569:
        /* <DEDUP_REMOVED lines=16> */
.L_x_9570:
        /* <DEDUP_REMOVED lines=16> */
.L_x_9571:
        /* <DEDUP_REMOVED lines=12> */
.L_x_9623:
[----:B------:R-:W-:Y:S05]  /*ba60*/  BSYNC B1 ;  /* 0x0000000000017941 */ /* 0x000fea0003800000 */
.L_x_9572:
        /* <DEDUP_REMOVED lines=11> */
.L_x_9575:
[----:B------:R-:W-:Y:S05]  /*bb20*/  BSYNC B1 ;  /* 0x0000000000017941 */ /* 0x000fea0003800000 */
.L_x_9574:
        /* <DEDUP_REMOVED lines=9> */
.L_x_9576:
        /* <DEDUP_REMOVED lines=15> */
.L_x_9577:
        /* <DEDUP_REMOVED lines=15> */
.L_x_9578:
        /* <DEDUP_REMOVED lines=9> */
.L_x_9563:
[----:B------:R-:W-:Y:S05]  /*be30*/  BSYNC B0 ;  /* 0x0000000000007941 */ /* 0x000fea0003800000 */
.L_x_9562:
[----:B------:R-:W2:Y:S02]  /*be40*/  LDL R4, [R1+0x8] ;  /* 0x0000080001047983 */ /* 0x000ea40000100800 */
[----:B--2---:R-:W-:-:S13]  /*be50*/  ISETP.NE.AND P0, PT, R4, 0x3, PT ;  /* 0x000000030400780c */ /* 0x004fda0003f05270 */
[----:B------:R-:W-:Y:S05]  /*be60*/  @!P0 BRA `(.L_x_9579) ;  /* 0x0000000000048947 */ /* 0x000fea0003800000 */
[----:B------:R-:W-:Y:S01]  /*be70*/  BPT.TRAP 0x1 ;  /* 0x000000040000795c */ /* 0x000fe20000300000 */
.L_x_9579:
[----:B------:R-:W-:Y:S01]  /*be80*/  LOP3.LUT R5, R3, 0x1, RZ, 0x3c, !PT ;  /* 0x0000000103057812 */ /* 0x000fe200078e3cff */
[----:B------:R-:W-:Y:S01]  /*be90*/  BSSY B0, `(.L_x_9580) ;  /* 0x0000006000007945 */ /* 0x000fe20003800000 */
[----:B------:R-:W-:Y:S02]  /*bea0*/  LEA R12, R8, UR40, 0x3 ;  /* 0x00000028080c7c11 */ /* 0x000fe4000f8e18ff */
[----:B------:R-:W-:Y:S02]  /*beb0*/  SHF.L.U32 R5, R5, 0x1f, RZ ;  /* 0x0000001f05057819 */ /* 0x000fe400000006ff */
[----:B------:R-:W-:Y:S02]  /*bec0*/  ISETP.NE.AND P0, PT, R29, 0x3, PT ;  /* 0x000000031d00780c */ /* 0x000fe40003f05270 */
[----:B------:R-:W1:Y:S02]  /*bed0*/  SYNCS.PHASECHK.TRANS64.TRYWAIT P3, [R12+URZ+0x19c70], R5 ;  /* 0x019c70050c0075a7 */ /* 0x000e64000806017f */
[----:B-1----:R-:W-:Y:S09]  /*bee0*/  @!P3 BRA `(.L_x_9581) ;  /* 0x000000140080b947 */ /* 0x002ff20003800000 */
.L_x_9624:
[----:B------:R-:W-:Y:S05]  /*bef0*/  BSYNC B0 ;  /* 0x0000000000007941 */ /* 0x000fea0003800000 */
.L_x_9580:
[----:B------:R-:W-:Y:S05]  /*bf00*/  @!P0 BRA `(.L_x_9582) ;  /* 0x0000000000048947 */ /* 0x000fea0003800000 */
[----:B------:R-:W-:Y:S01]  /*bf10*/  BPT.TRAP 0x1 ;  /* 0x000000040000795c */ /* 0x000fe20000300000 */
.L_x_9582:
[----:B-1----:R-:W-:Y:S01]  /*bf20*/  SHF.L.U32 R5, R3, 0x1f, RZ ;  /* 0x0000001f03057819 */ /* 0x002fe200000006ff */
[----:B------:R-:W-:-:S03]  /*bf30*/  IMAD R3, R8, 0x3000, RZ ;  /* 0x0000300008037824 */ /* 0x000fc600078e02ff */
[----:B------:R-:W1:Y:S02]  /*bf40*/  SYNCS.PHASECHK.TRANS64.TRYWAIT P3, [R12+URZ+0x19c60], R5 ;  /* 0x019c60050c0075a7 */ /* 0x000e64000806017f */
[----:B-1----:R-:W-:Y:S05]  /*bf50*/  @!P3 BRA `(.L_x_9583) ;  /* 0x000000140078b947 */ /* 0x002fea0003800000 */
.L_x_9625:
[----:B------:R-:W-:Y:S01]  /*bf60*/  LOP3.LUT R13, R3, R18, RZ, 0xfc, !PT ;  /* 0x00000012030d7212 */ /* 0x000fe200078efcff */
[----:B------:R-:W-:Y:S05]  /*bf70*/  WARPSYNC.ALL ;  /* 0x0000000000007948 */ /* 0x000fea0003800000 */
[----:B-1----:R-:W1:Y:S01]  /*bf80*/  LDSM.16.MT88.4 R4, [R13+UR40+0x9000] ;  /* 0x009000280d04783b */ /* 0x002e620008004200 */
[----:B------:R-:W-:Y:S02]  /*bf90*/  IADD3 R15, R25, UR40, R3 ;  /* 0x00000028190f7c10 */ /* 0x000fe4000fffe003 */
[C-C-:B-1----:R-:W-:Y:S02]  /*bfa0*/  PRMT R8, R4.reuse, 0x6420, R5.reuse ;  /* 0x0000642004087816 */ /* 0x142fe40000000005 */
[----:B------:R-:W-:-:S02]  /*bfb0*/  PRMT R9, R4, 0x7531, R5 ;  /* 0x0000753104097816 */ /* 0x000fc40000000005 */
[----:B------:R-:W-:Y:S02]  /*bfc0*/  LOP3.LUT R4, R3, R22, RZ, 0xfc, !PT ;  /* 0x0000001603047212 */ /* 0x000fe400078efcff */
[C-C-:B------:R-:W-:Y:S02]  /*bfd0*/  PRMT R10, R6.reuse, 0x6420, R7.reuse ;  /* 0x00006420060a7816 */ /* 0x140fe40000000007 */
[----:B------:R-:W-:Y:S01]  /*bfe0*/  PRMT R11, R6, 0x7531, R7 ;  /* 0x00007531060b7816 */ /* 0x000fe20000000007 */
[----:B------:R-:W-:-:S05]  /*bff0*/  IMAD.IADD R4, R28, 0x1, R4 ;  /* 0x000000011c047824 */ /* 0x000fca00078e0204 */
[----:B------:R1:W-:Y:S02]  /*c000*/  STSM.16.M88.4 [R4], R8 ;  /* 0x0000000804007844 */ /* 0x0003e40000000200 */
[----:B-1----:R-:W-:-:S05]  /*c010*/  VIADD R10, R3, 0x1000 ;  /* 0x00001000030a7836 */ /* 0x002fca0000000000 */
[----:B------:R-:W-:-:S05]  /*c020*/  LOP3.LUT R14, R10, R18, RZ, 0xfc, !PT ;  /* 0x000000120a0e7212 */ /* 0x000fca00078efcff */
[----:B------:R1:W2:Y:S02]  /*c030*/  LDSM.16.MT88.4 R4, [R14+UR40+0x9000] ;  /* 0x009000280e04783b */ /* 0x0002a40008004200 */
[----:B-1----:R-:W-:Y:S02]  /*c040*/  LOP3.LUT R14, R3, 0x800, R18, 0xfe, !PT ;  /* 0x00000800030e7812 */ /* 0x002fe400078efe12 */
[C-C-:B--2---:R-:W-:Y:S02]  /*c050*/  PRMT R8, R4.reuse, 0x6420, R5.reuse ;  /* 0x0000642004087816 */ /* 0x144fe40000000005 */
[----:B------:R-:W-:Y:S02]  /*c060*/  PRMT R9, R4, 0x7531, R5 ;  /* 0x0000753104097816 */ /* 0x000fe40000000005 */
[----:B------:R-:W-:Y:S02]  /*c070*/  LOP3.LUT R4, R10, R22, RZ, 0xfc, !PT ;  /* 0x000000160a047212 */ /* 0x000fe400078efcff */
[----:B------:R-:W-:-:S02]  /*c080*/  PRMT R10, R6, 0x6420, R7 ;  /* 0x00006420060a7816 */ /* 0x000fc40000000007 */
[----:B------:R-:W-:Y:S01]  /*c090*/  PRMT R11, R6, 0x7531, R7 ;  /* 0x00007531060b7816 */ /* 0x000fe20000000007 */
[----:B------:R-:W-:-:S05]  /*c0a0*/  IMAD.IADD R4, R28, 0x1, R4 ;  /* 0x000000011c047824 */ /* 0x000fca00078e0204 */
[----:B------:R1:W-:Y:S02]  /*c0b0*/  STSM.16.M88.4 [R4], R8 ;  /* 0x0000000804007844 */ /* 0x0003e40000000200 */
[----:B-1----:R-:W-:-:S05]  /*c0c0*/  VIADD R10, R3, 0x2000 ;  /* 0x00002000030a7836 */ /* 0x002fca0000000000 */
[----:B------:R-:W-:-:S05]  /*c0d0*/  LOP3.LUT R13, R10, R18, RZ, 0xfc, !PT ;  /* 0x000000120a0d7212 */ /* 0x000fca00078efcff */
[----:B------:R1:W2:Y:S02]  /*c0e0*/  LDSM.16.MT88.4 R4, [R13+UR40+0x9000] ;  /* 0x009000280d04783b */ /* 0x0002a40008004200 */
[----:B-1----:R-:W-:Y:S02]  /*c0f0*/  IADD3 R13, R28, R23, R3 ;  /* 0x000000171c0d7210 */ /* 0x002fe40007ffe003 */
[C-C-:B--2---:R-:W-:Y:S02]  /*c100*/  PRMT R8, R4.reuse, 0x6420, R5.reuse ;  /* 0x0000642004087816 */ /* 0x144fe40000000005 */
[----:B------:R-:W-:Y:S02]  /*c110*/  PRMT R9, R4, 0x7531, R5 ;  /* 0x0000753104097816 */ /* 0x000fe40000000005 */
[----:B------:R-:W-:Y:S02]  /*c120*/  LOP3.LUT R4, R10, R22, RZ, 0xfc, !PT ;  /* 0x000000160a047212 */ /* 0x000fe400078efcff */
[----:B------:R-:W-:-:S02]  /*c130*/  PRMT R10, R6, 0x6420, R7 ;  /* 0x00006420060a7816 */ /* 0x000fc40000000007 */
        /* <DEDUP_REMOVED lines=30> */
.L_x_9584:
[----:B--2---:R-:W-:Y:S01]  /*c320*/  SYNCS.ARRIVE.TRANS64.A1T0 RZ, [R12+URZ+0x19c50], RZ ;  /* 0x019c50ff0cff79a7 */ /* 0x004fe2000810003f */
[----:B------:R-:W-:Y:S01]  /*c330*/  BAR.SYNC.DEFER_BLOCKING 0x2, 0x80 ;  /* 0x0082000000007b1d */ /* 0x000fe20000010000 */
[----:B------:R-:W-:Y:S01]  /*c340*/  ISETP.GT.AND P0, PT, R2, RZ, PT ;  /* 0x000000ff0200720c */ /* 0x000fe20003f04270 */
[----:B------:R-:W-:Y:S02]  /*c350*/  @!P2 VIADD R3, R12, 0x19c80 ;  /* 0x00019c800c03a836 */ /* 0x000fe40000000000 */
[----:B------:R-:W-:Y:S02]  /*c360*/  VIADD R2, R2, 0xffffffff ;  /* 0xffffffff02027836 */ /* 0x000fe40000000000 */
[----:B-1----:R-:W-:Y:S01]  /*c370*/  IMAD.MOV.U32 R8, RZ, RZ, R17 ;  /* 0x000000ffff087224 */ /* 0x002fe200078e0011 */
[----:B------:R-:W-:-:S04]  /*c380*/  @!P2 PRMT R3, RZ, 0x654, R3 ;  /* 0x00000654ff03a816 */ /* 0x000fc80000000003 */
[----:B------:R1:W-:Y:S02]  /*c390*/  @!P2 SYNCS.ARRIVE.TRANS64.RED.A1T0 RZ, [R3+URZ], RZ ;  /* 0x000000ff03ffa9a7 */ /* 0x0003e4000810043f */
[----:B-1----:R-:W-:Y:S01]  /*c3a0*/  IMAD.MOV.U32 R3, RZ, RZ, R19 ;  /* 0x000000ffff037224 */ /* 0x002fe200078e0013 */
[----:B------:R-:W-:Y:S06]  /*c3b0*/  @P0 BRA `(.L_x_9585) ;  /* 0xfffffff0000c0947 */ /* 0x000fec000383ffff */
.L_x_9561:
[----:B-1----:R-:W3:Y:S01]  /*c3c0*/  LDL R4, [R1+0x8] ;  /* 0x0000080001047983 */ /* 0x002ee20000100800 */
[----:B------:R-:W-:Y:S01]  /*c3d0*/  BSSY B0, `(.L_x_9586) ;  /* 0x000000f000007945 */ /* 0x000fe20003800000 */
[----:B---3--:R-:W-:-:S03]  /*c3e0*/  ISETP.NE.AND P1, PT, R4, 0x3, PT ;  /* 0x000000030400780c */ /* 0x008fc60003f25270 */
[----:B------:R-:W-:Y:S10]  /*c3f0*/  @P2 BRA `(.L_x_9587) ;  /* 0x0000000000302947 */ /* 0x000ff40003800000 */
[----:B------:R-:W1:Y:S01]  /*c400*/  S2R R5, SR_LANEID ;  /* 0x0000000000057919 */ /* 0x000e620000000000 */
[----:B------:R-:W-:Y:S01]  /*c410*/  VOTEU.ANY UR4, UPT, PT ;  /* 0x0000000000047886 */ /* 0x000fe200038e0100 */
[----:B--2---:R-:W2:Y:S01]  /*c420*/  LDC.64 R2, c[0x0][0xdf0] ;  /* 0x00037c00ff027b82 */ /* 0x004ea20000000a00 */
        /* <DEDUP_REMOVED lines=8> */
[----:B-1----:R-:W-:-:S07]  /*c4b0*/  IADD3 R27, R0, UR42, R27 ;  /* 0x0000002a001b7c10 */ /* 0x002fce000fffe01b */
.L_x_9587:
[----:B------:R-:W-:Y:S05]  /*c4c0*/  BSYNC B0 ;  /* 0x0000000000007941 */ /* 0x000fea0003800000 */
.L_x_9586:
[----:B------:R-:W-:Y:S05]  /*c4d0*/  @!P1 BRA `(.L_x_9588) ;  /* 0x0000000000049947 */ /* 0x000fea0003800000 */
[----:B------:R-:W-:Y:S01]  /*c4e0*/  BPT.TRAP 0x1 ;  /* 0x000000040000795c */ /* 0x000fe20000300000 */
.L_x_9588:
[----:B--2---:R-:W-:Y:S01]  /*c4f0*/  LOP3.LUT R3, R19, 0x1, RZ, 0x3c, !PT ;  /* 0x0000000113037812 */ /* 0x004fe200078e3cff */
[----:B------:R-:W-:Y:S01]  /*c500*/  BSSY B0, `(.L_x_9589) ;  /* 0x0000006000007945 */ /* 0x000fe20003800000 */
[----:B------:R-:W-:Y:S02]  /*c510*/  LEA R0, R17, UR40, 0x3 ;  /* 0x0000002811007c11 */ /* 0x000fe4000f8e18ff */
[----:B------:R-:W-:Y:S02]  /*c520*/  SHF.L.U32 R3, R3, 0x1f, RZ ;  /* 0x0000001f03037819 */ /* 0x000fe400000006ff */
[----:B------:R-:W-:Y:S02]  /*c530*/  ISETP.NE.AND P1, PT, R29, 0x3, PT ;  /* 0x000000031d00780c */ /* 0x000fe40003f25270 */
[----:B------:R-:W1:Y:S02]  /*c540*/  SYNCS.PHASECHK.TRANS64.TRYWAIT P0, [R0+URZ+0x19c70], R3 ;  /* 0x019c7003000075a7 */ /* 0x000e64000800017f */
[----:B-1----:R-:W-:Y:S09]  /*c550*/  @!P0 BRA `(.L_x_9590) ;  /* 0x00000010000c8947 */ /* 0x002ff20003800000 */
.L_x_9626:
[----:B------:R-:W-:Y:S05]  /*c560*/  BSYNC B0 ;  /* 0x0000000000007941 */ /* 0x000fea0003800000 */
.L_x_9589:
[----:B------:R-:W-:Y:S05]  /*c570*/  @!P1 BRA `(.L_x_9591) ;  /* 0x0000000000049947 */ /* 0x000fea0003800000 */
[----:B------:R-:W-:Y:S01]  /*c580*/  BPT.TRAP 0x1 ;  /* 0x000000040000795c */ /* 0x000fe20000300000 */
.L_x_9591:
[----:B-1----:R-:W-:-:S04]  /*c590*/  SHF.L.U32 R3, R19, 0x1f, RZ ;  /* 0x0000001f13037819 */ /* 0x002fc800000006ff */
[----:B------:R-:W1:Y:S02]  /*c5a0*/  SYNCS.PHASECHK.TRANS64.TRYWAIT P0, [R0+URZ+0x19c60], R3 ;  /* 0x019c6003000075a7 */ /* 0x000e64000800017f */
[----:B-1----:R-:W-:Y:S05]  /*c5b0*/  @!P0 BRA `(.L_x_9592) ;  /* 0x0000001000088947 */ /* 0x002fea0003800000 */
.L_x_9627:
[----:B------:R-:W-:Y:S01]  /*c5c0*/  IMAD R2, R17, 0x3000, RZ ;  /* 0x0000300011027824 */ /* 0x000fe200078e02ff */
[----:B------:R-:W-:Y:S05]  /*c5d0*/  WARPSYNC.ALL ;  /* 0x0000000000007948 */ /* 0x000fea0003800000 */
[C---:B-1----:R-:W-:Y:S01]  /*c5e0*/  LOP3.LUT R3, R2.reuse, R18, RZ, 0xfc, !PT ;  /* 0x0000001202037212 */ /* 0x042fe200078efcff */
[----:B------:R-:W-:-:S04]  /*c5f0*/  VIADD R13, R2, 0x1000 ;  /* 0x00001000020d7836 */ /* 0x000fc80000000000 */
[----:B------:R1:W2:Y:S01]  /*c600*/  LDSM.16.MT88.4 R4, [R3+UR40+0x9000] ;  /* 0x009000280304783b */ /* 0x0002a20008004200 */
[C---:B------:R-:W-:Y:S02]  /*c610*/  LOP3.LUT R14, R13.reuse, R18, RZ, 0xfc, !PT ;  /* 0x000000120d0e7212 */ /* 0x040fe400078efcff */
[----:B------:R-:W-:Y:S01]  /*c620*/  LOP3.LUT R13, R13, R22, RZ, 0xfc, !PT ;  /* 0x000000160d0d7212 */ /* 0x000fe200078efcff */
[----:B-1----:R-:W-:-:S04]  /*c630*/  VIADD R3, R2, 0x2000 ;  /* 0x0000200002037836 */ /* 0x002fc80000000000 */
[----:B------:R-:W-:Y:S01]  /*c640*/  IMAD.IADD R13, R28, 0x1, R13 ;  /* 0x000000011c0d7824 */ /* 0x000fe200078e020d */
[C-C-:B--2---:R-:W-:Y:S02]  /*c650*/  PRMT R8, R4.reuse, 0x6420, R5.reuse ;  /* 0x0000642004087816 */ /* 0x144fe40000000005 */
[----:B------:R-:W-:Y:S02]  /*c660*/  PRMT R9, R4, 0x7531, R5 ;  /* 0x0000753104097816 */ /* 0x000fe40000000005 */
[----:B------:R-:W-:Y:S02]  /*c670*/  LOP3.LUT R5, R2, R22, RZ, 0xfc, !PT ;  /* 0x0000001602057212 */ /* 0x000fe400078efcff */
[C-C-:B------:R-:W-:Y:S02]  /*c680*/  PRMT R10, R6.reuse, 0x6420, R7.reuse ;  /* 0x00006420060a7816 */ /* 0x140fe40000000007 */
[----:B------:R-:W-:Y:S01]  /*c690*/  PRMT R11, R6, 0x7531, R7 ;  /* 0x00007531060b7816 */ /* 0x000fe20000000007 */
[----:B------:R-:W-:-:S05]  /*c6a0*/  IMAD.IADD R12, R28, 0x1, R5 ;  /* 0x000000011c0c7824 */ /* 0x000fca00078e0205 */
[----:B------:R1:W-:Y:S04]  /*c6b0*/  STSM.16.M88.4 [R12], R8 ;  /* 0x000000080c007844 */ /* 0x0003e80000000200 */
[----:B------:R-:W2:Y:S01]  /*c6c0*/  LDSM.16.MT88.4 R4, [R14+UR40+0x9000] ;  /* 0x009000280e04783b */ /* 0x000ea20008004200 */
[C---:B-1----:R-:W-:Y:S02]  /*c6d0*/  LOP3.LUT R12, R3.reuse, R18, RZ, 0xfc, !PT ;  /* 0x00000012030c7212 */ /* 0x042fe400078efcff */
[----:B------:R-:W-:-:S05]  /*c6e0*/  LOP3.LUT R3, R3, R22, RZ, 0xfc, !PT ;  /* 0x0000001603037212 */ /* 0x000fca00078efcff */
[C---:B------:R-:W-:Y:S01]  /*c6f0*/  IMAD.IADD R3, R28.reuse, 0x1, R3 ;  /* 0x000000011c037824 */ /* 0x040fe200078e0203 */
[----:B------:R-:W-:Y:S02]  /*c700*/  IADD3 R28, R28, R23, R2 ;  /* 0x000000171c1c7210 */ /* 0x000fe40007ffe002 */
[C-C-:B--2---:R-:W-:Y:S02]  /*c710*/  PRMT R8, R4.reuse, 0x6420, R5.reuse ;  /* 0x0000642004087816 */ /* 0x144fe40000000005 */
[----:B------:R-:W-:Y:S02]  /*c720*/  PRMT R9, R4, 0x7531, R5 ;  /* 0x0000753104097816 */ /* 0x000fe40000000005 */
[C-C-:B------:R-:W-:Y:S02]  /*c730*/  PRMT R10, R6.reuse, 0x6420, R7.reuse ;  /* 0x00006420060a7816 */ /* 0x140fe40000000007 */
[----:B------:R-:W-:-:S05]  /*c740*/  PRMT R11, R6, 0x7531, R7 ;  /* 0x00007531060b7816 */ /* 0x000fca0000000007 */
[----:B------:R-:W-:Y:S04]  /*c750*/  STSM.16.M88.4 [R13], R8 ;  /* 0x000000080d007844 */ /* 0x000fe80000000200 */
[----:B------:R1:W2:Y:S02]  /*c760*/  LDSM.16.MT88.4 R4, [R12+UR40+0x9000] ;  /* 0x009000280c04783b */ /* 0x0002a40008004200 */
[----:B-1----:R-:W-:Y:S02]  /*c770*/  IADD3 R12, R25, UR40, R2 ;  /* 0x00000028190c7c10 */ /* 0x002fe4000fffe002 */
[----:B------:R-:W-:Y:S02]  /*c780*/  LOP3.LUT R13, R2, 0x800, R18, 0xfe, !PT ;  /* 0x00000800020d7812 */ /* 0x000fe400078efe12 */
[----:B--2---:R-:W-:-:S02]  /*c790*/  PRMT R8, R4, 0x6420, R5 ;  /* 0x0000642004087816 */ /* 0x004fc40000000005 */
        /* <DEDUP_REMOVED lines=31> */
.L_x_9593:
[----:B--2---:R2:W-:Y:S01]  /*c990*/  SYNCS.ARRIVE.TRANS64.A1T0 RZ, [R0+URZ+0x19c50], RZ ;  /* 0x019c50ff00ff79a7 */ /* 0x0045e2000810003f */
[----:B------:R-:W-:Y:S02]  /*c9a0*/  @!P2 VIADD R2, R0, 0x19c80 ;  /* 0x00019c800002a836 */ /* 0x000fe40000000000 */
[----:B------:R-:W-:-:S03]  /*c9b0*/  VIADD R17, R17, 0x1 ;  /* 0x0000000111117836 */ /* 0x000fc60000000000 */
[----:B------:R-:W-:Y:S01]  /*c9c0*/  @!P2 PRMT R2, RZ, 0x654, R2 ;  /* 0x00000654ff02a816 */ /* 0x000fe20000000002 */
[----:B------:R-:W-:Y:S01]  /*c9d0*/  BAR.SYNC.DEFER_BLOCKING 0x2, 0x80 ;  /* 0x0082000000007b1d */ /* 0x000fe20000010000 */
[----:B------:R-:W-:-:S04]  /*c9e0*/  ISETP.NE.AND P0, PT, R17, 0x2, PT ;  /* 0x000000021100780c */ /* 0x000fc80003f05270 */
[----:B--2---:R-:W-:Y:S02]  /*c9f0*/  SEL R0, RZ, 0x1, P0 ;  /* 0x00000001ff007807 */ /* 0x004fe40000000000 */
[----:B------:R-:W-:Y:S02]  /*ca00*/  SEL R17, R17, RZ, P0 ;  /* 0x000000ff11117207 */ /* 0x000fe40000000000 */
[----:B------:R-:W-:Y:S01]  /*ca10*/  LOP3.LUT R19, R19, R0, RZ, 0x3c, !PT ;  /* 0x0000000013137212 */ /* 0x000fe200078e3cff */
[----:B------:R2:W-:Y:S06]  /*ca20*/  @!P2 SYNCS.ARRIVE.TRANS64.RED.A1T0 RZ, [R2+URZ], RZ ;  /* 0x000000ff02ffa9a7 */ /* 0x0005ec000810043f */
.L_x_9545:
[----:B------:R-:W-:Y:S05]  /*ca30*/  BSYNC B6 ;  /* 0x0000000000067941 */ /* 0x000fea0003800000 */
.L_x_9543:
[----:B------:R-:W3:Y:S02]  /*ca40*/  LDL R0, [R1+0xc] ;  /* 0x00000c0001007983 */ /* 0x000ee40000100800 */
[----:B---3--:R-:W-:-:S13]  /*ca50*/  ISETP.NE.AND P0, PT, R0, RZ, PT ;  /* 0x000000ff0000720c */ /* 0x008fda0003f05270 */
        /* <DEDUP_REMOVED lines=8> */
.L_x_9594:
[----:B------:R-:W3:Y:S01]  /*cae0*/  S2R R0, SR_TID.X ;  /* 0x0000000000007919 */ /* 0x000ee20000002100 */
[----:B------:R-:W-:Y:S01]  /*caf0*/  BAR.SYNC.DEFER_BLOCKING 0x4, 0x200 ;  /* 0x0108000000007b1d */ /* 0x000fe20000010000 */
[----:B---3--:R-:W-:-:S04]  /*cb00*/  LOP3.LUT R0, R0, 0x7f, RZ, 0xc0, !PT ;  /* 0x0000007f00007812 */ /* 0x008fc800078ec0ff */
        /* <DEDUP_REMOVED lines=8> */
.L_x_9595:
[----:B------:R-:W-:Y:S02]  /*cb90*/  ULDC UR4, c[0x0][0xda8] ;  /* 0x00036a0000047ab9 */ /* 0x000fe40000000800 */
[----:B---3--:R-:W-:-:S13]  /*cba0*/  ISETP.GE.AND P0, PT, R27, UR4, PT ;  /* 0x000000041b007c0c */ /* 0x008fda000bf06270 */
[----:B------:R-:W-:Y:S05]  /*cbb0*/  @!P0 BRA `(.L_x_9596) ;  /* 0xffffffd000808947 */ /* 0x000fea000383ffff */
.L_x_9540:
[----:B------:R-:W3:Y:S01]  /*cbc0*/  LDL.LU R0, [R1+0x4] ;  /* 0x0000040001007983 */ /* 0x000ee20000300800 */
[----:B------:R-:W-:Y:S01]  /*cbd0*/  BSSY B0, `(.L_x_9597) ;  /* 0x000000b000007945 */ /* 0x000fe20003800000 */
[----:B------:R-:W1:Y:S01]  /*cbe0*/  S2R R5, SR_CgaCtaId ;  /* 0x0000000000057919 */ /* 0x000e620000008800 */
[----:B---3--:R-:W-:-:S05]  /*cbf0*/  VIADD R0, R0, 0x1 ;  /* 0x0000000100007836 */ /* 0x008fca0000000000 */
[----:B--2---:R-:W-:-:S04]  /*cc00*/  LEA.HI R2, R0, R0, RZ, 0x1 ;  /* 0x0000000000027211 */ /* 0x004fc800078f08ff */
[----:B------:R-:W-:Y:S02]  /*cc10*/  LOP3.LUT R3, R2, 0xfffffffe, RZ, 0xc0, !PT ;  /* 0xfffffffe02037812 */ /* 0x000fe400078ec0ff */
[----:B------:R-:W-:-:S03]  /*cc20*/  MOV R2, 0x400 ;  /* 0x0000040000027802 */ /* 0x000fc60000000f00 */
[----:B------:R-:W-:Y:S01]  /*cc30*/  IMAD.IADD R0, R0, 0x1, -R3 ;  /* 0x0000000100007824 */ /* 0x000fe200078e0a03 */
[----:B-1----:R-:W-:-:S04]  /*cc40*/  LEA R8, R5, R2, 0x18 ;  /* 0x0000000205087211 */ /* 0x002fc800078ec0ff */
[----:B------:R-:W-:-:S04]  /*cc50*/  SHF.L.U32 R0, R0, 0x1f, RZ ;  /* 0x0000001f00007819 */ /* 0x000fc800000006ff */
[----:B------:R-:W1:Y:S02]  /*cc60*/  SYNCS.PHASECHK.TRANS64.TRYWAIT P0, [R8+URZ+0x19c20], R0 ;  /* 0x019c2000080075a7 */ /* 0x000e64000800017f */
[----:B-1----:R-:W-:Y:S05]  /*cc70*/  @!P0 BRA `(.L_x_9598) ;  /* 0x00000008006c8947 */ /* 0x002fea0003800000 */
.L_x_9628:
[----:B------:R-:W-:Y:S05]  /*cc80*/  BSYNC B0 ;  /* 0x0000000000007941 */ /* 0x000fea0003800000 */
.L_x_9597:
[----:B------:R-:W-:-:S03]  /*cc90*/  UMOV UR4, 0xffffffff ;  /* 0xffffffff00047882 */ /* 0x000fc60000000000 */
[----:B------:R-:W-:Y:S05]  /*cca0*/  BRA.DIV UR4, `(.L_x_9599) ;  /* 0x0000000a04747947 */ /* 0x000fea000b800000 */
[----:B-1----:R-:W1:Y:S02]  /*ccb0*/  S2R R0, SR_TID.X ;  /* 0x0000000000007919 */ /* 0x002e640000002100 */
[----:B-1----:R-:W-:-:S04]  /*ccc0*/  SHF.R.U32.HI R0, RZ, 0x5, R0 ;  /* 0x00000005ff007819 */ /* 0x002fc80000011600 */
[----:B------:R-:W-:-:S05]  /*ccd0*/  LOP3.LUT R0, R0, 0x3, RZ, 0xc0, !PT ;  /* 0x0000000300007812 */ /* 0x000fca00078ec0ff */
[----:B------:R1:W2:Y:S02]  /*cce0*/  SHFL.IDX PT, R14, R0, RZ, 0x1f ;  /* 0x00001fff000e7589 */ /* 0x0002a400000e0000 */
.L_x_9631:
[----:B--2---:R-:W-:Y:S01]  /*ccf0*/  ISETP.NE.AND P0, PT, R14, RZ, PT ;  /* 0x000000ff0e00720c */ /* 0x004fe20003f05270 */
[----:B------:R-:W-:-:S12]  /*cd00*/  BSSY B0, `(.L_x_9600) ;  /* 0x000002b000007945 */ /* 0x000fd80003800000 */
[----:B------:R-:W-:Y:S05]  /*cd10*/  @P0 BRA `(.L_x_9601) ;  /* 0x0000000000a40947 */ /* 0x000fea0003800000 */
[----:B------:R-:W-:-:S03]  /*cd20*/  UMOV UR4, 0xffffffff ;  /* 0xffffffff00047882 */ /* 0x000fc60000000000 */
[----:B------:R-:W-:Y:S05]  /*cd30*/  BRA.DIV UR4, `(.L_x_9602) ;  /* 0x0000000a04847947 */ /* 0x000fea000b800000 */
[----:B------:R-:W-:-:S13]  /*cd40*/  ELECT P6, URZ, PT ;  /* 0x00000000003f782f */ /* 0x000fda00038c0000 */
.L_x_9634:
[----:B------:R-:W-:Y:S05]  /*cd50*/  @!P6 BRA `(.L_x_9601) ;  /* 0x000000000094e947 */ /* 0x000fea0003800000 */
[----:B-1----:R-:W2:Y:S02]  /*cd60*/  LDL.LU R0, [R1] ;  /* 0x0000000001007983 */ /* 0x002ea40000300800 */
[----:B--2---:R-:W-:-:S04]  /*cd70*/  LOP3.LUT R0, R0, 0x2, RZ, 0xfc, !PT ;  /* 0x0000000200007812 */ /* 0x004fc800078efcff */
[----:B------:R-:W-:-:S13]  /*cd80*/  ISETP.NE.AND P0, PT, R0, 0x3, PT ;  /* 0x000000030000780c */ /* 0x000fda0003f05270 */
[----:B------:R-:W-:Y:S05]  /*cd90*/  @!P0 BRA `(.L_x_9603) ;  /* 0x0000000000048947 */ /* 0x000fea0003800000 */
[----:B------:R-:W-:Y:S01]  /*cda0*/  BPT.TRAP 0x1 ;  /* 0x000000040000795c */ /* 0x000fe20000300000 */
.L_x_9603:
        /* <DEDUP_REMOVED lines=12> */
.L_x_9635:
[----:B------:R-:W2:Y:S02]  /*ce70*/  SYNCS.PHASECHK.TRANS64.TRYWAIT P1, [R7+URZ], R0 ;  /* 0x00000000070075a7 */ /* 0x000ea4000802017f */
[----:B--2---:R-:W-:Y:S05]  /*ce80*/  @!P1 BRA `(.L_x_9605) ;  /* 0x0000000800649947 */ /* 0x004fea0003800000 */
.L_x_9636:
[----:B------:R-:W-:Y:S05]  /*ce90*/  @!P0 BRA `(.L_x_9606) ;  /* 0x0000000000048947 */ /* 0x000fea0003800000 */
[----:B------:R-:W-:Y:S01]  /*cea0*/  BPT.TRAP 0x1 ;  /* 0x000000040000795c */ /* 0x000fe20000300000 */
.L_x_9606:
[----:B------:R-:W-:-:S04]  /*ceb0*/  IMAD R2, R17, 0x8, R8 ;  /* 0x0000000811027824 */ /* 0x000fc800078e0208 */
[----:B------:R-:W3:Y:S02]  /*cec0*/  SYNCS.PHASECHK.TRANS64.TRYWAIT P1, [R2+URZ+0x19c60], R3 ;  /* 0x019c6003020075a7 */ /* 0x000ee4000802017f */
[----:B---3--:R-:W-:Y:S05]  /*ced0*/  @!P1 BRA `(.L_x_9607) ;  /* 0x0000000800649947 */ /* 0x008fea0003800000 */
.L_x_9637:
[----:B------:R-:W-:Y:S05]  /*cee0*/  @!P0 BRA `(.L_x_9608) ;  /* 0x0000000000048947 */ /* 0x000fea0003800000 */
[----:B------:R-:W-:Y:S01]  /*cef0*/  BPT.TRAP 0x1 ;  /* 0x000000040000795c */ /* 0x000fe20000300000 */
.L_x_9608:
[----:B------:R-:W-:-:S04]  /*cf00*/  IMAD R5, R5, 0x8, R8 ;  /* 0x0000000805057824 */ /* 0x000fc800078e0208 */
[----:B------:R-:W4:Y:S02]  /*cf10*/  SYNCS.PHASECHK.TRANS64.TRYWAIT P1, [R5+URZ+0x19c60], R0 ;  /* 0x019c6000050075a7 */ /* 0x000f24000802017f */
[----:B----4-:R-:W-:Y:S05]  /*cf20*/  @!P1 BRA `(.L_x_9609) ;  /* 0x0000000800649947 */ /* 0x010fea0003800000 */
.L_x_9638:
[----:B------:R-:W-:Y:S05]  /*cf30*/  @!P0 BRA `(.L_x_9610) ;  /* 0x0000000000048947 */ /* 0x000fea0003800000 */
[----:B------:R-:W-:Y:S01]  /*cf40*/  BPT.TRAP 0x1 ;  /* 0x000000040000795c */ /* 0x000fe20000300000 */
.L_x_9610:
[----:B------:R-:W5:Y:S02]  /*cf50*/  SYNCS.PHASECHK.TRANS64.TRYWAIT P0, [R2+URZ+0x19c80], R3 ;  /* 0x019c8003020075a7 */ /* 0x000f64000800017f */
[----:B-----5:R-:W-:Y:S05]  /*cf60*/  @!P0 BRA `(.L_x_9611) ;  /* 0x0000000800688947 */ /* 0x020fea0003800000 */
.L_x_9612:
[----:B------:R1:W1:Y:S02]  /*cf70*/  SYNCS.PHASECHK.TRANS64.TRYWAIT P0, [R5+URZ+0x19c80], R0 ;  /* 0x019c8000050075a7 */ /* 0x000264000800017f */
[----:B-1----:R-:W-:Y:S05]  /*cf80*/  @!P0 NANOSLEEP.SYNCS 0x989680 ;  /* 0x009896800000895d */ /* 0x002fea0003900000 */
[----:B------:R-:W1:Y:S02]  /*cf90*/  @!P0 SYNCS.PHASECHK.TRANS64 P0, [R5+URZ+0x19c80], R0 ;  /* 0x019c8000050085a7 */ /* 0x000e64000800007f */
[----:B-1----:R-:W-:Y:S05]  /*cfa0*/  @!P0 BRA `(.L_x_9612) ;  /* 0xfffffffc00f08947 */ /* 0x002fea000383ffff */
.L_x_9601:
[----:B------:R-:W-:Y:S05]  /*cfb0*/  BSYNC B0 ;  /* 0x0000000000007941 */ /* 0x000fea0003800000 */
.L_x_9600:
[----:B------:R-:W-:Y:S05]  /*cfc0*/  EXIT ;  /* 0x000000000000794d */ /* 0x000fea0003800000 */
.L_x_9498:
[----:B-1----:R-:W-:-:S04]  /*cfd0*/  IMAD.U32 R3, RZ, RZ, UR39 ;  /* 0x00000027ff037e24 */ /* 0x002fc8000f8e00ff */
[----:B------:R1:W2:Y:S03]  /*cfe0*/  SYNCS.PHASECHK.TRANS64.TRYWAIT P0, [R3+URZ+0x19c00], R0 ;  /* 0x019c0000030075a7 */ /* 0x0002a6000800017f */
[----:B--2---:R-:W-:Y:S05]  /*cff0*/  @!P0 NANOSLEEP.SYNCS 0x989680 ;  /* 0x009896800000895d */ /* 0x004fea0003900000 */
[----:B------:R-:W2:Y:S02]  /*d000*/  @!P0 SYNCS.PHASECHK.TRANS64 P0, [R3+URZ+0x19c00], R0 ;  /* 0x019c0000030085a7 */ /* 0x000ea4000800007f */
[----:B--2---:R-:W-:Y:S05]  /*d010*/  @!P0 BRA `(.L_x_9498) ;  /* 0xfffffffc00ec8947 */ /* 0x004fea000383ffff */
[----:B------:R-:W-:Y:S05]  /*d020*/  BRA `(.L_x_9613) ;  /* 0xffffff48003c7947 */ /* 0x000fea000383ffff */
.L_x_9502:
[----:B--2---:R2:W3:Y:S02]  /*d030*/  SYNCS.PHASECHK.TRANS64.TRYWAIT P2, [R4+URZ+0x19c30], R3 ;  /* 0x019c3003040075a7 */ /* 0x0044e4000804017f */
[----:B---3--:R-:W-:Y:S05]  /*d040*/  @!P2 NANOSLEEP.SYNCS 0x989680 ;  /* 0x009896800000a95d */ /* 0x008fea0003900000 */
[----:B------:R-:W3:Y:S02]  /*d050*/  @!P2 SYNCS.PHASECHK.TRANS64 P2, [R4+URZ+0x19c30], R3 ;  /* 0x019c30030400a5a7 */ /* 0x000ee4000804007f */
[----:B---3--:R-:W-:Y:S05]  /*d060*/  @!P2 BRA `(.L_x_9502) ;  /* 0xfffffffc00f0a947 */ /* 0x008fea000383ffff */
[----:B------:R-:W-:Y:S05]  /*d070*/  BRA `(.L_x_9501) ;  /* 0xffffff4800607947 */ /* 0x000fea000383ffff */
.L_x_9507:
[----:B--2---:R-:W-:-:S04]  /*d080*/  IMAD.U32 R3, RZ, RZ, UR22 ;  /* 0x00000016ff037e24 */ /* 0x004fc8000f8e00ff */
[----:B------:R2:W3:Y:S03]  /*d090*/  SYNCS.PHASECHK.TRANS64.TRYWAIT P2, [R3+URZ+0x19c30], R0 ;  /* 0x019c3000030075a7 */ /* 0x0004e6000804017f */
[----:B---3--:R-:W-:Y:S05]  /*d0a0*/  @!P2 NANOSLEEP.SYNCS 0x989680 ;  /* 0x009896800000a95d */ /* 0x008fea0003900000 */
[----:B------:R-:W3:Y:S02]  /*d0b0*/  @!P2 SYNCS.PHASECHK.TRANS64 P2, [R3+URZ+0x19c30], R0 ;  /* 0x019c30000300a5a7 */ /* 0x000ee4000804007f */
[----:B---3--:R-:W-:Y:S05]  /*d0c0*/  @!P2 BRA `(.L_x_9507) ;  /* 0xfffffffc00eca947 */ /* 0x008fea000383ffff */
[----:B------:R-:W-:Y:S05]  /*d0d0*/  BRA `(.L_x_9506) ;  /* 0xffffff6c00307947 */ /* 0x000fea000383ffff */
.L_x_9511:
[----:B--2---:R-:W-:-:S04]  /*d0e0*/  IMAD.U32 R3, RZ, RZ, UR7 ;  /* 0x00000007ff037e24 */ /* 0x004fc8000f8e00ff */
[----:B------:R2:W3:Y:S03]  /*d0f0*/  SYNCS.PHASECHK.TRANS64.TRYWAIT P2, [R3+URZ+0x19c50], R0 ;  /* 0x019c5000030075a7 */ /* 0x0004e6000804017f */
[----:B---3--:R-:W-:Y:S05]  /*d100*/  @!P2 NANOSLEEP.SYNCS 0x989680 ;  /* 0x009896800000a95d */ /* 0x008fea0003900000 */
[----:B------:R-:W3:Y:S02]  /*d110*/  @!P2 SYNCS.PHASECHK.TRANS64 P2, [R3+URZ+0x19c50], R0 ;  /* 0x019c50000300a5a7 */ /* 0x000ee4000804007f */
[----:B---3--:R-:W-:Y:S05]  /*d120*/  @!P2 BRA `(.L_x_9511) ;  /* 0xfffffffc00eca947 */ /* 0x008fea000383ffff */
[----:B------:R-:W-:Y:S05]  /*d130*/  BRA `(.L_x_9510) ;  /* 0xffffff6c007c7947 */ /* 0x000fea000383ffff */
.L_x_9518:
[----:B--2---:R-:W-:-:S04]  /*d140*/  IMAD.U32 R3, RZ, RZ, UR6 ;  /* 0x00000006ff037e24 */ /* 0x004fc8000f8e00ff */
[----:B------:R2:W3:Y:S03]  /*d150*/  SYNCS.PHASECHK.TRANS64.TRYWAIT P2, [R3+URZ+0x19c30], R0 ;  /* 0x019c3000030075a7 */ /* 0x0004e6000804017f */
[----:B---3--:R-:W-:Y:S05]  /*d160*/  @!P2 NANOSLEEP.SYNCS 0x989680 ;  /* 0x009896800000a95d */ /* 0x008fea0003900000 */
[----:B------:R-:W3:Y:S02]  /*d170*/  @!P2 SYNCS.PHASECHK.TRANS64 P2, [R3+URZ+0x19c30], R0 ;  /* 0x019c30000300a5a7 */ /* 0x000ee4000804007f */
[----:B---3--:R-:W-:Y:S05]  /*d180*/  @!P2 BRA `(.L_x_9518) ;  /* 0xfffffffc00eca947 */ /* 0x008fea000383ffff */
[----:B------:R-:W-:Y:S05]  /*d190*/  BRA `(.L_x_9517) ;  /* 0xffffff9000287947 */ /* 0x000fea000383ffff */
.L_x_9522:
[----:B--2---:R-:W-:-:S04]  /*d1a0*/  IMAD.U32 R3, RZ, RZ, UR7 ;  /* 0x00000007ff037e24 */ /* 0x004fc8000f8e00ff */
[----:B------:R2:W3:Y:S03]  /*d1b0*/  SYNCS.PHASECHK.TRANS64.TRYWAIT P2, [R3+URZ+0x19c50], R0 ;  /* 0x019c5000030075a7 */ /* 0x0004e6000804017f */
[----:B---3--:R-:W-:Y:S05]  /*d1c0*/  @!P2 NANOSLEEP.SYNCS 0x989680 ;  /* 0x009896800000a95d */ /* 0x008fea0003900000 */
[----:B------:R-:W3:Y:S02]  /*d1d0*/  @!P2 SYNCS.PHASECHK.TRANS64 P2, [R3+URZ+0x19c50], R0 ;  /* 0x019c50000300a5a7 */ /* 0x000ee4000804007f */
[----:B---3--:R-:W-:Y:S05]  /*d1e0*/  @!P2 BRA `(.L_x_9522) ;  /* 0xfffffffc00eca947 */ /* 0x008fea000383ffff */
[----:B------:R-:W-:Y:S05]  /*d1f0*/  BRA `(.L_x_9521) ;  /* 0xffffff9000747947 */ /* 0x000fea000383ffff */
.L_x_9528:
[----:B--2---:R-:W-:-:S04]  /*d200*/  IMAD.U32 R7, RZ, RZ, UR5 ;  /* 0x00000005ff077e24 */ /* 0x004fc8000f8e00ff */
[----:B------:R2:W1:Y:S03]  /*d210*/  SYNCS.PHASECHK.TRANS64.TRYWAIT P2, [R7+URZ+0x19c50], R6 ;  /* 0x019c5006070075a7 */ /* 0x000466000804017f */
[----:B-1----:R-:W-:Y:S05]  /*d220*/  @!P2 NANOSLEEP.SYNCS 0x989680 ;  /* 0x009896800000a95d */ /* 0x002fea0003900000 */
[----:B------:R-:W1:Y:S02]  /*d230*/  @!P2 SYNCS.PHASECHK.TRANS64 P2, [R7+URZ+0x19c50], R6 ;  /* 0x019c50060700a5a7 */ /* 0x000e64000804007f */
[----:B-1----:R-:W-:Y:S05]  /*d240*/  @!P2 BRA `(.L_x_9528) ;  /* 0xfffffffc00eca947 */ /* 0x002fea000383ffff */
[----:B------:R-:W-:Y:S05]  /*d250*/  BRA `(.L_x_9527) ;  /* 0xffffffa800c87947 */ /* 0x000fea000383ffff */
.L_x_9550:
[----:B------:R-:W-:Y:S02]  /*d260*/  IMAD.MOV.U32 R13, RZ, RZ, R4 ;  /* 0x000000ffff0d7224 */ /* 0x000fe400078e0004 */
[----:B------:R-:W-:Y:S02]  /*d270*/  IMAD.MOV.U32 R12, RZ, RZ, RZ ;  /* 0x000000ffff0c7224 */ /* 0x000fe400078e00ff */
[----:B------:R-:W-:Y:S02]  /*d280*/  IMAD.MOV.U32 R11, RZ, RZ, 0x1f ;  /* 0x0000001fff0b7424 */ /* 0x000fe400078e00ff */
[----:B------:R-:W-:-:S07]  /*d290*/  IMAD.MOV.U32 R15, RZ, RZ, -0x1 ;  /* 0xffffffffff0f7424 */ /* 0x000fce00078e00ff */
[----:B------:R-:W-:Y:S05]  /*d2a0*/  WARPSYNC.COLLECTIVE R15, `(.L_x_9614) ;  /* 0x000000000f087348 */ /* 0x000fea0003c00000 */
[----:B------:R1:W2:Y:S02]  /*d2b0*/  SHFL.IDX P6, R14, R13, R12, R11 ;  /* 0x0000000c0d0e7389 */ /* 0x0002a400000c000b */
[----:B-12---:R-:W-:Y:S01]  /*d2c0*/  ENDCOLLECTIVE ;  /* 0x000000000000791b */ /* 0x006fe20003800000 */
.L_x_9614:
[----:B------:R-:W-:Y:S05]  /*d2d0*/  BRA `(.L_x_9615) ;  /* 0xffffffd400f07947 */ /* 0x000fea000383ffff */
.L_x_9552:
[----:B------:R-:W-:Y:S01]  /*d2e0*/  BSSY B0, `(.L_x_9616) ;  /* 0x0000006000007945 */ /* 0x000fe20003800000 */
[----:B------:R-:W-:-:S07]  /*d2f0*/  IMAD.MOV.U32 R15, RZ, RZ, -0x1 ;  /* 0xffffffffff0f7424 */ /* 0x000fce00078e00ff */
[----:B-1----:R-:W-:Y:S05]  /*d300*/  WARPSYNC.COLLECTIVE R15, `(.L_x_9617) ;  /* 0x000000000f0c7348 */ /* 0x002fea0003c00000 */
[----:B------:R-:W-:Y:S02]  /*d310*/  ELECT P6, UR62, PT ;  /* 0x00000000003e782f */ /* 0x000fe400038c0000 */
[----:B------:R-:W-:Y:S01]  /*d320*/  MOV R14, UR62 ;  /* 0x0000003e000e7c02 */ /* 0x000fe20008000f00 */
[----:B-1----:R-:W-:Y:S10]  /*d330*/  ENDCOLLECTIVE ;  /* 0x000000000000791b */ /* 0x002ff40003800000 */
.L_x_9617:
[----:B------:R-:W-:Y:S05]  /*d340*/  BSYNC B0 ;  /* 0x0000000000007941 */ /* 0x000fea0003800000 */
.L_x_9616:
[----:B------:R-:W-:Y:S05]  /*d350*/  BRA `(.L_x_9618) ;  /* 0xffffffd400f07947 */ /* 0x000fea000383ffff */
.L_x_9555:
[----:B--2---:R2:W3:Y:S02]  /*d360*/  SYNCS.PHASECHK.TRANS64.TRYWAIT P3, [R5+URZ+0x19c80], R2 ;  /* 0x019c8002050075a7 */ /* 0x0044e4000806017f */
[----:B---3--:R-:W-:Y:S05]  /*d370*/  @!P3 NANOSLEEP.SYNCS 0x989680 ;  /* 0x009896800000b95d */ /* 0x008fea0003900000 */
[----:B------:R-:W3:Y:S02]  /*d380*/  @!P3 SYNCS.PHASECHK.TRANS64 P3, [R5+URZ+0x19c80], R2 ;  /* 0x019c80020500b5a7 */ /* 0x000ee4000806007f */
[----:B---3--:R-:W-:Y:S05]  /*d390*/  @!P3 BRA `(.L_x_9555) ;  /* 0xfffffffc00f0b947 */ /* 0x008fea000383ffff */
[----:B------:R-:W-:Y:S05]  /*d3a0*/  BRA `(.L_x_9619) ;  /* 0xffffffd800407947 */ /* 0x000fea000383ffff */
.L_x_9557:
[----:B---3--:R3:W4:Y:S02]  /*d3b0*/  SYNCS.PHASECHK.TRANS64.TRYWAIT P3, [R5+URZ+0x19c40], R2 ;  /* 0x019c4002050075a7 */ /* 0x008724000806017f */
[----:B----4-:R-:W-:Y:S05]  /*d3c0*/  @!P3 NANOSLEEP.SYNCS 0x989680 ;  /* 0x009896800000b95d */ /* 0x010fea0003900000 */
[----:B------:R-:W4:Y:S02]  /*d3d0*/  @!P3 SYNCS.PHASECHK.TRANS64 P3, [R5+URZ+0x19c40], R2 ;  /* 0x019c40020500b5a7 */ /* 0x000f24000806007f */
[----:B----4-:R-:W-:Y:S05]  /*d3e0*/  @!P3 BRA `(.L_x_9557) ;  /* 0xfffffffc00f0b947 */ /* 0x010fea000383ffff */
[----:B------:R-:W-:Y:S05]  /*d3f0*/  BRA `(.L_x_9620) ;  /* 0xffffffd800b87947 */ /* 0x000fea000383ffff */
.L_x_9560:
[----:B--2---:R2:W3:Y:S02]  /*d400*/  SYNCS.PHASECHK.TRANS64.TRYWAIT P0, [R26+URZ+0x19c20], R3 ;  /* 0x019c20031a0075a7 */ /* 0x0044e4000800017f */
[----:B---3--:R-:W-:Y:S05]  /*d410*/  @!P0 NANOSLEEP.SYNCS 0x989680 ;  /* 0x009896800000895d */ /* 0x008fea0003900000 */
[----:B------:R-:W3:Y:S02]  /*d420*/  @!P0 SYNCS.PHASECHK.TRANS64 P0, [R26+URZ+0x19c20], R3 ;  /* 0x019c20031a0085a7 */ /* 0x000ee4000800007f */
[----:B---3--:R-:W-:Y:S05]  /*d430*/  @!P0 BRA `(.L_x_9560) ;  /* 0xfffffffc00f08947 */ /* 0x008fea000383ffff */
[----:B------:R-:W-:Y:S05]  /*d440*/  BRA `(.L_x_9621) ;  /* 0xffffffdc00c87947 */ /* 0x000fea000383ffff */
.L_x_9566:
[----:B-1----:R1:W2:Y:S02]  /*d450*/  SYNCS.PHASECHK.TRANS64.TRYWAIT P0, [R6+URZ+0x19c80], R4 ;  /* 0x019c8004060075a7 */ /* 0x0022a4000800017f */
[----:B--2---:R-:W-:Y:S05]  /*d460*/  @!P0 NANOSLEEP.SYNCS 0x989680 ;  /* 0x009896800000895d */ /* 0x004fea0003900000 */
[----:B------:R-:W2:Y:S02]  /*d470*/  @!P0 SYNCS.PHASECHK.TRANS64 P0, [R6+URZ+0x19c80], R4 ;  /* 0x019c8004060085a7 */ /* 0x000ea4000800007f */
[----:B--2---:R-:W-:Y:S05]  /*d480*/  @!P0 BRA `(.L_x_9566) ;  /* 0xfffffffc00f08947 */ /* 0x004fea000383ffff */
[----:B------:R-:W-:Y:S05]  /*d490*/  BRA `(.L_x_9622) ;  /* 0xffffffe000647947 */ /* 0x000fea000383ffff */
.L_x_9573:
[----:B--2---:R2:W3:Y:S02]  /*d4a0*/  SYNCS.PHASECHK.TRANS64.TRYWAIT P0, [R6+URZ+0x19c40], R4 ;  /* 0x019c4004060075a7 */ /* 0x0044e4000800017f */
[----:B---3--:R-:W-:Y:S05]  /*d4b0*/  @!P0 NANOSLEEP.SYNCS 0x989680 ;  /* 0x009896800000895d */ /* 0x008fea0003900000 */
[----:B------:R-:W3:Y:S02]  /*d4c0*/  @!P0 SYNCS.PHASECHK.TRANS64 P0, [R6+URZ+0x19c40], R4 ;  /* 0x019c4004060085a7 */ /* 0x000ee4000800007f */
[----:B---3--:R-:W-:Y:S05]  /*d4d0*/  @!P0 BRA `(.L_x_9573) ;  /* 0xfffffffc00f08947 */ /* 0x008fea000383ffff */
[----:B------:R-:W-:Y:S05]  /*d4e0*/  BRA `(.L_x_9623) ;  /* 0xffffffe4005c7947 */ /* 0x000fea000383ffff */
.L_x_9581:
[----:B-1----:R1:W2:Y:S02]  /*d4f0*/  SYNCS.PHASECHK.TRANS64.TRYWAIT P3, [R12+URZ+0x19c70], R5 ;  /* 0x019c70050c0075a7 */ /* 0x0022a4000806017f */
[----:B--2---:R-:W-:Y:S05]  /*d500*/  @!P3 NANOSLEEP.SYNCS 0x989680 ;  /* 0x009896800000b95d */ /* 0x004fea0003900000 */
[----:B------:R-:W2:Y:S02]  /*d510*/  @!P3 SYNCS.PHASECHK.TRANS64 P3, [R12+URZ+0x19c70], R5 ;  /* 0x019c70050c00b5a7 */ /* 0x000ea4000806007f */
[----:B--2---:R-:W-:Y:S05]  /*d520*/  @!P3 BRA `(.L_x_9581) ;  /* 0xfffffffc00f0b947 */ /* 0x004fea000383ffff */
[----:B------:R-:W-:Y:S05]  /*d530*/  BRA `(.L_x_9624) ;  /* 0xffffffe8006c7947 */ /* 0x000fea000383ffff */
.L_x_9583:
[----:B-1----:R1:W2:Y:S02]  /*d540*/  SYNCS.PHASECHK.TRANS64.TRYWAIT P3, [R12+URZ+0x19c60], R5 ;  /* 0x019c60050c0075a7 */ /* 0x0022a4000806017f */
[----:B--2---:R-:W-:Y:S05]  /*d550*/  @!P3 NANOSLEEP.SYNCS 0x989680 ;  /* 0x009896800000b95d */ /* 0x004fea0003900000 */
[----:B------:R-:W2:Y:S02]  /*d560*/  @!P3 SYNCS.PHASECHK.TRANS64 P3, [R12+URZ+0x19c60], R5 ;  /* 0x019c60050c00b5a7 */ /* 0x000ea4000806007f */
[----:B--2---:R-:W-:Y:S05]  /*d570*/  @!P3 BRA `(.L_x_9583) ;  /* 0xfffffffc00f0b947 */ /* 0x004fea000383ffff */
[----:B------:R-:W-:Y:S05]  /*d580*/  BRA `(.L_x_9625) ;  /* 0xffffffe800747947 */ /* 0x000fea000383ffff */
.L_x_9590:
[----:B-1----:R1:W2:Y:S02]  /*d590*/  SYNCS.PHASECHK.TRANS64.TRYWAIT P0, [R0+URZ+0x19c70], R3 ;  /* 0x019c7003000075a7 */ /* 0x0022a4000800017f */
[----:B--2---:R-:W-:Y:S05]  /*d5a0*/  @!P0 NANOSLEEP.SYNCS 0x989680 ;  /* 0x009896800000895d */ /* 0x004fea0003900000 */
[----:B------:R-:W2:Y:S02]  /*d5b0*/  @!P0 SYNCS.PHASECHK.TRANS64 P0, [R0+URZ+0x19c70], R3 ;  /* 0x019c7003000085a7 */ /* 0x000ea4000800007f */
[----:B--2---:R-:W-:Y:S05]  /*d5c0*/  @!P0 BRA `(.L_x_9590) ;  /* 0xfffffffc00f08947 */ /* 0x004fea000383ffff */
[----:B------:R-:W-:Y:S05]  /*d5d0*/  BRA `(.L_x_9626) ;  /* 0xffffffec00e07947 */ /* 0x000fea000383ffff */
.L_x_9592:
[----:B-1----:R1:W2:Y:S02]  /*d5e0*/  SYNCS.PHASECHK.TRANS64.TRYWAIT P0, [R0+URZ+0x19c60], R3 ;  /* 0x019c6003000075a7 */ /* 0x0022a4000800017f */
[----:B--2---:R-:W-:Y:S05]  /*d5f0*/  @!P0 NANOSLEEP.SYNCS 0x989680 ;  /* 0x009896800000895d */ /* 0x004fea0003900000 */
[----:B------:R-:W2:Y:S02]  /*d600*/  @!P0 SYNCS.PHASECHK.TRANS64 P0, [R0+URZ+0x19c60], R3 ;  /* 0x019c6003000085a7 */ /* 0x000ea4000800007f */
[----:B--2---:R-:W-:Y:S05]  /*d610*/  @!P0 BRA `(.L_x_9592) ;  /* 0xfffffffc00f08947 */ /* 0x004fea000383ffff */
[----:B------:R-:W-:Y:S05]  /*d620*/  BRA `(.L_x_9627) ;  /* 0xffffffec00e47947 */ /* 0x000fea000383ffff */
.L_x_9598:
[----:B-1----:R1:W2:Y:S02]  /*d630*/  SYNCS.PHASECHK.TRANS64.TRYWAIT P0, [R8+URZ+0x19c20], R0 ;  /* 0x019c2000080075a7 */ /* 0x0022a4000800017f */
[----:B--2---:R-:W-:Y:S05]  /*d640*/  @!P0 NANOSLEEP.SYNCS 0x989680 ;  /* 0x009896800000895d */ /* 0x004fea0003900000 */
[----:B------:R-:W2:Y:S02]  /*d650*/  @!P0 SYNCS.PHASECHK.TRANS64 P0, [R8+URZ+0x19c20], R0 ;  /* 0x019c2000080085a7 */ /* 0x000ea4000800007f */
[----:B--2---:R-:W-:Y:S05]  /*d660*/  @!P0 BRA `(.L_x_9598) ;  /* 0xfffffffc00f08947 */ /* 0x004fea000383ffff */
[----:B------:R-:W-:Y:S05]  /*d670*/  BRA `(.L_x_9628) ;  /* 0xfffffff400807947 */ /* 0x000fea000383ffff */
.L_x_9599:
        /* <DEDUP_REMOVED lines=11> */
.L_x_9630:
[----:B------:R-:W-:Y:S05]  /*d730*/  BSYNC B0 ;  /* 0x0000000000007941 */ /* 0x000fea0003800000 */
.L_x_9629:
[----:B------:R-:W-:Y:S05]  /*d740*/  BRA `(.L_x_9631) ;  /* 0xfffffff400687947 */ /* 0x000fea000383ffff */
.L_x_9602:
[----:B------:R-:W-:Y:S01]  /*d750*/  BSSY B1, `(.L_x_9632) ;  /* 0x0000006000017945 */ /* 0x000fe20003800000 */
[----:B------:R-:W-:-:S07]  /*d760*/  IMAD.MOV.U32 R15, RZ, RZ, -0x1 ;  /* 0xffffffffff0f7424 */ /* 0x000fce00078e00ff */
[----:B-1----:R-:W-:Y:S05]  /*d770*/  WARPSYNC.COLLECTIVE R15, `(.L_x_9633) ;  /* 0x000000000f0c7348 */ /* 0x002fea0003c00000 */
[----:B------:R-:W-:Y:S02]  /*d780*/  ELECT P6, UR62, PT ;  /* 0x00000000003e782f */ /* 0x000fe400038c0000 */
[----:B------:R-:W-:Y:S01]  /*d790*/  MOV R14, UR62 ;  /* 0x0000003e000e7c02 */ /* 0x000fe20008000f00 */
[----:B-1----:R-:W-:Y:S10]  /*d7a0*/  ENDCOLLECTIVE ;  /* 0x000000000000791b */ /* 0x002ff40003800000 */
.L_x_9633:
[----:B------:R-:W-:Y:S05]  /*d7b0*/  BSYNC B1 ;  /* 0x0000000000017941 */ /* 0x000fea0003800000 */
.L_x_9632:
[----:B------:R-:W-:Y:S05]  /*d7c0*/  BRA `(.L_x_9634) ;  /* 0xfffffff400607947 */ /* 0x000fea000383ffff */
.L_x_9604:
[----:B-1----:R1:W2:Y:S02]  /*d7d0*/  SYNCS.PHASECHK.TRANS64.TRYWAIT P1, [R6+URZ], R3 ;  /* 0x00000003060075a7 */ /* 0x0022a4000802017f */
[----:B--2---:R-:W-:Y:S05]  /*d7e0*/  @!P1 NANOSLEEP.SYNCS 0x989680 ;  /* 0x009896800000995d */ /* 0x004fea0003900000 */
[----:B------:R-:W2:Y:S02]  /*d7f0*/  @!P1 SYNCS.PHASECHK.TRANS64 P1, [R6+URZ], R3 ;  /* 0x00000003060095a7 */ /* 0x000ea4000802007f */
[----:B--2---:R-:W-:Y:S05]  /*d800*/  @!P1 BRA `(.L_x_9604) ;  /* 0xfffffffc00f09947 */ /* 0x004fea000383ffff */
[----:B------:R-:W-:Y:S05]  /*d810*/  BRA `(.L_x_9635) ;  /* 0xfffffff400947947 */ /* 0x000fea000383ffff */
.L_x_9605:
[----:B--2---:R2:W3:Y:S02]  /*d820*/  SYNCS.PHASECHK.TRANS64.TRYWAIT P1, [R7+URZ], R0 ;  /* 0x00000000070075a7 */ /* 0x0044e4000802017f */
[----:B---3--:R-:W-:Y:S05]  /*d830*/  @!P1 NANOSLEEP.SYNCS 0x989680 ;  /* 0x009896800000995d */ /* 0x008fea0003900000 */
[----:B------:R-:W3:Y:S02]  /*d840*/  @!P1 SYNCS.PHASECHK.TRANS64 P1, [R7+URZ], R0 ;  /* 0x00000000070095a7 */ /* 0x000ee4000802007f */
[----:B---3--:R-:W-:Y:S05]  /*d850*/  @!P1 BRA `(.L_x_9605) ;  /* 0xfffffffc00f09947 */ /* 0x008fea000383ffff */
[----:B------:R-:W-:Y:S05]  /*d860*/  BRA `(.L_x_9636) ;  /* 0xfffffff400887947 */ /* 0x000fea000383ffff */
.L_x_9607:
[----:B---3--:R3:W4:Y:S02]  /*d870*/  SYNCS.PHASECHK.TRANS64.TRYWAIT P1, [R2+URZ+0x19c60], R3 ;  /* 0x019c6003020075a7 */ /* 0x008724000802017f */
[----:B----4-:R-:W-:Y:S05]  /*d880*/  @!P1 NANOSLEEP.SYNCS 0x989680 ;  /* 0x009896800000995d */ /* 0x010fea0003900000 */
[----:B------:R-:W4:Y:S02]  /*d890*/  @!P1 SYNCS.PHASECHK.TRANS64 P1, [R2+URZ+0x19c60], R3 ;  /* 0x019c6003020095a7 */ /* 0x000f24000802007f */
[----:B----4-:R-:W-:Y:S05]  /*d8a0*/  @!P1 BRA `(.L_x_9607) ;  /* 0xfffffffc00f09947 */ /* 0x010fea000383ffff */
[----:B------:R-:W-:Y:S05]  /*d8b0*/  BRA `(.L_x_9637) ;  /* 0xfffffff400887947 */ /* 0x000fea000383ffff */
.L_x_9609:
[----:B----4-:R4:W1:Y:S02]  /*d8c0*/  SYNCS.PHASECHK.TRANS64.TRYWAIT P1, [R5+URZ+0x19c60], R0 ;  /* 0x019c6000050075a7 */ /* 0x010864000802017f */
[----:B-1----:R-:W-:Y:S05]  /*d8d0*/  @!P1 NANOSLEEP.SYNCS 0x989680 ;  /* 0x009896800000995d */ /* 0x002fea0003900000 */
[----:B------:R-:W1:Y:S02]  /*d8e0*/  @!P1 SYNCS.PHASECHK.TRANS64 P1, [R5+URZ+0x19c60], R0 ;  /* 0x019c6000050095a7 */ /* 0x000e64000802007f */
[----:B-1----:R-:W-:Y:S05]  /*d8f0*/  @!P1 BRA `(.L_x_9609) ;  /* 0xfffffffc00f09947 */ /* 0x002fea000383ffff */
[----:B------:R-:W-:Y:S05]  /*d900*/  BRA `(.L_x_9638) ;  /* 0xfffffff400887947 */ /* 0x000fea000383ffff */
.L_x_9611:
[----:B------:R1:W1:Y:S02]  /*d910*/  SYNCS.PHASECHK.TRANS64.TRYWAIT P0, [R2+URZ+0x19c80], R3 ;  /* 0x019c8003020075a7 */ /* 0x000264000800017f */
[----:B-1----:R-:W-:Y:S05]  /*d920*/  @!P0 NANOSLEEP.SYNCS 0x989680 ;  /* 0x009896800000895d */ /* 0x002fea0003900000 */
[----:B------:R-:W1:Y:S02]  /*d930*/  @!P0 SYNCS.PHASECHK.TRANS64 P0, [R2+URZ+0x19c80], R3 ;  /* 0x019c8003020085a7 */ /* 0x000e64000800007f */
[----:B-1----:R-:W-:Y:S05]  /*d940*/  @!P0 BRA `(.L_x_9611) ;  /* 0xfffffffc00f08947 */ /* 0x002fea000383ffff */
[----:B------:R-:W-:Y:S05]  /*d950*/  BRA `(.L_x_9612) ;  /* 0xfffffff400847947 */ /* 0x000fea000383ffff */
.L_x_9639:
        /* <DEDUP_REMOVED lines=10> */
.L_x_12385:


//--------------------- .text._ZN7cutlass13device_kernelIN5flash11enable_sm90INS1_16FlashAttnFwdSm90INS1_25CollectiveMainloopFwdSm90ILi2EN4cute5tupleIJNS5_1CILi1EEES8_S8_EEENS6_IJNS7_ILi192EEENS7_ILi128EEENS7_ILi96EEEEEELi96ENS_12float_e4m3_tEfNS_4arch4Sm90ELb1ELb0ELb0ELb1ELb0ELb0ELb0ELb1ELb1ELb0ELb0ELb0EEENS1_21CollectiveEpilogueFwdINS6_IJSA_SC_SB_EEES9_NS_10bfloat16_tESG_Li384ELb1ELb0ELb0ELb1EEENS1_36VarlenDynamicPersistentTileSchedulerILi192ELi128ELi384ELi128ELb0ELb0ELb1ELb1ELb1ELb1EEEEEEEEEvNT_6ParamsE --------------------------
	.section	.text._ZN7cutlass13device_kernelIN5flash11enable_sm90INS1_16FlashAttnFwdSm90INS1_25CollectiveMainloopFwdSm90ILi2EN4cute5tupleIJNS5_1CILi1EEES8_S8_EEENS6_IJNS7_ILi192EEENS7_ILi128EEENS7_ILi96EEEEEELi96ENS_12float_e4m3_tEfNS_4arch4Sm90ELb1ELb0ELb0ELb1ELb0ELb0ELb0ELb1ELb1ELb0ELb0ELb0EEENS1_21CollectiveEpilogueFwdINS6_IJSA_SC_SB_EEES9_NS_10bfloat16_tESG_Li384ELb1ELb0ELb0ELb1EEENS1_36VarlenDynamicPersistentTileSchedulerILi192ELi128ELi384ELi128ELb0ELb0ELb1ELb1ELb1ELb1EEEEEEEEEvNT_6ParamsE,"ax",@progbits
	.align	128
.text._ZN7cutlass13device_kernelIN5flash11enable_sm90INS1_16FlashAttnFwdSm90INS1_25CollectiveMainloopFwdSm90ILi2EN4cute5tupleIJNS5_1CILi1EEES8_S8_EEENS6_IJNS7_ILi192EEENS7_ILi128EEENS7_ILi96EEEEEELi96ENS_12float_e4m3_tEfNS_4arch4Sm90ELb1ELb0ELb0ELb1ELb0ELb0ELb0ELb1ELb1ELb0ELb0ELb0EEENS1_21CollectiveEpilogueFwdINS6_IJSA_SC_SB_EEES9_NS_10bfloat16_tESG_Li384ELb1ELb0ELb0ELb1EEENS1_36VarlenDynamicPersistentTileSchedulerILi192ELi128ELi384ELi128ELb0ELb0ELb1ELb1ELb1ELb1EEEEEEEEEvNT_6ParamsE:
        .type           _ZN7cutlass13device_kernelIN5flash11enable_sm90INS1_16FlashAttnFwdSm90INS1_25CollectiveMainloopFwdSm90ILi2EN4cute5tupleIJNS5_1CILi1EEES8_S8_EEENS6_IJNS7_ILi192EEENS7_ILi128EEENS7_ILi96EEEEEELi96ENS_12float_e4m3_tEfNS_4arch4Sm90ELb1ELb0ELb0ELb1ELb0ELb0ELb0ELb1ELb1ELb0ELb0ELb0EEENS1_21CollectiveEpilogueFwdINS6_IJSA_SC_SB_EEES9_NS_10bfloat16_tESG_Li384ELb1ELb0ELb0ELb1EEENS1_36VarlenDynamicPersistentTileSchedulerILi192ELi128ELi384ELi128ELb0ELb0ELb1ELb1ELb1ELb1EEEEEEEEEvNT_6ParamsE,@function
        .size           _ZN7cutlass13device_kernelIN5flash11enable_sm90INS1_16FlashAttnFwdSm90INS1_25CollectiveMainloopFwdSm90ILi2EN4cute5tupleIJNS5_1CILi1EEES8_S8_EEENS6_IJNS7_ILi192EEENS7_ILi128EEENS7_ILi96EEEEEELi96ENS_12float_e4m3_tEfNS_4arch4Sm90ELb1ELb0ELb0ELb1ELb0ELb0ELb0ELb1ELb1ELb0ELb0ELb0EEENS1_21CollectiveEpilogueFwdINS6_IJSA_SC_SB_EEES9_NS_10bfloat16_tESG_Li384ELb1ELb0ELb0ELb1EEENS1_36VarlenDynamicPersistentTileSchedulerILi192ELi128ELi384ELi128ELb0ELb0ELb1ELb1ELb1ELb1EEEEEEEEEvNT_6ParamsE,(.L_x_12386 - _ZN7cutlass13device_kernelIN5flash11enable_sm90INS1_16FlashAttnFwdSm90INS1_25CollectiveMainloopFwdSm90ILi2EN4cute5tupleIJNS5_1CILi1EEES8_S8_EEENS6_IJNS7_ILi192EEENS7_ILi128EEENS7_ILi96EEEEEELi96ENS_12float_e4m3_tEfNS_4arch4Sm90ELb1ELb0ELb0ELb1ELb0ELb0ELb0ELb1ELb1ELb0ELb0ELb0EEENS1_21CollectiveEpilogueFwdINS6_IJSA_SC_SB_EEES9_NS_10bfloat16_tESG_Li384ELb1ELb0ELb0ELb1EEENS1_36VarlenDynamicPersistentTileSchedulerILi192ELi128ELi384ELi128ELb0ELb0ELb1ELb1ELb1ELb1EEEEEEEEEvNT_6ParamsE)
        .other          _ZN7cutlass13device_kernelIN5flash11enable_sm90INS1_16FlashAttnFwdSm90INS1_25CollectiveMainloopFwdSm90ILi2EN4cute5tupleIJNS5_1CILi1EEES8_S8_EEENS6_IJNS7_ILi192EEENS7_ILi128EEENS7_ILi96EEEEEELi96ENS_12float_e4m3_tEfNS_4arch4Sm90ELb1ELb0ELb0ELb1ELb0ELb0ELb0ELb1ELb1ELb0ELb0ELb0EEENS1_21CollectiveEpilogueFwdINS6_IJSA_SC_SB_EEES9_NS_10bfloat16_tESG_Li384ELb1ELb0ELb0ELb1EEENS1_36VarlenDynamicPersistentTileSchedulerILi192ELi128ELi384ELi128ELb0ELb0ELb1ELb1ELb1ELb1EEEEEEEEEvNT_6ParamsE,@"STO_CUDA_ENTRY STV_DEFAULT"
_ZN7cutlass13device_kernelIN5flash11enable_sm90INS1_16FlashAttnFwdSm90INS1_25CollectiveMainloopFwdSm90ILi2EN4cute5tupleIJNS5_1CILi1EEES8_S8_EEENS6_IJNS7_ILi192EEENS7_ILi128EEENS7_ILi96EEEEEELi96ENS_12float_e4m3_tEfNS_4arch4Sm90ELb1ELb0ELb0ELb1ELb0ELb0ELb0ELb1ELb1ELb0ELb0ELb0EEENS1_21CollectiveEpilogueFwdINS6_IJSA_SC_SB_EEES9_NS_10bfloat16_tESG_Li384ELb1ELb0ELb0ELb1EEENS1_36VarlenDynamicPersistentTileSchedulerILi192ELi128ELi384ELi128ELb0ELb0ELb1ELb1ELb1ELb1EEEEEEEEEvNT_6ParamsE:
        /* <DEDUP_REMOVED lines=21> */
.L_x_9641:
[----:B------:R-:W-:Y:S05]  /*0150*/  BSYNC B0 ;  /* 0x0000000000007941 */ /* 0x000fea0003800000 */
.L_x_9640:
        /* <DEDUP_REMOVED lines=41> */
.L_x_9642:
        /* <DEDUP_REMOVED lines=22> */
.L_x_9643:
        /* <DEDUP_REMOVED lines=18> */
.L_x_9644:
        /* <DEDUP_REMOVED lines=22> */
.L_x_9645:
        /* <DEDUP_REMOVED lines=22> */
.L_x_9646:
[----:B------:R-:W-:Y:S01]  /*0930*/  PLOP3.LUT P0, PT, PT, PT, UP0, 0x80, 0x0 ;  /* 0x000000000000781c */ /* 0x000fe20003f0f008 */
[----:B------:R-:W-:Y:S01]  /*0940*/  UMOV UR46, 0x1 ;  /* 0x00000001002e7882 */ /* 0x000fe20000000000 */
[----:B------:R-:W-:Y:S01]  /*0950*/  NOP ;  /* 0x0000000000007918 */ /* 0x000fe20000000000 */
[----:B------:R-:W-:Y:S01]  /*0960*/  USEL UR46, UR46, 0x2, !UP0 ;  /* 0x000000022e2e7887 */ /* 0x000fe2000c000000 */
[----:B------:R-:W-:Y:S01]  /*0970*/  ULDC.64 UR50, c[0x0][0x208] ;  /* 0x0000820000327ab9 */ /* 0x000fe20000000a00 */
[----:B012-4-:R-:W-:Y:S08]  /*0980*/  BAR.SYNC.DEFER_BLOCKING 0x0 ;  /* 0x0000000000007b1d */ /* 0x017ff00000010000 */
[----:B------:R-:W-:Y:S05]  /*0990*/  @!P0 BRA `(.L_x_9647) ;  /* 0x0000009c000c8947 */ /* 0x000fea0003800000 */
.L_x_9648:
        /* <DEDUP_REMOVED lines=26> */
[----:B------:R-:W-:Y:S02]  /*0b40*/  LEA.HI R2, R3, R154, RZ, 0x5 ;  /* 0x0000009a03027211 */ /* 0x000fe400078f28ff */
[----:B------:R-:W-:Y:S01]  /*0b50*/  SHF.R.S32.HI R7, RZ, 0x4, R0 ;  /* 0x00000004ff077819 */ /* 0x000fe20000011400 */
[----:B------:R-:W-:Y:S01]  /*0b60*/  IMAD.IADD R23, R154, 0x1, -R23 ;  /* 0x000000019a177824 */ /* 0x000fe200078e0a17 */
[----:B------:R-:W-:Y:S01]  /*0b70*/  LOP3.LUT R5, R0, 0x7fffff0, RZ, 0xc0, !PT ;  /* 0x07fffff000057812 */ /* 0x000fe200078ec0ff */
[----:B------:R-:W-:Y:S01]  /*0b80*/  IMAD.SHL.U32 R2, R2, 0x10, RZ ;  /* 0x0000001002027824 */ /* 0x000fe200078e00ff */
[----:B------:R-:W-:-:S02]  /*0b90*/  LEA.HI R0, R0, R7, RZ, 0x1 ;  /* 0x0000000700007211 */ /* 0x000fc400078f08ff */
[----:B------:R-:W-:Y:S01]  /*0ba0*/  SHF.R.S32.HI R6, RZ, 0x1f, R23 ;  /* 0x0000001fff067819 */ /* 0x000fe20000011417 */
[----:B------:R-:W-:Y:S01]  /*0bb0*/  IMAD.IADD R5, R154, 0x1, -R5 ;  /* 0x000000019a057824 */ /* 0x000fe200078e0a05 */
[----:B------:R-:W-:Y:S02]  /*0bc0*/  SHF.R.S32.HI R152, RZ, 0x7, R152 ;  /* 0x00000007ff987819 */ /* 0x000fe40000011498 */
[----:B------:R-:W-:Y:S02]  /*0bd0*/  LEA.HI R8, R6, R23, RZ, 0x2 ;  /* 0x0000001706087211 */ /* 0x000fe400078f10ff */
[----:B------:R-:W-:Y:S01]  /*0be0*/  LOP3.LUT R2, R2, 0xfffffe00, RZ, 0xc0, !PT ;  /* 0xfffffe0002027812 */ /* 0x000fe200078ec0ff */
[----:B------:R-:W-:Y:S01]  /*0bf0*/  IMAD.HI R4, R152, 0x55555556, RZ ;  /* 0x5555555698047827 */ /* 0x000fe200078e02ff */
[--C-:B------:R-:W-:Y:S02]  /*0c00*/  SHF.R.S32.HI R10, RZ, 0x2, R8.reuse ;  /* 0x00000002ff0a7819 */ /* 0x100fe40000011408 */
[----:B------:R-:W-:Y:S01]  /*0c10*/  SHF.R.S32.HI R9, RZ, 0x1f, R8 ;  /* 0x0000001fff097819 */ /* 0x000fe20000011408 */
[----:B------:R-:W-:Y:S01]  /*0c20*/  IMAD R5, R5, 0x20, R2 ;  /* 0x0000002005057824 */ /* 0x000fe200078e0202 */
[----:B------:R-:W-:-:S02]  /*0c30*/  LOP3.LUT R0, R0, 0x1ffffffe, RZ, 0xc0, !PT ;  /* 0x1ffffffe00007812 */ /* 0x000fc400078ec0ff */
[----:B------:R-:W-:Y:S02]  /*0c40*/  LEA.HI R9, R9, R10, RZ, 0x3 ;  /* 0x0000000a09097211 */ /* 0x000fe400078f18ff */
[----:B------:R-:W-:Y:S01]  /*0c50*/  LEA.HI R6, R6, R23, RZ, 0x5 ;  /* 0x0000001706067211 */ /* 0x000fe200078f28ff */
[----:B------:R-:W-:Y:S01]  /*0c60*/  IMAD.IADD R0, R7, 0x1, -R0 ;  /* 0x0000000107007824 */ /* 0x000fe200078e0a00 */
[----:B------:R-:W-:Y:S02]  /*0c70*/  LOP3.LUT R11, R9, 0xfffffff8, RZ, 0xc0, !PT ;  /* 0xfffffff8090b7812 */ /* 0x000fe400078ec0ff */
[----:B------:R-:W-:Y:S01]  /*0c80*/  LEA.HI R3, R3, R154, RZ, 0x2 ;  /* 0x0000009a03037211 */ /* 0x000fe200078f10ff */
[----:B------:R-:W-:Y:S01]  /*0c90*/  IMAD R153, R0, 0x8, R5 ;  /* 0x0000000800997824 */ /* 0x000fe200078e0205 */
[----:B------:R-:W-:Y:S01]  /*0ca0*/  LEA.HI R9, R4, R4, RZ, 0x1 ;  /* 0x0000000404097211 */ /* 0x000fe200078f08ff */
[----:B------:R-:W-:Y:S01]  /*0cb0*/  IMAD.IADD R11, R10, 0x1, -R11 ;  /* 0x000000010a0b7824 */ /* 0x000fe200078e0a0b */
[----:B------:R-:W-:-:S02]  /*0cc0*/  SHF.R.S32.HI R6, RZ, 0x5, R6 ;  /* 0x00000005ff067819 */ /* 0x000fc40000011406 */
[----:B------:R-:W-:Y:S01]  /*0cd0*/  LOP3.LUT R5, R3, 0x1ffffffc, RZ, 0xc0, !PT ;  /* 0x1ffffffc03057812 */ /* 0x000fe200078ec0ff */
[----:B------:R-:W-:Y:S01]  /*0ce0*/  IMAD R9, R9, -0x3, R152 ;  /* 0xfffffffd09097824 */ /* 0x000fe200078e0298 */
[----:B------:R-:W-:Y:S01]  /*0cf0*/  LOP3.LUT R8, R8, 0x7ffffffc, RZ, 0xc0, !PT ;  /* 0x7ffffffc08087812 */ /* 0x000fe200078ec0ff */
[----:B------:R-:W-:Y:S01]  /*0d00*/  IMAD R6, R6, 0x10, R11 ;  /* 0x0000001006067824 */ /* 0x000fe200078e020b */
[----:B------:R-:W-:Y:S01]  /*0d10*/  SHF.R.S32.HI R18, RZ, 0x2, R3 ;  /* 0x00000002ff127819 */ /* 0x000fe20000011403 */
[----:B------:R-:W-:Y:S02]  /*0d20*/  IMAD.IADD R5, R154, 0x1, -R5 ;  /* 0x000000019a057824 */ /* 0x000fe400078e0a05 */
[----:B------:R-:W-:Y:S02]  /*0d30*/  IMAD R22, R9, 0x40, R6 ;  /* 0x0000004009167824 */ /* 0x000fe400078e0206 */
[----:B------:R-:W-:Y:S02]  /*0d40*/  IMAD.SHL.U32 R16, R5, 0x8, RZ ;  /* 0x0000000805107824 */ /* 0x000fe400078e00ff */
[----:B------:R-:W-:-:S07]  /*0d50*/  IMAD.IADD R17, R23, 0x1, -R8 ;  /* 0x0000000117117824 */ /* 0x000fce00078e0a08 */
.L_x_9697:
        /* <DEDUP_REMOVED lines=21> */
[----:B---34-:R-:W-:-:S03]  /*0eb0*/  IMAD.U32 R4, RZ, RZ, UR6 ;  /* 0x00000006ff047e24 */ /* 0x018fc6000f8e00ff */
        /* <DEDUP_REMOVED lines=15> */
[----:B-1---5:R-:W-:-:S14]  /*0fb0*/  @P2 BRA `(.L_x_9649) ;  /* 0x0000000000342947 */ /* 0x022fdc0003800000 */
        /* <DEDUP_REMOVED lines=13> */
.L_x_9649:
        /* <DEDUP_REMOVED lines=10> */
.L_x_9650:
        /* <DEDUP_REMOVED lines=13> */
.L_x_9651:
        /* <DEDUP_REMOVED lines=55> */
[----:B------:R-:W-:Y:S01]  /*1570*/  UIMAD UR6, UR53, 0xc0, UR5 ;  /* 0x000000c0350678a4 */ /* 0x000fe2000f8e0205 */
[----:B------:R-:W-:-:S02]  /*1580*/  CS2R R10, SRZ ;  /* 0x00000000000a7805 */ /* 0x000fc4000001ff00 */
[----:B------:R-:W-:Y:S02]  /*1590*/  CS2R R12, SRZ ;  /* 0x00000000000c7805 */ /* 0x000fe4000001ff00 */
[----:B------:R-:W-:Y:S01]  /*15a0*/  CS2R R14, SRZ ;  /* 0x00000000000e7805 */ /* 0x000fe2000001ff00 */
[----:B------:R-:W-:Y:S01]  /*15b0*/  USHF.R.S32.HI UR7, URZ, 0x1f, UR6 ;  /* 0x0000001f3f077899 */ /* 0x000fe20008011406 */
[----:B0-----:R-:W-:Y:S02]  /*15c0*/  CS2R R8, SRZ ;  /* 0x0000000000087805 */ /* 0x001fe4000001ff00 */
        /* <DEDUP_REMOVED lines=21> */
[----:B------:R-:W-:Y:S02]  /*1720*/  IMAD.MOV.U32 R62, RZ, RZ, RZ ;  /* 0x000000ffff3e7224 */ /* 0x000fe400078e00ff */
[----:B------:R-:W-:Y:S02]  /*1730*/  IMAD.MOV.U32 R64, RZ, RZ, RZ ;  /* 0x000000ffff407224 */ /* 0x000fe400078e00ff */
[----:B--2---:R-:W-:Y:S01]  /*1740*/  FMUL.FTZ R0, R3, R0 ;  /* 0x0000000003007220 */ /* 0x004fe20000410000 */
[----:B------:R-:W-:-:S03]  /*1750*/  IMAD.MOV.U32 R3, RZ, RZ, RZ ;  /* 0x000000ffff037224 */ /* 0x000fc600078e00ff */
        /* <DEDUP_REMOVED lines=45> */
.L_x_9653:
        /* <DEDUP_REMOVED lines=9> */
.L_x_9788:
[----:B------:R-:W-:Y:S05]  /*1ac0*/  @!P0 BRA `(.L_x_9655) ;  /* 0x0000000000048947 */ /* 0x000fea0003800000 */
[----:B------:R-:W-:Y:S01]  /*1ad0*/  BPT.TRAP 0x1 ;  /* 0x000000040000795c */ /* 0x000fe20000300000 */
.L_x_9655:
[----:B0-----:R-:W-:Y:S02]  /*1ae0*/  IMAD.U32 R3, RZ, RZ, UR36 ;  /* 0x00000024ff037e24 */ /* 0x001fe4000f8e00ff */
[----:B------:R-:W-:-:S03]  /*1af0*/  IMAD.U32 R0, RZ, RZ, UR45 ;  /* 0x0000002dff007e24 */ /* 0x000fc6000f8e00ff */
[----:B------:R-:W-:Y:S02]  /*1b00*/  LEA R3, R3, UR44, 0x3 ;  /* 0x0000002c03037c11 */ /* 0x000fe4000f8e18ff */
[----:B------:R-:W-:-:S04]  /*1b10*/  SHF.L.U32 R0, R0, 0x1f, RZ ;  /* 0x0000001f00007819 */ /* 0x000fc800000006ff */
[----:B------:R0:W1:Y:S01]  /*1b20*/  SYNCS.PHASECHK.TRANS64.TRYWAIT P2, [R3+URZ+0x19c30], R0 ;  /* 0x019c3000030075a7 */ /* 0x000062000804017f */
[----:B------:R-:W-:Y:S05]  /*1b30*/  @!P0 BRA `(.L_x_9656) ;  /* 0x0000000000048947 */ /* 0x000fea0003800000 */
[----:B------:R-:W-:Y:S01]  /*1b40*/  BPT.TRAP 0x1 ;  /* 0x000000040000795c */ /* 0x000fe20000300000 */
.L_x_9656:
[----:B------:R-:W2:Y:S01]  /*1b50*/  S2R R2, SR_TID.X ;  /* 0x0000000000027919 */ /* 0x000ea20000002100 */
[----:B------:R-:W-:Y:S01]  /*1b60*/  IMAD.MOV.U32 R135, RZ, RZ, RZ ;  /* 0x000000ffff877224 */ /* 0x000fe200078e00ff */
[----:B--2---:R-:W-:Y:S01]  /*1b70*/  LOP3.LUT P1, RZ, R2, 0x7f, RZ, 0xc0, !PT ;  /* 0x0000007f02ff7812 */ /* 0x004fe2000782c0ff */
[----:B-1----:R-:W-:-:S12]  /*1b80*/  @P2 BRA `(.L_x_9657) ;  /* 0x0000000000082947 */ /* 0x002fd80003800000 */
[----:B------:R-:W1:Y:S02]  /*1b90*/  SYNCS.PHASECHK.TRANS64.TRYWAIT P2, [R3+URZ+0x19c30], R0 ;  /* 0x019c3000030075a7 */ /* 0x000e64000804017f */
[----:B-1----:R-:W-:Y:S05]  /*1ba0*/  @!P2 BRA `(.L_x_9658) ;  /* 0x000000d8001ca947 */ /* 0x002fea0003800000 */
.L_x_9657:
[----:B------:R-:W-:Y:S05]  /*1bb0*/  WARPSYNC.ALL ;  /* 0x0000000000007948 */ /* 0x000fea0003800000 */
[----:B------:R-:W-:Y:S01]  /*1bc0*/  UIADD3 UR4, UR44, 0x13800, URZ ;  /* 0x000138002c047890 */ /* 0x000fe2000fffe03f */
[----:B------:R-:W-:Y:S01]  /*1bd0*/  WARPGROUP.ARRIVE ;  /* 0x00000000000079c5 */ /* 0x000fe20000000000 */
[----:B------:R-:W-:Y:S01]  /*1be0*/  ULOP3.LUT UR12, UR55, 0x10000, URZ, 0xfc, !UPT ;  /* 0x00010000370c7892 */ /* 0x000fe2000f8efc3f */
[----:B------:R-:W-:Y:S01]  /*1bf0*/  IMAD.U32 R7, RZ, RZ, UR53 ;  /* 0x00000035ff077e24 */ /* 0x000fe2000f8e00ff */
[----:B------:R-:W-:Y:S01]  /*1c00*/  USHF.R.U32.HI UR4, URZ, 0x4, UR4 ;  /* 0x000000043f047899 */ /* 0x000fe20008011604 */
[--C-:B------:R-:W-:Y:S01]  /*1c10*/  IMAD.MOV.U32 R134, RZ, RZ, R135.reuse ;  /* 0x000000ffff867224 */ /* 0x100fe200078e0087 */
[----:B------:R-:W-:Y:S01]  /*1c20*/  UMOV UR13, 0xc0000010 ;  /* 0xc0000010000d7882 */ /* 0x000fe20000000000 */
[----:B------:R-:W-:Y:S01]  /*1c30*/  UMOV UR15, 0xc0000010 ;  /* 0xc0000010000f7882 */ /* 0x000fe20000000000 */
[----:B------:R-:W-:Y:S01]  /*1c40*/  ULOP3.LUT UR4, UR4, 0x3fff, URZ, 0xc0, !UPT ;  /* 0x00003fff04047892 */ /* 0x000fe2000f8ec03f */
[----:B------:R-:W-:Y:S01]  /*1c50*/  IMAD R7, R7, 0xc0, R22 ;  /* 0x000000c007077824 */ /* 0x000fe200078e0216 */
[----:B------:R-:W-:Y:S01]  /*1c60*/  UMOV UR5, 0xc0000010 ;  /* 0xc000001000057882 */ /* 0x000fe20000000000 */
[----:B------:R-:W-:Y:S01]  /*1c70*/  UMOV UR7, 0xc0000010 ;  /* 0xc000001000077882 */ /* 0x000fe20000000000 */
[----:B------:R-:W-:Y:S01]  /*1c80*/  ULOP3.LUT UR16, UR4, 0x10000, URZ, 0xfc, !UPT ;  /* 0x0001000004107892 */ /* 0x000fe2000f8efc3f */
[--C-:B------:R-:W-:Y:S01]  /*1c90*/  IMAD.MOV.U32 R133, RZ, RZ, R135.reuse ;  /* 0x000000ffff857224 */ /* 0x100fe200078e0087 */
[----:B------:R-:W-:Y:S01]  /*1ca0*/  UIADD3 UR4, UR12, 0x180, URZ ;  /* 0x000001800c047890 */ /* 0x000fe2000fffe03f */
[--C-:B------:R-:W-:Y:S01]  /*1cb0*/  IMAD.MOV.U32 R132, RZ, RZ, R135.reuse ;  /* 0x000000ffff847224 */ /* 0x100fe200078e0087 */
[----:B------:R-:W-:Y:S01]  /*1cc0*/  UIMAD UR14, UR36, 0x300, UR16 ;  /* 0x00000300240e78a4 */ /* 0x000fe2000f8e0210 */
[--C-:B------:R-:W-:Y:S01]  /*1cd0*/  IMAD.MOV.U32 R131, RZ, RZ, R135.reuse ;  /* 0x000000ffff837224 */ /* 0x100fe200078e0087 */
        /* <DEDUP_REMOVED lines=49> */
[----:B01----:R-:W-:Y:S01]  /*1ff0*/  IMAD.U32 R0, RZ, RZ, UR6 ;  /* 0x00000006ff007e24 */ /* 0x003fe2000f8e00ff */
[----:B------:R-:W-:-:S03]  /*2000*/  UIADD3 UR6, UR49, -UR52, URZ ;  /* 0x8000003431067290 */ /* 0x000fc6000fffe03f */
[----:B------:R-:W-:Y:S01]  /*2010*/  IMAD.U32 R6, RZ, RZ, UR7 ;  /* 0x00000007ff067e24 */ /* 0x000fe2000f8e00ff */
[----:B------:R-:W-:Y:S01]  /*2020*/  UIMAD UR6, UR53, 0xc0, UR6 ;  /* 0x000000c0350678a4 */ /* 0x000fe2000f8e0206 */
[C---:B------:R-:W-:Y:S02]  /*2030*/  IMAD R5, R17.reuse, -0x2, R0 ;  /* 0xfffffffe11057824 */ /* 0x040fe400078e0200 */
[----:B------:R-:W-:Y:S01]  /*2040*/  IMAD R6, R17, -0x2, R6 ;  /* 0xfffffffe11067824 */ /* 0x000fe200078e0206 */
[----:B------:R-:W-:-:S04]  /*2050*/  USHF.R.S32.HI UR7, URZ, 0x1f, UR6 ;  /* 0x0000001f3f077899 */ /* 0x000fc80008011406 */
[----:B------:R-:W-:Y:S01]  /*2060*/  IADD3 R0, R6, 0x8, R7 ;  /* 0x0000000806007810 */ /* 0x000fe20007ffe007 */
[----:B------:R-:W-:-:S03]  /*2070*/  ULEA.HI UR7, UR7, UR6, URZ, 0x7 ;  /* 0x0000000607077291 */ /* 0x000fc6000f8f383f */
[----:B------:R-:W-:Y:S01]  /*2080*/  VIMNMX R0, R5, R0, PT ;  /* 0x0000000005007248 */ /* 0x000fe20003fe0100 */
[----:B------:R-:W-:-:S03]  /*2090*/  USHF.R.S32.HI UR7, URZ, 0x7, UR7 ;  /* 0x000000073f077899 */ /* 0x000fc60008011407 */
        /* <DEDUP_REMOVED lines=10> */
[----:B------:R-:W-:Y:S02]  /*2140*/  FSEL R4, R26, -INF , P2 ;  /* 0xff8000001a047808 */ /* 0x000fe40001000000 */
        /* <DEDUP_REMOVED lines=65> */
[----:B------:R-:W-:Y:S01]  /*2560*/  FSEL R2, R71, -INF , P2 ;  /* 0xff80000047027808 */ /* 0x000fe20001000000 */
[----:B------:R-:W-:Y:S01]  /*2570*/  IMAD.U32 R71, RZ, RZ, UR42 ;  /* 0x0000002aff477e24 */ /* 0x000fe2000f8e00ff */
        /* <DEDUP_REMOVED lines=24> */
[----:B------:R-:W-:Y:S02]  /*2700*/  VIADDMNMX R43, R7, R6, R5, PT ;  /* 0x00000006072b7246 */ /* 0x000fe40003800105 */
[----:B------:R-:W-:Y:S01]  /*2710*/  FMNMX.FTZ R11, R10, R9, !PT ;  /* 0x000000090a0b7209 */ /* 0x000fe20007810000 */
[----:B------:R-:W-:Y:S01]  /*2720*/  IMAD.U32 R9, RZ, RZ, UR42 ;  /* 0x0000002aff097e24 */ /* 0x000fe2000f8e00ff */
[----:B------:R-:W-:-:S02]  /*2730*/  ISETP.GT.AND P3, PT, R43, 0x1, PT ;  /* 0x000000012b00780c */ /* 0x000fc40003f64270 */
[----:B------:R-:W-:Y:S01]  /*2740*/  ISETP.GT.AND P4, PT, R43, 0x8, PT ;  /* 0x000000082b00780c */ /* 0x000fe20003f84270 */
[----:B------:R-:W0:Y:S01]  /*2750*/  SHFL.BFLY PT, R0, R11, 0x2, 0x1f ;  /* 0x0c401f000b007f89 */ /* 0x000e2200000e0000 */
[----:B------:R-:W-:Y:S02]  /*2760*/  FSEL R25, R25, -INF , P3 ;  /* 0xff80000019197808 */ /* 0x000fe40001800000 */
        /* <DEDUP_REMOVED lines=68> */
[--C-:B-1----:R-:W-:Y:S01]  /*2bb0*/  FFMA.FTZ R21, R90, UR42, -R9.reuse ;  /* 0x0000002a5a157c23 */ /* 0x102fe20008010809 */
        /* <DEDUP_REMOVED lines=12> */
[----:B0-----:R-:W-:Y:S01]  /*2c80*/  FMNMX.FTZ R31, R49, R94, !PT ;  /* 0x0000005e311f7209 */ /* 0x001fe20007810000 */
[----:B------:R-:W-:Y:S01]  /*2c90*/  FFMA.FTZ R20, R82, UR42, -R9 ;  /* 0x0000002a52147c23 */ /* 0x000fe20008010809 */
[----:B------:R-:W-:Y:S01]  /*2ca0*/  FSEL R53, R53, -INF , P2 ;  /* 0xff80000035357808 */ /* 0x000fe20001000000 */
[----:B------:R-:W-:Y:S01]  /*2cb0*/  MUFU.EX2 R4, R4 ;  /* 0x0000000400047308 */ /* 0x000fe20000000800 */
[----:B------:R-:W-:Y:S01]  /*2cc0*/  FMNMX.FTZ R88, R52, R31, !PT ;  /* 0x0000001f34587209 */ /* 0x000fe20007810000 */
[--C-:B------:R-:W-:Y:S01]  /*2cd0*/  IMAD.MOV.U32 R102, RZ, RZ, R135.reuse ;  /* 0x000000ffff667224 */ /* 0x100fe200078e0087 */
[----:B------:R-:W-:Y:S01]  /*2ce0*/  ISETP.GT.AND P2, PT, R43, 0x41, PT ;  /* 0x000000412b00780c */ /* 0x000fe20003f44270 */
[--C-:B------:R-:W-:Y:S01]  /*2cf0*/  IMAD.MOV.U32 R100, RZ, RZ, R135.reuse ;  /* 0x000000ffff647224 */ /* 0x100fe200078e0087 */
[----:B------:R-:W-:Y:S01]  /*2d00*/  FMNMX.FTZ R31, R53, R88, !PT ;  /* 0x00000058351f7209 */ /* 0x000fe20007810000 */
[--C-:B------:R-:W-:Y:S01]  /*2d10*/  IMAD.MOV.U32 R98, RZ, RZ, R135.reuse ;  /* 0x000000ffff627224 */ /* 0x100fe200078e0087 */
        /* <DEDUP_REMOVED lines=9> */
[----:B------:R0:W-:Y:S01]  /*2db0*/  MUFU.EX2 R31, R39 ;  /* 0x00000027001f7308 */ /* 0x0001e20000000800 */
[----:B------:R-:W-:Y:S01]  /*2dc0*/  FMNMX.FTZ R46, R60, R35, !PT ;  /* 0x000000233c2e7209 */ /* 0x000fe20007810000 */
[--C-:B------:R-:W-:Y:S01]  /*2dd0*/  IMAD.MOV.U32 R90, RZ, RZ, R135.reuse ;  /* 0x000000ffff5a7224 */ /* 0x100fe200078e0087 */
[----:B------:R-:W-:Y:S01]  /*2de0*/  ISETP.GT.AND P2, PT, R43, 0x51, PT ;  /* 0x000000512b00780c */ /* 0x000fe20003f44270 */
[----:B------:R-:W-:Y:S01]  /*2df0*/  IMAD.MOV.U32 R88, RZ, RZ, R135 ;  /* 0x000000ffff587224 */ /* 0x000fe200078e0087 */
[----:B------:R-:W-:-:S02]  /*2e00*/  FMNMX.FTZ R35, R61, R46, !PT ;  /* 0x0000002e3d237209 */ /* 0x000fc40007810000 */
[----:B------:R-:W-:Y:S01]  /*2e10*/  FSEL R65, R65, -INF , P2 ;  /* 0xff80000041417808 */ /* 0x000fe20001000000 */
[----:B------:R-:W1:Y:S01]  /*2e20*/  MUFU.EX2 R6, R6 ;  /* 0x0000000600067308 */ /* 0x000e620000000800 */
[----:B------:R-:W-:Y:S02]  /*2e30*/  FMNMX.FTZ R46, R64, R35, !PT ;  /* 0x00000023402e7209 */ /* 0x000fe40007810000 */
[----:B------:R-:W-:Y:S02]  /*2e40*/  ISETP.GT.AND P2, PT, R43, 0x59, PT ;  /* 0x000000592b00780c */ /* 0x000fe40003f44270 */
[----:B0-----:R-:W-:Y:S02]  /*2e50*/  FMNMX.FTZ R39, R65, R46, !PT ;  /* 0x0000002e41277209 */ /* 0x001fe40007810000 */
[----:B------:R-:W-:Y:S01]  /*2e60*/  ISETP.GT.AND P3, PT, R43, 0x60, PT ;  /* 0x000000602b00780c */ /* 0x000fe20003f64270 */
[----:B------:R0:W-:Y:S01]  /*2e70*/  MUFU.EX2 R35, R50 ;  /* 0x0000003200237308 */ /* 0x0001e20000000800 */
[----:B------:R-:W-:-:S02]  /*2e80*/  FSEL R69, R69, -INF , P2 ;  /* 0xff80000045457808 */ /* 0x000fc40001000000 */
        /* <DEDUP_REMOVED lines=8> */
[----:B------:R-:W2:Y:S01]  /*2f10*/  MUFU.EX2 R44, R44 ;  /* 0x0000002c002c7308 */ /* 0x000ea20000000800 */
[----:B------:R-:W-:Y:S02]  /*2f20*/  ISETP.GT.AND P2, PT, R43, 0x69, PT ;  /* 0x000000692b00780c */ /* 0x000fe40003f44270 */
[----:B------:R-:W-:Y:S02]  /*2f30*/  FSEL R76, R76, -INF , P3 ;  /* 0xff8000004c4c7808 */ /* 0x000fe40001800000 */
[----:B------:R-:W-:Y:S02]  /*2f40*/  FMNMX.FTZ R47, R73, R46, !PT ;  /* 0x0000002e492f7209 */ /* 0x000fe40007810000 */
        /* <DEDUP_REMOVED lines=16> */
[----:B------:R-:W-:Y:S01]  /*3050*/  MUFU.EX2 R43, R58 ;  /* 0x0000003a002b7308 */ /* 0x000fe20000000800 */
[----:B------:R-:W-:Y:S01]  /*3060*/  FMNMX.FTZ R46, R84, R47, !PT ;  /* 0x0000002f542e7209 */ /* 0x000fe20007810000 */
[--C-:B------:R-:W-:Y:S01]  /*3070*/  FFMA.FTZ R47, R14, UR42, -R9.reuse ;  /* 0x0000002a0e2f7c23 */ /* 0x100fe20008010809 */
[----:B------:R-:W-:-:S01]  /*3080*/  FFMA.FTZ R14, R66, UR42, -R9 ;  /* 0x0000002a420e7c23 */ /* 0x000fc20008010809 */
[----:B-1----:R-:W-:-:S02]  /*3090*/  F2FP.SATFINITE.E4M3.F32.PACK_AB_MERGE_C R149, R7, R6, RZ ;  /* 0x000000060795723e */ /* 0x002fc400048070ff */
[----:B0-----:R-:W-:Y:S01]  /*30a0*/  FMNMX.FTZ R50, R85, R46, !PT ;  /* 0x0000002e55327209 */ /* 0x001fe20007810000 */
[----:B------:R-:W-:Y:S01]  /*30b0*/  FFMA.FTZ R46, R62, UR42, -R9 ;  /* 0x0000002a3e2e7c23 */ /* 0x000fe20008010809 */
[----:B------:R-:W-:Y:S01]  /*30c0*/  MUFU.EX2 R42, R42 ;  /* 0x0000002a002a7308 */ /* 0x000fe20000000800 */
[----:B--2---:R-:W-:Y:S02]  /*30d0*/  F2FP.SATFINITE.E4M3.F32.PACK_AB_MERGE_C R151, R44, R13, RZ ;  /* 0x0000000d2c97723e */ /* 0x004fe400048070ff */
[----:B------:R-:W3:Y:S01]  /*30e0*/  SHFL.BFLY PT, R55, R50, 0x2, 0x1f ;  /* 0x0c401f0032377f89 */ /* 0x000ee200000e0000 */
[----:B------:R-:W-:Y:S02]  /*30f0*/  F2FP.SATFINITE.E4M3.F32.PACK_AB_MERGE_C R149, R5, R4, R149 ;  /* 0x000000040595723e */ /* 0x000fe40004807095 */
[----:B------:R-:W-:Y:S02]  /*3100*/  F2FP.SATFINITE.E4M3.F32.PACK_AB_MERGE_C R151, R11, R8, R151 ;  /* 0x000000080b97723e */ /* 0x000fe40004807097 */
[----:B------:R-:W-:Y:S08]  /*3110*/  MUFU.EX2 R38, R38 ;  /* 0x0000002600267308 */ /* 0x000ff00000000800 */
[----:B------:R-:W-:Y:S08]  /*3120*/  MUFU.EX2 R34, R34 ;  /* 0x0000002200227308 */ /* 0x000ff00000000800 */
[----:B------:R-:W-:Y:S01]  /*3130*/  MUFU.EX2 R12, R12 ;  /* 0x0000000c000c7308 */ /* 0x000fe20000000800 */
[----:B---3--:R-:W-:Y:S01]  /*3140*/  FMNMX.FTZ R54, R50, R55, !PT ;  /* 0x0000003732367209 */ /* 0x008fe20007810000 */
[----:B------:R-:W-:-:S04]  /*3150*/  FFMA.FTZ R50, R74, UR42, -R9 ;  /* 0x0000002a4a327c23 */ /* 0x000fc80008010809 */
[----:B------:R-:W0:Y:S02]  /*3160*/  SHFL.BFLY PT, R67, R54, 0x1, 0x1f ;  /* 0x0c201f0036437f89 */ /* 0x000e2400000e0000 */
[----:B------:R0:W-:Y:S08]  /*3170*/  MUFU.EX2 R55, R2 ;  /* 0x0000000200377308 */ /* 0x0001f00000000800 */
[----:B------:R-:W-:Y:S08]  /*3180*/  MUFU.EX2 R46, R46 ;  /* 0x0000002e002e7308 */ /* 0x000ff00000000800 */
[----:B------:R-:W-:Y:S01]  /*3190*/  MUFU.EX2 R47, R47 ;  /* 0x0000002f002f7308 */ /* 0x000fe20000000800 */
[----:B0-----:R-:W-:Y:S01]  /*31a0*/  FMNMX.FTZ R2, R54, R67, !PT ;  /* 0x0000004336027209 */ /* 0x001fe20007810000 */
[--C-:B------:R-:W-:Y:S01]  /*31b0*/  FFMA.FTZ R67, R83, UR42, -R9.reuse ;  /* 0x0000002a53437c23 */ /* 0x100fe20008010809 */
[----:B------:R-:W-:-:S01]  /*31c0*/  FFMA.FTZ R54, R86, UR42, -R9 ;  /* 0x0000002a56367c23 */ /* 0x000fc20008010809 */
[----:B------:R-:W-:Y:S01]  /*31d0*/  FFMA.FTZ R9, R10, UR42, -R9 ;  /* 0x0000002a0a097c23 */ /* 0x000fe20008010809 */
        /* <DEDUP_REMOVED lines=25> */
[----:B------:R-:W-:Y:S01]  /*3370*/  FADD.FTZ R56, R6, R41 ;  /* 0x0000002906387221 */ /* 0x000fe20000010000 */
[----:B------:R-:W-:-:S02]  /*3380*/  @!P1 VIADD R41, R3, 0x19c40 ;  /* 0x00019c4003299836 */ /* 0x000fc40000000000 */
[--C-:B------:R-:W-:Y:S01]  /*3390*/  FFMA.FTZ R45, R45, UR42, -R58.reuse ;  /* 0x0000002a2d2d7c23 */ /* 0x100fe2000801083a */
[----:B------:R-:W-:-:S01]  /*33a0*/  FFMA.FTZ R64, R64, UR42, -R58 ;  /* 0x0000002a40407c23 */ /* 0x000fc2000801083a */
[----:B------:R-:W1:Y:S01]  /*33b0*/  MUFU.EX2 R28, R28 ;  /* 0x0000001c001c7308 */ /* 0x000e620000000800 */
[----:B------:R-:W-:-:S01]  /*33c0*/  FFMA.FTZ R60, R60, UR42, -R58 ;  /* 0x0000002a3c3c7c23 */ /* 0x000fc2000801083a */
[----:B------:R-:W-:Y:S01]  /*33d0*/  @!P1 PRMT R41, RZ, 0x654, R41 ;  /* 0x00000654ff299816 */ /* 0x000fe20000000029 */
[----:B------:R-:W-:-:S01]  /*33e0*/  FFMA.FTZ R61, R61, UR42, -R58 ;  /* 0x0000002a3d3d7c23 */ /* 0x000fc2000801083a */
[--C-:B------:R-:W-:Y:S01]  /*33f0*/  FFMA.FTZ R68, R68, UR42, -R58.reuse ;  /* 0x0000002a44447c23 */ /* 0x100fe2000801083a */
[----:B------:R-:W-:-:S01]  /*3400*/  FFMA.FTZ R69, R69, UR42, -R58 ;  /* 0x0000002a45457c23 */ /* 0x000fc2000801083a */
[----:B------:R2:W-:Y:S01]  /*3410*/  @!P1 SYNCS.ARRIVE.TRANS64.RED.A1T0 RZ, [R41+URZ], RZ ;  /* 0x000000ff29ff99a7 */ /* 0x0005e2000810043f */
[----:B------:R-:W-:-:S01]  /*3420*/  FFMA.FTZ R72, R72, UR42, -R58 ;  /* 0x0000002a48487c23 */ /* 0x000fc2000801083a */
[----:B------:R-:W3:Y:S01]  /*3430*/  MUFU.EX2 R71, R71 ;  /* 0x0000004700477308 */ /* 0x000ee20000000800 */
[----:B------:R-:W-:-:S01]  /*3440*/  FFMA.FTZ R73, R73, UR42, -R58 ;  /* 0x0000002a49497c23 */ /* 0x000fc2000801083a */
[--C-:B------:R-:W-:Y:S01]  /*3450*/  FFMA.FTZ R76, R76, UR42, -R58.reuse ;  /* 0x0000002a4c4c7c23 */ /* 0x100fe2000801083a */
[----:B------:R-:W-:-:S01]  /*3460*/  FFMA.FTZ R77, R77, UR42, -R58 ;  /* 0x0000002a4d4d7c23 */ /* 0x000fc2000801083a */
[--C-:B------:R-:W-:Y:S01]  /*3470*/  FFMA.FTZ R80, R80, UR42, -R58.reuse ;  /* 0x0000002a50507c23 */ /* 0x100fe2000801083a */
[----:B------:R-:W-:-:S01]  /*3480*/  FFMA.FTZ R81, R81, UR42, -R58 ;  /* 0x0000002a51517c23 */ /* 0x000fc2000801083a */
[----:B------:R-:W-:-:S02]  /*3490*/  FFMA.FTZ R84, R84, UR42, -R58 ;  /* 0x0000002a54547c23 */ /* 0x000fc4000801083a */
[----:B------:R-:W4:Y:S08]  /*34a0*/  MUFU.EX2 R24, R24 ;  /* 0x0000001800187308 */ /* 0x000f300000000800 */
[----:B------:R5:W-:Y:S08]  /*34b0*/  MUFU.EX2 R66, R40 ;  /* 0x0000002800427308 */ /* 0x000bf00000000800 */
[----:B------:R-:W2:Y:S01]  /*34c0*/  MUFU.EX2 R29, R29 ;  /* 0x0000001d001d7308 */ /* 0x000ea20000000800 */
[----:B-----5:R-:W-:-:S01]  /*34d0*/  FFMA.FTZ R40, R57, UR42, -R58 ;  /* 0x0000002a39287c23 */ /* 0x020fc2000801083a */
[----:B0-----:R-:W-:-:S06]  /*34e0*/  FADD.FTZ R57, R10, R25 ;  /* 0x000000190a397221 */ /* 0x001fcc0000010000 */
[----:B------:R-:W0:Y:S08]  /*34f0*/  MUFU.EX2 R62, R62 ;  /* 0x0000003e003e7308 */ /* 0x000e300000000800 */
[----:B------:R1:W-:Y:S08]  /*3500*/  MUFU.EX2 R49, R52 ;  /* 0x0000003400317308 */ /* 0x0003f00000000800 */
[----:B------:R-:W5:Y:S01]  /*3510*/  MUFU.EX2 R37, R37 ;  /* 0x0000002500257308 */ /* 0x000f620000000800 */
[----:B-1----:R-:W-:-:S01]  /*3520*/  FADD.FTZ R52, R28, R57 ;  /* 0x000000391c347221 */ /* 0x002fc20000010000 */
[----:B------:R-:W-:Y:S01]  /*3530*/  FADD.FTZ R57, R7, R56 ;  /* 0x0000003807397221 */ /* 0x000fe20000010000 */
[----:B---3--:R-:W-:-:S03]  /*3540*/  F2FP.SATFINITE.E4M3.F32.PACK_AB_MERGE_C R28, R71, R28, RZ ;  /* 0x0000001c471c723e */ /* 0x008fc600048070ff */
[----:B------:R-:W-:Y:S01]  /*3550*/  FADD.FTZ R74, R8, R57 ;  /* 0x00000039084a7221 */ /* 0x000fe20000010000 */
[----:B------:R-:W-:Y:S01]  /*3560*/  F2FP.SATFINITE.E4M3.F32.PACK_AB_MERGE_C R148, R25, R10, R28 ;  /* 0x0000000a1994723e */ /* 0x000fe2000480701c */
[----:B------:R1:W-:Y:S02]  /*3570*/  MUFU.EX2 R70, R53 ;  /* 0x0000003500467308 */ /* 0x0003e40000000800 */
[----:B------:R-:W-:-:S06]  /*3580*/  FADD.FTZ R74, R11, R74 ;  /* 0x0000004a0b4a7221 */ /* 0x000fcc0000010000 */
[----:B------:R-:W3:Y:S01]  /*3590*/  MUFU.EX2 R32, R32 ;  /* 0x0000002000207308 */ /* 0x000ee20000000800 */
[----:B-1----:R-:W-:-:S01]  /*35a0*/  FADD.FTZ R53, R71, R52 ;  /* 0x0000003447357221 */ /* 0x002fc20000010000 */
[--C-:B------:R-:W-:Y:S01]  /*35b0*/  FFMA.FTZ R52, R65, UR42, -R58.reuse ;  /* 0x0000002a41347c23 */ /* 0x100fe2000801083a */
[----:B------:R-:W-:-:S02]  /*35c0*/  FFMA.FTZ R58, R85, UR42, -R58 ;  /* 0x0000002a553a7c23 */ /* 0x000fc4000801083a */
[----:B----4-:R-:W-:Y:S01]  /*35d0*/  FADD.FTZ R56, R24, R53 ;  /* 0x0000003518387221 */ /* 0x010fe20000010000 */
[----:B------:R-:W-:-:S02]  /*35e0*/  FADD.FTZ R53, R13, R74 ;  /* 0x0000004a0d357221 */ /* 0x000fc40000010000 */
[----:B------:R-:W1:Y:S01]  /*35f0*/  MUFU.EX2 R33, R33 ;  /* 0x0000002100217308 */ /* 0x000e620000000800 */
[----:B--2---:R-:W-:-:S04]  /*3600*/  FADD.FTZ R41, R29, R56 ;  /* 0x000000381d297221 */ /* 0x004fc80000010000 */
[----:B0-----:R-:W-:-:S03]  /*3610*/  FADD.FTZ R56, R62, R41 ;  /* 0x000000293e387221 */ /* 0x001fc60000010000 */
[----:B------:R-:W0:Y:S01]  /*3620*/  MUFU.EX2 R45, R45 ;  /* 0x0000002d002d7308 */ /* 0x000e220000000800 */
[----:B-----5:R-:W-:-:S01]  /*3630*/  FADD.FTZ R41, R37, R56 ;  /* 0x0000003825297221 */ /* 0x020fc20000010000 */
[----:B------:R-:W-:-:S03]  /*3640*/  F2FP.SATFINITE.E4M3.F32.PACK_AB_MERGE_C R37, R37, R62, RZ ;  /* 0x0000003e2525723e */ /* 0x000fc600048070ff */
[----:B---3--:R-:W-:Y:S01]  /*3650*/  FADD.FTZ R56, R32, R41 ;  /* 0x0000002920387221 */ /* 0x008fe20000010000 */
[----:B------:R-:W-:Y:S02]  /*3660*/  F2FP.SATFINITE.E4M3.F32.PACK_AB_MERGE_C R150, R29, R24, R37 ;  /* 0x000000181d96723e */ /* 0x000fe40004807025 */
[----:B------:R2:W-:Y:S01]  /*3670*/  MUFU.EX2 R3, R64 ;  /* 0x0000004000037308 */ /* 0x0005e20000000800 */
[----:B-1----:R-:W-:-:S04]  /*3680*/  FADD.FTZ R41, R33, R56 ;  /* 0x0000003821297221 */ /* 0x002fc80000010000 */
[----:B------:R-:W-:-:S03]  /*3690*/  FADD.FTZ R56, R66, R41 ;  /* 0x0000002942387221 */ /* 0x000fc60000010000 */
[----:B------:R-:W1:Y:S01]  /*36a0*/  MUFU.EX2 R15, R15 ;  /* 0x0000000f000f7308 */ /* 0x000e620000000800 */
[----:B--2---:R-:W-:-:S01]  /*36b0*/  FADD.FTZ R64, R44, R53 ;  /* 0x000000352c407221 */ /* 0x004fc20000010000 */
[C---:B0-----:R-:W-:Y:S01]  /*36c0*/  FADD.FTZ R56, R45.reuse, R56 ;  /* 0x000000382d387221 */ /* 0x041fe20000010000 */
[----:B------:R-:W-:Y:S02]  /*36d0*/  F2FP.SATFINITE.E4M3.F32.PACK_AB_MERGE_C R45, R45, R66, RZ ;  /* 0x000000422d2d723e */ /* 0x000fe400048070ff */
[----:B------:R-:W-:Y:S02]  /*36e0*/  FADD.FTZ R53, R21, R64 ;  /* 0x0000004015357221 */ /* 0x000fe40000010000 */
[----:B------:R-:W-:Y:S01]  /*36f0*/  F2FP.SATFINITE.E4M3.F32.PACK_AB_MERGE_C R144, R33, R32, R45 ;  /* 0x000000202190723e */ /* 0x000fe2000480702d */
[----:B------:R-:W0:Y:S01]  /*3700*/  MUFU.EX2 R36, R36 ;  /* 0x0000002400247308 */ /* 0x000e220000000800 */
[----:B------:R-:W-:-:S04]  /*3710*/  FADD.FTZ R64, R48, R53 ;  /* 0x0000003530407221 */ /* 0x000fc80000010000 */
[----:B------:R-:W-:Y:S01]  /*3720*/  FADD.FTZ R53, R31, R64 ;  /* 0x000000401f357221 */ /* 0x000fe20000010000 */
[C---:B------:R-:W-:Y:S02]  /*3730*/  F2FP.SATFINITE.E4M3.F32.PACK_AB_MERGE_C R31, R42.reuse, R31, RZ ;  /* 0x0000001f2a1f723e */ /* 0x040fe400048070ff */
[----:B------:R-:W2:Y:S01]  /*3740*/  MUFU.EX2 R27, R27 ;  /* 0x0000001b001b7308 */ /* 0x000ea20000000800 */
[----:B------:R-:W-:-:S01]  /*3750*/  FADD.FTZ R64, R42, R53 ;  /* 0x000000352a407221 */ /* 0x000fc20000010000 */
[----:B-1----:R-:W-:Y:S01]  /*3760*/  FADD.FTZ R7, R15, R56 ;  /* 0x000000380f077221 */ /* 0x002fe20000010000 */
[----:B------:R-:W-:Y:S02]  /*3770*/  F2FP.SATFINITE.E4M3.F32.PACK_AB_MERGE_C R145, R48, R21, R31 ;  /* 0x000000153091723e */ /* 0x000fe4000480701f */
[----:B------:R-:W-:-:S03]  /*3780*/  FADD.FTZ R41, R35, R64 ;  /* 0x0000004023297221 */ /* 0x000fc60000010000 */
[----:B------:R-:W1:Y:S01]  /*3790*/  MUFU.EX2 R40, R40 ;  /* 0x0000002800287308 */ /* 0x000e620000000800 */
[----:B------:R-:W-:-:S01]  /*37a0*/  FADD.FTZ R44, R38, R41 ;  /* 0x00000029262c7221 */ /* 0x000fc20000010000 */
[----:B0-----:R-:W-:-:S03]  /*37b0*/  FADD.FTZ R6, R36, R7 ;  /* 0x0000000724067221 */ /* 0x001fc60000010000 */
[----:B------:R-:W-:Y:S01]  /*37c0*/  FADD.FTZ R13, R39, R44 ;  /* 0x0000002c270d7221 */ /* 0x000fe20000010000 */
[----:B------:R-:W-:-:S01]  /*37d0*/  FADD.FTZ R7, R49, R6 ;  /* 0x0000000631077221 */ /* 0x000fc20000010000 */
[C---:B------:R-:W-:Y:S01]  /*37e0*/  F2FP.SATFINITE.E4M3.F32.PACK_AB_MERGE_C R39, R34.reuse, R39, RZ ;  /* 0x000000272227723e */ /* 0x040fe200048070ff */
[----:B------:R-:W0:Y:S01]  /*37f0*/  MUFU.EX2 R60, R60 ;  /* 0x0000003c003c7308 */ /* 0x000e220000000800 */
[----:B------:R-:W-:-:S01]  /*3800*/  FADD.FTZ R34, R34, R13 ;  /* 0x0000000d22227221 */ /* 0x000fc20000010000 */
[C---:B------:R-:W-:Y:S01]  /*3810*/  FADD.FTZ R6, R70.reuse, R7 ;  /* 0x0000000746067221 */ /* 0x040fe20000010000 */
[----:B------:R-:W-:Y:S02]  /*3820*/  F2FP.SATFINITE.E4M3.F32.PACK_AB_MERGE_C R49, R70, R49, RZ ;  /* 0x000000314631723e */ /* 0x000fe400048070ff */
[----:B------:R-:W-:Y:S01]  /*3830*/  FADD.FTZ R13, R43, R34 ;  /* 0x000000222b0d7221 */ /* 0x000fe20000010000 */
[----:B--2---:R-:W-:-:S01]  /*3840*/  FADD.FTZ R7, R27, R6 ;  /* 0x000000061b077221 */ /* 0x004fc20000010000 */
[----:B------:R-:W-:Y:S01]  /*3850*/  F2FP.SATFINITE.E4M3.F32.PACK_AB_MERGE_C R147, R38, R35, R39 ;  /* 0x000000232693723e */ /* 0x000fe20004807027 */
[----:B------:R-:W2:Y:S01]  /*3860*/  MUFU.EX2 R61, R61 ;  /* 0x0000003d003d7308 */ /* 0x000ea20000000800 */
[----:B------:R-:W-:-:S01]  /*3870*/  FADD.FTZ R13, R12, R13 ;  /* 0x0000000d0c0d7221 */ /* 0x000fc20000010000 */
[----:B-1----:R-:W-:Y:S01]  /*3880*/  FADD.FTZ R7, R40, R7 ;  /* 0x0000000728077221 */ /* 0x002fe20000010000 */
[----:B------:R-:W-:-:S02]  /*3890*/  F2FP.SATFINITE.E4M3.F32.PACK_AB_MERGE_C R146, R36, R15, R49 ;  /* 0x0000000f2492723e */ /* 0x000fc40004807031 */
[----:B------:R-:W-:Y:S01]  /*38a0*/  FADD.FTZ R6, R46, R13 ;  /* 0x0000000d2e067221 */ /* 0x000fe20000010000 */
[----:B------:R-:W-:Y:S02]  /*38b0*/  F2FP.SATFINITE.E4M3.F32.PACK_AB_MERGE_C R46, R47, R46, RZ ;  /* 0x0000002e2f2e723e */ /* 0x000fe400048070ff */
[----:B------:R-:W1:Y:S01]  /*38c0*/  MUFU.EX2 R51, R51 ;  /* 0x0000003300337308 */ /* 0x000e620000000800 */
[----:B0-----:R-:W-:-:S01]  /*38d0*/  FADD.FTZ R4, R60, R7 ;  /* 0x000000073c047221 */ /* 0x001fc20000010000 */
[----:B------:R-:W-:Y:S01]  /*38e0*/  FADD.FTZ R47, R47, R6 ;  /* 0x000000062f2f7221 */ /* 0x000fe20000010000 */
[----:B------:R-:W-:-:S03]  /*38f0*/  F2FP.SATFINITE.E4M3.F32.PACK_AB_MERGE_C R141, R12, R43, R46 ;  /* 0x0000002b0c8d723e */ /* 0x000fc6000480702e */
[----:B------:R-:W-:Y:S02]  /*3900*/  FADD.FTZ R6, R14, R47 ;  /* 0x0000002f0e067221 */ /* 0x000fe40000010000 */
[----:B------:R-:W0:Y:S01]  /*3910*/  MUFU.EX2 R52, R52 ;  /* 0x0000003400347308 */ /* 0x000e220000000800 */
[----:B--2---:R-:W-:-:S01]  /*3920*/  FADD.FTZ R4, R61, R4 ;  /* 0x000000043d047221 */ /* 0x004fc20000010000 */
[----:B------:R-:W-:-:S03]  /*3930*/  F2FP.SATFINITE.E4M3.F32.PACK_AB_MERGE_C R60, R61, R60, RZ ;  /* 0x0000003c3d3c723e */ /* 0x000fc600048070ff */
[----:B------:R-:W-:Y:S01]  /*3940*/  FADD.FTZ R5, R3, R4 ;  /* 0x0000000403057221 */ /* 0x000fe20000010000 */
[----:B------:R-:W-:Y:S02]  /*3950*/  F2FP.SATFINITE.E4M3.F32.PACK_AB_MERGE_C R4, R55, R30, RZ ;  /* 0x0000001e3704723e */ /* 0x000fe400048070ff */
[----:B------:R-:W2:Y:S01]  /*3960*/  MUFU.EX2 R68, R68 ;  /* 0x0000004400447308 */ /* 0x000ea20000000800 */
[----:B-1----:R-:W-:-:S01]  /*3970*/  FADD.FTZ R7, R51, R6 ;  /* 0x0000000633077221 */ /* 0x002fc20000010000 */
[----:B------:R-:W-:Y:S02]  /*3980*/  F2FP.SATFINITE.E4M3.F32.PACK_AB_MERGE_C R143, R51, R14, R4 ;  /* 0x0000000e338f723e */ /* 0x000fe40004807004 */
[----:B------:R-:W-:Y:S01]  /*3990*/  F2FP.SATFINITE.E4M3.F32.PACK_AB_MERGE_C R140, R40, R27, R60 ;  /* 0x0000001b288c723e */ /* 0x000fe2000480703c */
[----:B------:R-:W-:-:S03]  /*39a0*/  FADD.FTZ R30, R30, R7 ;  /* 0x000000071e1e7221 */ /* 0x000fc60000010000 */
[----:B------:R-:W1:Y:S01]  /*39b0*/  MUFU.EX2 R69, R69 ;  /* 0x0000004500457308 */ /* 0x000e620000000800 */
[----:B0-----:R-:W-:-:S01]  /*39c0*/  FADD.FTZ R5, R52, R5 ;  /* 0x0000000534057221 */ /* 0x001fc20000010000 */
[----:B------:R-:W-:-:S06]  /*39d0*/  FADD.FTZ R55, R55, R30 ;  /* 0x0000001e37377221 */ /* 0x000fcc0000010000 */
[----:B------:R-:W-:Y:S01]  /*39e0*/  MUFU.EX2 R26, R26 ;  /* 0x0000001a001a7308 */ /* 0x000fe20000000800 */
[----:B--2---:R-:W-:-:S07]  /*39f0*/  FADD.FTZ R4, R68, R5 ;  /* 0x0000000544047221 */ /* 0x004fce0000010000 */
        /* <DEDUP_REMOVED lines=71> */
.L_x_9669:
[----:B------:R-:W-:-:S04]  /*3e70*/  UISETP.NE.AND UP0, UPT, UR20, 0x1, UPT ;  /* 0x000000011400788c */ /* 0x000fc8000bf05270 */
[----:B------:R-:W-:-:S04]  /*3e80*/  USEL UR45, URZ, 0x1, UP0 ;  /* 0x000000013f2d7887 */ /* 0x000fc80008000000 */
[----:B------:R-:W-:Y:S01]  /*3e90*/  ULOP3.LUT UR45, UR19, UR45, URZ, 0x3c, !UPT ;  /* 0x0000002d132d7292 */ /* 0x000fe2000f8e3c3f */
[----:B------:R-:W-:Y:S11]  /*3ea0*/  @!P0 BRA `(.L_x_9660) ;  /* 0x0000000000048947 */ /* 0x000ff60003800000 */
[----:B------:R-:W-:Y:S01]  /*3eb0*/  BPT.TRAP 0x1 ;  /* 0x000000040000795c */ /* 0x000fe20000300000 */
.L_x_9660:
        /* <DEDUP_REMOVED lines=9> */
.L_x_9661:
[----:B-1----:R-:W-:Y:S05]  /*3f50*/  @P2 BRA `(.L_x_9662) ;  /* 0x0000000000082947 */ /* 0x002fea0003800000 */
[----:B------:R-:W1:Y:S02]  /*3f60*/  SYNCS.PHASECHK.TRANS64.TRYWAIT P2, [UR21+0x19c30], R0 ;  /* 0x019c3000ff0075a7 */ /* 0x000e640008040155 */
[----:B-1----:R-:W-:Y:S05]  /*3f70*/  @!P2 BRA `(.L_x_9663) ;  /* 0x000000b4003ca947 */ /* 0x002fea0003800000 */
.L_x_9662:
        /* <DEDUP_REMOVED lines=17> */
.L_x_9664:
[----:B------:R-:W-:Y:S01]  /*4090*/  ULEA UR11, UR20, UR44, 0x3 ;  /* 0x0000002c140b7291 */ /* 0x000fe2000f8e183f */
[----:B01----:R-:W-:-:S05]  /*40a0*/  IMAD.U32 R0, RZ, RZ, UR19 ;  /* 0x00000013ff007e24 */ /* 0x003fca000f8e00ff */
[----:B------:R-:W-:-:S04]  /*40b0*/  SHF.L.U32 R0, R0, 0x1f, RZ ;  /* 0x0000001f00007819 */ /* 0x000fc800000006ff */
[----:B------:R0:W1:Y:S01]  /*40c0*/  SYNCS.PHASECHK.TRANS64.TRYWAIT P2, [UR11+0x19c50], R0 ;  /* 0x019c5000ff0075a7 */ /* 0x000062000804014b */
[----:B------:R-:W-:Y:S05]  /*40d0*/  @!P0 BRA `(.L_x_9665) ;  /* 0x0000000000048947 */ /* 0x000fea0003800000 */
[----:B------:R-:W-:Y:S01]  /*40e0*/  BPT.TRAP 0x1 ;  /* 0x000000040000795c */ /* 0x000fe20000300000 */
.L_x_9665:
[----:B-1----:R-:W-:Y:S05]  /*40f0*/  @P2 BRA `(.L_x_9666) ;  /* 0x0000000000082947 */ /* 0x002fea0003800000 */
[----:B------:R-:W1:Y:S02]  /*4100*/  SYNCS.PHASECHK.TRANS64.TRYWAIT P2, [UR11+0x19c50], R0 ;  /* 0x019c5000ff0075a7 */ /* 0x000e64000804014b */
[----:B-1----:R-:W-:Y:S05]  /*4110*/  @!P2 BRA `(.L_x_9667) ;  /* 0x000000b000eca947 */ /* 0x002fea0003800000 */
.L_x_9666:
[----:B------:R-:W-:Y:S01]  /*4120*/  UMOV UR6, 0xffffff80 ;  /* 0xffffff8000067882 */ /* 0x000fe20000000000 */
[----:B01----:R-:W-:Y:S01]  /*4130*/  IMAD.MOV.U32 R0, RZ, RZ, -0x2 ;  /* 0xfffffffeff007424 */ /* 0x003fe200078e00ff */
[----:B------:R-:W-:Y:S01]  /*4140*/  UIMAD UR6, UR18, UR6, 0x1 ;  /* 0x00000001120674a4 */ /* 0x000fe2000f8e0206 */
[----:B------:R-:W-:Y:S01]  /*4150*/  WARPGROUP.ARRIVE ;  /* 0x00000000000079c5 */ /* 0x000fe20000000000 */
[----:B------:R-:W-:Y:S02]  /*4160*/  UMOV UR7, 0x40000040 ;  /* 0x4000004000077882 */ /* 0x000fe40000000000 */
[----:B------:R-:W-:-:S04]  /*4170*/  UIMAD UR6, UR53, 0xc0, UR6 ;  /* 0x000000c0350678a4 */ /* 0x000fc8000f8e0206 */
[----:B------:R-:W-:-:S06]  /*4180*/  UIADD3 UR6, -UR52, UR6, UR49 ;  /* 0x0000000634067290 */ /* 0x000fcc000fffe131 */
[----:B------:R-:W-:Y:S01]  /*4190*/  IMAD R7, R17, R0, UR6 ;  /* 0x0000000611077e24 */ /* 0x000fe2000f8e0200 */
[----:B------:R-:W-:-:S03]  /*41a0*/  UIADD3 UR6, UR44, 0x3000, URZ ;  /* 0x000030002c067890 */ /* 0x000fc6000fffe03f */
[----:B------:R-:W-:Y:S01]  /*41b0*/  IMAD.IADD R0, R22, 0x1, R7 ;  /* 0x0000000116007824 */ /* 0x000fe200078e0207 */
[----:B------:R-:W-:-:S04]  /*41c0*/  USHF.R.U32.HI UR6, URZ, 0x4, UR6 ;  /* 0x000000043f067899 */ /* 0x000fc80008011606 */
[C---:B------:R-:W-:Y:S01]  /*41d0*/  ISETP.GT.AND P2, PT, R0.reuse, RZ, PT ;  /* 0x000000ff0000720c */ /* 0x040fe20003f44270 */
[----:B------:R-:W-:Y:S01]  /*41e0*/  ULOP3.LUT UR6, UR6, 0x3fff, URZ, 0xc0, !UPT ;  /* 0x00003fff06067892 */ /* 0x000fe2000f8ec03f */
[----:B------:R-:W-:Y:S02]  /*41f0*/  ISETP.GT.AND P3, PT, R0, 0x1, PT ;  /* 0x000000010000780c */ /* 0x000fe40003f64270 */
[----:B------:R-:W-:Y:S01]  /*4200*/  FSEL R24, R24, -INF , P2 ;  /* 0xff80000018187808 */ /* 0x000fe20001000000 */
[----:B------:R-:W-:Y:S01]  /*4210*/  ULOP3.LUT UR6, UR6, 0x10000, URZ, 0xfc, !UPT ;  /* 0x0001000006067892 */ /* 0x000fe2000f8efc3f */
[----:B------:R-:W-:Y:S02]  /*4220*/  ISETP.GT.AND P2, PT, R0, 0x8, PT ;  /* 0x000000080000780c */ /* 0x000fe40003f44270 */
[----:B------:R-:W-:Y:S01]  /*4230*/  FSEL R25, R25, -INF , P3 ;  /* 0xff80000019197808 */ /* 0x000fe20001800000 */
[----:B------:R-:W-:Y:S01]  /*4240*/  UIMAD UR10, UR20, 0x300, UR6 ;  /* 0x00000300140a78a4 */ /* 0x000fe2000f8e0206 */
[----:B------:R-:W-:-:S02]  /*4250*/  FMNMX.FTZ R2, R24, R5, !PT ;  /* 0x0000000518027209 */ /* 0x000fc40007810000 */
[----:B------:R-:W-:Y:S02]  /*4260*/  ISETP.GT.AND P3, PT, R0, 0x9, PT ;  /* 0x000000090000780c */ /* 0x000fe40003f64270 */
[----:B------:R-:W-:Y:S02]  /*4270*/  FSEL R28, R28, -INF , P2 ;  /* 0xff8000001c1c7808 */ /* 0x000fe40001000000 */
[----:B------:R-:W-:Y:S01]  /*4280*/  FMNMX.FTZ R7, R25, R2, !PT ;  /* 0x0000000219077209 */ /* 0x000fe20007810000 */
[----:B------:R-:W-:Y:S01]  /*4290*/  UMOV UR6, UR10 ;  /* 0x0000000a00067c82 */ /* 0x000fe20008000000 */
[----:B------:R-:W-:Y:S01]  /*42a0*/  ISETP.GT.AND P2, PT, R0, 0x10, PT ;  /* 0x000000100000780c */ /* 0x000fe20003f44270 */
[----:B------:R-:W-:Y:S01]  /*42b0*/  QGMMA.64x96x32.F32.E4M3.E4M3 R88, R148, gdesc[UR4], R88, gsb0 ;  /* 0x0160000494587df3 */ /* 0x000fe20008000858 */
        /* <DEDUP_REMOVED lines=62> */
[----:B------:R-:W-:Y:S01]  /*46a0*/  FMNMX.FTZ R7, R65, R2, !PT ;  /* 0x0000000241077209 */ /* 0x000fe20007810000 */
[----:B------:R-:W-:Y:S01]  /*46b0*/  QGMMA.64x96x32.F32.E4M3.E4M3 R88, R144, gdesc[UR4], R88, gsb0 ;  /* 0x0160000490587df3 */ /* 0x000fe20008000858 */
[----:B------:R-:W-:Y:S01]  /*46c0*/  ISETP.GT.AND P2, PT, R0, 0x60, PT ;  /* 0x000000600000780c */ /* 0x000fe20003f44270 */
[----:B------:R-:W-:Y:S01]  /*46d0*/  UIADD3 UR6, UR10, 0x4, URZ ;  /* 0x000000040a067890 */ /* 0x000fe2000fffe03f */
[----:B------:R-:W-:Y:S01]  /*46e0*/  FSEL R69, R69, -INF , P3 ;  /* 0xff80000045457808 */ /* 0x000fe20001800000 */
[----:B------:R-:W-:Y:S01]  /*46f0*/  UMOV UR7, 0x40000040 ;  /* 0x4000004000077882 */ /* 0x000fe20000000000 */
        /* <DEDUP_REMOVED lines=25> */
[----:B------:R-:W-:Y:S02]  /*4890*/  ISETP.GT.AND P3, PT, R0, RZ, PT ;  /* 0x000000ff0000720c */ /* 0x000fe40003f64270 */
[----:B------:R-:W-:Y:S02]  /*48a0*/  FMNMX.FTZ R9, R8, R7, !PT ;  /* 0x0000000708097209 */ /* 0x000fe40007810000 */
[----:B------:R-:W-:-:S02]  /*48b0*/  ISETP.GT.AND P4, PT, R0, 0x1, PT ;  /* 0x000000010000780c */ /* 0x000fc40003f84270 */
[----:B------:R-:W-:Y:S01]  /*48c0*/  FSEL R13, R26, -INF , P3 ;  /* 0xff8000001a0d7808 */ /* 0x000fe20001800000 */
[----:B------:R-:W0:Y:S01]  /*48d0*/  SHFL.BFLY PT, R2, R9, 0x2, 0x1f ;  /* 0x0c401f0009027f89 */ /* 0x000e2200000e0000 */
        /* <DEDUP_REMOVED lines=12> */
[----:B0-----:R-:W-:Y:S02]  /*49a0*/  FMNMX.FTZ R10, R9, R2, !PT ;  /* 0x00000002090a7209 */ /* 0x001fe40007810000 */
[----:B------:R-:W-:Y:S02]  /*49b0*/  ISETP.GT.AND P3, PT, R0, 0x18, PT ;  /* 0x000000180000780c */ /* 0x000fe40003f64270 */
[----:B------:R-:W-:Y:S01]  /*49c0*/  FSEL R35, R35, -INF , P4 ;  /* 0xff80000023237808 */ /* 0x000fe20002000000 */
[----:B------:R-:W0:Y:S01]  /*49d0*/  SHFL.BFLY PT, R7, R10, 0x1, 0x1f ;  /* 0x0c201f000a077f89 */ /* 0x000e2200000e0000 */
[----:B------:R-:W-:Y:S02]  /*49e0*/  FMNMX.FTZ R20, R34, R21, !PT ;  /* 0x0000001522147209 */ /* 0x000fe40007810000 */
[----:B------:R-:W-:-:S02]  /*49f0*/  ISETP.GT.AND P4, PT, R0, 0x19, PT ;  /* 0x000000190000780c */ /* 0x000fc40003f84270 */
[----:B------:R-:W-:Y:S02]  /*4a00*/  FSEL R38, R38, -INF , P3 ;  /* 0xff80000026267808 */ /* 0x000fe40001800000 */
[----:B------:R-:W-:Y:S02]  /*4a10*/  FMNMX.FTZ R21, R35, R20, !PT ;  /* 0x0000001423157209 */ /* 0x000fe40007810000 */
[C---:B------:R-:W-:Y:S02]  /*4a20*/  ISETP.GT.AND P3, PT, R0.reuse, 0x20, PT ;  /* 0x000000200000780c */ /* 0x040fe40003f64270 */
[----:B------:R-:W-:Y:S02]  /*4a30*/  FSEL R39, R39, -INF , P4 ;  /* 0xff80000027277808 */ /* 0x000fe40002000000 */
[----:B------:R-:W-:Y:S02]  /*4a40*/  ISETP.GT.AND P4, PT, R0, 0x21, PT ;  /* 0x000000210000780c */ /* 0x000fe40003f84270 */
[----:B------:R-:W-:-:S02]  /*4a50*/  FSEL R42, R42, -INF , P3 ;  /* 0xff8000002a2a7808 */ /* 0x000fc40001800000 */
[C---:B------:R-:W-:Y:S02]  /*4a60*/  ISETP.GT.AND P3, PT, R0.reuse, 0x28, PT ;  /* 0x000000280000780c */ /* 0x040fe40003f64270 */
[----:B------:R-:W-:Y:S01]  /*4a70*/  FSEL R43, R43, -INF , P4 ;  /* 0xff8000002b2b7808 */ /* 0x000fe20002000000 */
[----:B------:R-:W-:Y:S02]  /*4a80*/  WARPGROUP.DEPBAR.LE gsb0, 0x0 ;  /* 0x00008000000079c5 */ /* 0x000fe40000010000 */
[----:B------:R-:W-:Y:S01]  /*4a90*/  ISETP.GT.AND P4, PT, R0, 0x29, PT ;  /* 0x000000290000780c */ /* 0x000fe20003f84270 */
[----:B------:R-:W-:Y:S01]  /*4aa0*/  WARPGROUP.ARRIVE ;  /* 0x00000000000079c5 */ /* 0x000fe20000000000 */
[----:B0-----:R-:W-:Y:S01]  /*4ab0*/  FMNMX.FTZ R2, R10, R7, !PT ;  /* 0x000000070a027209 */ /* 0x001fe20007810000 */
[----:B------:R-:W-:Y:S01]  /*4ac0*/  IMAD.U32 R7, RZ, RZ, UR42 ;  /* 0x0000002aff077e24 */ /* 0x000fe2000f8e00ff */
[----:B------:R-:W-:Y:S02]  /*4ad0*/  FSEL R46, R46, -INF , P3 ;  /* 0xff8000002e2e7808 */ /* 0x000fe40001800000 */
[C---:B------:R-:W-:Y:S01]  /*4ae0*/  FSETP.NEU.FTZ.AND P2, PT, R2.reuse, -INF , PT ;  /* 0xff8000000200780b */ /* 0x040fe20003f5d000 */
[----:B------:R-:W-:-:S01]  /*4af0*/  FFMA.FTZ R7, R2, R7, -8 ;  /* 0xc100000002077423 */ /* 0x000fc20000010007 */
[C---:B------:R-:W-:Y:S01]  /*4b00*/  ISETP.GT.AND P3, PT, R0.reuse, 0x30, PT ;  /* 0x000000300000780c */ /* 0x040fe20003f64270 */
[----:B------:R-:W-:Y:S01]  /*4b10*/  QGMMA.64x96x32.F32.E4M3.E4M3 R88, R140, gdesc[UR4], R88, gsb0 ;  /* 0x016000048c587df3 */ /* 0x000fe20008000858 */
[----:B------:R-:W-:Y:S01]  /*4b20*/  FSEL R47, R47, -INF , P4 ;  /* 0xff8000002f2f7808 */ /* 0x000fe20002000000 */
[----:B------:R-:W-:Y:S01]  /*4b30*/  UIADD3 UR6, UR10, 0x6, URZ ;  /* 0x000000060a067890 */ /* 0x000fe2000fffe03f */
[----:B------:R-:W-:Y:S01]  /*4b40*/  FSEL R7, R7, RZ, P2 ;  /* 0x000000ff07077208 */ /* 0x000fe20001000000 */
[----:B------:R-:W-:Y:S01]  /*4b50*/  UMOV UR7, 0x40000040 ;  /* 0x4000004000077882 */ /* 0x000fe20000000000 */
[----:B------:R-:W-:-:S02]  /*4b60*/  ISETP.GT.AND P4, PT, R0, 0x31, PT ;  /* 0x000000310000780c */ /* 0x000fc40003f84270 */
[----:B------:R-:W-:Y:S01]  /*4b70*/  FSEL R50, R50, -INF , P3 ;  /* 0xff80000032327808 */ /* 0x000fe20001800000 */
[----:B------:R-:W-:-:S01]  /*4b80*/  FFMA.FTZ R24, R24, UR42, -R7 ;  /* 0x0000002a18187c23 */ /* 0x000fc20008010807 */
[--C-:B------:R-:W-:Y:S01]  /*4b90*/  FFMA.FTZ R10, R25, UR42, -R7.reuse ;  /* 0x0000002a190a7c23 */ /* 0x100fe20008010807 */
[----:B------:R-:W-:-:S01]  /*4ba0*/  FFMA.FTZ R12, R29, UR42, -R7 ;  /* 0x0000002a1d0c7c23 */ /* 0x000fc20008010807 */
        /* <DEDUP_REMOVED lines=29> */
[----:B------:R-:W-:Y:S01]  /*4d80*/  MUFU.EX2 R24, R40 ;  /* 0x0000002800187308 */ /* 0x000fe20000000800 */
[----:B------:R-:W-:Y:S01]  /*4d90*/  FMNMX.FTZ R29, R47, R26, !PT ;  /* 0x0000001a2f1d7209 */ /* 0x000fe20007810000 */
[--C-:B------:R-:W-:Y:S01]  /*4da0*/  FFMA.FTZ R60, R60, UR42, -R7.reuse ;  /* 0x0000002a3c3c7c23 */ /* 0x100fe20008010807 */
[----:B------:R-:W-:Y:S01]  /*4db0*/  ISETP.GT.AND P4, PT, R0, 0x49, PT ;  /* 0x000000490000780c */ /* 0x000fe20003f84270 */
[----:B------:R-:W-:Y:S01]  /*4dc0*/  FFMA.FTZ R84, R84, UR42, -R7 ;  /* 0x0000002a54547c23 */ /* 0x000fe20008010807 */
[----:B------:R-:W-:-:S02]  /*4dd0*/  FMNMX.FTZ R26, R50, R29, !PT ;  /* 0x0000001d321a7209 */ /* 0x000fc40007810000 */
[----:B------:R-:W-:Y:S01]  /*4de0*/  FSEL R62, R62, -INF , P3 ;  /* 0xff8000003e3e7808 */ /* 0x000fe20001800000 */
[----:B------:R-:W-:Y:S01]  /*4df0*/  MUFU.EX2 R10, R10 ;  /* 0x0000000a000a7308 */ /* 0x000fe20000000800 */
[----:B------:R-:W-:Y:S02]  /*4e00*/  FMNMX.FTZ R29, R51, R26, !PT ;  /* 0x0000001a331d7209 */ /* 0x000fe40007810000 */
[----:B------:R-:W-:Y:S02]  /*4e10*/  ISETP.GT.AND P3, PT, R0, 0x50, PT ;  /* 0x000000500000780c */ /* 0x000fe40003f64270 */
[----:B------:R-:W-:Y:S01]  /*4e20*/  FMNMX.FTZ R28, R54, R29, !PT ;  /* 0x0000001d361c7209 */ /* 0x000fe20007810000 */
[----:B------:R-:W-:Y:S01]  /*4e30*/  FFMA.FTZ R29, R45, UR42, -R7 ;  /* 0x0000002a2d1d7c23 */ /* 0x000fe20008010807 */
[----:B------:R-:W-:Y:S01]  /*4e40*/  FSEL R63, R63, -INF , P4 ;  /* 0xff8000003f3f7808 */ /* 0x000fe20002000000 */
[----:B------:R0:W-:Y:S01]  /*4e50*/  MUFU.EX2 R26, R44 ;  /* 0x0000002c001a7308 */ /* 0x0001e20000000800 */
[----:B------:R-:W-:-:S02]  /*4e60*/  FMNMX.FTZ R33, R55, R28, !PT ;  /* 0x0000001c37217209 */ /* 0x000fc40007810000 */
[----:B------:R-:W-:Y:S02]  /*4e70*/  ISETP.GT.AND P4, PT, R0, 0x51, PT ;  /* 0x000000510000780c */ /* 0x000fe40003f84270 */
[----:B------:R-:W-:Y:S02]  /*4e80*/  FMNMX.FTZ R28, R58, R33, !PT ;  /* 0x000000213a1c7209 */ /* 0x000fe40007810000 */
[----:B------:R-:W-:Y:S01]  /*4e90*/  FSEL R66, R66, -INF , P3 ;  /* 0xff80000042427808 */ /* 0x000fe20001800000 */
[----:B------:R-:W-:Y:S01]  /*4ea0*/  MUFU.EX2 R11, R11 ;  /* 0x0000000b000b7308 */ /* 0x000fe20000000800 */
[----:B------:R-:W-:Y:S01]  /*4eb0*/  FMNMX.FTZ R33, R59, R28, !PT ;  /* 0x0000001c3b217209 */ /* 0x000fe20007810000 */
[--C-:B0-----:R-:W-:Y:S01]  /*4ec0*/  FFMA.FTZ R44, R64, UR42, -R7.reuse ;  /* 0x0000002a402c7c23 */ /* 0x101fe20008010807 */
[----:B------:R-:W-:Y:S02]  /*4ed0*/  ISETP.GT.AND P3, PT, R0, 0x58, PT ;  /* 0x000000580000780c */ /* 0x000fe40003f64270 */
[----:B------:R-:W-:Y:S01]  /*4ee0*/  FMNMX.FTZ R32, R62, R33, !PT ;  /* 0x000000213e207209 */ /* 0x000fe20007810000 */
[----:B------:R-:W-:-:S01]  /*4ef0*/  FFMA.FTZ R33, R49, UR42, -R7 ;  /* 0x0000002a31217c23 */ /* 0x000fc20008010807 */
[----:B------:R-:W-:Y:S01]  /*4f00*/  FSEL R67, R67, -INF , P4 ;  /* 0xff80000043437808 */ /* 0x000fe20002000000 */
[----:B------:R0:W-:Y:S01]  /*4f10*/  MUFU.EX2 R28, R48 ;  /* 0x00000030001c7308 */ /* 0x0001e20000000800 */
[----:B------:R-:W-:Y:S01]  /*4f20*/  FMNMX.FTZ R37, R63, R32, !PT ;  /* 0x000000203f257209 */ /* 0x000fe20007810000 */
[--C-:B------:R-:W-:Y:S01]  /*4f30*/  FFMA.FTZ R49, R65, UR42, -R7.reuse ;  /* 0x0000002a41317c23 */ /* 0x100fe20008010807 */
[----:B------:R-:W-:Y:S01]  /*4f40*/  ISETP.GT.AND P4, PT, R0, 0x59, PT ;  /* 0x000000590000780c */ /* 0x000fe20003f84270 */
[----:B------:R-:W-:Y:S01]  /*4f50*/  FFMA.FTZ R65, R81, UR42, -R7 ;  /* 0x0000002a51417c23 */ /* 0x000fe20008010807 */
[----:B------:R-:W-:-:S02]  /*4f60*/  FMNMX.FTZ R32, R66, R37, !PT ;  /* 0x0000002542207209 */ /* 0x000fc40007810000 */
[----:B------:R-:W-:Y:S01]  /*4f70*/  FSEL R70, R70, -INF , P3 ;  /* 0xff80000046467808 */ /* 0x000fe20001800000 */
[----:B------:R-:W-:Y:S01]  /*4f80*/  MUFU.EX2 R12, R12 ;  /* 0x0000000c000c7308 */ /* 0x000fe20000000800 */
[----:B------:R-:W-:Y:S01]  /*4f90*/  FMNMX.FTZ R37, R67, R32, !PT ;  /* 0x0000002043257209 */ /* 0x000fe20007810000 */
[--C-:B0-----:R-:W-:Y:S01]  /*4fa0*/  FFMA.FTZ R48, R68, UR42, -R7.reuse ;  /* 0x0000002a44307c23 */ /* 0x101fe20008010807 */
[----:B------:R-:W-:Y:S02]  /*4fb0*/  ISETP.GT.AND P3, PT, R0, 0x60, PT ;  /* 0x000000600000780c */ /* 0x000fe40003f64270 */
[----:B------:R-:W-:Y:S02]  /*4fc0*/  FSEL R71, R71, -INF , P4 ;  /* 0xff80000047477808 */ /* 0x000fe40002000000 */
[----:B------:R-:W-:Y:S01]  /*4fd0*/  FMNMX.FTZ R36, R70, R37, !PT ;  /* 0x0000002546247209 */ /* 0x000fe20007810000 */
[--C-:B------:R-:W-:Y:S01]  /*4fe0*/  FFMA.FTZ R37, R53, UR42, -R7.reuse ;  /* 0x0000002a35257c23 */ /* 0x100fe20008010807 */
[----:B------:R-:W-:Y:S01]  /*4ff0*/  ISETP.GT.AND P4, PT, R0, 0x61, PT ;  /* 0x000000610000780c */ /* 0x000fe20003f84270 */
[----:B------:R-:W-:Y:S01]  /*5000*/  FFMA.FTZ R53, R69, UR42, -R7 ;  /* 0x0000002a45357c23 */ /* 0x000fe20008010807 */
        /* <DEDUP_REMOVED lines=8> */
[----:B0-----:R-:W-:Y:S01]  /*5090*/  FFMA.FTZ R52, R72, UR42, -R7 ;  /* 0x0000002a48347c23 */ /* 0x001fe20008010807 */
[----:B------:R-:W-:Y:S02]  /*50a0*/  FSEL R78, R78, -INF , P3 ;  /* 0xff8000004e4e7808 */ /* 0x000fe40001800000 */
[----:B------:R-:W-:-:S02]  /*50b0*/  FMNMX.FTZ R41, R75, R36, !PT ;  /* 0x000000244b297209 */ /* 0x000fc40007810000 */
[----:B------:R-:W-:Y:S01]  /*50c0*/  ISETP.GT.AND P3, PT, R0, 0x70, PT ;  /* 0x000000700000780c */ /* 0x000fe20003f64270 */
[----:B------:R0:W-:Y:S01]  /*50d0*/  MUFU.EX2 R36, R56 ;  /* 0x0000003800247308 */ /* 0x0001e20000000800 */
[----:B------:R-:W-:Y:S01]  /*50e0*/  FSEL R79, R79, -INF , P4 ;  /* 0xff8000004f4f7808 */ /* 0x000fe20002000000 */
[----:B------:R-:W-:Y:S02]  /*50f0*/  WARPGROUP.DEPBAR.LE gsb0, 0x0 ;  /* 0x00008000000079c5 */ /* 0x000fe40000010000 */
[----:B------:R-:W-:Y:S01]  /*5100*/  FMNMX.FTZ R40, R78, R41, !PT ;  /* 0x000000294e287209 */ /* 0x000fe20007810000 */
[--C-:B------:R-:W-:Y:S01]  /*5110*/  FFMA.FTZ R41, R57, UR42, -R7.reuse ;  /* 0x0000002a39297c23 */ /* 0x100fe20008010807 */
[----:B------:R-:W-:Y:S01]  /*5120*/  ISETP.GT.AND P4, PT, R0, 0x71, PT ;  /* 0x000000710000780c */ /* 0x000fe20003f84270 */
[----:B------:R-:W-:Y:S01]  /*5130*/  WARPGROUP.ARRIVE ;  /* 0x00000000000079c5 */ /* 0x000fe20000000000 */
[----:B------:R-:W-:Y:S01]  /*5140*/  FSEL R82, R82, -INF , P3 ;  /* 0xff80000052527808 */ /* 0x000fe20001800000 */
[----:B0-----:R-:W-:Y:S01]  /*5150*/  FFMA.FTZ R56, R76, UR42, -R7 ;  /* 0x0000002a4c387c23 */ /* 0x001fe20008010807 */
[----:B------:R-:W-:Y:S01]  /*5160*/  FMNMX.FTZ R45, R79, R40, !PT ;  /* 0x000000284f2d7209 */ /* 0x000fe20007810000 */
[----:B------:R-:W-:Y:S01]  /*5170*/  MUFU.EX2 R21, R21 ;  /* 0x0000001500157308 */ /* 0x000fe20000000800 */
[----:B------:R-:W-:Y:S01]  /*5180*/  ISETP.GT.AND P3, PT, R0, 0x78, PT ;  /* 0x000000780000780c */ /* 0x000fe20003f64270 */
[----:B------:R-:W-:Y:S01]  /*5190*/  QGMMA.64x96x32.F32.E4M3.E4M3 R88, R136, gdesc[UR4], R88, gsb0 ;  /* 0x0160000488587df3 */ /* 0x000fe20008000858 */
[----:B------:R-:W-:-:S02]  /*51a0*/  FSEL R83, R83, -INF , P4 ;  /* 0xff80000053537808 */ /* 0x000fc40002000000 */
[----:B------:R-:W-:Y:S02]  /*51b0*/  FMNMX.FTZ R40, R82, R45, !PT ;  /* 0x0000002d52287209 */ /* 0x000fe40007810000 */
[----:B------:R-:W-:Y:S01]  /*51c0*/  ISETP.GT.AND P4, PT, R0, 0x79, PT ;  /* 0x000000790000780c */ /* 0x000fe20003f84270 */
[----:B------:R-:W-:Y:S01]  /*51d0*/  MUFU.EX2 R25, R25 ;  /* 0x0000001900197308 */ /* 0x000fe20000000800 */
[----:B------:R-:W-:Y:S02]  /*51e0*/  FSEL R86, R86, -INF , P3 ;  /* 0xff80000056567808 */ /* 0x000fe40001800000 */
[----:B------:R-:W-:Y:S02]  /*51f0*/  FMNMX.FTZ R45, R83, R40, !PT ;  /* 0x00000028532d7209 */ /* 0x000fe40007810000 */
[----:B------:R-:W-:Y:S02]  /*5200*/  FSEL R87, R87, -INF , P4 ;  /* 0xff80000057577808 */ /* 0x000fe40002000000 */
[----:B------:R-:W-:Y:S01]  /*5210*/  FMNMX.FTZ R0, R86, R45, !PT ;  /* 0x0000002d56007209 */ /* 0x000fe20007810000 */
[----:B------:R0:W-:Y:S01]  /*5220*/  MUFU.EX2 R40, R60 ;  /* 0x0000003c00287308 */ /* 0x0001e20000000800 */
[----:B------:R-:W-:Y:S01]  /*5230*/  FSEL R68, R2, RZ, P2 ;  /* 0x000000ff02447208 */ /* 0x000fe20001000000 */
[--C-:B------:R-:W-:Y:S01]  /*5240*/  FFMA.FTZ R45, R61, UR42, -R7.reuse ;  /* 0x0000002a3d2d7c23 */ /* 0x100fe20008010807 */
[----:B------:R-:W-:Y:S01]  /*5250*/  FMNMX.FTZ R0, R87, R0, !PT ;  /* 0x0000000057007209 */ /* 0x000fe20007810000 */
[----:B------:R-:W-:-:S04]  /*5260*/  FFMA.FTZ R61, R77, UR42, -R7 ;  /* 0x0000002a4d3d7c23 */ /* 0x000fc80008010807 */
[----:B------:R-:W1:Y:S01]  /*5270*/  SHFL.BFLY PT, R57, R0, 0x2, 0x1f ;  /* 0x0c401f0000397f89 */ /* 0x000e6200000e0000 */
[----:B0-----:R-:W-:-:S01]  /*5280*/  FFMA.FTZ R60, R80, UR42, -R7 ;  /* 0x0000002a503c7c23 */ /* 0x001fc20008010807 */
[----:B------:R-:W-:Y:S08]  /*5290*/  MUFU.EX2 R29, R29 ;  /* 0x0000001d001d7308 */ /* 0x000ff00000000800 */
[----:B------:R-:W-:Y:S08]  /*52a0*/  MUFU.EX2 R33, R33 ;  /* 0x0000002100217308 */ /* 0x000ff00000000800 */
[----:B------:R-:W-:Y:S01]  /*52b0*/  MUFU.EX2 R37, R37 ;  /* 0x0000002500257308 */ /* 0x000fe20000000800 */
[----:B-1----:R-:W-:Y:S01]  /*52c0*/  FMNMX.FTZ R64, R0, R57, !PT ;  /* 0x0000003900407209 */ /* 0x002fe20007810000 */
[----:B------:R-:W-:Y:S01]  /*52d0*/  FFMA.FTZ R57, R73, UR42, -R7 ;  /* 0x0000002a49397c23 */ /* 0x000fe20008010807 */
[----:B------:R-:W-:-:S05]  /*52e0*/  IMAD.U32 R73, RZ, RZ, UR42 ;  /* 0x0000002aff497e24 */ /* 0x000fca000f8e00ff */
[----:B------:R-:W-:Y:S01]  /*52f0*/  MUFU.EX2 R41, R41 ;  /* 0x0000002900297308 */ /* 0x000fe20000000800 */
[----:B------:R-:W0:Y:S07]  /*5300*/  SHFL.BFLY PT, R69, R64, 0x1, 0x1f ;  /* 0x0c201f0040457f89 */ /* 0x000e2e00000e0000 */
[----:B------:R-:W-:Y:S08]  /*5310*/  MUFU.EX2 R45, R45 ;  /* 0x0000002d002d7308 */ /* 0x000ff00000000800 */
[----:B------:R-:W-:Y:S08]  /*5320*/  MUFU.EX2 R44, R44 ;  /* 0x0000002c002c7308 */ /* 0x000ff00000000800 */
[----:B------:R-:W-:Y:S01]  /*5330*/  MUFU.EX2 R49, R49 ;  /* 0x0000003100317308 */ /* 0x000fe20000000800 */
[----:B0-----:R-:W-:Y:S01]  /*5340*/  FMNMX.FTZ R0, R64, R69, !PT ;  /* 0x0000004540007209 */ /* 0x001fe20007810000 */
        /* <DEDUP_REMOVED lines=31> */
[----:B------:R-:W-:Y:S01]  /*5540*/  FFMA.FTZ R58, R62, UR42, -R68 ;  /* 0x0000002a3e3a7c23 */ /* 0x000fe20008010844 */
[----:B------:R-:W-:-:S02]  /*5550*/  WARPGROUP.DEPBAR.LE gsb0, 0x0 ;  /* 0x00008000000079c5 */ /* 0x000fc40000010000 */
        /* <DEDUP_REMOVED lines=12> */
[----:B------:R-:W-:-:S06]  /*5620*/  FADD.FTZ R66, R14, R3 ;  /* 0x000000030e427221 */ /* 0x000fcc0000010000 */
        /* <DEDUP_REMOVED lines=55> */
[----:B------:R-:W-:Y:S02]  /*59a0*/  IMAD.U32 R79, RZ, RZ, UR21 ;  /* 0x00000015ff4f7e24 */ /* 0x000fe4000f8e00ff */
[----:B------:R-:W-:-:S02]  /*59b0*/  FADD.FTZ R3, R49, R4 ;  /* 0x0000000431037221 */ /* 0x000fc40000010000 */
[----:B------:R-:W0:Y:S01]  /*59c0*/  MUFU.EX2 R62, R62 ;  /* 0x0000003e003e7308 */ /* 0x000e220000000800 */
[----:B--2---:R-:W-:-:S01]  /*59d0*/  FADD.FTZ R76, R58, R73 ;  /* 0x000000493a4c7221 */ /* 0x004fc20000010000 */
[----:B------:R-:W-:Y:S01]  /*59e0*/  FADD.FTZ R4, R48, R3 ;  /* 0x0000000330047221 */ /* 0x000fe20000010000 */
[----:B------:R-:W-:-:S05]  /*59f0*/  FFMA.FTZ R73, R82, UR42, -R68 ;  /* 0x0000002a52497c23 */ /* 0x000fca0008010844 */
        /* <DEDUP_REMOVED lines=16> */
[----:B-1----:R-:W-:-:S01]  /*5b00*/  FADD.FTZ R4, R52, R3 ;  /* 0x0000000334047221 */ /* 0x002fc20000010000 */
[----:B------:R-:W-:-:S05]  /*5b10*/  @!P1 VIADD R3, R79, 0x19c40 ;  /* 0x00019c404f039836 */ /* 0x000fca0000000000 */
[----:B------:R-:W-:Y:S01]  /*5b20*/  @!P1 PRMT R3, RZ, 0x654, R3 ;  /* 0x00000654ff039816 */ /* 0x000fe20000000003 */
[----:B------:R-:W1:Y:S01]  /*5b30*/  MUFU.EX2 R70, R70 ;  /* 0x0000004600467308 */ /* 0x000e620000000800 */
[----:B0-----:R-:W-:-:S02]  /*5b40*/  FADD.FTZ R77, R69, R78 ;  /* 0x0000004e454d7221 */ /* 0x001fc40000010000 */
[----:B------:R0:W-:Y:S05]  /*5b50*/  @!P1 SYNCS.ARRIVE.TRANS64.RED.A1T0 RZ, [R3+URZ], RZ ;  /* 0x000000ff03ff99a7 */ /* 0x0001ea000810043f */
[----:B------:R-:W3:Y:S01]  /*5b60*/  MUFU.EX2 R56, R56 ;  /* 0x0000003800387308 */ /* 0x000ee20000000800 */
[----:B--2---:R-:W-:-:S07]  /*5b70*/  FADD.FTZ R79, R57, R4 ;  /* 0x00000004394f7221 */ /* 0x004fce0000010000 */
[----:B------:R-:W2:Y:S01]  /*5b80*/  MUFU.EX2 R71, R71 ;  /* 0x0000004700477308 */ /* 0x000ea20000000800 */
[----:B-1----:R-:W-:-:S07]  /*5b90*/  FADD.FTZ R4, R70, R77 ;  /* 0x0000004d46047221 */ /* 0x002fce0000010000 */
        /* <DEDUP_REMOVED lines=19> */
[----:B------:R-:W-:Y:S01]  /*5cd0*/  FADD.FTZ R4, R5, R78 ;  /* 0x0000004e05047221 */ /* 0x000fe20000010000 */
[----:B--2---:R-:W-:-:S01]  /*5ce0*/  FADD.FTZ R3, R68, R3 ;  /* 0x0000000344037221 */ /* 0x004fc20000010000 */
[----:B------:R-:W-:Y:S06]  /*5cf0*/  @!P0 BRA `(.L_x_9668) ;  /* 0x0000000000048947 */ /* 0x000fec0003800000 */
[----:B------:R-:W-:Y:S01]  /*5d00*/  BPT.TRAP 0x1 ;  /* 0x000000040000795c */ /* 0x000fe20000300000 */
.L_x_9668:
[----:B------:R-:W-:Y:S01]  /*5d10*/  UISETP.GT.AND UP0, UPT, UR18, UR17, UPT ;  /* 0x000000111200728c */ /* 0x000fe2000bf04270 */
[----:B------:R-:W-:Y:S01]  /*5d20*/  F2FP.SATFINITE.E4M3.F32.PACK_AB_MERGE_C R6, R51, R6, RZ ;  /* 0x000000063306723e */ /* 0x000fe200048070ff */
[----:B------:R-:W-:Y:S01]  /*5d30*/  UIADD3 UR6, UR11, 0x19c60, URZ ;  /* 0x00019c600b067890 */ /* 0x000fe2000fffe03f */
[----:B------:R-:W-:Y:S01]  /*5d40*/  F2FP.SATFINITE.E4M3.F32.PACK_AB_MERGE_C R5, R5, R64, RZ ;  /* 0x000000400505723e */ /* 0x000fe200048070ff */
[----:B------:R-:W-:Y:S01]  /*5d50*/  UIADD3 UR18, UR18, -0x1, URZ ;  /* 0xffffffff12127890 */ /* 0x000fe2000fffe03f */
[----:B------:R-:W-:Y:S01]  /*5d60*/  F2FP.SATFINITE.E4M3.F32.PACK_AB_MERGE_C R11, R12, R11, RZ ;  /* 0x0000000b0c0b723e */ /* 0x000fe200048070ff */
[----:B------:R-:W-:Y:S01]  /*5d70*/  UPRMT UR6, UR43, 0x654, UR6 ;  /* 0x000006542b067896 */ /* 0x000fe20008000006 */
[----:B------:R-:W-:Y:S01]  /*5d80*/  PLOP3.LUT P2, PT, PT, PT, UP0, 0x80, 0x0 ;  /* 0x000000000000781c */ /* 0x000fe20003f4f008 */
        /* <DEDUP_REMOVED lines=83> */
.L_x_9659:
[----:B------:R-:W-:-:S13]  /*62c0*/  ISETP.LE.AND P2, PT, RZ, UR18, PT ;  /* 0x00000012ff007c0c */ /* 0x000fda000bf43270 */
[----:B------:R-:W-:Y:S05]  /*62d0*/  @!P2 BRA `(.L_x_9670) ;  /* 0x0000001800eca947 */ /* 0x000fea0003800000 */
[----:B------:R-:W-:Y:S01]  /*62e0*/  IMAD.MOV.U32 R5, RZ, RZ, R0 ;  /* 0x000000ffff057224 */ /* 0x000fe200078e0000 */
[----:B------:R-:W-:Y:S01]  /*62f0*/  UMOV UR17, UR45 ;  /* 0x0000002d00117c82 */ /* 0x000fe20008000000 */
[----:B------:R-:W-:Y:S01]  /*6300*/  IMAD.MOV.U32 R7, RZ, RZ, R2 ;  /* 0x000000ffff077224 */ /* 0x000fe200078e0002 */
[----:B------:R-:W-:-:S06]  /*6310*/  UMOV UR19, UR36 ;  /* 0x0000002400137c82 */ /* 0x000fcc0008000000 */
.L_x_9680:
[----:B------:R-:W-:-:S04]  /*6320*/  UIADD3 UR36, UR19, 0x1, URZ ;  /* 0x0000000113247890 */ /* 0x000fc8000fffe03f */
[----:B------:R-:W-:-:S04]  /*6330*/  UISETP.NE.AND UP0, UPT, UR36, 0x2, UPT ;  /* 0x000000022400788c */ /* 0x000fc8000bf05270 */
[----:B------:R-:W-:Y:S02]  /*6340*/  USEL UR45, URZ, 0x1, UP0 ;  /* 0x000000013f2d7887 */ /* 0x000fe40008000000 */
[----:B------:R-:W-:Y:S02]  /*6350*/  USEL UR36, UR36, URZ, UP0 ;  /* 0x0000003f24247287 */ /* 0x000fe40008000000 */
[----:B------:R-:W-:Y:S01]  /*6360*/  ULOP3.LUT UR45, UR17, UR45, URZ, 0x3c, !UPT ;  /* 0x0000002d112d7292 */ /* 0x000fe2000f8e3c3f */
[----:B------:R-:W-:Y:S11]  /*6370*/  @!P0 BRA `(.L_x_9671) ;  /* 0x0000000000048947 */ /* 0x000ff60003800000 */
[----:B------:R-:W-:Y:S01]  /*6380*/  BPT.TRAP 0x1 ;  /* 0x000000040000795c */ /* 0x000fe20000300000 */
.L_x_9671:
[----:B------:R-:W-:Y:S01]  /*6390*/  ULEA UR6, UR36, UR44, 0x3 ;  /* 0x0000002c24067291 */ /* 0x000fe2000f8e183f */
[----:B------:R-:W-:-:S05]  /*63a0*/  IMAD.U32 R0, RZ, RZ, UR45 ;  /* 0x0000002dff007e24 */ /* 0x000fca000f8e00ff */
[----:B------:R-:W-:-:S04]  /*63b0*/  SHF.L.U32 R0, R0, 0x1f, RZ ;  /* 0x0000001f00007819 */ /* 0x000fc800000006ff */
[----:B------:R0:W1:Y:S01]  /*63c0*/  SYNCS.PHASECHK.TRANS64.TRYWAIT P2, [UR6+0x19c30], R0 ;  /* 0x019c3000ff0075a7 */ /* 0x0000620008040146 */
[----:B------:R-:W-:Y:S05]  /*63d0*/  @!P0 BRA `(.L_x_9672) ;  /* 0x0000000000048947 */ /* 0x000fea0003800000 */
[----:B------:R-:W-:Y:S01]  /*63e0*/  BPT.TRAP 0x1 ;  /* 0x000000040000795c */ /* 0x000fe20000300000 */
.L_x_9672:
[----:B-1----:R-:W-:Y:S05]  /*63f0*/  @P2 BRA `(.L_x_9673) ;  /* 0x0000000000082947 */ /* 0x002fea0003800000 */
[----:B------:R-:W1:Y:S02]  /*6400*/  SYNCS.PHASECHK.TRANS64.TRYWAIT P2, [UR6+0x19c30], R0 ;  /* 0x019c3000ff0075a7 */ /* 0x000e640008040146 */
[----:B-1----:R-:W-:Y:S05]  /*6410*/  @!P2 BRA `(.L_x_9674) ;  /* 0x000000900044a947 */ /* 0x002fea0003800000 */
.L_x_9673:
        /* <DEDUP_REMOVED lines=17> */
.L_x_9675:
[----:B------:R-:W-:Y:S01]  /*6530*/  ULEA UR11, UR19, UR44, 0x3 ;  /* 0x0000002c130b7291 */ /* 0x000fe2000f8e183f */
[----:B01----:R-:W-:-:S05]  /*6540*/  IMAD.U32 R0, RZ, RZ, UR17 ;  /* 0x00000011ff007e24 */ /* 0x003fca000f8e00ff */
[----:B------:R-:W-:-:S04]  /*6550*/  SHF.L.U32 R0, R0, 0x1f, RZ ;  /* 0x0000001f00007819 */ /* 0x000fc800000006ff */
[----:B------:R0:W1:Y:S01]  /*6560*/  SYNCS.PHASECHK.TRANS64.TRYWAIT P2, [UR11+0x19c50], R0 ;  /* 0x019c5000ff0075a7 */ /* 0x000062000804014b */
[----:B------:R-:W-:Y:S05]  /*6570*/  @!P0 BRA `(.L_x_9676) ;  /* 0x0000000000048947 */ /* 0x000fea0003800000 */
[----:B------:R-:W-:Y:S01]  /*6580*/  BPT.TRAP 0x1 ;  /* 0x000000040000795c */ /* 0x000fe20000300000 */
.L_x_9676:
        /* <DEDUP_REMOVED lines=63> */
[----:B-1----:R-:W-:Y:S06]  /*6980*/  @P2 BRA `(.L_x_9677) ;  /* 0x0000000000082947 */ /* 0x002fec0003800000 */
[----:B------:R-:W1:Y:S02]  /*6990*/  SYNCS.PHASECHK.TRANS64.TRYWAIT P2, [UR11+0x19c50], R0 ;  /* 0x019c5000ff0075a7 */ /* 0x000e64000804014b */
[----:B-1----:R-:W-:Y:S05]  /*69a0*/  @!P2 BRA `(.L_x_9678) ;  /* 0x0000008800f8a947 */ /* 0x002fea0003800000 */
.L_x_9677:
[----:B------:R-:W-:Y:S01]  /*69b0*/  UIADD3 UR6, UR44, 0x3000, URZ ;  /* 0x000030002c067890 */ /* 0x000fe2000fffe03f */
[----:B------:R-:W-:Y:S01]  /*69c0*/  WARPGROUP.ARRIVE ;  /* 0x00000000000079c5 */ /* 0x000fe20000000000 */
[----:B------:R-:W-:Y:S01]  /*69d0*/  UMOV UR7, 0x40000040 ;  /* 0x4000004000077882 */ /* 0x000fe20000000000 */
[----:B------:R-:W-:Y:S01]  /*69e0*/  FMNMX.FTZ R6, R87, R6, !PT ;  /* 0x0000000657067209 */ /* 0x000fe20007810000 */
[----:B------:R-:W-:Y:S01]  /*69f0*/  USHF.R.U32.HI UR6, URZ, 0x4, UR6 ;  /* 0x000000043f067899 */ /* 0x000fe20008011606 */
[----:B-1----:R-:W1:Y:S01]  /*6a00*/  SHFL.BFLY PT, R9, R8, 0x2, 0x1f ;  /* 0x0c401f0008097f89 */ /* 0x002e6200000e0000 */
[----:B------:R-:W-:Y:S02]  /*6a10*/  IMAD.U32 R13, RZ, RZ, UR42 ;  /* 0x0000002aff0d7e24 */ /* 0x000fe4000f8e00ff */
[----:B------:R-:W-:Y:S01]  /*6a20*/  ULOP3.LUT UR6, UR6, 0x3fff, URZ, 0xc0, !UPT ;  /* 0x00003fff06067892 */ /* 0x000fe2000f8ec03f */
[----:B------:R-:W2:Y:S03]  /*6a30*/  SHFL.BFLY PT, R11, R6, 0x2, 0x1f ;  /* 0x0c401f00060b7f89 */ /* 0x000ea600000e0000 */
[----:B------:R-:W-:-:S04]  /*6a40*/  ULOP3.LUT UR6, UR6, 0x10000, URZ, 0xfc, !UPT ;  /* 0x0001000006067892 */ /* 0x000fc8000f8efc3f */
[----:B------:R-:W-:-:S07]  /*6a50*/  UIMAD UR10, UR19, 0x300, UR6 ;  /* 0x00000300130a78a4 */ /* 0x000fce000f8e0206 */
[----:B------:R-:W-:Y:S02]  /*6a60*/  UMOV UR6, UR10 ;  /* 0x0000000a00067c82 */ /* 0x000fe40008000000 */
[----:B------:R-:W-:Y:S01]  /*6a70*/  QGMMA.64x96x32.F32.E4M3.E4M3 R88, R148, gdesc[UR4], R88, gsb0 ;  /* 0x0160000494587df3 */ /* 0x000fe20008000858 */
[----:B------:R-:W-:Y:S01]  /*6a80*/  UIADD3 UR6, UR10, 0x2, URZ ;  /* 0x000000020a067890 */ /* 0x000fe2000fffe03f */
[----:B------:R-:W-:Y:S01]  /*6a90*/  UMOV UR7, 0x40000040 ;  /* 0x4000004000077882 */ /* 0x000fe20000000000 */
[----:B-1----:R-:W-:Y:S02]  /*6aa0*/  FMNMX.FTZ R9, R8, R9, !PT ;  /* 0x0000000908097209 */ /* 0x002fe40007810000 */
[----:B--2---:R-:W-:-:S03]  /*6ab0*/  FMNMX.FTZ R11, R6, R11, !PT ;  /* 0x0000000b060b7209 */ /* 0x004fc60007810000 */
[----:B------:R-:W1:Y:S04]  /*6ac0*/  SHFL.BFLY PT, R2, R9, 0x1, 0x1f ;  /* 0x0c201f0009027f89 */ /* 0x000e6800000e0000 */
[----:B0-----:R-:W0:Y:S01]  /*6ad0*/  SHFL.BFLY PT, R0, R11, 0x1, 0x1f ;  /* 0x0c201f000b007f89 */ /* 0x001e2200000e0000 */
[----:B-1----:R-:W-:Y:S02]  /*6ae0*/  FMNMX.FTZ R2, R9, R2, !PT ;  /* 0x0000000209027209 */ /* 0x002fe40007810000 */
[----:B0-----:R-:W-:-:S03]  /*6af0*/  FMNMX.FTZ R0, R11, R0, !PT ;  /* 0x000000000b007209 */ /* 0x001fc60007810000 */
[----:B------:R-:W-:-:S04]  /*6b00*/  FADD.FTZ R7, -R2, R7 ;  /* 0x0000000702077221 */ /* 0x000fc80000010100 */
[----:B------:R-:W-:Y:S01]  /*6b10*/  FMUL.FTZ R12, R7, UR42 ;  /* 0x0000002a070c7c20 */ /* 0x000fe20008410000 */
[----:B------:R-:W-:-:S03]  /*6b20*/  FADD.FTZ R7, -R0, R5 ;  /* 0x0000000500077221 */ /* 0x000fc60000010100 */
[----:B------:R0:W-:Y:S01]  /*6b30*/  MUFU.EX2 R5, R12 ;  /* 0x0000000c00057308 */ /* 0x0001e20000000800 */
[----:B------:R-:W-:Y:S01]  /*6b40*/  FMUL.FTZ R6, R7, UR42 ;  /* 0x0000002a07067c20 */ /* 0x000fe20008410000 */
[----:B------:R-:W-:-:S04]  /*6b50*/  FFMA.FTZ R7, R2, R13, -8 ;  /* 0xc100000002077423 */ /* 0x000fc8000001000d */
[--C-:B------:R-:W-:Y:S01]  /*6b60*/  FFMA.FTZ R9, R25, UR42, -R7.reuse ;  /* 0x0000002a19097c23 */ /* 0x100fe20008010807 */
        /* <DEDUP_REMOVED lines=15> */
[----:B0-----:R-:W-:-:S01]  /*6c60*/  FFMA.FTZ R12, R32, UR42, -R7 ;  /* 0x0000002a200c7c23 */ /* 0x001fc20008010807 */
[----:B------:R-:W0:Y:S01]  /*6c70*/  MUFU.EX2 R8, R8 ;  /* 0x0000000800087308 */ /* 0x000e220000000800 */
        /* <DEDUP_REMOVED lines=17> */
[--C-:B------:R-:W-:Y:S01]  /*6d90*/  FFMA.FTZ R47, R50, UR42, -R65.reuse ;  /* 0x0000002a322f7c23 */ /* 0x100fe20008010841 */
[----:B------:R-:W-:-:S01]  /*6da0*/  FFMA.FTZ R50, R51, UR42, -R65 ;  /* 0x0000002a33327c23 */ /* 0x000fc20008010841 */
[----:B------:R-:W-:Y:S01]  /*6db0*/  FFMA.FTZ R20, R40, UR42, -R7 ;  /* 0x0000002a28147c23 */ /* 0x000fe20008010807 */
[----:B------:R-:W-:-:S01]  /*6dc0*/  FFMA.FTZ R51, R54, UR42, -R65 ;  /* 0x0000002a36337c23 */ /* 0x000fc20008010841 */
[--C-:B------:R-:W-:Y:S01]  /*6dd0*/  FFMA.FTZ R54, R55, UR42, -R65.reuse ;  /* 0x0000002a37367c23 */ /* 0x100fe20008010841 */
[----:B------:R-:W-:-:S01]  /*6de0*/  FFMA.FTZ R55, R58, UR42, -R65 ;  /* 0x0000002a3a377c23 */ /* 0x000fc20008010841 */
[----:B------:R-:W0:Y:S01]  /*6df0*/  MUFU.EX2 R26, R26 ;  /* 0x0000001a001a7308 */ /* 0x000e220000000800 */
[----:B-1----:R-:W-:-:S01]  /*6e00*/  FFMA.FTZ R3, R6, R3, R69 ;  /* 0x0000000306037223 */ /* 0x002fc20000010045 */
[----:B------:R-:W-:Y:S01]  /*6e10*/  FFMA.FTZ R58, R59, UR42, -R65 ;  /* 0x0000002a3b3a7c23 */ /* 0x000fe20008010841 */
[----:B------:R-:W-:-:S01]  /*6e20*/  FFMA.FTZ R21, R41, UR42, -R7 ;  /* 0x0000002a29157c23 */ /* 0x000fc20008010807 */
[--C-:B------:R-:W-:Y:S01]  /*6e30*/  FFMA.FTZ R59, R62, UR42, -R65.reuse ;  /* 0x0000002a3e3b7c23 */ /* 0x100fe20008010841 */
[----:B------:R-:W-:-:S01]  /*6e40*/  FFMA.FTZ R62, R63, UR42, -R65 ;  /* 0x0000002a3f3e7c23 */ /* 0x000fc20008010841 */
[----:B------:R-:W-:Y:S01]  /*6e50*/  FFMA.FTZ R63, R66, UR42, -R65 ;  /* 0x0000002a423f7c23 */ /* 0x000fe20008010841 */
        /* <DEDUP_REMOVED lines=10> */
[----:B------:R-:W-:-:S02]  /*6f00*/  WARPGROUP.DEPBAR.LE gsb0, 0x0 ;  /* 0x00008000000079c5 */ /* 0x000fc40000010000 */
[----:B------:R-:W-:Y:S01]  /*6f10*/  WARPGROUP.ARRIVE ;  /* 0x00000000000079c5 */ /* 0x000fe20000000000 */
[----:B0-----:R-:W-:-:S01]  /*6f20*/  FADD.FTZ R4, R26, R3 ;  /* 0x000000031a047221 */ /* 0x001fc20000010000 */
[--C-:B------:R-:W-:Y:S01]  /*6f30*/  FFMA.FTZ R44, R64, UR42, -R7.reuse ;  /* 0x0000002a402c7c23 */ /* 0x100fe20008010807 */
[----:B------:R-:W-:-:S01]  /*6f40*/  FFMA.FTZ R56, R76, UR42, -R7 ;  /* 0x0000002a4c387c23 */ /* 0x000fc20008010807 */
[--C-:B------:R-:W-:Y:S01]  /*6f50*/  FFMA.FTZ R57, R77, UR42, -R7.reuse ;  /* 0x0000002a4d397c23 */ /* 0x100fe20008010807 */
[----:B------:R-:W0:Y:S01]  /*6f60*/  MUFU.EX2 R30, R30 ;  /* 0x0000001e001e7308 */ /* 0x000e220000000800 */
[----:B------:R-:W-:Y:S01]  /*6f70*/  QGMMA.64x96x32.F32.E4M3.E4M3 R88, R144, gdesc[UR4], R88, gsb0 ;  /* 0x0160000490587df3 */ /* 0x000fe20008000858 */
[----:B------:R-:W-:Y:S01]  /*6f80*/  UIADD3 UR6, UR10, 0x4, URZ ;  /* 0x000000040a067890 */ /* 0x000fe2000fffe03f */
[----:B-1----:R-:W-:Y:S01]  /*6f90*/  FADD.FTZ R3, R27, R4 ;  /* 0x000000041b037221 */ /* 0x002fe20000010000 */
[----:B------:R-:W-:Y:S01]  /*6fa0*/  UMOV UR7, 0x40000040 ;  /* 0x4000004000077882 */ /* 0x000fe20000000000 */
[--C-:B------:R-:W-:Y:S01]  /*6fb0*/  FFMA.FTZ R60, R80, UR42, -R7.reuse ;  /* 0x0000002a503c7c23 */ /* 0x100fe20008010807 */
[----:B------:R-:W-:-:S01]  /*6fc0*/  FFMA.FTZ R61, R81, UR42, -R7 ;  /* 0x0000002a513d7c23 */ /* 0x000fc20008010807 */
[----:B------:R-:W-:Y:S01]  /*6fd0*/  FFMA.FTZ R64, R84, UR42, -R7 ;  /* 0x0000002a54407c23 */ /* 0x000fe20008010807 */
        /* <DEDUP_REMOVED lines=15> */
[--C-:B------:R-:W-:Y:S01]  /*70d0*/  FFMA.FTZ R66, R67, UR42, -R65.reuse ;  /* 0x0000002a43427c23 */ /* 0x100fe20008010841 */
[----:B------:R-:W-:-:S05]  /*70e0*/  FFMA.FTZ R67, R70, UR42, -R65 ;  /* 0x0000002a46437c23 */ /* 0x000fca0008010841 */
        /* <DEDUP_REMOVED lines=16> */
[----:B------:R-:W-:Y:S01]  /*71f0*/  QGMMA.64x96x32.F32.E4M3.E4M3 R88, R140, gdesc[UR4], R88, gsb0 ;  /* 0x016000048c587df3 */ /* 0x000fe20008000858 */
[----:B------:R-:W-:Y:S01]  /*7200*/  UIADD3 UR6, UR10, 0x6, URZ ;  /* 0x000000060a067890 */ /* 0x000fe2000fffe03f */
[----:B-1----:R-:W-:Y:S01]  /*7210*/  FADD.FTZ R73, R21, R68 ;  /* 0x0000004415497221 */ /* 0x002fe20000010000 */
[----:B------:R-:W-:-:S03]  /*7220*/  UMOV UR7, 0x40000040 ;  /* 0x4000004000077882 */ /* 0x000fc60000000000 */
[----:B------:R-:W0:Y:S01]  /*7230*/  MUFU.EX2 R24, R24 ;  /* 0x0000001800187308 */ /* 0x000e220000000800 */
[----:B------:R-:W-:-:S07]  /*7240*/  FFMA.FTZ R68, R71, UR42, -R65 ;  /* 0x0000002a47447c23 */ /* 0x000fce0008010841 */
        /* <DEDUP_REMOVED lines=33> */
[----:B------:R-:W-:Y:S01]  /*7460*/  QGMMA.64x96x32.F32.E4M3.E4M3 R88, R136, gdesc[UR4], R88, gsb0 ;  /* 0x0160000488587df3 */ /* 0x000fe20008000858 */
        /* <DEDUP_REMOVED lines=24> */
[----:B--2---:R-:W-:-:S01]  /*75f0*/  FADD.FTZ R3, R67, R4 ;  /* 0x0000000443037221 */ /* 0x004fc20000010000 */
[----:B------:R-:W-:-:S06]  /*7600*/  IMAD.U32 R4, RZ, RZ, UR36 ;  /* 0x00000024ff047e24 */ /* 0x000fcc000f8e00ff */
[----:B------:R-:W2:Y:S01]  /*7610*/  MUFU.EX2 R68, R68 ;  /* 0x0000004400447308 */ /* 0x000ea20000000800 */
[----:B0-----:R-:W-:-:S07]  /*7620*/  FADD.FTZ R76, R48, R77 ;  /* 0x0000004d304c7221 */ /* 0x001fce0000010000 */
[----:B------:R-:W0:Y:S01]  /*7630*/  MUFU.EX2 R52, R52 ;  /* 0x0000003400347308 */ /* 0x000e220000000800 */
[----:B-1----:R-:W-:-:S01]  /*7640*/  FADD.FTZ R77, R49, R76 ;  /* 0x0000004c314d7221 */ /* 0x002fc20000010000 */
[--C-:B------:R-:W-:Y:S01]  /*7650*/  FFMA.FTZ R76, R86, UR42, -R65.reuse ;  /* 0x0000002a564c7c23 */ /* 0x100fe20008010841 */
[----:B------:R-:W-:-:S05]  /*7660*/  FFMA.FTZ R65, R87, UR42, -R65 ;  /* 0x0000002a57417c23 */ /* 0x000fca0008010841 */
[----:B------:R-:W1:Y:S01]  /*7670*/  MUFU.EX2 R70, R70 ;  /* 0x0000004600467308 */ /* 0x000e620000000800 */
[----:B--2---:R-:W-:-:S01]  /*7680*/  FADD.FTZ R79, R68, R3 ;  /* 0x00000003444f7221 */ /* 0x004fc20000010000 */
[----:B------:R-:W-:Y:S01]  /*7690*/  @!P1 LEA R3, R4, UR44, 0x3 ;  /* 0x0000002c04039c11 */ /* 0x000fe2000f8e18ff */
[----:B------:R-:W-:-:S04]  /*76a0*/  WARPGROUP.DEPBAR.LE gsb0, 0x0 ;  /* 0x00008000000079c5 */ /* 0x000fc80000010000 */
[----:B------:R-:W-:Y:S01]  /*76b0*/  @!P1 VIADD R3, R3, 0x19c40 ;  /* 0x00019c4003039836 */ /* 0x000fe20000000000 */
[----:B------:R-:W2:Y:S01]  /*76c0*/  MUFU.EX2 R53, R53 ;  /* 0x0000003500357308 */ /* 0x000ea20000000800 */
[----:B0-----:R-:W-:-:S03]  /*76d0*/  FADD.FTZ R4, R52, R77 ;  /* 0x0000004d34047221 */ /* 0x001fc60000010000 */
[----:B------:R-:W-:-:S04]  /*76e0*/  @!P1 PRMT R3, RZ, 0x654, R3 ;  /* 0x00000654ff039816 */ /* 0x000fc80000000003 */
[----:B------:R-:W0:Y:S01]  /*76f0*/  MUFU.EX2 R71, R71 ;  /* 0x0000004700477308 */ /* 0x000e220000000800 */
[----:B-1----:R-:W-:-:S01]  /*7700*/  FADD.FTZ R78, R70, R79 ;  /* 0x0000004f464e7221 */ /* 0x002fc20000010000 */
[----:B------:R1:W-:Y:S06]  /*7710*/  @!P1 SYNCS.ARRIVE.TRANS64.RED.A1T0 RZ, [R3+URZ], RZ ;  /* 0x000000ff03ff99a7 */ /* 0x0003ec000810043f */
[----:B------:R-:W3:Y:S01]  /*7720*/  MUFU.EX2 R56, R56 ;  /* 0x0000003800387308 */ /* 0x000ee20000000800 */
[----:B--2---:R-:W-:-:S07]  /*7730*/  FADD.FTZ R77, R53, R4 ;  /* 0x00000004354d7221 */ /* 0x004fce0000010000 */
[----:B------:R-:W2:Y:S01]  /*7740*/  MUFU.EX2 R72, R72 ;  /* 0x0000004800487308 */ /* 0x000ea20000000800 */
[----:B0-----:R-:W-:-:S07]  /*7750*/  FADD.FTZ R79, R71, R78 ;  /* 0x0000004e474f7221 */ /* 0x001fce0000010000 */
[----:B------:R-:W1:Y:S01]  /*7760*/  MUFU.EX2 R57, R57 ;  /* 0x0000003900397308 */ /* 0x000e620000000800 */
[----:B---3--:R-:W-:-:S07]  /*7770*/  FADD.FTZ R4, R56, R77 ;  /* 0x0000004d38047221 */ /* 0x008fce0000010000 */
        /* <DEDUP_REMOVED lines=18> */
[----:B--2---:R-:W-:-:S03]  /*78a0*/  FADD.FTZ R4, R7, R4 ;  /* 0x0000000407047221 */ /* 0x004fc60000010000 */
[----:B-1----:R-:W-:Y:S01]  /*78b0*/  FADD.FTZ R3, R65, R77 ;  /* 0x0000004d41037221 */ /* 0x002fe20000010000 */
[----:B------:R-:W-:Y:S06]  /*78c0*/  @!P0 BRA `(.L_x_9679) ;  /* 0x0000000000048947 */ /* 0x000fec0003800000 */
[----:B------:R-:W-:Y:S01]  /*78d0*/  BPT.TRAP 0x1 ;  /* 0x000000040000795c */ /* 0x000fe20000300000 */
.L_x_9679:
        /* <DEDUP_REMOVED lines=91> */
.L_x_9670:
[----:B------:R-:W-:Y:S06]  /*7e90*/  BAR.ARV 0x8, 0x1a0 ;  /* 0x0206800000007b1d */ /* 0x000fec0000002000 */
[----:B------:R-:W-:Y:S05]  /*7ea0*/  @!P0 BRA `(.L_x_9681) ;  /* 0x0000000000048947 */ /* 0x000fea0003800000 */
[----:B------:R-:W-:Y:S01]  /*7eb0*/  BPT.TRAP 0x1 ;  /* 0x000000040000795c */ /* 0x000fe20000300000 */
.L_x_9681:
[----:B------:R-:W-:Y:S01]  /*7ec0*/  ULEA UR14, UR36, UR44, 0x3 ;  /* 0x0000002c240e7291 */ /* 0x000fe2000f8e183f */
[----:B------:R-:W-:-:S05]  /*7ed0*/  IMAD.U32 R5, RZ, RZ, UR45 ;  /* 0x0000002dff057e24 */ /* 0x000fca000f8e00ff */
[----:B------:R-:W-:-:S04]  /*7ee0*/  SHF.L.U32 R5, R5, 0x1f, RZ ;  /* 0x0000001f05057819 */ /* 0x000fc800000006ff */
[----:B------:R0:W1:Y:S01]  /*7ef0*/  SYNCS.PHASECHK.TRANS64.TRYWAIT P1, [UR14+0x19c50], R5 ;  /* 0x019c5005ff0075a7 */ /* 0x000062000802014e */
[----:B------:R-:W-:Y:S05]  /*7f00*/  @!P0 BRA `(.L_x_9682) ;  /* 0x0000000000048947 */ /* 0x000fea0003800000 */
[----:B------:R-:W-:Y:S01]  /*7f10*/  BPT.TRAP 0x1 ;  /* 0x000000040000795c */ /* 0x000fe20000300000 */
.L_x_9682:
[----:B-1----:R-:W-:Y:S05]  /*7f20*/  @P1 BRA `(.L_x_9683) ;  /* 0x0000000000081947 */ /* 0x002fea0003800000 */
[----:B------:R-:W1:Y:S02]  /*7f30*/  SYNCS.PHASECHK.TRANS64.TRYWAIT P1, [UR14+0x19c50], R5 ;  /* 0x019c5005ff0075a7 */ /* 0x000e64000802014e */
[----:B-1----:R-:W-:Y:S05]  /*7f40*/  @!P1 BRA `(.L_x_9684) ;  /* 0x0000007400a89947 */ /* 0x002fea0003800000 */
.L_x_9683:
[----:B------:R-:W-:Y:S01]  /*7f50*/  ULDC.64 UR4, c[0x0][0x9a0] ;  /* 0x0002680000047ab9 */ /* 0x000fe20000000a00 */
[----:B------:R-:W-:Y:S01]  /*7f60*/  UIADD3 UR44, UR44, 0x3000, URZ ;  /* 0x000030002c2c7890 */ /* 0x000fe2000fffe03f */
[----:B------:R-:W-:Y:S01]  /*7f70*/  WARPGROUP.ARRIVE ;  /* 0x00000000000079c5 */ /* 0x000fe20000000000 */
[----:B------:R-:W-:Y:S01]  /*7f80*/  UISETP.NE.U32.AND UP0, UPT, UR4, URZ, UPT ;  /* 0x0000003f0400728c */ /* 0x000fe2000bf05070 */
[----:B01----:R-:W-:Y:S01]  /*7f90*/  IMAD.MOV.U32 R5, RZ, RZ, 0x3f800000 ;  /* 0x3f800000ff057424 */ /* 0x003fe200078e00ff */
[----:B------:R-:W-:Y:S02]  /*7fa0*/  USHF.R.U32.HI UR44, URZ, 0x4, UR44 ;  /* 0x000000043f2c7899 */ /* 0x000fe4000801162c */
[----:B------:R-:W-:Y:S02]  /*7fb0*/  UISETP.NE.AND.EX UP0, UPT, UR5, URZ, UPT, UP0 ;  /* 0x0000003f0500728c */ /* 0x000fe4000bf05300 */
[----:B------:R-:W-:-:S04]  /*7fc0*/  ULOP3.LUT UR44, UR44, 0x3fff, URZ, 0xc0, !UPT ;  /* 0x00003fff2c2c7892 */ /* 0x000fc8000f8ec03f */
[----:B------:R-:W-:Y:S01]  /*7fd0*/  ULOP3.LUT UR44, UR44, 0x10000, URZ, 0xfc, !UPT ;  /* 0x000100002c2c7892 */ /* 0x000fe2000f8efc3f */
[----:B------:R-:W-:-:S04]  /*7fe0*/  PLOP3.LUT P1, PT, PT, PT, UP0, 0x80, 0x0 ;  /* 0x000000000000781c */ /* 0x000fc80003f2f008 */
[----:B------:R-:W-:Y:S01]  /*7ff0*/  @UP0 ULDC.64 UR10, c[0x0][0x9c8] ;  /* 0x00027200000a0ab9 */ /* 0x000fe20000000a00 */
[----:B------:R-:W-:Y:S02]  /*8000*/  @UP0 USHF.R.S32.HI UR7, URZ, 0x1f, UR41 ;  /* 0x0000001f3f070899 */ /* 0x000fe40008011429 */
[----:B------:R-:W-:Y:S02]  /*8010*/  @UP0 UIMAD UR6, UR38, UR10, URZ ;  /* 0x0000000a260602a4 */ /* 0x000fe4000f8e023f */
[----:B------:R-:W-:Y:S01]  /*8020*/  @UP0 UIMAD.WIDE.U32 UR8, UR37, UR10, URZ ;  /* 0x0000000a250802a5 */ /* 0x000fe2000f8e003f */
[----:B------:R-:W-:Y:S01]  /*8030*/  @UP0 ULDC.64 UR12, c[0x0][0x9d0] ;  /* 0x00027400000c0ab9 */ /* 0x000fe20000000a00 */
[----:B------:R-:W-:Y:S02]  /*8040*/  @UP0 UIMAD UR10, UR37, UR11, UR6 ;  /* 0x0000000b250a02a4 */ /* 0x000fe4000f8e0206 */
[----:B------:R-:W-:Y:S02]  /*8050*/  UIMAD UR6, UR36, 0x300, UR44 ;  /* 0x00000300240678a4 */ /* 0x000fe4000f8e022c */
[----:B------:R-:W-:-:S02]  /*8060*/  @UP0 UIMAD UR7, UR7, UR12, URZ ;  /* 0x0000000c070702a4 */ /* 0x000fc4000f8e023f */
[----:B------:R-:W-:Y:S02]  /*8070*/  @UP0 UIADD3 UR9, UR9, UR10, URZ ;  /* 0x0000000a09090290 */ /* 0x000fe4000fffe03f */
[----:B------:R-:W-:Y:S02]  /*8080*/  @UP0 UIMAD UR10, UR41, UR13, UR7 ;  /* 0x0000000d290a02a4 */ /* 0x000fe4000f8e0207 */
[----:B------:R-:W-:Y:S01]  /*8090*/  @UP0 UIMAD.WIDE.U32 UR8, UR41, UR12, UR8 ;  /* 0x0000000c290802a5 */ /* 0x000fe2000f8e0008 */
[----:B------:R-:W-:Y:S02]  /*80a0*/  UMOV UR7, 0x40000040 ;  /* 0x4000004000077882 */ /* 0x000fe40000000000 */
[----:B------:R-:W-:Y:S01]  /*80b0*/  QGMMA.64x96x32.F32.E4M3.E4M3 R88, R148, gdesc[UR4], R88, gsb0 ;  /* 0x0160000494587df3 */ /* 0x000fe20008000858 */
        /* <DEDUP_REMOVED lines=15> */
[----:B------:R-:W1:Y:S01]  /*81b0*/  SHFL.BFLY PT, R9, R4, 0x2, 0x1f ;  /* 0x0c401f0004097f89 */ /* 0x000e6200000e0000 */
[----:B------:R-:W-:-:S03]  /*81c0*/  UIADD3 UR6, UR6, 0x6, URZ ;  /* 0x0000000606067890 */ /* 0x000fc6000fffe03f */
[----:B------:R-:W3:Y:S01]  /*81d0*/  SHFL.BFLY PT, R8, R3, 0x2, 0x1f ;  /* 0x0c401f0003087f89 */ /* 0x000ee200000e0000 */
[----:B------:R-:W-:Y:S01]  /*81e0*/  UMOV UR7, 0x40000040 ;  /* 0x4000004000077882 */ /* 0x000fe20000000000 */
[----:B------:R-:W-:Y:S02]  /*81f0*/  WARPGROUP.DEPBAR.LE gsb0, 0x0 ;  /* 0x00008000000079c5 */ /* 0x000fe40000010000 */
[----:B------:R-:W-:-:S06]  /*8200*/  WARPGROUP.ARRIVE ;  /* 0x00000000000079c5 */ /* 0x000fcc0000000000 */
[----:B------:R-:W-:Y:S01]  /*8210*/  QGMMA.64x96x32.F32.E4M3.E4M3 R88, R140, gdesc[UR8], R88, gsb0 ;  /* 0x016000088c587df3 */ /* 0x000fe20008000858 */
        /* <DEDUP_REMOVED lines=36> */
.L_x_9685:
        /* <DEDUP_REMOVED lines=58> */
.L_x_9652:
        /* <DEDUP_REMOVED lines=24> */
[----:B------:R-:W-:Y:S01]  /*8980*/  F2FP.BF16.F32.PACK_AB R12, R9, R12 ;  /* 0x0000000c090c723e */ /* 0x000fe200000010ff */
[----:B------:R-:W-:Y:S01]  /*8990*/  UISETP.NE.U32.AND UP0, UPT, UR6, URZ, UPT ;  /* 0x0000003f0600728c */ /* 0x000fe2000bf05070 */
[----:B------:R-:W-:Y:S01]  /*89a0*/  F2FP.BF16.F32.PACK_AB R135, R135, R8 ;  /* 0x000000088787723e */ /* 0x000fe200000010ff */
[----:B------:R-:W-:Y:S01]  /*89b0*/  UISETP.NE.AND.EX UP1, UPT, UR5, URZ, UPT, UP1 ;  /* 0x0000003f0500728c */ /* 0x000fe2000bf25310 */
[----:B------:R-:W-:Y:S01]  /*89c0*/  F2FP.BF16.F32.PACK_AB R39, R39, R46 ;  /* 0x0000002e2727723e */ /* 0x000fe200000010ff */
[----:B------:R-:W-:Y:S01]  /*89d0*/  USHF.L.U32 UR8, UR37, 0x2, URZ ;  /* 0x0000000225087899 */ /* 0x000fe2000800063f */
[----:B------:R-:W-:Y:S01]  /*89e0*/  F2FP.BF16.F32.PACK_AB R10, R5, R10 ;  /* 0x0000000a050a723e */ /* 0x000fe200000010ff */
[----:B------:R-:W-:Y:S01]  /*89f0*/  UISETP.NE.AND.EX UP0, UPT, UR7, URZ, UPT, UP0 ;  /* 0x0000003f0700728c */ /* 0x000fe2000bf05300 */
[----:B-1----:R-:W-:Y:S01]  /*8a00*/  LOP3.LUT P0, R6, R63, 0x3, RZ, 0xc0, !PT ;  /* 0x000000033f067812 */ /* 0x002fe2000780c0ff */
[----:B------:R-:W-:Y:S01]  /*8a10*/  USHF.L.U64.HI UR9, UR37, 0x2, UR38 ;  /* 0x0000000225097899 */ /* 0x000fe20008010226 */
[----:B------:R-:W-:Y:S01]  /*8a20*/  F2FP.BF16.F32.PACK_AB R11, R11, R14 ;  /* 0x0000000e0b0b723e */ /* 0x000fe200000010ff */
[----:B------:R-:W-:Y:S01]  /*8a30*/  UIADD3 UR6, UP2, UR8, UR6, URZ ;  /* 0x0000000608067290 */ /* 0x000fe2000ff5e03f */
[----:B------:R-:W-:-:S02]  /*8a40*/  ISETP.EQ.OR P0, PT, R6, 0x3, !P0 ;  /* 0x000000030600780c */ /* 0x000fc40004702670 */
[----:B------:R-:W-:Y:S01]  /*8a50*/  F2FP.BF16.F32.PACK_AB R53, R53, R56 ;  /* 0x000000383535723e */ /* 0x000fe200000010ff */
[----:B------:R-:W-:Y:S01]  /*8a60*/  @UP1 UIADD3 UR4, UP3, UR8, UR4, URZ ;  /* 0x0000000408041290 */ /* 0x000fe2000ff7e03f */
[----:B------:R-:W-:Y:S01]  /*8a70*/  SEL R47, R51, R50, P0 ;  /* 0x00000032332f7207 */ /* 0x000fe20000000000 */
[----:B------:R-:W-:Y:S01]  /*8a80*/  UIADD3.X UR7, UR9, UR7, URZ, UP2, !UPT ;  /* 0x0000000709077290 */ /* 0x000fe200097fe43f */
[----:B------:R-:W-:Y:S01]  /*8a90*/  SEL R50, R50, R51, P0 ;  /* 0x0000003332327207 */ /* 0x000fe20000000000 */
[----:B------:R-:W-:Y:S01]  /*8aa0*/  @UP1 UIADD3.X UR5, UR9, UR5, URZ, UP3, !UPT ;  /* 0x0000000509051290 */ /* 0x000fe20009ffe43f */
[----:B------:R-:W-:Y:S02]  /*8ab0*/  SEL R51, R12, R135, P0 ;  /* 0x000000870c337207 */ /* 0x000fe40000000000 */
[----:B------:R-:W-:Y:S02]  /*8ac0*/  SEL R46, R135, R12, P0 ;  /* 0x0000000c872e7207 */ /* 0x000fe40000000000 */
[----:B------:R-:W-:-:S02]  /*8ad0*/  F2FP.BF16.F32.PACK_AB R25, R25, R28 ;  /* 0x0000001c1919723e */ /* 0x000fc400000010ff */
[----:B------:R-:W-:Y:S02]  /*8ae0*/  MOV R6, R0 ;  /* 0x0000000000067202 */ /* 0x000fe40000000f00 */
[----:B0-----:R-:W-:Y:S02]  /*8af0*/  MOV R7, R49 ;  /* 0x0000003100077202 */ /* 0x001fe40000000f00 */
[----:B------:R-:W-:Y:S02]  /*8b00*/  F2FP.BF16.F32.PACK_AB R32, R29, R32 ;  /* 0x000000201d20723e */ /* 0x000fe400000010ff */
[----:B------:R-:W-:Y:S01]  /*8b10*/  SEL R41, R11, R10, P0 ;  /* 0x0000000a0b297207 */ /* 0x000fe20000000000 */
[----:B------:R-:W-:Y:S01]  /*8b20*/  IMAD.WIDE R8, R153, 0x2, R6 ;  /* 0x0000000299087825 */ /* 0x000fe200078e0206 */
[----:B------:R-:W-:Y:S02]  /*8b30*/  SEL R28, R10, R11, P0 ;  /* 0x0000000b0a1c7207 */ /* 0x000fe40000000000 */
[----:B------:R-:W-:-:S02]  /*8b40*/  SEL R29, R53, R52, P0 ;  /* 0x00000034351d7207 */ /* 0x000fc40000000000 */
[C---:B------:R-:W-:Y:S02]  /*8b50*/  LOP3.LUT R5, R8.reuse, 0x180, RZ, 0xc0, !PT ;  /* 0x0000018008057812 */ /* 0x040fe400078ec0ff */
[----:B------:R-:W-:Y:S02]  /*8b60*/  IADD3 R12, P5, R8, 0x20, RZ ;  /* 0x00000020080c7810 */ /* 0x000fe40007fbe0ff */
[----:B------:R-:W-:Y:S02]  /*8b70*/  SHF.R.U64 R5, R5, 0x3, RZ ;  /* 0x0000000305057819 */ /* 0x000fe400000012ff */
[----:B------:R-:W-:Y:S02]  /*8b80*/  LOP3.LUT R10, R12, 0x180, RZ, 0xc0, !PT ;  /* 0x000001800c0a7812 */ /* 0x000fe400078ec0ff */
[----:B------:R-:W-:Y:S02]  /*8b90*/  F2FP.BF16.F32.PACK_AB R60, R57, R60 ;  /* 0x0000003c393c723e */ /* 0x000fe400000010ff */
[----:B------:R-:W-:-:S02]  /*8ba0*/  F2FP.BF16.F32.PACK_AB R58, R55, R58 ;  /* 0x0000003a373a723e */ /* 0x000fc400000010ff */
[----:B------:R-:W-:Y:S02]  /*8bb0*/  F2FP.BF16.F32.PACK_AB R33, R33, R36 ;  /* 0x000000242121723e */ /* 0x000fe400000010ff */
[----:B------:R-:W-:Y:S02]  /*8bc0*/  SEL R52, R52, R53, P0 ;  /* 0x0000003534347207 */ /* 0x000fe40000000000 */
[C---:B------:R-:W-:Y:S02]  /*8bd0*/  IADD3 R14, P4, R8.reuse, 0x3000, RZ ;  /* 0x00003000080e7810 */ /* 0x040fe40007f9e0ff */
[C---:B------:R-:W-:Y:S02]  /*8be0*/  IADD3 R53, P3, R8.reuse, 0x3020, RZ ;  /* 0x0000302008357810 */ /* 0x040fe40007f7e0ff */
[C---:B------:R-:W-:Y:S02]  /*8bf0*/  IADD3 R55, P2, R8.reuse, 0x6000, RZ ;  /* 0x0000600008377810 */ /* 0x040fe40007f5e0ff */
[----:B------:R-:W-:-:S02]  /*8c00*/  IADD3 R57, P1, R8, 0x6020, RZ ;  /* 0x0000602008397810 */ /* 0x000fc40007f3e0ff */
[----:B------:R-:W-:Y:S01]  /*8c10*/  F2FP.BF16.F32.PACK_AB R24, R15, R24 ;  /* 0x000000180f18723e */ /* 0x000fe200000010ff */
[--C-:B------:R-:W-:Y:S01]  /*8c20*/  IMAD.X R15, RZ, RZ, R9.reuse, P3 ;  /* 0x000000ffff0f7224 */ /* 0x100fe200018e0609 */
[----:B------:R-:W-:Y:S01]  /*8c30*/  LOP3.LUT R8, R5, R8, RZ, 0x3c, !PT ;  /* 0x0000000805087212 */ /* 0x000fe200078e3cff */
[----:B------:R-:W-:Y:S01]  /*8c40*/  IMAD.X R11, RZ, RZ, R9, P1 ;  /* 0x000000ffff0b7224 */ /* 0x000fe200008e0609 */
[----:B------:R-:W-:Y:S02]  /*8c50*/  F2FP.BF16.F32.PACK_AB R44, R37, R44 ;  /* 0x0000002c252c723e */ /* 0x000fe400000010ff */
[----:B------:R-:W-:Y:S02]  /*8c60*/  SHF.R.U64 R5, R10, 0x3, RZ ;  /* 0x000000030a057819 */ /* 0x000fe400000012ff */
[----:B------:R-:W-:Y:S02]  /*8c70*/  SEL R37, R33, R32, P0 ;  /* 0x0000002021257207 */ /* 0x000fe40000000000 */
[----:B------:R-:W-:-:S02]  /*8c80*/  F2FP.BF16.F32.PACK_AB R21, R21, R26 ;  /* 0x0000001a1515723e */ /* 0x000fc400000010ff */
[----:B------:R-:W-:Y:S02]  /*8c90*/  SEL R32, R32, R33, P0 ;  /* 0x0000002120207207 */ /* 0x000fe40000000000 */
[----:B------:R-:W-:Y:S02]  /*8ca0*/  SEL R33, R25, R24, P0 ;  /* 0x0000001819217207 */ /* 0x000fe40000000000 */
[----:B------:R-:W-:Y:S01]  /*8cb0*/  SEL R26, R24, R25, P0 ;  /* 0x00000019181a7207 */ /* 0x000fe20000000000 */
[----:B------:R-:W-:Y:S01]  /*8cc0*/  IMAD.X R25, RZ, RZ, R9, P5 ;  /* 0x000000ffff197224 */ /* 0x000fe200028e0609 */
[----:B------:R-:W-:Y:S02]  /*8cd0*/  F2FP.BF16.F32.PACK_AB R38, R35, R38 ;  /* 0x000000262326723e */ /* 0x000fe400000010ff */
[----:B------:R-:W-:Y:S02]  /*8ce0*/  LOP3.LUT R24, R5, R12, RZ, 0x3c, !PT ;  /* 0x0000000c05187212 */ /* 0x000fe400078e3cff */
[----:B------:R-:W-:-:S02]  /*8cf0*/  LOP3.LUT R5, R14, 0x180, RZ, 0xc0, !PT ;  /* 0x000001800e057812 */ /* 0x000fc400078ec0ff */
[----:B------:R-:W-:Y:S02]  /*8d00*/  F2FP.BF16.F32.PACK_AB R45, R45, R48 ;  /* 0x000000302d2d723e */ /* 0x000fe400000010ff */
[----:B------:R-:W-:Y:S02]  /*8d10*/  F2FP.BF16.F32.PACK_AB R31, R31, R34 ;  /* 0x000000221f1f723e */ /* 0x000fe400000010ff */
[----:B------:R-:W-:Y:S02]  /*8d20*/  F2FP.BF16.F32.PACK_AB R30, R27, R30 ;  /* 0x0000001e1b1e723e */ /* 0x000fe400000010ff */
[----:B------:R-:W-:Y:S02]  /*8d30*/  F2FP.BF16.F32.PACK_AB R61, R61, R64 ;  /* 0x000000403d3d723e */ /* 0x000fe400000010ff */
[----:B------:R-:W-:Y:S02]  /*8d40*/  F2FP.BF16.F32.PACK_AB R59, R59, R62 ;  /* 0x0000003e3b3b723e */ /* 0x000fe400000010ff */
[----:B------:R-:W-:Y:S01]  /*8d50*/  F2FP.BF16.F32.PACK_AB R20, R13, R20 ;  /* 0x000000140d14723e */ /* 0x000fe200000010ff */
[----:B------:R-:W-:Y:S01]  /*8d60*/  IMAD.X R13, RZ, RZ, R9, P2 ;  /* 0x000000ffff0d7224 */ /* 0x000fe200010e0609 */
[----:B------:R-:W-:-:S02]  /*8d70*/  SEL R49, R39, R38, P0 ;  /* 0x0000002627317207 */ /* 0x000fc40000000000 */
[----:B------:R-:W-:Y:S02]  /*8d80*/  SEL R38, R38, R39, P0 ;  /* 0x0000002726267207 */ /* 0x000fe40000000000 */
[----:B------:R-:W-:Y:S02]  /*8d90*/  SHF.R.U64 R5, R5, 0x3, RZ ;  /* 0x0000000305057819 */ /* 0x000fe400000012ff */
[----:B------:R-:W-:Y:S02]  /*8da0*/  SEL R35, R45, R44, P0 ;  /* 0x0000002c2d237207 */ /* 0x000fe40000000000 */
[----:B------:R-:W-:Y:S02]  /*8db0*/  SEL R39, R31, R30, P0 ;  /* 0x0000001e1f277207 */ /* 0x000fe40000000000 */
[----:B------:R-:W-:Y:S02]  /*8dc0*/  SEL R44, R44, R45, P0 ;  /* 0x0000002d2c2c7207 */ /* 0x000fe40000000000 */
[----:B------:R-:W-:-:S02]  /*8dd0*/  SEL R30, R30, R31, P0 ;  /* 0x0000001f1e1e7207 */ /* 0x000fc40000000000 */
[----:B------:R-:W-:Y:S02]  /*8de0*/  SEL R27, R61, R60, P0 ;  /* 0x0000003c3d1b7207 */ /* 0x000fe40000000000 */
[----:B------:R-:W-:Y:S02]  /*8df0*/  SEL R45, R59, R58, P0 ;  /* 0x0000003a3b2d7207 */ /* 0x000fe40000000000 */
[----:B------:R-:W-:Y:S02]  /*8e00*/  SEL R31, R21, R20, P0 ;  /* 0x00000014151f7207 */ /* 0x000fe40000000000 */
[----:B------:R-:W-:Y:S01]  /*8e10*/  SEL R34, R20, R21, P0 ;  /* 0x0000001514227207 */ /* 0x000fe20000000000 */
[----:B------:R-:W-:Y:S01]  /*8e20*/  IMAD.X R21, RZ, RZ, R9, P4 ;  /* 0x000000ffff157224 */ /* 0x000fe200020e0609 */
[----:B------:R-:W-:Y:S02]  /*8e30*/  SEL R60, R60, R61, P0 ;  /* 0x0000003d3c3c7207 */ /* 0x000fe40000000000 */
[----:B------:R-:W-:-:S02]  /*8e40*/  SEL R58, R58, R59, P0 ;  /* 0x0000003b3a3a7207 */ /* 0x000fc40000000000 */
[----:B------:R-:W-:Y:S02]  /*8e50*/  LOP3.LUT R20, R5, R14, RZ, 0x3c, !PT ;  /* 0x0000000e05147212 */ /* 0x000fe400078e3cff */
[----:B------:R-:W-:Y:S02]  /*8e60*/  LOP3.LUT R10, R53, 0x180, RZ, 0xc0, !PT ;  /* 0x00000180350a7812 */ /* 0x000fe400078ec0ff */
[----:B------:R-:W-:Y:S02]  /*8e70*/  LOP3.LUT R36, R57, 0x180, RZ, 0xc0, !PT ;  /* 0x0000018039247812 */ /* 0x000fe400078ec0ff */
[----:B------:R-:W-:Y:S02]  /*8e80*/  SHF.R.U64 R10, R10, 0x3, RZ ;  /* 0x000000030a0a7819 */ /* 0x000fe400000012ff */
[----:B------:R-:W-:Y:S02]  /*8e90*/  SHF.R.U64 R36, R36, 0x3, RZ ;  /* 0x0000000324247819 */ /* 0x000fe400000012ff */
[----:B------:R-:W-:-:S02]  /*8ea0*/  MOV R56, R20 ;  /* 0x0000001400387202 */ /* 0x000fc40000000f00 */
[----:B------:R-:W-:Y:S02]  /*8eb0*/  LOP3.LUT R14, R10, R53, RZ, 0x3c, !PT ;  /* 0x000000350a0e7212 */ /* 0x000fe400078e3cff */
[----:B------:R-:W-:Y:S02]  /*8ec0*/  LOP3.LUT R10, R36, R57, RZ, 0x3c, !PT ;  /* 0x00000039240a7212 */ /* 0x000fe400078e3cff */
[----:B------:R-:W-:Y:S02]  /*8ed0*/  LOP3.LUT R12, R55, 0x180, RZ, 0xc0, !PT ;  /* 0x00000180370c7812 */ /* 0x000fe400078ec0ff */
[----:B------:R-:W-:Y:S02]  /*8ee0*/  MOV R59, R8 ;  /* 0x00000008003b7202 */ /* 0x000fe40000000f00 */
[----:B------:R-:W-:Y:S02]  /*8ef0*/  SHF.R.U64 R12, R12, 0x3, RZ ;  /* 0x000000030c0c7819 */ /* 0x000fe400000012ff */
[----:B------:R-:W-:-:S02]  /*8f00*/  MOV R53, R10 ;  /* 0x0000000a00357202 */ /* 0x000fc40000000f00 */
[----:B------:R-:W-:Y:S02]  /*8f10*/  LOP3.LUT R12, R12, R55, RZ, 0x3c, !PT ;  /* 0x000000370c0c7212 */ /* 0x000fe400078e3cff */
[----:B------:R-:W-:Y:S02]  /*8f20*/  MOV R55, R14 ;  /* 0x0000000e00377202 */ /* 0x000fe40000000f00 */
        /* <DEDUP_REMOVED lines=23> */
[----:B------:R-:W2:Y:S01]  /*90a0*/  SHFL.IDX PT, R32, R32, R5, 0x1c1f ;  /* 0x001c1f0520207589 */ /* 0x000ea200000e0000 */
[----:B---3--:R-:W-:Y:S02]  /*90b0*/  SEL R13, R47, R50, P0 ;  /* 0x000000322f0d7207 */ /* 0x008fe40000000000 */
[----:B------:R-:W-:Y:S01]  /*90c0*/  SEL R15, R50, R47, P0 ;  /* 0x0000002f320f7207 */ /* 0x000fe20000000000 */
[----:B------:R-:W-:Y:S04]  /*90d0*/  SHFL.IDX PT, R33, R33, R2, 0x1c1f ;  /* 0x001c1f0221217589 */ /* 0x000fe800000e0000 */
[----:B------:R-:W-:Y:S04]  /*90e0*/  SHFL.IDX PT, R39, R39, R2, 0x1c1f ;  /* 0x001c1f0227277589 */ /* 0x000fe800000e0000 */
[----:B------:R3:W4:Y:S01]  /*90f0*/  SHFL.IDX PT, R20, R26, R5, 0x1c1f ;  /* 0x001c1f051a147589 */ /* 0x00072200000e0000 */
[----:B0-----:R-:W-:-:S03]  /*9100*/  SEL R24, R35, R44, P0 ;  /* 0x0000002c23187207 */ /* 0x001fc60000000000 */
[----:B------:R2:W0:Y:S04]  /*9110*/  SHFL.IDX PT, R40, R30, R5, 0x1c1f ;  /* 0x001c1f051e287589 */ /* 0x00042800000e0000 */
[----:B------:R-:W-:Y:S01]  /*9120*/  SHFL.IDX PT, R21, R31, R2, 0x1c1f ;  /* 0x001c1f021f157589 */ /* 0x000fe200000e0000 */
[----:B-1----:R-:W-:Y:S02]  /*9130*/  SEL R25, R49, R38, P0 ;  /* 0x0000002631197207 */ /* 0x002fe40000000000 */
[----:B---3--:R-:W-:Y:S01]  /*9140*/  SEL R26, R44, R35, P0 ;  /* 0x000000232c1a7207 */ /* 0x008fe20000000000 */
[----:B------:R4:W1:Y:S01]  /*9150*/  SHFL.IDX PT, R42, R34, R5, 0x1c1f ;  /* 0x001c1f05222a7589 */ /* 0x00086200000e0000 */
[----:B------:R-:W-:Y:S02]  /*9160*/  SEL R27, R38, R49, P0 ;  /* 0x00000031261b7207 */ /* 0x000fe40000000000 */
[----:B--2---:R-:W-:Y:S01]  /*9170*/  SEL R30, R32, R37, P0 ;  /* 0x00000025201e7207 */ /* 0x004fe20000000000 */
[----:B------:R-:W-:Y:S04]  /*9180*/  SHFL.IDX PT, R41, R41, R2, 0x1c1f ;  /* 0x001c1f0229297589 */ /* 0x000fe800000e0000 */
[----:B------:R-:W-:Y:S04]  /*9190*/  SHFL.IDX PT, R51, R51, R2, 0x1c1f ;  /* 0x001c1f0233337589 */ /* 0x000fe800000e0000 */
[----:B------:R2:W3:Y:S01]  /*91a0*/  SHFL.IDX PT, R36, R28, R5, 0x1c1f ;  /* 0x001c1f051c247589 */ /* 0x0004e200000e0000 */
[----:B----4-:R-:W-:-:S03]  /*91b0*/  SEL R34, R20, R33, P0 ;  /* 0x0000002114227207 */ /* 0x010fc60000000000 */
[----:B------:R4:W5:Y:S01]  /*91c0*/  SHFL.IDX PT, R48, R46, R5, 0x1c1f ;  /* 0x001c1f052e307589 */ /* 0x00096200000e0000 */
[----:B0-----:R-:W-:Y:S02]  /*91d0*/  SEL R29, R39, R40, P0 ;  /* 0x00000028271d7207 */ /* 0x001fe40000000000 */
[----:B------:R-:W-:Y:S01]  /*91e0*/  SEL R31, R40, R39, P0 ;  /* 0x00000027281f7207 */ /* 0x000fe20000000000 */
[----:B------:R-:W-:Y:S01]  /*91f0*/  BAR.SYNC.DEFER_BLOCKING 0x1, 0x180 ;  /* 0x0046000000007b1d */ /* 0x000fe20000010000 */
[----:B--2---:R-:W-:Y:S02]  /*9200*/  SEL R28, R37, R32, P0 ;  /* 0x00000020251c7207 */ /* 0x004fe40000000000 */
[----:B------:R-:W-:Y:S02]  /*9210*/  SEL R32, R33, R20, P0 ;  /* 0x0000001421207207 */ /* 0x000fe40000000000 */
[----:B-1----:R-:W-:Y:S02]  /*9220*/  SEL R33, R21, R42, P0 ;  /* 0x0000002a15217207 */ /* 0x002fe40000000000 */
[----:B------:R-:W-:-:S02]  /*9230*/  SEL R35, R42, R21, P0 ;  /* 0x000000152a237207 */ /* 0x000fc40000000000 */
[----:B---3--:R-:W-:Y:S02]  /*9240*/  SEL R44, R41, R36, P0 ;  /* 0x00000024292c7207 */ /* 0x008fe40000000000 */
[----:B----4-:R-:W-:Y:S02]  /*9250*/  SEL R46, R36, R41, P0 ;  /* 0x00000029242e7207 */ /* 0x010fe40000000000 */
[----:B-----5:R-:W-:Y:S02]  /*9260*/  SEL R45, R51, R48, P0 ;  /* 0x00000030332d7207 */ /* 0x020fe40000000000 */
[----:B------:R-:W-:Y:S01]  /*9270*/  SEL R47, R48, R51, P0 ;  /* 0x00000033302f7207 */ /* 0x000fe20000000000 */
[----:B------:R0:W-:Y:S01]  /*9280*/  STSM.16.M88.4 [R59], R8 ;  /* 0x000000083b007844 */ /* 0x0001e20000000200 */
[----:B------:R-:W-:-:S03]  /*9290*/  PLOP3.LUT P0, PT, PT, PT, UP1, 0x80, 0x0 ;  /* 0x000000000000781c */ /* 0x000fc60003f0f018 */
[----:B------:R1:W-:Y:S04]  /*92a0*/  STSM.16.M88.4 [R57], R12 ;  /* 0x0000000c39007844 */ /* 0x0003e80000000200 */
[----:B------:R1:W-:Y:S04]  /*92b0*/  STSM.16.M88.4 [R56], R24 ;  /* 0x0000001838007844 */ /* 0x0003e80000000200 */
[----:B------:R1:W-:Y:S04]  /*92c0*/  STSM.16.M88.4 [R55], R28 ;  /* 0x0000001c37007844 */ /* 0x0003e80000000200 */
[----:B------:R1:W-:Y:S01]  /*92d0*/  STSM.16.M88.4 [R54], R32 ;  /* 0x0000002036007844 */ /* 0x0003e20000000200 */
[----:B0-----:R-:W-:-:S02]  /*92e0*/  IMAD.U32 R8, RZ, RZ, UR6 ;  /* 0x00000006ff087e24 */ /* 0x001fc4000f8e00ff */
[----:B------:R-:W-:Y:S01]  /*92f0*/  IMAD.U32 R9, RZ, RZ, UR7 ;  /* 0x00000007ff097e24 */ /* 0x000fe2000f8e00ff */
        /* <DEDUP_REMOVED lines=20> */
.L_x_9688:
[----:B------:R-:W-:Y:S01]  /*9440*/  USHF.R.S32.HI UR12, URZ, 0x1f, UR40 ;  /* 0x0000001f3f0c7899 */ /* 0x000fe20008011428 */
[----:B------:R-:W-:Y:S01]  /*9450*/  LOP3.LUT R8, R5, 0x180, RZ, 0xc0, !PT ;  /* 0x0000018005087812 */ /* 0x000fe200078ec0ff */
[----:B------:R-:W-:Y:S01]  /*9460*/  ULDC.64 UR10, c[0x0][0xb70] ;  /* 0x0002dc00000a7ab9 */ /* 0x000fe20000000a00 */
[----:B------:R-:W-:Y:S01]  /*9470*/  USHF.R.S32.HI UR5, URZ, 0x1f, UR4 ;  /* 0x0000001f3f057899 */ /* 0x000fe20008011404 */
[----:B------:R-:W-:Y:S01]  /*9480*/  IMAD.U32 R9, RZ, RZ, UR39 ;  /* 0x00000027ff097e24 */ /* 0x000fe2000f8e00ff */
[----:B------:R-:W-:Y:S01]  /*9490*/  UIMAD UR9, UR12, UR10, URZ ;  /* 0x0000000a0c0972a4 */ /* 0x000fe2000f8e023f */
[----:B------:R-:W-:Y:S01]  /*94a0*/  SHF.R.U64 R8, R8, 0x3, RZ ;  /* 0x0000000308087819 */ /* 0x000fe200000012ff */
[----:B------:R-:W-:Y:S01]  /*94b0*/  UIMAD.WIDE.U32 UR6, UR40, UR10, UR4 ;  /* 0x0000000a280672a5 */ /* 0x000fe2000f8e0004 */
[----:B------:R-:W-:Y:S01]  /*94c0*/  IMAD R9, R9, 0xc0, R22 ;  /* 0x000000c009097824 */ /* 0x000fe200078e0216 */
[----:B------:R-:W-:Y:S01]  /*94d0*/  UIMAD UR9, UR40, UR11, UR9 ;  /* 0x0000000b280972a4 */ /* 0x000fe2000f8e0209 */
[----:B------:R-:W-:Y:S01]  /*94e0*/  LOP3.LUT R8, R8, R5, RZ, 0x3c, !PT ;  /* 0x0000000508087212 */ /* 0x000fe200078e3cff */
[----:B------:R-:W-:Y:S01]  /*94f0*/  USEL UR38, UR38, URZ, !UP0 ;  /* 0x0000003f26267287 */ /* 0x000fe2000c000000 */
[----:B------:R-:W-:Y:S01]  /*9500*/  LOP3.LUT P0, RZ, R23, 0x3, RZ, 0xc0, !PT ;  /* 0x0000000317ff7812 */ /* 0x000fe2000780c0ff */
[----:B------:R-:W-:Y:S01]  /*9510*/  ULDC.64 UR10, c[0x0][0xb78] ;  /* 0x0002de00000a7ab9 */ /* 0x000fe20000000a00 */
[----:B------:R-:W-:Y:S01]  /*9520*/  UIADD3 UR7, UR7, UR9, URZ ;  /* 0x0000000907077290 */ /* 0x000fe2000fffe03f */
[----:B------:R-:W-:Y:S01]  /*9530*/  SHF.R.S32.HI R2, RZ, 0x1f, R9 ;  /* 0x0000001fff027819 */ /* 0x000fe20000011409 */
[----:B------:R-:W-:Y:S01]  /*9540*/  USEL UR37, UR37, URZ, !UP0 ;  /* 0x0000003f25257287 */ /* 0x000fe2000c000000 */
[C---:B------:R-:W-:Y:S01]  /*9550*/  IADD3 R33, P5, R6.reuse, 0x3000, RZ ;  /* 0x0000300006217810 */ /* 0x040fe20007fbe0ff */
[----:B------:R-:W-:Y:S01]  /*9560*/  UIMAD UR9, UR38, UR10, URZ ;  /* 0x0000000a260972a4 */ /* 0x000fe2000f8e023f */
[C---:B------:R-:W-:Y:S01]  /*9570*/  IADD3 R13, P4, R6.reuse, 0x4800, RZ ;  /* 0x00004800060d7810 */ /* 0x040fe20007f9e0ff */
[----:B------:R-:W-:Y:S01]  /*9580*/  UIMAD.WIDE.U32 UR6, UR37, UR10, UR6 ;  /* 0x0000000a250672a5 */ /* 0x000fe2000f8e0006 */
[----:B------:R-:W-:Y:S01]  /*9590*/  IADD3 R37, P3, R6, 0x6000, RZ ;  /* 0x0000600006257810 */ /* 0x000fe20007f7e0ff */
        /* <DEDUP_REMOVED lines=9> */
[----:B------:R-:W-:Y:S01]  /*9630*/  ISETP.GE.OR P1, PT, R9, UR8, P0 ;  /* 0x0000000809007c0c */ /* 0x000fe20008726670 */
[----:B------:R-:W-:Y:S01]  /*9640*/  IMAD.X R9, RZ, RZ, R7, P6 ;  /* 0x000000ffff097224 */ /* 0x000fe200030e0607 */
[----:B------:R-:W-:Y:S01]  /*9650*/  LEA.HI.X R41, R5, UR11, R10, 0x2, P2 ;  /* 0x0000000b05297c11 */ /* 0x000fe200090f140a */
[----:B------:R-:W-:Y:S01]  /*9660*/  ULDC.64 UR6, c[0x0][0xaa0] ;  /* 0x0002a80000067ab9 */ /* 0x000fe20000000a00 */
[----:B------:R-:W-:-:S02]  /*9670*/  IADD3 R5, P2, R6, 0x7800, RZ ;  /* 0x0000780006057810 */ /* 0x000fc40007f5e0ff */
[----:B------:R-:W-:Y:S02]  /*9680*/  LOP3.LUT R36, R37, 0x180, RZ, 0xc0, !PT ;  /* 0x0000018025247812 */ /* 0x000fe400078ec0ff */
[----:B------:R-:W-:Y:S01]  /*9690*/  ISETP.GE.OR P0, PT, R2, UR8, P0 ;  /* 0x0000000802007c0c */ /* 0x000fe20008706670 */
[----:B------:R-:W-:Y:S01]  /*96a0*/  IMAD.X R25, RZ, RZ, R7, P2 ;  /* 0x000000ffff197224 */ /* 0x000fe200010e0607 */
[----:B------:R-:W-:Y:S02]  /*96b0*/  LOP3.LUT R2, R5, 0x180, RZ, 0xc0, !PT ;  /* 0x0000018005027812 */ /* 0x000fe400078ec0ff */
[----:B------:R-:W-:Y:S01]  /*96c0*/  LOP3.LUT R11, R6, 0x180, RZ, 0xc0, !PT ;  /* 0x00000180060b7812 */ /* 0x000fe200078ec0ff */
[----:B------:R0:W-:Y:S01]  /*96d0*/  @!P1 STG.E desc[UR50][R40.64], R3 ;  /* 0x0000000328009986 */ /* 0x0001e2000c101932 */
[----:B------:R-:W-:Y:S02]  /*96e0*/  SHF.R.U64 R32, R32, 0x3, RZ ;  /* 0x0000000320207819 */ /* 0x000fe400000012ff */
[----:B------:R-:W-:-:S02]  /*96f0*/  SHF.R.U64 R12, R12, 0x3, RZ ;  /* 0x000000030c0c7819 */ /* 0x000fc400000012ff */
[----:B------:R-:W-:Y:S02]  /*9700*/  SHF.R.U64 R36, R36, 0x3, RZ ;  /* 0x0000000324247819 */ /* 0x000fe400000012ff */
[----:B------:R-:W-:Y:S01]  /*9710*/  SHF.R.U64 R2, R2, 0x3, RZ ;  /* 0x0000000302027819 */ /* 0x000fe200000012ff */
[----:B------:R-:W-:Y:S01]  /*9720*/  UIMAD UR5, UR5, UR6, URZ ;  /* 0x00000006050572a4 */ /* 0x000fe2000f8e023f */
[----:B------:R-:W-:Y:S01]  /*9730*/  SHF.R.U64 R11, R11, 0x3, RZ ;  /* 0x000000030b0b7819 */ /* 0x000fe200000012ff */
[--C-:B------:R-:W-:Y:S01]  /*9740*/  IMAD.MOV.U32 R20, RZ, RZ, R16.reuse ;  /* 0x000000ffff147224 */ /* 0x100fe200078e0010 */
[----:B------:R-:W-:Y:S01]  /*9750*/  LOP3.LUT R32, R32, R33, RZ, 0x3c, !PT ;  /* 0x0000002120207212 */ /* 0x000fe200078e3cff */
[--C-:B------:R-:W-:Y:S01]  /*9760*/  IMAD.X R33, RZ, RZ, R7.reuse, P5 ;  /* 0x000000ffff217224 */ /* 0x100fe200028e0607 */
[----:B------:R-:W-:Y:S01]  /*9770*/  LOP3.LUT R12, R12, R13, RZ, 0x3c, !PT ;  /* 0x0000000d0c0c7212 */ /* 0x000fe200078e3cff */
[--C-:B------:R-:W-:Y:S01]  /*9780*/  IMAD.X R13, RZ, RZ, R7.reuse, P4 ;  /* 0x000000ffff0d7224 */ /* 0x100fe200020e0607 */
[----:B------:R-:W-:Y:S01]  /*9790*/  LOP3.LUT R36, R36, R37, RZ, 0x3c, !PT ;  /* 0x0000002524247212 */ /* 0x000fe200078e3cff */
[----:B------:R-:W-:Y:S01]  /*97a0*/  IMAD.X R37, RZ, RZ, R7, P3 ;  /* 0x000000ffff257224 */ /* 0x000fe200018e0607 */
[----:B------:R-:W-:Y:S01]  /*97b0*/  LOP3.LUT R24, R2, R5, RZ, 0x3c, !PT ;  /* 0x0000000502187212 */ /* 0x000fe200078e3cff */
[----:B------:R1:W-:Y:S01]  /*97c0*/  @!P0 STG.E desc[UR50][R40.64+0x20], R4 ;  /* 0x0000200428008986 */ /* 0x0003e2000c101932 */
[----:B------:R-:W-:Y:S01]  /*97d0*/  LOP3.LUT R6, R11, R6, RZ, 0x3c, !PT ;  /* 0x000000060b067212 */ /* 0x000fe200078e3cff */
[----:B0-----:R-:W-:Y:S01]  /*97e0*/  IMAD.U32 R3, RZ, RZ, UR6 ;  /* 0x00000006ff037e24 */ /* 0x001fe2000f8e00ff */
[----:B------:R-:W-:Y:S01]  /*97f0*/  SHF.R.S32.HI R21, RZ, 0x1f, R16 ;  /* 0x0000001fff157819 */ /* 0x000fe20000011410 */
[----:B------:R-:W5:Y:S01]  /*9800*/  LD.E.128 R8, desc[UR50][R8.64] ;  /* 0x0000003208087980 */ /* 0x000f62000c101d00 */
[----:B------:R-:W-:-:S03]  /*9810*/  UIMAD UR5, UR4, UR7, UR5 ;  /* 0x00000007040572a4 */ /* 0x000fc6000f8e0205 */
[----:B------:R0:W5:Y:S01]  /*9820*/  LD.E.128 R28, desc[UR50][R6.64] ;  /* 0x00000032061c7980 */ /* 0x000162000c101d00 */
[----:B------:R-:W-:Y:S01]  /*9830*/  IMAD.WIDE.U32 R2, R3, UR4, R20 ;  /* 0x0000000403027c25 */ /* 0x000fe2000f8e0014 */
[----:B------:R-:W-:Y:S02]  /*9840*/  ULDC.64 UR6, c[0x0][0xae0] ;  /* 0x0002b80000067ab9 */ /* 0x000fe40000000a00 */
        /* <DEDUP_REMOVED lines=10> */
[----:B--2---:R-:W2:Y:S01]  /*98f0*/  FENCE.VIEW.ASYNC.S ;  /* 0x00000000000073c6 */ /* 0x004ea20000000000 */
[----:B------:R-:W-:Y:S01]  /*9900*/  VIADD R3, R3, UR5 ;  /* 0x0000000503037c36 */ /* 0x000fe20008000000 */
[----:B------:R-:W-:Y:S01]  /*9910*/  UIMAD UR8, UR39, -0xc0, UR8 ;  /* 0xffffff40270878a4 */ /* 0x000fe2000f8e0208 */
[----:B------:R-:W-:Y:S01]  /*9920*/  IMAD.U32 R5, RZ, RZ, UR6 ;  /* 0x00000006ff057e24 */ /* 0x000fe2000f8e00ff */
[----:B------:R-:W-:-:S03]  /*9930*/  UIMAD UR4, UR40, UR7, UR4 ;  /* 0x00000007280472a4 */ /* 0x000fc6000f8e0204 */
[----:B------:R-:W-:Y:S01]  /*9940*/  IMAD.WIDE.U32 R2, R5, UR40, R2 ;  /* 0x0000002805027c25 */ /* 0x000fe2000f8e0002 */
[----:B------:R-:W-:Y:S01]  /*9950*/  ULDC.64 UR6, c[0x0][0xae8] ;  /* 0x0002ba0000067ab9 */ /* 0x000fe20000000a00 */
[----:B------:R-:W-:Y:S02]  /*9960*/  ISETP.GE.AND P0, PT, R18, UR8, PT ;  /* 0x0000000812007c0c */ /* 0x000fe4000bf06270 */
[----:B------:R-:W-:Y:S01]  /*9970*/  VIADD R3, R3, UR4 ;  /* 0x0000000403037c36 */ /* 0x000fe20008000000 */
[----:B------:R-:W-:Y:S01]  /*9980*/  UIMAD UR4, UR38, UR6, URZ ;  /* 0x00000006260472a4 */ /* 0x000fe2000f8e023f */
[----:B------:R-:W-:Y:S02]  /*9990*/  VIADD R0, R0, 0x19c20 ;  /* 0x00019c2000007836 */ /* 0x000fe40000000000 */
[----:B0-----:R-:W-:Y:S01]  /*99a0*/  IMAD.U32 R7, RZ, RZ, UR6 ;  /* 0x00000006ff077e24 */ /* 0x001fe2000f8e00ff */
[----:B------:R-:W-:Y:S01]  /*99b0*/  UIMAD UR4, UR37, UR7, UR4 ;  /* 0x00000007250472a4 */ /* 0x000fe2000f8e0204 */
[----:B-1----:R-:W-:Y:S01]  /*99c0*/  VIADD R4, R18, 0x60 ;  /* 0x0000006012047836 */ /* 0x002fe20000000000 */
[----:B------:R-:W-:Y:S01]  /*99d0*/  PRMT R0, RZ, 0x654, R0 ;  /* 0x00000654ff007816 */ /* 0x000fe20000000000 */
[----:B------:R-:W-:Y:S01]  /*99e0*/  IMAD.WIDE.U32 R6, R7, UR37, R2 ;  /* 0x0000002507067c25 */ /* 0x000fe2000f8e0002 */
[--C-:B------:R-:W-:Y:S01]  /*99f0*/  SHF.R.S32.HI R19, RZ, 0x1f, R18.reuse ;  /* 0x0000001fff137819 */ /* 0x100fe20000011412 */
[----:B------:R-:W-:Y:S02]  /*9a00*/  BSSY B1, `(.L_x_9689) ;  /* 0x000001a000017945 */ /* 0x000fe40003800000 */
[----:B------:R-:W-:Y:S01]  /*9a10*/  IMAD.U32 R5, RZ, RZ, UR39 ;  /* 0x00000027ff057e24 */ /* 0x000fe2000f8e00ff */
[----:B--2---:R0:W-:Y:S01]  /*9a20*/  SYNCS.ARRIVE.TRANS64.RED.A1T0 RZ, [R0+URZ], RZ ;  /* 0x000000ff00ff79a7 */ /* 0x0041e2000810043f */
[----:B------:R-:W-:Y:S01]  /*9a30*/  VIADD R41, R7, UR4 ;  /* 0x0000000407297c36 */ /* 0x000fe20008000000 */
[----:B------:R-:W-:Y:S01]  /*9a40*/  ISETP.GE.AND P3, PT, R4, UR8, PT ;  /* 0x0000000804007c0c */ /* 0x000fe2000bf66270 */
[----:B------:R-:W-:Y:S01]  /*9a50*/  IMAD.WIDE R4, R5, 0xc0, R18 ;  /* 0x000000c005047825 */ /* 0x000fe200078e0212 */
[----:B------:R-:W-:Y:S11]  /*9a60*/  @P0 BRA `(.L_x_9690) ;  /* 0x00000000004c0947 */ /* 0x000ff60003800000 */
        /* <DEDUP_REMOVED lines=19> */
.L_x_9690:
[----:B------:R-:W-:Y:S05]  /*9ba0*/  BSYNC B1 ;  /* 0x0000000000017941 */ /* 0x000fea0003800000 */
.L_x_9689:
        /* <DEDUP_REMOVED lines=24> */
.L_x_9687:
        /* <DEDUP_REMOVED lines=29> */
.L_x_9692:
        /* <DEDUP_REMOVED lines=32> */
.L_x_9694:
[----:B------:R-:W-:Y:S05]  /*a100*/  BSYNC B1 ;  /* 0x0000000000017941 */ /* 0x000fea0003800000 */
.L_x_9693:
        /* <DEDUP_REMOVED lines=16> */
[----:B------:R-:W-:Y:S01]  /*a210*/  IMAD.U32 R9, RZ, RZ, UR39 ;  /* 0x00000027ff097e24 */ /* 0x000fe2000f8e00ff */
[----:B------:R-:W-:Y:S01]  /*a220*/  ISETP.GE.AND P1, PT, R0, UR6, PT ;  /* 0x0000000600007c0c */ /* 0x000fe2000bf26270 */
[----:B------:R-:W-:Y:S01]  /*a230*/  IMAD.WIDE.U32 R2, R5, UR40, R2 ;  /* 0x0000002805027c25 */ /* 0x000fe2000f8e0002 */
[----:B------:R-:W-:-:S02]  /*a240*/  ULDC.64 UR8, c[0x0][0xae8] ;  /* 0x0002ba0000087ab9 */ /* 0x000fc40000000a00 */
[----:B------:R-:W-:Y:S01]  /*a250*/  UIMAD UR4, UR38, UR8, URZ ;  /* 0x00000008260472a4 */ /* 0x000fe2000f8e023f */
[----:B------:R-:W-:Y:S02]  /*a260*/  VIADD R3, R3, UR5 ;  /* 0x0000000503037c36 */ /* 0x000fe40008000000 */
[----:B------:R-:W-:Y:S01]  /*a270*/  IMAD.U32 R5, RZ, RZ, UR8 ;  /* 0x00000008ff057e24 */ /* 0x000fe2000f8e00ff */
[----:B------:R-:W-:Y:S01]  /*a280*/  UIMAD UR4, UR37, UR9, UR4 ;  /* 0x00000009250472a4 */ /* 0x000fe2000f8e0204 */
[----:B------:R-:W-:Y:S02]  /*a290*/  IMAD.MOV.U32 R6, RZ, RZ, R18 ;  /* 0x000000ffff067224 */ /* 0x000fe400078e0012 */
        /* <DEDUP_REMOVED lines=23> */
.L_x_9696:
[----:B------:R-:W-:Y:S05]  /*a410*/  BSYNC B1 ;  /* 0x0000000000017941 */ /* 0x000fea0003800000 */
.L_x_9695:
        /* <DEDUP_REMOVED lines=22> */
.L_x_9691:
[----:B------:R-:W-:Y:S05]  /*a580*/  BSYNC B0 ;  /* 0x0000000000007941 */ /* 0x000fea0003800000 */
.L_x_9686:
[----:B------:R-:W-:Y:S02]  /*a590*/  ULDC UR4, c[0x0][0xc14] ;  /* 0x0003050000047ab9 */ /* 0x000fe40000000800 */
[----:B------:R-:W-:-:S13]  /*a5a0*/  ISETP.GE.AND P0, PT, R43, UR4, PT ;  /* 0x000000042b007c0c */ /* 0x000fda000bf06270 */
[----:B------:R-:W-:Y:S05]  /*a5b0*/  @!P0 BRA `(.L_x_9697) ;  /* 0xffffff6400e88947 */ /* 0x000fea000383ffff */
[----:B------:R-:W-:Y:S05]  /*a5c0*/  EXIT ;  /* 0x000000000000794d */ /* 0x000fea0003800000 */
.L_x_9647:
        /* <DEDUP_REMOVED lines=18> */
.L_x_9698:
        /* <DEDUP_REMOVED lines=41> */
.L_x_9704:
        /* <DEDUP_REMOVED lines=14> */
.L_x_9703:
[----:B------:R-:W-:Y:S05]  /*aa60*/  BSYNC B0 ;  /* 0x0000000000007941 */ /* 0x000fea0003800000 */
.L_x_9702:
        /* <DEDUP_REMOVED lines=21> */
.L_x_9700:
        /* <DEDUP_REMOVED lines=25> */
.L_x_9705:
        /* <DEDUP_REMOVED lines=57> */
.L_x_9701:
[----:B------:R-:W-:Y:S01]  /*b0e0*/  IMAD.MOV.U32 R24, RZ, RZ, R7 ;  /* 0x000000ffff187224 */ /* 0x000fe200078e0007 */
[----:B------:R-:W-:Y:S01]  /*b0f0*/  UMOV UR38, URZ ;  /* 0x0000003f00267c82 */ /* 0x000fe20008000000 */
[----:B------:R-:W-:-:S07]  /*b100*/  IMAD.MOV.U32 R25, RZ, RZ, RZ ;  /* 0x000000ffff197224 */ /* 0x000fce00078e00ff */
.L_x_9706:
        /* <DEDUP_REMOVED lines=10> */
.L_x_9699:
        /* <DEDUP_REMOVED lines=41> */
[----:B--2---:R-:W-:-:S07]  /*b440*/  LOP3.LUT R28, R18, 0x2800, RZ, 0xfc, !PT ;  /* 0x00002800121c7812 */ /* 0x004fce00078efcff */
.L_x_9771:
[----:B------:R-:W-:Y:S01]  /*b450*/  ULDC.64 UR4, c[0x0][0xc60] ;  /* 0x0003180000047ab9 */ /* 0x000fe20000000a00 */
[----:B------:R-:W-:Y:S01]  /*b460*/  ULDC.64 UR8, c[0x0][0xa00] ;  /* 0x0002800000087ab9 */ /* 0x000fe20000000a00 */
[----:B------:R-:W-:Y:S01]  /*b470*/  UIMAD.WIDE UR4, UR49, 0x4, UR4 ;  /* 0x00000004310478a5 */ /* 0x000fe2000f8e0204 */
[----:B------:R-:W-:-:S05]  /*b480*/  ULDC.64 UR10, c[0x0][0xa08] ;  /* 0x00028200000a7ab9 */ /* 0x000fca0000000a00 */
[----:B------:R-:W-:Y:S02]  /*b490*/  IMAD.U32 R2, RZ, RZ, UR4 ;  /* 0x00000004ff027e24 */ /* 0x000fe4000f8e00ff */
[----:B------:R-:W-:Y:S01]  /*b4a0*/  IMAD.U32 R3, RZ, RZ, UR5 ;  /* 0x00000005ff037e24 */ /* 0x000fe2000f8e00ff */
[----:B------:R-:W-:-:S04]  /*b4b0*/  ULDC.64 UR4, c[0x0][0xa28] ;  /* 0x00028a0000047ab9 */ /* 0x000fc80000000a00 */
[----:B------:R-:W2:Y:S01]  /*b4c0*/  LDG.E R2, desc[UR50][R2.64] ;  /* 0x0000003202027981 */ /* 0x000ea2000c1e1900 */
[----:B------:R-:W-:Y:S01]  /*b4d0*/  UISETP.NE.U32.AND UP0, UPT, UR4, URZ, UPT ;  /* 0x0000003f0400728c */ /* 0x000fe2000bf05070 */
[----:B------:R-:W-:Y:S01]  /*b4e0*/  ISETP.NE.U32.AND P1, PT, RZ, UR8, PT ;  /* 0x00000008ff007c0c */ /* 0x000fe2000bf25070 */
[----:B0-----:R-:W-:Y:S01]  /*b4f0*/  IMAD.MOV.U32 R0, RZ, RZ, RZ ;  /* 0x000000ffff007224 */ /* 0x001fe200078e00ff */
[----:B------:R-:W-:Y:S01]  /*b500*/  ISETP.NE.U32.AND P0, PT, RZ, UR10, PT ;  /* 0x0000000aff007c0c */ /* 0x000fe2000bf05070 */
[----:B------:R-:W-:Y:S01]  /*b510*/  UISETP.NE.AND.EX UP0, UPT, UR5, URZ, UPT, UP0 ;  /* 0x0000003f0500728c */ /* 0x000fe2000bf05300 */
[----:B------:R-:W-:Y:S02]  /*b520*/  ISETP.NE.AND.EX P1, PT, RZ, UR9, PT, P1 ;  /* 0x00000009ff007c0c */ /* 0x000fe4000bf25310 */
[----:B------:R-:W-:-:S03]  /*b530*/  ISETP.NE.AND.EX P0, PT, RZ, UR11, PT, P0 ;  /* 0x0000000bff007c0c */ /* 0x000fc6000bf05300 */
[----:B------:R-:W-:Y:S02]  /*b540*/  PLOP3.LUT P2, PT, PT, PT, UP0, 0x80, 0x0 ;  /* 0x000000000000781c */ /* 0x000fe40003f4f008 */
[----:B--2---:R-:W-:-:S13]  /*b550*/  R2UR UR45, R2 ;  /* 0x00000000022d72ca */ /* 0x004fda00000e0000 */
[----:B------:R-:W-:Y:S02]  /*b560*/  USHF.R.S32.HI UR44, URZ, 0x1f, UR45 ;  /* 0x0000001f3f2c7899 */ /* 0x000fe4000801142d */
[----:B------:R-:W-:Y:S02]  /*b570*/  @UP0 ULEA UR4, UP1, UR45, UR4, 0x2 ;  /* 0x000000042d040291 */ /* 0x000fe4000f82103f */
[----:B------:R-:W-:Y:S02]  /*b580*/  USHF.L.U32 UR43, UR45, 0x2, URZ ;  /* 0x000000022d2b7899 */ /* 0x000fe4000800063f */
[----:B------:R-:W-:Y:S02]  /*b590*/  @UP0 ULEA.HI.X UR5, UR45, UR5, UR44, 0x2, UP1 ;  /* 0x000000052d050291 */ /* 0x000fe400088f142c */
[----:B------:R-:W-:Y:S01]  /*b5a0*/  USHF.L.U64.HI UR44, UR45, 0x2, UR44 ;  /* 0x000000022d2c7899 */ /* 0x000fe2000801022c */
[----:B------:R-:W-:Y:S01]  /*b5b0*/  IMAD.U32 R2, RZ, RZ, UR4 ;  /* 0x00000004ff027e24 */ /* 0x000fe2000f8e00ff */
[----:B------:R-:W-:-:S02]  /*b5c0*/  UIADD3 UR6, UP0, UR43, UR8, URZ ;  /* 0x000000082b067290 */ /* 0x000fc4000ff1e03f */
[----:B------:R-:W-:Y:S01]  /*b5d0*/  UIADD3 UR7, UP1, UR43, UR10, URZ ;  /* 0x0000000a2b077290 */ /* 0x000fe2000ff3e03f */
[----:B------:R-:W-:Y:S01]  /*b5e0*/  IMAD.U32 R3, RZ, RZ, UR5 ;  /* 0x00000005ff037e24 */ /* 0x000fe2000f8e00ff */
[----:B------:R-:W-:Y:S02]  /*b5f0*/  UIADD3.X UR4, UR44, UR9, URZ, UP0, !UPT ;  /* 0x000000092c047290 */ /* 0x000fe400087fe43f */
[----:B------:R-:W-:Y:S01]  /*b600*/  IMAD.U32 R4, RZ, RZ, UR6 ;  /* 0x00000006ff047e24 */ /* 0x000fe2000f8e00ff */
[----:B------:R-:W-:Y:S01]  /*b610*/  UIADD3.X UR5, UR44, UR11, URZ, UP1, !UPT ;  /* 0x0000000b2c057290 */ /* 0x000fe20008ffe43f */
[----:B------:R0:W5:Y:S02]  /*b620*/  @P2 LDG.E R8, desc[UR50][R2.64] ;  /* 0x0000003202082981 */ /* 0x000164000c1e1900 */
[----:B------:R-:W-:-:S05]  /*b630*/  IMAD.U32 R5, RZ, RZ, UR4 ;  /* 0x00000004ff057e24 */ /* 0x000fca000f8e00ff */
[----:B------:R-:W2:Y:S01]  /*b640*/  @P1 LDG.E R0, desc[UR50][R4.64] ;  /* 0x0000003204001981 */ /* 0x000ea2000c1e1900 */
[----:B0-----:R-:W-:Y:S01]  /*b650*/  IMAD.U32 R3, RZ, RZ, UR5 ;  /* 0x00000005ff037e24 */ /* 0x001fe2000f8e00ff */
[----:B------:R-:W-:Y:S01]  /*b660*/  ULDC.64 UR4, c[0x0][0xa18] ;  /* 0x0002860000047ab9 */ /* 0x000fe20000000a00 */
[----:B------:R-:W-:Y:S01]  /*b670*/  IMAD.U32 R2, RZ, RZ, UR7 ;  /* 0x00000007ff027e24 */ /* 0x000fe2000f8e00ff */
[----:B------:R-:W-:-:S04]  /*b680*/  UISETP.NE.U32.AND UP0, UPT, UR4, URZ, UPT ;  /* 0x0000003f0400728c */ /* 0x000fc8000bf05070 */
[----:B------:R-:W-:Y:S01]  /*b690*/  UISETP.NE.AND.EX UP0, UPT, UR5, URZ, UPT, UP0 ;  /* 0x0000003f0500728c */ /* 0x000fe2000bf05300 */
[----:B------:R0:W5:Y:S05]  /*b6a0*/  @P0 LDG.E R9, desc[UR50][R2.64] ;  /* 0x0000003202090981 */ /* 0x00016a000c1e1900 */
[----:B------:R-:W-:-:S05]  /*b6b0*/  PLOP3.LUT P3, PT, PT, PT, UP0, 0x80, 0x0 ;  /* 0x000000000000781c */ /* 0x000fca0003f6f008 */
[----:B------:R-:W-:-:S04]  /*b6c0*/  @UP0 UIADD3 UR4, UP1, UR43, UR4, URZ ;  /* 0x000000042b040290 */ /* 0x000fc8000ff3e03f */
[----:B------:R-:W-:Y:S02]  /*b6d0*/  @UP0 UIADD3.X UR5, UR44, UR5, URZ, UP1, !UPT ;  /* 0x000000052c050290 */ /* 0x000fe40008ffe43f */
[----:B------:R-:W-:-:S04]  /*b6e0*/  IMAD.U32 R6, RZ, RZ, UR4 ;  /* 0x00000004ff067e24 */ /* 0x000fc8000f8e00ff */
[----:B------:R-:W-:Y:S01]  /*b6f0*/  IMAD.U32 R7, RZ, RZ, UR5 ;  /* 0x00000005ff077e24 */ /* 0x000fe2000f8e00ff */
[----:B--2---:R1:W-:Y:S02]  /*b700*/  STL [R1+0x4], R0 ;  /* 0x0000040001007387 */ /* 0x0043e40000100800 */
[----:B-1----:R-:W1:Y:S02]  /*b710*/  LDC R0, c[0x0][0x288] ;  /* 0x0000a200ff007b82 */ /* 0x002e640000000800 */
[----:B-1----:R0:W5:Y:S01]  /*b720*/  @P3 LDG.E R0, desc[UR50][R6.64] ;  /* 0x0000003206003981 */ /* 0x002162000c1e1900 */
[----:B------:R-:W-:Y:S05]  /*b730*/  @P3 BRA `(.L_x_9708) ;  /* 0x0000000000103947 */ /* 0x000fea0003800000 */
[----:B------:R-:W-:Y:S05]  /*b740*/  @!P1 BRA `(.L_x_9708) ;  /* 0x00000000000c9947 */ /* 0x000fea0003800000 */
[----:B0-----:R-:W2:Y:S04]  /*b750*/  LDG.E R7, desc[UR50][R4.64] ;  /* 0x0000003204077981 */ /* 0x001ea8000c1e1900 */
[----:B-----5:R-:W2:Y:S02]  /*b760*/  LDG.E R0, desc[UR50][R4.64+0x4] ;  /* 0x0000043204007981 */ /* 0x020ea4000c1e1900 */
[----:B--2---:R-:W-:-:S07]  /*b770*/  IMAD.IADD R0, R0, 0x1, -R7 ;  /* 0x0000000100007824 */ /* 0x004fce00078e0a07 */
.L_x_9708:
[----:B------:R-:W-:Y:S01]  /*b780*/  ULDC.64 UR6, c[0x0][0x3f8] ;  /* 0x0000fe0000067ab9 */ /* 0x000fe20000000a00 */
[----:B------:R-:W-:Y:S01]  /*b790*/  ULDC.64 UR8, c[0x0][0xa20] ;  /* 0x0002880000087ab9 */ /* 0x000fe20000000a00 */
[----:B------:R-:W-:Y:S01]  /*b7a0*/  UISETP.NE.U32.AND UP0, UPT, UR6, URZ, UPT ;  /* 0x0000003f0600728c */ /* 0x000fe2000bf05070 */
[----:B------:R-:W-:Y:S01]  /*b7b0*/  ISETP.NE.U32.AND P1, PT, RZ, UR8, PT ;  /* 0x00000008ff007c0c */ /* 0x000fe2000bf25070 */
[----:B------:R-:W-:Y:S01]  /*b7c0*/  UMOV UR4, URZ ;  /* 0x0000003f00047c82 */ /* 0x000fe20008000000 */
[----:B------:R-:W-:Y:S01]  /*b7d0*/  UMOV UR42, URZ ;  /* 0x0000003f002a7c82 */ /* 0x000fe20008000000 */
[----:B------:R-:W-:Y:S01]  /*b7e0*/  UISETP.NE.AND.EX UP0, UPT, UR7, URZ, UPT, UP0 ;  /* 0x0000003f0700728c */ /* 0x000fe2000bf05300 */
[----:B-----5:R-:W-:Y:S01]  /*b7f0*/  @P2 R2UR UR4, R8 ;  /* 0x00000000080422ca */ /* 0x020fe200000e0000 */
[----:B------:R-:W-:Y:S01]  /*b800*/  ULDC UR5, c[0x0][0x404] ;  /* 0x0001010000057ab9 */ /* 0x000fe20000000800 */
[----:B------:R-:W-:Y:S01]  /*b810*/  @P0 R2UR UR42, R9 ;  /* 0x00000000092a02ca */ /* 0x000fe200000e0000 */
[----:B------:R-:W-:Y:S01]  /*b820*/  USEL UR5, UR5, 0x1, UP0 ;  /* 0x0000000105057887 */ /* 0x000fe20008000000 */
[----:B------:R-:W-:Y:S01]  /*b830*/  ISETP.NE.AND.EX P1, PT, RZ, UR9, PT, P1 ;  /* 0x00000009ff007c0c */ /* 0x000fe2000bf25310 */
[----:B------:R-:W-:-:S02]  /*b840*/  ULDC UR6, c[0x0][0x2e0] ;  /* 0x0000b80000067ab9 */ /* 0x000fc40000000800 */
[----:B------:R-:W-:-:S06]  /*b850*/  UIMAD UR5, UR5, UR6, URZ ;  /* 0x00000006050572a4 */ /* 0x000fcc000f8e023f */
[----:B------:R-:W-:Y:S02]  /*b860*/  IMAD.U32 R4, RZ, RZ, UR5 ;  /* 0x00000005ff047e24 */ /* 0x000fe4000f8e00ff */
[----:B------:R-:W-:Y:S02]  /*b870*/  UIADD3 UR42, UR42, UR4, URZ ;  /* 0x000000042a2a7290 */ /* 0x000fe4000fffe03f */
[----:B------:R-:W-:Y:S10]  /*b880*/  @!P1 BRA `(.L_x_9709) ;  /* 0x0000000000189947 */ /* 0x000ff40003800000 */
[----:B------:R-:W-:-:S04]  /*b890*/  UIADD3 UR5, UP0, UR43, UR8, URZ ;  /* 0x000000082b057290 */ /* 0x000fc8000ff1e03f */
[----:B------:R-:W-:Y:S02]  /*b8a0*/  UIADD3.X UR6, UR44, UR9, URZ, UP0, !UPT ;  /* 0x000000092c067290 */ /* 0x000fe400087fe43f */
[----:B0-----:R-:W-:-:S04]  /*b8b0*/  IMAD.U32 R2, RZ, RZ, UR5 ;  /* 0x00000005ff027e24 */ /* 0x001fc8000f8e00ff */
[----:B------:R-:W-:-:S05]  /*b8c0*/  IMAD.U32 R3, RZ, RZ, UR6 ;  /* 0x00000006ff037e24 */ /* 0x000fca000f8e00ff */
[----:B------:R0:W5:Y:S01]  /*b8d0*/  LDG.E R4, desc[UR50][R2.64] ;  /* 0x0000003202047981 */ /* 0x000162000c1e1900 */
[----:B------:R-:W-:Y:S05]  /*b8e0*/  BRA `(.L_x_9710) ;  /* 0x0000000000107947 */ /* 0x000fea0003800000 */
.L_x_9709:
[----:B------:R-:W-:Y:S05]  /*b8f0*/  @!P0 BRA `(.L_x_9710) ;  /* 0x00000000000c8947 */ /* 0x000fea0003800000 */
[----:B------:R-:W2:Y:S04]  /*b900*/  LDG.E R5, desc[UR50][R2.64] ;  /* 0x0000003202057981 */ /* 0x000ea8000c1e1900 */
[----:B------:R-:W2:Y:S02]  /*b910*/  LDG.E R4, desc[UR50][R2.64+0x4] ;  /* 0x0000043202047981 */ /* 0x000ea4000c1e1900 */
[----:B--2---:R-:W-:-:S07]  /*b920*/  IMAD.IADD R4, R4, 0x1, -R5 ;  /* 0x0000000104047824 */ /* 0x004fce00078e0a05 */
.L_x_9710:
[----:B0-----:R-:W-:Y:S01]  /*b930*/  IMAD R3, R25, 0xc0, RZ ;  /* 0x000000c019037824 */ /* 0x001fe200078e02ff */
[----:B------:R-:W-:Y:S01]  /*b940*/  BSSY B6, `(.L_x_9711) ;  /* 0x00002a6000067945 */ /* 0x000fe20003800000 */
[----:B-----5:R-:W-:-:S03]  /*b950*/  VIADD R4, R4, -UR4 ;  /* 0x8000000404047c36 */ /* 0x020fc60008000000 */
[----:B------:R-:W-:-:S05]  /*b960*/  IADD3 R3, -R0, 0x13f, R3 ;  /* 0x0000013f00037810 */ /* 0x000fca0007ffe103 */
[C---:B------:R-:W-:Y:S02]  /*b970*/  IMAD.IADD R0, R4.reuse, 0x1, R3 ;  /* 0x0000000104007824 */ /* 0x040fe400078e0203 */
[----:B------:R-:W-:-:S03]  /*b980*/  VIADD R4, R4, 0x7f ;  /* 0x0000007f04047836 */ /* 0x000fc60000000000 */
[----:B------:R-:W-:Y:S02]  /*b990*/  SHF.R.S32.HI R5, RZ, 0x1f, R0 ;  /* 0x0000001fff057819 */ /* 0x000fe40000011400 */
[----:B------:R-:W-:Y:S02]  /*b9a0*/  SHF.R.S32.HI R3, RZ, 0x1f, R4 ;  /* 0x0000001fff037819 */ /* 0x000fe40000011404 */
[----:B------:R-:W-:Y:S02]  /*b9b0*/  LEA.HI R5, R5, R0, RZ, 0x7 ;  /* 0x0000000005057211 */ /* 0x000fe400078f38ff */
[----:B------:R-:W-:Y:S02]  /*b9c0*/  LEA.HI R3, R3, R4, RZ, 0x7 ;  /* 0x0000000403037211 */ /* 0x000fe400078f38ff */
[----:B------:R-:W-:Y:S02]  /*b9d0*/  SHF.R.S32.HI R0, RZ, 0x7, R5 ;  /* 0x00000007ff007819 */ /* 0x000fe40000011405 */
[----:B------:R-:W-:-:S04]  /*b9e0*/  SHF.R.S32.HI R3, RZ, 0x7, R3 ;  /* 0x00000007ff037819 */ /* 0x000fc80000011403 */
[----:B------:R-:W-:-:S04]  /*b9f0*/  VIMNMX R2, R3, R0, PT ;  /* 0x0000000003027248 */ /* 0x000fc80003fe0100 */
        /* <DEDUP_REMOVED lines=20> */
.L_x_9712:
        /* <DEDUP_REMOVED lines=23> */
.L_x_9714:
        /* <DEDUP_REMOVED lines=20> */
.L_x_9715:
        /* <DEDUP_REMOVED lines=20> */
.L_x_9716:
        /* <DEDUP_REMOVED lines=18> */
.L_x_9717:
        /* <DEDUP_REMOVED lines=10> */
[----:B------:R-:W-:-:S04]  /*c0f0*/  @UP0 UIADD3 UR4, UP1, UR43, UR4, URZ ;  /* 0x000000042b040290 */ /* 0x000fc8000ff3e03f */
[----:B------:R-:W-:Y:S02]  /*c100*/  @UP0 UIADD3.X UR5, UR44, UR5, URZ, UP1, !UPT ;  /* 0x000000052c050290 */ /* 0x000fe40008ffe43f */
[----:B------:R-:W-:-:S04]  /*c110*/  IMAD.U32 R2, RZ, RZ, UR4 ;  /* 0x00000004ff027e24 */ /* 0x000fc8000f8e00ff */
[----:B------:R-:W-:Y:S01]  /*c120*/  IMAD.U32 R3, RZ, RZ, UR5 ;  /* 0x00000005ff037e24 */ /* 0x000fe2000f8e00ff */
[----:B------:R-:W-:-:S04]  /*c130*/  ULDC.64 UR4, c[0x0][0xa00] ;  /* 0x0002800000047ab9 */ /* 0x000fc80000000a00 */
[----:B------:R3:W4:Y:S01]  /*c140*/  @P0 LDG.E R20, desc[UR50][R2.64] ;  /* 0x0000003202140981 */ /* 0x000722000c1e1900 */
[----:B0-----:R-:W-:Y:S01]  /*c150*/  ISETP.NE.AND P0, PT, R0, 0x1, PT ;  /* 0x000000010000780c */ /* 0x001fe20003f05270 */
[----:B------:R-:W-:Y:S01]  /*c160*/  UMOV UR36, URZ ;  /* 0x0000003f00247c82 */ /* 0x000fe20008000000 */
[----:B------:R-:W-:Y:S01]  /*c170*/  UMOV UR6, UR38 ;  /* 0x0000002600067c82 */ /* 0x000fe20008000000 */
[----:B------:R-:W-:Y:S01]  /*c180*/  UMOV UR8, 0x40 ;  /* 0x0000004000087882 */ /* 0x000fe20000000000 */
[----:B-1----:R-:W-:Y:S01]  /*c190*/  LOP3.LUT R10, R4, 0x7f, RZ, 0xc0, !PT ;  /* 0x0000007f040a7812 */ /* 0x002fe200078ec0ff */
        /* <DEDUP_REMOVED lines=8> */
[----:B------:R-:W-:-:S04]  /*c220*/  @!UP1 UIADD3 UR12, UP0, UR52, 0x270, URZ ;  /* 0x00000270340c9890 */ /* 0x000fc8000ff1e03f */
[----:B------:R-:W-:Y:S01]  /*c230*/  @!UP1 UIADD3.X UR13, URZ, UR53, URZ, UP0, !UPT ;  /* 0x000000353f0d9290 */ /* 0x000fe200087fe43f */
[----:B-1----:R-:W-:-:S05]  /*c240*/  @P0 IMAD.HI.U32 R0, R0, UR38, RZ ;  /* 0x0000002600000c27 */ /* 0x002fca000f8e00ff */
[----:B---3--:R-:W-:Y:S02]  /*c250*/  @P0 SHF.R.U32.HI R16, RZ, R5, R0 ;  /* 0x00000005ff100219 */ /* 0x008fe40000011600 */
[----:B------:R-:W-:Y:S01]  /*c260*/  ISETP.NE.U32.AND P0, PT, RZ, UR4, PT ;  /* 0x00000004ff007c0c */ /* 0x000fe2000bf05070 */
[----:B------:R-:W-:-:S03]  /*c270*/  UMOV UR4, 0x20 ;  /* 0x0000002000047882 */ /* 0x000fc60000000000 */
[----:B------:R-:W-:-:S04]  /*c280*/  ISETP.NE.AND.EX P0, PT, RZ, UR5, PT, P0 ;  /* 0x00000005ff007c0c */ /* 0x000fc8000bf05300 */
        /* <DEDUP_REMOVED lines=18> */
.L_x_9790:
        /* <DEDUP_REMOVED lines=8> */
.L_x_9793:
[----:B------:R-:W-:Y:S05]  /*c430*/  @!P6 BRA `(.L_x_9721) ;  /* 0x000000040070e947 */ /* 0x000fea0003800000 */
[----:B------:R-:W-:-:S04]  /*c440*/  ISETP.NE.U32.AND P0, PT, R2, RZ, PT ;  /* 0x000000ff0200720c */ /* 0x000fc80003f05070 */
[----:B------:R-:W-:-:S13]  /*c450*/  ISETP.NE.AND.EX P0, PT, R3, RZ, PT, P0 ;  /* 0x000000ff0300720c */ /* 0x000fda0003f05300 */
[----:B------:R-:W-:Y:S05]  /*c460*/  @!P0 BRA `(.L_x_9722) ;  /* 0x0000000000448947 */ /* 0x000fea0003800000 */
[----:B------:R-:W0:Y:S01]  /*c470*/  LDC R0, c[0x0][0x41c] ;  /* 0x00010700ff007b82 */ /* 0x000e220000000800 */
[----:B------:R-:W-:Y:S02]  /*c480*/  ULDC.64 UR4, c[0x0][0x408] ;  /* 0x0001020000047ab9 */ /* 0x000fe40000000a00 */
[----:B------:R-:W-:-:S04]  /*c490*/  IMAD R9, R21, UR4, RZ ;  /* 0x0000000415097c24 */ /* 0x000fc8000f8e02ff */
[----:B------:R-:W-:Y:S01]  /*c4a0*/  IMAD R9, R20, UR5, R9 ;  /* 0x0000000514097c24 */ /* 0x000fe2000f8e0209 */
[----:B0-----:R-:W-:-:S13]  /*c4b0*/  ISETP.NE.AND P0, PT, R0, 0x1, PT ;  /* 0x000000010000780c */ /* 0x001fda0003f05270 */
[----:B------:R-:W0:Y:S02]  /*c4c0*/  @P0 LDC.64 R4, c[0x0][0x420] ;  /* 0x00010800ff040b82 */ /* 0x000e240000000a00 */
[----:B0-----:R-:W-:-:S04]  /*c4d0*/  @P0 IMAD.HI.U32 R8, R7, R4, RZ ;  /* 0x0000000407080227 */ /* 0x001fc800078e00ff */
[----:B------:R-:W-:Y:S01]  /*c4e0*/  IMAD.MOV.U32 R4, RZ, RZ, R7 ;  /* 0x000000ffff047224 */ /* 0x000fe200078e0007 */
[----:B------:R-:W-:-:S05]  /*c4f0*/  @P0 SHF.R.U32.HI R4, RZ, R5, R8 ;  /* 0x00000005ff040219 */ /* 0x000fca0000011608 */
[----:B------:R-:W-:-:S04]  /*c500*/  IMAD.MOV R5, RZ, RZ, -R4 ;  /* 0x000000ffff057224 */ /* 0x000fc800078e0a04 */
[----:B------:R-:W-:Y:S01]  /*c510*/  IMAD R7, R0, R5, R7 ;  /* 0x0000000500077224 */ /* 0x000fe200078e0207 */
[----:B------:R-:W-:-:S03]  /*c520*/  SHF.R.S32.HI R5, RZ, 0x1f, R4 ;  /* 0x0000001fff057819 */ /* 0x000fc60000011404 */
[----:B------:R-:W-:-:S04]  /*c530*/  IMAD.WIDE.U32 R4, R20, UR4, R4 ;  /* 0x0000000414047c25 */ /* 0x000fc8000f8e0004 */
[----:B------:R-:W-:Y:S01]  /*c540*/  IMAD.IADD R0, R5, 0x1, R9 ;  /* 0x0000000105007824 */ /* 0x000fe200078e0209 */
[----:B------:R-:W-:-:S04]  /*c550*/  LEA R2, P0, R4, R2, 0x2 ;  /* 0x0000000204027211 */ /* 0x000fc800078010ff */
[----:B------:R-:W-:-:S05]  /*c560*/  LEA.HI.X R3, R4, R3, R0, 0x2, P0 ;  /* 0x0000000304037211 */ /* 0x000fca00000f1400 */
[----:B------:R0:W5:Y:S04]  /*c570*/  LDG.E R0, desc[UR50][R2.64] ;  /* 0x0000003202007981 */ /* 0x000168000c1e1900 */
.L_x_9722:
[----:B------:R-:W-:Y:S02]  /*c580*/  LEA R5, R17, UR40, 0x3 ;  /* 0x0000002811057c11 */ /* 0x000fe4000f8e18ff */
[----:B0-----:R-:W-:Y:S02]  /*c590*/  SHF.L.U32 R2, R19, 0x1f, RZ ;  /* 0x0000001f13027819 */ /* 0x001fe400000006ff */
[----:B------:R-:W-:Y:S02]  /*c5a0*/  ISETP.NE.AND P0, PT, R10, RZ, PT ;  /* 0x000000ff0a00720c */ /* 0x000fe40003f05270 */
[----:B------:R-:W0:Y:S02]  /*c5b0*/  SYNCS.PHASECHK.TRANS64.TRYWAIT P2, [R5+URZ+0x19c80], R2 ;  /* 0x019c8002050075a7 */ /* 0x000e24000804017f */
[----:B0-----:R-:W-:Y:S09]  /*c5c0*/  @!P2 BRA `(.L_x_9723) ;  /* 0x000000300060a947 */ /* 0x001ff20003800000 */
.L_x_9794:
        /* <DEDUP_REMOVED lines=8> */
.L_x_9724:
        /* <DEDUP_REMOVED lines=27> */
.L_x_9795:
        /* <DEDUP_REMOVED lines=8> */
.L_x_9726:
        /* <DEDUP_REMOVED lines=24> */
.L_x_9721:
        /* <DEDUP_REMOVED lines=31> */
.L_x_9719:
[----:B------:R-:W2:Y:S04]  /*cbf0*/  LDL.LU R3, [R1+0x8] ;  /* 0x0000080001037983 */ /* 0x000ea80000300800 */
[----:B0-----:R-:W3:Y:S01]  /*cc00*/  LDL R4, [R1] ;  /* 0x0000000001047983 */ /* 0x001ee20000100800 */
[----:B------:R-:W-:Y:S01]  /*cc10*/  BSSY B0, `(.L_x_9727) ;  /* 0x000000a000007945 */ /* 0x000fe20003800000 */
[----:B--2---:R-:W-:Y:S01]  /*cc20*/  VIADD R3, R3, 0x1 ;  /* 0x0000000103037836 */ /* 0x004fe20000000000 */
[----:B---3--:R-:W-:-:S04]  /*cc30*/  ISETP.GE.AND P2, PT, R4, 0x2, PT ;  /* 0x000000020400780c */ /* 0x008fc80003f46270 */
[----:B------:R0:W-:Y:S01]  /*cc40*/  STL [R1+0x8], R3 ;  /* 0x0000080301007387 */ /* 0x0001e20000100800 */
[----:B------:R-:W-:-:S04]  /*cc50*/  LEA.HI R2, R3, R3, RZ, 0x1 ;  /* 0x0000000303027211 */ /* 0x000fc800078f08ff */
[----:B------:R-:W-:-:S05]  /*cc60*/  LOP3.LUT R2, R2, 0xfffffffe, RZ, 0xc0, !PT ;  /* 0xfffffffe02027812 */ /* 0x000fca00078ec0ff */
[----:B------:R-:W-:-:S05]  /*cc70*/  IMAD.IADD R2, R3, 0x1, -R2 ;  /* 0x0000000103027824 */ /* 0x000fca00078e0a02 */
[----:B0-----:R-:W-:-:S04]  /*cc80*/  SHF.L.U32 R3, R2, 0x1f, RZ ;  /* 0x0000001f02037819 */ /* 0x001fc800000006ff */
[----:B------:R-:W0:Y:S02]  /*cc90*/  SYNCS.PHASECHK.TRANS64.TRYWAIT P0, [UR40+0x19c20], R3 ;  /* 0x019c2003ff0075a7 */ /* 0x000e240008000168 */
[----:B0-----:R-:W-:Y:S05]  /*cca0*/  @!P0 BRA `(.L_x_9728) ;  /* 0x0000002800d08947 */ /* 0x001fea0003800000 */
.L_x_9796:
[----:B------:R-:W-:Y:S05]  /*ccb0*/  BSYNC B0 ;  /* 0x0000000000007941 */ /* 0x000fea0003800000 */
.L_x_9727:
[----:B------:R-:W-:Y:S05]  /*ccc0*/  @!P2 BRA `(.L_x_9729) ;  /* 0x000000100014a947 */ /* 0x000fea0003800000 */
[----:B------:R-:W2:Y:S01]  /*ccd0*/  LDL.LU R2, [R1] ;  /* 0x0000000001027983 */ /* 0x000ea20000300800 */
[----:B------:R-:W-:Y:S02]  /*cce0*/  IMAD.MOV.U32 R8, RZ, RZ, R19 ;  /* 0x000000ffff087224 */ /* 0x000fe400078e0013 */
[----:B0-----:R-:W-:Y:S02]  /*ccf0*/  IMAD.MOV.U32 R3, RZ, RZ, R17 ;  /* 0x000000ffff037224 */ /* 0x001fe400078e0011 */
[----:B--2---:R-:W-:-:S07]  /*cd00*/  VIADD R2, R2, 0xfffffffe ;  /* 0xfffffffe02027836 */ /* 0x004fce0000000000 */
.L_x_9753:
        /* <DEDUP_REMOVED lines=19> */
[----:B------:R-:W0:Y:S02]  /*ce40*/  @P0 LDC.64 R4, c[0x0][0x420] ;  /* 0x00010800ff040b82 */ /* 0x000e240000000a00 */
        /* <DEDUP_REMOVED lines=11> */
.L_x_9732:
[----:B------:R-:W-:Y:S01]  /*cf00*/  LEA R10, R17, UR40, 0x3 ;  /* 0x00000028110a7c11 */ /* 0x000fe2000f8e18ff */
[----:B------:R-:W1:Y:S01]  /*cf10*/  S2R R5, SR_TID.X ;  /* 0x0000000000057919 */ /* 0x000e620000002100 */
[----:B------:R-:W-:Y:S01]  /*cf20*/  SHF.L.U32 R13, R19, 0x1f, RZ ;  /* 0x0000001f130d7819 */ /* 0x000fe200000006ff */
[----:B------:R-:W-:Y:S03]  /*cf30*/  BSSY B1, `(.L_x_9733) ;  /* 0x0000005000017945 */ /* 0x000fe60003800000 */
[----:B------:R-:W2:Y:S01]  /*cf40*/  SYNCS.PHASECHK.TRANS64.TRYWAIT P0, [R10+URZ+0x19c80], R13 ;  /* 0x019c800d0a0075a7 */ /* 0x000ea2000800017f */
[----:B-1----:R-:W-:-:S04]  /*cf50*/  LOP3.LUT R5, R5, 0x7f, RZ, 0xc0, !PT ;  /* 0x0000007f05057812 */ /* 0x002fc800078ec0ff */
[----:B------:R-:W-:Y:S01]  /*cf60*/  ISETP.NE.AND P2, PT, R5, RZ, PT ;  /* 0x000000ff0500720c */ /* 0x000fe20003f45270 */
[----:B--2---:R-:W-:-:S12]  /*cf70*/  @!P0 BRA `(.L_x_9734) ;  /* 0x0000002800308947 */ /* 0x004fd80003800000 */
.L_x_9797:
[----:B------:R-:W-:Y:S05]  /*cf80*/  BSYNC B1 ;  /* 0x0000000000017941 */ /* 0x000fea0003800000 */
.L_x_9733:
        /* <DEDUP_REMOVED lines=9> */
.L_x_9736:
[----:B------:R-:W-:Y:S05]  /*d020*/  BSYNC B1 ;  /* 0x0000000000017941 */ /* 0x000fea0003800000 */
.L_x_9735:
[----:B------:R-:W-:Y:S01]  /*d030*/  IMAD.MOV.U32 R9, RZ, RZ, RZ ;  /* 0x000000ffff097224 */ /* 0x000fe200078e00ff */
[----:B------:R-:W-:Y:S01]  /*d040*/  R2UR UR12, R16 ;  /* 0x00000000100c72ca */ /* 0x000fe200000e0000 */
[----:B0-----:R-:W-:Y:S01]  /*d050*/  IMAD R7, R17, 0x3000, R26 ;  /* 0x0000300011077824 */ /* 0x001fe200078e021a */
        /* <DEDUP_REMOVED lines=9> */
.L_x_9737:
        /* <DEDUP_REMOVED lines=16> */
.L_x_9738:
        /* <DEDUP_REMOVED lines=16> */
.L_x_9739:
        /* <DEDUP_REMOVED lines=12> */
.L_x_9798:
[----:B------:R-:W-:Y:S05]  /*d3b0*/  BSYNC B1 ;  /* 0x0000000000017941 */ /* 0x000fea0003800000 */
.L_x_9740:
        /* <DEDUP_REMOVED lines=11> */
.L_x_9743:
[----:B------:R-:W-:Y:S05]  /*d470*/  BSYNC B1 ;  /* 0x0000000000017941 */ /* 0x000fea0003800000 */
.L_x_9742:
[----:B------:R-:W-:Y:S01]  /*d480*/  R2UR UR6, R4 ;  /* 0x00000000040672ca */ /* 0x000fe200000e0000 */
[----:B------:R-:W-:Y:S01]  /*d490*/  UIADD3 UR4, UP0, UR52, 0x370, URZ ;  /* 0x0000037034047890 */ /* 0x000fe2000ff1e03f */
[----:B------:R-:W-:Y:S01]  /*d4a0*/  R2UR UR7, R5 ;  /* 0x00000000050772ca */ /* 0x000fe200000e0000 */
[----:B01----:R-:W-:Y:S01]  /*d4b0*/  VIADD R10, R10, 0x19c30 ;  /* 0x00019c300a0a7836 */ /* 0x003fe20000000000 */
[----:B------:R-:W-:Y:S01]  /*d4c0*/  R2UR UR12, R16 ;  /* 0x00000000100c72ca */ /* 0x000fe200000e0000 */
[----:B------:R-:W-:Y:S01]  /*d4d0*/  UIADD3.X UR5, URZ, UR53, URZ, UP0, !UPT ;  /* 0x000000353f057290 */ /* 0x000fe200087fe43f */
[----:B------:R-:W-:Y:S01]  /*d4e0*/  R2UR UR10, R9 ;  /* 0x00000000090a72ca */ /* 0x000fe200000e0000 */
[----:B------:R-:W-:Y:S01]  /*d4f0*/  VIADD R9, R7, 0x13800 ;  /* 0x0001380007097836 */ /* 0x000fe20000000000 */
[----:B------:R-:W-:-:S13]  /*d500*/  PLOP3.LUT P0, PT, PT, PT, PT, 0x80, 0x0 ;  /* 0x000000000000781c */ /* 0x000fda0003f0f070 */
.L_x_9744:
        /* <DEDUP_REMOVED lines=15> */
.L_x_9745:
        /* <DEDUP_REMOVED lines=15> */
.L_x_9746:
        /* <DEDUP_REMOVED lines=9> */
.L_x_9731:
[----:B------:R-:W-:Y:S05]  /*d780*/  BSYNC B0 ;  /* 0x0000000000007941 */ /* 0x000fea0003800000 */
.L_x_9730:
[----:B------:R-:W-:-:S06]  /*d790*/  UISETP.NE.AND UP0, UPT, UR41, 0x3, UPT ;  /* 0x000000032900788c */ /* 0x000fcc000bf05270 */
[----:B------:R-:W-:-:S13]  /*d7a0*/  PLOP3.LUT P0, PT, PT, PT, UP0, 0x80, 0x0 ;  /* 0x000000000000781c */ /* 0x000fda0003f0f008 */
[----:B------:R-:W-:Y:S05]  /*d7b0*/  @!P0 BRA `(.L_x_9747) ;  /* 0x0000000000048947 */ /* 0x000fea0003800000 */
[----:B------:R-:W-:Y:S01]  /*d7c0*/  BPT.TRAP 0x1 ;  /* 0x000000040000795c */ /* 0x000fe20000300000 */
.L_x_9747:
[----:B------:R-:W-:Y:S01]  /*d7d0*/  LOP3.LUT R5, R8, 0x1, RZ, 0x3c, !PT ;  /* 0x0000000108057812 */ /* 0x000fe200078e3cff */
[----:B------:R-:W-:Y:S01]  /*d7e0*/  IMAD.U32 R4, RZ, RZ, UR48 ;  /* 0x00000030ff047e24 */ /* 0x000fe2000f8e00ff */
[----:B------:R-:W-:Y:S01]  /*d7f0*/  LEA R12, R3, UR40, 0x3 ;  /* 0x00000028030c7c11 */ /* 0x000fe2000f8e18ff */
[----:B------:R-:W-:Y:S01]  /*d800*/  BSSY B0, `(.L_x_9748) ;  /* 0x0000005000007945 */ /* 0x000fe20003800000 */
[----:B------:R-:W-:Y:S02]  /*d810*/  SHF.L.U32 R5, R5, 0x1f, RZ ;  /* 0x0000001f05057819 */ /* 0x000fe400000006ff */
[----:B------:R-:W-:Y:S02]  /*d820*/  ISETP.NE.AND P0, PT, R4, 0x3, PT ;  /* 0x000000030400780c */ /* 0x000fe40003f05270 */
[----:B------:R-:W0:Y:S02]  /*d830*/  SYNCS.PHASECHK.TRANS64.TRYWAIT P2, [R12+URZ+0x19c70], R5 ;  /* 0x019c70050c0075a7 */ /* 0x000e24000804017f */
[----:B0-----:R-:W-:Y:S09]  /*d840*/  @!P2 BRA `(.L_x_9749) ;  /* 0x000000200024a947 */ /* 0x001ff20003800000 */
.L_x_9799:
[----:B------:R-:W-:Y:S05]  /*d850*/  BSYNC B0 ;  /* 0x0000000000007941 */ /* 0x000fea0003800000 */
.L_x_9748:
[----:B------:R-:W-:Y:S05]  /*d860*/  @!P0 BRA `(.L_x_9750) ;  /* 0x0000000000048947 */ /* 0x000fea0003800000 */
[----:B------:R-:W-:Y:S01]  /*d870*/  BPT.TRAP 0x1 ;  /* 0x000000040000795c */ /* 0x000fe20000300000 */
.L_x_9750:
[----:B0-----:R-:W-:Y:S01]  /*d880*/  SHF.L.U32 R5, R8, 0x1f, RZ ;  /* 0x0000001f08057819 */ /* 0x001fe200000006ff */
[----:B------:R-:W-:-:S03]  /*d890*/  IMAD R3, R3, 0x3000, RZ ;  /* 0x0000300003037824 */ /* 0x000fc600078e02ff */
[----:B------:R-:W0:Y:S02]  /*d8a0*/  SYNCS.PHASECHK.TRANS64.TRYWAIT P2, [R12+URZ+0x19c60], R5 ;  /* 0x019c60050c0075a7 */ /* 0x000e24000804017f */
[----:B0-----:R-:W-:Y:S05]  /*d8b0*/  @!P2 BRA `(.L_x_9751) ;  /* 0x00000020001ca947 */ /* 0x001fea0003800000 */
.L_x_9800:
        /* <DEDUP_REMOVED lines=60> */
.L_x_9752:
        /* <DEDUP_REMOVED lines=10> */
.L_x_9729:
[----:B------:R-:W-:Y:S04]  /*dd20*/  BSSY B0, `(.L_x_9754) ;  /* 0x000000e000007945 */ /* 0x000fe80003800000 */
[----:B------:R-:W-:Y:S05]  /*dd30*/  @P1 BRA `(.L_x_9755) ;  /* 0x0000000000301947 */ /* 0x000fea0003800000 */
[----:B------:R-:W1:Y:S01]  /*dd40*/  S2R R7, SR_LANEID ;  /* 0x0000000000077919 */ /* 0x000e620000000000 */
[----:B------:R-:W-:Y:S01]  /*dd50*/  VOTEU.ANY UR4, UPT, PT ;  /* 0x0000000000047886 */ /* 0x000fe200038e0100 */
[----:B0-----:R-:W0:Y:S01]  /*dd60*/  LDC.64 R2, c[0x0][0xc38] ;  /* 0x00030e00ff027b82 */ /* 0x001e220000000a00 */
[----:B------:R-:W1:Y:S08]  /*dd70*/  FLO.U32 R0, UR4 ;  /* 0x0000000400007d00 */ /* 0x000e7000080e0000 */
[----:B------:R-:W0:Y:S01]  /*dd80*/  POPC R5, UR4 ;  /* 0x0000000400057d09 */ /* 0x000e220008000000 */
[----:B-1----:R-:W-:-:S13]  /*dd90*/  ISETP.EQ.U32.AND P0, PT, R0, R7, PT ;  /* 0x000000070000720c */ /* 0x002fda0003f02070 */
[----:B0-----:R-:W2:Y:S01]  /*dda0*/  @P0 ATOMG.E.ADD.STRONG.GPU PT, R3, desc[UR50][R2.64], R5 ;  /* 0x00000005020309a8 */ /* 0x001ea200081ee1f2 */
[----:B------:R-:W0:Y:S02]  /*ddb0*/  S2R R4, SR_LTMASK ;  /* 0x0000000000047919 */ /* 0x000e240000003900 */
[----:B0-----:R-:W-:-:S04]  /*ddc0*/  LOP3.LUT R4, R4, UR4, RZ, 0xc0, !PT ;  /* 0x0000000404047c12 */ /* 0x001fc8000f8ec0ff */
[----:B------:R-:W0:Y:S01]  /*ddd0*/  POPC R7, R4 ;  /* 0x0000000400077309 */ /* 0x000e220000000000 */
[----:B--2---:R-:W0:Y:S02]  /*dde0*/  SHFL.IDX PT, R0, R3, R0, 0x1f ;  /* 0x00001f0003007589 */ /* 0x004e2400000e0000 */
[----:B0-----:R-:W-:-:S07]  /*ddf0*/  IADD3 R24, R0, UR47, R7 ;  /* 0x0000002f00187c10 */ /* 0x001fce000fffe007 */
.L_x_9755:
[----:B------:R-:W-:Y:S05]  /*de00*/  BSYNC B0 ;  /* 0x0000000000007941 */ /* 0x000fea0003800000 */
.L_x_9754:
[----:B------:R-:W-:-:S06]  /*de10*/  UISETP.NE.AND UP0, UPT, UR41, 0x3, UPT ;  /* 0x000000032900788c */ /* 0x000fcc000bf05270 */
[----:B------:R-:W-:-:S13]  /*de20*/  PLOP3.LUT P0, PT, PT, PT, UP0, 0x80, 0x0 ;  /* 0x000000000000781c */ /* 0x000fda0003f0f008 */
[----:B------:R-:W-:Y:S05]  /*de30*/  @!P0 BRA `(.L_x_9756) ;  /* 0x0000000000048947 */ /* 0x000fea0003800000 */
[----:B------:R-:W-:Y:S01]  /*de40*/  BPT.TRAP 0x1 ;  /* 0x000000040000795c */ /* 0x000fe20000300000 */
.L_x_9756:
[----:B0-----:R-:W-:Y:S01]  /*de50*/  LOP3.LUT R3, R19, 0x1, RZ, 0x3c, !PT ;  /* 0x0000000113037812 */ /* 0x001fe200078e3cff */
[----:B------:R-:W-:Y:S01]  /*de60*/  IMAD.U32 R0, RZ, RZ, UR48 ;  /* 0x00000030ff007e24 */ /* 0x000fe2000f8e00ff */
[----:B------:R-:W-:Y:S01]  /*de70*/  LEA R2, R17, UR40, 0x3 ;  /* 0x0000002811027c11 */ /* 0x000fe2000f8e18ff */
[----:B------:R-:W-:Y:S01]  /*de80*/  BSSY B0, `(.L_x_9757) ;  /* 0x0000005000007945 */ /* 0x000fe20003800000 */
[----:B------:R-:W-:Y:S02]  /*de90*/  SHF.L.U32 R3, R3, 0x1f, RZ ;  /* 0x0000001f03037819 */ /* 0x000fe400000006ff */
[----:B------:R-:W-:Y:S02]  /*dea0*/  ISETP.NE.AND P2, PT, R0, 0x3, PT ;  /* 0x000000030000780c */ /* 0x000fe40003f45270 */
[----:B------:R-:W0:Y:S02]  /*deb0*/  SYNCS.PHASECHK.TRANS64.TRYWAIT P0, [R2+URZ+0x19c70], R3 ;  /* 0x019c7003020075a7 */ /* 0x000e24000800017f */
[----:B0-----:R-:W-:Y:S09]  /*dec0*/  @!P0 BRA `(.L_x_9758) ;  /* 0x0000001800ac8947 */ /* 0x001ff20003800000 */
.L_x_9801:
[----:B------:R-:W-:Y:S05]  /*ded0*/  BSYNC B0 ;  /* 0x0000000000007941 */ /* 0x000fea0003800000 */
.L_x_9757:
[----:B------:R-:W-:Y:S05]  /*dee0*/  @!P2 BRA `(.L_x_9759) ;  /* 0x000000000004a947 */ /* 0x000fea0003800000 */
[----:B------:R-:W-:Y:S01]  /*def0*/  BPT.TRAP 0x1 ;  /* 0x000000040000795c */ /* 0x000fe20000300000 */
.L_x_9759:
[----:B0-----:R-:W-:Y:S01]  /*df00*/  SHF.L.U32 R3, R19, 0x1f, RZ ;  /* 0x0000001f13037819 */ /* 0x001fe200000006ff */
[----:B------:R-:W-:-:S03]  /*df10*/  IMAD R0, R17, 0x3000, RZ ;  /* 0x0000300011007824 */ /* 0x000fc600078e02ff */
[----:B------:R-:W0:Y:S02]  /*df20*/  SYNCS.PHASECHK.TRANS64.TRYWAIT P0, [R2+URZ+0x19c60], R3 ;  /* 0x019c6003020075a7 */ /* 0x000e24000800017f */
[----:B0-----:R-:W-:Y:S05]  /*df30*/  @!P0 BRA `(.L_x_9760) ;  /* 0x0000001800a48947 */ /* 0x001fea0003800000 */
.L_x_9802:
[C---:B0-----:R-:W-:Y:S01]  /*df40*/  LOP3.LUT R3, R0.reuse, R18, RZ, 0xfc, !PT ;  /* 0x0000001200037212 */ /* 0x041fe200078efcff */
[----:B------:R-:W-:Y:S05]  /*df50*/  WARPSYNC.ALL ;  /* 0x0000000000007948 */ /* 0x000fea0003800000 */
[----:B------:R-:W0:Y:S01]  /*df60*/  LDSM.16.MT88.4 R4, [R3+UR40+0x9000] ;  /* 0x009000280304783b */ /* 0x000e220008004200 */
        /* <DEDUP_REMOVED lines=57> */
.L_x_9761:
        /* <DEDUP_REMOVED lines=10> */
.L_x_9713:
[----:B------:R-:W-:Y:S05]  /*e3a0*/  BSYNC B6 ;  /* 0x0000000000067941 */ /* 0x000fea0003800000 */
.L_x_9711:
[----:B------:R-:W2:Y:S02]  /*e3b0*/  LDL R0, [R1+0xc] ;  /* 0x00000c0001007983 */ /* 0x000ea40000100800 */
[----:B--2---:R-:W-:-:S13]  /*e3c0*/  ISETP.NE.AND P0, PT, R0, RZ, PT ;  /* 0x000000ff0000720c */ /* 0x004fda0003f05270 */
        /* <DEDUP_REMOVED lines=10> */
.L_x_9762:
[----:B------:R-:W1:Y:S01]  /*e470*/  S2R R0, SR_TID.X ;  /* 0x0000000000007919 */ /* 0x000e620000002100 */
[----:B------:R-:W-:Y:S01]  /*e480*/  ULDC UR4, c[0x0][0xc14] ;  /* 0x0003050000047ab9 */ /* 0x000fe20000000800 */
        /* <DEDUP_REMOVED lines=8> */
[----:B------:R-:W2:Y:S01]  /*e510*/  @!P1 LDG.E R25, desc[UR50][R2.64] ;  /* 0x0000003202199981 */ /* 0x000ea2000c1e1900 */
[C---:B------:R-:W-:Y:S02]  /*e520*/  ISETP.NE.AND P1, PT, R6.reuse, RZ, PT ;  /* 0x000000ff0600720c */ /* 0x040fe40003f25270 */
[C---:B------:R-:W-:Y:S02]  /*e530*/  ISETP.GE.U32.AND P2, PT, R6.reuse, 0x2, PT ;  /* 0x000000020600780c */ /* 0x040fe40003f46070 */
        /* <DEDUP_REMOVED lines=12> */
[----:B------:R-:W-:Y:S04]  /*e600*/  SHFL.IDX PT, R5, R24, RZ, 0x1f ;  /* 0x00001fff18057589 */ /* 0x000fe800000e0000 */
[----:B------:R-:W1:Y:S02]  /*e610*/  SHFL.UP PT, R2, R4, 0x8, RZ ;  /* 0x0500000004027989 */ /* 0x000e6400000e00ff */
[----:B-1----:R-:W-:Y:S02]  /*e620*/  SEL R3, R2, RZ, P4 ;  /* 0x000000ff02037207 */ /* 0x002fe40002000000 */
[----:B------:R-:W-:Y:S03]  /*e630*/  SHFL.IDX PT, R2, R24, 0x1, 0x1f ;  /* 0x00201f0018027f89 */ /* 0x000fe600000e0000 */
[----:B------:R-:W-:-:S05]  /*e640*/  IMAD.IADD R3, R4, 0x1, R3 ;  /* 0x0000000104037824 */ /* 0x000fca00078e0203 */
[----:B------:R-:W1:Y:S02]  /*e650*/  SHFL.UP PT, R0, R3, 0x10, RZ ;  /* 0x0600000003007989 */ /* 0x000e6400000e00ff */
[----:B-1----:R-:W-:-:S05]  /*e660*/  SEL R0, R0, RZ, P5 ;  /* 0x000000ff00007207 */ /* 0x002fca0002800000 */
[----:B------:R-:W-:Y:S02]  /*e670*/  IMAD.IADD R7, R3, 0x1, R0 ;  /* 0x0000000103077824 */ /* 0x000fe400078e0200 */
[----:B------:R-:W1:Y:S03]  /*e680*/  LDC R0, c[0x0][0xc10] ;  /* 0x00030400ff007b82 */ /* 0x000e660000000800 */
[----:B0-----:R-:W1:Y:S02]  /*e690*/  SHFL.IDX PT, R9, R7, 0x1f, 0x1f ;  /* 0x03e01f0007097f89 */ /* 0x001e6400000e0000 */
[----:B-1----:R-:W-:-:S04]  /*e6a0*/  IMAD R9, R9, R0, RZ ;  /* 0x0000000009097224 */ /* 0x002fc800078e02ff */
[----:B------:R-:W-:-:S05]  /*e6b0*/  IMAD.IADD R4, R2, 0x1, R9 ;  /* 0x0000000102047824 */ /* 0x000fca00078e0209 */
[----:B------:R-:W-:-:S13]  /*e6c0*/  ISETP.GT.AND P6, PT, R4, R5, PT ;  /* 0x000000050400720c */ /* 0x000fda0003fc4270 */
[----:B------:R-:W-:Y:S05]  /*e6d0*/  @P6 BRA `(.L_x_9764) ;  /* 0x0000000000946947 */ /* 0x000fea0003800000 */
.L_x_9768:
        /* <DEDUP_REMOVED lines=14> */
.L_x_9767:
[----:B------:R-:W-:Y:S05]  /*e7c0*/  BSYNC B0 ;  /* 0x0000000000007941 */ /* 0x000fea0003800000 */
.L_x_9766:
        /* <DEDUP_REMOVED lines=22> */
.L_x_9764:
        /* <DEDUP_REMOVED lines=26> */
.L_x_9769:
        /* <DEDUP_REMOVED lines=57> */
.L_x_9765:
[----:B------:R-:W-:Y:S01]  /*ee60*/  IMAD.MOV.U32 R24, RZ, RZ, R5 ;  /* 0x000000ffff187224 */ /* 0x000fe200078e0005 */
[----:B------:R-:W-:Y:S01]  /*ee70*/  ULDC UR49, c[0x0][0xc14] ;  /* 0x0003050000317ab9 */ /* 0x000fe20000000800 */
[----:B------:R-:W-:Y:S01]  /*ee80*/  IMAD.MOV.U32 R25, RZ, RZ, RZ ;  /* 0x000000ffff197224 */ /* 0x000fe200078e00ff */
[----:B------:R-:W-:-:S06]  /*ee90*/  UMOV UR38, URZ ;  /* 0x0000003f00267c82 */ /* 0x000fcc0008000000 */
.L_x_9770:
        /* <DEDUP_REMOVED lines=13> */
.L_x_9763:
[----:B------:R-:W-:Y:S02]  /*ef70*/  ULDC UR4, c[0x0][0xc14] ;  /* 0x0003050000047ab9 */ /* 0x000fe40000000800 */
[----:B------:R-:W-:-:S06]  /*ef80*/  UISETP.GE.AND UP0, UPT, UR49, UR4, UPT ;  /* 0x000000043100728c */ /* 0x000fcc000bf06270 */
[----:B------:R-:W-:-:S13]  /*ef90*/  PLOP3.LUT P0, PT, PT, PT, UP0, 0x80, 0x0 ;  /* 0x000000000000781c */ /* 0x000fda0003f0f008 */
[----:B------:R-:W-:Y:S05]  /*efa0*/  @!P0 BRA `(.L_x_9771) ;  /* 0xffffffc400288947 */ /* 0x000fea000383ffff */
.L_x_9707:
[----:B0-----:R-:W2:Y:S01]  /*efb0*/  LDL.LU R0, [R1+0x8] ;  /* 0x0000080001007983 */ /* 0x001ea20000300800 */
        /* <DEDUP_REMOVED lines=11> */
.L_x_9803:
[----:B------:R-:W-:Y:S05]  /*f070*/  BSYNC B0 ;  /* 0x0000000000007941 */ /* 0x000fea0003800000 */
.L_x_9772:
[----:B------:R-:W-:-:S03]  /*f080*/  UMOV UR4, 0xffffffff ;  /* 0xffffffff00047882 */ /* 0x000fc60000000000 */
[----:B------:R-:W-:Y:S05]  /*f090*/  BRA.DIV UR4, `(.L_x_9774) ;  /* 0x0000000a04747947 */ /* 0x000fea000b800000 */
[----:B0-----:R-:W0:Y:S02]  /*f0a0*/  S2R R0, SR_TID.X ;  /* 0x0000000000007919 */ /* 0x001e240000002100 */
[----:B0-----:R-:W-:-:S04]  /*f0b0*/  SHF.R.U32.HI R0, RZ, 0x5, R0 ;  /* 0x00000005ff007819 */ /* 0x001fc80000011600 */
[----:B------:R-:W-:-:S05]  /*f0c0*/  LOP3.LUT R0, R0, 0x3, RZ, 0xc0, !PT ;  /* 0x0000000300007812 */ /* 0x000fca00078ec0ff */
[----:B------:R0:W1:Y:S02]  /*f0d0*/  SHFL.IDX PT, R14, R0, RZ, 0x1f ;  /* 0x00001fff000e7589 */ /* 0x00006400000e0000 */
.L_x_9806:
[----:B-1----:R-:W-:Y:S01]  /*f0e0*/  ISETP.NE.AND P0, PT, R14, RZ, PT ;  /* 0x000000ff0e00720c */ /* 0x002fe20003f05270 */
[----:B------:R-:W-:-:S12]  /*f0f0*/  BSSY B0, `(.L_x_9775) ;  /* 0x000002b000007945 */ /* 0x000fd80003800000 */
[----:B------:R-:W-:Y:S05]  /*f100*/  @P0 BRA `(.L_x_9776) ;  /* 0x0000000000a40947 */ /* 0x000fea0003800000 */
[----:B------:R-:W-:-:S03]  /*f110*/  UMOV UR4, 0xffffffff ;  /* 0xffffffff00047882 */ /* 0x000fc60000000000 */
[----:B------:R-:W-:Y:S05]  /*f120*/  BRA.DIV UR4, `(.L_x_9777) ;  /* 0x0000000a04847947 */ /* 0x000fea000b800000 */
[----:B------:R-:W-:-:S13]  /*f130*/  ELECT P6, URZ, PT ;  /* 0x00000000003f782f */ /* 0x000fda00038c0000 */
.L_x_9809:
[----:B------:R-:W-:Y:S05]  /*f140*/  @!P6 BRA `(.L_x_9776) ;  /* 0x000000000094e947 */ /* 0x000fea0003800000 */
[----:B------:R-:W-:-:S06]  /*f150*/  ULOP3.LUT UR4, UR46, 0x2, URZ, 0xfc, !UPT ;  /* 0x000000022e047892 */ /* 0x000fcc000f8efc3f */
[----:B0-----:R-:W-:-:S05]  /*f160*/  IMAD.U32 R0, RZ, RZ, UR4 ;  /* 0x00000004ff007e24 */ /* 0x001fca000f8e00ff */
[----:B------:R-:W-:-:S13]  /*f170*/  ISETP.NE.AND P0, PT, R0, 0x3, PT ;  /* 0x000000030000780c */ /* 0x000fda0003f05270 */
[----:B------:R-:W-:Y:S05]  /*f180*/  @!P0 BRA `(.L_x_9778) ;  /* 0x0000000000048947 */ /* 0x000fea0003800000 */
[----:B------:R-:W-:Y:S01]  /*f190*/  BPT.TRAP 0x1 ;  /* 0x000000040000795c */ /* 0x000fe20000300000 */
.L_x_9778:
        /* <DEDUP_REMOVED lines=12> */
.L_x_9810:
[----:B------:R-:W1:Y:S02]  /*f260*/  SYNCS.PHASECHK.TRANS64.TRYWAIT P1, [R7+URZ], R0 ;  /* 0x00000000070075a7 */ /* 0x000e64000802017f */
[----:B-1----:R-:W-:Y:S05]  /*f270*/  @!P1 BRA `(.L_x_9780) ;  /* 0x0000000800649947 */ /* 0x002fea0003800000 */
.L_x_9811:
[----:B------:R-:W-:Y:S05]  /*f280*/  @!P0 BRA `(.L_x_9781) ;  /* 0x0000000000048947 */ /* 0x000fea0003800000 */
[----:B------:R-:W-:Y:S01]  /*f290*/  BPT.TRAP 0x1 ;  /* 0x000000040000795c */ /* 0x000fe20000300000 */
.L_x_9781:
[----:B------:R-:W-:-:S04]  /*f2a0*/  IMAD R2, R17, 0x8, R8 ;  /* 0x0000000811027824 */ /* 0x000fc800078e0208 */
[----:B------:R-:W2:Y:S02]  /*f2b0*/  SYNCS.PHASECHK.TRANS64.TRYWAIT P1, [R2+URZ+0x19c60], R3 ;  /* 0x019c6003020075a7 */ /* 0x000ea4000802017f */
[----:B--2---:R-:W-:Y:S05]  /*f2c0*/  @!P1 BRA `(.L_x_9782) ;  /* 0x0000000800649947 */ /* 0x004fea0003800000 */
.L_x_9812:
[----:B------:R-:W-:Y:S05]  /*f2d0*/  @!P0 BRA `(.L_x_9783) ;  /* 0x0000000000048947 */ /* 0x000fea0003800000 */
[----:B------:R-:W-:Y:S01]  /*f2e0*/  BPT.TRAP 0x1 ;  /* 0x000000040000795c */ /* 0x000fe20000300000 */
.L_x_9783:
[----:B------:R-:W-:-:S04]  /*f2f0*/  IMAD R5, R5, 0x8, R8 ;  /* 0x0000000805057824 */ /* 0x000fc800078e0208 */
[----:B------:R-:W3:Y:S02]  /*f300*/  SYNCS.PHASECHK.TRANS64.TRYWAIT P1, [R5+URZ+0x19c60], R0 ;  /* 0x019c6000050075a7 */ /* 0x000ee4000802017f */
[----:B---3--:R-:W-:Y:S05]  /*f310*/  @!P1 BRA `(.L_x_9784) ;  /* 0x0000000800649947 */ /* 0x008fea0003800000 */
.L_x_9813:
[----:B------:R-:W-:Y:S05]  /*f320*/  @!P0 BRA `(.L_x_9785) ;  /* 0x0000000000048947 */ /* 0x000fea0003800000 */
[----:B------:R-:W-:Y:S01]  /*f330*/  BPT.TRAP 0x1 ;  /* 0x000000040000795c */ /* 0x000fe20000300000 */
.L_x_9785:
[----:B------:R-:W4:Y:S02]  /*f340*/  SYNCS.PHASECHK.TRANS64.TRYWAIT P0, [R2+URZ+0x19c80], R3 ;  /* 0x019c8003020075a7 */ /* 0x000f24000800017f */
[----:B----4-:R-:W-:Y:S05]  /*f350*/  @!P0 BRA `(.L_x_9786) ;  /* 0x0000000800688947 */ /* 0x010fea0003800000 */
.L_x_9787:
[----:B------:R0:W0:Y:S02]  /*f360*/  SYNCS.PHASECHK.TRANS64.TRYWAIT P0, [R5+URZ+0x19c80], R0 ;  /* 0x019c8000050075a7 */ /* 0x000024000800017f */
[----:B0-----:R-:W-:Y:S05]  /*f370*/  @!P0 NANOSLEEP.SYNCS 0x989680 ;  /* 0x009896800000895d */ /* 0x001fea0003900000 */
[----:B------:R-:W0:Y:S02]  /*f380*/  @!P0 SYNCS.PHASECHK.TRANS64 P0, [R5+URZ+0x19c80], R0 ;  /* 0x019c8000050085a7 */ /* 0x000e24000800007f */
[----:B0-----:R-:W-:Y:S05]  /*f390*/  @!P0 BRA `(.L_x_9787) ;  /* 0xfffffffc00f08947 */ /* 0x001fea000383ffff */
.L_x_9776:
[----:B------:R-:W-:Y:S05]  /*f3a0*/  BSYNC B0 ;  /* 0x0000000000007941 */ /* 0x000fea0003800000 */
.L_x_9775:
[----:B------:R-:W-:Y:S05]  /*f3b0*/  EXIT ;  /* 0x000000000000794d */ /* 0x000fea0003800000 */
.L_x_9654:
[----:B0-----:R-:W-:-:S04]  /*f3c0*/  IMAD.U32 R3, RZ, RZ, UR44 ;  /* 0x0000002cff037e24 */ /* 0x001fc8000f8e00ff */
[----:B------:R0:W1:Y:S03]  /*f3d0*/  SYNCS.PHASECHK.TRANS64.TRYWAIT P1, [R3+URZ+0x19c00], R0 ;  /* 0x019c0000030075a7 */ /* 0x000066000802017f */
[----:B-1----:R-:W-:Y:S05]  /*f3e0*/  @!P1 NANOSLEEP.SYNCS 0x989680 ;  /* 0x009896800000995d */ /* 0x002fea0003900000 */
[----:B------:R-:W1:Y:S02]  /*f3f0*/  @!P1 SYNCS.PHASECHK.TRANS64 P1, [R3+URZ+0x19c00], R0 ;  /* 0x019c0000030095a7 */ /* 0x000e64000802007f */
[----:B-1----:R-:W-:Y:S05]  /*f400*/  @!P1 BRA `(.L_x_9654) ;  /* 0xfffffffc00ec9947 */ /* 0x002fea000383ffff */
[----:B------:R-:W-:Y:S05]  /*f410*/  BRA `(.L_x_9788) ;  /* 0xffffff2400a87947 */ /* 0x000fea000383ffff */
.L_x_9658:
[----:B-1----:R1:W2:Y:S02]  /*f420*/  SYNCS.PHASECHK.TRANS64.TRYWAIT P2, [R3+URZ+0x19c30], R0 ;  /* 0x019c3000030075a7 */ /* 0x0022a4000804017f */
[----:B--2---:R-:W-:Y:S05]  /*f430*/  @!P2 NANOSLEEP.SYNCS 0x989680 ;  /* 0x009896800000a95d */ /* 0x004fea0003900000 */
[----:B------:R-:W2:Y:S02]  /*f440*/  @!P2 SYNCS.PHASECHK.TRANS64 P2, [R3+URZ+0x19c30], R0 ;  /* 0x019c30000300a5a7 */ /* 0x000ea4000804007f */
[----:B--2---:R-:W-:Y:S05]  /*f450*/  @!P2 BRA `(.L_x_9658) ;  /* 0xfffffffc00f0a947 */ /* 0x004fea000383ffff */
[----:B------:R-:W-:Y:S05]  /*f460*/  BRA `(.L_x_9657) ;  /* 0xffffff2400d07947 */ /* 0x000fea000383ffff */
.L_x_9663:
[----:B-1----:R-:W-:-:S04]  /*f470*/  IMAD.U32 R7, RZ, RZ, UR21 ;  /* 0x00000015ff077e24 */ /* 0x002fc8000f8e00ff */
[----:B------:R1:W2:Y:S03]  /*f480*/  SYNCS.PHASECHK.TRANS64.TRYWAIT P2, [R7+URZ+0x19c30], R0 ;  /* 0x019c3000070075a7 */ /* 0x0002a6000804017f */
[----:B--2---:R-:W-:Y:S05]  /*f490*/  @!P2 NANOSLEEP.SYNCS 0x989680 ;  /* 0x009896800000a95d */ /* 0x004fea0003900000 */
[----:B------:R-:W2:Y:S02]  /*f4a0*/  @!P2 SYNCS.PHASECHK.TRANS64 P2, [R7+URZ+0x19c30], R0 ;  /* 0x019c30000700a5a7 */ /* 0x000ea4000804007f */
[----:B--2---:R-:W-:Y:S05]  /*f4b0*/  @!P2 BRA `(.L_x_9663) ;  /* 0xfffffffc00eca947 */ /* 0x004fea000383ffff */
[----:B------:R-:W-:Y:S05]  /*f4c0*/  BRA `(.L_x_9662) ;  /* 0xffffff4800ac7947 */ /* 0x000fea000383ffff */
.L_x_9667:
[----:B-1----:R-:W-:-:S04]  /*f4d0*/  IMAD.U32 R7, RZ, RZ, UR11 ;  /* 0x0000000bff077e24 */ /* 0x002fc8000f8e00ff */
[----:B------:R1:W2:Y:S03]  /*f4e0*/  SYNCS.PHASECHK.TRANS64.TRYWAIT P2, [R7+URZ+0x19c50], R0 ;  /* 0x019c5000070075a7 */ /* 0x0002a6000804017f */
[----:B--2---:R-:W-:Y:S05]  /*f4f0*/  @!P2 NANOSLEEP.SYNCS 0x989680 ;  /* 0x009896800000a95d */ /* 0x004fea0003900000 */
[----:B------:R-:W2:Y:S02]  /*f500*/  @!P2 SYNCS.PHASECHK.TRANS64 P2, [R7+URZ+0x19c50], R0 ;  /* 0x019c50000700a5a7 */ /* 0x000ea4000804007f */
[----:B--2---:R-:W-:Y:S05]  /*f510*/  @!P2 BRA `(.L_x_9667) ;  /* 0xfffffffc00eca947 */ /* 0x004fea000383ffff */
[----:B------:R-:W-:Y:S05]  /*f520*/  BRA `(.L_x_9666) ;  /* 0xffffff4800fc7947 */ /* 0x000fea000383ffff */
.L_x_9674:
[----:B-1----:R-:W-:-:S04]  /*f530*/  IMAD.U32 R9, RZ, RZ, UR6 ;  /* 0x00000006ff097e24 */ /* 0x002fc8000f8e00ff */
[----:B------:R1:W2:Y:S03]  /*f540*/  SYNCS.PHASECHK.TRANS64.TRYWAIT P2, [R9+URZ+0x19c30], R0 ;  /* 0x019c3000090075a7 */ /* 0x0002a6000804017f */
[----:B--2---:R-:W-:Y:S05]  /*f550*/  @!P2 NANOSLEEP.SYNCS 0x989680 ;  /* 0x009896800000a95d */ /* 0x004fea0003900000 */
[----:B------:R-:W2:Y:S02]  /*f560*/  @!P2 SYNCS.PHASECHK.TRANS64 P2, [R9+URZ+0x19c30], R0 ;  /* 0x019c30000900a5a7 */ /* 0x000ea4000804007f */
[----:B--2---:R-:W-:Y:S05]  /*f570*/  @!P2 BRA `(.L_x_9674) ;  /* 0xfffffffc00eca947 */ /* 0x004fea000383ffff */
[----:B------:R-:W-:Y:S05]  /*f580*/  BRA `(.L_x_9673) ;  /* 0xffffff6c00a47947 */ /* 0x000fea000383ffff */
.L_x_9678:
[----:B-1----:R-:W-:-:S04]  /*f590*/  IMAD.U32 R9, RZ, RZ, UR11 ;  /* 0x0000000bff097e24 */ /* 0x002fc8000f8e00ff */
[----:B------:R1:W2:Y:S03]  /*f5a0*/  SYNCS.PHASECHK.TRANS64.TRYWAIT P2, [R9+URZ+0x19c50], R0 ;  /* 0x019c5000090075a7 */ /* 0x0002a6000804017f */
[----:B--2---:R-:W-:Y:S05]  /*f5b0*/  @!P2 NANOSLEEP.SYNCS 0x989680 ;  /* 0x009896800000a95d */ /* 0x004fea0003900000 */
[----:B------:R-:W2:Y:S02]  /*f5c0*/  @!P2 SYNCS.PHASECHK.TRANS64 P2, [R9+URZ+0x19c50], R0 ;  /* 0x019c50000900a5a7 */ /* 0x000ea4000804007f */
[----:B--2---:R-:W-:Y:S05]  /*f5d0*/  @!P2 BRA `(.L_x_9678) ;  /* 0xfffffffc00eca947 */ /* 0x004fea000383ffff */
[----:B------:R-:W-:Y:S05]  /*f5e0*/  BRA `(.L_x_9677) ;  /* 0xffffff7000f07947 */ /* 0x000fea000383ffff */
.L_x_9684:
[----:B-1----:R-:W-:-:S04]  /*f5f0*/  IMAD.U32 R6, RZ, RZ, UR14 ;  /* 0x0000000eff067e24 */ /* 0x002fc8000f8e00ff */
[----:B------:R1:W2:Y:S03]  /*f600*/  SYNCS.PHASECHK.TRANS64.TRYWAIT P1, [R6+URZ+0x19c50], R5 ;  /* 0x019c5005060075a7 */ /* 0x0002a6000802017f */
[----:B--2---:R-:W-:Y:S05]  /*f610*/  @!P1 NANOSLEEP.SYNCS 0x989680 ;  /* 0x009896800000995d */ /* 0x004fea0003900000 */
[----:B------:R-:W2:Y:S02]  /*f620*/  @!P1 SYNCS.PHASECHK.TRANS64 P1, [R6+URZ+0x19c50], R5 ;  /* 0x019c5005060095a7 */ /* 0x000ea4000802007f */
[----:B--2---:R-:W-:Y:S05]  /*f630*/  @!P1 BRA `(.L_x_9684) ;  /* 0xfffffffc00ec9947 */ /* 0x004fea000383ffff */
[----:B------:R-:W-:Y:S05]  /*f640*/  BRA `(.L_x_9683) ;  /* 0xffffff8800407947 */ /* 0x000fea000383ffff */
.L_x_9718:
[----:B------:R-:W-:Y:S02]  /*f650*/  IMAD.MOV.U32 R13, RZ, RZ, R4 ;  /* 0x000000ffff0d7224 */ /* 0x000fe400078e0004 */
[----:B------:R-:W-:Y:S02]  /*f660*/  IMAD.MOV.U32 R12, RZ, RZ, RZ ;  /* 0x000000ffff0c7224 */ /* 0x000fe400078e00ff */
[----:B------:R-:W-:Y:S02]  /*f670*/  IMAD.MOV.U32 R11, RZ, RZ, 0x1f ;  /* 0x0000001fff0b7424 */ /* 0x000fe400078e00ff */
[----:B------:R-:W-:-:S07]  /*f680*/  IMAD.MOV.U32 R15, RZ, RZ, -0x1 ;  /* 0xffffffffff0f7424 */ /* 0x000fce00078e00ff */
[----:B------:R-:W-:Y:S05]  /*f690*/  WARPSYNC.COLLECTIVE R15, `(.L_x_9789) ;  /* 0x000000000f087348 */ /* 0x000fea0003c00000 */
[----:B------:R0:W1:Y:S02]  /*f6a0*/  SHFL.IDX P6, R14, R13, R12, R11 ;  /* 0x0000000c0d0e7389 */ /* 0x00006400000c000b */
[----:B01----:R-:W-:Y:S01]  /*f6b0*/  ENDCOLLECTIVE ;  /* 0x000000000000791b */ /* 0x003fe20003800000 */
.L_x_9789:
[----:B------:R-:W-:Y:S05]  /*f6c0*/  BRA `(.L_x_9790) ;  /* 0xffffffcc00387947 */ /* 0x000fea000383ffff */
.L_x_9720:
[----:B------:R-:W-:Y:S01]  /*f6d0*/  BSSY B0, `(.L_x_9791) ;  /* 0x0000006000007945 */ /* 0x000fe20003800000 */
[----:B------:R-:W-:-:S07]  /*f6e0*/  IMAD.MOV.U32 R15, RZ, RZ, -0x1 ;  /* 0xffffffffff0f7424 */ /* 0x000fce00078e00ff */
[----:B------:R-:W-:Y:S05]  /*f6f0*/  WARPSYNC.COLLECTIVE R15, `(.L_x_9792) ;  /* 0x000000000f0c7348 */ /* 0x000fea0003c00000 */
[----:B------:R-:W-:Y:S02]  /*f700*/  ELECT P6, UR62, PT ;  /* 0x00000000003e782f */ /* 0x000fe400038c0000 */
[----:B------:R-:W-:Y:S01]  /*f710*/  MOV R14, UR62 ;  /* 0x0000003e000e7c02 */ /* 0x000fe20008000f00 */
[----:B------:R-:W-:Y:S10]  /*f720*/  ENDCOLLECTIVE ;  /* 0x000000000000791b */ /* 0x000ff40003800000 */
.L_x_9792:
[----:B------:R-:W-:Y:S05]  /*f730*/  BSYNC B0 ;  /* 0x0000000000007941 */ /* 0x000fea0003800000 */
.L_x_9791:
[----:B------:R-:W-:Y:S05]  /*f740*/  BRA `(.L_x_9793) ;  /* 0xffffffcc00387947 */ /* 0x000fea000383ffff */
.L_x_9723:
[----:B0-----:R0:W1:Y:S02]  /*f750*/  SYNCS.PHASECHK.TRANS64.TRYWAIT P2, [R5+URZ+0x19c80], R2 ;  /* 0x019c8002050075a7 */ /* 0x001064000804017f */
[----:B-1----:R-:W-:Y:S05]  /*f760*/  @!P2 NANOSLEEP.SYNCS 0x989680 ;  /* 0x009896800000a95d */ /* 0x002fea0003900000 */
[----:B------:R-:W1:Y:S02]  /*f770*/  @!P2 SYNCS.PHASECHK.TRANS64 P2, [R5+URZ+0x19c80], R2 ;  /* 0x019c80020500a5a7 */ /* 0x000e64000804007f */
[----:B-1----:R-:W-:Y:S05]  /*f780*/  @!P2 BRA `(.L_x_9723) ;  /* 0xfffffffc00f0a947 */ /* 0x002fea000383ffff */
[----:B------:R-:W-:Y:S05]  /*f790*/  BRA `(.L_x_9794) ;  /* 0xffffffcc008c7947 */ /* 0x000fea000383ffff */
.L_x_9725:
[----:B-1----:R1:W2:Y:S02]  /*f7a0*/  SYNCS.PHASECHK.TRANS64.TRYWAIT P2, [R5+URZ+0x19c40], R2 ;  /* 0x019c4002050075a7 */ /* 0x0022a4000804017f */
[----:B--2---:R-:W-:Y:S05]  /*f7b0*/  @!P2 NANOSLEEP.SYNCS 0x989680 ;  /* 0x009896800000a95d */ /* 0x004fea0003900000 */
[----:B------:R-:W2:Y:S02]  /*f7c0*/  @!P2 SYNCS.PHASECHK.TRANS64 P2, [R5+URZ+0x19c40], R2 ;  /* 0x019c40020500a5a7 */ /* 0x000ea4000804007f */
[----:B--2---:R-:W-:Y:S05]  /*f7d0*/  @!P2 BRA `(.L_x_9725) ;  /* 0xfffffffc00f0a947 */ /* 0x004fea000383ffff */
[----:B------:R-:W-:Y:S05]  /*f7e0*/  BRA `(.L_x_9795) ;  /* 0xffffffd000047947 */ /* 0x000fea000383ffff */
.L_x_9728:
[----:B0-----:R0:W1:Y:S02]  /*f7f0*/  SYNCS.PHASECHK.TRANS64.TRYWAIT P0, [R26+URZ+0x19c20], R3 ;  /* 0x019c20031a0075a7 */ /* 0x001064000800017f */
[----:B-1----:R-:W-:Y:S05]  /*f800*/  @!P0 NANOSLEEP.SYNCS 0x989680 ;  /* 0x009896800000895d */ /* 0x002fea0003900000 */
[----:B------:R-:W1:Y:S02]  /*f810*/  @!P0 SYNCS.PHASECHK.TRANS64 P0, [R26+URZ+0x19c20], R3 ;  /* 0x019c20031a0085a7 */ /* 0x000e64000800007f */
[----:B-1----:R-:W-:Y:S05]  /*f820*/  @!P0 BRA `(.L_x_9728) ;  /* 0xfffffffc00f08947 */ /* 0x002fea000383ffff */
[----:B------:R-:W-:Y:S05]  /*f830*/  BRA `(.L_x_9796) ;  /* 0xffffffd4001c7947 */ /* 0x000fea000383ffff */
.L_x_9734:
[----:B-1----:R1:W2:Y:S02]  /*f840*/  SYNCS.PHASECHK.TRANS64.TRYWAIT P0, [R10+URZ+0x19c80], R13 ;  /* 0x019c800d0a0075a7 */ /* 0x0022a4000800017f */
[----:B--2---:R-:W-:Y:S05]  /*f850*/  @!P0 NANOSLEEP.SYNCS 0x989680 ;  /* 0x009896800000895d */ /* 0x004fea0003900000 */
[----:B------:R-:W2:Y:S02]  /*f860*/  @!P0 SYNCS.PHASECHK.TRANS64 P0, [R10+URZ+0x19c80], R13 ;  /* 0x019c800d0a0085a7 */ /* 0x000ea4000800007f */
[----:B--2---:R-:W-:Y:S05]  /*f870*/  @!P0 BRA `(.L_x_9734) ;  /* 0xfffffffc00f08947 */ /* 0x004fea000383ffff */
[----:B------:R-:W-:Y:S05]  /*f880*/  BRA `(.L_x_9797) ;  /* 0xffffffd400bc7947 */ /* 0x000fea000383ffff */
.L_x_9741:
[----:B0-----:R0:W2:Y:S02]  /*f890*/  SYNCS.PHASECHK.TRANS64.TRYWAIT P0, [R10+URZ+0x19c40], R13 ;  /* 0x019c400d0a0075a7 */ /* 0x0010a4000800017f */
[----:B--2---:R-:W-:Y:S05]  /*f8a0*/  @!P0 NANOSLEEP.SYNCS 0x989680 ;  /* 0x009896800000895d */ /* 0x004fea0003900000 */
[----:B------:R-:W2:Y:S02]  /*f8b0*/  @!P0 SYNCS.PHASECHK.TRANS64 P0, [R10+URZ+0x19c40], R13 ;  /* 0x019c400d0a0085a7 */ /* 0x000ea4000800007f */
[----:B--2---:R-:W-:Y:S05]  /*f8c0*/  @!P0 BRA `(.L_x_9741) ;  /* 0xfffffffc00f08947 */ /* 0x004fea000383ffff */
[----:B------:R-:W-:Y:S05]  /*f8d0*/  BRA `(.L_x_9798) ;  /* 0xffffffd800b47947 */ /* 0x000fea000383ffff */
.L_x_9749:
[----:B0-----:R0:W1:Y:S02]  /*f8e0*/  SYNCS.PHASECHK.TRANS64.TRYWAIT P2, [R12+URZ+0x19c70], R5 ;  /* 0x019c70050c0075a7 */ /* 0x001064000804017f */
[----:B-1----:R-:W-:Y:S05]  /*f8f0*/  @!P2 NANOSLEEP.SYNCS 0x989680 ;  /* 0x009896800000a95d */ /* 0x002fea0003900000 */
[----:B------:R-:W1:Y:S02]  /*f900*/  @!P2 SYNCS.PHASECHK.TRANS64 P2, [R12+URZ+0x19c70], R5 ;  /* 0x019c70050c00a5a7 */ /* 0x000e64000804007f */
[----:B-1----:R-:W-:Y:S05]  /*f910*/  @!P2 BRA `(.L_x_9749) ;  /* 0xfffffffc00f0a947 */ /* 0x002fea000383ffff */
[----:B------:R-:W-:Y:S05]  /*f920*/  BRA `(.L_x_9799) ;  /* 0xffffffdc00c87947 */ /* 0x000fea000383ffff */
.L_x_9751:
[----:B0-----:R0:W1:Y:S02]  /*f930*/  SYNCS.PHASECHK.TRANS64.TRYWAIT P2, [R12+URZ+0x19c60], R5 ;  /* 0x019c60050c0075a7 */ /* 0x001064000804017f */
[----:B-1----:R-:W-:Y:S05]  /*f940*/  @!P2 NANOSLEEP.SYNCS 0x989680 ;  /* 0x009896800000a95d */ /* 0x002fea0003900000 */
[----:B------:R-:W1:Y:S02]  /*f950*/  @!P2 SYNCS.PHASECHK.TRANS64 P2, [R12+URZ+0x19c60], R5 ;  /* 0x019c60050c00a5a7 */ /* 0x000e64000804007f */
[----:B-1----:R-:W-:Y:S05]  /*f960*/  @!P2 BRA `(.L_x_9751) ;  /* 0xfffffffc00f0a947 */ /* 0x002fea000383ffff */
[----:B------:R-:W-:Y:S05]  /*f970*/  BRA `(.L_x_9800) ;  /* 0xffffffdc00d07947 */ /* 0x000fea000383ffff */
.L_x_9758:
[----:B0-----:R0:W1:Y:S02]  /*f980*/  SYNCS.PHASECHK.TRANS64.TRYWAIT P0, [R2+URZ+0x19c70], R3 ;  /* 0x019c7003020075a7 */ /* 0x001064000800017f */
[----:B-1----:R-:W-:Y:S05]  /*f990*/  @!P0 NANOSLEEP.SYNCS 0x989680 ;  /* 0x009896800000895d */ /* 0x002fea0003900000 */
[----:B------:R-:W1:Y:S02]  /*f9a0*/  @!P0 SYNCS.PHASECHK.TRANS64 P0, [R2+URZ+0x19c70], R3 ;  /* 0x019c7003020085a7 */ /* 0x000e64000800007f */
[----:B-1----:R-:W-:Y:S05]  /*f9b0*/  @!P0 BRA `(.L_x_9758) ;  /* 0xfffffffc00f08947 */ /* 0x002fea000383ffff */
[----:B------:R-:W-:Y:S05]  /*f9c0*/  BRA `(.L_x_9801) ;  /* 0xffffffe400407947 */ /* 0x000fea000383ffff */
.L_x_9760:
[----:B0-----:R0:W1:Y:S02]  /*f9d0*/  SYNCS.PHASECHK.TRANS64.TRYWAIT P0, [R2+URZ+0x19c60], R3 ;  /* 0x019c6003020075a7 */ /* 0x001064000800017f */
[----:B-1----:R-:W-:Y:S05]  /*f9e0*/  @!P0 NANOSLEEP.SYNCS 0x989680 ;  /* 0x009896800000895d */ /* 0x002fea0003900000 */
[----:B------:R-:W1:Y:S02]  /*f9f0*/  @!P0 SYNCS.PHASECHK.TRANS64 P0, [R2+URZ+0x19c60], R3 ;  /* 0x019c6003020085a7 */ /* 0x000e64000800007f */
[----:B-1----:R-:W-:Y:S05]  /*fa00*/  @!P0 BRA `(.L_x_9760) ;  /* 0xfffffffc00f08947 */ /* 0x002fea000383ffff */
[----:B------:R-:W-:Y:S05]  /*fa10*/  BRA `(.L_x_9802) ;  /* 0xffffffe400487947 */ /* 0x000fea000383ffff */
.L_x_9773:
[----:B0-----:R0:W1:Y:S02]  /*fa20*/  SYNCS.PHASECHK.TRANS64.TRYWAIT P0, [R8+URZ+0x19c20], R0 ;  /* 0x019c2000080075a7 */ /* 0x001064000800017f */
[----:B-1----:R-:W-:Y:S05]  /*fa30*/  @!P0 NANOSLEEP.SYNCS 0x989680 ;  /* 0x009896800000895d */ /* 0x002fea0003900000 */
[----:B------:R-:W1:Y:S02]  /*fa40*/  @!P0 SYNCS.PHASECHK.TRANS64 P0, [R8+URZ+0x19c20], R0 ;  /* 0x019c2000080085a7 */ /* 0x000e64000800007f */
[----:B-1----:R-:W-:Y:S05]  /*fa50*/  @!P0 BRA `(.L_x_9773) ;  /* 0xfffffffc00f08947 */ /* 0x002fea000383ffff */
[----:B------:R-:W-:Y:S05]  /*fa60*/  BRA `(.L_x_9803) ;  /* 0xfffffff400807947 */ /* 0x000fea000383ffff */
.L_x_9774:
        /* <DEDUP_REMOVED lines=11> */
.L_x_9805:
[----:B------:R-:W-:Y:S05]  /*fb20*/  BSYNC B0 ;  /* 0x0000000000007941 */ /* 0x000fea0003800000 */
.L_x_9804:
[----:B------:R-:W-:Y:S05]  /*fb30*/  BRA `(.L_x_9806) ;  /* 0xfffffff400687947 */ /* 0x000fea000383ffff */
.L_x_9777:
[----:B------:R-:W-:Y:S01]  /*fb40*/  BSSY B1, `(.L_x_9807) ;  /* 0x0000006000017945 */ /* 0x000fe20003800000 */
[----:B------:R-:W-:-:S07]  /*fb50*/  IMAD.MOV.U32 R15, RZ, RZ, -0x1 ;  /* 0xffffffffff0f7424 */ /* 0x000fce00078e00ff */
[----:B0-----:R-:W-:Y:S05]  /*fb60*/  WARPSYNC.COLLECTIVE R15, `(.L_x_9808) ;  /* 0x000000000f0c7348 */ /* 0x001fea0003c00000 */
[----:B------:R-:W-:Y:S02]  /*fb70*/  ELECT P6, UR62, PT ;  /* 0x00000000003e782f */ /* 0x000fe400038c0000 */
[----:B------:R-:W-:Y:S01]  /*fb80*/  MOV R14, UR62 ;  /* 0x0000003e000e7c02 */ /* 0x000fe20008000f00 */
[----:B0-----:R-:W-:Y:S10]  /*fb90*/  ENDCOLLECTIVE ;  /* 0x000000000000791b */ /* 0x001ff40003800000 */
.L_x_9808:
[----:B------:R-:W-:Y:S05]  /*fba0*/  BSYNC B1 ;  /* 0x0000000000017941 */ /* 0x000fea0003800000 */
.L_x_9807:
[----:B------:R-:W-:Y:S05]  /*fbb0*/  BRA `(.L_x_9809) ;  /* 0xfffffff400607947 */ /* 0x000fea000383ffff */
.L_x_9779:
[----:B0-----:R0:W1:Y:S02]  /*fbc0*/  SYNCS.PHASECHK.TRANS64.TRYWAIT P1, [R6+URZ], R3 ;  /* 0x00000003060075a7 */ /* 0x001064000802017f */
[----:B-1----:R-:W-:Y:S05]  /*fbd0*/  @!P1 NANOSLEEP.SYNCS 0x989680 ;  /* 0x009896800000995d */ /* 0x002fea0003900000 */
[----:B------:R-:W1:Y:S02]  /*fbe0*/  @!P1 SYNCS.PHASECHK.TRANS64 P1, [R6+URZ], R3 ;  /* 0x00000003060095a7 */ /* 0x000e64000802007f */
[----:B-1----:R-:W-:Y:S05]  /*fbf0*/  @!P1 BRA `(.L_x_9779) ;  /* 0xfffffffc00f09947 */ /* 0x002fea000383ffff */
[----:B------:R-:W-:Y:S05]  /*fc00*/  BRA `(.L_x_9810) ;  /* 0xfffffff400947947 */ /* 0x000fea000383ffff */
.L_x_9780:
[----:B-1----:R1:W2:Y:S02]  /*fc10*/  SYNCS.PHASECHK.TRANS64.TRYWAIT P1, [R7+URZ], R0 ;  /* 0x00000000070075a7 */ /* 0x0022a4000802017f */
[----:B--2---:R-:W-:Y:S05]  /*fc20*/  @!P1 NANOSLEEP.SYNCS 0x989680 ;  /* 0x009896800000995d */ /* 0x004fea0003900000 */
[----:B------:R-:W2:Y:S02]  /*fc30*/  @!P1 SYNCS.PHASECHK.TRANS64 P1, [R7+URZ], R0 ;  /* 0x00000000070095a7 */ /* 0x000ea4000802007f */
[----:B--2---:R-:W-:Y:S05]  /*fc40*/  @!P1 BRA `(.L_x_9780) ;  /* 0xfffffffc00f09947 */ /* 0x004fea000383ffff */
[----:B------:R-:W-:Y:S05]  /*fc50*/  BRA `(.L_x_9811) ;  /* 0xfffffff400887947 */ /* 0x000fea000383ffff */
.L_x_9782:
[----:B--2---:R2:W3:Y:S02]  /*fc60*/  SYNCS.PHASECHK.TRANS64.TRYWAIT P1, [R2+URZ+0x19c60], R3 ;  /* 0x019c6003020075a7 */ /* 0x0044e4000802017f */
[----:B---3--:R-:W-:Y:S05]  /*fc70*/  @!P1 NANOSLEEP.SYNCS 0x989680 ;  /* 0x009896800000995d */ /* 0x008fea0003900000 */
[----:B------:R-:W3:Y:S02]  /*fc80*/  @!P1 SYNCS.PHASECHK.TRANS64 P1, [R2+URZ+0x19c60], R3 ;  /* 0x019c6003020095a7 */ /* 0x000ee4000802007f */
[----:B---3--:R-:W-:Y:S05]  /*fc90*/  @!P1 BRA `(.L_x_9782) ;  /* 0xfffffffc00f09947 */ /* 0x008fea000383ffff */
[----:B------:R-:W-:Y:S05]  /*fca0*/  BRA `(.L_x_9812) ;  /* 0xfffffff400887947 */ /* 0x000fea000383ffff */
.L_x_9784:
[----:B---3--:R3:W4:Y:S02]  /*fcb0*/  SYNCS.PHASECHK.TRANS64.TRYWAIT P1, [R5+URZ+0x19c60], R0 ;  /* 0x019c6000050075a7 */ /* 0x008724000802017f */
[----:B----4-:R-:W-:Y:S05]  /*fcc0*/  @!P1 NANOSLEEP.SYNCS 0x989680 ;  /* 0x009896800000995d */ /* 0x010fea0003900000 */
[----:B------:R-:W4:Y:S02]  /*fcd0*/  @!P1 SYNCS.PHASECHK.TRANS64 P1, [R5+URZ+0x19c60], R0 ;  /* 0x019c6000050095a7 */ /* 0x000f24000802007f */
[----:B----4-:R-:W-:Y:S05]  /*fce0*/  @!P1 BRA `(.L_x_9784) ;  /* 0xfffffffc00f09947 */ /* 0x010fea000383ffff */
[----:B------:R-:W-:Y:S05]  /*fcf0*/  BRA `(.L_x_9813) ;  /* 0xfffffff400887947 */ /* 0x000fea000383ffff */
.L_x_9786:
[----:B----4-:R4:W0:Y:S02]  /*fd00*/  SYNCS.PHASECHK.TRANS64.TRYWAIT P0, [R2+URZ+0x19c80], R3 ;  /* 0x019c8003020075a7 */ /* 0x010824000800017f */
[----:B0-----:R-:W-:Y:S05]  /*fd10*/  @!P0 NANOSLEEP.SYNCS 0x989680 ;  /* 0x009896800000895d */ /* 0x001fea0003900000 */
[----:B------:R-:W0:Y:S02]  /*fd20*/  @!P0 SYNCS.PHASECHK.TRANS64 P0, [R2+URZ+0x19c80], R3 ;  /* 0x019c8003020085a7 */ /* 0x000e24000800007f */
[----:B0-----:R-:W-:Y:S05]  /*fd30*/  @!P0 BRA `(.L_x_9786) ;  /* 0xfffffffc00f08947 */ /* 0x001fea000383ffff */
[----:B------:R-:W-:Y:S05]  /*fd40*/  BRA `(.L_x_9787) ;  /* 0xfffffff400847947 */ /* 0x000fea000383ffff */
.L_x_9814:
        /* <DEDUP_REMOVED lines=11> */
.L_x_12386:


//--------------------- .text._ZN7cutlass13device_kernelIN5flash11enable_sm90INS1_16FlashAttnFwdSm90INS1_25CollectiveMainloopFwdSm90ILi2EN4cute5tupleIJNS5_1CILi1EEES8_S8_EEENS6_IJNS7_ILi192EEENS7_ILi128EEENS7_ILi96EEEEEELi96ENS_12float_e4m3_tEfNS_4arch4Sm90ELb1ELb0ELb0ELb1ELb0ELb1ELb0ELb1ELb1ELb0ELb0ELb0EEENS1_21CollectiveEpilogueFwdINS6_IJSA_SC_SB_EEES9_NS_10bfloat16_tESG_Li384ELb1ELb0ELb0ELb1EEENS1_36VarlenDynamicPersistentTileSchedulerILi192ELi128ELi384ELi128ELb0ELb0ELb1ELb1ELb1ELb1EEEEEEEEEvNT_6ParamsE --------------------------
	.section	.text._ZN7cutlass13device_kernelIN5flash11enable_sm90INS1_16FlashAttnFwdSm90INS1_25CollectiveMainloopFwdSm90ILi2EN4cute5tupleIJNS5_1CILi1EEES8_S8_EEENS6_IJNS7_ILi192EEENS7_ILi128EEENS7_ILi96EEEEEELi96ENS_12float_e4m3_tEfNS_4arch4Sm90ELb1ELb0ELb0ELb1ELb0ELb1ELb0ELb1ELb1ELb0ELb0ELb0EEENS1_21CollectiveEpilogueFwdINS6_IJSA_SC_SB_EEES9_NS_10bfloat16_tESG_Li384ELb1ELb0ELb0ELb1EEENS1_36VarlenDynamicPersistentTileSchedulerILi192ELi128ELi384ELi128ELb0ELb0ELb1ELb1ELb1ELb1EEEEEEEEEvNT_6ParamsE,"ax",@progbits
	.align	128
.text._ZN7cutlass13device_kernelIN5flash11enable_sm90INS1_16FlashAttnFwdSm90INS1_25CollectiveMainloopFwdSm90ILi2EN4cute5tupleIJNS5_1CILi1EEES8_S8_EEENS6_IJNS7_ILi192EEENS7_ILi128EEENS7_ILi96EEEEEELi96ENS_12float_e4m3_tEfNS_4arch4Sm90ELb1ELb0ELb0ELb1ELb0ELb1ELb0ELb1ELb1ELb0ELb0ELb0EEENS1_21CollectiveEpilogueFwdINS6_IJSA_SC_SB_EEES9_NS_10bfloat16_tESG_Li384ELb1ELb0ELb0ELb1EEENS1_36VarlenDynamicPersistentTileSchedulerILi192ELi128ELi384ELi128ELb0ELb0ELb1ELb1ELb1ELb1EEEEEEEEEvNT_6ParamsE:
        .type           _ZN7cutlass13device_kernelIN5flash11enable_sm90INS1_16FlashAttnFwdSm90INS1_25CollectiveMainloopFwdSm90ILi2EN4cute5tupleIJNS5_1CILi1EEES8_S8_EEENS6_IJNS7_ILi192EEENS7_ILi128EEENS7_ILi96EEEEEELi96ENS_12float_e4m3_tEfNS_4arch4Sm90ELb1ELb0ELb0ELb1ELb0ELb1ELb0ELb1ELb1ELb0ELb0ELb0EEENS1_21CollectiveEpilogueFwdINS6_IJSA_SC_SB_EEES9_NS_10bfloat16_tESG_Li384ELb1ELb0ELb0ELb1EEENS1_36VarlenDynamicPersistentTileSchedulerILi192ELi128ELi384ELi128ELb0ELb0ELb1ELb1ELb1ELb1EEEEEEEEEvNT_6ParamsE,@function
        .size           _ZN7cutlass13device_kernelIN5flash11enable_sm90INS1_16FlashAttnFwdSm90INS1_25CollectiveMainloopFwdSm90ILi2EN4cute5tupleIJNS5_1CILi1EEES8_S8_EEENS6_IJNS7_ILi192EEENS7_ILi128EEENS7_ILi96EEEEEELi96ENS_12float_e4m3_tEfNS_4arch4Sm90ELb1ELb0ELb0ELb1ELb0ELb1ELb0ELb1ELb1ELb0ELb0ELb0EEENS1_21CollectiveEpilogueFwdINS6_IJSA_SC_SB_EEES9_NS_10bfloat16_tESG_Li384ELb1ELb0ELb0ELb1EEENS1_36VarlenDynamicPersistentTileSchedulerILi192ELi128ELi384ELi128ELb0ELb0ELb1ELb1ELb1ELb1EEEEEEEEEvNT_6ParamsE,(.L_x_12387 - _ZN7cutlass13device_kernelIN5flash11enable_sm90INS1_16FlashAttnFwdSm90INS1_25CollectiveMainloopFwdSm90ILi2EN4cute5tupleIJNS5_1CILi1EEES8_S8_EEENS6_IJNS7_ILi192EEENS7_ILi128EEENS7_ILi96EEEEEELi96ENS_12float_e4m3_tEfNS_4arch4Sm90ELb1ELb0ELb0ELb1ELb0ELb1ELb0ELb1ELb1ELb0ELb0ELb0EEENS1_21CollectiveEpilogueFwdINS6_IJSA_SC_SB_EEES9_NS_10bfloat16_tESG_Li384ELb1ELb0ELb0ELb1EEENS1_36VarlenDynamicPersistentTileSchedulerILi192ELi128ELi384ELi128ELb0ELb0ELb1ELb1ELb1ELb1EEEEEEEEEvNT_6ParamsE)
        .other          _ZN7cutlass13device_kernelIN5flash11enable_sm90INS1_16FlashAttnFwdSm90INS1_25CollectiveMainloopFwdSm90ILi2EN4cute5tupleIJNS5_1CILi1EEES8_S8_EEENS6_IJNS7_ILi192EEENS7_ILi128EEENS7_ILi96EEEEEELi96ENS_12float_e4m3_tEfNS_4arch4Sm90ELb1ELb0ELb0ELb1ELb0ELb1ELb0ELb1ELb1ELb0ELb0ELb0EEENS1_21CollectiveEpilogueFwdINS6_IJSA_SC_SB_EEES9_NS_10bfloat16_tESG_Li384ELb1ELb0ELb0ELb1EEENS1_36VarlenDynamicPersistentTileSchedulerILi192ELi128ELi384ELi128ELb0ELb0ELb1ELb1ELb1ELb1EEEEEEEEEvNT_6ParamsE,@"STO_CUDA_ENTRY STV_DEFAULT"
_ZN7cutlass13device_kernelIN5flash11enable_sm90INS1_16FlashAttnFwdSm90INS1_25CollectiveMainloopFwdSm90ILi2EN4cute5tupleIJNS5_1CILi1EEES8_S8_EEENS6_IJNS7_ILi192EEENS7_ILi128EEENS7_ILi96EEEEEELi96ENS_12float_e4m3_tEfNS_4arch4Sm90ELb1ELb0ELb0ELb1ELb0ELb1ELb0ELb1ELb1ELb0ELb0ELb0EEENS1_21CollectiveEpilogueFwdINS6_IJSA_SC_SB_EEES9_NS_10bfloat16_tESG_Li384ELb1ELb0ELb0ELb1EEENS1_36VarlenDynamicPersistentTileSchedulerILi192ELi128ELi384ELi128ELb0ELb0ELb1ELb1ELb1ELb1EEEEEEEEEvNT_6ParamsE:
        /* <DEDUP_REMOVED lines=26> */
.L_x_9816:
[----:B------:R-:W-:Y:S05]  /*01a0*/  BSYNC B0 ;  /* 0x0000000000007941 */ /* 0x000fea0003800000 */
.L_x_9815:
        /* <DEDUP_REMOVED lines=40> */
.L_x_9817:
        /* <DEDUP_REMOVED lines=22> */
.L_x_9818:
        /* <DEDUP_REMOVED lines=18> */
.L_x_9819:
        /* <DEDUP_REMOVED lines=22> */
.L_x_9820:
        /* <DEDUP_REMOVED lines=22> */
.L_x_9821:
        /* <DEDUP_REMOVED lines=9> */
.L_x_9824:
        /* <DEDUP_REMOVED lines=28> */
[C---:B------:R-:W-:Y:S01]  /*0bc0*/  LEA.HI R3, R15.reuse, R15, RZ, 0x1 ;  /* 0x0000000f0f037211 */ /* 0x040fe200078f08ff */
[----:B------:R-:W-:-:S03]  /*0bd0*/  IMAD.IADD R13, R15, 0x1, -R6 ;  /* 0x000000010f0d7824 */ /* 0x000fc600078e0a06 */
[--C-:B------:R-:W-:Y:S02]  /*0be0*/  SHF.R.S32.HI R19, RZ, 0x1, R3.reuse ;  /* 0x00000001ff137819 */ /* 0x100fe40000011403 */
[----:B------:R-:W-:Y:S02]  /*0bf0*/  SHF.R.S32.HI R6, RZ, 0x1f, R3 ;  /* 0x0000001fff067819 */ /* 0x000fe40000011403 */
[----:B------:R-:W-:Y:S02]  /*0c00*/  LOP3.LUT R3, R3, 0xfffffffe, RZ, 0xc0, !PT ;  /* 0xfffffffe03037812 */ /* 0x000fe400078ec0ff */
[----:B------:R-:W-:Y:S02]  /*0c10*/  SHF.R.S32.HI R9, RZ, 0x1f, R13 ;  /* 0x0000001fff097819 */ /* 0x000fe4000001140d */
[----:B------:R-:W-:Y:S01]  /*0c20*/  LEA.HI R6, R6, R19, RZ, 0x2 ;  /* 0x0000001306067211 */ /* 0x000fe200078f10ff */
[----:B------:R-:W-:Y:S01]  /*0c30*/  IMAD.IADD R14, R15, 0x1, -R3 ;  /* 0x000000010f0e7824 */ /* 0x000fe200078e0a03 */
[----:B------:R-:W-:-:S02]  /*0c40*/  LEA.HI R10, R9, R13, RZ, 0x2 ;  /* 0x0000000d090a7211 */ /* 0x000fc400078f10ff */
[----:B------:R-:W-:Y:S01]  /*0c50*/  SHF.R.S32.HI R3, RZ, 0x4, R5 ;  /* 0x00000004ff037819 */ /* 0x000fe20000011405 */
[----:B------:R-:W-:Y:S01]  /*0c60*/  IMAD R7, R4, 0x20, R7 ;  /* 0x0000002004077824 */ /* 0x000fe200078e0207 */
[----:B------:R-:W-:Y:S02]  /*0c70*/  SHF.R.S32.HI R18, RZ, 0x7, R2 ;  /* 0x00000007ff127819 */ /* 0x000fe40000011402 */
[----:B------:R-:W-:Y:S02]  /*0c80*/  LEA.HI R4, R0, R15, RZ, 0x3 ;  /* 0x0000000f00047211 */ /* 0x000fe400078f18ff */
[--C-:B------:R-:W-:Y:S02]  /*0c90*/  SHF.R.S32.HI R11, RZ, 0x2, R10.reuse ;  /* 0x00000002ff0b7819 */ /* 0x100fe4000001140a */
[----:B------:R-:W-:Y:S01]  /*0ca0*/  SHF.R.S32.HI R2, RZ, 0x1f, R10 ;  /* 0x0000001fff027819 */ /* 0x000fe2000001140a */
[----:B------:R-:W-:Y:S01]  /*0cb0*/  IMAD.SHL.U32 R157, R14, 0x10, RZ ;  /* 0x000000100e9d7824 */ /* 0x000fe200078e00ff */
[----:B------:R-:W-:-:S02]  /*0cc0*/  LEA.HI R5, R5, R3, RZ, 0x1 ;  /* 0x0000000305057211 */ /* 0x000fc400078f08ff */
[----:B------:R-:W-:Y:S02]  /*0cd0*/  LOP3.LUT R6, R6, 0x7fffffc, RZ, 0xc0, !PT ;  /* 0x07fffffc06067812 */ /* 0x000fe400078ec0ff */
[----:B------:R-:W-:Y:S02]  /*0ce0*/  SHF.R.S32.HI R4, RZ, 0x3, R4 ;  /* 0x00000003ff047819 */ /* 0x000fe40000011404 */
[----:B------:R-:W-:Y:S01]  /*0cf0*/  LEA.HI R12, R2, R11, RZ, 0x3 ;  /* 0x0000000b020c7211 */ /* 0x000fe200078f18ff */
[----:B------:R-:W-:Y:S01]  /*0d00*/  IMAD.IADD R6, R19, 0x1, -R6 ;  /* 0x0000000113067824 */ /* 0x000fe200078e0a06 */
[----:B------:R-:W-:Y:S01]  /*0d10*/  LOP3.LUT R2, R5, 0x1ffffffe, RZ, 0xc0, !PT ;  /* 0x1ffffffe05027812 */ /* 0x000fe200078ec0ff */
[----:B------:R-:W-:Y:S02]  /*0d20*/  VIADD R21, R157, 0x20 ;  /* 0x000000209d157836 */ /* 0x000fe40000000000 */
[----:B------:R-:W-:Y:S02]  /*0d30*/  IMAD.SHL.U32 R4, R4, 0x80, RZ ;  /* 0x0000008004047824 */ /* 0x000fe400078e00ff */
[----:B------:R-:W-:-:S02]  /*0d40*/  IMAD R6, R3, 0x8, R6 ;  /* 0x0000000803067824 */ /* 0x000fc400078e0206 */
[----:B------:R-:W-:Y:S01]  /*0d50*/  IMAD.IADD R2, R3, 0x1, -R2 ;  /* 0x0000000103027824 */ /* 0x000fe200078e0a02 */
[----:B------:R-:W-:Y:S02]  /*0d60*/  SHF.R.S32.HI R3, RZ, 0x1f, R21 ;  /* 0x0000001fff037819 */ /* 0x000fe40000011415 */
[----:B------:R-:W-:Y:S01]  /*0d70*/  LOP3.LUT R20, R4, 0x80, RZ, 0xc0, !PT ;  /* 0x0000008004147812 */ /* 0x000fe200078ec0ff */
[----:B------:R-:W-:Y:S01]  /*0d80*/  IMAD.HI R8, R18, 0x55555556, RZ ;  /* 0x5555555612087827 */ /* 0x000fe200078e02ff */
[----:B------:R-:W-:Y:S02]  /*0d90*/  LOP3.LUT R12, R12, 0xfffffff8, RZ, 0xc0, !PT ;  /* 0xfffffff80c0c7812 */ /* 0x000fe400078ec0ff */
[----:B------:R-:W-:Y:S02]  /*0da0*/  LEA.HI R4, R3, R21, RZ, 0x5 ;  /* 0x0000001503047211 */ /* 0x000fe400078f28ff */
[----:B------:R-:W-:Y:S02]  /*0db0*/  LEA.HI R9, R9, R13, RZ, 0x5 ;  /* 0x0000000d09097211 */ /* 0x000fe400078f28ff */
[----:B------:R-:W-:Y:S01]  /*0dc0*/  LEA.HI R3, R3, R21, RZ, 0x4 ;  /* 0x0000001503037211 */ /* 0x000fe200078f20ff */
[----:B------:R-:W-:Y:S01]  /*0dd0*/  IMAD.IADD R12, R11, 0x1, -R12 ;  /* 0x000000010b0c7824 */ /* 0x000fe200078e0a0c */
[----:B------:R-:W-:Y:S01]  /*0de0*/  SHF.R.S32.HI R5, RZ, 0x5, R4 ;  /* 0x00000005ff057819 */ /* 0x000fe20000011404 */
[----:B------:R-:W-:Y:S01]  /*0df0*/  IMAD.SHL.U32 R6, R6, 0x20, RZ ;  /* 0x0000002006067824 */ /* 0x000fe200078e00ff */
[----:B------:R-:W-:-:S02]  /*0e00*/  LEA.HI R8, R8, R8, RZ, 0x1 ;  /* 0x0000000808087211 */ /* 0x000fc400078f08ff */
[----:B------:R-:W-:Y:S02]  /*0e10*/  SHF.R.U32.HI R11, RZ, 0x3, R20 ;  /* 0x00000003ff0b7819 */ /* 0x000fe40000011614 */
[----:B------:R-:W-:Y:S02]  /*0e20*/  LOP3.LUT R4, R20, 0x10, R3, 0xf8, !PT ;  /* 0x0000001014047812 */ /* 0x000fe400078ef803 */
[----:B------:R-:W-:Y:S01]  /*0e30*/  SHF.R.S32.HI R9, RZ, 0x5, R9 ;  /* 0x00000005ff097819 */ /* 0x000fe20000011409 */
[----:B------:R-:W-:Y:S01]  /*0e40*/  IMAD R5, R5, 0x1800, R6 ;  /* 0x0000180005057824 */ /* 0x000fe200078e0206 */
[----:B------:R-:W-:Y:S01]  /*0e50*/  LOP3.LUT R4, R4, R11, RZ, 0x3c, !PT ;  /* 0x0000000b04047212 */ /* 0x000fe200078e3cff */
[----:B------:R-:W-:Y:S02]  /*0e60*/  IMAD R8, R8, -0x3, R18 ;  /* 0xfffffffd08087824 */ /* 0x000fe400078e0212 */
[----:B------:R-:W-:Y:S01]  /*0e70*/  IMAD R9, R9, 0x10, R12 ;  /* 0x0000001009097824 */ /* 0x000fe200078e020c */
[----:B------:R-:W-:Y:S01]  /*0e80*/  IADD3 R4, R16, R5, R4 ;  /* 0x0000000510047210 */ /* 0x000fe20007ffe004 */
[----:B------:R-:W-:Y:S01]  /*0e90*/  IMAD R7, R2, 0x8, R7 ;  /* 0x0000000802077824 */ /* 0x000fe200078e0207 */
[----:B------:R-:W-:Y:S01]  /*0ea0*/  STL [R1+0x4], R20 ;  /* 0x0000041401007387 */ /* 0x000fe20000100800 */
[----:B------:R-:W-:Y:S01]  /*0eb0*/  IMAD R2, R8, 0x40, R9 ;  /* 0x0000004008027824 */ /* 0x000fe200078e0209 */
[----:B------:R-:W-:-:S02]  /*0ec0*/  LEA.HI R0, R0, R15, RZ, 0x2 ;  /* 0x0000000f00007211 */ /* 0x000fc400078f10ff */
[----:B------:R-:W-:Y:S04]  /*0ed0*/  STL [R1+0x10], R6 ;  /* 0x0000100601007387 */ /* 0x000fe80000100800 */
[----:B------:R-:W-:Y:S04]  /*0ee0*/  STL [R1+0x64], R11 ;  /* 0x0000640b01007387 */ /* 0x000fe80000100800 */
[----:B------:R-:W-:Y:S01]  /*0ef0*/  STL [R1+0x68], R7 ;  /* 0x0000680701007387 */ /* 0x000fe20000100800 */
[----:B------:R-:W-:-:S03]  /*0f00*/  SHF.R.S32.HI R8, RZ, 0x2, R0 ;  /* 0x00000002ff087819 */ /* 0x000fc60000011400 */
[----:B------:R-:W-:Y:S04]  /*0f10*/  STL [R1+0x60], R4 ;  /* 0x0000600401007387 */ /* 0x000fe80000100800 */
[----:B------:R0:W-:Y:S01]  /*0f20*/  STL [R1+0x2c], R2 ;  /* 0x00002c0201007387 */ /* 0x0001e20000100800 */
[----:B------:R-:W-:Y:S02]  /*0f30*/  LOP3.LUT R10, R10, 0x7ffffffc, RZ, 0xc0, !PT ;  /* 0x7ffffffc0a0a7812 */ /* 0x000fe400078ec0ff */
[----:B0-----:R-:W-:Y:S02]  /*0f40*/  LOP3.LUT R2, R0, 0x1ffffffc, RZ, 0xc0, !PT ;  /* 0x1ffffffc00027812 */ /* 0x001fe400078ec0ff */
[----:B------:R-:W-:-:S03]  /*0f50*/  LOP3.LUT R0, R20, 0x10, R157, 0xf8, !PT ;  /* 0x0000001014007812 */ /* 0x000fc600078ef89d */
[----:B------:R-:W-:Y:S01]  /*0f60*/  IMAD.IADD R2, R15, 0x1, -R2 ;  /* 0x000000010f027824 */ /* 0x000fe200078e0a02 */
[----:B------:R-:W-:Y:S02]  /*0f70*/  LOP3.LUT R0, R0, R11, RZ, 0x3c, !PT ;  /* 0x0000000b00007212 */ /* 0x000fe400078e3cff */
[----:B------:R-:W-:Y:S01]  /*0f80*/  SHF.R.S32.HI R4, RZ, 0x1f, R19 ;  /* 0x0000001fff047819 */ /* 0x000fe20000011413 */
[----:B------:R-:W-:Y:S02]  /*0f90*/  IMAD.SHL.U32 R4, R14, 0x8, RZ ;  /* 0x000000080e047824 */ /* 0x000fe400078e00ff */
[----:B------:R-:W-:Y:S02]  /*0fa0*/  IMAD.SHL.U32 R5, R2, 0x8, RZ ;  /* 0x0000000802057824 */ /* 0x000fe400078e00ff */
[----:B------:R-:W-:Y:S01]  /*0fb0*/  IMAD.IADD R4, R13, 0x1, -R10 ;  /* 0x000000010d047824 */ /* 0x000fe200078e0a0a */
[----:B------:R0:W-:Y:S01]  /*0fc0*/  STL [R1+0x50], RZ ;  /* 0x000050ff01007387 */ /* 0x0001e20000100800 */
[----:B------:R-:W-:-:S03]  /*0fd0*/  IMAD.IADD R0, R6, 0x1, R0 ;  /* 0x0000000106007824 */ /* 0x000fc600078e0200 */
[----:B------:R0:W-:Y:S04]  /*0fe0*/  STL [R1+0x38], R8 ;  /* 0x0000380801007387 */ /* 0x0001e80000100800 */
[----:B------:R0:W-:Y:S04]  /*0ff0*/  STL [R1+0x24], R5 ;  /* 0x0000240501007387 */ /* 0x0001e80000100800 */
[----:B------:R0:W-:Y:S04]  /*1000*/  STL [R1+0x28], R4 ;  /* 0x0000280401007387 */ /* 0x0001e80000100800 */
[----:B------:R0:W-:Y:S01]  /*1010*/  STL [R1+0x30], R0 ;  /* 0x0000300001007387 */ /* 0x0001e20000100800 */
[----:B------:R-:W-:Y:S01]  /*1020*/  IMAD.MOV.U32 R156, RZ, RZ, RZ ;  /* 0x000000ffff9c7224 */ /* 0x000fe200078e00ff */
[----:B------:R-:W-:Y:S01]  /*1030*/  SHF.R.S32.HI R2, RZ, 0x4, R3 ;  /* 0x00000004ff027819 */ /* 0x000fe20000011403 */
[----:B------:R-:W-:-:S02]  /*1040*/  IMAD.MOV.U32 R22, RZ, RZ, RZ ;  /* 0x000000ffff167224 */ /* 0x000fc400078e00ff */
[----:B------:R-:W-:Y:S01]  /*1050*/  IMAD.MOV.U32 R18, RZ, RZ, RZ ;  /* 0x000000ffff127224 */ /* 0x000fe200078e00ff */
[----:B---3--:R-:W-:Y:S01]  /*1060*/  LOP3.LUT R23, R17, 0x1, RZ, 0xfc, !PT ;  /* 0x0000000111177812 */ /* 0x008fe200078efcff */
[----:B0-----:R-:W-:-:S07]  /*1070*/  IMAD.MOV.U32 R17, RZ, RZ, RZ ;  /* 0x000000ffff117224 */ /* 0x001fce00078e00ff */
.L_x_9960:
[----:B0-----:R-:W0:Y:S01]  /*1080*/  LDC.64 R2, c[0x0][0xc60] ;  /* 0x00031800ff027b82 */ /* 0x001e220000000a00 */
[----:B------:R-:W-:Y:S01]  /*1090*/  ULDC.64 UR4, c[0x0][0xa28] ;  /* 0x00028a0000047ab9 */ /* 0x000fe20000000a00 */
[----:B------:R-:W-:Y:S01]  /*10a0*/  ULDC.64 UR8, c[0x0][0xa18] ;  /* 0x0002860000087ab9 */ /* 0x000fe20000000a00 */
[----:B------:R-:W-:Y:S01]  /*10b0*/  ULDC.64 UR6, c[0x0][0xa08] ;  /* 0x0002820000067ab9 */ /* 0x000fe20000000a00 */
[----:B0-----:R-:W-:-:S05]  /*10c0*/  IMAD.WIDE R2, R155, 0x4, R2 ;  /* 0x000000049b027825 */ /* 0x001fca00078e0202 */
[----:B--2---:R-:W2:Y:S01]  /*10d0*/  LDG.E R0, desc[UR40][R2.64] ;  /* 0x0000002802007981 */ /* 0x004ea2000c1e1900 */
[----:B------:R-:W-:Y:S01]  /*10e0*/  ISETP.NE.U32.AND P2, PT, RZ, UR4, PT ;  /* 0x00000004ff007c0c */ /* 0x000fe2000bf45070 */
[----:B-----5:R-:W-:Y:S01]  /*10f0*/  IMAD.MOV.U32 R9, RZ, RZ, RZ ;  /* 0x000000ffff097224 */ /* 0x020fe200078e00ff */
[----:B------:R-:W-:Y:S01]  /*1100*/  ISETP.NE.U32.AND P1, PT, RZ, UR8, PT ;  /* 0x00000008ff007c0c */ /* 0x000fe2000bf25070 */
[----:B------:R-:W-:Y:S01]  /*1110*/  IMAD.MOV.U32 R29, RZ, RZ, RZ ;  /* 0x000000ffff1d7224 */ /* 0x000fe200078e00ff */
[----:B------:R-:W-:Y:S02]  /*1120*/  ISETP.NE.AND.EX P2, PT, RZ, UR5, PT, P2 ;  /* 0x00000005ff007c0c */ /* 0x000fe4000bf45320 */
[----:B------:R-:W-:Y:S02]  /*1130*/  ISETP.NE.AND.EX P1, PT, RZ, UR9, PT, P1 ;  /* 0x00000009ff007c0c */ /* 0x000fe4000bf25310 */
[----:B------:R-:W-:-:S04]  /*1140*/  ISETP.NE.U32.AND P0, PT, RZ, UR6, PT ;  /* 0x00000006ff007c0c */ /* 0x000fc8000bf05070 */
[----:B------:R-:W-:Y:S02]  /*1150*/  ISETP.NE.AND.EX P0, PT, RZ, UR7, PT, P0 ;  /* 0x00000007ff007c0c */ /* 0x000fe4000bf05300 */
[----:B--23--:R-:W-:Y:S01]  /*1160*/  SHF.R.S32.HI R4, RZ, 0x1f, R0 ;  /* 0x0000001fff047819 */ /* 0x00cfe20000011400 */
[C---:B------:R-:W-:Y:S02]  /*1170*/  IMAD.SHL.U32 R31, R0.reuse, 0x4, RZ ;  /* 0x00000004001f7824 */ /* 0x040fe400078e00ff */
[C---:B------:R-:W-:Y:S01]  /*1180*/  @P2 LEA R2, P3, R0.reuse, UR4, 0x2 ;  /* 0x0000000400022c11 */ /* 0x040fe2000f8610ff */
[----:B------:R-:W-:Y:S01]  /*1190*/  STL [R1+0x40], R0 ;  /* 0x0000400001007387 */ /* 0x000fe20000100800 */
[C-C-:B------:R-:W-:Y:S02]  /*11a0*/  SHF.L.U64.HI R30, R0.reuse, 0x2, R4.reuse ;  /* 0x00000002001e7819 */ /* 0x140fe40000010204 */
[----:B------:R-:W-:Y:S01]  /*11b0*/  @P2 LEA.HI.X R3, R0, UR5, R4, 0x2, P3 ;  /* 0x0000000500032c11 */ /* 0x000fe200098f1404 */
[----:B------:R0:W-:Y:S01]  /*11c0*/  STL [R1+0x54], R4 ;  /* 0x0000540401007387 */ /* 0x0001e20000100800 */
[----:B------:R-:W-:Y:S01]  /*11d0*/  ULDC UR4, c[0x0][0x288] ;  /* 0x0000a20000047ab9 */ /* 0x000fe20000000800 */
[----:B------:R-:W-:-:S02]  /*11e0*/  IADD3 R6, P4, R31, UR6, RZ ;  /* 0x000000061f067c10 */ /* 0x000fc4000ff9e0ff */
        /* <DEDUP_REMOVED lines=12> */
[----:B------:R-:W2:Y:S01]  /*12b0*/  @P1 LDG.E R8, desc[UR40][R4.64] ;  /* 0x0000002804081981 */ /* 0x000ea2000c1e1900 */
        /* <DEDUP_REMOVED lines=8> */
[----:B--2---:R1:W-:Y:S04]  /*1340*/  STL [R1+0x1c], R8 ;  /* 0x00001c0801007387 */ /* 0x0043e80000100800 */
[----:B------:R1:W-:Y:S04]  /*1350*/  STL [R1+0x58], R153 ;  /* 0x0000589901007387 */ /* 0x0003e80000100800 */
        /* <DEDUP_REMOVED lines=13> */
.L_x_9826:
[----:B------:R-:W-:Y:S02]  /*1430*/  IMAD.U32 R26, RZ, RZ, UR5 ;  /* 0x00000005ff1a7e24 */ /* 0x000fe4000f8e00ff */
[----:B------:R-:W-:Y:S01]  /*1440*/  IMAD.U32 R28, RZ, RZ, UR4 ;  /* 0x00000004ff1c7e24 */ /* 0x000fe2000f8e00ff */
[----:B------:R-:W-:Y:S06]  /*1450*/  @!P2 BRA `(.L_x_9827) ;  /* 0x000000000010a947 */ /* 0x000fec0003800000 */
[----:B-1----:R-:W-:-:S04]  /*1460*/  IADD3 R2, P0, R31, UR8, RZ ;  /* 0x000000081f027c10 */ /* 0x002fc8000ff1e0ff */
[----:B------:R-:W-:-:S05]  /*1470*/  IADD3.X R3, R30, UR9, RZ, P0, !PT ;  /* 0x000000091e037c10 */ /* 0x000fca00087fe4ff */
[----:B------:R2:W5:Y:S01]  /*1480*/  LDG.E R28, desc[UR40][R2.64] ;  /* 0x00000028021c7981 */ /* 0x000562000c1e1900 */
[----:B------:R-:W-:Y:S05]  /*1490*/  BRA `(.L_x_9828) ;  /* 0x0000000000107947 */ /* 0x000fea0003800000 */
.L_x_9827:
[----:B------:R-:W-:Y:S05]  /*14a0*/  @!P0 BRA `(.L_x_9828) ;  /* 0x00000000000c8947 */ /* 0x000fea0003800000 */
[----:B-1----:R-:W2:Y:S04]  /*14b0*/  LDG.E R3, desc[UR40][R6.64] ;  /* 0x0000002806037981 */ /* 0x002ea8000c1e1900 */
[----:B------:R-:W2:Y:S02]  /*14c0*/  LDG.E R28, desc[UR40][R6.64+0x4] ;  /* 0x00000428061c7981 */ /* 0x000ea4000c1e1900 */
[----:B--2---:R-:W-:-:S07]  /*14d0*/  IMAD.IADD R28, R28, 0x1, -R3 ;  /* 0x000000011c1c7824 */ /* 0x004fce00078e0a03 */
.L_x_9828:
[----:B------:R-:W-:Y:S02]  /*14e0*/  ULDC.64 UR4, c[0x0][0xa10] ;  /* 0x0002840000047ab9 */ /* 0x000fe40000000a00 */
[----:B------:R-:W-:-:S04]  /*14f0*/  ISETP.NE.U32.AND P0, PT, RZ, UR4, PT ;  /* 0x00000004ff007c0c */ /* 0x000fc8000bf05070 */
[----:B------:R-:W-:Y:S01]  /*1500*/  ISETP.NE.AND.EX P0, PT, RZ, UR5, PT, P0 ;  /* 0x00000005ff007c0c */ /* 0x000fe2000bf05300 */
[----:B------:R-:W-:-:S12]  /*1510*/  ULDC.64 UR4, c[0x0][0xa30] ;  /* 0x00028c0000047ab9 */ /* 0x000fd80000000a00 */
[----:B-12---:R-:W1:Y:S02]  /*1520*/  @P0 LDC.64 R2, c[0x0][0xa10] ;  /* 0x00028400ff020b82 */ /* 0x006e640000000a00 */
[----:B-1----:R-:W-:-:S05]  /*1530*/  @P0 IMAD.WIDE R2, R27, 0x4, R2 ;  /* 0x000000041b020825 */ /* 0x002fca00078e0202 */
[----:B------:R-:W2:Y:S04]  /*1540*/  @P0 LDG.E R0, desc[UR40][R2.64] ;  /* 0x0000002802000981 */ /* 0x000ea8000c1e1900 */
[----:B------:R1:W2:Y:S01]  /*1550*/  @P0 LDG.E R7, desc[UR40][R2.64+0x4] ;  /* 0x0000042802070981 */ /* 0x0002a2000c1e1900 */
[----:B------:R-:W-:Y:S01]  /*1560*/  ISETP.NE.U32.AND P1, PT, RZ, UR4, PT ;  /* 0x00000004ff007c0c */ /* 0x000fe2000bf25070 */
[----:B-----5:R-:W-:-:S03]  /*1570*/  IMAD.MOV.U32 R24, RZ, RZ, R28 ;  /* 0x000000ffff187224 */ /* 0x020fc600078e001c */
[----:B------:R-:W-:-:S13]  /*1580*/  ISETP.NE.AND.EX P1, PT, RZ, UR5, PT, P1 ;  /* 0x00000005ff007c0c */ /* 0x000fda000bf25310 */
[----:B------:R-:W-:-:S04]  /*1590*/  @P1 IADD3 R4, P2, R31, UR4, RZ ;  /* 0x000000041f041c10 */ /* 0x000fc8000ff5e0ff */
[----:B------:R-:W-:-:S05]  /*15a0*/  @P1 IADD3.X R5, R30, UR5, RZ, P2, !PT ;  /* 0x000000051e051c10 */ /* 0x000fca00097fe4ff */
[----:B------:R3:W5:Y:S01]  /*15b0*/  @P1 LDG.E R24, desc[UR40][R4.64] ;  /* 0x0000002804181981 */ /* 0x000762000c1e1900 */
[----:B------:R-:W-:Y:S01]  /*15c0*/  IMAD.MOV.U32 R6, RZ, RZ, 0xc0 ;  /* 0x000000c0ff067424 */ /* 0x000fe200078e00ff */
[----:B------:R-:W-:Y:S01]  /*15d0*/  PLOP3.LUT P3, PT, PT, PT, PT, 0x80, 0x0 ;  /* 0x000000000000781c */ /* 0x000fe20003f6f070 */
[----:B------:R-:W-:Y:S02]  /*15e0*/  IMAD.IADD R9, R28, 0x1, -R9 ;  /* 0x000000011c097824 */ /* 0x000fe400078e0a09 */
[----:B-1----:R-:W-:Y:S02]  /*15f0*/  IMAD R2, R153, R6, 0x13f ;  /* 0x0000013f99027424 */ /* 0x002fe400078e0206 */
[----:B------:R-:W-:-:S05]  /*1600*/  IMAD.MOV R25, RZ, RZ, -R9 ;  /* 0x000000ffff197224 */ /* 0x000fca00078e0a09 */
[----:B------:R-:W-:Y:S01]  /*1610*/  VIMNMX R25, RZ, R25, !PT ;  /* 0x00000019ff197248 */ /* 0x000fe20007fe0100 */
        /* <DEDUP_REMOVED lines=17> */
[----:B------:R-:W-:-:S05]  /*1730*/  @P0 VIADD R0, R0, 0x7f ;  /* 0x0000007f00000836 */ /* 0x000fca0000000000 */
[----:B------:R-:W-:-:S04]  /*1740*/  @P0 SHF.R.S32.HI R3, RZ, 0x1f, R0 ;  /* 0x0000001fff030819 */ /* 0x000fc80000011400 */
[----:B------:R-:W-:-:S04]  /*1750*/  @P0 LEA.HI R3, R3, R0, RZ, 0x7 ;  /* 0x0000000003030211 */ /* 0x000fc800078f38ff */
[----:B------:R-:W-:-:S04]  /*1760*/  @P0 SHF.R.S32.HI R2, RZ, 0x7, R3 ;  /* 0x00000007ff020819 */ /* 0x000fc80000011403 */
        /* <DEDUP_REMOVED lines=13> */
[----:B0-----:R-:W-:Y:S02]  /*1840*/  IMAD.U32 R10, RZ, RZ, UR6 ;  /* 0x00000006ff0a7e24 */ /* 0x001fe4000f8e00ff */
[----:B------:R-:W-:Y:S02]  /*1850*/  IMAD.U32 R6, RZ, RZ, UR4 ;  /* 0x00000004ff067e24 */ /* 0x000fe4000f8e00ff */
[----:B------:R-:W-:-:S02]  /*1860*/  IMAD.U32 R7, RZ, RZ, UR5 ;  /* 0x00000005ff077e24 */ /* 0x000fc4000f8e00ff */
[----:B------:R-:W-:Y:S02]  /*1870*/  IMAD.U32 R11, RZ, RZ, UR7 ;  /* 0x00000007ff0b7e24 */ /* 0x000fe4000f8e00ff */
[----:B------:R-:W-:Y:S02]  /*1880*/  IMAD.MOV.U32 R8, RZ, RZ, 0x70 ;  /* 0x00000070ff087424 */ /* 0x000fe400078e00ff */
[----:B------:R-:W-:Y:S02]  /*1890*/  IMAD.MOV.U32 R12, RZ, RZ, 0x1 ;  /* 0x00000001ff0c7424 */ /* 0x000fe400078e00ff */
[----:B-1----:R-:W-:-:S07]  /*18a0*/  IMAD.MOV.U32 R13, RZ, RZ, RZ ;  /* 0x000000ffff0d7224 */ /* 0x002fce00078e00ff */
[----:B------:R-:W-:-:S07]  /*18b0*/  LEPC R20, `(.L_x_9831) ;  /* 0x000000001014794e */ /* 0x000fce0000000000 */
[----:B--2--5:R-:W-:Y:S05]  /*18c0*/  CALL.ABS.NOINC R14 ;  /* 0x000000000e007343 */ /* 0x024fea0003c00000 */
.L_x_9831:
[----:B------:R-:W-:Y:S05]  /*18d0*/  BSYNC B6 ;  /* 0x0000000000067941 */ /* 0x000fea0003800000 */
.L_x_9830:
        /* <DEDUP_REMOVED lines=20> */
.L_x_9833:
[----:B------:R-:W-:Y:S05]  /*1a20*/  BSYNC B6 ;  /* 0x0000000000067941 */ /* 0x000fea0003800000 */
.L_x_9832:
[----:B------:R-:W-:Y:S01]  /*1a30*/  ULDC.64 UR4, c[0x0][0x9f8] ;  /* 0x00027e0000047ab9 */ /* 0x000fe20000000a00 */
[----:B------:R-:W1:Y:S01]  /*1a40*/  LDC R0, c[0x0][0x428] ;  /* 0x00010a00ff007b82 */ /* 0x000e620000000800 */
[----:B------:R-:W-:-:S07]  /*1a50*/  ISETP.NE.U32.AND P0, PT, RZ, UR4, PT ;  /* 0x00000004ff007c0c */ /* 0x000fce000bf05070 */
[----:B------:R-:W2:Y:S01]  /*1a60*/  LDC.64 R6, c[0x0][0x2f0] ;  /* 0x0000bc00ff067b82 */ /* 0x000ea20000000a00 */
[----:B------:R-:W-:Y:S01]  /*1a70*/  ISETP.NE.AND.EX P0, PT, RZ, UR5, PT, P0 ;  /* 0x00000005ff007c0c */ /* 0x000fe2000bf05300 */
[----:B------:R-:W-:Y:S01]  /*1a80*/  IMAD.IADD R44, R29, 0x1, R28 ;  /* 0x000000011d2c7824 */ /* 0x000fe200078e021c */
[----:B------:R-:W-:Y:S01]  /*1a90*/  ULDC UR6, c[0x0][0x2e4] ;  /* 0x0000b90000067ab9 */ /* 0x000fe20000000800 */
[----:B------:R-:W-:Y:S01]  /*1aa0*/  IMAD.MOV.U32 R11, RZ, RZ, R154 ;  /* 0x000000ffff0b7224 */ /* 0x000fe200078e009a */
[----:B------:R-:W-:-:S03]  /*1ab0*/  ULDC.64 UR8, c[0x0][0x320] ;  /* 0x0000c80000087ab9 */ /* 0x000fc60000000a00 */
[----:B------:R-:W3:Y:S06]  /*1ac0*/  LDC R84, c[0x0][0x3d4] ;  /* 0x0000f500ff547b82 */ /* 0x000eec0000000800 */
[----:B------:R-:W-:Y:S02]  /*1ad0*/  @P0 IADD3 R4, P1, R31, UR4, RZ ;  /* 0x000000041f040c10 */ /* 0x000fe4000ff3e0ff */
[----:B------:R-:W4:Y:S02]  /*1ae0*/  LDC.64 R62, c[0x0][0x3e8] ;  /* 0x0000fa00ff3e7b82 */ /* 0x000f240000000a00 */
[----:B------:R-:W-:-:S02]  /*1af0*/  @P0 IADD3.X R5, R30, UR5, RZ, P1, !PT ;  /* 0x000000051e050c10 */ /* 0x000fc40008ffe4ff */
[----:B------:R-:W-:Y:S01]  /*1b00*/  SHF.R.S32.HI R3, RZ, 0x1f, R44 ;  /* 0x0000001fff037819 */ /* 0x000fe2000001142c */
[----:B------:R-:W0:Y:S01]  /*1b10*/  S2R R14, SR_TID.X ;  /* 0x00000000000e7919 */ /* 0x000e220000002100 */
[----:B------:R-:W-:Y:S01]  /*1b20*/  VIADD R30, R157, 0x20 ;  /* 0x000000209d1e7836 */ /* 0x000fe20000000000 */
[----:B------:R-:W-:Y:S01]  /*1b30*/  ULDC.64 UR4, c[0x0][0x2f8] ;  /* 0x0000be0000047ab9 */ /* 0x000fe20000000a00 */
[----:B------:R2:W3:Y:S01]  /*1b40*/  @P0 LDG.E R27, desc[UR40][R4.64] ;  /* 0x00000028041b0981 */ /* 0x0004e2000c1e1900 */
[----:B-1----:R-:W-:Y:S01]  /*1b50*/  ISETP.NE.AND P0, PT, R0, 0x1, PT ;  /* 0x000000010000780c */ /* 0x002fe20003f05270 */
[-C--:B--2---:R-:W-:Y:S01]  /*1b60*/  IMAD R8, R3, R6.reuse, RZ ;  /* 0x0000000603087224 */ /* 0x084fe200078e02ff */
[----:B------:R-:W-:Y:S01]  /*1b70*/  ISETP.GE.AND P1, PT, R30, UR6, PT ;  /* 0x000000061e007c0c */ /* 0x000fe2000bf26270 */
[----:B------:R-:W-:-:S10]  /*1b80*/  IMAD.WIDE.U32 R4, R44, R6, RZ ;  /* 0x000000062c047225 */ /* 0x000fd400078e00ff */
[----:B------:R-:W1:Y:S08]  /*1b90*/  @P0 LDC R9, c[0x0][0x42c] ;  /* 0x00010b00ff090b82 */ /* 0x000e700000000800 */
[----:B------:R-:W2:Y:S01]  /*1ba0*/  @P0 LDC R13, c[0x0][0x430] ;  /* 0x00010c00ff0d0b82 */ /* 0x000ea20000000800 */
[----:B0-----:R-:W-:-:S05]  /*1bb0*/  VIADD R20, R14, 0xffffff80 ;  /* 0xffffff800e147836 */ /* 0x001fca0000000000 */
[----:B------:R-:W-:-:S04]  /*1bc0*/  LEA.HI R31, R20, R20, RZ, 0x1 ;  /* 0x00000014141f7211 */ /* 0x000fc800078f08ff */
[----:B------:R-:W-:Y:S01]  /*1bd0*/  LOP3.LUT R31, R31, 0xfffffffe, RZ, 0xc0, !PT ;  /* 0xfffffffe1f1f7812 */ /* 0x000fe200078ec0ff */
[----:B-1----:R-:W-:-:S04]  /*1be0*/  @P0 IMAD.HI.U32 R0, R154, R9, RZ ;  /* 0x000000099a000227 */ /* 0x002fc800078e00ff */
[----:B------:R-:W-:Y:S02]  /*1bf0*/  IMAD R9, R44, R7, R8 ;  /* 0x000000072c097224 */ /* 0x000fe400078e0208 */
[----:B------:R-:W-:Y:S01]  /*1c00*/  IMAD.IADD R31, R20, 0x1, -R31 ;  /* 0x00000001141f7824 */ /* 0x000fe200078e0a1f */
[----:B------:R-:W-:Y:S01]  /*1c10*/  SHF.R.S32.HI R20, RZ, 0x1f, R19 ;  /* 0x0000001fff147819 */ /* 0x000fe20000011413 */
[----:B------:R-:W-:Y:S01]  /*1c20*/  IMAD.IADD R5, R5, 0x1, R9 ;  /* 0x0000000105057824 */ /* 0x000fe200078e0209 */
[----:B--2---:R-:W-:Y:S01]  /*1c30*/  @P0 SHF.R.U32.HI R11, RZ, R13, R0 ;  /* 0x0000000dff0b0219 */ /* 0x004fe20000011600 */
[----:B------:R-:W-:Y:S01]  /*1c40*/  IMAD.SHL.U32 R31, R31, 0x8, RZ ;  /* 0x000000081f1f7824 */ /* 0x000fe200078e00ff */
[----:B------:R-:W-:Y:S02]  /*1c50*/  ISETP.GE.AND P0, PT, R157, UR6, PT ;  /* 0x000000069d007c0c */ /* 0x000fe4000bf06270 */
[----:B------:R-:W-:Y:S01]  /*1c60*/  SHF.R.S32.HI R8, RZ, 0x1f, R11 ;  /* 0x0000001fff087819 */ /* 0x000fe2000001140b */
[----:B------:R-:W-:Y:S01]  /*1c70*/  IMAD.WIDE.U32 R4, R11, UR4, R4 ;  /* 0x000000040b047c25 */ /* 0x000fe2000f8e0004 */
[----:B------:R-:W-:-:S03]  /*1c80*/  SEL R58, RZ, 0x1, P0 ;  /* 0x00000001ff3a7807 */ /* 0x000fc60000000000 */
[C---:B------:R-:W-:Y:S02]  /*1c90*/  IMAD R0, R8.reuse, UR4, RZ ;  /* 0x0000000408007c24 */ /* 0x040fe4000f8e02ff */
[----:B------:R-:W-:Y:S02]  /*1ca0*/  IMAD R12, R8, UR8, RZ ;  /* 0x00000008080c7c24 */ /* 0x000fe4000f8e02ff */
[----:B------:R-:W-:Y:S01]  /*1cb0*/  IMAD R57, R11, UR5, R0 ;  /* 0x000000050b397c24 */ /* 0x000fe2000f8e0200 */
[----:B------:R-:W-:Y:S01]  /*1cc0*/  SEL R0, RZ, 0xffffffff, P1 ;  /* 0xffffffffff007807 */ /* 0x000fe20000800000 */
[----:B------:R-:W-:Y:S01]  /*1cd0*/  ULDC.64 UR4, c[0x0][0xa08] ;  /* 0x0002820000047ab9 */ /* 0x000fe20000000a00 */
[----:B------:R-:W-:Y:S01]  /*1ce0*/  IMAD.MOV.U32 R8, RZ, RZ, R157 ;  /* 0x000000ffff087224 */ /* 0x000fe200078e009d */
[----:B------:R-:W-:Y:S01]  /*1cf0*/  ISETP.NE.U32.AND P0, PT, RZ, UR4, PT ;  /* 0x00000004ff007c0c */ /* 0x000fe2000bf05070 */
[----:B------:R-:W-:Y:S02]  /*1d00*/  IMAD.IADD R57, R5, 0x1, R57 ;  /* 0x0000000105397824 */ /* 0x000fe400078e0239 */
[----:B------:R-:W-:Y:S01]  /*1d10*/  IMAD.SHL.U32 R9, R0, 0x2, RZ ;  /* 0x0000000200097824 */ /* 0x000fe200078e00ff */
[----:B------:R-:W-:Y:S01]  /*1d20*/  ISETP.NE.AND.EX P0, PT, RZ, UR5, PT, P0 ;  /* 0x00000005ff007c0c */ /* 0x000fe2000bf05300 */
[----:B------:R-:W-:Y:S01]  /*1d30*/  ULDC.64 UR4, c[0x0][0x300] ;  /* 0x0000c00000047ab9 */ /* 0x000fe20000000a00 */
[----:B------:R-:W-:-:S02]  /*1d40*/  IMAD.MOV.U32 R56, RZ, RZ, R4 ;  /* 0x000000ffff387224 */ /* 0x000fc400078e0004 */
[----:B------:R-:W-:Y:S01]  /*1d50*/  LOP3.LUT R58, R9, 0x2, R58, 0xe2, !PT ;  /* 0x00000002093a7812 */ /* 0x000fe200078ee23a */
[----:B------:R-:W0:Y:S01]  /*1d60*/  LDC.64 R4, c[0x0][0x3d8] ;  /* 0x0000f600ff047b82 */ /* 0x000e220000000a00 */
[----:B------:R-:W-:-:S03]  /*1d70*/  SHF.R.S32.HI R9, RZ, 0x1f, R157 ;  /* 0x0000001fff097819 */ /* 0x000fc6000001149d */
[----:B------:R-:W-:Y:S01]  /*1d80*/  IMAD.WIDE.U32 R14, R11, UR8, R8 ;  /* 0x000000080b0e7c25 */ /* 0x000fe2000f8e0008 */
[----:B---3--:R-:W-:Y:S02]  /*1d90*/  SHF.R.S32.HI R0, RZ, 0x1f, R27 ;  /* 0x0000001fff007819 */ /* 0x008fe4000001141b */
[----:B------:R-:W-:Y:S01]  /*1da0*/  SEL R21, R27, RZ, !P0 ;  /* 0x000000ff1b157207 */ /* 0x000fe20004000000 */
[----:B------:R-:W-:Y:S01]  /*1db0*/  IMAD R27, R11, UR9, R12 ;  /* 0x000000090b1b7c24 */ /* 0x000fe2000f8e020c */
[----:B------:R-:W-:Y:S01]  /*1dc0*/  SEL R0, R0, RZ, !P0 ;  /* 0x000000ff00007207 */ /* 0x000fe20004000000 */
[----:B------:R-:W-:Y:S01]  /*1dd0*/  IMAD.WIDE.U32 R12, R19, R6, R8 ;  /* 0x00000006130c7225 */ /* 0x000fe200078e0008 */
[----:B------:R-:W-:-:S03]  /*1de0*/  SHF.R.S32.HI R11, RZ, 0x1f, R31 ;  /* 0x0000001fff0b7819 */ /* 0x000fc6000001141f */
[----:B------:R-:W-:Y:S02]  /*1df0*/  IMAD R10, R0, UR4, RZ ;  /* 0x00000004000a7c24 */ /* 0x000fe4000f8e02ff */
[----:B------:R-:W-:-:S04]  /*1e00*/  IMAD.WIDE.U32 R56, R21, UR4, R56 ;  /* 0x0000000415387c25 */ /* 0x000fc8000f8e0038 */
[----:B------:R-:W-:Y:S01]  /*1e10*/  IMAD R79, R21, UR5, R10 ;  /* 0x00000005154f7c24 */ /* 0x000fe2000f8e020a */
[----:B------:R-:W-:Y:S01]  /*1e20*/  ULDC.64 UR4, c[0x0][0x328] ;  /* 0x0000ca0000047ab9 */ /* 0x000fe20000000a00 */
[----:B------:R-:W-:Y:S01]  /*1e30*/  IMAD.IADD R15, R15, 0x1, R27 ;  /* 0x000000010f0f7824 */ /* 0x000fe200078e021b */
[----:B------:R-:W-:Y:S01]  /*1e40*/  IADD3 R78, P0, R56, R12, RZ ;  /* 0x0000000c384e7210 */ /* 0x000fe20007f1e0ff */
[----:B------:R-:W-:Y:S01]  /*1e50*/  IMAD R0, R0, UR4, RZ ;  /* 0x0000000400007c24 */ /* 0x000fe2000f8e02ff */
[----:B------:R-:W2:Y:S01]  /*1e60*/  LDL R27, [R1+0x4] ;  /* 0x00000400011b7983 */ /* 0x000ea20000100800 */
[----:B------:R-:W-:-:S03]  /*1e70*/  IMAD.WIDE.U32 R54, R21, UR4, R14 ;  /* 0x0000000415367c25 */ /* 0x000fc6000f8e000e */
[----:B------:R-:W3:Y:S01]  /*1e80*/  LDL R14, [R1+0x10] ;  /* 0x00001000010e7983 */ /* 0x000ee20000100800 */
[----:B------:R-:W-:Y:S02]  /*1e90*/  IMAD R29, R21, UR5, R0 ;  /* 0x00000005151d7c24 */ /* 0x000fe4000f8e0200 */
[----:B------:R-:W-:Y:S01]  /*1ea0*/  IMAD R10, R20, R6, RZ ;  /* 0x00000006140a7224 */ /* 0x000fe200078e02ff */
[----:B------:R-:W3:Y:S01]  /*1eb0*/  LDL R21, [R1+0x64] ;  /* 0x0000640001157983 */ /* 0x000ee20000100800 */
[----:B------:R-:W-:Y:S02]  /*1ec0*/  IMAD.IADD R79, R57, 0x1, R79 ;  /* 0x00000001394f7824 */ /* 0x000fe400078e024f */
[----:B------:R-:W-:-:S05]  /*1ed0*/  IMAD R10, R19, R7, R10 ;  /* 0x00000007130a7224 */ /* 0x000fca00078e020a */
[----:B------:R-:W-:Y:S01]  /*1ee0*/  IADD3.X R73, R79, R13, R10, P0, !PT ;  /* 0x0000000d4f497210 */ /* 0x000fe200007fe40a */
[----:B------:R-:W-:Y:S01]  /*1ef0*/  IMAD.MOV.U32 R10, RZ, RZ, R31 ;  /* 0x000000ffff0a7224 */ /* 0x000fe200078e001f */
[----:B------:R-:W-:-:S03]  /*1f00*/  ISETP.GE.AND P0, PT, R30, R84, PT ;  /* 0x000000541e00720c */ /* 0x000fc60003f06270 */
[----:B0-----:R-:W-:-:S04]  /*1f10*/  IMAD.WIDE.U32 R52, R19, R4, R10 ;  /* 0x0000000413347225 */ /* 0x001fc800078e000a */
[----:B----4-:R-:W-:Y:S01]  /*1f20*/  IMAD.WIDE.U32 R48, R19, R62, R10 ;  /* 0x0000003e13307225 */ /* 0x010fe200078e000a */
[----:B------:R-:W-:Y:S02]  /*1f30*/  SEL R10, R84, RZ, P0 ;  /* 0x000000ff540a7207 */ /* 0x000fe40000000000 */
[----:B------:R-:W-:Y:S01]  /*1f40*/  ISETP.GE.AND P2, PT, R157, R84, PT ;  /* 0x000000549d00720c */ /* 0x000fe20003f46270 */
[-C--:B------:R-:W-:Y:S02]  /*1f50*/  IMAD R0, R20, R4.reuse, RZ ;  /* 0x0000000414007224 */ /* 0x080fe400078e02ff */
[----:B------:R-:W-:Y:S02]  /*1f60*/  IMAD.IADD R10, R30, 0x1, R10 ;  /* 0x000000011e0a7824 */ /* 0x000fe400078e020a */
[----:B------:R-:W0:Y:S01]  /*1f70*/  S2R R30, SR_TID.X ;  /* 0x00000000001e7919 */ /* 0x000e220000002100 */
[C---:B------:R-:W-:Y:S01]  /*1f80*/  IMAD R13, R19.reuse, R5, R0 ;  /* 0x00000005130d7224 */ /* 0x040fe200078e0200 */
[----:B------:R-:W-:Y:S01]  /*1f90*/  SEL R0, R84, RZ, P2 ;  /* 0x000000ff54007207 */ /* 0x000fe20001000000 */
[----:B------:R-:W-:-:S04]  /*1fa0*/  IMAD.WIDE.U32 R50, R19, R4, R8 ;  /* 0x0000000413327225 */ /* 0x000fc800078e0008 */
[----:B------:R-:W-:Y:S02]  /*1fb0*/  IMAD.IADD R0, R157, 0x1, R0 ;  /* 0x000000019d007824 */ /* 0x000fe400078e0200 */
[----:B------:R-:W-:-:S03]  /*1fc0*/  IMAD.IADD R53, R53, 0x1, R13 ;  /* 0x0000000135357824 */ /* 0x000fc600078e020d */
[----:B------:R-:W-:Y:S01]  /*1fd0*/  SHF.R.S32.HI R11, RZ, 0x1f, R0 ;  /* 0x0000001fff0b7819 */ /* 0x000fe20000011400 */
[----:B------:R-:W-:Y:S01]  /*1fe0*/  IMAD.IADD R51, R13, 0x1, R51 ;  /* 0x000000010d337824 */ /* 0x000fe200078e0233 */
[----:B------:R-:W-:Y:S02]  /*1ff0*/  SHF.R.S32.HI R13, RZ, 0x1f, R10 ;  /* 0x0000001fff0d7819 */ /* 0x000fe4000001140a */
[CC--:B------:R-:W-:Y:S02]  /*2000*/  LEA.HI R72, R11.reuse, R0.reuse, RZ, 0x4 ;  /* 0x000000000b487211 */ /* 0x0c0fe400078f20ff */
[----:B------:R-:W-:Y:S01]  /*2010*/  LEA.HI R0, R11, R0, RZ, 0x5 ;  /* 0x000000000b007211 */ /* 0x000fe200078f28ff */
[----:B------:R-:W-:Y:S01]  /*2020*/  IMAD R12, R20, R62, RZ ;  /* 0x0000003e140c7224 */ /* 0x000fe200078e02ff */
[----:B------:R-:W-:Y:S01]  /*2030*/  LEA.HI R71, R13, R10, RZ, 0x4 ;  /* 0x0000000a0d477211 */ /* 0x000fe200078f20ff */
[----:B------:R-:W-:Y:S01]  /*2040*/  IMAD.WIDE.U32 R46, R19, R62, R8 ;  /* 0x0000003e132e7225 */ /* 0x000fe200078e0008 */
[----:B------:R-:W-:-:S02]  /*2050*/  LEA.HI R10, R13, R10, RZ, 0x5 ;  /* 0x0000000a0d0a7211 */ /* 0x000fc400078f28ff */
[----:B-----5:R-:W-:Y:S01]  /*2060*/  SHF.R.S32.HI R13, RZ, 0x1f, R24 ;  /* 0x0000001fff0d7819 */ /* 0x020fe20000011418 */
[----:B------:R-:W-:Y:S02]  /*2070*/  IMAD.SHL.U32 R8, R0, 0x80, RZ ;  /* 0x0000008000087824 */ /* 0x000fe400078e00ff */
[C---:B------:R-:W-:Y:S01]  /*2080*/  IMAD R15, R19.reuse, R63, R12 ;  /* 0x0000003f130f7224 */ /* 0x040fe200078e020c */
[----:B------:R-:W-:Y:S01]  /*2090*/  IADD3 R44, P2, R19, R44, RZ ;  /* 0x0000002c132c7210 */ /* 0x000fe20007f5e0ff */
[----:B------:R-:W-:Y:S02]  /*20a0*/  IMAD.SHL.U32 R11, R10, 0x80, RZ ;  /* 0x000000800a0b7824 */ /* 0x000fe400078e00ff */
[----:B------:R-:W-:Y:S02]  /*20b0*/  IMAD.IADD R49, R49, 0x1, R15 ;  /* 0x0000000131317824 */ /* 0x000fe400078e020f */
[----:B------:R-:W-:Y:S01]  /*20c0*/  IMAD.IADD R47, R15, 0x1, R47 ;  /* 0x000000010f2f7824 */ /* 0x000fe200078e022f */
[----:B------:R-:W-:Y:S01]  /*20d0*/  SHF.L.U64.HI R68, R6, 0x7, R7 ;  /* 0x0000000706447819 */ /* 0x000fe20000010207 */
[----:B------:R-:W-:Y:S01]  /*20e0*/  IMAD.WIDE.U32 R52, R24, R4, R52 ;  /* 0x0000000418347225 */ /* 0x000fe200078e0034 */
[----:B0-----:R-:W-:-:S02]  /*20f0*/  SHF.R.U32.HI R12, RZ, 0x7, R30 ;  /* 0x00000007ff0c7819 */ /* 0x001fc4000001161e */
[----:B------:R-:W-:Y:S01]  /*2100*/  LOP3.LUT R8, R8, 0xfffff000, RZ, 0xc0, !PT ;  /* 0xfffff00008087812 */ /* 0x000fe200078ec0ff */
[----:B------:R-:W-:Y:S01]  /*2110*/  VIADD R64, R157, 0x40 ;  /* 0x000000409d407836 */ /* 0x000fe20000000000 */
[----:B------:R-:W-:Y:S01]  /*2120*/  LOP3.LUT R11, R11, 0xfffff000, RZ, 0xc0, !PT ;  /* 0xfffff0000b0b7812 */ /* 0x000fe200078ec0ff */
[----:B------:R-:W-:Y:S01]  /*2130*/  IMAD.X R45, R20, 0x1, R3, P2 ;  /* 0x00000001142d7824 */ /* 0x000fe200010e0603 */
[----:B------:R-:W-:Y:S01]  /*2140*/  LOP3.LUT R20, R72, 0xfffffff0, RZ, 0xc0, !PT ;  /* 0xfffffff048147812 */ /* 0x000fe200078ec0ff */
[----:B------:R-:W-:Y:S01]  /*2150*/  IMAD.WIDE.U32 R50, R24, R4, R50 ;  /* 0x0000000418327225 */ /* 0x000fe200078e0032 */
[----:B------:R-:W-:-:S03]  /*2160*/  LOP3.LUT R7, R71, 0xfffffff0, RZ, 0xc0, !PT ;  /* 0xfffffff047077812 */ /* 0x000fc600078ec0ff */
[----:B------:R-:W-:Y:S01]  /*2170*/  IMAD.WIDE.U32 R48, R24, R62, R48 ;  /* 0x0000003e18307225 */ /* 0x000fe200078e0030 */
[----:B------:R-:W-:-:S03]  /*2180*/  SHF.L.U64.HI R66, R4, 0x7, R5 ;  /* 0x0000000704427819 */ /* 0x000fc60000010205 */
[----:B------:R-:W-:Y:S01]  /*2190*/  IMAD.WIDE.U32 R46, R24, R62, R46 ;  /* 0x0000003e182e7225 */ /* 0x000fe200078e002e */
[----:B------:R-:W-:Y:S02]  /*21a0*/  LOP3.LUT R59, R58, 0x1, RZ, 0xc0, !PT ;  /* 0x000000013a3b7812 */ /* 0x000fe400078ec0ff */
[----:B------:R-:W-:Y:S01]  /*21b0*/  ISETP.GE.AND P1, PT, R64, UR6, PT ;  /* 0x0000000640007c0c */ /* 0x000fe2000bf26270 */
[----:B------:R-:W-:Y:S01]  /*21c0*/  IMAD.SHL.U32 R67, R6, 0x80, RZ ;  /* 0x0000008006437824 */ /* 0x000fe200078e00ff */
[----:B------:R-:W-:Y:S01]  /*21d0*/  LOP3.LUT R58, R58, 0x2, RZ, 0xc0, !PT ;  /* 0x000000023a3a7812 */ /* 0x000fe200078ec0ff */
[----:B------:R-:W-:Y:S01]  /*21e0*/  IMAD.SHL.U32 R65, R4, 0x80, RZ ;  /* 0x0000008004417824 */ /* 0x000fe200078e00ff */
[----:B------:R-:W-:Y:S01]  /*21f0*/  SHF.R.S32.HI R3, RZ, 0x1f, R7 ;  /* 0x0000001fff037819 */ /* 0x000fe20000011407 */
[----:B------:R-:W-:Y:S02]  /*2200*/  VIADD R61, R12, 0x8 ;  /* 0x000000080c3d7836 */ /* 0x000fe40000000000 */
[----:B------:R-:W-:Y:S01]  /*2210*/  IMAD.SHL.U32 R60, R84, 0x2, RZ ;  /* 0x00000002543c7824 */ /* 0x000fe200078e00ff */
[----:B--2---:R-:W-:-:S02]  /*2220*/  LOP3.LUT R0, R27, 0x10, R72, 0xf8, !PT ;  /* 0x000000101b007812 */ /* 0x004fc400078ef848 */
[----:B------:R-:W-:Y:S02]  /*2230*/  LOP3.LUT R10, R27, 0x10, R71, 0xf8, !PT ;  /* 0x000000101b0a7812 */ /* 0x000fe400078ef847 */
[-C--:B---3--:R-:W-:Y:S01]  /*2240*/  LOP3.LUT R9, R0, R21.reuse, RZ, 0x3c, !PT ;  /* 0x0000001500097212 */ /* 0x088fe200078e3cff */
[C---:B------:R-:W-:Y:S02]  /*2250*/  IMAD R0, R13.reuse, R4, RZ ;  /* 0x000000040d007224 */ /* 0x040fe400078e02ff */
[----:B------:R-:W-:Y:S01]  /*2260*/  IMAD R13, R13, R62, RZ ;  /* 0x0000003e0d0d7224 */ /* 0x000fe200078e02ff */
[----:B------:R-:W-:Y:S01]  /*2270*/  LOP3.LUT R10, R10, R21, RZ, 0x3c, !PT ;  /* 0x000000150a0a7212 */ /* 0x000fe200078e3cff */
[C---:B------:R-:W-:Y:S02]  /*2280*/  IMAD R21, R24.reuse, R5, R0 ;  /* 0x0000000518157224 */ /* 0x040fe400078e0200 */
[----:B------:R-:W-:Y:S01]  /*2290*/  IMAD R13, R24, R63, R13 ;  /* 0x0000003f180d7224 */ /* 0x000fe200078e020d */
[C---:B------:R-:W-:Y:S01]  /*22a0*/  SHF.L.U64.HI R63, R62.reuse, 0x7, R63 ;  /* 0x000000073e3f7819 */ /* 0x040fe2000001023f */
[----:B------:R-:W-:Y:S01]  /*22b0*/  IMAD.IADD R27, R53, 0x1, R21 ;  /* 0x00000001351b7824 */ /* 0x000fe200078e0215 */
[--C-:B------:R-:W-:Y:S01]  /*22c0*/  IADD3 R70, R9, R8, R14.reuse ;  /* 0x0000000809467210 */ /* 0x100fe20007ffe00e */
[----:B------:R-:W-:Y:S01]  /*22d0*/  IMAD.SHL.U32 R62, R62, 0x80, RZ ;  /* 0x000000803e3e7824 */ /* 0x000fe200078e00ff */
[----:B------:R-:W-:Y:S01]  /*22e0*/  IADD3 R69, R10, R11, R14 ;  /* 0x0000000b0a457210 */ /* 0x000fe20007ffe00e */
[----:B------:R-:W-:Y:S01]  /*22f0*/  IMAD.IADD R21, R21, 0x1, R51 ;  /* 0x0000000115157824 */ /* 0x000fe200078e0233 */
[----:B------:R-:W-:Y:S01]  /*2300*/  SHF.R.S32.HI R4, RZ, 0x1f, R20 ;  /* 0x0000001fff047819 */ /* 0x000fe20000011414 */
[----:B------:R-:W-:-:S02]  /*2310*/  IMAD.IADD R6, R49, 0x1, R13 ;  /* 0x0000000131067824 */ /* 0x000fc400078e020d */
[----:B------:R-:W-:Y:S02]  /*2320*/  IMAD.IADD R5, R13, 0x1, R47 ;  /* 0x000000010d057824 */ /* 0x000fe400078e022f */
[----:B------:R-:W-:-:S07]  /*2330*/  IMAD.IADD R0, R55, 0x1, R29 ;  /* 0x0000000137007824 */ /* 0x000fce00078e021d */
.L_x_9873:
[----:B------:R-:W2:Y:S01]  /*2340*/  LDL R8, [R1+0x30] ;  /* 0x0000300001087983 */ /* 0x000ea20000100800 */
[----:B------:R-:W0:Y:S01]  /*2350*/  LDC R89, c[0x0][0x3d4] ;  /* 0x0000f500ff597b82 */ /* 0x000e220000000800 */
[----:B------:R-:W-:Y:S01]  /*2360*/  VIADD R10, R2, 0xffffffff ;  /* 0xffffffff020a7836 */ /* 0x000fe20000000000 */
[----:B------:R-:W-:Y:S05]  /*2370*/  YIELD ;  /* 0x0000000000007946 */ /* 0x000fea0003800000 */
[----:B----4-:R-:W-:Y:S01]  /*2380*/  SHF.R.S32.HI R12, RZ, 0x1f, R10 ;  /* 0x0000001fff0c7819 */ /* 0x010fe2000001140a */
[----:B------:R-:W1:Y:S01]  /*2390*/  LDC.64 R74, c[0x0][0x2d8] ;  /* 0x0000b600ff4a7b82 */ /* 0x000e620000000a00 */
[-C--:B------:R-:W-:Y:S01]  /*23a0*/  IMAD R2, R68, R10.reuse, RZ ;  /* 0x0000000a44027224 */ /* 0x080fe200078e02ff */
[----:B------:R-:W-:Y:S01]  /*23b0*/  BSSY B0, `(.L_x_9834) ;  /* 0x0000409000007945 */ /* 0x000fe20003800000 */
[----:B------:R-:W-:Y:S01]  /*23c0*/  IMAD.WIDE.U32 R36, R67, R10, RZ ;  /* 0x0000000a43247225 */ /* 0x000fe200078e00ff */
[----:B------:R-:W-:-:S03]  /*23d0*/  ISETP.GT.AND P2, PT, R10, R25, PT ;  /* 0x000000190a00720c */ /* 0x000fc60003f44270 */
[----:B------:R-:W-:Y:S02]  /*23e0*/  IMAD R11, R12, R67, R2 ;  /* 0x000000430c0b7224 */ /* 0x000fe400078e0202 */
[----:B------:R-:W-:Y:S02]  /*23f0*/  IMAD.MOV.U32 R2, RZ, RZ, R10 ;  /* 0x000000ffff027224 */ /* 0x000fe400078e000a */
        /* <DEDUP_REMOVED lines=58> */
.L_x_9838:
[----:B------:R-:W-:Y:S05]  /*27a0*/  BSYNC B1 ;  /* 0x0000000000017941 */ /* 0x000fea0003800000 */
.L_x_9837:
        /* <DEDUP_REMOVED lines=9> */
.L_x_9839:
[----:B------:R-:W-:Y:S01]  /*2840*/  IMAD R85, R17, 0x8, R16 ;  /* 0x0000000811557824 */ /* 0x000fe200078e0210 */
[----:B------:R-:W-:Y:S01]  /*2850*/  SHF.L.U32 R88, R156, 0x1f, RZ ;  /* 0x0000001f9c587819 */ /* 0x000fe200000006ff */
[----:B------:R-:W-:Y:S03]  /*2860*/  BSSY B1, `(.L_x_9840) ;  /* 0x0000003000017945 */ /* 0x000fe60003800000 */
[----:B------:R-:W0:Y:S02]  /*2870*/  SYNCS.PHASECHK.TRANS64.TRYWAIT P5, [R85+URZ+0x19c90], R88 ;  /* 0x019c9058550075a7 */ /* 0x000e2400080a017f */
[----:B0-----:R-:W-:Y:S05]  /*2880*/  @!P5 BRA `(.L_x_9841) ;  /* 0x0000018400a8d947 */ /* 0x001fea0003800000 */
.L_x_10096:
[----:B------:R-:W-:Y:S05]  /*2890*/  BSYNC B1 ;  /* 0x0000000000017941 */ /* 0x000fea0003800000 */
.L_x_9840:
        /* <DEDUP_REMOVED lines=32> */
[-C--:B------:R-:W-:Y:S01]  /*2aa0*/  F2FP.F16.E4M3.UNPACK_B R8, R9.reuse ;  /* 0x00000009ff08723e */ /* 0x080fe200020006ff */
        /* <DEDUP_REMOVED lines=8> */
[CC--:B------:R-:W-:Y:S01]  /*2b30*/  FMUL.FTZ R81, R37.reuse, R77.reuse ;  /* 0x0000004d25517220 */ /* 0x0c0fe20000410000 */
[----:B------:R-:W-:Y:S02]  /*2b40*/  HADD2.F32 R76, -RZ, R75.H0_H0 ;  /* 0x2000004bff4c7230 */ /* 0x000fe40000004100 */
        /* <DEDUP_REMOVED lines=9> */
[-C--:B------:R-:W-:Y:S01]  /*2be0*/  F2FP.F16.E4M3.UNPACK_B R37, R36.reuse.H1 ;  /* 0x00000024ff25723e */ /* 0x080fe200030006ff */
[-C--:B------:R-:W-:Y:S01]  /*2bf0*/  FFMA.FTZ R92, R43, R75.reuse, -R92 ;  /* 0x0000004b2b5c7223 */ /* 0x080fe2000001085c */
[----:B------:R-:W-:Y:S01]  /*2c00*/  F2FP.F16.E4M3.UNPACK_B R36, R36 ;  /* 0x00000024ff24723e */ /* 0x000fe200020006ff */
[----:B------:R-:W-:Y:S01]  /*2c10*/  FFMA.FTZ R83, R74, R75, R81 ;  /* 0x0000004b4a537223 */ /* 0x000fe20000010051 */
[----:B------:R-:W-:Y:S01]  /*2c20*/  F2FP.F16.E4M3.UNPACK_B R75, R42 ;  /* 0x0000002aff4b723e */ /* 0x000fe200020006ff */
[----:B------:R-:W-:Y:S01]  /*2c30*/  HADD2.F32 R76, -RZ, R77.H1_H1 ;  /* 0x3000004dff4c7230 */ /* 0x000fe20000004100 */
[----:B------:R-:W-:Y:S01]  /*2c40*/  F2FP.F16.E4M3.UNPACK_B R82, R35 ;  /* 0x00000023ff52723e */ /* 0x000fe200020006ff */
[----:B------:R-:W-:-:S02]  /*2c50*/  HADD2.F32 R43, -RZ, R37.H0_H0 ;  /* 0x20000025ff2b7230 */ /* 0x000fc40000004100 */
[----:B------:R-:W-:Y:S02]  /*2c60*/  HADD2.F32 R74, -RZ, R37.H1_H1 ;  /* 0x30000025ff4a7230 */ /* 0x000fe40000004100 */
[----:B------:R-:W-:Y:S02]  /*2c70*/  HADD2.F32 R77, -RZ, R77.H0_H0 ;  /* 0x2000004dff4d7230 */ /* 0x000fe40000004100 */
[-C--:B------:R-:W-:Y:S01]  /*2c80*/  FMUL.FTZ R81, R43, R76.reuse ;  /* 0x0000004c2b517220 */ /* 0x080fe20000410000 */
[--C-:B------:R-:W-:Y:S02]  /*2c90*/  HADD2.F32 R42, -RZ, R36.reuse.H1_H1 ;  /* 0x30000024ff2a7230 */ /* 0x100fe40000004100 */
[----:B------:R-:W-:Y:S01]  /*2ca0*/  FMUL.FTZ R80, R74, R76 ;  /* 0x0000004c4a507220 */ /* 0x000fe20000410000 */
[----:B------:R-:W-:Y:S02]  /*2cb0*/  HADD2.F32 R37, -RZ, R36.H0_H0 ;  /* 0x20000024ff257230 */ /* 0x000fe40000004100 */
[----:B------:R-:W-:-:S02]  /*2cc0*/  HADD2.F32 R36, -RZ, R75.H1_H1 ;  /* 0x3000004bff247230 */ /* 0x000fc40000004100 */
[-C--:B------:R-:W-:Y:S01]  /*2cd0*/  FMUL.FTZ R76, R42, R77.reuse ;  /* 0x0000004d2a4c7220 */ /* 0x080fe20000410000 */
[----:B------:R-:W-:Y:S02]  /*2ce0*/  HADD2.F32 R75, -RZ, R75.H0_H0 ;  /* 0x2000004bff4b7230 */ /* 0x000fe40000004100 */
[----:B------:R-:W-:Y:S01]  /*2cf0*/  FMUL.FTZ R77, R37, R77 ;  /* 0x0000004d254d7220 */ /* 0x000fe20000410000 */
[--C-:B------:R-:W-:Y:S02]  /*2d00*/  HADD2.F32 R91, -RZ, R82.reuse.H1_H1 ;  /* 0x30000052ff5b7230 */ /* 0x100fe40000004100 */
[-C--:B------:R-:W-:Y:S01]  /*2d10*/  FFMA.FTZ R43, R43, R36.reuse, -R80 ;  /* 0x000000242b2b7223 */ /* 0x080fe20000010850 */
[----:B------:R-:W-:Y:S01]  /*2d20*/  FFMA.FTZ R74, R74, R36, R81 ;  /* 0x000000244a4a7223 */ /* 0x000fe20000010051 */
[-C--:B------:R-:W-:Y:S01]  /*2d30*/  FFMA.FTZ R36, R37, R75.reuse, -R76 ;  /* 0x0000004b25247223 */ /* 0x080fe2000001084c */
[----:B------:R-:W-:Y:S01]  /*2d40*/  FFMA.FTZ R37, R42, R75, R77 ;  /* 0x0000004b2a257223 */ /* 0x000fe2000001004d */
[----:B------:R-:W-:Y:S01]  /*2d50*/  F2FP.F16.E4M3.UNPACK_B R75, R11.H1 ;  /* 0x0000000bff4b723e */ /* 0x000fe200030006ff */
[----:B------:R-:W-:Y:S01]  /*2d60*/  HADD2.F32 R82, -RZ, R82.H0_H0 ;  /* 0x20000052ff527230 */ /* 0x000fe20000004100 */
[----:B------:R-:W-:-:S02]  /*2d70*/  F2FP.SATFINITE.E4M3.F32.PACK_AB_MERGE_C R42, R83, R92, RZ ;  /* 0x0000005c532a723e */ /* 0x000fc400048070ff */
[----:B------:R-:W-:Y:S01]  /*2d80*/  F2FP.F16.E4M3.UNPACK_B R83, R35.H1 ;  /* 0x00000023ff53723e */ /* 0x000fe200030006ff */
[--C-:B------:R-:W-:Y:S01]  /*2d90*/  HADD2.F32 R76, -RZ, R75.reuse.H0_H0 ;  /* 0x2000004bff4c7230 */ /* 0x100fe20000004100 */
[----:B------:R-:W-:Y:S01]  /*2da0*/  F2FP.SATFINITE.E4M3.F32.PACK_AB_MERGE_C R43, R74, R43, RZ ;  /* 0x0000002b4a2b723e */ /* 0x000fe200048070ff */
[----:B------:R-:W-:Y:S01]  /*2db0*/  HADD2.F32 R75, -RZ, R75.H1_H1 ;  /* 0x3000004bff4b7230 */ /* 0x000fe20000004100 */
[----:B------:R-:W-:Y:S01]  /*2dc0*/  F2FP.F16.E4M3.UNPACK_B R74, R10.H1 ;  /* 0x0000000aff4a723e */ /* 0x000fe200030006ff */
[--C-:B------:R-:W-:Y:S01]  /*2dd0*/  HADD2.F32 R92, -RZ, R83.reuse.H1_H1 ;  /* 0x30000053ff5c7230 */ /* 0x100fe20000004100 */
[-C--:B------:R-:W-:Y:S01]  /*2de0*/  F2FP.F16.E4M3.UNPACK_B R80, R34.reuse.H1 ;  /* 0x00000022ff50723e */ /* 0x080fe200030006ff */
[----:B------:R-:W-:Y:S01]  /*2df0*/  HADD2.F32 R83, -RZ, R83.H0_H0 ;  /* 0x20000053ff537230 */ /* 0x000fe20000004100 */
[----:B------:R-:W-:Y:S01]  /*2e00*/  F2FP.F16.E4M3.UNPACK_B R77, R34 ;  /* 0x00000022ff4d723e */ /* 0x000fe200020006ff */
[----:B------:R-:W-:Y:S02]  /*2e10*/  HADD2.F32 R35, -RZ, R74.H1_H1 ;  /* 0x3000004aff237230 */ /* 0x000fe40000004100 */
[----:B------:R-:W-:Y:S01]  /*2e20*/  FMUL.FTZ R93, R75, R92 ;  /* 0x0000005c4b5d7220 */ /* 0x000fe20000410000 */
[----:B------:R-:W-:-:S02]  /*2e30*/  HADD2.F32 R81, -RZ, R80.H1_H1 ;  /* 0x30000050ff517230 */ /* 0x000fc40000004100 */
[C---:B------:R-:W-:Y:S01]  /*2e40*/  FMUL.FTZ R92, R76.reuse, R92 ;  /* 0x0000005c4c5c7220 */ /* 0x040fe20000410000 */
[----:B------:R-:W-:Y:S01]  /*2e50*/  HADD2.F32 R74, -RZ, R74.H0_H0 ;  /* 0x2000004aff4a7230 */ /* 0x000fe20000004100 */
[----:B------:R-:W-:Y:S01]  /*2e60*/  F2FP.F16.E4M3.UNPACK_B R11, R11 ;  /* 0x0000000bff0b723e */ /* 0x000fe200020006ff */
[----:B------:R-:W-:Y:S02]  /*2e70*/  HADD2.F32 R34, -RZ, R77.H1_H1 ;  /* 0x3000004dff227230 */ /* 0x000fe40000004100 */
[----:B------:R-:W-:Y:S01]  /*2e80*/  FFMA.FTZ R94, R76, R81, -R93 ;  /* 0x000000514c5e7223 */ /* 0x000fe2000001085d */
[-C--:B------:R-:W-:Y:S01]  /*2e90*/  FMUL.FTZ R93, R35, R91.reuse ;  /* 0x0000005b235d7220 */ /* 0x080fe20000410000 */
        /* <DEDUP_REMOVED lines=9> */
[----:B------:R-:W-:-:S02]  /*2f30*/  HADD2.F32 R11, -RZ, R10.H0_H0 ;  /* 0x2000000aff0b7230 */ /* 0x000fc40000004100 */
[-C--:B------:R-:W-:Y:S01]  /*2f40*/  FMUL.FTZ R92, R34, R83.reuse ;  /* 0x00000053225c7220 */ /* 0x080fe20000410000 */
[----:B------:R-:W-:Y:S02]  /*2f50*/  HADD2.F32 R10, -RZ, R10.H1_H1 ;  /* 0x3000000aff0a7230 */ /* 0x000fe40000004100 */
[----:B------:R-:W-:Y:S01]  /*2f60*/  FMUL.FTZ R81, R35, R83 ;  /* 0x0000005323517220 */ /* 0x000fe20000410000 */
        /* <DEDUP_REMOVED lines=9> */
[----:B------:R-:W-:-:S02]  /*3000*/  F2FP.SATFINITE.E4M3.F32.PACK_AB_MERGE_C R8, R37, R36, R43 ;  /* 0x000000242508723e */ /* 0x000fc4000480702b */
[----:B------:R-:W-:Y:S02]  /*3010*/  F2FP.SATFINITE.E4M3.F32.PACK_AB_MERGE_C R11, R92, R81, R91 ;  /* 0x000000515c0b723e */ /* 0x000fe4000480705b */
[----:B------:R-:W-:-:S07]  /*3020*/  F2FP.SATFINITE.E4M3.F32.PACK_AB_MERGE_C R10, R75, R74, R76 ;  /* 0x0000004a4b0a723e */ /* 0x000fce000480704c */
.L_x_9846:
[----:B------:R-:W-:Y:S05]  /*3030*/  BSYNC B2 ;  /* 0x0000000000027941 */ /* 0x000fea0003800000 */
.L_x_9845:
[----:B--2---:R1:W-:Y:S02]  /*3040*/  STG.E.128 desc[UR40][R32.64], R8 ;  /* 0x0000000820007986 */ /* 0x0043e4000c101d28 */
.L_x_9844:
[----:B------:R-:W-:Y:S05]  /*3050*/  BSYNC B1 ;  /* 0x0000000000017941 */ /* 0x000fea0003800000 */
.L_x_9843:
        /* <DEDUP_REMOVED lines=25> */
[----:B--2---:R-:W-:Y:S01]  /*31f0*/  IMAD.MOV.U32 R30, RZ, RZ, R8 ;  /* 0x000000ffff1e7224 */ /* 0x004fe200078e0008 */
        /* <DEDUP_REMOVED lines=35> */
[----:B------:R-:W-:Y:S01]  /*3430*/  HADD2.F32 R35, -RZ, R31.H0_H0 ;  /* 0x2000001fff237230 */ /* 0x000fe20000004100 */
[----:B------:R-:W-:Y:S01]  /*3440*/  F2FP.SATFINITE.E4M3.F32.PACK_AB_MERGE_C R82, R76, R75, RZ ;  /* 0x0000004b4c52723e */ /* 0x000fe200048070ff */
[----:B------:R-:W-:-:S02]  /*3450*/  HADD2.F32 R31, -RZ, R30.H0_H0 ;  /* 0x2000001eff1f7230 */ /* 0x000fc40000004100 */
[-C--:B------:R-:W-:Y:S01]  /*3460*/  FMUL.FTZ R74, R36, R37.reuse ;  /* 0x00000025244a7220 */ /* 0x080fe20000410000 */
[----:B------:R-:W-:Y:S02]  /*3470*/  HADD2.F32 R34, -RZ, R30.H1_H1 ;  /* 0x3000001eff227230 */ /* 0x000fe40000004100 */
[----:B------:R-:W-:Y:S01]  /*3480*/  FMUL.FTZ R37, R35, R37 ;  /* 0x0000002523257220 */ /* 0x000fe20000410000 */
[----:B------:R-:W-:Y:S02]  /*3490*/  HADD2.F32 R41, -RZ, R41.H0_H0 ;  /* 0x20000029ff297230 */ /* 0x000fe40000004100 */
[--C-:B------:R-:W-:Y:S02]  /*34a0*/  HADD2.F32 R30, -RZ, R40.reuse.H1_H1 ;  /* 0x30000028ff1e7230 */ /* 0x100fe40000004100 */
[----:B------:R-:W-:Y:S02]  /*34b0*/  HADD2.F32 R40, -RZ, R40.H0_H0 ;  /* 0x20000028ff287230 */ /* 0x000fe40000004100 */
[-C--:B------:R-:W-:Y:S01]  /*34c0*/  FMUL.FTZ R42, R34, R41.reuse ;  /* 0x00000029222a7220 */ /* 0x080fe20000410000 */
[----:B------:R-:W-:Y:S01]  /*34d0*/  FMUL.FTZ R41, R31, R41 ;  /* 0x000000291f297220 */ /* 0x000fe20000410000 */
[-C--:B------:R-:W-:Y:S01]  /*34e0*/  FFMA.FTZ R74, R35, R30.reuse, -R74 ;  /* 0x0000001e234a7223 */ /* 0x080fe2000001084a */
[----:B------:R-:W-:Y:S01]  /*34f0*/  FFMA.FTZ R37, R36, R30, R37 ;  /* 0x0000001e24257223 */ /* 0x000fe20000010025 */
[----:B------:R-:W-:Y:S01]  /*3500*/  F2FP.F16.E4M3.UNPACK_B R35, R11.H1 ;  /* 0x0000000bff23723e */ /* 0x000fe200030006ff */
[-C--:B------:R-:W-:Y:S01]  /*3510*/  FFMA.FTZ R30, R31, R40.reuse, -R42 ;  /* 0x000000281f1e7223 */ /* 0x080fe2000001082a */
[----:B------:R-:W-:Y:S01]  /*3520*/  FFMA.FTZ R31, R34, R40, R41 ;  /* 0x00000028221f7223 */ /* 0x000fe20000010029 */
[----:B------:R-:W-:-:S02]  /*3530*/  F2FP.F16.E4M3.UNPACK_B R40, R9.H1 ;  /* 0x00000009ff28723e */ /* 0x000fc400030006ff */
[----:B------:R-:W-:Y:S01]  /*3540*/  F2FP.SATFINITE.E4M3.F32.PACK_AB_MERGE_C R80, R37, R74, RZ ;  /* 0x0000004a2550723e */ /* 0x000fe200048070ff */
[--C-:B------:R-:W-:Y:S01]  /*3550*/  HADD2.F32 R36, -RZ, R35.reuse.H0_H0 ;  /* 0x20000023ff247230 */ /* 0x100fe20000004100 */
[----:B------:R-:W-:Y:S01]  /*3560*/  F2FP.F16.E4M3.UNPACK_B R34, R10.H1 ;  /* 0x0000000aff22723e */ /* 0x000fe200030006ff */
[----:B------:R-:W-:Y:S01]  /*3570*/  HADD2.F32 R35, -RZ, R35.H1_H1 ;  /* 0x30000023ff237230 */ /* 0x000fe20000004100 */
[----:B------:R-:W-:Y:S01]  /*3580*/  F2FP.F16.E4M3.UNPACK_B R42, R28 ;  /* 0x0000001cff2a723e */ /* 0x000fe200020006ff */
[----:B------:R-:W-:Y:S01]  /*3590*/  HADD2.F32 R74, -RZ, R43.H1_H1 ;  /* 0x3000002bff4a7230 */ /* 0x000fe20000004100 */
[----:B------:R-:W-:Y:S01]  /*35a0*/  F2FP.F16.E4M3.UNPACK_B R37, R9 ;  /* 0x00000009ff25723e */ /* 0x000fe200020006ff */
[----:B------:R-:W-:Y:S01]  /*35b0*/  HADD2.F32 R41, -RZ, R40.H1_H1 ;  /* 0x30000028ff297230 */ /* 0x000fe20000004100 */
[----:B------:R-:W-:Y:S01]  /*35c0*/  F2FP.F16.E4M3.UNPACK_B R11, R11 ;  /* 0x0000000bff0b723e */ /* 0x000fe200020006ff */
[----:B------:R-:W-:Y:S02]  /*35d0*/  HADD2.F32 R28, -RZ, R34.H1_H1 ;  /* 0x30000022ff1c7230 */ /* 0x000fe40000004100 */
[----:B------:R-:W-:Y:S01]  /*35e0*/  FMUL.FTZ R9, R35, R74 ;  /* 0x0000004a23097220 */ /* 0x000fe20000410000 */
[----:B------:R-:W-:Y:S01]  /*35f0*/  HADD2.F32 R75, -RZ, R42.H1_H1 ;  /* 0x3000002aff4b7230 */ /* 0x000fe20000004100 */
[----:B------:R-:W-:Y:S01]  /*3600*/  F2FP.F16.E4M3.UNPACK_B R10, R10 ;  /* 0x0000000aff0a723e */ /* 0x000fe200020006ff */
[----:B------:R-:W-:-:S02]  /*3610*/  HADD2.F32 R34, -RZ, R34.H0_H0 ;  /* 0x20000022ff227230 */ /* 0x000fc40000004100 */
[----:B------:R-:W-:Y:S01]  /*3620*/  FFMA.FTZ R76, R36, R41, -R9 ;  /* 0x00000029244c7223 */ /* 0x000fe20000010809 */
[----:B------:R-:W-:Y:S02]  /*3630*/  HADD2.F32 R9, -RZ, R37.H1_H1 ;  /* 0x30000025ff097230 */ /* 0x000fe40000004100 */
[-C--:B------:R-:W-:Y:S01]  /*3640*/  FMUL.FTZ R77, R28, R75.reuse ;  /* 0x0000004b1c4d7220 */ /* 0x080fe20000410000 */
[----:B------:R-:W-:Y:S01]  /*3650*/  FMUL.FTZ R74, R36, R74 ;  /* 0x0000004a244a7220 */ /* 0x000fe20000410000 */
[C---:B------:R-:W-:Y:S01]  /*3660*/  FMUL.FTZ R75, R34.reuse, R75 ;  /* 0x0000004b224b7220 */ /* 0x040fe20000410000 */
[----:B------:R-:W-:Y:S02]  /*3670*/  HADD2.F32 R43, -RZ, R43.H0_H0 ;  /* 0x2000002bff2b7230 */ /* 0x000fe40000004100 */
[-C--:B------:R-:W-:Y:S01]  /*3680*/  FFMA.FTZ R77, R34, R9.reuse, -R77 ;  /* 0x00000009224d7223 */ /* 0x080fe2000001084d */
[----:B------:R-:W-:Y:S02]  /*3690*/  HADD2.F32 R42, -RZ, R42.H0_H0 ;  /* 0x2000002aff2a7230 */ /* 0x000fe40000004100 */
[----:B------:R-:W-:Y:S01]  /*36a0*/  FFMA.FTZ R36, R28, R9, R75 ;  /* 0x000000091c247223 */ /* 0x000fe2000001004b */
[----:B------:R-:W-:-:S02]  /*36b0*/  HADD2.F32 R28, -RZ, R11.H0_H0 ;  /* 0x2000000bff1c7230 */ /* 0x000fc40000004100 */
[----:B------:R-:W-:Y:S01]  /*36c0*/  FFMA.FTZ R81, R35, R41, R74 ;  /* 0x0000002923517223 */ /* 0x000fe2000001004a */
[--C-:B------:R-:W-:Y:S02]  /*36d0*/  HADD2.F32 R9, -RZ, R10.reuse.H0_H0 ;  /* 0x2000000aff097230 */ /* 0x100fe40000004100 */
[----:B------:R-:W-:Y:S02]  /*36e0*/  HADD2.F32 R11, -RZ, R11.H1_H1 ;  /* 0x3000000bff0b7230 */ /* 0x000fe40000004100 */
[-C--:B------:R-:W-:Y:S01]  /*36f0*/  FMUL.FTZ R74, R28, R43.reuse ;  /* 0x0000002b1c4a7220 */ /* 0x080fe20000410000 */
[----:B------:R-:W-:Y:S02]  /*3700*/  HADD2.F32 R10, -RZ, R10.H1_H1 ;  /* 0x3000000aff0a7230 */ /* 0x000fe40000004100 */
[----:B------:R-:W-:Y:S01]  /*3710*/  FMUL.FTZ R35, R9, R42 ;  /* 0x0000002a09237220 */ /* 0x000fe20000410000 */
[----:B------:R-:W-:Y:S02]  /*3720*/  HADD2.F32 R40, -RZ, R40.H0_H0 ;  /* 0x20000028ff287230 */ /* 0x000fe40000004100 */
[----:B------:R-:W-:Y:S01]  /*3730*/  FMUL.FTZ R41, R11, R43 ;  /* 0x0000002b0b297220 */ /* 0x000fe20000410000 */
[----:B------:R-:W-:-:S02]  /*3740*/  HADD2.F32 R37, -RZ, R37.H0_H0 ;  /* 0x20000025ff257230 */ /* 0x000fc40000004100 */
[----:B------:R-:W-:Y:S01]  /*3750*/  FMUL.FTZ R34, R10, R42 ;  /* 0x0000002a0a227220 */ /* 0x000fe20000410000 */
[----:B------:R-:W-:Y:S01]  /*3760*/  F2FP.SATFINITE.E4M3.F32.PACK_AB_MERGE_C R36, R36, R77, RZ ;  /* 0x0000004d2424723e */ /* 0x000fe200048070ff */
[-C--:B------:R-:W-:Y:S01]  /*3770*/  FFMA.FTZ R41, R28, R40.reuse, -R41 ;  /* 0x000000281c297223 */ /* 0x080fe20000010829 */
[----:B------:R-:W-:Y:S01]  /*3780*/  FFMA.FTZ R74, R11, R40, R74 ;  /* 0x000000280b4a7223 */ /* 0x000fe2000001004a */
[-C--:B------:R-:W-:Y:S01]  /*3790*/  FFMA.FTZ R34, R9, R37.reuse, -R34 ;  /* 0x0000002509227223 */ /* 0x080fe20000010822 */
[----:B------:R-:W-:Y:S01]  /*37a0*/  FFMA.FTZ R35, R10, R37, R35 ;  /* 0x000000250a237223 */ /* 0x000fe20000010023 */
[----:B------:R-:W-:Y:S02]  /*37b0*/  F2FP.SATFINITE.E4M3.F32.PACK_AB_MERGE_C R76, R81, R76, RZ ;  /* 0x0000004c514c723e */ /* 0x000fe400048070ff */
[----:B------:R-:W-:Y:S02]  /*37c0*/  F2FP.SATFINITE.E4M3.F32.PACK_AB_MERGE_C R9, R29, R8, R82 ;  /* 0x000000081d09723e */ /* 0x000fe40004807052 */
[----:B------:R-:W-:-:S02]  /*37d0*/  F2FP.SATFINITE.E4M3.F32.PACK_AB_MERGE_C R8, R31, R30, R80 ;  /* 0x0000001e1f08723e */ /* 0x000fc40004807050 */
[----:B------:R-:W-:Y:S02]  /*37e0*/  F2FP.SATFINITE.E4M3.F32.PACK_AB_MERGE_C R10, R35, R34, R36 ;  /* 0x00000022230a723e */ /* 0x000fe40004807024 */
[----:B------:R-:W-:-:S07]  /*37f0*/  F2FP.SATFINITE.E4M3.F32.PACK_AB_MERGE_C R11, R74, R41, R76 ;  /* 0x000000294a0b723e */ /* 0x000fce000480704c */
.L_x_9850:
[----:B------:R-:W-:Y:S05]  /*3800*/  BSYNC B2 ;  /* 0x0000000000027941 */ /* 0x000fea0003800000 */
.L_x_9849:
[----:B--2---:R2:W-:Y:S02]  /*3810*/  STG.E.128 desc[UR40][R32.64+0x20], R8 ;  /* 0x0000200820007986 */ /* 0x0045e4000c101d28 */
.L_x_9848:
[----:B------:R-:W-:Y:S05]  /*3820*/  BSYNC B1 ;  /* 0x0000000000017941 */ /* 0x000fea0003800000 */
.L_x_9847:
        /* <DEDUP_REMOVED lines=117> */
.L_x_9852:
[----:B------:R-:W-:Y:S05]  /*3f80*/  BSYNC B1 ;  /* 0x0000000000017941 */ /* 0x000fea0003800000 */
.L_x_9851:
[----:B--2---:R3:W-:Y:S01]  /*3f90*/  STG.E.128 desc[UR40][R32.64+0x40], R8 ;  /* 0x0000400820007986 */ /* 0x0047e2000c101d28 */
[----:B------:R-:W-:Y:S05]  /*3fa0*/  BRA `(.L_x_9842) ;  /* 0x0000002400247947 */ /* 0x000fea0003800000 */
.L_x_9836:
        /* <DEDUP_REMOVED lines=18> */
[----:B------:R-:W-:-:S02]  /*40d0*/  CS2R R30, SRZ ;  /* 0x00000000001e7805 */ /* 0x000fc4000001ff00 */
[----:B------:R-:W-:Y:S02]  /*40e0*/  IADD3 R38, P3, P5, R46, UR6, R38 ;  /* 0x000000062e267c10 */ /* 0x000fe4000fd7e026 */
[----:B------:R-:W-:Y:S02]  /*40f0*/  CS2R R28, SRZ ;  /* 0x00000000001c7805 */ /* 0x000fe4000001ff00 */
[----:B------:R-:W-:Y:S02]  /*4100*/  IADD3.X R39, R5, UR7, R43, P3, P5 ;  /* 0x0000000705277c10 */ /* 0x000fe40009fea42b */
[-C--:B------:R-:W-:Y:S02]  /*4110*/  ISETP.GE.AND P3, PT, R157, R89.reuse, PT ;  /* 0x000000599d00720c */ /* 0x080fe40003f66270 */
[----:B------:R-:W-:-:S11]  /*4120*/  ISETP.GE.AND P5, PT, R76, R89, PT ;  /* 0x000000594c00720c */ /* 0x000fd60003fa6270 */
[----:B------:R0:W5:Y:S04]  /*4130*/  @!P3 LDG.E.128 R12, desc[UR40][R40.64] ;  /* 0x00000028280cb981 */ /* 0x000168000c1e1d00 */
[----:B------:R0:W5:Y:S04]  /*4140*/  @!P5 LDG.E.128 R8, desc[UR40][R40.64+0x20] ;  /* 0x000020282808d981 */ /* 0x000168000c1e1d00 */
[----:B------:R0:W5:Y:S04]  /*4150*/  @!P3 LDG.E.128 R32, desc[UR40][R38.64] ;  /* 0x000000282620b981 */ /* 0x000168000c1e1d00 */
[----:B------:R0:W5:Y:S02]  /*4160*/  @!P5 LDG.E.128 R28, desc[UR40][R38.64+0x20] ;  /* 0x00002028261cd981 */ /* 0x000164000c1e1d00 */
.L_x_9854:
[----:B------:R-:W-:Y:S05]  /*4170*/  BSYNC B1 ;  /* 0x0000000000017941 */ /* 0x000fea0003800000 */
.L_x_9853:
        /* <DEDUP_REMOVED lines=11> */
.L_x_9855:
[----:B------:R-:W-:Y:S01]  /*4230*/  IMAD R85, R17, 0x8, R16 ;  /* 0x0000000811557824 */ /* 0x000fe200078e0210 */
[----:B------:R-:W-:Y:S01]  /*4240*/  SHF.L.U32 R88, R156, 0x1f, RZ ;  /* 0x0000001f9c587819 */ /* 0x000fe200000006ff */
[----:B------:R-:W-:Y:S03]  /*4250*/  BSSY B1, `(.L_x_9856) ;  /* 0x0000003000017945 */ /* 0x000fe60003800000 */
[----:B------:R-:W1:Y:S02]  /*4260*/  SYNCS.PHASECHK.TRANS64.TRYWAIT P5, [R85+URZ+0x19c90], R88 ;  /* 0x019c9058550075a7 */ /* 0x000e6400080a017f */
[----:B-1----:R-:W-:Y:S05]  /*4270*/  @!P5 BRA `(.L_x_9857) ;  /* 0x0000016c0040d947 */ /* 0x002fea0003800000 */
.L_x_10097:
[----:B------:R-:W-:Y:S05]  /*4280*/  BSYNC B1 ;  /* 0x0000000000017941 */ /* 0x000fea0003800000 */
.L_x_9856:
        /* <DEDUP_REMOVED lines=13> */
[----:B------:R-:W2:Y:S04]  /*4360*/  LDL R43, [R1+0x4] ;  /* 0x00000400012b7983 */ /* 0x000ea80000100800 */
[----:B------:R-:W3:Y:S04]  /*4370*/  LDL R42, [R1+0x64] ;  /* 0x00006400012a7983 */ /* 0x000ee80000100800 */
[----:B------:R-:W4:Y:S01]  /*4380*/  LDL R41, [R1+0x10] ;  /* 0x0000100001297983 */ /* 0x000f220000100800 */
[----:B------:R-:W-:Y:S01]  /*4390*/  ISETP.GE.AND P5, PT, R157, R84, PT ;  /* 0x000000549d00720c */ /* 0x000fe20003fa6270 */
[----:B------:R-:W-:Y:S03]  /*43a0*/  BSSY B2, `(.L_x_9860) ;  /* 0x00000f4000027945 */ /* 0x000fe60003800000 */
[----:B------:R-:W-:-:S02]  /*43b0*/  SEL R36, R60, R101, !P5 ;  /* 0x000000653c247207 */ /* 0x000fc40006800000 */
[----:B------:R-:W-:Y:S02]  /*43c0*/  IADD3 R81, P4, P5, R56, R76, R20 ;  /* 0x0000004c38517210 */ /* 0x000fe40007d9e014 */
        /* <DEDUP_REMOVED lines=29> */
[--C-:B------:R-:W-:Y:S02]  /*45a0*/  SHF.R.U32.HI R32, RZ, 0x8, R13.reuse ;  /* 0x00000008ff207819 */ /* 0x100fe4000001160d */
[----:B------:R-:W-:Y:S01]  /*45b0*/  LOP3.LUT R12, R13, 0xff, RZ, 0xc0, !PT ;  /* 0x000000ff0d0c7812 */ /* 0x000fe200078ec0ff */
[----:B------:R-:W-:Y:S01]  /*45c0*/  IMAD.U32 R14, R14, 0x10000, RZ ;  /* 0x000100000e0e7824 */ /* 0x000fe200078e00ff */
[----:B------:R-:W-:Y:S01]  /*45d0*/  SHF.R.U32.HI R103, RZ, 0x18, R13 ;  /* 0x00000018ff677819 */ /* 0x000fe2000001160d */
[----:B------:R-:W-:Y:S01]  /*45e0*/  IMAD.SHL.U32 R32, R32, 0x100, RZ ;  /* 0x0000010020207824 */ /* 0x000fe200078e00ff */
[--C-:B------:R-:W-:Y:S02]  /*45f0*/  SHF.R.U32.HI R13, RZ, 0x10, R15.reuse ;  /* 0x00000010ff0d7819 */ /* 0x100fe4000001160f */
[----:B------:R-:W-:-:S02]  /*4600*/  SHF.R.U32.HI R34, RZ, 0x8, R15 ;  /* 0x00000008ff227819 */ /* 0x000fc4000001160f */
[----:B------:R-:W-:Y:S02]  /*4610*/  LOP3.LUT R102, R15, 0xff, RZ, 0xc0, !PT ;  /* 0x000000ff0f667812 */ /* 0x000fe400078ec0ff */
        /* <DEDUP_REMOVED lines=10> */
[----:B------:R-:W-:Y:S01]  /*46c0*/  LOP3.LUT R108, R35, 0xff, RZ, 0xc0, !PT ;  /* 0x000000ff236c7812 */ /* 0x000fe200078ec0ff */
[----:B------:R-:W-:Y:S01]  /*46d0*/  IMAD.SHL.U32 R106, R106, 0x100, RZ ;  /* 0x000001006a6a7824 */ /* 0x000fe200078e00ff */
[----:B------:R-:W-:Y:S01]  /*46e0*/  SHF.R.U32.HI R35, RZ, 0x18, R35 ;  /* 0x00000018ff237819 */ /* 0x000fe20000011623 */
[----:B------:R-:W-:Y:S01]  /*46f0*/  IMAD.U32 R33, R33, 0x10000, RZ ;  /* 0x0001000021217824 */ /* 0x000fe200078e00ff */
[----:B------:R-:W-:Y:S01]  /*4700*/  PRMT R103, R103, 0x654, R12 ;  /* 0x0000065467677816 */ /* 0x000fe2000000000c */
[----:B------:R-:W-:Y:S01]  /*4710*/  IMAD.U32 R12, R13, 0x10000, RZ ;  /* 0x000100000d0c7824 */ /* 0x000fe200078e00ff */
[----:B------:R-:W-:Y:S02]  /*4720*/  PRMT R107, R107, 0x654, R102 ;  /* 0x000006546b6b7816 */ /* 0x000fe40000000066 */
[----:B------:R-:W-:-:S02]  /*4730*/  PRMT R35, R35, 0x654, R108 ;  /* 0x0000065423237816 */ /* 0x000fc4000000006c */
[----:B------:R-:W-:Y:S02]  /*4740*/  LOP3.LUT R103, R103, 0xff00, R32, 0xf8, !PT ;  /* 0x0000ff0067677812 */ /* 0x000fe400078ef820 */
[----:B------:R-:W-:Y:S02]  /*4750*/  LOP3.LUT R107, R107, 0xff00, R34, 0xf8, !PT ;  /* 0x0000ff006b6b7812 */ /* 0x000fe400078ef822 */
[----:B------:R-:W-:Y:S02]  /*4760*/  LOP3.LUT R108, R35, 0xff00, R106, 0xf8, !PT ;  /* 0x0000ff00236c7812 */ /* 0x000fe400078ef86a */
[----:B------:R-:W-:Y:S02]  /*4770*/  F2FP.F16.E4M3.UNPACK_B R106, R97.H1 ;  /* 0x00000061ff6a723e */ /* 0x000fe400030006ff */
[----:B--2---:R-:W-:Y:S02]  /*4780*/  F2FP.F16.E4M3.UNPACK_B R34, R40.H1 ;  /* 0x00000028ff22723e */ /* 0x004fe400030006ff */
[----:B0-----:R-:W-:Y:S01]  /*4790*/  F2FP.F16.E4M3.UNPACK_B R35, R36.H1 ;  /* 0x00000024ff23723e */ /* 0x001fe200030006ff */
[----:B------:R-:W-:Y:S01]  /*47a0*/  HADD2.F32 R13, -RZ, R106.H0_H0 ;  /* 0x2000006aff0d7230 */ /* 0x000fe20000004100 */
[----:B------:R-:W-:Y:S01]  /*47b0*/  LOP3.LUT R14, R103, 0xff0000, R14, 0xf8, !PT ;  /* 0x00ff0000670e7812 */ /* 0x000fe200078ef80e */
[----:B------:R-:W-:Y:S01]  /*47c0*/  HADD2.F32 R102, -RZ, R34.H0_H0 ;  /* 0x20000022ff667230 */ /* 0x000fe20000004100 */
[----:B------:R-:W-:Y:S01]  /*47d0*/  PRMT R105, R110, 0x654, R105 ;  /* 0x000006546e697816 */ /* 0x000fe20000000069 */
[--C-:B------:R-:W-:Y:S01]  /*47e0*/  HADD2.F32 R32, -RZ, R35.reuse.H0_H0 ;  /* 0x20000023ff207230 */ /* 0x100fe20000004100 */
[----:B------:R-:W-:Y:S01]  /*47f0*/  F2FP.F16.E4M3.UNPACK_B R103, R99.H1 ;  /* 0x00000063ff67723e */ /* 0x000fe200030006ff */
[----:B------:R-:W-:Y:S01]  /*4800*/  HADD2.F32 R35, -RZ, R35.H1_H1 ;  /* 0x30000023ff237230 */ /* 0x000fe20000004100 */
[----:B------:R-:W-:-:S02]  /*4810*/  LOP3.LUT R104, R105, 0xff00, R104, 0xf8, !PT ;  /* 0x0000ff0069687812 */ /* 0x000fc400078ef868 */
[----:B------:R-:W-:Y:S01]  /*4820*/  LOP3.LUT R12, R107, 0xff0000, R12, 0xf8, !PT ;  /* 0x00ff00006b0c7812 */ /* 0x000fe200078ef80c */
[--C-:B------:R-:W-:Y:S02]  /*4830*/  HADD2.F32 R105, -RZ, R103.reuse.H0_H0 ;  /* 0x20000067ff697230 */ /* 0x100fe40000004100 */
[-C--:B------:R-:W-:Y:S01]  /*4840*/  FMUL.FTZ R107, R102, R13.reuse ;  /* 0x0000000d666b7220 */ /* 0x080fe20000410000 */
[----:B------:R-:W-:Y:S01]  /*4850*/  FMUL.FTZ R109, R32, R13 ;  /* 0x0000000d206d7220 */ /* 0x000fe20000410000 */
[----:B------:R-:W-:Y:S01]  /*4860*/  LOP3.LUT R13, R108, 0xff0000, R33, 0xf8, !PT ;  /* 0x00ff00006c0d7812 */ /* 0x000fe200078ef821 */
[----:B------:R-:W-:Y:S01]  /*4870*/  HADD2.F32 R108, -RZ, R106.H1_H1 ;  /* 0x3000006aff6c7230 */ /* 0x000fe20000004100 */
[----:B------:R-:W-:Y:S01]  /*4880*/  LOP3.LUT R15, R104, 0xff0000, R15, 0xf8, !PT ;  /* 0x00ff0000680f7812 */ /* 0x000fe200078ef80f */
[----:B------:R-:W-:Y:S01]  /*4890*/  FFMA.FTZ R33, R32, R105, -R107 ;  /* 0x0000006920217223 */ /* 0x000fe2000001086b */
[----:B------:R-:W-:Y:S01]  /*48a0*/  F2FP.F16.E4M3.UNPACK_B R106, R97 ;  /* 0x00000061ff6a723e */ /* 0x000fe200020006ff */
[----:B------:R-:W-:Y:S01]  /*48b0*/  FFMA.FTZ R32, R102, R105, R109 ;  /* 0x0000006966207223 */ /* 0x000fe2000001006d */
[----:B------:R-:W-:Y:S01]  /*48c0*/  HADD2.F32 R104, -RZ, R103.H1_H1 ;  /* 0x30000067ff687230 */ /* 0x000fe20000004100 */
[----:B------:R-:W-:-:S02]  /*48d0*/  F2FP.F16.E4M3.UNPACK_B R97, R40 ;  /* 0x00000028ff61723e */ /* 0x000fc400020006ff */
[----:B------:R-:W-:Y:S01]  /*48e0*/  F2FP.F16.E4M3.UNPACK_B R102, R36 ;  /* 0x00000024ff66723e */ /* 0x000fe200020006ff */
[----:B------:R-:W-:Y:S01]  /*48f0*/  HADD2.F32 R107, -RZ, R106.H0_H0 ;  /* 0x2000006aff6b7230 */ /* 0x000fe20000004100 */
[----:B------:R-:W-:Y:S01]  /*4900*/  F2FP.F16.E4M3.UNPACK_B R103, R99 ;  /* 0x00000063ff67723e */ /* 0x000fe200020006ff */
[----:B------:R-:W-:Y:S02]  /*4910*/  HADD2.F32 R99, -RZ, R34.H1_H1 ;  /* 0x30000022ff637230 */ /* 0x000fe40000004100 */
[----:B------:R-:W-:Y:S02]  /*4920*/  HADD2.F32 R40, -RZ, R97.H0_H0 ;  /* 0x20000061ff287230 */ /* 0x000fe40000004100 */
[----:B------:R-:W-:Y:S02]  /*4930*/  HADD2.F32 R36, -RZ, R102.H0_H0 ;  /* 0x20000066ff247230 */ /* 0x000fe40000004100 */
[-C--:B------:R-:W-:Y:S01]  /*4940*/  FMUL.FTZ R34, R99, R108.reuse ;  /* 0x0000006c63227220 */ /* 0x080fe20000410000 */
[----:B------:R-:W-:Y:S01]  /*4950*/  FMUL.FTZ R108, R35, R108 ;  /* 0x0000006c236c7220 */ /* 0x000fe20000410000 */
[----:B------:R-:W-:-:S02]  /*4960*/  HADD2.F32 R105, -RZ, R103.H0_H0 ;  /* 0x20000067ff697230 */ /* 0x000fc40000004100 */
[-C--:B------:R-:W-:Y:S01]  /*4970*/  FMUL.FTZ R109, R40, R107.reuse ;  /* 0x0000006b286d7220 */ /* 0x080fe20000410000 */
[C---:B------:R-:W-:Y:S01]  /*4980*/  FMUL.FTZ R107, R36.reuse, R107 ;  /* 0x0000006b246b7220 */ /* 0x040fe20000410000 */
[-C--:B------:R-:W-:Y:S01]  /*4990*/  FFMA.FTZ R34, R35, R104.reuse, -R34 ;  /* 0x0000006823227223 */ /* 0x080fe20000010822 */
[----:B------:R-:W-:Y:S01]  /*49a0*/  FFMA.FTZ R35, R99, R104, R108 ;  /* 0x0000006863237223 */ /* 0x000fe2000001006c */
[----:B------:R-:W-:Y:S02]  /*49b0*/  HADD2.F32 R108, -RZ, R103.H1_H1 ;  /* 0x30000067ff6c7230 */ /* 0x000fe40000004100 */
[-C--:B------:R-:W-:Y:S01]  /*49c0*/  FFMA.FTZ R36, R36, R105.reuse, -R109 ;  /* 0x0000006924247223 */ /* 0x080fe2000001086d */
[----:B------:R-:W-:Y:S02]  /*49d0*/  HADD2.F32 R103, -RZ, R106.H1_H1 ;  /* 0x3000006aff677230 */ /* 0x000fe40000004100 */
[----:B------:R-:W-:Y:S01]  /*49e0*/  FFMA.FTZ R40, R40, R105, R107 ;  /* 0x0000006928287223 */ /* 0x000fe2000001006b */
[----:B------:R-:W-:Y:S01]  /*49f0*/  HADD2.F32 R102, -RZ, R102.H1_H1 ;  /* 0x30000066ff667230 */ /* 0x000fe20000004100 */
[----:B------:R-:W-:Y:S01]  /*4a00*/  F2FP.F16.E4M3.UNPACK_B R109, R98.H1 ;  /* 0x00000062ff6d723e */ /* 0x000fe200030006ff */
[----:B------:R-:W-:Y:S01]  /*4a10*/  HADD2.F32 R99, -RZ, R97.H1_H1 ;  /* 0x30000061ff637230 */ /* 0x000fe20000004100 */
[----:B------:R-:W-:-:S02]  /*4a20*/  F2FP.F16.E4M3.UNPACK_B R106, R42.H1 ;  /* 0x0000002aff6a723e */ /* 0x000fc400030006ff */
[----:B------:R-:W-:Y:S01]  /*4a30*/  F2FP.F16.E4M3.UNPACK_B R105, R38.H1 ;  /* 0x00000026ff69723e */ /* 0x000fe200030006ff */
[CC--:B------:R-:W-:Y:S01]  /*4a40*/  FMUL.FTZ R112, R102.reuse, R103.reuse ;  /* 0x0000006766707220 */ /* 0x0c0fe20000410000 */
[----:B------:R-:W-:Y:S01]  /*4a50*/  F2FP.F16.E4M3.UNPACK_B R104, R100.H1 ;  /* 0x00000064ff68723e */ /* 0x000fe200030006ff */
[C---:B------:R-:W-:Y:S01]  /*4a60*/  FMUL.FTZ R97, R99.reuse, R103 ;  /* 0x0000006763617220 */ /* 0x040fe20000410000 */
[----:B------:R-:W-:Y:S02]  /*4a70*/  HADD2.F32 R110, -RZ, R109.H0_H0 ;  /* 0x2000006dff6e7230 */ /* 0x000fe40000004100 */
[-C--:B------:R-:W-:Y:S01]  /*4a80*/  FFMA.FTZ R99, R99, R108.reuse, R112 ;  /* 0x0000006c63637223 */ /* 0x080fe20000010070 */
[----:B------:R-:W-:Y:S02]  /*4a90*/  HADD2.F32 R107, -RZ, R106.H0_H0 ;  /* 0x2000006aff6b7230 */ /* 0x000fe40000004100 */
[----:B------:R-:W-:Y:S01]  /*4aa0*/  FFMA.FTZ R97, R102, R108, -R97 ;  /* 0x0000006c66617223 */ /* 0x000fe20000010861 */
        /* <DEDUP_REMOVED lines=10> */
[----:B------:R-:W-:Y:S01]  /*4b50*/  F2FP.F16.E4M3.UNPACK_B R108, R98 ;  /* 0x00000062ff6c723e */ /* 0x000fe200020006ff */
[----:B------:R-:W-:Y:S01]  /*4b60*/  HADD2.F32 R104, -RZ, R104.H1_H1 ;  /* 0x30000068ff687230 */ /* 0x000fe20000004100 */
[----:B------:R-:W-:Y:S01]  /*4b70*/  F2FP.F16.E4M3.UNPACK_B R98, R42 ;  /* 0x0000002aff62723e */ /* 0x000fe200020006ff */
[-C--:B------:R-:W-:Y:S01]  /*4b80*/  FMUL.FTZ R110, R106, R109.reuse ;  /* 0x0000006d6a6e7220 */ /* 0x080fe20000410000 */
[----:B------:R-:W-:Y:S01]  /*4b90*/  FMUL.FTZ R109, R105, R109 ;  /* 0x0000006d696d7220 */ /* 0x000fe20000410000 */
[----:B------:R-:W-:Y:S01]  /*4ba0*/  F2FP.F16.E4M3.UNPACK_B R107, R100 ;  /* 0x00000064ff6b723e */ /* 0x000fe200020006ff */
[----:B------:R-:W-:-:S02]  /*4bb0*/  HADD2.F32 R111, -RZ, R108.H0_H0 ;  /* 0x2000006cff6f7230 */ /* 0x000fc40000004100 */
[-C--:B------:R-:W-:Y:S01]  /*4bc0*/  FFMA.FTZ R105, R105, R104.reuse, -R110 ;  /* 0x0000006869697223 */ /* 0x080fe2000001086e */
[----:B------:R-:W-:Y:S02]  /*4bd0*/  HADD2.F32 R100, -RZ, R98.H0_H0 ;  /* 0x20000062ff647230 */ /* 0x000fe40000004100 */
[----:B------:R-:W-:Y:S01]  /*4be0*/  FFMA.FTZ R106, R106, R104, R109 ;  /* 0x000000686a6a7223 */ /* 0x000fe2000001006d */
[----:B------:R-:W-:Y:S01]  /*4bf0*/  HADD2.F32 R42, -RZ, R38.H0_H0 ;  /* 0x20000026ff2a7230 */ /* 0x000fe20000004100 */
[----:B------:R-:W-:Y:S01]  /*4c00*/  F2FP.SATFINITE.E4M3.F32.PACK_AB_MERGE_C R33, R34, R33, RZ ;  /* 0x000000212221723e */ /* 0x000fe200048070ff */
[----:B------:R-:W-:Y:S02]  /*4c10*/  HADD2.F32 R109, -RZ, R107.H0_H0 ;  /* 0x2000006bff6d7230 */ /* 0x000fe40000004100 */
[----:B------:R-:W-:Y:S01]  /*4c20*/  FMUL.FTZ R115, R100, R111 ;  /* 0x0000006f64737220 */ /* 0x000fe20000410000 */
[----:B------:R-:W-:Y:S01]  /*4c30*/  HADD2.F32 R113, -RZ, R108.H1_H1 ;  /* 0x3000006cff717230 */ /* 0x000fe20000004100 */
[----:B------:R-:W-:Y:S01]  /*4c40*/  F2FP.SATFINITE.E4M3.F32.PACK_AB_MERGE_C R32, R35, R32, RZ ;  /* 0x000000202320723e */ /* 0x000fe200048070ff */
[----:B------:R-:W-:Y:S01]  /*4c50*/  HADD2.F32 R104, -RZ, R98.H1_H1 ;  /* 0x30000062ff687230 */ /* 0x000fe20000004100 */
[----:B------:R-:W-:Y:S01]  /*4c60*/  F2FP.SATFINITE.E4M3.F32.PACK_AB_MERGE_C R36, R97, R36, R33 ;  /* 0x000000246124723e */ /* 0x000fe20004807021 */
[----:B------:R-:W-:-:S02]  /*4c70*/  HADD2.F32 R98, -RZ, R38.H1_H1 ;  /* 0x30000026ff627230 */ /* 0x000fc40000004100 */
[----:B------:R-:W-:Y:S01]  /*4c80*/  FFMA.FTZ R38, R42, R109, -R115 ;  /* 0x0000006d2a267223 */ /* 0x000fe20000010873 */
[----:B------:R-:W-:Y:S02]  /*4c90*/  HADD2.F32 R107, -RZ, R107.H1_H1 ;  /* 0x3000006bff6b7230 */ /* 0x000fe40000004100 */
[----:B------:R-:W-:Y:S01]  /*4ca0*/  FMUL.FTZ R115, R104, R113 ;  /* 0x0000007168737220 */ /* 0x000fe20000410000 */
[----:B------:R-:W-:Y:S01]  /*4cb0*/  FMUL.FTZ R111, R42, R111 ;  /* 0x0000006f2a6f7220 */ /* 0x000fe20000410000 */
[C---:B------:R-:W-:Y:S01]  /*4cc0*/  FMUL.FTZ R113, R98.reuse, R113 ;  /* 0x0000007162717220 */ /* 0x040fe20000410000 */
[----:B------:R-:W-:Y:S01]  /*4cd0*/  F2FP.F16.E4M3.UNPACK_B R34, R41 ;  /* 0x00000029ff22723e */ /* 0x000fe200020006ff */
[----:B------:R-:W-:Y:S01]  /*4ce0*/  FFMA.FTZ R115, R98, R107, -R115 ;  /* 0x0000006b62737223 */ /* 0x000fe20000010873 */
[----:B------:R-:W-:Y:S01]  /*4cf0*/  F2FP.F16.E4M3.UNPACK_B R35, R15 ;  /* 0x0000000fff23723e */ /* 0x000fe200020006ff */
[----:B------:R-:W-:Y:S01]  /*4d00*/  FFMA.FTZ R42, R100, R109, R111 ;  /* 0x0000006d642a7223 */ /* 0x000fe2000001006f */
[----:B------:R-:W-:Y:S01]  /*4d10*/  F2FP.F16.E4M3.UNPACK_B R33, R37 ;  /* 0x00000025ff21723e */ /* 0x000fe200020006ff */
[----:B------:R-:W-:Y:S01]  /*4d20*/  FFMA.FTZ R113, R104, R107, R113 ;  /* 0x0000006b68717223 */ /* 0x000fe20000010071 */
[----:B------:R-:W-:Y:S01]  /*4d30*/  F2FP.SATFINITE.E4M3.F32.PACK_AB_MERGE_C R40, R99, R40, R32 ;  /* 0x000000286328723e */ /* 0x000fe20004807020 */
[--C-:B------:R-:W-:Y:S01]  /*4d40*/  HADD2.F32 R97, -RZ, R34.reuse.H0_H0 ;  /* 0x20000022ff617230 */ /* 0x100fe20000004100 */
[----:B------:R-:W-:Y:S01]  /*4d50*/  F2FP.SATFINITE.E4M3.F32.PACK_AB_MERGE_C R102, R105, R102, RZ ;  /* 0x000000666966723e */ /* 0x000fe200048070ff */
[----:B------:R-:W-:Y:S01]  /*4d60*/  HADD2.F32 R100, -RZ, R35.H0_H0 ;  /* 0x20000023ff647230 */ /* 0x000fe20000004100 */
[----:B------:R-:W-:Y:S01]  /*4d70*/  F2FP.SATFINITE.E4M3.F32.PACK_AB_MERGE_C R103, R106, R103, RZ ;  /* 0x000000676a67723e */ /* 0x000fe200048070ff */
[----:B------:R-:W-:Y:S01]  /*4d80*/  HADD2.F32 R32, -RZ, R33.H0_H0 ;  /* 0x20000021ff207230 */ /* 0x000fe20000004100 */
[----:B------:R-:W-:Y:S01]  /*4d90*/  F2FP.F16.E4M3.UNPACK_B R98, R14 ;  /* 0x0000000eff62723e */ /* 0x000fe200020006ff */
[----:B------:R-:W-:Y:S01]  /*4da0*/  HADD2.F32 R34, -RZ, R34.H1_H1 ;  /* 0x30000022ff227230 */ /* 0x000fe20000004100 */
[----:B------:R-:W-:-:S02]  /*4db0*/  F2FP.SATFINITE.E4M3.F32.PACK_AB_MERGE_C R38, R115, R38, R102 ;  /* 0x000000267326723e */ /* 0x000fc40004807066 */
[----:B------:R-:W-:Y:S01]  /*4dc0*/  F2FP.SATFINITE.E4M3.F32.PACK_AB_MERGE_C R42, R113, R42, R103 ;  /* 0x0000002a712a723e */ /* 0x000fe20004807067 */
[CC--:B------:R-:W-:Y:S01]  /*4dd0*/  FMUL.FTZ R103, R97.reuse, R100.reuse ;  /* 0x0000006461677220 */ /* 0x0c0fe20000410000 */
[C---:B------:R-:W-:Y:S01]  /*4de0*/  FMUL.FTZ R102, R32.reuse, R100 ;  /* 0x0000006420667220 */ /* 0x040fe20000410000 */
[--C-:B------:R-:W-:Y:S01]  /*4df0*/  HADD2.F32 R99, -RZ, R98.reuse.H0_H0 ;  /* 0x20000062ff637230 */ /* 0x100fe20000004100 */
[----:B------:R-:W-:Y:S01]  /*4e00*/  F2FP.F16.E4M3.UNPACK_B R41, R41.H1 ;  /* 0x00000029ff29723e */ /* 0x000fe200030006ff */
[----:B------:R-:W-:Y:S01]  /*4e10*/  HADD2.F32 R100, -RZ, R35.H1_H1 ;  /* 0x30000023ff647230 */ /* 0x000fe20000004100 */
[----:B------:R-:W-:Y:S01]  /*4e20*/  F2FP.F16.E4M3.UNPACK_B R37, R37.H1 ;  /* 0x00000025ff25723e */ /* 0x000fe200030006ff */
[----:B------:R-:W-:Y:S02]  /*4e30*/  HADD2.F32 R35, -RZ, R33.H1_H1 ;  /* 0x30000021ff237230 */ /* 0x000fe40000004100 */
[-C--:B------:R-:W-:Y:S01]  /*4e40*/  FFMA.FTZ R32, R32, R99.reuse, -R103 ;  /* 0x0000006320207223 */ /* 0x080fe20000010867 */
[----:B------:R-:W-:Y:S01]  /*4e50*/  FFMA.FTZ R33, R97, R99, R102 ;  /* 0x0000006361217223 */ /* 0x000fe20000010066 */
[----:B------:R-:W-:-:S02]  /*4e60*/  HADD2.F32 R98, -RZ, R98.H1_H1 ;  /* 0x30000062ff627230 */ /* 0x000fc40000004100 */
[CC--:B------:R-:W-:Y:S01]  /*4e70*/  FMUL.FTZ R102, R34.reuse, R100.reuse ;  /* 0x0000006422667220 */ /* 0x0c0fe20000410000 */
[C---:B------:R-:W-:Y:S01]  /*4e80*/  FMUL.FTZ R97, R35.reuse, R100 ;  /* 0x0000006423617220 */ /* 0x040fe20000410000 */
[----:B------:R-:W-:Y:S01]  /*4e90*/  F2FP.F16.E4M3.UNPACK_B R99, R15.H1 ;  /* 0x0000000fff63723e */ /* 0x000fe200030006ff */
[----:B------:R-:W-:Y:S02]  /*4ea0*/  HADD2.F32 R15, -RZ, R37.H0_H0 ;  /* 0x20000025ff0f7230 */ /* 0x000fe40000004100 */
[-C--:B------:R-:W-:Y:S01]  /*4eb0*/  FFMA.FTZ R35, R35, R98.reuse, -R102 ;  /* 0x0000006223237223 */ /* 0x080fe20000010866 */
[----:B------:R-:W-:Y:S01]  /*4ec0*/  FFMA.FTZ R34, R34, R98, R97 ;  /* 0x0000006222227223 */ /* 0x000fe20000010061 */
        /* <DEDUP_REMOVED lines=11> */
[CC--:B------:R-:W-:Y:S01]  /*4f80*/  FMUL.FTZ R106, R98.reuse, R41.reuse ;  /* 0x00000029626a7220 */ /* 0x0c0fe20000410000 */
[----:B------:R-:W-:Y:S01]  /*4f90*/  FMUL.FTZ R103, R37, R41 ;  /* 0x0000002925677220 */ /* 0x000fe20000410000 */
[-C--:B------:R-:W-:Y:S01]  /*4fa0*/  FFMA.FTZ R14, R15, R100.reuse, -R104 ;  /* 0x000000640f0e7223 */ /* 0x080fe20000010868 */
[----:B------:R-:W-:Y:S01]  /*4fb0*/  FFMA.FTZ R15, R97, R100, R102 ;  /* 0x00000064610f7223 */ /* 0x000fe20000010066 */
[----:B------:R-:W-:Y:S01]  /*4fc0*/  F2FP.F16.E4M3.UNPACK_B R41, R43 ;  /* 0x0000002bff29723e */ /* 0x000fe200020006ff */
[----:B------:R-:W-:Y:S01]  /*4fd0*/  FFMA.FTZ R37, R37, R99, -R106 ;  /* 0x0000006325257223 */ /* 0x000fe2000001086a */
[----:B------:R-:W-:Y:S01]  /*4fe0*/  F2FP.F16.E4M3.UNPACK_B R104, R43.H1 ;  /* 0x0000002bff68723e */ /* 0x000fe200030006ff */
[----:B------:R-:W-:Y:S01]  /*4ff0*/  FFMA.FTZ R98, R98, R99, R103 ;  /* 0x0000006362627223 */ /* 0x000fe20000010067 */
        /* <DEDUP_REMOVED lines=15> */
[-C--:B------:R-:W-:Y:S01]  /*50f0*/  FMUL.FTZ R108, R102, R109.reuse ;  /* 0x0000006d666c7220 */ /* 0x080fe20000410000 */
[----:B------:R-:W-:Y:S02]  /*5100*/  HADD2.F32 R104, -RZ, R104.H1_H1 ;  /* 0x30000068ff687230 */ /* 0x000fe40000004100 */
[C---:B------:R-:W-:Y:S01]  /*5110*/  FMUL.FTZ R113, R103.reuse, R109 ;  /* 0x0000006d67717220 */ /* 0x040fe20000410000 */
[----:B------:R-:W-:Y:S02]  /*5120*/  HADD2.F32 R107, -RZ, R107.H1_H1 ;  /* 0x3000006bff6b7230 */ /* 0x000fe40000004100 */
[----:B------:R-:W-:Y:S01]  /*5130*/  FFMA.FTZ R103, R103, R106, R108 ;  /* 0x0000006a67677223 */ /* 0x000fe2000001006c */
[----:B------:R-:W-:-:S02]  /*5140*/  HADD2.F32 R39, -RZ, R39.H1_H1 ;  /* 0x30000027ff277230 */ /* 0x000fc40000004100 */
[----:B------:R-:W-:Y:S01]  /*5150*/  FFMA.FTZ R102, R102, R106, -R113 ;  /* 0x0000006a66667223 */ /* 0x000fe20000010871 */
[----:B------:R-:W-:Y:S02]  /*5160*/  HADD2.F32 R105, -RZ, R13.H0_H0 ;  /* 0x2000000dff697230 */ /* 0x000fe40000004100 */
        /* <DEDUP_REMOVED lines=8> */
[----:B------:R-:W-:Y:S01]  /*51f0*/  FMUL.FTZ R110, R41, R108 ;  /* 0x0000006c296e7220 */ /* 0x000fe20000410000 */
[----:B------:R-:W-:Y:S02]  /*5200*/  HADD2.F32 R106, -RZ, R13.H1_H1 ;  /* 0x3000000dff6a7230 */ /* 0x000fe40000004100 */
[-C--:B------:R-:W-:Y:S01]  /*5210*/  FFMA.FTZ R39, R39, R12.reuse, -R112 ;  /* 0x0000000c27277223 */ /* 0x080fe20000010870 */
[----:B------:R-:W-:Y:S01]  /*5220*/  FFMA.FTZ R12, R104, R12, R107 ;  /* 0x0000000c680c7223 */ /* 0x000fe2000001006b */
[C---:B------:R-:W-:Y:S01]  /*5230*/  FMUL.FTZ R108, R97.reuse, R108 ;  /* 0x0000006c616c7220 */ /* 0x040fe20000410000 */
[----:B------:R-:W-:Y:S01]  /*5240*/  F2FP.SATFINITE.E4M3.F32.PACK_AB_MERGE_C R15, R34, R33, R15 ;  /* 0x00000021220f723e */ /* 0x000fe2000480700f */
[----:B------:R-:W-:Y:S01]  /*5250*/  FFMA.FTZ R110, R97, R106, -R110 ;  /* 0x0000006a616e7223 */ /* 0x000fe2000001086e */
[----:B------:R-:W-:Y:S01]  /*5260*/  F2FP.SATFINITE.E4M3.F32.PACK_AB_MERGE_C R14, R37, R14, RZ ;  /* 0x0000000e250e723e */ /* 0x000fe200048070ff */
[----:B------:R-:W-:Y:S01]  /*5270*/  FFMA.FTZ R41, R41, R106, R108 ;  /* 0x0000006a29297223 */ /* 0x000fe2000001006c */
[----:B------:R-:W-:-:S02]  /*5280*/  F2FP.SATFINITE.E4M3.F32.PACK_AB_MERGE_C R12, R12, R103, RZ ;  /* 0x000000670c0c723e */ /* 0x000fc400048070ff */
[----:B------:R-:W-:Y:S02]  /*5290*/  F2FP.SATFINITE.E4M3.F32.PACK_AB_MERGE_C R39, R39, R102, RZ ;  /* 0x000000662727723e */ /* 0x000fe400048070ff */
[----:B------:R-:W-:Y:S01]  /*52a0*/  F2FP.SATFINITE.E4M3.F32.PACK_AB_MERGE_C R43, R41, R100, R12 ;  /* 0x00000064292b723e */ /* 0x000fe2000480700c */
[----:B------:R-:W-:Y:S01]  /*52b0*/  IMAD.MOV.U32 R41, RZ, RZ, R15 ;  /* 0x000000ffff297224 */ /* 0x000fe200078e000f */
[----:B------:R-:W-:Y:S02]  /*52c0*/  F2FP.SATFINITE.E4M3.F32.PACK_AB_MERGE_C R37, R35, R32, R14 ;  /* 0x000000202325723e */ /* 0x000fe4000480700e */
[----:B------:R-:W-:-:S07]  /*52d0*/  F2FP.SATFINITE.E4M3.F32.PACK_AB_MERGE_C R39, R110, R99, R39 ;  /* 0x000000636e27723e */ /* 0x000fce0004807027 */
.L_x_9861:
[----:B------:R-:W-:Y:S05]  /*52e0*/  BSYNC B2 ;  /* 0x0000000000027941 */ /* 0x000fea0003800000 */
.L_x_9860:
[----:B0-----:R0:W-:Y:S04]  /*52f0*/  STG.E.128 desc[UR40][R80.64], R36 ;  /* 0x0000002450007986 */ /* 0x0011e8000c101d28 */
[----:B--2---:R0:W-:Y:S02]  /*5300*/  @!P4 STG.E.128 desc[UR40][R82.64], R40 ;  /* 0x000000285200c986 */ /* 0x0041e4000c101d28 */
.L_x_9859:
[----:B------:R-:W-:Y:S05]  /*5310*/  BSYNC B1 ;  /* 0x0000000000017941 */ /* 0x000fea0003800000 */
.L_x_9858:
[----:B------:R-:W-:-:S13]  /*5320*/  ISETP.NE.AND P4, PT, R58, RZ, PT ;  /* 0x000000ff3a00720c */ /* 0x000fda0003f85270 */
[----:B------:R-:W-:Y:S05]  /*5330*/  @!P4 BRA `(.L_x_9842) ;  /* 0x000000100040c947 */ /* 0x000fea0003800000 */
[----:B------:R-:W2:Y:S04]  /*5340*/  LDL R32, [R1+0x4] ;  /* 0x0000040001207983 */ /* 0x000ea80000100800 */
[----:B------:R-:W3:Y:S04]  /*5350*/  LDL R15, [R1+0x64] ;  /* 0x00006400010f7983 */ /* 0x000ee80000100800 */
[----:B------:R-:W4:Y:S01]  /*5360*/  LDL R14, [R1+0x10] ;  /* 0x00001000010e7983 */ /* 0x000f220000100800 */
[----:B------:R-:W-:Y:S01]  /*5370*/  SEL R101, R60, R101, !P0 ;  /* 0x000000653c657207 */ /* 0x000fe20004000000 */
[----:B0-----:R-:W-:Y:S01]  /*5380*/  VIADD R40, R157, 0x20 ;  /* 0x000000209d287836 */ /* 0x001fe20000000000 */
[----:B------:R-:W-:Y:S01]  /*5390*/  IADD3 R37, P4, P5, R56, R76, R7 ;  /* 0x0000004c38257210 */ /* 0x000fe20007d9e007 */
[----:B------:R-:W-:Y:S01]  /*53a0*/  BSSY B1, `(.L_x_9862) ;  /* 0x00000ea000017945 */ /* 0x000fe20003800000 */
[----:B------:R-:W-:-:S02]  /*53b0*/  SHF.R.S32.HI R12, RZ, 0x1f, R101 ;  /* 0x0000001fff0c7819 */ /* 0x000fc40000011465 */
[----:B------:R-:W-:Y:S02]  /*53c0*/  IADD3.X R38, R79, R96, R3, P4, P5 ;  /* 0x000000604f267210 */ /* 0x000fe400027ea403 */
[----:B------:R-:W-:Y:S02]  /*53d0*/  LEA.HI R12, R12, R101, RZ, 0x5 ;  /* 0x000000650c0c7211 */ /* 0x000fe400078f28ff */
[----:B------:R-:W-:Y:S02]  /*53e0*/  ISETP.GE.AND P5, PT, R40, R89, PT ;  /* 0x000000592800720c */ /* 0x000fe40003fa6270 */
[----:B------:R-:W-:Y:S02]  /*53f0*/  SHF.R.S32.HI R12, RZ, 0x5, R12 ;  /* 0x00000005ff0c7819 */ /* 0x000fe4000001140c */
        /* <DEDUP_REMOVED lines=94> */
[----:B------:R-:W-:Y:S01]  /*59e0*/  FFMA.FTZ R41, R38, R92, -R41 ;  /* 0x0000005c26297223 */ /* 0x000fe20000010829 */
        /* <DEDUP_REMOVED lines=16> */
[----:B------:R-:W-:Y:S01]  /*5af0*/  FMUL.FTZ R92, R42, R92 ;  /* 0x0000005c2a5c7220 */ /* 0x000fe20000410000 */
[----:B------:R-:W-:Y:S01]  /*5b00*/  FFMA.FTZ R80, R80, R83, R89 ;  /* 0x0000005350507223 */ /* 0x000fe20000010059 */
[----:B------:R-:W-:Y:S01]  /*5b10*/  FFMA.FTZ R99, R42, R82, -R97 ;  /* 0x000000522a637223 */ /* 0x000fe20000010861 */
[----:B------:R-:W-:Y:S01]  /*5b20*/  F2FP.F16.E4M3.UNPACK_B R91, R91 ;  /* 0x0000005bff5b723e */ /* 0x000fe200020006ff */
[----:B------:R-:W-:Y:S01]  /*5b30*/  HADD2.F32 R83, -RZ, R93.H0_H0 ;  /* 0x2000005dff537230 */ /* 0x000fe20000004100 */
[----:B------:R-:W-:Y:S01]  /*5b40*/  F2FP.SATFINITE.E4M3.F32.PACK_AB_MERGE_C R12, R29, R12, RZ ;  /* 0x0000000c1d0c723e */ /* 0x000fe200048070ff */
[----:B------:R-:W-:-:S02]  /*5b50*/  HADD2.F32 R42, -RZ, R40.H0_H0 ;  /* 0x20000028ff2a7230 */ /* 0x000fc40000004100 */
[----:B------:R-:W-:Y:S01]  /*5b60*/  FFMA.FTZ R101, R81, R82, R92 ;  /* 0x0000005251657223 */ /* 0x000fe2000001005c */
[----:B------:R-:W-:Y:S01]  /*5b70*/  HADD2.F32 R34, -RZ, R14.H0_H0 ;  /* 0x2000000eff227230 */ /* 0x000fe20000004100 */
[----:B------:R-:W-:Y:S01]  /*5b80*/  F2FP.SATFINITE.E4M3.F32.PACK_AB_MERGE_C R28, R31, R28, RZ ;  /* 0x0000001c1f1c723e */ /* 0x000fe200048070ff */
[----:B------:R-:W-:Y:S02]  /*5b90*/  HADD2.F32 R93, -RZ, R93.H1_H1 ;  /* 0x3000005dff5d7230 */ /* 0x000fe40000004100 */
[-C--:B------:R-:W-:Y:S01]  /*5ba0*/  FMUL.FTZ R89, R42, R83.reuse ;  /* 0x000000532a597220 */ /* 0x080fe20000410000 */
[----:B------:R-:W-:Y:S01]  /*5bb0*/  HADD2.F32 R40, -RZ, R40.H1_H1 ;  /* 0x30000028ff287230 */ /* 0x000fe20000004100 */
[----:B------:R-:W-:Y:S01]  /*5bc0*/  F2FP.SATFINITE.E4M3.F32.PACK_AB_MERGE_C R12, R41, R30, R12 ;  /* 0x0000001e290c723e */ /* 0x000fe2000480700c */
[--C-:B------:R-:W-:Y:S02]  /*5bd0*/  HADD2.F32 R81, -RZ, R91.reuse.H0_H0 ;  /* 0x2000005bff517230 */ /* 0x100fe40000004100 */
[----:B------:R-:W-:Y:S01]  /*5be0*/  FMUL.FTZ R83, R34, R83 ;  /* 0x0000005322537220 */ /* 0x000fe20000410000 */
[----:B------:R-:W-:Y:S01]  /*5bf0*/  HADD2.F32 R14, -RZ, R14.H1_H1 ;  /* 0x3000000eff0e7230 */ /* 0x000fe20000004100 */
[----:B------:R-:W-:Y:S01]  /*5c00*/  F2FP.F16.E4M3.UNPACK_B R31, R33 ;  /* 0x00000021ff1f723e */ /* 0x000fe200020006ff */
[----:B------:R-:W-:Y:S01]  /*5c10*/  HADD2.F32 R91, -RZ, R91.H1_H1 ;  /* 0x3000005bff5b7230 */ /* 0x000fe20000004100 */
[----:B------:R-:W-:Y:S01]  /*5c20*/  F2FP.F16.E4M3.UNPACK_B R30, R11 ;  /* 0x0000000bff1e723e */ /* 0x000fe200020006ff */
[----:B------:R-:W-:Y:S01]  /*5c30*/  FMUL.FTZ R97, R40, R93 ;  /* 0x0000005d28617220 */ /* 0x000fe20000410000 */
[----:B------:R-:W-:Y:S01]  /*5c40*/  F2FP.F16.E4M3.UNPACK_B R29, R13 ;  /* 0x0000000dff1d723e */ /* 0x000fe200020006ff */
        /* <DEDUP_REMOVED lines=9> */
[----:B------:R-:W-:Y:S01]  /*5ce0*/  FFMA.FTZ R93, R40, R91, R93 ;  /* 0x0000005b285d7223 */ /* 0x000fe2000001005d */
        /* <DEDUP_REMOVED lines=32> */
[----:B------:R-:W-:Y:S01]  /*5ef0*/  F2FP.SATFINITE.E4M3.F32.PACK_AB_MERGE_C R14, R14, R89, R99 ;  /* 0x000000590e0e723e */ /* 0x000fe20004807063 */
[-C--:B------:R-:W-:Y:S01]  /*5f00*/  FFMA.FTZ R10, R11, R33.reuse, -R80 ;  /* 0x000000210b0a7223 */ /* 0x080fe20000010850 */
[----:B------:R-:W-:Y:S01]  /*5f10*/  FFMA.FTZ R11, R38, R33, R41 ;  /* 0x00000021260b7223 */ /* 0x000fe20000010029 */
[-C--:B------:R-:W-:Y:S01]  /*5f20*/  FFMA.FTZ R31, R31, R42.reuse, -R82 ;  /* 0x0000002a1f1f7223 */ /* 0x080fe20000010852 */
[----:B------:R-:W-:Y:S01]  /*5f30*/  FFMA.FTZ R38, R40, R42, R43 ;  /* 0x0000002a28267223 */ /* 0x000fe2000001002b */
[----:B------:R-:W-:Y:S02]  /*5f40*/  F2FP.F16.E4M3.UNPACK_B R42, R35.H1 ;  /* 0x00000023ff2a723e */ /* 0x000fe400030006ff */
[----:B------:R-:W-:Y:S02]  /*5f50*/  F2FP.F16.E4M3.UNPACK_B R89, R9.H1 ;  /* 0x00000009ff59723e */ /* 0x000fe400030006ff */
[----:B------:R-:W-:-:S02]  /*5f60*/  F2FP.F16.E4M3.UNPACK_B R33, R15 ;  /* 0x0000000fff21723e */ /* 0x000fc400020006ff */
        /* <DEDUP_REMOVED lines=19> */
[----:B------:R-:W-:-:S02]  /*60a0*/  HADD2.F32 R15, -RZ, R15.H1_H1 ;  /* 0x3000000fff0f7230 */ /* 0x000fc40000004100 */
[----:B------:R-:W-:Y:S01]  /*60b0*/  FMUL.FTZ R92, R35, R92 ;  /* 0x0000005c235c7220 */ /* 0x000fe20000410000 */
[----:B------:R-:W-:Y:S02]  /*60c0*/  HADD2.F32 R82, -RZ, R9.H0_H0 ;  /* 0x20000009ff527230 */ /* 0x000fe40000004100 */
[-C--:B------:R-:W-:Y:S01]  /*60d0*/  FMUL.FTZ R98, R42, R89.reuse ;  /* 0x000000592a627220 */ /* 0x080fe20000410000 */
[----:B------:R-:W-:Y:S02]  /*60e0*/  HADD2.F32 R41, -RZ, R41.H1_H1 ;  /* 0x30000029ff297230 */ /* 0x000fe40000004100 */
[----:B------:R-:W-:Y:S01]  /*60f0*/  FMUL.FTZ R89, R15, R89 ;  /* 0x000000590f597220 */ /* 0x000fe20000410000 */
[----:B------:R-:W-:Y:S02]  /*6100*/  HADD2.F32 R40, -RZ, R83.H1_H1 ;  /* 0x30000053ff287230 */ /* 0x000fe40000004100 */
[----:B------:R-:W-:Y:S01]  /*6110*/  FFMA.FTZ R91, R8, R81, R91 ;  /* 0x00000051085b7223 */ /* 0x000fe2000001005b */
[----:B------:R-:W-:-:S02]  /*6120*/  HADD2.F32 R80, -RZ, R80.H1_H1 ;  /* 0x30000050ff507230 */ /* 0x000fc40000004100 */
[-C--:B------:R-:W-:Y:S01]  /*6130*/  FFMA.FTZ R94, R35, R82.reuse, -R94 ;  /* 0x00000052235e7223 */ /* 0x080fe2000001085e */
[----:B------:R-:W-:Y:S02]  /*6140*/  HADD2.F32 R33, -RZ, R33.H1_H1 ;  /* 0x30000021ff217230 */ /* 0x000fe40000004100 */
[----:B------:R-:W-:Y:S01]  /*6150*/  FFMA.FTZ R92, R43, R82, R92 ;  /* 0x000000522b5c7223 */ /* 0x000fe2000001005c */
[----:B------:R-:W-:Y:S02]  /*6160*/  HADD2.F32 R8, -RZ, R9.H1_H1 ;  /* 0x30000009ff087230 */ /* 0x000fe40000004100 */
[----:B------:R-:W-:Y:S01]  /*6170*/  FMUL.FTZ R82, R41, R40 ;  /* 0x0000002829527220 */ /* 0x000fe20000410000 */
[----:B------:R-:W-:Y:S01]  /*6180*/  FFMA.FTZ R98, R15, R80, -R98 ;  /* 0x000000500f627223 */ /* 0x000fe20000010862 */
[C---:B------:R-:W-:Y:S01]  /*6190*/  FMUL.FTZ R40, R33.reuse, R40 ;  /* 0x0000002821287220 */ /* 0x040fe20000410000 */
[----:B------:R-:W-:Y:S01]  /*61a0*/  FFMA.FTZ R42, R42, R80, R89 ;  /* 0x000000502a2a7223 */ /* 0x000fe20000010059 */
        /* <DEDUP_REMOVED lines=9> */
.L_x_9863:
[----:B------:R-:W-:Y:S05]  /*6240*/  BSYNC B1 ;  /* 0x0000000000017941 */ /* 0x000fea0003800000 */
.L_x_9862:
        /* <DEDUP_REMOVED lines=10> */
.L_x_9835:
[----:B------:R-:W-:-:S13]  /*62f0*/  ISETP.NE.AND P3, PT, R23, 0x3, PT ;  /* 0x000000031700780c */ /* 0x000fda0003f65270 */
[----:B------:R-:W-:Y:S05]  /*6300*/  @!P3 BRA `(.L_x_9864) ;  /* 0x000000000004b947 */ /* 0x000fea0003800000 */
[----:B------:R-:W-:Y:S01]  /*6310*/  BPT.TRAP 0x1 ;  /* 0x000000040000795c */ /* 0x000fe20000300000 */
.L_x_9864:
        /* <DEDUP_REMOVED lines=8> */
.L_x_10098:
[----:B------:R-:W-:Y:S05]  /*63a0*/  BSYNC B1 ;  /* 0x0000000000017941 */ /* 0x000fea0003800000 */
.L_x_9865:
        /* <DEDUP_REMOVED lines=9> */
.L_x_9842:
[----:B------:R-:W-:Y:S05]  /*6440*/  BSYNC B0 ;  /* 0x0000000000007941 */ /* 0x000fea0003800000 */
.L_x_9834:
        /* <DEDUP_REMOVED lines=17> */
.L_x_9868:
[----:B------:R-:W-:Y:S05]  /*6560*/  BSYNC B0 ;  /* 0x0000000000007941 */ /* 0x000fea0003800000 */
.L_x_9867:
[----:B------:R-:W2:Y:S01]  /*6570*/  SYNCS.PHASECHK.TRANS64.TRYWAIT P5, [R85+URZ+0x19cb0], R88 ;  /* 0x019cb058550075a7 */ /* 0x000ea200080a017f */
[----:B------:R-:W-:Y:S01]  /*6580*/  BSSY B0, `(.L_x_9869) ;  /* 0x0000003000007945 */ /* 0x000fe20003800000 */
[----:B------:R-:W-:-:S03]  /*6590*/  ISETP.GE.AND P3, PT, R19, R87, PT ;  /* 0x000000571300720c */ /* 0x000fc60003f66270 */
[----:B--2---:R-:W-:Y:S10]  /*65a0*/  @!P5 BRA `(.L_x_9870) ;  /* 0x00000148009cd947 */ /* 0x004ff40003800000 */
.L_x_10099:
[----:B------:R-:W-:Y:S05]  /*65b0*/  BSYNC B0 ;  /* 0x0000000000007941 */ /* 0x000fea0003800000 */
.L_x_9869:
        /* <DEDUP_REMOVED lines=13> */
[----:B------:R-:W-:Y:S01]  /*6690*/  IADD3 R28, P3, R14, UR6, RZ ;  /* 0x000000060e1c7c10 */ /* 0x000fe2000ff7e0ff */
[----:B------:R-:W-:-:S03]  /*66a0*/  VIADD R30, R157, 0x20 ;  /* 0x000000209d1e7836 */ /* 0x000fc60000000000 */
        /* <DEDUP_REMOVED lines=8> */
.L_x_9872:
[----:B------:R-:W-:Y:S05]  /*6730*/  BSYNC B0 ;  /* 0x0000000000007941 */ /* 0x000fea0003800000 */
.L_x_9871:
        /* <DEDUP_REMOVED lines=16> */
[----:B--2---:R-:W-:Y:S06]  /*6840*/  @P2 BRA `(.L_x_9873) ;  /* 0xffffffb800bc2947 */ /* 0x004fec000383ffff */
.L_x_9829:
[----:B------:R-:W1:Y:S01]  /*6850*/  LDC R0, c[0x0][0x428] ;  /* 0x00010a00ff007b82 */ /* 0x000e620000000800 */
[----:B------:R-:W-:Y:S04]  /*6860*/  BSSY B0, `(.L_x_9874) ;  /* 0x0000004000007945 */ /* 0x000fe80003800000 */
[----:B------:R-:W-:Y:S05]  /*6870*/  @P3 BRA `(.L_x_9875) ;  /* 0x0000000000083947 */ /* 0x000fea0003800000 */
[----:B------:R-:W2:Y:S02]  /*6880*/  FENCE.VIEW.ASYNC.G ;  /* 0x00000000000073c6 */ /* 0x000ea40000000100 */
[----:B--2---:R-:W-:Y:S06]  /*6890*/  BAR.ARV 0xc, 0x200 ;  /* 0x0308000000007b1d */ /* 0x004fec0000002000 */
.L_x_9875:
[----:B------:R-:W-:Y:S05]  /*68a0*/  BSYNC B0 ;  /* 0x0000000000007941 */ /* 0x000fea0003800000 */
.L_x_9874:
[----:B------:R-:W2:Y:S01]  /*68b0*/  LDL R4, [R1+0x54] ;  /* 0x0000540001047983 */ /* 0x000ea20000100800 */
[----:B------:R-:W-:-:S03]  /*68c0*/  ULDC.64 UR4, c[0x0][0x990] ;  /* 0x0002640000047ab9 */ /* 0x000fc60000000a00 */
[----:B------:R-:W3:Y:S01]  /*68d0*/  LDL R5, [R1+0x40] ;  /* 0x0000400001057983 */ /* 0x000ee20000100800 */
[----:B------:R-:W-:Y:S01]  /*68e0*/  ISETP.NE.U32.AND P0, PT, RZ, UR4, PT ;  /* 0x00000004ff007c0c */ /* 0x000fe2000bf05070 */
[----:B------:R-:W-:Y:S01]  /*68f0*/  ULDC.64 UR6, c[0x0][0x998] ;  /* 0x0002660000067ab9 */ /* 0x000fe20000000a00 */
[----:B-1----:R-:W-:Y:S01]  /*6900*/  ISETP.NE.AND P4, PT, R0, 0x1, PT ;  /* 0x000000010000780c */ /* 0x002fe20003f85270 */
[----:B------:R-:W3:Y:S01]  /*6910*/  LDL R26, [R1+0x1c] ;  /* 0x00001c00011a7983 */ /* 0x000ee20000100800 */
[----:B------:R-:W-:Y:S02]  /*6920*/  ISETP.NE.AND.EX P0, PT, RZ, UR5, PT, P0 ;  /* 0x00000005ff007c0c */ /* 0x000fe4000bf05300 */
[----:B------:R-:W-:Y:S01]  /*6930*/  ISETP.NE.U32.AND P1, PT, RZ, UR6, PT ;  /* 0x00000006ff007c0c */ /* 0x000fe2000bf25070 */
[----:B------:R-:W3:Y:S01]  /*6940*/  LDL R25, [R1+0x20] ;  /* 0x0000200001197983 */ /* 0x000ee20000100800 */
[----:B------:R-:W-:Y:S02]  /*6950*/  IMAD.MOV.U32 R7, RZ, RZ, R154 ;  /* 0x000000ffff077224 */ /* 0x000fe400078e009a */
[----:B------:R-:W-:-:S05]  /*6960*/  ISETP.NE.AND.EX P1, PT, RZ, UR7, PT, P1 ;  /* 0x00000007ff007c0c */ /* 0x000fca000bf25310 */
[----:B------:R-:W1:Y:S08]  /*6970*/  @P4 LDC R3, c[0x0][0x42c] ;  /* 0x00010b00ff034b82 */ /* 0x000e700000000800 */
[----:B0-----:R-:W2:Y:S08]  /*6980*/  @P0 LDC.64 R10, c[0x0][0x9a8] ;  /* 0x00026a00ff0a0b82 */ /* 0x001eb00000000a00 */
[----:B------:R-:W0:Y:S08]  /*6990*/  @P4 LDC R2, c[0x0][0x430] ;  /* 0x00010c00ff024b82 */ /* 0x000e300000000800 */
[----:B----4-:R-:W4:Y:S01]  /*69a0*/  @P1 LDC.64 R12, c[0x0][0x9b8] ;  /* 0x00026e00ff0c1b82 */ /* 0x010f220000000a00 */
[----:B-1----:R-:W-:-:S07]  /*69b0*/  @P4 IMAD.HI.U32 R3, R154, R3, RZ ;  /* 0x000000039a034227 */ /* 0x002fce00078e00ff */
[----:B------:R-:W1:Y:S08]  /*69c0*/  @P0 LDC.64 R14, c[0x0][0x9b0] ;  /* 0x00026c00ff0e0b82 */ /* 0x000e700000000a00 */
[----:B------:R-:W1:Y:S01]  /*69d0*/  @P1 LDC.64 R20, c[0x0][0x9c0] ;  /* 0x00027000ff141b82 */ /* 0x000e620000000a00 */
[----:B0-----:R-:W-:-:S04]  /*69e0*/  @P4 SHF.R.U32.HI R7, RZ, R2, R3 ;  /* 0x00000002ff074219 */ /* 0x001fc80000011603 */
        /* <DEDUP_REMOVED lines=36> */
[----:B0-----:R-:W-:-:S04]  /*6c30*/  @P4 IMAD.HI.U32 R11, R154, R11, RZ ;  /* 0x0000000b9a0b4227 */ /* 0x001fc800078e00ff */
[----:B---3--:R-:W-:Y:S01]  /*6c40*/  IMAD.MOV.U32 R4, RZ, RZ, R154 ;  /* 0x000000ffff047224 */ /* 0x008fe200078e009a */
[----:B-1----:R-:W-:Y:S02]  /*6c50*/  @P4 SHF.R.U32.HI R4, RZ, R6, R11 ;  /* 0x00000006ff044219 */ /* 0x002fe4000001160b */
[----:B------:R-:W-:Y:S02]  /*6c60*/  CS2R R20, SRZ ;  /* 0x0000000000147805 */ /* 0x000fe4000001ff00 */
[----:B------:R-:W-:Y:S01]  /*6c70*/  PLOP3.LUT P0, PT, PT, PT, PT, 0x80, 0x0 ;  /* 0x000000000000781c */ /* 0x000fe20003f0f070 */
[----:B------:R-:W-:Y:S01]  /*6c80*/  IMAD.MOV.U32 R135, RZ, RZ, RZ ;  /* 0x000000ffff877224 */ /* 0x000fe200078e00ff */
[----:B------:R-:W-:Y:S01]  /*6c90*/  CS2R R14, SRZ ;  /* 0x00000000000e7805 */ /* 0x000fe2000001ff00 */
[----:B------:R0:W-:Y:S01]  /*6ca0*/  STL [R1+0x5c], R4 ;  /* 0x00005c0401007387 */ /* 0x0001e20000100800 */
        /* <DEDUP_REMOVED lines=23> */
[----:B------:R-:W-:Y:S02]  /*6e20*/  IMAD.MOV.U32 R60, RZ, RZ, RZ ;  /* 0x000000ffff3c7224 */ /* 0x000fe400078e00ff */
[----:B--2---:R-:W-:-:S04]  /*6e30*/  FMUL.FTZ R0, R3, R0 ;  /* 0x0000000003007220 */ /* 0x004fc80000410000 */
[----:B------:R-:W-:Y:S01]  /*6e40*/  FMUL.FTZ R2, R0, UR4 ;  /* 0x0000000400027c20 */ /* 0x000fe20008410000 */
        /* <DEDUP_REMOVED lines=33> */
.L_x_9878:
[----:B------:R-:W-:Y:S05]  /*7060*/  BSYNC B6 ;  /* 0x0000000000067941 */ /* 0x000fea0003800000 */
.L_x_9877:
        /* <DEDUP_REMOVED lines=13> */
.L_x_9882:
[----:B-1----:R1:W2:Y:S02]  /*7140*/  SYNCS.PHASECHK.TRANS64.TRYWAIT P0, [R16+URZ+0x19c00], R3 ;  /* 0x019c0003100075a7 */ /* 0x0022a4000800017f */
[----:B--2---:R-:W-:Y:S05]  /*7150*/  @!P0 NANOSLEEP.SYNCS 0x989680 ;  /* 0x009896800000895d */ /* 0x004fea0003900000 */
[----:B------:R-:W2:Y:S02]  /*7160*/  @!P0 SYNCS.PHASECHK.TRANS64 P0, [R16+URZ+0x19c00], R3 ;  /* 0x019c0003100085a7 */ /* 0x000ea4000800007f */
[----:B--2---:R-:W-:Y:S05]  /*7170*/  @!P0 BRA `(.L_x_9882) ;  /* 0xfffffffc00f08947 */ /* 0x004fea000383ffff */
.L_x_9881:
[----:B------:R-:W-:Y:S05]  /*7180*/  BSYNC B0 ;  /* 0x0000000000007941 */ /* 0x000fea0003800000 */
.L_x_9880:
[----:B------:R-:W-:Y:S05]  /*7190*/  BRA `(.L_x_9883) ;  /* 0x0000004400f87947 */ /* 0x000fea0003800000 */
.L_x_9879:
[----:B------:R-:W0:Y:S01]  /*71a0*/  S2R R4, SR_TID.X ;  /* 0x0000000000047919 */ /* 0x000e220000002100 */
[----:B------:R-:W-:Y:S01]  /*71b0*/  LOP3.LUT P0, RZ, R26, 0x9f, RZ, 0xc0, !PT ;  /* 0x0000009f1aff7812 */ /* 0x000fe2000780c0ff */
[----:B------:R-:W-:Y:S01]  /*71c0*/  ULDC.64 UR4, c[0x0][0x3d8] ;  /* 0x0000f60000047ab9 */ /* 0x000fe20000000a00 */
[----:B-----5:R-:W-:Y:S01]  /*71d0*/  SHF.R.S32.HI R0, RZ, 0x1f, R24 ;  /* 0x0000001fff007819 */ /* 0x020fe20000011418 */
[----:B------:R-:W-:Y:S01]  /*71e0*/  ULDC.64 UR6, c[0x0][0x3e8] ;  /* 0x0000fa0000067ab9 */ /* 0x000fe20000000a00 */
[----:B------:R-:W-:Y:S01]  /*71f0*/  IMAD.WIDE.U32 R38, R24, UR4, RZ ;  /* 0x0000000418267c25 */ /* 0x000fe2000f8e00ff */
[----:B------:R-:W-:Y:S01]  /*7200*/  BSSY B6, `(.L_x_9884) ;  /* 0x0000020000067945 */ /* 0x000fe20003800000 */
[----:B------:R-:W-:Y:S02]  /*7210*/  SHF.R.S32.HI R50, RZ, 0x1f, R157 ;  /* 0x0000001fff327819 */ /* 0x000fe4000001149d */
        /* <DEDUP_REMOVED lines=8> */
[----:B------:R-:W-:-:S04]  /*72a0*/  LEA.HI R35, R4, R4, RZ, 0x1 ;  /* 0x0000000404237211 */ /* 0x000fc800078f08ff */
[----:B------:R-:W-:-:S05]  /*72b0*/  LOP3.LUT R35, R35, 0xfffffffe, RZ, 0xc0, !PT ;  /* 0xfffffffe23237812 */ /* 0x000fca00078ec0ff */
[----:B------:R-:W-:-:S04]  /*72c0*/  IMAD.IADD R35, R4, 0x1, -R35 ;  /* 0x0000000104237824 */ /* 0x000fc800078e0a23 */
[----:B------:R-:W-:-:S05]  /*72d0*/  IMAD.SHL.U32 R35, R35, 0x8, RZ ;  /* 0x0000000823237824 */ /* 0x000fca00078e00ff */
        /* <DEDUP_REMOVED lines=18> */
.L_x_9885:
[----:B------:R-:W-:Y:S05]  /*7400*/  BSYNC B6 ;  /* 0x0000000000067941 */ /* 0x000fea0003800000 */
.L_x_9884:
[----:B------:R-:W2:Y:S01]  /*7410*/  LDL R21, [R1+0x1c] ;  /* 0x00001c0001157983 */ /* 0x000ea20000100800 */
[----:B------:R-:W0:Y:S01]  /*7420*/  LDC.64 R10, c[0x0][0x3d8] ;  /* 0x0000f600ff0a7b82 */ /* 0x000e220000000a00 */
[----:B------:R-:W-:Y:S02]  /*7430*/  ULDC.U8 UR4, c[0x0][0x3f0] ;  /* 0x0000fc0000047ab9 */ /* 0x000fe40000000000 */
[----:B------:R-:W3:Y:S01]  /*7440*/  LDL R20, [R1+0x30] ;  /* 0x0000300001147983 */ /* 0x000ee20000100800 */
[----:B------:R-:W-:Y:S01]  /*7450*/  ISETP.NE.AND P0, PT, RZ, UR4, PT ;  /* 0x00000004ff007c0c */ /* 0x000fe2000bf05270 */
[----:B------:R-:W-:Y:S01]  /*7460*/  BSSY B0, `(.L_x_9886) ;  /* 0x0000449000007945 */ /* 0x000fe20003800000 */
[----:B------:R-:W-:Y:S02]  /*7470*/  SHF.R.S32.HI R3, RZ, 0x1f, R153 ;  /* 0x0000001fff037819 */ /* 0x000fe40000011499 */
[----:B------:R-:W1:Y:S03]  /*7480*/  LDC.64 R12, c[0x0][0x3e8] ;  /* 0x0000fa00ff0c7b82 */ /* 0x000e660000000a00 */
[----:B0-----:R-:W-:-:S02]  /*7490*/  IMAD R4, R3, R10, RZ ;  /* 0x0000000a03047224 */ /* 0x001fc400078e02ff */
[----:B------:R-:W-:-:S04]  /*74a0*/  IMAD.WIDE.U32 R42, R153, R10, RZ ;  /* 0x0000000a992a7225 */ /* 0x000fc800078e00ff */
[-C--:B-1----:R-:W-:Y:S02]  /*74b0*/  IMAD R6, R3, R12.reuse, RZ ;  /* 0x0000000c03067224 */ /* 0x082fe400078e02ff */
[----:B------:R-:W-:-:S04]  /*74c0*/  IMAD.WIDE.U32 R14, R153, R12, RZ ;  /* 0x0000000c990e7225 */ /* 0x000fc800078e00ff */
[C---:B------:R-:W-:Y:S02]  /*74d0*/  IMAD R3, R153.reuse, R11, R4 ;  /* 0x0000000b99037224 */ /* 0x040fe400078e0204 */
[----:B------:R-:W-:Y:S02]  /*74e0*/  IMAD R5, R153, R13, R6 ;  /* 0x0000000d99057224 */ /* 0x000fe400078e0206 */
[----:B------:R-:W-:Y:S02]  /*74f0*/  IMAD.IADD R44, R43, 0x1, R3 ;  /* 0x000000012b2c7824 */ /* 0x000fe400078e0203 */
[----:B------:R-:W-:Y:S02]  /*7500*/  IMAD.IADD R48, R15, 0x1, R5 ;  /* 0x000000010f307824 */ /* 0x000fe400078e0205 */
[----:B--2---:R-:W-:Y:S02]  /*7510*/  IMAD R0, R153, -0xc0, R21 ;  /* 0xffffff4099007824 */ /* 0x004fe400078e0215 */
[----:B---3--:R-:W-:-:S03]  /*7520*/  IMAD.IADD R20, R16, 0x1, R20 ;  /* 0x0000000110147824 */ /* 0x008fc600078e0214 */
[----:B------:R-:W-:Y:S01]  /*7530*/  VIMNMX R4, R0, 0xc0, PT ;  /* 0x000000c000047848 */ /* 0x000fe20003fe0100 */
        /* <DEDUP_REMOVED lines=63> */
.L_x_9889:
[----:B------:R-:W-:Y:S05]  /*7930*/  BSYNC B1 ;  /* 0x0000000000017941 */ /* 0x000fea0003800000 */
.L_x_9888:
        /* <DEDUP_REMOVED lines=19> */
.L_x_10102:
[----:B------:R-:W-:-:S03]  /*7a70*/  UMOV UR4, 0xffffffff ;  /* 0xffffffff00047882 */ /* 0x000fc60000000000 */
[----:B------:R-:W-:Y:S05]  /*7a80*/  BRA.DIV UR4, `(.L_x_9891) ;  /* 0x00000136049c7947 */ /* 0x000fea000b800000 */
.L_x_10105:
[----:B------:R-:W-:-:S03]  /*7a90*/  UMOV UR4, 0xffffffff ;  /* 0xffffffff00047882 */ /* 0x000fc60000000000 */
[----:B------:R-:W-:Y:S05]  /*7aa0*/  BRA.DIV UR4, `(.L_x_9892) ;  /* 0x0000013604bc7947 */ /* 0x000fea000b800000 */
.L_x_10108:
[----:B------:R-:W-:-:S03]  /*7ab0*/  UMOV UR4, 0xffffffff ;  /* 0xffffffff00047882 */ /* 0x000fc60000000000 */
[----:B------:R-:W-:Y:S05]  /*7ac0*/  BRA.DIV UR4, `(.L_x_9893) ;  /* 0x0000013604dc7947 */ /* 0x000fea000b800000 */
.L_x_10111:
[----:B------:R-:W0:Y:S01]  /*7ad0*/  SYNCS.PHASECHK.TRANS64.TRYWAIT P1, [R16+URZ+0x19c00], R5 ;  /* 0x019c0005100075a7 */ /* 0x000e22000802017f */
[----:B------:R-:W-:Y:S04]  /*7ae0*/  BSSY B1, `(.L_x_9894) ;  /* 0x0000002000017945 */ /* 0x000fe80003800000 */
[----:B0-----:R-:W-:Y:S05]  /*7af0*/  @!P1 BRA `(.L_x_9895) ;  /* 0x0000013400f89947 */ /* 0x001fea0003800000 */
.L_x_10112:
[----:B------:R-:W-:Y:S05]  /*7b00*/  BSYNC B1 ;  /* 0x0000000000017941 */ /* 0x000fea0003800000 */
.L_x_9894:
        /* <DEDUP_REMOVED lines=10> */
[C---:B0-----:R-:W-:Y:S01]  /*7bb0*/  VIADD R5, R4.reuse, 0x20 ;  /* 0x0000002004057836 */ /* 0x041fe20000000000 */
[-C--:B-1----:R-:W-:Y:S02]  /*7bc0*/  ISETP.GE.AND P0, PT, R4, R0.reuse, PT ;  /* 0x000000000400720c */ /* 0x082fe40003f06270 */
[-C--:B------:R-:W-:Y:S02]  /*7bd0*/  ISETP.GE.AND P1, PT, R3, R0.reuse, PT ;  /* 0x000000000300720c */ /* 0x080fe40003f26270 */
[----:B------:R-:W-:-:S09]  /*7be0*/  ISETP.GE.AND P2, PT, R5, R0, PT ;  /* 0x000000000500720c */ /* 0x000fd20003f46270 */
[----:B------:R-:W-:Y:S05]  /*7bf0*/  @P0 BRA `(.L_x_9898) ;  /* 0x0000000400d80947 */ /* 0x000fea0003800000 */
[----:B------:R-:W0:Y:S01]  /*7c00*/  LDS.128 R4, [R20+0xf000] ;  /* 0x00f0000014047984 */ /* 0x000e220000000c00 */
        /* <DEDUP_REMOVED lines=117> */
.L_x_9898:
[----:B------:R-:W-:Y:S05]  /*8360*/  BSYNC B1 ;  /* 0x0000000000017941 */ /* 0x000fea0003800000 */
.L_x_9897:
[----:B------:R-:W-:Y:S04]  /*8370*/  BSSY B1, `(.L_x_9899) ;  /* 0x000007c000017945 */ /* 0x000fe80003800000 */
[----:B------:R-:W-:Y:S05]  /*8380*/  @P1 BRA `(.L_x_9900) ;  /* 0x0000000400e81947 */ /* 0x000fea0003800000 */
[----:B0-----:R-:W0:Y:S01]  /*8390*/  LDS.128 R4, [R20+0x10800] ;  /* 0x0108000014047984 */ /* 0x001e220000000c00 */
        /* <DEDUP_REMOVED lines=121> */
.L_x_9900:
[----:B------:R-:W-:Y:S05]  /*8b30*/  BSYNC B1 ;  /* 0x0000000000017941 */ /* 0x000fea0003800000 */
.L_x_9899:
[----:B------:R-:W-:Y:S05]  /*8b40*/  @P2 BRA `(.L_x_9896) ;  /* 0x0000002c00682947 */ /* 0x000fea0003800000 */
[----:B01----:R-:W0:Y:S01]  /*8b50*/  LDS.128 R4, [R20+0x12000] ;  /* 0x0120000014047984 */ /* 0x003e220000000c00 */
        /* <DEDUP_REMOVED lines=118> */
.L_x_9887:
        /* <DEDUP_REMOVED lines=23> */
[----:B------:R-:W-:Y:S01]  /*9430*/  IMAD.MOV.U32 R4, RZ, RZ, R157 ;  /* 0x000000ffff047224 */ /* 0x000fe200078e009d */
[----:B------:R-:W-:Y:S01]  /*9440*/  SHF.R.S32.HI R49, RZ, 0x1f, R19 ;  /* 0x0000001fff317819 */ /* 0x000fe20000011413 */
[----:B------:R-:W-:Y:S01]  /*9450*/  IMAD.MOV.U32 R5, RZ, RZ, R50 ;  /* 0x000000ffff057224 */ /* 0x000fe200078e0032 */
[----:B------:R-:W-:Y:S01]  /*9460*/  ULDC UR4, c[0x0][0x3d4] ;  /* 0x0000f50000047ab9 */ /* 0x000fe20000000800 */
[----:B------:R-:W-:Y:S01]  /*9470*/  ULDC.64 UR6, c[0x0][0x3c8] ;  /* 0x0000f20000067ab9 */ /* 0x000fe20000000a00 */
[----:B------:R-:W-:Y:S01]  /*9480*/  ULDC.64 UR8, c[0x0][0x3e0] ;  /* 0x0000f80000087ab9 */ /* 0x000fe20000000a00 */
[-CC-:B------:R-:W-:Y:S01]  /*9490*/  IMAD.WIDE.U32 R6, R19, R10.reuse, R4.reuse ;  /* 0x0000000a13067225 */ /* 0x180fe200078e0004 */
[----:B------:R-:W-:Y:S02]  /*94a0*/  ISETP.GE.AND P3, PT, R157, UR4, PT ;  /* 0x000000049d007c0c */ /* 0x000fe4000bf66270 */
[----:B------:R-:W-:Y:S02]  /*94b0*/  CS2R R28, SRZ ;  /* 0x00000000001c7805 */ /* 0x000fe4000001ff00 */
[----:B------:R-:W-:Y:S01]  /*94c0*/  CS2R R30, SRZ ;  /* 0x00000000001e7805 */ /* 0x000fe2000001ff00 */
[C---:B------:R-:W-:Y:S01]  /*94d0*/  IMAD R0, R49.reuse, R10, RZ ;  /* 0x0000000a31007224 */ /* 0x040fe200078e02ff */
[----:B------:R-:W-:Y:S01]  /*94e0*/  IADD3 R38, P1, R6, R38, RZ ;  /* 0x0000002606267210 */ /* 0x000fe20007f3e0ff */
[-C--:B------:R-:W-:Y:S01]  /*94f0*/  IMAD R24, R49, R12.reuse, RZ ;  /* 0x0000000c31187224 */ /* 0x080fe200078e02ff */
[----:B------:R-:W-:Y:S01]  /*9500*/  CS2R R32, SRZ ;  /* 0x0000000000207805 */ /* 0x000fe2000001ff00 */
[----:B------:R-:W-:Y:S01]  /*9510*/  IMAD.WIDE.U32 R4, R19, R12, R4 ;  /* 0x0000000c13047225 */ /* 0x000fe200078e0004 */
[----:B------:R-:W-:-:S02]  /*9520*/  CS2R R34, SRZ ;  /* 0x0000000000227805 */ /* 0x000fc4000001ff00 */
[----:B------:R-:W-:Y:S01]  /*9530*/  CS2R R26, SRZ ;  /* 0x00000000001a7805 */ /* 0x000fe2000001ff00 */
[C---:B------:R-:W-:Y:S01]  /*9540*/  IMAD R6, R19.reuse, R11, R0 ;  /* 0x0000000b13067224 */ /* 0x040fe200078e0200 */
[----:B------:R-:W-:Y:S01]  /*9550*/  IADD3 R40, P2, R4, R40, RZ ;  /* 0x0000002804287210 */ /* 0x000fe20007f5e0ff */
[----:B------:R-:W-:Y:S02]  /*9560*/  IMAD R24, R19, R13, R24 ;  /* 0x0000000d13187224 */ /* 0x000fe400078e0218 */
[----:B------:R-:W-:Y:S01]  /*9570*/  VIADD R49, R157, 0x20 ;  /* 0x000000209d317836 */ /* 0x000fe20000000000 */
[----:B------:R-:W-:Y:S01]  /*9580*/  IADD3.X R39, R37, R6, R7, P1, !PT ;  /* 0x0000000625277210 */ /* 0x000fe20000ffe407 */
[----:B------:R-:W-:Y:S01]  /*9590*/  IMAD R7, R48, 0xc0, RZ ;  /* 0x000000c030077824 */ /* 0x000fe200078e02ff */
[----:B------:R-:W-:Y:S01]  /*95a0*/  IADD3.X R41, R45, R24, R5, P2, !PT ;  /* 0x000000182d297210 */ /* 0x000fe200017fe405 */
[----:B------:R-:W-:Y:S01]  /*95b0*/  IMAD R5, R44, 0xc0, RZ ;  /* 0x000000c02c057824 */ /* 0x000fe200078e02ff */
[----:B------:R-:W-:Y:S01]  /*95c0*/  ISETP.GE.AND P4, PT, R49, UR4, PT ;  /* 0x0000000431007c0c */ /* 0x000fe2000bf86270 */
[----:B------:R-:W-:Y:S01]  /*95d0*/  IMAD.WIDE.U32 R42, R42, 0xc0, R38 ;  /* 0x000000c02a2a7825 */ /* 0x000fe200078e0026 */
[----:B------:R-:W-:-:S03]  /*95e0*/  CS2R R24, SRZ ;  /* 0x0000000000187805 */ /* 0x000fc6000001ff00 */
[----:B------:R-:W-:Y:S01]  /*95f0*/  IMAD.WIDE.U32 R14, R14, 0xc0, R40 ;  /* 0x000000c00e0e7825 */ /* 0x000fe200078e0028 */
[----:B------:R-:W-:Y:S02]  /*9600*/  IADD3 R38, P1, R42, UR6, RZ ;  /* 0x000000062a267c10 */ /* 0x000fe4000ff3e0ff */
[----:B------:R-:W-:Y:S02]  /*9610*/  IADD3 R14, P2, R14, UR8, RZ ;  /* 0x000000080e0e7c10 */ /* 0x000fe4000ff5e0ff */
[----:B------:R-:W-:Y:S02]  /*9620*/  IADD3.X R39, R5, UR7, R43, P1, !PT ;  /* 0x0000000705277c10 */ /* 0x000fe40008ffe42b */
[----:B------:R-:W-:Y:S02]  /*9630*/  CS2R R4, SRZ ;  /* 0x0000000000047805 */ /* 0x000fe4000001ff00 */
[----:B------:R-:W-:Y:S02]  /*9640*/  IADD3.X R15, R7, UR9, R15, P2, !PT ;  /* 0x00000009070f7c10 */ /* 0x000fe400097fe40f */
[----:B------:R-:W-:Y:S01]  /*9650*/  CS2R R6, SRZ ;  /* 0x0000000000067805 */ /* 0x000fe2000001ff00 */
[----:B------:R0:W5:Y:S04]  /*9660*/  @!P3 LDG.E.128 R28, desc[UR40][R38.64] ;  /* 0x00000028261cb981 */ /* 0x000168000c1e1d00 */
[----:B------:R0:W5:Y:S04]  /*9670*/  @!P4 LDG.E.128 R32, desc[UR40][R38.64+0x20] ;  /* 0x000020282620c981 */ /* 0x000168000c1e1d00 */
[----:B------:R0:W5:Y:S04]  /*9680*/  @!P3 LDG.E.128 R4, desc[UR40][R14.64] ;  /* 0x000000280e04b981 */ /* 0x000168000c1e1d00 */
[----:B------:R0:W5:Y:S02]  /*9690*/  @!P4 LDG.E.128 R24, desc[UR40][R14.64+0x20] ;  /* 0x000020280e18c981 */ /* 0x000164000c1e1d00 */
.L_x_9902:
[----:B------:R-:W-:Y:S05]  /*96a0*/  BSYNC B1 ;  /* 0x0000000000017941 */ /* 0x000fea0003800000 */
.L_x_9901:
        /* <DEDUP_REMOVED lines=19> */
.L_x_10115:
[----:B------:R-:W-:-:S03]  /*97e0*/  UMOV UR4, 0xffffffff ;  /* 0xffffffff00047882 */ /* 0x000fc60000000000 */
[----:B------:R-:W-:Y:S05]  /*97f0*/  BRA.DIV UR4, `(.L_x_9904) ;  /* 0x0000011a04f07947 */ /* 0x000fea000b800000 */
.L_x_10118:
[----:B------:R-:W-:-:S03]  /*9800*/  UMOV UR4, 0xffffffff ;  /* 0xffffffff00047882 */ /* 0x000fc60000000000 */
[----:B------:R-:W-:Y:S05]  /*9810*/  BRA.DIV UR4, `(.L_x_9905) ;  /* 0x0000011e04107947 */ /* 0x000fea000b800000 */
.L_x_10121:
[----:B------:R-:W-:-:S03]  /*9820*/  UMOV UR4, 0xffffffff ;  /* 0xffffffff00047882 */ /* 0x000fc60000000000 */
[----:B------:R-:W-:Y:S05]  /*9830*/  BRA.DIV UR4, `(.L_x_9906) ;  /* 0x0000011e04307947 */ /* 0x000fea000b800000 */
.L_x_10124:
[----:B------:R-:W0:Y:S01]  /*9840*/  SYNCS.PHASECHK.TRANS64.TRYWAIT P1, [R16+URZ+0x19c00], R9 ;  /* 0x019c0009100075a7 */ /* 0x000e22000802017f */
[----:B------:R-:W-:Y:S04]  /*9850*/  BSSY B1, `(.L_x_9907) ;  /* 0x0000002000017945 */ /* 0x000fe80003800000 */
[----:B0-----:R-:W-:Y:S05]  /*9860*/  @!P1 BRA `(.L_x_9908) ;  /* 0x0000011c004c9947 */ /* 0x001fea0003800000 */
.L_x_10125:
[----:B------:R-:W-:Y:S05]  /*9870*/  BSYNC B1 ;  /* 0x0000000000017941 */ /* 0x000fea0003800000 */
.L_x_9907:
[----:B------:R-:W-:Y:S05]  /*9880*/  @P0 BRA `(.L_x_9896) ;  /* 0x0000002000180947 */ /* 0x000fea0003800000 */
[----:B------:R1:W5:Y:S01]  /*9890*/  LDL R62, [R1+0x4] ;  /* 0x00000400013e7983 */ /* 0x0003620000100800 */
[----:B------:R-:W2:Y:S03]  /*98a0*/  LDC R0, c[0x0][0x3d4] ;  /* 0x0000f500ff007b82 */ /* 0x000ea60000000800 */
[----:B------:R1:W5:Y:S01]  /*98b0*/  LDL R61, [R1+0x10] ;  /* 0x00001000013d7983 */ /* 0x0003620000100800 */
[----:B------:R-:W-:-:S03]  /*98c0*/  VIADD R3, R157, 0x20 ;  /* 0x000000209d037836 */ /* 0x000fc60000000000 */
[----:B------:R1:W5:Y:S01]  /*98d0*/  LDL R60, [R1+0x64] ;  /* 0x00006400013c7983 */ /* 0x0003620000100800 */
[----:B------:R-:W-:Y:S01]  /*98e0*/  BSSY B1, `(.L_x_9909) ;  /* 0x00000fd000017945 */ /* 0x000fe20003800000 */
[-C--:B--2---:R-:W-:Y:S02]  /*98f0*/  ISETP.GE.AND P0, PT, R157, R0.reuse, PT ;  /* 0x000000009d00720c */ /* 0x084fe40003f06270 */
[----:B------:R-:W-:-:S11]  /*9900*/  ISETP.GE.AND P1, PT, R3, R0, PT ;  /* 0x000000000300720c */ /* 0x000fd60003f26270 */
[----:B-1----:R-:W-:Y:S05]  /*9910*/  @P0 BRA `(.L_x_9910) ;  /* 0x0000000c00e40947 */ /* 0x002fea0003800000 */
[----:B------:R-:W1:Y:S01]  /*9920*/  S2R R11, SR_TID.X ;  /* 0x00000000000b7919 */ /* 0x000e620000002100 */
[----:B-----5:R-:W-:Y:S02]  /*9930*/  SHF.R.U32.HI R3, RZ, 0x8, R28 ;  /* 0x00000008ff037819 */ /* 0x020fe4000001161c */
[----:B------:R-:W-:Y:S02]  /*9940*/  LOP3.LUT R8, R28, 0xff, RZ, 0xc0, !PT ;  /* 0x000000ff1c087812 */ /* 0x000fe400078ec0ff */
[----:B------:R-:W-:Y:S02]  /*9950*/  LOP3.LUT R3, R3, 0xff, RZ, 0xc0, !PT ;  /* 0x000000ff03037812 */ /* 0x000fe400078ec0ff */
[----:B0-----:R-:W-:Y:S02]  /*9960*/  SHF.R.U32.HI R9, RZ, 0x8, R29 ;  /* 0x00000008ff097819 */ /* 0x001fe4000001161d */
[----:B------:R-:W-:Y:S02]  /*9970*/  PRMT R21, R3, 0x7604, R8 ;  /* 0x0000760403157816 */ /* 0x000fe40000000008 */
[----:B------:R-:W-:-:S02]  /*9980*/  LOP3.LUT R10, R29, 0xff, RZ, 0xc0, !PT ;  /* 0x000000ff1d0a7812 */ /* 0x000fc400078ec0ff */
[----:B------:R-:W-:Y:S02]  /*9990*/  LOP3.LUT R9, R9, 0xff, RZ, 0xc0, !PT ;  /* 0x000000ff09097812 */ /* 0x000fe400078ec0ff */
[----:B------:R-:W-:Y:S02]  /*99a0*/  LOP3.LUT R12, R30, 0xff, RZ, 0xc0, !PT ;  /* 0x000000ff1e0c7812 */ /* 0x000fe400078ec0ff */
[----:B------:R-:W-:Y:S02]  /*99b0*/  PRMT R37, R9, 0x7604, R10 ;  /* 0x0000760409257816 */ /* 0x000fe4000000000a */
[----:B------:R-:W-:Y:S02]  /*99c0*/  SHF.R.U32.HI R9, RZ, 0x8, R31 ;  /* 0x00000008ff097819 */ /* 0x000fe4000001161f */
[----:B------:R-:W-:Y:S02]  /*99d0*/  LOP3.LUT R10, R31, 0xff, RZ, 0xc0, !PT ;  /* 0x000000ff1f0a7812 */ /* 0x000fe400078ec0ff */
[----:B------:R-:W-:-:S02]  /*99e0*/  LOP3.LUT R9, R9, 0xff, RZ, 0xc0, !PT ;  /* 0x000000ff09097812 */ /* 0x000fc400078ec0ff */
[----:B------:R-:W-:Y:S02]  /*99f0*/  LOP3.LUT R15, R4, 0xff, RZ, 0xc0, !PT ;  /* 0x000000ff040f7812 */ /* 0x000fe400078ec0ff */
[----:B------:R-:W-:Y:S02]  /*9a00*/  PRMT R40, R9, 0x7604, R10 ;  /* 0x0000760409287816 */ /* 0x000fe4000000000a */
[----:B------:R-:W-:Y:S02]  /*9a10*/  SHF.R.U32.HI R38, RZ, 0x8, R5 ;  /* 0x00000008ff267819 */ /* 0x000fe40000011605 */
[----:B------:R-:W-:Y:S01]  /*9a20*/  SHF.R.U32.HI R42, RZ, 0x8, R6 ;  /* 0x00000008ff2a7819 */ /* 0x000fe20000011606 */
        /* <DEDUP_REMOVED lines=135> */
[----:B------:R-:W-:Y:S01]  /*a2a0*/  F2FP.F16.E4M3.UNPACK_B R50, R28.H1 ;  /* 0x0000001cff32723e */ /* 0x000fe200030006ff */
[----:B------:R-:W-:Y:S01]  /*a2b0*/  FFMA.FTZ R43, R43, R52, R53 ;  /* 0x000000342b2b7223 */ /* 0x000fe20000010035 */
[----:B------:R-:W-:Y:S01]  /*a2c0*/  F2FP.F16.E4M3.UNPACK_B R53, R30.H1 ;  /* 0x0000001eff35723e */ /* 0x000fe200030006ff */
[----:B------:R-:W-:Y:S01]  /*a2d0*/  HADD2.F32 R52, -RZ, R48.H1_H1 ;  /* 0x30000030ff347230 */ /* 0x000fe20000004100 */
[----:B------:R-:W-:Y:S01]  /*a2e0*/  F2FP.SATFINITE.E4M3.F32.PACK_AB_MERGE_C R9, R8, R9, R13 ;  /* 0x000000090809723e */ /* 0x000fe2000480700d */
[----:B------:R-:W-:-:S02]  /*a2f0*/  HADD2.F32 R48, -RZ, R46.H1_H1 ;  /* 0x3000002eff307230 */ /* 0x000fc40000004100 */
[----:B------:R-:W-:Y:S02]  /*a300*/  HADD2.F32 R49, -RZ, R47.H1_H1 ;  /* 0x3000002fff317230 */ /* 0x000fe40000004100 */
[----:B------:R-:W-:Y:S02]  /*a310*/  HADD2.F32 R46, -RZ, R45.H0_H0 ;  /* 0x2000002dff2e7230 */ /* 0x000fe40000004100 */
[----:B------:R-:W-:Y:S02]  /*a320*/  HADD2.F32 R51, -RZ, R50.H0_H0 ;  /* 0x20000032ff337230 */ /* 0x000fe40000004100 */
[C---:B------:R-:W-:Y:S01]  /*a330*/  FMUL.FTZ R57, R49.reuse, R55 ;  /* 0x0000003731397220 */ /* 0x040fe20000410000 */
[----:B------:R-:W-:Y:S02]  /*a340*/  HADD2.F32 R54, -RZ, R53.H0_H0 ;  /* 0x20000035ff367230 */ /* 0x000fe40000004100 */
[----:B------:R-:W-:Y:S01]  /*a350*/  FMUL.FTZ R58, R49, R52 ;  /* 0x00000034313a7220 */ /* 0x000fe20000410000 */
[----:B------:R-:W-:-:S02]  /*a360*/  HADD2.F32 R47, -RZ, R40.H0_H0 ;  /* 0x20000028ff2f7230 */ /* 0x000fc40000004100 */
[CC--:B------:R-:W-:Y:S01]  /*a370*/  FMUL.FTZ R49, R46.reuse, R51.reuse ;  /* 0x000000332e317220 */ /* 0x0c0fe20000410000 */
[----:B------:R-:W-:Y:S02]  /*a380*/  HADD2.F32 R45, -RZ, R45.H1_H1 ;  /* 0x3000002dff2d7230 */ /* 0x000fe40000004100 */
[-C--:B------:R-:W-:Y:S01]  /*a390*/  FMUL.FTZ R56, R46, R54.reuse ;  /* 0x000000362e387220 */ /* 0x080fe20000410000 */
[----:B------:R-:W-:Y:S02]  /*a3a0*/  HADD2.F32 R50, -RZ, R50.H1_H1 ;  /* 0x30000032ff327230 */ /* 0x000fe40000004100 */
[C---:B------:R-:W-:Y:S01]  /*a3b0*/  FFMA.FTZ R54, R47.reuse, R54, R49 ;  /* 0x000000362f367223 */ /* 0x040fe20000010031 */
[----:B------:R-:W-:Y:S01]  /*a3c0*/  HADD2.F32 R53, -RZ, R53.H1_H1 ;  /* 0x30000035ff357230 */ /* 0x000fe20000004100 */
[----:B------:R-:W-:Y:S01]  /*a3d0*/  F2FP.F16.E4M3.UNPACK_B R49, R30 ;  /* 0x0000001eff31723e */ /* 0x000fe200020006ff */
[----:B------:R-:W-:Y:S01]  /*a3e0*/  FFMA.FTZ R56, R47, R51, -R56 ;  /* 0x000000332f387223 */ /* 0x000fe20000010838 */
[----:B------:R-:W-:Y:S01]  /*a3f0*/  F2FP.F16.E4M3.UNPACK_B R47, R28 ;  /* 0x0000001cff2f723e */ /* 0x000fe200020006ff */
[----:B------:R-:W-:Y:S01]  /*a400*/  FFMA.FTZ R46, R48, R52, -R57 ;  /* 0x00000034302e7223 */ /* 0x000fe20000010839 */
[----:B------:R-:W-:-:S02]  /*a410*/  HADD2.F32 R40, -RZ, R40.H1_H1 ;  /* 0x30000028ff287230 */ /* 0x000fc40000004100 */
[----:B------:R-:W-:Y:S01]  /*a420*/  FFMA.FTZ R48, R48, R55, R58 ;  /* 0x0000003730307223 */ /* 0x000fe2000001003a */
[CC--:B------:R-:W-:Y:S01]  /*a430*/  FMUL.FTZ R28, R45.reuse, R50.reuse ;  /* 0x000000322d1c7220 */ /* 0x0c0fe20000410000 */
[-C--:B------:R-:W-:Y:S01]  /*a440*/  FMUL.FTZ R55, R45, R53.reuse ;  /* 0x000000352d377220 */ /* 0x080fe20000410000 */
[----:B------:R-:W-:Y:S02]  /*a450*/  HADD2.F32 R51, -RZ, R49.H0_H0 ;  /* 0x20000031ff337230 */ /* 0x000fe40000004100 */
[----:B------:R-:W-:Y:S02]  /*a460*/  HADD2.F32 R30, -RZ, R39.H0_H0 ;  /* 0x20000027ff1e7230 */ /* 0x000fe40000004100 */
[C---:B------:R-:W-:Y:S01]  /*a470*/  FFMA.FTZ R57, R40.reuse, R53, R28 ;  /* 0x0000003528397223 */ /* 0x040fe2000001001c */
[----:B------:R-:W-:Y:S02]  /*a480*/  HADD2.F32 R45, -RZ, R47.H0_H0 ;  /* 0x2000002fff2d7230 */ /* 0x000fe40000004100 */
[----:B------:R-:W-:Y:S01]  /*a490*/  FFMA.FTZ R55, R40, R50, -R55 ;  /* 0x0000003228377223 */ /* 0x000fe20000010837 */
        /* <DEDUP_REMOVED lines=65> */
.L_x_9910:
[----:B------:R-:W-:Y:S05]  /*a8b0*/  BSYNC B1 ;  /* 0x0000000000017941 */ /* 0x000fea0003800000 */
.L_x_9909:
[----:B------:R-:W-:Y:S05]  /*a8c0*/  @P1 BRA `(.L_x_9896) ;  /* 0x0000001000081947 */ /* 0x000fea0003800000 */
[----:B------:R-:W2:Y:S01]  /*a8d0*/  LDL R51, [R1+0x60] ;  /* 0x0000600001337983 */ /* 0x000ea20000100800 */
[C---:B------:R-:W-:Y:S01]  /*a8e0*/  VIADD R13, R157.reuse, 0x20 ;  /* 0x000000209d0d7836 */ /* 0x040fe20000000000 */
[----:B-1---5:R-:W-:Y:S01]  /*a8f0*/  SHF.R.U32.HI R4, RZ, 0x8, R32 ;  /* 0x00000008ff047819 */ /* 0x022fe20000011620 */
[----:B------:R-:W-:Y:S01]  /*a900*/  VIADD R15, R157, 0x20 ;  /* 0x000000209d0f7836 */ /* 0x000fe20000000000 */
[----:B------:R-:W-:Y:S02]  /*a910*/  LOP3.LUT R3, R32, 0xff, RZ, 0xc0, !PT ;  /* 0x000000ff20037812 */ /* 0x000fe400078ec0ff */
[----:B------:R-:W-:Y:S02]  /*a920*/  SHF.R.S32.HI R13, RZ, 0x1f, R13 ;  /* 0x0000001fff0d7819 */ /* 0x000fe4000001140d */
[----:B------:R-:W-:Y:S02]  /*a930*/  LOP3.LUT R4, R4, 0xff, RZ, 0xc0, !PT ;  /* 0x000000ff04047812 */ /* 0x000fe400078ec0ff */
[----:B------:R-:W-:-:S02]  /*a940*/  LEA.HI R13, R13, R15, RZ, 0x4 ;  /* 0x0000000f0d0d7211 */ /* 0x000fc400078f20ff */
[----:B------:R-:W-:Y:S02]  /*a950*/  SHF.R.U32.HI R6, RZ, 0x8, R34 ;  /* 0x00000008ff067819 */ /* 0x000fe40000011622 */
[----:B------:R-:W-:Y:S02]  /*a960*/  SHF.R.S32.HI R13, RZ, 0x4, R13 ;  /* 0x00000004ff0d7819 */ /* 0x000fe4000001140d */
[----:B------:R-:W-:Y:S02]  /*a970*/  PRMT R12, R4, 0x7604, R3 ;  /* 0x00007604040c7816 */ /* 0x000fe40000000003 */
[----:B------:R-:W-:Y:S02]  /*a980*/  LOP3.LUT R3, R34, 0xff, RZ, 0xc0, !PT ;  /* 0x000000ff22037812 */ /* 0x000fe400078ec0ff */
[----:B------:R-:W-:Y:S02]  /*a990*/  LOP3.LUT R6, R6, 0xff, RZ, 0xc0, !PT ;  /* 0x000000ff06067812 */ /* 0x000fe400078ec0ff */
[----:B------:R-:W-:-:S02]  /*a9a0*/  LEA.HI R0, R0, R13, RZ, 0x1c ;  /* 0x0000000d00007211 */ /* 0x000fc400078fe0ff */
[----:B------:R-:W-:Y:S02]  /*a9b0*/  PRMT R21, R6, 0x7604, R3 ;  /* 0x0000760406157816 */ /* 0x000fe40000000003 */
[----:B------:R-:W-:Y:S02]  /*a9c0*/  SHF.R.U32.HI R10, RZ, 0x8, R24 ;  /* 0x00000008ff0a7819 */ /* 0x000fe40000011618 */
[C---:B------:R-:W-:Y:S01]  /*a9d0*/  LEA.HI R3, R0.reuse, R0, RZ, 0x1 ;  /* 0x0000000000037211 */ /* 0x040fe200078f08ff */
[----:B------:R-:W-:Y:S01]  /*a9e0*/  IMAD.SHL.U32 R0, R0, 0x10, RZ ;  /* 0x0000001000007824 */ /* 0x000fe200078e00ff */
[----:B------:R-:W-:Y:S02]  /*a9f0*/  SHF.R.U32.HI R11, RZ, 0x8, R33 ;  /* 0x00000008ff0b7819 */ /* 0x000fe40000011621 */
[----:B------:R-:W-:Y:S02]  /*aa00*/  SHF.R.U32.HI R8, RZ, 0x8, R35 ;  /* 0x00000008ff087819 */ /* 0x000fe40000011623 */
[----:B0-----:R-:W-:-:S02]  /*aa10*/  LOP3.LUT R9, R24, 0xff, RZ, 0xc0, !PT ;  /* 0x000000ff18097812 */ /* 0x001fc400078ec0ff */
[----:B------:R-:W-:Y:S02]  /*aa20*/  LOP3.LUT R10, R10, 0xff, RZ, 0xc0, !PT ;  /* 0x000000ff0a0a7812 */ /* 0x000fe400078ec0ff */
[----:B------:R-:W-:Y:S02]  /*aa30*/  SHF.R.S32.HI R3, RZ, 0x1, R3 ;  /* 0x00000001ff037819 */ /* 0x000fe40000011403 */
[----:B------:R-:W-:Y:S02]  /*aa40*/  LOP3.LUT R0, R62, 0x10, R0, 0xf8, !PT ;  /* 0x000000103e007812 */ /* 0x000fe400078ef800 */
[----:B------:R-:W-:Y:S01]  /*aa50*/  LOP3.LUT R7, R35, 0xff, RZ, 0xc0, !PT ;  /* 0x000000ff23077812 */ /* 0x000fe200078ec0ff */
[----:B------:R-:W-:Y:S01]  /*aa60*/  IMAD R3, R3, 0x1800, R61 ;  /* 0x0000180003037824 */ /* 0x000fe200078e023d */
[----:B------:R-:W-:Y:S02]  /*aa70*/  LOP3.LUT R4, R11, 0xff, RZ, 0xc0, !PT ;  /* 0x000000ff0b047812 */ /* 0x000fe400078ec0ff */
[----:B------:R-:W-:-:S02]  /*aa80*/  LOP3.LUT R8, R8, 0xff, RZ, 0xc0, !PT ;  /* 0x000000ff08087812 */ /* 0x000fc400078ec0ff */
[----:B------:R-:W-:Y:S02]  /*aa90*/  PRMT R31, R10, 0x7604, R9 ;  /* 0x000076040a1f7816 */ /* 0x000fe40000000009 */
[----:B------:R-:W-:Y:S02]  /*aaa0*/  SHF.R.U32.HI R9, RZ, 0x8, R25 ;  /* 0x00000008ff097819 */ /* 0x000fe40000011619 */
[----:B------:R-:W-:Y:S02]  /*aab0*/  SHF.R.U32.HI R11, RZ, 0x8, R26 ;  /* 0x00000008ff0b7819 */ /* 0x000fe4000001161a */
[----:B------:R-:W-:Y:S02]  /*aac0*/  LOP3.LUT R0, R0, R60, RZ, 0x3c, !PT ;  /* 0x0000003c00007212 */ /* 0x000fe400078e3cff */
[----:B------:R-:W-:Y:S02]  /*aad0*/  PRMT R29, R8, 0x7604, R7 ;  /* 0x00007604081d7816 */ /* 0x000fe40000000007 */
[----:B------:R-:W-:-:S02]  /*aae0*/  LOP3.LUT R8, R25, 0xff, RZ, 0xc0, !PT ;  /* 0x000000ff19087812 */ /* 0x000fc400078ec0ff */
[----:B------:R-:W-:Y:S02]  /*aaf0*/  LOP3.LUT R10, R26, 0xff, RZ, 0xc0, !PT ;  /* 0x000000ff1a0a7812 */ /* 0x000fe400078ec0ff */
[----:B------:R-:W-:Y:S02]  /*ab00*/  LOP3.LUT R9, R9, 0xff, RZ, 0xc0, !PT ;  /* 0x000000ff09097812 */ /* 0x000fe400078ec0ff */
[----:B------:R-:W-:Y:S02]  /*ab10*/  LOP3.LUT R11, R11, 0xff, RZ, 0xc0, !PT ;  /* 0x000000ff0b0b7812 */ /* 0x000fe400078ec0ff */
[----:B------:R-:W-:Y:S02]  /*ab20*/  IADD3 R0, R16, R3, R0 ;  /* 0x0000000310007210 */ /* 0x000fe40007ffe000 */
[----:B------:R-:W-:Y:S02]  /*ab30*/  LOP3.LUT R5, R33, 0xff, RZ, 0xc0, !PT ;  /* 0x000000ff21057812 */ /* 0x000fe400078ec0ff */
[----:B------:R-:W-:-:S02]  /*ab40*/  PRMT R30, R9, 0x7604, R8 ;  /* 0x00007604091e7816 */ /* 0x000fc40000000008 */
[----:B------:R-:W-:Y:S02]  /*ab50*/  PRMT R39, R11, 0x7604, R10 ;  /* 0x000076040b277816 */ /* 0x000fe4000000000a */
[----:B------:R-:W0:Y:S01]  /*ab60*/  LDS.128 R8, [R0+0xf000] ;  /* 0x00f0000000087984 */ /* 0x000e220000000c00 */
[----:B------:R-:W-:Y:S02]  /*ab70*/  PRMT R14, R4, 0x7604, R5 ;  /* 0x00007604040e7816 */ /* 0x000fe40000000005 */
[----:B------:R-:W-:Y:S02]  /*ab80*/  SHF.R.U32.HI R20, RZ, 0x8, R27 ;  /* 0x00000008ff147819 */ /* 0x000fe4000001161b */
[----:B------:R-:W-:Y:S02]  /*ab90*/  LOP3.LUT R13, R27, 0xff, RZ, 0xc0, !PT ;  /* 0x000000ff1b0d7812 */ /* 0x000fe400078ec0ff */
[----:B------:R-:W-:Y:S02]  /*aba0*/  LOP3.LUT R20, R20, 0xff, RZ, 0xc0, !PT ;  /* 0x000000ff14147812 */ /* 0x000fe400078ec0ff */
[----:B------:R-:W-:-:S02]  /*abb0*/  SHF.R.U32.HI R15, RZ, 0x10, R34 ;  /* 0x00000010ff0f7819 */ /* 0x000fc40000011622 */
[----:B------:R-:W-:Y:S02]  /*abc0*/  PRMT R43, R20, 0x7604, R13 ;  /* 0x00007604142b7816 */ /* 0x000fe4000000000d */
[----:B------:R-:W-:Y:S02]  /*abd0*/  SHF.R.U32.HI R13, RZ, 0x10, R33 ;  /* 0x00000010ff0d7819 */ /* 0x000fe40000011621 */
[----:B------:R-:W-:Y:S02]  /*abe0*/  SHF.R.U32.HI R3, RZ, 0x10, R32 ;  /* 0x00000010ff037819 */ /* 0x000fe40000011620 */
[----:B------:R-:W-:Y:S02]  /*abf0*/  LOP3.LUT R13, R13, 0xff, RZ, 0xc0, !PT ;  /* 0x000000ff0d0d7812 */ /* 0x000fe400078ec0ff */
[----:B------:R-:W-:Y:S02]  /*ac00*/  LOP3.LUT R20, R15, 0xff, RZ, 0xc0, !PT ;  /* 0x000000ff0f147812 */ /* 0x000fe400078ec0ff */
[----:B------:R-:W-:-:S02]  /*ac10*/  PRMT R15, R13, 0x7054, R14 ;  /* 0x000070540d0f7816 */ /* 0x000fc4000000000e */
[----:B------:R-:W-:Y:S02]  /*ac20*/  SHF.R.U32.HI R13, RZ, 0x10, R25 ;  /* 0x00000010ff0d7819 */ /* 0x000fe40000011619 */
[----:B------:R-:W-:Y:S02]  /*ac30*/  LOP3.LUT R3, R3, 0xff, RZ, 0xc0, !PT ;  /* 0x000000ff03037812 */ /* 0x000fe400078ec0ff */
[----:B------:R-:W-:Y:S02]  /*ac40*/  SHF.R.U32.HI R14, RZ, 0x10, R26 ;  /* 0x00000010ff0e7819 */ /* 0x000fe4000001161a */
[----:B------:R-:W-:Y:S02]  /*ac50*/  LOP3.LUT R13, R13, 0xff, RZ, 0xc0, !PT ;  /* 0x000000ff0d0d7812 */ /* 0x000fe400078ec0ff */
[----:B------:R-:W-:Y:S02]  /*ac60*/  PRMT R3, R3, 0x7054, R12 ;  /* 0x0000705403037816 */ /* 0x000fe4000000000c */
[----:B------:R-:W-:-:S02]  /*ac70*/  SHF.R.U32.HI R12, RZ, 0x10, R24 ;  /* 0x00000010ff0c7819 */ /* 0x000fc40000011618 */
[----:B------:R-:W-:Y:S02]  /*ac80*/  LOP3.LUT R14, R14, 0xff, RZ, 0xc0, !PT ;  /* 0x000000ff0e0e7812 */ /* 0x000fe400078ec0ff */
[----:B------:R-:W-:Y:S02]  /*ac90*/  PRMT R37, R13, 0x7054, R30 ;  /* 0x000070540d257816 */ /* 0x000fe4000000001e */
[----:B------:R-:W-:Y:S02]  /*aca0*/  SHF.R.U32.HI R28, RZ, 0x10, R35 ;  /* 0x00000010ff1c7819 */ /* 0x000fe40000011623 */
[----:B------:R-:W-:Y:S02]  /*acb0*/  LOP3.LUT R12, R12, 0xff, RZ, 0xc0, !PT ;  /* 0x000000ff0c0c7812 */ /* 0x000fe400078ec0ff */
[----:B------:R-:W-:Y:S02]  /*acc0*/  PRMT R41, R14, 0x7054, R39 ;  /* 0x000070540e297816 */ /* 0x000fe40000000027 */
[----:B------:R-:W-:-:S02]  /*acd0*/  PRMT R21, R20, 0x7054, R21 ;  /* 0x0000705414157816 */ /* 0x000fc40000000015 */
[----:B------:R-:W-:Y:S02]  /*ace0*/  LOP3.LUT R39, R37, 0xff000000, R25, 0xf8, !PT ;  /* 0xff00000025277812 */ /* 0x000fe400078ef819 */
[----:B------:R-:W-:Y:S02]  /*acf0*/  SHF.R.U32.HI R20, RZ, 0x10, R27 ;  /* 0x00000010ff147819 */ /* 0x000fe4000001161b */
[----:B------:R-:W-:Y:S02]  /*ad00*/  LOP3.LUT R28, R28, 0xff, RZ, 0xc0, !PT ;  /* 0x000000ff1c1c7812 */ /* 0x000fe400078ec0ff */
[----:B------:R-:W-:Y:S02]  /*ad10*/  PRMT R31, R12, 0x7054, R31 ;  /* 0x000070540c1f7816 */ /* 0x000fe4000000001f */
[----:B------:R-:W-:Y:S02]  /*ad20*/  LOP3.LUT R13, R3, 0xff000000, R32, 0xf8, !PT ;  /* 0xff000000030d7812 */ /* 0x000fe400078ef820 */
[----:B------:R-:W-:-:S02]  /*ad30*/  LOP3.LUT R32, R15, 0xff000000, R33, 0xf8, !PT ;  /* 0xff0000000f207812 */ /* 0x000fc400078ef821 */
[----:B------:R-:W-:Y:S02]  /*ad40*/  LOP3.LUT R12, R41, 0xff000000, R26, 0xf8, !PT ;  /* 0xff000000290c7812 */ /* 0x000fe400078ef81a */
[----:B------:R-:W-:Y:S02]  /*ad50*/  F2FP.F16.E4M3.UNPACK_B R41, R39 ;  /* 0x00000027ff29723e */ /* 0x000fe400020006ff */
[----:B0-----:R-:W-:Y:S02]  /*ad60*/  F2FP.F16.E4M3.UNPACK_B R26, R9 ;  /* 0x00000009ff1a723e */ /* 0x001fe400020006ff */
[----:B------:R-:W-:Y:S01]  /*ad70*/  LOP3.LUT R20, R20, 0xff, RZ, 0xc0, !PT ;  /* 0x000000ff14147812 */ /* 0x000fe200078ec0ff */
[--C-:B------:R-:W-:Y:S01]  /*ad80*/  HADD2.F32 R42, -RZ, R41.reuse.H0_H0 ;  /* 0x20000029ff2a7230 */ /* 0x100fe20000004100 */
[----:B------:R-:W-:Y:S01]  /*ad90*/  PRMT R29, R28, 0x7054, R29 ;  /* 0x000070541c1d7816 */ /* 0x000fe2000000001d */
[----:B------:R-:W-:Y:S01]  /*ada0*/  HADD2.F32 R41, -RZ, R41.H1_H1 ;  /* 0x30000029ff297230 */ /* 0x000fe20000004100 */
[----:B------:R-:W-:-:S02]  /*adb0*/  F2FP.F16.E4M3.UNPACK_B R28, R32 ;  /* 0x00000020ff1c723e */ /* 0x000fc400020006ff */
[----:B------:R-:W-:Y:S02]  /*adc0*/  PRMT R43, R20, 0x7054, R43 ;  /* 0x00007054142b7816 */ /* 0x000fe4000000002b */
[----:B------:R-:W-:Y:S01]  /*add0*/  LOP3.LUT R3, R21, 0xff000000, R34, 0xf8, !PT ;  /* 0xff00000015037812 */ /* 0x000fe200078ef822 */
[--C-:B------:R-:W-:Y:S01]  /*ade0*/  HADD2.F32 R40, -RZ, R28.reuse.H0_H0 ;  /* 0x2000001cff287230 */ /* 0x100fe20000004100 */
[----:B------:R-:W-:Y:S01]  /*adf0*/  LOP3.LUT R43, R43, 0xff000000, R27, 0xf8, !PT ;  /* 0xff0000002b2b7812 */ /* 0x000fe200078ef81b */
[----:B------:R-:W-:Y:S01]  /*ae00*/  HADD2.F32 R33, -RZ, R28.H1_H1 ;  /* 0x3000001cff217230 */ /* 0x000fe20000004100 */
[-C--:B------:R-:W-:Y:S02]  /*ae10*/  F2FP.F16.E4M3.UNPACK_B R21, R8.reuse ;  /* 0x00000008ff15723e */ /* 0x080fe400020006ff */
[----:B------:R-:W-:Y:S02]  /*ae20*/  F2FP.F16.E4M3.UNPACK_B R37, R8.H1 ;  /* 0x00000008ff25723e */ /* 0x000fe400030006ff */
[----:B------:R-:W-:-:S02]  /*ae30*/  F2FP.F16.E4M3.UNPACK_B R27, R9.H1 ;  /* 0x00000009ff1b723e */ /* 0x000fc400030006ff */
        /* <DEDUP_REMOVED lines=171> */
.L_x_9896:
[----:B------:R-:W-:Y:S05]  /*b8f0*/  BSYNC B0 ;  /* 0x0000000000007941 */ /* 0x000fea0003800000 */
.L_x_9886:
        /* <DEDUP_REMOVED lines=8> */
.L_x_9883:
[----:B------:R-:W-:-:S13]  /*b980*/  ISETP.NE.AND P1, PT, R23, 0x3, PT ;  /* 0x000000031700780c */ /* 0x000fda0003f25270 */
[----:B------:R-:W-:Y:S05]  /*b990*/  @!P1 BRA `(.L_x_9911) ;  /* 0x0000000000049947 */ /* 0x000fea0003800000 */
[----:B------:R-:W-:Y:S01]  /*b9a0*/  BPT.TRAP 0x1 ;  /* 0x000000040000795c */ /* 0x000fe20000300000 */
.L_x_9911:
[----:B-12---:R-:W-:Y:S01]  /*b9b0*/  IMAD R10, R18, 0x8, R16 ;  /* 0x00000008120a7824 */ /* 0x006fe200078e0210 */
[----:B0-----:R-:W-:-:S04]  /*b9c0*/  SHF.L.U32 R3, R22, 0x1f, RZ ;  /* 0x0000001f16037819 */ /* 0x001fc800000006ff */
[----:B------:R0:W1:Y:S01]  /*b9d0*/  SYNCS.PHASECHK.TRANS64.TRYWAIT P0, [R10+URZ+0x19c30], R3 ;  /* 0x019c30030a0075a7 */ /* 0x000062000800017f */
[----:B------:R-:W-:Y:S05]  /*b9e0*/  @!P1 BRA `(.L_x_9912) ;  /* 0x0000000000049947 */ /* 0x000fea0003800000 */
[----:B------:R-:W-:Y:S01]  /*b9f0*/  BPT.TRAP 0x1 ;  /* 0x000000040000795c */ /* 0x000fe20000300000 */
.L_x_9912:
[----:B------:R-:W-:Y:S01]  /*ba00*/  VIADD R0, R16, 0x13800 ;  /* 0x0001380010007836 */ /* 0x000fe20000000000 */
[----:B---3-5:R-:W-:Y:S01]  /*ba10*/  LOP3.LUT R6, R36, 0x10000, RZ, 0xfc, !PT ;  /* 0x0001000024067812 */ /* 0x028fe200078efcff */
        /* <DEDUP_REMOVED lines=8> */
.L_x_9913:
[----:B--2---:R-:W2:Y:S01]  /*baa0*/  LDL R0, [R1+0xc] ;  /* 0x00000c0001007983 */ /* 0x004ea20000100800 */
[----:B------:R-:W-:Y:S01]  /*bab0*/  IMAD.MOV.U32 R5, RZ, RZ, -0x3ffffff0 ;  /* 0xc0000010ff057424 */ /* 0x000fe200078e00ff */
[----:B------:R-:W-:Y:S05]  /*bac0*/  WARPSYNC.ALL ;  /* 0x0000000000007948 */ /* 0x000fea0003800000 */
[C---:B------:R-:W-:Y:S01]  /*bad0*/  R2UR UR4, R6.reuse ;  /* 0x00000000060472ca */ /* 0x040fe200000e0000 */
[----:B------:R-:W3:Y:S01]  /*bae0*/  LDL R96, [R1+0x20] ;  /* 0x0000200001607983 */ /* 0x000ee20000100800 */
[----:B------:R-:W-:Y:S02]  /*baf0*/  R2UR UR5, R7 ;  /* 0x00000000070572ca */ /* 0x000fe400000e0000 */
[----:B------:R-:W-:Y:S01]  /*bb00*/  R2UR UR7, R5 ;  /* 0x00000000050772ca */ /* 0x000fe200000e0000 */
[----:B------:R-:W-:Y:S01]  /*bb10*/  WARPGROUP.ARRIVE ;  /* 0x00000000000079c5 */ /* 0x000fe20000000000 */
[----:B------:R-:W4:Y:S04]  /*bb20*/  LDL R98, [R1+0x1c] ;  /* 0x00001c0001627983 */ /* 0x000f280000100800 */
[----:B------:R-:W5:Y:S04]  /*bb30*/  LDL R12, [R1+0x2c] ;  /* 0x00002c00010c7983 */ /* 0x000f680000100800 */
[----:B------:R-:W5:Y:S01]  /*bb40*/  LDL R11, [R1+0x28] ;  /* 0x00002800010b7983 */ /* 0x000f620000100800 */
[----:B------:R-:W-:-:S02]  /*bb50*/  VIADD R154, R6, 0x180 ;  /* 0x00000180069a7836 */ /* 0x000fc40000000000 */
[----:B------:R-:W-:Y:S02]  /*bb60*/  IMAD.MOV.U32 R155, RZ, RZ, -0x3ffffff0 ;  /* 0xc0000010ff9b7424 */ /* 0x000fe400078e00ff */
[----:B------:R-:W-:Y:S02]  /*bb70*/  IMAD.MOV.U32 R9, RZ, RZ, -0x3ffffff0 ;  /* 0xc0000010ff097424 */ /* 0x000fe400078e00ff */
[----:B------:R-:W-:Y:S02]  /*bb80*/  IMAD.MOV.U32 R5, RZ, RZ, -0x3ffffff0 ;  /* 0xc0000010ff057424 */ /* 0x000fe400078e00ff */
[----:B--2---:R-:W-:-:S05]  /*bb90*/  IMAD R4, R18, 0x300, R0 ;  /* 0x0000030012047824 */ /* 0x004fca00078e0200 */
[----:B------:R-:W-:-:S13]  /*bba0*/  R2UR UR6, R4 ;  /* 0x00000000040672ca */ /* 0x000fda00000e0000 */
[----:B------:R-:W-:Y:S01]  /*bbb0*/  QGMMA.64x128x32.F32.E4M3.E4M3 R24, gdesc[UR4], RZ, !UPT, gsb0 ;  /* 0x01e00000041879f3 */ /* 0x000fe2000c0008ff */
[----:B------:R-:W-:Y:S01]  /*bbc0*/  VIADD R8, R4, 0x100 ;  /* 0x0000010004087836 */ /* 0x000fe20000000000 */
[----:B------:R-:W-:Y:S02]  /*bbd0*/  R2UR UR4, R154 ;  /* 0x000000009a0472ca */ /* 0x000fe400000e0000 */
[----:B------:R-:W-:Y:S02]  /*bbe0*/  R2UR UR5, R155 ;  /* 0x000000009b0572ca */ /* 0x000fe400000e0000 */
[----:B------:R-:W-:Y:S02]  /*bbf0*/  R2UR UR6, R8 ;  /* 0x00000000080672ca */ /* 0x000fe400000e0000 */
[----:B------:R-:W-:Y:S01]  /*bc00*/  R2UR UR7, R9 ;  /* 0x00000000090772ca */ /* 0x000fe200000e0000 */
[----:B------:R-:W-:Y:S02]  /*bc10*/  VIADD R8, R6, 0x300 ;  /* 0x0000030006087836 */ /* 0x000fe40000000000 */
[----:B------:R-:W-:-:S02]  /*bc20*/  VIADD R4, R4, 0x200 ;  /* 0x0000020004047836 */ /* 0x000fc40000000000 */
        /* <DEDUP_REMOVED lines=8> */
[----:B01----:R-:W-:-:S04]  /*bcb0*/  IMAD.MOV.U32 R3, RZ, RZ, -0x80 ;  /* 0xffffff80ff037424 */ /* 0x003fc800078e00ff */
[----:B------:R-:W-:-:S04]  /*bcc0*/  IMAD R0, R90, R3, 0x80 ;  /* 0x000000805a007424 */ /* 0x000fc800078e0203 */
[----:B---3--:R-:W-:-:S05]  /*bcd0*/  IMAD.IADD R0, R96, 0x1, R0 ;  /* 0x0000000160007824 */ /* 0x008fca00078e0200 */
[----:B----4-:R-:W-:Y:S01]  /*bce0*/  IADD3 R97, -R98, 0x1, R0 ;  /* 0x0000000162617810 */ /* 0x010fe20007ffe100 */
[----:B-----5:R-:W-:-:S04]  /*bcf0*/  IMAD R14, R153, 0xc0, R12 ;  /* 0x000000c0990e7824 */ /* 0x020fc800078e020c */
[C---:B------:R-:W-:Y:S02]  /*bd00*/  IMAD R97, R11.reuse, -0x2, R97 ;  /* 0xfffffffe0b617824 */ /* 0x040fe400078e0261 */
        /* <DEDUP_REMOVED lines=31> */
[----:B------:R-:W-:Y:S02]  /*bf00*/  ISETP.GT.AND P0, PT, R0, 0x21, PT ;  /* 0x000000210000780c */ /* 0x000fe40003f04270 */
        /* <DEDUP_REMOVED lines=81> */
[----:B------:R-:W-:Y:S02]  /*c420*/  ISETP.GT.AND P0, PT, R14, RZ, PT ;  /* 0x000000ff0e00720c */ /* 0x000fe40003f04270 */
[----:B------:R-:W-:Y:S02]  /*c430*/  FSEL R99, R28, -INF , P3 ;  /* 0xff8000001c637808 */ /* 0x000fe40001800000 */
[----:B------:R-:W-:Y:S01]  /*c440*/  FSEL R97, R24, -INF , P0 ;  /* 0xff80000018617808 */ /* 0x000fe20000000000 */
[----:B------:R-:W-:Y:S01]  /*c450*/  FFMA.FTZ R28, R2, R20, -R95 ;  /* 0x00000014021c7223 */ /* 0x000fe2000001085f */
[----:B------:R-:W-:Y:S02]  /*c460*/  ISETP.GT.AND P0, PT, R14, 0x9, PT ;  /* 0x000000090e00780c */ /* 0x000fe40003f04270 */
        /* <DEDUP_REMOVED lines=15> */
[----:B------:R-:W-:Y:S01]  /*c560*/  FMNMX.FTZ R24, R105, R24, !PT ;  /* 0x0000001869187209 */ /* 0x000fe20007810000 */
[----:B------:R0:W-:Y:S01]  /*c570*/  MUFU.EX2 R29, R28 ;  /* 0x0000001c001d7308 */ /* 0x0001e20000000800 */
[----:B------:R-:W-:Y:S02]  /*c580*/  ISETP.GT.AND P0, PT, R14, 0x21, PT ;  /* 0x000000210e00780c */ /* 0x000fe40003f04270 */
[----:B------:R-:W-:Y:S02]  /*c590*/  FSEL R109, R40, -INF , P2 ;  /* 0xff800000286d7808 */ /* 0x000fe40001000000 */
[----:B------:R-:W-:-:S02]  /*c5a0*/  ISETP.GT.AND P2, PT, R14, 0x28, PT ;  /* 0x000000280e00780c */ /* 0x000fc40003f44270 */
[----:B0-----:R-:W-:Y:S02]  /*c5b0*/  FMNMX.FTZ R28, R107, R24, !PT ;  /* 0x000000186b1c7209 */ /* 0x001fe40007810000 */
        /* <DEDUP_REMOVED lines=16> */
[----:B------:R-:W-:Y:S01]  /*c6c0*/  FMNMX.FTZ R28, R49, R28, !PT ;  /* 0x0000001c311c7209 */ /* 0x000fe20007810000 */
[C-C-:B------:R-:W-:Y:S01]  /*c6d0*/  FFMA.FTZ R26, R2.reuse, R26, -R95.reuse ;  /* 0x0000001a021a7223 */ /* 0x140fe2000001085f */
[----:B------:R-:W-:-:S01]  /*c6e0*/  FFMA.FTZ R30, R2, R30, -R95 ;  /* 0x0000001e021e7223 */ /* 0x000fc2000001085f */
[----:B------:R-:W-:-:S02]  /*c6f0*/  ISETP.GT.AND P2, PT, R14, 0x40, PT ;  /* 0x000000400e00780c */ /* 0x000fc40003f44270 */
[----:B------:R-:W-:Y:S02]  /*c700*/  FSEL R53, R53, -INF , P0 ;  /* 0xff80000035357808 */ /* 0x000fe40000000000 */
[----:B------:R-:W-:Y:S01]  /*c710*/  FMNMX.FTZ R28, R117, R28, !PT ;  /* 0x0000001c751c7209 */ /* 0x000fe20007810000 */
[----:B------:R0:W-:Y:S01]  /*c720*/  MUFU.EX2 R45, R26 ;  /* 0x0000001a002d7308 */ /* 0x0001e20000000800 */
[----:B------:R-:W-:-:S07]  /*c730*/  ISETP.GT.AND P0, PT, R14, 0x41, PT ;  /* 0x000000410e00780c */ /* 0x000fce0003f04270 */
[----:B------:R1:W-:Y:S01]  /*c740*/  MUFU.EX2 R37, R30 ;  /* 0x0000001e00257308 */ /* 0x0003e20000000800 */
[----:B0-----:R-:W-:-:S01]  /*c750*/  FFMA.FTZ R26, R2, R43, -R95 ;  /* 0x0000002b021a7223 */ /* 0x001fc2000001085f */
[----:B------:R-:W-:Y:S02]  /*c760*/  FSEL R43, R56, -INF , P2 ;  /* 0xff800000382b7808 */ /* 0x000fe40001000000 */
[----:B------:R-:W-:Y:S02]  /*c770*/  ISETP.GT.AND P2, PT, R14, 0x48, PT ;  /* 0x000000480e00780c */ /* 0x000fe40003f44270 */
[----:B-1----:R-:W-:Y:S02]  /*c780*/  FMNMX.FTZ R30, R53, R28, !PT ;  /* 0x0000001c351e7209 */ /* 0x002fe40007810000 */
        /* <DEDUP_REMOVED lines=16> */
[----:B------:R-:W-:Y:S01]  /*c890*/  FMNMX.FTZ R32, R65, R30, !PT ;  /* 0x0000001e41207209 */ /* 0x000fe20007810000 */
[C-C-:B------:R-:W-:Y:S01]  /*c8a0*/  FFMA.FTZ R3, R2.reuse, R3, -R95.reuse ;  /* 0x0000000302037223 */ /* 0x140fe2000001085f */
[----:B------:R-:W-:-:S01]  /*c8b0*/  FFMA.FTZ R34, R2, R34, -R95 ;  /* 0x0000002202227223 */ /* 0x000fc2000001085f */
[C---:B------:R-:W-:Y:S02]  /*c8c0*/  ISETP.GT.AND P2, PT, R14.reuse, 0x60, PT ;  /* 0x000000600e00780c */ /* 0x040fe40003f44270 */
        /* <DEDUP_REMOVED lines=27> */
[----:B------:R-:W-:Y:S01]  /*ca80*/  FMNMX.FTZ R34, R129, R34, !PT ;  /* 0x0000002281227209 */ /* 0x000fe20007810000 */
[----:B------:R0:W-:Y:S03]  /*ca90*/  MUFU.EX2 R30, R3 ;  /* 0x00000003001e7308 */ /* 0x0001e60000000800 */
[----:B0-----:R-:W-:-:S05]  /*caa0*/  FMNMX.FTZ R3, R85, R34, !PT ;  /* 0x0000002255037209 */ /* 0x001fca0007810000 */
[----:B------:R-:W0:Y:S01]  /*cab0*/  SHFL.BFLY PT, R40, R3, 0x2, 0x1f ;  /* 0x0c401f0003287f89 */ /* 0x000e2200000e0000 */
[----:B------:R-:W-:-:S04]  /*cac0*/  FFMA.FTZ R13, R2, R13, -R95 ;  /* 0x0000000d020d7223 */ /* 0x000fc8000001085f */
[----:B------:R0:W-:Y:S02]  /*cad0*/  MUFU.EX2 R32, R13 ;  /* 0x0000000d00207308 */ /* 0x0001e40000000800 */
[----:B0-----:R-:W-:-:S05]  /*cae0*/  FMNMX.FTZ R13, R3, R40, !PT ;  /* 0x00000028030d7209 */ /* 0x001fca0007810000 */
[----:B------:R-:W0:Y:S01]  /*caf0*/  SHFL.BFLY PT, R46, R13, 0x1, 0x1f ;  /* 0x0c201f000d2e7f89 */ /* 0x000e2200000e0000 */
[----:B------:R-:W1:Y:S01]  /*cb00*/  S2R R94, SR_TID.X ;  /* 0x00000000005e7919 */ /* 0x000e620000002100 */
[----:B------:R-:W-:-:S01]  /*cb10*/  FFMA.FTZ R87, R2, R88, -R95 ;  /* 0x0000005802577223 */ /* 0x000fc2000001085f */
[C-C-:B------:R-:W-:Y:S01]  /*cb20*/  FFMA.FTZ R92, R2.reuse, R92, -R95.reuse ;  /* 0x0000005c025c7223 */ /* 0x140fe2000001085f */
[----:B------:R-:W-:-:S01]  /*cb30*/  FFMA.FTZ R12, R2, R12, -R95 ;  /* 0x0000000c020c7223 */ /* 0x000fc2000001085f */
[----:B0-----:R-:W-:-:S04]  /*cb40*/  FMNMX.FTZ R3, R13, R46, !PT ;  /* 0x0000002e0d037209 */ /* 0x001fc80007810000 */
[----:B------:R-:W-:Y:S01]  /*cb50*/  FSETP.NEU.FTZ.AND P0, PT, R3, -INF , PT ;  /* 0xff8000000300780b */ /* 0x000fe20003f1d000 */
[----:B------:R-:W-:-:S05]  /*cb60*/  FFMA.FTZ R52, R2, R3, -8 ;  /* 0xc100000002347423 */ /* 0x000fca0000010003 */
[----:B------:R-:W-:Y:S01]  /*cb70*/  FSEL R52, R52, RZ, P0 ;  /* 0x000000ff34347208 */ /* 0x000fe20000000000 */
[----:B------:R-:W-:Y:S04]  /*cb80*/  MUFU.EX2 R87, R87 ;  /* 0x0000005700577308 */ /* 0x000fe80000000800 */
[----:B------:R-:W-:-:S01]  /*cb90*/  FFMA.FTZ R48, R2, R97, -R52 ;  /* 0x0000006102307223 */ /* 0x000fc20000010834 */
[C-C-:B------:R-:W-:Y:S01]  /*cba0*/  FFMA.FTZ R25, R2.reuse, R25, -R52.reuse ;  /* 0x0000001902197223 */ /* 0x140fe20000010834 */
[----:B------:R-:W-:-:S02]  /*cbb0*/  FFMA.FTZ R54, R2, R99, -R52 ;  /* 0x0000006302367223 */ /* 0x000fc40000010834 */
[----:B------:R-:W0:Y:S01]  /*cbc0*/  MUFU.EX2 R4, R92 ;  /* 0x0000005c00047308 */ /* 0x000e220000000800 */
[----:B------:R-:W-:-:S01]  /*cbd0*/  FFMA.FTZ R34, R2, R67, -R95 ;  /* 0x0000004302227223 */ /* 0x000fc2000001085f */
[----:B------:R-:W-:-:S06]  /*cbe0*/  FFMA.FTZ R67, R2, R101, -R52 ;  /* 0x0000006502437223 */ /* 0x000fcc0000010834 */
[----:B------:R-:W-:Y:S01]  /*cbf0*/  MUFU.EX2 R48, R48 ;  /* 0x0000003000307308 */ /* 0x000fe20000000800 */
[----:B------:R-:W-:-:S07]  /*cc00*/  FFMA.FTZ R50, R2, R103, -R52 ;  /* 0x0000006702327223 */ /* 0x000fce0000010834 */
[----:B------:R-:W2:Y:S08]  /*cc10*/  MUFU.EX2 R25, R25 ;  /* 0x0000001900197308 */ /* 0x000eb00000000800 */
[----:B------:R-:W3:Y:S01]  /*cc20*/  MUFU.EX2 R12, R12 ;  /* 0x0000000c000c7308 */ /* 0x000ee20000000800 */
[----:B------:R-:W-:-:S07]  /*cc30*/  FFMA.FTZ R33, R2, R33, -R52 ;  /* 0x0000002102217223 */ /* 0x000fce0000010834 */
[----:B------:R-:W4:Y:S01]  /*cc40*/  MUFU.EX2 R54, R54 ;  /* 0x0000003600367308 */ /* 0x000f220000000800 */
[----:B------:R-:W-:-:S01]  /*cc50*/  FFMA.FTZ R38, R2, R38, -R95 ;  /* 0x0000002602267223 */ /* 0x000fc2000001085f */
[----:B------:R-:W-:Y:S01]  /*cc60*/  FFMA.FTZ R46, R2, R83, -R95 ;  /* 0x00000053022e7223 */ /* 0x000fe2000001085f */
[----:B-1----:R-:W-:-:S05]  /*cc70*/  LOP3.LUT R94, R94, 0x7f, RZ, 0xc0, !PT ;  /* 0x0000007f5e5e7812 */ /* 0x002fca00078ec0ff */
[----:B------:R-:W1:Y:S01]  /*cc80*/  MUFU.EX2 R67, R67 ;  /* 0x0000004300437308 */ /* 0x000e620000000800 */
[----:B------:R-:W-:-:S01]  /*cc90*/  FFMA.FTZ R58, R2, R105, -R52 ;  /* 0x00000069023a7223 */ /* 0x000fc20000010834 */
[----:B0-----:R-:W-:Y:S01]  /*cca0*/  FADD.FTZ R83, R87, R4 ;  /* 0x0000000457537221 */ /* 0x001fe20000010000 */
[----:B------:R-:W-:Y:S02]  /*ccb0*/  IMAD.IADD R68, R96, 0x1, -R98 ;  /* 0x0000000160447824 */ /* 0x000fe400078e0a62 */
[----:B------:R-:W-:-:S03]  /*ccc0*/  FFMA.FTZ R42, R2, R79, -R95 ;  /* 0x0000004f022a7223 */ /* 0x000fc6000001085f */
[----:B------:R-:W0:Y:S01]  /*ccd0*/  MUFU.EX2 R50, R50 ;  /* 0x0000003200327308 */ /* 0x000e220000000800 */
[----:B------:R-:W-:Y:S01]  /*cce0*/  ISETP.NE.AND P0, PT, R94, RZ, PT ;  /* 0x000000ff5e00720c */ /* 0x000fe20003f05270 */
[----:B--2---:R-:W-:Y:S01]  /*ccf0*/  FADD.FTZ R79, R48, R25 ;  /* 0x00000019304f7221 */ /* 0x004fe20000010000 */
[----:B---3--:R-:W-:-:S01]  /*cd00*/  FADD.FTZ R74, R12, R83 ;  /* 0x000000530c4a7221 */ /* 0x008fc20000010000 */
[----:B------:R-:W-:Y:S01]  /*cd10*/  FFMA.FTZ R11, R2, R11, -R95 ;  /* 0x0000000b020b7223 */ /* 0x000fe2000001085f */
[----:B------:R-:W-:-:S03]  /*cd20*/  IMAD R13, R153, 0xc0, R68 ;  /* 0x000000c0990d7824 */ /* 0x000fc600078e0244 */
[----:B------:R2:W-:Y:S01]  /*cd30*/  MUFU.EX2 R24, R38 ;  /* 0x0000002600187308 */ /* 0x0005e20000000800 */
[----:B----4-:R-:W-:-:S01]  /*cd40*/  FADD.FTZ R72, R54, R79 ;  /* 0x0000004f36487221 */ /* 0x010fc20000010000 */
[----:B------:R-:W-:-:S06]  /*cd50*/  FFMA.FTZ R56, R2, R109, -R52 ;  /* 0x0000006d02387223 */ /* 0x000fcc0000010834 */
[----:B------:R-:W3:Y:S01]  /*cd60*/  MUFU.EX2 R33, R33 ;  /* 0x0000002100217308 */ /* 0x000ee20000000800 */
[----:B--2---:R-:W-:-:S01]  /*cd70*/  FFMA.FTZ R38, R2, R71, -R95 ;  /* 0x0000004702267223 */ /* 0x004fc2000001085f */
[----:B------:R-:W-:Y:S01]  /*cd80*/  FFMA.FTZ R71, R2, R107, -R52 ;  /* 0x0000006b02477223 */ /* 0x000fe20000010834 */
[----:B------:R-:W-:-:S01]  /*cd90*/  FADD.FTZ R83, R29, R74 ;  /* 0x0000004a1d537221 */ /* 0x000fc20000010000 */
[----:B------:R-:W-:-:S04]  /*cda0*/  SHF.R.S32.HI R70, RZ, 0x1f, R13 ;  /* 0x0000001fff467819 */ /* 0x000fc8000001140d */
[----:B------:R-:W2:Y:S01]  /*cdb0*/  MUFU.EX2 R58, R58 ;  /* 0x0000003a003a7308 */ /* 0x000ea20000000800 */
[----:B-1----:R-:W-:-:S01]  /*cdc0*/  FADD.FTZ R79, R67, R72 ;  /* 0x00000048434f7221 */ /* 0x002fc20000010000 */
[----:B------:R-:W-:Y:S01]  /*cdd0*/  FFMA.FTZ R41, R2, R41, -R52 ;  /* 0x0000002902297223 */ /* 0x000fe20000010834 */
[----:B------:R-:W-:-:S01]  /*cde0*/  FADD.FTZ R74, R20, R83 ;  /* 0x00000053144a7221 */ /* 0x000fc20000010000 */
[----:B------:R-:W-:-:S04]  /*cdf0*/  LEA.HI R13, R70, R13, RZ, 0x7 ;  /* 0x0000000d460d7211 */ /* 0x000fc800078f38ff */
[----:B------:R-:W1:Y:S01]  /*ce00*/  MUFU.EX2 R71, R71 ;  /* 0x0000004700477308 */ /* 0x000e620000000800 */
[----:B------:R-:W-:-:S01]  /*ce10*/  FFMA.FTZ R70, R2, R61, -R52 ;  /* 0x0000003d02467223 */ /* 0x000fc20000010834 */
[----:B0-----:R-:W-:Y:S01]  /*ce20*/  FADD.FTZ R72, R50, R79 ;  /* 0x0000004f32487221 */ /* 0x001fe20000010000 */
[----:B------:R-:W-:-:S05]  /*ce30*/  FFMA.FTZ R62, R2, R111, -R52 ;  /* 0x0000006f023e7223 */ /* 0x000fca0000010834 */
[----:B------:R-:W-:Y:S01]  /*ce40*/  MUFU.EX2 R11, R11 ;  /* 0x0000000b000b7308 */ /* 0x000fe20000000800 */
[----:B------:R-:W-:Y:S02]  /*ce50*/  @!P0 VIADD R61, R10, 0x19c40 ;  /* 0x00019c400a3d8836 */ /* 0x000fe40000000000 */
[----:B------:R-:W-:Y:S01]  /*ce60*/  FADD.FTZ R83, R37, R74 ;  /* 0x0000004a25537221 */ /* 0x000fe20000010000 */
[----:B------:R-:W-:-:S04]  /*ce70*/  FFMA.FTZ R47, R2, R47, -R95 ;  /* 0x0000002f022f7223 */ /* 0x000fc8000001085f */
[----:B------:R-:W0:Y:S01]  /*ce80*/  MUFU.EX2 R56, R56 ;  /* 0x0000003800387308 */ /* 0x000e220000000800 */
[----:B------:R-:W-:-:S01]  /*ce90*/  FFMA.FTZ R40, R2, R75, -R95 ;  /* 0x0000004b02287223 */ /* 0x000fc2000001085f */
[----:B---3--:R-:W-:Y:S01]  /*cea0*/  FADD.FTZ R79, R33, R72 ;  /* 0x00000048214f7221 */ /* 0x008fe20000010000 */
[----:B------:R-:W-:-:S05]  /*ceb0*/  FFMA.FTZ R75, R2, R113, -R52 ;  /* 0x00000071024b7223 */ /* 0x000fca0000010834 */
[----:B------:R-:W3:Y:S01]  /*cec0*/  MUFU.EX2 R26, R26 ;  /* 0x0000001a001a7308 */ /* 0x000ee20000000800 */
[----:B------:R-:W-:-:S01]  /*ced0*/  FADD.FTZ R74, R24, R83 ;  /* 0x00000053184a7221 */ /* 0x000fc20000010000 */
[----:B------:R-:W-:Y:S01]  /*cee0*/  FFMA.FTZ R5, R2, R5, -R95 ;  /* 0x0000000502057223 */ /* 0x000fe2000001085f */
[----:B------:R-:W-:-:S05]  /*cef0*/  @!P0 PRMT R61, RZ, 0x654, R61 ;  /* 0x00000654ff3d8816 */ /* 0x000fca000000003d */
[----:B------:R-:W4:Y:S01]  /*cf00*/  MUFU.EX2 R41, R41 ;  /* 0x0000002900297308 */ /* 0x000f220000000800 */
[----:B------:R-:W-:-:S01]  /*cf10*/  FFMA.FTZ R65, R2, R65, -R52 ;  /* 0x0000004102417223 */ /* 0x000fc20000010834 */
[----:B--2---:R-:W-:Y:S01]  /*cf20*/  FADD.FTZ R72, R58, R79 ;  /* 0x0000004f3a487221 */ /* 0x004fe20000010000 */
[----:B------:R-:W-:-:S01]  /*cf30*/  FFMA.FTZ R60, R2, R115, -R52 ;  /* 0x00000073023c7223 */ /* 0x000fc20000010834 */
[----:B------:R-:W-:Y:S01]  /*cf40*/  FADD.FTZ R74, R45, R74 ;  /* 0x0000004a2d4a7221 */ /* 0x000fe20000010000 */
[----:B------:R2:W-:Y:S03]  /*cf50*/  @!P0 SYNCS.ARRIVE.TRANS64.RED.A1T0 RZ, [R61+URZ], RZ ;  /* 0x000000ff3dff89a7 */ /* 0x0005e6000810043f */
[----:B------:R-:W5:Y:S01]  /*cf60*/  MUFU.EX2 R62, R62 ;  /* 0x0000003e003e7308 */ /* 0x000f620000000800 */
[----:B-1----:R-:W-:-:S01]  /*cf70*/  FADD.FTZ R79, R71, R72 ;  /* 0x00000048474f7221 */ /* 0x002fc20000010000 */
[----:B------:R-:W-:-:S06]  /*cf80*/  FFMA.FTZ R49, R2, R49, -R52 ;  /* 0x0000003102317223 */ /* 0x000fcc0000010834 */
[----:B------:R-:W1:Y:S01]  /*cf90*/  MUFU.EX2 R47, R47 ;  /* 0x0000002f002f7308 */ /* 0x000e620000000800 */
[----:B0-----:R-:W-:-:S01]  /*cfa0*/  FADD.FTZ R72, R56, R79 ;  /* 0x0000004f38487221 */ /* 0x001fc20000010000 */
[----:B------:R-:W-:-:S06]  /*cfb0*/  FFMA.FTZ R55, R2, R55, -R95 ;  /* 0x0000003702377223 */ /* 0x000fcc000001085f */
[----:B------:R-:W0:Y:S01]  /*cfc0*/  MUFU.EX2 R75, R75 ;  /* 0x0000004b004b7308 */ /* 0x000e220000000800 */
[----:B------:R-:W-:-:S07]  /*cfd0*/  FFMA.FTZ R66, R2, R117, -R52 ;  /* 0x0000007502427223 */ /* 0x000fce0000010834 */
[----:B------:R-:W0:Y:S08]  /*cfe0*/  MUFU.EX2 R5, R5 ;  /* 0x0000000500057308 */ /* 0x000e300000000800 */
[----:B--2---:R2:W-:Y:S01]  /*cff0*/  MUFU.EX2 R61, R65 ;  /* 0x00000041003d7308 */ /* 0x0045e20000000800 */
[----:B------:R-:W-:-:S01]  /*d000*/  FFMA.FTZ R53, R2, R53, -R52 ;  /* 0x0000003502357223 */ /* 0x000fc20000010834 */
[----:B--2---:R-:W-:-:S06]  /*d010*/  FADD.FTZ R65, R11, R74 ;  /* 0x0000004a0b417221 */ /* 0x004fcc0000010000 */
[----:B------:R-:W2:Y:S01]  /*d020*/  MUFU.EX2 R60, R60 ;  /* 0x0000003c003c7308 */ /* 0x000ea20000000800 */
[----:B---3--:R-:W-:-:S01]  /*d030*/  FADD.FTZ R79, R26, R65 ;  /* 0x000000411a4f7221 */ /* 0x008fc20000010000 */
[----:B----4-:R-:W-:Y:S01]  /*d040*/  FADD.FTZ R65, R41, R72 ;  /* 0x0000004829417221 */ /* 0x010fe20000010000 */
[----:B------:R-:W-:-:S05]  /*d050*/  FFMA.FTZ R15, R2, R15, -R95 ;  /* 0x0000000f020f7223 */ /* 0x000fca000001085f */
[----:B------:R-:W3:Y:S01]  /*d060*/  MUFU.EX2 R49, R49 ;  /* 0x0000003100317308 */ /* 0x000ee20000000800 */
[----:B------:R-:W-:-:S01]  /*d070*/  FADD.FTZ R74, R28, R79 ;  /* 0x0000004f1c4a7221 */ /* 0x000fc20000010000 */
[----:B-----5:R-:W-:Y:S01]  /*d080*/  FADD.FTZ R72, R62, R65 ;  /* 0x000000413e487221 */ /* 0x020fe20000010000 */
[----:B------:R-:W-:-:S01]  /*d090*/  FFMA.FTZ R43, R2, R43, -R52 ;  /* 0x0000002b022b7223 */ /* 0x000fc20000010834 */
[----:B------:R-:W-:Y:S01]  /*d0a0*/  FFMA.FTZ R14, R2, R59, -R95 ;  /* 0x0000003b020e7223 */ /* 0x000fe2000001085f */
[----:B-1----:R-:W-:-:S03]  /*d0b0*/  FADD.FTZ R74, R47, R74 ;  /* 0x0000004a2f4a7221 */ /* 0x002fc60000010000 */
[----:B------:R-:W-:Y:S01]  /*d0c0*/  MUFU.EX2 R55, R55 ;  /* 0x0000003700377308 */ /* 0x000fe20000000800 */
[----:B0-----:R-:W-:-:S01]  /*d0d0*/  FADD.FTZ R79, R75, R72 ;  /* 0x000000484b4f7221 */ /* 0x001fc20000010000 */
[----:B------:R-:W-:-:S06]  /*d0e0*/  FFMA.FTZ R64, R2, R57, -R52 ;  /* 0x0000003902407223 */ /* 0x000fcc0000010834 */
[----:B------:R-:W0:Y:S01]  /*d0f0*/  MUFU.EX2 R66, R66 ;  /* 0x0000004200427308 */ /* 0x000e220000000800 */
[----:B------:R-:W-:-:S01]  /*d100*/  FADD.FTZ R83, R5, R74 ;  /* 0x0000004a05537221 */ /* 0x000fc20000010000 */
[----:B------:R-:W-:Y:S01]  /*d110*/  FFMA.FTZ R21, R2, R21, -R95 ;  /* 0x0000001502157223 */ /* 0x000fe2000001085f */
[----:B------:R-:W-:-:S05]  /*d120*/  F2FP.SATFINITE.E4M3.F32.PACK_AB_MERGE_C R151, R45, R24, RZ ;  /* 0x000000182d97723e */ /* 0x000fca00048070ff */
[----:B------:R-:W1:Y:S01]  /*d130*/  MUFU.EX2 R53, R53 ;  /* 0x0000003500357308 */ /* 0x000e620000000800 */
[----:B--2---:R-:W-:-:S01]  /*d140*/  FADD.FTZ R24, R60, R79 ;  /* 0x0000004f3c187221 */ /* 0x004fc20000010000 */
[----:B------:R-:W-:Y:S01]  /*d150*/  FFMA.FTZ R36, R2, R63, -R95 ;  /* 0x0000003f02247223 */ /* 0x000fe2000001085f */
[----:B------:R-:W-:-:S05]  /*d160*/  FADD.FTZ R83, R30, R83 ;  /* 0x000000531e537221 */ /* 0x000fca0000010000 */
[----:B------:R-:W2:Y:S01]  /*d170*/  MUFU.EX2 R15, R15 ;  /* 0x0000000f000f7308 */ /* 0x000ea20000000800 */
[----:B------:R-:W-:Y:S01]  /*d180*/  F2FP.SATFINITE.E4M3.F32.PACK_AB_MERGE_C R149, R29, R12, RZ ;  /* 0x0000000c1d95723e */ /* 0x000fe200048070ff */
[----:B---3--:R-:W-:-:S06]  /*d190*/  FADD.FTZ R29, R49, R24 ;  /* 0x00000018311d7221 */ /* 0x008fcc0000010000 */
[----:B------:R-:W3:Y:S01]  /*d1a0*/  MUFU.EX2 R43, R43 ;  /* 0x0000002b002b7308 */ /* 0x000ee20000000800 */
[----:B------:R-:W-:-:S01]  /*d1b0*/  FADD.FTZ R24, R32, R83 ;  /* 0x0000005320187221 */ /* 0x000fc20000010000 */
[----:B------:R-:W-:-:S06]  /*d1c0*/  FFMA.FTZ R27, R2, R27, -R95 ;  /* 0x0000001b021b7223 */ /* 0x000fcc000001085f */
[----:B------:R-:W4:Y:S01]  /*d1d0*/  MUFU.EX2 R14, R14 ;  /* 0x0000000e000e7308 */ /* 0x000f220000000800 */
[----:B------:R-:W-:Y:S01]  /*d1e0*/  F2FP.SATFINITE.E4M3.F32.PACK_AB_MERGE_C R145, R47, R28, RZ ;  /* 0x0000001c2f91723e */ /* 0x000fe200048070ff */
[----:B0-----:R-:W-:Y:S01]  /*d1f0*/  FADD.FTZ R28, R66, R29 ;  /* 0x0000001d421c7221 */ /* 0x001fe20000010000 */
[----:B------:R-:W-:-:S05]  /*d200*/  F2FP.SATFINITE.E4M3.F32.PACK_AB_MERGE_C R147, R55, R32, RZ ;  /* 0x000000203793723e */ /* 0x000fca00048070ff */
[----:B------:R-:W0:Y:S01]  /*d210*/  MUFU.EX2 R64, R64 ;  /* 0x0000004000407308 */ /* 0x000e220000000800 */
[----:B------:R-:W-:-:S07]  /*d220*/  FADD.FTZ R32, R55, R24 ;  /* 0x0000001837207221 */ /* 0x000fce0000010000 */
[----:B------:R-:W5:Y:S01]  /*d230*/  MUFU.EX2 R21, R21 ;  /* 0x0000001500157308 */ /* 0x000f620000000800 */
[----:B------:R-:W-:-:S01]  /*d240*/  FFMA.FTZ R57, R2, R119, -R52 ;  /* 0x0000007702397223 */ /* 0x000fc20000010834 */
[----:B-1----:R-:W-:-:S06]  /*d250*/  FADD.FTZ R28, R53, R28 ;  /* 0x0000001c351c7221 */ /* 0x002fcc0000010000 */
[----:B------:R-:W1:Y:S01]  /*d260*/  MUFU.EX2 R36, R36 ;  /* 0x0000002400247308 */ /* 0x000e620000000800 */
[----:B------:R-:W-:-:S01]  /*d270*/  FFMA.FTZ R31, R2, R31, -R95 ;  /* 0x0000001f021f7223 */ /* 0x000fc2000001085f */
[----:B--2---:R-:W-:Y:S01]  /*d280*/  FADD.FTZ R45, R15, R32 ;  /* 0x000000200f2d7221 */ /* 0x004fe20000010000 */
[----:B------:R-:W-:-:S01]  /*d290*/  FFMA.FTZ R68, R2, R121, -R52 ;  /* 0x0000007902447223 */ /* 0x000fc20000010834 */
[----:B---3--:R-:W-:-:S04]  /*d2a0*/  FADD.FTZ R29, R43, R28 ;  /* 0x0000001c2b1d7221 */ /* 0x008fc80000010000 */
[----:B------:R-:W2:Y:S01]  /*d2b0*/  MUFU.EX2 R27, R27 ;  /* 0x0000001b001b7308 */ /* 0x000ea20000000800 */
[----:B----4-:R-:W-:-:S01]  /*d2c0*/  FADD.FTZ R28, R14, R45 ;  /* 0x0000002d0e1c7221 */ /* 0x010fc20000010000 */
[----:B------:R-:W-:Y:S01]  /*d2d0*/  F2FP.SATFINITE.E4M3.F32.PACK_AB_MERGE_C R149, R4, R87, R149 ;  /* 0x000000570495723e */ /* 0x000fe20004807095 */
[----:B0-----:R-:W-:-:S05]  /*d2e0*/  FADD.FTZ R4, R64, R29 ;  /* 0x0000001d40047221 */ /* 0x001fca0000010000 */
[----:B------:R-:W0:Y:S01]  /*d2f0*/  MUFU.EX2 R34, R34 ;  /* 0x0000002200227308 */ /* 0x000e220000000800 */
[----:B------:R-:W-:-:S01]  /*d300*/  FFMA.FTZ R39, R2, R39, -R95 ;  /* 0x0000002702277223 */ /* 0x000fc2000001085f */
[----:B-----5:R-:W-:Y:S01]  /*d310*/  FADD.FTZ R29, R21, R28 ;  /* 0x0000001c151d7221 */ /* 0x020fe20000010000 */
[----:B------:R-:W-:-:S05]  /*d320*/  FFMA.FTZ R35, R2, R35, -R95 ;  /* 0x0000002302237223 */ /* 0x000fca000001085f */
[----:B------:R-:W3:Y:S01]  /*d330*/  MUFU.EX2 R57, R57 ;  /* 0x0000003900397308 */ /* 0x000ee20000000800 */
[C---:B-1----:R-:W-:Y:S01]  /*d340*/  F2FP.SATFINITE.E4M3.F32.PACK_AB_MERGE_C R141, R36.reuse, R21, RZ ;  /* 0x00000015248d723e */ /* 0x042fe200048070ff */
[----:B------:R-:W-:-:S06]  /*d350*/  FADD.FTZ R36, R36, R29 ;  /* 0x0000001d24247221 */ /* 0x000fcc0000010000 */
[----:B------:R-:W-:Y:S08]  /*d360*/  MUFU.EX2 R31, R31 ;  /* 0x0000001f001f7308 */ /* 0x000ff00000000800 */
[----:B------:R-:W1:Y:S08]  /*d370*/  MUFU.EX2 R38, R38 ;  /* 0x0000002600267308 */ /* 0x000e700000000800 */
[----:B------:R-:W4:Y:S01]  /*d380*/  MUFU.EX2 R68, R68 ;  /* 0x0000004400447308 */ /* 0x000f220000000800 */
[----:B------:R-:W-:-:S01]  /*d390*/  FFMA.FTZ R123, R2, R123, -R52 ;  /* 0x0000007b027b7223 */ /* 0x000fc20000010834 */
[----:B--2---:R-:W-:-:S06]  /*d3a0*/  FADD.FTZ R29, R27, R36 ;  /* 0x000000241b1d7221 */ /* 0x004fcc0000010000 */
[----:B------:R2:W5:Y:S01]  /*d3b0*/  MUFU.EX2 R10, R70 ;  /* 0x00000046000a7308 */ /* 0x0005620000000800 */
[----:B------:R-:W-:Y:S01]  /*d3c0*/  F2FP.SATFINITE.E4M3.F32.PACK_AB_MERGE_C R145, R26, R11, R145 ;  /* 0x0000000b1a91723e */ /* 0x000fe20004807091 */
[----:B0-----:R-:W-:-:S06]  /*d3d0*/  FADD.FTZ R26, R34, R29 ;  /* 0x0000001d221a7221 */ /* 0x001fcc0000010000 */
[----:B------:R-:W-:Y:S01]  /*d3e0*/  MUFU.EX2 R39, R39 ;  /* 0x0000002700277308 */ /* 0x000fe20000000800 */
[----:B--2---:R-:W-:-:S01]  /*d3f0*/  FFMA.FTZ R70, R2, R69, -R52 ;  /* 0x0000004502467223 */ /* 0x004fc20000010834 */
[----:B------:R-:W-:-:S06]  /*d400*/  FFMA.FTZ R69, R2, R51, -R52 ;  /* 0x0000003302457223 */ /* 0x000fcc0000010834 */
[----:B------:R-:W0:Y:S01]  /*d410*/  MUFU.EX2 R42, R42 ;  /* 0x0000002a002a7308 */ /* 0x000e220000000800 */
[----:B---3--:R-:W-:-:S07]  /*d420*/  FADD.FTZ R21, R57, R4 ;  /* 0x0000000439157221 */ /* 0x008fce0000010000 */
[----:B------:R-:W2:Y:S01]  /*d430*/  MUFU.EX2 R35, R35 ;  /* 0x0000002300237308 */ /* 0x000ea20000000800 */
[----:B-1----:R-:W-:Y:S01]  /*d440*/  F2FP.SATFINITE.E4M3.F32.PACK_AB_MERGE_C R143, R38, R31, RZ ;  /* 0x0000001f268f723e */ /* 0x002fe200048070ff */
[----:B------:R-:W-:-:S06]  /*d450*/  FFMA.FTZ R63, R2, R93, -R95 ;  /* 0x0000005d023f7223 */ /* 0x000fcc000001085f */
[----:B------:R-:W1:Y:S01]  /*d460*/  MUFU.EX2 R40, R40 ;  /* 0x0000002800287308 */ /* 0x000e620000000800 */
[----:B------:R-:W-:-:S01]  /*d470*/  FADD.FTZ R31, R31, R26 ;  /* 0x0000001a1f1f7221 */ /* 0x000fc20000010000 */
[----:B------:R-:W-:Y:S01]  /*d480*/  FFMA.FTZ R44, R2, R89, -R95 ;  /* 0x00000059022c7223 */ /* 0x000fe2000001085f */
[----:B----4-:R-:W-:-:S05]  /*d490*/  FADD.FTZ R21, R68, R21 ;  /* 0x0000001544157221 */ /* 0x010fca0000010000 */
[----:B------:R-:W3:Y:S01]  /*d4a0*/  MUFU.EX2 R51, R123 ;  /* 0x0000007b00337308 */ /* 0x000ee20000000800 */
[----:B------:R-:W-:-:S01]  /*d4b0*/  FFMA.FTZ R59, R2, R91, -R95 ;  /* 0x0000005b023b7223 */ /* 0x000fc2000001085f */
[----:B------:R-:W-:Y:S01]  /*d4c0*/  FFMA.FTZ R73, R2, R73, -R52 ;  /* 0x0000004902497223 */ /* 0x000fe20000010834 */
[----:B------:R-:W-:-:S05]  /*d4d0*/  F2FP.SATFINITE.E4M3.F32.PACK_AB_MERGE_C R151, R37, R20, R151 ;  /* 0x000000142597723e */ /* 0x000fca0004807097 */
[----:B------:R-:W4:Y:S01]  /*d4e0*/  MUFU.EX2 R70, R70 ;  /* 0x0000004600467308 */ /* 0x000f220000000800 */
[----:B------:R-:W-:-:S01]  /*d4f0*/  FADD.FTZ R38, R38, R31 ;  /* 0x0000001f26267221 */ /* 0x000fc20000010000 */
[----:B-----5:R-:W-:Y:S01]  /*d500*/  FADD.FTZ R20, R10, R21 ;  /* 0x000000150a147221 */ /* 0x020fe20000010000 */
[----:B0-----:R-:W-:Y:S01]  /*d510*/  F2FP.SATFINITE.E4M3.F32.PACK_AB_MERGE_C R137, R42, R39, RZ ;  /* 0x000000272a89723e */ /* 0x001fe200048070ff */
[----:B------:R-:W-:-:S04]  /*d520*/  FFMA.FTZ R125, R2, R125, -R52 ;  /* 0x0000007d027d7223 */ /* 0x000fc80000010834 */
[----:B------:R-:W0:Y:S01]  /*d530*/  MUFU.EX2 R65, R69 ;  /* 0x0000004500417308 */ /* 0x000e220000000800 */
[----:B--2---:R-:W-:-:S01]  /*d540*/  FADD.FTZ R11, R35, R38 ;  /* 0x00000026230b7221 */ /* 0x004fc20000010000 */
[----:B------:R-:W-:Y:S01]  /*d550*/  FADD.FTZ R20, R61, R20 ;  /* 0x000000143d147221 */ /* 0x000fe20000010000 */
[----:B------:R-:W-:-:S05]  /*d560*/  FFMA.FTZ R77, R2, R77, -R52 ;  /* 0x0000004d024d7223 */ /* 0x000fca0000010834 */
[----:B------:R-:W-:Y:S01]  /*d570*/  MUFU.EX2 R46, R46 ;  /* 0x0000002e002e7308 */ /* 0x000fe20000000800 */
[C---:B-1----:R-:W-:Y:S01]  /*d580*/  F2FP.SATFINITE.E4M3.F32.PACK_AB_MERGE_C R137, R40.reuse, R35, R137 ;  /* 0x000000232889723e */ /* 0x042fe20004807089 */
[----:B------:R-:W-:-:S06]  /*d590*/  FADD.FTZ R40, R40, R11 ;  /* 0x0000000b28287221 */ /* 0x000fcc0000010000 */
[----:B------:R-:W1:Y:S01]  /*d5a0*/  MUFU.EX2 R63, R63 ;  /* 0x0000003f003f7308 */ /* 0x000e620000000800 */
[----:B------:R-:W-:Y:S01]  /*d5b0*/  F2FP.SATFINITE.E4M3.F32.PACK_AB_MERGE_C R147, R30, R5, R147 ;  /* 0x000000051e93723e */ /* 0x000fe20004807093 */
[----:B---3--:R-:W-:-:S06]  /*d5c0*/  FADD.FTZ R5, R51, R20 ;  /* 0x0000001433057221 */ /* 0x008fcc0000010000 */
[----:B------:R-:W2:Y:S01]  /*d5d0*/  MUFU.EX2 R44, R44 ;  /* 0x0000002c002c7308 */ /* 0x000ea20000000800 */
[----:B------:R-:W-:-:S07]  /*d5e0*/  FFMA.FTZ R127, R2, R127, -R52 ;  /* 0x0000007f027f7223 */ /* 0x000fce0000010834 */
[----:B------:R-:W3:Y:S01]  /*d5f0*/  MUFU.EX2 R12, R73 ;  /* 0x00000049000c7308 */ /* 0x000ee20000000800 */
[----:B----4-:R-:W-:Y:S01]  /*d600*/  F2FP.SATFINITE.E4M3.F32.PACK_AB_MERGE_C R51, R70, R51, RZ ;  /* 0x000000334633723e */ /* 0x010fe200048070ff */
[----:B------:R-:W-:-:S06]  /*d610*/  FADD.FTZ R39, R39, R40 ;  /* 0x0000002827277221 */ /* 0x000fcc0000010000 */
[----:B------:R-:W4:Y:S01]  /*d620*/  MUFU.EX2 R59, R59 ;  /* 0x0000003b003b7308 */ /* 0x000f220000000800 */
[----:B------:R-:W-:-:S07]  /*d630*/  FADD.FTZ R70, R70, R5 ;  /* 0x0000000546467221 */ /* 0x000fce0000010000 */
[----:B------:R-:W5:Y:S01]  /*d640*/  MUFU.EX2 R24, R125 ;  /* 0x0000007d00187308 */ /* 0x000f620000000800 */
[----:B------:R-:W-:-:S01]  /*d650*/  FFMA.FTZ R81, R2, R81, -R52 ;  /* 0x0000005102517223 */ /* 0x000fc20000010834 */
[----:B------:R-:W-:Y:S01]  /*d660*/  FFMA.FTZ R129, R2, R129, -R52 ;  /* 0x0000008102817223 */ /* 0x000fe20000010834 */
[----:B------:R-:W-:-:S01]  /*d670*/  FADD.FTZ R39, R42, R39 ;  /* 0x000000272a277221 */ /* 0x000fc20000010000 */
[----:B------:R-:W-:-:S04]  /*d680*/  SHF.R.S32.HI R13, RZ, 0x7, R13 ;  /* 0x00000007ff0d7819 */ /* 0x000fc8000001140d */
[----:B------:R-:W5:Y:S01]  /*d690*/  MUFU.EX2 R77, R77 ;  /* 0x0000004d004d7308 */ /* 0x000f620000000800 */
[----:B------:R-:W-:-:S01]  /*d6a0*/  FFMA.FTZ R52, R2, R85, -R52 ;  /* 0x0000005502347223 */ /* 0x000fc20000010834 */
[----:B0-----:R-:W-:Y:S01]  /*d6b0*/  FADD.FTZ R5, R65, R70 ;  /* 0x0000004641057221 */ /* 0x001fe20000010000 */
[----:B-1----:R-:W-:Y:S01]  /*d6c0*/  F2FP.SATFINITE.E4M3.F32.PACK_AB_MERGE_C R11, R63, R46, RZ ;  /* 0x0000002e3f0b723e */ /* 0x002fe200048070ff */
[----:B--2---:R-:W-:-:S04]  /*d6d0*/  FADD.FTZ R20, R44, R39 ;  /* 0x000000272c147221 */ /* 0x004fc80000010000 */
[----:B------:R-:W0:Y:S01]  /*d6e0*/  MUFU.EX2 R127, R127 ;  /* 0x0000007f007f7308 */ /* 0x000e220000000800 */
[----:B------:R-:W-:Y:S01]  /*d6f0*/  VIMNMX R76, RZ, R13, !PT ;  /* 0x0000000dff4c7248 */ /* 0x000fe20007fe0100 */
[----:B---3--:R-:W-:Y:S01]  /*d700*/  FADD.FTZ R5, R12, R5 ;  /* 0x000000050c057221 */ /* 0x008fe20000010000 */
[C---:B----4-:R-:W-:Y:S01]  /*d710*/  F2FP.SATFINITE.E4M3.F32.PACK_AB_MERGE_C R139, R59.reuse, R44, R11 ;  /* 0x0000002c3b8b723e */ /* 0x050fe2000480700b */
[----:B------:R-:W-:-:S04]  /*d720*/  FADD.FTZ R59, R59, R20 ;  /* 0x000000143b3b7221 */ /* 0x000fc80000010000 */
[----:B------:R-:W1:Y:S01]  /*d730*/  MUFU.EX2 R4, R81 ;  /* 0x0000005100047308 */ /* 0x000e620000000800 */
[----:B------:R-:W-:Y:S01]  /*d740*/  F2FP.SATFINITE.E4M3.F32.PACK_AB_MERGE_C R141, R14, R15, R141 ;  /* 0x0000000f0e8d723e */ /* 0x000fe2000480708d */
[----:B-----5:R-:W-:Y:S01]  /*d750*/  FADD.FTZ R14, R24, R5 ;  /* 0x00000005180e7221 */ /* 0x020fe20000010000 */
[----:B------:R-:W-:Y:S01]  /*d760*/  VIADD R20, R90, 0xfffffffe ;  /* 0xfffffffe5a147836 */ /* 0x000fe20000000000 */
[----:B------:R2:W-:Y:S04]  /*d770*/  STL [R1+0x14], R76 ;  /* 0x0000144c01007387 */ /* 0x0005e80000100800 */
[----:B------:R-:W3:Y:S01]  /*d780*/  MUFU.EX2 R129, R129 ;  /* 0x0000008100817308 */ /* 0x000ee20000000800 */
[----:B------:R-:W-:-:S07]  /*d790*/  FADD.FTZ R14, R77, R14 ;  /* 0x0000000e4d0e7221 */ /* 0x000fce0000010000 */
[----:B------:R-:W4:Y:S01]  /*d7a0*/  MUFU.EX2 R52, R52 ;  /* 0x0000003400347308 */ /* 0x000f220000000800 */
[----:B------:R-:W-:Y:S01]  /*d7b0*/  ISETP.GE.AND P0, PT, R20, R76, PT ;  /* 0x0000004c1400720c */ /* 0x000fe20003f06270 */
[----:B0-----:R-:W-:Y:S01]  /*d7c0*/  FADD.FTZ R5, R127, R14 ;  /* 0x0000000e7f057221 */ /* 0x001fe20000010000 */
[----:B------:R-:W-:-:S03]  /*d7d0*/  F2FP.SATFINITE.E4M3.F32.PACK_AB_MERGE_C R142, R61, R10, R51 ;  /* 0x0000000a3d8e723e */ /* 0x000fc60004807033 */
[----:B-1----:R-:W-:Y:S01]  /*d7e0*/  FADD.FTZ R10, R4, R5 ;  /* 0x00000005040a7221 */ /* 0x002fe20000010000 */
[----:B------:R-:W-:Y:S01]  /*d7f0*/  F2FP.SATFINITE.E4M3.F32.PACK_AB_MERGE_C R148, R67, R54, RZ ;  /* 0x000000364394723e */ /* 0x000fe200048070ff */
[----:B------:R-:W-:Y:S01]  /*d800*/  FADD.FTZ R46, R46, R59 ;  /* 0x0000003b2e2e7221 */ /* 0x000fe20000010000 */
[----:B------:R-:W-:Y:S01]  /*d810*/  F2FP.SATFINITE.E4M3.F32.PACK_AB_MERGE_C R150, R71, R58, RZ ;  /* 0x0000003a4796723e */ /* 0x000fe200048070ff */
[----:B---3--:R-:W-:Y:S01]  /*d820*/  FADD.FTZ R5, R129, R10 ;  /* 0x0000000a81057221 */ /* 0x008fe20000010000 */
[----:B------:R-:W-:Y:S01]  /*d830*/  F2FP.SATFINITE.E4M3.F32.PACK_AB_MERGE_C R144, R75, R62, RZ ;  /* 0x0000003e4b90723e */ /* 0x000fe200048070ff */
[----:B------:R-:W-:Y:S01]  /*d840*/  IMAD.MOV.U32 R135, RZ, RZ, RZ ;  /* 0x000000ffff877224 */ /* 0x000fe200078e00ff */
[----:B------:R-:W-:Y:S01]  /*d850*/  F2FP.SATFINITE.E4M3.F32.PACK_AB_MERGE_C R146, R53, R66, RZ ;  /* 0x000000423592723e */ /* 0x000fe200048070ff */
[----:B------:R-:W-:Y:S01]  /*d860*/  BSSY B0, `(.L_x_9915) ;  /* 0x00002bb000007945 */ /* 0x000fe20003800000 */
[----:B------:R-:W-:Y:S02]  /*d870*/  F2FP.SATFINITE.E4M3.F32.PACK_AB_MERGE_C R140, R68, R57, RZ ;  /* 0x00000039448c723e */ /* 0x000fe400048070ff */
[----:B----4-:R-:W-:-:S02]  /*d880*/  F2FP.SATFINITE.E4M3.F32.PACK_AB_MERGE_C R11, R52, R129, RZ ;  /* 0x00000081340b723e */ /* 0x010fc400048070ff */
[----:B------:R-:W-:Y:S01]  /*d890*/  F2FP.SATFINITE.E4M3.F32.PACK_AB_MERGE_C R24, R77, R24, RZ ;  /* 0x000000184d18723e */ /* 0x000fe200048070ff */
[----:B------:R-:W-:Y:S01]  /*d8a0*/  FADD.FTZ R5, R52, R5 ;  /* 0x0000000534057221 */ /* 0x000fe20000010000 */
[----:B------:R-:W-:Y:S01]  /*d8b0*/  F2FP.SATFINITE.E4M3.F32.PACK_AB_MERGE_C R138, R4, R127, R11 ;  /* 0x0000007f048a723e */ /* 0x000fe2000480700b */
[----:B------:R-:W-:Y:S01]  /*d8c0*/  FADD.FTZ R4, R63, R46 ;  /* 0x0000002e3f047221 */ /* 0x000fe20000010000 */
        /* <DEDUP_REMOVED lines=54> */
[----:B--2---:R-:W-:Y:S06]  /*dc30*/  @!P0 BRA `(.L_x_9916) ;  /* 0x0000002400f48947 */ /* 0x004fec0003800000 */
        /* <DEDUP_REMOVED lines=29> */
.L_x_9928:
[----:B------:R-:W-:-:S04]  /*de10*/  ISETP.NE.AND P0, PT, R10, 0x1, PT ;  /* 0x000000010a00780c */ /* 0x000fc80003f05270 */
[----:B------:R-:W-:-:S04]  /*de20*/  SEL R22, RZ, 0x1, P0 ;  /* 0x00000001ff167807 */ /* 0x000fc80000000000 */
[----:B------:R-:W-:Y:S01]  /*de30*/  LOP3.LUT R22, R11, R22, RZ, 0x3c, !PT ;  /* 0x000000160b167212 */ /* 0x000fe200078e3cff */
[----:B------:R-:W-:Y:S06]  /*de40*/  @!P1 BRA `(.L_x_9917) ;  /* 0x0000000000049947 */ /* 0x000fec0003800000 */
[----:B------:R-:W-:Y:S01]  /*de50*/  BPT.TRAP 0x1 ;  /* 0x000000040000795c */ /* 0x000fe20000300000 */
.L_x_9917:
        /* <DEDUP_REMOVED lines=8> */
.L_x_9918:
[----:B------:R-:W2:Y:S01]  /*dee0*/  LDL R3, [R1+0xc] ;  /* 0x00000c0001037983 */ /* 0x000ea20000100800 */
[----:B------:R-:W-:Y:S01]  /*def0*/  BSSY B2, `(.L_x_9919) ;  /* 0x0000006000027945 */ /* 0x000fe20003800000 */
[----:B------:R-:W-:Y:S02]  /*df00*/  IMAD.MOV.U32 R25, RZ, RZ, -0x3ffffff0 ;  /* 0xc0000010ff197424 */ /* 0x000fe400078e00ff */
[----:B--2---:R-:W-:Y:S01]  /*df10*/  IMAD R24, R18, 0x300, R3 ;  /* 0x0000030012187824 */ /* 0x004fe200078e0203 */
[----:B-1----:R-:W-:Y:S06]  /*df20*/  @P0 BRA `(.L_x_9920) ;  /* 0x0000000000080947 */ /* 0x002fec0003800000 */
[----:B------:R-:W1:Y:S02]  /*df30*/  SYNCS.PHASECHK.TRANS64.TRYWAIT P0, [R21+URZ+0x19c30], R0 ;  /* 0x019c3000150075a7 */ /* 0x000e64000800017f */
[----:B-1----:R-:W-:Y:S05]  /*df40*/  @!P0 BRA `(.L_x_9921) ;  /* 0x000000d400bc8947 */ /* 0x002fea0003800000 */
.L_x_9920:
[----:B------:R-:W-:Y:S05]  /*df50*/  BSYNC B2 ;  /* 0x0000000000027941 */ /* 0x000fea0003800000 */
.L_x_9919:
        /* <DEDUP_REMOVED lines=27> */
.L_x_9922:
[----:B01----:R-:W-:Y:S01]  /*e110*/  SHF.L.U32 R0, R11, 0x1f, RZ ;  /* 0x0000001f0b007819 */ /* 0x003fe200000006ff */
[----:B------:R-:W-:-:S04]  /*e120*/  IMAD R152, R10, 0x8, R16 ;  /* 0x000000080a987824 */ /* 0x000fc800078e0210 */
[----:B------:R0:W1:Y:S01]  /*e130*/  SYNCS.PHASECHK.TRANS64.TRYWAIT P0, [R152+URZ+0x19c50], R0 ;  /* 0x019c5000980075a7 */ /* 0x000062000800017f */
[----:B------:R-:W-:Y:S05]  /*e140*/  @!P1 BRA `(.L_x_9923) ;  /* 0x0000000000049947 */ /* 0x000fea0003800000 */
[----:B------:R-:W-:Y:S01]  /*e150*/  BPT.TRAP 0x1 ;  /* 0x000000040000795c */ /* 0x000fe20000300000 */
.L_x_9923:
[----:B------:R-:W-:Y:S04]  /*e160*/  BSSY B2, `(.L_x_9924) ;  /* 0x0000004000027945 */ /* 0x000fe80003800000 */
[----:B-1----:R-:W-:Y:S05]  /*e170*/  @P0 BRA `(.L_x_9925) ;  /* 0x0000000000080947 */ /* 0x002fea0003800000 */
[----:B------:R-:W1:Y:S02]  /*e180*/  SYNCS.PHASECHK.TRANS64.TRYWAIT P0, [R152+URZ+0x19c50], R0 ;  /* 0x019c5000980075a7 */ /* 0x000e64000800017f */
[----:B-1----:R-:W-:Y:S05]  /*e190*/  @!P0 BRA `(.L_x_9926) ;  /* 0x000000d4003c8947 */ /* 0x002fea0003800000 */
.L_x_9925:
[----:B------:R-:W-:Y:S05]  /*e1a0*/  BSYNC B2 ;  /* 0x0000000000027941 */ /* 0x000fea0003800000 */
.L_x_9924:
[----:B01----:R-:W-:Y:S01]  /*e1b0*/  VIADD R0, R16, 0x3000 ;  /* 0x0000300010007836 */ /* 0x003fe20000000000 */
[----:B------:R-:W2:Y:S01]  /*e1c0*/  LDL R3, [R1+0x2c] ;  /* 0x00002c0001037983 */ /* 0x000ea20000100800 */
[----:B------:R-:W-:Y:S01]  /*e1d0*/  IMAD.MOV.U32 R11, RZ, RZ, 0x40000040 ;  /* 0x40000040ff0b7424 */ /* 0x000fe200078e00ff */
[----:B------:R-:W-:Y:S02]  /*e1e0*/  WARPGROUP.ARRIVE ;  /* 0x00000000000079c5 */ /* 0x000fe40000000000 */
[----:B------:R-:W-:Y:S02]  /*e1f0*/  SHF.R.U32.HI R0, RZ, 0x4, R0 ;  /* 0x00000004ff007819 */ /* 0x000fe40000011600 */
[----:B------:R-:W-:Y:S02]  /*e200*/  R2UR UR7, R11 ;  /* 0x000000000b0772ca */ /* 0x000fe400000e0000 */
[----:B------:R-:W-:-:S04]  /*e210*/  LOP3.LUT R0, R0, 0x3fff, RZ, 0xc0, !PT ;  /* 0x00003fff00007812 */ /* 0x000fc800078ec0ff */
[----:B------:R-:W-:-:S05]  /*e220*/  LOP3.LUT R0, R0, 0x10000, RZ, 0xfc, !PT ;  /* 0x0001000000007812 */ /* 0x000fca00078efcff */
[----:B------:R-:W-:-:S05]  /*e230*/  IMAD R10, R10, 0x300, R0 ;  /* 0x000003000a0a7824 */ /* 0x000fca00078e0200 */
[----:B------:R-:W-:-:S13]  /*e240*/  R2UR UR6, R10 ;  /* 0x000000000a0672ca */ /* 0x000fda00000e0000 */
[----:B------:R-:W-:Y:S03]  /*e250*/  QGMMA.64x96x32.F32.E4M3.E4M3 R88, R148, gdesc[UR4], R88, gsb0 ;  /* 0x0160000494587df3 */ /* 0x000fe60008000858 */
[----:B------:R-:W-:Y:S02]  /*e260*/  WARPGROUP.DEPBAR.LE gsb0, 0x0 ;  /* 0x00008000000079c5 */ /* 0x000fe40000010000 */
[----:B------:R-:W3:Y:S04]  /*e270*/  LDL R149, [R1+0x20] ;  /* 0x0000200001957983 */ /* 0x000ee80000100800 */
[----:B------:R-:W3:Y:S04]  /*e280*/  LDL R150, [R1+0x1c] ;  /* 0x00001c0001967983 */ /* 0x000ee80000100800 */
[----:B------:R-:W4:Y:S01]  /*e290*/  LDL R151, [R1+0x28] ;  /* 0x0000280001977983 */ /* 0x000f220000100800 */
[----:B------:R-:W-:Y:S01]  /*e2a0*/  IMAD.MOV.U32 R0, RZ, RZ, -0x80 ;  /* 0xffffff80ff007424 */ /* 0x000fe200078e00ff */
[----:B------:R-:W-:Y:S01]  /*e2b0*/  WARPGROUP.ARRIVE ;  /* 0x00000000000079c5 */ /* 0x000fe20000000000 */
[----:B------:R-:W-:-:S02]  /*e2c0*/  VIADD R14, R10, 0x2 ;  /* 0x000000020a0e7836 */ /* 0x000fc40000000000 */
[----:B------:R-:W-:Y:S02]  /*e2d0*/  IMAD R0, R20, R0, 0x1 ;  /* 0x0000000114007424 */ /* 0x000fe400078e0200 */
[----:B------:R-:W-:Y:S01]  /*e2e0*/  IMAD.MOV.U32 R15, RZ, RZ, 0x40000040 ;  /* 0x40000040ff0f7424 */ /* 0x000fe200078e00ff */
[----:B------:R-:W-:Y:S01]  /*e2f0*/  R2UR UR6, R14 ;  /* 0x000000000e0672ca */ /* 0x000fe200000e0000 */
[----:B------:R-:W-:Y:S02]  /*e300*/  IMAD R0, R153, 0xc0, R0 ;  /* 0x000000c099007824 */ /* 0x000fe400078e0200 */
[C---:B------:R-:W-:Y:S01]  /*e310*/  VIADD R14, R10.reuse, 0x4 ;  /* 0x000000040a0e7836 */ /* 0x040fe20000000000 */
[----:B------:R-:W-:Y:S01]  /*e320*/  R2UR UR7, R15 ;  /* 0x000000000f0772ca */ /* 0x000fe200000e0000 */
[----:B------:R-:W-:Y:S02]  /*e330*/  IMAD.MOV.U32 R15, RZ, RZ, 0x40000040 ;  /* 0x40000040ff0f7424 */ /* 0x000fe400078e00ff */
[----:B------:R-:W-:-:S10]  /*e340*/  VIADD R10, R10, 0x6 ;  /* 0x000000060a0a7836 */ /* 0x000fd40000000000 */
[----:B------:R-:W-:Y:S01]  /*e350*/  QGMMA.64x96x32.F32.E4M3.E4M3 R88, R144, gdesc[UR4], R88, gsb0 ;  /* 0x0160000490587df3 */ /* 0x000fe20008000858 */
[----:B------:R-:W-:Y:S02]  /*e360*/  R2UR UR6, R14 ;  /* 0x000000000e0672ca */ /* 0x000fe400000e0000 */
[----:B------:R-:W-:Y:S01]  /*e370*/  R2UR UR7, R15 ;  /* 0x000000000f0772ca */ /* 0x000fe200000e0000 */
[----:B------:R-:W-:Y:S02]  /*e380*/  WARPGROUP.DEPBAR.LE gsb0, 0x0 ;  /* 0x00008000000079c5 */ /* 0x000fe40000010000 */
[----:B------:R-:W-:-:S10]  /*e390*/  WARPGROUP.ARRIVE ;  /* 0x00000000000079c5 */ /* 0x000fd40000000000 */
[----:B------:R-:W-:Y:S01]  /*e3a0*/  QGMMA.64x96x32.F32.E4M3.E4M3 R88, R140, gdesc[UR4], R88, gsb0 ;  /* 0x016000048c587df3 */ /* 0x000fe20008000858 */
[----:B------:R-:W-:Y:S02]  /*e3b0*/  R2UR UR6, R10 ;  /* 0x000000000a0672ca */ /* 0x000fe400000e0000 */
[----:B------:R-:W-:Y:S02]  /*e3c0*/  WARPGROUP.DEPBAR.LE gsb0, 0x0 ;  /* 0x00008000000079c5 */ /* 0x000fe40000010000 */
[----:B------:R-:W-:Y:S01]  /*e3d0*/  WARPGROUP.ARRIVE ;  /* 0x00000000000079c5 */ /* 0x000fe20000000000 */
[----:B---3--:R-:W-:-:S05]  /*e3e0*/  IADD3 R0, -R150, R0, R149 ;  /* 0x0000000096007210 */ /* 0x008fca0007ffe195 */
[----:B----4-:R-:W-:Y:S02]  /*e3f0*/  IMAD R0, R151, -0x2, R0 ;  /* 0xfffffffe97007824 */ /* 0x010fe400078e0200 */
[----:B------:R-:W0:Y:S02]  /*e400*/  S2R R151, SR_TID.X ;  /* 0x0000000000977919 */ /* 0x000e240000002100 */
[----:B--2---:R-:W-:-:S05]  /*e410*/  IMAD.IADD R0, R3, 0x1, R0 ;  /* 0x0000000103007824 */ /* 0x004fca00078e0200 */
        /* <DEDUP_REMOVED lines=101> */
[C---:B------:R-:W-:Y:S02]  /*ea70*/  ISETP.GT.AND P2, PT, R0.reuse, 0x8, PT ;  /* 0x000000080000780c */ /* 0x040fe40003f44270 */
        /* <DEDUP_REMOVED lines=10> */
[----:B------:R-:W-:Y:S02]  /*eb20*/  FSEL R38, R38, -INF , P2 ;  /* 0xff80000026267808 */ /* 0x000fe40001000000 */
[----:B-1----:R-:W-:Y:S01]  /*eb30*/  FMNMX.FTZ R3, R3, R11, !PT ;  /* 0x0000000b03037209 */ /* 0x002fe20007810000 */
[----:B------:R-:W-:Y:S01]  /*eb40*/  IMAD.MOV.U32 R11, RZ, RZ, 0x40000040 ;  /* 0x40000040ff0b7424 */ /* 0x000fe200078e00ff */
[----:B------:R-:W-:Y:S02]  /*eb50*/  ISETP.GT.AND P2, PT, R0, 0x20, PT ;  /* 0x000000200000780c */ /* 0x000fe40003f44270 */
[----:B------:R-:W-:Y:S01]  /*eb60*/  FSEL R39, R39, -INF , P3 ;  /* 0xff80000027277808 */ /* 0x000fe20001800000 */
[----:B------:R-:W1:Y:S01]  /*eb70*/  SHFL.BFLY PT, R14, R3, 0x1, 0x1f ;  /* 0x0c201f00030e7f89 */ /* 0x000e6200000e0000 */
[----:B------:R-:W-:-:S02]  /*eb80*/  R2UR UR7, R11 ;  /* 0x000000000b0772ca */ /* 0x000fc400000e0000 */
[----:B------:R-:W-:Y:S02]  /*eb90*/  ISETP.GT.AND P3, PT, R0, 0x21, PT ;  /* 0x000000210000780c */ /* 0x000fe40003f64270 */
[----:B------:R-:W-:Y:S02]  /*eba0*/  FSEL R42, R42, -INF , P2 ;  /* 0xff8000002a2a7808 */ /* 0x000fe40001000000 */
[C---:B------:R-:W-:Y:S02]  /*ebb0*/  ISETP.GT.AND P2, PT, R0.reuse, 0x28, PT ;  /* 0x000000280000780c */ /* 0x040fe40003f44270 */
[----:B------:R-:W-:Y:S02]  /*ebc0*/  FSEL R43, R43, -INF , P3 ;  /* 0xff8000002b2b7808 */ /* 0x000fe40001800000 */
[----:B------:R-:W-:Y:S02]  /*ebd0*/  ISETP.GT.AND P3, PT, R0, 0x29, PT ;  /* 0x000000290000780c */ /* 0x000fe40003f64270 */
[----:B------:R-:W-:Y:S01]  /*ebe0*/  FSEL R46, R46, -INF , P2 ;  /* 0xff8000002e2e7808 */ /* 0x000fe20001000000 */
[----:B------:R-:W-:Y:S01]  /*ebf0*/  QGMMA.64x96x32.F32.E4M3.E4M3 R88, R136, gdesc[UR4], R88, gsb0 ;  /* 0x0160000488587df3 */ /* 0x000fe20008000858 */
[----:B------:R-:W-:-:S02]  /*ec00*/  ISETP.GT.AND P2, PT, R0, 0x30, PT ;  /* 0x000000300000780c */ /* 0x000fc40003f44270 */
[----:B------:R-:W-:Y:S02]  /*ec10*/  FSEL R47, R47, -INF , P3 ;  /* 0xff8000002f2f7808 */ /* 0x000fe40001800000 */
[----:B------:R-:W-:Y:S02]  /*ec20*/  ISETP.GT.AND P3, PT, R0, 0x31, PT ;  /* 0x000000310000780c */ /* 0x000fe40003f64270 */
[----:B------:R-:W-:Y:S02]  /*ec30*/  FSEL R50, R50, -INF , P2 ;  /* 0xff80000032327808 */ /* 0x000fe40001000000 */
[----:B------:R-:W-:Y:S02]  /*ec40*/  ISETP.GT.AND P2, PT, R0, 0x38, PT ;  /* 0x000000380000780c */ /* 0x000fe40003f44270 */
[----:B-1----:R-:W-:Y:S02]  /*ec50*/  FMNMX.FTZ R3, R3, R14, !PT ;  /* 0x0000000e03037209 */ /* 0x002fe40007810000 */
[----:B------:R-:W-:-:S02]  /*ec60*/  FSEL R51, R51, -INF , P3 ;  /* 0xff80000033337808 */ /* 0x000fc40001800000 */
[----:B------:R-:W-:Y:S01]  /*ec70*/  FSETP.NEU.FTZ.AND P0, PT, R3, -INF , PT ;  /* 0xff8000000300780b */ /* 0x000fe20003f1d000 */
[----:B------:R-:W-:-:S01]  /*ec80*/  FFMA.FTZ R11, R2, R3, -8 ;  /* 0xc1000000020b7423 */ /* 0x000fc20000010003 */
[----:B------:R-:W-:Y:S02]  /*ec90*/  ISETP.GT.AND P3, PT, R0, 0x39, PT ;  /* 0x000000390000780c */ /* 0x000fe40003f64270 */
[----:B------:R-:W-:Y:S02]  /*eca0*/  FSEL R54, R54, -INF , P2 ;  /* 0xff80000036367808 */ /* 0x000fe40001000000 */
[----:B------:R-:W-:Y:S02]  /*ecb0*/  FSEL R11, R11, RZ, P0 ;  /* 0x000000ff0b0b7208 */ /* 0x000fe40000000000 */
[----:B------:R-:W-:Y:S02]  /*ecc0*/  ISETP.GT.AND P2, PT, R0, 0x40, PT ;  /* 0x000000400000780c */ /* 0x000fe40003f44270 */
        /* <DEDUP_REMOVED lines=51> */
[----:B------:R-:W-:Y:S01]  /*f000*/  MUFU.EX2 R10, R10 ;  /* 0x0000000a000a7308 */ /* 0x000fe20000000800 */
[----:B------:R-:W-:-:S02]  /*f010*/  ISETP.GT.AND P3, PT, R0, 0x59, PT ;  /* 0x000000590000780c */ /* 0x000fc40003f64270 */
[----:B------:R-:W-:Y:S02]  /*f020*/  FMNMX.FTZ R25, R51, R25, !PT ;  /* 0x0000001933197209 */ /* 0x000fe40007810000 */
[----:B------:R-:W-:Y:S02]  /*f030*/  FSEL R70, R70, -INF , P2 ;  /* 0xff80000046467808 */ /* 0x000fe40001000000 */
[----:B------:R-:W-:Y:S01]  /*f040*/  FMNMX.FTZ R25, R54, R25, !PT ;  /* 0x0000001936197209 */ /* 0x000fe20007810000 */
[----:B------:R-:W-:Y:S01]  /*f050*/  MUFU.EX2 R14, R14 ;  /* 0x0000000e000e7308 */ /* 0x000fe20000000800 */
[----:B------:R-:W-:Y:S02]  /*f060*/  ISETP.GT.AND P2, PT, R0, 0x60, PT ;  /* 0x000000600000780c */ /* 0x000fe40003f44270 */
[----:B------:R-:W-:Y:S02]  /*f070*/  FMNMX.FTZ R25, R55, R25, !PT ;  /* 0x0000001937197209 */ /* 0x000fe40007810000 */
[----:B------:R-:W-:-:S02]  /*f080*/  FSEL R71, R71, -INF , P3 ;  /* 0xff80000047477808 */ /* 0x000fc40001800000 */
[----:B------:R-:W-:Y:S01]  /*f090*/  FMNMX.FTZ R25, R58, R25, !PT ;  /* 0x000000193a197209 */ /* 0x000fe20007810000 */
[----:B------:R-:W-:Y:S01]  /*f0a0*/  MUFU.EX2 R15, R15 ;  /* 0x0000000f000f7308 */ /* 0x000fe20000000800 */
[----:B------:R-:W-:Y:S02]  /*f0b0*/  ISETP.GT.AND P3, PT, R0, 0x61, PT ;  /* 0x000000610000780c */ /* 0x000fe40003f64270 */
[----:B------:R-:W-:Y:S02]  /*f0c0*/  FMNMX.FTZ R25, R59, R25, !PT ;  /* 0x000000193b197209 */ /* 0x000fe40007810000 */
[----:B------:R-:W-:Y:S02]  /*f0d0*/  FSEL R74, R74, -INF , P2 ;  /* 0xff8000004a4a7808 */ /* 0x000fe40001000000 */
[----:B------:R-:W-:Y:S01]  /*f0e0*/  FMNMX.FTZ R25, R62, R25, !PT ;  /* 0x000000193e197209 */ /* 0x000fe20007810000 */
[----:B------:R-:W-:Y:S01]  /*f0f0*/  MUFU.EX2 R24, R24 ;  /* 0x0000001800187308 */ /* 0x000fe20000000800 */
[----:B------:R-:W-:-:S02]  /*f100*/  ISETP.GT.AND P2, PT, R0, 0x68, PT ;  /* 0x000000680000780c */ /* 0x000fc40003f44270 */
[----:B------:R-:W-:Y:S02]  /*f110*/  FMNMX.FTZ R25, R63, R25, !PT ;  /* 0x000000193f197209 */ /* 0x000fe40007810000 */
[----:B------:R-:W-:Y:S02]  /*f120*/  FSEL R75, R75, -INF , P3 ;  /* 0xff8000004b4b7808 */ /* 0x000fe40001800000 */
[----:B------:R-:W-:Y:S01]  /*f130*/  FMNMX.FTZ R25, R66, R25, !PT ;  /* 0x0000001942197209 */ /* 0x000fe20007810000 */
[----:B------:R-:W-:Y:S01]  /*f140*/  MUFU.EX2 R32, R32 ;  /* 0x0000002000207308 */ /* 0x000fe20000000800 */
[----:B------:R-:W-:Y:S01]  /*f150*/  ISETP.GT.AND P3, PT, R0, 0x69, PT ;  /* 0x000000690000780c */ /* 0x000fe20003f64270 */
[----:B------:R-:W-:Y:S02]  /*f160*/  WARPGROUP.DEPBAR.LE gsb0, 0x0 ;  /* 0x00008000000079c5 */ /* 0x000fe40000010000 */
        /* <DEDUP_REMOVED lines=24> */
[----:B------:R-:W-:-:S02]  /*f2f0*/  FMNMX.FTZ R0, R86, R0, !PT ;  /* 0x0000000056007209 */ /* 0x000fc40007810000 */
[----:B0-----:R-:W-:Y:S02]  /*f300*/  LOP3.LUT R140, R151, 0x7f, RZ, 0xc0, !PT ;  /* 0x0000007f978c7812 */ /* 0x001fe400078ec0ff */
[----:B------:R-:W-:-:S03]  /*f310*/  FMNMX.FTZ R0, R87, R0, !PT ;  /* 0x0000000057007209 */ /* 0x000fc60007810000 */
[----:B------:R-:W-:Y:S01]  /*f320*/  MUFU.EX2 R41, R41 ;  /* 0x0000002900297308 */ /* 0x000fe20000000800 */
[----:B-1----:R-:W-:-:S01]  /*f330*/  FFMA.FTZ R60, R2, R65, -R11 ;  /* 0x00000041023c7223 */ /* 0x002fc2000001080b */
[----:B------:R-:W0:Y:S01]  /*f340*/  SHFL.BFLY PT, R61, R0, 0x2, 0x1f ;  /* 0x0c401f00003d7f89 */ /* 0x000e2200000e0000 */
[----:B------:R-:W-:-:S01]  /*f350*/  FFMA.FTZ R65, R2, R69, -R11 ;  /* 0x0000004502417223 */ /* 0x000fc2000001080b */
[C-C-:B------:R-:W-:Y:S01]  /*f360*/  FFMA.FTZ R69, R2.reuse, R76, -R11.reuse ;  /* 0x0000004c02457223 */ /* 0x140fe2000001080b */
[----:B------:R-:W-:-:S03]  /*f370*/  FFMA.FTZ R76, R2, R80, -R11 ;  /* 0x00000050024c7223 */ /* 0x000fc6000001080b */
        /* <DEDUP_REMOVED lines=9> */
[----:B------:R-:W-:Y:S08]  /*f410*/  MUFU.EX2 R52, R52 ;  /* 0x0000003400347308 */ /* 0x000ff00000000800 */
[----:B------:R-:W-:Y:S01]  /*f420*/  MUFU.EX2 R53, R53 ;  /* 0x0000003500357308 */ /* 0x000fe20000000800 */
[----:B0-----:R-:W-:-:S07]  /*f430*/  FMNMX.FTZ R0, R0, R72, !PT ;  /* 0x0000004800007209 */ /* 0x001fce0007810000 */
[----:B------:R-:W-:Y:S01]  /*f440*/  MUFU.EX2 R56, R56 ;  /* 0x0000003800387308 */ /* 0x000fe20000000800 */
[----:B------:R-:W-:Y:S02]  /*f450*/  FSEL R72, R3, RZ, P0 ;  /* 0x000000ff03487208 */ /* 0x000fe40000000000 */
[----:B------:R-:W-:Y:S01]  /*f460*/  FSETP.NEU.FTZ.AND P0, PT, R0, -INF , PT ;  /* 0xff8000000000780b */ /* 0x000fe20003f1d000 */
[----:B------:R-:W-:-:S02]  /*f470*/  FFMA.FTZ R11, R2, R0, -8 ;  /* 0xc1000000020b7423 */ /* 0x000fc40000010000 */
[----:B------:R-:W-:Y:S02]  /*f480*/  FADD.FTZ R72, -R72, R13 ;  /* 0x0000000d48487221 */ /* 0x000fe40000010100 */
[----:B------:R-:W-:Y:S01]  /*f490*/  MUFU.EX2 R57, R57 ;  /* 0x0000003900397308 */ /* 0x000fe20000000800 */
[----:B------:R-:W-:Y:S01]  /*f4a0*/  FSEL R11, R11, RZ, P0 ;  /* 0x000000ff0b0b7208 */ /* 0x000fe20000000000 */
[----:B------:R-:W-:Y:S01]  /*f4b0*/  FMUL.FTZ R13, R2, R72 ;  /* 0x00000048020d7220 */ /* 0x000fe20000410000 */
[----:B------:R-:W-:-:S02]  /*f4c0*/  FSEL R72, R0, RZ, P0 ;  /* 0x000000ff00487208 */ /* 0x000fc40000000000 */
[----:B------:R-:W-:Y:S01]  /*f4d0*/  ISETP.NE.AND P0, PT, R140, RZ, PT ;  /* 0x000000ff8c00720c */ /* 0x000fe20003f05270 */
[----:B------:R-:W-:-:S01]  /*f4e0*/  FFMA.FTZ R26, R2, R26, -R11 ;  /* 0x0000001a021a7223 */ /* 0x000fc2000001080b */
[----:B------:R-:W-:Y:S01]  /*f4f0*/  FFMA.FTZ R27, R2, R27, -R11 ;  /* 0x0000001b021b7223 */ /* 0x000fe2000001080b */
[----:B------:R-:W-:-:S01]  /*f500*/  FADD.FTZ R72, -R72, R12 ;  /* 0x0000000c48487221 */ /* 0x000fc20000010100 */
[----:B------:R-:W0:Y:S01]  /*f510*/  MUFU.EX2 R13, R13 ;  /* 0x0000000d000d7308 */ /* 0x000e220000000800 */
        /* <DEDUP_REMOVED lines=32> */
[----:B-1----:R-:W-:-:S01]  /*f720*/  FFMA.FTZ R4, R12, R4, R26 ;  /* 0x000000040c047223 */ /* 0x002fc2000001001a */
[----:B------:R-:W-:Y:S01]  /*f730*/  FADD.FTZ R5, R32, R5 ;  /* 0x0000000520057221 */ /* 0x000fe20000010000 */
[----:B------:R-:W-:-:S01]  /*f740*/  FFMA.FTZ R74, R2, R75, -R11 ;  /* 0x0000004b024a7223 */ /* 0x000fc2000001080b */
[C-C-:B------:R-:W-:Y:S01]  /*f750*/  FFMA.FTZ R75, R2.reuse, R78, -R11.reuse ;  /* 0x0000004e024b7223 */ /* 0x140fe2000001080b */
[----:B------:R-:W-:-:S01]  /*f760*/  FFMA.FTZ R78, R2, R79, -R11 ;  /* 0x0000004f024e7223 */ /* 0x000fc2000001080b */
[----:B------:R-:W-:Y:S01]  /*f770*/  FADD.FTZ R5, R33, R5 ;  /* 0x0000000521057221 */ /* 0x000fe20000010000 */
[----:B------:R-:W-:-:S01]  /*f780*/  FFMA.FTZ R79, R2, R82, -R11 ;  /* 0x00000052024f7223 */ /* 0x000fc2000001080b */
[----:B------:R-:W1:Y:S01]  /*f790*/  MUFU.EX2 R31, R31 ;  /* 0x0000001f001f7308 */ /* 0x000e620000000800 */
[----:B0-----:R-:W-:-:S01]  /*f7a0*/  FADD.FTZ R4, R27, R4 ;  /* 0x000000041b047221 */ /* 0x001fc20000010000 */
[----:B------:R-:W-:Y:S01]  /*f7b0*/  FADD.FTZ R5, R36, R5 ;  /* 0x0000000524057221 */ /* 0x000fe20000010000 */
[----:B------:R-:W-:-:S01]  /*f7c0*/  FFMA.FTZ R80, R2, R83, -R11 ;  /* 0x0000005302507223 */ /* 0x000fc2000001080b */
[C-C-:B------:R-:W-:Y:S01]  /*f7d0*/  FFMA.FTZ R86, R2.reuse, R86, -R11.reuse ;  /* 0x0000005602567223 */ /* 0x140fe2000001080b */
[----:B------:R-:W-:-:S01]  /*f7e0*/  FFMA.FTZ R11, R2, R87, -R11 ;  /* 0x00000057020b7223 */ /* 0x000fc2000001080b */
[----:B------:R-:W-:Y:S01]  /*f7f0*/  FADD.FTZ R5, R37, R5 ;  /* 0x0000000525057221 */ /* 0x000fe20000010000 */
[----:B------:R-:W-:Y:S01]  /*f800*/  @!P0 VIADD R21, R21, 0x19c40 ;  /* 0x00019c4015158836 */ /* 0x000fe20000000000 */
[----:B------:R-:W0:Y:S01]  /*f810*/  MUFU.EX2 R34, R34 ;  /* 0x0000002200227308 */ /* 0x000e220000000800 */
[----:B--2---:R-:W-:-:S01]  /*f820*/  FADD.FTZ R4, R30, R4 ;  /* 0x000000041e047221 */ /* 0x004fc20000010000 */
[----:B------:R-:W-:-:S02]  /*f830*/  FADD.FTZ R5, R40, R5 ;  /* 0x0000000528057221 */ /* 0x000fc40000010000 */
[----:B------:R-:W-:Y:S02]  /*f840*/  @!P0 PRMT R21, RZ, 0x654, R21 ;  /* 0x00000654ff158816 */ /* 0x000fe40000000015 */
[----:B------:R-:W-:Y:S02]  /*f850*/  FADD.FTZ R5, R41, R5 ;  /* 0x0000000529057221 */ /* 0x000fe40000010000 */
[----:B------:R-:W2:Y:S01]  /*f860*/  MUFU.EX2 R35, R35 ;  /* 0x0000002300237308 */ /* 0x000ea20000000800 */
[----:B-1----:R-:W-:-:S01]  /*f870*/  FADD.FTZ R4, R31, R4 ;  /* 0x000000041f047221 */ /* 0x002fc20000010000 */
[----:B------:R-:W-:Y:S01]  /*f880*/  FADD.FTZ R5, R44, R5 ;  /* 0x000000052c057221 */ /* 0x000fe20000010000 */
[----:B------:R1:W-:Y:S03]  /*f890*/  @!P0 SYNCS.ARRIVE.TRANS64.RED.A1T0 RZ, [R21+URZ], RZ ;  /* 0x000000ff15ff89a7 */ /* 0x0003e6000810043f */
[----:B------:R-:W-:-:S02]  /*f8a0*/  FADD.FTZ R5, R45, R5 ;  /* 0x000000052d057221 */ /* 0x000fc40000010000 */
[----:B------:R-:W3:Y:S01]  /*f8b0*/  MUFU.EX2 R38, R38 ;  /* 0x0000002600267308 */ /* 0x000ee20000000800 */
        /* <DEDUP_REMOVED lines=12> */
[----:B0-----:R-:W-:-:S01]  /*f980*/  FADD.FTZ R4, R39, R4 ;  /* 0x0000000427047221 */ /* 0x001fc20000010000 */
[----:B------:R-:W-:-:S06]  /*f990*/  FADD.FTZ R5, R25, R5 ;  /* 0x0000000519057221 */ /* 0x000fcc0000010000 */
        /* <DEDUP_REMOVED lines=74> */
.L_x_9927:
        /* <DEDUP_REMOVED lines=89> */
[C---:B--2---:R-:W-:Y:S01]  /*103d0*/  ISETP.GT.AND P0, PT, R20.reuse, R21, PT ;  /* 0x000000151400720c */ /* 0x044fe20003f04270 */
[----:B------:R-:W-:-:S12]  /*103e0*/  VIADD R20, R20, 0xffffffff ;  /* 0xffffffff14147836 */ /* 0x000fd80000000000 */
[----:B0-----:R-:W-:Y:S05]  /*103f0*/  @P0 BRA `(.L_x_9928) ;  /* 0xffffffd800840947 */ /* 0x001fea000383ffff */
[----:B------:R-:W-:Y:S05]  /*10400*/  BSYNC B1 ;  /* 0x0000000000017941 */ /* 0x000fea0003800000 */
.L_x_9916:
[----:B------:R-:W-:Y:S05]  /*10410*/  BSYNC B0 ;  /* 0x0000000000007941 */ /* 0x000fea0003800000 */
.L_x_9915:
[----:B------:R-:W-:Y:S01]  /*10420*/  ISETP.GE.AND P0, PT, R20, RZ, PT ;  /* 0x000000ff1400720c */ /* 0x000fe20003f06270 */
[----:B------:R-:W-:-:S12]  /*10430*/  BSSY B0, `(.L_x_9929) ;  /* 0x00001d3000007945 */ /* 0x000fd80003800000 */
[----:B------:R-:W-:Y:S05]  /*10440*/  @!P0 BRA `(.L_x_9930) ;  /* 0x0000001c00448947 */ /* 0x000fea0003800000 */
[----:B------:R-:W-:Y:S02]  /*10450*/  IMAD.MOV.U32 R15, RZ, RZ, R0 ;  /* 0x000000ffff0f7224 */ /* 0x000fe400078e0000 */
[----:B------:R-:W-:Y:S02]  /*10460*/  IMAD.MOV.U32 R14, RZ, RZ, R3 ;  /* 0x000000ffff0e7224 */ /* 0x000fe400078e0003 */
[----:B------:R-:W-:Y:S02]  /*10470*/  IMAD.MOV.U32 R11, RZ, RZ, R22 ;  /* 0x000000ffff0b7224 */ /* 0x000fe400078e0016 */
[----:B------:R-:W-:-:S07]  /*10480*/  IMAD.MOV.U32 R10, RZ, RZ, R18 ;  /* 0x000000ffff0a7224 */ /* 0x000fce00078e0012 */
.L_x_9942:
[----:B------:R-:W-:-:S05]  /*10490*/  VIADD R18, R10, 0x1 ;  /* 0x000000010a127836 */ /* 0x000fca0000000000 */
[----:B------:R-:W-:-:S04]  /*104a0*/  ISETP.NE.AND P0, PT, R18, 0x2, PT ;  /* 0x000000021200780c */ /* 0x000fc80003f05270 */
[----:B------:R-:W-:Y:S02]  /*104b0*/  SEL R22, RZ, 0x1, P0 ;  /* 0x00000001ff167807 */ /* 0x000fe40000000000 */
[----:B------:R-:W-:Y:S02]  /*104c0*/  SEL R18, R18, RZ, P0 ;  /* 0x000000ff12127207 */ /* 0x000fe40000000000 */
[----:B------:R-:W-:Y:S01]  /*104d0*/  LOP3.LUT R22, R11, R22, RZ, 0x3c, !PT ;  /* 0x000000160b167212 */ /* 0x000fe200078e3cff */
[----:B0-----:R-:W-:Y:S06]  /*104e0*/  @!P1 BRA `(.L_x_9931) ;  /* 0x0000000000049947 */ /* 0x001fec0003800000 */
[----:B------:R-:W-:Y:S01]  /*104f0*/  BPT.TRAP 0x1 ;  /* 0x000000040000795c */ /* 0x000fe20000300000 */
.L_x_9931:
[----:B------:R-:W-:Y:S01]  /*10500*/  IMAD R0, R18, 0x8, R16 ;  /* 0x0000000812007824 */ /* 0x000fe200078e0210 */
[----:B------:R-:W-:-:S04]  /*10510*/  SHF.L.U32 R3, R22, 0x1f, RZ ;  /* 0x0000001f16037819 */ /* 0x000fc800000006ff */
[----:B------:R0:W1:Y:S01]  /*10520*/  SYNCS.PHASECHK.TRANS64.TRYWAIT P0, [R0+URZ+0x19c30], R3 ;  /* 0x019c3003000075a7 */ /* 0x000062000800017f */
[----:B------:R-:W-:Y:S05]  /*10530*/  @!P1 BRA `(.L_x_9932) ;  /* 0x0000000000049947 */ /* 0x000fea0003800000 */
[----:B------:R-:W-:Y:S01]  /*10540*/  BPT.TRAP 0x1 ;  /* 0x000000040000795c */ /* 0x000fe20000300000 */
.L_x_9932:
[----:B------:R-:W2:Y:S01]  /*10550*/  LDL R12, [R1+0xc] ;  /* 0x00000c00010c7983 */ /* 0x000ea20000100800 */
[----:B------:R-:W-:Y:S01]  /*10560*/  BSSY B1, `(.L_x_9933) ;  /* 0x0000006000017945 */ /* 0x000fe20003800000 */
[----:B------:R-:W-:Y:S02]  /*10570*/  IMAD.MOV.U32 R25, RZ, RZ, -0x3ffffff0 ;  /* 0xc0000010ff197424 */ /* 0x000fe400078e00ff */
[----:B--2---:R-:W-:Y:S01]  /*10580*/  IMAD R24, R18, 0x300, R12 ;  /* 0x0000030012187824 */ /* 0x004fe200078e020c */
[----:B-1----:R-:W-:Y:S06]  /*10590*/  @P0 BRA `(.L_x_9934) ;  /* 0x0000000000080947 */ /* 0x002fec0003800000 */
[----:B------:R-:W1:Y:S02]  /*105a0*/  SYNCS.PHASECHK.TRANS64.TRYWAIT P0, [R0+URZ+0x19c30], R3 ;  /* 0x019c3003000075a7 */ /* 0x000e64000800017f */
[----:B-1----:R-:W-:Y:S05]  /*105b0*/  @!P0 BRA `(.L_x_9935) ;  /* 0x000000b000488947 */ /* 0x002fea0003800000 */
.L_x_9934:
[----:B------:R-:W-:Y:S05]  /*105c0*/  BSYNC B1 ;  /* 0x0000000000017941 */ /* 0x000fea0003800000 */
.L_x_9933:
        /* <DEDUP_REMOVED lines=27> */
.L_x_9936:
[----:B01----:R-:W-:Y:S01]  /*10780*/  SHF.L.U32 R0, R11, 0x1f, RZ ;  /* 0x0000001f0b007819 */ /* 0x003fe200000006ff */
[----:B------:R-:W-:-:S04]  /*10790*/  IMAD R21, R10, 0x8, R16 ;  /* 0x000000080a157824 */ /* 0x000fc800078e0210 */
[----:B------:R0:W1:Y:S01]  /*107a0*/  SYNCS.PHASECHK.TRANS64.TRYWAIT P0, [R21+URZ+0x19c50], R0 ;  /* 0x019c5000150075a7 */ /* 0x000062000800017f */
[----:B------:R-:W-:Y:S05]  /*107b0*/  @!P1 BRA `(.L_x_9937) ;  /* 0x0000000000049947 */ /* 0x000fea0003800000 */
[----:B------:R-:W-:Y:S01]  /*107c0*/  BPT.TRAP 0x1 ;  /* 0x000000040000795c */ /* 0x000fe20000300000 */
.L_x_9937:
[----:B------:R-:W-:Y:S04]  /*107d0*/  BSSY B1, `(.L_x_9938) ;  /* 0x0000004000017945 */ /* 0x000fe80003800000 */
[----:B-1----:R-:W-:Y:S05]  /*107e0*/  @P0 BRA `(.L_x_9939) ;  /* 0x0000000000080947 */ /* 0x002fea0003800000 */
[----:B------:R-:W1:Y:S02]  /*107f0*/  SYNCS.PHASECHK.TRANS64.TRYWAIT P0, [R21+URZ+0x19c50], R0 ;  /* 0x019c5000150075a7 */ /* 0x000e64000800017f */
[----:B-1----:R-:W-:Y:S05]  /*10800*/  @!P0 BRA `(.L_x_9940) ;  /* 0x000000ac00c88947 */ /* 0x002fea0003800000 */
.L_x_9939:
[----:B------:R-:W-:Y:S05]  /*10810*/  BSYNC B1 ;  /* 0x0000000000017941 */ /* 0x000fea0003800000 */
.L_x_9938:
[----:B01----:R-:W-:Y:S01]  /*10820*/  VIADD R0, R16, 0x3000 ;  /* 0x0000300010007836 */ /* 0x003fe20000000000 */
[----:B------:R-:W-:Y:S01]  /*10830*/  WARPGROUP.ARRIVE ;  /* 0x00000000000079c5 */ /* 0x000fe20000000000 */
[----:B------:R-:W-:Y:S01]  /*10840*/  IMAD.MOV.U32 R11, RZ, RZ, 0x40000040 ;  /* 0x40000040ff0b7424 */ /* 0x000fe200078e00ff */
[----:B------:R-:W-:Y:S01]  /*10850*/  FMNMX.FTZ R3, R26, R15, !PT ;  /* 0x0000000f1a037209 */ /* 0x000fe20007810000 */
[----:B------:R-:W-:Y:S01]  /*10860*/  IMAD.MOV.U32 R13, RZ, RZ, 0x40000040 ;  /* 0x40000040ff0d7424 */ /* 0x000fe200078e00ff */
[----:B------:R-:W-:Y:S02]  /*10870*/  SHF.R.U32.HI R0, RZ, 0x4, R0 ;  /* 0x00000004ff007819 */ /* 0x000fe40000011600 */
[----:B------:R-:W0:Y:S01]  /*10880*/  S2R R152, SR_TID.X ;  /* 0x0000000000987919 */ /* 0x000e220000002100 */
[----:B------:R-:W-:Y:S02]  /*10890*/  R2UR UR7, R11 ;  /* 0x000000000b0772ca */ /* 0x000fe400000e0000 */
        /* <DEDUP_REMOVED lines=31> */
[----:B------:R-:W-:Y:S01]  /*10a90*/  R2UR UR6, R12 ;  /* 0x000000000c0672ca */ /* 0x000fe200000e0000 */
[----:B------:R-:W-:Y:S01]  /*10aa0*/  VIADD R12, R10, 0x4 ;  /* 0x000000040a0c7836 */ /* 0x000fe20000000000 */
[----:B------:R-:W-:Y:S01]  /*10ab0*/  FMNMX.FTZ R0, R48, R0, !PT ;  /* 0x0000000030007209 */ /* 0x000fe20007810000 */
[----:B------:R-:W-:Y:S01]  /*10ac0*/  VIADD R10, R10, 0x6 ;  /* 0x000000060a0a7836 */ /* 0x000fe20000000000 */
[----:B------:R-:W-:Y:S01]  /*10ad0*/  R2UR UR7, R13 ;  /* 0x000000000d0772ca */ /* 0x000fe200000e0000 */
[----:B------:R-:W-:Y:S01]  /*10ae0*/  IMAD.MOV.U32 R13, RZ, RZ, 0x40000040 ;  /* 0x40000040ff0d7424 */ /* 0x000fe200078e00ff */
        /* <DEDUP_REMOVED lines=39> */
[----:B0-----:R-:W-:Y:S01]  /*10d60*/  LOP3.LUT R152, R152, 0x7f, RZ, 0xc0, !PT ;  /* 0x0000007f98987812 */ /* 0x001fe200078ec0ff */
[----:B------:R-:W0:Y:S03]  /*10d70*/  SHFL.BFLY PT, R11, R0, 0x2, 0x1f ;  /* 0x0c401f00000b7f89 */ /* 0x000e2600000e0000 */
[----:B------:R-:W-:Y:S01]  /*10d80*/  ISETP.NE.AND P0, PT, R152, RZ, PT ;  /* 0x000000ff9800720c */ /* 0x000fe20003f05270 */
        /* <DEDUP_REMOVED lines=8> */
[----:B0-----:R-:W-:-:S05]  /*10e10*/  FMNMX.FTZ R3, R0, R3, !PT ;  /* 0x0000000300037209 */ /* 0x001fca0007810000 */
[----:B------:R-:W-:Y:S01]  /*10e20*/  FFMA.FTZ R13, R2, R3, -8 ;  /* 0xc1000000020d7423 */ /* 0x000fe20000010003 */
[----:B------:R-:W-:Y:S02]  /*10e30*/  WARPGROUP.DEPBAR.LE gsb0, 0x0 ;  /* 0x00008000000079c5 */ /* 0x000fe40000010000 */
[----:B------:R-:W-:-:S06]  /*10e40*/  WARPGROUP.ARRIVE ;  /* 0x00000000000079c5 */ /* 0x000fcc0000000000 */
[----:B------:R-:W-:Y:S01]  /*10e50*/  QGMMA.64x96x32.F32.E4M3.E4M3 R88, R140, gdesc[UR4], R88, gsb0 ;  /* 0x016000048c587df3 */ /* 0x000fe20008000858 */
[----:B------:R-:W-:Y:S02]  /*10e60*/  R2UR UR6, R10 ;  /* 0x000000000a0672ca */ /* 0x000fe400000e0000 */
[----:B------:R-:W0:Y:S01]  /*10e70*/  SHFL.BFLY PT, R10, R12, 0x1, 0x1f ;  /* 0x0c201f000c0a7f89 */ /* 0x000e2200000e0000 */
[----:B------:R-:W-:Y:S01]  /*10e80*/  R2UR UR7, R11 ;  /* 0x000000000b0772ca */ /* 0x000fe200000e0000 */
        /* <DEDUP_REMOVED lines=12> */
[----:B------:R-:W-:-:S03]  /*10f50*/  FFMA.FTZ R73, R2, R80, -R13 ;  /* 0x0000005002497223 */ /* 0x000fc6000001080d */
[----:B------:R-:W-:Y:S01]  /*10f60*/  MUFU.EX2 R11, R11 ;  /* 0x0000000b000b7308 */ /* 0x000fe20000000800 */
[----:B0-----:R-:W-:Y:S01]  /*10f70*/  FMNMX.FTZ R0, R12, R10, !PT ;  /* 0x0000000a0c007209 */ /* 0x001fe20007810000 */
[C-C-:B------:R-:W-:Y:S01]  /*10f80*/  FFMA.FTZ R12, R2.reuse, R24, -R13.reuse ;  /* 0x00000018020c7223 */ /* 0x140fe2000001080d */
[----:B------:R-:W-:-:S05]  /*10f90*/  FFMA.FTZ R24, R2, R29, -R13 ;  /* 0x0000001d02187223 */ /* 0x000fca000001080d */
        /* <DEDUP_REMOVED lines=31> */
[----:B------:R-:W1:Y:S01]  /*11190*/  MUFU.EX2 R26, R26 ;  /* 0x0000001a001a7308 */ /* 0x000e620000000800 */
[----:B0-----:R-:W-:-:S01]  /*111a0*/  FFMA.FTZ R5, R11, R5, R12 ;  /* 0x000000050b057223 */ /* 0x001fc2000001000c */
[C-C-:B------:R-:W-:Y:S01]  /*111b0*/  FFMA.FTZ R50, R2.reuse, R50, -R81.reuse ;  /* 0x0000003202327223 */ /* 0x140fe20000010851 */
        /* <DEDUP_REMOVED lines=15> */
[C-C-:B------:R-:W-:Y:S01]  /*112b0*/  FFMA.FTZ R67, R2.reuse, R67, -R81.reuse ;  /* 0x0000004302437223 */ /* 0x140fe20000010851 */
[----:B------:R-:W-:-:S01]  /*112c0*/  FFMA.FTZ R70, R2, R70, -R81 ;  /* 0x0000004602467223 */ /* 0x000fc20000010851 */
[C---:B------:R-:W-:Y:S01]  /*112d0*/  FFMA.FTZ R71, R2.reuse, R71, -R81 ;  /* 0x0000004702477223 */ /* 0x040fe20000010851 */
[----:B------:R-:W-:-:S01]  /*112e0*/  FFMA.FTZ R65, R2, R72, -R13 ;  /* 0x0000004802417223 */ /* 0x000fc2000001080d */
[C-C-:B------:R-:W-:Y:S01]  /*112f0*/  FFMA.FTZ R74, R2.reuse, R74, -R81.reuse ;  /* 0x0000004a024a7223 */ /* 0x140fe20000010851 */
        /* <DEDUP_REMOVED lines=13> */
[----:B------:R-:W-:Y:S01]  /*113d0*/  FFMA.FTZ R81, R2, R87, -R81 ;  /* 0x0000005702517223 */ /* 0x000fe20000010851 */
[----:B------:R-:W-:-:S03]  /*113e0*/  @!P0 IMAD R83, R18, 0x8, R16 ;  /* 0x0000000812538824 */ /* 0x000fc600078e0210 */
[----:B------:R-:W2:Y:S01]  /*113f0*/  MUFU.EX2 R31, R31 ;  /* 0x0000001f001f7308 */ /* 0x000ea20000000800 */
[----:B-1----:R-:W-:-:S01]  /*11400*/  FADD.FTZ R4, R30, R4 ;  /* 0x000000041e047221 */ /* 0x002fc20000010000 */
[----:B------:R-:W-:-:S05]  /*11410*/  @!P0 VIADD R83, R83, 0x19c40 ;  /* 0x00019c4053538836 */ /* 0x000fca0000000000 */
[----:B------:R-:W-:Y:S01]  /*11420*/  @!P0 PRMT R83, RZ, 0x654, R83 ;  /* 0x00000654ff538816 */ /* 0x000fe20000000053 */
[----:B------:R-:W1:Y:S01]  /*11430*/  MUFU.EX2 R34, R34 ;  /* 0x0000002200227308 */ /* 0x000e620000000800 */
[----:B0-----:R-:W-:-:S01]  /*11440*/  FADD.FTZ R5, R24, R5 ;  /* 0x0000000518057221 */ /* 0x001fc20000010000 */
[----:B------:R-:W-:Y:S02]  /*11450*/  WARPGROUP.DEPBAR.LE gsb0, 0x0 ;  /* 0x00008000000079c5 */ /* 0x000fe40000010000 */
[----:B------:R-:W-:Y:S01]  /*11460*/  WARPGROUP.ARRIVE ;  /* 0x00000000000079c5 */ /* 0x000fe20000000000 */
[----:B------:R-:W-:-:S03]  /*11470*/  FADD.FTZ R5, R25, R5 ;  /* 0x0000000519057221 */ /* 0x000fc60000010000 */
        /* <DEDUP_REMOVED lines=113> */
[----:B0-----:R-:W-:Y:S06]  /*11b90*/  @!P1 BRA `(.L_x_9941) ;  /* 0x0000000000049947 */ /* 0x001fec0003800000 */
[----:B------:R-:W-:Y:S01]  /*11ba0*/  BPT.TRAP 0x1 ;  /* 0x000000040000795c */ /* 0x000fe20000300000 */
.L_x_9941:
[----:B------:R-:W2:Y:S01]  /*11bb0*/  LDL R83, [R1+0x18] ;  /* 0x0000180001537983 */ /* 0x000ea20000100800 */
[----:B------:R-:W-:Y:S01]  /*11bc0*/  ISETP.GT.AND P0, PT, R20, RZ, PT ;  /* 0x000000ff1400720c */ /* 0x000fe20003f04270 */
[----:B------:R-:W-:Y:S01]  /*11bd0*/  VIADD R21, R21, 0x19c60 ;  /* 0x00019c6015157836 */ /* 0x000fe20000000000 */
        /* <DEDUP_REMOVED lines=88> */
.L_x_9930:
[----:B------:R-:W-:Y:S05]  /*12160*/  BSYNC B0 ;  /* 0x0000000000007941 */ /* 0x000fea0003800000 */
.L_x_9929:
[----:B------:R-:W-:Y:S06]  /*12170*/  BAR.ARV 0x8, 0x1a0 ;  /* 0x0206800000007b1d */ /* 0x000fec0000002000 */
[----:B------:R-:W-:Y:S05]  /*12180*/  @!P1 BRA `(.L_x_9943) ;  /* 0x0000000000049947 */ /* 0x000fea0003800000 */
[----:B------:R-:W-:Y:S01]  /*12190*/  BPT.TRAP 0x1 ;  /* 0x000000040000795c */ /* 0x000fe20000300000 */
.L_x_9943:
[----:B------:R-:W-:Y:S01]  /*121a0*/  IMAD R12, R18, 0x8, R16 ;  /* 0x00000008120c7824 */ /* 0x000fe200078e0210 */
[----:B------:R-:W-:-:S04]  /*121b0*/  SHF.L.U32 R7, R22, 0x1f, RZ ;  /* 0x0000001f16077819 */ /* 0x000fc800000006ff */
[----:B------:R1:W2:Y:S01]  /*121c0*/  SYNCS.PHASECHK.TRANS64.TRYWAIT P0, [R12+URZ+0x19c50], R7 ;  /* 0x019c50070c0075a7 */ /* 0x0002a2000800017f */
[----:B------:R-:W-:Y:S05]  /*121d0*/  @!P1 BRA `(.L_x_9944) ;  /* 0x0000000000049947 */ /* 0x000fea0003800000 */
[----:B------:R-:W-:Y:S01]  /*121e0*/  BPT.TRAP 0x1 ;  /* 0x000000040000795c */ /* 0x000fe20000300000 */
.L_x_9944:
[----:B------:R-:W-:Y:S04]  /*121f0*/  BSSY B0, `(.L_x_9945) ;  /* 0x0000004000007945 */ /* 0x000fe80003800000 */
[----:B--2---:R-:W-:Y:S05]  /*12200*/  @P0 BRA `(.L_x_9946) ;  /* 0x0000000000080947 */ /* 0x004fea0003800000 */
[----:B------:R-:W2:Y:S02]  /*12210*/  SYNCS.PHASECHK.TRANS64.TRYWAIT P0, [R12+URZ+0x19c50], R7 ;  /* 0x019c50070c0075a7 */ /* 0x000ea4000800017f */
[----:B--2---:R-:W-:Y:S05]  /*12220*/  @!P0 BRA `(.L_x_9947) ;  /* 0x0000009400548947 */ /* 0x004fea0003800000 */
.L_x_9946:
[----:B------:R-:W-:Y:S05]  /*12230*/  BSYNC B0 ;  /* 0x0000000000007941 */ /* 0x000fea0003800000 */
.L_x_9945:
        /* <DEDUP_REMOVED lines=10> */
[----:B-12---:R-:W-:-:S05]  /*122e0*/  LOP3.LUT R7, R16, 0x10000, RZ, 0xfc, !PT ;  /* 0x0001000010077812 */ /* 0x006fca00078efcff */
[----:B------:R-:W-:Y:S02]  /*122f0*/  IMAD R6, R18, 0x300, R7 ;  /* 0x0000030012067824 */ /* 0x000fe400078e0207 */
[----:B------:R-:W-:Y:S01]  /*12300*/  IMAD.MOV.U32 R7, RZ, RZ, 0x40000040 ;  /* 0x40000040ff077424 */ /* 0x000fe200078e00ff */
[----:B------:R-:W3:Y:S02]  /*12310*/  @P0 LDC.64 R10, c[0x0][0x9c8] ;  /* 0x00027200ff0a0b82 */ /* 0x000ee40000000a00 */
[----:B------:R-:W-:Y:S02]  /*12320*/  R2UR UR6, R6 ;  /* 0x00000000060672ca */ /* 0x000fe400000e0000 */
[----:B------:R-:W-:-:S04]  /*12330*/  R2UR UR7, R7 ;  /* 0x00000000070772ca */ /* 0x000fc800000e0000 */
[----:B------:R-:W1:Y:S09]  /*12340*/  @P0 LDC.64 R8, c[0x0][0x9d0] ;  /* 0x00027400ff080b82 */ /* 0x000e720000000a00 */
        /* <DEDUP_REMOVED lines=8> */
[----:B------:R-:W-:Y:S02]  /*123d0*/  IMAD.MOV.U32 R13, RZ, RZ, 0x3f800000 ;  /* 0x3f800000ff0d7424 */ /* 0x000fe400078e00ff */
[----:B-1----:R-:W-:-:S04]  /*123e0*/  @P0 IMAD R14, R7, R8, RZ ;  /* 0x00000008070e0224 */ /* 0x002fc800078e02ff */
[C---:B------:R-:W-:Y:S02]  /*123f0*/  @P0 IMAD R7, R15.reuse, R9, R14 ;  /* 0x000000090f070224 */ /* 0x040fe400078e020e */
[----:B------:R-:W-:-:S04]  /*12400*/  @P0 IMAD.WIDE.U32 R8, R15, R8, R10 ;  /* 0x000000080f080225 */ /* 0x000fc800078e000a */
[----:B------:R-:W-:Y:S01]  /*12410*/  @P0 IMAD.IADD R7, R9, 0x1, R7 ;  /* 0x0000000109070824 */ /* 0x000fe200078e0207 */
[----:B------:R-:W-:-:S04]  /*12420*/  @P0 LEA R10, P2, R8, UR4, 0x2 ;  /* 0x00000004080a0c11 */ /* 0x000fc8000f8410ff */
[----:B------:R-:W-:-:S05]  /*12430*/  @P0 LEA.HI.X R11, R8, UR5, R7, 0x2, P2 ;  /* 0x00000005080b0c11 */ /* 0x000fca00090f1407 */
[----:B------:R1:W2:Y:S01]  /*12440*/  @P0 LDG.E R13, desc[UR40][R10.64] ;  /* 0x000000280a0d0981 */ /* 0x0002a2000c1e1900 */
        /* <DEDUP_REMOVED lines=8> */
[----:B0-----:R-:W-:Y:S02]  /*124d0*/  IMAD.MOV.U32 R21, RZ, RZ, -0x800000 ;  /* 0xff800000ff157424 */ /* 0x001fe400078e00ff */
[----:B------:R-:W-:-:S06]  /*124e0*/  IMAD.MOV.U32 R20, RZ, RZ, -0x800000 ;  /* 0xff800000ff147424 */ /* 0x000fcc00078e00ff */
[----:B------:R-:W-:Y:S01]  /*124f0*/  QGMMA.64x96x32.F32.E4M3.E4M3 R88, R144, gdesc[UR4], R88, gsb0 ;  /* 0x0160000490587df3 */ /* 0x000fe20008000858 */
[----:B------:R-:W-:Y:S02]  /*12500*/  R2UR UR6, R8 ;  /* 0x00000000080672ca */ /* 0x000fe400000e0000 */
[----:B------:R-:W-:Y:S01]  /*12510*/  R2UR UR7, R9 ;  /* 0x00000000090772ca */ /* 0x000fe200000e0000 */
[----:B------:R-:W0:Y:S04]  /*12520*/  SHFL.BFLY PT, R8, R5, 0x2, 0x1f ;  /* 0x0c401f0005087f89 */ /* 0x000e2800000e0000 */
[----:B------:R-:W3:Y:S01]  /*12530*/  SHFL.BFLY PT, R9, R4, 0x2, 0x1f ;  /* 0x0c401f0004097f89 */ /* 0x000ee200000e0000 */
[----:B0-----:R-:W-:-:S01]  /*12540*/  FADD.FTZ R8, R8, R5 ;  /* 0x0000000508087221 */ /* 0x001fc20000010000 */
[----:B---3--:R-:W-:Y:S01]  /*12550*/  FADD.FTZ R9, R9, R4 ;  /* 0x0000000409097221 */ /* 0x008fe20000010000 */
[----:B------:R-:W-:Y:S01]  /*12560*/  IMAD.MOV.U32 R4, RZ, RZ, RZ ;  /* 0x000000ffff047224 */ /* 0x000fe200078e00ff */
[----:B------:R-:W-:-:S02]  /*12570*/  WARPGROUP.DEPBAR.LE gsb0, 0x0 ;  /* 0x00008000000079c5 */ /* 0x000fc40000010000 */
[----:B------:R-:W-:-:S06]  /*12580*/  WARPGROUP.ARRIVE ;  /* 0x00000000000079c5 */ /* 0x000fcc0000000000 */
[----:B------:R-:W-:Y:S01]  /*12590*/  QGMMA.64x96x32.F32.E4M3.E4M3 R88, R140, gdesc[UR4], R88, gsb0 ;  /* 0x016000048c587df3 */ /* 0x000fe20008000858 */
[----:B------:R-:W-:Y:S02]  /*125a0*/  R2UR UR6, R6 ;  /* 0x00000000060672ca */ /* 0x000fe400000e0000 */
[----:B------:R-:W-:Y:S01]  /*125b0*/  R2UR UR7, R7 ;  /* 0x00000000070772ca */ /* 0x000fe200000e0000 */
[----:B------:R-:W1:Y:S04]  /*125c0*/  SHFL.BFLY PT, R6, R9, 0x1, 0x1f ;  /* 0x0c201f0009067f89 */ /* 0x000e6800000e0000 */
[----:B------:R-:W0:Y:S01]  /*125d0*/  SHFL.BFLY PT, R7, R8, 0x1, 0x1f ;  /* 0x0c201f0008077f89 */ /* 0x000e2200000e0000 */
[----:B-1----:R-:W-:-:S01]  /*125e0*/  FADD.FTZ R11, R9, R6 ;  /* 0x00000006090b7221 */ /* 0x002fc20000010000 */
[----:B0-----:R-:W-:-:S03]  /*125f0*/  FADD.FTZ R10, R8, R7 ;  /* 0x00000007080a7221 */ /* 0x001fc60000010000 */
[----:B------:R-:W-:Y:S01]  /*12600*/  FMUL.FTZ R15, R11, 0.00390625 ;  /* 0x3b8000000b0f7820 */ /* 0x000fe20000410000 */
[----:B------:R-:W-:Y:S02]  /*12610*/  IMAD.MOV.U32 R8, RZ, RZ, RZ ;  /* 0x000000ffff087224 */ /* 0x000fe400078e00ff */
[C---:B------:R-:W-:Y:S01]  /*12620*/  FMUL.FTZ R14, R10.reuse, 0.00390625 ;  /* 0x3b8000000a0e7820 */ /* 0x040fe20000410000 */
[----:B------:R-:W-:Y:S02]  /*12630*/  FSETP.NE.FTZ.AND P0, PT, R10, RZ, PT ;  /* 0x000000ff0a00720b */ /* 0x000fe40003f15000 */
[----:B------:R-:W-:Y:S02]  /*12640*/  FSETP.NE.FTZ.AND P3, PT, R15, RZ, PT ;  /* 0x000000ff0f00720b */ /* 0x000fe40003f75000 */
[----:B------:R-:W-:-:S09]  /*12650*/  FSETP.NE.FTZ.AND P2, PT, R14, RZ, PT ;  /* 0x000000ff0e00720b */ /* 0x000fd20003f55000 */
[----:B------:R-:W-:Y:S01]  /*12660*/  @P0 MUFU.RCP R4, R10 ;  /* 0x0000000a00040308 */ /* 0x000fe20000001000 */
[----:B------:R-:W-:-:S03]  /*12670*/  FSETP.NE.FTZ.AND P0, PT, R11, RZ, PT ;  /* 0x000000ff0b00720b */ /* 0x000fc60003f15000 */
[C---:B------:R-:W-:Y:S01]  /*12680*/  @P2 FMUL.FTZ R6, R2.reuse, 0.69314718246459960938 ;  /* 0x3f31721802062820 */ /* 0x040fe20000410000 */
[----:B------:R-:W-:-:S03]  /*12690*/  @P3 FMUL.FTZ R2, R2, 0.69314718246459960938 ;  /* 0x3f31721802023820 */ /* 0x000fc60000410000 */
[----:B------:R-:W0:Y:S08]  /*126a0*/  @P3 MUFU.LG2 R7, R15 ;  /* 0x0000000f00073308 */ /* 0x000e300000000c00 */
        /* <DEDUP_REMOVED lines=14> */
.L_x_9948:
        /* <DEDUP_REMOVED lines=61> */
.L_x_9876:
        /* <DEDUP_REMOVED lines=10> */
[----:B------:R-:W0:Y:S01]  /*12c00*/  S2R R59, SR_TID.X ;  /* 0x00000000003b7919 */ /* 0x000e220000002100 */
[----:B------:R-:W-:Y:S01]  /*12c10*/  ULDC.64 UR4, c[0x4][0x70] ;  /* 0x01001c0000047ab9 */ /* 0x000fe20000000a00 */
[----:B-----5:R-:W2:Y:S04]  /*12c20*/  LDL R24, [R1+0x68] ;  /* 0x0000680001187983 */ /* 0x020ea80000100800 */
[----:B------:R-:W3:Y:S04]  /*12c30*/  LDL.LU R64, [R1+0x48] ;  /* 0x0000480001407983 */ /* 0x000ee80000300800 */
[----:B------:R-:W4:Y:S01]  /*12c40*/  LDL.64 R62, [R1+0x38] ;  /* 0x00003800013e7983 */ /* 0x000f220000100a00 */
[----:B0-----:R-:W-:-:S05]  /*12c50*/  IMAD.SHL.U32 R0, R59, 0x4, RZ ;  /* 0x000000043b007824 */ /* 0x001fca00078e00ff */
[----:B------:R-:W-:-:S04]  /*12c60*/  LOP3.LUT R0, R0, 0xc, RZ, 0xc0, !PT ;  /* 0x0000000c00007812 */ /* 0x000fc800078ec0ff */
[----:B------:R-:W-:-:S05]  /*12c70*/  IADD3 R2, P0, R0, UR4, RZ ;  /* 0x0000000400027c10 */ /* 0x000fca000ff1e0ff */
[----:B------:R-:W-:Y:S01]  /*12c80*/  IMAD.X R3, RZ, RZ, UR5, P0 ;  /* 0x00000005ff037e24 */ /* 0x000fe200080e06ff */
[----:B------:R-:W-:Y:S01]  /*12c90*/  F2FP.BF16.F32.PACK_AB R52, R52, R13 ;  /* 0x0000000d3434723e */ /* 0x000fe200000010ff */
[----:B------:R-:W-:-:S03]  /*12ca0*/  ULDC.64 UR4, c[0x0][0xbd8] ;  /* 0x0002f60000047ab9 */ /* 0x000fc60000000a00 */
[----:B------:R0:W3:Y:S01]  /*12cb0*/  LDG.E.CONSTANT R0, desc[UR40][R2.64] ;  /* 0x0000002802007981 */ /* 0x0000e2000c1e9900 */
[----:B------:R-:W-:Y:S02]  /*12cc0*/  F2FP.BF16.F32.PACK_AB R47, R47, R54 ;  /* 0x000000362f2f723e */ /* 0x000fe400000010ff */
[----:B------:R-:W-:Y:S01]  /*12cd0*/  F2FP.BF16.F32.PACK_AB R50, R45, R50 ;  /* 0x000000322d32723e */ /* 0x000fe200000010ff */
[----:B------:R-:W1:Y:S01]  /*12ce0*/  S2R R13, SR_SWINHI ;  /* 0x00000000000d7919 */ /* 0x000e620000002f00 */
[----:B------:R-:W-:Y:S02]  /*12cf0*/  F2FP.BF16.F32.PACK_AB R41, R41, R46 ;  /* 0x0000002e2929723e */ /* 0x000fe400000010ff */
[----:B------:R-:W-:Y:S02]  /*12d00*/  F2FP.BF16.F32.PACK_AB R44, R37, R44 ;  /* 0x0000002c252c723e */ /* 0x000fe400000010ff */
[----:B------:R-:W-:Y:S02]  /*12d10*/  F2FP.BF16.F32.PACK_AB R35, R35, R40 ;  /* 0x000000282323723e */ /* 0x000fe400000010ff */
[----:B0-----:R-:W-:-:S02]  /*12d20*/  LOP3.LUT P1, R2, R59, 0x3, RZ, 0xc0, !PT ;  /* 0x000000033b027812 */ /* 0x001fc4000782c0ff */
[----:B------:R-:W4:Y:S01]  /*12d30*/  LDL.LU R59, [R1+0x4c] ;  /* 0x00004c00013b7983 */ /* 0x000f220000300800 */
[----:B------:R-:W-:Y:S02]  /*12d40*/  F2FP.BF16.F32.PACK_AB R36, R33, R36 ;  /* 0x000000242124723e */ /* 0x000fe400000010ff */
[----:B------:R-:W-:Y:S01]  /*12d50*/  ISETP.EQ.OR P1, PT, R2, 0x3, !P1 ;  /* 0x000000030200780c */ /* 0x000fe20004f22670 */
[----:B------:R-:W4:Y:S01]  /*12d60*/  LDL R54, [R1+0x24] ;  /* 0x0000240001367983 */ /* 0x000f220000100800 */
[----:B------:R-:W-:Y:S02]  /*12d70*/  F2FP.BF16.F32.PACK_AB R29, R29, R34 ;  /* 0x000000221d1d723e */ /* 0x000fe400000010ff */
        /* <DEDUP_REMOVED lines=8> */
[----:B------:R-:W-:-:S02]  /*12e00*/  MOV R2, R16 ;  /* 0x0000001000027202 */ /* 0x000fc40000000f00 */
[----:B-1----:R-:W-:Y:S02]  /*12e10*/  MOV R3, R13 ;  /* 0x0000000d00037202 */ /* 0x002fe40000000f00 */
[----:B------:R-:W-:Y:S02]  /*12e20*/  SEL R36, R36, R35, P1 ;  /* 0x0000002324247207 */ /* 0x000fe40000800000 */
[----:B------:R-:W-:Y:S02]  /*12e30*/  SEL R35, R29, R32, P1 ;  /* 0x000000201d237207 */ /* 0x000fe40000800000 */
[----:B------:R-:W-:Y:S02]  /*12e40*/  SEL R32, R32, R29, P1 ;  /* 0x0000001d20207207 */ /* 0x000fe40000800000 */
[----:B------:R-:W-:Y:S02]  /*12e50*/  F2FP.BF16.F32.PACK_AB R53, R53, R4 ;  /* 0x000000043535723e */ /* 0x000fe400000010ff */
        /* <DEDUP_REMOVED lines=8> */
[----:B------:R-:W-:Y:S01]  /*12ee0*/  F2FP.BF16.F32.PACK_AB R8, R57, R8 ;  /* 0x000000083908723e */ /* 0x000fe200000010ff */
[----:B------:R0:W4:Y:S01]  /*12ef0*/  LDL.64 R60, [R1+0x38] ;  /* 0x00003800013c7983 */ /* 0x0001220000100a00 */
[----:B------:R-:W-:Y:S02]  /*12f00*/  F2FP.BF16.F32.PACK_AB R49, R49, R56 ;  /* 0x000000383131723e */ /* 0x000fe400000010ff */
[----:B------:R-:W-:Y:S01]  /*12f10*/  SEL R39, R10, R15, P1 ;  /* 0x0000000f0a277207 */ /* 0x000fe20000800000 */
[----:B------:R-:W4:Y:S01]  /*12f20*/  LDL R56, [R1+0x44] ;  /* 0x0000440001387983 */ /* 0x000f220000100800 */
[----:B------:R-:W-:Y:S02]  /*12f30*/  SEL R34, R15, R10, P1 ;  /* 0x0000000a0f227207 */ /* 0x000fe40000800000 */
        /* <DEDUP_REMOVED lines=15> */
[----:B------:R-:W-:Y:S01]  /*13030*/  SEL R40, R14, R25, P1 ;  /* 0x000000190e287207 */ /* 0x000fe20000800000 */
[----:B--2---:R-:W-:-:S03]  /*13040*/  IMAD.WIDE R6, R24, 0x2, R2 ;  /* 0x0000000218067825 */ /* 0x004fc600078e0202 */
[----:B------:R-:W-:-:S04]  /*13050*/  IADD3 R29, P5, R6, 0x20, RZ ;  /* 0x00000020061d7810 */ /* 0x000fc80007fbe0ff */
[----:B------:R-:W-:Y:S02]  /*13060*/  LOP3.LUT R4, R29, 0x180, RZ, 0xc0, !PT ;  /* 0x000001801d047812 */ /* 0x000fe400078ec0ff */
[----:B------:R-:W-:Y:S02]  /*13070*/  IADD3 R51, P4, R6, 0x3000, RZ ;  /* 0x0000300006337810 */ /* 0x000fe40007f9e0ff */
[----:B------:R-:W-:-:S04]  /*13080*/  SHF.R.U64 R4, R4, 0x3, RZ ;  /* 0x0000000304047819 */ /* 0x000fc800000012ff */
[----:B------:R-:W-:Y:S02]  /*13090*/  LOP3.LUT R12, R4, R29, RZ, 0x3c, !PT ;  /* 0x0000001d040c7212 */ /* 0x000fe400078e3cff */
[----:B------:R-:W-:Y:S01]  /*130a0*/  LOP3.LUT R4, R51, 0x180, RZ, 0xc0, !PT ;  /* 0x0000018033047812 */ /* 0x000fe200078ec0ff */
[----:B------:R-:W-:-:S03]  /*130b0*/  IMAD.X R13, RZ, RZ, R7, P5 ;  /* 0x000000ffff0d7224 */ /* 0x000fc600028e0607 */
[----:B------:R-:W-:-:S04]  /*130c0*/  SHF.R.U64 R4, R4, 0x3, RZ ;  /* 0x0000000304047819 */ /* 0x000fc800000012ff */
[----:B------:R-:W-:Y:S02]  /*130d0*/  LOP3.LUT R10, R4, R51, RZ, 0x3c, !PT ;  /* 0x00000033040a7212 */ /* 0x000fe400078e3cff */
[----:B------:R-:W-:Y:S02]  /*130e0*/  MOV R51, R12 ;  /* 0x0000000c00337202 */ /* 0x000fe40000000f00 */
[C---:B------:R-:W-:Y:S02]  /*130f0*/  IADD3 R55, P2, R6.reuse, 0x6000, RZ ;  /* 0x0000600006377810 */ /* 0x040fe40007f5e0ff */
[----:B------:R-:W-:Y:S02]  /*13100*/  IADD3 R53, P3, R6, 0x3020, RZ ;  /* 0x0000302006357810 */ /* 0x000fe40007f7e0ff */
[----:B---3--:R-:W-:Y:S01]  /*13110*/  LOP3.LUT R13, R0, 0x2, RZ, 0x3c, !PT ;  /* 0x00000002000d7812 */ /* 0x008fe200078e3cff */
[----:B------:R-:W-:Y:S04]  /*13120*/  SHFL.IDX PT, R27, R27, R0, 0x1c1f ;  /* 0x001c1f001b1b7589 */ /* 0x000fe800000e0000 */
[----:B------:R-:W1:Y:S04]  /*13130*/  SHFL.IDX PT, R28, R28, R13, 0x1c1f ;  /* 0x001c1f0d1c1c7589 */ /* 0x000e6800000e0000 */
[----:B------:R-:W-:Y:S04]  /*13140*/  SHFL.IDX PT, R43, R43, R0, 0x1c1f ;  /* 0x001c1f002b2b7589 */ /* 0x000fe800000e0000 */
[----:B------:R-:W2:Y:S04]  /*13150*/  SHFL.IDX PT, R58, R58, R13, 0x1c1f ;  /* 0x001c1f0d3a3a7589 */ /* 0x000ea800000e0000 */
[----:B------:R-:W-:Y:S04]  /*13160*/  SHFL.IDX PT, R31, R31, R0, 0x1c1f ;  /* 0x001c1f001f1f7589 */ /* 0x000fe800000e0000 */
[----:B------:R-:W3:Y:S04]  /*13170*/  SHFL.IDX PT, R52, R52, R13, 0x1c1f ;  /* 0x001c1f0d34347589 */ /* 0x000ee800000e0000 */
[----:B------:R-:W-:Y:S04]  /*13180*/  SHFL.IDX PT, R45, R45, R0, 0x1c1f ;  /* 0x001c1f002d2d7589 */ /* 0x000fe800000e0000 */
[----:B------:R-:W0:Y:S04]  /*13190*/  SHFL.IDX PT, R50, R50, R13, 0x1c1f ;  /* 0x001c1f0d32327589 */ /* 0x000e2800000e0000 */
[----:B------:R-:W-:Y:S04]  /*131a0*/  SHFL.IDX PT, R33, R33, R0, 0x1c1f ;  /* 0x001c1f0021217589 */ /* 0x000fe800000e0000 */
[----:B------:R-:W0:Y:S04]  /*131b0*/  SHFL.IDX PT, R30, R30, R13, 0x1c1f ;  /* 0x001c1f0d1e1e7589 */ /* 0x000e2800000e0000 */
[----:B------:R-:W-:Y:S04]  /*131c0*/  SHFL.IDX PT, R47, R47, R0, 0x1c1f ;  /* 0x001c1f002f2f7589 */ /* 0x000fe800000e0000 */
[----:B------:R-:W4:Y:S01]  /*131d0*/  SHFL.IDX PT, R44, R44, R13, 0x1c1f ;  /* 0x001c1f0d2c2c7589 */ /* 0x000f2200000e0000 */
[----:B------:R-:W-:-:S03]  /*131e0*/  LOP3.LUT R5, R6, 0x180, RZ, 0xc0, !PT ;  /* 0x0000018006057812 */ /* 0x000fc600078ec0ff */
[----:B------:R-:W-:Y:S01]  /*131f0*/  SHFL.IDX PT, R29, R15, R0, 0x1c1f ;  /* 0x001c1f000f1d7589 */ /* 0x000fe200000e0000 */
[----:B------:R-:W-:-:S03]  /*13200*/  LOP3.LUT R14, R55, 0x180, RZ, 0xc0, !PT ;  /* 0x00000180370e7812 */ /* 0x000fc600078ec0ff */
[----:B------:R-:W-:Y:S01]  /*13210*/  SHFL.IDX PT, R26, R26, R13, 0x1c1f ;  /* 0x001c1f0d1a1a7589 */ /* 0x000fe200000e0000 */
[----:B------:R-:W-:-:S03]  /*13220*/  LOP3.LUT R8, R53, 0x180, RZ, 0xc0, !PT ;  /* 0x0000018035087812 */ /* 0x000fc600078ec0ff */
[----:B------:R-:W-:Y:S01]  /*13230*/  SHFL.IDX PT, R37, R37, R0, 0x1c1f ;  /* 0x001c1f0025257589 */ /* 0x000fe200000e0000 */
[----:B------:R-:W-:-:S03]  /*13240*/  SHF.R.U64 R5, R5, 0x3, RZ ;  /* 0x0000000305057819 */ /* 0x000fc600000012ff */
[----:B------:R-:W-:Y:S04]  /*13250*/  SHFL.IDX PT, R41, R41, R0, 0x1c1f ;  /* 0x001c1f0029297589 */ /* 0x000fe800000e0000 */
[----:B------:R-:W4:Y:S04]  /*13260*/  SHFL.IDX PT, R38, R38, R13, 0x1c1f ;  /* 0x001c1f0d26267589 */ /* 0x000f2800000e0000 */
[----:B------:R-:W4:Y:S04]  /*13270*/  SHFL.IDX PT, R36, R36, R13, 0x1c1f ;  /* 0x001c1f0d24247589 */ /* 0x000f2800000e0000 */
[----:B------:R-:W-:Y:S04]  /*13280*/  SHFL.IDX PT, R39, R39, R0, 0x1c1f ;  /* 0x001c1f0027277589 */ /* 0x000fe800000e0000 */
[----:B------:R-:W-:Y:S04]  /*13290*/  SHFL.IDX PT, R35, R35, R0, 0x1c1f ;  /* 0x001c1f0023237589 */ /* 0x000fe800000e0000 */
[----:B------:R-:W4:Y:S04]  /*132a0*/  SHFL.IDX PT, R34, R34, R13, 0x1c1f ;  /* 0x001c1f0d22227589 */ /* 0x000f2800000e0000 */
[----:B------:R-:W4:Y:S01]  /*132b0*/  SHFL.IDX PT, R32, R32, R13, 0x1c1f ;  /* 0x001c1f0d20207589 */ /* 0x000f2200000e0000 */
[----:B------:R-:W-:-:S03]  /*132c0*/  SHF.R.U64 R14, R14, 0x3, RZ ;  /* 0x000000030e0e7819 */ /* 0x000fc600000012ff */
[----:B------:R-:W-:Y:S04]  /*132d0*/  SHFL.IDX PT, R49, R49, R0, 0x1c1f ;  /* 0x001c1f0031317589 */ /* 0x000fe800000e0000 */
[----:B------:R4:W4:Y:S01]  /*132e0*/  SHFL.IDX PT, R40, R40, R13, 0x1c1f ;  /* 0x001c1f0d28287589 */ /* 0x00092200000e0000 */
[----:B------:R-:W-:Y:S02]  /*132f0*/  IADD3 R57, P0, R6, 0x6020, RZ ;  /* 0x0000602006397810 */ /* 0x000fe40007f1e0ff */
[----:B------:R-:W-:Y:S02]  /*13300*/  SHF.R.U64 R8, R8, 0x3, RZ ;  /* 0x0000000308087819 */ /* 0x000fe400000012ff */
[----:B------:R-:W-:Y:S01]  /*13310*/  LOP3.LUT R6, R5, R6, RZ, 0x3c, !PT ;  /* 0x0000000605067212 */ /* 0x000fe200078e3cff */
[--C-:B------:R-:W-:Y:S01]  /*13320*/  IMAD.X R5, RZ, RZ, R7.reuse, P2 ;  /* 0x000000ffff057224 */ /* 0x100fe200010e0607 */
[----:B------:R-:W-:Y:S01]  /*13330*/  LOP3.LUT R4, R14, R55, RZ, 0x3c, !PT ;  /* 0x000000370e047212 */ /* 0x000fe200078e3cff */
[--C-:B------:R-:W-:Y:S01]  /*13340*/  IMAD.X R11, RZ, RZ, R7.reuse, P4 ;  /* 0x000000ffff0b7224 */ /* 0x100fe200020e0607 */
[----:B------:R-:W-:Y:S01]  /*13350*/  LOP3.LUT R8, R8, R53, RZ, 0x3c, !PT ;  /* 0x0000003508087212 */ /* 0x000fe200078e3cff */
[--C-:B------:R-:W-:Y:S01]  /*13360*/  IMAD.X R9, RZ, RZ, R7.reuse, P3 ;  /* 0x000000ffff097224 */ /* 0x100fe200018e0607 */
[----:B------:R-:W-:Y:S01]  /*13370*/  MOV R53, R6 ;  /* 0x0000000600357202 */ /* 0x000fe20000000f00 */
[----:B------:R-:W-:Y:S01]  /*13380*/  IMAD.X R25, RZ, RZ, R7, P0 ;  /* 0x000000ffff197224 */ /* 0x000fe200000e0607 */
[----:B------:R-:W-:-:S02]  /*13390*/  MOV R42, R4 ;  /* 0x00000004002a7202 */ /* 0x000fc40000000f00 */
[----:B------:R-:W-:Y:S02]  /*133a0*/  LOP3.LUT R24, R57, 0x180, RZ, 0xc0, !PT ;  /* 0x0000018039187812 */ /* 0x000fe400078ec0ff */
[----:B------:R-:W-:Y:S02]  /*133b0*/  MOV R48, R10 ;  /* 0x0000000a00307202 */ /* 0x000fe40000000f00 */
[----:B------:R-:W-:Y:S02]  /*133c0*/  MOV R46, R8 ;  /* 0x00000008002e7202 */ /* 0x000fe40000000f00 */
[----:B-1----:R-:W-:Y:S02]  /*133d0*/  SEL R4, R27, R28, P1 ;  /* 0x0000001c1b047207 */ /* 0x002fe40000800000 */
[----:B------:R-:W-:Y:S02]  /*133e0*/  SEL R6, R28, R27, P1 ;  /* 0x0000001b1c067207 */ /* 0x000fe40000800000 */
[----:B--2---:R-:W-:-:S02]  /*133f0*/  SEL R5, R43, R58, P1 ;  /* 0x0000003a2b057207 */ /* 0x004fc40000800000 */
[----:B------:R-:W-:Y:S01]  /*13400*/  SEL R7, R58, R43, P1 ;  /* 0x0000002b3a077207 */ /* 0x000fe20000800000 */
[----:B------:R-:W-:Y:S01]  /*13410*/  BAR.SYNC.DEFER_BLOCKING 0x1, 0x180 ;  /* 0x0046000000007b1d */ /* 0x000fe20000010000 */
[----:B---3--:R-:W-:Y:S02]  /*13420*/  SEL R8, R31, R52, P1 ;  /* 0x000000341f087207 */ /* 0x008fe40000800000 */
[----:B------:R-:W-:Y:S02]  /*13430*/  SEL R10, R52, R31, P1 ;  /* 0x0000001f340a7207 */ /* 0x000fe40000800000 */
[----:B0-----:R-:W-:Y:S02]  /*13440*/  SEL R9, R45, R50, P1 ;  /* 0x000000322d097207 */ /* 0x001fe40000800000 */
[----:B------:R-:W-:Y:S02]  /*13450*/  SEL R11, R50, R45, P1 ;  /* 0x0000002d320b7207 */ /* 0x000fe40000800000 */
[----:B------:R-:W-:-:S02]  /*13460*/  SEL R12, R33, R30, P1 ;  /* 0x0000001e210c7207 */ /* 0x000fc40000800000 */
[----:B------:R-:W-:Y:S02]  /*13470*/  SEL R14, R30, R33, P1 ;  /* 0x000000211e0e7207 */ /* 0x000fe40000800000 */
[----:B----4-:R-:W-:Y:S02]  /*13480*/  SEL R13, R47, R44, P1 ;  /* 0x0000002c2f0d7207 */ /* 0x010fe40000800000 */
[----:B------:R-:W-:Y:S02]  /*13490*/  SEL R15, R44, R47, P1 ;  /* 0x0000002f2c0f7207 */ /* 0x000fe40000800000 */
[----:B------:R-:W-:Y:S02]  /*134a0*/  SHF.R.U64 R24, R24, 0x3, RZ ;  /* 0x0000000318187819 */ /* 0x000fe400000012ff */
[----:B------:R-:W-:Y:S02]  /*134b0*/  ISETP.NE.U32.AND P0, PT, RZ, UR4, PT ;  /* 0x00000004ff007c0c */ /* 0x000fe4000bf05070 */
[----:B------:R-:W-:Y:S01]  /*134c0*/  LOP3.LUT R24, R24, R57, RZ, 0x3c, !PT ;  /* 0x0000003918187212 */ /* 0x000fe200078e3cff */
[----:B------:R0:W-:Y:S04]  /*134d0*/  STSM.16.M88.4 [R53], R4 ;  /* 0x0000000435007844 */ /* 0x0001e80000000200 */
[----:B------:R-:W-:Y:S04]  /*134e0*/  STSM.16.M88.4 [R51], R8 ;  /* 0x0000000833007844 */ /* 0x000fe80000000200 */
[----:B------:R1:W-:Y:S01]  /*134f0*/  STSM.16.M88.4 [R48], R12 ;  /* 0x0000000c30007844 */ /* 0x0003e20000000200 */
[----:B------:R-:W-:-:S02]  /*13500*/  MOV R28, R24 ;  /* 0x00000018001c7202 */ /* 0x000fc40000000f00 */
[----:B------:R-:W-:Y:S02]  /*13510*/  ISETP.NE.AND.EX P0, PT, RZ, UR5, PT, P0 ;  /* 0x00000005ff007c0c */ /* 0x000fe4000bf05300 */
[----:B0-----:R-:W-:Y:S02]  /*13520*/  SEL R4, R37, R38, P1 ;  /* 0x0000002625047207 */ /* 0x001fe40000800000 */
[----:B------:R-:W-:Y:S02]  /*13530*/  SEL R6, R38, R37, P1 ;  /* 0x0000002526067207 */ /* 0x000fe40000800000 */
[----:B------:R-:W-:Y:S02]  /*13540*/  SEL R5, R41, R36, P1 ;  /* 0x0000002429057207 */ /* 0x000fe40000800000 */
[----:B------:R-:W-:Y:S02]  /*13550*/  SEL R7, R36, R41, P1 ;  /* 0x0000002924077207 */ /* 0x000fe40000800000 */
[----:B-1----:R-:W-:-:S02]  /*13560*/  SEL R12, R29, R26, P1 ;  /* 0x0000001a1d0c7207 */ /* 0x002fc40000800000 */
[----:B------:R-:W-:Y:S02]  /*13570*/  SEL R14, R26, R29, P1 ;  /* 0x0000001d1a0e7207 */ /* 0x000fe40000800000 */
[----:B------:R-:W-:Y:S02]  /*13580*/  IADD3 R26, P2, R64, UR4, RZ ;  /* 0x00000004401a7c10 */ /* 0x000fe4000ff5e0ff */
[----:B------:R-:W-:Y:S02]  /*13590*/  SEL R8, R39, R34, P1 ;  /* 0x0000002227087207 */ /* 0x000fe40000800000 */
[----:B------:R-:W-:Y:S02]  /*135a0*/  SEL R10, R34, R39, P1 ;  /* 0x00000027220a7207 */ /* 0x000fe40000800000 */
[----:B------:R-:W-:Y:S02]  /*135b0*/  SEL R9, R35, R32, P1 ;  /* 0x0000002023097207 */ /* 0x000fe40000800000 */
[----:B------:R-:W-:-:S02]  /*135c0*/  SEL R11, R32, R35, P1 ;  /* 0x00000023200b7207 */ /* 0x000fc40000800000 */
[----:B------:R-:W-:Y:S02]  /*135d0*/  SEL R13, R49, R40, P1 ;  /* 0x00000028310d7207 */ /* 0x000fe40000800000 */
[----:B------:R-:W-:Y:S02]  /*135e0*/  SEL R15, R40, R49, P1 ;  /* 0x00000031280f7207 */ /* 0x000fe40000800000 */
[----:B------:R-:W-:Y:S01]  /*135f0*/  IADD3.X R27, R59, UR5, RZ, P2, !PT ;  /* 0x000000053b1b7c10 */ /* 0x000fe200097fe4ff */
[----:B------:R-:W-:Y:S01]  /*13600*/  ULDC.64 UR4, c[0x0][0xbe0] ;  /* 0x0002f80000047ab9 */ /* 0x000fe20000000a00 */
[----:B------:R-:W-:Y:S01]  /*13610*/  STSM.16.M88.4 [R46], R4 ;  /* 0x000000042e007844 */ /* 0x000fe20000000200 */
[----:B------:R-:W-:-:S03]  /*13620*/  ISETP.NE.U32.AND P1, PT, RZ, UR4, PT ;  /* 0x00000004ff007c0c */ /* 0x000fc6000bf25070 */
[----:B------:R0:W-:Y:S01]  /*13630*/  STSM.16.M88.4 [R42], R8 ;  /* 0x000000082a007844 */ /* 0x0001e20000000200 */
[----:B------:R-:W-:-:S03]  /*13640*/  ISETP.NE.AND.EX P1, PT, RZ, UR5, PT, P1 ;  /* 0x00000005ff007c0c */ /* 0x000fc6000bf25310 */
[----:B------:R1:W-:Y:S01]  /*13650*/  STSM.16.M88.4 [R28], R12 ;  /* 0x0000000c1c007844 */ /* 0x0003e20000000200 */
[----:B------:R-:W-:Y:S01]  /*13660*/  IMAD.MOV.U32 R41, RZ, RZ, RZ ;  /* 0x000000ffff297224 */ /* 0x000fe200078e00ff */
[----:B------:R-:W-:Y:S08]  /*13670*/  BAR.SYNC.DEFER_BLOCKING 0x1, 0x180 ;  /* 0x0046000000007b1d */ /* 0x000ff00000010000 */
[----:B------:R-:W-:Y:S01]  /*13680*/  @P1 IADD3 R24, P2, R64, UR4, RZ ;  /* 0x0000000440181c10 */ /* 0x000fe2000ff5e0ff */
[----:B------:R-:W-:-:S02]  /*13690*/  ULDC UR4, c[0x0][0xa88] ;  /* 0x0002a20000047ab9 */ /* 0x000fc40000000800 */
[----:B------:R-:W-:Y:S01]  /*136a0*/  IMAD.U32 R0, RZ, RZ, UR4 ;  /* 0x00000004ff007e24 */ /* 0x000fe2000f8e00ff */
[----:B------:R-:W-:Y:S01]  /*136b0*/  @P1 IADD3.X R25, R59, UR5, RZ, P2, !PT ;  /* 0x000000053b191c10 */ /* 0x000fe200097fe4ff */
[----:B------:R1:W5:Y:S04]  /*136c0*/  @P0 LDG.E R41, desc[UR40][R26.64] ;  /* 0x000000281a290981 */ /* 0x000368000c1e1900 */
[----:B------:R1:W5:Y:S01]  /*136d0*/  @P1 LDG.E R0, desc[UR40][R24.64] ;  /* 0x0000002818001981 */ /* 0x000362000c1e1900 */
[----:B------:R-:W-:-:S04]  /*136e0*/  IMAD.MOV.U32 R60, RZ, RZ, R62 ;  /* 0x000000ffff3c7224 */ /* 0x000fc800078e003e */
[----:B------:R-:W-:Y:S01]  /*136f0*/  IMAD R29, R60, 0x20, R54 ;  /* 0x000000203c1d7824 */ /* 0x000fe200078e0236 */
[----:B0-----:R-:W-:-:S03]  /*13700*/  SHF.R.S32.HI R42, RZ, 0x1f, R56 ;  /* 0x0000001fff2a7819 */ /* 0x001fc60000011438 */
[----:B------:R-:W-:Y:S01]  /*13710*/  IMAD.WIDE R4, R29, 0x2, R2 ;  /* 0x000000021d047825 */ /* 0x000fe200078e0202 */
[----:B-1----:R-:W-:Y:S06]  /*13720*/  @P1 BRA `(.L_x_9951) ;  /* 0x0000000000101947 */ /* 0x002fec0003800000 */
[----:B------:R-:W-:Y:S05]  /*13730*/  @!P0 BRA `(.L_x_9951) ;  /* 0x00000000000c8947 */ /* 0x000fea0003800000 */
[----:B------:R-:W2:Y:S04]  /*13740*/  LDG.E R3, desc[UR40][R26.64] ;  /* 0x000000281a037981 */ /* 0x000ea8000c1e1900 */
[----:B-----5:R-:W2:Y:S02]  /*13750*/  LDG.E R0, desc[UR40][R26.64+0x4] ;  /* 0x000004281a007981 */ /* 0x020ea4000c1e1900 */
[----:B--2---:R-:W-:-:S07]  /*13760*/  IMAD.IADD R0, R0, 0x1, -R3 ;  /* 0x0000000100007824 */ /* 0x004fce00078e0a03 */
.L_x_9951:
[----:B------:R-:W2:Y:S01]  /*13770*/  LDL.LU R6, [R1+0x54] ;  /* 0x0000540001067983 */ /* 0x000ea20000300800 */
[----:B------:R-:W-:-:S03]  /*13780*/  ULDC.64 UR4, c[0x0][0xb70] ;  /* 0x0002dc0000047ab9 */ /* 0x000fc60000000a00 */
[----:B------:R-:W3:Y:S04]  /*13790*/  LDL.LU R3, [R1+0x40] ;  /* 0x0000400001037983 */ /* 0x000ee80000300800 */
[----:B------:R-:W4:Y:S04]  /*137a0*/  LDL R15, [R1+0x2c] ;  /* 0x00002c00010f7983 */ /* 0x000f280000100800 */
[----:B------:R-:W4:Y:S01]  /*137b0*/  LDL.LU R45, [R1+0x58] ;  /* 0x00005800012d7983 */ /* 0x000f220000300800 */
[----:B-----5:R-:W-:Y:S01]  /*137c0*/  IMAD.MOV.U32 R2, RZ, RZ, R41 ;  /* 0x000000ffff027224 */ /* 0x020fe200078e0029 */
        /* <DEDUP_REMOVED lines=29> */
[----:B------:R-:W-:Y:S01]  /*139a0*/  IMAD R6, R42, UR4, RZ ;  /* 0x000000042a067c24 */ /* 0x000fe2000f8e02ff */
[----:B------:R-:W-:-:S03]  /*139b0*/  SHF.R.S32.HI R3, RZ, 0x1f, R41 ;  /* 0x0000001fff037819 */ /* 0x000fc60000011429 */
[C---:B------:R-:W-:Y:S02]  /*139c0*/  IMAD R11, R56.reuse, UR5, R6 ;  /* 0x00000005380b7c24 */ /* 0x040fe4000f8e0206 */
[----:B------:R-:W-:Y:S01]  /*139d0*/  IMAD.WIDE.U32 R6, R56, UR4, R2 ;  /* 0x0000000438067c25 */ /* 0x000fe2000f8e0002 */
[----:B------:R-:W-:-:S03]  /*139e0*/  ULDC.64 UR4, c[0x0][0xb78] ;  /* 0x0002de0000047ab9 */ /* 0x000fc60000000a00 */
[----:B------:R-:W-:Y:S02]  /*139f0*/  IMAD.IADD R7, R7, 0x1, R11 ;  /* 0x0000000107077824 */ /* 0x000fe400078e020b */
[----:B----4-:R-:W-:Y:S02]  /*13a00*/  IMAD R11, R45, 0xc0, R15 ;  /* 0x000000c02d0b7824 */ /* 0x010fe400078e020f */
[----:B------:R-:W-:Y:S02]  /*13a10*/  IMAD R2, R44, UR4, RZ ;  /* 0x000000042c027c24 */ /* 0x000fe4000f8e02ff */
[----:B------:R-:W-:-:S04]  /*13a20*/  IMAD.WIDE.U32 R6, R43, UR4, R6 ;  /* 0x000000042b067c25 */ /* 0x000fc8000f8e0006 */
[----:B0-----:R-:W-:-:S05]  /*13a30*/  VIADD R14, R10, 0xffffff80 ;  /* 0xffffff800a0e7836 */ /* 0x001fca0000000000 */
[----:B------:R-:W-:-:S04]  /*13a40*/  SHF.R.S32.HI R10, RZ, 0x1f, R14 ;  /* 0x0000001fff0a7819 */ /* 0x000fc8000001140e */
[----:B------:R-:W-:-:S04]  /*13a50*/  LEA.HI R10, R10, R14, RZ, 0x7 ;  /* 0x0000000e0a0a7211 */ /* 0x000fc800078f38ff */
[----:B------:R-:W-:Y:S01]  /*13a60*/  LOP3.LUT R10, R10, 0xffffff80, RZ, 0xc0, !PT ;  /* 0xffffff800a0a7812 */ /* 0x000fe200078ec0ff */
[----:B------:R-:W-:Y:S01]  /*13a70*/  IMAD R2, R43, UR5, R2 ;  /* 0x000000052b027c24 */ /* 0x000fe2000f8e0202 */
[----:B------:R-:W-:Y:S01]  /*13a80*/  SHF.R.S32.HI R9, RZ, 0x1f, R11 ;  /* 0x0000001fff097819 */ /* 0x000fe2000001140b */
[----:B------:R-:W-:Y:S01]  /*13a90*/  ULDC.64 UR4, c[0x0][0xb40] ;  /* 0x0002d00000047ab9 */ /* 0x000fe20000000a00 */
[----:B------:R-:W-:Y:S01]  /*13aa0*/  IADD3 R6, P5, R11, R6, RZ ;  /* 0x000000060b067210 */ /* 0x000fe20007fbe0ff */
[----:B------:R-:W-:-:S03]  /*13ab0*/  IMAD.IADD R10, R14, 0x1, -R10 ;  /* 0x000000010e0a7824 */ /* 0x000fc600078e0a0a */
[----:B------:R-:W-:Y:S02]  /*13ac0*/  IADD3.X R9, R9, R7, R2, P5, !PT ;  /* 0x0000000709097210 */ /* 0x000fe40002ffe402 */
[----:B------:R-:W-:Y:S02]  /*13ad0*/  LOP3.LUT P0, RZ, R10, 0x3, RZ, 0xc0, !PT ;  /* 0x000000030aff7812 */ /* 0x000fe4000780c0ff */
[----:B------:R-:W-:Y:S01]  /*13ae0*/  LEA R38, P6, R6, UR4, 0x2 ;  /* 0x0000000406267c11 */ /* 0x000fe2000f8c10ff */
[C---:B------:R-:W-:Y:S01]  /*13af0*/  VIADD R7, R11.reuse, 0x8 ;  /* 0x000000080b077836 */ /* 0x040fe20000000000 */
[----:B------:R-:W-:Y:S02]  /*13b00*/  ISETP.GE.OR P5, PT, R11, R0, P0 ;  /* 0x000000000b00720c */ /* 0x000fe400007a6670 */
[----:B------:R-:W-:Y:S02]  /*13b10*/  LOP3.LUT R2, R4, 0x180, RZ, 0xc0, !PT ;  /* 0x0000018004027812 */ /* 0x000fe400078ec0ff */
[----:B------:R-:W-:Y:S01]  /*13b20*/  LEA.HI.X R39, R6, UR5, R9, 0x2, P6 ;  /* 0x0000000506277c11 */ /* 0x000fe2000b0f1409 */
[----:B------:R-:W-:Y:S01]  /*13b30*/  ULDC.64 UR4, c[0x0][0xaa0] ;  /* 0x0002a80000047ab9 */ /* 0x000fe20000000a00 */
[----:B------:R-:W-:-:S02]  /*13b40*/  IADD3 R11, P6, R4, 0x7800, RZ ;  /* 0x00007800040b7810 */ /* 0x000fc40007fde0ff */
[----:B------:R-:W-:Y:S02]  /*13b50*/  ISETP.GE.OR P0, PT, R7, R0, P0 ;  /* 0x000000000700720c */ /* 0x000fe40000706670 */
[----:B------:R-:W-:Y:S02]  /*13b60*/  SHF.R.U64 R7, R2, 0x3, RZ ;  /* 0x0000000302077819 */ /* 0x000fe400000012ff */
[----:B------:R-:W-:-:S04]  /*13b70*/  LOP3.LUT R2, R11, 0x180, RZ, 0xc0, !PT ;  /* 0x000001800b027812 */ /* 0x000fc800078ec0ff */
[----:B------:R-:W-:Y:S01]  /*13b80*/  SHF.R.U64 R2, R2, 0x3, RZ ;  /* 0x0000000302027819 */ /* 0x000fe200000012ff */
[--C-:B------:R-:W-:Y:S01]  /*13b90*/  IMAD.X R9, RZ, RZ, R5.reuse, P1 ;  /* 0x000000ffff097224 */ /* 0x100fe200008e0605 */
[----:B------:R-:W-:Y:S01]  /*13ba0*/  LOP3.LUT R4, R7, R4, RZ, 0x3c, !PT ;  /* 0x0000000407047212 */ /* 0x000fe200078e3cff */
[----:B------:R-:W-:Y:S01]  /*13bb0*/  IMAD.X R33, RZ, RZ, R5, P6 ;  /* 0x000000ffff217224 */ /* 0x000fe200030e0605 */
        /* <DEDUP_REMOVED lines=15> */
[----:B-1----:R-:W1:Y:S01]  /*13cb0*/  FENCE.VIEW.ASYNC.S ;  /* 0x00000000000073c6 */ /* 0x002e620000000000 */
[----:B------:R-:W-:-:S04]  /*13cc0*/  IMAD.WIDE.U32 R2, R41, UR4, R36 ;  /* 0x0000000429027c25 */ /* 0x000fc8000f8e0024 */
[----:B------:R-:W-:Y:S01]  /*13cd0*/  IMAD R41, R41, UR5, R40 ;  /* 0x0000000529297c24 */ /* 0x000fe2000f8e0228 */
[----:B------:R-:W-:Y:S01]  /*13ce0*/  ULDC.64 UR4, c[0x0][0xae0] ;  /* 0x0002b80000047ab9 */ /* 0x000fe20000000a00 */
[----:B------:R-:W-:Y:S02]  /*13cf0*/  IMAD R37, R45, -0xc0, R0 ;  /* 0xffffff402d257824 */ /* 0x000fe400078e0200 */
[----:B------:R-:W-:Y:S02]  /*13d00*/  IMAD.IADD R3, R3, 0x1, R41 ;  /* 0x0000000103037824 */ /* 0x000fe400078e0229 */
[----:B0-----:R-:W-:Y:S01]  /*13d10*/  IMAD R21, R42, UR4, RZ ;  /* 0x000000042a157c24 */ /* 0x001fe2000f8e02ff */
[C---:B------:R-:W-:Y:S01]  /*13d20*/  ISETP.GE.AND P0, PT, R60.reuse, R37, PT ;  /* 0x000000253c00720c */ /* 0x040fe20003f06270 */
[----:B------:R-:W-:Y:S02]  /*13d30*/  VIADD R0, R60, 0x60 ;  /* 0x000000603c007836 */ /* 0x000fe40000000000 */
[----:B------:R-:W-:-:S02]  /*13d40*/  VIADD R20, R16, 0x19c20 ;  /* 0x00019c2010147836 */ /* 0x000fc40000000000 */
        /* <DEDUP_REMOVED lines=8> */
[----:B-1----:R0:W-:Y:S03]  /*13dd0*/  SYNCS.ARRIVE.TRANS64.RED.A1T0 RZ, [R20+URZ], RZ ;  /* 0x000000ff14ff79a7 */ /* 0x0021e6000810043f */
        /* <DEDUP_REMOVED lines=23> */
.L_x_9953:
[----:B------:R-:W-:Y:S05]  /*13f50*/  BSYNC B1 ;  /* 0x0000000000017941 */ /* 0x000fea0003800000 */
.L_x_9952:
        /* <DEDUP_REMOVED lines=24> */
.L_x_9950:
        /* <DEDUP_REMOVED lines=25> */
.L_x_9955:
        /* <DEDUP_REMOVED lines=34> */
.L_x_9957:
[----:B------:R-:W-:Y:S05]  /*14490*/  BSYNC B1 ;  /* 0x0000000000017941 */ /* 0x000fea0003800000 */
.L_x_9956:
        /* <DEDUP_REMOVED lines=46> */
.L_x_9959:
[----:B------:R-:W-:Y:S05]  /*14780*/  BSYNC B1 ;  /* 0x0000000000017941 */ /* 0x000fea0003800000 */
.L_x_9958:
        /* <DEDUP_REMOVED lines=22> */
.L_x_9954:
[----:B------:R-:W-:Y:S05]  /*148f0*/  BSYNC B0 ;  /* 0x0000000000007941 */ /* 0x000fea0003800000 */
.L_x_9949:
[----:B------:R-:W-:Y:S02]  /*14900*/  ULDC UR4, c[0x0][0xc14] ;  /* 0x0003050000047ab9 */ /* 0x000fe40000000800 */
[----:B-1----:R-:W-:-:S13]  /*14910*/  ISETP.GE.AND P0, PT, R155, UR4, PT ;  /* 0x000000049b007c0c */ /* 0x002fda000bf06270 */
[----:B------:R-:W-:Y:S05]  /*14920*/  @!P0 BRA `(.L_x_9960) ;  /* 0xfffffec400d48947 */ /* 0x000fea000383ffff */
[----:B------:R-:W-:Y:S05]  /*14930*/  BRA `(.L_x_9825) ;  /* 0x0000006400747947 */ /* 0x000fea0003800000 */
.L_x_9823:
[----:B------:R-:W-:-:S08]  /*14940*/  NOP ;  /* 0x0000000000007918 */ /* 0x000fd00000000000 */
[----:B--2---:R-:W0:-:S00]  /*14950*/  USETMAXREG.DEALLOC.CTAPOOL 0x20 ;  /* 0x00000020000079c8 */ /* 0x004e0000080e0500 */
        /* <DEDUP_REMOVED lines=14> */
.L_x_9961:
        /* <DEDUP_REMOVED lines=42> */
.L_x_9967:
        /* <DEDUP_REMOVED lines=12> */
.L_x_9966:
[----:B------:R-:W-:Y:S05]  /*14da0*/  BSYNC B0 ;  /* 0x0000000000007941 */ /* 0x000fea0003800000 */
.L_x_9965:
        /* <DEDUP_REMOVED lines=21> */
.L_x_9963:
        /* <DEDUP_REMOVED lines=21> */
.L_x_9968:
        /* <DEDUP_REMOVED lines=55> */
.L_x_9964:
[----:B------:R-:W-:Y:S02]  /*153c0*/  IMAD.MOV.U32 R17, RZ, RZ, RZ ;  /* 0x000000ffff117224 */ /* 0x000fe400078e00ff */
[----:B------:R-:W-:Y:S02]  /*153d0*/  IMAD.U32 R16, RZ, RZ, UR6 ;  /* 0x00000006ff107e24 */ /* 0x000fe4000f8e00ff */
[----:B------:R-:W-:-:S07]  /*153e0*/  IMAD.MOV.U32 R18, RZ, RZ, RZ ;  /* 0x000000ffff127224 */ /* 0x000fce00078e00ff */
.L_x_9969:
[----:B------:R-:W-:-:S13]  /*153f0*/  ISETP.NE.AND P0, PT, R5, RZ, PT ;  /* 0x000000ff0500720c */ /* 0x000fda0003f05270 */
[----:B------:R-:W0:Y:S01]  /*15400*/  @!P0 S2R R3, SR_CgaCtaId ;  /* 0x0000000000038919 */ /* 0x000e220000008800 */
[----:B------:R-:W-:-:S04]  /*15410*/  @!P0 MOV R2, 0x400 ;  /* 0x0000040000028802 */ /* 0x000fc80000000f00 */
[----:B0-----:R-:W-:-:S05]  /*15420*/  @!P0 LEA R2, R3, R2, 0x18 ;  /* 0x0000000203028211 */ /* 0x001fca00078ec0ff */
[----:B------:R0:W-:Y:S01]  /*15430*/  @!P0 STS.128 [R2+0x19cd0], R16 ;  /* 0x019cd01002008388 */ /* 0x0001e20000000c00 */
[----:B------:R-:W-:Y:S06]  /*15440*/  BAR.ARV 0x5, 0x200 ;  /* 0x0148000000007b1d */ /* 0x000fec0000002000 */
.L_x_9962:
[----:B------:R2:W-:Y:S01]  /*15450*/  STL [R1+0x24], RZ ;  /* 0x000024ff01007387 */ /* 0x0005e20000100800 */
[----:B------:R-:W-:Y:S01]  /*15460*/  ULDC UR4, c[0x0][0xc14] ;  /* 0x0003050000047ab9 */ /* 0x000fe20000000800 */
[----:B------:R-:W-:Y:S01]  /*15470*/  IMAD.MOV.U32 R25, RZ, RZ, 0x1 ;  /* 0x00000001ff197424 */ /* 0x000fe200078e00ff */
[----:B-1----:R-:W-:Y:S01]  /*15480*/  ISETP.GE.AND P0, PT, R19, UR4, PT ;  /* 0x0000000413007c0c */ /* 0x002fe2000bf06270 */
[----:B------:R-:W-:-:S12]  /*15490*/  IMAD.MOV.U32 R22, RZ, RZ, RZ ;  /* 0x000000ffff167224 */ /* 0x000fd800078e00ff */
[----:B--2---:R-:W-:Y:S05]  /*154a0*/  @P0 BRA `(.L_x_9970) ;  /* 0x0000005400a00947 */ /* 0x004fea0003800000 */
[----:B------:R-:W2:Y:S01]  /*154b0*/  LDL R8, [R1+0x20] ;  /* 0x0000200001087983 */ /* 0x000ea20000100800 */
[----:B------:R-:W1:Y:S01]  /*154c0*/  S2R R10, SR_TID.X ;  /* 0x00000000000a7919 */ /* 0x000e620000002100 */
[----:B------:R-:W3:Y:S01]  /*154d0*/  S2R R7, SR_TID.X ;  /* 0x0000000000077919 */ /* 0x000ee20000002100 */
[----:B------:R-:W-:Y:S01]  /*154e0*/  IMAD.SHL.U32 R9, R0, 0x800, RZ ;  /* 0x0000080000097824 */ /* 0x000fe200078e00ff */
[----:B-1----:R-:W-:Y:S01]  /*154f0*/  SHF.R.U32.HI R4, RZ, 0x1, R10 ;  /* 0x00000001ff047819 */ /* 0x002fe2000001160a */
[----:B0-----:R-:W-:-:S03]  /*15500*/  IMAD.SHL.U32 R2, R10, 0x20, RZ ;  /* 0x000000200a027824 */ /* 0x001fc600078e00ff */
        /* <DEDUP_REMOVED lines=28> */
[----:B--2---:R-:W-:-:S02]  /*156d0*/  LOP3.LUT R3, R8, 0x1, RZ, 0xfc, !PT ;  /* 0x0000000108037812 */ /* 0x004fc400078efcff */
[----:B------:R-:W-:-:S03]  /*156e0*/  LOP3.LUT R2, R8, 0x2, RZ, 0xfc, !PT ;  /* 0x0000000208027812 */ /* 0x000fc600078efcff */
[----:B------:R-:W-:Y:S04]  /*156f0*/  STL [R1+0x30], R3 ;  /* 0x0000300301007387 */ /* 0x000fe80000100800 */
[----:B------:R0:W-:Y:S04]  /*15700*/  STL [R1+0x18], R2 ;  /* 0x0000180201007387 */ /* 0x0001e80000100800 */
[----:B------:R-:W-:Y:S04]  /*15710*/  STL [R1+0x24], RZ ;  /* 0x000024ff01007387 */ /* 0x000fe80000100800 */
[----:B------:R1:W-:Y:S01]  /*15720*/  STL [R1], R0 ;  /* 0x0000000001007387 */ /* 0x0003e20000100800 */
[----:B0-----:R-:W-:-:S02]  /*15730*/  LOP3.LUT R2, R23, 0x1800, RZ, 0xfc, !PT ;  /* 0x0000180017027812 */ /* 0x001fc400078efcff */
[----:B-1----:R-:W-:-:S07]  /*15740*/  LOP3.LUT R0, R23, 0x2800, RZ, 0xfc, !PT ;  /* 0x0000280017007812 */ /* 0x002fce00078efcff */
.L_x_10081:
[----:B0-----:R-:W0:Y:S02]  /*15750*/  LDC.64 R2, c[0x0][0xc60] ;  /* 0x00031800ff027b82 */ /* 0x001e240000000a00 */
[----:B0-----:R-:W-:-:S05]  /*15760*/  IMAD.WIDE R2, R19, 0x4, R2 ;  /* 0x0000000413027825 */ /* 0x001fca00078e0202 */
[----:B--2---:R-:W2:Y:S01]  /*15770*/  LDG.E R14, desc[UR40][R2.64] ;  /* 0x00000028020e7981 */ /* 0x004ea2000c1e1900 */
[----:B------:R-:W-:Y:S05]  /*15780*/  YIELD ;  /* 0x0000000000007946 */ /* 0x000fea0003800000 */
[----:B------:R-:W-:Y:S01]  /*15790*/  ULDC.64 UR4, c[0x0][0xa28] ;  /* 0x00028a0000047ab9 */ /* 0x000fe20000000a00 */
[----:B------:R-:W-:Y:S01]  /*157a0*/  ULDC.64 UR8, c[0x0][0xa18] ;  /* 0x0002860000087ab9 */ /* 0x000fe20000000a00 */
[----:B------:R-:W-:Y:S01]  /*157b0*/  ISETP.NE.U32.AND P0, PT, RZ, UR4, PT ;  /* 0x00000004ff007c0c */ /* 0x000fe2000bf05070 */
[----:B------:R-:W-:Y:S01]  /*157c0*/  ULDC.64 UR6, c[0x0][0xa00] ;  /* 0x0002800000067ab9 */ /* 0x000fe20000000a00 */
[----:B------:R-:W-:-:S02]  /*157d0*/  CS2R R8, SRZ ;  /* 0x0000000000087805 */ /* 0x000fc4000001ff00 */
[----:B------:R-:W-:Y:S02]  /*157e0*/  ISETP.NE.AND.EX P1, PT, RZ, UR5, PT, P0 ;  /* 0x00000005ff007c0c */ /* 0x000fe4000bf25300 */
[----:B------:R-:W-:Y:S02]  /*157f0*/  ISETP.NE.U32.AND P3, PT, RZ, UR8, PT ;  /* 0x00000008ff007c0c */ /* 0x000fe4000bf65070 */
[----:B------:R-:W-:Y:S02]  /*15800*/  ISETP.NE.U32.AND P0, PT, RZ, UR6, PT ;  /* 0x00000006ff007c0c */ /* 0x000fe4000bf05070 */
[----:B------:R-:W-:Y:S02]  /*15810*/  ISETP.NE.AND.EX P3, PT, RZ, UR9, PT, P3 ;  /* 0x00000009ff007c0c */ /* 0x000fe4000bf65330 */
[----:B------:R-:W-:Y:S01]  /*15820*/  ISETP.NE.AND.EX P0, PT, RZ, UR7, PT, P0 ;  /* 0x00000007ff007c0c */ /* 0x000fe2000bf05300 */
[----:B------:R-:W-:Y:S01]  /*15830*/  IMAD.MOV.U32 R29, RZ, RZ, RZ ;  /* 0x000000ffff1d7224 */ /* 0x000fe200078e00ff */
[----:B--2---:R-:W-:Y:S01]  /*15840*/  SHF.R.S32.HI R0, RZ, 0x1f, R14 ;  /* 0x0000001fff007819 */ /* 0x004fe2000001140e */
[----:B------:R-:W-:-:S02]  /*15850*/  IMAD.SHL.U32 R20, R14, 0x4, RZ ;  /* 0x000000040e147824 */ /* 0x000fc400078e00ff */
[C---:B------:R-:W-:Y:S01]  /*15860*/  @P1 LEA R4, P2, R14.reuse, UR4, 0x2 ;  /* 0x000000040e041c11 */ /* 0x040fe2000f8410ff */
[----:B------:R-:W-:Y:S01]  /*15870*/  STL [R1+0x8], R14 ;  /* 0x0000080e01007387 */ /* 0x000fe20000100800 */
[C-C-:B------:R-:W-:Y:S02]  /*15880*/  SHF.L.U64.HI R15, R14.reuse, 0x2, R0.reuse ;  /* 0x000000020e0f7819 */ /* 0x140fe40000010200 */
[----:B------:R-:W-:Y:S01]  /*15890*/  @P1 LEA.HI.X R5, R14, UR5, R0, 0x2, P2 ;  /* 0x000000050e051c11 */ /* 0x000fe200090f1400 */
[----:B------:R-:W-:Y:S01]  /*158a0*/  ULDC.64 UR4, c[0x0][0xa08] ;  /* 0x0002820000047ab9 */ /* 0x000fe20000000a00 */
[C---:B------:R-:W-:Y:S01]  /*158b0*/  IADD3 R2, P2, R20.reuse, UR6, RZ ;  /* 0x0000000614027c10 */ /* 0x040fe2000ff5e0ff */
[----:B------:R-:W-:Y:S01]  /*158c0*/  STL [R1+0xc], R20 ;  /* 0x00000c1401007387 */ /* 0x000fe20000100800 */
[----:B------:R-:W-:Y:S02]  /*158d0*/  IADD3 R6, P4, R20, UR4, RZ ;  /* 0x0000000414067c10 */ /* 0x000fe4000ff9e0ff */
[----:B------:R-:W-:Y:S01]  /*158e0*/  IADD3.X R3, R15, UR7, RZ, P2, !PT ;  /* 0x000000070f037c10 */ /* 0x000fe200097fe4ff */
[----:B------:R-:W-:Y:S01]  /*158f0*/  ULDC.64 UR6, c[0x0][0xa10] ;  /* 0x0002840000067ab9 */ /* 0x000fe20000000a00 */
[----:B------:R0:W5:Y:S01]  /*15900*/  @P1 LDG.E R8, desc[UR40][R4.64] ;  /* 0x0000002804081981 */ /* 0x000162000c1e1900 */
[----:B------:R-:W-:-:S02]  /*15910*/  ISETP.NE.U32.AND P1, PT, RZ, UR4, PT ;  /* 0x00000004ff007c0c */ /* 0x000fc4000bf25070 */
[----:B------:R-:W-:Y:S01]  /*15920*/  ISETP.NE.U32.AND P2, PT, RZ, UR6, PT ;  /* 0x00000006ff007c0c */ /* 0x000fe2000bf45070 */
[----:B------:R-:W2:Y:S01]  /*15930*/  @P0 LDG.E R9, desc[UR40][R2.64] ;  /* 0x0000002802090981 */ /* 0x000ea2000c1e1900 */
[----:B------:R-:W-:Y:S02]  /*15940*/  IADD3.X R7, R15, UR5, RZ, P4, !PT ;  /* 0x000000050f077c10 */ /* 0x000fe4000a7fe4ff */
[----:B------:R-:W-:Y:S01]  /*15950*/  ISETP.NE.AND.EX P1, PT, RZ, UR5, PT, P1 ;  /* 0x00000005ff007c0c */ /* 0x000fe2000bf25310 */
[----:B------:R-:W-:Y:S01]  /*15960*/  IMAD.MOV.U32 R0, RZ, RZ, RZ ;  /* 0x000000ffff007224 */ /* 0x000fe200078e00ff */
[----:B------:R-:W-:Y:S01]  /*15970*/  ISETP.NE.AND.EX P2, PT, RZ, UR7, PT, P2 ;  /* 0x00000007ff007c0c */ /* 0x000fe2000bf45320 */
[----:B------:R-:W-:Y:S01]  /*15980*/  STL [R1+0x10], R15 ;  /* 0x0000100f01007387 */ /* 0x000fe20000100800 */
[----:B0-----:R-:W-:Y:S01]  /*15990*/  IADD3 R4, P4, R20, UR6, RZ ;  /* 0x0000000614047c10 */ /* 0x001fe2000ff9e0ff */
[----:B------:R-:W-:-:S03]  /*159a0*/  ULDC UR4, c[0x0][0x288] ;  /* 0x0000a20000047ab9 */ /* 0x000fc60000000800 */
[C---:B------:R-:W-:Y:S02]  /*159b0*/  IADD3.X R5, R15.reuse, UR7, RZ, P4, !PT ;  /* 0x000000070f057c10 */ /* 0x040fe4000a7fe4ff */
[----:B------:R-:W-:Y:S01]  /*159c0*/  @P3 IADD3 R12, P4, R20, UR8, RZ ;  /* 0x00000008140c3c10 */ /* 0x000fe2000ff9e0ff */
[----:B------:R-:W-:Y:S01]  /*159d0*/  IMAD.U32 R10, RZ, RZ, UR4 ;  /* 0x00000004ff0a7e24 */ /* 0x000fe2000f8e00ff */
[----:B------:R-:W-:Y:S01]  /*159e0*/  ULDC.64 UR4, c[0x0][0x3f8] ;  /* 0x0000fe0000047ab9 */ /* 0x000fe20000000a00 */
[----:B------:R0:W5:Y:S01]  /*159f0*/  @P1 LDG.E R29, desc[UR40][R6.64] ;  /* 0x00000028061d1981 */ /* 0x000162000c1e1900 */
[----:B------:R-:W-:-:S03]  /*15a00*/  @P3 IADD3.X R13, R15, UR9, RZ, P4, !PT ;  /* 0x000000090f0d3c10 */ /* 0x000fc6000a7fe4ff */
[----:B------:R0:W5:Y:S04]  /*15a10*/  @P2 LDG.E R0, desc[UR40][R4.64] ;  /* 0x0000002804002981 */ /* 0x000168000c1e1900 */
[----:B------:R0:W5:Y:S01]  /*15a20*/  @P3 LDG.E R10, desc[UR40][R12.64] ;  /* 0x000000280c0a3981 */ /* 0x000162000c1e1900 */
[----:B------:R-:W-:-:S03]  /*15a30*/  UISETP.NE.U32.AND UP0, UPT, UR4, URZ, UPT ;  /* 0x0000003f0400728c */ /* 0x000fc6000bf05070 */
[----:B------:R-:W-:Y:S01]  /*15a40*/  ULDC UR4, c[0x0][0x404] ;  /* 0x0001010000047ab9 */ /* 0x000fe20000000800 */
[----:B------:R-:W-:-:S03]  /*15a50*/  UISETP.NE.AND.EX UP0, UPT, UR5, URZ, UPT, UP0 ;  /* 0x0000003f0500728c */ /* 0x000fc6000bf05300 */
[----:B------:R-:W-:Y:S01]  /*15a60*/  ULDC UR5, c[0x0][0x2e0] ;  /* 0x0000b80000057ab9 */ /* 0x000fe20000000800 */
[----:B------:R-:W-:-:S04]  /*15a70*/  USEL UR4, UR4, 0x1, UP0 ;  /* 0x0000000104047887 */ /* 0x000fc80008000000 */
[----:B------:R-:W-:-:S03]  /*15a80*/  UIMAD UR4, UR4, UR5, URZ ;  /* 0x00000005040472a4 */ /* 0x000fc6000f8e023f */
[----:B------:R-:W-:-:S03]  /*15a90*/  ULDC UR5, c[0x0][0x338] ;  /* 0x0000ce0000057ab9 */ /* 0x000fc60000000800 */
[----:B------:R-:W-:Y:S01]  /*15aa0*/  IMAD.U32 R11, RZ, RZ, UR4 ;  /* 0x00000004ff0b7e24 */ /* 0x000fe2000f8e00ff */
[----:B--2---:R1:W-:Y:S02]  /*15ab0*/  STL [R1+0x28], R9 ;  /* 0x0000280901007387 */ /* 0x0043e40000100800 */
[----:B-1----:R-:W-:Y:S01]  /*15ac0*/  IMAD.U32 R9, RZ, RZ, UR5 ;  /* 0x00000005ff097e24 */ /* 0x002fe2000f8e00ff */
[----:B0-----:R-:W-:Y:S06]  /*15ad0*/  @P3 BRA `(.L_x_9971) ;  /* 0x0000000000103947 */ /* 0x001fec0003800000 */
[----:B------:R-:W-:Y:S05]  /*15ae0*/  @!P0 BRA `(.L_x_9971) ;  /* 0x00000000000c8947 */ /* 0x000fea0003800000 */
[----:B-----5:R-:W2:Y:S04]  /*15af0*/  LDG.E R10, desc[UR40][R2.64] ;  /* 0x00000028020a7981 */ /* 0x020ea8000c1e1900 */
[----:B------:R-:W2:Y:S02]  /*15b00*/  LDG.E R2, desc[UR40][R2.64+0x4] ;  /* 0x0000042802027981 */ /* 0x000ea4000c1e1900 */
[----:B--2---:R-:W-:-:S07]  /*15b10*/  IMAD.IADD R10, R2, 0x1, -R10 ;  /* 0x00000001020a7824 */ /* 0x004fce00078e0a0a */
.L_x_9971:
[----:B------:R-:W-:Y:S01]  /*15b20*/  ULDC.64 UR4, c[0x0][0xa20] ;  /* 0x0002880000047ab9 */ /* 0x000fe20000000a00 */
[----:B-----5:R-:W-:Y:S01]  /*15b30*/  IMAD.IADD R29, R29, 0x1, R8 ;  /* 0x000000011d1d7824 */ /* 0x020fe200078e0208 */
[----:B------:R-:W-:-:S04]  /*15b40*/  ISETP.NE.U32.AND P0, PT, RZ, UR4, PT ;  /* 0x00000004ff007c0c */ /* 0x000fc8000bf05070 */
[----:B------:R-:W-:-:S13]  /*15b50*/  ISETP.NE.AND.EX P0, PT, RZ, UR5, PT, P0 ;  /* 0x00000005ff007c0c */ /* 0x000fda000bf05300 */
[----:B------:R-:W-:Y:S05]  /*15b60*/  @!P0 BRA `(.L_x_9972) ;  /* 0x0000000000108947 */ /* 0x000fea0003800000 */
[----:B------:R-:W-:-:S04]  /*15b70*/  IADD3 R2, P0, R20, UR4, RZ ;  /* 0x0000000414027c10 */ /* 0x000fc8000ff1e0ff */
[----:B------:R-:W-:-:S05]  /*15b80*/  IADD3.X R3, R15, UR5, RZ, P0, !PT ;  /* 0x000000050f037c10 */ /* 0x000fca00087fe4ff */
[----:B------:R0:W5:Y:S01]  /*15b90*/  LDG.E R11, desc[UR40][R2.64] ;  /* 0x00000028020b7981 */ /* 0x000162000c1e1900 */
[----:B------:R-:W-:Y:S05]  /*15ba0*/  BRA `(.L_x_9973) ;  /* 0x0000000000107947 */ /* 0x000fea0003800000 */
.L_x_9972:
[----:B------:R-:W-:Y:S05]  /*15bb0*/  @!P1 BRA `(.L_x_9973) ;  /* 0x00000000000c9947 */ /* 0x000fea0003800000 */
[----:B------:R-:W2:Y:S04]  /*15bc0*/  LDG.E R11, desc[UR40][R6.64] ;  /* 0x00000028060b7981 */ /* 0x000ea8000c1e1900 */
[----:B------:R-:W2:Y:S02]  /*15bd0*/  LDG.E R6, desc[UR40][R6.64+0x4] ;  /* 0x0000042806067981 */ /* 0x000ea4000c1e1900 */
[----:B--2---:R-:W-:-:S07]  /*15be0*/  IMAD.IADD R11, R6, 0x1, -R11 ;  /* 0x00000001060b7824 */ /* 0x004fce00078e0a0b */
.L_x_9973:
[----:B0-----:R-:W2:Y:S01]  /*15bf0*/  @P2 LDG.E R2, desc[UR40][R4.64] ;  /* 0x0000002804022981 */ /* 0x001ea2000c1e1900 */
[----:B-----5:R-:W-:-:S03]  /*15c00*/  IMAD.IADD R11, R11, 0x1, -R8 ;  /* 0x000000010b0b7824 */ /* 0x020fc600078e0a08 */
[----:B------:R-:W2:Y:S01]  /*15c10*/  @P2 LDG.E R4, desc[UR40][R4.64+0x4] ;  /* 0x0000042804042981 */ /* 0x000ea2000c1e1900 */
[----:B------:R-:W-:Y:S01]  /*15c20*/  BSSY B0, `(.L_x_9974) ;  /* 0x0000167000007945 */ /* 0x000fe20003800000 */
        /* <DEDUP_REMOVED lines=8> */
[----:B------:R-:W-:-:S04]  /*15cb0*/  SHF.R.S32.HI R2, RZ, 0x1f, R10 ;  /* 0x0000001fff027819 */ /* 0x000fc8000001140a */
[----:B------:R-:W-:Y:S02]  /*15cc0*/  LEA.HI R2, R2, R10, RZ, 0x7 ;  /* 0x0000000a02027211 */ /* 0x000fe400078f38ff */
[----:B------:R-:W-:Y:S02]  /*15cd0*/  SHF.R.S32.HI R3, RZ, 0x7, R3 ;  /* 0x00000007ff037819 */ /* 0x000fe40000011403 */
[----:B------:R-:W-:-:S04]  /*15ce0*/  SHF.R.S32.HI R2, RZ, 0x7, R2 ;  /* 0x00000007ff027819 */ /* 0x000fc80000011402 */
[----:B------:R-:W-:-:S05]  /*15cf0*/  VIMNMX R6, R3, R2, PT ;  /* 0x0000000203067248 */ /* 0x000fca0003fe0100 */
[--C-:B------:R-:W-:Y:S02]  /*15d00*/  IMAD R2, R6, 0x80, -R11.reuse ;  /* 0x0000008006027824 */ /* 0x100fe400078e0a0b */
[----:B------:R-:W-:-:S03]  /*15d10*/  IMAD.MOV R11, RZ, RZ, -R11 ;  /* 0x000000ffff0b7224 */ /* 0x000fc600078e0a0b */
[----:B------:R-:W-:Y:S02]  /*15d20*/  VIMNMX R2, R2, R9, PT ;  /* 0x0000000902027248 */ /* 0x000fe40003fe0100 */
[----:B------:R-:W-:-:S04]  /*15d30*/  VIMNMX R11, RZ, R11, !PT ;  /* 0x0000000bff0b7248 */ /* 0x000fc80007fe0100 */
[----:B------:R-:W-:Y:S02]  /*15d40*/  ISETP.GT.AND P0, PT, R2, R11, PT ;  /* 0x0000000b0200720c */ /* 0x000fe40003f04270 */
[----:B------:R-:W-:-:S11]  /*15d50*/  SHF.R.U32.HI R4, RZ, 0x7, R11 ;  /* 0x00000007ff047819 */ /* 0x000fd6000001160b */
[----:B------:R-:W-:-:S05]  /*15d60*/  @P0 VIADD R2, R2, 0x7f ;  /* 0x0000007f02020836 */ /* 0x000fca0000000000 */
[----:B------:R-:W-:Y:S01]  /*15d70*/  @P0 SHF.R.S32.HI R3, RZ, 0x1f, R2 ;  /* 0x0000001fff030819 */ /* 0x000fe20000011402 */
[----:B------:R0:W-:Y:S03]  /*15d80*/  STL [R1+0x14], R6 ;  /* 0x0000140601007387 */ /* 0x0001e60000100800 */
[----:B------:R-:W-:Y:S01]  /*15d90*/  @P0 LEA.HI R3, R3, R2, RZ, 0x7 ;  /* 0x0000000203030211 */ /* 0x000fe200078f38ff */
[----:B------:R-:W-:-:S03]  /*15da0*/  IMAD.MOV.U32 R5, RZ, RZ, R4 ;  /* 0x000000ffff057224 */ /* 0x000fc600078e0004 */
[----:B------:R-:W-:-:S04]  /*15db0*/  @P0 SHF.R.S32.HI R5, RZ, 0x7, R3 ;  /* 0x00000007ff050819 */ /* 0x000fc80000011403 */
        /* <DEDUP_REMOVED lines=17> */
.L_x_10128:
[----:B-1----:R-:W-:Y:S02]  /*15ed0*/  ISETP.NE.AND P0, PT, R14, RZ, PT ;  /* 0x000000ff0e00720c */ /* 0x002fe40003f05270 */
[----:B------:R-:W-:-:S11]  /*15ee0*/  PLOP3.LUT P6, PT, PT, PT, PT, 0x8, 0x0 ;  /* 0x000000000000781c */ /* 0x000fd60003fce170 */
[----:B------:R-:W-:Y:S05]  /*15ef0*/  @P0 BRA `(.L_x_9977) ;  /* 0x00000000000c0947 */ /* 0x000fea0003800000 */
[----:B------:R-:W-:-:S03]  /*15f00*/  UMOV UR4, 0xffffffff ;  /* 0xffffffff00047882 */ /* 0x000fc60000000000 */
[----:B------:R-:W-:Y:S05]  /*15f10*/  BRA.DIV UR4, `(.L_x_9978) ;  /* 0x0000005a04607947 */ /* 0x000fea000b800000 */
[----:B------:R-:W-:-:S13]  /*15f20*/  ELECT P6, URZ, PT ;  /* 0x00000000003f782f */ /* 0x000fda00038c0000 */
.L_x_9977:
        /* <DEDUP_REMOVED lines=12> */
.L_x_10131:
[----:B------:R-:W-:Y:S05]  /*15ff0*/  BSYNC B1 ;  /* 0x0000000000017941 */ /* 0x000fea0003800000 */
.L_x_9979:
        /* <DEDUP_REMOVED lines=10> */
.L_x_10132:
[----:B------:R-:W-:Y:S05]  /*160a0*/  BSYNC B2 ;  /* 0x0000000000027941 */ /* 0x000fea0003800000 */
.L_x_9983:
        /* <DEDUP_REMOVED lines=9> */
.L_x_9986:
[----:B------:R-:W-:Y:S05]  /*16140*/  BSYNC B2 ;  /* 0x0000000000027941 */ /* 0x000fea0003800000 */
.L_x_9985:
        /* <DEDUP_REMOVED lines=12> */
.L_x_9987:
        /* <DEDUP_REMOVED lines=16> */
.L_x_9988:
        /* <DEDUP_REMOVED lines=16> */
.L_x_9989:
        /* <DEDUP_REMOVED lines=13> */
.L_x_10133:
[----:B------:R-:W-:Y:S05]  /*164e0*/  BSYNC B2 ;  /* 0x0000000000027941 */ /* 0x000fea0003800000 */
.L_x_9990:
[----:B------:R-:W-:Y:S01]  /*164f0*/  BSSY B2, `(.L_x_9992) ;  /* 0x000000b000027945 */ /* 0x000fe20003800000 */
[----:B------:R-:W-:Y:S02]  /*16500*/  IMAD.MOV.U32 R10, RZ, RZ, 0x0 ;  /* 0x00000000ff0a7424 */ /* 0x000fe400078e00ff */
[----:B01----:R-:W-:Y:S01]  /*16510*/  IMAD.MOV.U32 R11, RZ, RZ, 0x12f00000 ;  /* 0x12f00000ff0b7424 */ /* 0x003fe200078e00ff */
        /* <DEDUP_REMOVED lines=8> */
.L_x_9993:
[----:B------:R-:W-:Y:S05]  /*165a0*/  BSYNC B2 ;  /* 0x0000000000027941 */ /* 0x000fea0003800000 */
.L_x_9992:
        /* <DEDUP_REMOVED lines=8> */
.L_x_9994:
        /* <DEDUP_REMOVED lines=15> */
.L_x_9995:
        /* <DEDUP_REMOVED lines=15> */
.L_x_9996:
        /* <DEDUP_REMOVED lines=10> */
.L_x_9982:
[----:B------:R-:W-:Y:S05]  /*168b0*/  BSYNC B1 ;  /* 0x0000000000017941 */ /* 0x000fea0003800000 */
.L_x_9981:
        /* <DEDUP_REMOVED lines=9> */
.L_x_10013:
        /* <DEDUP_REMOVED lines=11> */
.L_x_10134:
[----:B------:R-:W-:Y:S05]  /*16a00*/  BSYNC B2 ;  /* 0x0000000000027941 */ /* 0x000fea0003800000 */
.L_x_9999:
        /* <DEDUP_REMOVED lines=9> */
.L_x_10002:
[----:B------:R-:W-:Y:S05]  /*16aa0*/  BSYNC B2 ;  /* 0x0000000000027941 */ /* 0x000fea0003800000 */
.L_x_10001:
        /* <DEDUP_REMOVED lines=11> */
.L_x_10003:
        /* <DEDUP_REMOVED lines=16> */
.L_x_10004:
        /* <DEDUP_REMOVED lines=16> */
.L_x_10005:
        /* <DEDUP_REMOVED lines=13> */
.L_x_10135:
[----:B------:R-:W-:Y:S05]  /*16e30*/  BSYNC B2 ;  /* 0x0000000000027941 */ /* 0x000fea0003800000 */
.L_x_10006:
        /* <DEDUP_REMOVED lines=11> */
.L_x_10009:
[----:B------:R-:W-:Y:S05]  /*16ef0*/  BSYNC B2 ;  /* 0x0000000000027941 */ /* 0x000fea0003800000 */
.L_x_10008:
        /* <DEDUP_REMOVED lines=8> */
.L_x_10010:
        /* <DEDUP_REMOVED lines=15> */
.L_x_10011:
        /* <DEDUP_REMOVED lines=15> */
.L_x_10012:
        /* <DEDUP_REMOVED lines=10> */
.L_x_9998:
[----:B------:R-:W-:Y:S05]  /*17200*/  BSYNC B1 ;  /* 0x0000000000017941 */ /* 0x000fea0003800000 */
.L_x_9997:
        /* <DEDUP_REMOVED lines=8> */
.L_x_9975:
[----:B------:R-:W-:Y:S05]  /*17290*/  BSYNC B0 ;  /* 0x0000000000007941 */ /* 0x000fea0003800000 */
.L_x_9974:
        /* <DEDUP_REMOVED lines=23> */
.L_x_10015:
        /* <DEDUP_REMOVED lines=22> */
.L_x_10017:
        /* <DEDUP_REMOVED lines=19> */
.L_x_10018:
        /* <DEDUP_REMOVED lines=19> */
.L_x_10019:
        /* <DEDUP_REMOVED lines=19> */
.L_x_10020:
[----:B------:R-:W2:Y:S01]  /*17900*/  LDL.LU R2, [R1+0xc] ;  /* 0x00000c0001027983 */ /* 0x000ea20000300800 */
[----:B------:R-:W-:-:S03]  /*17910*/  ULDC.64 UR4, c[0x0][0x9f8] ;  /* 0x00027e0000047ab9 */ /* 0x000fc60000000a00 */
[----:B------:R-:W3:Y:S04]  /*17920*/  LDL.LU R20, [R1+0x10] ;  /* 0x0000100001147983 */ /* 0x000ee80000300800 */
[----:B------:R-:W0:Y:S04]  /*17930*/  LDL.LU R0, [R1+0x28] ;  /* 0x0000280001007983 */ /* 0x000e280000300800 */
[----:B------:R-:W4:Y:S01]  /*17940*/  LDL.LU R21, [R1+0x8] ;  /* 0x0000080001157983 */ /* 0x000f220000300800 */
        /* <DEDUP_REMOVED lines=19> */
[----:B------:R-:W0:Y:S08]  /*17a80*/  @P0 LDC R5, c[0x0][0x42c] ;  /* 0x00010b00ff050b82 */ /* 0x000e300000000800 */
[----:B-1----:R-:W1:Y:S01]  /*17a90*/  @P0 LDC R2, c[0x0][0x430] ;  /* 0x00010c00ff020b82 */ /* 0x002e620000000800 */
[----:B0-----:R-:W-:-:S05]  /*17aa0*/  @P0 IMAD.HI.U32 R3, R18, R5, RZ ;  /* 0x0000000512030227 */ /* 0x001fca00078e00ff */
[----:B-1----:R-:W-:Y:S02]  /*17ab0*/  @P0 SHF.R.U32.HI R0, RZ, R2, R3 ;  /* 0x00000002ff000219 */ /* 0x002fe40000011603 */
[----:B------:R-:W-:-:S04]  /*17ac0*/  ISETP.NE.U32.AND P0, PT, RZ, UR4, PT ;  /* 0x00000004ff007c0c */ /* 0x000fc8000bf05070 */
[----:B------:R-:W-:-:S04]  /*17ad0*/  ISETP.NE.AND.EX P2, PT, RZ, UR5, PT, P0 ;  /* 0x00000005ff007c0c */ /* 0x000fc8000bf45300 */
[----:B------:R-:W-:-:S09]  /*17ae0*/  SEL R7, R21, RZ, !P2 ;  /* 0x000000ff15077207 */ /* 0x000fd20005000000 */
.L_x_10021:
        /* <DEDUP_REMOVED lines=13> */
.L_x_10022:
        /* <DEDUP_REMOVED lines=12> */
.L_x_10023:
        /* <DEDUP_REMOVED lines=21> */
.L_x_10138:
[----:B-1----:R-:W-:Y:S02]  /*17dd0*/  ISETP.NE.AND P0, PT, R14, RZ, PT ;  /* 0x000000ff0e00720c */ /* 0x002fe40003f05270 */
[----:B------:R-:W-:-:S11]  /*17de0*/  PLOP3.LUT P6, PT, PT, PT, PT, 0x8, 0x0 ;  /* 0x000000000000781c */ /* 0x000fd60003fce170 */
[----:B------:R-:W-:Y:S05]  /*17df0*/  @P0 BRA `(.L_x_10025) ;  /* 0x00000008001c0947 */ /* 0x000fea0003800000 */
[----:B------:R-:W-:-:S03]  /*17e00*/  UMOV UR4, 0xffffffff ;  /* 0xffffffff00047882 */ /* 0x000fc60000000000 */
[----:B------:R-:W-:Y:S05]  /*17e10*/  BRA.DIV UR4, `(.L_x_10026) ;  /* 0x0000003e04587947 */ /* 0x000fea000b800000 */
[----:B------:R-:W-:-:S13]  /*17e20*/  ELECT P6, URZ, PT ;  /* 0x00000000003f782f */ /* 0x000fda00038c0000 */
.L_x_10141:
[----:B------:R-:W-:Y:S05]  /*17e30*/  @!P6 BRA `(.L_x_10027) ;  /* 0x000000040080e947 */ /* 0x000fea0003800000 */
[----:B0-----:R-:W2:Y:S01]  /*17e40*/  LDL R3, [R1+0x14] ;  /* 0x0000140001037983 */ /* 0x001ea20000100800 */
[----:B------:R-:W-:-:S04]  /*17e50*/  ISETP.NE.U32.AND P0, PT, R4, RZ, PT ;  /* 0x000000ff0400720c */ /* 0x000fc80003f05070 */
[----:B------:R-:W-:Y:S01]  /*17e60*/  ISETP.NE.AND.EX P0, PT, R5, RZ, PT, P0 ;  /* 0x000000ff0500720c */ /* 0x000fe20003f05300 */
[----:B--2---:R-:W-:-:S12]  /*17e70*/  VIADD R8, R3, 0xffffffff ;  /* 0xffffffff03087836 */ /* 0x004fd80000000000 */
        /* <DEDUP_REMOVED lines=18> */
.L_x_10028:
[----:B0-----:R-:W-:Y:S01]  /*17fa0*/  IMAD R5, R22, 0x8, R28 ;  /* 0x0000000816057824 */ /* 0x001fe200078e021c */
[----:B------:R-:W-:Y:S01]  /*17fb0*/  SHF.L.U32 R4, R25, 0x1f, RZ ;  /* 0x0000001f19047819 */ /* 0x000fe200000006ff */
[----:B------:R-:W0:Y:S03]  /*17fc0*/  S2R R3, SR_TID.X ;  /* 0x0000000000037919 */ /* 0x000e260000002100 */
[----:B------:R-:W1:Y:S01]  /*17fd0*/  SYNCS.PHASECHK.TRANS64.TRYWAIT P2, [R5+URZ+0x19c80], R4 ;  /* 0x019c8004050075a7 */ /* 0x000e62000804017f */
[----:B0-----:R-:W-:-:S04]  /*17fe0*/  LOP3.LUT R3, R3, 0x7f, RZ, 0xc0, !PT ;  /* 0x0000007f03037812 */ /* 0x001fc800078ec0ff */
[----:B------:R-:W-:Y:S01]  /*17ff0*/  ISETP.NE.AND P0, PT, R3, RZ, PT ;  /* 0x000000ff0300720c */ /* 0x000fe20003f05270 */
[----:B-1----:R-:W-:-:S12]  /*18000*/  @!P2 BRA `(.L_x_10029) ;  /* 0x0000003800fca947 */ /* 0x002fd80003800000 */
.L_x_10142:
        /* <DEDUP_REMOVED lines=8> */
.L_x_10030:
        /* <DEDUP_REMOVED lines=27> */
.L_x_10143:
        /* <DEDUP_REMOVED lines=8> */
.L_x_10032:
        /* <DEDUP_REMOVED lines=24> */
.L_x_10027:
        /* <DEDUP_REMOVED lines=35> */
.L_x_10025:
        /* <DEDUP_REMOVED lines=10> */
.L_x_10144:
[----:B------:R-:W-:Y:S05]  /*18710*/  BSYNC B0 ;  /* 0x0000000000007941 */ /* 0x000fea0003800000 */
.L_x_10033:
[----:B------:R-:W2:Y:S02]  /*18720*/  LDL R4, [R1+0x14] ;  /* 0x0000140001047983 */ /* 0x000ea40000100800 */
[----:B--2---:R-:W-:-:S13]  /*18730*/  ISETP.GE.AND P0, PT, R4, 0x2, PT ;  /* 0x000000020400780c */ /* 0x004fda0003f06270 */
[----:B------:R-:W-:Y:S05]  /*18740*/  @!P0 BRA `(.L_x_10035) ;  /* 0x00000010002c8947 */ /* 0x000fea0003800000 */
[----:B------:R-:W-:Y:S02]  /*18750*/  VIADD R12, R4, 0xfffffffe ;  /* 0xfffffffe040c7836 */ /* 0x000fe40000000000 */
[----:B------:R-:W-:Y:S02]  /*18760*/  IMAD.MOV.U32 R6, RZ, RZ, R22 ;  /* 0x000000ffff067224 */ /* 0x000fe400078e0016 */
[----:B------:R-:W-:-:S07]  /*18770*/  IMAD.MOV.U32 R7, RZ, RZ, R25 ;  /* 0x000000ffff077224 */ /* 0x000fce00078e0019 */
.L_x_10059:
        /* <DEDUP_REMOVED lines=30> */
.L_x_10038:
        /* <DEDUP_REMOVED lines=8> */
.L_x_10145:
[----:B------:R-:W-:Y:S05]  /*189e0*/  BSYNC B1 ;  /* 0x0000000000017941 */ /* 0x000fea0003800000 */
.L_x_10039:
        /* <DEDUP_REMOVED lines=9> */
.L_x_10042:
[----:B------:R-:W-:Y:S05]  /*18a80*/  BSYNC B1 ;  /* 0x0000000000017941 */ /* 0x000fea0003800000 */
.L_x_10041:
        /* <DEDUP_REMOVED lines=11> */
.L_x_10043:
        /* <DEDUP_REMOVED lines=16> */
.L_x_10044:
        /* <DEDUP_REMOVED lines=16> */
.L_x_10045:
        /* <DEDUP_REMOVED lines=13> */
.L_x_10146:
[----:B------:R-:W-:Y:S05]  /*18e10*/  BSYNC B1 ;  /* 0x0000000000017941 */ /* 0x000fea0003800000 */
.L_x_10046:
        /* <DEDUP_REMOVED lines=11> */
.L_x_10049:
[----:B------:R-:W-:Y:S05]  /*18ed0*/  BSYNC B1 ;  /* 0x0000000000017941 */ /* 0x000fea0003800000 */
.L_x_10048:
        /* <DEDUP_REMOVED lines=8> */
.L_x_10050:
        /* <DEDUP_REMOVED lines=15> */
.L_x_10051:
        /* <DEDUP_REMOVED lines=15> */
.L_x_10052:
        /* <DEDUP_REMOVED lines=10> */
.L_x_10037:
[----:B------:R-:W-:Y:S05]  /*191e0*/  BSYNC B0 ;  /* 0x0000000000007941 */ /* 0x000fea0003800000 */
.L_x_10036:
[----:B------:R-:W2:Y:S02]  /*191f0*/  LDL R4, [R1+0x30] ;  /* 0x0000300001047983 */ /* 0x000ea40000100800 */
[----:B--2---:R-:W-:-:S13]  /*19200*/  ISETP.NE.AND P0, PT, R4, 0x3, PT ;  /* 0x000000030400780c */ /* 0x004fda0003f05270 */
[----:B------:R-:W-:Y:S05]  /*19210*/  @!P0 BRA `(.L_x_10053) ;  /* 0x0000000000048947 */ /* 0x000fea0003800000 */
[----:B------:R-:W-:Y:S01]  /*19220*/  BPT.TRAP 0x1 ;  /* 0x000000040000795c */ /* 0x000fe20000300000 */
.L_x_10053:
        /* <DEDUP_REMOVED lines=8> */
.L_x_10147:
[----:B------:R-:W-:Y:S05]  /*192b0*/  BSYNC B0 ;  /* 0x0000000000007941 */ /* 0x000fea0003800000 */
.L_x_10054:
[----:B------:R-:W-:Y:S05]  /*192c0*/  @!P0 BRA `(.L_x_10056) ;  /* 0x0000000000048947 */ /* 0x000fea0003800000 */
[----:B------:R-:W-:Y:S01]  /*192d0*/  BPT.TRAP 0x1 ;  /* 0x000000040000795c */ /* 0x000fe20000300000 */
.L_x_10056:
[----:B------:R-:W-:Y:S01]  /*192e0*/  SHF.L.U32 R4, R7, 0x1f, RZ ;  /* 0x0000001f07047819 */ /* 0x000fe200000006ff */
[----:B0-----:R-:W-:-:S03]  /*192f0*/  IMAD R3, R6, 0x3000, RZ ;  /* 0x0000300006037824 */ /* 0x001fc600078e02ff */
[----:B------:R-:W0:Y:S02]  /*19300*/  SYNCS.PHASECHK.TRANS64.TRYWAIT P2, [R13+URZ+0x19c60], R4 ;  /* 0x019c60040d0075a7 */ /* 0x000e24000804017f */
[----:B0-----:R-:W-:Y:S05]  /*19310*/  @!P2 BRA `(.L_x_10057) ;  /* 0x0000002800b0a947 */ /* 0x001fea0003800000 */
.L_x_10148:
[----:B------:R-:W2:Y:S01]  /*19320*/  LDL R18, [R1] ;  /* 0x0000000001127983 */ /* 0x000ea20000100800 */
        /* <DEDUP_REMOVED lines=67> */
.L_x_10058:
        /* <DEDUP_REMOVED lines=10> */
.L_x_10035:
        /* <DEDUP_REMOVED lines=16> */
.L_x_10061:
[----:B------:R-:W-:Y:S05]  /*19900*/  BSYNC B0 ;  /* 0x0000000000007941 */ /* 0x000fea0003800000 */
.L_x_10060:
[----:B------:R-:W-:Y:S05]  /*19910*/  @!P2 BRA `(.L_x_10062) ;  /* 0x000000000004a947 */ /* 0x000fea0003800000 */
[----:B------:R-:W-:Y:S01]  /*19920*/  BPT.TRAP 0x1 ;  /* 0x000000040000795c */ /* 0x000fe20000300000 */
.L_x_10062:
        /* <DEDUP_REMOVED lines=8> */
.L_x_10149:
[----:B------:R-:W-:Y:S05]  /*199b0*/  BSYNC B0 ;  /* 0x0000000000007941 */ /* 0x000fea0003800000 */
.L_x_10063:
[----:B------:R-:W-:Y:S05]  /*199c0*/  @!P2 BRA `(.L_x_10065) ;  /* 0x000000000004a947 */ /* 0x000fea0003800000 */
[----:B------:R-:W-:Y:S01]  /*199d0*/  BPT.TRAP 0x1 ;  /* 0x000000040000795c */ /* 0x000fe20000300000 */
.L_x_10065:
[----:B0-----:R-:W-:-:S04]  /*199e0*/  SHF.L.U32 R3, R25, 0x1f, RZ ;  /* 0x0000001f19037819 */ /* 0x001fc800000006ff */
[----:B------:R-:W0:Y:S02]  /*199f0*/  SYNCS.PHASECHK.TRANS64.TRYWAIT P0, [R0+URZ+0x19c60], R3 ;  /* 0x019c6003000075a7 */ /* 0x000e24000800017f */
[----:B0-----:R-:W-:Y:S05]  /*19a00*/  @!P0 BRA `(.L_x_10066) ;  /* 0x00000024001c8947 */ /* 0x001fea0003800000 */
.L_x_10150:
[----:B------:R-:W2:Y:S01]  /*19a10*/  LDL R18, [R1] ;  /* 0x0000000001127983 */ /* 0x000ea20000100800 */
        /* <DEDUP_REMOVED lines=68> */
.L_x_10067:
        /* <DEDUP_REMOVED lines=10> */
.L_x_10016:
[----:B------:R-:W-:Y:S05]  /*19f00*/  BSYNC B6 ;  /* 0x0000000000067941 */ /* 0x000fea0003800000 */
.L_x_10014:
[----:B------:R-:W2:Y:S02]  /*19f10*/  LDL R0, [R1+0x3c] ;  /* 0x00003c0001007983 */ /* 0x000ea40000100800 */
[----:B--2---:R-:W-:-:S13]  /*19f20*/  ISETP.NE.AND P0, PT, R0, RZ, PT ;  /* 0x000000ff0000720c */ /* 0x004fda0003f05270 */
        /* <DEDUP_REMOVED lines=9> */
.L_x_10068:
        /* <DEDUP_REMOVED lines=36> */
.L_x_10160:
[----:B------:R-:W-:Y:S02]  /*1a200*/  ULDC UR4, c[0x0][0xc10] ;  /* 0x0003040000047ab9 */ /* 0x000fe40000000800 */
[----:B------:R-:W-:-:S04]  /*1a210*/  IMAD.U32 R4, RZ, RZ, UR4 ;  /* 0x00000004ff047e24 */ /* 0x000fc8000f8e00ff */
[----:B-1----:R-:W-:-:S04]  /*1a220*/  IMAD R5, R14, R4, RZ ;  /* 0x000000040e057224 */ /* 0x002fc800078e02ff */
[----:B------:R-:W-:-:S05]  /*1a230*/  IMAD.IADD R16, R16, 0x1, R5 ;  /* 0x0000000110107824 */ /* 0x000fca00078e0205 */
[----:B------:R-:W-:-:S13]  /*1a240*/  ISETP.GT.AND P6, PT, R16, R0, PT ;  /* 0x000000001000720c */ /* 0x000fda0003fc4270 */
[----:B------:R-:W-:Y:S05]  /*1a250*/  @P6 BRA `(.L_x_10071) ;  /* 0x00000000009c6947 */ /* 0x000fea0003800000 */
.L_x_10076:
        /* <DEDUP_REMOVED lines=14> */
.L_x_10074:
[----:B------:R-:W-:Y:S05]  /*1a340*/  BSYNC B0 ;  /* 0x0000000000007941 */ /* 0x000fea0003800000 */
.L_x_10073:
        /* <DEDUP_REMOVED lines=18> */
.L_x_10168:
[----:B------:R-:W-:Y:S02]  /*1a470*/  ULDC UR4, c[0x0][0xc10] ;  /* 0x0003040000047ab9 */ /* 0x000fe40000000800 */
[----:B------:R-:W-:-:S04]  /*1a480*/  IMAD.U32 R4, RZ, RZ, UR4 ;  /* 0x00000004ff047e24 */ /* 0x000fc8000f8e00ff */
[----:B-1----:R-:W-:-:S04]  /*1a490*/  IMAD R5, R14, R4, RZ ;  /* 0x000000040e057224 */ /* 0x002fc800078e02ff */
[----:B------:R-:W-:-:S05]  /*1a4a0*/  IMAD.IADD R16, R5, 0x1, R16 ;  /* 0x0000000105107824 */ /* 0x000fca00078e0210 */
[----:B------:R-:W-:-:S13]  /*1a4b0*/  ISETP.GT.AND P6, PT, R16, R0, PT ;  /* 0x000000001000720c */ /* 0x000fda0003fc4270 */
[----:B------:R-:W-:Y:S05]  /*1a4c0*/  @!P6 BRA `(.L_x_10076) ;  /* 0xfffffffc0064e947 */ /* 0x000fea000383ffff */
.L_x_10071:
        /* <DEDUP_REMOVED lines=8> */
.L_x_10172:
[----:B------:R-:W-:Y:S01]  /*1a550*/  ISETP.NE.AND P0, PT, R5, RZ, PT ;  /* 0x000000ff0500720c */ /* 0x000fe20003f05270 */
[----:B------:R-:W-:-:S12]  /*1a560*/  IMAD.MOV.U32 R5, RZ, RZ, RZ ;  /* 0x000000ffff057224 */ /* 0x000fd800078e00ff */
[----:B------:R-:W-:Y:S05]  /*1a570*/  @!P0 BRA `(.L_x_10078) ;  /* 0x0000000000108947 */ /* 0x000fea0003800000 */
[----:B------:R-:W-:Y:S01]  /*1a580*/  UMOV UR4, 0xffffffff ;  /* 0xffffffff00047882 */ /* 0x000fe20000000000 */
[----:B------:R-:W-:Y:S02]  /*1a590*/  VIADD R12, R6, 0xffffffff ;  /* 0xffffffff060c7836 */ /* 0x000fe40000000000 */
[----:B------:R-:W-:Y:S05]  /*1a5a0*/  BRA.DIV UR4, `(.L_x_10079) ;  /* 0x0000002204707947 */ /* 0x000fea000b800000 */
[----:B------:R3:W4:Y:S02]  /*1a5b0*/  SHFL.IDX PT, R5, R3, R12, 0x1f ;  /* 0x00001f0c03057589 */ /* 0x00072400000e0000 */
.L_x_10078:
[----:B01-3--:R-:W0:Y:S01]  /*1a5c0*/  LDC.64 R2, c[0x0][0xc68] ;  /* 0x00031a00ff027b82 */ /* 0x00be220000000a00 */
[----:B------:R-:W-:-:S04]  /*1a5d0*/  IMAD.IADD R19, R6, 0x1, R19 ;  /* 0x0000000106137824 */ /* 0x000fc800078e0213 */
[----:B0-----:R-:W-:-:S05]  /*1a5e0*/  IMAD.WIDE R2, R19, 0x4, R2 ;  /* 0x0000000413027825 */ /* 0x001fca00078e0202 */
[----:B------:R0:W2:Y:S01]  /*1a5f0*/  LDG.E R7, desc[UR40][R2.64] ;  /* 0x0000002802077981 */ /* 0x0000a2000c1e1900 */
[----:B----4-:R-:W-:Y:S02]  /*1a600*/  IMAD R16, R5, R4, R16 ;  /* 0x0000000405107224 */ /* 0x010fe400078e0210 */
[----:B0-----:R-:W-:Y:S02]  /*1a610*/  IMAD.MOV.U32 R2, RZ, RZ, RZ ;  /* 0x000000ffff027224 */ /* 0x001fe400078e00ff */
[----:B--2---:R-:W-:-:S05]  /*1a620*/  IMAD R6, R17, R7, RZ ;  /* 0x0000000711067224 */ /* 0x004fca00078e02ff */
        /* <DEDUP_REMOVED lines=59> */
.L_x_10072:
[----:B------:R-:W-:Y:S01]  /*1a9e0*/  UMOV UR4, URZ ;  /* 0x0000003f00047c82 */ /* 0x000fe20008000000 */
[----:B------:R-:W-:Y:S01]  /*1a9f0*/  UMOV UR5, URZ ;  /* 0x0000003f00057c82 */ /* 0x000fe20008000000 */
[----:B------:R-:W-:Y:S01]  /*1aa00*/  ULDC UR6, c[0x0][0xc14] ;  /* 0x0003050000067ab9 */ /* 0x000fe20000000800 */
[----:B------:R-:W-:Y:S02]  /*1aa10*/  IMAD.MOV.U32 R16, RZ, RZ, R0 ;  /* 0x000000ffff107224 */ /* 0x000fe400078e0000 */
[----:B------:R-:W-:Y:S02]  /*1aa20*/  IMAD.U32 R17, RZ, RZ, UR4 ;  /* 0x00000004ff117e24 */ /* 0x000fe4000f8e00ff */
[----:B------:R-:W-:Y:S02]  /*1aa30*/  IMAD.U32 R18, RZ, RZ, UR5 ;  /* 0x00000005ff127e24 */ /* 0x000fe4000f8e00ff */
[----:B------:R-:W-:-:S07]  /*1aa40*/  IMAD.U32 R19, RZ, RZ, UR6 ;  /* 0x00000006ff137e24 */ /* 0x000fce000f8e00ff */
.L_x_10080:
        /* <DEDUP_REMOVED lines=10> */
.L_x_10069:
[----:B------:R-:W-:Y:S02]  /*1aaf0*/  ULDC UR4, c[0x0][0xc14] ;  /* 0x0003050000047ab9 */ /* 0x000fe40000000800 */
[----:B-1----:R-:W-:-:S13]  /*1ab00*/  ISETP.GE.AND P0, PT, R19, UR4, PT ;  /* 0x0000000413007c0c */ /* 0x002fda000bf06270 */
[----:B------:R-:W-:Y:S05]  /*1ab10*/  @!P0 BRA `(.L_x_10081) ;  /* 0xffffffac000c8947 */ /* 0x000fea000383ffff */
[----:B------:R-:W-:Y:S05]  /*1ab20*/  BSYNC B7 ;  /* 0x0000000000077941 */ /* 0x000fea0003800000 */
.L_x_9970:
[----:B--2---:R-:W2:Y:S01]  /*1ab30*/  LDL.LU R0, [R1+0x24] ;  /* 0x0000240001007983 */ /* 0x004ea20000300800 */
[----:B------:R-:W-:Y:S01]  /*1ab40*/  BSSY B0, `(.L_x_10082) ;  /* 0x000000b000007945 */ /* 0x000fe20003800000 */
[----:B------:R-:W1:Y:S01]  /*1ab50*/  S2R R5, SR_CgaCtaId ;  /* 0x0000000000057919 */ /* 0x000e620000008800 */
[----:B--2---:R-:W-:-:S05]  /*1ab60*/  VIADD R0, R0, 0x1 ;  /* 0x0000000100007836 */ /* 0x004fca0000000000 */
[----:B0-----:R-:W-:-:S04]  /*1ab70*/  LEA.HI R2, R0, R0, RZ, 0x1 ;  /* 0x0000000000027211 */ /* 0x001fc800078f08ff */
[----:B------:R-:W-:Y:S02]  /*1ab80*/  LOP3.LUT R3, R2, 0xfffffffe, RZ, 0xc0, !PT ;  /* 0xfffffffe02037812 */ /* 0x000fe400078ec0ff */
[----:B------:R-:W-:-:S03]  /*1ab90*/  MOV R2, 0x400 ;  /* 0x0000040000027802 */ /* 0x000fc60000000f00 */
[----:B------:R-:W-:Y:S01]  /*1aba0*/  IMAD.IADD R0, R0, 0x1, -R3 ;  /* 0x0000000100007824 */ /* 0x000fe200078e0a03 */
[----:B-1----:R-:W-:-:S04]  /*1abb0*/  LEA R7, R5, R2, 0x18 ;  /* 0x0000000205077211 */ /* 0x002fc800078ec0ff */
[----:B------:R-:W-:-:S04]  /*1abc0*/  SHF.L.U32 R0, R0, 0x1f, RZ ;  /* 0x0000001f00007819 */ /* 0x000fc800000006ff */
[----:B------:R-:W0:Y:S02]  /*1abd0*/  SYNCS.PHASECHK.TRANS64.TRYWAIT P0, [R7+URZ+0x19c20], R0 ;  /* 0x019c2000070075a7 */ /* 0x000e24000800017f */
[----:B0-----:R-:W-:Y:S05]  /*1abe0*/  @!P0 BRA `(.L_x_10083) ;  /* 0x0000001c00088947 */ /* 0x001fea0003800000 */
.L_x_10175:
[----:B------:R-:W-:Y:S05]  /*1abf0*/  BSYNC B0 ;  /* 0x0000000000007941 */ /* 0x000fea0003800000 */
.L_x_10082:
[----:B------:R-:W-:-:S03]  /*1ac00*/  UMOV UR4, 0xffffffff ;  /* 0xffffffff00047882 */ /* 0x000fc60000000000 */
[----:B------:R-:W-:Y:S05]  /*1ac10*/  BRA.DIV UR4, `(.L_x_10084) ;  /* 0x0000001e04107947 */ /* 0x000fea000b800000 */
[----:B0-----:R-:W0:Y:S02]  /*1ac20*/  S2R R0, SR_TID.X ;  /* 0x0000000000007919 */ /* 0x001e240000002100 */
[----:B0-----:R-:W-:-:S04]  /*1ac30*/  SHF.R.U32.HI R0, RZ, 0x5, R0 ;  /* 0x00000005ff007819 */ /* 0x001fc80000011600 */
[----:B------:R-:W-:-:S05]  /*1ac40*/  LOP3.LUT R0, R0, 0x3, RZ, 0xc0, !PT ;  /* 0x0000000300007812 */ /* 0x000fca00078ec0ff */
[----:B------:R0:W1:Y:S02]  /*1ac50*/  SHFL.IDX PT, R14, R0, RZ, 0x1f ;  /* 0x00001fff000e7589 */ /* 0x00006400000e0000 */
.L_x_10178:
[----:B-1----:R-:W-:-:S13]  /*1ac60*/  ISETP.NE.AND P0, PT, R14, RZ, PT ;  /* 0x000000ff0e00720c */ /* 0x002fda0003f05270 */
[----:B------:R-:W-:Y:S05]  /*1ac70*/  @P0 BRA `(.L_x_9825) ;  /* 0x0000000000a40947 */ /* 0x000fea0003800000 */
[----:B------:R-:W-:-:S03]  /*1ac80*/  UMOV UR4, 0xffffffff ;  /* 0xffffffff00047882 */ /* 0x000fc60000000000 */
[----:B------:R-:W-:Y:S05]  /*1ac90*/  BRA.DIV UR4, `(.L_x_10085) ;  /* 0x0000001e04247947 */ /* 0x000fea000b800000 */
[----:B------:R-:W-:-:S13]  /*1aca0*/  ELECT P6, URZ, PT ;  /* 0x00000000003f782f */ /* 0x000fda00038c0000 */
.L_x_10181:
[----:B------:R-:W-:Y:S05]  /*1acb0*/  @!P6 BRA `(.L_x_9825) ;  /* 0x000000000094e947 */ /* 0x000fea0003800000 */
[----:B0-----:R-:W2:Y:S02]  /*1acc0*/  LDL.LU R0, [R1+0x20] ;  /* 0x0000200001007983 */ /* 0x001ea40000300800 */
[----:B--2---:R-:W-:-:S04]  /*1acd0*/  LOP3.LUT R0, R0, 0x2, RZ, 0xfc, !PT ;  /* 0x0000000200007812 */ /* 0x004fc800078efcff */
[----:B------:R-:W-:-:S13]  /*1ace0*/  ISETP.NE.AND P0, PT, R0, 0x3, PT ;  /* 0x000000030000780c */ /* 0x000fda0003f05270 */
[----:B------:R-:W-:Y:S05]  /*1acf0*/  @!P0 BRA `(.L_x_10086) ;  /* 0x0000000000048947 */ /* 0x000fea0003800000 */
[----:B------:R-:W-:Y:S01]  /*1ad00*/  BPT.TRAP 0x1 ;  /* 0x000000040000795c */ /* 0x000fe20000300000 */
.L_x_10086:
        /* <DEDUP_REMOVED lines=12> */
.L_x_10182:
[----:B------:R-:W1:Y:S02]  /*1add0*/  SYNCS.PHASECHK.TRANS64.TRYWAIT P1, [R3+URZ], R0 ;  /* 0x00000000030075a7 */ /* 0x000e64000802017f */
[----:B-1----:R-:W-:Y:S05]  /*1ade0*/  @!P1 BRA `(.L_x_10088) ;  /* 0x0000001c00049947 */ /* 0x002fea0003800000 */
.L_x_10183:
[----:B------:R-:W-:Y:S05]  /*1adf0*/  @!P0 BRA `(.L_x_10089) ;  /* 0x0000000000048947 */ /* 0x000fea0003800000 */
[----:B------:R-:W-:Y:S01]  /*1ae00*/  BPT.TRAP 0x1 ;  /* 0x000000040000795c */ /* 0x000fe20000300000 */
.L_x_10089:
[----:B-1----:R-:W-:-:S04]  /*1ae10*/  IMAD R3, R22, 0x8, R7 ;  /* 0x0000000816037824 */ /* 0x002fc800078e0207 */
[----:B------:R-:W1:Y:S02]  /*1ae20*/  SYNCS.PHASECHK.TRANS64.TRYWAIT P1, [R3+URZ+0x19c60], R4 ;  /* 0x019c6004030075a7 */ /* 0x000e64000802017f */
[----:B-1----:R-:W-:Y:S05]  /*1ae30*/  @!P1 BRA `(.L_x_10090) ;  /* 0x0000001c00049947 */ /* 0x002fea0003800000 */
.L_x_10184:
[----:B------:R-:W-:Y:S05]  /*1ae40*/  @!P0 BRA `(.L_x_10091) ;  /* 0x0000000000048947 */ /* 0x000fea0003800000 */
[----:B------:R-:W-:Y:S01]  /*1ae50*/  BPT.TRAP 0x1 ;  /* 0x000000040000795c */ /* 0x000fe20000300000 */
.L_x_10091:
[----:B0-----:R-:W-:-:S04]  /*1ae60*/  IMAD R5, R6, 0x8, R7 ;  /* 0x0000000806057824 */ /* 0x001fc800078e0207 */
[----:B------:R-:W0:Y:S02]  /*1ae70*/  SYNCS.PHASECHK.TRANS64.TRYWAIT P1, [R5+URZ+0x19c60], R0 ;  /* 0x019c6000050075a7 */ /* 0x000e24000802017f */
[----:B0-----:R-:W-:Y:S05]  /*1ae80*/  @!P1 BRA `(.L_x_10092) ;  /* 0x0000001c00049947 */ /* 0x001fea0003800000 */
.L_x_10185:
[----:B------:R-:W-:Y:S05]  /*1ae90*/  @!P0 BRA `(.L_x_10093) ;  /* 0x0000000000048947 */ /* 0x000fea0003800000 */
[----:B------:R-:W-:Y:S01]  /*1aea0*/  BPT.TRAP 0x1 ;  /* 0x000000040000795c */ /* 0x000fe20000300000 */
.L_x_10093:
[----:B------:R-:W2:Y:S02]  /*1aeb0*/  SYNCS.PHASECHK.TRANS64.TRYWAIT P0, [R3+URZ+0x19c80], R4 ;  /* 0x019c8004030075a7 */ /* 0x000ea4000800017f */
[----:B--2---:R-:W-:Y:S05]  /*1aec0*/  @!P0 BRA `(.L_x_10094) ;  /* 0x0000001c00088947 */ /* 0x004fea0003800000 */
.L_x_10095:
[----:B---3--:R3:W4:Y:S02]  /*1aed0*/  SYNCS.PHASECHK.TRANS64.TRYWAIT P0, [R5+URZ+0x19c80], R0 ;  /* 0x019c8000050075a7 */ /* 0x008724000800017f */
[----:B----4-:R-:W-:Y:S05]  /*1aee0*/  @!P0 NANOSLEEP.SYNCS 0x989680 ;  /* 0x009896800000895d */ /* 0x010fea0003900000 */
[----:B------:R-:W4:Y:S02]  /*1aef0*/  @!P0 SYNCS.PHASECHK.TRANS64 P0, [R5+URZ+0x19c80], R0 ;  /* 0x019c8000050085a7 */ /* 0x000f24000800007f */
[----:B----4-:R-:W-:Y:S05]  /*1af00*/  @!P0 BRA `(.L_x_10095) ;  /* 0xfffffffc00f08947 */ /* 0x010fea000383ffff */
.L_x_9825:
[----:B------:R-:W-:Y:S05]  /*1af10*/  BSYNC B8 ;  /* 0x0000000000087941 */ /* 0x000fea0003800000 */
.L_x_9822:
[----:B------:R-:W-:Y:S05]  /*1af20*/  EXIT ;  /* 0x000000000000794d */ /* 0x000fea0003800000 */
.L_x_9841:
[----:B0-----:R0:W1:Y:S02]  /*1af30*/  SYNCS.PHASECHK.TRANS64.TRYWAIT P5, [R85+URZ+0x19c90], R88 ;  /* 0x019c9058550075a7 */ /* 0x00106400080a017f */
[----:B-1----:R-:W-:Y:S05]  /*1af40*/  @!P5 NANOSLEEP.SYNCS 0x989680 ;  /* 0x009896800000d95d */ /* 0x002fea0003900000 */
[----:B------:R-:W1:Y:S02]  /*1af50*/  @!P5 SYNCS.PHASECHK.TRANS64 P5, [R85+URZ+0x19c90], R88 ;  /* 0x019c90585500d5a7 */ /* 0x000e6400080a007f */
[----:B-1----:R-:W-:Y:S05]  /*1af60*/  @!P5 BRA `(.L_x_9841) ;  /* 0xfffffffc00f0d947 */ /* 0x002fea000383ffff */
[----:B------:R-:W-:Y:S05]  /*1af70*/  BRA `(.L_x_10096) ;  /* 0xfffffe7800447947 */ /* 0x000fea000383ffff */
.L_x_9857:
[----:B-1----:R1:W2:Y:S02]  /*1af80*/  SYNCS.PHASECHK.TRANS64.TRYWAIT P5, [R85+URZ+0x19c90], R88 ;  /* 0x019c9058550075a7 */ /* 0x0022a400080a017f */
[----:B--2---:R-:W-:Y:S05]  /*1af90*/  @!P5 NANOSLEEP.SYNCS 0x989680 ;  /* 0x009896800000d95d */ /* 0x004fea0003900000 */
[----:B------:R-:W2:Y:S02]  /*1afa0*/  @!P5 SYNCS.PHASECHK.TRANS64 P5, [R85+URZ+0x19c90], R88 ;  /* 0x019c90585500d5a7 */ /* 0x000ea400080a007f */
[----:B--2---:R-:W-:Y:S05]  /*1afb0*/  @!P5 BRA `(.L_x_9857) ;  /* 0xfffffffc00f0d947 */ /* 0x004fea000383ffff */
[----:B------:R-:W-:Y:S05]  /*1afc0*/  BRA `(.L_x_10097) ;  /* 0xfffffe9000ac7947 */ /* 0x000fea000383ffff */
.L_x_9866:
[----:B0-----:R0:W1:Y:S02]  /*1afd0*/  SYNCS.PHASECHK.TRANS64.TRYWAIT P5, [R85+URZ+0x19c90], R88 ;  /* 0x019c9058550075a7 */ /* 0x00106400080a017f */
[----:B-1----:R-:W-:Y:S05]  /*1afe0*/  @!P5 NANOSLEEP.SYNCS 0x989680 ;  /* 0x009896800000d95d */ /* 0x002fea0003900000 */
[----:B------:R-:W1:Y:S02]  /*1aff0*/  @!P5 SYNCS.PHASECHK.TRANS64 P5, [R85+URZ+0x19c90], R88 ;  /* 0x019c90585500d5a7 */ /* 0x000e6400080a007f */
[----:B-1----:R-:W-:Y:S05]  /*1b000*/  @!P5 BRA `(.L_x_9866) ;  /* 0xfffffffc00f0d947 */ /* 0x002fea000383ffff */
[----:B------:R-:W-:Y:S05]  /*1b010*/  BRA `(.L_x_10098) ;  /* 0xfffffeb000e07947 */ /* 0x000fea000383ffff */
.L_x_9870:
[----:B--2---:R2:W3:Y:S02]  /*1b020*/  SYNCS.PHASECHK.TRANS64.TRYWAIT P5, [R85+URZ+0x19cb0], R88 ;  /* 0x019cb058550075a7 */ /* 0x0044e400080a017f */
[----:B---3--:R-:W-:Y:S05]  /*1b030*/  @!P5 NANOSLEEP.SYNCS 0x989680 ;  /* 0x009896800000d95d */ /* 0x008fea0003900000 */
[----:B------:R-:W3:Y:S02]  /*1b040*/  @!P5 SYNCS.PHASECHK.TRANS64 P5, [R85+URZ+0x19cb0], R88 ;  /* 0x019cb0585500d5a7 */ /* 0x000ee400080a007f */
[----:B---3--:R-:W-:Y:S05]  /*1b050*/  @!P5 BRA `(.L_x_9870) ;  /* 0xfffffffc00f0d947 */ /* 0x008fea000383ffff */
[----:B------:R-:W-:Y:S05]  /*1b060*/  BRA `(.L_x_10099) ;  /* 0xfffffeb400507947 */ /* 0x000fea000383ffff */
.L_x_9890:
[----:B------:R-:W-:Y:S01]  /*1b070*/  BSSY B1, `(.L_x_10100) ;  /* 0x0000007000017945 */ /* 0x000fe20003800000 */
[----:B------:R-:W-:Y:S02]  /*1b080*/  IMAD.MOV.U32 R12, RZ, RZ, RZ ;  /* 0x000000ffff0c7224 */ /* 0x000fe400078e00ff */
[----:B------:R-:W-:Y:S02]  /*1b090*/  IMAD.MOV.U32 R11, RZ, RZ, 0x1e1f ;  /* 0x00001e1fff0b7424 */ /* 0x000fe400078e00ff */
[----:B------:R-:W-:-:S07]  /*1b0a0*/  IMAD.MOV.U32 R15, RZ, RZ, -0x1 ;  /* 0xffffffffff0f7424 */ /* 0x000fce00078e00ff */
[----:B-----5:R-:W-:Y:S05]  /*1b0b0*/  WARPSYNC.COLLECTIVE R15, `(.L_x_10101) ;  /* 0x000000000f087348 */ /* 0x020fea0003c00000 */
[----:B------:R0:W1:Y:S02]  /*1b0c0*/  SHFL.IDX P6, R14, R13, R12, R11 ;  /* 0x0000000c0d0e7389 */ /* 0x00006400000c000b */
[----:B01---5:R-:W-:Y:S01]  /*1b0d0*/  ENDCOLLECTIVE ;  /* 0x000000000000791b */ /* 0x023fe20003800000 */
.L_x_10101:
[----:B------:R-:W-:Y:S05]  /*1b0e0*/  BSYNC B1 ;  /* 0x0000000000017941 */ /* 0x000fea0003800000 */
.L_x_10100:
[----:B------:R-:W-:Y:S05]  /*1b0f0*/  BRA `(.L_x_10102) ;  /* 0xfffffec8005c7947 */ /* 0x000fea000383ffff */
.L_x_9891:
        /* <DEDUP_REMOVED lines=8> */
.L_x_10104:
[----:B------:R-:W-:Y:S05]  /*1b180*/  BSYNC B1 ;  /* 0x0000000000017941 */ /* 0x000fea0003800000 */
.L_x_10103:
[----:B------:R-:W-:Y:S05]  /*1b190*/  BRA `(.L_x_10105) ;  /* 0xfffffec8003c7947 */ /* 0x000fea000383ffff */
.L_x_9892:
        /* <DEDUP_REMOVED lines=8> */
.L_x_10107:
[----:B------:R-:W-:Y:S05]  /*1b220*/  BSYNC B1 ;  /* 0x0000000000017941 */ /* 0x000fea0003800000 */
.L_x_10106:
[----:B------:R-:W-:Y:S05]  /*1b230*/  BRA `(.L_x_10108) ;  /* 0xfffffec8001c7947 */ /* 0x000fea000383ffff */
.L_x_9893:
        /* <DEDUP_REMOVED lines=8> */
.L_x_10110:
[----:B------:R-:W-:Y:S05]  /*1b2c0*/  BSYNC B1 ;  /* 0x0000000000017941 */ /* 0x000fea0003800000 */
.L_x_10109:
[----:B------:R-:W-:Y:S05]  /*1b2d0*/  BRA `(.L_x_10111) ;  /* 0xfffffec400fc7947 */ /* 0x000fea000383ffff */
.L_x_9895:
[----:B0-----:R0:W1:Y:S02]  /*1b2e0*/  SYNCS.PHASECHK.TRANS64.TRYWAIT P1, [R16+URZ+0x19c00], R5 ;  /* 0x019c0005100075a7 */ /* 0x001064000802017f */
[----:B-1----:R-:W-:Y:S05]  /*1b2f0*/  @!P1 NANOSLEEP.SYNCS 0x989680 ;  /* 0x009896800000995d */ /* 0x002fea0003900000 */
[----:B------:R-:W1:Y:S02]  /*1b300*/  @!P1 SYNCS.PHASECHK.TRANS64 P1, [R16+URZ+0x19c00], R5 ;  /* 0x019c0005100095a7 */ /* 0x000e64000802007f */
[----:B-1----:R-:W-:Y:S05]  /*1b310*/  @!P1 BRA `(.L_x_9895) ;  /* 0xfffffffc00f09947 */ /* 0x002fea000383ffff */
[----:B------:R-:W-:Y:S05]  /*1b320*/  BRA `(.L_x_10112) ;  /* 0xfffffec400f47947 */ /* 0x000fea000383ffff */
.L_x_9903:
[----:B------:R-:W-:Y:S01]  /*1b330*/  BSSY B1, `(.L_x_10113) ;  /* 0x0000007000017945 */ /* 0x000fe20003800000 */
[----:B------:R-:W-:Y:S02]  /*1b340*/  IMAD.MOV.U32 R12, RZ, RZ, RZ ;  /* 0x000000ffff0c7224 */ /* 0x000fe400078e00ff */
[----:B------:R-:W-:Y:S02]  /*1b350*/  IMAD.MOV.U32 R11, RZ, RZ, 0x1e1f ;  /* 0x00001e1fff0b7424 */ /* 0x000fe400078e00ff */
[----:B------:R-:W-:-:S07]  /*1b360*/  IMAD.MOV.U32 R15, RZ, RZ, -0x1 ;  /* 0xffffffffff0f7424 */ /* 0x000fce00078e00ff */
[----:B-----5:R-:W-:Y:S05]  /*1b370*/  WARPSYNC.COLLECTIVE R15, `(.L_x_10114) ;  /* 0x000000000f087348 */ /* 0x020fea0003c00000 */
[----:B------:R0:W1:Y:S02]  /*1b380*/  SHFL.IDX P6, R14, R13, R12, R11 ;  /* 0x0000000c0d0e7389 */ /* 0x00006400000c000b */
[----:B01---5:R-:W-:Y:S01]  /*1b390*/  ENDCOLLECTIVE ;  /* 0x000000000000791b */ /* 0x023fe20003800000 */
.L_x_10114:
[----:B------:R-:W-:Y:S05]  /*1b3a0*/  BSYNC B1 ;  /* 0x0000000000017941 */ /* 0x000fea0003800000 */
.L_x_10113:
[----:B------:R-:W-:Y:S05]  /*1b3b0*/  BRA `(.L_x_10115) ;  /* 0xfffffee400087947 */ /* 0x000fea000383ffff */
.L_x_9904:
        /* <DEDUP_REMOVED lines=8> */
.L_x_10117:
[----:B------:R-:W-:Y:S05]  /*1b440*/  BSYNC B1 ;  /* 0x0000000000017941 */ /* 0x000fea0003800000 */
.L_x_10116:
[----:B------:R-:W-:Y:S05]  /*1b450*/  BRA `(.L_x_10118) ;  /* 0xfffffee000e87947 */ /* 0x000fea000383ffff */
.L_x_9905:
        /* <DEDUP_REMOVED lines=8> */
.L_x_10120:
[----:B------:R-:W-:Y:S05]  /*1b4e0*/  BSYNC B1 ;  /* 0x0000000000017941 */ /* 0x000fea0003800000 */
.L_x_10119:
[----:B------:R-:W-:Y:S05]  /*1b4f0*/  BRA `(.L_x_10121) ;  /* 0xfffffee000c87947 */ /* 0x000fea000383ffff */
.L_x_9906:
        /* <DEDUP_REMOVED lines=8> */
.L_x_10123:
[----:B------:R-:W-:Y:S05]  /*1b580*/  BSYNC B1 ;  /* 0x0000000000017941 */ /* 0x000fea0003800000 */
.L_x_10122:
[----:B------:R-:W-:Y:S05]  /*1b590*/  BRA `(.L_x_10124) ;  /* 0xfffffee000a87947 */ /* 0x000fea000383ffff */
.L_x_9908:
[----:B0-----:R0:W1:Y:S02]  /*1b5a0*/  SYNCS.PHASECHK.TRANS64.TRYWAIT P1, [R16+URZ+0x19c00], R9 ;  /* 0x019c0009100075a7 */ /* 0x001064000802017f */
[----:B-1----:R-:W-:Y:S05]  /*1b5b0*/  @!P1 NANOSLEEP.SYNCS 0x989680 ;  /* 0x009896800000995d */ /* 0x002fea0003900000 */
[----:B------:R-:W1:Y:S02]  /*1b5c0*/  @!P1 SYNCS.PHASECHK.TRANS64 P1, [R16+URZ+0x19c00], R9 ;  /* 0x019c0009100095a7 */ /* 0x000e64000802007f */
[----:B-1----:R-:W-:Y:S05]  /*1b5d0*/  @!P1 BRA `(.L_x_9908) ;  /* 0xfffffffc00f09947 */ /* 0x002fea000383ffff */
[----:B------:R-:W-:Y:S05]  /*1b5e0*/  BRA `(.L_x_10125) ;  /* 0xfffffee000a07947 */ /* 0x000fea000383ffff */
.L_x_9914:
[----:B-1----:R1:W3:Y:S02]  /*1b5f0*/  SYNCS.PHASECHK.TRANS64.TRYWAIT P0, [R10+URZ+0x19c30], R3 ;  /* 0x019c30030a0075a7 */ /* 0x0022e4000800017f */
[----:B---3--:R-:W-:Y:S05]  /*1b600*/  @!P0 NANOSLEEP.SYNCS 0x989680 ;  /* 0x009896800000895d */ /* 0x008fea0003900000 */
[----:B------:R-:W3:Y:S02]  /*1b610*/  @!P0 SYNCS.PHASECHK.TRANS64 P0, [R10+URZ+0x19c30], R3 ;  /* 0x019c30030a0085a7 */ /* 0x000ee4000800007f */
[----:B---3--:R-:W-:Y:S05]  /*1b620*/  @!P0 BRA `(.L_x_9914) ;  /* 0xfffffffc00f08947 */ /* 0x008fea000383ffff */
[----:B------:R-:W-:Y:S05]  /*1b630*/  BRA `(.L_x_9913) ;  /* 0xffffff0400187947 */ /* 0x000fea000383ffff */
.L_x_9921:
[----:B-1----:R1:W2:Y:S02]  /*1b640*/  SYNCS.PHASECHK.TRANS64.TRYWAIT P0, [R21+URZ+0x19c30], R0 ;  /* 0x019c3000150075a7 */ /* 0x0022a4000800017f */
[----:B--2---:R-:W-:Y:S05]  /*1b650*/  @!P0 NANOSLEEP.SYNCS 0x989680 ;  /* 0x009896800000895d */ /* 0x004fea0003900000 */
[----:B------:R-:W2:Y:S02]  /*1b660*/  @!P0 SYNCS.PHASECHK.TRANS64 P0, [R21+URZ+0x19c30], R0 ;  /* 0x019c3000150085a7 */ /* 0x000ea4000800007f */
[----:B--2---:R-:W-:Y:S05]  /*1b670*/  @!P0 BRA `(.L_x_9921) ;  /* 0xfffffffc00f08947 */ /* 0x004fea000383ffff */
[----:B------:R-:W-:Y:S05]  /*1b680*/  BRA `(.L_x_9920) ;  /* 0xffffff2800307947 */ /* 0x000fea000383ffff */
.L_x_9926:
[----:B-1----:R1:W2:Y:S02]  /*1b690*/  SYNCS.PHASECHK.TRANS64.TRYWAIT P0, [R152+URZ+0x19c50], R0 ;  /* 0x019c5000980075a7 */ /* 0x0022a4000800017f */
[----:B--2---:R-:W-:Y:S05]  /*1b6a0*/  @!P0 NANOSLEEP.SYNCS 0x989680 ;  /* 0x009896800000895d */ /* 0x004fea0003900000 */
[----:B------:R-:W2:Y:S02]  /*1b6b0*/  @!P0 SYNCS.PHASECHK.TRANS64 P0, [R152+URZ+0x19c50], R0 ;  /* 0x019c5000980085a7 */ /* 0x000ea4000800007f */
[----:B--2---:R-:W-:Y:S05]  /*1b6c0*/  @!P0 BRA `(.L_x_9926) ;  /* 0xfffffffc00f08947 */ /* 0x004fea000383ffff */
[----:B------:R-:W-:Y:S05]  /*1b6d0*/  BRA `(.L_x_9925) ;  /* 0xffffff2800b07947 */ /* 0x000fea000383ffff */
.L_x_9935:
[----:B-1----:R1:W2:Y:S02]  /*1b6e0*/  SYNCS.PHASECHK.TRANS64.TRYWAIT P0, [R0+URZ+0x19c30], R3 ;  /* 0x019c3003000075a7 */ /* 0x0022a4000800017f */
[----:B--2---:R-:W-:Y:S05]  /*1b6f0*/  @!P0 NANOSLEEP.SYNCS 0x989680 ;  /* 0x009896800000895d */ /* 0x004fea0003900000 */
[----:B------:R-:W2:Y:S02]  /*1b700*/  @!P0 SYNCS.PHASECHK.TRANS64 P0, [R0+URZ+0x19c30], R3 ;  /* 0x019c3003000085a7 */ /* 0x000ea4000800007f */
[----:B--2---:R-:W-:Y:S05]  /*1b710*/  @!P0 BRA `(.L_x_9935) ;  /* 0xfffffffc00f08947 */ /* 0x004fea000383ffff */
[----:B------:R-:W-:Y:S05]  /*1b720*/  BRA `(.L_x_9934) ;  /* 0xffffff4c00a47947 */ /* 0x000fea000383ffff */
.L_x_9940:
[----:B-1----:R1:W2:Y:S02]  /*1b730*/  SYNCS.PHASECHK.TRANS64.TRYWAIT P0, [R21+URZ+0x19c50], R0 ;  /* 0x019c5000150075a7 */ /* 0x0022a4000800017f */
[----:B--2---:R-:W-:Y:S05]  /*1b740*/  @!P0 NANOSLEEP.SYNCS 0x989680 ;  /* 0x009896800000895d */ /* 0x004fea0003900000 */
[----:B------:R-:W2:Y:S02]  /*1b750*/  @!P0 SYNCS.PHASECHK.TRANS64 P0, [R21+URZ+0x19c50], R0 ;  /* 0x019c5000150085a7 */ /* 0x000ea4000800007f */
[----:B--2---:R-:W-:Y:S05]  /*1b760*/  @!P0 BRA `(.L_x_9940) ;  /* 0xfffffffc00f08947 */ /* 0x004fea000383ffff */
[----:B------:R-:W-:Y:S05]  /*1b770*/  BRA `(.L_x_9939) ;  /* 0xffffff5000247947 */ /* 0x000fea000383ffff */
.L_x_9947:
[----:B--2---:R2:W3:Y:S02]  /*1b780*/  SYNCS.PHASECHK.TRANS64.TRYWAIT P0, [R12+URZ+0x19c50], R7 ;  /* 0x019c50070c0075a7 */ /* 0x0044e4000800017f */
[----:B---3--:R-:W-:Y:S05]  /*1b790*/  @!P0 NANOSLEEP.SYNCS 0x989680 ;  /* 0x009896800000895d */ /* 0x008fea0003900000 */
[----:B------:R-:W3:Y:S02]  /*1b7a0*/  @!P0 SYNCS.PHASECHK.TRANS64 P0, [R12+URZ+0x19c50], R7 ;  /* 0x019c50070c0085a7 */ /* 0x000ee4000800007f */
[----:B---3--:R-:W-:Y:S05]  /*1b7b0*/  @!P0 BRA `(.L_x_9947) ;  /* 0xfffffffc00f08947 */ /* 0x008fea000383ffff */
[----:B------:R-:W-:Y:S05]  /*1b7c0*/  BRA `(.L_x_9946) ;  /* 0xffffff6800987947 */ /* 0x000fea000383ffff */
.L_x_9976:
        /* <DEDUP_REMOVED lines=11> */
.L_x_10127:
[----:B------:R-:W-:Y:S05]  /*1b880*/  BSYNC B1 ;  /* 0x0000000000017941 */ /* 0x000fea0003800000 */
.L_x_10126:
[----:B------:R-:W-:Y:S05]  /*1b890*/  BRA `(.L_x_10128) ;  /* 0xffffffa4008c7947 */ /* 0x000fea000383ffff */
.L_x_9978:
[----:B------:R-:W-:Y:S01]  /*1b8a0*/  BSSY B1, `(.L_x_10129) ;  /* 0x0000006000017945 */ /* 0x000fe20003800000 */
[----:B------:R-:W-:-:S07]  /*1b8b0*/  IMAD.MOV.U32 R15, RZ, RZ, -0x1 ;  /* 0xffffffffff0f7424 */ /* 0x000fce00078e00ff */
[----:B0-----:R-:W-:Y:S05]  /*1b8c0*/  WARPSYNC.COLLECTIVE R15, `(.L_x_10130) ;  /* 0x000000000f0c7348 */ /* 0x001fea0003c00000 */
[----:B------:R-:W-:Y:S02]  /*1b8d0*/  ELECT P6, UR62, PT ;  /* 0x00000000003e782f */ /* 0x000fe400038c0000 */
[----:B------:R-:W-:Y:S01]  /*1b8e0*/  MOV R14, UR62 ;  /* 0x0000003e000e7c02 */ /* 0x000fe20008000f00 */
[----:B0-----:R-:W-:Y:S10]  /*1b8f0*/  ENDCOLLECTIVE ;  /* 0x000000000000791b */ /* 0x001ff40003800000 */
.L_x_10130:
[----:B------:R-:W-:Y:S05]  /*1b900*/  BSYNC B1 ;  /* 0x0000000000017941 */ /* 0x000fea0003800000 */
.L_x_10129:
[----:B------:R-:W-:Y:S05]  /*1b910*/  BRA `(.L_x_9977) ;  /* 0xffffffa400847947 */ /* 0x000fea000383ffff */
.L_x_9980:
[----:B0-----:R0:W1:Y:S02]  /*1b920*/  SYNCS.PHASECHK.TRANS64.TRYWAIT P0, [R12+URZ+0x19c20], R6 ;  /* 0x019c20060c0075a7 */ /* 0x001064000800017f */
[----:B-1----:R-:W-:Y:S05]  /*1b930*/  @!P0 NANOSLEEP.SYNCS 0x989680 ;  /* 0x009896800000895d */ /* 0x002fea0003900000 */
[----:B------:R-:W1:Y:S02]  /*1b940*/  @!P0 SYNCS.PHASECHK.TRANS64 P0, [R12+URZ+0x19c20], R6 ;  /* 0x019c20060c0085a7 */ /* 0x000e64000800007f */
[----:B-1----:R-:W-:Y:S05]  /*1b950*/  @!P0 BRA `(.L_x_9980) ;  /* 0xfffffffc00f08947 */ /* 0x002fea000383ffff */
[----:B------:R-:W-:Y:S05]  /*1b960*/  BRA `(.L_x_10131) ;  /* 0xffffffa400a07947 */ /* 0x000fea000383ffff */
.L_x_9984:
[----:B-1----:R1:W2:Y:S02]  /*1b970*/  SYNCS.PHASECHK.TRANS64.TRYWAIT P0, [R9+URZ+0x19ca0], R11 ;  /* 0x019ca00b090075a7 */ /* 0x0022a4000800017f */
[----:B--2---:R-:W-:Y:S05]  /*1b980*/  @!P0 NANOSLEEP.SYNCS 0x989680 ;  /* 0x009896800000895d */ /* 0x004fea0003900000 */
[----:B------:R-:W2:Y:S02]  /*1b990*/  @!P0 SYNCS.PHASECHK.TRANS64 P0, [R9+URZ+0x19ca0], R11 ;  /* 0x019ca00b090085a7 */ /* 0x000ea4000800007f */
[----:B--2---:R-:W-:Y:S05]  /*1b9a0*/  @!P0 BRA `(.L_x_9984) ;  /* 0xfffffffc00f08947 */ /* 0x004fea000383ffff */
[----:B------:R-:W-:Y:S05]  /*1b9b0*/  BRA `(.L_x_10132) ;  /* 0xffffffa400b87947 */ /* 0x000fea000383ffff */
.L_x_9991:
[----:B0-----:R0:W2:Y:S02]  /*1b9c0*/  SYNCS.PHASECHK.TRANS64.TRYWAIT P0, [R9+URZ+0x19cc0], R11 ;  /* 0x019cc00b090075a7 */ /* 0x0010a4000800017f */
[----:B--2---:R-:W-:Y:S05]  /*1b9d0*/  @!P0 NANOSLEEP.SYNCS 0x989680 ;  /* 0x009896800000895d */ /* 0x004fea0003900000 */
[----:B------:R-:W2:Y:S02]  /*1b9e0*/  @!P0 SYNCS.PHASECHK.TRANS64 P0, [R9+URZ+0x19cc0], R11 ;  /* 0x019cc00b090085a7 */ /* 0x000ea4000800007f */
[----:B--2---:R-:W-:Y:S05]  /*1b9f0*/  @!P0 BRA `(.L_x_9991) ;  /* 0xfffffffc00f08947 */ /* 0x004fea000383ffff */
[----:B------:R-:W-:Y:S05]  /*1ba00*/  BRA `(.L_x_10133) ;  /* 0xffffffa800b47947 */ /* 0x000fea000383ffff */
.L_x_10000:
[----:B-1----:R1:W2:Y:S02]  /*1ba10*/  SYNCS.PHASECHK.TRANS64.TRYWAIT P1, [R9+URZ+0x19ca0], R8 ;  /* 0x019ca008090075a7 */ /* 0x0022a4000802017f */
[----:B--2---:R-:W-:Y:S05]  /*1ba20*/  @!P1 NANOSLEEP.SYNCS 0x989680 ;  /* 0x009896800000995d */ /* 0x004fea0003900000 */
[----:B------:R-:W2:Y:S02]  /*1ba30*/  @!P1 SYNCS.PHASECHK.TRANS64 P1, [R9+URZ+0x19ca0], R8 ;  /* 0x019ca008090095a7 */ /* 0x000ea4000802007f */
[----:B--2---:R-:W-:Y:S05]  /*1ba40*/  @!P1 BRA `(.L_x_10000) ;  /* 0xfffffffc00f09947 */ /* 0x004fea000383ffff */
[----:B------:R-:W-:Y:S05]  /*1ba50*/  BRA `(.L_x_10134) ;  /* 0xffffffac00e87947 */ /* 0x000fea000383ffff */
.L_x_10007:
[----:B0-----:R0:W2:Y:S02]  /*1ba60*/  SYNCS.PHASECHK.TRANS64.TRYWAIT P1, [R9+URZ+0x19cc0], R8 ;  /* 0x019cc008090075a7 */ /* 0x0010a4000802017f */
[----:B--2---:R-:W-:Y:S05]  /*1ba70*/  @!P1 NANOSLEEP.SYNCS 0x989680 ;  /* 0x009896800000995d */ /* 0x004fea0003900000 */
[----:B------:R-:W2:Y:S02]  /*1ba80*/  @!P1 SYNCS.PHASECHK.TRANS64 P1, [R9+URZ+0x19cc0], R8 ;  /* 0x019cc008090095a7 */ /* 0x000ea4000802007f */
[----:B--2---:R-:W-:Y:S05]  /*1ba90*/  @!P1 BRA `(.L_x_10007) ;  /* 0xfffffffc00f09947 */ /* 0x004fea000383ffff */
[----:B------:R-:W-:Y:S05]  /*1baa0*/  BRA `(.L_x_10135) ;  /* 0xffffffb000e07947 */ /* 0x000fea000383ffff */
.L_x_10024:
        /* <DEDUP_REMOVED lines=11> */
.L_x_10137:
[----:B------:R-:W-:Y:S05]  /*1bb60*/  BSYNC B0 ;  /* 0x0000000000007941 */ /* 0x000fea0003800000 */
.L_x_10136:
[----:B------:R-:W-:Y:S05]  /*1bb70*/  BRA `(.L_x_10138) ;  /* 0xffffffc000947947 */ /* 0x000fea000383ffff */
.L_x_10026:
[----:B------:R-:W-:Y:S01]  /*1bb80*/  BSSY B0, `(.L_x_10139) ;  /* 0x0000006000007945 */ /* 0x000fe20003800000 */
[----:B------:R-:W-:-:S07]  /*1bb90*/  IMAD.MOV.U32 R15, RZ, RZ, -0x1 ;  /* 0xffffffffff0f7424 */ /* 0x000fce00078e00ff */
[----:B0-----:R-:W-:Y:S05]  /*1bba0*/  WARPSYNC.COLLECTIVE R15, `(.L_x_10140) ;  /* 0x000000000f0c7348 */ /* 0x001fea0003c00000 */
[----:B------:R-:W-:Y:S02]  /*1bbb0*/  ELECT P6, UR62, PT ;  /* 0x00000000003e782f */ /* 0x000fe400038c0000 */
[----:B------:R-:W-:Y:S01]  /*1bbc0*/  MOV R14, UR62 ;  /* 0x0000003e000e7c02 */ /* 0x000fe20008000f00 */
[----:B0-----:R-:W-:Y:S10]  /*1bbd0*/  ENDCOLLECTIVE ;  /* 0x000000000000791b */ /* 0x001ff40003800000 */
.L_x_10140:
[----:B------:R-:W-:Y:S05]  /*1bbe0*/  BSYNC B0 ;  /* 0x0000000000007941 */ /* 0x000fea0003800000 */
.L_x_10139:
[----:B------:R-:W-:Y:S05]  /*1bbf0*/  BRA `(.L_x_10141) ;  /* 0xffffffc0008c7947 */ /* 0x000fea000383ffff */
.L_x_10029:
[----:B0-----:R0:W1:Y:S02]  /*1bc00*/  SYNCS.PHASECHK.TRANS64.TRYWAIT P2, [R5+URZ+0x19c80], R4 ;  /* 0x019c8004050075a7 */ /* 0x001064000804017f */
[----:B-1----:R-:W-:Y:S05]  /*1bc10*/  @!P2 NANOSLEEP.SYNCS 0x989680 ;  /* 0x009896800000a95d */ /* 0x002fea0003900000 */
[----:B------:R-:W1:Y:S02]  /*1bc20*/  @!P2 SYNCS.PHASECHK.TRANS64 P2, [R5+URZ+0x19c80], R4 ;  /* 0x019c80040500a5a7 */ /* 0x000e64000804007f */
[----:B-1----:R-:W-:Y:S05]  /*1bc30*/  @!P2 BRA `(.L_x_10029) ;  /* 0xfffffffc00f0a947 */ /* 0x002fea000383ffff */
[----:B------:R-:W-:Y:S05]  /*1bc40*/  BRA `(.L_x_10142) ;  /* 0xffffffc000f07947 */ /* 0x000fea000383ffff */
.L_x_10031:
[----:B-1----:R1:W2:Y:S02]  /*1bc50*/  SYNCS.PHASECHK.TRANS64.TRYWAIT P2, [R5+URZ+0x19c40], R4 ;  /* 0x019c4004050075a7 */ /* 0x0022a4000804017f */
[----:B--2---:R-:W-:Y:S05]  /*1bc60*/  @!P2 NANOSLEEP.SYNCS 0x989680 ;  /* 0x009896800000a95d */ /* 0x004fea0003900000 */
[----:B------:R-:W2:Y:S02]  /*1bc70*/  @!P2 SYNCS.PHASECHK.TRANS64 P2, [R5+URZ+0x19c40], R4 ;  /* 0x019c40040500a5a7 */ /* 0x000ea4000804007f */
[----:B--2---:R-:W-:Y:S05]  /*1bc80*/  @!P2 BRA `(.L_x_10031) ;  /* 0xfffffffc00f0a947 */ /* 0x004fea000383ffff */
[----:B------:R-:W-:Y:S05]  /*1bc90*/  BRA `(.L_x_10143) ;  /* 0xffffffc400687947 */ /* 0x000fea000383ffff */
.L_x_10034:
[----:B0-----:R0:W1:Y:S02]  /*1bca0*/  SYNCS.PHASECHK.TRANS64.TRYWAIT P0, [R28+URZ+0x19c20], R3 ;  /* 0x019c20031c0075a7 */ /* 0x001064000800017f */
[----:B-1----:R-:W-:Y:S05]  /*1bcb0*/  @!P0 NANOSLEEP.SYNCS 0x989680 ;  /* 0x009896800000895d */ /* 0x002fea0003900000 */
[----:B------:R-:W1:Y:S02]  /*1bcc0*/  @!P0 SYNCS.PHASECHK.TRANS64 P0, [R28+URZ+0x19c20], R3 ;  /* 0x019c20031c0085a7 */ /* 0x000e64000800007f */
[----:B-1----:R-:W-:Y:S05]  /*1bcd0*/  @!P0 BRA `(.L_x_10034) ;  /* 0xfffffffc00f08947 */ /* 0x002fea000383ffff */
[----:B------:R-:W-:Y:S05]  /*1bce0*/  BRA `(.L_x_10144) ;  /* 0xffffffc800887947 */ /* 0x000fea000383ffff */
.L_x_10040:
[----:B0-----:R0:W1:Y:S02]  /*1bcf0*/  SYNCS.PHASECHK.TRANS64.TRYWAIT P0, [R5+URZ+0x19c80], R4 ;  /* 0x019c8004050075a7 */ /* 0x001064000800017f */
[----:B-1----:R-:W-:Y:S05]  /*1bd00*/  @!P0 NANOSLEEP.SYNCS 0x989680 ;  /* 0x009896800000895d */ /* 0x002fea0003900000 */
[----:B------:R-:W1:Y:S02]  /*1bd10*/  @!P0 SYNCS.PHASECHK.TRANS64 P0, [R5+URZ+0x19c80], R4 ;  /* 0x019c8004050085a7 */ /* 0x000e64000800007f */
[----:B-1----:R-:W-:Y:S05]  /*1bd20*/  @!P0 BRA `(.L_x_10040) ;  /* 0xfffffffc00f08947 */ /* 0x002fea000383ffff */
[----:B------:R-:W-:Y:S05]  /*1bd30*/  BRA `(.L_x_10145) ;  /* 0xffffffcc00287947 */ /* 0x000fea000383ffff */
.L_x_10047:
[----:B-1----:R1:W2:Y:S02]  /*1bd40*/  SYNCS.PHASECHK.TRANS64.TRYWAIT P0, [R5+URZ+0x19c40], R4 ;  /* 0x019c4004050075a7 */ /* 0x0022a4000800017f */
[----:B--2---:R-:W-:Y:S05]  /*1bd50*/  @!P0 NANOSLEEP.SYNCS 0x989680 ;  /* 0x009896800000895d */ /* 0x004fea0003900000 */
[----:B------:R-:W2:Y:S02]  /*1bd60*/  @!P0 SYNCS.PHASECHK.TRANS64 P0, [R5+URZ+0x19c40], R4 ;  /* 0x019c4004050085a7 */ /* 0x000ea4000800007f */
[----:B--2---:R-:W-:Y:S05]  /*1bd70*/  @!P0 BRA `(.L_x_10047) ;  /* 0xfffffffc00f08947 */ /* 0x004fea000383ffff */
[----:B------:R-:W-:Y:S05]  /*1bd80*/  BRA `(.L_x_10146) ;  /* 0xffffffd000207947 */ /* 0x000fea000383ffff */
.L_x_10055:
[----:B0-----:R0:W1:Y:S02]  /*1bd90*/  SYNCS.PHASECHK.TRANS64.TRYWAIT P2, [R13+URZ+0x19c70], R3 ;  /* 0x019c70030d0075a7 */ /* 0x001064000804017f */
[----:B-1----:R-:W-:Y:S05]  /*1bda0*/  @!P2 NANOSLEEP.SYNCS 0x989680 ;  /* 0x009896800000a95d */ /* 0x002fea0003900000 */
[----:B------:R-:W1:Y:S02]  /*1bdb0*/  @!P2 SYNCS.PHASECHK.TRANS64 P2, [R13+URZ+0x19c70], R3 ;  /* 0x019c70030d00a5a7 */ /* 0x000e64000804007f */
[----:B-1----:R-:W-:Y:S05]  /*1bdc0*/  @!P2 BRA `(.L_x_10055) ;  /* 0xfffffffc00f0a947 */ /* 0x002fea000383ffff */
[----:B------:R-:W-:Y:S05]  /*1bdd0*/  BRA `(.L_x_10147) ;  /* 0xffffffd400347947 */ /* 0x000fea000383ffff */
.L_x_10057:
[----:B0-----:R0:W1:Y:S02]  /*1bde0*/  SYNCS.PHASECHK.TRANS64.TRYWAIT P2, [R13+URZ+0x19c60], R4 ;  /* 0x019c60040d0075a7 */ /* 0x001064000804017f */
[----:B-1----:R-:W-:Y:S05]  /*1bdf0*/  @!P2 NANOSLEEP.SYNCS 0x989680 ;  /* 0x009896800000a95d */ /* 0x002fea0003900000 */
[----:B------:R-:W1:Y:S02]  /*1be00*/  @!P2 SYNCS.PHASECHK.TRANS64 P2, [R13+URZ+0x19c60], R4 ;  /* 0x019c60040d00a5a7 */ /* 0x000e64000804007f */
[----:B-1----:R-:W-:Y:S05]  /*1be10*/  @!P2 BRA `(.L_x_10057) ;  /* 0xfffffffc00f0a947 */ /* 0x002fea000383ffff */
[----:B------:R-:W-:Y:S05]  /*1be20*/  BRA `(.L_x_10148) ;  /* 0xffffffd4003c7947 */ /* 0x000fea000383ffff */
.L_x_10064:
[----:B0-----:R0:W2:Y:S02]  /*1be30*/  SYNCS.PHASECHK.TRANS64.TRYWAIT P0, [R0+URZ+0x19c70], R3 ;  /* 0x019c7003000075a7 */ /* 0x0010a4000800017f */
[----:B--2---:R-:W-:Y:S05]  /*1be40*/  @!P0 NANOSLEEP.SYNCS 0x989680 ;  /* 0x009896800000895d */ /* 0x004fea0003900000 */
[----:B------:R-:W2:Y:S02]  /*1be50*/  @!P0 SYNCS.PHASECHK.TRANS64 P0, [R0+URZ+0x19c70], R3 ;  /* 0x019c7003000085a7 */ /* 0x000ea4000800007f */
[----:B--2---:R-:W-:Y:S05]  /*1be60*/  @!P0 BRA `(.L_x_10064) ;  /* 0xfffffffc00f08947 */ /* 0x004fea000383ffff */
[----:B------:R-:W-:Y:S05]  /*1be70*/  BRA `(.L_x_10149) ;  /* 0xffffffd800cc7947 */ /* 0x000fea000383ffff */
.L_x_10066:
[----:B0-----:R0:W2:Y:S02]  /*1be80*/  SYNCS.PHASECHK.TRANS64.TRYWAIT P0, [R0+URZ+0x19c60], R3 ;  /* 0x019c6003000075a7 */ /* 0x0010a4000800017f */
[----:B--2---:R-:W-:Y:S05]  /*1be90*/  @!P0 NANOSLEEP.SYNCS 0x989680 ;  /* 0x009896800000895d */ /* 0x004fea0003900000 */
[----:B------:R-:W2:Y:S02]  /*1bea0*/  @!P0 SYNCS.PHASECHK.TRANS64 P0, [R0+URZ+0x19c60], R3 ;  /* 0x019c6003000085a7 */ /* 0x000ea4000800007f */
[----:B--2---:R-:W-:Y:S05]  /*1beb0*/  @!P0 BRA `(.L_x_10066) ;  /* 0xfffffffc00f08947 */ /* 0x004fea000383ffff */
[----:B------:R-:W-:Y:S05]  /*1bec0*/  BRA `(.L_x_10150) ;  /* 0xffffffd800d07947 */ /* 0x000fea000383ffff */
.L_x_10070:
        /* <DEDUP_REMOVED lines=8> */
.L_x_10152:
[----:B------:R-:W-:Y:S05]  /*1bf50*/  BSYNC B0 ;  /* 0x0000000000007941 */ /* 0x000fea0003800000 */
.L_x_10151:
        /* <DEDUP_REMOVED lines=9> */
.L_x_10153:
        /* <DEDUP_REMOVED lines=18> */
.L_x_10154:
[----:B------:R-:W-:Y:S01]  /*1c110*/  IMAD.MOV.U32 R12, RZ, RZ, 0x2 ;  /* 0x00000002ff0c7424 */ /* 0x000fe200078e00ff */
[----:B------:R-:W-:-:S05]  /*1c120*/  SEL R5, R14, RZ, P1 ;  /* 0x000000ff0e057207 */ /* 0x000fca0000800000 */
[----:B------:R-:W-:-:S04]  /*1c130*/  IMAD.IADD R4, R2, 0x1, R5 ;  /* 0x0000000102047824 */ /* 0x000fc800078e0205 */
[----:B------:R-:W-:-:S07]  /*1c140*/  IMAD.MOV.U32 R13, RZ, RZ, R4 ;  /* 0x000000ffff0d7224 */ /* 0x000fce00078e0004 */
[----:B------:R-:W-:Y:S05]  /*1c150*/  WARPSYNC.COLLECTIVE R15, `(.L_x_10155) ;  /* 0x000000000f087348 */ /* 0x000fea0003c00000 */
[----:B------:R0:W1:Y:S02]  /*1c160*/  SHFL.UP P6, R14, R13, R12, R11 ;  /* 0x0400000c0d0e7389 */ /* 0x00006400000c000b */
[----:B01----:R-:W-:Y:S01]  /*1c170*/  ENDCOLLECTIVE ;  /* 0x000000000000791b */ /* 0x003fe20003800000 */
.L_x_10155:
[----:B------:R-:W-:Y:S01]  /*1c180*/  IMAD.MOV.U32 R12, RZ, RZ, 0x4 ;  /* 0x00000004ff0c7424 */ /* 0x000fe200078e00ff */
[----:B------:R-:W-:-:S05]  /*1c190*/  SEL R5, R14, RZ, P2 ;  /* 0x000000ff0e057207 */ /* 0x000fca0001000000 */
[----:B------:R-:W-:-:S04]  /*1c1a0*/  IMAD.IADD R5, R4, 0x1, R5 ;  /* 0x0000000104057824 */ /* 0x000fc800078e0205 */
[----:B------:R-:W-:-:S07]  /*1c1b0*/  IMAD.MOV.U32 R13, RZ, RZ, R5 ;  /* 0x000000ffff0d7224 */ /* 0x000fce00078e0005 */
[----:B------:R-:W-:Y:S05]  /*1c1c0*/  WARPSYNC.COLLECTIVE R15, `(.L_x_10156) ;  /* 0x000000000f087348 */ /* 0x000fea0003c00000 */
[----:B------:R0:W1:Y:S02]  /*1c1d0*/  SHFL.UP P6, R14, R13, R12, R11 ;  /* 0x0400000c0d0e7389 */ /* 0x00006400000c000b */
[----:B01----:R-:W-:Y:S01]  /*1c1e0*/  ENDCOLLECTIVE ;  /* 0x000000000000791b */ /* 0x003fe20003800000 */
.L_x_10156:
[----:B------:R-:W-:Y:S01]  /*1c1f0*/  IMAD.MOV.U32 R12, RZ, RZ, 0x8 ;  /* 0x00000008ff0c7424 */ /* 0x000fe200078e00ff */
[----:B------:R-:W-:-:S05]  /*1c200*/  SEL R6, R14, RZ, P3 ;  /* 0x000000ff0e067207 */ /* 0x000fca0001800000 */
[----:B------:R-:W-:-:S04]  /*1c210*/  IMAD.IADD R6, R5, 0x1, R6 ;  /* 0x0000000105067824 */ /* 0x000fc800078e0206 */
[----:B------:R-:W-:-:S07]  /*1c220*/  IMAD.MOV.U32 R13, RZ, RZ, R6 ;  /* 0x000000ffff0d7224 */ /* 0x000fce00078e0006 */
[----:B------:R-:W-:Y:S05]  /*1c230*/  WARPSYNC.COLLECTIVE R15, `(.L_x_10157) ;  /* 0x000000000f087348 */ /* 0x000fea0003c00000 */
[----:B------:R0:W1:Y:S02]  /*1c240*/  SHFL.UP P6, R14, R13, R12, R11 ;  /* 0x0400000c0d0e7389 */ /* 0x00006400000c000b */
[----:B01----:R-:W-:Y:S01]  /*1c250*/  ENDCOLLECTIVE ;  /* 0x000000000000791b */ /* 0x003fe20003800000 */
.L_x_10157:
[----:B------:R-:W-:Y:S01]  /*1c260*/  IMAD.MOV.U32 R12, RZ, RZ, 0x10 ;  /* 0x00000010ff0c7424 */ /* 0x000fe200078e00ff */
[----:B------:R-:W-:-:S05]  /*1c270*/  SEL R3, R14, RZ, P4 ;  /* 0x000000ff0e037207 */ /* 0x000fca0002000000 */
[----:B------:R-:W-:-:S04]  /*1c280*/  IMAD.IADD R4, R6, 0x1, R3 ;  /* 0x0000000106047824 */ /* 0x000fc800078e0203 */
[----:B------:R-:W-:-:S07]  /*1c290*/  IMAD.MOV.U32 R13, RZ, RZ, R4 ;  /* 0x000000ffff0d7224 */ /* 0x000fce00078e0004 */
[----:B------:R-:W-:Y:S05]  /*1c2a0*/  WARPSYNC.COLLECTIVE R15, `(.L_x_10158) ;  /* 0x000000000f087348 */ /* 0x000fea0003c00000 */
[----:B------:R0:W1:Y:S02]  /*1c2b0*/  SHFL.UP P6, R14, R13, R12, R11 ;  /* 0x0400000c0d0e7389 */ /* 0x00006400000c000b */
[----:B01----:R-:W-:Y:S01]  /*1c2c0*/  ENDCOLLECTIVE ;  /* 0x000000000000791b */ /* 0x003fe20003800000 */
.L_x_10158:
        /* <DEDUP_REMOVED lines=8> */
.L_x_10159:
[----:B------:R-:W-:Y:S05]  /*1c350*/  BRA `(.L_x_10160) ;  /* 0xffffffdc00a87947 */ /* 0x000fea000383ffff */
.L_x_10075:
        /* <DEDUP_REMOVED lines=8> */
.L_x_10162:
[----:B------:R-:W-:Y:S05]  /*1c3e0*/  BSYNC B0 ;  /* 0x0000000000007941 */ /* 0x000fea0003800000 */
.L_x_10161:
        /* <DEDUP_REMOVED lines=8> */
.L_x_10163:
[----:B------:R-:W-:Y:S01]  /*1c470*/  IMAD.MOV.U32 R12, RZ, RZ, 0x4 ;  /* 0x00000004ff0c7424 */ /* 0x000fe200078e00ff */
[----:B------:R-:W-:-:S05]  /*1c480*/  SEL R14, R14, RZ, P2 ;  /* 0x000000ff0e0e7207 */ /* 0x000fca0001000000 */
[----:B------:R-:W-:-:S04]  /*1c490*/  IMAD.IADD R3, R13, 0x1, R14 ;  /* 0x000000010d037824 */ /* 0x000fc800078e020e */
[----:B------:R-:W-:-:S07]  /*1c4a0*/  IMAD.MOV.U32 R13, RZ, RZ, R3 ;  /* 0x000000ffff0d7224 */ /* 0x000fce00078e0003 */
[----:B------:R-:W-:Y:S05]  /*1c4b0*/  WARPSYNC.COLLECTIVE R15, `(.L_x_10164) ;  /* 0x000000000f087348 */ /* 0x000fea0003c00000 */
[----:B------:R0:W1:Y:S02]  /*1c4c0*/  SHFL.UP P6, R14, R13, R12, R11 ;  /* 0x0400000c0d0e7389 */ /* 0x00006400000c000b */
[----:B01----:R-:W-:Y:S01]  /*1c4d0*/  ENDCOLLECTIVE ;  /* 0x000000000000791b */ /* 0x003fe20003800000 */
.L_x_10164:
[----:B------:R-:W-:Y:S01]  /*1c4e0*/  IMAD.MOV.U32 R12, RZ, RZ, 0x8 ;  /* 0x00000008ff0c7424 */ /* 0x000fe200078e00ff */
[----:B------:R-:W-:-:S05]  /*1c4f0*/  SEL R4, R14, RZ, P3 ;  /* 0x000000ff0e047207 */ /* 0x000fca0001800000 */
[----:B------:R-:W-:-:S04]  /*1c500*/  IMAD.IADD R4, R3, 0x1, R4 ;  /* 0x0000000103047824 */ /* 0x000fc800078e0204 */
[----:B------:R-:W-:-:S07]  /*1c510*/  IMAD.MOV.U32 R13, RZ, RZ, R4 ;  /* 0x000000ffff0d7224 */ /* 0x000fce00078e0004 */
[----:B------:R-:W-:Y:S05]  /*1c520*/  WARPSYNC.COLLECTIVE R15, `(.L_x_10165) ;  /* 0x000000000f087348 */ /* 0x000fea0003c00000 */
[----:B------:R0:W1:Y:S02]  /*1c530*/  SHFL.UP P6, R14, R13, R12, R11 ;  /* 0x0400000c0d0e7389 */ /* 0x00006400000c000b */
[----:B01----:R-:W-:Y:S01]  /*1c540*/  ENDCOLLECTIVE ;  /* 0x000000000000791b */ /* 0x003fe20003800000 */
.L_x_10165:
[----:B------:R-:W-:Y:S01]  /*1c550*/  IMAD.MOV.U32 R12, RZ, RZ, 0x10 ;  /* 0x00000010ff0c7424 */ /* 0x000fe200078e00ff */
[----:B------:R-:W-:-:S05]  /*1c560*/  SEL R5, R14, RZ, P4 ;  /* 0x000000ff0e057207 */ /* 0x000fca0002000000 */
[----:B------:R-:W-:-:S04]  /*1c570*/  IMAD.IADD R5, R4, 0x1, R5 ;  /* 0x0000000104057824 */ /* 0x000fc800078e0205 */
[----:B------:R-:W-:-:S07]  /*1c580*/  IMAD.MOV.U32 R13, RZ, RZ, R5 ;  /* 0x000000ffff0d7224 */ /* 0x000fce00078e0005 */
[----:B------:R-:W-:Y:S05]  /*1c590*/  WARPSYNC.COLLECTIVE R15, `(.L_x_10166) ;  /* 0x000000000f087348 */ /* 0x000fea0003c00000 */
[----:B------:R0:W1:Y:S02]  /*1c5a0*/  SHFL.UP P6, R14, R13, R12, R11 ;  /* 0x0400000c0d0e7389 */ /* 0x00006400000c000b */
[----:B01----:R-:W-:Y:S01]  /*1c5b0*/  ENDCOLLECTIVE ;  /* 0x000000000000791b */ /* 0x003fe20003800000 */
.L_x_10166:
        /* <DEDUP_REMOVED lines=8> */
.L_x_10167:
[----:B------:R-:W-:Y:S05]  /*1c640*/  BRA `(.L_x_10168) ;  /* 0xffffffdc00887947 */ /* 0x000fea000383ffff */
.L_x_10077:
[----:B------:R-:W-:Y:S01]  /*1c650*/  BSSY B0, `(.L_x_10169) ;  /* 0x0000006000007945 */ /* 0x000fe20003800000 */
[----:B------:R-:W-:Y:S01]  /*1c660*/  PLOP3.LUT P6, PT, P6, PT, PT, 0x8, 0x0 ;  /* 0x000000000000781c */ /* 0x000fe200037ce170 */
[----:B------:R-:W-:-:S12]  /*1c670*/  IMAD.MOV.U32 R15, RZ, RZ, -0x1 ;  /* 0xffffffffff0f7424 */ /* 0x000fd800078e00ff */
[----:B0-----:R-:W-:Y:S05]  /*1c680*/  WARPSYNC.COLLECTIVE R15, `(.L_x_10170) ;  /* 0x000000000f087348 */ /* 0x001fea0003c00000 */
[----:B------:R-:W-:Y:S01]  /*1c690*/  VOTE.ANY R14, PT, P6 ;  /* 0x00000000000e7806 */ /* 0x000fe200030e0100 */
[----:B0-----:R-:W-:Y:S06]  /*1c6a0*/  ENDCOLLECTIVE ;  /* 0x000000000000791b */ /* 0x001fec0003800000 */
.L_x_10170:
[----:B------:R-:W-:Y:S05]  /*1c6b0*/  BSYNC B0 ;  /* 0x0000000000007941 */ /* 0x000fea0003800000 */
.L_x_10169:
        /* <DEDUP_REMOVED lines=9> */
.L_x_10171:
[----:B------:R-:W-:Y:S01]  /*1c750*/  IMAD.MOV.U32 R17, RZ, RZ, R14 ;  /* 0x000000ffff117224 */ /* 0x000fe200078e000e */
[----:B------:R-:W-:Y:S06]  /*1c760*/  BRA `(.L_x_10172) ;  /* 0xffffffdc00787947 */ /* 0x000fec000383ffff */
.L_x_10079:
[----:B------:R-:W-:Y:S01]  /*1c770*/  BSSY B0, `(.L_x_10173) ;  /* 0x0000007000007945 */ /* 0x000fe20003800000 */
[----:B------:R-:W-:Y:S02]  /*1c780*/  IMAD.MOV.U32 R13, RZ, RZ, R3 ;  /* 0x000000ffff0d7224 */ /* 0x000fe400078e0003 */
[----:B------:R-:W-:Y:S02]  /*1c790*/  IMAD.MOV.U32 R11, RZ, RZ, 0x1f ;  /* 0x0000001fff0b7424 */ /* 0x000fe400078e00ff */
[----:B------:R-:W-:-:S07]  /*1c7a0*/  IMAD.MOV.U32 R15, RZ, RZ, -0x1 ;  /* 0xffffffffff0f7424 */ /* 0x000fce00078e00ff */
[----:B012---:R-:W-:Y:S05]  /*1c7b0*/  WARPSYNC.COLLECTIVE R15, `(.L_x_10174) ;  /* 0x000000000f087348 */ /* 0x007fea0003c00000 */
[----:B------:R3:W4:Y:S02]  /*1c7c0*/  SHFL.IDX P6, R14, R13, R12, R11 ;  /* 0x0000000c0d0e7389 */ /* 0x00072400000c000b */
[----:B01234-:R-:W-:Y:S01]  /*1c7d0*/  ENDCOLLECTIVE ;  /* 0x000000000000791b */ /* 0x01ffe20003800000 */
.L_x_10174:
[----:B------:R-:W-:Y:S05]  /*1c7e0*/  BSYNC B0 ;  /* 0x0000000000007941 */ /* 0x000fea0003800000 */
.L_x_10173:
[----:B------:R-:W-:Y:S01]  /*1c7f0*/  IMAD.MOV.U32 R5, RZ, RZ, R14 ;  /* 0x000000ffff057224 */ /* 0x000fe200078e000e */
[----:B------:R-:W-:Y:S06]  /*1c800*/  BRA `(.L_x_10078) ;  /* 0xffffffdc006c7947 */ /* 0x000fec000383ffff */
.L_x_10083:
[----:B0-----:R0:W1:Y:S02]  /*1c810*/  SYNCS.PHASECHK.TRANS64.TRYWAIT P0, [R7+URZ+0x19c20], R0 ;  /* 0x019c2000070075a7 */ /* 0x001064000800017f */
[----:B-1----:R-:W-:Y:S05]  /*1c820*/  @!P0 NANOSLEEP.SYNCS 0x989680 ;  /* 0x009896800000895d */ /* 0x002fea0003900000 */
[----:B------:R-:W1:Y:S02]  /*1c830*/  @!P0 SYNCS.PHASECHK.TRANS64 P0, [R7+URZ+0x19c20], R0 ;  /* 0x019c2000070085a7 */ /* 0x000e64000800007f */
[----:B-1----:R-:W-:Y:S05]  /*1c840*/  @!P0 BRA `(.L_x_10083) ;  /* 0xfffffffc00f08947 */ /* 0x002fea000383ffff */
[----:B------:R-:W-:Y:S05]  /*1c850*/  BRA `(.L_x_10175) ;  /* 0xffffffe000e47947 */ /* 0x000fea000383ffff */
.L_x_10084:
        /* <DEDUP_REMOVED lines=11> */
.L_x_10177:
[----:B------:R-:W-:Y:S05]  /*1c910*/  BSYNC B0 ;  /* 0x0000000000007941 */ /* 0x000fea0003800000 */
.L_x_10176:
[----:B------:R-:W-:Y:S05]  /*1c920*/  BRA `(.L_x_10178) ;  /* 0xffffffe000cc7947 */ /* 0x000fea000383ffff */
.L_x_10085:
[----:B------:R-:W-:Y:S01]  /*1c930*/  BSSY B0, `(.L_x_10179) ;  /* 0x0000006000007945 */ /* 0x000fe20003800000 */
[----:B------:R-:W-:-:S07]  /*1c940*/  IMAD.MOV.U32 R15, RZ, RZ, -0x1 ;  /* 0xffffffffff0f7424 */ /* 0x000fce00078e00ff */
[----:B0-----:R-:W-:Y:S05]  /*1c950*/  WARPSYNC.COLLECTIVE R15, `(.L_x_10180) ;  /* 0x000000000f0c7348 */ /* 0x001fea0003c00000 */
[----:B------:R-:W-:Y:S02]  /*1c960*/  ELECT P6, UR62, PT ;  /* 0x00000000003e782f */ /* 0x000fe400038c0000 */
[----:B------:R-:W-:Y:S01]  /*1c970*/  MOV R14, UR62 ;  /* 0x0000003e000e7c02 */ /* 0x000fe20008000f00 */
[----:B0-----:R-:W-:Y:S10]  /*1c980*/  ENDCOLLECTIVE ;  /* 0x000000000000791b */ /* 0x001ff40003800000 */
.L_x_10180:
[----:B------:R-:W-:Y:S05]  /*1c990*/  BSYNC B0 ;  /* 0x0000000000007941 */ /* 0x000fea0003800000 */
.L_x_10179:
[----:B------:R-:W-:Y:S05]  /*1c9a0*/  BRA `(.L_x_10181) ;  /* 0xffffffe000c07947 */ /* 0x000fea000383ffff */
.L_x_10087:
[----:B0-----:R0:W1:Y:S02]  /*1c9b0*/  SYNCS.PHASECHK.TRANS64.TRYWAIT P1, [R5+URZ], R4 ;  /* 0x00000004050075a7 */ /* 0x001064000802017f */
[----:B-1----:R-:W-:Y:S05]  /*1c9c0*/  @!P1 NANOSLEEP.SYNCS 0x989680 ;  /* 0x009896800000995d */ /* 0x002fea0003900000 */
[----:B------:R-:W1:Y:S02]  /*1c9d0*/  @!P1 SYNCS.PHASECHK.TRANS64 P1, [R5+URZ], R4 ;  /* 0x00000004050095a7 */ /* 0x000e64000802007f */
[----:B-1----:R-:W-:Y:S05]  /*1c9e0*/  @!P1 BRA `(.L_x_10087) ;  /* 0xfffffffc00f09947 */ /* 0x002fea000383ffff */
[----:B------:R-:W-:Y:S05]  /*1c9f0*/  BRA `(.L_x_10182) ;  /* 0xffffffe000f47947 */ /* 0x000fea000383ffff */
.L_x_10088:
[----:B-1----:R1:W2:Y:S02]  /*1ca00*/  SYNCS.PHASECHK.TRANS64.TRYWAIT P1, [R3+URZ], R0 ;  /* 0x00000000030075a7 */ /* 0x0022a4000802017f */
[----:B--2---:R-:W-:Y:S05]  /*1ca10*/  @!P1 NANOSLEEP.SYNCS 0x989680 ;  /* 0x009896800000995d */ /* 0x004fea0003900000 */
[----:B------:R-:W2:Y:S02]  /*1ca20*/  @!P1 SYNCS.PHASECHK.TRANS64 P1, [R3+URZ], R0 ;  /* 0x00000000030095a7 */ /* 0x000ea4000802007f */
[----:B--2---:R-:W-:Y:S05]  /*1ca30*/  @!P1 BRA `(.L_x_10088) ;  /* 0xfffffffc00f09947 */ /* 0x004fea000383ffff */
[----:B------:R-:W-:Y:S05]  /*1ca40*/  BRA `(.L_x_10183) ;  /* 0xffffffe000e87947 */ /* 0x000fea000383ffff */
.L_x_10090:
[----:B-1----:R1:W2:Y:S02]  /*1ca50*/  SYNCS.PHASECHK.TRANS64.TRYWAIT P1, [R3+URZ+0x19c60], R4 ;  /* 0x019c6004030075a7 */ /* 0x0022a4000802017f */
[----:B--2---:R-:W-:Y:S05]  /*1ca60*/  @!P1 NANOSLEEP.SYNCS 0x989680 ;  /* 0x009896800000995d */ /* 0x004fea0003900000 */
[----:B------:R-:W2:Y:S02]  /*1ca70*/  @!P1 SYNCS.PHASECHK.TRANS64 P1, [R3+URZ+0x19c60], R4 ;  /* 0x019c6004030095a7 */ /* 0x000ea4000802007f */
[----:B--2---:R-:W-:Y:S05]  /*1ca80*/  @!P1 BRA `(.L_x_10090) ;  /* 0xfffffffc00f09947 */ /* 0x004fea000383ffff */
[----:B------:R-:W-:Y:S05]  /*1ca90*/  BRA `(.L_x_10184) ;  /* 0xffffffe000e87947 */ /* 0x000fea000383ffff */
.L_x_10092:
[----:B0-----:R0:W2:Y:S02]  /*1caa0*/  SYNCS.PHASECHK.TRANS64.TRYWAIT P1, [R5+URZ+0x19c60], R0 ;  /* 0x019c6000050075a7 */ /* 0x0010a4000802017f */
[----:B--2---:R-:W-:Y:S05]  /*1cab0*/  @!P1 NANOSLEEP.SYNCS 0x989680 ;  /* 0x009896800000995d */ /* 0x004fea0003900000 */
[----:B------:R-:W2:Y:S02]  /*1cac0*/  @!P1 SYNCS.PHASECHK.TRANS64 P1, [R5+URZ+0x19c60], R0 ;  /* 0x019c6000050095a7 */ /* 0x000ea4000802007f */
[----:B--2---:R-:W-:Y:S05]  /*1cad0*/  @!P1 BRA `(.L_x_10092) ;  /* 0xfffffffc00f09947 */ /* 0x004fea000383ffff */
[----:B------:R-:W-:Y:S05]  /*1cae0*/  BRA `(.L_x_10185) ;  /* 0xffffffe000e87947 */ /* 0x000fea000383ffff */
.L_x_10094:
[----:B--2---:R2:W3:Y:S02]  /*1caf0*/  SYNCS.PHASECHK.TRANS64.TRYWAIT P0, [R3+URZ+0x19c80], R4 ;  /* 0x019c8004030075a7 */ /* 0x0044e4000800017f */
[----:B---3--:R-:W-:Y:S05]  /*1cb00*/  @!P0 NANOSLEEP.SYNCS 0x989680 ;  /* 0x009896800000895d */ /* 0x008fea0003900000 */
[----:B------:R-:W3:Y:S02]  /*1cb10*/  @!P0 SYNCS.PHASECHK.TRANS64 P0, [R3+URZ+0x19c80], R4 ;  /* 0x019c8004030085a7 */ /* 0x000ee4000800007f */
[----:B---3--:R-:W-:Y:S05]  /*1cb20*/  @!P0 BRA `(.L_x_10094) ;  /* 0xfffffffc00f08947 */ /* 0x008fea000383ffff */
[----:B------:R-:W-:Y:S05]  /*1cb30*/  BRA `(.L_x_10095) ;  /* 0xffffffe000e47947 */ /* 0x000fea000383ffff */
.L_x_10186:
        /* <DEDUP_REMOVED lines=12> */
.L_x_12387:


//--------------------- .text._ZN7cutlass13device_kernelIN5flash11enable_sm90INS1_16FlashAttnFwdSm90INS1_25CollectiveMainloopFwdSm90ILi2EN4cute5tupleIJNS5_1CILi1EEES8_S8_EEENS6_IJNS7_ILi192EEENS7_ILi160EEENS7_ILi64EEEEEELi64ENS_12float_e4m3_tEfNS_4arch4Sm90ELb0ELb0ELb0ELb0ELb0ELb0ELb0ELb1ELb1ELb0ELb0ELb0EEENS1_21CollectiveEpilogueFwdINS6_IJSA_SC_SB_EEES9_NS_10bfloat16_tESG_Li384ELb0ELb0ELb0ELb1EEENS1_29StaticPersistentTileSchedulerILb0EEEEEEEEEvNT_6ParamsE --------------------------
	.section	.text._ZN7cutlass13device_kernelIN5flash11enable_sm90INS1_16FlashAttnFwdSm90INS1_25CollectiveMainloopFwdSm90ILi2EN4cute5tupleIJNS5_1CILi1EEES8_S8_EEENS6_IJNS7_ILi192EEENS7_ILi160EEENS7_ILi64EEEEEELi64ENS_12float_e4m3_tEfNS_4arch4Sm90ELb0ELb0ELb0ELb0ELb0ELb0ELb0ELb1ELb1ELb0ELb0ELb0EEENS1_21CollectiveEpilogueFwdINS6_IJSA_SC_SB_EEES9_NS_10bfloat16_tESG_Li384ELb0ELb0ELb0ELb1EEENS1_29StaticPersistentTileSchedulerILb0EEEEEEEEEvNT_6ParamsE,"ax",@progbits
	.align	128
.text._ZN7cutlass13device_kernelIN5flash11enable_sm90INS1_16FlashAttnFwdSm90INS1_25CollectiveMainloopFwdSm90ILi2EN4cute5tupleIJNS5_1CILi1EEES8_S8_EEENS6_IJNS7_ILi192EEENS7_ILi160EEENS7_ILi64EEEEEELi64ENS_12float_e4m3_tEfNS_4arch4Sm90ELb0ELb0ELb0ELb0ELb0ELb0ELb0ELb1ELb1ELb0ELb0ELb0EEENS1_21CollectiveEpilogueFwdINS6_IJSA_SC_SB_EEES9_NS_10bfloat16_tESG_Li384ELb0ELb0ELb0ELb1EEENS1_29StaticPersistentTileSchedulerILb0EEEEEEEEEvNT_6ParamsE:
        .type           _ZN7cutlass13device_kernelIN5flash11enable_sm90INS1_16FlashAttnFwdSm90INS1_25CollectiveMainloopFwdSm90ILi2EN4cute5tupleIJNS5_1CILi1EEES8_S8_EEENS6_IJNS7_ILi192EEENS7_ILi160EEENS7_ILi64EEEEEELi64ENS_12float_e4m3_tEfNS_4arch4Sm90ELb0ELb0ELb0ELb0ELb0ELb0ELb0ELb1ELb1ELb0ELb0ELb0EEENS1_21CollectiveEpilogueFwdINS6_IJSA_SC_SB_EEES9_NS_10bfloat16_tESG_Li384ELb0ELb0ELb0ELb1EEENS1_29StaticPersistentTileSchedulerILb0EEEEEEEEEvNT_6ParamsE,@function
        .size           _ZN7cutlass13device_kernelIN5flash11enable_sm90INS1_16FlashAttnFwdSm90INS1_25CollectiveMainloopFwdSm90ILi2EN4cute5tupleIJNS5_1CILi1EEES8_S8_EEENS6_IJNS7_ILi192EEENS7_ILi160EEENS7_ILi64EEEEEELi64ENS_12float_e4m3_tEfNS_4arch4Sm90ELb0ELb0ELb0ELb0ELb0ELb0ELb0ELb1ELb1ELb0ELb0ELb0EEENS1_21CollectiveEpilogueFwdINS6_IJSA_SC_SB_EEES9_NS_10bfloat16_tESG_Li384ELb0ELb0ELb0ELb1EEENS1_29StaticPersistentTileSchedulerILb0EEEEEEEEEvNT_6ParamsE,(.L_x_12388 - _ZN7cutlass13device_kernelIN5flash11enable_sm90INS1_16FlashAttnFwdSm90INS1_25CollectiveMainloopFwdSm90ILi2EN4cute5tupleIJNS5_1CILi1EEES8_S8_EEENS6_IJNS7_ILi192EEENS7_ILi160EEENS7_ILi64EEEEEELi64ENS_12float_e4m3_tEfNS_4arch4Sm90ELb0ELb0ELb0ELb0ELb0ELb0ELb0ELb1ELb1ELb0ELb0ELb0EEENS1_21CollectiveEpilogueFwdINS6_IJSA_SC_SB_EEES9_NS_10bfloat16_tESG_Li384ELb0ELb0ELb0ELb1EEENS1_29StaticPersistentTileSchedulerILb0EEEEEEEEEvNT_6ParamsE)
        .other          _ZN7cutlass13device_kernelIN5flash11enable_sm90INS1_16FlashAttnFwdSm90INS1_25CollectiveMainloopFwdSm90ILi2EN4cute5tupleIJNS5_1CILi1EEES8_S8_EEENS6_IJNS7_ILi192EEENS7_ILi160EEENS7_ILi64EEEEEELi64ENS_12float_e4m3_tEfNS_4arch4Sm90ELb0ELb0ELb0ELb0ELb0ELb0ELb0ELb1ELb1ELb0ELb0ELb0EEENS1_21CollectiveEpilogueFwdINS6_IJSA_SC_SB_EEES9_NS_10bfloat16_tESG_Li384ELb0ELb0ELb0ELb1EEENS1_29StaticPersistentTileSchedulerILb0EEEEEEEEEvNT_6ParamsE,@"STO_CUDA_ENTRY STV_DEFAULT"
_ZN7cutlass13device_kernelIN5flash11enable_sm90INS1_16FlashAttnFwdSm90INS1_25CollectiveMainloopFwdSm90ILi2EN4cute5tupleIJNS5_1CILi1EEES8_S8_EEENS6_IJNS7_ILi192EEENS7_ILi160EEENS7_ILi64EEEEEELi64ENS_12float_e4m3_tEfNS_4arch4Sm90ELb0ELb0ELb0ELb0ELb0ELb0ELb0ELb1ELb1ELb0ELb0ELb0EEENS1_21CollectiveEpilogueFwdINS6_IJSA_SC_SB_EEES9_NS_10bfloat16_tESG_Li384ELb0ELb0ELb0ELb1EEENS1_29StaticPersistentTileSchedulerILb0EEEEEEEEEvNT_6ParamsE:
        /* <DEDUP_REMOVED lines=23> */
.L_x_10188:
[----:B------:R-:W-:Y:S05]  /*0170*/  BSYNC B0 ;  /* 0x0000000000007941 */ /* 0x000fea0003800000 */
.L_x_10187:
        /* <DEDUP_REMOVED lines=37> */
.L_x_10189:
        /* <DEDUP_REMOVED lines=22> */
.L_x_10190:
        /* <DEDUP_REMOVED lines=18> */
.L_x_10191:
        /* <DEDUP_REMOVED lines=22> */
.L_x_10192:
        /* <DEDUP_REMOVED lines=22> */
.L_x_10193:
        /* <DEDUP_REMOVED lines=8> */
.L_x_10195:
        /* <DEDUP_REMOVED lines=59> */
.L_x_10220:
        /* <DEDUP_REMOVED lines=78> */
[----:B------:R-:W-:Y:S02]  /*1220*/  ULEA.HI UR5, UR5, UR5, URZ, 0x1 ;  /* 0x0000000505057291 */ /* 0x000fe4000f8f083f */
[----:B------:R-:W-:-:S02]  /*1230*/  UIMAD UR58, UR58, UR8, URZ ;  /* 0x000000083a3a72a4 */ /* 0x000fc4000f8e023f */
[----:B------:R-:W-:Y:S02]  /*1240*/  UIMAD UR5, UR5, -0x3, UR6 ;  /* 0xfffffffd050578a4 */ /* 0x000fe4000f8e0206 */
[----:B------:R-:W-:Y:S02]  /*1250*/  ULOP3.LUT UP1, URZ, UR7, 0x9f, URZ, 0xc0, !UPT ;  /* 0x0000009f073f7892 */ /* 0x000fe4000f82c03f */
[----:B------:R-:W-:Y:S02]  /*1260*/  ULEA UR7, UR5, UR7, 0xc ;  /* 0x0000000705077291 */ /* 0x000fe4000f8e603f */
[----:B------:R-:W-:Y:S02]  /*1270*/  UIADD3 UR4, UR58, 0x9f, URZ ;  /* 0x0000009f3a047890 */ /* 0x000fe4000fffe03f */
[----:B------:R-:W-:Y:S01]  /*1280*/  USHF.R.U32.HI UR7, URZ, 0x4, UR7 ;  /* 0x000000043f077899 */ /* 0x000fe20008011607 */
[----:B------:R-:W-:Y:S01]  /*1290*/  PLOP3.LUT P0, PT, PT, PT, UP1, 0x80, 0x0 ;  /* 0x000000000000781c */ /* 0x000fe20003f0f018 */
[----:B------:R-:W-:-:S02]  /*12a0*/  UIMAD.WIDE UR4, UR4, 0x66666667, URZ ;  /* 0x66666667040478a5 */ /* 0x000fc4000f8e023f */
[----:B------:R-:W-:Y:S01]  /*12b0*/  ULOP3.LUT UR7, UR7, 0x3fff, URZ, 0xc0, !UPT ;  /* 0x00003fff07077892 */ /* 0x000fe2000f8ec03f */
[----:B------:R-:W-:Y:S01]  /*12c0*/  @UP2 ULDC UR8, c[0x0][0x42c] ;  /* 0x00010b0000082ab9 */ /* 0x000fe20000000800 */
[----:B------:R-:W-:Y:S02]  /*12d0*/  UMOV UR42, UR43 ;  /* 0x0000002b002a7c82 */ /* 0x000fe40008000000 */
[----:B------:R-:W-:Y:S01]  /*12e0*/  ULOP3.LUT UR59, UR7, 0x10000, URZ, 0xfc, !UPT ;  /* 0x00010000073b7892 */ /* 0x000fe2000f8efc3f */
[----:B------:R-:W-:Y:S01]  /*12f0*/  UMOV UR53, UR5 ;  /* 0x0000000500357c82 */ /* 0x000fe20008000000 */
[----:B------:R-:W-:Y:S02]  /*1300*/  UIMAD.WIDE.U32 UR4, UR43, UR8, URZ ;  /* 0x000000082b0472a5 */ /* 0x000fe4000f8e003f */
[----:B------:R-:W-:Y:S02]  /*1310*/  USHF.R.U32.HI UR6, URZ, 0x1f, UR53 ;  /* 0x0000001f3f067899 */ /* 0x000fe40008011635 */
[----:B------:R-:W-:-:S02]  /*1320*/  @UP2 USHF.R.U32.HI UR42, URZ, UR10, UR5 ;  /* 0x0000000a3f2a2299 */ /* 0x000fc40008011605 */
[----:B------:R-:W-:Y:S01]  /*1330*/  ULEA.HI.SX32 UR53, UR53, UR6, 0x1a ;  /* 0x0000000635357291 */ /* 0x000fe2000f8fd23f */
[----:B------:R-:W-:Y:S01]  /*1340*/  UMOV UR36, UR59 ;  /* 0x0000003b00247c82 */ /* 0x000fe20008000000 */
[----:B------:R-:W-:Y:S01]  /*1350*/  UMOV UR37, 0x80000020 ;  /* 0x8000002000257882 */ /* 0x000fe20000000000 */
        /* <DEDUP_REMOVED lines=20> */
.L_x_10196:
[----:B------:R-:W-:Y:S01]  /*14a0*/  ULOP3.LUT UR4, UR47, 0x1, URZ, 0xc0, !UPT ;  /* 0x000000012f047892 */ /* 0x000fe2000f8ec03f */
[----:B------:R-:W-:-:S05]  /*14b0*/  IMAD.U32 R3, RZ, RZ, UR51 ;  /* 0x00000033ff037e24 */ /* 0x000fca000f8e00ff */
[----:B------:R-:W-:Y:S01]  /*14c0*/  IMAD.U32 R0, RZ, RZ, UR4 ;  /* 0x00000004ff007e24 */ /* 0x000fe2000f8e00ff */
[----:B------:R-:W-:-:S04]  /*14d0*/  ISETP.NE.AND P0, PT, R3, 0x3, PT ;  /* 0x000000030300780c */ /* 0x000fc80003f05270 */
[----:B------:R-:W-:-:S04]  /*14e0*/  SHF.L.U32 R0, R0, 0x1f, RZ ;  /* 0x0000001f00007819 */ /* 0x000fc800000006ff */
[----:B------:R-:W1:Y:S02]  /*14f0*/  SYNCS.PHASECHK.TRANS64.TRYWAIT P1, [UR40+0x13200], R0 ;  /* 0x01320000ff0075a7 */ /* 0x000e640008020168 */
[----:B-1----:R-:W-:Y:S05]  /*1500*/  @!P1 BRA `(.L_x_10197) ;  /* 0x0000008000809947 */ /* 0x002fea0003800000 */
.L_x_10277:
[----:B------:R-:W-:Y:S05]  /*1510*/  @!P0 BRA `(.L_x_10198) ;  /* 0x0000000000048947 */ /* 0x000fea0003800000 */
[----:B------:R-:W-:Y:S01]  /*1520*/  BPT.TRAP 0x1 ;  /* 0x000000040000795c */ /* 0x000fe20000300000 */
.L_x_10198:
[----:B------:R-:W-:Y:S02]  /*1530*/  IMAD.U32 R4, RZ, RZ, UR49 ;  /* 0x00000031ff047e24 */ /* 0x000fe4000f8e00ff */
[----:B-1----:R-:W-:-:S03]  /*1540*/  IMAD.U32 R3, RZ, RZ, UR48 ;  /* 0x00000030ff037e24 */ /* 0x002fc6000f8e00ff */
[----:B------:R-:W-:Y:S02]  /*1550*/  LEA R4, R4, UR40, 0x3 ;  /* 0x0000002804047c11 */ /* 0x000fe4000f8e18ff */
[----:B------:R-:W-:-:S04]  /*1560*/  SHF.L.U32 R3, R3, 0x1f, RZ ;  /* 0x0000001f03037819 */ /* 0x000fc800000006ff */
[----:B------:R1:W2:Y:S01]  /*1570*/  SYNCS.PHASECHK.TRANS64.TRYWAIT P1, [R4+URZ+0x13230], R3 ;  /* 0x01323003040075a7 */ /* 0x0002a2000802017f */
[----:B------:R-:W-:Y:S05]  /*1580*/  @!P0 BRA `(.L_x_10199) ;  /* 0x0000000000048947 */ /* 0x000fea0003800000 */
[----:B------:R-:W-:Y:S01]  /*1590*/  BPT.TRAP 0x1 ;  /* 0x000000040000795c */ /* 0x000fe20000300000 */
.L_x_10199:
[----:B--2---:R-:W-:Y:S05]  /*15a0*/  @P1 BRA `(.L_x_10200) ;  /* 0x0000000000081947 */ /* 0x004fea0003800000 */
[----:B------:R-:W2:Y:S02]  /*15b0*/  SYNCS.PHASECHK.TRANS64.TRYWAIT P1, [R4+URZ+0x13230], R3 ;  /* 0x01323003040075a7 */ /* 0x000ea4000802017f */
[----:B--2---:R-:W-:Y:S05]  /*15c0*/  @!P1 BRA `(.L_x_10201) ;  /* 0x0000008000689947 */ /* 0x004fea0003800000 */
.L_x_10200:
[----:B------:R-:W-:Y:S01]  /*15d0*/  UIADD3 UR4, UR40, 0xe000, URZ ;  /* 0x0000e00028047890 */ /* 0x000fe2000fffe03f */
[----:B------:R-:W-:Y:S01]  /*15e0*/  LOP3.LUT P1, RZ, R2, 0x7f, RZ, 0xc0, !PT ;  /* 0x0000007f02ff7812 */ /* 0x000fe2000782c0ff */
[----:B------:R-:W-:Y:S01]  /*15f0*/  IMAD.MOV.U32 R55, RZ, RZ, RZ ;  /* 0x000000ffff377224 */ /* 0x000fe200078e00ff */
[----:B-12---:R-:W-:Y:S01]  /*1600*/  LOP3.LUT R3, R3, 0xffffffef, RZ, 0xc0, !PT ;  /* 0xffffffef03037812 */ /* 0x006fe200078ec0ff */
[----:B------:R-:W-:-:S04]  /*1610*/  USHF.R.U32.HI UR4, URZ, 0x4, UR4 ;  /* 0x000000043f047899 */ /* 0x000fc80008011604 */
[----:B------:R-:W-:-:S06]  /*1620*/  ULOP3.LUT UR4, UR4, 0x3fff, URZ, 0xc0, !UPT ;  /* 0x00003fff04047892 */ /* 0x000fcc000f8ec03f */
[----:B------:R-:W-:Y:S01]  /*1630*/  IMAD.U32 R0, RZ, RZ, UR4 ;  /* 0x00000004ff007e24 */ /* 0x000fe2000f8e00ff */
[----:B------:R-:W-:Y:S05]  /*1640*/  WARPSYNC.ALL ;  /* 0x0000000000007948 */ /* 0x000fea0003800000 */
[----:B------:R-:W-:Y:S02]  /*1650*/  LOP3.LUT R0, R0, 0x10000, RZ, 0xfc, !PT ;  /* 0x0001000000007812 */ /* 0x000fe400078efcff */
[----:B------:R-:W-:Y:S02]  /*1660*/  @P1 LOP3.LUT R3, R3, 0x10, RZ, 0xfc, !PT ;  /* 0x0000001003031812 */ /* 0x000fe400078efcff */
[----:B------:R-:W-:Y:S01]  /*1670*/  R2UR UR8, R0 ;  /* 0x00000000000872ca */ /* 0x000fe200000e0000 */
[----:B------:R-:W-:Y:S01]  /*1680*/  WARPGROUP.ARRIVE ;  /* 0x00000000000079c5 */ /* 0x000fe20000000000 */
[----:B------:R-:W-:Y:S01]  /*1690*/  UMOV UR39, 0x80000020 ;  /* 0x8000002000277882 */ /* 0x000fe20000000000 */
[----:B------:R-:W-:Y:S01]  /*16a0*/  UMOV UR4, UR36 ;  /* 0x0000002400047c82 */ /* 0x000fe20008000000 */
[----:B------:R-:W-:Y:S01]  /*16b0*/  UMOV UR5, UR37 ;  /* 0x0000002500057c82 */ /* 0x000fe20008000000 */
[----:B------:R-:W-:Y:S01]  /*16c0*/  UMOV UR7, 0x80000020 ;  /* 0x8000002000077882 */ /* 0x000fe20000000000 */
[----:B------:R-:W-:Y:S01]  /*16d0*/  UIADD3 UR10, UR59, 0x2, URZ ;  /* 0x000000023b0a7890 */ /* 0x000fe2000fffe03f */
[----:B------:R-:W-:Y:S01]  /*16e0*/  VIADD R5, R18, UR58 ;  /* 0x0000003a12057c36 */ /* 0x000fe20008000000 */
[----:B------:R-:W-:Y:S01]  /*16f0*/  P2R R6, PR, RZ, 0x1 ;  /* 0x00000001ff067803 */ /* 0x000fe20000000000 */
[----:B------:R-:W-:Y:S01]  /*1700*/  IMAD.U32 R8, RZ, RZ, UR53 ;  /* 0x00000035ff087e24 */ /* 0x000fe2000f8e00ff */
[----:B------:R-:W-:Y:S01]  /*1710*/  UISETP.GE.AND UP0, UPT, UR58, 0xa1, UPT ;  /* 0x000000a13a00788c */ /* 0x000fe2000bf06270 */
[----:B------:R-:W-:-:S02]  /*1720*/  IMAD.U32 R44, RZ, RZ, UR41 ;  /* 0x00000029ff2c7e24 */ /* 0x000fc4000f8e00ff */
[----:B------:R-:W-:Y:S01]  /*1730*/  UIMAD UR8, UR49, 0x280, UR8 ;  /* 0x00000280310878a4 */ /* 0x000fe2000f8e0208 */
[----:B------:R-:W-:-:S03]  /*1740*/  IMAD R5, R8, -0xa0, R5 ;  /* 0xffffff6008057824 */ /* 0x000fc600078e0205 */
        /* <DEDUP_REMOVED lines=9> */
[----:B------:R-:W-:-:S02]  /*17e0*/  ISETP.GT.AND P4, PT, R5, 0x8, PT ;  /* 0x000000080500780c */ /* 0x000fc40003f84270 */
[C---:B------:R-:W-:Y:S02]  /*17f0*/  ISETP.GT.AND P1, PT, R5.reuse, 0x9, PT ;  /* 0x000000090500780c */ /* 0x040fe40003f24270 */
[C---:B------:R-:W-:Y:S02]  /*1800*/  ISETP.GT.AND P3, PT, R5.reuse, 0x10, PT ;  /* 0x000000100500780c */ /* 0x040fe40003f64270 */
[C---:B------:R-:W-:Y:S02]  /*1810*/  ISETP.GT.AND P0, PT, R5.reuse, 0x79, PT ;  /* 0x000000790500780c */ /* 0x040fe40003f04270 */
[----:B------:R-:W-:Y:S01]  /*1820*/  ISETP.GT.AND P6, PT, R5, 0x80, PT ;  /* 0x000000800500780c */ /* 0x000fe20003fc4270 */
        /* <DEDUP_REMOVED lines=35> */
[----:B------:R-:W-:Y:S01]  /*1a60*/  FSEL R109, R109, -INF , P1 ;  /* 0xff8000006d6d7808 */ /* 0x000fe20000800000 */
[----:B------:R-:W-:Y:S01]  /*1a70*/  UIADD3 UR8, UR8, 0x202, URZ ;  /* 0x0000020208087890 */ /* 0x000fe2000fffe03f */
        /* <DEDUP_REMOVED lines=14> */
[----:B------:R-:W-:Y:S02]  /*1b60*/  FSEL R117, R117, -INF , P4 ;  /* 0xff80000075757808 */ /* 0x000fe40002000000 */
[----:B------:R-:W-:Y:S02]  /*1b70*/  ISETP.GT.AND P3, PT, R5, 0x20, PT ;  /* 0x000000200500780c */ /* 0x000fe40003f64270 */
[----:B------:R-:W-:Y:S02]  /*1b80*/  FMNMX.FTZ R8, R116, R3, !PT ;  /* 0x0000000374087209 */ /* 0x000fe40007810000 */
[----:B------:R-:W-:Y:S02]  /*1b90*/  FSEL R111, R111, -INF , P1 ;  /* 0xff8000006f6f7808 */ /* 0x000fe40000800000 */
[----:B------:R-:W-:-:S02]  /*1ba0*/  ISETP.GT.AND P1, PT, R5, 0x21, PT ;  /* 0x000000210500780c */ /* 0x000fc40003f24270 */
[----:B------:R-:W-:Y:S02]  /*1bb0*/  FMNMX.FTZ R3, R117, R8, !PT ;  /* 0x0000000875037209 */ /* 0x000fe40007810000 */
[----:B------:R-:W-:Y:S02]  /*1bc0*/  FSEL R115, R115, -INF , P2 ;  /* 0xff80000073737808 */ /* 0x000fe40001000000 */
[C---:B------:R-:W-:Y:S02]  /*1bd0*/  ISETP.GT.AND P2, PT, R5.reuse, 0x28, PT ;  /* 0x000000280500780c */ /* 0x040fe40003f44270 */
[----:B------:R-:W-:Y:S02]  /*1be0*/  FSEL R118, R118, -INF , P5 ;  /* 0xff80000076767808 */ /* 0x000fe40002800000 */
[----:B------:R-:W-:Y:S02]  /*1bf0*/  ISETP.GT.AND P5, PT, R5, 0x29, PT ;  /* 0x000000290500780c */ /* 0x000fe40003fa4270 */
[----:B------:R-:W-:-:S02]  /*1c00*/  FSEL R119, R119, -INF , P4 ;  /* 0xff80000077777808 */ /* 0x000fc40002000000 */
[----:B------:R-:W-:Y:S02]  /*1c10*/  ISETP.GT.AND P4, PT, R5, 0x30, PT ;  /* 0x000000300500780c */ /* 0x000fe40003f84270 */
[----:B------:R-:W-:Y:S01]  /*1c20*/  FMNMX.FTZ R13, R106, R107, !PT ;  /* 0x0000006b6a0d7209 */ /* 0x000fe20007810000 */
        /* <DEDUP_REMOVED lines=77> */
[----:B------:R-:W-:Y:S02]  /*2100*/  ISETP.GT.AND P0, PT, R5, 0x81, PT ;  /* 0x000000810500780c */ /* 0x000fe40003f04270 */
[----:B------:R-:W-:Y:S01]  /*2110*/  FSEL R56, R56, -INF , P1 ;  /* 0xff80000038387808 */ /* 0x000fe20000800000 */
[----:B------:R-:W-:Y:S01]  /*2120*/  QGMMA.64x32x32.F32.E4M3.E4M3 R24, gdesc[UR4], R24, gsb0 ;  /* 0x00600000041879f3 */ /* 0x000fe20008000818 */
[----:B------:R-:W-:-:S02]  /*2130*/  P2R R12, PR, RZ, 0x1 ;  /* 0x00000001ff0c7803 */ /* 0x000fc40000000000 */
[----:B------:R-:W-:Y:S02]  /*2140*/  FSEL R57, R57, -INF , P2 ;  /* 0xff80000039397808 */ /* 0x000fe40001000000 */
[----:B------:R-:W-:Y:S02]  /*2150*/  FMNMX.FTZ R8, R56, R3, !PT ;  /* 0x0000000338087209 */ /* 0x000fe40007810000 */
        /* <DEDUP_REMOVED lines=23> */
[C---:B------:R-:W-:Y:S02]  /*22d0*/  ISETP.GT.AND P4, PT, R5.reuse, 0x91, PT ;  /* 0x000000910500780c */ /* 0x040fe40003f84270 */
[----:B------:R-:W-:Y:S02]  /*22e0*/  FSEL R62, R62, -INF , P5 ;  /* 0xff8000003e3e7808 */ /* 0x000fe40002800000 */
[----:B------:R-:W-:Y:S02]  /*22f0*/  ISETP.GT.AND P5, PT, R5, 0x98, PT ;  /* 0x000000980500780c */ /* 0x000fe40003fa4270 */
[----:B------:R-:W-:Y:S01]  /*2300*/  P2R R11, PR, RZ, 0x2 ;  /* 0x00000002ff0b7803 */ /* 0x000fe20000000000 */
[----:B------:R-:W-:Y:S02]  /*2310*/  WARPGROUP.DEPBAR.LE gsb0, 0x0 ;  /* 0x00008000000079c5 */ /* 0x000fe40000010000 */
[----:B------:R-:W-:-:S02]  /*2320*/  FSEL R43, R25, -INF , P0 ;  /* 0xff800000192b7808 */ /* 0x000fc40000000000 */
[----:B------:R-:W-:Y:S02]  /*2330*/  ISETP.GT.AND P0, PT, R5, 0x80, PT ;  /* 0x000000800500780c */ /* 0x000fe40003f04270 */
[----:B------:R-:W-:Y:S02]  /*2340*/  FSEL R41, R24, -INF , P6 ;  /* 0xff80000018297808 */ /* 0x000fe40003000000 */
[----:B------:R-:W-:Y:S02]  /*2350*/  FSEL R26, R26, -INF , P0 ;  /* 0xff8000001a1a7808 */ /* 0x000fe40000000000 */
[----:B------:R-:W-:Y:S02]  /*2360*/  ISETP.NE.AND P0, PT, R12, RZ, PT ;  /* 0x000000ff0c00720c */ /* 0x000fe40003f05270 */
[----:B------:R-:W-:Y:S02]  /*2370*/  FMNMX.FTZ R8, R41, R8, !PT ;  /* 0x0000000829087209 */ /* 0x000fe40007810000 */
[----:B------:R-:W-:-:S02]  /*2380*/  FSEL R27, R27, -INF , P0 ;  /* 0xff8000001b1b7808 */ /* 0x000fc40000000000 */
[----:B------:R-:W-:Y:S02]  /*2390*/  ISETP.NE.AND P0, PT, R6, RZ, PT ;  /* 0x000000ff0600720c */ /* 0x000fe40003f05270 */
        /* <DEDUP_REMOVED lines=28> */
[----:B------:R-:W-:-:S02]  /*2560*/  FMNMX.FTZ R6, R74, R23, !PT ;  /* 0x000000174a067209 */ /* 0x000fc40007810000 */
[----:B------:R-:W-:Y:S01]  /*2570*/  ISETP.GT.AND P1, PT, R5, 0x79, PT ;  /* 0x000000790500780c */ /* 0x000fe20003f24270 */
[----:B------:R-:W1:Y:S01]  /*2580*/  SHFL.BFLY PT, R3, R8, 0x2, 0x1f ;  /* 0x0c401f0008037f89 */ /* 0x000e6200000e0000 */
[----:B------:R-:W-:Y:S02]  /*2590*/  FMNMX.FTZ R25, R75, R6, !PT ;  /* 0x000000064b197209 */ /* 0x000fe40007810000 */
[----:B------:R-:W-:Y:S02]  /*25a0*/  FSEL R71, R71, -INF , P1 ;  /* 0xff80000047477808 */ /* 0x000fe40000800000 */
[----:B------:R-:W-:Y:S02]  /*25b0*/  FMNMX.FTZ R6, R78, R25, !PT ;  /* 0x000000194e067209 */ /* 0x000fe40007810000 */
[----:B------:R-:W-:Y:S02]  /*25c0*/  P2R R9, PR, RZ, 0x4 ;  /* 0x00000004ff097803 */ /* 0x000fe40000000000 */
[----:B------:R-:W-:-:S02]  /*25d0*/  FMNMX.FTZ R25, R79, R6, !PT ;  /* 0x000000064f197209 */ /* 0x000fc40007810000 */
[----:B------:R-:W-:Y:S02]  /*25e0*/  ISETP.NE.AND P1, PT, R11, RZ, PT ;  /* 0x000000ff0b00720c */ /* 0x000fe40003f25270 */
[----:B------:R-:W-:Y:S02]  /*25f0*/  FMNMX.FTZ R6, R82, R25, !PT ;  /* 0x0000001952067209 */ /* 0x000fe40007810000 */
[----:B------:R-:W-:Y:S02]  /*2600*/  FSEL R30, R30, -INF , P1 ;  /* 0xff8000001e1e7808 */ /* 0x000fe40000800000 */
[----:B------:R-:W-:Y:S02]  /*2610*/  FMNMX.FTZ R29, R83, R6, !PT ;  /* 0x00000006531d7209 */ /* 0x000fe40007810000 */
[----:B------:R-:W-:Y:S02]  /*2620*/  FSEL R52, R34, -INF , P3 ;  /* 0xff80000022347808 */ /* 0x000fe40001800000 */
[----:B------:R-:W-:-:S02]  /*2630*/  FMNMX.FTZ R6, R86, R29, !PT ;  /* 0x0000001d56067209 */ /* 0x000fc40007810000 */
[----:B------:R-:W-:Y:S02]  /*2640*/  FSEL R38, R38, -INF , P5 ;  /* 0xff80000026267808 */ /* 0x000fe40002800000 */
[----:B-1----:R-:W-:Y:S02]  /*2650*/  FMNMX.FTZ R7, R8, R3, !PT ;  /* 0x0000000308077209 */ /* 0x002fe40007810000 */
[----:B------:R-:W-:Y:S02]  /*2660*/  FMNMX.FTZ R29, R87, R6, !PT ;  /* 0x00000006571d7209 */ /* 0x000fe40007810000 */
[----:B------:R-:W-:Y:S01]  /*2670*/  FSEL R54, R39, -INF , P6 ;  /* 0xff80000027367808 */ /* 0x000fe20003000000 */
[----:B------:R-:W1:Y:S01]  /*2680*/  SHFL.BFLY PT, R10, R7, 0x1, 0x1f ;  /* 0x0c201f00070a7f89 */ /* 0x000e6200000e0000 */
[----:B------:R-:W-:-:S04]  /*2690*/  FMNMX.FTZ R6, R58, R29, !PT ;  /* 0x0000001d3a067209 */ /* 0x000fc80007810000 */
[----:B------:R-:W-:-:S04]  /*26a0*/  FMNMX.FTZ R29, R59, R6, !PT ;  /* 0x000000063b1d7209 */ /* 0x000fc80007810000 */
[----:B------:R-:W-:-:S04]  /*26b0*/  FMNMX.FTZ R6, R62, R29, !PT ;  /* 0x0000001d3e067209 */ /* 0x000fc80007810000 */
[----:B------:R-:W-:-:S04]  /*26c0*/  FMNMX.FTZ R29, R63, R6, !PT ;  /* 0x000000063f1d7209 */ /* 0x000fc80007810000 */
[----:B------:R-:W-:-:S04]  /*26d0*/  FMNMX.FTZ R6, R66, R29, !PT ;  /* 0x0000001d42067209 */ /* 0x000fc80007810000 */
[----:B------:R-:W-:Y:S02]  /*26e0*/  FMNMX.FTZ R53, R67, R6, !PT ;  /* 0x0000000643357209 */ /* 0x000fe40007810000 */
[----:B-1----:R-:W-:Y:S02]  /*26f0*/  FMNMX.FTZ R3, R7, R10, !PT ;  /* 0x0000000a07037209 */ /* 0x002fe40007810000 */
[----:B------:R-:W-:Y:S02]  /*2700*/  FMNMX.FTZ R6, R70, R53, !PT ;  /* 0x0000003546067209 */ /* 0x000fe40007810000 */
[C---:B------:R-:W-:Y:S01]  /*2710*/  FSETP.NEU.FTZ.AND P2, PT, R3.reuse, -INF , PT ;  /* 0xff8000000300780b */ /* 0x040fe20003f5d000 */
[----:B------:R-:W-:-:S01]  /*2720*/  FFMA.FTZ R44, R3, R44, -8 ;  /* 0xc1000000032c7423 */ /* 0x000fc2000001002c */
[----:B------:R-:W-:-:S04]  /*2730*/  FMNMX.FTZ R53, R71, R6, !PT ;  /* 0x0000000647357209 */ /* 0x000fc80007810000 */
[----:B------:R-:W-:Y:S02]  /*2740*/  FMNMX.FTZ R6, R26, R53, !PT ;  /* 0x000000351a067209 */ /* 0x000fe40007810000 */
[----:B------:R-:W-:Y:S02]  /*2750*/  FSEL R44, R44, RZ, P2 ;  /* 0x000000ff2c2c7208 */ /* 0x000fe40001000000 */
[----:B------:R-:W-:Y:S02]  /*2760*/  ISETP.NE.AND P2, PT, R9, RZ, PT ;  /* 0x000000ff0900720c */ /* 0x000fe40003f45270 */
[----:B------:R-:W-:Y:S01]  /*2770*/  FMNMX.FTZ R53, R27, R6, !PT ;  /* 0x000000061b357209 */ /* 0x000fe20007810000 */
        /* <DEDUP_REMOVED lines=27> */
[--C-:B------:R-:W-:Y:S01]  /*2930*/  FFMA.FTZ R12, R113, UR41, -R44.reuse ;  /* 0x00000029710c7c23 */ /* 0x100fe2000801082c */
[----:B------:R-:W2:Y:S01]  /*2940*/  SHFL.BFLY PT, R73, R6, 0x2, 0x1f ;  /* 0x0c401f0006497f89 */ /* 0x000ea200000e0000 */
[----:B------:R-:W-:-:S01]  /*2950*/  FFMA.FTZ R11, R116, UR41, -R44 ;  /* 0x00000029740b7c23 */ /* 0x000fc2000801082c */
[----:B-1----:R-:W-:Y:S01]  /*2960*/  FFMA.FTZ R72, R47, UR41, -R44 ;  /* 0x000000292f487c23 */ /* 0x002fe2000801082c */
[----:B------:R-:W-:-:S02]  /*2970*/  IMAD.U32 R47, RZ, RZ, UR41 ;  /* 0x00000029ff2f7e24 */ /* 0x000fc4000f8e00ff */
        /* <DEDUP_REMOVED lines=20> */
[----:B--2---:R-:W-:Y:S01]  /*2ac0*/  FMNMX.FTZ R73, R6, R73, !PT ;  /* 0x0000004906497209 */ /* 0x004fe20007810000 */
[----:B------:R-:W-:Y:S01]  /*2ad0*/  MUFU.EX2 R5, R5 ;  /* 0x0000000500057308 */ /* 0x000fe20000000800 */
[----:B------:R-:W-:-:S03]  /*2ae0*/  LOP3.LUT P2, RZ, R2, 0x7f, RZ, 0xc0, !PT ;  /* 0x0000007f02ff7812 */ /* 0x000fc6000784c0ff */
[----:B------:R-:W1:Y:S04]  /*2af0*/  SHFL.BFLY PT, R6, R73, 0x1, 0x1f ;  /* 0x0c201f0049067f89 */ /* 0x000e6800000e0000 */
[----:B------:R-:W2:Y:S08]  /*2b00*/  MUFU.EX2 R8, R8 ;  /* 0x0000000800087308 */ /* 0x000eb00000000800 */
[----:B------:R-:W3:Y:S08]  /*2b10*/  MUFU.EX2 R7, R7 ;  /* 0x0000000700077308 */ /* 0x000ef00000000800 */
[----:B------:R-:W4:Y:S01]  /*2b20*/  MUFU.EX2 R10, R10 ;  /* 0x0000000a000a7308 */ /* 0x000f220000000800 */
[----:B-1----:R-:W-:-:S04]  /*2b30*/  FMNMX.FTZ R6, R73, R6, !PT ;  /* 0x0000000649067209 */ /* 0x002fc80007810000 */
[C---:B------:R-:W-:Y:S01]  /*2b40*/  FSETP.NEU.FTZ.AND P1, PT, R6.reuse, -INF , PT ;  /* 0xff8000000600780b */ /* 0x040fe20003f3d000 */
[----:B------:R-:W-:-:S02]  /*2b50*/  FFMA.FTZ R47, R6, R47, -8 ;  /* 0xc1000000062f7423 */ /* 0x000fc4000001002f */
[----:B------:R1:W-:Y:S03]  /*2b60*/  MUFU.EX2 R29, R80 ;  /* 0x00000050001d7308 */ /* 0x0003e60000000800 */
        /* <DEDUP_REMOVED lines=8> */
[--C-:B-1----:R-:W-:Y:S01]  /*2bf0*/  FFMA.FTZ R80, R115, UR41, -R47.reuse ;  /* 0x0000002973507c23 */ /* 0x102fe2000801082f */
[----:B------:R-:W-:-:S01]  /*2c00*/  FFMA.FTZ R89, R78, UR41, -R47 ;  /* 0x000000294e597c23 */ /* 0x000fc2000801082f */
[----:B------:R-:W-:Y:S01]  /*2c10*/  MUFU.EX2 R37, R37 ;  /* 0x0000002500257308 */ /* 0x000fe20000000800 */
[----:B------:R-:W-:-:S01]  /*2c20*/  FFMA.FTZ R77, R118, UR41, -R47 ;  /* 0x00000029764d7c23 */ /* 0x000fc2000801082f */
[--C-:B------:R-:W-:Y:S01]  /*2c30*/  FFMA.FTZ R78, R82, UR41, -R47.reuse ;  /* 0x00000029524e7c23 */ /* 0x100fe2000801082f */
[----:B------:R-:W-:-:S01]  /*2c40*/  FFMA.FTZ R82, R86, UR41, -R47 ;  /* 0x0000002956527c23 */ /* 0x000fc2000801082f */
[----:B------:R-:W-:Y:S01]  /*2c50*/  FFMA.FTZ R73, R98, UR41, -R47 ;  /* 0x0000002962497c23 */ /* 0x000fe2000801082f */
[----:B--2---:R-:W-:-:S01]  /*2c60*/  FADD.FTZ R86, R5, R8 ;  /* 0x0000000805567221 */ /* 0x004fc20000010000 */
[--C-:B------:R-:W-:Y:S01]  /*2c70*/  FFMA.FTZ R98, R79, UR41, -R47.reuse ;  /* 0x000000294f627c23 */ /* 0x100fe2000801082f */
[----:B------:R-:W-:-:S01]  /*2c80*/  FFMA.FTZ R79, R83, UR41, -R47 ;  /* 0x00000029534f7c23 */ /* 0x000fc2000801082f */
[----:B------:R-:W1:Y:S01]  /*2c90*/  MUFU.EX2 R44, R44 ;  /* 0x0000002c002c7308 */ /* 0x000e620000000800 */
[----:B------:R-:W-:-:S01]  /*2ca0*/  FFMA.FTZ R83, R87, UR41, -R47 ;  /* 0x0000002957537c23 */ /* 0x000fc2000801082f */
[----:B---3--:R-:W-:Y:S01]  /*2cb0*/  FADD.FTZ R87, R7, R86 ;  /* 0x0000005607577221 */ /* 0x008fe20000010000 */
[----:B------:R-:W-:-:S01]  /*2cc0*/  FFMA.FTZ R69, R90, UR41, -R47 ;  /* 0x000000295a457c23 */ /* 0x000fc2000801082f */
[--C-:B------:R-:W-:Y:S01]  /*2cd0*/  FFMA.FTZ R85, R102, UR41, -R47.reuse ;  /* 0x0000002966557c23 */ /* 0x100fe2000801082f */
[----:B------:R-:W-:-:S01]  /*2ce0*/  FFMA.FTZ R86, R58, UR41, -R47 ;  /* 0x000000293a567c23 */ /* 0x000fc2000801082f */
[----:B------:R-:W-:-:S02]  /*2cf0*/  @!P2 VIADD R58, R4, 0x13240 ;  /* 0x00013240043aa836 */ /* 0x000fc40000000000 */
[----:B------:R-:W-:-:S01]  /*2d00*/  FFMA.FTZ R81, R94, UR41, -R47 ;  /* 0x000000295e517c23 */ /* 0x000fc2000801082f */
[----:B------:R-:W2:Y:S01]  /*2d10*/  MUFU.EX2 R65, R65 ;  /* 0x0000004100417308 */ /* 0x000ea20000000800 */
[----:B------:R-:W-:-:S01]  /*2d20*/  FFMA.FTZ R94, R95, UR41, -R47 ;  /* 0x000000295f5e7c23 */ /* 0x000fc2000801082f */
[--C-:B------:R-:W-:Y:S01]  /*2d30*/  FFMA.FTZ R90, R99, UR41, -R47.reuse ;  /* 0x00000029635a7c23 */ /* 0x100fe2000801082f */
[----:B------:R-:W-:Y:S01]  /*2d40*/  @!P2 PRMT R58, RZ, 0x654, R58 ;  /* 0x00000654ff3aa816 */ /* 0x000fe2000000003a */
[--C-:B------:R-:W-:Y:S01]  /*2d50*/  FFMA.FTZ R74, R74, UR41, -R47.reuse ;  /* 0x000000294a4a7c23 */ /* 0x100fe2000801082f */
[----:B------:R-:W-:-:S01]  /*2d60*/  FFMA.FTZ R75, R75, UR41, -R47 ;  /* 0x000000294b4b7c23 */ /* 0x000fc2000801082f */
[--C-:B------:R-:W-:Y:S01]  /*2d70*/  FFMA.FTZ R59, R59, UR41, -R47.reuse ;  /* 0x000000293b3b7c23 */ /* 0x100fe2000801082f */
[----:B------:R3:W-:Y:S01]  /*2d80*/  @!P2 SYNCS.ARRIVE.TRANS64.RED.A1T0 RZ, [R58+URZ], RZ ;  /* 0x000000ff3affa9a7 */ /* 0x0007e2000810043f */
[----:B------:R-:W5:Y:S01]  /*2d90*/  MUFU.EX2 R84, R84 ;  /* 0x0000005400547308 */ /* 0x000f620000000800 */
[----:B------:R-:W-:-:S01]  /*2da0*/  FFMA.FTZ R63, R63, UR41, -R47 ;  /* 0x000000293f3f7c23 */ /* 0x000fc2000801082f */
[--C-:B------:R-:W-:Y:S01]  /*2db0*/  FFMA.FTZ R66, R66, UR41, -R47.reuse ;  /* 0x0000002942427c23 */ /* 0x100fe2000801082f */
[----:B------:R-:W-:-:S01]  /*2dc0*/  FFMA.FTZ R67, R67, UR41, -R47 ;  /* 0x0000002943437c23 */ /* 0x000fc2000801082f */
[--C-:B------:R-:W-:Y:S01]  /*2dd0*/  FFMA.FTZ R70, R70, UR41, -R47.reuse ;  /* 0x0000002946467c23 */ /* 0x100fe2000801082f */
[----:B------:R-:W-:-:S01]  /*2de0*/  FFMA.FTZ R71, R71, UR41, -R47 ;  /* 0x0000002947477c23 */ /* 0x000fc2000801082f */
[--C-:B------:R-:W-:Y:S01]  /*2df0*/  FFMA.FTZ R30, R30, UR41, -R47.reuse ;  /* 0x000000291e1e7c23 */ /* 0x100fe2000801082f */
[----:B---3--:R-:W-:-:S01]  /*2e00*/  FFMA.FTZ R58, R62, UR41, -R47 ;  /* 0x000000293e3a7c23 */ /* 0x008fc2000801082f */
[----:B------:R-:W3:Y:S01]  /*2e10*/  MUFU.EX2 R49, R49 ;  /* 0x0000003100317308 */ /* 0x000ee20000000800 */
[----:B------:R-:W-:-:S01]  /*2e20*/  FFMA.FTZ R50, R50, UR41, -R47 ;  /* 0x0000002932327c23 */ /* 0x000fc2000801082f */
[--C-:B------:R-:W-:Y:S01]  /*2e30*/  FFMA.FTZ R52, R52, UR41, -R47.reuse ;  /* 0x0000002934347c23 */ /* 0x100fe2000801082f */
[----:B------:R-:W-:-:S01]  /*2e40*/  FFMA.FTZ R53, R53, UR41, -R47 ;  /* 0x0000002935357c23 */ /* 0x000fc2000801082f */
[----:B------:R-:W-:Y:S01]  /*2e50*/  FFMA.FTZ R38, R38, UR41, -R47 ;  /* 0x0000002926267c23 */ /* 0x000fe2000801082f */
[----:B----4-:R-:W-:-:S03]  /*2e60*/  F2FP.SATFINITE.E4M3.F32.PACK_AB_MERGE_C R152, R10, R7, RZ ;  /* 0x000000070a98723e */ /* 0x010fc600048070ff */
[----:B------:R-:W4:Y:S01]  /*2e70*/  MUFU.EX2 R12, R12 ;  /* 0x0000000c000c7308 */ /* 0x000f220000000800 */
[----:B------:R-:W-:-:S07]  /*2e80*/  F2FP.SATFINITE.E4M3.F32.PACK_AB_MERGE_C R152, R8, R5, R152 ;  /* 0x000000050898723e */ /* 0x000fce0004807098 */
[----:B------:R1:W-:Y:S08]  /*2e90*/  MUFU.EX2 R23, R100 ;  /* 0x0000006400177308 */ /* 0x0003f00000000800 */
[----:B------:R-:W4:Y:S01]  /*2ea0*/  MUFU.EX2 R80, R80 ;  /* 0x0000005000507308 */ /* 0x000f220000000800 */
[----:B-1----:R-:W-:-:S07]  /*2eb0*/  FADD.FTZ R100, R37, R44 ;  /* 0x0000002c25647221 */ /* 0x002fce0000010000 */
[----:B------:R1:W-:Y:S08]  /*2ec0*/  MUFU.EX2 R15, R92 ;  /* 0x0000005c000f7308 */ /* 0x0003f00000000800 */
[----:B------:R-:W4:Y:S01]  /*2ed0*/  MUFU.EX2 R11, R11 ;  /* 0x0000000b000b7308 */ /* 0x000f220000000800 */
[----:B-1----:R-:W-:-:S07]  /*2ee0*/  FFMA.FTZ R92, R119, UR41, -R47 ;  /* 0x00000029775c7c23 */ /* 0x002fce000801082f */
[----:B------:R1:W-:Y:S08]  /*2ef0*/  MUFU.EX2 R13, R88 ;  /* 0x00000058000d7308 */ /* 0x0003f00000000800 */
[----:B------:R-:W4:Y:S01]  /*2f00*/  MUFU.EX2 R77, R77 ;  /* 0x0000004d004d7308 */ /* 0x000f220000000800 */
[----:B-1----:R-:W-:-:S01]  /*2f10*/  FFMA.FTZ R88, R91, UR41, -R47 ;  /* 0x000000295b587c23 */ /* 0x002fc2000801082f */
[----:B--2---:R-:W-:Y:S01]  /*2f20*/  FADD.FTZ R91, R65, R100 ;  /* 0x00000064415b7221 */ /* 0x004fe20000010000 */
[----:B------:R-:W-:-:S01]  /*2f30*/  FADD.FTZ R100, R10, R87 ;  /* 0x000000570a647221 */ /* 0x000fc20000010000 */
[----:B-----5:R-:W-:-:S02]  /*2f40*/  F2FP.SATFINITE.E4M3.F32.PACK_AB_MERGE_C R65, R84, R65, RZ ;  /* 0x000000415441723e */ /* 0x020fc400048070ff */
[----:B------:R-:W-:-:S01]  /*2f50*/  FADD.FTZ R102, R84, R91 ;  /* 0x0000005b54667221 */ /* 0x000fc20000010000 */
[----:B------:R-:W-:Y:S01]  /*2f60*/  FADD.FTZ R87, R9, R100 ;  /* 0x0000006409577221 */ /* 0x000fe20000010000 */
[----:B------:R-:W1:Y:S01]  /*2f70*/  MUFU.EX2 R14, R14 ;  /* 0x0000000e000e7308 */ /* 0x000e620000000800 */
[----:B------:R-:W-:Y:S01]  /*2f80*/  F2FP.SATFINITE.E4M3.F32.PACK_AB_MERGE_C R153, R44, R37, R65 ;  /* 0x000000252c99723e */ /* 0x000fe20004807041 */
[----:B---3--:R-:W-:Y:S01]  /*2f90*/  FADD.FTZ R91, R49, R102 ;  /* 0x00000066315b7221 */ /* 0x008fe20000010000 */
[----:B----4-:R-:W-:-:S01]  /*2fa0*/  FADD.FTZ R100, R12, R87 ;  /* 0x000000570c647221 */ /* 0x010fc20000010000 */
[----:B------:R-:W-:Y:S02]  /*2fb0*/  IMAD.MOV.U32 R44, RZ, RZ, R55 ;  /* 0x000000ffff2c7224 */ /* 0x000fe400078e0037 */
[----:B------:R-:W-:-:S01]  /*2fc0*/  FADD.FTZ R102, R80, R91 ;  /* 0x0000005b50667221 */ /* 0x000fc20000010000 */
[----:B------:R-:W-:Y:S01]  /*2fd0*/  FADD.FTZ R87, R11, R100 ;  /* 0x000000640b577221 */ /* 0x000fe20000010000 */
[----:B------:R-:W2:Y:S01]  /*2fe0*/  MUFU.EX2 R92, R92 ;  /* 0x0000005c005c7308 */ /* 0x000ea20000000800 */
[----:B------:R-:W-:-:S02]  /*2ff0*/  IMAD.MOV.U32 R37, RZ, RZ, R55 ;  /* 0x000000ffff257224 */ /* 0x000fc400078e0037 */
[----:B------:R-:W-:-:S05]  /*3000*/  FADD.FTZ R91, R77, R102 ;  /* 0x000000664d5b7221 */ /* 0x000fca0000010000 */
[----:B------:R-:W-:Y:S01]  /*3010*/  MUFU.EX2 R69, R69 ;  /* 0x0000004500457308 */ /* 0x000fe20000000800 */
[----:B-1----:R-:W-:-:S01]  /*3020*/  FADD.FTZ R62, R14, R87 ;  /* 0x000000570e3e7221 */ /* 0x002fc20000010000 */
[----:B------:R-:W-:-:S03]  /*3030*/  F2FP.SATFINITE.E4M3.F32.PACK_AB_MERGE_C R154, R14, R11, RZ ;  /* 0x0000000b0e9a723e */ /* 0x000fc600048070ff */
[----:B------:R-:W-:Y:S01]  /*3040*/  FADD.FTZ R87, R13, R62 ;  /* 0x0000003e0d577221 */ /* 0x000fe20000010000 */
[----:B------:R-:W-:Y:S02]  /*3050*/  F2FP.SATFINITE.E4M3.F32.PACK_AB_MERGE_C R154, R12, R9, R154 ;  /* 0x000000090c9a723e */ /* 0x000fe4000480709a */
[----:B------:R-:W1:Y:S01]  /*3060*/  MUFU.EX2 R20, R20 ;  /* 0x0000001400147308 */ /* 0x000e620000000800 */
[----:B--2---:R-:W-:-:S04]  /*3070*/  F2FP.SATFINITE.E4M3.F32.PACK_AB_MERGE_C R77, R92, R77, RZ ;  /* 0x0000004d5c4d723e */ /* 0x004fc800048070ff */
[----:B------:R-:W-:Y:S01]  /*3080*/  F2FP.SATFINITE.E4M3.F32.PACK_AB_MERGE_C R155, R80, R49, R77 ;  /* 0x00000031509b723e */ /* 0x000fe2000480704d */
[----:B------:R-:W-:Y:S02]  /*3090*/  IMAD.MOV.U32 R49, RZ, RZ, R55 ;  /* 0x000000ffff317224 */ /* 0x000fe400078e0037 */
[----:B------:R-:W-:Y:S08]  /*30a0*/  MUFU.EX2 R88, R88 ;  /* 0x0000005800587308 */ /* 0x000ff00000000800 */
[----:B------:R-:W-:Y:S01]  /*30b0*/  MUFU.EX2 R81, R81 ;  /* 0x0000005100517308 */ /* 0x000fe20000000800 */
[----:B-1----:R-:W-:-:S04]  /*30c0*/  FADD.FTZ R62, R20, R87 ;  /* 0x00000057143e7221 */ /* 0x002fc80000010000 */
[----:B------:R-:W-:Y:S01]  /*30d0*/  FADD.FTZ R87, R15, R62 ;  /* 0x0000003e0f577221 */ /* 0x000fe20000010000 */
[----:B------:R-:W-:-:S02]  /*30e0*/  FFMA.FTZ R62, R26, UR41, -R47 ;  /* 0x000000291a3e7c23 */ /* 0x000fc4000801082f */
[----:B------:R-:W1:Y:S08]  /*30f0*/  MUFU.EX2 R24, R24 ;  /* 0x0000001800187308 */ /* 0x000e700000000800 */
[----:B------:R-:W2:Y:S08]  /*3100*/  MUFU.EX2 R94, R94 ;  /* 0x0000005e005e7308 */ /* 0x000eb00000000800 */
[----:B------:R3:W-:Y:S01]  /*3110*/  MUFU.EX2 R4, R86 ;  /* 0x0000005600047308 */ /* 0x0007e20000000800 */
[----:B-1----:R-:W-:-:S01]  /*3120*/  FADD.FTZ R100, R24, R87 ;  /* 0x0000005718647221 */ /* 0x002fc20000010000 */
[----:B------:R-:W-:Y:S01]  /*3130*/  F2FP.SATFINITE.E4M3.F32.PACK_AB_MERGE_C R136, R24, R15, RZ ;  /* 0x0000000f1888723e */ /* 0x000fe200048070ff */
[----:B------:R-:W-:-:S03]  /*3140*/  IMAD.MOV.U32 R24, RZ, RZ, R55 ;  /* 0x000000ffff187224 */ /* 0x000fc600078e0037 */
[----:B------:R-:W-:Y:S02]  /*3150*/  F2FP.SATFINITE.E4M3.F32.PACK_AB_MERGE_C R136, R20, R13, R136 ;  /* 0x0000000d1488723e */ /* 0x000fe40004807088 */
[----:B------:R1:W4:Y:S01]  /*3160*/  MUFU.EX2 R21, R96 ;  /* 0x0000006000157308 */ /* 0x0003220000000800 */
[----:B---3--:R-:W-:-:S04]  /*3170*/  FADD.FTZ R86, R92, R91 ;  /* 0x0000005b5c567221 */ /* 0x008fc80000010000 */
[----:B------:R-:W-:-:S03]  /*3180*/  FADD.FTZ R91, R69, R86 ;  /* 0x00000056455b7221 */ /* 0x000fc60000010000 */
[----:B------:R-:W3:Y:S01]  /*3190*/  MUFU.EX2 R73, R73 ;  /* 0x0000004900497308 */ /* 0x000ee20000000800 */
[----:B------:R-:W-:-:S01]  /*31a0*/  FADD.FTZ R86, R88, R91 ;  /* 0x0000005b58567221 */ /* 0x000fc20000010000 */
[----:B-1----:R-:W-:-:S03]  /*31b0*/  FFMA.FTZ R96, R103, UR41, -R47 ;  /* 0x0000002967607c23 */ /* 0x002fc6000801082f */
[----:B------:R-:W-:Y:S01]  /*31c0*/  FADD.FTZ R91, R81, R86 ;  /* 0x00000056515b7221 */ /* 0x000fe20000010000 */
[----:B------:R-:W-:-:S01]  /*31d0*/  FFMA.FTZ R86, R27, UR41, -R47 ;  /* 0x000000291b567c23 */ /* 0x000fc2000801082f */
[----:B------:R-:W-:Y:S01]  /*31e0*/  FFMA.FTZ R47, R54, UR41, -R47 ;  /* 0x00000029362f7c23 */ /* 0x000fe2000801082f */
[----:B------:R-:W1:Y:S01]  /*31f0*/  MUFU.EX2 R28, R28 ;  /* 0x0000001c001c7308 */ /* 0x000e620000000800 */
[----:B--2---:R-:W-:-:S01]  /*3200*/  FADD.FTZ R102, R94, R91 ;  /* 0x0000005b5e667221 */ /* 0x004fc20000010000 */
[----:B----4-:R-:W-:Y:S01]  /*3210*/  FADD.FTZ R27, R21, R100 ;  /* 0x00000064151b7221 */ /* 0x010fe20000010000 */
[----:B------:R-:W-:-:S04]  /*3220*/  F2FP.SATFINITE.E4M3.F32.PACK_AB_MERGE_C R81, R94, R81, RZ ;  /* 0x000000515e51723e */ /* 0x000fc800048070ff */
[----:B------:R-:W-:Y:S01]  /*3230*/  F2FP.SATFINITE.E4M3.F32.PACK_AB_MERGE_C R137, R88, R69, R81 ;  /* 0x000000455889723e */ /* 0x000fe20004807051 */
        /* <DEDUP_REMOVED lines=33> */
[----:B------:R-:W-:Y:S01]  /*3450*/  F2FP.SATFINITE.E4M3.F32.PACK_AB_MERGE_C R140, R51, R46, RZ ;  /* 0x0000002e338c723e */ /* 0x000fe200048070ff */
[--C-:B------:R-:W-:Y:S02]  /*3460*/  IMAD.MOV.U32 R51, RZ, RZ, R55.reuse ;  /* 0x000000ffff337224 */ /* 0x100fe400078e0037 */
[----:B------:R-:W-:Y:S01]  /*3470*/  FADD.FTZ R15, R29, R14 ;  /* 0x0000000e1d0f7221 */ /* 0x000fe20000010000 */
[----:B------:R-:W-:Y:S01]  /*3480*/  F2FP.SATFINITE.E4M3.F32.PACK_AB_MERGE_C R140, R32, R25, R140 ;  /* 0x00000019208c723e */ /* 0x000fe2000480708c */
[----:B------:R-:W-:Y:S01]  /*3490*/  IMAD.MOV.U32 R46, RZ, RZ, R55 ;  /* 0x000000ffff2e7224 */ /* 0x000fe200078e0037 */
[----:B------:R-:W2:Y:S01]  /*34a0*/  MUFU.EX2 R36, R36 ;  /* 0x0000002400247308 */ /* 0x000ea20000000800 */
[----:B---3--:R-:W-:-:S01]  /*34b0*/  FADD.FTZ R11, R98, R7 ;  /* 0x00000007620b7221 */ /* 0x008fc20000010000 */
[----:B------:R-:W-:Y:S01]  /*34c0*/  F2FP.SATFINITE.E4M3.F32.PACK_AB_MERGE_C R89, R98, R89, RZ ;  /* 0x000000596259723e */ /* 0x000fe200048070ff */
[----:B------:R-:W-:-:S02]  /*34d0*/  IMAD.MOV.U32 R32, RZ, RZ, R55 ;  /* 0x000000ffff207224 */ /* 0x000fc400078e0037 */
[----:B------:R-:W-:Y:S01]  /*34e0*/  IMAD.MOV.U32 R25, RZ, RZ, R55 ;  /* 0x000000ffff197224 */ /* 0x000fe200078e0037 */
        /* <DEDUP_REMOVED lines=16> */
[----:B------:R-:W3:Y:S01]  /*35f0*/  MUFU.EX2 R59, R59 ;  /* 0x0000003b003b7308 */ /* 0x000ee20000000800 */
[C---:B-1----:R-:W-:Y:S01]  /*3600*/  F2FP.SATFINITE.E4M3.F32.PACK_AB_MERGE_C R82, R83.reuse, R82, RZ ;  /* 0x000000525352723e */ /* 0x042fe200048070ff */
[----:B------:R-:W-:Y:S01]  /*3610*/  FADD.FTZ R83, R83, R8 ;  /* 0x0000000853537221 */ /* 0x000fe20000010000 */
[----:B------:R-:W-:Y:S02]  /*3620*/  IMAD.MOV.U32 R36, RZ, RZ, R55 ;  /* 0x000000ffff247224 */ /* 0x000fe400078e0037 */
[----:B------:R-:W-:Y:S01]  /*3630*/  F2FP.SATFINITE.E4M3.F32.PACK_AB_MERGE_C R143, R79, R78, R82 ;  /* 0x0000004e4f8f723e */ /* 0x000fe20004807052 */
[----:B------:R-:W-:-:S01]  /*3640*/  FADD.FTZ R10, R4, R83 ;  /* 0x00000053040a7221 */ /* 0x000fc20000010000 */
[----:B------:R-:W-:Y:S01]  /*3650*/  IMAD.MOV.U32 R29, RZ, RZ, R55 ;  /* 0x000000ffff1d7224 */ /* 0x000fe200078e0037 */
[----:B------:R-:W1:Y:S01]  /*3660*/  MUFU.EX2 R39, R39 ;  /* 0x0000002700277308 */ /* 0x000e620000000800 */
[----:B--2---:R-:W-:-:S01]  /*3670*/  FADD.FTZ R8, R34, R31 ;  /* 0x0000001f22087221 */ /* 0x004fc20000010000 */
[----:B------:R-:W-:-:S03]  /*3680*/  IMAD.MOV.U32 R31, RZ, RZ, R55 ;  /* 0x000000ffff1f7224 */ /* 0x000fc600078e0037 */
        /* <DEDUP_REMOVED lines=15> */
[--C-:B------:R-:W-:Y:S02]  /*3780*/  IMAD.MOV.U32 R35, RZ, RZ, R55.reuse ;  /* 0x000000ffff237224 */ /* 0x100fe400078e0037 */
[----:B------:R-:W-:Y:S01]  /*3790*/  F2FP.SATFINITE.E4M3.F32.PACK_AB_MERGE_C R145, R59, R4, R58 ;  /* 0x000000043b91723e */ /* 0x000fe2000480703a */
[----:B------:R-:W-:Y:S02]  /*37a0*/  IMAD.MOV.U32 R34, RZ, RZ, R55 ;  /* 0x000000ffff227224 */ /* 0x000fe400078e0037 */
        /* <DEDUP_REMOVED lines=19> */
[----:B------:R-:W-:Y:S01]  /*38e0*/  F2FP.SATFINITE.E4M3.F32.PACK_AB_MERGE_C R147, R27, R26, R70 ;  /* 0x0000001a1b93723e */ /* 0x000fe20004807046 */
[--C-:B------:R-:W-:Y:S01]  /*38f0*/  IMAD.MOV.U32 R27, RZ, RZ, R55.reuse ;  /* 0x000000ffff1b7224 */ /* 0x100fe200078e0037 */
[----:B------:R-:W2:Y:S01]  /*3900*/  MUFU.EX2 R41, R41 ;  /* 0x0000002900297308 */ /* 0x000ea20000000800 */
[----:B------:R-:W-:-:S07]  /*3910*/  IMAD.MOV.U32 R26, RZ, RZ, R55 ;  /* 0x000000ffff1a7224 */ /* 0x000fce00078e0037 */
        /* <DEDUP_REMOVED lines=8> */
[----:B------:R-:W-:Y:S01]  /*39a0*/  FADD.FTZ R68, R68, R9 ;  /* 0x0000000944447221 */ /* 0x000fe20000010000 */
[----:B------:R-:W-:-:S03]  /*39b0*/  IMAD.MOV.U32 R41, RZ, RZ, R55 ;  /* 0x000000ffff297224 */ /* 0x000fc600078e0037 */
[----:B------:R-:W-:Y:S02]  /*39c0*/  FADD.FTZ R43, R43, R68 ;  /* 0x000000442b2b7221 */ /* 0x000fe40000010000 */
        /* <DEDUP_REMOVED lines=8> */
[C---:B----4-:R-:W-:Y:S01]  /*3a50*/  F2FP.SATFINITE.E4M3.F32.PACK_AB_MERGE_C R30, R5.reuse, R30, RZ ;  /* 0x0000001e051e723e */ /* 0x050fe200048070ff */
[----:B------:R-:W-:-:S03]  /*3a60*/  FADD.FTZ R5, R5, R8 ;  /* 0x0000000805057221 */ /* 0x000fc60000010000 */
[----:B------:R-:W-:Y:S01]  /*3a70*/  F2FP.SATFINITE.E4M3.F32.PACK_AB_MERGE_C R149, R86, R7, R30 ;  /* 0x000000075695723e */ /* 0x000fe2000480701e */
[----:B------:R-:W-:Y:S02]  /*3a80*/  IMAD.MOV.U32 R30, RZ, RZ, R55 ;  /* 0x000000ffff1e7224 */ /* 0x000fe400078e0037 */
        /* <DEDUP_REMOVED lines=47> */
.L_x_10212:
[----:B------:R-:W-:-:S04]  /*3d80*/  UISETP.NE.AND UP0, UPT, UR17, 0x1, UPT ;  /* 0x000000011100788c */ /* 0x000fc8000bf05270 */
[----:B------:R-:W-:-:S04]  /*3d90*/  USEL UR48, URZ, 0x1, UP0 ;  /* 0x000000013f307887 */ /* 0x000fc80008000000 */
[----:B------:R-:W-:Y:S01]  /*3da0*/  ULOP3.LUT UR48, UR18, UR48, URZ, 0x3c, !UPT ;  /* 0x0000003012307292 */ /* 0x000fe2000f8e3c3f */
[----:B------:R-:W-:Y:S11]  /*3db0*/  @!P0 BRA `(.L_x_10203) ;  /* 0x0000000000048947 */ /* 0x000ff60003800000 */
[----:B------:R-:W-:Y:S01]  /*3dc0*/  BPT.TRAP 0x1 ;  /* 0x000000040000795c */ /* 0x000fe20000300000 */
.L_x_10203:
        /* <DEDUP_REMOVED lines=9> */
.L_x_10204:
[----:B--2---:R-:W-:Y:S05]  /*3e60*/  @P1 BRA `(.L_x_10205) ;  /* 0x0000000000081947 */ /* 0x004fea0003800000 */
[----:B------:R-:W2:Y:S02]  /*3e70*/  SYNCS.PHASECHK.TRANS64.TRYWAIT P1, [UR16+0x13230], R3 ;  /* 0x01323003ff0075a7 */ /* 0x000ea40008020150 */
[----:B--2---:R-:W-:Y:S05]  /*3e80*/  @!P1 BRA `(.L_x_10206) ;  /* 0x00000058004c9947 */ /* 0x004fea0003800000 */
.L_x_10205:
[----:B------:R-:W-:Y:S01]  /*3e90*/  R2UR UR19, R0 ;  /* 0x00000000001372ca */ /* 0x000fe200000e0000 */
[----:B------:R-:W-:Y:S01]  /*3ea0*/  WARPGROUP.ARRIVE ;  /* 0x00000000000079c5 */ /* 0x000fe20000000000 */
[----:B------:R-:W-:Y:S01]  /*3eb0*/  UMOV UR39, 0x80000020 ;  /* 0x8000002000277882 */ /* 0x000fe20000000000 */
[----:B------:R-:W-:Y:S01]  /*3ec0*/  UMOV UR8, UR36 ;  /* 0x0000002400087c82 */ /* 0x000fe20008000000 */
[----:B------:R-:W-:Y:S01]  /*3ed0*/  UMOV UR9, UR37 ;  /* 0x0000002500097c82 */ /* 0x000fe20008000000 */
[----:B------:R-:W-:Y:S01]  /*3ee0*/  UMOV UR11, 0x80000020 ;  /* 0x80000020000b7882 */ /* 0x000fe20000000000 */
[----:B------:R-:W-:Y:S01]  /*3ef0*/  UMOV UR12, UR36 ;  /* 0x00000024000c7c82 */ /* 0x000fe20008000000 */
[----:B------:R-:W-:Y:S01]  /*3f00*/  UMOV UR13, UR37 ;  /* 0x00000025000d7c82 */ /* 0x000fe20008000000 */
[----:B------:R-:W-:Y:S01]  /*3f10*/  UMOV UR15, 0x80000020 ;  /* 0x80000020000f7882 */ /* 0x000fe20000000000 */
[----:B------:R-:W-:-:S04]  /*3f20*/  UMOV UR7, 0x80000020 ;  /* 0x8000002000077882 */ /* 0x000fc80000000000 */
[----:B------:R-:W-:-:S04]  /*3f30*/  UIMAD UR19, UR49, 0x280, UR19 ;  /* 0x00000280311378a4 */ /* 0x000fc8000f8e0213 */
[----:B------:R-:W-:Y:S02]  /*3f40*/  UIADD3 UR10, UR19, 0x80, URZ ;  /* 0x00000080130a7890 */ /* 0x000fe4000fffe03f */
[----:B------:R-:W-:Y:S02]  /*3f50*/  UIADD3 UR14, UR19, 0x100, URZ ;  /* 0x00000100130e7890 */ /* 0x000fe4000fffe03f */
[----:B------:R-:W-:Y:S01]  /*3f60*/  UMOV UR38, UR19 ;  /* 0x0000001300267c82 */ /* 0x000fe20008000000 */
[----:B------:R-:W-:Y:S01]  /*3f70*/  UIADD3 UR6, UR19, 0x200, URZ ;  /* 0x0000020013067890 */ /* 0x000fe2000fffe03f */
        /* <DEDUP_REMOVED lines=49> */
.L_x_10207:
[----:B------:R-:W-:Y:S01]  /*4290*/  ULEA UR9, UR17, UR40, 0x3 ;  /* 0x0000002811097291 */ /* 0x000fe2000f8e183f */
[----:B-12---:R-:W-:-:S05]  /*42a0*/  IMAD.U32 R3, RZ, RZ, UR18 ;  /* 0x00000012ff037e24 */ /* 0x006fca000f8e00ff */
[----:B------:R-:W-:-:S04]  /*42b0*/  SHF.L.U32 R3, R3, 0x1f, RZ ;  /* 0x0000001f03037819 */ /* 0x000fc800000006ff */
[----:B------:R1:W2:Y:S01]  /*42c0*/  SYNCS.PHASECHK.TRANS64.TRYWAIT P1, [UR9+0x13250], R3 ;  /* 0x01325003ff0075a7 */ /* 0x0002a20008020149 */
[----:B------:R-:W-:Y:S05]  /*42d0*/  @!P0 BRA `(.L_x_10208) ;  /* 0x0000000000048947 */ /* 0x000fea0003800000 */
[----:B------:R-:W-:Y:S01]  /*42e0*/  BPT.TRAP 0x1 ;  /* 0x000000040000795c */ /* 0x000fe20000300000 */
.L_x_10208:
[----:B--2---:R-:W-:Y:S05]  /*42f0*/  @P1 BRA `(.L_x_10209) ;  /* 0x0000000000081947 */ /* 0x004fea0003800000 */
[----:B------:R-:W2:Y:S02]  /*4300*/  SYNCS.PHASECHK.TRANS64.TRYWAIT P1, [UR9+0x13250], R3 ;  /* 0x01325003ff0075a7 */ /* 0x000ea40008020149 */
[----:B--2---:R-:W-:Y:S05]  /*4310*/  @!P1 BRA `(.L_x_10210) ;  /* 0x0000005400409947 */ /* 0x004fea0003800000 */
.L_x_10209:
[----:B--2---:R-:W-:Y:S01]  /*4320*/  FMNMX.FTZ R6, R120, R7, !PT ;  /* 0x0000000778067209 */ /* 0x004fe20007810000 */
[----:B------:R-:W-:Y:S01]  /*4330*/  UIADD3 UR6, UR40, 0x1000, URZ ;  /* 0x0000100028067890 */ /* 0x000fe2000fffe03f */
[----:B------:R-:W-:Y:S01]  /*4340*/  WARPGROUP.ARRIVE ;  /* 0x00000000000079c5 */ /* 0x000fe20000000000 */
[----:B------:R-:W-:Y:S01]  /*4350*/  UMOV UR7, 0xc0000010 ;  /* 0xc000001000077882 */ /* 0x000fe20000000000 */
[----:B-1----:R-:W-:Y:S01]  /*4360*/  FMNMX.FTZ R3, R121, R6, !PT ;  /* 0x0000000679037209 */ /* 0x002fe20007810000 */
[----:B------:R-:W-:Y:S01]  /*4370*/  USHF.R.U32.HI UR6, URZ, 0x4, UR6 ;  /* 0x000000043f067899 */ /* 0x000fe20008011606 */
[----:B------:R-:W-:Y:S02]  /*4380*/  FMNMX.FTZ R6, R122, R9, !PT ;  /* 0x000000097a067209 */ /* 0x000fe40007810000 */
[----:B------:R-:W-:Y:S01]  /*4390*/  LOP3.LUT P1, RZ, R2, 0x7f, RZ, 0xc0, !PT ;  /* 0x0000007f02ff7812 */ /* 0x000fe2000782c0ff */
        /* <DEDUP_REMOVED lines=10> */
[----:B------:R-:W-:Y:S01]  /*4440*/  FMNMX.FTZ R3, R129, R6, !PT ;  /* 0x0000000681037209 */ /* 0x000fe20007810000 */
[----:B------:R-:W-:Y:S01]  /*4450*/  UMOV UR6, UR8 ;  /* 0x0000000800067c82 */ /* 0x000fe20008000000 */
[----:B------:R-:W-:Y:S01]  /*4460*/  FMNMX.FTZ R11, R131, R8, !PT ;  /* 0x00000008830b7209 */ /* 0x000fe20007810000 */
[----:B------:R-:W-:Y:S01]  /*4470*/  QGMMA.64x64x32.F32.E4M3.E4M3 R24, R152, gdesc[UR4], R24, gsb0 ;  /* 0x00e0000498187df3 */ /* 0x000fe20008000818 */
[----:B------:R-:W-:Y:S01]  /*4480*/  FMNMX.FTZ R6, R132, R3, !PT ;  /* 0x0000000384067209 */ /* 0x000fe20007810000 */
        /* <DEDUP_REMOVED lines=39> */
[----:B------:R-:W-:Y:S01]  /*4700*/  FMNMX.FTZ R3, R73, R6, !PT ;  /* 0x0000000649037209 */ /* 0x000fe20007810000 */
[----:B------:R-:W-:Y:S02]  /*4710*/  WARPGROUP.DEPBAR.LE gsb0, 0x0 ;  /* 0x00008000000079c5 */ /* 0x000fe40000010000 */
[----:B------:R-:W-:Y:S01]  /*4720*/  FMNMX.FTZ R11, R75, R8, !PT ;  /* 0x000000084b0b7209 */ /* 0x000fe20007810000 */
[----:B------:R-:W-:Y:S01]  /*4730*/  WARPGROUP.ARRIVE ;  /* 0x00000000000079c5 */ /* 0x000fe20000000000 */
[----:B------:R-:W-:-:S02]  /*4740*/  FMNMX.FTZ R6, R76, R3, !PT ;  /* 0x000000034c067209 */ /* 0x000fc40007810000 */
[----:B------:R-:W-:Y:S02]  /*4750*/  FMNMX.FTZ R8, R78, R11, !PT ;  /* 0x0000000b4e087209 */ /* 0x000fe40007810000 */
        /* <DEDUP_REMOVED lines=31> */
[----:B-1----:R-:W-:Y:S01]  /*4950*/  FMNMX.FTZ R10, R6, R3, !PT ;  /* 0x00000003060a7209 */ /* 0x002fe20007810000 */
[----:B------:R-:W-:Y:S02]  /*4960*/  WARPGROUP.DEPBAR.LE gsb0, 0x0 ;  /* 0x00008000000079c5 */ /* 0x000fe40000010000 */
[----:B--2---:R-:W-:Y:S02]  /*4970*/  FMNMX.FTZ R11, R8, R11, !PT ;  /* 0x0000000b080b7209 */ /* 0x004fe40007810000 */
[----:B------:R-:W1:Y:S01]  /*4980*/  SHFL.BFLY PT, R3, R10, 0x1, 0x1f ;  /* 0x0c201f000a037f89 */ /* 0x000e6200000e0000 */
[----:B------:R-:W-:-:S03]  /*4990*/  WARPGROUP.ARRIVE ;  /* 0x00000000000079c5 */ /* 0x000fc60000000000 */
[----:B------:R-:W2:Y:S03]  /*49a0*/  SHFL.BFLY PT, R12, R11, 0x1, 0x1f ;  /* 0x0c201f000b0c7f89 */ /* 0x000ea600000e0000 */
[----:B------:R-:W-:Y:S01]  /*49b0*/  QGMMA.64x64x32.F32.E4M3.E4M3 R24, R140, gdesc[UR4], R24, gsb0 ;  /* 0x00e000048c187df3 */ /* 0x000fe20008000818 */
[----:B------:R-:W-:Y:S01]  /*49c0*/  UIADD3 UR6, UR8, 0x180, URZ ;  /* 0x0000018008067890 */ /* 0x000fe2000fffe03f */
[----:B------:R-:W-:Y:S01]  /*49d0*/  UMOV UR7, 0xc0000010 ;  /* 0xc000001000077882 */ /* 0x000fe20000000000 */
[----:B-1----:R-:W-:Y:S01]  /*49e0*/  FMNMX.FTZ R3, R10, R3, !PT ;  /* 0x000000030a037209 */ /* 0x002fe20007810000 */
[----:B------:R-:W-:Y:S01]  /*49f0*/  IMAD.U32 R10, RZ, RZ, UR41 ;  /* 0x00000029ff0a7e24 */ /* 0x000fe2000f8e00ff */
[----:B--2---:R-:W-:-:S03]  /*4a00*/  FMNMX.FTZ R6, R11, R12, !PT ;  /* 0x0000000c0b067209 */ /* 0x004fc60007810000 */
        /* <DEDUP_REMOVED lines=13> */
[----:B------:R-:W-:Y:S02]  /*4ae0*/  IMAD.U32 R117, RZ, RZ, UR41 ;  /* 0x00000029ff757e24 */ /* 0x000fe4000f8e00ff */
        /* <DEDUP_REMOVED lines=33> */
[----:B------:R-:W-:Y:S03]  /*4d00*/  MUFU.EX2 R8, R8 ;  /* 0x0000000800087308 */ /* 0x000fe60000000800 */
[----:B------:R-:W-:-:S01]  /*4d10*/  FFMA.FTZ R120, R122, UR41, -R69 ;  /* 0x000000297a787c23 */ /* 0x000fc20008010845 */
[--C-:B------:R-:W-:Y:S01]  /*4d20*/  FFMA.FTZ R117, R123, UR41, -R69.reuse ;  /* 0x000000297b757c23 */ /* 0x100fe20008010845 */
[----:B------:R-:W-:-:S01]  /*4d30*/  FFMA.FTZ R121, R126, UR41, -R69 ;  /* 0x000000297e797c23 */ /* 0x000fc20008010845 */
[--C-:B------:R-:W-:Y:S01]  /*4d40*/  FFMA.FTZ R122, R127, UR41, -R69.reuse ;  /* 0x000000297f7a7c23 */ /* 0x100fe20008010845 */
[----:B------:R-:W-:-:S01]  /*4d50*/  FFMA.FTZ R123, R130, UR41, -R69 ;  /* 0x00000029827b7c23 */ /* 0x000fc20008010845 */
[----:B------:R-:W1:Y:S01]  /*4d60*/  MUFU.EX2 R11, R11 ;  /* 0x0000000b000b7308 */ /* 0x000e620000000800 */
[----:B------:R-:W-:-:S02]  /*4d70*/  WARPGROUP.DEPBAR.LE gsb0, 0x0 ;  /* 0x00008000000079c5 */ /* 0x000fc40000010000 */
[----:B------:R-:W-:Y:S01]  /*4d80*/  WARPGROUP.ARRIVE ;  /* 0x00000000000079c5 */ /* 0x000fe20000000000 */
[----:B------:R-:W-:-:S01]  /*4d90*/  FFMA.FTZ R124, R131, UR41, -R69 ;  /* 0x00000029837c7c23 */ /* 0x000fc20008010845 */
[--C-:B------:R-:W-:Y:S01]  /*4da0*/  FFMA.FTZ R125, R134, UR41, -R69.reuse ;  /* 0x00000029867d7c23 */ /* 0x100fe20008010845 */
[----:B------:R-:W-:-:S01]  /*4db0*/  FFMA.FTZ R126, R135, UR41, -R69 ;  /* 0x00000029877e7c23 */ /* 0x000fc20008010845 */
[--C-:B------:R-:W-:Y:S01]  /*4dc0*/  FFMA.FTZ R106, R106, UR41, -R69.reuse ;  /* 0x000000296a6a7c23 */ /* 0x100fe20008010845 */
[----:B------:R-:W-:Y:S01]  /*4dd0*/  MUFU.EX2 R7, R7 ;  /* 0x0000000700077308 */ /* 0x000fe20000000800 */
[----:B------:R-:W-:Y:S01]  /*4de0*/  QGMMA.64x64x32.F32.E4M3.E4M3 R24, R144, gdesc[UR4], R24, gsb0 ;  /* 0x00e0000490187df3 */ /* 0x000fe20008000818 */
[----:B------:R-:W-:-:S01]  /*4df0*/  FFMA.FTZ R107, R107, UR41, -R69 ;  /* 0x000000296b6b7c23 */ /* 0x000fc20008010845 */
[--C-:B------:R-:W-:Y:S01]  /*4e00*/  FFMA.FTZ R110, R110, UR41, -R69.reuse ;  /* 0x000000296e6e7c23 */ /* 0x100fe20008010845 */
[----:B------:R-:W-:-:S01]  /*4e10*/  FFMA.FTZ R111, R111, UR41, -R69 ;  /* 0x000000296f6f7c23 */ /* 0x000fc20008010845 */
[--C-:B------:R-:W-:Y:S01]  /*4e20*/  FFMA.FTZ R114, R114, UR41, -R69.reuse ;  /* 0x0000002972727c23 */ /* 0x100fe20008010845 */
[----:B------:R-:W-:-:S01]  /*4e30*/  FFMA.FTZ R115, R115, UR41, -R69 ;  /* 0x0000002973737c23 */ /* 0x000fc20008010845 */
[----:B------:R-:W-:Y:S01]  /*4e40*/  FFMA.FTZ R118, R118, UR41, -R69 ;  /* 0x0000002976767c23 */ /* 0x000fe20008010845 */
        /* <DEDUP_REMOVED lines=11> */
[----:B------:R-:W-:Y:S01]  /*4f00*/  UIADD3 UR6, UR8, 0x200, URZ ;  /* 0x0000020008067890 */ /* 0x000fe2000fffe03f */
[--C-:B------:R-:W-:Y:S01]  /*4f10*/  FFMA.FTZ R103, R103, UR41, -R69.reuse ;  /* 0x0000002967677c23 */ /* 0x100fe20008010845 */
[----:B------:R-:W-:-:S01]  /*4f20*/  FFMA.FTZ R74, R74, UR41, -R69 ;  /* 0x000000294a4a7c23 */ /* 0x000fc20008010845 */
[----:B------:R-:W-:Y:S01]  /*4f30*/  UMOV UR7, 0xc0000010 ;  /* 0xc000001000077882 */ /* 0x000fe20000000000 */
        /* <DEDUP_REMOVED lines=29> */
[----:B------:R-:W-:-:S06]  /*5110*/  WARPGROUP.DEPBAR.LE gsb0, 0x0 ;  /* 0x00008000000079c5 */ /* 0x000fcc0000010000 */
[----:B------:R-:W2:Y:S01]  /*5120*/  MUFU.EX2 R15, R15 ;  /* 0x0000000f000f7308 */ /* 0x000ea20000000800 */
[----:B-1----:R-:W-:-:S01]  /*5130*/  FADD.FTZ R128, R14, R127 ;  /* 0x0000007f0e807221 */ /* 0x002fc20000010000 */
[----:B------:R-:W-:-:S06]  /*5140*/  WARPGROUP.ARRIVE ;  /* 0x00000000000079c5 */ /* 0x000fcc0000000000 */
[----:B------:R-:W1:Y:S01]  /*5150*/  MUFU.EX2 R124, R124 ;  /* 0x0000007c007c7308 */ /* 0x000e620000000800 */
[----:B---3--:R-:W-:-:S01]  /*5160*/  FADD.FTZ R5, R123, R4 ;  /* 0x000000047b057221 */ /* 0x008fc20000010000 */
[----:B------:R-:W-:Y:S06]  /*5170*/  QGMMA.64x64x32.F32.E4M3.E4M3 R24, R148, gdesc[UR4], R24, gsb0 ;  /* 0x00e0000494187df3 */ /* 0x000fec0008000818 */
        /* <DEDUP_REMOVED lines=107> */
[----:B------:R-:W-:-:S04]  /*5830*/  IMAD.U32 R4, RZ, RZ, UR16 ;  /* 0x00000010ff047e24 */ /* 0x000fc8000f8e00ff */
[----:B------:R-:W-:Y:S02]  /*5840*/  @!P1 VIADD R4, R4, 0x13240 ;  /* 0x0001324004049836 */ /* 0x000fe40000000000 */
[----:B------:R-:W1:Y:S01]  /*5850*/  MUFU.EX2 R58, R58 ;  /* 0x0000003a003a7308 */ /* 0x000e620000000800 */
[----:B---3--:R-:W-:-:S02]  /*5860*/  FADD.FTZ R127, R87, R128 ;  /* 0x00000080577f7221 */ /* 0x008fc40000010000 */
[----:B------:R-:W-:-:S04]  /*5870*/  @!P1 PRMT R4, RZ, 0x654, R4 ;  /* 0x00000654ff049816 */ /* 0x000fc80000000004 */
[----:B------:R3:W-:Y:S01]  /*5880*/  @!P1 SYNCS.ARRIVE.TRANS64.RED.A1T0 RZ, [R4+URZ], RZ ;  /* 0x000000ff04ff99a7 */ /* 0x0007e2000810043f */
[----:B------:R-:W4:Y:S01]  /*5890*/  MUFU.EX2 R57, R57 ;  /* 0x0000003900397308 */ /* 0x000f220000000800 */
[----:B--2---:R-:W-:-:S07]  /*58a0*/  FADD.FTZ R128, R56, R5 ;  /* 0x0000000538807221 */ /* 0x004fce0000010000 */
[----:B------:R-:W2:Y:S01]  /*58b0*/  MUFU.EX2 R59, R59 ;  /* 0x0000003b003b7308 */ /* 0x000ea20000000800 */
[----:B-1----:R-:W-:-:S07]  /*58c0*/  FADD.FTZ R130, R58, R127 ;  /* 0x0000007f3a827221 */ /* 0x002fce0000010000 */
[----:B------:R-:W1:Y:S01]  /*58d0*/  MUFU.EX2 R60, R60 ;  /* 0x0000003c003c7308 */ /* 0x000e620000000800 */
[----:B----4-:R-:W-:-:S07]  /*58e0*/  FADD.FTZ R5, R57, R128 ;  /* 0x0000008039057221 */ /* 0x010fce0000010000 */
[----:B------:R-:W4:Y:S01]  /*58f0*/  MUFU.EX2 R62, R62 ;  /* 0x0000003e003e7308 */ /* 0x000f220000000800 */
[----:B--2---:R-:W-:-:S07]  /*5900*/  FADD.FTZ R127, R59, R130 ;  /* 0x000000823b7f7221 */ /* 0x004fce0000010000 */
        /* <DEDUP_REMOVED lines=24> */
.L_x_10211:
        /* <DEDUP_REMOVED lines=78> */
[----:B------:R-:W-:Y:S01]  /*5f70*/  IMAD.MOV.U32 R9, RZ, RZ, R6 ;  /* 0x000000ffff097224 */ /* 0x000fe200078e0006 */
[----:B------:R-:W-:Y:S01]  /*5f80*/  F2FP.SATFINITE.E4M3.F32.PACK_AB_MERGE_C R149, R59, R58, R62 ;  /* 0x0000003a3b95723e */ /* 0x000fe2000480703e */
[----:B------:R-:W-:Y:S01]  /*5f90*/  IMAD.MOV.U32 R7, RZ, RZ, R3 ;  /* 0x000000ffff077224 */ /* 0x000fe200078e0003 */
[----:B------:R-:W-:Y:S01]  /*5fa0*/  F2FP.SATFINITE.E4M3.F32.PACK_AB_MERGE_C R151, R67, R66, R70 ;  /* 0x000000424397723e */ /* 0x000fe20004807046 */
[----:B------:R-:W-:Y:S06]  /*5fb0*/  @P1 BRA `(.L_x_10212) ;  /* 0xffffffdc00701947 */ /* 0x000fec000383ffff */
.L_x_10202:
[----:B------:R-:W-:Y:S06]  /*5fc0*/  BAR.ARV 0x8, 0x1a0 ;  /* 0x0206800000007b1d */ /* 0x000fec0000002000 */
[----:B------:R-:W-:Y:S05]  /*5fd0*/  @!P0 BRA `(.L_x_10213) ;  /* 0x0000000000048947 */ /* 0x000fea0003800000 */
[----:B------:R-:W-:Y:S01]  /*5fe0*/  BPT.TRAP 0x1 ;  /* 0x000000040000795c */ /* 0x000fe20000300000 */
.L_x_10213:
[----:B------:R-:W-:Y:S01]  /*5ff0*/  ULEA UR8, UR49, UR40, 0x3 ;  /* 0x0000002831087291 */ /* 0x000fe2000f8e183f */
[----:B------:R-:W-:-:S05]  /*6000*/  IMAD.U32 R0, RZ, RZ, UR48 ;  /* 0x00000030ff007e24 */ /* 0x000fca000f8e00ff */
[----:B------:R-:W-:-:S04]  /*6010*/  SHF.L.U32 R0, R0, 0x1f, RZ ;  /* 0x0000001f00007819 */ /* 0x000fc800000006ff */
[----:B------:R1:W2:Y:S01]  /*6020*/  SYNCS.PHASECHK.TRANS64.TRYWAIT P1, [UR8+0x13250], R0 ;  /* 0x01325000ff0075a7 */ /* 0x0002a20008020148 */
[----:B------:R-:W-:Y:S05]  /*6030*/  @!P0 BRA `(.L_x_10214) ;  /* 0x0000000000048947 */ /* 0x000fea0003800000 */
[----:B------:R-:W-:Y:S01]  /*6040*/  BPT.TRAP 0x1 ;  /* 0x000000040000795c */ /* 0x000fe20000300000 */
.L_x_10214:
[----:B--2---:R-:W-:Y:S05]  /*6050*/  @P1 BRA `(.L_x_10215) ;  /* 0x0000000000081947 */ /* 0x004fea0003800000 */
[----:B------:R-:W2:Y:S02]  /*6060*/  SYNCS.PHASECHK.TRANS64.TRYWAIT P1, [UR8+0x13250], R0 ;  /* 0x01325000ff0075a7 */ /* 0x000ea40008020148 */
[----:B--2---:R-:W-:Y:S05]  /*6070*/  @!P1 BRA `(.L_x_10216) ;  /* 0x0000003800009947 */ /* 0x004fea0003800000 */
.L_x_10215:
        /* <DEDUP_REMOVED lines=8> */
[----:B------:R-:W-:Y:S01]  /*6100*/  ULOP3.LUT UR9, UR6, 0x10000, URZ, 0xfc, !UPT ;  /* 0x0001000006097892 */ /* 0x000fe2000f8efc3f */
[----:B------:R-:W-:-:S03]  /*6110*/  PLOP3.LUT P1, PT, PT, PT, UP0, 0x80, 0x0 ;  /* 0x000000000000781c */ /* 0x000fc60003f2f008 */
[----:B------:R-:W-:Y:S02]  /*6120*/  UIMAD UR9, UR49, 0x280, UR9 ;  /* 0x00000280310978a4 */ /* 0x000fe4000f8e0209 */
[----:B------:R-:W-:Y:S01]  /*6130*/  @UP0 USHF.R.S32.HI UR7, URZ, 0x1f, UR44 ;  /* 0x0000001f3f070899 */ /* 0x000fe2000801142c */
[----:B------:R-:W-:Y:S01]  /*6140*/  @UP0 ULDC.64 UR12, c[0x0][0x9c8] ;  /* 0x00027200000c0ab9 */ /* 0x000fe20000000a00 */
[----:B------:R-:W-:Y:S02]  /*6150*/  @UP0 USHF.R.S32.HI UR6, URZ, 0x1f, UR42 ;  /* 0x0000001f3f060899 */ /* 0x000fe4000801142a */
[----:B------:R-:W-:Y:S01]  /*6160*/  @UP0 UIMAD UR7, UR7, UR12, URZ ;  /* 0x0000000c070702a4 */ /* 0x000fe2000f8e023f */
[----:B------:R-:W-:Y:S01]  /*6170*/  @UP0 ULDC.64 UR14, c[0x0][0x9d0] ;  /* 0x00027400000e0ab9 */ /* 0x000fe20000000a00 */
[----:B------:R-:W-:Y:S02]  /*6180*/  @UP0 UIMAD.WIDE.U32 UR10, UR44, UR12, URZ ;  /* 0x0000000c2c0a02a5 */ /* 0x000fe4000f8e003f */
[----:B------:R-:W-:-:S02]  /*6190*/  @UP0 UIMAD UR7, UR44, UR13, UR7 ;  /* 0x0000000d2c0702a4 */ /* 0x000fc4000f8e0207 */
[----:B------:R-:W-:Y:S02]  /*61a0*/  @UP0 UIMAD UR6, UR6, UR14, URZ ;  /* 0x0000000e060602a4 */ /* 0x000fe4000f8e023f */
[----:B------:R-:W-:Y:S02]  /*61b0*/  @UP0 UIADD3 UR11, UR11, UR7, URZ ;  /* 0x000000070b0b0290 */ /* 0x000fe4000fffe03f */
[----:B------:R-:W-:Y:S01]  /*61c0*/  @UP0 UIMAD UR12, UR42, UR15, UR6 ;  /* 0x0000000f2a0c02a4 */ /* 0x000fe2000f8e0206 */
[----:B------:R-:W-:Y:S02]  /*61d0*/  UMOV UR7, 0xc0000010 ;  /* 0xc000001000077882 */ /* 0x000fe40000000000 */
[----:B------:R-:W-:Y:S02]  /*61e0*/  UMOV UR6, UR9 ;  /* 0x0000000900067c82 */ /* 0x000fe40008000000 */
[----:B------:R-:W-:Y:S01]  /*61f0*/  QGMMA.64x64x32.F32.E4M3.E4M3 R24, R152, gdesc[UR4], R24, gsb0 ;  /* 0x00e0000498187df3 */ /* 0x000fe20008000818 */
[----:B------:R-:W-:-:S04]  /*6200*/  @UP0 UIMAD.WIDE.U32 UR6, UR42, UR14, UR10 ;  /* 0x0000000e2a0602a5 */ /* 0x000fc8000f8e000a */
[----:B------:R-:W-:Y:S02]  /*6210*/  @UP0 UIADD3 UR7, UR7, UR12, URZ ;  /* 0x0000000c07070290 */ /* 0x000fe4000fffe03f */
[----:B------:R-:W-:-:S04]  /*6220*/  @UP0 ULEA UR4, UP1, UR6, UR4, 0x2 ;  /* 0x0000000406040291 */ /* 0x000fc8000f82103f */
[----:B------:R-:W-:Y:S02]  /*6230*/  @UP0 ULEA.HI.X UR5, UR6, UR5, UR7, 0x2, UP1 ;  /* 0x0000000506050291 */ /* 0x000fe400088f1407 */
[----:B------:R-:W-:-:S04]  /*6240*/  IMAD.U32 R8, RZ, RZ, UR4 ;  /* 0x00000004ff087e24 */ /* 0x000fc8000f8e00ff */
[----:B------:R-:W-:Y:S01]  /*6250*/  IMAD.U32 R9, RZ, RZ, UR5 ;  /* 0x00000005ff097e24 */ /* 0x000fe2000f8e00ff */
[----:B------:R-:W-:-:S04]  /*6260*/  UIADD3 UR6, UR9, 0x80, URZ ;  /* 0x0000008009067890 */ /* 0x000fc8000fffe03f */
[----:B------:R2:W3:Y:S01]  /*6270*/  @P1 LDG.E R7, desc[UR54][R8.64] ;  /* 0x0000003608071981 */ /* 0x0004e2000c1e1900 */
[----:B------:R-:W-:Y:S01]  /*6280*/  UMOV UR7, 0xc0000010 ;  /* 0xc000001000077882 */ /* 0x000fe20000000000 */
[----:B------:R-:W-:Y:S02]  /*6290*/  WARPGROUP.DEPBAR.LE gsb0, 0x0 ;  /* 0x00008000000079c5 */ /* 0x000fe40000010000 */
[----:B------:R-:W-:-:S06]  /*62a0*/  WARPGROUP.ARRIVE ;  /* 0x00000000000079c5 */ /* 0x000fcc0000000000 */
[----:B------:R-:W-:Y:S01]  /*62b0*/  QGMMA.64x64x32.F32.E4M3.E4M3 R24, R136, gdesc[UR4], R24, gsb0 ;  /* 0x00e0000488187df3 */ /* 0x000fe20008000818 */
[----:B------:R-:W-:Y:S01]  /*62c0*/  UIADD3 UR6, UR9, 0x100, URZ ;  /* 0x0000010009067890 */ /* 0x000fe2000fffe03f */
[----:B------:R-:W-:Y:S01]  /*62d0*/  UMOV UR7, 0xc0000010 ;  /* 0xc000001000077882 */ /* 0x000fe20000000000 */
[----:B------:R-:W-:Y:S02]  /*62e0*/  WARPGROUP.DEPBAR.LE gsb0, 0x0 ;  /* 0x00008000000079c5 */ /* 0x000fe40000010000 */
[----:B------:R-:W-:-:S06]  /*62f0*/  WARPGROUP.ARRIVE ;  /* 0x00000000000079c5 */ /* 0x000fcc0000000000 */
[----:B------:R-:W-:Y:S01]  /*6300*/  QGMMA.64x64x32.F32.E4M3.E4M3 R24, R140, gdesc[UR4], R24, gsb0 ;  /* 0x00e000048c187df3 */ /* 0x000fe20008000818 */
[----:B------:R-:W-:Y:S01]  /*6310*/  UIADD3 UR6, UR9, 0x180, URZ ;  /* 0x0000018009067890 */ /* 0x000fe2000fffe03f */
[----:B------:R-:W-:Y:S01]  /*6320*/  UMOV UR7, 0xc0000010 ;  /* 0xc000001000077882 */ /* 0x000fe20000000000 */
[----:B-1----:R-:W1:Y:S04]  /*6330*/  SHFL.BFLY PT, R0, R5, 0x2, 0x1f ;  /* 0x0c401f0005007f89 */ /* 0x002e6800000e0000 */
[----:B------:R-:W4:Y:S01]  /*6340*/  SHFL.BFLY PT, R11, R4, 0x2, 0x1f ;  /* 0x0c401f00040b7f89 */ /* 0x000f2200000e0000 */
[----:B------:R-:W-:Y:S02]  /*6350*/  WARPGROUP.DEPBAR.LE gsb0, 0x0 ;  /* 0x00008000000079c5 */ /* 0x000fe40000010000 */
[----:B------:R-:W-:-:S06]  /*6360*/  WARPGROUP.ARRIVE ;  /* 0x00000000000079c5 */ /* 0x000fcc0000000000 */
[----:B------:R-:W-:Y:S01]  /*6370*/  QGMMA.64x64x32.F32.E4M3.E4M3 R24, R144, gdesc[UR4], R24, gsb0 ;  /* 0x00e0000490187df3 */ /* 0x000fe20008000818 */
[----:B-1----:R-:W-:-:S01]  /*6380*/  FADD.FTZ R0, R0, R5 ;  /* 0x0000000500007221 */ /* 0x002fc20000010000 */
[----:B------:R-:W-:Y:S01]  /*6390*/  UIADD3 UR6, UR9, 0x200, URZ ;  /* 0x0000020009067890 */ /* 0x000fe2000fffe03f */
[----:B----4-:R-:W-:-:S01]  /*63a0*/  FADD.FTZ R11, R11, R4 ;  /* 0x000000040b0b7221 */ /* 0x010fc20000010000 */
[----:B------:R-:W-:Y:S02]  /*63b0*/  UMOV UR7, 0xc0000010 ;  /* 0xc000001000077882 */ /* 0x000fe40000000000 */
[----:B--2---:R-:W1:Y:S04]  /*63c0*/  SHFL.BFLY PT, R9, R0, 0x1, 0x1f ;  /* 0x0c201f0000097f89 */ /* 0x004e6800000e0000 */
[----:B------:R-:W2:Y:S01]  /*63d0*/  SHFL.BFLY PT, R8, R11, 0x1, 0x1f ;  /* 0x0c201f000b087f89 */ /* 0x000ea200000e0000 */
[----:B-1----:R-:W-:-:S01]  /*63e0*/  FADD.FTZ R10, R0, R9 ;  /* 0x00000009000a7221 */ /* 0x002fc20000010000 */
[----:B--2---:R-:W-:-:S04]  /*63f0*/  FADD.FTZ R13, R11, R8 ;  /* 0x000000080b0d7221 */ /* 0x004fc80000010000 */
[C---:B------:R-:W-:Y:S01]  /*6400*/  FSETP.NE.FTZ.AND P1, PT, R10.reuse, RZ, PT ;  /* 0x000000ff0a00720b */ /* 0x040fe20003f35000 */
[----:B------:R-:W-:Y:S01]  /*6410*/  FMUL.FTZ R5, R10, 0.00390625 ;  /* 0x3b8000000a057820 */ /* 0x000fe20000410000 */
[----:B------:R-:W-:Y:S01]  /*6420*/  FMUL.FTZ R14, R13, 0.00390625 ;  /* 0x3b8000000d0e7820 */ /* 0x000fe20000410000 */
[----:B------:R-:W-:Y:S01]  /*6430*/  IMAD.MOV.U32 R8, RZ, RZ, RZ ;  /* 0x000000ffff087224 */ /* 0x000fe200078e00ff */
[----:B------:R-:W-:Y:S02]  /*6440*/  WARPGROUP.DEPBAR.LE gsb0, 0x0 ;  /* 0x00008000000079c5 */ /* 0x000fe40000010000 */
[----:B------:R-:W-:-:S06]  /*6450*/  WARPGROUP.ARRIVE ;  /* 0x00000000000079c5 */ /* 0x000fcc0000000000 */
[----:B------:R-:W-:Y:S01]  /*6460*/  QGMMA.64x64x32.F32.E4M3.E4M3 R24, R148, gdesc[UR4], R24, gsb0 ;  /* 0x00e0000494187df3 */ /* 0x000fe20008000818 */
[----:B------:R-:W-:Y:S02]  /*6470*/  FSETP.NE.FTZ.AND P2, PT, R5, RZ, PT ;  /* 0x000000ff0500720b */ /* 0x000fe40003f55000 */
[----:B------:R-:W-:Y:S01]  /*6480*/  FSETP.NE.FTZ.AND P3, PT, R14, RZ, PT ;  /* 0x000000ff0e00720b */ /* 0x000fe20003f75000 */
[----:B------:R-:W-:Y:S01]  /*6490*/  @P1 MUFU.RCP R8, R10 ;  /* 0x0000000a00081308 */ /* 0x000fe20000001000 */
[----:B------:R-:W-:Y:S01]  /*64a0*/  FSETP.NE.FTZ.AND P1, PT, R13, RZ, PT ;  /* 0x000000ff0d00720b */ /* 0x000fe20003f35000 */
[----:B------:R-:W-:-:S08]  /*64b0*/  IMAD.MOV.U32 R12, RZ, RZ, RZ ;  /* 0x000000ffff0c7224 */ /* 0x000fd000078e00ff */
        /* <DEDUP_REMOVED lines=18> */
.L_x_10217:
        /* <DEDUP_REMOVED lines=8> */
[-C--:B------:R-:W-:Y:S01]  /*6660*/  FMUL.FTZ R10, R25, R5.reuse ;  /* 0x00000005190a7220 */ /* 0x080fe20000410000 */
[----:B------:R-:W-:Y:S01]  /*6670*/  IADD3 R6, P0, R3, UR4, RZ ;  /* 0x0000000403067c10 */ /* 0x000fe2000ff1e0ff */
[----:B------:R-:W-:Y:S01]  /*6680*/  FMUL.FTZ R23, R44, R5 ;  /* 0x000000052c177220 */ /* 0x000fe20000410000 */
        /* <DEDUP_REMOVED lines=17> */
[----:B------:R-:W-:Y:S01]  /*67a0*/  F2FP.BF16.F32.PACK_AB R24, R15, R24 ;  /* 0x000000180f18723e */ /* 0x000fe200000010ff */
[-C--:B-1----:R-:W-:Y:S01]  /*67b0*/  FMUL.FTZ R6, R26, R57.reuse ;  /* 0x000000391a067220 */ /* 0x082fe20000410000 */
[-C--:B------:R-:W-:Y:S01]  /*67c0*/  FMUL.FTZ R26, R35, R57.reuse ;  /* 0x00000039231a7220 */ /* 0x080fe20000410000 */
[----:B------:R-:W-:Y:S01]  /*67d0*/  F2FP.BF16.F32.PACK_AB R3, R3, R8 ;  /* 0x000000080303723e */ /* 0x000fe200000010ff */
[-C--:B------:R-:W-:Y:S01]  /*67e0*/  FMUL.FTZ R7, R31, R57.reuse ;  /* 0x000000391f077220 */ /* 0x080fe20000410000 */
[----:B------:R-:W-:Y:S01]  /*67f0*/  F2FP.BF16.F32.PACK_AB R10, R9, R10 ;  /* 0x0000000a090a723e */ /* 0x000fe200000010ff */
[-C--:B------:R-:W-:Y:S01]  /*6800*/  FMUL.FTZ R31, R54, R57.reuse ;  /* 0x00000039361f7220 */ /* 0x080fe20000410000 */
        /* <DEDUP_REMOVED lines=8> */
[----:B------:R-:W-:Y:S01]  /*6890*/  F2FP.BF16.F32.PACK_AB R12, R7, R12 ;  /* 0x0000000c070c723e */ /* 0x000fe200000010ff */
[-C--:B------:R-:W-:Y:S01]  /*68a0*/  FMUL.FTZ R30, R42, R57.reuse ;  /* 0x000000392a1e7220 */ /* 0x080fe20000410000 */
[----:B------:R-:W-:Y:S01]  /*68b0*/  SEL R21, R11, R24, P0 ;  /* 0x000000180b157207 */ /* 0x000fe20000000000 */
[----:B------:R-:W-:Y:S01]  /*68c0*/  FMUL.FTZ R35, R55, R57 ;  /* 0x0000003937237220 */ /* 0x000fe20000410000 */
[----:B------:R-:W-:Y:S01]  /*68d0*/  SEL R24, R24, R11, P0 ;  /* 0x0000000b18187207 */ /* 0x000fe20000000000 */
[----:B------:R-:W-:Y:S01]  /*68e0*/  FMUL.FTZ R42, R51, R57 ;  /* 0x00000039332a7220 */ /* 0x000fe20000410000 */
[----:B------:R-:W-:Y:S01]  /*68f0*/  IADD3 R11, P3, R156, 0x20, RZ ;  /* 0x000000209c0b7810 */ /* 0x000fe20007f7e0ff */
[----:B------:R-:W-:Y:S01]  /*6900*/  UIADD3 UR42, -UR45, URZ, URZ ;  /* 0x0000003f2d2a7290 */ /* 0x000fe2000fffe13f */
[----:B------:R-:W-:Y:S01]  /*6910*/  SEL R15, R3, R10, P0 ;  /* 0x0000000a030f7207 */ /* 0x000fe20000000000 */
[----:B------:R-:W-:Y:S01]  /*6920*/  UIADD3 UR8, UR8, 0x13260, URZ ;  /* 0x0001326008087890 */ /* 0x000fe2000fffe03f */
[----:B------:R-:W-:Y:S01]  /*6930*/  SEL R14, R10, R3, P0 ;  /* 0x000000030a0e7207 */ /* 0x000fe20000000000 */
[----:B------:R-:W-:Y:S01]  /*6940*/  USHF.R.S32.HI UR4, URZ, 0x1f, UR43 ;  /* 0x0000001f3f047899 */ /* 0x000fe2000801142b */
[----:B------:R-:W-:Y:S01]  /*6950*/  LOP3.LUT R10, R11, 0x380, RZ, 0xc0, !PT ;  /* 0x000003800b0a7812 */ /* 0x000fe200078ec0ff */
[----:B------:R-:W-:Y:S01]  /*6960*/  ULDC UR5, c[0x0][0xda8] ;  /* 0x00036a0000057ab9 */ /* 0x000fe20000000800 */
[----:B------:R-:W-:Y:S01]  /*6970*/  F2FP.BF16.F32.PACK_AB R23, R23, R28 ;  /* 0x0000001c1717723e */ /* 0x000fe200000010ff */
[----:B------:R-:W-:Y:S01]  /*6980*/  ULDC.64 UR6, c[0x0][0xb70] ;  /* 0x0002dc0000067ab9 */ /* 0x000fe20000000a00 */
[----:B------:R-:W-:Y:S01]  /*6990*/  SHF.R.U64 R10, R10, 0x3, RZ ;  /* 0x000000030a0a7819 */ /* 0x000fe200000012ff */
[----:B------:R-:W-:Y:S01]  /*69a0*/  UIMAD UR42, UR5, UR42, UR52 ;  /* 0x0000002a052a72a4 */ /* 0x000fe2000f8e0234 */
[----:B------:R-:W-:Y:S01]  /*69b0*/  F2FP.BF16.F32.PACK_AB R32, R29, R32 ;  /* 0x000000201d20723e */ /* 0x000fe200000010ff */
[----:B------:R-:W-:Y:S01]  /*69c0*/  UPRMT UR8, UR50, 0x654, UR8 ;  /* 0x0000065432087896 */ /* 0x000fe20008000008 */
[----:B------:R-:W-:Y:S01]  /*69d0*/  LOP3.LUT R10, R10, R11, RZ, 0x3c, !PT ;  /* 0x0000000b0a0a7212 */ /* 0x000fe200078e3cff */
[----:B------:R-:W-:Y:S01]  /*69e0*/  IMAD.X R11, RZ, RZ, R157, P3 ;  /* 0x000000ffff0b7224 */ /* 0x000fe200018e069d */
[----:B------:R-:W-:Y:S01]  /*69f0*/  F2FP.BF16.F32.PACK_AB R13, R13, R20 ;  /* 0x000000140d0d723e */ /* 0x000fe200000010ff */
[----:B------:R-:W-:Y:S01]  /*6a00*/  UIMAD UR4, UR4, UR6, URZ ;  /* 0x00000006040472a4 */ /* 0x000fe2000f8e023f */
[----:B------:R-:W-:Y:S01]  /*6a10*/  F2FP.BF16.F32.PACK_AB R33, R33, R36 ;  /* 0x000000242121723e */ /* 0x000fe200000010ff */
[----:B------:R-:W-:Y:S01]  /*6a20*/  UIMAD UR42, UR42, 0xc0, URZ ;  /* 0x000000c02a2a78a4 */ /* 0x000fe2000f8e023f */
[----:B------:R-:W-:Y:S01]  /*6a30*/  F2FP.BF16.F32.PACK_AB R31, R31, R38 ;  /* 0x000000261f1f723e */ /* 0x000fe200000010ff */
[----:B------:R-:W-:Y:S01]  /*6a40*/  UIMAD.WIDE.U32 UR10, UR43, UR6, URZ ;  /* 0x000000062b0a72a5 */ /* 0x000fe2000f8e003f */
[----:B------:R-:W-:Y:S01]  /*6a50*/  F2FP.BF16.F32.PACK_AB R40, R37, R40 ;  /* 0x000000282528723e */ /* 0x000fe200000010ff */
[----:B------:R-:W-:Y:S01]  /*6a60*/  UIMAD UR4, UR43, UR7, UR4 ;  /* 0x000000072b0472a4 */ /* 0x000fe2000f8e0204 */
[----:B------:R-:W-:Y:S01]  /*6a70*/  SEL R29, R5, R12, P0 ;  /* 0x0000000c051d7207 */ /* 0x000fe20000000000 */
[----:B------:R-:W-:Y:S01]  /*6a80*/  VIADD R41, R16, UR42 ;  /* 0x0000002a10297c36 */ /* 0x000fe20008000000 */
[----:B------:R-:W-:Y:S01]  /*6a90*/  SEL R20, R12, R5, P0 ;  /* 0x000000050c147207 */ /* 0x000fe20000000000 */
[----:B------:R-:W-:Y:S01]  /*6aa0*/  UIADD3 UR4, UR11, UR4, URZ ;  /* 0x000000040b047290 */ /* 0x000fe2000fffe03f */
[----:B------:R-:W-:Y:S01]  /*6ab0*/  F2FP.BF16.F32.PACK_AB R34, R27, R34 ;  /* 0x000000221b22723e */ /* 0x000fe200000010ff */
[----:B------:R-:W-:Y:S01]  /*6ac0*/  SYNCS.ARRIVE.TRANS64.RED.A1T0 RZ, [UR8], RZ ;  /* 0x000000ffffff79a7 */ /* 0x000fe20008100408 */
[----:B------:R-:W-:Y:S01]  /*6ad0*/  IADD3 R9, P2, R156, 0x40, RZ ;  /* 0x000000409c097810 */ /* 0x000fe20007f5e0ff */
[----:B------:R-:W-:Y:S01]  /*6ae0*/  USHF.R.S32.HI UR5, URZ, 0x1f, UR44 ;  /* 0x0000001f3f057899 */ /* 0x000fe2000801142c */
[----:B------:R-:W-:-:S02]  /*6af0*/  MOV R38, R10 ;  /* 0x0000000a00267202 */ /* 0x000fc40000000f00 */
[----:B------:R-:W-:Y:S02]  /*6b00*/  F2FP.BF16.F32.PACK_AB R25, R25, R30 ;  /* 0x0000001e1919723e */ /* 0x000fe400000010ff */
[----:B------:R-:W-:Y:S01]  /*6b10*/  SEL R27, R23, R32, P0 ;  /* 0x00000020171b7207 */ /* 0x000fe20000000000 */
[----:B------:R-:W1:Y:S01]  /*6b20*/  LDC.64 R10, c[0x0][0xb78] ;  /* 0x0002de00ff0a7b82 */ /* 0x000e620000000a00 */
[----:B------:R-:W-:Y:S02]  /*6b30*/  IADD3 R7, P1, R156, 0x60, RZ ;  /* 0x000000609c077810 */ /* 0x000fe40007f3e0ff */
[----:B------:R-:W-:Y:S02]  /*6b40*/  F2FP.BF16.F32.PACK_AB R42, R35, R42 ;  /* 0x0000002a232a723e */ /* 0x000fe400000010ff */
[----:B------:R-:W-:Y:S02]  /*6b50*/  SEL R32, R32, R23, P0 ;  /* 0x0000001720207207 */ /* 0x000fe40000000000 */
[----:B------:R-:W-:-:S02]  /*6b60*/  SEL R23, R33, R40, P0 ;  /* 0x0000002821177207 */ /* 0x000fc40000000000 */
[----:B------:R-:W-:Y:S02]  /*6b70*/  SEL R40, R40, R33, P0 ;  /* 0x0000002128287207 */ /* 0x000fe40000000000 */
[----:B------:R-:W-:Y:S02]  /*6b80*/  LOP3.LUT R8, R9, 0x380, RZ, 0xc0, !PT ;  /* 0x0000038009087812 */ /* 0x000fe400078ec0ff */
[----:B------:R-:W-:Y:S02]  /*6b90*/  SEL R33, R25, R34, P0 ;  /* 0x0000002219217207 */ /* 0x000fe40000000000 */
[----:B------:R-:W-:Y:S02]  /*6ba0*/  SEL R28, R34, R25, P0 ;  /* 0x00000019221c7207 */ /* 0x000fe40000000000 */
[----:B------:R-:W-:Y:S02]  /*6bb0*/  LOP3.LUT R6, R7, 0x380, RZ, 0xc0, !PT ;  /* 0x0000038007067812 */ /* 0x000fe400078ec0ff */
[----:B------:R-:W-:-:S02]  /*6bc0*/  SEL R5, R13, R26, P0 ;  /* 0x0000001a0d057207 */ /* 0x000fc40000000000 */
[----:B------:R-:W-:Y:S02]  /*6bd0*/  SEL R25, R31, R42, P0 ;  /* 0x0000002a1f197207 */ /* 0x000fe40000000000 */
[----:B------:R-:W-:Y:S02]  /*6be0*/  SEL R26, R26, R13, P0 ;  /* 0x0000000d1a1a7207 */ /* 0x000fe40000000000 */
[----:B------:R-:W-:Y:S02]  /*6bf0*/  SEL R42, R42, R31, P0 ;  /* 0x0000001f2a2a7207 */ /* 0x000fe40000000000 */
[----:B------:R-:W-:Y:S02]  /*6c00*/  SHF.R.U64 R8, R8, 0x3, RZ ;  /* 0x0000000308087819 */ /* 0x000fe400000012ff */
[----:B------:R-:W-:Y:S02]  /*6c10*/  SHF.R.U64 R6, R6, 0x3, RZ ;  /* 0x0000000306067819 */ /* 0x000fe400000012ff */
[----:B------:R-:W-:-:S02]  /*6c20*/  LOP3.LUT R13, R156, 0x380, RZ, 0xc0, !PT ;  /* 0x000003809c0d7812 */ /* 0x000fc400078ec0ff */
[----:B------:R-:W-:Y:S01]  /*6c30*/  LOP3.LUT R8, R8, R9, RZ, 0x3c, !PT ;  /* 0x0000000908087212 */ /* 0x000fe200078e3cff */
[--C-:B------:R-:W-:Y:S01]  /*6c40*/  IMAD.X R9, RZ, RZ, R157.reuse, P2 ;  /* 0x000000ffff097224 */ /* 0x100fe200010e069d */
[----:B------:R-:W-:Y:S01]  /*6c50*/  LOP3.LUT R6, R6, R7, RZ, 0x3c, !PT ;  /* 0x0000000706067212 */ /* 0x000fe200078e3cff */
[--C-:B------:R-:W-:Y:S01]  /*6c60*/  IMAD.X R7, RZ, RZ, R157.reuse, P1 ;  /* 0x000000ffff077224 */ /* 0x100fe200008e069d */
[----:B------:R-:W-:Y:S02]  /*6c70*/  SHF.R.U64 R13, R13, 0x3, RZ ;  /* 0x000000030d0d7819 */ /* 0x000fe400000012ff */
[----:B------:R-:W-:Y:S01]  /*6c80*/  MOV R37, R8 ;  /* 0x0000000800257202 */ /* 0x000fe20000000f00 */
[----:B------:R-:W-:Y:S01]  /*6c90*/  VIADD R8, R41, 0x8 ;  /* 0x0000000829087836 */ /* 0x000fe20000000000 */
[----:B------:R-:W-:Y:S01]  /*6ca0*/  MOV R35, R6 ;  /* 0x0000000600237202 */ /* 0x000fe20000000f00 */
[----:B------:R-:W-:Y:S01]  /*6cb0*/  IMAD.U32 R7, RZ, RZ, UR11 ;  /* 0x0000000bff077e24 */ /* 0x000fe2000f8e00ff */
[----:B------:R-:W-:Y:S01]  /*6cc0*/  LOP3.LUT R12, R13, R156, RZ, 0x3c, !PT ;  /* 0x0000009c0d0c7212 */ /* 0x000fe200078e3cff */
[----:B------:R-:W-:Y:S01]  /*6cd0*/  IMAD.MOV.U32 R13, RZ, RZ, R157 ;  /* 0x000000ffff0d7224 */ /* 0x000fe200078e009d */
[----:B------:R-:W-:Y:S01]  /*6ce0*/  LOP3.LUT P1, RZ, R19, 0x3, RZ, 0xc0, !PT ;  /* 0x0000000313ff7812 */ /* 0x000fe2000782c0ff */
[----:B------:R-:W-:Y:S01]  /*6cf0*/  IMAD.U32 R6, RZ, RZ, UR10 ;  /* 0x0000000aff067e24 */ /* 0x000fe2000f8e00ff */
[----:B------:R-:W-:Y:S01]  /*6d00*/  SHF.R.S32.HI R9, RZ, 0x1f, R41 ;  /* 0x0000001fff097819 */ /* 0x000fe20000011429 */
[----:B------:R-:W-:Y:S01]  /*6d10*/  IMAD.U32 R7, RZ, RZ, UR4 ;  /* 0x00000004ff077e24 */ /* 0x000fe2000f8e00ff */
[----:B------:R-:W-:Y:S01]  /*6d20*/  ULDC UR4, c[0x0][0xa88] ;  /* 0x0002a20000047ab9 */ /* 0x000fe20000000800 */
[----:B------:R-:W-:-:S02]  /*6d30*/  MOV R39, R12 ;  /* 0x0000000c00277202 */ /* 0x000fc40000000f00 */
[----:B------:R-:W-:Y:S01]  /*6d40*/  ISETP.GE.OR P2, PT, R8, UR4, P1 ;  /* 0x0000000408007c0c */ /* 0x000fe20008f46670 */
[C---:B-1----:R-:W-:Y:S01]  /*6d50*/  IMAD R8, R10.reuse, UR5, RZ ;  /* 0x000000050a087c24 */ /* 0x042fe2000f8e02ff */
[----:B------:R-:W-:Y:S01]  /*6d60*/  ISETP.GE.OR P1, PT, R41, UR4, P1 ;  /* 0x0000000429007c0c */ /* 0x000fe20008f26670 */
[----:B------:R-:W-:Y:S01]  /*6d70*/  IMAD.WIDE.U32 R6, R10, UR44, R6 ;  /* 0x0000002c0a067c25 */ /* 0x000fe2000f8e0006 */
[----:B------:R-:W-:-:S03]  /*6d80*/  ULDC.64 UR4, c[0x0][0xb40] ;  /* 0x0002d00000047ab9 */ /* 0x000fc60000000a00 */
[----:B------:R-:W-:Y:S01]  /*6d90*/  IMAD R8, R11, UR44, R8 ;  /* 0x0000002c0b087c24 */ /* 0x000fe2000f8e0208 */
        /* <DEDUP_REMOVED lines=8> */
[----:B------:R-:W-:Y:S01]  /*6e20*/  SHFL.IDX PT, R5, R5, R56, 0x1c1f ;  /* 0x001c1f3805057589 */ /* 0x000fe200000e0000 */
[----:B-1----:R-:W-:-:S02]  /*6e30*/  SEL R12, R15, R14, P0 ;  /* 0x0000000e0f0c7207 */ /* 0x002fc40000000000 */
[----:B------:R-:W-:Y:S01]  /*6e40*/  SEL R14, R14, R15, P0 ;  /* 0x0000000f0e0e7207 */ /* 0x000fe20000000000 */
[----:B------:R-:W1:Y:S04]  /*6e50*/  SHFL.IDX PT, R32, R32, R3, 0x1c1f ;  /* 0x001c1f0320207589 */ /* 0x000e6800000e0000 */
[----:B------:R4:W5:Y:S01]  /*6e60*/  SHFL.IDX PT, R34, R26, R3, 0x1c1f ;  /* 0x001c1f031a227589 */ /* 0x00096200000e0000 */
[----:B--2---:R-:W-:Y:S02]  /*6e70*/  SEL R13, R29, R20, P0 ;  /* 0x000000141d0d7207 */ /* 0x004fe40000000000 */
[----:B------:R-:W-:Y:S01]  /*6e80*/  SEL R15, R20, R29, P0 ;  /* 0x0000001d140f7207 */ /* 0x000fe20000000000 */
[----:B------:R-:W-:Y:S01]  /*6e90*/  SHFL.IDX PT, R33, R33, R56, 0x1c1f ;  /* 0x001c1f3821217589 */ /* 0x000fe200000e0000 */
[----:B------:R-:W-:-:S03]  /*6ea0*/  IADD3 R20, P3, R41, R6, RZ ;  /* 0x0000000629147210 */ /* 0x000fc60007f7e0ff */
[----:B------:R-:W-:Y:S01]  /*6eb0*/  SHFL.IDX PT, R31, R25, R56, 0x1c1f ;  /* 0x001c1f38191f7589 */ /* 0x000fe200000e0000 */
[----:B------:R-:W-:Y:S02]  /*6ec0*/  IADD3.X R7, R9, R7, R8, P3, !PT ;  /* 0x0000000709077210 */ /* 0x000fe40001ffe408 */
[----:B---3--:R-:W-:Y:S01]  /*6ed0*/  SEL R8, R21, R24, P0 ;  /* 0x0000001815087207 */ /* 0x008fe20000000000 */
[----:B------:R-:W2:Y:S01]  /*6ee0*/  SHFL.IDX PT, R36, R28, R3, 0x1c1f ;  /* 0x001c1f031c247589 */ /* 0x000ea200000e0000 */
[----:B------:R-:W-:Y:S02]  /*6ef0*/  SEL R10, R24, R21, P0 ;  /* 0x00000015180a7207 */ /* 0x000fe40000000000 */
[C---:B------:R-:W-:Y:S01]  /*6f00*/  LEA R6, P3, R20.reuse, UR4, 0x2 ;  /* 0x0000000414067c11 */ /* 0x040fe2000f8610ff */
[----:B------:R-:W3:Y:S01]  /*6f10*/  SHFL.IDX PT, R42, R42, R3, 0x1c1f ;  /* 0x001c1f032a2a7589 */ /* 0x000ee200000e0000 */
[----:B------:R-:W-:Y:S02]  /*6f20*/  ULDC UR4, c[0x0][0xc] ;  /* 0x0000030000047ab9 */ /* 0x000fe40000000800 */
[----:B------:R-:W-:Y:S01]  /*6f30*/  LEA.HI.X R7, R20, UR5, R7, 0x2, P3 ;  /* 0x0000000514077c11 */ /* 0x000fe200098f1407 */
[----:B------:R-:W-:Y:S01]  /*6f40*/  SHFL.IDX PT, R23, R23, R56, 0x1c1f ;  /* 0x001c1f3817177589 */ /* 0x000fe200000e0000 */
[----:B-1----:R-:W-:Y:S01]  /*6f50*/  SEL R24, R27, R32, P0 ;  /* 0x000000201b187207 */ /* 0x002fe20000000000 */
[----:B------:R-:W-:Y:S01]  /*6f60*/  UIADD3 UR52, UR4, UR52, URZ ;  /* 0x0000003404347290 */ /* 0x000fe2000fffe03f */
[----:B----4-:R-:W-:Y:S01]  /*6f70*/  SEL R26, R32, R27, P0 ;  /* 0x0000001b201a7207 */ /* 0x010fe20000000000 */
[----:B------:R-:W1:Y:S01]  /*6f80*/  SHFL.IDX PT, R40, R40, R3, 0x1c1f ;  /* 0x001c1f0328287589 */ /* 0x000e6200000e0000 */
[----:B-----5:R-:W-:-:S02]  /*6f90*/  SEL R9, R5, R34, P0 ;  /* 0x0000002205097207 */ /* 0x020fc40000000000 */
[----:B------:R-:W-:Y:S01]  /*6fa0*/  SEL R11, R34, R5, P0 ;  /* 0x00000005220b7207 */ /* 0x000fe20000000000 */
[----:B------:R-:W-:Y:S01]  /*6fb0*/  BAR.SYNC.DEFER_BLOCKING 0x1, 0x180 ;  /* 0x0046000000007b1d */ /* 0x000fe20000010000 */
[----:B--2---:R-:W-:-:S05]  /*6fc0*/  SEL R25, R33, R36, P0 ;  /* 0x0000002421197207 */ /* 0x004fca0000000000 */
[----:B------:R-:W2:Y:S01]  /*6fd0*/  SHFL.IDX PT, R3, R17, RZ, 0x1f ;  /* 0x00001fff11037589 */ /* 0x000ea200000e0000 */
[----:B------:R-:W-:Y:S02]  /*6fe0*/  SEL R27, R36, R33, P0 ;  /* 0x00000021241b7207 */ /* 0x000fe40000000000 */
[----:B---3--:R-:W-:Y:S02]  /*6ff0*/  SEL R29, R31, R42, P0 ;  /* 0x0000002a1f1d7207 */ /* 0x008fe40000000000 */
[----:B------:R-:W-:Y:S02]  /*7000*/  SEL R31, R42, R31, P0 ;  /* 0x0000001f2a1f7207 */ /* 0x000fe40000000000 */
[----:B-1----:R-:W-:Y:S02]  /*7010*/  SEL R28, R23, R40, P0 ;  /* 0x00000028171c7207 */ /* 0x002fe40000000000 */
[----:B------:R-:W-:Y:S01]  /*7020*/  SEL R30, R40, R23, P0 ;  /* 0x00000017281e7207 */ /* 0x000fe20000000000 */
[----:B------:R1:W-:Y:S04]  /*7030*/  STSM.16.M88.4 [R39], R12 ;  /* 0x0000000c27007844 */ /* 0x0003e80000000200 */
[----:B------:R1:W-:Y:S04]  /*7040*/  STSM.16.M88.4 [R38], R8 ;  /* 0x0000000826007844 */ /* 0x0003e80000000200 */
[----:B------:R1:W-:Y:S01]  /*7050*/  STSM.16.M88.4 [R37], R24 ;  /* 0x0000001825007844 */ /* 0x0003e20000000200 */
[----:B--2---:R-:W-:-:S03]  /*7060*/  ISETP.NE.AND P0, PT, R3, 0xb, PT ;  /* 0x0000000b0300780c */ /* 0x004fc60003f05270 */
[----:B------:R1:W-:Y:S01]  /*7070*/  STSM.16.M88.4 [R35], R28 ;  /* 0x0000001c23007844 */ /* 0x0003e20000000200 */
[----:B------:R-:W-:Y:S01]  /*7080*/  @!PT LDS RZ, [RZ] ;  /* 0x00000000fffff984 */ /* 0x000fe20000000800 */
[----:B------:R-:W-:Y:S01]  /*7090*/  @!PT LDS RZ, [RZ] ;  /* 0x00000000fffff984 */ /* 0x000fe20000000800 */
[----:B------:R-:W-:Y:S01]  /*70a0*/  @!PT LDS RZ, [RZ] ;  /* 0x00000000fffff984 */ /* 0x000fe20000000800 */
[----:B------:R2:W-:Y:S06]  /*70b0*/  MEMBAR.ALL.CTA ;  /* 0x0000000000007992 */ /* 0x0005ec0000008000 */
[----:B--2---:R-:W2:Y:S02]  /*70c0*/  FENCE.VIEW.ASYNC.S ;  /* 0x00000000000073c6 */ /* 0x004ea40000000000 */
[----:B--2---:R-:W-:Y:S06]  /*70d0*/  BAR.ARV 0x1, 0x1a0 ;  /* 0x0046800000007b1d */ /* 0x004fec0000002000 */
[----:B------:R1:W-:Y:S04]  /*70e0*/  @!P1 STG.E desc[UR54][R6.64], R4 ;  /* 0x0000000406009986 */ /* 0x0003e8000c101936 */
[----:B------:R1:W-:Y:S01]  /*70f0*/  @!P2 STG.E desc[UR54][R6.64+0x20], R0 ;  /* 0x000020000600a986 */ /* 0x0003e2000c101936 */
[----:B------:R-:W-:Y:S05]  /*7100*/  @P0 BRA `(.L_x_10218) ;  /* 0x00000000003c0947 */ /* 0x000fea0003800000 */
[----:B------:R-:W-:Y:S01]  /*7110*/  BAR.SYNC.DEFER_BLOCKING 0x1, 0x1a0 ;  /* 0x0046800000007b1d */ /* 0x000fe20000010000 */
[----:B------:R-:W-:-:S05]  /*7120*/  ELECT P0, URZ, PT ;  /* 0x00000000003f782f */ /* 0x000fca0003800000 */
[----:B------:R-:W-:Y:S08]  /*7130*/  BSSY B0, `(.L_x_10218) ;  /* 0x000000c000007945 */ /* 0x000ff00003800000 */
[----:B------:R-:W-:Y:S05]  /*7140*/  @!P0 BRA `(.L_x_10219) ;  /* 0x0000000000288947 */ /* 0x000fea0003800000 */
[----:B------:R-:W-:Y:S01]  /*7150*/  UIADD3 UR4, UP0, UR56, 0x9f0, URZ ;  /* 0x000009f038047890 */ /* 0x000fe2000ff1e03f */
[----:B------:R-:W-:Y:S01]  /*7160*/  UMOV UR41, URZ ;  /* 0x0000003f00297c82 */ /* 0x000fe20008000000 */
[----:B------:R-:W-:Y:S02]  /*7170*/  UMOV UR45, URZ ;  /* 0x0000003f002d7c82 */ /* 0x000fe40008000000 */
[----:B------:R-:W-:Y:S02]  /*7180*/  UIADD3.X UR5, URZ, UR57, URZ, UP0, !UPT ;  /* 0x000000393f057290 */ /* 0x000fe400087fe43f */
[----:B------:R-:W-:-:S04]  /*7190*/  UIADD3 UR6, UR40, 0x13220, URZ ;  /* 0x0001322028067890 */ /* 0x000fc8000fffe03f */
[----:B------:R-:W-:-:S03]  /*71a0*/  UPRMT UR6, URZ, 0x654, UR6 ;  /* 0x000006543f067896 */ /* 0x000fc60008000006 */
[----:B------:R2:W-:Y:S01]  /*71b0*/  UTMASTG.5D [UR40], [UR4] ;  /* 0x00000028040073b5 */ /* 0x0005e20008020000 */
[----:B------:R0:W-:Y:S01]  /*71c0*/  UTMACMDFLUSH ;  /* 0x00000000000079b7 */ /* 0x0001e20000000000 */
[----:B------:R-:W-:-:S04]  /*71d0*/  DEPBAR.LE SB0, 0x0 ;  /* 0x000080000000791a */ /* 0x000fc80000000000 */
[----:B--2---:R-:W-:Y:S03]  /*71e0*/  SYNCS.ARRIVE.TRANS64.RED.A1T0 RZ, [UR6], RZ ;  /* 0x000000ffffff79a7 */ /* 0x004fe60008100406 */
.L_x_10219:
[----:B------:R-:W-:Y:S05]  /*71f0*/  BSYNC B0 ;  /* 0x0000000000007941 */ /* 0x000fea0003800000 */
.L_x_10218:
[----:B-1----:R-:W1:Y:S01]  /*7200*/  LDC R0, c[0x0][0xda4] ;  /* 0x00036900ff007b82 */ /* 0x002e620000000800 */
        /* <DEDUP_REMOVED lines=9> */
.L_x_10194:
        /* <DEDUP_REMOVED lines=10> */
[C---:B------:R-:W-:Y:S01]  /*7340*/  IMAD.SHL.U32 R18, R2.reuse, 0x40, RZ ;  /* 0x0000004002127824 */ /* 0x040fe200078e00ff */
[----:B------:R-:W-:Y:S01]  /*7350*/  SHF.R.U32.HI R0, RZ, 0x1, R2 ;  /* 0x00000001ff007819 */ /* 0x000fe20000011602 */
[----:B------:R-:W-:Y:S01]  /*7360*/  IMAD.SHL.U32 R4, R2, 0x20, RZ ;  /* 0x0000002002047824 */ /* 0x000fe200078e00ff */
[----:B------:R-:W-:Y:S01]  /*7370*/  ULOP3.LUT UR43, UR46, 0x1, URZ, 0xfc, !UPT ;  /* 0x000000012e2b7892 */ /* 0x000fe2000f8efc3f */
[----:B------:R-:W-:Y:S01]  /*7380*/  IMAD.SHL.U32 R6, R23, 0x10, RZ ;  /* 0x0000001017067824 */ /* 0x000fe200078e00ff */
[----:B------:R-:W-:Y:S01]  /*7390*/  LOP3.LUT R3, R18, 0x180, RZ, 0xc0, !PT ;  /* 0x0000018012037812 */ /* 0x000fe200078ec0ff */
[----:B------:R-:W-:Y:S01]  /*73a0*/  IMAD.MOV.U32 R16, RZ, RZ, 0x1 ;  /* 0x00000001ff107424 */ /* 0x000fe200078e00ff */
[----:B------:R-:W-:Y:S01]  /*73b0*/  LOP3.LUT R5, R4, 0x80, RZ, 0xc0, !PT ;  /* 0x0000008004057812 */ /* 0x000fe200078ec0ff */
[----:B------:R-:W-:Y:S01]  /*73c0*/  IMAD.MOV.U32 R19, RZ, RZ, RZ ;  /* 0x000000ffff137224 */ /* 0x000fe200078e00ff */
[----:B------:R-:W-:Y:S01]  /*73d0*/  LOP3.LUT R7, R6, 0x600, RZ, 0xc0, !PT ;  /* 0x0000060006077812 */ /* 0x000fe200078ec0ff */
[C---:B------:R-:W-:Y:S01]  /*73e0*/  IMAD.SHL.U32 R6, R2.reuse, 0x4, RZ ;  /* 0x0000000402067824 */ /* 0x040fe200078e00ff */
[----:B------:R-:W-:Y:S01]  /*73f0*/  LOP3.LUT R0, R3, 0x30, R0, 0xf8, !PT ;  /* 0x0000003003007812 */ /* 0x000fe200078ef800 */
[----:B------:R-:W-:Y:S01]  /*7400*/  IMAD.SHL.U32 R3, R2, 0x8, RZ ;  /* 0x0000000802037824 */ /* 0x000fe200078e00ff */
[----:B------:R-:W-:Y:S01]  /*7410*/  LOP3.LUT R5, R5, 0x10, R2, 0xf8, !PT ;  /* 0x0000001005057812 */ /* 0x000fe200078ef802 */
[----:B------:R-:W-:Y:S01]  /*7420*/  ULOP3.LUT UR48, UR46, 0x2, URZ, 0xfc, !UPT ;  /* 0x000000022e307892 */ /* 0x000fe2000f8efc3f */
[----:B------:R-:W-:Y:S01]  /*7430*/  LOP3.LUT R7, R7, 0x60, R4, 0xf8, !PT ;  /* 0x0000006007077812 */ /* 0x000fe200078ef804 */
[----:B------:R-:W-:Y:S01]  /*7440*/  ULDC.64 UR50, c[0x0][0x198] ;  /* 0x0000660000327ab9 */ /* 0x000fe20000000a00 */
[----:B------:R-:W-:Y:S01]  /*7450*/  LOP3.LUT R5, R5, 0x10, R6, 0x78, !PT ;  /* 0x0000001005057812 */ /* 0x000fe200078e7806 */
[----:B------:R-:W-:Y:S01]  /*7460*/  ULDC UR44, c[0x0][0xc] ;  /* 0x00000300002c7ab9 */ /* 0x000fe20000000800 */
[----:B------:R-:W-:Y:S01]  /*7470*/  LOP3.LUT R4, R7, 0x100, R4, 0xf8, !PT ;  /* 0x0000010007047812 */ /* 0x000fe200078ef804 */
[----:B------:R-:W-:Y:S01]  /*7480*/  UMOV UR47, URZ ;  /* 0x0000003f002f7c82 */ /* 0x000fe20008000000 */
[----:B------:R-:W-:-:S02]  /*7490*/  LOP3.LUT R3, R0, 0x30, R3, 0x78, !PT ;  /* 0x0000003000037812 */ /* 0x000fc400078e7803 */
[----:B------:R-:W-:Y:S02]  /*74a0*/  LOP3.LUT R17, R4, R5, RZ, 0xfc, !PT ;  /* 0x0000000504117212 */ /* 0x000fe400078efcff */
[----:B------:R-:W-:Y:S02]  /*74b0*/  LOP3.LUT R18, R3, 0x640, R18, 0xf8, !PT ;  /* 0x0000064003127812 */ /* 0x000fe400078ef812 */
[----:B------:R-:W-:-:S07]  /*74c0*/  LOP3.LUT R2, R2, 0x1f, RZ, 0xc0, !PT ;  /* 0x0000001f02027812 */ /* 0x000fce00078ec0ff */
.L_x_10263:
[----:B-1----:R-:W1:Y:S01]  /*74d0*/  S2UR UR4, SR_CgaCtaId ;  /* 0x00000000000479c3 */ /* 0x002e620000008800 */
        /* <DEDUP_REMOVED lines=16> */
[----:B-1----:R-:W-:-:S03]  /*75e0*/  ULEA UR40, UR4, UR40, 0x18 ;  /* 0x0000002804287291 */ /* 0x002fc6000f8ec03f */
        /* <DEDUP_REMOVED lines=14> */
[----:B------:R-:W-:Y:S10]  /*76d0*/  @!P0 BRA `(.L_x_10222) ;  /* 0x0000000000408947 */ /* 0x000ff40003800000 */
        /* <DEDUP_REMOVED lines=16> */
.L_x_10222:
        /* <DEDUP_REMOVED lines=21> */
.L_x_10223:
        /* <DEDUP_REMOVED lines=20> */
.L_x_10224:
        /* <DEDUP_REMOVED lines=18> */
.L_x_10225:
        /* <DEDUP_REMOVED lines=15> */
[----:B------:R-:W-:Y:S01]  /*7c80*/  IMAD.U32 R20, RZ, RZ, UR38 ;  /* 0x00000026ff147e24 */ /* 0x000fe2000f8e00ff */
[----:B---3--:R-:W1:Y:S09]  /*7c90*/  LDC.64 R4, c[0x0][0x3f8] ;  /* 0x0000fe00ff047b82 */ /* 0x008e720000000a00 */
[----:B------:R-:W-:Y:S01]  /*7ca0*/  VOTEU.ALL UP1, P2 ;  /* 0x00000000003f7886 */ /* 0x000fe20001020000 */
[----:B------:R-:W3:Y:S01]  /*7cb0*/  @P0 LDC R0, c[0x0][0x42c] ;  /* 0x00010b00ff000b82 */ /* 0x000ee20000000800 */
[----:B--2---:R-:W-:-:S03]  /*7cc0*/  IMAD R8, R7, R8, UR49 ;  /* 0x0000003107087e24 */ /* 0x004fc6000f8e0208 */
[----:B------:R-:W-:Y:S01]  /*7cd0*/  @!UP1 UIADD3 UR4, UP0, UR50, 0x270, URZ ;  /* 0x0000027032049890 */ /* 0x000fe2000ff1e03f */
[----:B------:R-:W-:-:S03]  /*7ce0*/  IMAD R8, R8, 0xc0, RZ ;  /* 0x000000c008087824 */ /* 0x000fc600078e02ff */
[----:B------:R-:W2:Y:S01]  /*7cf0*/  @P0 LDC R7, c[0x0][0x430] ;  /* 0x00010c00ff070b82 */ /* 0x000ea20000000800 */
[----:B------:R-:W-:Y:S01]  /*7d00*/  @!UP1 UIADD3.X UR5, URZ, UR51, URZ, UP0, !UPT ;  /* 0x000000333f059290 */ /* 0x000fe200087fe43f */
[----:B------:R-:W-:Y:S02]  /*7d10*/  R2UR UR37, R8 ;  /* 0x00000000082572ca */ /* 0x000fe400000e0000 */
[----:B-1----:R-:W-:-:S04]  /*7d20*/  ISETP.NE.U32.AND P1, PT, R4, RZ, PT ;  /* 0x000000ff0400720c */ /* 0x002fc80003f25070 */
[----:B------:R-:W-:Y:S01]  /*7d30*/  ISETP.NE.AND.EX P1, PT, R5, RZ, PT, P1 ;  /* 0x000000ff0500720c */ /* 0x000fe20003f25310 */
[----:B---3--:R-:W-:-:S06]  /*7d40*/  @P0 IMAD.HI.U32 R0, R0, UR38, RZ ;  /* 0x0000002600000c27 */ /* 0x008fcc000f8e00ff */
[----:B------:R1:W-:Y:S01]  /*7d50*/  @!UP1 UTMAPF.L2.4D [UR36], [UR4] ;  /* 0x00000024040095b8 */ /* 0x0003e20008018000 */
[----:B--2---:R-:W-:Y:S02]  /*7d60*/  @P0 SHF.R.U32.HI R20, RZ, R7, R0 ;  /* 0x00000007ff140219 */ /* 0x004fe40000011600 */
[----:B----4-:R-:W-:Y:S02]  /*7d70*/  SHF.R.S32.HI R0, RZ, 0x1f, R3 ;  /* 0x0000001fff007819 */ /* 0x010fe40000011403 */
[----:B------:R-:W-:Y:S01]  /*7d80*/  SEL R6, R3, RZ, !P1 ;  /* 0x000000ff03067207 */ /* 0x000fe20004800000 */
[----:B-1----:R-:W-:Y:S06]  /*7d90*/  BRA.DIV UR6, `(.L_x_10226) ;  /* 0x0000001a06d07947 */ /* 0x002fec000b800000 */
[----:B------:R1:W2:Y:S02]  /*7da0*/  SHFL.IDX PT, R14, R22, RZ, 0x1f ;  /* 0x00001fff160e7589 */ /* 0x0002a400000e0000 */
.L_x_10279:
[----:B--2---:R-:W-:Y:S01]  /*7db0*/  ISETP.NE.AND P0, PT, R14, RZ, PT ;  /* 0x000000ff0e00720c */ /* 0x004fe20003f05270 */
[----:B------:R-:W-:Y:S01]  /*7dc0*/  IMAD.MOV.U32 R12, RZ, RZ, R6 ;  /* 0x000000ffff0c7224 */ /* 0x000fe200078e0006 */
[----:B------:R-:W-:-:S11]  /*7dd0*/  PLOP3.LUT P6, PT, PT, PT, PT, 0x8, 0x0 ;  /* 0x000000000000781c */ /* 0x000fd60003fce170 */
[----:B------:R-:W-:Y:S05]  /*7de0*/  @P0 BRA `(.L_x_10227) ;  /* 0x0000000400700947 */ /* 0x000fea0003800000 */
[----:B------:R-:W-:-:S06]  /*7df0*/  UIADD3 UR4, UR41, -0x1, URZ ;  /* 0xffffffff29047890 */ /* 0x000fcc000fffe03f */
[----:B------:R-:W-:Y:S01]  /*7e00*/  IMAD.U32 R9, RZ, RZ, UR4 ;  /* 0x00000004ff097e24 */ /* 0x000fe2000f8e00ff */
[----:B------:R-:W-:-:S03]  /*7e10*/  UMOV UR4, 0xffffffff ;  /* 0xffffffff00047882 */ /* 0x000fc60000000000 */
[----:B------:R-:W-:Y:S05]  /*7e20*/  BRA.DIV UR4, `(.L_x_10228) ;  /* 0x0000001a04cc7947 */ /* 0x000fea000b800000 */
[----:B------:R-:W-:-:S13]  /*7e30*/  ELECT P6, URZ, PT ;  /* 0x00000000003f782f */ /* 0x000fda00038c0000 */
.L_x_10282:
[----:B------:R-:W-:Y:S05]  /*7e40*/  @!P6 BRA `(.L_x_10229) ;  /* 0x000000040014e947 */ /* 0x000fea0003800000 */
[----:B------:R-:W-:Y:S01]  /*7e50*/  LEA R11, R19, UR40, 0x3 ;  /* 0x00000028130b7c11 */ /* 0x000fe2000f8e18ff */
[----:B------:R-:W-:Y:S01]  /*7e60*/  IMAD.MOV.U32 R12, RZ, RZ, R3 ;  /* 0x000000ffff0c7224 */ /* 0x000fe200078e0003 */
[----:B------:R-:W-:Y:S01]  /*7e70*/  SHF.L.U32 R10, R16, 0x1f, RZ ;  /* 0x0000001f100a7819 */ /* 0x000fe200000006ff */
        /* <DEDUP_REMOVED lines=19> */
.L_x_10230:
[----:B------:R-:W3:Y:S01]  /*7fb0*/  SYNCS.PHASECHK.TRANS64.TRYWAIT P3, [R11+URZ+0x13280], R10 ;  /* 0x0132800a0b0075a7 */ /* 0x000ee2000806017f */
[----:B------:R-:W-:Y:S01]  /*7fc0*/  ISETP.NE.AND P0, PT, R23, RZ, PT ;  /* 0x000000ff1700720c */ /* 0x000fe20003f05270 */
[----:B---3--:R-:W-:-:S12]  /*7fd0*/  @!P3 BRA `(.L_x_10231) ;  /* 0x000000180080b947 */ /* 0x008fd80003800000 */
.L_x_10283:
[----:B------:R-:W-:Y:S05]  /*7fe0*/  @P0 BRA `(.L_x_10232) ;  /* 0x0000000000140947 */ /* 0x000fea0003800000 */
[----:B------:R-:W-:Y:S01]  /*7ff0*/  ISETP.NE.AND P3, PT, R2, RZ, PT ;  /* 0x000000ff0200720c */ /* 0x000fe20003f65270 */
[----:B--2---:R-:W-:-:S04]  /*8000*/  IMAD.MOV.U32 R4, RZ, RZ, 0x2800 ;  /* 0x00002800ff047424 */ /* 0x004fc800078e00ff */
[----:B------:R4:W-:Y:S08]  /*8010*/  SYNCS.ARRIVE.TRANS64 RZ, [R11+URZ+0x13270], R4 ;  /* 0x013270040bff79a7 */ /* 0x0009f0000800003f */
[----:B------:R-:W-:Y:S05]  /*8020*/  @!P3 BRA `(.L_x_10232) ;  /* 0x000000000004b947 */ /* 0x000fea0003800000 */
[----:B------:R-:W-:Y:S01]  /*8030*/  BPT.TRAP 0x1 ;  /* 0x000000040000795c */ /* 0x000fe20000300000 */
.L_x_10232:
[----:B--2-4-:R-:W-:Y:S01]  /*8040*/  IMAD.U32 R4, RZ, RZ, UR40 ;  /* 0x00000028ff047e24 */ /* 0x014fe2000f8e00ff */
[----:B------:R-:W-:Y:S01]  /*8050*/  R2UR UR9, R11 ;  /* 0x000000000b0972ca */ /* 0x000fe200000e0000 */
[----:B------:R-:W-:Y:S01]  /*8060*/  IMAD R9, R9, 0xa0, RZ ;  /* 0x000000a009097824 */ /* 0x000fe200078e02ff */
[----:B------:R-:W-:Y:S01]  /*8070*/  R2UR UR12, R20 ;  /* 0x00000000140c72ca */ /* 0x000fe200000e0000 */
[----:B------:R-:W-:Y:S01]  /*8080*/  IMAD R4, R19, 0x2800, R4 ;  /* 0x0000280013047824 */ /* 0x000fe200078e0204 */
[----:B-----5:R-:W-:Y:S01]  /*8090*/  R2UR UR13, R12 ;  /* 0x000000000c0d72ca */ /* 0x020fe200000e0000 */
[----:B------:R-:W-:Y:S01]  /*80a0*/  UIADD3 UR4, UP0, UR50, 0x470, URZ ;  /* 0x0000047032047890 */ /* 0x000fe2000ff1e03f */
[----:B------:R-:W-:Y:S01]  /*80b0*/  R2UR UR11, R9 ;  /* 0x00000000090b72ca */ /* 0x000fe200000e0000 */
[----:B------:R-:W-:Y:S01]  /*80c0*/  UMOV UR6, 0x0 ;  /* 0x0000000000067882 */ /* 0x000fe20000000000 */
[----:B------:R-:W-:Y:S01]  /*80d0*/  R2UR UR8, R4 ;  /* 0x00000000040872ca */ /* 0x000fe200000e0000 */
[----:B------:R-:W-:Y:S01]  /*80e0*/  UIADD3.X UR5, URZ, UR51, URZ, UP0, !UPT ;  /* 0x000000333f057290 */ /* 0x000fe200087fe43f */
[----:B------:R-:W-:Y:S01]  /*80f0*/  UMOV UR7, 0x14f00000 ;  /* 0x14f0000000077882 */ /* 0x000fe20000000000 */
[----:B------:R-:W-:-:S02]  /*8100*/  UMOV UR10, URZ ;  /* 0x0000003f000a7c82 */ /* 0x000fc40008000000 */
[----:B------:R-:W-:-:S08]  /*8110*/  UIADD3 UR9, UR9, 0x13270, URZ ;  /* 0x0001327009097890 */ /* 0x000fd0000fffe03f */
[----:B------:R-:W-:-:S09]  /*8120*/  UIADD3 UR8, UR8, 0x6000, URZ ;  /* 0x0000600008087890 */ /* 0x000fd2000fffe03f */
[----:B------:R2:W-:Y:S01]  /*8130*/  UTMALDG.4D [UR8], [UR4], desc[UR6] ;  /* 0x00000608040075b4 */ /* 0x0005e20008019000 */
[----:B------:R-:W4:Y:S02]  /*8140*/  SYNCS.PHASECHK.TRANS64.TRYWAIT P3, [R11+URZ+0x13240], R10 ;  /* 0x0132400a0b0075a7 */ /* 0x000f24000806017f */
[----:B--2-4-:R-:W-:Y:S05]  /*8150*/  @!P3 BRA `(.L_x_10233) ;  /* 0x000000180034b947 */ /* 0x014fea0003800000 */
.L_x_10284:
[----:B------:R-:W-:Y:S05]  /*8160*/  @P0 BRA `(.L_x_10234) ;  /* 0x0000000000140947 */ /* 0x000fea0003800000 */
[----:B------:R-:W-:Y:S01]  /*8170*/  ISETP.NE.AND P0, PT, R2, RZ, PT ;  /* 0x000000ff0200720c */ /* 0x000fe20003f05270 */
[----:B------:R-:W-:-:S04]  /*8180*/  IMAD.MOV.U32 R6, RZ, RZ, 0x2800 ;  /* 0x00002800ff067424 */ /* 0x000fc800078e00ff */
[----:B------:R4:W-:Y:S08]  /*8190*/  SYNCS.ARRIVE.TRANS64 RZ, [R11+URZ+0x13230], R6 ;  /* 0x013230060bff79a7 */ /* 0x0009f0000800003f */
[----:B------:R-:W-:Y:S05]  /*81a0*/  @!P0 BRA `(.L_x_10234) ;  /* 0x0000000000048947 */ /* 0x000fea0003800000 */
[----:B------:R-:W-:Y:S01]  /*81b0*/  BPT.TRAP 0x1 ;  /* 0x000000040000795c */ /* 0x000fe20000300000 */
.L_x_10234:
        /* <DEDUP_REMOVED lines=13> */
[----:B-1----:R-:W-:Y:S01]  /*8290*/  NOP ;  /* 0x0000000000007918 */ /* 0x002fe20000000000 */
.L_x_10229:
        /* <DEDUP_REMOVED lines=16> */
[----:B-1----:R-:W-:Y:S01]  /*83a0*/  NOP ;  /* 0x0000000000007918 */ /* 0x002fe20000000000 */
.L_x_10227:
[----:B------:R-:W-:-:S06]  /*83b0*/  ULOP3.LUT UR4, UR47, 0x1, URZ, 0xc, !UPT ;  /* 0x000000012f047892 */ /* 0x000fcc000f8e0c3f */
[----:B------:R-:W-:-:S05]  /*83c0*/  IMAD.U32 R4, RZ, RZ, UR4 ;  /* 0x00000004ff047e24 */ /* 0x000fca000f8e00ff */
[----:B------:R-:W-:-:S04]  /*83d0*/  SHF.L.U32 R4, R4, 0x1f, RZ ;  /* 0x0000001f04047819 */ /* 0x000fc800000006ff */
[----:B------:R-:W5:Y:S02]  /*83e0*/  SYNCS.PHASECHK.TRANS64.TRYWAIT P0, [UR40+0x13220], R4 ;  /* 0x01322004ff0075a7 */ /* 0x000f640008000168 */
[----:B-----5:R-:W-:Y:S05]  /*83f0*/  @!P0 BRA `(.L_x_10235) ;  /* 0x0000001400a08947 */ /* 0x020fea0003800000 */
.L_x_10285:
[----:B------:R-:W-:-:S06]  /*8400*/  UISETP.GE.AND UP0, UPT, UR42, 0xa1, UPT ;  /* 0x000000a12a00788c */ /* 0x000fcc000bf06270 */
[----:B------:R-:W-:-:S13]  /*8410*/  PLOP3.LUT P0, PT, PT, PT, UP0, 0x80, 0x0 ;  /* 0x000000000000781c */ /* 0x000fda0003f0f008 */
[----:B------:R-:W-:Y:S05]  /*8420*/  @!P0 BRA `(.L_x_10236) ;  /* 0x0000000800b48947 */ /* 0x000fea0003800000 */
[----:B------:R-:W-:Y:S01]  /*8430*/  UIADD3 UR4, UR41, -0x2, URZ ;  /* 0xfffffffe29047890 */ /* 0x000fe2000fffe03f */
[----:B----4-:R-:W-:Y:S02]  /*8440*/  IMAD.MOV.U32 R6, RZ, RZ, R16 ;  /* 0x000000ffff067224 */ /* 0x010fe400078e0010 */
[----:B------:R-:W-:-:S03]  /*8450*/  IMAD.MOV.U32 R7, RZ, RZ, R19 ;  /* 0x000000ffff077224 */ /* 0x000fc600078e0013 */
[----:B------:R-:W-:-:S07]  /*8460*/  IMAD.U32 R14, RZ, RZ, UR4 ;  /* 0x00000004ff0e7e24 */ /* 0x000fce000f8e00ff */
.L_x_10256:
[----:B------:R-:W-:Y:S01]  /*8470*/  VIADD R19, R7, 0x1 ;  /* 0x0000000107137836 */ /* 0x000fe20000000000 */
[----:B------:R-:W-:Y:S04]  /*8480*/  BSSY B0, `(.L_x_10237) ;  /* 0x0000060000007945 */ /* 0x000fe80003800000 */
[----:B------:R-:W-:-:S04]  /*8490*/  ISETP.NE.AND P0, PT, R19, 0x2, PT ;  /* 0x000000021300780c */ /* 0x000fc80003f05270 */
[----:B------:R-:W-:Y:S02]  /*84a0*/  SEL R5, RZ, 0x1, P0 ;  /* 0x00000001ff057807 */ /* 0x000fe40000000000 */
[----:B------:R-:W-:Y:S02]  /*84b0*/  SEL R19, R19, RZ, P0 ;  /* 0x000000ff13137207 */ /* 0x000fe40000000000 */
[----:B------:R-:W-:Y:S01]  /*84c0*/  LOP3.LUT R16, R6, R5, RZ, 0x3c, !PT ;  /* 0x0000000506107212 */ /* 0x000fe200078e3cff */
[----:B--23--:R-:W-:Y:S06]  /*84d0*/  @!P6 BRA `(.L_x_10238) ;  /* 0x000000040068e947 */ /* 0x00cfec0003800000 */
[----:B------:R-:W-:Y:S01]  /*84e0*/  LEA R8, R19, UR40, 0x3 ;  /* 0x0000002813087c11 */ /* 0x000fe2000f8e18ff */
[----:B--23--:R-:W-:Y:S01]  /*84f0*/  IMAD.MOV.U32 R11, RZ, RZ, R14 ;  /* 0x000000ffff0b7224 */ /* 0x00cfe200078e000e */
[----:B------:R-:W-:Y:S01]  /*8500*/  SHF.L.U32 R9, R16, 0x1f, RZ ;  /* 0x0000001f10097819 */ /* 0x000fe200000006ff */
        /* <DEDUP_REMOVED lines=20> */
.L_x_10239:
[----:B------:R-:W3:Y:S01]  /*8650*/  SYNCS.PHASECHK.TRANS64.TRYWAIT P0, [R8+URZ+0x13280], R9 ;  /* 0x01328009080075a7 */ /* 0x000ee2000800017f */
[----:B------:R-:W-:Y:S01]  /*8660*/  BSSY B1, `(.L_x_10240) ;  /* 0x0000003000017945 */ /* 0x000fe20003800000 */
[----:B------:R-:W-:-:S03]  /*8670*/  ISETP.NE.AND P3, PT, R23, RZ, PT ;  /* 0x000000ff1700720c */ /* 0x000fc60003f65270 */
[----:B---3--:R-:W-:Y:S10]  /*8680*/  @!P0 BRA `(.L_x_10241) ;  /* 0x0000001400148947 */ /* 0x008ff40003800000 */
.L_x_10286:
[----:B------:R-:W-:Y:S05]  /*8690*/  BSYNC B1 ;  /* 0x0000000000017941 */ /* 0x000fea0003800000 */
.L_x_10240:
[----:B------:R-:W-:Y:S04]  /*86a0*/  BSSY B1, `(.L_x_10242) ;  /* 0x0000007000017945 */ /* 0x000fe80003800000 */
[----:B------:R-:W-:Y:S05]  /*86b0*/  @P3 BRA `(.L_x_10243) ;  /* 0x0000000000143947 */ /* 0x000fea0003800000 */
[----:B------:R-:W-:Y:S01]  /*86c0*/  ISETP.NE.AND P0, PT, R2, RZ, PT ;  /* 0x000000ff0200720c */ /* 0x000fe20003f05270 */
[----:B------:R-:W-:-:S04]  /*86d0*/  IMAD.MOV.U32 R5, RZ, RZ, 0x2800 ;  /* 0x00002800ff057424 */ /* 0x000fc800078e00ff */
[----:B------:R4:W-:Y:S08]  /*86e0*/  SYNCS.ARRIVE.TRANS64 RZ, [R8+URZ+0x13270], R5 ;  /* 0x0132700508ff79a7 */ /* 0x0009f0000800003f */
[----:B------:R-:W-:Y:S05]  /*86f0*/  @!P0 BRA `(.L_x_10243) ;  /* 0x0000000000048947 */ /* 0x000fea0003800000 */
[----:B------:R-:W-:Y:S01]  /*8700*/  BPT.TRAP 0x1 ;  /* 0x000000040000795c */ /* 0x000fe20000300000 */
.L_x_10243:
[----:B------:R-:W-:Y:S05]  /*8710*/  BSYNC B1 ;  /* 0x0000000000017941 */ /* 0x000fea0003800000 */
.L_x_10242:
[----:B--2---:R-:W-:Y:S01]  /*8720*/  IMAD.MOV.U32 R13, RZ, RZ, RZ ;  /* 0x000000ffff0d7224 */ /* 0x004fe200078e00ff */
        /* <DEDUP_REMOVED lines=8> */
[----:B----4-:R-:W-:Y:S01]  /*87b0*/  VIADD R5, R8, 0x13270 ;  /* 0x0001327008057836 */ /* 0x010fe20000000000 */
[----:B------:R-:W-:Y:S01]  /*87c0*/  UMOV UR6, 0x0 ;  /* 0x0000000000067882 */ /* 0x000fe20000000000 */
[----:B------:R-:W-:Y:S01]  /*87d0*/  VIADD R4, R10, 0x6000 ;  /* 0x000060000a047836 */ /* 0x000fe20000000000 */
[----:B------:R-:W-:-:S09]  /*87e0*/  UMOV UR7, 0x14f00000 ;  /* 0x14f0000000077882 */ /* 0x000fd20000000000 */
.L_x_10244:
        /* <DEDUP_REMOVED lines=12> */
.L_x_10287:
[----:B------:R-:W-:Y:S05]  /*88b0*/  BSYNC B1 ;  /* 0x0000000000017941 */ /* 0x000fea0003800000 */
.L_x_10245:
[----:B------:R-:W-:Y:S01]  /*88c0*/  BSSY B1, `(.L_x_10247) ;  /* 0x0000009000017945 */ /* 0x000fe20003800000 */
[----:B------:R-:W-:Y:S02]  /*88d0*/  IMAD.MOV.U32 R4, RZ, RZ, 0x0 ;  /* 0x00000000ff047424 */ /* 0x000fe400078e00ff */
[----:B------:R-:W-:Y:S01]  /*88e0*/  IMAD.MOV.U32 R5, RZ, RZ, 0x14f00000 ;  /* 0x14f00000ff057424 */ /* 0x000fe200078e00ff */
[----:B------:R-:W-:Y:S06]  /*88f0*/  @P3 BRA `(.L_x_10248) ;  /* 0x0000000000143947 */ /* 0x000fec0003800000 */
[----:B------:R-:W-:Y:S01]  /*8900*/  ISETP.NE.AND P0, PT, R2, RZ, PT ;  /* 0x000000ff0200720c */ /* 0x000fe20003f05270 */
[----:B--23--:R-:W-:-:S04]  /*8910*/  IMAD.MOV.U32 R9, RZ, RZ, 0x2800 ;  /* 0x00002800ff097424 */ /* 0x00cfc800078e00ff */
[----:B------:R4:W-:Y:S08]  /*8920*/  SYNCS.ARRIVE.TRANS64 RZ, [R8+URZ+0x13230], R9 ;  /* 0x0132300908ff79a7 */ /* 0x0009f0000800003f */
[----:B------:R-:W-:Y:S05]  /*8930*/  @!P0 BRA `(.L_x_10248) ;  /* 0x0000000000048947 */ /* 0x000fea0003800000 */
[----:B------:R-:W-:Y:S01]  /*8940*/  BPT.TRAP 0x1 ;  /* 0x000000040000795c */ /* 0x000fe20000300000 */
.L_x_10248:
[----:B------:R-:W-:Y:S05]  /*8950*/  BSYNC B1 ;  /* 0x0000000000017941 */ /* 0x000fea0003800000 */
.L_x_10247:
[----:B------:R-:W-:Y:S01]  /*8960*/  R2UR UR7, R5 ;  /* 0x00000000050772ca */ /* 0x000fe200000e0000 */
[----:B------:R-:W-:Y:S01]  /*8970*/  UIADD3 UR4, UP0, UR50, 0x370, URZ ;  /* 0x0000037032047890 */ /* 0x000fe2000ff1e03f */
[----:B------:R-:W-:Y:S01]  /*8980*/  R2UR UR10, R13 ;  /* 0x000000000d0a72ca */ /* 0x000fe200000e0000 */
[----:B--234-:R-:W-:Y:S01]  /*8990*/  VIADD R8, R8, 0x13230 ;  /* 0x0001323008087836 */ /* 0x01cfe20000000000 */
[----:B------:R-:W-:Y:S01]  /*89a0*/  R2UR UR12, R20 ;  /* 0x00000000140c72ca */ /* 0x000fe200000e0000 */
[----:B------:R-:W-:Y:S01]  /*89b0*/  UIADD3.X UR5, URZ, UR51, URZ, UP0, !UPT ;  /* 0x000000333f057290 */ /* 0x000fe200087fe43f */
[----:B------:R-:W-:Y:S01]  /*89c0*/  R2UR UR6, R4 ;  /* 0x00000000040672ca */ /* 0x000fe200000e0000 */
[----:B------:R-:W-:Y:S01]  /*89d0*/  VIADD R4, R10, 0xe000 ;  /* 0x0000e0000a047836 */ /* 0x000fe20000000000 */
[----:B------:R-:W-:-:S13]  /*89e0*/  PLOP3.LUT P0, PT, PT, PT, PT, 0x80, 0x0 ;  /* 0x000000000000781c */ /* 0x000fda0003f0f070 */
.L_x_10249:
        /* <DEDUP_REMOVED lines=9> */
.L_x_10238:
[----:B------:R-:W-:Y:S05]  /*8a80*/  BSYNC B0 ;  /* 0x0000000000007941 */ /* 0x000fea0003800000 */
.L_x_10237:
[----:B------:R-:W-:-:S06]  /*8a90*/  UISETP.NE.AND UP0, UPT, UR43, 0x3, UPT ;  /* 0x000000032b00788c */ /* 0x000fcc000bf05270 */
[----:B------:R-:W-:-:S13]  /*8aa0*/  PLOP3.LUT P0, PT, PT, PT, UP0, 0x80, 0x0 ;  /* 0x000000000000781c */ /* 0x000fda0003f0f008 */
[----:B------:R-:W-:Y:S05]  /*8ab0*/  @!P0 BRA `(.L_x_10250) ;  /* 0x0000000000048947 */ /* 0x000fea0003800000 */
[----:B------:R-:W-:Y:S01]  /*8ac0*/  BPT.TRAP 0x1 ;  /* 0x000000040000795c */ /* 0x000fe20000300000 */
.L_x_10250:
        /* <DEDUP_REMOVED lines=8> */
.L_x_10288:
[----:B------:R-:W-:Y:S05]  /*8b50*/  BSYNC B0 ;  /* 0x0000000000007941 */ /* 0x000fea0003800000 */
.L_x_10251:
[----:B------:R-:W-:Y:S05]  /*8b60*/  @!P0 BRA `(.L_x_10253) ;  /* 0x0000000000048947 */ /* 0x000fea0003800000 */
[----:B------:R-:W-:Y:S01]  /*8b70*/  BPT.TRAP 0x1 ;  /* 0x000000040000795c */ /* 0x000fe20000300000 */
.L_x_10253:
[----:B----4-:R-:W-:Y:S01]  /*8b80*/  SHF.L.U32 R4, R6, 0x1f, RZ ;  /* 0x0000001f06047819 */ /* 0x010fe200000006ff */
[----:B--23--:R-:W-:-:S03]  /*8b90*/  IMAD R10, R7, 0x2800, RZ ;  /* 0x00002800070a7824 */ /* 0x00cfc600078e02ff */
[----:B------:R-:W2:Y:S02]  /*8ba0*/  SYNCS.PHASECHK.TRANS64.TRYWAIT P3, [R13+URZ+0x13260], R4 ;  /* 0x013260040d0075a7 */ /* 0x000ea4000806017f */
[----:B------:R-:W-:Y:S01]  /*8bb0*/  LOP3.LUT R21, R10, R18, RZ, 0xfc, !PT ;  /* 0x000000120a157212 */ /* 0x000fe200078efcff */
[----:B--2---:R-:W-:Y:S06]  /*8bc0*/  @!P3 BRA `(.L_x_10254) ;  /* 0x000000100000b947 */ /* 0x004fec0003800000 */
.L_x_10289:
[----:B------:R-:W-:Y:S05]  /*8bd0*/  WARPSYNC.ALL ;  /* 0x0000000000007948 */ /* 0x000fea0003800000 */
[----:B--2---:R-:W2:Y:S01]  /*8be0*/  LDSM.16.MT88.4 R4, [R21+UR40+0x6000] ;  /* 0x006000281504783b */ /* 0x004ea20008004200 */
[----:B------:R-:W-:-:S05]  /*8bf0*/  LOP3.LUT R15, R10, R17, RZ, 0xfc, !PT ;  /* 0x000000110a0f7212 */ /* 0x000fca00078efcff */
[----:B------:R-:W-:Y:S01]  /*8c00*/  VIADD R15, R15, UR40 ;  /* 0x000000280f0f7c36 */ /* 0x000fe20008000000 */
        /* <DEDUP_REMOVED lines=37> */
.L_x_10255:
[----:B---3--:R3:W-:Y:S01]  /*8e60*/  SYNCS.ARRIVE.TRANS64.A1T0 RZ, [R13+URZ+0x13250], RZ ;  /* 0x013250ff0dff79a7 */ /* 0x0087e2000810003f */
[----:B------:R-:W-:Y:S01]  /*8e70*/  BAR.SYNC.DEFER_BLOCKING 0x2, 0x80 ;  /* 0x0082000000007b1d */ /* 0x000fe20000010000 */
[C---:B------:R-:W-:Y:S01]  /*8e80*/  ISETP.GT.AND P0, PT, R14.reuse, RZ, PT ;  /* 0x000000ff0e00720c */ /* 0x040fe20003f04270 */
[----:B------:R-:W-:Y:S02]  /*8e90*/  @!P2 VIADD R4, R13, 0x13280 ;  /* 0x000132800d04a836 */ /* 0x000fe40000000000 */
[----:B------:R-:W-:Y:S02]  /*8ea0*/  VIADD R14, R14, 0xffffffff ;  /* 0xffffffff0e0e7836 */ /* 0x000fe40000000000 */
[----:B------:R-:W-:Y:S01]  /*8eb0*/  IMAD.MOV.U32 R6, RZ, RZ, R16 ;  /* 0x000000ffff067224 */ /* 0x000fe200078e0010 */
[----:B------:R-:W-:Y:S01]  /*8ec0*/  @!P2 PRMT R4, RZ, 0x654, R4 ;  /* 0x00000654ff04a816 */ /* 0x000fe20000000004 */
[----:B------:R-:W-:-:S03]  /*8ed0*/  IMAD.MOV.U32 R7, RZ, RZ, R19 ;  /* 0x000000ffff077224 */ /* 0x000fc600078e0013 */
[----:B------:R3:W-:Y:S03]  /*8ee0*/  @!P2 SYNCS.ARRIVE.TRANS64.RED.A1T0 RZ, [R4+URZ], RZ ;  /* 0x000000ff04ffa9a7 */ /* 0x0007e6000810043f */
[----:B------:R-:W-:Y:S05]  /*8ef0*/  @P0 BRA `(.L_x_10256) ;  /* 0xfffffff4005c0947 */ /* 0x000fea000383ffff */
.L_x_10236:
[----:B------:R-:W-:-:S06]  /*8f00*/  UISETP.NE.AND UP0, UPT, UR43, 0x3, UPT ;  /* 0x000000032b00788c */ /* 0x000fcc000bf05270 */
[----:B------:R-:W-:-:S13]  /*8f10*/  PLOP3.LUT P0, PT, PT, PT, UP0, 0x80, 0x0 ;  /* 0x000000000000781c */ /* 0x000fda0003f0f008 */
[----:B------:R-:W-:Y:S05]  /*8f20*/  @!P0 BRA `(.L_x_10257) ;  /* 0x0000000000048947 */ /* 0x000fea0003800000 */
[----:B------:R-:W-:Y:S01]  /*8f30*/  BPT.TRAP 0x1 ;  /* 0x000000040000795c */ /* 0x000fe20000300000 */
.L_x_10257:
        /* <DEDUP_REMOVED lines=8> */
.L_x_10290:
[----:B------:R-:W-:Y:S05]  /*8fc0*/  BSYNC B0 ;  /* 0x0000000000007941 */ /* 0x000fea0003800000 */
.L_x_10258:
[----:B------:R-:W-:Y:S05]  /*8fd0*/  @!P1 BRA `(.L_x_10260) ;  /* 0x0000000000049947 */ /* 0x000fea0003800000 */
[----:B------:R-:W-:Y:S01]  /*8fe0*/  BPT.TRAP 0x1 ;  /* 0x000000040000795c */ /* 0x000fe20000300000 */
.L_x_10260:
[----:B------:R-:W-:Y:S01]  /*8ff0*/  SHF.L.U32 R5, R16, 0x1f, RZ ;  /* 0x0000001f10057819 */ /* 0x000fe200000006ff */
[----:B---3--:R-:W-:-:S03]  /*9000*/  IMAD R3, R19, 0x2800, RZ ;  /* 0x0000280013037824 */ /* 0x008fc600078e02ff */
[----:B------:R-:W3:Y:S02]  /*9010*/  SYNCS.PHASECHK.TRANS64.TRYWAIT P0, [R0+URZ+0x13260], R5 ;  /* 0x01326005000075a7 */ /* 0x000ee4000800017f */
[----:B------:R-:W-:Y:S01]  /*9020*/  LOP3.LUT R12, R3, R18, RZ, 0xfc, !PT ;  /* 0x00000012030c7212 */ /* 0x000fe200078efcff */
[----:B---3--:R-:W-:Y:S06]  /*9030*/  @!P0 BRA `(.L_x_10261) ;  /* 0x0000000c000c8947 */ /* 0x008fec0003800000 */
.L_x_10291:
[----:B------:R-:W-:Y:S05]  /*9040*/  WARPSYNC.ALL ;  /* 0x0000000000007948 */ /* 0x000fea0003800000 */
[----:B---34-:R-:W2:Y:S01]  /*9050*/  LDSM.16.MT88.4 R4, [R12+UR40+0x6000] ;  /* 0x006000280c04783b */ /* 0x018ea20008004200 */
        /* <DEDUP_REMOVED lines=39> */
.L_x_10262:
[----:B------:R-:W4:Y:S01]  /*92d0*/  LDC R4, c[0x0][0xda4] ;  /* 0x00036900ff047b82 */ /* 0x000f220000000800 */
[----:B------:R-:W-:Y:S01]  /*92e0*/  UIADD3 UR49, UR44, UR49, URZ ;  /* 0x000000312c317290 */ /* 0x000fe2000fffe03f */
[----:B--2---:R-:W-:Y:S01]  /*92f0*/  @!P2 VIADD R3, R0, 0x13280 ;  /* 0x000132800003a836 */ /* 0x004fe20000000000 */
        /* <DEDUP_REMOVED lines=9> */
[----:B--2---:R-:W-:-:S04]  /*9390*/  SEL R3, RZ, 0x1, P0 ;  /* 0x00000001ff037807 */ /* 0x004fc80000000000 */
[----:B------:R-:W-:-:S06]  /*93a0*/  LOP3.LUT R16, R16, R3, RZ, 0x3c, !PT ;  /* 0x0000000310107212 */ /* 0x000fcc00078e3cff */
[----:B------:R-:W-:Y:S05]  /*93b0*/  @!P1 BRA `(.L_x_10263) ;  /* 0xffffffe000449947 */ /* 0x000fea000383ffff */
[----:B------:R-:W-:-:S12]  /*93c0*/  ULOP3.LUT UR47, UR47, 0x1, URZ, 0xc, !UPT ;  /* 0x000000012f2f7892 */ /* 0x000fd8000f8e0c3f */
.L_x_10221:
[----:B------:R-:W2:Y:S01]  /*93d0*/  S2R R3, SR_CgaCtaId ;  /* 0x0000000000037919 */ /* 0x000ea20000008800 */
[----:B------:R-:W-:Y:S01]  /*93e0*/  MOV R0, 0x400 ;  /* 0x0000040000007802 */ /* 0x000fe20000000f00 */
[----:B------:R-:W-:-:S03]  /*93f0*/  IMAD.U32 R2, RZ, RZ, UR47 ;  /* 0x0000002fff027e24 */ /* 0x000fc6000f8e00ff */
[----:B--2---:R-:W-:Y:S02]  /*9400*/  LEA R6, R3, R0, 0x18 ;  /* 0x0000000003067211 */ /* 0x004fe400078ec0ff */
[----:B------:R-:W-:-:S04]  /*9410*/  SHF.L.U32 R0, R2, 0x1f, RZ ;  /* 0x0000001f02007819 */ /* 0x000fc800000006ff */
[----:B------:R-:W2:Y:S02]  /*9420*/  SYNCS.PHASECHK.TRANS64.TRYWAIT P0, [R6+URZ+0x13220], R0 ;  /* 0x01322000060075a7 */ /* 0x000ea4000800017f */
[----:B--2---:R-:W-:Y:S05]  /*9430*/  @!P0 BRA `(.L_x_10264) ;  /* 0x0000000800208947 */ /* 0x004fea0003800000 */
.L_x_10292:
[----:B-1----:R-:W1:Y:S02]  /*9440*/  SHFL.IDX PT, R22, R22, RZ, 0x1f ;  /* 0x00001fff16167589 */ /* 0x002e6400000e0000 */
[----:B-1----:R-:W-:-:S13]  /*9450*/  ISETP.NE.AND P0, PT, R22, RZ, PT ;  /* 0x000000ff1600720c */ /* 0x002fda0003f05270 */
[----:B------:R-:W-:Y:S05]  /*9460*/  @P0 EXIT ;  /* 0x000000000000094d */ /* 0x000fea0003800000 */
[----:B------:R-:W-:Y:S01]  /*9470*/  ELECT P0, URZ, PT ;  /* 0x00000000003f782f */ /* 0x000fe20003800000 */
[----:B------:R-:W-:-:S12]  /*9480*/  BSSY B0, `(.L_x_10265) ;  /* 0x0000027000007945 */ /* 0x000fd80003800000 */
[----:B------:R-:W-:Y:S05]  /*9490*/  @!P0 BRA `(.L_x_10266) ;  /* 0x0000000000948947 */ /* 0x000fea0003800000 */
[----:B------:R-:W-:-:S06]  /*94a0*/  ULOP3.LUT UR4, UR46, 0x2, URZ, 0xfc, !UPT ;  /* 0x000000022e047892 */ /* 0x000fcc000f8efc3f */
[----:B--2---:R-:W-:-:S05]  /*94b0*/  IMAD.U32 R0, RZ, RZ, UR4 ;  /* 0x00000004ff007e24 */ /* 0x004fca000f8e00ff */
[----:B------:R-:W-:-:S13]  /*94c0*/  ISETP.NE.AND P0, PT, R0, 0x3, PT ;  /* 0x000000030000780c */ /* 0x000fda0003f05270 */
[----:B------:R-:W-:Y:S05]  /*94d0*/  @!P0 BRA `(.L_x_10267) ;  /* 0x0000000000048947 */ /* 0x000fea0003800000 */
[----:B------:R-:W-:Y:S01]  /*94e0*/  BPT.TRAP 0x1 ;  /* 0x000000040000795c */ /* 0x000fe20000300000 */
.L_x_10267:
        /* <DEDUP_REMOVED lines=12> */
.L_x_10293:
[----:B------:R-:W2:Y:S02]  /*95b0*/  SYNCS.PHASECHK.TRANS64.TRYWAIT P1, [R9+URZ], R0 ;  /* 0x00000000090075a7 */ /* 0x000ea4000802017f */
[----:B--2---:R-:W-:Y:S05]  /*95c0*/  @!P1 BRA `(.L_x_10269) ;  /* 0x0000000400e49947 */ /* 0x004fea0003800000 */
.L_x_10294:
[----:B------:R-:W-:Y:S05]  /*95d0*/  @!P0 BRA `(.L_x_10270) ;  /* 0x0000000000048947 */ /* 0x000fea0003800000 */
[----:B------:R-:W-:Y:S01]  /*95e0*/  BPT.TRAP 0x1 ;  /* 0x000000040000795c */ /* 0x000fe20000300000 */
.L_x_10270:
[----:B------:R-:W-:-:S04]  /*95f0*/  IMAD R19, R19, 0x8, R6 ;  /* 0x0000000813137824 */ /* 0x000fc800078e0206 */
[----:B------:R-:W3:Y:S02]  /*9600*/  SYNCS.PHASECHK.TRANS64.TRYWAIT P1, [R19+URZ+0x13260], R4 ;  /* 0x01326004130075a7 */ /* 0x000ee4000802017f */
[----:B---3--:R-:W-:Y:S05]  /*9610*/  @!P1 BRA `(.L_x_10271) ;  /* 0x0000000400e49947 */ /* 0x008fea0003800000 */
.L_x_10295:
[----:B------:R-:W-:Y:S05]  /*9620*/  @!P0 BRA `(.L_x_10272) ;  /* 0x0000000000048947 */ /* 0x000fea0003800000 */
[----:B------:R-:W-:Y:S01]  /*9630*/  BPT.TRAP 0x1 ;  /* 0x000000040000795c */ /* 0x000fe20000300000 */
.L_x_10272:
[----:B------:R-:W-:-:S04]  /*9640*/  IMAD R7, R7, 0x8, R6 ;  /* 0x0000000807077824 */ /* 0x000fc800078e0206 */
[----:B------:R-:W4:Y:S02]  /*9650*/  SYNCS.PHASECHK.TRANS64.TRYWAIT P1, [R7+URZ+0x13260], R0 ;  /* 0x01326000070075a7 */ /* 0x000f24000802017f */
[----:B----4-:R-:W-:Y:S05]  /*9660*/  @!P1 BRA `(.L_x_10273) ;  /* 0x0000000400e49947 */ /* 0x010fea0003800000 */
.L_x_10296:
[----:B------:R-:W-:Y:S05]  /*9670*/  @!P0 BRA `(.L_x_10274) ;  /* 0x0000000000048947 */ /* 0x000fea0003800000 */
[----:B------:R-:W-:Y:S01]  /*9680*/  BPT.TRAP 0x1 ;  /* 0x000000040000795c */ /* 0x000fe20000300000 */
.L_x_10274:
[----:B------:R-:W5:Y:S02]  /*9690*/  SYNCS.PHASECHK.TRANS64.TRYWAIT P0, [R19+URZ+0x13280], R4 ;  /* 0x01328004130075a7 */ /* 0x000f64000800017f */
[----:B-----5:R-:W-:Y:S05]  /*96a0*/  @!P0 BRA `(.L_x_10275) ;  /* 0x0000000400e88947 */ /* 0x020fea0003800000 */
.L_x_10276:
[----:B------:R1:W1:Y:S02]  /*96b0*/  SYNCS.PHASECHK.TRANS64.TRYWAIT P0, [R7+URZ+0x13280], R0 ;  /* 0x01328000070075a7 */ /* 0x000264000800017f */
[----:B-1----:R-:W-:Y:S05]  /*96c0*/  @!P0 NANOSLEEP.SYNCS 0x989680 ;  /* 0x009896800000895d */ /* 0x002fea0003900000 */
[----:B------:R-:W1:Y:S02]  /*96d0*/  @!P0 SYNCS.PHASECHK.TRANS64 P0, [R7+URZ+0x13280], R0 ;  /* 0x01328000070085a7 */ /* 0x000e64000800007f */
[----:B-1----:R-:W-:Y:S05]  /*96e0*/  @!P0 BRA `(.L_x_10276) ;  /* 0xfffffffc00f08947 */ /* 0x002fea000383ffff */
.L_x_10266:
[----:B------:R-:W-:Y:S05]  /*96f0*/  BSYNC B0 ;  /* 0x0000000000007941 */ /* 0x000fea0003800000 */
.L_x_10265:
[----:B------:R-:W-:Y:S05]  /*9700*/  EXIT ;  /* 0x000000000000794d */ /* 0x000fea0003800000 */
.L_x_10197:
[----:B-1----:R-:W-:-:S04]  /*9710*/  IMAD.U32 R3, RZ, RZ, UR40 ;  /* 0x00000028ff037e24 */ /* 0x002fc8000f8e00ff */
[----:B------:R1:W2:Y:S03]  /*9720*/  SYNCS.PHASECHK.TRANS64.TRYWAIT P1, [R3+URZ+0x13200], R0 ;  /* 0x01320000030075a7 */ /* 0x0002a6000802017f */
[----:B--2---:R-:W-:Y:S05]  /*9730*/  @!P1 NANOSLEEP.SYNCS 0x989680 ;  /* 0x009896800000995d */ /* 0x004fea0003900000 */
[----:B------:R-:W2:Y:S02]  /*9740*/  @!P1 SYNCS.PHASECHK.TRANS64 P1, [R3+URZ+0x13200], R0 ;  /* 0x01320000030095a7 */ /* 0x000ea4000802007f */
[----:B--2---:R-:W-:Y:S05]  /*9750*/  @!P1 BRA `(.L_x_10197) ;  /* 0xfffffffc00ec9947 */ /* 0x004fea000383ffff */
[----:B------:R-:W-:Y:S05]  /*9760*/  BRA `(.L_x_10277) ;  /* 0xffffff7c00687947 */ /* 0x000fea000383ffff */
.L_x_10201:
[----:B--2---:R2:W3:Y:S02]  /*9770*/  SYNCS.PHASECHK.TRANS64.TRYWAIT P1, [R4+URZ+0x13230], R3 ;  /* 0x01323003040075a7 */ /* 0x0044e4000802017f */
[----:B---3--:R-:W-:Y:S05]  /*9780*/  @!P1 NANOSLEEP.SYNCS 0x989680 ;  /* 0x009896800000995d */ /* 0x008fea0003900000 */
[----:B------:R-:W3:Y:S02]  /*9790*/  @!P1 SYNCS.PHASECHK.TRANS64 P1, [R4+URZ+0x13230], R3 ;  /* 0x01323003040095a7 */ /* 0x000ee4000802007f */
[----:B---3--:R-:W-:Y:S05]  /*97a0*/  @!P1 BRA `(.L_x_10201) ;  /* 0xfffffffc00f09947 */ /* 0x008fea000383ffff */
[----:B------:R-:W-:Y:S05]  /*97b0*/  BRA `(.L_x_10200) ;  /* 0xffffff7c00847947 */ /* 0x000fea000383ffff */
.L_x_10206:
[----:B--2---:R-:W-:-:S04]  /*97c0*/  IMAD.U32 R6, RZ, RZ, UR16 ;  /* 0x00000010ff067e24 */ /* 0x004fc8000f8e00ff */
[----:B------:R2:W3:Y:S03]  /*97d0*/  SYNCS.PHASECHK.TRANS64.TRYWAIT P1, [R6+URZ+0x13230], R3 ;  /* 0x01323003060075a7 */ /* 0x0004e6000802017f */
[----:B---3--:R-:W-:Y:S05]  /*97e0*/  @!P1 NANOSLEEP.SYNCS 0x989680 ;  /* 0x009896800000995d */ /* 0x008fea0003900000 */
[----:B------:R-:W3:Y:S02]  /*97f0*/  @!P1 SYNCS.PHASECHK.TRANS64 P1, [R6+URZ+0x13230], R3 ;  /* 0x01323003060095a7 */ /* 0x000ee4000802007f */
[----:B---3--:R-:W-:Y:S05]  /*9800*/  @!P1 BRA `(.L_x_10206) ;  /* 0xfffffffc00ec9947 */ /* 0x008fea000383ffff */
[----:B------:R-:W-:Y:S05]  /*9810*/  BRA `(.L_x_10205) ;  /* 0xffffffa4009c7947 */ /* 0x000fea000383ffff */
.L_x_10210:
[----:B--2---:R-:W-:-:S04]  /*9820*/  IMAD.U32 R6, RZ, RZ, UR9 ;  /* 0x00000009ff067e24 */ /* 0x004fc8000f8e00ff */
[----:B------:R2:W3:Y:S03]  /*9830*/  SYNCS.PHASECHK.TRANS64.TRYWAIT P1, [R6+URZ+0x13250], R3 ;  /* 0x01325003060075a7 */ /* 0x0004e6000802017f */
[----:B---3--:R-:W-:Y:S05]  /*9840*/  @!P1 NANOSLEEP.SYNCS 0x989680 ;  /* 0x009896800000995d */ /* 0x008fea0003900000 */
[----:B------:R-:W3:Y:S02]  /*9850*/  @!P1 SYNCS.PHASECHK.TRANS64 P1, [R6+URZ+0x13250], R3 ;  /* 0x01325003060095a7 */ /* 0x000ee4000802007f */
[----:B---3--:R-:W-:Y:S05]  /*9860*/  @!P1 BRA `(.L_x_10210) ;  /* 0xfffffffc00ec9947 */ /* 0x008fea000383ffff */
[----:B------:R-:W-:Y:S05]  /*9870*/  BRA `(.L_x_10209) ;  /* 0xffffffa800a87947 */ /* 0x000fea000383ffff */
.L_x_10216:
[----:B--2---:R-:W-:-:S04]  /*9880*/  IMAD.U32 R7, RZ, RZ, UR8 ;  /* 0x00000008ff077e24 */ /* 0x004fc8000f8e00ff */
[----:B------:R2:W3:Y:S03]  /*9890*/  SYNCS.PHASECHK.TRANS64.TRYWAIT P1, [R7+URZ+0x13250], R0 ;  /* 0x01325000070075a7 */ /* 0x0004e6000802017f */
[----:B---3--:R-:W-:Y:S05]  /*98a0*/  @!P1 NANOSLEEP.SYNCS 0x989680 ;  /* 0x009896800000995d */ /* 0x008fea0003900000 */
[----:B------:R-:W3:Y:S02]  /*98b0*/  @!P1 SYNCS.PHASECHK.TRANS64 P1, [R7+URZ+0x13250], R0 ;  /* 0x01325000070095a7 */ /* 0x000ee4000802007f */
[----:B---3--:R-:W-:Y:S05]  /*98c0*/  @!P1 BRA `(.L_x_10216) ;  /* 0xfffffffc00ec9947 */ /* 0x008fea000383ffff */
[----:B------:R-:W-:Y:S05]  /*98d0*/  BRA `(.L_x_10215) ;  /* 0xffffffc400e87947 */ /* 0x000fea000383ffff */
.L_x_10226:
[----:B------:R-:W-:Y:S02]  /*98e0*/  IMAD.MOV.U32 R13, RZ, RZ, R22 ;  /* 0x000000ffff0d7224 */ /* 0x000fe400078e0016 */
[----:B------:R-:W-:Y:S02]  /*98f0*/  IMAD.MOV.U32 R12, RZ, RZ, RZ ;  /* 0x000000ffff0c7224 */ /* 0x000fe400078e00ff */
[----:B------:R-:W-:Y:S02]  /*9900*/  IMAD.MOV.U32 R11, RZ, RZ, 0x1f ;  /* 0x0000001fff0b7424 */ /* 0x000fe400078e00ff */
[----:B------:R-:W-:-:S07]  /*9910*/  IMAD.MOV.U32 R15, RZ, RZ, -0x1 ;  /* 0xffffffffff0f7424 */ /* 0x000fce00078e00ff */
[----:B------:R-:W-:Y:S05]  /*9920*/  WARPSYNC.COLLECTIVE R15, `(.L_x_10278) ;  /* 0x000000000f087348 */ /* 0x000fea0003c00000 */
[----:B------:R1:W2:Y:S02]  /*9930*/  SHFL.IDX P6, R14, R13, R12, R11 ;  /* 0x0000000c0d0e7389 */ /* 0x0002a400000c000b */
[----:B-12---:R-:W-:Y:S01]  /*9940*/  ENDCOLLECTIVE ;  /* 0x000000000000791b */ /* 0x006fe20003800000 */
.L_x_10278:
[----:B------:R-:W-:Y:S05]  /*9950*/  BRA `(.L_x_10279) ;  /* 0xffffffe400147947 */ /* 0x000fea000383ffff */
.L_x_10228:
[----:B------:R-:W-:Y:S01]  /*9960*/  BSSY B0, `(.L_x_10280) ;  /* 0x0000006000007945 */ /* 0x000fe20003800000 */
[----:B------:R-:W-:-:S07]  /*9970*/  IMAD.MOV.U32 R15, RZ, RZ, -0x1 ;  /* 0xffffffffff0f7424 */ /* 0x000fce00078e00ff */
[----:B-1----:R-:W-:Y:S05]  /*9980*/  WARPSYNC.COLLECTIVE R15, `(.L_x_10281) ;  /* 0x000000000f0c7348 */ /* 0x002fea0003c00000 */
[----:B------:R-:W-:Y:S02]  /*9990*/  ELECT P6, UR62, PT ;  /* 0x00000000003e782f */ /* 0x000fe400038c0000 */
[----:B------:R-:W-:Y:S01]  /*99a0*/  MOV R14, UR62 ;  /* 0x0000003e000e7c02 */ /* 0x000fe20008000f00 */
[----:B-1----:R-:W-:Y:S10]  /*99b0*/  ENDCOLLECTIVE ;  /* 0x000000000000791b */ /* 0x002ff40003800000 */
.L_x_10281:
[----:B------:R-:W-:Y:S05]  /*99c0*/  BSYNC B0 ;  /* 0x0000000000007941 */ /* 0x000fea0003800000 */
.L_x_10280:
[----:B------:R-:W-:Y:S05]  /*99d0*/  BRA `(.L_x_10282) ;  /* 0xffffffe400187947 */ /* 0x000fea000383ffff */
.L_x_10231:
[----:B---3--:R3:W4:Y:S02]  /*99e0*/  SYNCS.PHASECHK.TRANS64.TRYWAIT P3, [R11+URZ+0x13280], R10 ;  /* 0x0132800a0b0075a7 */ /* 0x008724000806017f */
[----:B----4-:R-:W-:Y:S05]  /*99f0*/  @!P3 NANOSLEEP.SYNCS 0x989680 ;  /* 0x009896800000b95d */ /* 0x010fea0003900000 */
[----:B------:R-:W4:Y:S02]  /*9a00*/  @!P3 SYNCS.PHASECHK.TRANS64 P3, [R11+URZ+0x13280], R10 ;  /* 0x0132800a0b00b5a7 */ /* 0x000f24000806007f */
[----:B----4-:R-:W-:Y:S05]  /*9a10*/  @!P3 BRA `(.L_x_10231) ;  /* 0xfffffffc00f0b947 */ /* 0x010fea000383ffff */
[----:B------:R-:W-:Y:S05]  /*9a20*/  BRA `(.L_x_10283) ;  /* 0xffffffe4006c7947 */ /* 0x000fea000383ffff */
.L_x_10233:
[----:B--2---:R2:W4:Y:S02]  /*9a30*/  SYNCS.PHASECHK.TRANS64.TRYWAIT P3, [R11+URZ+0x13240], R10 ;  /* 0x0132400a0b0075a7 */ /* 0x004524000806017f */
[----:B----4-:R-:W-:Y:S05]  /*9a40*/  @!P3 NANOSLEEP.SYNCS 0x989680 ;  /* 0x009896800000b95d */ /* 0x010fea0003900000 */
[----:B------:R-:W4:Y:S02]  /*9a50*/  @!P3 SYNCS.PHASECHK.TRANS64 P3, [R11+URZ+0x13240], R10 ;  /* 0x0132400a0b00b5a7 */ /* 0x000f24000806007f */
[----:B----4-:R-:W-:Y:S05]  /*9a60*/  @!P3 BRA `(.L_x_10233) ;  /* 0xfffffffc00f0b947 */ /* 0x010fea000383ffff */
[----:B------:R-:W-:Y:S05]  /*9a70*/  BRA `(.L_x_10284) ;  /* 0xffffffe400b87947 */ /* 0x000fea000383ffff */
.L_x_10235:
[----:B------:R-:W-:-:S04]  /*9a80*/  IMAD.U32 R5, RZ, RZ, UR40 ;  /* 0x00000028ff057e24 */ /* 0x000fc8000f8e00ff */
[----:B------:R1:W1:Y:S03]  /*9a90*/  SYNCS.PHASECHK.TRANS64.TRYWAIT P0, [R5+URZ+0x13220], R4 ;  /* 0x01322004050075a7 */ /* 0x000266000800017f */
[----:B-1----:R-:W-:Y:S05]  /*9aa0*/  @!P0 NANOSLEEP.SYNCS 0x989680 ;  /* 0x009896800000895d */ /* 0x002fea0003900000 */
[----:B------:R-:W1:Y:S02]  /*9ab0*/  @!P0 SYNCS.PHASECHK.TRANS64 P0, [R5+URZ+0x13220], R4 ;  /* 0x01322004050085a7 */ /* 0x000e64000800007f */
[----:B-1----:R-:W-:Y:S05]  /*9ac0*/  @!P0 BRA `(.L_x_10235) ;  /* 0xfffffffc00ec8947 */ /* 0x002fea000383ffff */
[----:B------:R-:W-:Y:S05]  /*9ad0*/  BRA `(.L_x_10285) ;  /* 0xffffffe800487947 */ /* 0x000fea000383ffff */
.L_x_10241:
[----:B---3--:R3:W4:Y:S02]  /*9ae0*/  SYNCS.PHASECHK.TRANS64.TRYWAIT P0, [R8+URZ+0x13280], R9 ;  /* 0x01328009080075a7 */ /* 0x008724000800017f */
[----:B----4-:R-:W-:Y:S05]  /*9af0*/  @!P0 NANOSLEEP.SYNCS 0x989680 ;  /* 0x009896800000895d */ /* 0x010fea0003900000 */
[----:B------:R-:W4:Y:S02]  /*9b00*/  @!P0 SYNCS.PHASECHK.TRANS64 P0, [R8+URZ+0x13280], R9 ;  /* 0x01328009080085a7 */ /* 0x000f24000800007f */
[----:B----4-:R-:W-:Y:S05]  /*9b10*/  @!P0 BRA `(.L_x_10241) ;  /* 0xfffffffc00f08947 */ /* 0x010fea000383ffff */
[----:B------:R-:W-:Y:S05]  /*9b20*/  BRA `(.L_x_10286) ;  /* 0xffffffe800d87947 */ /* 0x000fea000383ffff */
.L_x_10246:
[----:B--2---:R2:W4:Y:S02]  /*9b30*/  SYNCS.PHASECHK.TRANS64.TRYWAIT P0, [R8+URZ+0x13240], R9 ;  /* 0x01324009080075a7 */ /* 0x004524000800017f */
[----:B----4-:R-:W-:Y:S05]  /*9b40*/  @!P0 NANOSLEEP.SYNCS 0x989680 ;  /* 0x009896800000895d */ /* 0x010fea0003900000 */
[----:B------:R-:W4:Y:S02]  /*9b50*/  @!P0 SYNCS.PHASECHK.TRANS64 P0, [R8+URZ+0x13240], R9 ;  /* 0x01324009080085a7 */ /* 0x000f24000800007f */
[----:B----4-:R-:W-:Y:S05]  /*9b60*/  @!P0 BRA `(.L_x_10246) ;  /* 0xfffffffc00f08947 */ /* 0x010fea000383ffff */
[----:B------:R-:W-:Y:S05]  /*9b70*/  BRA `(.L_x_10287) ;  /* 0xffffffec004c7947 */ /* 0x000fea000383ffff */
.L_x_10252:
[----:B----4-:R4:W1:Y:S02]  /*9b80*/  SYNCS.PHASECHK.TRANS64.TRYWAIT P3, [R13+URZ+0x13270], R4 ;  /* 0x013270040d0075a7 */ /* 0x010864000806017f */
[----:B-1----:R-:W-:Y:S05]  /*9b90*/  @!P3 NANOSLEEP.SYNCS 0x989680 ;  /* 0x009896800000b95d */ /* 0x002fea0003900000 */
[----:B------:R-:W1:Y:S02]  /*9ba0*/  @!P3 SYNCS.PHASECHK.TRANS64 P3, [R13+URZ+0x13270], R4 ;  /* 0x013270040d00b5a7 */ /* 0x000e64000806007f */
[----:B-1----:R-:W-:Y:S05]  /*9bb0*/  @!P3 BRA `(.L_x_10252) ;  /* 0xfffffffc00f0b947 */ /* 0x002fea000383ffff */
[----:B------:R-:W-:Y:S05]  /*9bc0*/  BRA `(.L_x_10288) ;  /* 0xffffffec00e07947 */ /* 0x000fea000383ffff */
.L_x_10254:
[----:B--2---:R2:W3:Y:S02]  /*9bd0*/  SYNCS.PHASECHK.TRANS64.TRYWAIT P3, [R13+URZ+0x13260], R4 ;  /* 0x013260040d0075a7 */ /* 0x0044e4000806017f */
[----:B---3--:R-:W-:Y:S05]  /*9be0*/  @!P3 NANOSLEEP.SYNCS 0x989680 ;  /* 0x009896800000b95d */ /* 0x008fea0003900000 */
[----:B------:R-:W3:Y:S02]  /*9bf0*/  @!P3 SYNCS.PHASECHK.TRANS64 P3, [R13+URZ+0x13260], R4 ;  /* 0x013260040d00b5a7 */ /* 0x000ee4000806007f */
[----:B---3--:R-:W-:Y:S05]  /*9c00*/  @!P3 BRA `(.L_x_10254) ;  /* 0xfffffffc00f0b947 */ /* 0x008fea000383ffff */
[----:B------:R-:W-:Y:S05]  /*9c10*/  BRA `(.L_x_10289) ;  /* 0xffffffec00ec7947 */ /* 0x000fea000383ffff */
.L_x_10259:
[----:B---3--:R3:W1:Y:S02]  /*9c20*/  SYNCS.PHASECHK.TRANS64.TRYWAIT P0, [R0+URZ+0x13270], R3 ;  /* 0x01327003000075a7 */ /* 0x008664000800017f */
[----:B-1----:R-:W-:Y:S05]  /*9c30*/  @!P0 NANOSLEEP.SYNCS 0x989680 ;  /* 0x009896800000895d */ /* 0x002fea0003900000 */
[----:B------:R-:W1:Y:S02]  /*9c40*/  @!P0 SYNCS.PHASECHK.TRANS64 P0, [R0+URZ+0x13270], R3 ;  /* 0x01327003000085a7 */ /* 0x000e64000800007f */
[----:B-1----:R-:W-:Y:S05]  /*9c50*/  @!P0 BRA `(.L_x_10259) ;  /* 0xfffffffc00f08947 */ /* 0x002fea000383ffff */
[----:B------:R-:W-:Y:S05]  /*9c60*/  BRA `(.L_x_10290) ;  /* 0xfffffff000d47947 */ /* 0x000fea000383ffff */
.L_x_10261:
[----:B---3--:R3:W1:Y:S02]  /*9c70*/  SYNCS.PHASECHK.TRANS64.TRYWAIT P0, [R0+URZ+0x13260], R5 ;  /* 0x01326005000075a7 */ /* 0x008664000800017f */
[----:B-1----:R-:W-:Y:S05]  /*9c80*/  @!P0 NANOSLEEP.SYNCS 0x989680 ;  /* 0x009896800000895d */ /* 0x002fea0003900000 */
[----:B------:R-:W1:Y:S02]  /*9c90*/  @!P0 SYNCS.PHASECHK.TRANS64 P0, [R0+URZ+0x13260], R5 ;  /* 0x01326005000085a7 */ /* 0x000e64000800007f */
[----:B-1----:R-:W-:Y:S05]  /*9ca0*/  @!P0 BRA `(.L_x_10261) ;  /* 0xfffffffc00f08947 */ /* 0x002fea000383ffff */
[----:B------:R-:W-:Y:S05]  /*9cb0*/  BRA `(.L_x_10291) ;  /* 0xfffffff000e07947 */ /* 0x000fea000383ffff */
.L_x_10264:
[----:B--2---:R2:W3:Y:S02]  /*9cc0*/  SYNCS.PHASECHK.TRANS64.TRYWAIT P0, [R6+URZ+0x13220], R0 ;  /* 0x01322000060075a7 */ /* 0x0044e4000800017f */
[----:B---3--:R-:W-:Y:S05]  /*9cd0*/  @!P0 NANOSLEEP.SYNCS 0x989680 ;  /* 0x009896800000895d */ /* 0x008fea0003900000 */
[----:B------:R-:W3:Y:S02]  /*9ce0*/  @!P0 SYNCS.PHASECHK.TRANS64 P0, [R6+URZ+0x13220], R0 ;  /* 0x01322000060085a7 */ /* 0x000ee4000800007f */
[----:B---3--:R-:W-:Y:S05]  /*9cf0*/  @!P0 BRA `(.L_x_10264) ;  /* 0xfffffffc00f08947 */ /* 0x008fea000383ffff */
[----:B------:R-:W-:Y:S05]  /*9d00*/  BRA `(.L_x_10292) ;  /* 0xfffffff400cc7947 */ /* 0x000fea000383ffff */
.L_x_10268:
[----:B-1----:R1:W2:Y:S02]  /*9d10*/  SYNCS.PHASECHK.TRANS64.TRYWAIT P1, [R5+URZ], R4 ;  /* 0x00000004050075a7 */ /* 0x0022a4000802017f */
[----:B--2---:R-:W-:Y:S05]  /*9d20*/  @!P1 NANOSLEEP.SYNCS 0x989680 ;  /* 0x009896800000995d */ /* 0x004fea0003900000 */
[----:B------:R-:W2:Y:S02]  /*9d30*/  @!P1 SYNCS.PHASECHK.TRANS64 P1, [R5+URZ], R4 ;  /* 0x00000004050095a7 */ /* 0x000ea4000802007f */
[----:B--2---:R-:W-:Y:S05]  /*9d40*/  @!P1 BRA `(.L_x_10268) ;  /* 0xfffffffc00f09947 */ /* 0x004fea000383ffff */
[----:B------:R-:W-:Y:S05]  /*9d50*/  BRA `(.L_x_10293) ;  /* 0xfffffff800147947 */ /* 0x000fea000383ffff */
.L_x_10269:
[----:B--2---:R2:W3:Y:S02]  /*9d60*/  SYNCS.PHASECHK.TRANS64.TRYWAIT P1, [R9+URZ], R0 ;  /* 0x00000000090075a7 */ /* 0x0044e4000802017f */
[----:B---3--:R-:W-:Y:S05]  /*9d70*/  @!P1 NANOSLEEP.SYNCS 0x989680 ;  /* 0x009896800000995d */ /* 0x008fea0003900000 */
[----:B------:R-:W3:Y:S02]  /*9d80*/  @!P1 SYNCS.PHASECHK.TRANS64 P1, [R9+URZ], R0 ;  /* 0x00000000090095a7 */ /* 0x000ee4000802007f */
[----:B---3--:R-:W-:Y:S05]  /*9d90*/  @!P1 BRA `(.L_x_10269) ;  /* 0xfffffffc00f09947 */ /* 0x008fea000383ffff */
[----:B------:R-:W-:Y:S05]  /*9da0*/  BRA `(.L_x_10294) ;  /* 0xfffffff800087947 */ /* 0x000fea000383ffff */
.L_x_10271:
[----:B---3--:R3:W4:Y:S02]  /*9db0*/  SYNCS.PHASECHK.TRANS64.TRYWAIT P1, [R19+URZ+0x13260], R4 ;  /* 0x01326004130075a7 */ /* 0x008724000802017f */
[----:B----4-:R-:W-:Y:S05]  /*9dc0*/  @!P1 NANOSLEEP.SYNCS 0x989680 ;  /* 0x009896800000995d */ /* 0x010fea0003900000 */
[----:B------:R-:W4:Y:S02]  /*9dd0*/  @!P1 SYNCS.PHASECHK.TRANS64 P1, [R19+URZ+0x13260], R4 ;  /* 0x01326004130095a7 */ /* 0x000f24000802007f */
[----:B----4-:R-:W-:Y:S05]  /*9de0*/  @!P1 BRA `(.L_x_10271) ;  /* 0xfffffffc00f09947 */ /* 0x010fea000383ffff */
[----:B------:R-:W-:Y:S05]  /*9df0*/  BRA `(.L_x_10295) ;  /* 0xfffffff800087947 */ /* 0x000fea000383ffff */
.L_x_10273:
[----:B----4-:R4:W1:Y:S02]  /*9e00*/  SYNCS.PHASECHK.TRANS64.TRYWAIT P1, [R7+URZ+0x13260], R0 ;  /* 0x01326000070075a7 */ /* 0x010864000802017f */
[----:B-1----:R-:W-:Y:S05]  /*9e10*/  @!P1 NANOSLEEP.SYNCS 0x989680 ;  /* 0x009896800000995d */ /* 0x002fea0003900000 */
[----:B------:R-:W1:Y:S02]  /*9e20*/  @!P1 SYNCS.PHASECHK.TRANS64 P1, [R7+URZ+0x13260], R0 ;  /* 0x01326000070095a7 */ /* 0x000e64000802007f */
[----:B-1----:R-:W-:Y:S05]  /*9e30*/  @!P1 BRA `(.L_x_10273) ;  /* 0xfffffffc00f09947 */ /* 0x002fea000383ffff */
[----:B------:R-:W-:Y:S05]  /*9e40*/  BRA `(.L_x_10296) ;  /* 0xfffffff800087947 */ /* 0x000fea000383ffff */
.L_x_10275:
[----:B------:R1:W1:Y:S02]  /*9e50*/  SYNCS.PHASECHK.TRANS64.TRYWAIT P0, [R19+URZ+0x13280], R4 ;  /* 0x01328004130075a7 */ /* 0x000264000800017f */
[----:B-1----:R-:W-:Y:S05]  /*9e60*/  @!P0 NANOSLEEP.SYNCS 0x989680 ;  /* 0x009896800000895d */ /* 0x002fea0003900000 */
[----:B------:R-:W1:Y:S02]  /*9e70*/  @!P0 SYNCS.PHASECHK.TRANS64 P0, [R19+URZ+0x13280], R4 ;  /* 0x01328004130085a7 */ /* 0x000e64000800007f */
[----:B-1----:R-:W-:Y:S05]  /*9e80*/  @!P0 BRA `(.L_x_10275) ;  /* 0xfffffffc00f08947 */ /* 0x002fea000383ffff */
[----:B------:R-:W-:Y:S05]  /*9e90*/  BRA `(.L_x_10276) ;  /* 0xfffffff800047947 */ /* 0x000fea000383ffff */
.L_x_10297:
        /* <DEDUP_REMOVED lines=14> */
.L_x_12388:


//--------------------- .text._ZN7cutlass13device_kernelIN5flash11enable_sm90INS1_16FlashAttnFwdSm90INS1_25CollectiveMainloopFwdSm90ILi2EN4cute5tupleIJNS5_1CILi1EEES8_S8_EEENS6_IJNS7_ILi192EEENS7_ILi160EEENS7_ILi64EEEEEELi64ENS_12float_e4m3_tEfNS_4arch4Sm90ELb0ELb0ELb0ELb1ELb0ELb0ELb0ELb1ELb1ELb0ELb0ELb0EEENS1_21CollectiveEpilogueFwdINS6_IJSA_SC_SB_EEES9_NS_10bfloat16_tESG_Li384ELb1ELb0ELb0ELb1EEENS1_36VarlenDynamicPersistentTileSchedulerILi192ELi160ELi384ELi128ELb0ELb0ELb1ELb0ELb1ELb1EEEEEEEEEvNT_6ParamsE --------------------------
	.section	.text._ZN7cutlass13device_kernelIN5flash11enable_sm90INS1_16FlashAttnFwdSm90INS1_25CollectiveMainloopFwdSm90ILi2EN4cute5tupleIJNS5_1CILi1EEES8_S8_EEENS6_IJNS7_ILi192EEENS7_ILi160EEENS7_ILi64EEEEEELi64ENS_12float_e4m3_tEfNS_4arch4Sm90ELb0ELb0ELb0ELb1ELb0ELb0ELb0ELb1ELb1ELb0ELb0ELb0EEENS1_21CollectiveEpilogueFwdINS6_IJSA_SC_SB_EEES9_NS_10bfloat16_tESG_Li384ELb1ELb0ELb0ELb1EEENS1_36VarlenDynamicPersistentTileSchedulerILi192ELi160ELi384ELi128ELb0ELb0ELb1ELb0ELb1ELb1EEEEEEEEEvNT_6ParamsE,"ax",@progbits
	.align	128
.text._ZN7cutlass13device_kernelIN5flash11enable_sm90INS1_16FlashAttnFwdSm90INS1_25CollectiveMainloopFwdSm90ILi2EN4cute5tupleIJNS5_1CILi1EEES8_S8_EEENS6_IJNS7_ILi192EEENS7_ILi160EEENS7_ILi64EEEEEELi64ENS_12float_e4m3_tEfNS_4arch4Sm90ELb0ELb0ELb0ELb1ELb0ELb0ELb0ELb1ELb1ELb0ELb0ELb0EEENS1_21CollectiveEpilogueFwdINS6_IJSA_SC_SB_EEES9_NS_10bfloat16_tESG_Li384ELb1ELb0ELb0ELb1EEENS1_36VarlenDynamicPersistentTileSchedulerILi192ELi160ELi384ELi128ELb0ELb0ELb1ELb0ELb1ELb1EEEEEEEEEvNT_6ParamsE:
        .type           _ZN7cutlass13device_kernelIN5flash11enable_sm90INS1_16FlashAttnFwdSm90INS1_25CollectiveMainloopFwdSm90ILi2EN4cute5tupleIJNS5_1CILi1EEES8_S8_EEENS6_IJNS7_ILi192EEENS7_ILi160EEENS7_ILi64EEEEEELi64ENS_12float_e4m3_tEfNS_4arch4Sm90ELb0ELb0ELb0ELb1ELb0ELb0ELb0ELb1ELb1ELb0ELb0ELb0EEENS1_21CollectiveEpilogueFwdINS6_IJSA_SC_SB_EEES9_NS_10bfloat16_tESG_Li384ELb1ELb0ELb0ELb1EEENS1_36VarlenDynamicPersistentTileSchedulerILi192ELi160ELi384ELi128ELb0ELb0ELb1ELb0ELb1ELb1EEEEEEEEEvNT_6ParamsE,@function
        .size           _ZN7cutlass13device_kernelIN5flash11enable_sm90INS1_16FlashAttnFwdSm90INS1_25CollectiveMainloopFwdSm90ILi2EN4cute5tupleIJNS5_1CILi1EEES8_S8_EEENS6_IJNS7_ILi192EEENS7_ILi160EEENS7_ILi64EEEEEELi64ENS_12float_e4m3_tEfNS_4arch4Sm90ELb0ELb0ELb0ELb1ELb0ELb0ELb0ELb1ELb1ELb0ELb0ELb0EEENS1_21CollectiveEpilogueFwdINS6_IJSA_SC_SB_EEES9_NS_10bfloat16_tESG_Li384ELb1ELb0ELb0ELb1EEENS1_36VarlenDynamicPersistentTileSchedulerILi192ELi160ELi384ELi128ELb0ELb0ELb1ELb0ELb1ELb1EEEEEEEEEvNT_6ParamsE,(.L_x_12389 - _ZN7cutlass13device_kernelIN5flash11enable_sm90INS1_16FlashAttnFwdSm90INS1_25CollectiveMainloopFwdSm90ILi2EN4cute5tupleIJNS5_1CILi1EEES8_S8_EEENS6_IJNS7_ILi192EEENS7_ILi160EEENS7_ILi64EEEEEELi64ENS_12float_e4m3_tEfNS_4arch4Sm90ELb0ELb0ELb0ELb1ELb0ELb0ELb0ELb1ELb1ELb0ELb0ELb0EEENS1_21CollectiveEpilogueFwdINS6_IJSA_SC_SB_EEES9_NS_10bfloat16_tESG_Li384ELb1ELb0ELb0ELb1EEENS1_36VarlenDynamicPersistentTileSchedulerILi192ELi160ELi384ELi128ELb0ELb0ELb1ELb0ELb1ELb1EEEEEEEEEvNT_6ParamsE)
        .other          _ZN7cutlass13device_kernelIN5flash11enable_sm90INS1_16FlashAttnFwdSm90INS1_25CollectiveMainloopFwdSm90ILi2EN4cute5tupleIJNS5_1CILi1EEES8_S8_EEENS6_IJNS7_ILi192EEENS7_ILi160EEENS7_ILi64EEEEEELi64ENS_12float_e4m3_tEfNS_4arch4Sm90ELb0ELb0ELb0ELb1ELb0ELb0ELb0ELb1ELb1ELb0ELb0ELb0EEENS1_21CollectiveEpilogueFwdINS6_IJSA_SC_SB_EEES9_NS_10bfloat16_tESG_Li384ELb1ELb0ELb0ELb1EEENS1_36VarlenDynamicPersistentTileSchedulerILi192ELi160ELi384ELi128ELb0ELb0ELb1ELb0ELb1ELb1EEEEEEEEEvNT_6ParamsE,@"STO_CUDA_ENTRY STV_DEFAULT"
_ZN7cutlass13device_kernelIN5flash11enable_sm90INS1_16FlashAttnFwdSm90INS1_25CollectiveMainloopFwdSm90ILi2EN4cute5tupleIJNS5_1CILi1EEES8_S8_EEENS6_IJNS7_ILi192EEENS7_ILi160EEENS7_ILi64EEEEEELi64ENS_12float_e4m3_tEfNS_4arch4Sm90ELb0ELb0ELb0ELb1ELb0ELb0ELb0ELb1ELb1ELb0ELb0ELb0EEENS1_21CollectiveEpilogueFwdINS6_IJSA_SC_SB_EEES9_NS_10bfloat16_tESG_Li384ELb1ELb0ELb0ELb1EEENS1_36VarlenDynamicPersistentTileSchedulerILi192ELi160ELi384ELi128ELb0ELb0ELb1ELb0ELb1ELb1EEEEEEEEEvNT_6ParamsE:
        /* <DEDUP_REMOVED lines=21> */
.L_x_10299:
[----:B------:R-:W-:Y:S05]  /*0150*/  BSYNC B0 ;  /* 0x0000000000007941 */ /* 0x000fea0003800000 */
.L_x_10298:
        /* <DEDUP_REMOVED lines=41> */
.L_x_10300:
        /* <DEDUP_REMOVED lines=22> */
.L_x_10301:
        /* <DEDUP_REMOVED lines=18> */
.L_x_10302:
        /* <DEDUP_REMOVED lines=22> */
.L_x_10303:
        /* <DEDUP_REMOVED lines=22> */
.L_x_10304:
[----:B------:R-:W-:Y:S01]  /*0930*/  PLOP3.LUT P0, PT, PT, PT, UP0, 0x80, 0x0 ;  /* 0x000000000000781c */ /* 0x000fe20003f0f008 */
[----:B------:R-:W-:Y:S01]  /*0940*/  UMOV UR40, 0x1 ;  /* 0x0000000100287882 */ /* 0x000fe20000000000 */
[----:B------:R-:W-:Y:S01]  /*0950*/  NOP ;  /* 0x0000000000007918 */ /* 0x000fe20000000000 */
[----:B------:R-:W-:Y:S01]  /*0960*/  USEL UR40, UR40, 0x2, !UP0 ;  /* 0x0000000228287887 */ /* 0x000fe2000c000000 */
[----:B------:R-:W-:Y:S01]  /*0970*/  ULDC.64 UR52, c[0x0][0x208] ;  /* 0x0000820000347ab9 */ /* 0x000fe20000000a00 */
[----:B012-4-:R-:W-:Y:S08]  /*0980*/  BAR.SYNC.DEFER_BLOCKING 0x0 ;  /* 0x0000000000007b1d */ /* 0x017ff00000010000 */
[----:B------:R-:W-:Y:S05]  /*0990*/  @!P0 BRA `(.L_x_10305) ;  /* 0x0000008000348947 */ /* 0x000fea0003800000 */
.L_x_10306:
        /* <DEDUP_REMOVED lines=31> */
[----:B------:R-:W-:Y:S01]  /*0b90*/  IMAD.IADD R22, R10, 0x1, -R22 ;  /* 0x000000010a167824 */ /* 0x000fe200078e0a16 */
        /* <DEDUP_REMOVED lines=10> */
[--C-:B------:R-:W-:Y:S01]  /*0c40*/  SHF.R.S32.HI R8, RZ, 0x2, R6.reuse ;  /* 0x00000002ff087819 */ /* 0x100fe20000011406 */
[----:B------:R-:W-:Y:S01]  /*0c50*/  IMAD.HI R4, R23, 0x55555556, RZ ;  /* 0x5555555617047827 */ /* 0x000fe200078e02ff */
[----:B------:R-:W-:Y:S02]  /*0c60*/  SHF.R.S32.HI R9, RZ, 0x1f, R6 ;  /* 0x0000001fff097819 */ /* 0x000fe40000011406 */
[----:B------:R0:W-:Y:S01]  /*0c70*/  STL [R1+0x4], R3 ;  /* 0x0000040301007387 */ /* 0x0001e20000100800 */
[----:B------:R-:W-:Y:S02]  /*0c80*/  LEA.HI R0, R0, R10, RZ, 0x3 ;  /* 0x0000000a00007211 */ /* 0x000fe400078f18ff */
[----:B------:R-:W-:Y:S02]  /*0c90*/  LEA.HI R9, R9, R8, RZ, 0x3 ;  /* 0x0000000809097211 */ /* 0x000fe400078f18ff */
[----:B------:R-:W-:-:S02]  /*0ca0*/  LOP3.LUT R5, R6, 0x7ffffffc, RZ, 0xc0, !PT ;  /* 0x7ffffffc06057812 */ /* 0x000fc400078ec0ff */
[----:B------:R-:W-:Y:S02]  /*0cb0*/  LOP3.LUT R9, R9, 0xfffffff8, RZ, 0xc0, !PT ;  /* 0xfffffff809097812 */ /* 0x000fe400078ec0ff */
[----:B------:R-:W-:Y:S01]  /*0cc0*/  LEA.HI R4, R4, R4, RZ, 0x1 ;  /* 0x0000000404047211 */ /* 0x000fe200078f08ff */
[----:B------:R-:W-:Y:S01]  /*0cd0*/  IMAD.IADD R5, R22, 0x1, -R5 ;  /* 0x0000000116057824 */ /* 0x000fe200078e0a05 */
[----:B------:R-:W-:Y:S01]  /*0ce0*/  SHF.R.S32.HI R7, RZ, 0x5, R7 ;  /* 0x00000005ff077819 */ /* 0x000fe20000011407 */
[----:B------:R-:W-:Y:S01]  /*0cf0*/  IMAD.IADD R8, R8, 0x1, -R9 ;  /* 0x0000000108087824 */ /* 0x000fe200078e0a09 */
[----:B------:R-:W-:Y:S01]  /*0d00*/  LOP3.LUT R2, R0, 0x1ffffff8, RZ, 0xc0, !PT ;  /* 0x1ffffff800027812 */ /* 0x000fe200078ec0ff */
[----:B------:R-:W-:Y:S01]  /*0d10*/  IMAD R4, R4, -0x3, R23 ;  /* 0xfffffffd04047824 */ /* 0x000fe200078e0217 */
[----:B------:R-:W-:Y:S01]  /*0d20*/  SHF.R.S32.HI R16, RZ, 0x3, R0 ;  /* 0x00000003ff107819 */ /* 0x000fe20000011400 */
[----:B------:R-:W-:Y:S02]  /*0d30*/  IMAD R7, R7, 0x10, R8 ;  /* 0x0000001007077824 */ /* 0x000fe400078e0208 */
[----:B------:R-:W-:-:S02]  /*0d40*/  IMAD.IADD R2, R10, 0x1, -R2 ;  /* 0x000000010a027824 */ /* 0x000fc400078e0a02 */
[----:B------:R-:W-:Y:S02]  /*0d50*/  IMAD R156, R5, R156, 0xa0 ;  /* 0x000000a0059c7424 */ /* 0x000fe400078e029c */
[----:B------:R-:W-:Y:S02]  /*0d60*/  IMAD R157, R4, 0x40, R7 ;  /* 0x00000040049d7824 */ /* 0x000fe400078e0207 */
[----:B0-----:R-:W-:-:S07]  /*0d70*/  IMAD.SHL.U32 R18, R2, 0x8, RZ ;  /* 0x0000000802127824 */ /* 0x001fce00078e00ff */
.L_x_10350:
[----:B0-----:R-:W0:Y:S01]  /*0d80*/  LDC.64 R2, c[0x0][0xc60] ;  /* 0x00031800ff027b82 */ /* 0x001e220000000a00 */
[----:B------:R-:W-:Y:S01]  /*0d90*/  ULDC.64 UR8, c[0x0][0x990] ;  /* 0x0002640000087ab9 */ /* 0x000fe20000000a00 */
[----:B------:R-:W-:Y:S01]  /*0da0*/  ULDC UR4, c[0x0][0x428] ;  /* 0x00010a0000047ab9 */ /* 0x000fe20000000800 */
[----:B------:R-:W-:Y:S01]  /*0db0*/  ULDC.64 UR6, c[0x0][0x998] ;  /* 0x0002660000067ab9 */ /* 0x000fe20000000a00 */
[----:B0-----:R-:W-:-:S06]  /*0dc0*/  IMAD.WIDE R2, R31, 0x4, R2 ;  /* 0x000000041f027825 */ /* 0x001fcc00078e0202 */
[----:B--2---:R-:W2:Y:S01]  /*0dd0*/  LDG.E R2, desc[UR52][R2.64] ;  /* 0x0000003402027981 */ /* 0x004ea2000c1e1900 */
[----:B------:R-:W-:Y:S01]  /*0de0*/  UISETP.NE.U32.AND UP2, UPT, UR8, URZ, UPT ;  /* 0x0000003f0800728c */ /* 0x000fe2000bf45070 */
[----:B-1-345:R-:W-:Y:S01]  /*0df0*/  IMAD.MOV.U32 R9, RZ, RZ, 0x3f800000 ;  /* 0x3f800000ff097424 */ /* 0x03afe200078e00ff */
        /* <DEDUP_REMOVED lines=39> */
[----:B------:R-:W-:Y:S01]  /*1070*/  IMAD.U32 R4, RZ, RZ, UR8 ;  /* 0x00000008ff047e24 */ /* 0x000fe2000f8e00ff */
        /* <DEDUP_REMOVED lines=44> */
[----:B------:R-:W-:Y:S01]  /*1340*/  CS2R R26, SRZ ;  /* 0x00000000001a7805 */ /* 0x000fe2000001ff00 */
[----:B------:R-:W-:Y:S02]  /*1350*/  IMAD.MOV.U32 R56, RZ, RZ, RZ ;  /* 0x000000ffff387224 */ /* 0x000fe400078e00ff */
        /* <DEDUP_REMOVED lines=22> */
.L_x_10307:
        /* <DEDUP_REMOVED lines=16> */
[----:B------:R-:W-:Y:S01]  /*15c0*/  CS2R R60, SRZ ;  /* 0x00000000003c7805 */ /* 0x000fe2000001ff00 */
[----:B------:R-:W-:-:S02]  /*15d0*/  UMOV UR48, UR5 ;  /* 0x0000000500307c82 */ /* 0x000fc40008000000 */
[----:B------:R-:W-:-:S04]  /*15e0*/  ULEA.HI.SX32 UR50, UR9, UR50, 0x1a ;  /* 0x0000003209327291 */ /* 0x000fc8000f8fd23f */
[----:B------:R-:W-:Y:S08]  /*15f0*/  @!P1 BRA `(.L_x_10308) ;  /* 0x0000005400fc9947 */ /* 0x000ff00003800000 */
[----:B------:R-:W0:Y:S01]  /*1600*/  SHFL.IDX PT, R0, R23, RZ, 0x1f ;  /* 0x00001fff17007589 */ /* 0x000e2200000e0000 */
[----:B------:R-:W1:Y:S01]  /*1610*/  S2UR UR8, SR_CgaCtaId ;  /* 0x00000000000879c3 */ /* 0x000e620000008800 */
[----:B------:R-:W-:Y:S01]  /*1620*/  UMOV UR7, 0x400 ;  /* 0x0000040000077882 */ /* 0x000fe20000000000 */
        /* <DEDUP_REMOVED lines=8> */
[----:B------:R-:W-:Y:S01]  /*16b0*/  ULEA UR5, UR5, UR4, 0xc ;  /* 0x0000000405057291 */ /* 0x000fe2000f8e603f */
[----:B------:R-:W-:-:S03]  /*16c0*/  PLOP3.LUT P0, PT, PT, PT, UP0, 0x80, 0x0 ;  /* 0x000000000000781c */ /* 0x000fc60003f0f008 */
[----:B------:R-:W-:-:S04]  /*16d0*/  USHF.R.U32.HI UR5, URZ, 0x4, UR5 ;  /* 0x000000043f057899 */ /* 0x000fc80008011605 */
[----:B------:R-:W-:-:S04]  /*16e0*/  ULOP3.LUT UR5, UR5, 0x3fff, URZ, 0xc0, !UPT ;  /* 0x00003fff05057892 */ /* 0x000fc8000f8ec03f */
[----:B------:R-:W-:-:S07]  /*16f0*/  ULOP3.LUT UR54, UR5, 0x10000, URZ, 0xfc, !UPT ;  /* 0x0001000005367892 */ /* 0x000fce000f8efc3f */
[----:B------:R-:W-:Y:S01]  /*1700*/  UMOV UR36, UR54 ;  /* 0x0000003600247c82 */ /* 0x000fe20008000000 */
        /* <DEDUP_REMOVED lines=17> */
.L_x_10309:
        /* <DEDUP_REMOVED lines=13> */
.L_x_10435:
[----:B------:R-:W-:Y:S05]  /*18f0*/  @!P0 BRA `(.L_x_10311) ;  /* 0x0000000000048947 */ /* 0x000fea0003800000 */
[----:B------:R-:W-:Y:S01]  /*1900*/  BPT.TRAP 0x1 ;  /* 0x000000040000795c */ /* 0x000fe20000300000 */
.L_x_10311:
[----:B------:R-:W-:Y:S02]  /*1910*/  IMAD.U32 R4, RZ, RZ, UR42 ;  /* 0x0000002aff047e24 */ /* 0x000fe4000f8e00ff */
[----:B------:R-:W-:-:S03]  /*1920*/  IMAD.U32 R5, RZ, RZ, UR43 ;  /* 0x0000002bff057e24 */ /* 0x000fc6000f8e00ff */
[----:B------:R-:W-:Y:S01]  /*1930*/  SHF.L.U32 R4, R4, 0x1f, RZ ;  /* 0x0000001f04047819 */ /* 0x000fe200000006ff */
[----:B------:R-:W-:-:S04]  /*1940*/  IMAD R5, R5, 0x8, R0 ;  /* 0x0000000805057824 */ /* 0x000fc800078e0200 */
[----:B------:R1:W2:Y:S01]  /*1950*/  SYNCS.PHASECHK.TRANS64.TRYWAIT P1, [R5+URZ+0x13230], R4 ;  /* 0x01323004050075a7 */ /* 0x0002a2000802017f */
[----:B------:R-:W-:Y:S05]  /*1960*/  @!P0 BRA `(.L_x_10312) ;  /* 0x0000000000048947 */ /* 0x000fea0003800000 */
[----:B------:R-:W-:Y:S01]  /*1970*/  BPT.TRAP 0x1 ;  /* 0x000000040000795c */ /* 0x000fe20000300000 */
.L_x_10312:
[----:B------:R-:W3:Y:S01]  /*1980*/  LDL.LU R6, [R1] ;  /* 0x0000000001067983 */ /* 0x000ee20000300800 */
[----:B------:R-:W4:Y:S01]  /*1990*/  S2R R7, SR_TID.X ;  /* 0x0000000000077919 */ /* 0x000f220000002100 */
[----:B0-----:R-:W-:Y:S01]  /*19a0*/  VIADD R3, R0, 0xe000 ;  /* 0x0000e00000037836 */ /* 0x001fe20000000000 */
[----:B----4-:R-:W-:-:S04]  /*19b0*/  LOP3.LUT P2, RZ, R7, 0x7f, RZ, 0xc0, !PT ;  /* 0x0000007f07ff7812 */ /* 0x010fc8000784c0ff */
[----:B------:R-:W-:-:S04]  /*19c0*/  SHF.R.U32.HI R3, RZ, 0x4, R3 ;  /* 0x00000004ff037819 */ /* 0x000fc80000011603 */
[----:B------:R-:W-:Y:S02]  /*19d0*/  LOP3.LUT R3, R3, 0x3fff, RZ, 0xc0, !PT ;  /* 0x00003fff03037812 */ /* 0x000fe400078ec0ff */
[----:B---3--:R-:W-:-:S04]  /*19e0*/  LOP3.LUT R6, R6, 0xffffffef, RZ, 0xc0, !PT ;  /* 0xffffffef06067812 */ /* 0x008fc800078ec0ff */
[----:B------:R-:W-:-:S05]  /*19f0*/  @P2 LOP3.LUT R6, R6, 0x10, RZ, 0xfc, !PT ;  /* 0x0000001006062812 */ /* 0x000fca00078efcff */
[----:B------:R0:W-:Y:S01]  /*1a00*/  STL [R1], R6 ;  /* 0x0000000601007387 */ /* 0x0001e20000100800 */
[----:B--2---:R-:W-:Y:S05]  /*1a10*/  @P1 BRA `(.L_x_10313) ;  /* 0x0000000000081947 */ /* 0x004fea0003800000 */
[----:B------:R-:W2:Y:S02]  /*1a20*/  SYNCS.PHASECHK.TRANS64.TRYWAIT P1, [R5+URZ+0x13230], R4 ;  /* 0x01323004050075a7 */ /* 0x000ea4000802017f */
[----:B--2---:R-:W-:Y:S05]  /*1a30*/  @!P1 BRA `(.L_x_10314) ;  /* 0x000000ac00a89947 */ /* 0x004fea0003800000 */
.L_x_10313:
[----:B------:R-:W-:Y:S05]  /*1a40*/  WARPSYNC.ALL ;  /* 0x0000000000007948 */ /* 0x000fea0003800000 */
[----:B------:R-:W-:Y:S01]  /*1a50*/  IMAD.MOV.U32 R55, RZ, RZ, RZ ;  /* 0x000000ffff377224 */ /* 0x000fe200078e00ff */
[----:B------:R-:W-:-:S04]  /*1a60*/  LOP3.LUT R3, R3, 0x10000, RZ, 0xfc, !PT ;  /* 0x0001000003037812 */ /* 0x000fc800078efcff */
[----:B------:R-:W-:Y:S01]  /*1a70*/  R2UR UR8, R3 ;  /* 0x00000000030872ca */ /* 0x000fe200000e0000 */
[----:B------:R-:W-:Y:S01]  /*1a80*/  WARPGROUP.ARRIVE ;  /* 0x00000000000079c5 */ /* 0x000fe20000000000 */
[----:B------:R-:W-:Y:S01]  /*1a90*/  UMOV UR39, 0x80000020 ;  /* 0x8000002000277882 */ /* 0x000fe20000000000 */
[----:B------:R-:W-:Y:S01]  /*1aa0*/  UMOV UR4, UR36 ;  /* 0x0000002400047c82 */ /* 0x000fe20008000000 */
[----:B------:R-:W-:Y:S01]  /*1ab0*/  UMOV UR5, UR37 ;  /* 0x0000002500057c82 */ /* 0x000fe20008000000 */
[----:B------:R-:W-:Y:S01]  /*1ac0*/  UMOV UR7, 0x80000020 ;  /* 0x8000002000077882 */ /* 0x000fe20000000000 */
[----:B------:R-:W-:Y:S01]  /*1ad0*/  UIADD3 UR10, UR54, 0x2, URZ ;  /* 0x00000002360a7890 */ /* 0x000fe2000fffe03f */
[----:B0-----:R-:W-:Y:S01]  /*1ae0*/  VIADD R6, R156, UR51 ;  /* 0x000000339c067c36 */ /* 0x001fe20008000000 */
[----:B------:R-:W-:Y:S01]  /*1af0*/  P2R R7, PR, RZ, 0x1 ;  /* 0x00000001ff077803 */ /* 0x000fe20000000000 */
[----:B------:R-:W-:Y:S01]  /*1b00*/  IMAD.U32 R9, RZ, RZ, UR50 ;  /* 0x00000032ff097e24 */ /* 0x000fe2000f8e00ff */
[----:B------:R-:W0:Y:S01]  /*1b10*/  S2R R120, SR_TID.X ;  /* 0x0000000000787919 */ /* 0x000e220000002100 */
[----:B------:R-:W-:Y:S01]  /*1b20*/  IMAD.U32 R49, RZ, RZ, UR46 ;  /* 0x0000002eff317e24 */ /* 0x000fe2000f8e00ff */
[----:B------:R-:W-:Y:S01]  /*1b30*/  UISETP.GE.AND UP0, UPT, UR51, 0xa1, UPT ;  /* 0x000000a13300788c */ /* 0x000fe2000bf06270 */
[----:B------:R-:W-:Y:S01]  /*1b40*/  IMAD R6, R9, -0xa0, R6 ;  /* 0xffffff6009067824 */ /* 0x000fe200078e0206 */
[----:B------:R-:W-:-:S04]  /*1b50*/  UIMAD UR8, UR43, 0x280, UR8 ;  /* 0x000002802b0878a4 */ /* 0x000fc8000f8e0208 */
[----:B------:R-:W-:Y:S01]  /*1b60*/  UIADD3 UR6, UR8, 0x180, URZ ;  /* 0x0000018008067890 */ /* 0x000fe2000fffe03f */
[C---:B------:R-:W-:Y:S01]  /*1b70*/  ISETP.GT.AND P2, PT, R6.reuse, RZ, PT ;  /* 0x000000ff0600720c */ /* 0x040fe20003f44270 */
        /* <DEDUP_REMOVED lines=49> */
[----:B-12---:R-:W-:-:S02]  /*1e90*/  FMNMX.FTZ R4, R108, R9, !PT ;  /* 0x000000096c047209 */ /* 0x006fc40007810000 */
        /* <DEDUP_REMOVED lines=20> */
[----:B------:R-:W-:Y:S02]  /*1fe0*/  ISETP.GT.AND P2, PT, R6, 0x28, PT ;  /* 0x000000280600780c */ /* 0x000fe40003f44270 */
        /* <DEDUP_REMOVED lines=77> */
[----:B------:R-:W-:Y:S02]  /*24c0*/  FMNMX.FTZ R20, R110, R15, !PT ;  /* 0x0000000f6e147209 */ /* 0x000fe40007810000 */
[----:B------:R-:W-:Y:S01]  /*24d0*/  FSEL R87, R87, -INF , P3 ;  /* 0xff80000057577808 */ /* 0x000fe20001800000 */
[----:B------:R-:W-:Y:S02]  /*24e0*/  WARPGROUP.DEPBAR.LE gsb0, 0x0 ;  /* 0x00008000000079c5 */ /* 0x000fe40000010000 */
[----:B------:R-:W-:Y:S01]  /*24f0*/  WARPGROUP.ARRIVE ;  /* 0x00000000000079c5 */ /* 0x000fe20000000000 */
[----:B------:R-:W-:Y:S02]  /*2500*/  FSEL R56, R56, -INF , P1 ;  /* 0xff80000038387808 */ /* 0x000fe40000800000 */
[----:B------:R-:W-:Y:S02]  /*2510*/  FSEL R57, R57, -INF , P2 ;  /* 0xff80000039397808 */ /* 0x000fe40001000000 */
[----:B------:R-:W-:Y:S01]  /*2520*/  FMNMX.FTZ R4, R56, R9, !PT ;  /* 0x0000000938047209 */ /* 0x000fe20007810000 */
[----:B------:R-:W-:Y:S01]  /*2530*/  QGMMA.64x32x32.F32.E4M3.E4M3 R24, gdesc[UR4], R24, gsb0 ;  /* 0x00600000041879f3 */ /* 0x000fe20008000818 */
[----:B------:R-:W-:-:S02]  /*2540*/  FSEL R60, R60, -INF , P5 ;  /* 0xff8000003c3c7808 */ /* 0x000fc40002800000 */
[----:B------:R-:W-:Y:S02]  /*2550*/  FMNMX.FTZ R9, R57, R4, !PT ;  /* 0x0000000439097209 */ /* 0x000fe40007810000 */
[----:B------:R-:W-:Y:S02]  /*2560*/  ISETP.GT.AND P3, PT, R6, 0x70, PT ;  /* 0x000000700600780c */ /* 0x000fe40003f64270 */
[----:B------:R-:W-:Y:S02]  /*2570*/  FSEL R61, R61, -INF , P4 ;  /* 0xff8000003d3d7808 */ /* 0x000fe40002000000 */
[----:B------:R-:W-:Y:S02]  /*2580*/  FMNMX.FTZ R4, R60, R9, !PT ;  /* 0x000000093c047209 */ /* 0x000fe40007810000 */
[----:B------:R-:W-:Y:S02]  /*2590*/  FMNMX.FTZ R15, R111, R20, !PT ;  /* 0x000000146f0f7209 */ /* 0x000fe40007810000 */
[----:B------:R-:W-:-:S02]  /*25a0*/  FSEL R58, R58, -INF , P1 ;  /* 0xff8000003a3a7808 */ /* 0x000fc40000800000 */
[----:B------:R-:W-:Y:S02]  /*25b0*/  ISETP.GT.AND P1, PT, R6, 0x71, PT ;  /* 0x000000710600780c */ /* 0x000fe40003f24270 */
[----:B------:R-:W-:Y:S02]  /*25c0*/  FSEL R64, R64, -INF , P3 ;  /* 0xff80000040407808 */ /* 0x000fe40001800000 */
[----:B------:R-:W-:Y:S02]  /*25d0*/  FMNMX.FTZ R9, R61, R4, !PT ;  /* 0x000000043d097209 */ /* 0x000fe40007810000 */
[----:B------:R-:W-:Y:S02]  /*25e0*/  FMNMX.FTZ R20, R114, R15, !PT ;  /* 0x0000000f72147209 */ /* 0x000fe40007810000 */
[----:B------:R-:W-:Y:S02]  /*25f0*/  FSEL R59, R59, -INF , P2 ;  /* 0xff8000003b3b7808 */ /* 0x000fe40001000000 */
[----:B------:R-:W-:-:S02]  /*2600*/  ISETP.GT.AND P2, PT, R6, 0x78, PT ;  /* 0x000000780600780c */ /* 0x000fc40003f44270 */
[----:B------:R-:W-:Y:S02]  /*2610*/  FSEL R65, R65, -INF , P1 ;  /* 0xff80000041417808 */ /* 0x000fe40000800000 */
[----:B------:R-:W-:Y:S02]  /*2620*/  FMNMX.FTZ R4, R64, R9, !PT ;  /* 0x0000000940047209 */ /* 0x000fe40007810000 */
[----:B------:R-:W-:Y:S02]  /*2630*/  FMNMX.FTZ R21, R115, R20, !PT ;  /* 0x0000001473157209 */ /* 0x000fe40007810000 */
[----:B------:R-:W-:Y:S02]  /*2640*/  FSEL R68, R68, -INF , P2 ;  /* 0xff80000044447808 */ /* 0x000fe40001000000 */
[----:B------:R-:W-:Y:S02]  /*2650*/  FMNMX.FTZ R9, R65, R4, !PT ;  /* 0x0000000441097209 */ /* 0x000fe40007810000 */
[----:B------:R-:W-:-:S02]  /*2660*/  FSEL R69, R69, -INF , P0 ;  /* 0xff80000045457808 */ /* 0x000fc40000000000 */
[----:B------:R-:W-:Y:S02]  /*2670*/  FMNMX.FTZ R4, R68, R9, !PT ;  /* 0x0000000944047209 */ /* 0x000fe40007810000 */
[C---:B------:R-:W-:Y:S02]  /*2680*/  ISETP.GT.AND P0, PT, R6.reuse, 0x81, PT ;  /* 0x000000810600780c */ /* 0x040fe40003f04270 */
[----:B------:R-:W-:Y:S02]  /*2690*/  FMNMX.FTZ R9, R69, R4, !PT ;  /* 0x0000000445097209 */ /* 0x000fe40007810000 */
[----:B------:R-:W-:Y:S02]  /*26a0*/  FSEL R67, R67, -INF , P1 ;  /* 0xff80000043437808 */ /* 0x000fe40000800000 */
[----:B------:R-:W-:Y:S02]  /*26b0*/  ISETP.GT.AND P1, PT, R6, 0x88, PT ;  /* 0x000000880600780c */ /* 0x000fe40003f24270 */
[----:B------:R-:W-:-:S02]  /*26c0*/  FSEL R70, R70, -INF , P2 ;  /* 0xff80000046467808 */ /* 0x000fc40001000000 */
[----:B------:R-:W-:Y:S02]  /*26d0*/  ISETP.GT.AND P2, PT, R6, 0x89, PT ;  /* 0x000000890600780c */ /* 0x000fe40003f44270 */
[----:B------:R-:W-:Y:S02]  /*26e0*/  FSEL R66, R66, -INF , P3 ;  /* 0xff80000042427808 */ /* 0x000fe40001800000 */
[C---:B------:R-:W-:Y:S02]  /*26f0*/  ISETP.GT.AND P3, PT, R6.reuse, 0x90, PT ;  /* 0x000000900600780c */ /* 0x040fe40003f64270 */
[----:B------:R-:W-:Y:S02]  /*2700*/  FSEL R63, R63, -INF , P4 ;  /* 0xff8000003f3f7808 */ /* 0x000fe40002000000 */
[----:B------:R-:W-:Y:S01]  /*2710*/  ISETP.GT.AND P4, PT, R6, 0x91, PT ;  /* 0x000000910600780c */ /* 0x000fe20003f84270 */
[----:B------:R-:W-:Y:S02]  /*2720*/  WARPGROUP.DEPBAR.LE gsb0, 0x0 ;  /* 0x00008000000079c5 */ /* 0x000fe40000010000 */
[----:B------:R-:W-:-:S02]  /*2730*/  FSEL R8, R24, -INF , P6 ;  /* 0xff80000018087808 */ /* 0x000fc40003000000 */
[----:B------:R-:W-:Y:S02]  /*2740*/  FMNMX.FTZ R24, R118, R21, !PT ;  /* 0x0000001576187209 */ /* 0x000fe40007810000 */
[----:B------:R-:W-:Y:S02]  /*2750*/  FSEL R47, R25, -INF , P0 ;  /* 0xff800000192f7808 */ /* 0x000fe40000000000 */
[----:B------:R-:W-:Y:S02]  /*2760*/  FMNMX.FTZ R21, R119, R24, !PT ;  /* 0x0000001877157209 */ /* 0x000fe40007810000 */
[----:B------:R-:W-:Y:S02]  /*2770*/  FMNMX.FTZ R4, R8, R9, !PT ;  /* 0x0000000908047209 */ /* 0x000fe40007810000 */
[----:B------:R-:W-:Y:S02]  /*2780*/  FMNMX.FTZ R24, R90, R21, !PT ;  /* 0x000000155a187209 */ /* 0x000fe40007810000 */
[----:B------:R-:W-:-:S02]  /*2790*/  FSEL R52, R28, -INF , P1 ;  /* 0xff8000001c347808 */ /* 0x000fc40000800000 */
        /* <DEDUP_REMOVED lines=23> */
[----:B------:R-:W-:Y:S01]  /*2910*/  P2R R13, PR, RZ, 0x2 ;  /* 0x00000002ff0d7803 */ /* 0x000fe20000000000 */
[----:B------:R-:W1:Y:S01]  /*2920*/  SHFL.BFLY PT, R4, R9, 0x2, 0x1f ;  /* 0x0c401f0009047f89 */ /* 0x000e6200000e0000 */
[----:B------:R-:W-:-:S02]  /*2930*/  FMNMX.FTZ R33, R75, R32, !PT ;  /* 0x000000204b217209 */ /* 0x000fc40007810000 */
[----:B------:R-:W-:Y:S02]  /*2940*/  ISETP.GT.AND P1, PT, R6, 0x79, PT ;  /* 0x000000790600780c */ /* 0x000fe40003f24270 */
[----:B------:R-:W-:Y:S02]  /*2950*/  FMNMX.FTZ R36, R78, R33, !PT ;  /* 0x000000214e247209 */ /* 0x000fe40007810000 */
[----:B------:R-:W-:Y:S02]  /*2960*/  P2R R14, PR, RZ, 0x1 ;  /* 0x00000001ff0e7803 */ /* 0x000fe40000000000 */
[----:B------:R-:W-:Y:S02]  /*2970*/  FMNMX.FTZ R33, R79, R36, !PT ;  /* 0x000000244f217209 */ /* 0x000fe40007810000 */
[----:B------:R-:W-:Y:S02]  /*2980*/  ISETP.GT.AND P0, PT, R6, 0x80, PT ;  /* 0x000000800600780c */ /* 0x000fe40003f04270 */
[----:B------:R-:W-:-:S02]  /*2990*/  FMNMX.FTZ R36, R82, R33, !PT ;  /* 0x0000002152247209 */ /* 0x000fc40007810000 */
[----:B------:R-:W-:Y:S02]  /*29a0*/  FSEL R71, R71, -INF , P1 ;  /* 0xff80000047477808 */ /* 0x000fe40000800000 */
[----:B------:R-:W-:Y:S02]  /*29b0*/  FMNMX.FTZ R37, R83, R36, !PT ;  /* 0x0000002453257209 */ /* 0x000fe40007810000 */
[----:B------:R-:W-:Y:S02]  /*29c0*/  FSEL R26, R26, -INF , P0 ;  /* 0xff8000001a1a7808 */ /* 0x000fe40000000000 */
[----:B------:R-:W-:Y:S02]  /*29d0*/  FMNMX.FTZ R40, R86, R37, !PT ;  /* 0x0000002556287209 */ /* 0x000fe40007810000 */
[----:B------:R-:W-:Y:S02]  /*29e0*/  ISETP.NE.AND P0, PT, R14, RZ, PT ;  /* 0x000000ff0e00720c */ /* 0x000fe40003f05270 */
[----:B-1----:R-:W-:-:S02]  /*29f0*/  FMNMX.FTZ R10, R9, R4, !PT ;  /* 0x00000004090a7209 */ /* 0x002fc40007810000 */
[----:B------:R-:W-:Y:S02]  /*2a00*/  FMNMX.FTZ R37, R87, R40, !PT ;  /* 0x0000002857257209 */ /* 0x000fe40007810000 */
[----:B------:R-:W-:Y:S01]  /*2a10*/  P2R R12, PR, RZ, 0x4 ;  /* 0x00000004ff0c7803 */ /* 0x000fe20000000000 */
[----:B------:R-:W1:Y:S01]  /*2a20*/  SHFL.BFLY PT, R11, R10, 0x1, 0x1f ;  /* 0x0c201f000a0b7f89 */ /* 0x000e6200000e0000 */
[----:B------:R-:W-:Y:S02]  /*2a30*/  FMNMX.FTZ R40, R58, R37, !PT ;  /* 0x000000253a287209 */ /* 0x000fe40007810000 */
[----:B------:R-:W-:Y:S02]  /*2a40*/  ISETP.NE.AND P1, PT, R13, RZ, PT ;  /* 0x000000ff0d00720c */ /* 0x000fe40003f25270 */
[----:B------:R-:W-:Y:S02]  /*2a50*/  FMNMX.FTZ R41, R59, R40, !PT ;  /* 0x000000283b297209 */ /* 0x000fe40007810000 */
[----:B------:R-:W-:-:S02]  /*2a60*/  FSEL R27, R27, -INF , P0 ;  /* 0xff8000001b1b7808 */ /* 0x000fc40000000000 */
[----:B------:R-:W-:Y:S02]  /*2a70*/  FMNMX.FTZ R40, R62, R41, !PT ;  /* 0x000000293e287209 */ /* 0x000fe40007810000 */
[----:B------:R-:W-:Y:S02]  /*2a80*/  FSEL R30, R30, -INF , P1 ;  /* 0xff8000001e1e7808 */ /* 0x000fe40000800000 */
[----:B------:R-:W-:Y:S02]  /*2a90*/  FMNMX.FTZ R41, R63, R40, !PT ;  /* 0x000000283f297209 */ /* 0x000fe40007810000 */
[----:B------:R-:W-:Y:S02]  /*2aa0*/  ISETP.NE.AND P0, PT, R7, RZ, PT ;  /* 0x000000ff0700720c */ /* 0x000fe40003f05270 */
        /* <DEDUP_REMOVED lines=15> */
[----:B------:R1:W-:Y:S01]  /*2ba0*/  MUFU.EX2 R33, R72 ;  /* 0x0000004800217308 */ /* 0x0003e20000000800 */
[----:B------:R-:W-:Y:S01]  /*2bb0*/  FSEL R53, R34, -INF , P3 ;  /* 0xff80000022357808 */ /* 0x000fe20001800000 */
[--C-:B------:R-:W-:Y:S01]  /*2bc0*/  FFMA.FTZ R76, R76, UR46, -R49.reuse ;  /* 0x0000002e4c4c7c23 */ /* 0x100fe20008010831 */
[----:B------:R-:W-:Y:S01]  /*2bd0*/  FMNMX.FTZ R54, R51, R54, !PT ;  /* 0x0000003633367209 */ /* 0x000fe20007810000 */
[--C-:B------:R-:W-:Y:S01]  /*2be0*/  FFMA.FTZ R42, R77, UR46, -R49.reuse ;  /* 0x0000002e4d2a7c23 */ /* 0x100fe20008010831 */
[----:B------:R-:W-:Y:S01]  /*2bf0*/  FSEL R73, R38, -INF , P5 ;  /* 0xff80000026497808 */ /* 0x000fe20002800000 */
[--C-:B------:R-:W-:Y:S01]  /*2c00*/  FFMA.FTZ R31, R56, UR46, -R49.reuse ;  /* 0x0000002e381f7c23 */ /* 0x100fe20008010831 */
[----:B------:R-:W-:-:S01]  /*2c10*/  FFMA.FTZ R56, R65, UR46, -R49 ;  /* 0x0000002e41387c23 */ /* 0x000fc20008010831 */
[----:B------:R2:W-:Y:S01]  /*2c20*/  MUFU.EX2 R37, R76 ;  /* 0x0000004c00257308 */ /* 0x0005e20000000800 */
[----:B-1----:R-:W-:Y:S01]  /*2c30*/  FSEL R72, R35, -INF , P4 ;  /* 0xff80000023487808 */ /* 0x002fe20002000000 */
[--C-:B------:R-:W-:Y:S01]  /*2c40*/  FFMA.FTZ R69, R69, UR46, -R49.reuse ;  /* 0x0000002e45457c23 */ /* 0x100fe20008010831 */
[----:B------:R-:W-:Y:S01]  /*2c50*/  FMNMX.FTZ R35, R53, R54, !PT ;  /* 0x0000003635237209 */ /* 0x000fe20007810000 */
[--C-:B------:R-:W-:Y:S01]  /*2c60*/  FFMA.FTZ R54, R61, UR46, -R49.reuse ;  /* 0x0000002e3d367c23 */ /* 0x100fe20008010831 */
[----:B------:R-:W-:-:S01]  /*2c70*/  FFMA.FTZ R61, R8, UR46, -R49 ;  /* 0x0000002e083d7c23 */ /* 0x000fc20008010831 */
[--C-:B------:R-:W-:Y:S01]  /*2c80*/  FFMA.FTZ R57, R57, UR46, -R49.reuse ;  /* 0x0000002e39397c23 */ /* 0x100fe20008010831 */
[----:B------:R-:W-:Y:S01]  /*2c90*/  FMNMX.FTZ R38, R72, R35, !PT ;  /* 0x0000002348267209 */ /* 0x000fe20007810000 */
[--C-:B------:R-:W-:Y:S01]  /*2ca0*/  FFMA.FTZ R6, R104, UR46, -R49.reuse ;  /* 0x0000002e68067c23 */ /* 0x100fe20008010831 */
[----:B--2---:R-:W-:Y:S01]  /*2cb0*/  FSEL R76, R39, -INF , P6 ;  /* 0xff800000274c7808 */ /* 0x004fe20003000000 */
        /* <DEDUP_REMOVED lines=9> */
[--C-:B------:R-:W-:Y:S01]  /*2d50*/  FFMA.FTZ R10, R109, UR46, -R49.reuse ;  /* 0x0000002e6d0a7c23 */ /* 0x100fe20008010831 */
[----:B------:R-:W2:Y:S01]  /*2d60*/  SHFL.BFLY PT, R60, R77, 0x2, 0x1f ;  /* 0x0c401f004d3c7f89 */ /* 0x000ea200000e0000 */
        /* <DEDUP_REMOVED lines=16> */
[----:B-1----:R-:W-:-:S01]  /*2e70*/  FFMA.FTZ R57, R68, UR46, -R49 ;  /* 0x0000002e44397c23 */ /* 0x002fc20008010831 */
[--C-:B------:R-:W-:Y:S01]  /*2e80*/  FFMA.FTZ R50, R50, UR46, -R49.reuse ;  /* 0x0000002e32327c23 */ /* 0x100fe20008010831 */
[----:B------:R-:W-:-:S01]  /*2e90*/  FFMA.FTZ R48, R48, UR46, -R49 ;  /* 0x0000002e30307c23 */ /* 0x000fc20008010831 */
[----:B------:R-:W-:Y:S01]  /*2ea0*/  FFMA.FTZ R45, R45, UR46, -R49 ;  /* 0x0000002e2d2d7c23 */ /* 0x000fe20008010831 */
[----:B------:R-:W-:Y:S01]  /*2eb0*/  MUFU.EX2 R6, R6 ;  /* 0x0000000600067308 */ /* 0x000fe20000000800 */
[----:B0-----:R-:W-:-:S02]  /*2ec0*/  LOP3.LUT P2, RZ, R120, 0x7f, RZ, 0xc0, !PT ;  /* 0x0000007f78ff7812 */ /* 0x001fc4000784c0ff */
[----:B--2---:R-:W-:-:S05]  /*2ed0*/  FMNMX.FTZ R65, R77, R60, !PT ;  /* 0x0000003c4d417209 */ /* 0x004fca0007810000 */
[----:B------:R-:W0:Y:S01]  /*2ee0*/  SHFL.BFLY PT, R8, R65, 0x1, 0x1f ;  /* 0x0c201f0041087f89 */ /* 0x000e2200000e0000 */
[----:B------:R1:W-:Y:S08]  /*2ef0*/  MUFU.EX2 R60, R69 ;  /* 0x00000045003c7308 */ /* 0x0003f00000000800 */
[----:B------:R-:W-:Y:S01]  /*2f00*/  MUFU.EX2 R7, R7 ;  /* 0x0000000700077308 */ /* 0x000fe20000000800 */
[----:B-1----:R-:W-:-:S07]  /*2f10*/  IMAD.U32 R69, RZ, RZ, UR46 ;  /* 0x0000002eff457e24 */ /* 0x002fce000f8e00ff */
[----:B------:R-:W-:Y:S01]  /*2f20*/  MUFU.EX2 R9, R9 ;  /* 0x0000000900097308 */ /* 0x000fe20000000800 */
[----:B0-----:R-:W-:Y:S01]  /*2f30*/  FMNMX.FTZ R8, R65, R8, !PT ;  /* 0x0000000841087209 */ /* 0x001fe20007810000 */
[--C-:B------:R-:W-:Y:S01]  /*2f40*/  FFMA.FTZ R65, R44, UR46, -R49.reuse ;  /* 0x0000002e2c417c23 */ /* 0x100fe20008010831 */
[----:B------:R-:W-:-:S05]  /*2f50*/  FFMA.FTZ R44, R46, UR46, -R49 ;  /* 0x0000002e2e2c7c23 */ /* 0x000fca0008010831 */
[----:B------:R-:W0:Y:S01]  /*2f60*/  MUFU.EX2 R10, R10 ;  /* 0x0000000a000a7308 */ /* 0x000e220000000800 */
[C---:B------:R-:W-:Y:S01]  /*2f70*/  FSETP.NEU.FTZ.AND P1, PT, R8.reuse, -INF , PT ;  /* 0xff8000000800780b */ /* 0x040fe20003f3d000 */
[----:B------:R-:W-:-:S05]  /*2f80*/  FFMA.FTZ R52, R8, R69, -8 ;  /* 0xc100000008347423 */ /* 0x000fca0000010045 */
[----:B------:R-:W-:Y:S01]  /*2f90*/  FSEL R52, R52, RZ, P1 ;  /* 0x000000ff34347208 */ /* 0x000fe20000800000 */
[----:B------:R-:W-:Y:S01]  /*2fa0*/  MUFU.EX2 R11, R11 ;  /* 0x0000000b000b7308 */ /* 0x000fe20000000800 */
[----:B------:R-:W-:-:S03]  /*2fb0*/  PLOP3.LUT P1, PT, PT, PT, UP0, 0x80, 0x0 ;  /* 0x000000000000781c */ /* 0x000fc60003f2f008 */
[--C-:B------:R-:W-:Y:S01]  /*2fc0*/  FFMA.FTZ R46, R106, UR46, -R52.reuse ;  /* 0x0000002e6a2e7c23 */ /* 0x100fe20008010834 */
[----:B------:R-:W-:-:S01]  /*2fd0*/  FFMA.FTZ R49, R107, UR46, -R52 ;  /* 0x0000002e6b317c23 */ /* 0x000fc20008010834 */
[--C-:B------:R-:W-:Y:S01]  /*2fe0*/  FFMA.FTZ R77, R110, UR46, -R52.reuse ;  /* 0x0000002e6e4d7c23 */ /* 0x100fe20008010834 */
[----:B------:R-:W-:-:S01]  /*2ff0*/  FFMA.FTZ R80, R111, UR46, -R52 ;  /* 0x0000002e6f507c23 */ /* 0x000fc20008010834 */
[--C-:B------:R-:W-:Y:S01]  /*3000*/  FFMA.FTZ R68, R114, UR46, -R52.reuse ;  /* 0x0000002e72447c23 */ /* 0x100fe20008010834 */
[----:B------:R1:W-:Y:S01]  /*3010*/  MUFU.EX2 R21, R92 ;  /* 0x0000005c00157308 */ /* 0x0003e20000000800 */
[----:B------:R-:W-:-:S01]  /*3020*/  FFMA.FTZ R69, R115, UR46, -R52 ;  /* 0x0000002e73457c23 */ /* 0x000fc20008010834 */
[--C-:B------:R-:W-:Y:S01]  /*3030*/  FFMA.FTZ R89, R98, UR46, -R52.reuse ;  /* 0x0000002e62597c23 */ /* 0x100fe20008010834 */
[----:B------:R-:W-:-:S01]  /*3040*/  FFMA.FTZ R93, R102, UR46, -R52 ;  /* 0x0000002e665d7c23 */ /* 0x000fc20008010834 */
[--C-:B------:R-:W-:Y:S01]  /*3050*/  FFMA.FTZ R74, R74, UR46, -R52.reuse ;  /* 0x0000002e4a4a7c23 */ /* 0x100fe20008010834 */
[----:B------:R-:W-:-:S01]  /*3060*/  FFMA.FTZ R75, R75, UR46, -R52 ;  /* 0x0000002e4b4b7c23 */ /* 0x000fc20008010834 */
[--C-:B------:R-:W-:Y:S01]  /*3070*/  FFMA.FTZ R66, R66, UR46, -R52.reuse ;  /* 0x0000002e42427c23 */ /* 0x100fe20008010834 */
[----:B0-----:R-:W-:Y:S01]  /*3080*/  F2FP.SATFINITE.E4M3.F32.PACK_AB_MERGE_C R152, R10, R9, RZ ;  /* 0x000000090a98723e */ /* 0x001fe200048070ff */
[----:B------:R-:W-:Y:S01]  /*3090*/  MUFU.EX2 R46, R46 ;  /* 0x0000002e002e7308 */ /* 0x000fe20000000800 */
[----:B-1----:R-:W-:-:S01]  /*30a0*/  FFMA.FTZ R92, R95, UR46, -R52 ;  /* 0x0000002e5f5c7c23 */ /* 0x002fc20008010834 */
[--C-:B------:R-:W-:Y:S01]  /*30b0*/  FFMA.FTZ R95, R78, UR46, -R52.reuse ;  /* 0x0000002e4e5f7c23 */ /* 0x100fe20008010834 */
[----:B------:R-:W-:-:S01]  /*30c0*/  FFMA.FTZ R78, R82, UR46, -R52 ;  /* 0x0000002e524e7c23 */ /* 0x000fc20008010834 */
[----:B------:R-:W-:Y:S01]  /*30d0*/  FFMA.FTZ R82, R86, UR46, -R52 ;  /* 0x0000002e56527c23 */ /* 0x000fe20008010834 */
[----:B------:R-:W-:-:S01]  /*30e0*/  FADD.FTZ R86, R6, R7 ;  /* 0x0000000706567221 */ /* 0x000fc20000010000 */
[----:B------:R-:W-:Y:S01]  /*30f0*/  F2FP.SATFINITE.E4M3.F32.PACK_AB_MERGE_C R152, R7, R6, R152 ;  /* 0x000000060798723e */ /* 0x000fe20004807098 */
        /* <DEDUP_REMOVED lines=9> */
[----:B------:R-:W1:Y:S08]  /*3190*/  MUFU.EX2 R77, R77 ;  /* 0x0000004d004d7308 */ /* 0x000e700000000800 */
[----:B------:R-:W2:Y:S01]  /*31a0*/  MUFU.EX2 R80, R80 ;  /* 0x0000005000507308 */ /* 0x000ea20000000800 */
[----:B0-----:R-:W-:-:S07]  /*31b0*/  FADD.FTZ R98, R46, R49 ;  /* 0x000000312e627221 */ /* 0x001fce0000010000 */
[----:B------:R-:W0:Y:S01]  /*31c0*/  MUFU.EX2 R68, R68 ;  /* 0x0000004400447308 */ /* 0x000e220000000800 */
[----:B-1----:R-:W-:-:S07]  /*31d0*/  FADD.FTZ R97, R77, R98 ;  /* 0x000000624d617221 */ /* 0x002fce0000010000 */
[----:B------:R1:W-:Y:S01]  /*31e0*/  MUFU.EX2 R34, R85 ;  /* 0x0000005500227308 */ /* 0x0003e20000000800 */
[----:B--2---:R-:W-:-:S01]  /*31f0*/  FADD.FTZ R97, R80, R97 ;  /* 0x0000006150617221 */ /* 0x004fc20000010000 */
[----:B------:R-:W-:-:S04]  /*3200*/  F2FP.SATFINITE.E4M3.F32.PACK_AB_MERGE_C R77, R80, R77, RZ ;  /* 0x0000004d504d723e */ /* 0x000fc800048070ff */
[----:B------:R-:W-:Y:S01]  /*3210*/  F2FP.SATFINITE.E4M3.F32.PACK_AB_MERGE_C R153, R49, R46, R77 ;  /* 0x0000002e3199723e */ /* 0x000fe2000480704d */
[----:B------:R-:W-:Y:S01]  /*3220*/  IMAD.MOV.U32 R49, RZ, RZ, R55 ;  /* 0x000000ffff317224 */ /* 0x000fe200078e0037 */
[----:B------:R-:W-:Y:S01]  /*3230*/  MUFU.EX2 R12, R12 ;  /* 0x0000000c000c7308 */ /* 0x000fe20000000800 */
[----:B-1----:R-:W-:-:S01]  /*3240*/  FFMA.FTZ R85, R118, UR46, -R52 ;  /* 0x0000002e76557c23 */ /* 0x002fc20008010834 */
[----:B------:R-:W-:-:S06]  /*3250*/  IMAD.MOV.U32 R46, RZ, RZ, R55 ;  /* 0x000000ffff2e7224 */ /* 0x000fcc00078e0037 */
[----:B------:R1:W-:Y:S08]  /*3260*/  MUFU.EX2 R25, R96 ;  /* 0x0000006000197308 */ /* 0x0003f00000000800 */
[----:B------:R-:W2:Y:S01]  /*3270*/  MUFU.EX2 R69, R69 ;  /* 0x0000004500457308 */ /* 0x000ea20000000800 */
[----:B-1----:R-:W-:-:S01]  /*3280*/  FFMA.FTZ R96, R79, UR46, -R52 ;  /* 0x0000002e4f607c23 */ /* 0x002fc20008010834 */
[--C-:B------:R-:W-:Y:S01]  /*3290*/  FFMA.FTZ R79, R83, UR46, -R52.reuse ;  /* 0x0000002e534f7c23 */ /* 0x100fe20008010834 */
[----:B------:R-:W-:-:S01]  /*32a0*/  FFMA.FTZ R83, R87, UR46, -R52 ;  /* 0x0000002e57537c23 */ /* 0x000fc20008010834 */
[----:B------:R-:W-:Y:S01]  /*32b0*/  FADD.FTZ R87, R9, R86 ;  /* 0x0000005609577221 */ /* 0x000fe20000010000 */
[----:B------:R-:W-:-:S01]  /*32c0*/  FFMA.FTZ R86, R58, UR46, -R52 ;  /* 0x0000002e3a567c23 */ /* 0x000fc20008010834 */
[----:B------:R-:W-:-:S02]  /*32d0*/  @!P2 VIADD R58, R5, 0x13240 ;  /* 0x00013240053aa836 */ /* 0x000fc40000000000 */
[----:B------:R1:W-:Y:S01]  /*32e0*/  MUFU.EX2 R15, R88 ;  /* 0x00000058000f7308 */ /* 0x0003e20000000800 */
[----:B------:R-:W-:-:S01]  /*32f0*/  FADD.FTZ R98, R10, R87 ;  /* 0x000000570a627221 */ /* 0x000fc20000010000 */
[----:B------:R-:W-:Y:S01]  /*3300*/  FFMA.FTZ R87, R59, UR46, -R52 ;  /* 0x0000002e3b577c23 */ /* 0x000fe20008010834 */
[----:B------:R-:W-:Y:S01]  /*3310*/  @!P2 PRMT R58, RZ, 0x654, R58 ;  /* 0x00000654ff3aa816 */ /* 0x000fe2000000003a */
[--C-:B------:R-:W-:Y:S01]  /*3320*/  FFMA.FTZ R59, R62, UR46, -R52.reuse ;  /* 0x0000002e3e3b7c23 */ /* 0x100fe20008010834 */
[----:B------:R-:W-:-:S02]  /*3330*/  FFMA.FTZ R62, R63, UR46, -R52 ;  /* 0x0000002e3f3e7c23 */ /* 0x000fc40008010834 */
[----:B------:R3:W-:Y:S01]  /*3340*/  @!P2 SYNCS.ARRIVE.TRANS64.RED.A1T0 RZ, [R58+URZ], RZ ;  /* 0x000000ff3affa9a7 */ /* 0x0007e2000810043f */
[----:B------:R-:W-:Y:S01]  /*3350*/  MUFU.EX2 R13, R13 ;  /* 0x0000000d000d7308 */ /* 0x000fe20000000800 */
[----:B-1----:R-:W-:-:S07]  /*3360*/  FFMA.FTZ R88, R119, UR46, -R52 ;  /* 0x0000002e77587c23 */ /* 0x002fce0008010834 */
[----:B------:R-:W-:Y:S08]  /*3370*/  MUFU.EX2 R85, R85 ;  /* 0x0000005500557308 */ /* 0x000ff00000000800 */
[----:B------:R1:W-:Y:S08]  /*3380*/  MUFU.EX2 R41, R81 ;  /* 0x0000005100297308 */ /* 0x0003f00000000800 */
[----:B------:R-:W4:Y:S01]  /*3390*/  MUFU.EX2 R14, R14 ;  /* 0x0000000e000e7308 */ /* 0x000f220000000800 */
[----:B-1----:R-:W-:-:S01]  /*33a0*/  FFMA.FTZ R81, R90, UR46, -R52 ;  /* 0x0000002e5a517c23 */ /* 0x002fc20008010834 */
[----:B------:R-:W-:Y:S01]  /*33b0*/  FFMA.FTZ R90, R99, UR46, -R52 ;  /* 0x0000002e635a7c23 */ /* 0x000fe20008010834 */
[----:B------:R-:W-:-:S01]  /*33c0*/  FADD.FTZ R99, R11, R98 ;  /* 0x000000620b637221 */ /* 0x000fc20000010000 */
[----:B0-----:R-:W-:-:S04]  /*33d0*/  FADD.FTZ R98, R68, R97 ;  /* 0x0000006144627221 */ /* 0x001fc80000010000 */
[----:B------:R-:W0:Y:S01]  /*33e0*/  MUFU.EX2 R88, R88 ;  /* 0x0000005800587308 */ /* 0x000e220000000800 */
[----:B--2---:R-:W-:-:S07]  /*33f0*/  FADD.FTZ R98, R69, R98 ;  /* 0x0000006245627221 */ /* 0x004fce0000010000 */
[----:B------:R1:W-:Y:S01]  /*3400*/  MUFU.EX2 R43, R84 ;  /* 0x00000054002b7308 */ /* 0x0003e20000000800 */
[----:B----4-:R-:W-:-:S04]  /*3410*/  F2FP.SATFINITE.E4M3.F32.PACK_AB_MERGE_C R154, R14, R13, RZ ;  /* 0x0000000d0e9a723e */ /* 0x010fc800048070ff */
[----:B------:R-:W-:-:S03]  /*3420*/  F2FP.SATFINITE.E4M3.F32.PACK_AB_MERGE_C R154, R12, R11, R154 ;  /* 0x0000000b0c9a723e */ /* 0x000fc6000480709a */
[----:B------:R-:W-:Y:S01]  /*3430*/  MUFU.EX2 R81, R81 ;  /* 0x0000005100517308 */ /* 0x000fe20000000800 */
[----:B-1----:R-:W-:-:S01]  /*3440*/  FFMA.FTZ R84, R91, UR46, -R52 ;  /* 0x0000002e5b547c23 */ /* 0x002fc20008010834 */
[--C-:B------:R-:W-:Y:S01]  /*3450*/  FFMA.FTZ R91, R94, UR46, -R52.reuse ;  /* 0x0000002e5e5b7c23 */ /* 0x100fe20008010834 */
[----:B------:R-:W-:-:S05]  /*3460*/  FFMA.FTZ R94, R103, UR46, -R52 ;  /* 0x0000002e675e7c23 */ /* 0x000fca0008010834 */
[----:B------:R-:W-:Y:S08]  /*3470*/  MUFU.EX2 R20, R20 ;  /* 0x0000001400147308 */ /* 0x000ff00000000800 */
[----:B------:R1:W-:Y:S08]  /*3480*/  MUFU.EX2 R29, R100 ;  /* 0x00000064001d7308 */ /* 0x0003f00000000800 */
[----:B------:R-:W-:Y:S01]  /*3490*/  MUFU.EX2 R84, R84 ;  /* 0x0000005400547308 */ /* 0x000fe20000000800 */
[----:B-1----:R-:W-:-:S01]  /*34a0*/  FADD.FTZ R100, R12, R99 ;  /* 0x000000630c647221 */ /* 0x002fc20000010000 */
[----:B------:R-:W-:Y:S01]  /*34b0*/  FADD.FTZ R99, R85, R98 ;  /* 0x0000006255637221 */ /* 0x000fe20000010000 */
[----:B0-----:R-:W-:-:S02]  /*34c0*/  F2FP.SATFINITE.E4M3.F32.PACK_AB_MERGE_C R85, R88, R85, RZ ;  /* 0x000000555855723e */ /* 0x001fc400048070ff */
[----:B------:R-:W-:Y:S01]  /*34d0*/  FADD.FTZ R97, R13, R100 ;  /* 0x000000640d617221 */ /* 0x000fe20000010000 */
[----:B------:R-:W-:-:S01]  /*34e0*/  FADD.FTZ R98, R88, R99 ;  /* 0x0000006358627221 */ /* 0x000fc20000010000 */
[----:B------:R-:W-:Y:S01]  /*34f0*/  F2FP.SATFINITE.E4M3.F32.PACK_AB_MERGE_C R155, R69, R68, R85 ;  /* 0x00000044459b723e */ /* 0x000fe20004807055 */
[----:B------:R-:W-:Y:S08]  /*3500*/  MUFU.EX2 R91, R91 ;  /* 0x0000005b005b7308 */ /* 0x000ff00000000800 */
[----:B------:R-:W0:Y:S08]  /*3510*/  MUFU.EX2 R24, R24 ;  /* 0x0000001800187308 */ /* 0x000e300000000800 */
[----:B------:R1:W-:Y:S08]  /*3520*/  MUFU.EX2 R5, R86 ;  /* 0x0000005600057308 */ /* 0x0003f00000000800 */
[----:B------:R-:W2:Y:S01]  /*3530*/  MUFU.EX2 R92, R92 ;  /* 0x0000005c005c7308 */ /* 0x000ea20000000800 */
[----:B-1----:R-:W-:-:S01]  /*3540*/  FADD.FTZ R86, R14, R97 ;  /* 0x000000610e567221 */ /* 0x002fc20000010000 */
[----:B0-----:R-:W-:-:S03]  /*3550*/  F2FP.SATFINITE.E4M3.F32.PACK_AB_MERGE_C R136, R24, R21, RZ ;  /* 0x000000151888723e */ /* 0x001fc600048070ff */
[----:B------:R-:W-:Y:S01]  /*3560*/  FADD.FTZ R63, R15, R86 ;  /* 0x000000560f3f7221 */ /* 0x000fe20000010000 */
[C---:B------:R-:W-:Y:S02]  /*3570*/  F2FP.SATFINITE.E4M3.F32.PACK_AB_MERGE_C R136, R20.reuse, R15, R136 ;  /* 0x0000000f1488723e */ /* 0x040fe40004807088 */
[----:B------:R-:W0:Y:S01]  /*3580*/  MUFU.EX2 R89, R89 ;  /* 0x0000005900597308 */ /* 0x000e220000000800 */
[----:B------:R-:W-:-:S01]  /*3590*/  FADD.FTZ R86, R20, R63 ;  /* 0x0000003f14567221 */ /* 0x000fc20000010000 */
[----:B------:R-:W-:-:S06]  /*35a0*/  FFMA.FTZ R63, R26, UR46, -R52 ;  /* 0x0000002e1a3f7c23 */ /* 0x000fcc0008010834 */
[----:B---3--:R1:W-:Y:S08]  /*35b0*/  MUFU.EX2 R58, R87 ;  /* 0x00000057003a7308 */ /* 0x0083f00000000800 */
[----:B------:R-:W3:Y:S01]  /*35c0*/  MUFU.EX2 R28, R28 ;  /* 0x0000001c001c7308 */ /* 0x000ee20000000800 */
[----:B-1----:R-:W-:-:S04]  /*35d0*/  FADD.FTZ R87, R81, R98 ;  /* 0x0000006251577221 */ /* 0x002fc80000010000 */
[----:B------:R-:W-:Y:S01]  /*35e0*/  FADD.FTZ R98, R84, R87 ;  /* 0x0000005754627221 */ /* 0x000fe20000010000 */
[----:B------:R-:W-:-:S01]  /*35f0*/  FADD.FTZ R87, R21, R86 ;  /* 0x0000005615577221 */ /* 0x000fc20000010000 */
[----:B------:R-:W-:Y:S01]  /*3600*/  FFMA.FTZ R86, R27, UR46, -R52 ;  /* 0x0000002e1b567c23 */ /* 0x000fe20008010834 */
[----:B------:R-:W1:Y:S01]  /*3610*/  MUFU.EX2 R90, R90 ;  /* 0x0000005a005a7308 */ /* 0x000e620000000800 */
[----:B------:R-:W-:-:S01]  /*3620*/  FADD.FTZ R97, R91, R98 ;  /* 0x000000625b617221 */ /* 0x000fc20000010000 */
[----:B------:R-:W-:Y:S01]  /*3630*/  FADD.FTZ R98, R24, R87 ;  /* 0x0000005718627221 */ /* 0x000fe20000010000 */
[----:B------:R-:W-:-:S01]  /*3640*/  FFMA.FTZ R52, R76, UR46, -R52 ;  /* 0x0000002e4c347c23 */ /* 0x000fc20008010834 */
[C---:B--2---:R-:W-:Y:S01]  /*3650*/  F2FP.SATFINITE.E4M3.F32.PACK_AB_MERGE_C R91, R92.reuse, R91, RZ ;  /* 0x0000005b5c5b723e */ /* 0x044fe200048070ff */
[----:B------:R-:W-:-:S01]  /*3660*/  FADD.FTZ R100, R92, R97 ;  /* 0x000000615c647221 */ /* 0x000fc20000010000 */
[----:B------:R-:W-:Y:S02]  /*3670*/  FADD.FTZ R27, R25, R98 ;  /* 0x00000062191b7221 */ /* 0x000fe40000010000 */
[----:B------:R-:W2:Y:S01]  /*3680*/  MUFU.EX2 R93, R93 ;  /* 0x0000005d005d7308 */ /* 0x000ea20000000800 */
[----:B0-----:R-:W-:-:S01]  /*3690*/  FADD.FTZ R87, R89, R100 ;  /* 0x0000006459577221 */ /* 0x001fc20000010000 */
[----:B---3--:R-:W-:Y:S01]  /*36a0*/  FADD.FTZ R98, R28, R27 ;  /* 0x0000001b1c627221 */ /* 0x008fe20000010000 */
[----:B------:R-:W-:-:S05]  /*36b0*/  F2FP.SATFINITE.E4M3.F32.PACK_AB_MERGE_C R137, R84, R81, R91 ;  /* 0x000000515489723e */ /* 0x000fca000480705b */
[----:B------:R-:W0:Y:S01]  /*36c0*/  MUFU.EX2 R32, R32 ;  /* 0x0000002000207308 */ /* 0x000e220000000800 */
[----:B-1----:R-:W-:-:S01]  /*36d0*/  FADD.FTZ R100, R90, R87 ;  /* 0x000000575a647221 */ /* 0x002fc20000010000 */
[----:B------:R-:W-:-:S06]  /*36e0*/  FADD.FTZ R87, R29, R98 ;  /* 0x000000621d577221 */ /* 0x000fcc0000010000 */
[----:B------:R-:W1:Y:S01]  /*36f0*/  MUFU.EX2 R94, R94 ;  /* 0x0000005e005e7308 */ /* 0x000e620000000800 */
[----:B--2---:R-:W-:-:S07]  /*3700*/  FADD.FTZ R97, R93, R100 ;  /* 0x000000645d617221 */ /* 0x004fce0000010000 */
[----:B------:R-:W2:Y:S01]  /*3710*/  MUFU.EX2 R74, R74 ;  /* 0x0000004a004a7308 */ /* 0x000ea20000000800 */
[----:B0-----:R-:W-:-:S04]  /*3720*/  F2FP.SATFINITE.E4M3.F32.PACK_AB_MERGE_C R138, R32, R29, RZ ;  /* 0x0000001d208a723e */ /* 0x001fc800048070ff */
[----:B------:R-:W-:Y:S01]  /*3730*/  F2FP.SATFINITE.E4M3.F32.PACK_AB_MERGE_C R138, R28, R25, R138 ;  /* 0x000000191c8a723e */ /* 0x000fe2000480708a */
[----:B------:R-:W-:Y:S02]  /*3740*/  IMAD.MOV.U32 R28, RZ, RZ, R55 ;  /* 0x000000ffff1c7224 */ /* 0x000fe400078e0037 */
[----:B------:R-:W-:Y:S01]  /*3750*/  MUFU.EX2 R36, R36 ;  /* 0x0000002400247308 */ /* 0x000fe20000000800 */
[----:B-1----:R-:W-:-:S01]  /*3760*/  FADD.FTZ R97, R94, R97 ;  /* 0x000000615e617221 */ /* 0x002fc20000010000 */
[----:B------:R-:W-:Y:S01]  /*3770*/  F2FP.SATFINITE.E4M3.F32.PACK_AB_MERGE_C R93, R94, R93, RZ ;  /* 0x0000005d5e5d723e */ /* 0x000fe200048070ff */
[----:B------:R-:W-:-:S03]  /*3780*/  IMAD.MOV.U32 R25, RZ, RZ, R55 ;  /* 0x000000ffff197224 */ /* 0x000fc600078e0037 */
[----:B------:R-:W-:Y:S02]  /*3790*/  F2FP.SATFINITE.E4M3.F32.PACK_AB_MERGE_C R139, R90, R89, R93 ;  /* 0x000000595a8b723e */ /* 0x000fe4000480705d */
[----:B------:R-:W0:Y:S01]  /*37a0*/  MUFU.EX2 R75, R75 ;  /* 0x0000004b004b7308 */ /* 0x000e220000000800 */
[----:B--2---:R-:W-:-:S07]  /*37b0*/  FADD.FTZ R10, R74, R97 ;  /* 0x000000614a0a7221 */ /* 0x004fce0000010000 */
[----:B------:R-:W1:Y:S08]  /*37c0*/  MUFU.EX2 R95, R95 ;  /* 0x0000005f005f7308 */ /* 0x000e700000000800 */
[----:B------:R-:W2:Y:S01]  /*37d0*/  MUFU.EX2 R42, R42 ;  /* 0x0000002a002a7308 */ /* 0x000ea20000000800 */
[----:B0-----:R-:W-:-:S07]  /*37e0*/  FADD.FTZ R10, R75, R10 ;  /* 0x0000000a4b0a7221 */ /* 0x001fce0000010000 */
[----:B------:R0:W-:Y:S01]  /*37f0*/  MUFU.EX2 R26, R66 ;  /* 0x00000042001a7308 */ /* 0x0001e20000000800 */
[----:B-1----:R-:W-:-:S07]  /*3800*/  FADD.FTZ R21, R95, R10 ;  /* 0x0000000a5f157221 */ /* 0x002fce0000010000 */
[----:B------:R-:W1:Y:S01]  /*3810*/  MUFU.EX2 R96, R96 ;  /* 0x0000006000607308 */ /* 0x000e620000000800 */
[----:B0-----:R-:W-:-:S01]  /*3820*/  FADD.FTZ R66, R32, R87 ;  /* 0x0000005720427221 */ /* 0x001fc20000010000 */
[----:B--2---:R-:W-:-:S03]  /*3830*/  F2FP.SATFINITE.E4M3.F32.PACK_AB_MERGE_C R140, R42, R37, RZ ;  /* 0x000000252a8c723e */ /* 0x004fc600048070ff */
[----:B------:R-:W-:Y:S01]  /*3840*/  FADD.FTZ R87, R33, R66 ;  /* 0x0000004221577221 */ /* 0x000fe20000010000 */
[C---:B------:R-:W-:Y:S01]  /*3850*/  F2FP.SATFINITE.E4M3.F32.PACK_AB_MERGE_C R140, R36.reuse, R33, R140 ;  /* 0x00000021248c723e */ /* 0x040fe2000480708c */
[----:B------:R-:W-:Y:S01]  /*3860*/  IMAD.MOV.U32 R33, RZ, RZ, R55 ;  /* 0x000000ffff217224 */ /* 0x000fe200078e0037 */
[----:B------:R-:W0:Y:S01]  /*3870*/  MUFU.EX2 R40, R40 ;  /* 0x0000002800287308 */ /* 0x000e220000000800 */
[----:B------:R-:W-:-:S01]  /*3880*/  FADD.FTZ R24, R36, R87 ;  /* 0x0000005724187221 */ /* 0x000fc20000010000 */
[----:B------:R-:W-:-:S03]  /*3890*/  IMAD.MOV.U32 R36, RZ, RZ, R55 ;  /* 0x000000ffff247224 */ /* 0x000fc600078e0037 */
[----:B------:R-:W-:Y:S01]  /*38a0*/  FADD.FTZ R13, R37, R24 ;  /* 0x00000018250d7221 */ /* 0x000fe20000010000 */
[----:B------:R-:W-:Y:S02]  /*38b0*/  IMAD.MOV.U32 R37, RZ, RZ, R55 ;  /* 0x000000ffff257224 */ /* 0x000fe400078e0037 */
[----:B------:R-:W2:Y:S01]  /*38c0*/  MUFU.EX2 R78, R78 ;  /* 0x0000004e004e7308 */ /* 0x000ea20000000800 */
[----:B------:R-:W-:-:S01]  /*38d0*/  FADD.FTZ R13, R42, R13 ;  /* 0x0000000d2a0d7221 */ /* 0x000fc20000010000 */
[C---:B-1----:R-:W-:Y:S01]  /*38e0*/  FADD.FTZ R21, R96.reuse, R21 ;  /* 0x0000001560157221 */ /* 0x042fe20000010000 */
[----:B------:R-:W-:Y:S01]  /*38f0*/  F2FP.SATFINITE.E4M3.F32.PACK_AB_MERGE_C R95, R96, R95, RZ ;  /* 0x0000005f605f723e */ /* 0x000fe200048070ff */
[----:B------:R-:W-:-:S03]  /*3900*/  IMAD.MOV.U32 R42, RZ, RZ, R55 ;  /* 0x000000ffff2a7224 */ /* 0x000fc600078e0037 */
[----:B------:R-:W-:Y:S01]  /*3910*/  F2FP.SATFINITE.E4M3.F32.PACK_AB_MERGE_C R141, R75, R74, R95 ;  /* 0x0000004a4b8d723e */ /* 0x000fe2000480705f */
[----:B------:R-:W1:Y:S01]  /*3920*/  MUFU.EX2 R79, R79 ;  /* 0x0000004f004f7308 */ /* 0x000e620000000800 */
[----:B0-----:R-:W-:-:S04]  /*3930*/  FADD.FTZ R24, R40, R13 ;  /* 0x0000000d28187221 */ /* 0x001fc80000010000 */
[----:B------:R-:W-:-:S03]  /*3940*/  FADD.FTZ R24, R41, R24 ;  /* 0x0000001829187221 */ /* 0x000fc60000010000 */
[----:B------:R-:W0:Y:S01]  /*3950*/  MUFU.EX2 R82, R82 ;  /* 0x0000005200527308 */ /* 0x000e220000000800 */
[----:B--2---:R-:W-:-:S01]  /*3960*/  FADD.FTZ R32, R78, R21 ;  /* 0x000000154e207221 */ /* 0x004fc20000010000 */
[----:B------:R-:W-:Y:S01]  /*3970*/  FADD.FTZ R29, R43, R24 ;  /* 0x000000182b1d7221 */ /* 0x000fe20000010000 */
[C---:B------:R-:W-:Y:S01]  /*3980*/  F2FP.SATFINITE.E4M3.F32.PACK_AB_MERGE_C R43, R34.reuse, R43, RZ ;  /* 0x0000002b222b723e */ /* 0x040fe200048070ff */
[----:B------:R-:W-:Y:S02]  /*3990*/  IMAD.MOV.U32 R24, RZ, RZ, R55 ;  /* 0x000000ffff187224 */ /* 0x000fe400078e0037 */
[----:B------:R-:W-:-:S01]  /*39a0*/  FADD.FTZ R34, R34, R29 ;  /* 0x0000001d22227221 */ /* 0x000fc20000010000 */
[----:B------:R-:W-:Y:S01]  /*39b0*/  F2FP.SATFINITE.E4M3.F32.PACK_AB_MERGE_C R142, R41, R40, R43 ;  /* 0x00000028298e723e */ /* 0x000fe2000480702b */
[----:B------:R-:W2:Y:S01]  /*39c0*/  MUFU.EX2 R83, R83 ;  /* 0x0000005300537308 */ /* 0x000ea20000000800 */
[----:B-1----:R-:W-:-:S01]  /*39d0*/  FADD.FTZ R21, R79, R32 ;  /* 0x000000204f157221 */ /* 0x002fc20000010000 */
[----:B------:R-:W-:-:S02]  /*39e0*/  IMAD.MOV.U32 R43, RZ, RZ, R55 ;  /* 0x000000ffff2b7224 */ /* 0x000fc400078e0037 */
[--C-:B------:R-:W-:Y:S02]  /*39f0*/  IMAD.MOV.U32 R41, RZ, RZ, R55.reuse ;  /* 0x000000ffff297224 */ /* 0x100fe400078e0037 */
[----:B------:R-:W-:Y:S02]  /*3a00*/  IMAD.MOV.U32 R40, RZ, RZ, R55 ;  /* 0x000000ffff287224 */ /* 0x000fe400078e0037 */
[----:B------:R-:W1:Y:S01]  /*3a10*/  MUFU.EX2 R31, R31 ;  /* 0x0000001f001f7308 */ /* 0x000e620000000800 */
[----:B0-----:R-:W-:-:S01]  /*3a20*/  FADD.FTZ R6, R82, R21 ;  /* 0x0000001552067221 */ /* 0x001fc20000010000 */
[--C-:B------:R-:W-:Y:S02]  /*3a30*/  IMAD.MOV.U32 R32, RZ, RZ, R55.reuse ;  /* 0x000000ffff207224 */ /* 0x100fe400078e0037 */
[----:B------:R-:W-:-:S04]  /*3a40*/  IMAD.MOV.U32 R29, RZ, RZ, R55 ;  /* 0x000000ffff1d7224 */ /* 0x000fc800078e0037 */
[----:B------:R-:W0:Y:S01]  /*3a50*/  MUFU.EX2 R35, R35 ;  /* 0x0000002300237308 */ /* 0x000e220000000800 */
[----:B--2---:R-:W-:-:S01]  /*3a60*/  FADD.FTZ R6, R83, R6 ;  /* 0x0000000653067221 */ /* 0x004fc20000010000 */
[----:B------:R-:W-:-:S03]  /*3a70*/  F2FP.SATFINITE.E4M3.F32.PACK_AB_MERGE_C R82, R83, R82, RZ ;  /* 0x000000525352723e */ /* 0x000fc600048070ff */
[----:B------:R-:W-:Y:S01]  /*3a80*/  FADD.FTZ R11, R5, R6 ;  /* 0x00000006050b7221 */ /* 0x000fe20000010000 */
[----:B------:R-:W-:Y:S02]  /*3a90*/  F2FP.SATFINITE.E4M3.F32.PACK_AB_MERGE_C R143, R79, R78, R82 ;  /* 0x0000004e4f8f723e */ /* 0x000fe40004807052 */
[----:B------:R-:W2:Y:S01]  /*3aa0*/  MUFU.EX2 R59, R59 ;  /* 0x0000003b003b7308 */ /* 0x000ea20000000800 */
[----:B-1----:R-:W-:-:S01]  /*3ab0*/  FADD.FTZ R7, R31, R34 ;  /* 0x000000221f077221 */ /* 0x002fc20000010000 */
[----:B------:R-:W-:Y:S01]  /*3ac0*/  FADD.FTZ R12, R58, R11 ;  /* 0x0000000b3a0c7221 */ /* 0x000fe20000010000 */
[----:B------:R-:W-:Y:S02]  /*3ad0*/  IMAD.MOV.U32 R34, RZ, RZ, R55 ;  /* 0x000000ffff227224 */ /* 0x000fe400078e0037 */
[----:B------:R-:W-:-:S03]  /*3ae0*/  FADD.FTZ R6, R38, R7 ;  /* 0x0000000726067221 */ /* 0x000fc60000010000 */
        /* <DEDUP_REMOVED lines=12> */
[----:B------:R-:W-:Y:S02]  /*3bb0*/  IMAD.MOV.U32 R35, RZ, RZ, R55 ;  /* 0x000000ffff237224 */ /* 0x000fe400078e0037 */
[----:B------:R-:W-:Y:S01]  /*3bc0*/  FADD.FTZ R6, R26, R11 ;  /* 0x0000000b1a067221 */ /* 0x000fe20000010000 */
[----:B------:R-:W-:Y:S01]  /*3bd0*/  F2FP.SATFINITE.E4M3.F32.PACK_AB_MERGE_C R145, R58, R5, R59 ;  /* 0x000000053a91723e */ /* 0x000fe2000480703b */
[----:B------:R-:W-:Y:S01]  /*3be0*/  IMAD.MOV.U32 R31, RZ, RZ, R55 ;  /* 0x000000ffff1f7224 */ /* 0x000fe200078e0037 */
[----:B------:R-:W0:Y:S01]  /*3bf0*/  MUFU.EX2 R57, R57 ;  /* 0x0000003900397308 */ /* 0x000e220000000800 */
[----:B--2---:R-:W-:-:S01]  /*3c00*/  FADD.FTZ R7, R39, R54 ;  /* 0x0000003627077221 */ /* 0x004fc20000010000 */
[----:B------:R-:W-:-:S06]  /*3c10*/  IMAD.MOV.U32 R54, RZ, RZ, R55 ;  /* 0x000000ffff367224 */ /* 0x000fcc00078e0037 */
[----:B------:R-:W2:Y:S01]  /*3c20*/  MUFU.EX2 R27, R67 ;  /* 0x00000043001b7308 */ /* 0x000ea20000000800 */
[----:B-1----:R-:W-:-:S07]  /*3c30*/  FADD.FTZ R12, R56, R7 ;  /* 0x00000007380c7221 */ /* 0x002fce0000010000 */
[----:B------:R-:W1:Y:S01]  /*3c40*/  MUFU.EX2 R9, R70 ;  /* 0x0000004600097308 */ /* 0x000e620000000800 */
[----:B0-----:R-:W-:Y:S01]  /*3c50*/  F2FP.SATFINITE.E4M3.F32.PACK_AB_MERGE_C R7, R60, R57, RZ ;  /* 0x000000393c07723e */ /* 0x001fe200048070ff */
[----:B------:R-:W-:-:S03]  /*3c60*/  FADD.FTZ R57, R57, R12 ;  /* 0x0000000c39397221 */ /* 0x000fc60000010000 */
[----:B------:R-:W-:Y:S01]  /*3c70*/  F2FP.SATFINITE.E4M3.F32.PACK_AB_MERGE_C R146, R56, R39, R7 ;  /* 0x000000273892723e */ /* 0x000fe20004807007 */
[----:B------:R-:W-:-:S01]  /*3c80*/  FADD.FTZ R60, R60, R57 ;  /* 0x000000393c3c7221 */ /* 0x000fc20000010000 */
[----:B------:R-:W-:Y:S01]  /*3c90*/  IMAD.MOV.U32 R39, RZ, RZ, R55 ;  /* 0x000000ffff277224 */ /* 0x000fe200078e0037 */
[----:B------:R-:W0:Y:S01]  /*3ca0*/  MUFU.EX2 R14, R71 ;  /* 0x00000047000e7308 */ /* 0x000e220000000800 */
[----:B--2---:R-:W-:-:S07]  /*3cb0*/  FADD.FTZ R6, R27, R6 ;  /* 0x000000061b067221 */ /* 0x004fce0000010000 */
[----:B------:R-:W-:Y:S01]  /*3cc0*/  MUFU.EX2 R47, R47 ;  /* 0x0000002f002f7308 */ /* 0x000fe20000000800 */
[----:B-1----:R-:W-:-:S07]  /*3cd0*/  FADD.FTZ R7, R9, R6 ;  /* 0x0000000609077221 */ /* 0x002fce0000010000 */
[----:B------:R-:W1:Y:S01]  /*3ce0*/  MUFU.EX2 R50, R50 ;  /* 0x0000003200327308 */ /* 0x000e620000000800 */
[----:B0-----:R-:W-:-:S01]  /*3cf0*/  FADD.FTZ R7, R14, R7 ;  /* 0x000000070e077221 */ /* 0x001fc20000010000 */
[----:B------:R-:W-:-:S04]  /*3d00*/  F2FP.SATFINITE.E4M3.F32.PACK_AB_MERGE_C R11, R14, R9, RZ ;  /* 0x000000090e0b723e */ /* 0x000fc800048070ff */
[----:B------:R-:W-:Y:S01]  /*3d10*/  F2FP.SATFINITE.E4M3.F32.PACK_AB_MERGE_C R147, R27, R26, R11 ;  /* 0x0000001a1b93723e */ /* 0x000fe2000480700b */
[--C-:B------:R-:W-:Y:S01]  /*3d20*/  IMAD.MOV.U32 R27, RZ, RZ, R55.reuse ;  /* 0x000000ffff1b7224 */ /* 0x100fe200078e0037 */
[----:B------:R-:W0:Y:S01]  /*3d30*/  MUFU.EX2 R61, R61 ;  /* 0x0000003d003d7308 */ /* 0x000e220000000800 */
[----:B------:R-:W-:-:S07]  /*3d40*/  IMAD.MOV.U32 R26, RZ, RZ, R55 ;  /* 0x000000ffff1a7224 */ /* 0x000fce00078e0037 */
        /* <DEDUP_REMOVED lines=11> */
[----:B0-----:R-:W-:-:S01]  /*3e00*/  FADD.FTZ R7, R13, R6 ;  /* 0x000000060d077221 */ /* 0x001fc20000010000 */
[----:B------:R-:W-:Y:S01]  /*3e10*/  FADD.FTZ R47, R50, R47 ;  /* 0x0000002f322f7221 */ /* 0x000fe20000010000 */
[----:B------:R-:W-:-:S05]  /*3e20*/  IMAD.MOV.U32 R50, RZ, RZ, R55 ;  /* 0x000000ffff327224 */ /* 0x000fca00078e0037 */
[----:B------:R-:W-:Y:S01]  /*3e30*/  MUFU.EX2 R44, R44 ;  /* 0x0000002c002c7308 */ /* 0x000fe20000000800 */
[----:B--2---:R-:W-:-:S07]  /*3e40*/  FADD.FTZ R6, R30, R7 ;  /* 0x000000071e067221 */ /* 0x004fce0000010000 */
[----:B------:R-:W0:Y:S01]  /*3e50*/  MUFU.EX2 R45, R45 ;  /* 0x0000002d002d7308 */ /* 0x000e220000000800 */
[----:B-1----:R-:W-:-:S01]  /*3e60*/  FADD.FTZ R6, R51, R6 ;  /* 0x0000000633067221 */ /* 0x002fc20000010000 */
[----:B------:R-:W-:Y:S01]  /*3e70*/  F2FP.SATFINITE.E4M3.F32.PACK_AB_MERGE_C R30, R51, R30, RZ ;  /* 0x0000001e331e723e */ /* 0x000fe200048070ff */
[----:B------:R-:W-:-:S03]  /*3e80*/  IMAD.MOV.U32 R51, RZ, RZ, R55 ;  /* 0x000000ffff337224 */ /* 0x000fc600078e0037 */
[----:B------:R-:W-:Y:S01]  /*3e90*/  F2FP.SATFINITE.E4M3.F32.PACK_AB_MERGE_C R149, R13, R10, R30 ;  /* 0x0000000a0d95723e */ /* 0x000fe2000480701e */
[----:B------:R-:W-:Y:S01]  /*3ea0*/  IMAD.MOV.U32 R30, RZ, RZ, R55 ;  /* 0x000000ffff1e7224 */ /* 0x000fe200078e0037 */
[----:B------:R-:W1:Y:S08]  /*3eb0*/  MUFU.EX2 R48, R48 ;  /* 0x0000003000307308 */ /* 0x000e700000000800 */
[----:B------:R-:W2:Y:S01]  /*3ec0*/  MUFU.EX2 R53, R53 ;  /* 0x0000003500357308 */ /* 0x000ea20000000800 */
[----:B0-----:R-:W-:-:S07]  /*3ed0*/  F2FP.SATFINITE.E4M3.F32.PACK_AB_MERGE_C R9, R45, R44, RZ ;  /* 0x0000002c2d09723e */ /* 0x001fce00048070ff */
[----:B------:R-:W0:Y:S01]  /*3ee0*/  MUFU.EX2 R65, R65 ;  /* 0x0000004100417308 */ /* 0x000e220000000800 */
[----:B-1----:R-:W-:-:S01]  /*3ef0*/  FADD.FTZ R12, R48, R47 ;  /* 0x0000002f300c7221 */ /* 0x002fc20000010000 */
[----:B------:R-:W-:-:S06]  /*3f00*/  IMAD.MOV.U32 R47, RZ, RZ, R55 ;  /* 0x000000ffff2f7224 */ /* 0x000fcc00078e0037 */
[----:B------:R-:W1:Y:S01]  /*3f10*/  MUFU.EX2 R72, R72 ;  /* 0x0000004800487308 */ /* 0x000e620000000800 */
[----:B--2---:R-:W-:-:S07]  /*3f20*/  FADD.FTZ R7, R53, R6 ;  /* 0x0000000635077221 */ /* 0x004fce0000010000 */
[----:B------:R-:W-:Y:S01]  /*3f30*/  MUFU.EX2 R73, R73 ;  /* 0x0000004900497308 */ /* 0x000fe20000000800 */
[C---:B0-----:R-:W-:Y:S01]  /*3f40*/  F2FP.SATFINITE.E4M3.F32.PACK_AB_MERGE_C R150, R65.reuse, R48, R9 ;  /* 0x000000304196723e */ /* 0x041fe20004807009 */
[----:B------:R-:W-:Y:S01]  /*3f50*/  FADD.FTZ R65, R65, R12 ;  /* 0x0000000c41417221 */ /* 0x000fe20000010000 */
[----:B------:R-:W-:-:S03]  /*3f60*/  IMAD.MOV.U32 R48, RZ, RZ, R55 ;  /* 0x000000ffff307224 */ /* 0x000fc600078e0037 */
[----:B------:R-:W-:Y:S02]  /*3f70*/  FADD.FTZ R44, R44, R65 ;  /* 0x000000412c2c7221 */ /* 0x000fe40000010000 */
[----:B------:R-:W0:Y:S01]  /*3f80*/  MUFU.EX2 R52, R52 ;  /* 0x0000003400347308 */ /* 0x000e220000000800 */
[----:B-1----:R-:W-:-:S01]  /*3f90*/  FADD.FTZ R6, R72, R7 ;  /* 0x0000000748067221 */ /* 0x002fc20000010000 */
[----:B------:R-:W-:Y:S01]  /*3fa0*/  FADD.FTZ R7, R45, R44 ;  /* 0x0000002c2d077221 */ /* 0x000fe20000010000 */
[--C-:B------:R-:W-:Y:S02]  /*3fb0*/  IMAD.MOV.U32 R45, RZ, RZ, R55.reuse ;  /* 0x000000ffff2d7224 */ /* 0x100fe400078e0037 */
[----:B------:R-:W-:Y:S01]  /*3fc0*/  IMAD.MOV.U32 R44, RZ, RZ, R55 ;  /* 0x000000ffff2c7224 */ /* 0x000fe200078e0037 */
[----:B0-----:R-:W-:Y:S01]  /*3fd0*/  F2FP.SATFINITE.E4M3.F32.PACK_AB_MERGE_C R5, R52, R73, RZ ;  /* 0x000000493405723e */ /* 0x001fe200048070ff */
[----:B------:R-:W-:-:S03]  /*3fe0*/  FADD.FTZ R73, R73, R6 ;  /* 0x0000000649497221 */ /* 0x000fc60000010000 */
[----:B------:R-:W-:Y:S01]  /*3ff0*/  F2FP.SATFINITE.E4M3.F32.PACK_AB_MERGE_C R151, R72, R53, R5 ;  /* 0x000000354897723e */ /* 0x000fe20004807005 */
[----:B------:R-:W-:-:S01]  /*4000*/  FADD.FTZ R6, R52, R73 ;  /* 0x0000004934067221 */ /* 0x000fc20000010000 */
        /* <DEDUP_REMOVED lines=24> */
.L_x_10325:
[----:B------:R-:W-:-:S04]  /*4190*/  UISETP.NE.AND UP0, UPT, UR17, 0x1, UPT ;  /* 0x000000011100788c */ /* 0x000fc8000bf05270 */
[----:B------:R-:W-:-:S04]  /*41a0*/  USEL UR42, URZ, 0x1, UP0 ;  /* 0x000000013f2a7887 */ /* 0x000fc80008000000 */
[----:B------:R-:W-:Y:S01]  /*41b0*/  ULOP3.LUT UR42, UR16, UR42, URZ, 0x3c, !UPT ;  /* 0x0000002a102a7292 */ /* 0x000fe2000f8e3c3f */
[----:B------:R-:W-:Y:S11]  /*41c0*/  @!P0 BRA `(.L_x_10316) ;  /* 0x0000000000048947 */ /* 0x000ff60003800000 */
[----:B------:R-:W-:Y:S01]  /*41d0*/  BPT.TRAP 0x1 ;  /* 0x000000040000795c */ /* 0x000fe20000300000 */
.L_x_10316:
[----:B------:R-:W0:Y:S01]  /*41e0*/  S2UR UR6, SR_CgaCtaId ;  /* 0x00000000000679c3 */ /* 0x000e220000008800 */
[----:B------:R-:W-:Y:S01]  /*41f0*/  UIADD3 UR43, UR17, 0x1, URZ ;  /* 0x00000001112b7890 */ /* 0x000fe2000fffe03f */
[----:B------:R-:W-:Y:S01]  /*4200*/  MOV R5, 0x400 ;  /* 0x0000040000057802 */ /* 0x000fe20000000f00 */
[----:B------:R-:W-:Y:S02]  /*4210*/  IMAD.U32 R4, RZ, RZ, UR42 ;  /* 0x0000002aff047e24 */ /* 0x000fe4000f8e00ff */
[----:B------:R-:W-:-:S03]  /*4220*/  UISETP.NE.AND UP0, UPT, UR43, 0x2, UPT ;  /* 0x000000022b00788c */ /* 0x000fc6000bf05270 */
[----:B------:R-:W-:Y:S01]  /*4230*/  SHF.L.U32 R4, R4, 0x1f, RZ ;  /* 0x0000001f04047819 */ /* 0x000fe200000006ff */
[----:B------:R-:W-:Y:S01]  /*4240*/  USEL UR43, UR43, URZ, UP0 ;  /* 0x0000003f2b2b7287 */ /* 0x000fe20008000000 */
[----:B0-----:R-:W-:-:S05]  /*4250*/  IMAD.U32 R2, RZ, RZ, UR6 ;  /* 0x00000006ff027e24 */ /* 0x001fca000f8e00ff */
[----:B------:R-:W-:Y:S01]  /*4260*/  LEA R0, R2, R5, 0x18 ;  /* 0x0000000502007211 */ /* 0x000fe200078ec0ff */
[----:B------:R-:W-:-:S04]  /*4270*/  IMAD.U32 R5, RZ, RZ, UR43 ;  /* 0x0000002bff057e24 */ /* 0x000fc8000f8e00ff */
[----:B------:R-:W-:-:S04]  /*4280*/  IMAD R5, R5, 0x8, R0 ;  /* 0x0000000805057824 */ /* 0x000fc800078e0200 */
[----:B------:R0:W1:Y:S01]  /*4290*/  SYNCS.PHASECHK.TRANS64.TRYWAIT P1, [R5+URZ+0x13230], R4 ;  /* 0x01323004050075a7 */ /* 0x000062000802017f */
[----:B------:R-:W-:Y:S05]  /*42a0*/  @!P0 BRA `(.L_x_10317) ;  /* 0x0000000000048947 */ /* 0x000fea0003800000 */
[----:B------:R-:W-:Y:S01]  /*42b0*/  BPT.TRAP 0x1 ;  /* 0x000000040000795c */ /* 0x000fe20000300000 */
.L_x_10317:
[----:B-1----:R-:W-:Y:S05]  /*42c0*/  @P1 BRA `(.L_x_10318) ;  /* 0x0000000000081947 */ /* 0x002fea0003800000 */
[----:B------:R-:W1:Y:S02]  /*42d0*/  SYNCS.PHASECHK.TRANS64.TRYWAIT P1, [R5+URZ+0x13230], R4 ;  /* 0x01323004050075a7 */ /* 0x000e64000802017f */
[----:B-1----:R-:W-:Y:S05]  /*42e0*/  @!P1 BRA `(.L_x_10319) ;  /* 0x0000008400909947 */ /* 0x002fea0003800000 */
.L_x_10318:
        /* <DEDUP_REMOVED lines=64> */
.L_x_10320:
[----:B------:R-:W-:Y:S01]  /*46f0*/  R2UR UR9, R0 ;  /* 0x00000000000972ca */ /* 0x000fe200000e0000 */
[----:B01----:R-:W-:-:S05]  /*4700*/  IMAD.U32 R4, RZ, RZ, UR16 ;  /* 0x00000010ff047e24 */ /* 0x003fca000f8e00ff */
[----:B------:R-:W-:-:S07]  /*4710*/  SHF.L.U32 R4, R4, 0x1f, RZ ;  /* 0x0000001f04047819 */ /* 0x000fce00000006ff */
[----:B------:R-:W-:-:S09]  /*4720*/  ULEA UR9, UR17, UR9, 0x3 ;  /* 0x0000000911097291 */ /* 0x000fd2000f8e183f */
[----:B------:R0:W1:Y:S01]  /*4730*/  SYNCS.PHASECHK.TRANS64.TRYWAIT P1, [UR9+0x13250], R4 ;  /* 0x01325004ff0075a7 */ /* 0x0000620008020149 */
[----:B------:R-:W-:Y:S05]  /*4740*/  @!P0 BRA `(.L_x_10321) ;  /* 0x0000000000048947 */ /* 0x000fea0003800000 */
[----:B------:R-:W-:Y:S01]  /*4750*/  BPT.TRAP 0x1 ;  /* 0x000000040000795c */ /* 0x000fe20000300000 */
.L_x_10321:
[----:B-1----:R-:W-:Y:S05]  /*4760*/  @P1 BRA `(.L_x_10322) ;  /* 0x0000000000081947 */ /* 0x002fea0003800000 */
[----:B------:R-:W1:Y:S02]  /*4770*/  SYNCS.PHASECHK.TRANS64.TRYWAIT P1, [UR9+0x13250], R4 ;  /* 0x01325004ff0075a7 */ /* 0x000e640008020149 */
[----:B-1----:R-:W-:Y:S05]  /*4780*/  @!P1 BRA `(.L_x_10323) ;  /* 0x00000080007c9947 */ /* 0x002fea0003800000 */
.L_x_10322:
[----:B01----:R-:W-:Y:S01]  /*4790*/  FMNMX.FTZ R4, R120, R9, !PT ;  /* 0x0000000978047209 */ /* 0x003fe20007810000 */
[----:B------:R-:W-:Y:S01]  /*47a0*/  WARPGROUP.ARRIVE ;  /* 0x00000000000079c5 */ /* 0x000fe20000000000 */
[----:B------:R-:W-:Y:S01]  /*47b0*/  R2UR UR6, R0 ;  /* 0x00000000000672ca */ /* 0x000fe200000e0000 */
[----:B------:R-:W-:Y:S01]  /*47c0*/  UMOV UR7, 0xc0000010 ;  /* 0xc000001000077882 */ /* 0x000fe20000000000 */
[----:B------:R-:W-:Y:S01]  /*47d0*/  FMNMX.FTZ R13, R121, R4, !PT ;  /* 0x00000004790d7209 */ /* 0x000fe20007810000 */
[----:B------:R-:W-:Y:S01]  /*47e0*/  UMOV UR11, 0xc0000010 ;  /* 0xc0000010000b7882 */ /* 0x000fe20000000000 */
[----:B------:R-:W-:-:S04]  /*47f0*/  FMNMX.FTZ R4, R122, R11, !PT ;  /* 0x0000000b7a047209 */ /* 0x000fc80007810000 */
        /* <DEDUP_REMOVED lines=17> */
[----:B------:R-:W-:Y:S01]  /*4910*/  FMNMX.FTZ R15, R135, R8, !PT ;  /* 0x00000008870f7209 */ /* 0x000fe20007810000 */
[----:B------:R-:W-:Y:S01]  /*4920*/  UIADD3 UR8, UR6, 0x80, URZ ;  /* 0x0000008006087890 */ /* 0x000fe2000fffe03f */
[----:B------:R-:W-:Y:S02]  /*4930*/  FMNMX.FTZ R4, R104, R13, !PT ;  /* 0x0000000d68047209 */ /* 0x000fe40007810000 */
[----:B------:R-:W-:Y:S02]  /*4940*/  FMNMX.FTZ R8, R106, R15, !PT ;  /* 0x0000000f6a087209 */ /* 0x000fe40007810000 */
[----:B------:R-:W-:Y:S01]  /*4950*/  FMNMX.FTZ R13, R105, R4, !PT ;  /* 0x00000004690d7209 */ /* 0x000fe20007810000 */
[----:B------:R-:W-:Y:S01]  /*4960*/  QGMMA.64x64x32.F32.E4M3.E4M3 R24, R152, gdesc[UR4], R24, gsb0 ;  /* 0x00e0000498187df3 */ /* 0x000fe20008000818 */
[----:B------:R-:W-:Y:S01]  /*4970*/  FMNMX.FTZ R15, R107, R8, !PT ;  /* 0x000000086b0f7209 */ /* 0x000fe20007810000 */
[----:B------:R-:W-:Y:S01]  /*4980*/  UMOV UR10, UR8 ;  /* 0x00000008000a7c82 */ /* 0x000fe20008000000 */
        /* <DEDUP_REMOVED lines=46> */
[----:B------:R-:W-:Y:S01]  /*4c70*/  QGMMA.64x64x32.F32.E4M3.E4M3 R24, R136, gdesc[UR8], R24, gsb0 ;  /* 0x00e0000888187df3 */ /* 0x000fe20008000818 */
[----:B------:R-:W-:Y:S01]  /*4c80*/  FMNMX.FTZ R8, R86, R15, !PT ;  /* 0x0000000f56087209 */ /* 0x000fe20007810000 */
[----:B------:R-:W-:Y:S01]  /*4c90*/  UMOV UR10, UR8 ;  /* 0x00000008000a7c82 */ /* 0x000fe20008000000 */
[----:B------:R-:W-:Y:S01]  /*4ca0*/  FMNMX.FTZ R13, R85, R4, !PT ;  /* 0x00000004550d7209 */ /* 0x000fe20007810000 */
[----:B------:R-:W-:Y:S01]  /*4cb0*/  UMOV UR11, 0xc0000010 ;  /* 0xc0000010000b7882 */ /* 0x000fe20000000000 */
[----:B------:R-:W-:Y:S01]  /*4cc0*/  FMNMX.FTZ R15, R87, R8, !PT ;  /* 0x00000008570f7209 */ /* 0x000fe20007810000 */
[----:B------:R-:W-:Y:S01]  /*4cd0*/  UIADD3 UR8, UR6, 0x180, URZ ;  /* 0x0000018006087890 */ /* 0x000fe2000fffe03f */
[----:B------:R-:W-:Y:S01]  /*4ce0*/  FMNMX.FTZ R4, R56, R13, !PT ;  /* 0x0000000d38047209 */ /* 0x000fe20007810000 */
[----:B------:R-:W-:Y:S01]  /*4cf0*/  UIADD3 UR6, UR6, 0x200, URZ ;  /* 0x0000020006067890 */ /* 0x000fe2000fffe03f */
        /* <DEDUP_REMOVED lines=15> */
[----:B0-----:R-:W-:Y:S01]  /*4df0*/  LOP3.LUT P1, RZ, R155, 0x7f, RZ, 0xc0, !PT ;  /* 0x0000007f9bff7812 */ /* 0x001fe2000782c0ff */
[----:B------:R-:W0:Y:S04]  /*4e00*/  SHFL.BFLY PT, R13, R10, 0x2, 0x1f ;  /* 0x0c401f000a0d7f89 */ /* 0x000e2800000e0000 */
[----:B------:R-:W1:Y:S01]  /*4e10*/  SHFL.BFLY PT, R15, R12, 0x2, 0x1f ;  /* 0x0c401f000c0f7f89 */ /* 0x000e6200000e0000 */
[----:B0-----:R-:W-:-:S02]  /*4e20*/  FMNMX.FTZ R13, R10, R13, !PT ;  /* 0x0000000d0a0d7209 */ /* 0x001fc40007810000 */
[----:B-1----:R-:W-:-:S03]  /*4e30*/  FMNMX.FTZ R15, R12, R15, !PT ;  /* 0x0000000f0c0f7209 */ /* 0x002fc60007810000 */
[----:B------:R-:W0:Y:S04]  /*4e40*/  SHFL.BFLY PT, R4, R13, 0x1, 0x1f ;  /* 0x0c201f000d047f89 */ /* 0x000e2800000e0000 */
[----:B------:R-:W1:Y:S01]  /*4e50*/  SHFL.BFLY PT, R8, R15, 0x1, 0x1f ;  /* 0x0c201f000f087f89 */ /* 0x000e6200000e0000 */
[----:B------:R-:W-:Y:S02]  /*4e60*/  WARPGROUP.DEPBAR.LE gsb0, 0x0 ;  /* 0x00008000000079c5 */ /* 0x000fe40000010000 */
[----:B------:R-:W-:-:S06]  /*4e70*/  WARPGROUP.ARRIVE ;  /* 0x00000000000079c5 */ /* 0x000fcc0000000000 */
[----:B------:R-:W-:Y:S01]  /*4e80*/  QGMMA.64x64x32.F32.E4M3.E4M3 R24, R140, gdesc[UR8], R24, gsb0 ;  /* 0x00e000088c187df3 */ /* 0x000fe20008000818 */
[----:B------:R-:W-:Y:S01]  /*4e90*/  UMOV UR10, UR8 ;  /* 0x00000008000a7c82 */ /* 0x000fe20008000000 */
[----:B------:R-:W-:Y:S01]  /*4ea0*/  UMOV UR11, 0xc0000010 ;  /* 0xc0000010000b7882 */ /* 0x000fe20000000000 */
[----:B0-----:R-:W-:Y:S02]  /*4eb0*/  FMNMX.FTZ R4, R13, R4, !PT ;  /* 0x000000040d047209 */ /* 0x001fe40007810000 */
[----:B-1----:R-:W-:-:S03]  /*4ec0*/  FMNMX.FTZ R8, R15, R8, !PT ;  /* 0x000000080f087209 */ /* 0x002fc60007810000 */
[----:B------:R-:W-:-:S04]  /*4ed0*/  FADD.FTZ R9, -R4, R9 ;  /* 0x0000000904097221 */ /* 0x000fc80000010100 */
[----:B------:R-:W-:Y:S01]  /*4ee0*/  FMUL.FTZ R10, R9, UR46 ;  /* 0x0000002e090a7c20 */ /* 0x000fe20008410000 */
[----:B------:R-:W-:-:S01]  /*4ef0*/  FADD.FTZ R9, -R8, R11 ;  /* 0x0000000b08097221 */ /* 0x000fc20000010100 */
[----:B------:R-:W-:-:S03]  /*4f00*/  IMAD.U32 R11, RZ, RZ, UR46 ;  /* 0x0000002eff0b7e24 */ /* 0x000fc6000f8e00ff */
[----:B------:R-:W-:Y:S01]  /*4f10*/  FMUL.FTZ R9, R9, UR46 ;  /* 0x0000002e09097c20 */ /* 0x000fe20008410000 */
[----:B------:R-:W-:-:S01]  /*4f20*/  FFMA.FTZ R11, R4, R11, -8 ;  /* 0xc1000000040b7423 */ /* 0x000fc2000001000b */
[----:B------:R-:W-:Y:S03]  /*4f30*/  MUFU.EX2 R10, R10 ;  /* 0x0000000a000a7308 */ /* 0x000fe60000000800 */
        /* <DEDUP_REMOVED lines=42> */
[----:B------:R-:W0:Y:S03]  /*51e0*/  MUFU.EX2 R13, R13 ;  /* 0x0000000d000d7308 */ /* 0x000e260000000800 */
[----:B------:R-:W-:-:S01]  /*51f0*/  FFMA.FTZ R122, R122, UR46, -R69 ;  /* 0x0000002e7a7a7c23 */ /* 0x000fc20008010845 */
[--C-:B------:R-:W-:Y:S01]  /*5200*/  FFMA.FTZ R123, R123, UR46, -R69.reuse ;  /* 0x0000002e7b7b7c23 */ /* 0x100fe20008010845 */
[----:B------:R-:W-:-:S01]  /*5210*/  FFMA.FTZ R124, R126, UR46, -R69 ;  /* 0x0000002e7e7c7c23 */ /* 0x000fc20008010845 */
[--C-:B------:R-:W-:Y:S01]  /*5220*/  FFMA.FTZ R125, R127, UR46, -R69.reuse ;  /* 0x0000002e7f7d7c23 */ /* 0x100fe20008010845 */
[----:B------:R-:W-:-:S01]  /*5230*/  FFMA.FTZ R126, R130, UR46, -R69 ;  /* 0x0000002e827e7c23 */ /* 0x000fc20008010845 */
[----:B------:R-:W-:Y:S01]  /*5240*/  MUFU.EX2 R9, R9 ;  /* 0x0000000900097308 */ /* 0x000fe20000000800 */
[----:B------:R-:W-:-:S01]  /*5250*/  FFMA.FTZ R127, R131, UR46, -R69 ;  /* 0x0000002e837f7c23 */ /* 0x000fc20008010845 */
[----:B------:R-:W-:-:S02]  /*5260*/  WARPGROUP.DEPBAR.LE gsb0, 0x0 ;  /* 0x00008000000079c5 */ /* 0x000fc40000010000 */
[----:B------:R-:W-:Y:S01]  /*5270*/  WARPGROUP.ARRIVE ;  /* 0x00000000000079c5 */ /* 0x000fe20000000000 */
[--C-:B------:R-:W-:Y:S01]  /*5280*/  FFMA.FTZ R128, R134, UR46, -R69.reuse ;  /* 0x0000002e86807c23 */ /* 0x100fe20008010845 */
[----:B------:R-:W-:-:S01]  /*5290*/  FFMA.FTZ R129, R135, UR46, -R69 ;  /* 0x0000002e87817c23 */ /* 0x000fc20008010845 */
[----:B------:R-:W-:Y:S01]  /*52a0*/  FFMA.FTZ R106, R106, UR46, -R69 ;  /* 0x0000002e6a6a7c23 */ /* 0x000fe20008010845 */
[----:B------:R-:W1:Y:S01]  /*52b0*/  MUFU.EX2 R122, R122 ;  /* 0x0000007a007a7308 */ /* 0x000e620000000800 */
[----:B0-----:R-:W-:-:S01]  /*52c0*/  FFMA.FTZ R7, R10, R7, R13 ;  /* 0x000000070a077223 */ /* 0x001fc2000001000d */
[----:B------:R-:W-:Y:S01]  /*52d0*/  QGMMA.64x64x32.F32.E4M3.E4M3 R24, R144, gdesc[UR8], R24, gsb0 ;  /* 0x00e0000890187df3 */ /* 0x000fe20008000818 */
        /* <DEDUP_REMOVED lines=35> */
[----:B------:R-:W-:-:S02]  /*5510*/  FFMA.FTZ R67, R67, UR46, -R69 ;  /* 0x0000002e43437c23 */ /* 0x000fc40008010845 */
        /* <DEDUP_REMOVED lines=16> */
[----:B------:R-:W-:Y:S06]  /*5620*/  QGMMA.64x64x32.F32.E4M3.E4M3 R24, R148, gdesc[UR4], R24, gsb0 ;  /* 0x00e0000494187df3 */ /* 0x000fec0008000818 */
        /* <DEDUP_REMOVED lines=20> */
[----:B------:R-:W-:-:S06]  /*5770*/  WARPGROUP.DEPBAR.LE gsb0, 0x0 ;  /* 0x00008000000079c5 */ /* 0x000fcc0000010000 */
        /* <DEDUP_REMOVED lines=85> */
[----:B------:R-:W-:-:S05]  /*5cd0*/  @!P1 VIADD R6, R5, 0x13240 ;  /* 0x0001324005069836 */ /* 0x000fca0000000000 */
[----:B------:R-:W-:Y:S01]  /*5ce0*/  @!P1 PRMT R6, RZ, 0x654, R6 ;  /* 0x00000654ff069816 */ /* 0x000fe20000000006 */
[----:B------:R-:W0:Y:S01]  /*5cf0*/  MUFU.EX2 R58, R58 ;  /* 0x0000003a003a7308 */ /* 0x000e220000000800 */
[----:B--2---:R-:W-:-:S02]  /*5d00*/  FADD.FTZ R133, R87, R130 ;  /* 0x0000008257857221 */ /* 0x004fc40000010000 */
[----:B------:R2:W-:Y:S05]  /*5d10*/  @!P1 SYNCS.ARRIVE.TRANS64.RED.A1T0 RZ, [R6+URZ], RZ ;  /* 0x000000ff06ff99a7 */ /* 0x0005ea000810043f */
[----:B------:R-:W3:Y:S01]  /*5d20*/  MUFU.EX2 R57, R57 ;  /* 0x0000003900397308 */ /* 0x000ee20000000800 */
[----:B-1----:R-:W-:-:S07]  /*5d30*/  FADD.FTZ R70, R56, R131 ;  /* 0x0000008338467221 */ /* 0x002fce0000010000 */
[----:B------:R-:W1:Y:S01]  /*5d40*/  MUFU.EX2 R59, R59 ;  /* 0x0000003b003b7308 */ /* 0x000e620000000800 */
[----:B0-----:R-:W-:-:S07]  /*5d50*/  FADD.FTZ R130, R58, R133 ;  /* 0x000000853a827221 */ /* 0x001fce0000010000 */
[----:B------:R-:W0:Y:S01]  /*5d60*/  MUFU.EX2 R60, R60 ;  /* 0x0000003c003c7308 */ /* 0x000e220000000800 */
[----:B---3--:R-:W-:-:S01]  /*5d70*/  FADD.FTZ R131, R57, R70 ;  /* 0x0000004639837221 */ /* 0x008fc20000010000 */
[----:B------:R-:W-:-:S06]  /*5d80*/  FFMA.FTZ R70, R71, UR46, -R69 ;  /* 0x0000002e47467c23 */ /* 0x000fcc0008010845 */
[----:B------:R-:W3:Y:S01]  /*5d90*/  MUFU.EX2 R62, R62 ;  /* 0x0000003e003e7308 */ /* 0x000ee20000000800 */
[----:B-1----:R-:W-:-:S07]  /*5da0*/  FADD.FTZ R133, R59, R130 ;  /* 0x000000823b857221 */ /* 0x002fce0000010000 */
        /* <DEDUP_REMOVED lines=12> */
[----:B------:R-:W1:Y:S08]  /*5e70*/  MUFU.EX2 R68, R68 ;  /* 0x0000004400447308 */ /* 0x000e700000000800 */
[----:B------:R2:W3:Y:S01]  /*5e80*/  MUFU.EX2 R5, R7 ;  /* 0x0000000700057308 */ /* 0x0004e20000000800 */
[----:B0-----:R-:W-:-:S07]  /*5e90*/  FADD.FTZ R130, R67, R130 ;  /* 0x0000008243827221 */ /* 0x001fce0000010000 */
[----:B------:R-:W0:Y:S01]  /*5ea0*/  MUFU.EX2 R11, R11 ;  /* 0x0000000b000b7308 */ /* 0x000e220000000800 */
[----:B--2---:R-:W-:-:S04]  /*5eb0*/  FADD.FTZ R7, R65, R6 ;  /* 0x0000000641077221 */ /* 0x004fc80000010000 */
[----:B-1----:R-:W-:-:S03]  /*5ec0*/  FADD.FTZ R6, R68, R7 ;  /* 0x0000000744067221 */ /* 0x002fc60000010000 */
[----:B------:R-:W1:Y:S01]  /*5ed0*/  MUFU.EX2 R70, R70 ;  /* 0x0000004600467308 */ /* 0x000e620000000800 */
[----:B---3--:R-:W-:-:S01]  /*5ee0*/  FADD.FTZ R69, R5, R130 ;  /* 0x0000008205457221 */ /* 0x008fc20000010000 */
[----:B0-----:R-:W-:-:S03]  /*5ef0*/  FADD.FTZ R7, R11, R6 ;  /* 0x000000060b077221 */ /* 0x001fc60000010000 */
[----:B-1----:R-:W-:Y:S01]  /*5f00*/  FADD.FTZ R6, R70, R69 ;  /* 0x0000004546067221 */ /* 0x002fe20000010000 */
[----:B------:R-:W-:Y:S06]  /*5f10*/  @!P0 BRA `(.L_x_10324) ;  /* 0x0000000000048947 */ /* 0x000fec0003800000 */
[----:B------:R-:W-:Y:S01]  /*5f20*/  BPT.TRAP 0x1 ;  /* 0x000000040000795c */ /* 0x000fe20000300000 */
.L_x_10324:
        /* <DEDUP_REMOVED lines=84> */
.L_x_10315:
[----:B------:R-:W-:Y:S06]  /*6470*/  BAR.ARV 0x8, 0x1a0 ;  /* 0x0206800000007b1d */ /* 0x000fec0000002000 */
[----:B------:R-:W-:Y:S05]  /*6480*/  @!P0 BRA `(.L_x_10326) ;  /* 0x0000000000048947 */ /* 0x000fea0003800000 */
[----:B------:R-:W-:Y:S01]  /*6490*/  BPT.TRAP 0x1 ;  /* 0x000000040000795c */ /* 0x000fe20000300000 */
.L_x_10326:
[----:B------:R-:W-:Y:S02]  /*64a0*/  IMAD.U32 R3, RZ, RZ, UR43 ;  /* 0x0000002bff037e24 */ /* 0x000fe4000f8e00ff */
[----:B------:R-:W-:Y:S02]  /*64b0*/  IMAD.U32 R5, RZ, RZ, UR42 ;  /* 0x0000002aff057e24 */ /* 0x000fe4000f8e00ff */
[----:B------:R-:W-:-:S03]  /*64c0*/  IMAD R20, R3, 0x8, R0 ;  /* 0x0000000803147824 */ /* 0x000fc600078e0200 */
[----:B------:R-:W-:-:S04]  /*64d0*/  SHF.L.U32 R3, R5, 0x1f, RZ ;  /* 0x0000001f05037819 */ /* 0x000fc800000006ff */
[----:B------:R0:W1:Y:S01]  /*64e0*/  SYNCS.PHASECHK.TRANS64.TRYWAIT P1, [R20+URZ+0x13250], R3 ;  /* 0x01325003140075a7 */ /* 0x000062000802017f */
[----:B------:R-:W-:Y:S05]  /*64f0*/  @!P0 BRA `(.L_x_10327) ;  /* 0x0000000000048947 */ /* 0x000fea0003800000 */
[----:B------:R-:W-:Y:S01]  /*6500*/  BPT.TRAP 0x1 ;  /* 0x000000040000795c */ /* 0x000fe20000300000 */
.L_x_10327:
[----:B------:R-:W-:Y:S01]  /*6510*/  VIADD R0, R0, 0x1000 ;  /* 0x0000100000007836 */ /* 0x000fe20000000000 */
[----:B-1----:R-:W-:Y:S06]  /*6520*/  @P1 BRA `(.L_x_10328) ;  /* 0x0000000000081947 */ /* 0x002fec0003800000 */
[----:B------:R-:W1:Y:S02]  /*6530*/  SYNCS.PHASECHK.TRANS64.TRYWAIT P1, [R20+URZ+0x13250], R3 ;  /* 0x01325003140075a7 */ /* 0x000e64000802017f */
[----:B-1----:R-:W-:Y:S05]  /*6540*/  @!P1 BRA `(.L_x_10329) ;  /* 0x0000006400249947 */ /* 0x002fea0003800000 */
.L_x_10328:
[----:B------:R-:W-:Y:S01]  /*6550*/  SHF.R.U32.HI R0, RZ, 0x4, R0 ;  /* 0x00000004ff007819 */ /* 0x000fe20000011600 */
[----:B------:R-:W-:Y:S01]  /*6560*/  IMAD.U32 R11, RZ, RZ, UR43 ;  /* 0x0000002bff0b7e24 */ /* 0x000fe2000f8e00ff */
[----:B------:R-:W-:Y:S05]  /*6570*/  WARPSYNC.ALL ;  /* 0x0000000000007948 */ /* 0x000fea0003800000 */
[----:B------:R-:W-:Y:S01]  /*6580*/  LOP3.LUT R0, R0, 0x3fff, RZ, 0xc0, !PT ;  /* 0x00003fff00007812 */ /* 0x000fe200078ec0ff */
[----:B------:R-:W-:Y:S01]  /*6590*/  WARPGROUP.ARRIVE ;  /* 0x00000000000079c5 */ /* 0x000fe20000000000 */
[----:B------:R-:W-:Y:S01]  /*65a0*/  ULDC.64 UR10, c[0x0][0x9a0] ;  /* 0x00026800000a7ab9 */ /* 0x000fe20000000a00 */
[----:B------:R-:W-:Y:S01]  /*65b0*/  IMAD.MOV.U32 R5, RZ, RZ, 0x3f800000 ;  /* 0x3f800000ff057424 */ /* 0x000fe200078e00ff */
[----:B------:R-:W-:Y:S01]  /*65c0*/  LOP3.LUT R0, R0, 0x10000, RZ, 0xfc, !PT ;  /* 0x0001000000007812 */ /* 0x000fe200078efcff */
[----:B------:R-:W-:-:S04]  /*65d0*/  UISETP.NE.U32.AND UP0, UPT, UR10, URZ, UPT ;  /* 0x0000003f0a00728c */ /* 0x000fc8000bf05070 */
[----:B------:R-:W-:Y:S01]  /*65e0*/  IMAD R10, R11, 0x280, R0 ;  /* 0x000002800b0a7824 */ /* 0x000fe200078e0200 */
[----:B------:R-:W-:Y:S01]  /*65f0*/  UISETP.NE.AND.EX UP0, UPT, UR11, URZ, UPT, UP0 ;  /* 0x0000003f0b00728c */ /* 0x000fe2000bf05300 */
[----:B------:R-:W-:-:S03]  /*6600*/  IMAD.MOV.U32 R11, RZ, RZ, -0x3ffffff0 ;  /* 0xc0000010ff0b7424 */ /* 0x000fc600078e00ff */
[----:B------:R-:W-:Y:S02]  /*6610*/  R2UR UR6, R10 ;  /* 0x000000000a0672ca */ /* 0x000fe400000e0000 */
[----:B------:R-:W-:Y:S02]  /*6620*/  R2UR UR7, R11 ;  /* 0x000000000b0772ca */ /* 0x000fe400000e0000 */
[----:B------:R-:W-:-:S03]  /*6630*/  PLOP3.LUT P1, PT, PT, PT, UP0, 0x80, 0x0 ;  /* 0x000000000000781c */ /* 0x000fc60003f2f008 */
[----:B------:R-:W-:Y:S02]  /*6640*/  @UP0 ULDC.64 UR12, c[0x0][0x9c8] ;  /* 0x00027200000c0ab9 */ /* 0x000fe40000000a00 */
[----:B------:R-:W-:Y:S02]  /*6650*/  @UP0 UIMAD UR8, UR45, UR12, URZ ;  /* 0x0000000c2d0802a4 */ /* 0x000fe4000f8e023f */
[----:B------:R-:W-:Y:S02]  /*6660*/  @UP0 UIMAD.WIDE.U32 UR4, UR44, UR12, URZ ;  /* 0x0000000c2c0402a5 */ /* 0x000fe4000f8e003f */
[----:B------:R-:W-:-:S07]  /*6670*/  @UP0 UIMAD UR9, UR44, UR13, UR8 ;  /* 0x0000000d2c0902a4 */ /* 0x000fce000f8e0208 */
[----:B------:R-:W-:Y:S01]  /*6680*/  QGMMA.64x64x32.F32.E4M3.E4M3 R24, R152, gdesc[UR4], R24, gsb0 ;  /* 0x00e0000498187df3 */ /* 0x000fe20008000818 */
[----:B------:R-:W-:Y:S01]  /*6690*/  @UP0 USHF.R.S32.HI UR8, URZ, 0x1f, UR47 ;  /* 0x0000001f3f080899 */ /* 0x000fe2000801142f */
[----:B------:R-:W-:Y:S01]  /*66a0*/  @UP0 ULDC.64 UR12, c[0x0][0x9d0] ;  /* 0x00027400000c0ab9 */ /* 0x000fe20000000a00 */
[----:B------:R-:W-:Y:S02]  /*66b0*/  @UP0 UIADD3 UR5, UR5, UR9, URZ ;  /* 0x0000000905050290 */ /* 0x000fe4000fffe03f */
[----:B------:R-:W-:Y:S02]  /*66c0*/  @UP0 UIMAD UR8, UR8, UR12, URZ ;  /* 0x0000000c080802a4 */ /* 0x000fe4000f8e023f */
[----:B------:R-:W-:Y:S02]  /*66d0*/  @UP0 UIMAD.WIDE.U32 UR4, UR47, UR12, UR4 ;  /* 0x0000000c2f0402a5 */ /* 0x000fe4000f8e0004 */
[----:B------:R-:W-:Y:S02]  /*66e0*/  @UP0 UIMAD UR8, UR47, UR13, UR8 ;  /* 0x0000000d2f0802a4 */ /* 0x000fe4000f8e0208 */
[----:B------:R-:W-:-:S02]  /*66f0*/  @UP0 ULEA UR6, UP1, UR4, UR10, 0x2 ;  /* 0x0000000a04060291 */ /* 0x000fc4000f82103f */
[----:B------:R-:W-:-:S04]  /*6700*/  @UP0 UIADD3 UR5, UR5, UR8, URZ ;  /* 0x0000000805050290 */ /* 0x000fc8000fffe03f */
[----:B------:R-:W-:Y:S01]  /*6710*/  @UP0 ULEA.HI.X UR5, UR4, UR11, UR5, 0x2, UP1 ;  /* 0x0000000b04050291 */ /* 0x000fe200088f1405 */
[----:B------:R-:W-:Y:S02]  /*6720*/  VIADD R12, R10, 0x80 ;  /* 0x000000800a0c7836 */ /* 0x000fe40000000000 */
[----:B------:R-:W-:Y:S01]  /*6730*/  @UP0 UMOV UR4, UR6 ;  /* 0x0000000600040c82 */ /* 0x000fe20008000000 */
[----:B------:R-:W-:Y:S02]  /*6740*/  IMAD.MOV.U32 R13, RZ, RZ, -0x3ffffff0 ;  /* 0xc0000010ff0d7424 */ /* 0x000fe400078e00ff */
[----:B------:R-:W-:Y:S02]  /*6750*/  IMAD.U32 R14, RZ, RZ, UR4 ;  /* 0x00000004ff0e7e24 */ /* 0x000fe4000f8e00ff */
[----:B------:R-:W-:Y:S01]  /*6760*/  IMAD.U32 R15, RZ, RZ, UR5 ;  /* 0x00000005ff0f7e24 */ /* 0x000fe2000f8e00ff */
[----:B------:R-:W-:Y:S02]  /*6770*/  R2UR UR6, R12 ;  /* 0x000000000c0672ca */ /* 0x000fe400000e0000 */
[----:B------:R-:W-:-:S02]  /*6780*/  R2UR UR7, R13 ;  /* 0x000000000d0772ca */ /* 0x000fc400000e0000 */
[----:B------:R2:W3:Y:S01]  /*6790*/  @P1 LDG.E R5, desc[UR52][R14.64] ;  /* 0x000000340e051981 */ /* 0x0004e2000c1e1900 */
[----:B------:R-:W-:Y:S02]  /*67a0*/  WARPGROUP.DEPBAR.LE gsb0, 0x0 ;  /* 0x00008000000079c5 */ /* 0x000fe40000010000 */
[----:B------:R-:W-:-:S08]  /*67b0*/  WARPGROUP.ARRIVE ;  /* 0x00000000000079c5 */ /* 0x000fd00000000000 */
[----:B------:R-:W-:Y:S01]  /*67c0*/  QGMMA.64x64x32.F32.E4M3.E4M3 R24, R136, gdesc[UR4], R24, gsb0 ;  /* 0x00e0000488187df3 */ /* 0x000fe20008000818 */
[----:B------:R-:W-:Y:S02]  /*67d0*/  VIADD R12, R10, 0x100 ;  /* 0x000001000a0c7836 */ /* 0x000fe40000000000 */
[----:B------:R-:W-:-:S03]  /*67e0*/  IMAD.MOV.U32 R13, RZ, RZ, -0x3ffffff0 ;  /* 0xc0000010ff0d7424 */ /* 0x000fc600078e00ff */
[----:B------:R-:W-:Y:S02]  /*67f0*/  R2UR UR6, R12 ;  /* 0x000000000c0672ca */ /* 0x000fe400000e0000 */
[----:B------:R-:W-:Y:S01]  /*6800*/  R2UR UR7, R13 ;  /* 0x000000000d0772ca */ /* 0x000fe200000e0000 */
[----:B------:R-:W-:Y:S02]  /*6810*/  VIADD R12, R10, 0x180 ;  /* 0x000001800a0c7836 */ /* 0x000fe40000000000 */
[----:B------:R-:W-:Y:S01]  /*6820*/  IMAD.MOV.U32 R13, RZ, RZ, -0x3ffffff0 ;  /* 0xc0000010ff0d7424 */ /* 0x000fe200078e00ff */
[----:B------:R-:W-:Y:S02]  /*6830*/  WARPGROUP.DEPBAR.LE gsb0, 0x0 ;  /* 0x00008000000079c5 */ /* 0x000fe40000010000 */
[----:B------:R-:W-:-:S07]  /*6840*/  WARPGROUP.ARRIVE ;  /* 0x00000000000079c5 */ /* 0x000fce0000000000 */
[----:B------:R-:W-:Y:S01]  /*6850*/  QGMMA.64x64x32.F32.E4M3.E4M3 R24, R140, gdesc[UR4], R24, gsb0 ;  /* 0x00e000048c187df3 */ /* 0x000fe20008000818 */
[----:B------:R-:W-:Y:S02]  /*6860*/  R2UR UR6, R12 ;  /* 0x000000000c0672ca */ /* 0x000fe400000e0000 */
[----:B------:R-:W-:Y:S01]  /*6870*/  R2UR UR7, R13 ;  /* 0x000000000d0772ca */ /* 0x000fe200000e0000 */
[----:B------:R-:W4:Y:S04]  /*6880*/  SHFL.BFLY PT, R0, R7, 0x2, 0x1f ;  /* 0x0c401f0007007f89 */ /* 0x000f2800000e0000 */
[----:B------:R-:W5:Y:S01]  /*6890*/  SHFL.BFLY PT, R9, R6, 0x2, 0x1f ;  /* 0x0c401f0006097f89 */ /* 0x000f6200000e0000 */
[----:B------:R-:W-:Y:S02]  /*68a0*/  VIADD R10, R10, 0x200 ;  /* 0x000002000a0a7836 */ /* 0x000fe40000000000 */
[----:B------:R-:W-:Y:S01]  /*68b0*/  IMAD.MOV.U32 R11, RZ, RZ, -0x3ffffff0 ;  /* 0xc0000010ff0b7424 */ /* 0x000fe200078e00ff */
[----:B------:R-:W-:-:S02]  /*68c0*/  WARPGROUP.DEPBAR.LE gsb0, 0x0 ;  /* 0x00008000000079c5 */ /* 0x000fc40000010000 */
[----:B------:R-:W-:-:S06]  /*68d0*/  WARPGROUP.ARRIVE ;  /* 0x00000000000079c5 */ /* 0x000fcc0000000000 */
[----:B------:R-:W-:Y:S01]  /*68e0*/  QGMMA.64x64x32.F32.E4M3.E4M3 R24, R144, gdesc[UR4], R24, gsb0 ;  /* 0x00e0000490187df3 */ /* 0x000fe20008000818 */
[----:B------:R-:W-:Y:S02]  /*68f0*/  R2UR UR6, R10 ;  /* 0x000000000a0672ca */ /* 0x000fe400000e0000 */
[----:B------:R-:W-:Y:S01]  /*6900*/  R2UR UR7, R11 ;  /* 0x000000000b0772ca */ /* 0x000fe200000e0000 */
[----:B----4-:R-:W-:-:S01]  /*6910*/  FADD.FTZ R0, R0, R7 ;  /* 0x0000000700007221 */ /* 0x010fc20000010000 */
[----:B-----5:R-:W-:-:S04]  /*6920*/  FADD.FTZ R9, R9, R6 ;  /* 0x0000000609097221 */ /* 0x020fc80000010000 */
[----:B01----:R-:W0:Y:S04]  /*6930*/  SHFL.BFLY PT, R3, R0, 0x1, 0x1f ;  /* 0x0c201f0000037f89 */ /* 0x003e2800000e0000 */
[----:B------:R-:W2:Y:S01]  /*6940*/  SHFL.BFLY PT, R10, R9, 0x1, 0x1f ;  /* 0x0c201f00090a7f89 */ /* 0x000ea200000e0000 */
[----:B------:R-:W-:Y:S02]  /*6950*/  IMAD.MOV.U32 R6, RZ, RZ, RZ ;  /* 0x000000ffff067224 */ /* 0x000fe400078e00ff */
[----:B0-----:R-:W-:Y:S01]  /*6960*/  FADD.FTZ R13, R0, R3 ;  /* 0x00000003000d7221 */ /* 0x001fe20000010000 */
[----:B--2---:R-:W-:-:S04]  /*6970*/  FADD.FTZ R14, R9, R10 ;  /* 0x0000000a090e7221 */ /* 0x004fc80000010000 */
[C---:B------:R-:W-:Y:S01]  /*6980*/  FSETP.NE.FTZ.AND P1, PT, R13.reuse, RZ, PT ;  /* 0x000000ff0d00720b */ /* 0x040fe20003f35000 */
[----:B------:R-:W-:Y:S01]  /*6990*/  FMUL.FTZ R15, R13, 0.00390625 ;  /* 0x3b8000000d0f7820 */ /* 0x000fe20000410000 */
[----:B------:R-:W-:Y:S01]  /*69a0*/  FMUL.FTZ R21, R14, 0.00390625 ;  /* 0x3b8000000e157820 */ /* 0x000fe20000410000 */
        /* <DEDUP_REMOVED lines=26> */
.L_x_10330:
        /* <DEDUP_REMOVED lines=42> */
.L_x_10308:
        /* <DEDUP_REMOVED lines=15> */
[----:B------:R-:W-:Y:S01]  /*6ee0*/  IMAD.X R5, RZ, RZ, UR7, P0 ;  /* 0x00000007ff057e24 */ /* 0x000fe200080e06ff */
[----:B------:R-:W0:Y:S01]  /*6ef0*/  S2R R47, SR_SWINHI ;  /* 0x00000000002f7919 */ /* 0x000e220000002f00 */
[----:B------:R-:W-:Y:S02]  /*6f00*/  F2FP.BF16.F32.PACK_AB R9, R9, R10 ;  /* 0x0000000a0909723e */ /* 0x000fe400000010ff */
[----:B------:R-:W-:Y:S01]  /*6f10*/  F2FP.BF16.F32.PACK_AB R8, R7, R8 ;  /* 0x000000080708723e */ /* 0x000fe200000010ff */
[----:B------:R1:W3:Y:S01]  /*6f20*/  LDG.E.CONSTANT R28, desc[UR52][R4.64] ;  /* 0x00000034041c7981 */ /* 0x0002e2000c1e9900 */
[----:B------:R-:W-:Y:S01]  /*6f30*/  F2FP.BF16.F32.PACK_AB R10, R55, R6 ;  /* 0x00000006370a723e */ /* 0x000fe200000010ff */
[----:B------:R-:W-:Y:S01]  /*6f40*/  USHF.L.U32 UR8, UR44, 0x2, URZ ;  /* 0x000000022c087899 */ /* 0x000fe2000800063f */
[----:B------:R-:W-:Y:S01]  /*6f50*/  F2FP.BF16.F32.PACK_AB R14, R13, R14 ;  /* 0x0000000e0d0e723e */ /* 0x000fe200000010ff */
[----:B------:R-:W-:Y:S01]  /*6f60*/  ULDC.64 UR6, c[0x0][0xbd8] ;  /* 0x0002f60000067ab9 */ /* 0x000fe20000000a00 */
[----:B------:R-:W-:Y:S01]  /*6f70*/  F2FP.BF16.F32.PACK_AB R21, R21, R24 ;  /* 0x000000181515723e */ /* 0x000fe200000010ff */
[----:B------:R-:W-:Y:S01]  /*6f80*/  USHF.L.U64.HI UR9, UR44, 0x2, UR45 ;  /* 0x000000022c097899 */ /* 0x000fe2000801022d */
[----:B------:R-:W-:Y:S01]  /*6f90*/  F2FP.BF16.F32.PACK_AB R60, R60, R61 ;  /* 0x0000003d3c3c723e */ /* 0x000fe200000010ff */
[----:B------:R-:W-:Y:S01]  /*6fa0*/  UIADD3 UR4, UP1, UR8, UR6, URZ ;  /* 0x0000000608047290 */ /* 0x000fe2000ff3e03f */
[----:B------:R-:W-:Y:S01]  /*6fb0*/  F2FP.BF16.F32.PACK_AB R11, R11, R12 ;  /* 0x0000000c0b0b723e */ /* 0x000fe200000010ff */
[----:B------:R-:W-:Y:S01]  /*6fc0*/  UISETP.NE.U32.AND UP0, UPT, UR6, URZ, UPT ;  /* 0x0000003f0600728c */ /* 0x000fe2000bf05070 */
[----:B-1----:R-:W-:Y:S01]  /*6fd0*/  LOP3.LUT P0, R4, R35, 0x3, RZ, 0xc0, !PT ;  /* 0x0000000323047812 */ /* 0x002fe2000780c0ff */
[----:B------:R-:W-:Y:S01]  /*6fe0*/  UIADD3.X UR6, UR9, UR7, URZ, UP1, !UPT ;  /* 0x0000000709067290 */ /* 0x000fe20008ffe43f */
[----:B------:R-:W-:Y:S01]  /*6ff0*/  F2FP.BF16.F32.PACK_AB R36, R36, R57 ;  /* 0x000000392424723e */ /* 0x000fe200000010ff */
[----:B------:R-:W-:Y:S01]  /*7000*/  UISETP.NE.AND.EX UP0, UPT, UR7, URZ, UPT, UP0 ;  /* 0x0000003f0700728c */ /* 0x000fe2000bf05300 */
[----:B------:R-:W-:-:S02]  /*7010*/  ISETP.EQ.OR P0, PT, R4, 0x3, !P0 ;  /* 0x000000030400780c */ /* 0x000fc40004702670 */
[----:B------:R-:W-:Y:S02]  /*7020*/  F2FP.BF16.F32.PACK_AB R44, R44, R45 ;  /* 0x0000002d2c2c723e */ /* 0x000fe400000010ff */
[----:B------:R-:W-:Y:S02]  /*7030*/  SEL R49, R21, R14, P0 ;  /* 0x0000000e15317207 */ /* 0x000fe40000000000 */
[----:B------:R-:W-:Y:S02]  /*7040*/  SEL R39, R11, R8, P0 ;  /* 0x000000080b277207 */ /* 0x000fe40000000000 */
[----:B------:R-:W-:Y:S02]  /*7050*/  SEL R43, R8, R11, P0 ;  /* 0x0000000b082b7207 */ /* 0x000fe40000000000 */
[----:B------:R-:W-:Y:S02]  /*7060*/  SEL R21, R14, R21, P0 ;  /* 0x000000150e157207 */ /* 0x000fe40000000000 */
[----:B------:R-:W-:-:S02]  /*7070*/  F2FP.BF16.F32.PACK_AB R59, R58, R59 ;  /* 0x0000003b3a3b723e */ /* 0x000fc400000010ff */
[----:B------:R-:W-:Y:S02]  /*7080*/  MOV R4, R2 ;  /* 0x0000000200047202 */ /* 0x000fe40000000f00 */
[----:B0-----:R-:W-:Y:S02]  /*7090*/  MOV R5, R47 ;  /* 0x0000002f00057202 */ /* 0x001fe40000000f00 */
        /* <DEDUP_REMOVED lines=18> */
[----:B--2---:R-:W-:-:S03]  /*71c0*/  IMAD.WIDE R6, R38, 0x2, R4 ;  /* 0x0000000226067825 */ /* 0x004fc600078e0204 */
[C---:B------:R-:W-:Y:S02]  /*71d0*/  LOP3.LUT R13, R6.reuse, 0x380, RZ, 0xc0, !PT ;  /* 0x00000380060d7812 */ /* 0x040fe400078ec0ff */
[C---:B------:R-:W-:Y:S02]  /*71e0*/  IADD3 R61, P1, R6.reuse, 0x60, RZ ;  /* 0x00000060063d7810 */ /* 0x040fe40007f3e0ff */
[C---:B------:R-:W-:Y:S02]  /*71f0*/  IADD3 R55, P3, R6.reuse, 0x20, RZ ;  /* 0x0000002006377810 */ /* 0x040fe40007f7e0ff */
[----:B------:R-:W-:Y:S01]  /*7200*/  SHF.R.U64 R13, R13, 0x3, RZ ;  /* 0x000000030d0d7819 */ /* 0x000fe200000012ff */
[----:B------:R-:W-:Y:S01]  /*7210*/  IMAD.X R9, RZ, RZ, R7, P1 ;  /* 0x000000ffff097224 */ /* 0x000fe200008e0607 */
[----:B------:R-:W-:Y:S02]  /*7220*/  IADD3 R57, P2, R6, 0x40, RZ ;  /* 0x0000004006397810 */ /* 0x000fe40007f5e0ff */
[----:B------:R-:W-:-:S02]  /*7230*/  LOP3.LUT R8, R55, 0x380, RZ, 0xc0, !PT ;  /* 0x0000038037087812 */ /* 0x000fc400078ec0ff */
[----:B------:R-:W-:Y:S01]  /*7240*/  LOP3.LUT R14, R61, 0x380, RZ, 0xc0, !PT ;  /* 0x000003803d0e7812 */ /* 0x000fe200078ec0ff */
[--C-:B------:R-:W-:Y:S01]  /*7250*/  IMAD.X R11, RZ, RZ, R7.reuse, P2 ;  /* 0x000000ffff0b7224 */ /* 0x100fe200010e0607 */
[----:B------:R-:W-:Y:S01]  /*7260*/  LOP3.LUT R6, R13, R6, RZ, 0x3c, !PT ;  /* 0x000000060d067212 */ /* 0x000fe200078e3cff */
[----:B------:R-:W-:Y:S01]  /*7270*/  IMAD.X R13, RZ, RZ, R7, P3 ;  /* 0x000000ffff0d7224 */ /* 0x000fe200018e0607 */
[----:B------:R-:W-:Y:S02]  /*7280*/  SHF.R.U64 R8, R8, 0x3, RZ ;  /* 0x0000000308087819 */ /* 0x000fe400000012ff */
[----:B------:R-:W-:Y:S02]  /*7290*/  SHF.R.U64 R14, R14, 0x3, RZ ;  /* 0x000000030e0e7819 */ /* 0x000fe400000012ff */
[----:B------:R-:W-:Y:S01]  /*72a0*/  MOV R46, R6 ;  /* 0x00000006002e7202 */ /* 0x000fe20000000f00 */
[----:B------:R-:W-:Y:S01]  /*72b0*/  IMAD.U32 R7, RZ, RZ, UR6 ;  /* 0x00000006ff077e24 */ /* 0x000fe2000f8e00ff */
[----:B------:R-:W-:Y:S01]  /*72c0*/  LOP3.LUT R12, R8, R55, RZ, 0x3c, !PT ;  /* 0x00000037080c7212 */ /* 0x000fe200078e3cff */
[----:B------:R-:W-:Y:S01]  /*72d0*/  ULDC.64 UR6, c[0x0][0xbe0] ;  /* 0x0002f80000067ab9 */ /* 0x000fe20000000a00 */
[----:B------:R-:W-:-:S02]  /*72e0*/  LOP3.LUT R8, R14, R61, RZ, 0x3c, !PT ;  /* 0x0000003d0e087212 */ /* 0x000fc400078e3cff */
[----:B------:R-:W-:Y:S02]  /*72f0*/  LOP3.LUT R10, R57, 0x380, RZ, 0xc0, !PT ;  /* 0x00000380390a7812 */ /* 0x000fe400078ec0ff */
[----:B------:R-:W-:Y:S02]  /*7300*/  MOV R44, R12 ;  /* 0x0000000c002c7202 */ /* 0x000fe40000000f00 */
[----:B------:R-:W-:Y:S02]  /*7310*/  SHF.R.U64 R10, R10, 0x3, RZ ;  /* 0x000000030a0a7819 */ /* 0x000fe400000012ff */
[----:B------:R-:W-:Y:S02]  /*7320*/  PLOP3.LUT P1, PT, PT, PT, UP0, 0x80, 0x0 ;  /* 0x000000000000781c */ /* 0x000fe40003f2f008 */
[----:B------:R-:W-:-:S04]  /*7330*/  LOP3.LUT R10, R10, R57, RZ, 0x3c, !PT ;  /* 0x000000390a0a7212 */ /* 0x000fc800078e3cff */
[----:B------:R-:W-:Y:S02]  /*7340*/  MOV R42, R10 ;  /* 0x0000000a002a7202 */ /* 0x000fe40000000f00 */
[----:B---3--:R-:W-:Y:S01]  /*7350*/  LOP3.LUT R6, R28, 0x2, RZ, 0x3c, !PT ;  /* 0x000000021c067812 */ /* 0x008fe200078e3cff */
[----:B------:R-:W-:Y:S04]  /*7360*/  SHFL.IDX PT, R15, R15, R28, 0x1c1f ;  /* 0x001c1f1c0f0f7589 */ /* 0x000fe800000e0000 */
[----:B------:R-:W-:Y:S04]  /*7370*/  SHFL.IDX PT, R45, R45, R28, 0x1c1f ;  /* 0x001c1f1c2d2d7589 */ /* 0x000fe800000e0000 */
[----:B------:R-:W0:Y:S04]  /*7380*/  SHFL.IDX PT, R14, R59, R6, 0x1c1f ;  /* 0x001c1f063b0e7589 */ /* 0x000e2800000e0000 */
[----:B------:R1:W2:Y:S04]  /*7390*/  SHFL.IDX PT, R30, R41, R6, 0x1c1f ;  /* 0x001c1f06291e7589 */ /* 0x0002a800000e0000 */
[----:B------:R-:W-:Y:S04]  /*73a0*/  SHFL.IDX PT, R35, R35, R28, 0x1c1f ;  /* 0x001c1f1c23237589 */ /* 0x000fe800000e0000 */
[----:B------:R-:W-:Y:S01]  /*73b0*/  SHFL.IDX PT, R37, R37, R28, 0x1c1f ;  /* 0x001c1f1c25257589 */ /* 0x000fe200000e0000 */
[----:B-1----:R-:W-:-:S03]  /*73c0*/  MOV R41, R8 ;  /* 0x0000000800297202 */ /* 0x002fc60000000f00 */
[----:B------:R-:W-:Y:S04]  /*73d0*/  SHFL.IDX PT, R47, R47, R28, 0x1c1f ;  /* 0x001c1f1c2f2f7589 */ /* 0x000fe800000e0000 */
[----:B------:R-:W1:Y:S04]  /*73e0*/  SHFL.IDX PT, R20, R33, R6, 0x1c1f ;  /* 0x001c1f0621147589 */ /* 0x000e6800000e0000 */
[----:B------:R-:W3:Y:S01]  /*73f0*/  SHFL.IDX PT, R24, R25, R6, 0x1c1f ;  /* 0x001c1f0619187589 */ /* 0x000ee200000e0000 */
[----:B0-----:R-:W-:Y:S02]  /*7400*/  SEL R8, R15, R14, P0 ;  /* 0x0000000e0f087207 */ /* 0x001fe40000000000 */
[----:B------:R-:W-:Y:S01]  /*7410*/  SEL R10, R14, R15, P0 ;  /* 0x0000000f0e0a7207 */ /* 0x000fe20000000000 */
[----:B------:R-:W0:Y:S01]  /*7420*/  SHFL.IDX PT, R36, R27, R6, 0x1c1f ;  /* 0x001c1f061b247589 */ /* 0x000e2200000e0000 */
[----:B--2---:R-:W-:-:S02]  /*7430*/  SEL R9, R45, R30, P0 ;  /* 0x0000001e2d097207 */ /* 0x004fc40000000000 */
[----:B------:R-:W-:Y:S01]  /*7440*/  SEL R11, R30, R45, P0 ;  /* 0x0000002d1e0b7207 */ /* 0x000fe20000000000 */
[----:B------:R-:W-:Y:S04]  /*7450*/  SHFL.IDX PT, R39, R39, R28, 0x1c1f ;  /* 0x001c1f1c27277589 */ /* 0x000fe800000e0000 */
[----:B------:R-:W-:Y:S04]  /*7460*/  SHFL.IDX PT, R49, R49, R28, 0x1c1f ;  /* 0x001c1f1c31317589 */ /* 0x000fe800000e0000 */
[----:B------:R-:W2:Y:S04]  /*7470*/  SHFL.IDX PT, R26, R43, R6, 0x1c1f ;  /* 0x001c1f062b1a7589 */ /* 0x000ea800000e0000 */
[----:B------:R-:W4:Y:S01]  /*7480*/  SHFL.IDX PT, R38, R21, R6, 0x1c1f ;  /* 0x001c1f0615267589 */ /* 0x000f2200000e0000 */
[----:B-1----:R-:W-:-:S02]  /*7490*/  SEL R12, R35, R20, P0 ;  /* 0x00000014230c7207 */ /* 0x002fc40000000000 */
[----:B------:R-:W-:Y:S01]  /*74a0*/  SEL R14, R20, R35, P0 ;  /* 0x00000023140e7207 */ /* 0x000fe20000000000 */
[----:B------:R1:W-:Y:S01]  /*74b0*/  SHFL.IDX PT, R51, R51, R28, 0x1c1f ;  /* 0x001c1f1c33337589 */ /* 0x0003e200000e0000 */
[----:B---3--:R-:W-:Y:S02]  /*74c0*/  SEL R32, R37, R24, P0 ;  /* 0x0000001825207207 */ /* 0x008fe40000000000 */
[----:B------:R-:W-:Y:S01]  /*74d0*/  SEL R34, R24, R37, P0 ;  /* 0x0000002518227207 */ /* 0x000fe20000000000 */
[----:B------:R3:W3:Y:S01]  /*74e0*/  SHFL.IDX PT, R40, R53, R6, 0x1c1f ;  /* 0x001c1f0635287589 */ /* 0x0006e200000e0000 */
[----:B0-----:R-:W-:Y:S02]  /*74f0*/  SEL R13, R47, R36, P0 ;  /* 0x000000242f0d7207 */ /* 0x001fe40000000000 */
[----:B------:R-:W-:Y:S01]  /*7500*/  SEL R15, R36, R47, P0 ;  /* 0x0000002f240f7207 */ /* 0x000fe20000000000 */
[----:B------:R-:W-:Y:S01]  /*7510*/  BAR.SYNC.DEFER_BLOCKING 0x1, 0x180 ;  /* 0x0046000000007b1d */ /* 0x000fe20000010000 */
[----:B------:R-:W-:Y:S01]  /*7520*/  UISETP.NE.U32.AND UP1, UPT, UR6, URZ, UPT ;  /* 0x0000003f0600728c */ /* 0x000fe2000bf25070 */
[----:B--2---:R-:W-:-:S02]  /*7530*/  SEL R24, R39, R26, P0 ;  /* 0x0000001a27187207 */ /* 0x004fc40000000000 */
[----:B----4-:R-:W-:Y:S02]  /*7540*/  SEL R33, R49, R38, P0 ;  /* 0x0000002631217207 */ /* 0x010fe40000000000 */
[----:B------:R-:W-:Y:S02]  /*7550*/  SEL R35, R38, R49, P0 ;  /* 0x0000003126237207 */ /* 0x000fe40000000000 */
[----:B-1----:R-:W0:Y:S01]  /*7560*/  LDC R28, c[0x0][0xa88] ;  /* 0x0002a200ff1c7b82 */ /* 0x002e220000000800 */
[----:B------:R-:W-:Y:S01]  /*7570*/  SEL R26, R26, R39, P0 ;  /* 0x000000271a1a7207 */ /* 0x000fe20000000000 */
[----:B---3--:R-:W-:Y:S01]  /*7580*/  IMAD.U32 R6, RZ, RZ, UR4 ;  /* 0x00000004ff067e24 */ /* 0x008fe2000f8e00ff */
[----:B------:R-:W-:Y:S02]  /*7590*/  SEL R25, R51, R40, P0 ;  /* 0x0000002833197207 */ /* 0x000fe40000000000 */
[----:B------:R-:W-:Y:S01]  /*75a0*/  SEL R27, R40, R51, P0 ;  /* 0x00000033281b7207 */ /* 0x000fe20000000000 */
[----:B------:R1:W-:Y:S04]  /*75b0*/  STSM.16.M88.4 [R46], R8 ;  /* 0x000000082e007844 */ /* 0x0003e80000000200 */
[----:B------:R2:W-:Y:S04]  /*75c0*/  STSM.16.M88.4 [R44], R12 ;  /* 0x0000000c2c007844 */ /* 0x0005e80000000200 */
[----:B------:R2:W-:Y:S04]  /*75d0*/  STSM.16.M88.4 [R42], R32 ;  /* 0x000000202a007844 */ /* 0x0005e80000000200 */
[----:B------:R2:W-:Y:S01]  /*75e0*/  STSM.16.M88.4 [R41], R24 ;  /* 0x0000001829007844 */ /* 0x0005e20000000200 */
[----:B------:R-:W-:Y:S01]  /*75f0*/  BAR.SYNC.DEFER_BLOCKING 0x1, 0x180 ;  /* 0x0046000000007b1d */ /* 0x000fe20000010000 */
[----:B------:R-:W-:-:S06]  /*7600*/  UISETP.NE.AND.EX UP1, UPT, UR7, URZ, UPT, UP1 ;  /* 0x0000003f0700728c */ /* 0x000fcc000bf25310 */
[----:B------:R-:W-:-:S05]  /*7610*/  PLOP3.LUT P0, PT, PT, PT, UP1, 0x80, 0x0 ;  /* 0x000000000000781c */ /* 0x000fca0003f0f018 */
[----:B------:R-:W-:-:S04]  /*7620*/  @UP1 UIADD3 UR6, UP2, UR8, UR6, URZ ;  /* 0x0000000608061290 */ /* 0x000fc8000ff5e03f */
[----:B------:R-:W-:Y:S02]  /*7630*/  @UP1 UIADD3.X UR7, UR9, UR7, URZ, UP2, !UPT ;  /* 0x0000000709071290 */ /* 0x000fe400097fe43f */
[----:B-1----:R-:W-:-:S04]  /*7640*/  IMAD.U32 R8, RZ, RZ, UR6 ;  /* 0x00000006ff087e24 */ /* 0x002fc8000f8e00ff */
[----:B------:R-:W-:Y:S01]  /*7650*/  IMAD.U32 R9, RZ, RZ, UR7 ;  /* 0x00000007ff097e24 */ /* 0x000fe2000f8e00ff */
[----:B------:R-:W3:Y:S01]  /*7660*/  @P1 LDG.E R20, desc[UR52][R6.64] ;  /* 0x0000003406141981 */ /* 0x000ee2000c1e1900 */
[----:B------:R-:W-:-:S03]  /*7670*/  UMOV UR4, URZ ;  /* 0x0000003f00047c82 */ /* 0x000fc60008000000 */
[----:B0-----:R2:W5:Y:S01]  /*7680*/  @P0 LDG.E R28, desc[UR52][R8.64] ;  /* 0x00000034081c0981 */ /* 0x001562000c1e1900 */
[----:B---3--:R-:W-:Y:S01]  /*7690*/  @P1 R2UR UR4, R20 ;  /* 0x00000000140412ca */ /* 0x008fe200000e0000 */
[----:B--2---:R-:W-:-:S14]  /*76a0*/  @P0 BRA `(.L_x_10333) ;  /* 0x0000000000100947 */ /* 0x004fdc0003800000 */
[----:B------:R-:W-:Y:S05]  /*76b0*/  @!P1 BRA `(.L_x_10333) ;  /* 0x00000000000c9947 */ /* 0x000fea0003800000 */
[----:B------:R-:W2:Y:S04]  /*76c0*/  LDG.E R9, desc[UR52][R6.64] ;  /* 0x0000003406097981 */ /* 0x000ea8000c1e1900 */
[----:B-----5:R-:W2:Y:S02]  /*76d0*/  LDG.E R28, desc[UR52][R6.64+0x4] ;  /* 0x00000434061c7981 */ /* 0x020ea4000c1e1900 */
[----:B--2---:R-:W-:-:S07]  /*76e0*/  IMAD.IADD R28, R28, 0x1, -R9 ;  /* 0x000000011c1c7824 */ /* 0x004fce00078e0a09 */
.L_x_10333:
[----:B------:R-:W-:Y:S01]  /*76f0*/  USHF.R.S32.HI UR11, URZ, 0x1f, UR48 ;  /* 0x0000001f3f0b7899 */ /* 0x000fe20008011430 */
[----:B------:R-:W-:Y:S01]  /*7700*/  IMAD R11, R19, 0xc0, R157 ;  /* 0x000000c0130b7824 */ /* 0x000fe200078e029d */
[----:B------:R-:W-:Y:S01]  /*7710*/  ULDC.64 UR12, c[0x0][0xb70] ;  /* 0x0002dc00000c7ab9 */ /* 0x000fe20000000a00 */
[----:B------:R-:W-:Y:S01]  /*7720*/  USHF.R.S32.HI UR9, URZ, 0x1f, UR4 ;  /* 0x0000001f3f097899 */ /* 0x000fe20008011404 */
[----:B------:R-:W-:Y:S01]  /*7730*/  IMAD R7, R16, 0x40, R18 ;  /* 0x0000004010077824 */ /* 0x000fe200078e0212 */
[----:B------:R-:W-:Y:S01]  /*7740*/  UIMAD UR10, UR11, UR12, URZ ;  /* 0x0000000c0b0a72a4 */ /* 0x000fe2000f8e023f */
[----:B------:R-:W-:Y:S01]  /*7750*/  SHF.R.S32.HI R6, RZ, 0x1f, R11 ;  /* 0x0000001fff067819 */ /* 0x000fe2000001140b */
[----:B------:R-:W-:Y:S01]  /*7760*/  UMOV UR8, UR4 ;  /* 0x0000000400087c82 */ /* 0x000fe20008000000 */
[----:B------:R-:W-:Y:S01]  /*7770*/  USEL UR45, UR45, URZ, !UP0 ;  /* 0x0000003f2d2d7287 */ /* 0x000fe2000c000000 */
[----:B------:R-:W-:Y:S01]  /*7780*/  IMAD.WIDE R4, R7, 0x2, R4 ;  /* 0x0000000207047825 */ /* 0x000fe200078e0204 */
[----:B------:R-:W-:Y:S01]  /*7790*/  UIMAD.WIDE.U32 UR6, UR48, UR12, UR8 ;  /* 0x0000000c300672a5 */ /* 0x000fe2000f8e0008 */
[----:B------:R-:W-:Y:S01]  /*77a0*/  LOP3.LUT P0, RZ, R22, 0x3, RZ, 0xc0, !PT ;  /* 0x0000000316ff7812 */ /* 0x000fe2000780c0ff */
[----:B------:R-:W-:Y:S01]  /*77b0*/  UIMAD UR10, UR48, UR13, UR10 ;  /* 0x0000000d300a72a4 */ /* 0x000fe2000f8e020a */
[----:B------:R-:W-:Y:S01]  /*77c0*/  VIADD R7, R11, 0x8 ;  /* 0x000000080b077836 */ /* 0x000fe20000000000 */
[----:B------:R-:W-:Y:S01]  /*77d0*/  USEL UR44, UR44, URZ, !UP0 ;  /* 0x0000003f2c2c7287 */ /* 0x000fe2000c000000 */
[C---:B------:R-:W-:Y:S01]  /*77e0*/  LOP3.LUT R25, R4.reuse, 0x380, RZ, 0xc0, !PT ;  /* 0x0000038004197812 */ /* 0x040fe200078ec0ff */
[----:B------:R-:W-:Y:S01]  /*77f0*/  ULDC.64 UR12, c[0x0][0xb78] ;  /* 0x0002de00000c7ab9 */ /* 0x000fe20000000a00 */
[----:B------:R-:W-:Y:S01]  /*7800*/  UIADD3 UR7, UR7, UR10, URZ ;  /* 0x0000000a07077290 */ /* 0x000fe2000fffe03f */
[----:B------:R-:W-:Y:S01]  /*7810*/  IADD3 R15, P3, R4, 0x3000, RZ ;  /* 0x00003000040f7810 */ /* 0x000fe20007f7e0ff */
[----:B------:R-:W-:Y:S01]  /*7820*/  UIMAD UR8, UR45, UR12, URZ ;  /* 0x0000000c2d0872a4 */ /* 0x000fe2000f8e023f */
[----:B------:R-:W-:Y:S01]  /*7830*/  SHF.R.U64 R25, R25, 0x3, RZ ;  /* 0x0000000319197819 */ /* 0x000fe200000012ff */
[----:B------:R-:W-:-:S02]  /*7840*/  UIMAD.WIDE.U32 UR6, UR44, UR12, UR6 ;  /* 0x0000000c2c0672a5 */ /* 0x000fc4000f8e0006 */
[----:B------:R-:W-:Y:S01]  /*7850*/  UIMAD UR8, UR44, UR13, UR8 ;  /* 0x0000000d2c0872a4 */ /* 0x000fe2000f8e0208 */
[----:B------:R-:W-:Y:S01]  /*7860*/  LOP3.LUT R24, R25, R4, RZ, 0x3c, !PT ;  /* 0x0000000419187212 */ /* 0x000fe200078e3cff */
[----:B------:R-:W-:Y:S02]  /*7870*/  IMAD.MOV.U32 R20, RZ, RZ, R18 ;  /* 0x000000ffff147224 */ /* 0x000fe400078e0012 */
[----:B------:R-:W-:Y:S01]  /*7880*/  IADD3 R8, P1, R11, UR6, RZ ;  /* 0x000000060b087c10 */ /* 0x000fe2000ff3e0ff */
[----:B------:R-:W-:Y:S02]  /*7890*/  IMAD.MOV.U32 R25, RZ, RZ, R5 ;  /* 0x000000ffff197224 */ /* 0x000fe400078e0005 */
[----:B------:R-:W-:-:S05]  /*78a0*/  IMAD.U32 R9, RZ, RZ, UR8 ;  /* 0x00000008ff097e24 */ /* 0x000fca000f8e00ff */
[----:B------:R-:W-:Y:S01]  /*78b0*/  IADD3.X R9, R6, UR7, R9, P1, !PT ;  /* 0x0000000706097c10 */ /* 0x000fe20008ffe409 */
[----:B------:R-:W-:Y:S01]  /*78c0*/  ULDC.64 UR6, c[0x0][0xb40] ;  /* 0x0002d00000067ab9 */ /* 0x000fe20000000a00 */
[-C--:B-----5:R-:W-:Y:S02]  /*78d0*/  ISETP.GE.OR P1, PT, R11, R28.reuse, P0 ;  /* 0x0000001c0b00720c */ /* 0x0a0fe40000726670 */
[----:B------:R-:W-:Y:S02]  /*78e0*/  LEA R32, P2, R8, UR6, 0x2 ;  /* 0x0000000608207c11 */ /* 0x000fe4000f8410ff */
[----:B------:R-:W-:Y:S02]  /*78f0*/  IADD3 R11, P4, R4, 0x4800, RZ ;  /* 0x00004800040b7810 */ /* 0x000fe40007f9e0ff */
[----:B------:R-:W-:Y:S01]  /*7900*/  LEA.HI.X R33, R8, UR7, R9, 0x2, P2 ;  /* 0x0000000708217c11 */ /* 0x000fe200090f1409 */
[----:B------:R-:W-:Y:S01]  /*7910*/  ULDC.64 UR6, c[0x0][0xaa0] ;  /* 0x0002a80000067ab9 */ /* 0x000fe20000000a00 */
[----:B------:R-:W-:Y:S01]  /*7920*/  IADD3 R17, P2, R4, 0x1800, RZ ;  /* 0x0000180004117810 */ /* 0x000fe20007f5e0ff */
[--C-:B------:R-:W-:Y:S01]  /*7930*/  IMAD.X R9, RZ, RZ, R5.reuse, P3 ;  /* 0x000000ffff097224 */ /* 0x100fe200018e0605 */
[----:B------:R-:W-:Y:S01]  /*7940*/  ISETP.GE.OR P0, PT, R7, R28, P0 ;  /* 0x0000001c0700720c */ /* 0x000fe20000706670 */
[--C-:B------:R-:W-:Y:S01]  /*7950*/  IMAD.X R7, RZ, RZ, R5.reuse, P4 ;  /* 0x000000ffff077224 */ /* 0x100fe200020e0605 */
[----:B------:R-:W-:Y:S01]  /*7960*/  LOP3.LUT R10, R17, 0x380, RZ, 0xc0, !PT ;  /* 0x00000380110a7812 */ /* 0x000fe200078ec0ff */
[----:B------:R-:W-:Y:S01]  /*7970*/  IMAD.X R13, RZ, RZ, R5, P2 ;  /* 0x000000ffff0d7224 */ /* 0x000fe200010e0605 */
[----:B------:R-:W-:Y:S01]  /*7980*/  LOP3.LUT R8, R15, 0x380, RZ, 0xc0, !PT ;  /* 0x000003800f087812 */ /* 0x000fe200078ec0ff */
[----:B------:R-:W-:Y:S01]  /*7990*/  @!P1 STG.E desc[UR52][R32.64], R3 ;  /* 0x0000000320009986 */ /* 0x000fe2000c101934 */
[----:B------:R-:W-:-:S02]  /*79a0*/  SHF.R.U64 R10, R10, 0x3, RZ ;  /* 0x000000030a0a7819 */ /* 0x000fc400000012ff */
[----:B------:R-:W-:Y:S02]  /*79b0*/  LOP3.LUT R6, R11, 0x380, RZ, 0xc0, !PT ;  /* 0x000003800b067812 */ /* 0x000fe400078ec0ff */
[----:B------:R-:W-:Y:S01]  /*79c0*/  LOP3.LUT R12, R10, R17, RZ, 0x3c, !PT ;  /* 0x000000110a0c7212 */ /* 0x000fe200078e3cff */
[----:B------:R-:W-:Y:S01]  /*79d0*/  IMAD.U32 R17, RZ, RZ, UR6 ;  /* 0x00000006ff117e24 */ /* 0x000fe2000f8e00ff */
[----:B------:R-:W-:Y:S01]  /*79e0*/  SHF.R.U64 R8, R8, 0x3, RZ ;  /* 0x0000000308087819 */ /* 0x000fe200000012ff */
[----:B------:R-:W-:Y:S01]  /*79f0*/  UIMAD UR6, UR9, UR6, URZ ;  /* 0x00000006090672a4 */ /* 0x000fe2000f8e023f */
[----:B------:R-:W-:Y:S01]  /*7a00*/  SHF.R.U64 R4, R6, 0x3, RZ ;  /* 0x0000000306047819 */ /* 0x000fe200000012ff */
[----:B------:R0:W-:Y:S01]  /*7a10*/  @!P0 STG.E desc[UR52][R32.64+0x20], R0 ;  /* 0x0000200020008986 */ /* 0x0001e2000c101934 */
[----:B------:R-:W-:Y:S01]  /*7a20*/  SHF.R.S32.HI R21, RZ, 0x1f, R18 ;  /* 0x0000001fff157819 */ /* 0x000fe20000011412 */
[----:B------:R-:W-:Y:S01]  /*7a30*/  UIMAD UR6, UR4, UR7, UR6 ;  /* 0x00000007040672a4 */ /* 0x000fe2000f8e0206 */
[----:B------:R-:W-:Y:S01]  /*7a40*/  LOP3.LUT R8, R8, R15, RZ, 0x3c, !PT ;  /* 0x0000000f08087212 */ /* 0x000fe200078e3cff */
[----:B------:R-:W5:Y:S01]  /*7a50*/  LD.E.128 R24, desc[UR52][R24.64] ;  /* 0x0000003418187980 */ /* 0x000f62000c101d00 */
[----:B------:R-:W-:Y:S01]  /*7a60*/  LOP3.LUT R6, R4, R11, RZ, 0x3c, !PT ;  /* 0x0000000b04067212 */ /* 0x000fe200078e3cff */
[----:B------:R-:W-:Y:S01]  /*7a70*/  IMAD.WIDE.U32 R20, R17, UR4, R20 ;  /* 0x0000000411147c25 */ /* 0x000fe2000f8e0014 */
[----:B------:R-:W-:Y:S01]  /*7a80*/  ULDC UR4, c[0x0][0xa8c] ;  /* 0x0002a30000047ab9 */ /* 0x000fe20000000800 */
[----:B------:R-:W5:Y:S01]  /*7a90*/  LD.E.128 R12, desc[UR52][R12.64] ;  /* 0x000000340c0c7980 */ /* 0x000f62000c101d00 */
[----:B------:R-:W-:Y:S01]  /*7aa0*/  ISETP.GE.AND P0, PT, R18, UR4, PT ;  /* 0x0000000412007c0c */ /* 0x000fe2000bf06270 */
[----:B------:R-:W-:-:S02]  /*7ab0*/  IMAD R17, R19, -0xc0, R28 ;  /* 0xffffff4013117824 */ /* 0x000fc400078e021c */
[----:B------:R-:W5:Y:S01]  /*7ac0*/  LD.E.128 R8, desc[UR52][R8.64] ;  /* 0x0000003408087980 */ /* 0x000f62000c101d00 */
[----:B0-----:R-:W-:Y:S02]  /*7ad0*/  VIADD R0, R16, 0x30 ;  /* 0x0000003010007836 */ /* 0x001fe40000000000 */
[----:B------:R-:W-:Y:S01]  /*7ae0*/  VIADD R21, R21, UR6 ;  /* 0x0000000615157c36 */ /* 0x000fe20008000000 */
[----:B------:R-:W5:Y:S01]  /*7af0*/  LD.E.128 R4, desc[UR52][R6.64] ;  /* 0x0000003406047980 */ /* 0x000f62000c101d00 */
[----:B------:R-:W-:Y:S01]  /*7b00*/  ULDC.64 UR6, c[0x0][0xae0] ;  /* 0x0002b80000067ab9 */ /* 0x000fe20000000a00 */
[----:B------:R-:W-:Y:S01]  /*7b10*/  @!PT LDS RZ, [RZ] ;  /* 0x00000000fffff984 */ /* 0x000fe20000000800 */
[----:B------:R-:W-:Y:S01]  /*7b20*/  @!PT LDS RZ, [RZ] ;  /* 0x00000000fffff984 */ /* 0x000fe20000000800 */
[----:B------:R-:W-:Y:S01]  /*7b30*/  @!PT LDS RZ, [RZ] ;  /* 0x00000000fffff984 */ /* 0x000fe20000000800 */
[----:B------:R-:W-:Y:S01]  /*7b40*/  @!PT LDS RZ, [RZ] ;  /* 0x00000000fffff984 */ /* 0x000fe20000000800 */
[----:B------:R0:W-:Y:S06]  /*7b50*/  MEMBAR.ALL.CTA ;  /* 0x0000000000007992 */ /* 0x0001ec0000008000 */
[----:B0-----:R-:W0:Y:S01]  /*7b60*/  FENCE.VIEW.ASYNC.S ;  /* 0x00000000000073c6 */ /* 0x001e220000000000 */
[----:B------:R-:W-:Y:S01]  /*7b70*/  UIMAD UR4, UR11, UR6, URZ ;  /* 0x000000060b0472a4 */ /* 0x000fe2000f8e023f */
[----:B------:R-:W-:Y:S01]  /*7b80*/  ISETP.GE.OR P3, PT, R0, R17, P0 ;  /* 0x000000110000720c */ /* 0x000fe20000766670 */
[----:B------:R-:W-:-:S02]  /*7b90*/  IMAD.U32 R33, RZ, RZ, UR6 ;  /* 0x00000006ff217e24 */ /* 0x000fc4000f8e00ff */
[C---:B------:R-:W-:Y:S01]  /*7ba0*/  VIADD R0, R16.reuse, 0x60 ;  /* 0x0000006010007836 */ /* 0x040fe20000000000 */
[----:B------:R-:W-:Y:S01]  /*7bb0*/  UIMAD UR4, UR48, UR7, UR4 ;  /* 0x00000007300472a4 */ /* 0x000fe2000f8e0204 */
[----:B------:R-:W-:Y:S02]  /*7bc0*/  VIADD R3, R16, 0x90 ;  /* 0x0000009010037836 */ /* 0x000fe40000000000 */
[----:B------:R-:W-:Y:S01]  /*7bd0*/  IMAD.WIDE.U32 R20, R33, UR48, R20 ;  /* 0x0000003021147c25 */ /* 0x000fe2000f8e0014 */
[-C--:B------:R-:W-:Y:S01]  /*7be0*/  ISETP.GE.OR P1, PT, R0, R17.reuse, P0 ;  /* 0x000000110000720c */ /* 0x080fe20000726670 */
[----:B------:R-:W-:Y:S01]  /*7bf0*/  ULDC.64 UR6, c[0x0][0xae8] ;  /* 0x0002ba0000067ab9 */ /* 0x000fe20000000a00 */
[-C--:B------:R-:W-:Y:S01]  /*7c00*/  ISETP.GE.OR P2, PT, R3, R17.reuse, P0 ;  /* 0x000000110300720c */ /* 0x080fe20000746670 */
[----:B------:R-:W-:Y:S01]  /*7c10*/  VIADD R21, R21, UR4 ;  /* 0x0000000415157c36 */ /* 0x000fe20008000000 */
[----:B------:R-:W-:Y:S01]  /*7c20*/  ISETP.GE.OR P0, PT, R16, R17, P0 ;  /* 0x000000111000720c */ /* 0x000fe20000706670 */
[----:B------:R-:W-:Y:S01]  /*7c30*/  UIMAD UR4, UR45, UR6, URZ ;  /* 0x000000062d0472a4 */ /* 0x000fe2000f8e023f */
[----:B------:R-:W-:-:S02]  /*7c40*/  VIADD R2, R2, 0x13220 ;  /* 0x0001322002027836 */ /* 0x000fc40000000000 */
[----:B------:R-:W-:Y:S01]  /*7c50*/  IMAD.U32 R35, RZ, RZ, UR6 ;  /* 0x00000006ff237e24 */ /* 0x000fe2000f8e00ff */
[----:B------:R-:W-:Y:S02]  /*7c60*/  UIMAD UR4, UR44, UR7, UR4 ;  /* 0x000000072c0472a4 */ /* 0x000fe4000f8e0204 */
[----:B------:R-:W-:Y:S01]  /*7c70*/  PRMT R2, RZ, 0x654, R2 ;  /* 0x00000654ff027816 */ /* 0x000fe20000000002 */
[----:B------:R-:W-:Y:S01]  /*7c80*/  IMAD.WIDE.U32 R34, R35, UR44, R20 ;  /* 0x0000002c23227c25 */ /* 0x000fe2000f8e0014 */
[--C-:B------:R-:W-:Y:S01]  /*7c90*/  SHF.R.S32.HI R17, RZ, 0x1f, R16.reuse ;  /* 0x0000001fff117819 */ /* 0x100fe20000011410 */
[----:B------:R-:W-:Y:S01]  /*7ca0*/  BSSY B1, `(.L_x_10334) ;  /* 0x0000010000017945 */ /* 0x000fe20003800000 */
[----:B0-----:R0:W-:Y:S01]  /*7cb0*/  SYNCS.ARRIVE.TRANS64.RED.A1T0 RZ, [R2+URZ], RZ ;  /* 0x000000ff02ff79a7 */ /* 0x0011e2000810043f */
[----:B------:R-:W-:Y:S02]  /*7cc0*/  VIADD R37, R35, UR4 ;  /* 0x0000000423257c36 */ /* 0x000fe40008000000 */
[----:B------:R-:W-:Y:S01]  /*7cd0*/  IMAD.WIDE R32, R19, 0xc0, R16 ;  /* 0x000000c013207825 */ /* 0x000fe200078e0210 */
[----:B------:R-:W-:Y:S06]  /*7ce0*/  @P0 BRA `(.L_x_10335) ;  /* 0x00000000002c0947 */ /* 0x000fec0003800000 */
[----:B------:R-:W-:Y:S01]  /*7cf0*/  ULDC.64 UR6, c[0x0][0xad8] ;  /* 0x0002b60000067ab9 */ /* 0x000fe20000000a00 */
[----:B0-----:R-:W-:Y:S02]  /*7d00*/  IMAD.MOV.U32 R2, RZ, RZ, R34 ;  /* 0x000000ffff027224 */ /* 0x001fe400078e0022 */
[----:B------:R-:W-:Y:S02]  /*7d10*/  IMAD R19, R33, UR6, RZ ;  /* 0x0000000621137c24 */ /* 0x000fe4000f8e02ff */
[----:B------:R-:W-:Y:S02]  /*7d20*/  IMAD.MOV.U32 R3, RZ, RZ, R37 ;  /* 0x000000ffff037224 */ /* 0x000fe400078e0025 */
[C---:B------:R-:W-:Y:S02]  /*7d30*/  IMAD R19, R32.reuse, UR7, R19 ;  /* 0x0000000720137c24 */ /* 0x040fe4000f8e0213 */
[----:B------:R-:W-:Y:S01]  /*7d40*/  IMAD.WIDE.U32 R2, R32, UR6, R2 ;  /* 0x0000000620027c25 */ /* 0x000fe2000f8e0002 */
[----:B------:R-:W-:-:S03]  /*7d50*/  ULDC.64 UR6, c[0x0][0xa80] ;  /* 0x0002a00000067ab9 */ /* 0x000fc60000000a00 */
[----:B------:R-:W-:Y:S01]  /*7d60*/  IMAD.IADD R3, R3, 0x1, R19 ;  /* 0x0000000103037824 */ /* 0x000fe200078e0213 */
[----:B------:R-:W-:-:S04]  /*7d70*/  LEA R20, P0, R2, UR6, 0x1 ;  /* 0x0000000602147c11 */ /* 0x000fc8000f8008ff */
[----:B------:R-:W-:-:S05]  /*7d80*/  LEA.HI.X R21, R2, UR7, R3, 0x1, P0 ;  /* 0x0000000702157c11 */ /* 0x000fca00080f0c03 */
[----:B-----5:R1:W-:Y:S04]  /*7d90*/  STG.E.128 desc[UR52][R20.64], R24 ;  /* 0x0000001814007986 */ /* 0x0203e8000c101d34 */
.L_x_10335:
[----:B------:R-:W-:Y:S05]  /*7da0*/  BSYNC B1 ;  /* 0x0000000000017941 */ /* 0x000fea0003800000 */
.L_x_10334:
[----:B------:R-:W-:Y:S04]  /*7db0*/  BSSY B1, `(.L_x_10336) ;  /* 0x000000f000017945 */ /* 0x000fe80003800000 */
[----:B------:R-:W-:Y:S05]  /*7dc0*/  @P3 BRA `(.L_x_10337) ;  /* 0x0000000000343947 */ /* 0x000fea0003800000 */
[----:B------:R-:W-:Y:S01]  /*7dd0*/  IADD3 R19, P0, R32, 0x30, RZ ;  /* 0x0000003020137810 */ /* 0x000fe20007f1e0ff */
[----:B------:R-:W-:Y:S01]  /*7de0*/  ULDC.64 UR6, c[0x0][0xad8] ;  /* 0x0002b60000067ab9 */ /* 0x000fe20000000a00 */
[----:B0-----:R-:W-:Y:S02]  /*7df0*/  IMAD.MOV.U32 R2, RZ, RZ, R34 ;  /* 0x000000ffff027224 */ /* 0x001fe400078e0022 */
[----:B------:R-:W-:Y:S02]  /*7e00*/  IMAD.MOV.U32 R3, RZ, RZ, R37 ;  /* 0x000000ffff037224 */ /* 0x000fe400078e0025 */
[----:B------:R-:W-:Y:S02]  /*7e10*/  IMAD.X R0, RZ, RZ, R33, P0 ;  /* 0x000000ffff007224 */ /* 0x000fe400000e0621 */
[----:B------:R-:W-:-:S04]  /*7e20*/  IMAD.WIDE.U32 R2, R19, UR6, R2 ;  /* 0x0000000613027c25 */ /* 0x000fc8000f8e0002 */
[----:B------:R-:W-:-:S04]  /*7e30*/  IMAD R0, R0, UR6, RZ ;  /* 0x0000000600007c24 */ /* 0x000fc8000f8e02ff */
[----:B------:R-:W-:Y:S01]  /*7e40*/  IMAD R19, R19, UR7, R0 ;  /* 0x0000000713137c24 */ /* 0x000fe2000f8e0200 */
[----:B------:R-:W-:Y:S02]  /*7e50*/  ULDC.64 UR6, c[0x0][0xa80] ;  /* 0x0002a00000067ab9 */ /* 0x000fe40000000a00 */
[----:B-1----:R-:W-:Y:S01]  /*7e60*/  LEA R20, P0, R2, UR6, 0x1 ;  /* 0x0000000602147c11 */ /* 0x002fe2000f8008ff */
[----:B------:R-:W-:-:S05]  /*7e70*/  IMAD.IADD R3, R3, 0x1, R19 ;  /* 0x0000000103037824 */ /* 0x000fca00078e0213 */
[----:B------:R-:W-:-:S05]  /*7e80*/  LEA.HI.X R21, R2, UR7, R3, 0x1, P0 ;  /* 0x0000000702157c11 */ /* 0x000fca00080f0c03 */
[----:B-----5:R2:W-:Y:S02]  /*7e90*/  STG.E.128 desc[UR52][R20.64], R12 ;  /* 0x0000000c14007986 */ /* 0x0205e4000c101d34 */
.L_x_10337:
[----:B------:R-:W-:Y:S05]  /*7ea0*/  BSYNC B1 ;  /* 0x0000000000017941 */ /* 0x000fea0003800000 */
.L_x_10336:
[----:B------:R-:W-:Y:S04]  /*7eb0*/  BSSY B1, `(.L_x_10338) ;  /* 0x000000f000017945 */ /* 0x000fe80003800000 */
[----:B------:R-:W-:Y:S05]  /*7ec0*/  @P1 BRA `(.L_x_10339) ;  /* 0x0000000000341947 */ /* 0x000fea0003800000 */
[----:B--2--5:R-:W-:Y:S01]  /*7ed0*/  IADD3 R13, P0, R32, 0x60, RZ ;  /* 0x00000060200d7810 */ /* 0x024fe20007f1e0ff */
        /* <DEDUP_REMOVED lines=8> */
[----:B------:R-:W-:Y:S01]  /*7f60*/  LEA R12, P0, R2, UR6, 0x1 ;  /* 0x00000006020c7c11 */ /* 0x000fe2000f8008ff */
[----:B------:R-:W-:-:S05]  /*7f70*/  IMAD.IADD R3, R3, 0x1, R13 ;  /* 0x0000000103037824 */ /* 0x000fca00078e020d */
[----:B------:R-:W-:-:S05]  /*7f80*/  LEA.HI.X R13, R2, UR7, R3, 0x1, P0 ;  /* 0x00000007020d7c11 */ /* 0x000fca00080f0c03 */
[----:B------:R3:W-:Y:S02]  /*7f90*/  STG.E.128 desc[UR52][R12.64], R8 ;  /* 0x000000080c007986 */ /* 0x0007e4000c101d34 */
.L_x_10339:
[----:B------:R-:W-:Y:S05]  /*7fa0*/  BSYNC B1 ;  /* 0x0000000000017941 */ /* 0x000fea0003800000 */
.L_x_10338:
[----:B------:R-:W-:Y:S05]  /*7fb0*/  @P2 BRA `(.L_x_10340) ;  /* 0x0000000800982947 */ /* 0x000fea0003800000 */
[----:B---3-5:R-:W-:Y:S01]  /*7fc0*/  IADD3 R9, P0, R32, 0x90, RZ ;  /* 0x0000009020097810 */ /* 0x028fe20007f1e0ff */
        /* <DEDUP_REMOVED lines=11> */
[----:B------:R4:W-:Y:S01]  /*8080*/  STG.E.128 desc[UR52][R8.64], R4 ;  /* 0x0000000408007986 */ /* 0x0009e2000c101d34 */
[----:B------:R-:W-:Y:S05]  /*8090*/  BRA `(.L_x_10340) ;  /* 0x0000000800607947 */ /* 0x000fea0003800000 */
.L_x_10332:
[----:B------:R-:W-:Y:S01]  /*80a0*/  ULDC.64 UR6, c[0x0][0xbd8] ;  /* 0x0002f60000067ab9 */ /* 0x000fe20000000a00 */
[----:B------:R-:W-:Y:S01]  /*80b0*/  IMAD.MOV.U32 R7, RZ, RZ, RZ ;  /* 0x000000ffff077224 */ /* 0x000fe200078e00ff */
[----:B------:R-:W-:Y:S01]  /*80c0*/  ULEA UR4, UP1, UR44, UR6, 0x2 ;  /* 0x000000062c047291 */ /* 0x000fe2000f82103f */
[----:B------:R-:W0:Y:S01]  /*80d0*/  S2R R4, SR_TID.X ;  /* 0x0000000000047919 */ /* 0x000e220000002100 */
[----:B------:R-:W-:Y:S02]  /*80e0*/  UISETP.NE.U32.AND UP0, UPT, UR6, URZ, UPT ;  /* 0x0000003f0600728c */ /* 0x000fe4000bf05070 */
[----:B------:R-:W-:Y:S02]  /*80f0*/  ULEA.HI.X UR6, UR44, UR7, UR45, 0x2, UP1 ;  /* 0x000000072c067291 */ /* 0x000fe400088f142d */
[----:B------:R-:W-:Y:S01]  /*8100*/  UISETP.NE.AND.EX UP0, UPT, UR7, URZ, UPT, UP0 ;  /* 0x0000003f0700728c */ /* 0x000fe2000bf05300 */
[----:B------:R-:W1:Y:S01]  /*8110*/  LDC R0, c[0x0][0xa88] ;  /* 0x0002a200ff007b82 */ /* 0x000e620000000800 */
[----:B------:R-:W-:-:S02]  /*8120*/  IMAD.U32 R2, RZ, RZ, UR4 ;  /* 0x00000004ff027e24 */ /* 0x000fc4000f8e00ff */
[----:B------:R-:W-:Y:S01]  /*8130*/  IMAD.U32 R3, RZ, RZ, UR6 ;  /* 0x00000006ff037e24 */ /* 0x000fe2000f8e00ff */
[----:B------:R-:W-:Y:S01]  /*8140*/  ULDC.64 UR6, c[0x0][0xbe0] ;  /* 0x0002f80000067ab9 */ /* 0x000fe20000000a00 */
[----:B------:R-:W-:Y:S01]  /*8150*/  PLOP3.LUT P1, PT, PT, PT, UP0, 0x80, 0x0 ;  /* 0x000000000000781c */ /* 0x000fe20003f2f008 */
[----:B------:R-:W-:-:S04]  /*8160*/  UISETP.NE.U32.AND UP1, UPT, UR6, URZ, UPT ;  /* 0x0000003f0600728c */ /* 0x000fc8000bf25070 */
[----:B------:R-:W-:-:S06]  /*8170*/  UISETP.NE.AND.EX UP1, UPT, UR7, URZ, UPT, UP1 ;  /* 0x0000003f0700728c */ /* 0x000fcc000bf25310 */
[----:B------:R-:W-:Y:S02]  /*8180*/  PLOP3.LUT P2, PT, PT, PT, UP1, 0x80, 0x0 ;  /* 0x000000000000781c */ /* 0x000fe40003f4f018 */
[----:B------:R2:W5:Y:S03]  /*8190*/  @P1 LDG.E R7, desc[UR52][R2.64] ;  /* 0x0000003402071981 */ /* 0x000566000c1e1900 */
[----:B------:R-:W-:Y:S02]  /*81a0*/  @UP1 ULDC.64 UR6, c[0x0][0xbe0] ;  /* 0x0002f80000061ab9 */ /* 0x000fe40000000a00 */
[----:B------:R-:W-:Y:S01]  /*81b0*/  @UP1 UIMAD.WIDE UR6, UR44, 0x4, UR6 ;  /* 0x000000042c0618a5 */ /* 0x000fe2000f8e0206 */
[----:B0-----:R-:W-:-:S05]  /*81c0*/  VIADD R6, R4, 0xffffff80 ;  /* 0xffffff8004067836 */ /* 0x001fca0000000000 */
[----:B------:R-:W-:Y:S02]  /*81d0*/  IMAD.U32 R4, RZ, RZ, UR6 ;  /* 0x00000006ff047e24 */ /* 0x000fe4000f8e00ff */
[----:B------:R-:W-:-:S05]  /*81e0*/  IMAD.U32 R5, RZ, RZ, UR7 ;  /* 0x00000007ff057e24 */ /* 0x000fca000f8e00ff */
[----:B-1----:R2:W5:Y:S01]  /*81f0*/  @P2 LDG.E R0, desc[UR52][R4.64] ;  /* 0x0000003404002981 */ /* 0x002562000c1e1900 */
[----:B------:R-:W-:Y:S01]  /*8200*/  ISETP.GT.AND P0, PT, R6, 0xbf, PT ;  /* 0x000000bf0600780c */ /* 0x000fe20003f04270 */
[----:B------:R-:W-:-:S12]  /*8210*/  @P2 BRA `(.L_x_10341) ;  /* 0x0000000000102947 */ /* 0x000fd80003800000 */
[----:B------:R-:W-:Y:S05]  /*8220*/  @!P1 BRA `(.L_x_10341) ;  /* 0x00000000000c9947 */ /* 0x000fea0003800000 */
[----:B--2---:R-:W2:Y:S04]  /*8230*/  LDG.E R5, desc[UR52][R2.64] ;  /* 0x0000003402057981 */ /* 0x004ea8000c1e1900 */
[----:B-----5:R-:W2:Y:S02]  /*8240*/  LDG.E R0, desc[UR52][R2.64+0x4] ;  /* 0x0000043402007981 */ /* 0x020ea4000c1e1900 */
[----:B--2---:R-:W-:-:S07]  /*8250*/  IMAD.IADD R0, R0, 0x1, -R5 ;  /* 0x0000000100007824 */ /* 0x004fce00078e0a05 */
.L_x_10341:
[----:B------:R-:W-:Y:S01]  /*8260*/  USHF.R.S32.HI UR7, URZ, 0x1f, UR48 ;  /* 0x0000001f3f077899 */ /* 0x000fe20008011430 */
[----:B------:R-:W-:Y:S01]  /*8270*/  BSSY B1, `(.L_x_10342) ;  /* 0x000001e000017945 */ /* 0x000fe20003800000 */
[----:B------:R-:W-:Y:S01]  /*8280*/  USEL UR44, UR44, URZ, !UP0 ;  /* 0x0000003f2c2c7287 */ /* 0x000fe2000c000000 */
[----:B------:R-:W-:Y:S01]  /*8290*/  SHF.R.S32.HI R9, RZ, 0x1f, R18 ;  /* 0x0000001fff097819 */ /* 0x000fe20000011412 */
[----:B------:R-:W-:Y:S01]  /*82a0*/  USEL UR45, UR45, URZ, !UP0 ;  /* 0x0000003f2d2d7287 */ /* 0x000fe2000c000000 */
[----:B-----5:R-:W-:Y:S01]  /*82b0*/  SHF.R.S32.HI R6, RZ, 0x1f, R7 ;  /* 0x0000001fff067819 */ /* 0x020fe20000011407 */
[----:B------:R-:W-:Y:S10]  /*82c0*/  @P0 BRA `(.L_x_10343) ;  /* 0x0000000000600947 */ /* 0x000ff40003800000 */
[----:B--2---:R-:W0:Y:S02]  /*82d0*/  S2R R2, SR_TID.X ;  /* 0x0000000000027919 */ /* 0x004e240000002100 */
        /* <DEDUP_REMOVED lines=23> */
.L_x_10343:
[----:B------:R-:W-:Y:S05]  /*8450*/  BSYNC B1 ;  /* 0x0000000000017941 */ /* 0x000fea0003800000 */
.L_x_10342:
[----:B------:R-:W-:Y:S01]  /*8460*/  ULDC.64 UR8, c[0x0][0xaa0] ;  /* 0x0002a80000087ab9 */ /* 0x000fe20000000a00 */
[----:B--2---:R-:W-:Y:S01]  /*8470*/  IMAD.MOV.U32 R2, RZ, RZ, R18 ;  /* 0x000000ffff027224 */ /* 0x004fe200078e0012 */
[----:B------:R-:W-:Y:S01]  /*8480*/  ULDC UR6, c[0x0][0xa8c] ;  /* 0x0002a30000067ab9 */ /* 0x000fe20000000800 */
[----:B0-----:R-:W-:Y:S01]  /*8490*/  IMAD.MOV.U32 R3, RZ, RZ, R9 ;  /* 0x000000ffff037224 */ /* 0x001fe200078e0009 */
[----:B------:R-:W-:Y:S01]  /*84a0*/  ISETP.GE.AND P0, PT, R18, UR6, PT ;  /* 0x0000000612007c0c */ /* 0x000fe2000bf06270 */
[----:B------:R-:W-:Y:S01]  /*84b0*/  IMAD R4, R6, UR8, RZ ;  /* 0x0000000806047c24 */ /* 0x000fe2000f8e02ff */
[----:B------:R-:W-:Y:S01]  /*84c0*/  BSSY B1, `(.L_x_10344) ;  /* 0x0000027000017945 */ /* 0x000fe20003800000 */
[----:B------:R-:W-:-:S04]  /*84d0*/  IMAD.WIDE.U32 R2, R7, UR8, R2 ;  /* 0x0000000807027c25 */ /* 0x000fc8000f8e0002 */
[----:B------:R-:W-:Y:S01]  /*84e0*/  IMAD R7, R7, UR9, R4 ;  /* 0x0000000907077c24 */ /* 0x000fe2000f8e0204 */
[----:B------:R-:W-:Y:S01]  /*84f0*/  ULDC.64 UR8, c[0x0][0xae0] ;  /* 0x0002b80000087ab9 */ /* 0x000fe20000000a00 */
[----:B------:R-:W-:Y:S01]  /*8500*/  VIADD R4, R16, 0x30 ;  /* 0x0000003010047836 */ /* 0x000fe20000000000 */
[----:B------:R-:W-:Y:S01]  /*8510*/  UIMAD UR4, UR7, UR8, URZ ;  /* 0x00000008070472a4 */ /* 0x000fe2000f8e023f */
[----:B------:R-:W-:Y:S02]  /*8520*/  IMAD R5, R19, -0xc0, R0 ;  /* 0xffffff4013057824 */ /* 0x000fe400078e0200 */
[----:B------:R-:W-:Y:S01]  /*8530*/  IMAD.IADD R3, R3, 0x1, R7 ;  /* 0x0000000103037824 */ /* 0x000fe200078e0207 */
[----:B------:R-:W-:Y:S01]  /*8540*/  UIMAD UR4, UR48, UR9, UR4 ;  /* 0x00000009300472a4 */ /* 0x000fe2000f8e0204 */
[----:B------:R-:W-:Y:S01]  /*8550*/  IMAD.U32 R7, RZ, RZ, UR8 ;  /* 0x00000008ff077e24 */ /* 0x000fe2000f8e00ff */
[----:B------:R-:W-:Y:S01]  /*8560*/  ISETP.GE.OR P3, PT, R4, R5, P0 ;  /* 0x000000050400720c */ /* 0x000fe20000766670 */
[C---:B------:R-:W-:Y:S01]  /*8570*/  VIADD R0, R16.reuse, 0x60 ;  /* 0x0000006010007836 */ /* 0x040fe20000000000 */
[----:B------:R-:W-:Y:S01]  /*8580*/  ULDC.64 UR6, c[0x0][0xae8] ;  /* 0x0002ba0000067ab9 */ /* 0x000fe20000000a00 */
[----:B------:R-:W-:-:S02]  /*8590*/  VIADD R4, R16, 0x90 ;  /* 0x0000009010047836 */ /* 0x000fc40000000000 */
[----:B------:R-:W-:Y:S01]  /*85a0*/  IMAD.WIDE.U32 R2, R7, UR48, R2 ;  /* 0x0000003007027c25 */ /* 0x000fe2000f8e0002 */
[-C--:B------:R-:W-:Y:S02]  /*85b0*/  ISETP.GE.OR P1, PT, R0, R5.reuse, P0 ;  /* 0x000000050000720c */ /* 0x080fe40000726670 */
[-C--:B------:R-:W-:Y:S01]  /*85c0*/  ISETP.GE.OR P2, PT, R4, R5.reuse, P0 ;  /* 0x000000050400720c */ /* 0x080fe20000746670 */
[----:B------:R-:W-:Y:S01]  /*85d0*/  VIADD R3, R3, UR4 ;  /* 0x0000000403037c36 */ /* 0x000fe20008000000 */
[----:B------:R-:W-:Y:S01]  /*85e0*/  ISETP.GE.OR P0, PT, R16, R5, P0 ;  /* 0x000000051000720c */ /* 0x000fe20000706670 */
[----:B------:R-:W-:Y:S02]  /*85f0*/  UIMAD UR4, UR45, UR6, URZ ;  /* 0x000000062d0472a4 */ /* 0x000fe4000f8e023f */
[----:B------:R-:W-:Y:S01]  /*8600*/  IMAD.U32 R9, RZ, RZ, UR6 ;  /* 0x00000006ff097e24 */ /* 0x000fe2000f8e00ff */
[--C-:B------:R-:W-:Y:S01]  /*8610*/  SHF.R.S32.HI R7, RZ, 0x1f, R16.reuse ;  /* 0x0000001fff077819 */ /* 0x100fe20000011410 */
[----:B------:R-:W-:Y:S01]  /*8620*/  IMAD.MOV.U32 R6, RZ, RZ, R16 ;  /* 0x000000ffff067224 */ /* 0x000fe200078e0010 */
[----:B------:R-:W-:-:S02]  /*8630*/  UIMAD UR4, UR44, UR7, UR4 ;  /* 0x000000072c0472a4 */ /* 0x000fc4000f8e0204 */
[----:B------:R-:W-:-:S04]  /*8640*/  IMAD.WIDE.U32 R4, R9, UR44, R2 ;  /* 0x0000002c09047c25 */ /* 0x000fc8000f8e0002 */
[----:B------:R-:W-:-:S04]  /*8650*/  IMAD.WIDE R6, R19, 0xc0, R6 ;  /* 0x000000c013067825 */ /* 0x000fc800078e0206 */
[----:B------:R-:W-:Y:S01]  /*8660*/  VIADD R11, R5, UR4 ;  /* 0x00000004050b7c36 */ /* 0x000fe20008000000 */
[----:B------:R-:W-:Y:S06]  /*8670*/  @P0 BRA `(.L_x_10345) ;  /* 0x00000000002c0947 */ /* 0x000fec0003800000 */
[----:B------:R-:W-:Y:S01]  /*8680*/  ULDC.64 UR6, c[0x0][0xad8] ;  /* 0x0002b60000067ab9 */ /* 0x000fe20000000a00 */
[----:B------:R-:W-:Y:S02]  /*8690*/  IMAD.MOV.U32 R2, RZ, RZ, R4 ;  /* 0x000000ffff027224 */ /* 0x000fe400078e0004 */
        /* <DEDUP_REMOVED lines=8> */
[----:B------:R0:W-:Y:S04]  /*8720*/  STG.E.128 desc[UR52][R8.64], RZ ;  /* 0x000000ff08007986 */ /* 0x0001e8000c101d34 */
.L_x_10345:
[----:B------:R-:W-:Y:S05]  /*8730*/  BSYNC B1 ;  /* 0x0000000000017941 */ /* 0x000fea0003800000 */
.L_x_10344:
[----:B------:R-:W-:Y:S04]  /*8740*/  BSSY B1, `(.L_x_10346) ;  /* 0x000000f000017945 */ /* 0x000fe80003800000 */
[----:B------:R-:W-:Y:S05]  /*8750*/  @P3 BRA `(.L_x_10347) ;  /* 0x0000000000343947 */ /* 0x000fea0003800000 */
[----:B0-----:R-:W-:Y:S01]  /*8760*/  IADD3 R9, P0, R6, 0x30, RZ ;  /* 0x0000003006097810 */ /* 0x001fe20007f1e0ff */
[----:B------:R-:W-:Y:S01]  /*8770*/  ULDC.64 UR6, c[0x0][0xad8] ;  /* 0x0002b60000067ab9 */ /* 0x000fe20000000a00 */
[----:B------:R-:W-:Y:S02]  /*8780*/  IMAD.MOV.U32 R2, RZ, RZ, R4 ;  /* 0x000000ffff027224 */ /* 0x000fe400078e0004 */
        /* <DEDUP_REMOVED lines=9> */
[----:B------:R1:W-:Y:S02]  /*8820*/  STG.E.128 desc[UR52][R8.64], RZ ;  /* 0x000000ff08007986 */ /* 0x0003e4000c101d34 */
.L_x_10347:
[----:B------:R-:W-:Y:S05]  /*8830*/  BSYNC B1 ;  /* 0x0000000000017941 */ /* 0x000fea0003800000 */
.L_x_10346:
[----:B------:R-:W-:Y:S04]  /*8840*/  BSSY B1, `(.L_x_10348) ;  /* 0x000000f000017945 */ /* 0x000fe80003800000 */
[----:B------:R-:W-:Y:S05]  /*8850*/  @P1 BRA `(.L_x_10349) ;  /* 0x0000000000341947 */ /* 0x000fea0003800000 */
[----:B01----:R-:W-:Y:S01]  /*8860*/  IADD3 R9, P0, R6, 0x60, RZ ;  /* 0x0000006006097810 */ /* 0x003fe20007f1e0ff */
        /* <DEDUP_REMOVED lines=12> */
.L_x_10349:
[----:B------:R-:W-:Y:S05]  /*8930*/  BSYNC B1 ;  /* 0x0000000000017941 */ /* 0x000fea0003800000 */
.L_x_10348:
[----:B------:R-:W-:Y:S05]  /*8940*/  @P2 BRA `(.L_x_10340) ;  /* 0x0000000000342947 */ /* 0x000fea0003800000 */
[----:B------:R-:W-:Y:S01]  /*8950*/  IADD3 R5, P0, R6, 0x90, RZ ;  /* 0x0000009006057810 */ /* 0x000fe20007f1e0ff */
        /* <DEDUP_REMOVED lines=12> */
.L_x_10340:
[----:B------:R-:W-:Y:S05]  /*8a20*/  BSYNC B0 ;  /* 0x0000000000007941 */ /* 0x000fea0003800000 */
.L_x_10331:
[----:B------:R-:W-:Y:S02]  /*8a30*/  ULDC UR4, c[0x0][0xc14] ;  /* 0x0003050000047ab9 */ /* 0x000fe40000000800 */
[----:B------:R-:W-:-:S13]  /*8a40*/  ISETP.GE.AND P0, PT, R31, UR4, PT ;  /* 0x000000041f007c0c */ /* 0x000fda000bf06270 */
[----:B------:R-:W-:Y:S05]  /*8a50*/  @!P0 BRA `(.L_x_10350) ;  /* 0xffffff8000c88947 */ /* 0x000fea000383ffff */
[----:B------:R-:W-:Y:S05]  /*8a60*/  EXIT ;  /* 0x000000000000794d */ /* 0x000fea0003800000 */
.L_x_10305:
[----:B------:R-:W-:-:S08]  /*8a70*/  NOP ;  /* 0x0000000000007918 */ /* 0x000fd00000000000 */
[----:B------:R-:W0:-:S00]  /*8a80*/  USETMAXREG.DEALLOC.CTAPOOL 0x20 ;  /* 0x00000020000079c8 */ /* 0x000e0000080e0500 */
[----:B0-----:R-:W2:Y:S01]  /*8a90*/  LDL.LU R2, [R1] ;  /* 0x0000000001027983 */ /* 0x001ea20000300800 */
[----:B------:R-:W-:-:S06]  /*8aa0*/  LOP3.LUT R0, R0, 0x3, RZ, 0xc0, !PT ;  /* 0x0000000300007812 */ /* 0x000fcc00078ec0ff */
[----:B------:R-:W0:Y:S02]  /*8ab0*/  SHFL.IDX PT, R0, R0, RZ, 0x1f ;  /* 0x00001fff00007589 */ /* 0x000e2400000e0000 */
[----:B0-----:R-:W-:Y:S01]  /*8ac0*/  ISETP.NE.AND P0, PT, R0, RZ, PT ;  /* 0x000000ff0000720c */ /* 0x001fe20003f05270 */
[----:B------:R-:W-:Y:S01]  /*8ad0*/  IMAD.MOV.U32 R0, RZ, RZ, RZ ;  /* 0x000000ffff007224 */ /* 0x000fe200078e00ff */
        /* <DEDUP_REMOVED lines=13> */
.L_x_10351:
        /* <DEDUP_REMOVED lines=41> */
.L_x_10357:
        /* <DEDUP_REMOVED lines=14> */
.L_x_10356:
[----:B------:R-:W-:Y:S05]  /*8f20*/  BSYNC B0 ;  /* 0x0000000000007941 */ /* 0x000fea0003800000 */
.L_x_10355:
        /* <DEDUP_REMOVED lines=21> */
.L_x_10353:
        /* <DEDUP_REMOVED lines=17> */
.L_x_10358:
        /* <DEDUP_REMOVED lines=29> */
.L_x_10354:
[----:B------:R-:W-:Y:S01]  /*9360*/  IMAD.MOV.U32 R24, RZ, RZ, R7 ;  /* 0x000000ffff187224 */ /* 0x000fe200078e0007 */
[----:B------:R-:W-:Y:S01]  /*9370*/  UMOV UR38, URZ ;  /* 0x0000003f00267c82 */ /* 0x000fe20008000000 */
[----:B------:R-:W-:-:S07]  /*9380*/  IMAD.MOV.U32 R25, RZ, RZ, RZ ;  /* 0x000000ffff197224 */ /* 0x000fce00078e00ff */
.L_x_10359:
        /* <DEDUP_REMOVED lines=8> */
.L_x_10352:
[----:B------:R-:W-:Y:S01]  /*9410*/  ULDC UR4, c[0x0][0xc14] ;  /* 0x0003050000047ab9 */ /* 0x000fe20000000800 */
[----:B------:R-:W-:Y:S01]  /*9420*/  IMAD.MOV.U32 R17, RZ, RZ, 0x1 ;  /* 0x00000001ff117424 */ /* 0x000fe200078e00ff */
[----:B------:R-:W-:Y:S01]  /*9430*/  UISETP.GE.AND UP0, UPT, UR51, UR4, UPT ;  /* 0x000000043300728c */ /* 0x000fe2000bf06270 */
[----:B------:R-:W-:Y:S02]  /*9440*/  IMAD.MOV.U32 R28, RZ, RZ, RZ ;  /* 0x000000ffff1c7224 */ /* 0x000fe400078e00ff */
[----:B------:R-:W-:-:S03]  /*9450*/  IMAD.MOV.U32 R16, RZ, RZ, RZ ;  /* 0x000000ffff107224 */ /* 0x000fc600078e00ff */
[----:B------:R-:W-:-:S13]  /*9460*/  PLOP3.LUT P0, PT, PT, PT, UP0, 0x80, 0x0 ;  /* 0x000000000000781c */ /* 0x000fda0003f0f008 */
[----:B------:R-:W-:Y:S05]  /*9470*/  @P0 BRA `(.L_x_10360) ;  /* 0x0000003000040947 */ /* 0x000fea0003800000 */
[----:B0-----:R-:W0:Y:S01]  /*9480*/  S2R R0, SR_TID.X ;  /* 0x0000000000007919 */ /* 0x001e220000002100 */
[----:B------:R-:W-:Y:S01]  /*9490*/  IMAD.MOV.U32 R17, RZ, RZ, 0x1 ;  /* 0x00000001ff117424 */ /* 0x000fe200078e00ff */
[----:B------:R-:W-:Y:S01]  /*94a0*/  ULOP3.LUT UR42, UR40, 0x1, URZ, 0xfc, !UPT ;  /* 0x00000001282a7892 */ /* 0x000fe2000f8efc3f */
[----:B------:R-:W-:Y:S01]  /*94b0*/  IMAD.MOV.U32 R16, RZ, RZ, RZ ;  /* 0x000000ffff107224 */ /* 0x000fe200078e00ff */
[----:B------:R-:W1:Y:S01]  /*94c0*/  S2R R6, SR_TID.X ;  /* 0x0000000000067919 */ /* 0x000e620000002100 */
[----:B------:R-:W-:Y:S01]  /*94d0*/  IMAD.MOV.U32 R28, RZ, RZ, RZ ;  /* 0x000000ffff1c7224 */ /* 0x000fe200078e00ff */
[----:B------:R-:W-:Y:S01]  /*94e0*/  ULOP3.LUT UR50, UR40, 0x2, URZ, 0xfc, !UPT ;  /* 0x0000000228327892 */ /* 0x000fe2000f8efc3f */
[----:B------:R-:W-:Y:S01]  /*94f0*/  ULDC UR49, c[0x0][0xc] ;  /* 0x0000030000317ab9 */ /* 0x000fe20000000800 */
[----:B------:R-:W-:Y:S01]  /*9500*/  ULDC.64 UR54, c[0x0][0x198] ;  /* 0x0000660000367ab9 */ /* 0x000fe20000000a00 */
[----:B0-----:R-:W-:Y:S01]  /*9510*/  LOP3.LUT R2, R0, 0x7f, RZ, 0xc0, !PT ;  /* 0x0000007f00027812 */ /* 0x001fe200078ec0ff */
[----:B-1----:R-:W-:Y:S01]  /*9520*/  IMAD.SHL.U32 R23, R6, 0x40, RZ ;  /* 0x0000004006177824 */ /* 0x002fe200078e00ff */
[----:B------:R-:W-:-:S03]  /*9530*/  SHF.R.U32.HI R0, RZ, 0x1, R6 ;  /* 0x00000001ff007819 */ /* 0x000fc60000011606 */
[----:B------:R-:W-:Y:S01]  /*9540*/  IMAD.SHL.U32 R4, R2, 0x10, RZ ;  /* 0x0000001002047824 */ /* 0x000fe200078e00ff */
[C---:B------:R-:W-:Y:S01]  /*9550*/  LOP3.LUT R29, R6.reuse, 0x1f, RZ, 0xc0, !PT ;  /* 0x0000001f061d7812 */ /* 0x040fe200078ec0ff */
[C---:B------:R-:W-:Y:S01]  /*9560*/  IMAD.SHL.U32 R2, R6.reuse, 0x20, RZ ;  /* 0x0000002006027824 */ /* 0x040fe200078e00ff */
[----:B------:R-:W-:Y:S01]  /*9570*/  LOP3.LUT R3, R23, 0x180, RZ, 0xc0, !PT ;  /* 0x0000018017037812 */ /* 0x000fe200078ec0ff */
[----:B------:R-:W-:Y:S01]  /*9580*/  IMAD.SHL.U32 R7, R6, 0x4, RZ ;  /* 0x0000000406077824 */ /* 0x000fe200078e00ff */
[----:B------:R-:W-:Y:S02]  /*9590*/  LOP3.LUT R5, R4, 0x600, RZ, 0xc0, !PT ;  /* 0x0000060004057812 */ /* 0x000fe400078ec0ff */
[----:B------:R-:W-:Y:S02]  /*95a0*/  LOP3.LUT R4, R2, 0x80, RZ, 0xc0, !PT ;  /* 0x0000008002047812 */ /* 0x000fe400078ec0ff */
[----:B------:R-:W-:Y:S01]  /*95b0*/  LOP3.LUT R0, R3, 0x30, R0, 0xf8, !PT ;  /* 0x0000003003007812 */ /* 0x000fe200078ef800 */
[----:B------:R-:W-:Y:S01]  /*95c0*/  IMAD.SHL.U32 R3, R6, 0x8, RZ ;  /* 0x0000000806037824 */ /* 0x000fe200078e00ff */
[----:B------:R-:W-:-:S02]  /*95d0*/  LOP3.LUT R4, R4, 0x10, R6, 0xf8, !PT ;  /* 0x0000001004047812 */ /* 0x000fc400078ef806 */
[--C-:B------:R-:W-:Y:S02]  /*95e0*/  LOP3.LUT R5, R5, 0x60, R2.reuse, 0xf8, !PT ;  /* 0x0000006005057812 */ /* 0x100fe400078ef802 */
[----:B------:R-:W-:Y:S02]  /*95f0*/  LOP3.LUT R0, R0, 0x30, R3, 0x78, !PT ;  /* 0x0000003000007812 */ /* 0x000fe400078e7803 */
[----:B------:R-:W-:Y:S02]  /*9600*/  LOP3.LUT R4, R4, 0x10, R7, 0x78, !PT ;  /* 0x0000001004047812 */ /* 0x000fe400078e7807 */
[----:B------:R-:W-:Y:S02]  /*9610*/  LOP3.LUT R5, R5, 0x100, R2, 0xf8, !PT ;  /* 0x0000010005057812 */ /* 0x000fe400078ef802 */
[----:B------:R-:W-:Y:S02]  /*9620*/  LOP3.LUT R23, R0, 0x640, R23, 0xf8, !PT ;  /* 0x0000064000177812 */ /* 0x000fe400078ef817 */
[----:B------:R-:W-:-:S07]  /*9630*/  LOP3.LUT R22, R5, R4, RZ, 0xfc, !PT ;  /* 0x0000000405167212 */ /* 0x000fce00078efcff */
.L_x_10418:
[----:B------:R-:W-:Y:S01]  /*9640*/  ULDC.64 UR4, c[0x0][0xc60] ;  /* 0x0003180000047ab9 */ /* 0x000fe20000000a00 */
[----:B------:R-:W-:Y:S01]  /*9650*/  ULDC.64 UR6, c[0x0][0xa20] ;  /* 0x0002880000067ab9 */ /* 0x000fe20000000a00 */
[----:B------:R-:W-:Y:S01]  /*9660*/  UIMAD.WIDE UR4, UR51, 0x4, UR4 ;  /* 0x00000004330478a5 */ /* 0x000fe2000f8e0204 */
[----:B------:R-:W-:Y:S01]  /*9670*/  ULDC.64 UR8, c[0x0][0xa00] ;  /* 0x0002800000087ab9 */ /* 0x000fe20000000a00 */
[----:B------:R-:W-:Y:S01]  /*9680*/  ULDC.64 UR10, c[0x0][0xa08] ;  /* 0x00028200000a7ab9 */ /* 0x000fe20000000a00 */
[----:B------:R-:W-:Y:S01]  /*9690*/  IMAD.MOV.U32 R19, RZ, RZ, RZ ;  /* 0x000000ffff137224 */ /* 0x000fe200078e00ff */
[----:B------:R-:W-:Y:S02]  /*96a0*/  ULDC UR44, c[0x0][0x2e0] ;  /* 0x0000b800002c7ab9 */ /* 0x000fe40000000800 */
[----:B------:R-:W-:Y:S02]  /*96b0*/  IMAD.U32 R2, RZ, RZ, UR4 ;  /* 0x00000004ff027e24 */ /* 0x000fe4000f8e00ff */
[----:B0-----:R-:W-:Y:S01]  /*96c0*/  IMAD.U32 R3, RZ, RZ, UR5 ;  /* 0x00000005ff037e24 */ /* 0x001fe2000f8e00ff */
[----:B------:R-:W-:-:S04]  /*96d0*/  ULDC.64 UR4, c[0x0][0xa28] ;  /* 0x00028a0000047ab9 */ /* 0x000fc80000000a00 */
[----:B------:R-:W2:Y:S01]  /*96e0*/  LDG.E R2, desc[UR52][R2.64] ;  /* 0x0000003402027981 */ /* 0x000ea2000c1e1900 */
[----:B------:R-:W-:Y:S02]  /*96f0*/  UISETP.NE.U32.AND UP0, UPT, UR4, URZ, UPT ;  /* 0x0000003f0400728c */ /* 0x000fe4000bf05070 */
[----:B------:R-:W-:Y:S02]  /*9700*/  UISETP.NE.U32.AND UP1, UPT, UR6, URZ, UPT ;  /* 0x0000003f0600728c */ /* 0x000fe4000bf25070 */
[----:B------:R-:W-:Y:S02]  /*9710*/  UISETP.NE.AND.EX UP0, UPT, UR5, URZ, UPT, UP0 ;  /* 0x0000003f0500728c */ /* 0x000fe4000bf05300 */
[----:B------:R-:W-:Y:S02]  /*9720*/  UISETP.NE.U32.AND UP2, UPT, UR8, URZ, UPT ;  /* 0x0000003f0800728c */ /* 0x000fe4000bf45070 */
[----:B------:R-:W-:Y:S02]  /*9730*/  UISETP.NE.AND.EX UP1, UPT, UR7, URZ, UPT, UP1 ;  /* 0x0000003f0700728c */ /* 0x000fe4000bf25310 */
[----:B------:R-:W-:Y:S01]  /*9740*/  UISETP.NE.AND.EX UP2, UPT, UR9, URZ, UPT, UP2 ;  /* 0x0000003f0900728c */ /* 0x000fe2000bf45320 */
[----:B------:R-:W-:-:S03]  /*9750*/  PLOP3.LUT P1, PT, PT, PT, UP0, 0x80, 0x0 ;  /* 0x000000000000781c */ /* 0x000fc60003f2f008 */
[----:B------:R-:W-:Y:S02]  /*9760*/  PLOP3.LUT P3, PT, PT, PT, UP1, 0x80, 0x0 ;  /* 0x000000000000781c */ /* 0x000fe40003f6f018 */
[----:B------:R-:W-:Y:S02]  /*9770*/  ISETP.NE.U32.AND P0, PT, RZ, UR10, PT ;  /* 0x0000000aff007c0c */ /* 0x000fe4000bf05070 */
[----:B------:R-:W-:Y:S02]  /*9780*/  PLOP3.LUT P2, PT, PT, PT, UP2, 0x80, 0x0 ;  /* 0x000000000000781c */ /* 0x000fe40003f4f028 */
[----:B------:R-:W-:Y:S02]  /*9790*/  ISETP.NE.AND.EX P0, PT, RZ, UR11, PT, P0 ;  /* 0x0000000bff007c0c */ /* 0x000fe4000bf05300 */
[----:B--2---:R-:W-:-:S13]  /*97a0*/  R2UR UR48, R2 ;  /* 0x00000000023072ca */ /* 0x004fda00000e0000 */
[----:B------:R-:W-:Y:S02]  /*97b0*/  USHF.R.S32.HI UR12, URZ, 0x1f, UR48 ;  /* 0x0000001f3f0c7899 */ /* 0x000fe40008011430 */
[----:B------:R-:W-:Y:S02]  /*97c0*/  @UP0 ULEA UR4, UP3, UR48, UR4, 0x2 ;  /* 0x0000000430040291 */ /* 0x000fe4000f86103f */
[----:B------:R-:W-:Y:S02]  /*97d0*/  USHF.L.U32 UR46, UR48, 0x2, URZ ;  /* 0x00000002302e7899 */ /* 0x000fe4000800063f */
[----:B------:R-:W-:Y:S02]  /*97e0*/  @UP0 ULEA.HI.X UR5, UR48, UR5, UR12, 0x2, UP3 ;  /* 0x0000000530050291 */ /* 0x000fe400098f140c */
[----:B------:R-:W-:Y:S01]  /*97f0*/  USHF.L.U64.HI UR47, UR48, 0x2, UR12 ;  /* 0x00000002302f7899 */ /* 0x000fe2000801020c */
[----:B------:R-:W-:Y:S01]  /*9800*/  IMAD.U32 R2, RZ, RZ, UR4 ;  /* 0x00000004ff027e24 */ /* 0x000fe2000f8e00ff */
[----:B------:R-:W-:-:S02]  /*9810*/  @UP1 UIADD3 UR6, UP3, UR46, UR6, URZ ;  /* 0x000000062e061290 */ /* 0x000fc4000ff7e03f */
[----:B------:R-:W-:Y:S01]  /*9820*/  @UP2 ULEA UR4, UP0, UR48, UR8, 0x2 ;  /* 0x0000000830042291 */ /* 0x000fe2000f80103f */
[----:B------:R-:W-:Y:S01]  /*9830*/  IMAD.U32 R3, RZ, RZ, UR5 ;  /* 0x00000005ff037e24 */ /* 0x000fe2000f8e00ff */
[----:B------:R-:W-:Y:S02]  /*9840*/  @UP1 UIADD3.X UR7, UR47, UR7, URZ, UP3, !UPT ;  /* 0x000000072f071290 */ /* 0x000fe40009ffe43f */
[----:B------:R-:W-:Y:S02]  /*9850*/  @UP2 ULEA.HI.X UR5, UR48, UR9, UR12, 0x2, UP0 ;  /* 0x0000000930052291 */ /* 0x000fe400080f140c */
[----:B------:R-:W-:Y:S01]  /*9860*/  UIADD3 UR8, UP0, UR46, UR10, URZ ;  /* 0x0000000a2e087290 */ /* 0x000fe2000ff1e03f */
[----:B------:R0:W2:Y:S01]  /*9870*/  @P1 LDG.E R0, desc[UR52][R2.64] ;  /* 0x0000003402001981 */ /* 0x0000a2000c1e1900 */
[----:B------:R-:W-:Y:S02]  /*9880*/  IMAD.U32 R4, RZ, RZ, UR4 ;  /* 0x00000004ff047e24 */ /* 0x000fe4000f8e00ff */
[----:B------:R-:W-:Y:S01]  /*9890*/  IMAD.U32 R5, RZ, RZ, UR5 ;  /* 0x00000005ff057e24 */ /* 0x000fe2000f8e00ff */
[----:B------:R-:W-:-:S04]  /*98a0*/  ULDC.64 UR4, c[0x0][0x3f8] ;  /* 0x0000fe0000047ab9 */ /* 0x000fc80000000a00 */
[----:B------:R-:W5:Y:S01]  /*98b0*/  @P2 LDG.E R19, desc[UR52][R4.64] ;  /* 0x0000003404132981 */ /* 0x000f62000c1e1900 */
[----:B0-----:R-:W-:Y:S01]  /*98c0*/  IMAD.U32 R2, RZ, RZ, UR6 ;  /* 0x00000006ff027e24 */ /* 0x001fe2000f8e00ff */
[----:B------:R-:W-:Y:S01]  /*98d0*/  UIADD3.X UR6, UR47, UR11, URZ, UP0, !UPT ;  /* 0x0000000b2f067290 */ /* 0x000fe200087fe43f */
[----:B------:R-:W-:-:S05]  /*98e0*/  IMAD.U32 R3, RZ, RZ, UR7 ;  /* 0x00000007ff037e24 */ /* 0x000fca000f8e00ff */
[----:B------:R0:W3:Y:S02]  /*98f0*/  @P3 LDG.E R7, desc[UR52][R2.64] ;  /* 0x0000003402073981 */ /* 0x0000e4000c1e1900 */
[----:B0-----:R-:W-:Y:S02]  /*9900*/  IMAD.U32 R2, RZ, RZ, UR8 ;  /* 0x00000008ff027e24 */ /* 0x001fe4000f8e00ff */
[----:B------:R-:W-:-:S05]  /*9910*/  IMAD.U32 R3, RZ, RZ, UR6 ;  /* 0x00000006ff037e24 */ /* 0x000fca000f8e00ff */
[----:B------:R0:W5:Y:S01]  /*9920*/  @P0 LDG.E R6, desc[UR52][R2.64] ;  /* 0x0000003402060981 */ /* 0x000162000c1e1900 */
[----:B------:R-:W-:-:S03]  /*9930*/  UISETP.NE.U32.AND UP0, UPT, UR4, URZ, UPT ;  /* 0x0000003f0400728c */ /* 0x000fc6000bf05070 */
[----:B------:R-:W-:Y:S01]  /*9940*/  ULDC UR4, c[0x0][0x404] ;  /* 0x0001010000047ab9 */ /* 0x000fe20000000800 */
[----:B------:R-:W-:-:S04]  /*9950*/  UISETP.NE.AND.EX UP0, UPT, UR5, URZ, UPT, UP0 ;  /* 0x0000003f0500728c */ /* 0x000fc8000bf05300 */
[----:B------:R-:W-:-:S04]  /*9960*/  USEL UR4, UR4, 0x1, UP0 ;  /* 0x0000000104047887 */ /* 0x000fc80008000000 */
[----:B------:R-:W-:Y:S01]  /*9970*/  UIMAD UR44, UR4, UR44, URZ ;  /* 0x0000002c042c72a4 */ /* 0x000fe2000f8e023f */
[----:B------:R-:W-:Y:S01]  /*9980*/  UMOV UR45, URZ ;  /* 0x0000003f002d7c82 */ /* 0x000fe20008000000 */
[----:B--2---:R-:W-:-:S05]  /*9990*/  @P1 R2UR UR45, R0 ;  /* 0x00000000002d12ca */ /* 0x004fca00000e0000 */
        /* <DEDUP_REMOVED lines=8> */
.L_x_10361:
[----:B------:R-:W-:Y:S01]  /*9a20*/  UIADD3 UR44, -UR45, UR44, URZ ;  /* 0x0000002c2d2c7290 */ /* 0x000fe2000fffe13f */
[----:B------:R-:W-:Y:S01]  /*9a30*/  BSSY B6, `(.L_x_10362) ;  /* 0x0000211000067945 */ /* 0x000fe20003800000 */
[----:B------:R-:W-:Y:S01]  /*9a40*/  UMOV UR4, URZ ;  /* 0x0000003f00047c82 */ /* 0x000fe20008000000 */
[----:B-----5:R-:W-:Y:S01]  /*9a50*/  @P0 R2UR UR4, R6 ;  /* 0x00000000060402ca */ /* 0x020fe200000e0000 */
[----:B------:R-:W-:Y:S02]  /*9a60*/  UIADD3 UR6, UR44, 0x9f, URZ ;  /* 0x0000009f2c067890 */ /* 0x000fe4000fffe03f */
[----:B------:R-:W-:Y:S02]  /*9a70*/  ISETP.LT.AND P0, PT, RZ, UR44, PT ;  /* 0x0000002cff007c0c */ /* 0x000fe4000bf01270 */
[----:B------:R-:W-:-:S04]  /*9a80*/  UIMAD.WIDE UR6, UR6, 0x66666667, URZ ;  /* 0x66666667060678a5 */ /* 0x000fc8000f8e023f */
[----:B------:R-:W-:-:S04]  /*9a90*/  USHF.R.U32.HI UR43, URZ, 0x1f, UR7 ;  /* 0x0000001f3f2b7899 */ /* 0x000fc80008011607 */
[----:B------:R-:W-:Y:S02]  /*9aa0*/  UIADD3 UR45, UR4, UR45, URZ ;  /* 0x0000002d042d7290 */ /* 0x000fe4000fffe03f */
[----:B------:R-:W-:Y:S01]  /*9ab0*/  ULEA.HI.SX32 UR43, UR7, UR43, 0x1a ;  /* 0x0000002b072b7291 */ /* 0x000fe2000f8fd23f */
[----:B------:R-:W-:Y:S11]  /*9ac0*/  @P0 BRA `(.L_x_10363) ;  /* 0x0000000000440947 */ /* 0x000ff60003800000 */
        /* <DEDUP_REMOVED lines=17> */
.L_x_10363:
        /* <DEDUP_REMOVED lines=12> */
[----:B------:R-:W0:Y:S01]  /*9ca0*/  LDC.64 R2, c[0x4][R2] ;  /* 0x0100000002027b82 */ /* 0x000e220000000a00 */
        /* <DEDUP_REMOVED lines=10> */
.L_x_10365:
        /* <DEDUP_REMOVED lines=8> */
[----:B0-----:R-:W-:Y:S01]  /*9dd0*/  MOV R2, 0x0 ;  /* 0x0000000000027802 */ /* 0x001fe20000000f00 */
        /* <DEDUP_REMOVED lines=15> */
.L_x_10366:
[----:B------:R-:W-:-:S04]  /*9ed0*/  UIADD3 UR4, UR41, 0x1000, URZ ;  /* 0x0000100029047890 */ /* 0x000fc8000fffe03f */
[----:B------:R-:W-:-:S06]  /*9ee0*/  ULOP3.LUT UP0, URZ, UR4, 0x9f, URZ, 0xc0, !UPT ;  /* 0x0000009f043f7892 */ /* 0x000fcc000f80c03f */
[----:B------:R-:W-:-:S13]  /*9ef0*/  PLOP3.LUT P0, PT, PT, PT, UP0, 0x80, 0x0 ;  /* 0x000000000000781c */ /* 0x000fda0003f0f008 */
        /* <DEDUP_REMOVED lines=17> */
.L_x_10367:
[----:B------:R-:W-:-:S13]  /*a010*/  LOP3.LUT P6, RZ, R18, 0x1bf, RZ, 0xc0, !PT ;  /* 0x000001bf12ff7812 */ /* 0x000fda00078cc0ff */
        /* <DEDUP_REMOVED lines=17> */
.L_x_10368:
[----:B------:R-:W-:Y:S01]  /*a130*/  ULDC.64 UR4, c[0x0][0x9f8] ;  /* 0x00027e0000047ab9 */ /* 0x000fe20000000a00 */
[----:B------:R-:W-:Y:S01]  /*a140*/  IMAD.U32 R18, RZ, RZ, UR48 ;  /* 0x00000030ff127e24 */ /* 0x000fe2000f8e00ff */
[----:B------:R-:W-:Y:S01]  /*a150*/  UISETP.NE.U32.AND UP0, UPT, UR4, URZ, UPT ;  /* 0x0000003f0400728c */ /* 0x000fe2000bf05070 */
[----:B------:R-:W1:Y:S01]  /*a160*/  S2R R26, SR_TID.X ;  /* 0x00000000001a7919 */ /* 0x000e620000002100 */
[----:B------:R-:W2:Y:S01]  /*a170*/  LDC R0, c[0x0][0x428] ;  /* 0x00010a00ff007b82 */ /* 0x000ea20000000800 */
[----:B------:R-:W-:Y:S01]  /*a180*/  IMAD R25, R25, 0xc0, R19 ;  /* 0x000000c019197824 */ /* 0x000fe200078e0213 */
[----:B------:R-:W-:Y:S01]  /*a190*/  UISETP.NE.AND.EX UP0, UPT, UR5, URZ, UPT, UP0 ;  /* 0x0000003f0500728c */ /* 0x000fe2000bf05300 */
[----:B------:R-:W-:-:S05]  /*a1a0*/  ULDC.64 UR6, c[0x0][0xa08] ;  /* 0x0002820000067ab9 */ /* 0x000fca0000000a00 */
[----:B------:R-:W-:Y:S01]  /*a1b0*/  PLOP3.LUT P0, PT, PT, PT, UP0, 0x80, 0x0 ;  /* 0x000000000000781c */ /* 0x000fe20003f0f008 */
[----:B------:R-:W3:Y:S04]  /*a1c0*/  LDC.64 R4, c[0x0][0x3f8] ;  /* 0x0000fe00ff047b82 */ /* 0x000ee80000000a00 */
[----:B------:R-:W-:-:S04]  /*a1d0*/  @UP0 UIADD3 UR4, UP1, UR46, UR4, URZ ;  /* 0x000000042e040290 */ /* 0x000fc8000ff3e03f */
[----:B------:R-:W-:Y:S02]  /*a1e0*/  @UP0 UIADD3.X UR5, UR47, UR5, URZ, UP1, !UPT ;  /* 0x000000052f050290 */ /* 0x000fe40008ffe43f */
[----:B0-----:R-:W-:-:S04]  /*a1f0*/  IMAD.U32 R2, RZ, RZ, UR4 ;  /* 0x00000004ff027e24 */ /* 0x001fc8000f8e00ff */
[----:B------:R-:W-:Y:S01]  /*a200*/  IMAD.U32 R3, RZ, RZ, UR5 ;  /* 0x00000005ff037e24 */ /* 0x000fe2000f8e00ff */
[----:B--2---:R-:W-:Y:S01]  /*a210*/  ISETP.NE.AND P2, PT, R0, 0x1, PT ;  /* 0x000000010000780c */ /* 0x004fe20003f45270 */
[----:B------:R-:W-:-:S03]  /*a220*/  ULDC.64 UR4, c[0x0][0xa00] ;  /* 0x0002800000047ab9 */ /* 0x000fc60000000a00 */
[----:B------:R0:W2:Y:S01]  /*a230*/  @P0 LDG.E R18, desc[UR52][R2.64] ;  /* 0x0000003402120981 */ /* 0x0000a2000c1e1900 */
[----:B-1----:R-:W-:-:S04]  /*a240*/  LOP3.LUT R21, R26, 0x7f, RZ, 0xc0, !PT ;  /* 0x0000007f1a157812 */ /* 0x002fc800078ec0ff */
[----:B------:R-:W-:Y:S02]  /*a250*/  ISETP.NE.AND P1, PT, R21, RZ, PT ;  /* 0x000000ff1500720c */ /* 0x000fe40003f25270 */
[----:B------:R-:W-:Y:S02]  /*a260*/  ISETP.NE.U32.AND P0, PT, RZ, UR4, PT ;  /* 0x00000004ff007c0c */ /* 0x000fe4000bf05070 */
[----:B------:R-:W1:Y:S02]  /*a270*/  @P2 LDC R0, c[0x0][0x42c] ;  /* 0x00010b00ff002b82 */ /* 0x000e640000000800 */
[----:B------:R-:W-:-:S06]  /*a280*/  ISETP.NE.AND.EX P0, PT, RZ, UR5, PT, P0 ;  /* 0x00000005ff007c0c */ /* 0x000fcc000bf05300 */
[----:B0-----:R-:W0:Y:S01]  /*a290*/  @P2 LDC R3, c[0x0][0x430] ;  /* 0x00010c00ff032b82 */ /* 0x001e220000000800 */
[----:B------:R-:W-:Y:S01]  /*a2a0*/  SEL R6, RZ, UR48, P0 ;  /* 0x00000030ff067c07 */ /* 0x000fe20008000000 */
[----:B------:R-:W-:Y:S01]  /*a2b0*/  VOTEU.ALL UP1, P1 ;  /* 0x00000000003f7886 */ /* 0x000fe20000820000 */
[----:B------:R-:W-:Y:S02]  /*a2c0*/  R2UR UR37, R25 ;  /* 0x00000000192572ca */ /* 0x000fe400000e0000 */
[----:B------:R-:W-:Y:S02]  /*a2d0*/  R2UR UR39, R6 ;  /* 0x00000000062772ca */ /* 0x000fe400000e0000 */
[----:B------:R-:W-:-:S04]  /*a2e0*/  @!UP1 UIADD3 UR4, UP0, UR54, 0x270, URZ ;  /* 0x0000027036049890 */ /* 0x000fc8000ff1e03f */
[----:B------:R-:W-:Y:S01]  /*a2f0*/  @!UP1 UIADD3.X UR5, URZ, UR55, URZ, UP0, !UPT ;  /* 0x000000373f059290 */ /* 0x000fe200087fe43f */
[----:B---3--:R-:W-:Y:S01]  /*a300*/  LOP3.LUT P0, RZ, R4, UR6, RZ, 0xfc, !PT ;  /* 0x0000000604ff7c12 */ /* 0x008fe2000f80fcff */
[----:B------:R-:W-:Y:S01]  /*a310*/  UMOV UR36, URZ ;  /* 0x0000003f00247c82 */ /* 0x000fe20008000000 */
[----:B------:R-:W-:Y:S01]  /*a320*/  SHF.R.U32.HI R7, RZ, 0x5, R26 ;  /* 0x00000005ff077819 */ /* 0x000fe2000001161a */
[----:B-1----:R-:W-:Y:S01]  /*a330*/  @P2 IMAD.HI.U32 R0, R0, UR38, RZ ;  /* 0x0000002600002c27 */ /* 0x002fe2000f8e00ff */
[----:B------:R-:W-:-:S04]  /*a340*/  LOP3.LUT P0, RZ, R5, UR7, RZ, 0xfc, P0 ;  /* 0x0000000705ff7c12 */ /* 0x000fc8000800fcff */
[----:B------:R1:W-:Y:S01]  /*a350*/  @!UP1 UTMAPF.L2.4D [UR36], [UR4] ;  /* 0x00000024040095b8 */ /* 0x0003e20008018000 */
[----:B------:R-:W-:Y:S01]  /*a360*/  IMAD.U32 R19, RZ, RZ, UR38 ;  /* 0x00000026ff137e24 */ /* 0x000fe2000f8e00ff */
[----:B------:R-:W-:Y:S02]  /*a370*/  LOP3.LUT R7, R7, 0x3, RZ, 0xc0, !PT ;  /* 0x0000000307077812 */ /* 0x000fe400078ec0ff */
[----:B0-----:R-:W-:Y:S01]  /*a380*/  @P2 SHF.R.U32.HI R19, RZ, R3, R0 ;  /* 0x00000003ff132219 */ /* 0x001fe20000011600 */
[----:B-1----:R-:W-:Y:S01]  /*a390*/  UMOV UR4, 0xffffffff ;  /* 0xffffffff00047882 */ /* 0x002fe20000000000 */
[----:B--2---:R-:W-:Y:S02]  /*a3a0*/  SHF.R.S32.HI R20, RZ, 0x1f, R18 ;  /* 0x0000001fff147819 */ /* 0x004fe40000011412 */
[----:B------:R-:W-:Y:S01]  /*a3b0*/  SEL R0, R18, RZ, !P0 ;  /* 0x000000ff12007207 */ /* 0x000fe20004000000 */
[----:B------:R-:W-:Y:S06]  /*a3c0*/  BRA.DIV UR4, `(.L_x_10369) ;  /* 0x0000002604987947 */ /* 0x000fec000b800000 */
[----:B------:R0:W1:Y:S02]  /*a3d0*/  SHFL.IDX PT, R14, R7, RZ, 0x1f ;  /* 0x00001fff070e7589 */ /* 0x00006400000e0000 */
.L_x_10437:
[----:B-1----:R-:W-:Y:S02]  /*a3e0*/  ISETP.NE.AND P0, PT, R14, RZ, PT ;  /* 0x000000ff0e00720c */ /* 0x002fe40003f05270 */
[----:B------:R-:W-:-:S11]  /*a3f0*/  PLOP3.LUT P6, PT, PT, PT, PT, 0x8, 0x0 ;  /* 0x000000000000781c */ /* 0x000fd60003fce170 */
[----:B------:R-:W-:Y:S05]  /*a400*/  @P0 BRA `(.L_x_10370) ;  /* 0x0000000400780947 */ /* 0x000fea0003800000 */
[----:B------:R-:W-:-:S06]  /*a410*/  UIADD3 UR4, UR43, -0x1, URZ ;  /* 0xffffffff2b047890 */ /* 0x000fcc000fffe03f */
[----:B0-----:R-:W-:Y:S01]  /*a420*/  IMAD.U32 R7, RZ, RZ, UR4 ;  /* 0x00000004ff077e24 */ /* 0x001fe2000f8e00ff */
[----:B------:R-:W-:-:S03]  /*a430*/  UMOV UR4, 0xffffffff ;  /* 0xffffffff00047882 */ /* 0x000fc60000000000 */
[----:B------:R-:W-:Y:S05]  /*a440*/  BRA.DIV UR4, `(.L_x_10371) ;  /* 0x0000002604987947 */ /* 0x000fea000b800000 */
[----:B------:R-:W-:-:S13]  /*a450*/  ELECT P6, URZ, PT ;  /* 0x00000000003f782f */ /* 0x000fda00038c0000 */
.L_x_10440:
[----:B------:R-:W-:Y:S05]  /*a460*/  @!P6 BRA `(.L_x_10372) ;  /* 0x00000004001ce947 */ /* 0x000fea0003800000 */
[----:B------:R-:W-:-:S04]  /*a470*/  ISETP.NE.U32.AND P0, PT, R4, RZ, PT ;  /* 0x000000ff0400720c */ /* 0x000fc80003f05070 */
[----:B------:R-:W-:-:S13]  /*a480*/  ISETP.NE.AND.EX P0, PT, R5, RZ, PT, P0 ;  /* 0x000000ff0500720c */ /* 0x000fda0003f05300 */
        /* <DEDUP_REMOVED lines=19> */
.L_x_10373:
[----:B0-----:R-:W-:Y:S02]  /*a5c0*/  LEA R5, R16, UR41, 0x3 ;  /* 0x0000002910057c11 */ /* 0x001fe4000f8e18ff */
[----:B------:R-:W-:Y:S02]  /*a5d0*/  SHF.L.U32 R2, R17, 0x1f, RZ ;  /* 0x0000001f11027819 */ /* 0x000fe400000006ff */
[----:B------:R-:W-:Y:S02]  /*a5e0*/  ISETP.NE.AND P0, PT, R21, RZ, PT ;  /* 0x000000ff1500720c */ /* 0x000fe40003f05270 */
[----:B------:R-:W0:Y:S02]  /*a5f0*/  SYNCS.PHASECHK.TRANS64.TRYWAIT P2, [R5+URZ+0x13280], R2 ;  /* 0x01328002050075a7 */ /* 0x000e24000804017f */
[----:B0-----:R-:W-:Y:S09]  /*a600*/  @!P2 BRA `(.L_x_10374) ;  /* 0x000000240048a947 */ /* 0x001ff20003800000 */
.L_x_10441:
[----:B------:R-:W-:Y:S05]  /*a610*/  @P0 BRA `(.L_x_10375) ;  /* 0x0000000000140947 */ /* 0x000fea0003800000 */
[----:B------:R-:W-:Y:S01]  /*a620*/  ISETP.NE.AND P2, PT, R29, RZ, PT ;  /* 0x000000ff1d00720c */ /* 0x000fe20003f45270 */
[----:B------:R-:W-:-:S04]  /*a630*/  IMAD.MOV.U32 R3, RZ, RZ, 0x2800 ;  /* 0x00002800ff037424 */ /* 0x000fc800078e00ff */
[----:B------:R1:W-:Y:S08]  /*a640*/  SYNCS.ARRIVE.TRANS64 RZ, [R5+URZ+0x13270], R3 ;  /* 0x0132700305ff79a7 */ /* 0x0003f0000800003f */
[----:B------:R-:W-:Y:S05]  /*a650*/  @!P2 BRA `(.L_x_10375) ;  /* 0x000000000004a947 */ /* 0x000fea0003800000 */
[----:B------:R-:W-:Y:S01]  /*a660*/  BPT.TRAP 0x1 ;  /* 0x000000040000795c */ /* 0x000fe20000300000 */
.L_x_10375:
[----:B-1----:R-:W-:Y:S01]  /*a670*/  IMAD.U32 R3, RZ, RZ, UR41 ;  /* 0x00000029ff037e24 */ /* 0x002fe2000f8e00ff */
[----:B------:R-:W-:Y:S01]  /*a680*/  R2UR UR9, R5 ;  /* 0x00000000050972ca */ /* 0x000fe200000e0000 */
[----:B------:R-:W-:Y:S01]  /*a690*/  IMAD.MOV.U32 R4, RZ, RZ, 0xa0 ;  /* 0x000000a0ff047424 */ /* 0x000fe200078e00ff */
[----:B------:R-:W-:Y:S01]  /*a6a0*/  R2UR UR12, R19 ;  /* 0x00000000130c72ca */ /* 0x000fe200000e0000 */
[----:B------:R-:W-:Y:S01]  /*a6b0*/  IMAD R3, R16, 0x2800, R3 ;  /* 0x0000280010037824 */ /* 0x000fe200078e0203 */
[----:B-----5:R-:W-:Y:S01]  /*a6c0*/  R2UR UR13, R0 ;  /* 0x00000000000d72ca */ /* 0x020fe200000e0000 */
[----:B------:R-:W-:Y:S01]  /*a6d0*/  IMAD R7, R7, R4, UR45 ;  /* 0x0000002d07077e24 */ /* 0x000fe2000f8e0204 */
[----:B------:R-:W-:Y:S02]  /*a6e0*/  UIADD3 UR4, UP0, UR54, 0x470, URZ ;  /* 0x0000047036047890 */ /* 0x000fe4000ff1e03f */
[----:B------:R-:W-:Y:S01]  /*a6f0*/  R2UR UR8, R3 ;  /* 0x00000000030872ca */ /* 0x000fe200000e0000 */
[----:B------:R-:W-:Y:S01]  /*a700*/  UMOV UR6, 0x0 ;  /* 0x0000000000067882 */ /* 0x000fe20000000000 */
[----:B------:R-:W-:Y:S01]  /*a710*/  R2UR UR11, R7 ;  /* 0x00000000070b72ca */ /* 0x000fe200000e0000 */
[----:B------:R-:W-:-:S02]  /*a720*/  UIADD3.X UR5, URZ, UR55, URZ, UP0, !UPT ;  /* 0x000000373f057290 */ /* 0x000fc400087fe43f */
[----:B------:R-:W-:Y:S01]  /*a730*/  UIADD3 UR9, UR9, 0x13270, URZ ;  /* 0x0001327009097890 */ /* 0x000fe2000fffe03f */
[----:B------:R-:W-:Y:S01]  /*a740*/  UMOV UR7, 0x14f00000 ;  /* 0x14f0000000077882 */ /* 0x000fe20000000000 */
[----:B------:R-:W-:-:S06]  /*a750*/  UMOV UR10, URZ ;  /* 0x0000003f000a7c82 */ /* 0x000fcc0008000000 */
[----:B------:R-:W-:-:S09]  /*a760*/  UIADD3 UR8, UR8, 0x6000, URZ ;  /* 0x0000600008087890 */ /* 0x000fd2000fffe03f */
[----:B------:R1:W-:Y:S01]  /*a770*/  UTMALDG.4D [UR8], [UR4], desc[UR6] ;  /* 0x00000608040075b4 */ /* 0x0003e20008019000 */
[----:B------:R-:W2:Y:S02]  /*a780*/  SYNCS.PHASECHK.TRANS64.TRYWAIT P2, [R5+URZ+0x13240], R2 ;  /* 0x01324002050075a7 */ /* 0x000ea4000804017f */
[----:B-12---:R-:W-:Y:S05]  /*a790*/  @!P2 BRA `(.L_x_10376) ;  /* 0x0000002000f8a947 */ /* 0x006fea0003800000 */
.L_x_10442:
[----:B------:R-:W-:Y:S05]  /*a7a0*/  @P0 BRA `(.L_x_10377) ;  /* 0x0000000000140947 */ /* 0x000fea0003800000 */
[----:B------:R-:W-:Y:S01]  /*a7b0*/  ISETP.NE.AND P0, PT, R29, RZ, PT ;  /* 0x000000ff1d00720c */ /* 0x000fe20003f05270 */
[----:B01----:R-:W-:-:S04]  /*a7c0*/  IMAD.MOV.U32 R2, RZ, RZ, 0x2800 ;  /* 0x00002800ff027424 */ /* 0x003fc800078e00ff */
[----:B------:R2:W-:Y:S08]  /*a7d0*/  SYNCS.ARRIVE.TRANS64 RZ, [R5+URZ+0x13230], R2 ;  /* 0x0132300205ff79a7 */ /* 0x0005f0000800003f */
[----:B------:R-:W-:Y:S05]  /*a7e0*/  @!P0 BRA `(.L_x_10377) ;  /* 0x0000000000048947 */ /* 0x000fea0003800000 */
[----:B------:R-:W-:Y:S01]  /*a7f0*/  BPT.TRAP 0x1 ;  /* 0x000000040000795c */ /* 0x000fe20000300000 */
.L_x_10377:
        /* <DEDUP_REMOVED lines=13> */
[----:B---3--:R-:W-:Y:S01]  /*a8d0*/  NOP ;  /* 0x0000000000007918 */ /* 0x008fe20000000000 */
.L_x_10372:
        /* <DEDUP_REMOVED lines=11> */
[----:B012---:R-:W-:Y:S01]  /*a990*/  @P0 IMAD.MOV.U32 R2, RZ, RZ, 0x3000 ;  /* 0x00003000ff020424 */ /* 0x007fe200078e00ff */
[----:B------:R-:W-:Y:S01]  /*a9a0*/  @P0 R2UR UR13, R6 ;  /* 0x00000000060d02ca */ /* 0x000fe200000e0000 */
[----:B------:R-:W-:Y:S02]  /*a9b0*/  UMOV UR12, UR38 ;  /* 0x00000026000c7c82 */ /* 0x000fe40008000000 */
[----:B------:R1:W-:Y:S10]  /*a9c0*/  @P0 SYNCS.ARRIVE.TRANS64 RZ, [UR41+0x13200], R2 ;  /* 0x01320002ffff09a7 */ /* 0x0003f40008000029 */
[----:B------:R1:W-:Y:S02]  /*a9d0*/  UTMALDG.4D [UR8], [UR4], desc[UR6] ;  /* 0x00000608040075b4 */ /* 0x0003e40008019000 */
[----:B-1----:R-:W-:Y:S01]  /*a9e0*/  NOP ;  /* 0x0000000000007918 */ /* 0x002fe20000000000 */
.L_x_10370:
[----:B------:R-:W-:Y:S01]  /*a9f0*/  VIADD R28, R28, 0x1 ;  /* 0x000000011c1c7836 */ /* 0x000fe20000000000 */
[----:B------:R-:W-:Y:S04]  /*aa00*/  BSSY B0, `(.L_x_10378) ;  /* 0x0000007000007945 */ /* 0x000fe80003800000 */
[----:B------:R-:W-:-:S04]  /*aa10*/  LEA.HI R2, R28, R28, RZ, 0x1 ;  /* 0x0000001c1c027211 */ /* 0x000fc800078f08ff */
[----:B------:R-:W-:-:S05]  /*aa20*/  LOP3.LUT R3, R2, 0xfffffffe, RZ, 0xc0, !PT ;  /* 0xfffffffe02037812 */ /* 0x000fca00078ec0ff */
[----:B------:R-:W-:-:S05]  /*aa30*/  IMAD.IADD R2, R28, 0x1, -R3 ;  /* 0x000000011c027824 */ /* 0x000fca00078e0a03 */
[----:B------:R-:W-:-:S04]  /*aa40*/  SHF.L.U32 R2, R2, 0x1f, RZ ;  /* 0x0000001f02027819 */ /* 0x000fc800000006ff */
[----:B------:R-:W1:Y:S02]  /*aa50*/  SYNCS.PHASECHK.TRANS64.TRYWAIT P0, [UR41+0x13220], R2 ;  /* 0x01322002ff0075a7 */ /* 0x000e640008000169 */
[----:B-1----:R-:W-:Y:S05]  /*aa60*/  @!P0 BRA `(.L_x_10379) ;  /* 0x0000002000588947 */ /* 0x002fea0003800000 */
.L_x_10443:
[----:B------:R-:W-:Y:S05]  /*aa70*/  BSYNC B0 ;  /* 0x0000000000007941 */ /* 0x000fea0003800000 */
.L_x_10378:
[----:B------:R-:W-:-:S06]  /*aa80*/  UISETP.GE.AND UP0, UPT, UR44, 0xa1, UPT ;  /* 0x000000a12c00788c */ /* 0x000fcc000bf06270 */
[----:B------:R-:W-:-:S13]  /*aa90*/  PLOP3.LUT P0, PT, PT, PT, UP0, 0x80, 0x0 ;  /* 0x000000000000781c */ /* 0x000fda0003f0f008 */
[----:B------:R-:W-:Y:S05]  /*aaa0*/  @!P0 BRA `(.L_x_10380) ;  /* 0x0000000800cc8947 */ /* 0x000fea0003800000 */
[----:B------:R-:W-:Y:S01]  /*aab0*/  UIADD3 UR4, UR43, -0x2, URZ ;  /* 0xfffffffe2b047890 */ /* 0x000fe2000fffe03f */
[----:B------:R-:W-:Y:S02]  /*aac0*/  IMAD.MOV.U32 R8, RZ, RZ, R17 ;  /* 0x000000ffff087224 */ /* 0x000fe400078e0011 */
[----:B-1----:R-:W-:-:S03]  /*aad0*/  IMAD.MOV.U32 R3, RZ, RZ, R16 ;  /* 0x000000ffff037224 */ /* 0x002fc600078e0010 */
[----:B------:R-:W-:-:S07]  /*aae0*/  IMAD.U32 R2, RZ, RZ, UR4 ;  /* 0x00000004ff027e24 */ /* 0x000fce000f8e00ff */
.L_x_10400:
        /* <DEDUP_REMOVED lines=9> */
[----:B------:R-:W-:Y:S01]  /*ab80*/  LEA R9, R16, UR41, 0x3 ;  /* 0x0000002910097c11 */ /* 0x000fe2000f8e18ff */
[----:B------:R-:W-:Y:S01]  /*ab90*/  IMAD.MOV.U32 R11, RZ, RZ, R2 ;  /* 0x000000ffff0b7224 */ /* 0x000fe200078e0002 */
[----:B------:R-:W-:Y:S02]  /*aba0*/  ISETP.NE.U32.AND P0, PT, RZ, UR4, PT ;  /* 0x00000004ff007c0c */ /* 0x000fe4000bf05070 */
[----:B------:R-:W-:Y:S02]  /*abb0*/  SHF.L.U32 R10, R17, 0x1f, RZ ;  /* 0x0000001f110a7819 */ /* 0x000fe400000006ff */
[----:B------:R-:W-:-:S13]  /*abc0*/  ISETP.NE.AND.EX P0, PT, RZ, UR5, PT, P0 ;  /* 0x00000005ff007c0c */ /* 0x000fda000bf05300 */
[----:B------:R-:W-:Y:S05]  /*abd0*/  @!P0 BRA `(.L_x_10383) ;  /* 0x0000000000488947 */ /* 0x000fea0003800000 */
[----:B------:R-:W1:Y:S01]  /*abe0*/  LDC R11, c[0x0][0x41c] ;  /* 0x00010700ff0b7b82 */ /* 0x000e620000000800 */
[----:B------:R-:W-:Y:S01]  /*abf0*/  IMAD.MOV.U32 R13, RZ, RZ, R2 ;  /* 0x000000ffff0d7224 */ /* 0x000fe200078e0002 */
[----:B------:R-:W-:Y:S02]  /*ac00*/  ULDC.64 UR6, c[0x0][0x408] ;  /* 0x0001020000067ab9 */ /* 0x000fe40000000a00 */
[----:B0-----:R-:W-:-:S04]  /*ac10*/  IMAD R7, R20, UR6, RZ ;  /* 0x0000000614077c24 */ /* 0x001fc8000f8e02ff */
[----:B------:R-:W-:Y:S01]  /*ac20*/  IMAD R7, R18, UR7, R7 ;  /* 0x0000000712077c24 */ /* 0x000fe2000f8e0207 */
[----:B-1----:R-:W-:-:S13]  /*ac30*/  ISETP.NE.AND P0, PT, R11, 0x1, PT ;  /* 0x000000010b00780c */ /* 0x002fda0003f05270 */
        /* <DEDUP_REMOVED lines=12> */
.L_x_10383:
[----:B------:R-:W2:Y:S01]  /*ad00*/  SYNCS.PHASECHK.TRANS64.TRYWAIT P0, [R9+URZ+0x13280], R10 ;  /* 0x0132800a090075a7 */ /* 0x000ea2000800017f */
[----:B------:R-:W3:Y:S01]  /*ad10*/  S2R R4, SR_TID.X ;  /* 0x0000000000047919 */ /* 0x000ee20000002100 */
[----:B------:R-:W-:Y:S01]  /*ad20*/  BSSY B1, `(.L_x_10384) ;  /* 0x0000004000017945 */ /* 0x000fe20003800000 */
[----:B---3--:R-:W-:-:S04]  /*ad30*/  LOP3.LUT R4, R4, 0x7f, RZ, 0xc0, !PT ;  /* 0x0000007f04047812 */ /* 0x008fc800078ec0ff */
[----:B------:R-:W-:Y:S01]  /*ad40*/  ISETP.NE.AND P2, PT, R4, RZ, PT ;  /* 0x000000ff0400720c */ /* 0x000fe20003f45270 */
[----:B--2---:R-:W-:-:S12]  /*ad50*/  @!P0 BRA `(.L_x_10385) ;  /* 0x0000001c00b48947 */ /* 0x004fd80003800000 */
.L_x_10444:
[----:B------:R-:W-:Y:S05]  /*ad60*/  BSYNC B1 ;  /* 0x0000000000017941 */ /* 0x000fea0003800000 */
.L_x_10384:
[----:B------:R-:W-:Y:S04]  /*ad70*/  BSSY B1, `(.L_x_10386) ;  /* 0x0000007000017945 */ /* 0x000fe80003800000 */
[----:B------:R-:W-:Y:S05]  /*ad80*/  @P2 BRA `(.L_x_10387) ;  /* 0x0000000000142947 */ /* 0x000fea0003800000 */
[----:B------:R-:W-:Y:S01]  /*ad90*/  ISETP.NE.AND P0, PT, R29, RZ, PT ;  /* 0x000000ff1d00720c */ /* 0x000fe20003f05270 */
[----:B------:R-:W-:-:S04]  /*ada0*/  IMAD.MOV.U32 R4, RZ, RZ, 0x2800 ;  /* 0x00002800ff047424 */ /* 0x000fc800078e00ff */
[----:B------:R3:W-:Y:S08]  /*adb0*/  SYNCS.ARRIVE.TRANS64 RZ, [R9+URZ+0x13270], R4 ;  /* 0x0132700409ff79a7 */ /* 0x0007f0000800003f */
[----:B------:R-:W-:Y:S05]  /*adc0*/  @!P0 BRA `(.L_x_10387) ;  /* 0x0000000000048947 */ /* 0x000fea0003800000 */
[----:B------:R-:W-:Y:S01]  /*add0*/  BPT.TRAP 0x1 ;  /* 0x000000040000795c */ /* 0x000fe20000300000 */
.L_x_10387:
[----:B------:R-:W-:Y:S05]  /*ade0*/  BSYNC B1 ;  /* 0x0000000000017941 */ /* 0x000fea0003800000 */
.L_x_10386:
[----:B------:R-:W-:Y:S01]  /*adf0*/  IMAD.MOV.U32 R12, RZ, RZ, RZ ;  /* 0x000000ffff0c7224 */ /* 0x000fe200078e00ff */
[----:B------:R-:W-:Y:S01]  /*ae00*/  R2UR UR12, R19 ;  /* 0x00000000130c72ca */ /* 0x000fe200000e0000 */
[----:B01----:R-:W-:Y:S01]  /*ae10*/  IMAD.U32 R7, RZ, RZ, UR41 ;  /* 0x00000029ff077e24 */ /* 0x003fe2000f8e00ff */
[----:B------:R-:W-:Y:S01]  /*ae20*/  UIADD3 UR4, UP0, UR54, 0x470, URZ ;  /* 0x0000047036047890 */ /* 0x000fe2000ff1e03f */
[----:B------:R-:W-:Y:S01]  /*ae30*/  IMAD.MOV.U32 R6, RZ, RZ, 0xa0 ;  /* 0x000000a0ff067424 */ /* 0x000fe200078e00ff */
[----:B------:R-:W-:Y:S01]  /*ae40*/  R2UR UR10, R12 ;  /* 0x000000000c0a72ca */ /* 0x000fe200000e0000 */
[----:B------:R-:W-:Y:S01]  /*ae50*/  IMAD R7, R16, 0x2800, R7 ;  /* 0x0000280010077824 */ /* 0x000fe200078e0207 */
[----:B------:R-:W-:Y:S01]  /*ae60*/  PLOP3.LUT P0, PT, PT, PT, PT, 0x80, 0x0 ;  /* 0x000000000000781c */ /* 0x000fe20003f0f070 */
[----:B------:R-:W-:Y:S01]  /*ae70*/  IMAD R6, R11, R6, UR45 ;  /* 0x0000002d0b067e24 */ /* 0x000fe2000f8e0206 */
[----:B------:R-:W-:Y:S01]  /*ae80*/  UIADD3.X UR5, URZ, UR55, URZ, UP0, !UPT ;  /* 0x000000373f057290 */ /* 0x000fe200087fe43f */
[----:B------:R-:W-:Y:S01]  /*ae90*/  VIADD R5, R9, 0x13270 ;  /* 0x0001327009057836 */ /* 0x000fe20000000000 */
[----:B------:R-:W-:Y:S01]  /*aea0*/  UMOV UR6, 0x0 ;  /* 0x0000000000067882 */ /* 0x000fe20000000000 */
[----:B---3--:R-:W-:Y:S01]  /*aeb0*/  VIADD R4, R7, 0x6000 ;  /* 0x0000600007047836 */ /* 0x008fe20000000000 */
[----:B------:R-:W-:-:S08]  /*aec0*/  UMOV UR7, 0x14f00000 ;  /* 0x14f0000000077882 */ /* 0x000fd00000000000 */
.L_x_10388:
        /* <DEDUP_REMOVED lines=12> */
.L_x_10445:
[----:B------:R-:W-:Y:S05]  /*af90*/  BSYNC B1 ;  /* 0x0000000000017941 */ /* 0x000fea0003800000 */
.L_x_10389:
[----:B------:R-:W-:Y:S01]  /*afa0*/  BSSY B1, `(.L_x_10391) ;  /* 0x0000009000017945 */ /* 0x000fe20003800000 */
[----:B------:R-:W-:Y:S02]  /*afb0*/  IMAD.MOV.U32 R4, RZ, RZ, 0x0 ;  /* 0x00000000ff047424 */ /* 0x000fe400078e00ff */
[----:B------:R-:W-:Y:S01]  /*afc0*/  IMAD.MOV.U32 R5, RZ, RZ, 0x14f00000 ;  /* 0x14f00000ff057424 */ /* 0x000fe200078e00ff */
[----:B------:R-:W-:Y:S06]  /*afd0*/  @P2 BRA `(.L_x_10392) ;  /* 0x0000000000142947 */ /* 0x000fec0003800000 */
[----:B------:R-:W-:Y:S01]  /*afe0*/  ISETP.NE.AND P0, PT, R29, RZ, PT ;  /* 0x000000ff1d00720c */ /* 0x000fe20003f05270 */
[----:B0-2---:R-:W-:-:S04]  /*aff0*/  IMAD.MOV.U32 R10, RZ, RZ, 0x2800 ;  /* 0x00002800ff0a7424 */ /* 0x005fc800078e00ff */
[----:B------:R1:W-:Y:S08]  /*b000*/  SYNCS.ARRIVE.TRANS64 RZ, [R9+URZ+0x13230], R10 ;  /* 0x0132300a09ff79a7 */ /* 0x0003f0000800003f */
[----:B------:R-:W-:Y:S05]  /*b010*/  @!P0 BRA `(.L_x_10392) ;  /* 0x0000000000048947 */ /* 0x000fea0003800000 */
[----:B------:R-:W-:Y:S01]  /*b020*/  BPT.TRAP 0x1 ;  /* 0x000000040000795c */ /* 0x000fe20000300000 */
.L_x_10392:
[----:B------:R-:W-:Y:S05]  /*b030*/  BSYNC B1 ;  /* 0x0000000000017941 */ /* 0x000fea0003800000 */
.L_x_10391:
[----:B------:R-:W-:Y:S01]  /*b040*/  R2UR UR7, R5 ;  /* 0x00000000050772ca */ /* 0x000fe200000e0000 */
[----:B------:R-:W-:Y:S01]  /*b050*/  UIADD3 UR4, UP0, UR54, 0x370, URZ ;  /* 0x0000037036047890 */ /* 0x000fe2000ff1e03f */
[----:B------:R-:W-:Y:S01]  /*b060*/  R2UR UR10, R12 ;  /* 0x000000000c0a72ca */ /* 0x000fe200000e0000 */
[----:B012---:R-:W-:Y:S01]  /*b070*/  VIADD R9, R9, 0x13230 ;  /* 0x0001323009097836 */ /* 0x007fe20000000000 */
[----:B------:R-:W-:Y:S01]  /*b080*/  R2UR UR12, R19 ;  /* 0x00000000130c72ca */ /* 0x000fe200000e0000 */
[----:B------:R-:W-:Y:S01]  /*b090*/  UIADD3.X UR5, URZ, UR55, URZ, UP0, !UPT ;  /* 0x000000373f057290 */ /* 0x000fe200087fe43f */
[----:B------:R-:W-:Y:S01]  /*b0a0*/  R2UR UR6, R4 ;  /* 0x00000000040672ca */ /* 0x000fe200000e0000 */
[----:B------:R-:W-:Y:S01]  /*b0b0*/  VIADD R4, R7, 0xe000 ;  /* 0x0000e00007047836 */ /* 0x000fe20000000000 */
[----:B------:R-:W-:-:S13]  /*b0c0*/  PLOP3.LUT P0, PT, PT, PT, PT, 0x80, 0x0 ;  /* 0x000000000000781c */ /* 0x000fda0003f0f070 */
.L_x_10393:
        /* <DEDUP_REMOVED lines=9> */
.L_x_10382:
[----:B------:R-:W-:Y:S05]  /*b160*/  BSYNC B0 ;  /* 0x0000000000007941 */ /* 0x000fea0003800000 */
.L_x_10381:
[----:B------:R-:W-:-:S06]  /*b170*/  UISETP.NE.AND UP0, UPT, UR42, 0x3, UPT ;  /* 0x000000032a00788c */ /* 0x000fcc000bf05270 */
[----:B------:R-:W-:-:S13]  /*b180*/  PLOP3.LUT P0, PT, PT, PT, UP0, 0x80, 0x0 ;  /* 0x000000000000781c */ /* 0x000fda0003f0f008 */
[----:B------:R-:W-:Y:S05]  /*b190*/  @!P0 BRA `(.L_x_10394) ;  /* 0x0000000000048947 */ /* 0x000fea0003800000 */
[----:B------:R-:W-:Y:S01]  /*b1a0*/  BPT.TRAP 0x1 ;  /* 0x000000040000795c */ /* 0x000fe20000300000 */
.L_x_10394:
[----:B------:R-:W-:Y:S01]  /*b1b0*/  LOP3.LUT R5, R8, 0x1, RZ, 0x3c, !PT ;  /* 0x0000000108057812 */ /* 0x000fe200078e3cff */
[----:B------:R-:W-:Y:S01]  /*b1c0*/  IMAD.U32 R4, RZ, RZ, UR50 ;  /* 0x00000032ff047e24 */ /* 0x000fe2000f8e00ff */
[----:B------:R-:W-:Y:S01]  /*b1d0*/  LEA R12, R3, UR41, 0x3 ;  /* 0x00000029030c7c11 */ /* 0x000fe2000f8e18ff */
[----:B------:R-:W-:Y:S01]  /*b1e0*/  BSSY B0, `(.L_x_10395) ;  /* 0x0000005000007945 */ /* 0x000fe20003800000 */
[----:B------:R-:W-:Y:S02]  /*b1f0*/  SHF.L.U32 R5, R5, 0x1f, RZ ;  /* 0x0000001f05057819 */ /* 0x000fe400000006ff */
[----:B------:R-:W-:Y:S02]  /*b200*/  ISETP.NE.AND P0, PT, R4, 0x3, PT ;  /* 0x000000030400780c */ /* 0x000fe40003f05270 */
[----:B------:R-:W1:Y:S02]  /*b210*/  SYNCS.PHASECHK.TRANS64.TRYWAIT P2, [R12+URZ+0x13270], R5 ;  /* 0x013270050c0075a7 */ /* 0x000e64000804017f */
[----:B-1----:R-:W-:Y:S09]  /*b220*/  @!P2 BRA `(.L_x_10396) ;  /* 0x0000001800a8a947 */ /* 0x002ff20003800000 */
.L_x_10446:
[----:B------:R-:W-:Y:S05]  /*b230*/  BSYNC B0 ;  /* 0x0000000000007941 */ /* 0x000fea0003800000 */
.L_x_10395:
[----:B------:R-:W-:Y:S05]  /*b240*/  @!P0 BRA `(.L_x_10397) ;  /* 0x0000000000048947 */ /* 0x000fea0003800000 */
[----:B------:R-:W-:Y:S01]  /*b250*/  BPT.TRAP 0x1 ;  /* 0x000000040000795c */ /* 0x000fe20000300000 */
.L_x_10397:
[----:B-1----:R-:W-:Y:S01]  /*b260*/  SHF.L.U32 R5, R8, 0x1f, RZ ;  /* 0x0000001f08057819 */ /* 0x002fe200000006ff */
[----:B------:R-:W-:-:S03]  /*b270*/  IMAD R10, R3, 0x2800, RZ ;  /* 0x00002800030a7824 */ /* 0x000fc600078e02ff */
[----:B------:R-:W1:Y:S02]  /*b280*/  SYNCS.PHASECHK.TRANS64.TRYWAIT P2, [R12+URZ+0x13260], R5 ;  /* 0x013260050c0075a7 */ /* 0x000e64000804017f */
[----:B-1----:R-:W-:Y:S05]  /*b290*/  @!P2 BRA `(.L_x_10398) ;  /* 0x0000001800a0a947 */ /* 0x002fea0003800000 */
.L_x_10447:
[C---:B------:R-:W-:Y:S01]  /*b2a0*/  LOP3.LUT R3, R10.reuse, R23, RZ, 0xfc, !PT ;  /* 0x000000170a037212 */ /* 0x040fe200078efcff */
[----:B------:R-:W-:Y:S05]  /*b2b0*/  WARPSYNC.ALL ;  /* 0x0000000000007948 */ /* 0x000fea0003800000 */
[----:B01----:R-:W0:Y:S01]  /*b2c0*/  LDSM.16.MT88.4 R4, [R3+UR41+0x6000] ;  /* 0x006000290304783b */ /* 0x003e220008004200 */
[----:B------:R-:W-:-:S05]  /*b2d0*/  LOP3.LUT R13, R10, R22, RZ, 0xfc, !PT ;  /* 0x000000160a0d7212 */ /* 0x000fca00078efcff */
[----:B------:R-:W-:Y:S01]  /*b2e0*/  VIADD R13, R13, UR41 ;  /* 0x000000290d0d7c36 */ /* 0x000fe20008000000 */
        /* <DEDUP_REMOVED lines=37> */
.L_x_10399:
        /* <DEDUP_REMOVED lines=10> */
.L_x_10380:
[----:B------:R-:W-:Y:S04]  /*b5e0*/  BSSY B0, `(.L_x_10401) ;  /* 0x000000e000007945 */ /* 0x000fe80003800000 */
[----:B------:R-:W-:Y:S05]  /*b5f0*/  @P1 BRA `(.L_x_10402) ;  /* 0x0000000000301947 */ /* 0x000fea0003800000 */
[----:B0-----:R-:W0:Y:S01]  /*b600*/  S2R R7, SR_LANEID ;  /* 0x0000000000077919 */ /* 0x001e220000000000 */
[----:B------:R-:W-:Y:S01]  /*b610*/  VOTEU.ANY UR4, UPT, PT ;  /* 0x0000000000047886 */ /* 0x000fe200038e0100 */
[----:B-1----:R-:W1:Y:S01]  /*b620*/  LDC.64 R2, c[0x0][0xc38] ;  /* 0x00030e00ff027b82 */ /* 0x002e620000000a00 */
        /* <DEDUP_REMOVED lines=8> */
[----:B0-----:R-:W-:-:S07]  /*b6b0*/  IADD3 R24, R0, UR49, R7 ;  /* 0x0000003100187c10 */ /* 0x001fce000fffe007 */
.L_x_10402:
[----:B------:R-:W-:Y:S05]  /*b6c0*/  BSYNC B0 ;  /* 0x0000000000007941 */ /* 0x000fea0003800000 */
.L_x_10401:
[----:B------:R-:W-:-:S06]  /*b6d0*/  UISETP.NE.AND UP0, UPT, UR42, 0x3, UPT ;  /* 0x000000032a00788c */ /* 0x000fcc000bf05270 */
[----:B------:R-:W-:-:S13]  /*b6e0*/  PLOP3.LUT P0, PT, PT, PT, UP0, 0x80, 0x0 ;  /* 0x000000000000781c */ /* 0x000fda0003f0f008 */
[----:B------:R-:W-:Y:S05]  /*b6f0*/  @!P0 BRA `(.L_x_10403) ;  /* 0x0000000000048947 */ /* 0x000fea0003800000 */
[----:B------:R-:W-:Y:S01]  /*b700*/  BPT.TRAP 0x1 ;  /* 0x000000040000795c */ /* 0x000fe20000300000 */
.L_x_10403:
        /* <DEDUP_REMOVED lines=8> */
.L_x_10448:
[----:B------:R-:W-:Y:S05]  /*b790*/  BSYNC B0 ;  /* 0x0000000000007941 */ /* 0x000fea0003800000 */
.L_x_10404:
[----:B------:R-:W-:Y:S05]  /*b7a0*/  @!P2 BRA `(.L_x_10406) ;  /* 0x000000000004a947 */ /* 0x000fea0003800000 */
[----:B------:R-:W-:Y:S01]  /*b7b0*/  BPT.TRAP 0x1 ;  /* 0x000000040000795c */ /* 0x000fe20000300000 */
.L_x_10406:
[----:B------:R-:W-:Y:S01]  /*b7c0*/  SHF.L.U32 R5, R17, 0x1f, RZ ;  /* 0x0000001f11057819 */ /* 0x000fe200000006ff */
[----:B-1----:R-:W-:-:S03]  /*b7d0*/  IMAD R3, R16, 0x2800, RZ ;  /* 0x0000280010037824 */ /* 0x002fc600078e02ff */
[----:B------:R-:W1:Y:S02]  /*b7e0*/  SYNCS.PHASECHK.TRANS64.TRYWAIT P0, [R2+URZ+0x13260], R5 ;  /* 0x01326005020075a7 */ /* 0x000e64000800017f */
[----:B------:R-:W-:Y:S01]  /*b7f0*/  LOP3.LUT R0, R3, R23, RZ, 0xfc, !PT ;  /* 0x0000001703007212 */ /* 0x000fe200078efcff */
[----:B-1----:R-:W-:Y:S06]  /*b800*/  @!P0 BRA `(.L_x_10407) ;  /* 0x00000014006c8947 */ /* 0x002fec0003800000 */
.L_x_10449:
        /* <DEDUP_REMOVED lines=41> */
.L_x_10408:
        /* <DEDUP_REMOVED lines=10> */
.L_x_10364:
[----:B------:R-:W-:Y:S05]  /*bb40*/  BSYNC B6 ;  /* 0x0000000000067941 */ /* 0x000fea0003800000 */
.L_x_10362:
[----:B------:R-:W2:Y:S02]  /*bb50*/  LDL R0, [R1] ;  /* 0x0000000001007983 */ /* 0x000ea40000100800 */
[----:B--2---:R-:W-:-:S13]  /*bb60*/  LOP3.LUT P0, RZ, R0, 0x2, RZ, 0xc0, !PT ;  /* 0x0000000200ff7812 */ /* 0x004fda000780c0ff */
        /* <DEDUP_REMOVED lines=10> */
.L_x_10409:
[C---:B------:R-:W-:Y:S01]  /*bc10*/  VIADD R5, R29.reuse, UR51 ;  /* 0x000000331d057c36 */ /* 0x040fe20008000000 */
[----:B------:R-:W-:Y:S01]  /*bc20*/  ISETP.NE.AND P0, PT, R29, 0x1f, PT ;  /* 0x0000001f1d00780c */ /* 0x000fe20003f05270 */
[----:B------:R-:W-:Y:S01]  /*bc30*/  ULDC UR4, c[0x0][0xc14] ;  /* 0x0003050000047ab9 */ /* 0x000fe20000000800 */
[----:B------:R-:W-:Y:S02]  /*bc40*/  IMAD.MOV.U32 R0, RZ, RZ, RZ ;  /* 0x000000ffff007224 */ /* 0x000fe400078e00ff */
[----:B------:R-:W-:Y:S01]  /*bc50*/  ISETP.GE.OR P1, PT, R5, UR4, !P0 ;  /* 0x0000000405007c0c */ /* 0x000fe2000c726670 */
[----:B------:R-:W-:-:S12]  /*bc60*/  ULDC UR4, c[0x0][0xc14] ;  /* 0x0003050000047ab9 */ /* 0x000fd80000000800 */
[----:B0-----:R-:W0:Y:S02]  /*bc70*/  @!P1 LDC.64 R2, c[0x0][0xc58] ;  /* 0x00031600ff029b82 */ /* 0x001e240000000a00 */
        /* <DEDUP_REMOVED lines=30> */
.L_x_10415:
[----:B------:R-:W-:-:S04]  /*be60*/  UIADD3 UR51, UR51, 0x1f, URZ ;  /* 0x0000001f33337890 */ /* 0x000fc8000fffe03f */
[----:B------:R-:W-:-:S06]  /*be70*/  UISETP.GE.AND UP0, UPT, UR51, UR4, UPT ;  /* 0x000000043300728c */ /* 0x000fcc000bf06270 */
[----:B------:R-:W-:-:S13]  /*be80*/  PLOP3.LUT P6, PT, PT, PT, UP0, 0x40, 0x0 ;  /* 0x000000000000781c */ /* 0x000fda0003fce808 */
[----:B------:R-:W-:Y:S05]  /*be90*/  @!P6 BRA `(.L_x_10412) ;  /* 0x000000040030e947 */ /* 0x000fea0003800000 */
[----:B------:R-:W-:Y:S01]  /*bea0*/  VIADD R7, R29, UR51 ;  /* 0x000000331d077c36 */ /* 0x000fe20008000000 */
[----:B------:R-:W-:Y:S01]  /*beb0*/  BSSY B0, `(.L_x_10413) ;  /* 0x0000007000007945 */ /* 0x000fe20003800000 */
[----:B------:R-:W-:-:S03]  /*bec0*/  IMAD.MOV.U32 R0, RZ, RZ, RZ ;  /* 0x000000ffff007224 */ /* 0x000fc600078e00ff */
[----:B------:R-:W-:-:S13]  /*bed0*/  ISETP.GE.OR P6, PT, R7, UR4, !P0 ;  /* 0x0000000407007c0c */ /* 0x000fda000c7c6670 */
[----:B------:R-:W-:Y:S05]  /*bee0*/  @P6 BRA `(.L_x_10414) ;  /* 0x00000000000c6947 */ /* 0x000fea0003800000 */
[----:B------:R-:W0:Y:S02]  /*bef0*/  LDC.64 R2, c[0x0][0xc58] ;  /* 0x00031600ff027b82 */ /* 0x000e240000000a00 */
[----:B0-----:R-:W-:-:S05]  /*bf00*/  IMAD.WIDE R2, R7, 0x4, R2 ;  /* 0x0000000407027825 */ /* 0x001fca00078e0202 */
[----:B------:R0:W5:Y:S02]  /*bf10*/  LDG.E R0, desc[UR52][R2.64] ;  /* 0x0000003402007981 */ /* 0x000164000c1e1900 */
.L_x_10414:
[----:B------:R-:W-:Y:S05]  /*bf20*/  BSYNC B0 ;  /* 0x0000000000007941 */ /* 0x000fea0003800000 */
.L_x_10413:
        /* <DEDUP_REMOVED lines=21> */
.L_x_10411:
        /* <DEDUP_REMOVED lines=19> */
.L_x_10416:
[----:B0-----:R-:W-:Y:S01]  /*c1b0*/  IMAD.MOV.U32 R3, RZ, RZ, R10 ;  /* 0x000000ffff037224 */ /* 0x001fe200078e000a */
[----:B------:R-:W-:Y:S01]  /*c1c0*/  UIADD3 UR51, UR4, UR51, URZ ;  /* 0x0000003304337290 */ /* 0x000fe2000fffe03f */
[----:B-1----:R-:W-:Y:S02]  /*c1d0*/  IMAD R24, R7, R2, R24 ;  /* 0x0000000207187224 */ /* 0x002fe400078e0218 */
[----:B------:R-:W-:Y:S02]  /*c1e0*/  IMAD R6, R3, R4, RZ ;  /* 0x0000000403067224 */ /* 0x000fe400078e02ff */
[----:B------:R-:W-:Y:S02]  /*c1f0*/  IMAD.IADD R25, R5, 0x1, -R24 ;  /* 0x0000000105197824 */ /* 0x000fe400078e0a18 */
[----:B------:R-:W-:Y:S02]  /*c200*/  IMAD.MOV.U32 R2, RZ, RZ, RZ ;  /* 0x000000ffff027224 */ /* 0x000fe400078e00ff */
[----:B------:R-:W-:-:S02]  /*c210*/  IMAD.MOV.U32 R3, RZ, RZ, R9 ;  /* 0x000000ffff037224 */ /* 0x000fc400078e0009 */
        /* <DEDUP_REMOVED lines=20> */
.L_x_10412:
[----:B------:R-:W-:Y:S01]  /*c360*/  IMAD.MOV.U32 R24, RZ, RZ, R5 ;  /* 0x000000ffff187224 */ /* 0x000fe200078e0005 */
[----:B------:R-:W-:Y:S01]  /*c370*/  ULDC UR51, c[0x0][0xc14] ;  /* 0x0003050000337ab9 */ /* 0x000fe20000000800 */
[----:B------:R-:W-:Y:S01]  /*c380*/  IMAD.MOV.U32 R25, RZ, RZ, RZ ;  /* 0x000000ffff197224 */ /* 0x000fe200078e00ff */
[----:B------:R-:W-:-:S06]  /*c390*/  UMOV UR38, URZ ;  /* 0x0000003f00267c82 */ /* 0x000fcc0008000000 */
.L_x_10417:
[----:B------:R-:W-:Y:S01]  /*c3a0*/  BAR.SYNC.DEFER_BLOCKING 0x4, 0x200 ;  /* 0x0108000000007b1d */ /* 0x000fe20000010000 */
        /* <DEDUP_REMOVED lines=10> */
.L_x_10410:
[----:B------:R-:W-:Y:S02]  /*c450*/  ULDC UR4, c[0x0][0xc14] ;  /* 0x0003050000047ab9 */ /* 0x000fe40000000800 */
[----:B------:R-:W-:-:S06]  /*c460*/  UISETP.GE.AND UP0, UPT, UR51, UR4, UPT ;  /* 0x000000043300728c */ /* 0x000fcc000bf06270 */
[----:B------:R-:W-:-:S13]  /*c470*/  PLOP3.LUT P0, PT, PT, PT, UP0, 0x80, 0x0 ;  /* 0x000000000000781c */ /* 0x000fda0003f0f008 */
[----:B------:R-:W-:Y:S05]  /*c480*/  @!P0 BRA `(.L_x_10418) ;  /* 0xffffffd0006c8947 */ /* 0x000fea000383ffff */
.L_x_10360:
[----:B0-----:R-:W0:Y:S01]  /*c490*/  S2R R5, SR_CgaCtaId ;  /* 0x0000000000057919 */ /* 0x001e220000008800 */
[----:B------:R-:W-:Y:S01]  /*c4a0*/  VIADD R28, R28, 0x1 ;  /* 0x000000011c1c7836 */ /* 0x000fe20000000000 */
[----:B------:R-:W-:Y:S01]  /*c4b0*/  MOV R2, 0x400 ;  /* 0x0000040000027802 */ /* 0x000fe20000000f00 */
[----:B------:R-:W-:Y:S03]  /*c4c0*/  BSSY B0, `(.L_x_10419) ;  /* 0x0000008000007945 */ /* 0x000fe60003800000 */
[----:B------:R-:W-:-:S04]  /*c4d0*/  LEA.HI R0, R28, R28, RZ, 0x1 ;  /* 0x0000001c1c007211 */ /* 0x000fc800078f08ff */
[----:B------:R-:W-:-:S05]  /*c4e0*/  LOP3.LUT R3, R0, 0xfffffffe, RZ, 0xc0, !PT ;  /* 0xfffffffe00037812 */ /* 0x000fca00078ec0ff */
[----:B------:R-:W-:-:S05]  /*c4f0*/  IMAD.IADD R0, R28, 0x1, -R3 ;  /* 0x000000011c007824 */ /* 0x000fca00078e0a03 */
[----:B------:R-:W-:Y:S02]  /*c500*/  SHF.L.U32 R0, R0, 0x1f, RZ ;  /* 0x0000001f00007819 */ /* 0x000fe400000006ff */
[----:B0-----:R-:W-:-:S04]  /*c510*/  LEA R7, R5, R2, 0x18 ;  /* 0x0000000205077211 */ /* 0x001fc800078ec0ff */
[----:B------:R-:W0:Y:S02]  /*c520*/  SYNCS.PHASECHK.TRANS64.TRYWAIT P0, [R7+URZ+0x13220], R0 ;  /* 0x01322000070075a7 */ /* 0x000e24000800017f */
[----:B0-----:R-:W-:Y:S05]  /*c530*/  @!P0 BRA `(.L_x_10420) ;  /* 0x0000000800348947 */ /* 0x001fea0003800000 */
.L_x_10450:
[----:B------:R-:W-:Y:S05]  /*c540*/  BSYNC B0 ;  /* 0x0000000000007941 */ /* 0x000fea0003800000 */
.L_x_10419:
[----:B------:R-:W-:-:S03]  /*c550*/  UMOV UR4, 0xffffffff ;  /* 0xffffffff00047882 */ /* 0x000fc60000000000 */
[----:B------:R-:W-:Y:S05]  /*c560*/  BRA.DIV UR4, `(.L_x_10421) ;  /* 0x0000000a043c7947 */ /* 0x000fea000b800000 */
[----:B0-----:R-:W0:Y:S02]  /*c570*/  S2R R0, SR_TID.X ;  /* 0x0000000000007919 */ /* 0x001e240000002100 */
[----:B0-----:R-:W-:-:S04]  /*c580*/  SHF.R.U32.HI R0, RZ, 0x5, R0 ;  /* 0x00000005ff007819 */ /* 0x001fc80000011600 */
[----:B------:R-:W-:-:S05]  /*c590*/  LOP3.LUT R0, R0, 0x3, RZ, 0xc0, !PT ;  /* 0x0000000300007812 */ /* 0x000fca00078ec0ff */
[----:B------:R0:W1:Y:S02]  /*c5a0*/  SHFL.IDX PT, R14, R0, RZ, 0x1f ;  /* 0x00001fff000e7589 */ /* 0x00006400000e0000 */
.L_x_10453:
[----:B-1----:R-:W-:Y:S01]  /*c5b0*/  ISETP.NE.AND P0, PT, R14, RZ, PT ;  /* 0x000000ff0e00720c */ /* 0x002fe20003f05270 */
[----:B------:R-:W-:-:S12]  /*c5c0*/  BSSY B0, `(.L_x_10422) ;  /* 0x000002b000007945 */ /* 0x000fd80003800000 */
[----:B------:R-:W-:Y:S05]  /*c5d0*/  @P0 BRA `(.L_x_10423) ;  /* 0x0000000000a40947 */ /* 0x000fea0003800000 */
[----:B------:R-:W-:-:S03]  /*c5e0*/  UMOV UR4, 0xffffffff ;  /* 0xffffffff00047882 */ /* 0x000fc60000000000 */
[----:B------:R-:W-:Y:S05]  /*c5f0*/  BRA.DIV UR4, `(.L_x_10424) ;  /* 0x0000000a044c7947 */ /* 0x000fea000b800000 */
[----:B------:R-:W-:-:S13]  /*c600*/  ELECT P6, URZ, PT ;  /* 0x00000000003f782f */ /* 0x000fda00038c0000 */
.L_x_10456:
[----:B------:R-:W-:Y:S05]  /*c610*/  @!P6 BRA `(.L_x_10423) ;  /* 0x000000000094e947 */ /* 0x000fea0003800000 */
[----:B------:R-:W-:-:S06]  /*c620*/  ULOP3.LUT UR4, UR40, 0x2, URZ, 0xfc, !UPT ;  /* 0x0000000228047892 */ /* 0x000fcc000f8efc3f */
[----:B0-----:R-:W-:-:S05]  /*c630*/  IMAD.U32 R0, RZ, RZ, UR4 ;  /* 0x00000004ff007e24 */ /* 0x001fca000f8e00ff */
[----:B------:R-:W-:-:S13]  /*c640*/  ISETP.NE.AND P0, PT, R0, 0x3, PT ;  /* 0x000000030000780c */ /* 0x000fda0003f05270 */
[----:B------:R-:W-:Y:S05]  /*c650*/  @!P0 BRA `(.L_x_10425) ;  /* 0x0000000000048947 */ /* 0x000fea0003800000 */
[----:B------:R-:W-:Y:S01]  /*c660*/  BPT.TRAP 0x1 ;  /* 0x000000040000795c */ /* 0x000fe20000300000 */
.L_x_10425:
        /* <DEDUP_REMOVED lines=12> */
.L_x_10457:
[----:B------:R-:W1:Y:S02]  /*c730*/  SYNCS.PHASECHK.TRANS64.TRYWAIT P1, [R3+URZ], R0 ;  /* 0x00000000030075a7 */ /* 0x000e64000802017f */
[----:B-1----:R-:W-:Y:S05]  /*c740*/  @!P1 BRA `(.L_x_10427) ;  /* 0x00000008002c9947 */ /* 0x002fea0003800000 */
.L_x_10458:
[----:B------:R-:W-:Y:S05]  /*c750*/  @!P0 BRA `(.L_x_10428) ;  /* 0x0000000000048947 */ /* 0x000fea0003800000 */
[----:B------:R-:W-:Y:S01]  /*c760*/  BPT.TRAP 0x1 ;  /* 0x000000040000795c */ /* 0x000fe20000300000 */
.L_x_10428:
[----:B-1----:R-:W-:-:S04]  /*c770*/  IMAD R3, R16, 0x8, R7 ;  /* 0x0000000810037824 */ /* 0x002fc800078e0207 */
[----:B------:R-:W1:Y:S02]  /*c780*/  SYNCS.PHASECHK.TRANS64.TRYWAIT P1, [R3+URZ+0x13260], R4 ;  /* 0x01326004030075a7 */ /* 0x000e64000802017f */
[----:B-1----:R-:W-:Y:S05]  /*c790*/  @!P1 BRA `(.L_x_10429) ;  /* 0x00000008002c9947 */ /* 0x002fea0003800000 */
.L_x_10459:
[----:B------:R-:W-:Y:S05]  /*c7a0*/  @!P0 BRA `(.L_x_10430) ;  /* 0x0000000000048947 */ /* 0x000fea0003800000 */
[----:B------:R-:W-:Y:S01]  /*c7b0*/  BPT.TRAP 0x1 ;  /* 0x000000040000795c */ /* 0x000fe20000300000 */
.L_x_10430:
[----:B0-----:R-:W-:-:S04]  /*c7c0*/  IMAD R5, R6, 0x8, R7 ;  /* 0x0000000806057824 */ /* 0x001fc800078e0207 */
[----:B------:R-:W0:Y:S02]  /*c7d0*/  SYNCS.PHASECHK.TRANS64.TRYWAIT P1, [R5+URZ+0x13260], R0 ;  /* 0x01326000050075a7 */ /* 0x000e24000802017f */
[----:B0-----:R-:W-:Y:S05]  /*c7e0*/  @!P1 BRA `(.L_x_10431) ;  /* 0x00000008002c9947 */ /* 0x001fea0003800000 */
.L_x_10460:
[----:B------:R-:W-:Y:S05]  /*c7f0*/  @!P0 BRA `(.L_x_10432) ;  /* 0x0000000000048947 */ /* 0x000fea0003800000 */
[----:B------:R-:W-:Y:S01]  /*c800*/  BPT.TRAP 0x1 ;  /* 0x000000040000795c */ /* 0x000fe20000300000 */
.L_x_10432:
[----:B------:R-:W2:Y:S02]  /*c810*/  SYNCS.PHASECHK.TRANS64.TRYWAIT P0, [R3+URZ+0x13280], R4 ;  /* 0x01328004030075a7 */ /* 0x000ea4000800017f */
[----:B--2---:R-:W-:Y:S05]  /*c820*/  @!P0 BRA `(.L_x_10433) ;  /* 0x0000000800308947 */ /* 0x004fea0003800000 */
.L_x_10434:
[----:B---3--:R3:W4:Y:S02]  /*c830*/  SYNCS.PHASECHK.TRANS64.TRYWAIT P0, [R5+URZ+0x13280], R0 ;  /* 0x01328000050075a7 */ /* 0x008724000800017f */
[----:B----4-:R-:W-:Y:S05]  /*c840*/  @!P0 NANOSLEEP.SYNCS 0x989680 ;  /* 0x009896800000895d */ /* 0x010fea0003900000 */
[----:B------:R-:W4:Y:S02]  /*c850*/  @!P0 SYNCS.PHASECHK.TRANS64 P0, [R5+URZ+0x13280], R0 ;  /* 0x01328000050085a7 */ /* 0x000f24000800007f */
[----:B----4-:R-:W-:Y:S05]  /*c860*/  @!P0 BRA `(.L_x_10434) ;  /* 0xfffffffc00f08947 */ /* 0x010fea000383ffff */
.L_x_10423:
[----:B------:R-:W-:Y:S05]  /*c870*/  BSYNC B0 ;  /* 0x0000000000007941 */ /* 0x000fea0003800000 */
.L_x_10422:
[----:B------:R-:W-:Y:S05]  /*c880*/  EXIT ;  /* 0x000000000000794d */ /* 0x000fea0003800000 */
.L_x_10310:
[----:B0-----:R0:W1:Y:S02]  /*c890*/  SYNCS.PHASECHK.TRANS64.TRYWAIT P1, [R0+URZ+0x13200], R3 ;  /* 0x01320003000075a7 */ /* 0x001064000802017f */
[----:B-1----:R-:W-:Y:S05]  /*c8a0*/  @!P1 NANOSLEEP.SYNCS 0x989680 ;  /* 0x009896800000995d */ /* 0x002fea0003900000 */
[----:B------:R-:W1:Y:S02]  /*c8b0*/  @!P1 SYNCS.PHASECHK.TRANS64 P1, [R0+URZ+0x13200], R3 ;  /* 0x01320003000095a7 */ /* 0x000e64000802007f */
[----:B-1----:R-:W-:Y:S05]  /*c8c0*/  @!P1 BRA `(.L_x_10310) ;  /* 0xfffffffc00f09947 */ /* 0x002fea000383ffff */
[----:B------:R-:W-:Y:S05]  /*c8d0*/  BRA `(.L_x_10435) ;  /* 0xffffff5000047947 */ /* 0x000fea000383ffff */
.L_x_10314:
[----:B--2---:R2:W3:Y:S02]  /*c8e0*/  SYNCS.PHASECHK.TRANS64.TRYWAIT P1, [R5+URZ+0x13230], R4 ;  /* 0x01323004050075a7 */ /* 0x0044e4000802017f */
[----:B---3--:R-:W-:Y:S05]  /*c8f0*/  @!P1 NANOSLEEP.SYNCS 0x989680 ;  /* 0x009896800000995d */ /* 0x008fea0003900000 */
[----:B------:R-:W3:Y:S02]  /*c900*/  @!P1 SYNCS.PHASECHK.TRANS64 P1, [R5+URZ+0x13230], R4 ;  /* 0x01323004050095a7 */ /* 0x000ee4000802007f */
[----:B---3--:R-:W-:Y:S05]  /*c910*/  @!P1 BRA `(.L_x_10314) ;  /* 0xfffffffc00f09947 */ /* 0x008fea000383ffff */
[----:B------:R-:W-:Y:S05]  /*c920*/  BRA `(.L_x_10313) ;  /* 0xffffff5000447947 */ /* 0x000fea000383ffff */
.L_x_10319:
[----:B-1----:R1:W2:Y:S02]  /*c930*/  SYNCS.PHASECHK.TRANS64.TRYWAIT P1, [R5+URZ+0x13230], R4 ;  /* 0x01323004050075a7 */ /* 0x0022a4000802017f */
[----:B--2---:R-:W-:Y:S05]  /*c940*/  @!P1 NANOSLEEP.SYNCS 0x989680 ;  /* 0x009896800000995d */ /* 0x004fea0003900000 */
[----:B------:R-:W2:Y:S02]  /*c950*/  @!P1 SYNCS.PHASECHK.TRANS64 P1, [R5+URZ+0x13230], R4 ;  /* 0x01323004050095a7 */ /* 0x000ea4000802007f */
[----:B--2---:R-:W-:Y:S05]  /*c960*/  @!P1 BRA `(.L_x_10319) ;  /* 0xfffffffc00f09947 */ /* 0x004fea000383ffff */
[----:B------:R-:W-:Y:S05]  /*c970*/  BRA `(.L_x_10318) ;  /* 0xffffff78005c7947 */ /* 0x000fea000383ffff */
.L_x_10323:
[----:B-1----:R-:W-:-:S04]  /*c980*/  IMAD.U32 R13, RZ, RZ, UR9 ;  /* 0x00000009ff0d7e24 */ /* 0x002fc8000f8e00ff */
[----:B------:R1:W2:Y:S03]  /*c990*/  SYNCS.PHASECHK.TRANS64.TRYWAIT P1, [R13+URZ+0x13250], R4 ;  /* 0x013250040d0075a7 */ /* 0x0002a6000802017f */
[----:B--2---:R-:W-:Y:S05]  /*c9a0*/  @!P1 NANOSLEEP.SYNCS 0x989680 ;  /* 0x009896800000995d */ /* 0x004fea0003900000 */
[----:B------:R-:W2:Y:S02]  /*c9b0*/  @!P1 SYNCS.PHASECHK.TRANS64 P1, [R13+URZ+0x13250], R4 ;  /* 0x013250040d0095a7 */ /* 0x000ea4000802007f */
[----:B--2---:R-:W-:Y:S05]  /*c9c0*/  @!P1 BRA `(.L_x_10323) ;  /* 0xfffffffc00ec9947 */ /* 0x004fea000383ffff */
[----:B------:R-:W-:Y:S05]  /*c9d0*/  BRA `(.L_x_10322) ;  /* 0xffffff7c006c7947 */ /* 0x000fea000383ffff */
.L_x_10329:
[----:B-1----:R1:W2:Y:S02]  /*c9e0*/  SYNCS.PHASECHK.TRANS64.TRYWAIT P1, [R20+URZ+0x13250], R3 ;  /* 0x01325003140075a7 */ /* 0x0022a4000802017f */
[----:B--2---:R-:W-:Y:S05]  /*c9f0*/  @!P1 NANOSLEEP.SYNCS 0x989680 ;  /* 0x009896800000995d */ /* 0x004fea0003900000 */
[----:B------:R-:W2:Y:S02]  /*ca00*/  @!P1 SYNCS.PHASECHK.TRANS64 P1, [R20+URZ+0x13250], R3 ;  /* 0x01325003140095a7 */ /* 0x000ea4000802007f */
[----:B--2---:R-:W-:Y:S05]  /*ca10*/  @!P1 BRA `(.L_x_10329) ;  /* 0xfffffffc00f09947 */ /* 0x004fea000383ffff */
[----:B------:R-:W-:Y:S05]  /*ca20*/  BRA `(.L_x_10328) ;  /* 0xffffff9800c87947 */ /* 0x000fea000383ffff */
.L_x_10369:
[----:B------:R-:W-:Y:S02]  /*ca30*/  IMAD.MOV.U32 R13, RZ, RZ, R7 ;  /* 0x000000ffff0d7224 */ /* 0x000fe400078e0007 */
[----:B------:R-:W-:Y:S02]  /*ca40*/  IMAD.MOV.U32 R12, RZ, RZ, RZ ;  /* 0x000000ffff0c7224 */ /* 0x000fe400078e00ff */
[----:B------:R-:W-:Y:S02]  /*ca50*/  IMAD.MOV.U32 R11, RZ, RZ, 0x1f ;  /* 0x0000001fff0b7424 */ /* 0x000fe400078e00ff */
[----:B------:R-:W-:-:S07]  /*ca60*/  IMAD.MOV.U32 R15, RZ, RZ, -0x1 ;  /* 0xffffffffff0f7424 */ /* 0x000fce00078e00ff */
[----:B------:R-:W-:Y:S05]  /*ca70*/  WARPSYNC.COLLECTIVE R15, `(.L_x_10436) ;  /* 0x000000000f087348 */ /* 0x000fea0003c00000 */
[----:B------:R0:W1:Y:S02]  /*ca80*/  SHFL.IDX P6, R14, R13, R12, R11 ;  /* 0x0000000c0d0e7389 */ /* 0x00006400000c000b */
[----:B01----:R-:W-:Y:S01]  /*ca90*/  ENDCOLLECTIVE ;  /* 0x000000000000791b */ /* 0x003fe20003800000 */
.L_x_10436:
[----:B------:R-:W-:Y:S05]  /*caa0*/  BRA `(.L_x_10437) ;  /* 0xffffffd8004c7947 */ /* 0x000fea000383ffff */
.L_x_10371:
[----:B------:R-:W-:Y:S01]  /*cab0*/  BSSY B0, `(.L_x_10438) ;  /* 0x0000006000007945 */ /* 0x000fe20003800000 */
[----:B------:R-:W-:-:S07]  /*cac0*/  IMAD.MOV.U32 R15, RZ, RZ, -0x1 ;  /* 0xffffffffff0f7424 */ /* 0x000fce00078e00ff */
[----:B------:R-:W-:Y:S05]  /*cad0*/  WARPSYNC.COLLECTIVE R15, `(.L_x_10439) ;  /* 0x000000000f0c7348 */ /* 0x000fea0003c00000 */
[----:B------:R-:W-:Y:S02]  /*cae0*/  ELECT P6, UR62, PT ;  /* 0x00000000003e782f */ /* 0x000fe400038c0000 */
[----:B------:R-:W-:Y:S01]  /*caf0*/  MOV R14, UR62 ;  /* 0x0000003e000e7c02 */ /* 0x000fe20008000f00 */
[----:B------:R-:W-:Y:S10]  /*cb00*/  ENDCOLLECTIVE ;  /* 0x000000000000791b */ /* 0x000ff40003800000 */
.L_x_10439:
[----:B------:R-:W-:Y:S05]  /*cb10*/  BSYNC B0 ;  /* 0x0000000000007941 */ /* 0x000fea0003800000 */
.L_x_10438:
[----:B------:R-:W-:Y:S05]  /*cb20*/  BRA `(.L_x_10440) ;  /* 0xffffffd8004c7947 */ /* 0x000fea000383ffff */
.L_x_10374:
[----:B0-----:R0:W1:Y:S02]  /*cb30*/  SYNCS.PHASECHK.TRANS64.TRYWAIT P2, [R5+URZ+0x13280], R2 ;  /* 0x01328002050075a7 */ /* 0x001064000804017f */
[----:B-1----:R-:W-:Y:S05]  /*cb40*/  @!P2 NANOSLEEP.SYNCS 0x989680 ;  /* 0x009896800000a95d */ /* 0x002fea0003900000 */
[----:B------:R-:W1:Y:S02]  /*cb50*/  @!P2 SYNCS.PHASECHK.TRANS64 P2, [R5+URZ+0x13280], R2 ;  /* 0x013280020500a5a7 */ /* 0x000e64000804007f */
[----:B-1----:R-:W-:Y:S05]  /*cb60*/  @!P2 BRA `(.L_x_10374) ;  /* 0xfffffffc00f0a947 */ /* 0x002fea000383ffff */
[----:B------:R-:W-:Y:S05]  /*cb70*/  BRA `(.L_x_10441) ;  /* 0xffffffd800a47947 */ /* 0x000fea000383ffff */
.L_x_10376:
[----:B-1----:R1:W2:Y:S02]  /*cb80*/  SYNCS.PHASECHK.TRANS64.TRYWAIT P2, [R5+URZ+0x13240], R2 ;  /* 0x01324002050075a7 */ /* 0x0022a4000804017f */
[----:B--2---:R-:W-:Y:S05]  /*cb90*/  @!P2 NANOSLEEP.SYNCS 0x989680 ;  /* 0x009896800000a95d */ /* 0x004fea0003900000 */
[----:B------:R-:W2:Y:S02]  /*cba0*/  @!P2 SYNCS.PHASECHK.TRANS64 P2, [R5+URZ+0x13240], R2 ;  /* 0x013240020500a5a7 */ /* 0x000ea4000804007f */
[----:B--2---:R-:W-:Y:S05]  /*cbb0*/  @!P2 BRA `(.L_x_10376) ;  /* 0xfffffffc00f0a947 */ /* 0x004fea000383ffff */
[----:B------:R-:W-:Y:S05]  /*cbc0*/  BRA `(.L_x_10442) ;  /* 0xffffffd800f47947 */ /* 0x000fea000383ffff */
.L_x_10379:
[----:B-1----:R-:W-:-:S04]  /*cbd0*/  IMAD.U32 R3, RZ, RZ, UR41 ;  /* 0x00000029ff037e24 */ /* 0x002fc8000f8e00ff */
[----:B------:R1:W2:Y:S03]  /*cbe0*/  SYNCS.PHASECHK.TRANS64.TRYWAIT P0, [R3+URZ+0x13220], R2 ;  /* 0x01322002030075a7 */ /* 0x0002a6000800017f */
[----:B--2---:R-:W-:Y:S05]  /*cbf0*/  @!P0 NANOSLEEP.SYNCS 0x989680 ;  /* 0x009896800000895d */ /* 0x004fea0003900000 */
[----:B------:R-:W2:Y:S02]  /*cc00*/  @!P0 SYNCS.PHASECHK.TRANS64 P0, [R3+URZ+0x13220], R2 ;  /* 0x01322002030085a7 */ /* 0x000ea4000800007f */
[----:B--2---:R-:W-:Y:S05]  /*cc10*/  @!P0 BRA `(.L_x_10379) ;  /* 0xfffffffc00ec8947 */ /* 0x004fea000383ffff */
[----:B------:R-:W-:Y:S05]  /*cc20*/  BRA `(.L_x_10443) ;  /* 0xffffffdc00907947 */ /* 0x000fea000383ffff */
.L_x_10385:
[----:B--2---:R2:W3:Y:S02]  /*cc30*/  SYNCS.PHASECHK.TRANS64.TRYWAIT P0, [R9+URZ+0x13280], R10 ;  /* 0x0132800a090075a7 */ /* 0x0044e4000800017f */
[----:B---3--:R-:W-:Y:S05]  /*cc40*/  @!P0 NANOSLEEP.SYNCS 0x989680 ;  /* 0x009896800000895d */ /* 0x008fea0003900000 */
[----:B------:R-:W3:Y:S02]  /*cc50*/  @!P0 SYNCS.PHASECHK.TRANS64 P0, [R9+URZ+0x13280], R10 ;  /* 0x0132800a090085a7 */ /* 0x000ee4000800007f */
[----:B---3--:R-:W-:Y:S05]  /*cc60*/  @!P0 BRA `(.L_x_10385) ;  /* 0xfffffffc00f08947 */ /* 0x008fea000383ffff */
[----:B------:R-:W-:Y:S05]  /*cc70*/  BRA `(.L_x_10444) ;  /* 0xffffffe000387947 */ /* 0x000fea000383ffff */
.L_x_10390:
[----:B0-----:R0:W1:Y:S02]  /*cc80*/  SYNCS.PHASECHK.TRANS64.TRYWAIT P0, [R9+URZ+0x13240], R10 ;  /* 0x0132400a090075a7 */ /* 0x001064000800017f */
[----:B-1----:R-:W-:Y:S05]  /*cc90*/  @!P0 NANOSLEEP.SYNCS 0x989680 ;  /* 0x009896800000895d */ /* 0x002fea0003900000 */
[----:B------:R-:W1:Y:S02]  /*cca0*/  @!P0 SYNCS.PHASECHK.TRANS64 P0, [R9+URZ+0x13240], R10 ;  /* 0x0132400a090085a7 */ /* 0x000e64000800007f */
[----:B-1----:R-:W-:Y:S05]  /*ccb0*/  @!P0 BRA `(.L_x_10390) ;  /* 0xfffffffc00f08947 */ /* 0x002fea000383ffff */
[----:B------:R-:W-:Y:S05]  /*ccc0*/  BRA `(.L_x_10445) ;  /* 0xffffffe000b07947 */ /* 0x000fea000383ffff */
.L_x_10396:
[----:B-1----:R1:W2:Y:S02]  /*ccd0*/  SYNCS.PHASECHK.TRANS64.TRYWAIT P2, [R12+URZ+0x13270], R5 ;  /* 0x013270050c0075a7 */ /* 0x0022a4000804017f */
[----:B--2---:R-:W-:Y:S05]  /*cce0*/  @!P2 NANOSLEEP.SYNCS 0x989680 ;  /* 0x009896800000a95d */ /* 0x004fea0003900000 */
[----:B------:R-:W2:Y:S02]  /*ccf0*/  @!P2 SYNCS.PHASECHK.TRANS64 P2, [R12+URZ+0x13270], R5 ;  /* 0x013270050c00a5a7 */ /* 0x000ea4000804007f */
[----:B--2---:R-:W-:Y:S05]  /*cd00*/  @!P2 BRA `(.L_x_10396) ;  /* 0xfffffffc00f0a947 */ /* 0x004fea000383ffff */
[----:B------:R-:W-:Y:S05]  /*cd10*/  BRA `(.L_x_10446) ;  /* 0xffffffe400447947 */ /* 0x000fea000383ffff */
.L_x_10398:
[----:B-1----:R1:W2:Y:S02]  /*cd20*/  SYNCS.PHASECHK.TRANS64.TRYWAIT P2, [R12+URZ+0x13260], R5 ;  /* 0x013260050c0075a7 */ /* 0x0022a4000804017f */
[----:B--2---:R-:W-:Y:S05]  /*cd30*/  @!P2 NANOSLEEP.SYNCS 0x989680 ;  /* 0x009896800000a95d */ /* 0x004fea0003900000 */
[----:B------:R-:W2:Y:S02]  /*cd40*/  @!P2 SYNCS.PHASECHK.TRANS64 P2, [R12+URZ+0x13260], R5 ;  /* 0x013260050c00a5a7 */ /* 0x000ea4000804007f */
[----:B--2---:R-:W-:Y:S05]  /*cd50*/  @!P2 BRA `(.L_x_10398) ;  /* 0xfffffffc00f0a947 */ /* 0x004fea000383ffff */
[----:B------:R-:W-:Y:S05]  /*cd60*/  BRA `(.L_x_10447) ;  /* 0xffffffe4004c7947 */ /* 0x000fea000383ffff */
.L_x_10405:
[----:B-1----:R1:W2:Y:S02]  /*cd70*/  SYNCS.PHASECHK.TRANS64.TRYWAIT P0, [R2+URZ+0x13270], R3 ;  /* 0x01327003020075a7 */ /* 0x0022a4000800017f */
[----:B--2---:R-:W-:Y:S05]  /*cd80*/  @!P0 NANOSLEEP.SYNCS 0x989680 ;  /* 0x009896800000895d */ /* 0x004fea0003900000 */
[----:B------:R-:W2:Y:S02]  /*cd90*/  @!P0 SYNCS.PHASECHK.TRANS64 P0, [R2+URZ+0x13270], R3 ;  /* 0x01327003020085a7 */ /* 0x000ea4000800007f */
[----:B--2---:R-:W-:Y:S05]  /*cda0*/  @!P0 BRA `(.L_x_10405) ;  /* 0xfffffffc00f08947 */ /* 0x004fea000383ffff */
[----:B------:R-:W-:Y:S05]  /*cdb0*/  BRA `(.L_x_10448) ;  /* 0xffffffe800747947 */ /* 0x000fea000383ffff */
.L_x_10407:
[----:B-1----:R1:W2:Y:S02]  /*cdc0*/  SYNCS.PHASECHK.TRANS64.TRYWAIT P0, [R2+URZ+0x13260], R5 ;  /* 0x01326005020075a7 */ /* 0x0022a4000800017f */
[----:B--2---:R-:W-:Y:S05]  /*cdd0*/  @!P0 NANOSLEEP.SYNCS 0x989680 ;  /* 0x009896800000895d */ /* 0x004fea0003900000 */
[----:B------:R-:W2:Y:S02]  /*cde0*/  @!P0 SYNCS.PHASECHK.TRANS64 P0, [R2+URZ+0x13260], R5 ;  /* 0x01326005020085a7 */ /* 0x000ea4000800007f */
[----:B--2---:R-:W-:Y:S05]  /*cdf0*/  @!P0 BRA `(.L_x_10407) ;  /* 0xfffffffc00f08947 */ /* 0x004fea000383ffff */
[----:B------:R-:W-:Y:S05]  /*ce00*/  BRA `(.L_x_10449) ;  /* 0xffffffe800807947 */ /* 0x000fea000383ffff */
.L_x_10420:
[----:B0-----:R0:W1:Y:S02]  /*ce10*/  SYNCS.PHASECHK.TRANS64.TRYWAIT P0, [R7+URZ+0x13220], R0 ;  /* 0x01322000070075a7 */ /* 0x001064000800017f */
[----:B-1----:R-:W-:Y:S05]  /*ce20*/  @!P0 NANOSLEEP.SYNCS 0x989680 ;  /* 0x009896800000895d */ /* 0x002fea0003900000 */
[----:B------:R-:W1:Y:S02]  /*ce30*/  @!P0 SYNCS.PHASECHK.TRANS64 P0, [R7+URZ+0x13220], R0 ;  /* 0x01322000070085a7 */ /* 0x000e64000800007f */
[----:B-1----:R-:W-:Y:S05]  /*ce40*/  @!P0 BRA `(.L_x_10420) ;  /* 0xfffffffc00f08947 */ /* 0x002fea000383ffff */
[----:B------:R-:W-:Y:S05]  /*ce50*/  BRA `(.L_x_10450) ;  /* 0xfffffff400b87947 */ /* 0x000fea000383ffff */
.L_x_10421:
        /* <DEDUP_REMOVED lines=11> */
.L_x_10452:
[----:B------:R-:W-:Y:S05]  /*cf10*/  BSYNC B0 ;  /* 0x0000000000007941 */ /* 0x000fea0003800000 */
.L_x_10451:
[----:B------:R-:W-:Y:S05]  /*cf20*/  BRA `(.L_x_10453) ;  /* 0xfffffff400a07947 */ /* 0x000fea000383ffff */
.L_x_10424:
[----:B------:R-:W-:Y:S01]  /*cf30*/  BSSY B1, `(.L_x_10454) ;  /* 0x0000006000017945 */ /* 0x000fe20003800000 */
[----:B------:R-:W-:-:S07]  /*cf40*/  IMAD.MOV.U32 R15, RZ, RZ, -0x1 ;  /* 0xffffffffff0f7424 */ /* 0x000fce00078e00ff */
[----:B0-----:R-:W-:Y:S05]  /*cf50*/  WARPSYNC.COLLECTIVE R15, `(.L_x_10455) ;  /* 0x000000000f0c7348 */ /* 0x001fea0003c00000 */
[----:B------:R-:W-:Y:S02]  /*cf60*/  ELECT P6, UR62, PT ;  /* 0x00000000003e782f */ /* 0x000fe400038c0000 */
[----:B------:R-:W-:Y:S01]  /*cf70*/  MOV R14, UR62 ;  /* 0x0000003e000e7c02 */ /* 0x000fe20008000f00 */
[----:B0-----:R-:W-:Y:S10]  /*cf80*/  ENDCOLLECTIVE ;  /* 0x000000000000791b */ /* 0x001ff40003800000 */
.L_x_10455:
[----:B------:R-:W-:Y:S05]  /*cf90*/  BSYNC B1 ;  /* 0x0000000000017941 */ /* 0x000fea0003800000 */
.L_x_10454:
[----:B------:R-:W-:Y:S05]  /*cfa0*/  BRA `(.L_x_10456) ;  /* 0xfffffff400987947 */ /* 0x000fea000383ffff */
.L_x_10426:
[----:B0-----:R0:W1:Y:S02]  /*cfb0*/  SYNCS.PHASECHK.TRANS64.TRYWAIT P1, [R5+URZ], R4 ;  /* 0x00000004050075a7 */ /* 0x001064000802017f */
[----:B-1----:R-:W-:Y:S05]  /*cfc0*/  @!P1 NANOSLEEP.SYNCS 0x989680 ;  /* 0x009896800000995d */ /* 0x002fea0003900000 */
[----:B------:R-:W1:Y:S02]  /*cfd0*/  @!P1 SYNCS.PHASECHK.TRANS64 P1, [R5+URZ], R4 ;  /* 0x00000004050095a7 */ /* 0x000e64000802007f */
[----:B-1----:R-:W-:Y:S05]  /*cfe0*/  @!P1 BRA `(.L_x_10426) ;  /* 0xfffffffc00f09947 */ /* 0x002fea000383ffff */
[----:B------:R-:W-:Y:S05]  /*cff0*/  BRA `(.L_x_10457) ;  /* 0xfffffff400cc7947 */ /* 0x000fea000383ffff */
.L_x_10427:
[----:B-1----:R1:W2:Y:S02]  /*d000*/  SYNCS.PHASECHK.TRANS64.TRYWAIT P1, [R3+URZ], R0 ;  /* 0x00000000030075a7 */ /* 0x0022a4000802017f */
[----:B--2---:R-:W-:Y:S05]  /*d010*/  @!P1 NANOSLEEP.SYNCS 0x989680 ;  /* 0x009896800000995d */ /* 0x004fea0003900000 */
[----:B------:R-:W2:Y:S02]  /*d020*/  @!P1 SYNCS.PHASECHK.TRANS64 P1, [R3+URZ], R0 ;  /* 0x00000000030095a7 */ /* 0x000ea4000802007f */
[----:B--2---:R-:W-:Y:S05]  /*d030*/  @!P1 BRA `(.L_x_10427) ;  /* 0xfffffffc00f09947 */ /* 0x004fea000383ffff */
[----:B------:R-:W-:Y:S05]  /*d040*/  BRA `(.L_x_10458) ;  /* 0xfffffff400c07947 */ /* 0x000fea000383ffff */
.L_x_10429:
[----:B-1----:R1:W2:Y:S02]  /*d050*/  SYNCS.PHASECHK.TRANS64.TRYWAIT P1, [R3+URZ+0x13260], R4 ;  /* 0x01326004030075a7 */ /* 0x0022a4000802017f */
[----:B--2---:R-:W-:Y:S05]  /*d060*/  @!P1 NANOSLEEP.SYNCS 0x989680 ;  /* 0x009896800000995d */ /* 0x004fea0003900000 */
[----:B------:R-:W2:Y:S02]  /*d070*/  @!P1 SYNCS.PHASECHK.TRANS64 P1, [R3+URZ+0x13260], R4 ;  /* 0x01326004030095a7 */ /* 0x000ea4000802007f */
[----:B--2---:R-:W-:Y:S05]  /*d080*/  @!P1 BRA `(.L_x_10429) ;  /* 0xfffffffc00f09947 */ /* 0x004fea000383ffff */
[----:B------:R-:W-:Y:S05]  /*d090*/  BRA `(.L_x_10459) ;  /* 0xfffffff400c07947 */ /* 0x000fea000383ffff */
.L_x_10431:
[----:B0-----:R0:W2:Y:S02]  /*d0a0*/  SYNCS.PHASECHK.TRANS64.TRYWAIT P1, [R5+URZ+0x13260], R0 ;  /* 0x01326000050075a7 */ /* 0x0010a4000802017f */
[----:B--2---:R-:W-:Y:S05]  /*d0b0*/  @!P1 NANOSLEEP.SYNCS 0x989680 ;  /* 0x009896800000995d */ /* 0x004fea0003900000 */
[----:B------:R-:W2:Y:S02]  /*d0c0*/  @!P1 SYNCS.PHASECHK.TRANS64 P1, [R5+URZ+0x13260], R0 ;  /* 0x01326000050095a7 */ /* 0x000ea4000802007f */
[----:B--2---:R-:W-:Y:S05]  /*d0d0*/  @!P1 BRA `(.L_x_10431) ;  /* 0xfffffffc00f09947 */ /* 0x004fea000383ffff */
[----:B------:R-:W-:Y:S05]  /*d0e0*/  BRA `(.L_x_10460) ;  /* 0xfffffff400c07947 */ /* 0x000fea000383ffff */
.L_x_10433:
[----:B--2---:R2:W3:Y:S02]  /*d0f0*/  SYNCS.PHASECHK.TRANS64.TRYWAIT P0, [R3+URZ+0x13280], R4 ;  /* 0x01328004030075a7 */ /* 0x0044e4000800017f */
[----:B---3--:R-:W-:Y:S05]  /*d100*/  @!P0 NANOSLEEP.SYNCS 0x989680 ;  /* 0x009896800000895d */ /* 0x008fea0003900000 */
[----:B------:R-:W3:Y:S02]  /*d110*/  @!P0 SYNCS.PHASECHK.TRANS64 P0, [R3+URZ+0x13280], R4 ;  /* 0x01328004030085a7 */ /* 0x000ee4000800007f */
[----:B---3--:R-:W-:Y:S05]  /*d120*/  @!P0 BRA `(.L_x_10433) ;  /* 0xfffffffc00f08947 */ /* 0x008fea000383ffff */
[----:B------:R-:W-:Y:S05]  /*d130*/  BRA `(.L_x_10434) ;  /* 0xfffffff400bc7947 */ /* 0x000fea000383ffff */
.L_x_10461:
        /* <DEDUP_REMOVED lines=12> */
.L_x_12389:


//--------------------- .text._ZN7cutlass13device_kernelIN5flash11enable_sm90INS1_16FlashAttnFwdSm90INS1_25CollectiveMainloopFwdSm90ILi2EN4cute5tupleIJNS5_1CILi1EEES8_S8_EEENS6_IJNS7_ILi192EEENS7_ILi160EEENS7_ILi64EEEEEELi64ENS_12float_e4m3_tEfNS_4arch4Sm90ELb0ELb0ELb0ELb1ELb0ELb1ELb0ELb1ELb1ELb0ELb0ELb0EEENS1_21CollectiveEpilogueFwdINS6_IJSA_SC_SB_EEES9_NS_10bfloat16_tESG_Li384ELb1ELb0ELb0ELb1EEENS1_36VarlenDynamicPersistentTileSchedulerILi192ELi160ELi384ELi128ELb0ELb0ELb1ELb0ELb1ELb1EEEEEEEEEvNT_6ParamsE --------------------------
	.section	.text._ZN7cutlass13device_kernelIN5flash11enable_sm90INS1_16FlashAttnFwdSm90INS1_25CollectiveMainloopFwdSm90ILi2EN4cute5tupleIJNS5_1CILi1EEES8_S8_EEENS6_IJNS7_ILi192EEENS7_ILi160EEENS7_ILi64EEEEEELi64ENS_12float_e4m3_tEfNS_4arch4Sm90ELb0ELb0ELb0ELb1ELb0ELb1ELb0ELb1ELb1ELb0ELb0ELb0EEENS1_21CollectiveEpilogueFwdINS6_IJSA_SC_SB_EEES9_NS_10bfloat16_tESG_Li384ELb1ELb0ELb0ELb1EEENS1_36VarlenDynamicPersistentTileSchedulerILi192ELi160ELi384ELi128ELb0ELb0ELb1ELb0ELb1ELb1EEEEEEEEEvNT_6ParamsE,"ax",@progbits
	.align	128
.text._ZN7cutlass13device_kernelIN5flash11enable_sm90INS1_16FlashAttnFwdSm90INS1_25CollectiveMainloopFwdSm90ILi2EN4cute5tupleIJNS5_1CILi1EEES8_S8_EEENS6_IJNS7_ILi192EEENS7_ILi160EEENS7_ILi64EEEEEELi64ENS_12float_e4m3_tEfNS_4arch4Sm90ELb0ELb0ELb0ELb1ELb0ELb1ELb0ELb1ELb1ELb0ELb0ELb0EEENS1_21CollectiveEpilogueFwdINS6_IJSA_SC_SB_EEES9_NS_10bfloat16_tESG_Li384ELb1ELb0ELb0ELb1EEENS1_36VarlenDynamicPersistentTileSchedulerILi192ELi160ELi384ELi128ELb0ELb0ELb1ELb0ELb1ELb1EEEEEEEEEvNT_6ParamsE:
        .type           _ZN7cutlass13device_kernelIN5flash11enable_sm90INS1_16FlashAttnFwdSm90INS1_25CollectiveMainloopFwdSm90ILi2EN4cute5tupleIJNS5_1CILi1EEES8_S8_EEENS6_IJNS7_ILi192EEENS7_ILi160EEENS7_ILi64EEEEEELi64ENS_12float_e4m3_tEfNS_4arch4Sm90ELb0ELb0ELb0ELb1ELb0ELb1ELb0ELb1ELb1ELb0ELb0ELb0EEENS1_21CollectiveEpilogueFwdINS6_IJSA_SC_SB_EEES9_NS_10bfloat16_tESG_Li384ELb1ELb0ELb0ELb1EEENS1_36VarlenDynamicPersistentTileSchedulerILi192ELi160ELi384ELi128ELb0ELb0ELb1ELb0ELb1ELb1EEEEEEEEEvNT_6ParamsE,@function
        .size           _ZN7cutlass13device_kernelIN5flash11enable_sm90INS1_16FlashAttnFwdSm90INS1_25CollectiveMainloopFwdSm90ILi2EN4cute5tupleIJNS5_1CILi1EEES8_S8_EEENS6_IJNS7_ILi192EEENS7_ILi160EEENS7_ILi64EEEEEELi64ENS_12float_e4m3_tEfNS_4arch4Sm90ELb0ELb0ELb0ELb1ELb0ELb1ELb0ELb1ELb1ELb0ELb0ELb0EEENS1_21CollectiveEpilogueFwdINS6_IJSA_SC_SB_EEES9_NS_10bfloat16_tESG_Li384ELb1ELb0ELb0ELb1EEENS1_36VarlenDynamicPersistentTileSchedulerILi192ELi160ELi384ELi128ELb0ELb0ELb1ELb0ELb1ELb1EEEEEEEEEvNT_6ParamsE,(.L_x_12390 - _ZN7cutlass13device_kernelIN5flash11enable_sm90INS1_16FlashAttnFwdSm90INS1_25CollectiveMainloopFwdSm90ILi2EN4cute5tupleIJNS5_1CILi1EEES8_S8_EEENS6_IJNS7_ILi192EEENS7_ILi160EEENS7_ILi64EEEEEELi64ENS_12float_e4m3_tEfNS_4arch4Sm90ELb0ELb0ELb0ELb1ELb0ELb1ELb0ELb1ELb1ELb0ELb0ELb0EEENS1_21CollectiveEpilogueFwdINS6_IJSA_SC_SB_EEES9_NS_10bfloat16_tESG_Li384ELb1ELb0ELb0ELb1EEENS1_36VarlenDynamicPersistentTileSchedulerILi192ELi160ELi384ELi128ELb0ELb0ELb1ELb0ELb1ELb1EEEEEEEEEvNT_6ParamsE)
        .other          _ZN7cutlass13device_kernelIN5flash11enable_sm90INS1_16FlashAttnFwdSm90INS1_25CollectiveMainloopFwdSm90ILi2EN4cute5tupleIJNS5_1CILi1EEES8_S8_EEENS6_IJNS7_ILi192EEENS7_ILi160EEENS7_ILi64EEEEEELi64ENS_12float_e4m3_tEfNS_4arch4Sm90ELb0ELb0ELb0ELb1ELb0ELb1ELb0ELb1ELb1ELb0ELb0ELb0EEENS1_21CollectiveEpilogueFwdINS6_IJSA_SC_SB_EEES9_NS_10bfloat16_tESG_Li384ELb1ELb0ELb0ELb1EEENS1_36VarlenDynamicPersistentTileSchedulerILi192ELi160ELi384ELi128ELb0ELb0ELb1ELb0ELb1ELb1EEEEEEEEEvNT_6ParamsE,@"STO_CUDA_ENTRY STV_DEFAULT"
_ZN7cutlass13device_kernelIN5flash11enable_sm90INS1_16FlashAttnFwdSm90INS1_25CollectiveMainloopFwdSm90ILi2EN4cute5tupleIJNS5_1CILi1EEES8_S8_EEENS6_IJNS7_ILi192EEENS7_ILi160EEENS7_ILi64EEEEEELi64ENS_12float_e4m3_tEfNS_4arch4Sm90ELb0ELb0ELb0ELb1ELb0ELb1ELb0ELb1ELb1ELb0ELb0ELb0EEENS1_21CollectiveEpilogueFwdINS6_IJSA_SC_SB_EEES9_NS_10bfloat16_tESG_Li384ELb1ELb0ELb0ELb1EEENS1_36VarlenDynamicPersistentTileSchedulerILi192ELi160ELi384ELi128ELb0ELb0ELb1ELb0ELb1ELb1EEEEEEEEEvNT_6ParamsE:
        /* <DEDUP_REMOVED lines=27> */
.L_x_10463:
[----:B------:R-:W-:Y:S05]  /*01b0*/  BSYNC B0 ;  /* 0x0000000000007941 */ /* 0x000fea0003800000 */
.L_x_10462:
        /* <DEDUP_REMOVED lines=41> */
.L_x_10464:
        /* <DEDUP_REMOVED lines=22> */
.L_x_10465:
        /* <DEDUP_REMOVED lines=18> */
.L_x_10466:
        /* <DEDUP_REMOVED lines=22> */
.L_x_10467:
        /* <DEDUP_REMOVED lines=22> */
.L_x_10468:
        /* <DEDUP_REMOVED lines=8> */
.L_x_10471:
        /* <DEDUP_REMOVED lines=16> */
[----:B------:R-:W0:Y:S01]  /*0b10*/  S2R R0, SR_TID.X ;  /* 0x0000000000007919 */ /* 0x000e220000002100 */
[----:B------:R-:W-:Y:S01]  /*0b20*/  CS2R R156, SRZ ;  /* 0x00000000009c7805 */ /* 0x000fe2000001ff00 */
[----:B------:R-:W-:Y:S01]  /*0b30*/  ULOP3.LUT UR36, UR37, 0x1, URZ, 0xfc, !UPT ;  /* 0x0000000125247892 */ /* 0x000fe2000f8efc3f */
[----:B0-----:R-:W-:-:S05]  /*0b40*/  VIADD R14, R0, 0xffffff80 ;  /* 0xffffff80000e7836 */ /* 0x001fca0000000000 */
[----:B------:R-:W-:-:S04]  /*0b50*/  SHF.R.S32.HI R0, RZ, 0x1f, R14 ;  /* 0x0000001fff007819 */ /* 0x000fc8000001140e */
[CC--:B------:R-:W-:Y:S02]  /*0b60*/  LEA.HI R2, R0.reuse, R14.reuse, RZ, 0x7 ;  /* 0x0000000e00027211 */ /* 0x0c0fe400078f38ff */
[-C--:B------:R-:W-:Y:S02]  /*0b70*/  LEA.HI R3, R0, R14.reuse, RZ, 0x5 ;  /* 0x0000000e00037211 */ /* 0x080fe400078f28ff */
[----:B------:R-:W-:Y:S02]  /*0b80*/  LOP3.LUT R5, R2, 0xffffff80, RZ, 0xc0, !PT ;  /* 0xffffff8002057812 */ /* 0x000fe400078ec0ff */
[----:B------:R-:W-:Y:S01]  /*0b90*/  LEA.HI R7, R0, R14, RZ, 0x4 ;  /* 0x0000000e00077211 */ /* 0x000fe200078f20ff */
[----:B------:R-:W-:Y:S01]  /*0ba0*/  IMAD.SHL.U32 R4, R3, 0x20, RZ ;  /* 0x0000002003047824 */ /* 0x000fe200078e00ff */
[----:B------:R-:W-:Y:S01]  /*0bb0*/  SHF.R.S32.HI R15, RZ, 0x7, R2 ;  /* 0x00000007ff0f7819 */ /* 0x000fe20000011402 */
[----:B------:R-:W-:Y:S01]  /*0bc0*/  IMAD.IADD R17, R14, 0x1, -R5 ;  /* 0x000000010e117824 */ /* 0x000fe200078e0a05 */
[----:B------:R-:W-:-:S02]  /*0bd0*/  LOP3.LUT R3, R7, 0x3fffff0, RZ, 0xc0, !PT ;  /* 0x03fffff007037812 */ /* 0x000fc400078ec0ff */
[----:B------:R-:W-:Y:S02]  /*0be0*/  LOP3.LUT R6, R4, 0xfffffc00, RZ, 0xc0, !PT ;  /* 0xfffffc0004067812 */ /* 0x000fe400078ec0ff */
[----:B------:R-:W-:Y:S01]  /*0bf0*/  SHF.R.S32.HI R9, RZ, 0x1f, R17 ;  /* 0x0000001fff097819 */ /* 0x000fe20000011411 */
[C---:B------:R-:W-:Y:S01]  /*0c00*/  IMAD.IADD R3, R14.reuse, 0x1, -R3 ;  /* 0x000000010e037824 */ /* 0x040fe200078e0a03 */
[----:B------:R-:W-:Y:S02]  /*0c10*/  LEA.HI R4, R14, R14, RZ, 0x1 ;  /* 0x0000000e0e047211 */ /* 0x000fe400078f08ff */
[----:B------:R-:W-:Y:S01]  /*0c20*/  LEA.HI R11, R9, R17, RZ, 0x2 ;  /* 0x00000011090b7211 */ /* 0x000fe200078f10ff */
[----:B------:R-:W-:Y:S01]  /*0c30*/  IMAD R10, R3, 0x40, R6 ;  /* 0x00000040030a7824 */ /* 0x000fe200078e0206 */
[----:B------:R-:W-:Y:S02]  /*0c40*/  SHF.R.S32.HI R23, RZ, 0x1, R4 ;  /* 0x00000001ff177819 */ /* 0x000fe40000011404 */
[----:B------:R-:W-:-:S02]  /*0c50*/  SHF.R.S32.HI R12, RZ, 0x2, R11 ;  /* 0x00000002ff0c7819 */ /* 0x000fc4000001140b */
[----:B------:R-:W-:Y:S02]  /*0c60*/  SHF.R.S32.HI R13, RZ, 0x1f, R11 ;  /* 0x0000001fff0d7819 */ /* 0x000fe4000001140b */
[----:B------:R-:W-:Y:S02]  /*0c70*/  LEA.HI R3, R0, R14, RZ, 0x2 ;  /* 0x0000000e00037211 */ /* 0x000fe400078f10ff */
[----:B------:R-:W-:Y:S02]  /*0c80*/  SHF.R.S32.HI R8, RZ, 0x4, R7 ;  /* 0x00000004ff087819 */ /* 0x000fe40000011407 */
[----:B------:R-:W-:Y:S02]  /*0c90*/  LEA.HI R5, R4, R23, RZ, 0x1 ;  /* 0x0000001704057211 */ /* 0x000fe400078f08ff */
[----:B------:R-:W-:Y:S02]  /*0ca0*/  LEA.HI R13, R13, R12, RZ, 0x3 ;  /* 0x0000000c0d0d7211 */ /* 0x000fe400078f18ff */
[----:B------:R-:W-:-:S02]  /*0cb0*/  SHF.R.S32.HI R2, RZ, 0x2, R3 ;  /* 0x00000002ff027819 */ /* 0x000fc40000011403 */
[----:B------:R-:W-:Y:S02]  /*0cc0*/  LEA.HI R7, R7, R8, RZ, 0x1 ;  /* 0x0000000807077211 */ /* 0x000fe400078f08ff */
[----:B------:R-:W-:Y:S01]  /*0cd0*/  LOP3.LUT R6, R5, 0x3fffffe, RZ, 0xc0, !PT ;  /* 0x03fffffe05067812 */ /* 0x000fe200078ec0ff */
[----:B------:R-:W-:Y:S01]  /*0ce0*/  IMAD.HI R5, R15, 0x55555556, RZ ;  /* 0x555555560f057827 */ /* 0x000fe200078e02ff */
[----:B------:R-:W-:Y:S02]  /*0cf0*/  SHF.R.S32.HI R3, RZ, 0x1f, R3 ;  /* 0x0000001fff037819 */ /* 0x000fe40000011403 */
[----:B------:R-:W-:Y:S01]  /*0d00*/  LOP3.LUT R13, R13, 0xfffffff8, RZ, 0xc0, !PT ;  /* 0xfffffff80d0d7812 */ /* 0x000fe200078ec0ff */
[----:B------:R-:W-:Y:S01]  /*0d10*/  IMAD.IADD R6, R23, 0x1, -R6 ;  /* 0x0000000117067824 */ /* 0x000fe200078e0a06 */
[----:B------:R-:W-:Y:S02]  /*0d20*/  LEA.HI R9, R9, R17, RZ, 0x5 ;  /* 0x0000001109097211 */ /* 0x000fe400078f28ff */
[----:B------:R-:W-:Y:S01]  /*0d30*/  LOP3.LUT R7, R7, 0x1ffffffe, RZ, 0xc0, !PT ;  /* 0x1ffffffe07077812 */ /* 0x000fe200078ec0ff */
[----:B------:R-:W-:Y:S01]  /*0d40*/  IMAD.IADD R12, R12, 0x1, -R13 ;  /* 0x000000010c0c7824 */ /* 0x000fe200078e0a0d */
[----:B------:R-:W-:Y:S01]  /*0d50*/  LEA.HI R3, R3, R2, RZ, 0x2 ;  /* 0x0000000203037211 */ /* 0x000fe200078f10ff */
[C---:B------:R-:W-:Y:S01]  /*0d60*/  IMAD R6, R8.reuse, 0x8, R6 ;  /* 0x0000000808067824 */ /* 0x040fe200078e0206 */
[----:B------:R-:W-:Y:S01]  /*0d70*/  LOP3.LUT R11, R11, 0x7ffffffc, RZ, 0xc0, !PT ;  /* 0x7ffffffc0b0b7812 */ /* 0x000fe200078ec0ff */
[----:B------:R-:W-:Y:S01]  /*0d80*/  IMAD.IADD R7, R8, 0x1, -R7 ;  /* 0x0000000108077824 */ /* 0x000fe200078e0a07 */
[----:B------:R-:W-:Y:S01]  /*0d90*/  LEA.HI R5, R5, R5, RZ, 0x1 ;  /* 0x0000000505057211 */ /* 0x000fe200078f08ff */
[----:B------:R-:W-:Y:S01]  /*0da0*/  IMAD.MOV.U32 R8, RZ, RZ, -0x2 ;  /* 0xfffffffeff087424 */ /* 0x000fe200078e00ff */
[----:B------:R-:W-:Y:S01]  /*0db0*/  SHF.R.S32.HI R9, RZ, 0x5, R9 ;  /* 0x00000005ff097819 */ /* 0x000fe20000011409 */
[----:B------:R-:W-:Y:S01]  /*0dc0*/  IMAD.IADD R11, R17, 0x1, -R11 ;  /* 0x00000001110b7824 */ /* 0x000fe200078e0a0b */
[----:B------:R-:W-:Y:S01]  /*0dd0*/  LOP3.LUT R3, R3, 0xfffffffc, RZ, 0xc0, !PT ;  /* 0xfffffffc03037812 */ /* 0x000fe200078ec0ff */
[----:B------:R-:W-:Y:S01]  /*0de0*/  IMAD R5, R5, -0x3, R15 ;  /* 0xfffffffd05057824 */ /* 0x000fe200078e020f */
[----:B------:R-:W-:Y:S01]  /*0df0*/  LOP3.LUT R4, R4, 0xfffffffe, RZ, 0xc0, !PT ;  /* 0xfffffffe04047812 */ /* 0x000fe200078ec0ff */
[----:B------:R-:W-:Y:S01]  /*0e00*/  IMAD R12, R9, 0x10, R12 ;  /* 0x00000010090c7824 */ /* 0x000fe200078e020c */
[----:B------:R-:W-:Y:S01]  /*0e10*/  LEA.HI R0, R0, R14, RZ, 0x3 ;  /* 0x0000000e00007211 */ /* 0x000fe200078f18ff */
[----:B------:R-:W-:-:S02]  /*0e20*/  IMAD R9, R7, 0x8, R10 ;  /* 0x0000000807097824 */ /* 0x000fc400078e020a */
[----:B------:R-:W-:Y:S02]  /*0e30*/  IMAD.IADD R2, R2, 0x1, -R3 ;  /* 0x0000000102027824 */ /* 0x000fe400078e0a03 */
[----:B------:R-:W-:Y:S01]  /*0e40*/  IMAD R7, R11, R8, 0xa0 ;  /* 0x000000a00b077424 */ /* 0x000fe200078e0208 */
[----:B------:R-:W-:Y:S01]  /*0e50*/  STL [R1+0x58], R9 ;  /* 0x0000580901007387 */ /* 0x000fe20000100800 */
[----:B------:R-:W-:Y:S02]  /*0e60*/  IMAD R3, R5, 0x40, R12 ;  /* 0x0000004005037824 */ /* 0x000fe400078e020c */
[----:B------:R-:W-:Y:S01]  /*0e70*/  IMAD.MOV.U32 R17, RZ, RZ, RZ ;  /* 0x000000ffff117224 */ /* 0x000fe200078e00ff */
[----:B------:R0:W-:Y:S04]  /*0e80*/  STL [R1+0x48], R2 ;  /* 0x0000480201007387 */ /* 0x0001e80000100800 */
[----:B------:R-:W-:Y:S04]  /*0e90*/  STL [R1+0x50], R7 ;  /* 0x0000500701007387 */ /* 0x000fe80000100800 */
[----:B------:R1:W-:Y:S01]  /*0ea0*/  STL [R1+0x54], R3 ;  /* 0x0000540301007387 */ /* 0x0003e20000100800 */
[----:B0-----:R-:W-:-:S03]  /*0eb0*/  IMAD.SHL.U32 R2, R2, 0x80, RZ ;  /* 0x0000008002027824 */ /* 0x001fc600078e00ff */
[----:B------:R-:W-:Y:S04]  /*0ec0*/  STL [R1+0x38], RZ ;  /* 0x000038ff01007387 */ /* 0x000fe80000100800 */
[----:B------:R-:W-:Y:S01]  /*0ed0*/  STL [R1], RZ ;  /* 0x000000ff01007387 */ /* 0x000fe20000100800 */
[----:B-1----:R-:W-:Y:S01]  /*0ee0*/  IMAD.IADD R3, R14, 0x1, -R4 ;  /* 0x000000010e037824 */ /* 0x002fe200078e0a04 */
[----:B------:R-:W-:-:S03]  /*0ef0*/  SHF.R.S32.HI R4, RZ, 0x3, R0 ;  /* 0x00000003ff047819 */ /* 0x000fc60000011400 */
[----:B------:R-:W-:Y:S01]  /*0f00*/  IMAD.SHL.U32 R18, R3, 0x10, RZ ;  /* 0x0000001003127824 */ /* 0x000fe200078e00ff */
[----:B------:R-:W-:Y:S02]  /*0f10*/  LOP3.LUT R3, R2, 0x180, RZ, 0xc0, !PT ;  /* 0x0000018002037812 */ /* 0x000fe400078ec0ff */
[----:B------:R-:W-:Y:S02]  /*0f20*/  LOP3.LUT R2, R0, 0x1ffffff8, RZ, 0xc0, !PT ;  /* 0x1ffffff800027812 */ /* 0x000fe400078ec0ff */
[----:B------:R-:W-:Y:S01]  /*0f30*/  LOP3.LUT R0, R3, 0x10, R18, 0xf8, !PT ;  /* 0x0000001003007812 */ /* 0x000fe200078ef812 */
[----:B------:R0:W-:Y:S01]  /*0f40*/  STL [R1+0x18], R3 ;  /* 0x0000180301007387 */ /* 0x0001e20000100800 */
[----:B------:R-:W-:Y:S01]  /*0f50*/  SHF.R.U32.HI R5, RZ, 0x3, R3 ;  /* 0x00000003ff057819 */ /* 0x000fe20000011603 */
[----:B------:R-:W-:Y:S02]  /*0f60*/  IMAD.IADD R2, R14, 0x1, -R2 ;  /* 0x000000010e027824 */ /* 0x000fe400078e0a02 */
[----:B------:R1:W-:Y:S01]  /*0f70*/  STL [R1+0x8], R4 ;  /* 0x0000080401007387 */ /* 0x0003e20000100800 */
[----:B------:R-:W-:-:S03]  /*0f80*/  LOP3.LUT R0, R0, R5, RZ, 0x3c, !PT ;  /* 0x0000000500007212 */ /* 0x000fc600078e3cff */
[----:B------:R2:W-:Y:S01]  /*0f90*/  STL [R1+0x1c], R5 ;  /* 0x00001c0501007387 */ /* 0x0005e20000100800 */
[----:B0-----:R-:W-:Y:S01]  /*0fa0*/  LOP3.LUT R3, R3, 0x30, R18, 0xf8, !PT ;  /* 0x0000003003037812 */ /* 0x001fe200078ef812 */
[----:B-1----:R-:W-:-:S03]  /*0fb0*/  IMAD.SHL.U32 R4, R6, 0x40, RZ ;  /* 0x0000004006047824 */ /* 0x002fc600078e00ff */
[----:B------:R-:W-:Y:S02]  /*0fc0*/  LOP3.LUT R3, R3, R5, RZ, 0x3c, !PT ;  /* 0x0000000503037212 */ /* 0x000fe400078e3cff */
[----:B------:R-:W-:Y:S01]  /*0fd0*/  SHF.R.S32.HI R6, RZ, 0x1f, R23 ;  /* 0x0000001fff067819 */ /* 0x000fe20000011417 */
[----:B--2---:R-:W-:Y:S01]  /*0fe0*/  IMAD.SHL.U32 R5, R2, 0x8, RZ ;  /* 0x0000000802057824 */ /* 0x004fe200078e00ff */
[----:B------:R0:W-:Y:S01]  /*0ff0*/  STL [R1+0x20], R4 ;  /* 0x0000200401007387 */ /* 0x0001e20000100800 */
[----:B------:R-:W-:Y:S01]  /*1000*/  IMAD.IADD R2, R4, 0x1, R0 ;  /* 0x0000000104027824 */ /* 0x000fe200078e0200 */
[----:B------:R-:W-:Y:S02]  /*1010*/  IADD3 R0, R16, R4, R3 ;  /* 0x0000000410007210 */ /* 0x000fe40007ffe003 */
[----:B------:R0:W-:Y:S04]  /*1020*/  STL [R1+0x2c], R5 ;  /* 0x00002c0501007387 */ /* 0x0001e80000100800 */
[----:B------:R0:W-:Y:S04]  /*1030*/  STL [R1+0x4c], R0 ;  /* 0x00004c0001007387 */ /* 0x0001e80000100800 */
[----:B------:R0:W-:Y:S02]  /*1040*/  STL [R1+0x4], R2 ;  /* 0x0000040201007387 */ /* 0x0001e40000100800 */
.L_x_10585:
        /* <DEDUP_REMOVED lines=8> */
[----:B------:R-:W-:Y:S02]  /*10d0*/  ISETP.NE.U32.AND P1, PT, RZ, UR8, PT ;  /* 0x00000008ff007c0c */ /* 0x000fe4000bf25070 */
[----:B------:R-:W-:Y:S02]  /*10e0*/  ISETP.NE.AND.EX P2, PT, RZ, UR5, PT, P2 ;  /* 0x00000005ff007c0c */ /* 0x000fe4000bf45320 */
[----:B------:R-:W-:Y:S02]  /*10f0*/  ISETP.NE.AND.EX P1, PT, RZ, UR9, PT, P1 ;  /* 0x00000009ff007c0c */ /* 0x000fe4000bf25310 */
[----:B------:R-:W-:Y:S02]  /*1100*/  ISETP.NE.U32.AND P0, PT, RZ, UR6, PT ;  /* 0x00000006ff007c0c */ /* 0x000fe4000bf05070 */
[----:B------:R-:W-:-:S02]  /*1110*/  MOV R31, RZ ;  /* 0x000000ff001f7202 */ /* 0x000fc40000000f00 */
        /* <DEDUP_REMOVED lines=43> */
.L_x_10473:
[----:B------:R-:W-:Y:S02]  /*13d0*/  IMAD.U32 R33, RZ, RZ, UR5 ;  /* 0x00000005ff217e24 */ /* 0x000fe4000f8e00ff */
[----:B------:R-:W-:Y:S01]  /*13e0*/  IMAD.U32 R28, RZ, RZ, UR4 ;  /* 0x00000004ff1c7e24 */ /* 0x000fe2000f8e00ff */
[----:B------:R-:W-:Y:S06]  /*13f0*/  @!P2 BRA `(.L_x_10474) ;  /* 0x000000000010a947 */ /* 0x000fec0003800000 */
[----:B------:R-:W-:-:S04]  /*1400*/  IADD3 R2, P0, R34, UR8, RZ ;  /* 0x0000000822027c10 */ /* 0x000fc8000ff1e0ff */
[----:B------:R-:W-:-:S05]  /*1410*/  IADD3.X R3, R30, UR9, RZ, P0, !PT ;  /* 0x000000091e037c10 */ /* 0x000fca00087fe4ff */
[----:B------:R0:W5:Y:S01]  /*1420*/  LDG.E R28, desc[UR42][R2.64] ;  /* 0x0000002a021c7981 */ /* 0x000162000c1e1900 */
[----:B------:R-:W-:Y:S05]  /*1430*/  BRA `(.L_x_10475) ;  /* 0x0000000000107947 */ /* 0x000fea0003800000 */
.L_x_10474:
[----:B------:R-:W-:Y:S05]  /*1440*/  @!P0 BRA `(.L_x_10475) ;  /* 0x00000000000c8947 */ /* 0x000fea0003800000 */
[----:B------:R-:W2:Y:S04]  /*1450*/  LDG.E R3, desc[UR42][R6.64] ;  /* 0x0000002a06037981 */ /* 0x000ea8000c1e1900 */
[----:B------:R-:W2:Y:S02]  /*1460*/  LDG.E R28, desc[UR42][R6.64+0x4] ;  /* 0x0000042a061c7981 */ /* 0x000ea4000c1e1900 */
[----:B--2---:R-:W-:-:S07]  /*1470*/  IMAD.IADD R28, R28, 0x1, -R3 ;  /* 0x000000011c1c7824 */ /* 0x004fce00078e0a03 */
.L_x_10475:
        /* <DEDUP_REMOVED lines=12> */
[----:B0-----:R-:W-:-:S12]  /*1540*/  IMAD.MOV R2, RZ, RZ, -R9 ;  /* 0x000000ffff027224 */ /* 0x001fd800078e0a09 */
[----:B------:R-:W-:-:S04]  /*1550*/  @P1 IADD3 R4, P2, R34, UR4, RZ ;  /* 0x0000000422041c10 */ /* 0x000fc8000ff5e0ff */
[----:B------:R-:W-:Y:S02]  /*1560*/  @P1 IADD3.X R5, R30, UR5, RZ, P2, !PT ;  /* 0x000000051e051c10 */ /* 0x000fe400097fe4ff */
[----:B------:R-:W-:-:S03]  /*1570*/  VIMNMX R2, RZ, R2, !PT ;  /* 0x00000002ff027248 */ /* 0x000fc60007fe0100 */
[----:B------:R0:W5:Y:S01]  /*1580*/  @P1 LDG.E R24, desc[UR42][R4.64] ;  /* 0x0000002a04181981 */ /* 0x000162000c1e1900 */
[----:B--2---:R-:W-:-:S04]  /*1590*/  @P0 IMAD.IADD R33, R7, 0x1, -R0 ;  /* 0x0000000107210824 */ /* 0x004fc800078e0a00 */
[----:B------:R-:W-:-:S04]  /*15a0*/  IMAD.IADD R105, R9, 0x1, R33 ;  /* 0x0000000109697824 */ /* 0x000fc800078e0221 */
[----:B------:R-:W-:-:S04]  /*15b0*/  VIADD R0, R105, 0x9f ;  /* 0x0000009f69007836 */ /* 0x000fc80000000000 */
[----:B------:R-:W-:-:S05]  /*15c0*/  IMAD.HI R0, R0, 0x66666667, RZ ;  /* 0x6666666700007827 */ /* 0x000fca00078e02ff */
[----:B------:R-:W-:-:S04]  /*15d0*/  SHF.R.U32.HI R3, RZ, 0x1f, R0 ;  /* 0x0000001fff037819 */ /* 0x000fc80000011600 */
[----:B------:R-:W-:-:S05]  /*15e0*/  LEA.HI.SX32 R104, R0, R3, 0x1a ;  /* 0x0000000300687211 */ /* 0x000fca00078fd2ff */
[----:B------:R-:W-:-:S05]  /*15f0*/  IMAD R0, R104, 0xa0, -R9 ;  /* 0x000000a068007824 */ /* 0x000fca00078e0a09 */
[----:B0-----:R-:W-:-:S04]  /*1600*/  VIMNMX R5, R0, R33, PT ;  /* 0x0000002100057248 */ /* 0x001fc80003fe0100 */
        /* <DEDUP_REMOVED lines=31> */
.L_x_10478:
[----:B------:R-:W-:Y:S05]  /*1800*/  BSYNC B6 ;  /* 0x0000000000067941 */ /* 0x000fea0003800000 */
.L_x_10477:
        /* <DEDUP_REMOVED lines=20> */
.L_x_10480:
[----:B------:R-:W-:Y:S05]  /*1950*/  BSYNC B6 ;  /* 0x0000000000067941 */ /* 0x000fea0003800000 */
.L_x_10479:
[----:B------:R-:W-:Y:S01]  /*1960*/  ULDC.64 UR4, c[0x0][0x9f8] ;  /* 0x00027e0000047ab9 */ /* 0x000fe20000000a00 */
[----:B------:R-:W0:Y:S01]  /*1970*/  LDC R0, c[0x0][0x428] ;  /* 0x00010a00ff007b82 */ /* 0x000e220000000800 */
[----:B------:R-:W-:-:S07]  /*1980*/  ISETP.NE.U32.AND P0, PT, RZ, UR4, PT ;  /* 0x00000004ff007c0c */ /* 0x000fce000bf05070 */
[----:B------:R-:W1:Y:S01]  /*1990*/  LDC.64 R48, c[0x0][0x2f0] ;  /* 0x0000bc00ff307b82 */ /* 0x000e620000000a00 */
[----:B------:R-:W-:Y:S01]  /*19a0*/  ISETP.NE.AND.EX P0, PT, RZ, UR5, PT, P0 ;  /* 0x00000005ff007c0c */ /* 0x000fe2000bf05300 */
[----:B------:R-:W-:Y:S01]  /*19b0*/  IMAD.IADD R56, R31, 0x1, R28 ;  /* 0x000000011f387824 */ /* 0x000fe200078e021c */
[----:B------:R-:W-:Y:S01]  /*19c0*/  ULDC.64 UR6, c[0x0][0xa08] ;  /* 0x0002820000067ab9 */ /* 0x000fe20000000a00 */
[----:B------:R-:W-:Y:S01]  /*19d0*/  IMAD.MOV.U32 R3, RZ, RZ, R26 ;  /* 0x000000ffff037224 */ /* 0x000fe200078e001a */
[----:B------:R-:W2:Y:S03]  /*19e0*/  LDL R28, [R1+0x1c] ;  /* 0x00001c00011c7983 */ /* 0x000ea60000100800 */
[----:B------:R-:W3:Y:S01]  /*19f0*/  LDC.64 R42, c[0x0][0x3d8] ;  /* 0x0000f600ff2a7b82 */ /* 0x000ee20000000a00 */
[----:B------:R-:W4:Y:S05]  /*1a00*/  LDL R14, [R1+0x20] ;  /* 0x00002000010e7983 */ /* 0x000f2a0000100800 */
[----:B------:R-:W-:-:S02]  /*1a10*/  @P0 IADD3 R4, P1, R34, UR4, RZ ;  /* 0x0000000422040c10 */ /* 0x000fc4000ff3e0ff */
[----:B------:R-:W-:Y:S01]  /*1a20*/  SHF.R.S32.HI R13, RZ, 0x1f, R56 ;  /* 0x0000001fff0d7819 */ /* 0x000fe20000011438 */
[----:B------:R-:W2:Y:S01]  /*1a30*/  LDL R34, [R1+0x48] ;  /* 0x0000480001227983 */ /* 0x000ea20000100800 */
[----:B------:R-:W-:Y:S01]  /*1a40*/  @P0 IADD3.X R5, R30, UR5, RZ, P1, !PT ;  /* 0x000000051e050c10 */ /* 0x000fe20008ffe4ff */
[----:B------:R-:W-:Y:S01]  /*1a50*/  ULDC.64 UR4, c[0x0][0x2f8] ;  /* 0x0000be0000047ab9 */ /* 0x000fe20000000a00 */
[----:B------:R-:W3:Y:S03]  /*1a60*/  LDC R31, c[0x0][0x3d4] ;  /* 0x0000f500ff1f7b82 */ /* 0x000ee60000000800 */
[----:B------:R1:W4:Y:S01]  /*1a70*/  @P0 LDG.E R29, desc[UR42][R4.64] ;  /* 0x0000002a041d0981 */ /* 0x000322000c1e1900 */
[----:B0-----:R-:W-:Y:S01]  /*1a80*/  ISETP.NE.AND P0, PT, R0, 0x1, PT ;  /* 0x000000010000780c */ /* 0x001fe20003f05270 */
[-C--:B-1----:R-:W-:Y:S01]  /*1a90*/  IMAD R6, R13, R48.reuse, RZ ;  /* 0x000000300d067224 */ /* 0x082fe200078e02ff */
[----:B------:R-:W-:Y:S01]  /*1aa0*/  SHF.R.S32.HI R19, RZ, 0x1f, R18 ;  /* 0x0000001fff137819 */ /* 0x000fe20000011412 */
[----:B------:R-:W0:Y:S01]  /*1ab0*/  S2R R10, SR_TID.X ;  /* 0x00000000000a7919 */ /* 0x000e220000002100 */
[----:B------:R-:W1:Y:S01]  /*1ac0*/  LDC.64 R36, c[0x0][0x3e8] ;  /* 0x0000fa00ff247b82 */ /* 0x000e620000000a00 */
[----:B------:R-:W-:Y:S01]  /*1ad0*/  SHF.R.S32.HI R30, RZ, 0x1f, R23 ;  /* 0x0000001fff1e7819 */ /* 0x000fe20000011417 */
[----:B------:R-:W-:-:S07]  /*1ae0*/  IMAD.WIDE.U32 R4, R56, R48, RZ ;  /* 0x0000003038047225 */ /* 0x000fce00078e00ff */
[----:B------:R-:W3:Y:S08]  /*1af0*/  @P0 LDC R7, c[0x0][0x42c] ;  /* 0x00010b00ff070b82 */ /* 0x000ef00000000800 */
[----:B------:R-:W1:Y:S01]  /*1b00*/  @P0 LDC R9, c[0x0][0x430] ;  /* 0x00010c00ff090b82 */ /* 0x000e620000000800 */
[----:B------:R-:W2:Y:S01]  /*1b10*/  S2R R35, SR_TID.X ;  /* 0x0000000000237919 */ /* 0x000ea20000002100 */
[----:B0-----:R-:W-:-:S02]  /*1b20*/  VIADD R20, R10, 0xffffff80 ;  /* 0xffffff800a147836 */ /* 0x001fc40000000000 */
[----:B---3--:R-:W-:-:S03]  /*1b30*/  @P0 IMAD.HI.U32 R0, R26, R7, RZ ;  /* 0x000000071a000227 */ /* 0x008fc600078e00ff */
[----:B------:R-:W-:Y:S01]  /*1b40*/  LEA.HI R10, R20, R20, RZ, 0x1 ;  /* 0x00000014140a7211 */ /* 0x000fe200078f08ff */
[----:B------:R-:W-:-:S03]  /*1b50*/  IMAD R7, R56, R49, R6 ;  /* 0x0000003138077224 */ /* 0x000fc600078e0206 */
[----:B------:R-:W-:Y:S01]  /*1b60*/  LOP3.LUT R10, R10, 0xfffffffe, RZ, 0xc0, !PT ;  /* 0xfffffffe0a0a7812 */ /* 0x000fe200078ec0ff */
[----:B------:R-:W-:Y:S01]  /*1b70*/  IMAD.IADD R5, R5, 0x1, R7 ;  /* 0x0000000105057824 */ /* 0x000fe200078e0207 */
[----:B-1----:R-:W-:Y:S02]  /*1b80*/  @P0 SHF.R.U32.HI R3, RZ, R9, R0 ;  /* 0x00000009ff030219 */ /* 0x002fe40000011600 */
[----:B------:R-:W-:Y:S01]  /*1b90*/  ISETP.NE.U32.AND P0, PT, RZ, UR6, PT ;  /* 0x00000006ff007c0c */ /* 0x000fe2000bf05070 */
[----:B------:R-:W-:Y:S01]  /*1ba0*/  IMAD.IADD R10, R20, 0x1, -R10 ;  /* 0x00000001140a7824 */ /* 0x000fe200078e0a0a */
[----:B------:R-:W-:Y:S01]  /*1bb0*/  SHF.R.S32.HI R0, RZ, 0x1f, R3 ;  /* 0x0000001fff007819 */ /* 0x000fe20000011403 */
[----:B------:R-:W-:Y:S01]  /*1bc0*/  IMAD.WIDE.U32 R4, R3, UR4, R4 ;  /* 0x0000000403047c25 */ /* 0x000fe2000f8e0004 */
[----:B------:R-:W-:Y:S01]  /*1bd0*/  ISETP.NE.AND.EX P0, PT, RZ, UR7, PT, P0 ;  /* 0x00000007ff007c0c */ /* 0x000fe2000bf05300 */
[----:B------:R-:W-:Y:S02]  /*1be0*/  ULDC.64 UR6, c[0x0][0x320] ;  /* 0x0000c80000067ab9 */ /* 0x000fe40000000a00 */
[----:B------:R-:W-:-:S02]  /*1bf0*/  IMAD R6, R0, UR4, RZ ;  /* 0x0000000400067c24 */ /* 0x000fc4000f8e02ff */
[----:B------:R-:W-:Y:S02]  /*1c00*/  IMAD R0, R0, UR6, RZ ;  /* 0x0000000600007c24 */ /* 0x000fe4000f8e02ff */
[C---:B------:R-:W-:Y:S01]  /*1c10*/  IMAD R9, R3.reuse, UR5, R6 ;  /* 0x0000000503097c24 */ /* 0x040fe2000f8e0206 */
[----:B------:R-:W-:Y:S01]  /*1c20*/  ULDC.64 UR4, c[0x0][0x300] ;  /* 0x0000c00000047ab9 */ /* 0x000fe20000000a00 */
[----:B------:R-:W-:Y:S02]  /*1c30*/  IMAD R11, R3, UR7, R0 ;  /* 0x00000007030b7c24 */ /* 0x000fe4000f8e0200 */
[----:B------:R-:W-:Y:S01]  /*1c40*/  IMAD.IADD R5, R5, 0x1, R9 ;  /* 0x0000000105057824 */ /* 0x000fe200078e0209 */
[----:B------:R-:W-:Y:S01]  /*1c50*/  ISETP.GE.AND P2, PT, R18, R31, PT ;  /* 0x0000001f1200720c */ /* 0x000fe20003f46270 */
[----:B------:R-:W-:-:S04]  /*1c60*/  IMAD.WIDE.U32 R6, R3, UR6, R18 ;  /* 0x0000000603067c25 */ /* 0x000fc8000f8e0012 */
[----:B------:R-:W-:Y:S02]  /*1c70*/  IMAD.SHL.U32 R52, R10, 0x8, RZ ;  /* 0x000000080a347824 */ /* 0x000fe400078e00ff */
[----:B------:R-:W-:-:S04]  /*1c80*/  IMAD.WIDE.U32 R20, R23, R48, R18 ;  /* 0x0000003017147225 */ /* 0x000fc800078e0012 */
[----:B------:R-:W-:Y:S01]  /*1c90*/  IMAD.IADD R7, R7, 0x1, R11 ;  /* 0x0000000107077824 */ /* 0x000fe200078e020b */
[----:B----4-:R-:W-:Y:S02]  /*1ca0*/  SHF.R.S32.HI R0, RZ, 0x1f, R29 ;  /* 0x0000001fff007819 */ /* 0x010fe4000001141d */
[----:B------:R-:W-:Y:S02]  /*1cb0*/  SEL R9, R29, RZ, !P0 ;  /* 0x000000ff1d097207 */ /* 0x000fe40004000000 */
[----:B------:R-:W3:Y:S01]  /*1cc0*/  LDL R29, [R1+0x18] ;  /* 0x00001800011d7983 */ /* 0x000ee20000100800 */
[----:B------:R-:W-:Y:S02]  /*1cd0*/  SEL R0, R0, RZ, !P0 ;  /* 0x000000ff00007207 */ /* 0x000fe40004000000 */
[----:B------:R-:W-:-:S04]  /*1ce0*/  IMAD.WIDE.U32 R54, R9, UR4, R4 ;  /* 0x0000000409367c25 */ /* 0x000fc8000f8e0004 */
[----:B------:R-:W-:Y:S02]  /*1cf0*/  IMAD R8, R0, UR4, RZ ;  /* 0x0000000400087c24 */ /* 0x000fe4000f8e02ff */
[----:B------:R-:W-:Y:S02]  /*1d00*/  IMAD R4, R30, R48, RZ ;  /* 0x000000301e047224 */ /* 0x000fe400078e02ff */
[----:B------:R-:W-:Y:S01]  /*1d10*/  IMAD R3, R9, UR5, R8 ;  /* 0x0000000509037c24 */ /* 0x000fe2000f8e0208 */
[----:B------:R-:W-:Y:S01]  /*1d20*/  ULDC.64 UR4, c[0x0][0x328] ;  /* 0x0000ca0000047ab9 */ /* 0x000fe20000000a00 */
[----:B------:R-:W-:Y:S01]  /*1d30*/  SEL R11, R31, RZ, P2 ;  /* 0x000000ff1f0b7207 */ /* 0x000fe20001000000 */
[----:B------:R-:W-:Y:S01]  /*1d40*/  IMAD R8, R0, UR4, RZ ;  /* 0x0000000400087c24 */ /* 0x000fe2000f8e02ff */
[----:B------:R-:W-:Y:S01]  /*1d50*/  SHF.R.S32.HI R53, RZ, 0x1f, R52 ;  /* 0x0000001fff357819 */ /* 0x000fe20000011434 */
[----:B------:R-:W-:Y:S02]  /*1d60*/  IMAD R5, R23, R49, R4 ;  /* 0x0000003117057224 */ /* 0x000fe400078e0204 */
[----:B------:R-:W-:Y:S01]  /*1d70*/  IMAD.IADD R0, R55, 0x1, R3 ;  /* 0x0000000137007824 */ /* 0x000fe200078e0203 */
[----:B------:R-:W-:Y:S01]  /*1d80*/  IADD3 R3, P0, R54, R20, RZ ;  /* 0x0000001436037210 */ /* 0x000fe20007f1e0ff */
[----:B------:R-:W-:-:S02]  /*1d90*/  IMAD R4, R30, R42, RZ ;  /* 0x0000002a1e047224 */ /* 0x000fc400078e02ff */
[C---:B------:R-:W-:Y:S01]  /*1da0*/  IMAD.WIDE.U32 R50, R9.reuse, UR4, R6 ;  /* 0x0000000409327c25 */ /* 0x040fe2000f8e0006 */
[----:B------:R-:W-:Y:S01]  /*1db0*/  IADD3.X R20, R0, R21, R5, P0, !PT ;  /* 0x0000001500147210 */ /* 0x000fe200007fe405 */
[----:B------:R-:W-:Y:S02]  /*1dc0*/  ULDC UR4, c[0x0][0x2e4] ;  /* 0x0000b90000047ab9 */ /* 0x000fe40000000800 */
[----:B------:R-:W-:Y:S02]  /*1dd0*/  IMAD R6, R30, R36, RZ ;  /* 0x000000241e067224 */ /* 0x000fe400078e02ff */
[----:B------:R-:W-:Y:S02]  /*1de0*/  IMAD.IADD R11, R18, 0x1, R11 ;  /* 0x00000001120b7824 */ /* 0x000fe400078e020b */
[----:B------:R-:W-:Y:S02]  /*1df0*/  IMAD R75, R9, UR5, R8 ;  /* 0x00000005094b7c24 */ /* 0x000fe4000f8e0208 */
[----:B------:R-:W-:-:S02]  /*1e00*/  IMAD R15, R23, R43, R4 ;  /* 0x0000002b170f7224 */ /* 0x000fc400078e0204 */
[----:B------:R-:W-:Y:S01]  /*1e10*/  IMAD.WIDE.U32 R8, R23, R42, R18 ;  /* 0x0000002a17087225 */ /* 0x000fe200078e0012 */
[----:B------:R-:W-:-:S03]  /*1e20*/  SHF.R.S32.HI R10, RZ, 0x1f, R11 ;  /* 0x0000001fff0a7819 */ /* 0x000fc6000001140b */
[----:B------:R-:W-:-:S04]  /*1e30*/  IMAD.WIDE.U32 R4, R23, R42, R52 ;  /* 0x0000002a17047225 */ /* 0x000fc800078e0034 */
[C---:B------:R-:W-:Y:S02]  /*1e40*/  IMAD R21, R23.reuse, R37, R6 ;  /* 0x0000002517157224 */ /* 0x040fe400078e0206 */
[----:B------:R-:W-:-:S04]  /*1e50*/  IMAD.WIDE.U32 R40, R23, R36, R18 ;  /* 0x0000002417287225 */ /* 0x000fc800078e0012 */
[----:B------:R-:W-:-:S04]  /*1e60*/  IMAD.WIDE.U32 R6, R23, R36, R52 ;  /* 0x0000002417067225 */ /* 0x000fc800078e0034 */
[----:B------:R-:W-:Y:S02]  /*1e70*/  IMAD.IADD R9, R15, 0x1, R9 ;  /* 0x000000010f097824 */ /* 0x000fe400078e0209 */
[----:B------:R-:W-:Y:S01]  /*1e80*/  IMAD.IADD R5, R5, 0x1, R15 ;  /* 0x0000000105057824 */ /* 0x000fe200078e020f */
[----:B-----5:R-:W-:Y:S01]  /*1e90*/  SHF.R.S32.HI R15, RZ, 0x1f, R24 ;  /* 0x0000001fff0f7819 */ /* 0x020fe20000011418 */
[----:B------:R-:W-:Y:S02]  /*1ea0*/  IMAD.IADD R41, R21, 0x1, R41 ;  /* 0x0000000115297824 */ /* 0x000fe400078e0229 */
[----:B------:R-:W-:Y:S01]  /*1eb0*/  IMAD.IADD R7, R7, 0x1, R21 ;  /* 0x0000000107077824 */ /* 0x000fe200078e0215 */
[----:B------:R-:W-:Y:S01]  /*1ec0*/  LEA.HI R21, R10, R11, RZ, 0x4 ;  /* 0x0000000b0a157211 */ /* 0x000fe200078f20ff */
[-C--:B------:R-:W-:Y:S02]  /*1ed0*/  IMAD R12, R15, R42.reuse, RZ ;  /* 0x0000002a0f0c7224 */ /* 0x080fe400078e02ff */
[----:B------:R-:W-:Y:S01]  /*1ee0*/  IMAD.WIDE.U32 R44, R24, R42, R4 ;  /* 0x0000002a182c7225 */ /* 0x000fe200078e0004 */
[----:B--2---:R-:W-:-:S03]  /*1ef0*/  LOP3.LUT P4, RZ, R34, 0x2, RZ, 0xc0, !PT ;  /* 0x0000000222ff7812 */ /* 0x004fc6000788c0ff */
[----:B------:R-:W-:Y:S01]  /*1f00*/  IMAD R15, R15, R36, RZ ;  /* 0x000000240f0f7224 */ /* 0x000fe200078e02ff */
[----:B------:R-:W-:Y:S01]  /*1f10*/  LOP3.LUT R22, R22, 0xfffffffb, RZ, 0xc0, !PT ;  /* 0xfffffffb16167812 */ /* 0x000fe200078ec0ff */
[C---:B------:R-:W-:Y:S01]  /*1f20*/  IMAD R65, R24.reuse, R43, R12 ;  /* 0x0000002b18417224 */ /* 0x040fe200078e020c */
[----:B------:R-:W-:Y:S01]  /*1f30*/  SHF.R.U32.HI R35, RZ, 0x7, R35 ;  /* 0x00000007ff237819 */ /* 0x000fe20000011623 */
[----:B------:R-:W-:Y:S01]  /*1f40*/  IMAD R11, R43, 0xa0, RZ ;  /* 0x000000a02b0b7824 */ /* 0x000fe200078e02ff */
[----:B------:R-:W-:Y:S01]  /*1f50*/  IADD3 R56, P0, R23, R56, RZ ;  /* 0x0000003817387210 */ /* 0x000fe20007f1e0ff */
[----:B------:R-:W-:Y:S01]  /*1f60*/  IMAD.WIDE.U32 R46, R24, R42, R8 ;  /* 0x0000002a182e7225 */ /* 0x000fe200078e0008 */
[----:B------:R-:W-:-:S03]  /*1f70*/  LOP3.LUT R64, R21, 0xfffffff0, RZ, 0xc0, !PT ;  /* 0xfffffff015407812 */ /* 0x000fc600078ec0ff */
[----:B------:R-:W-:Y:S02]  /*1f80*/  IMAD R59, R49, 0xa0, RZ ;  /* 0x000000a0313b7824 */ /* 0x000fe400078e02ff */
[----:B------:R-:W-:-:S04]  /*1f90*/  IMAD.WIDE.U32 R42, R42, 0xa0, RZ ;  /* 0x000000a02a2a7825 */ /* 0x000fc800078e00ff */
[C---:B------:R-:W-:Y:S02]  /*1fa0*/  IMAD R15, R24.reuse, R37, R15 ;  /* 0x00000025180f7224 */ /* 0x040fe400078e020f */
[----:B------:R-:W-:Y:S02]  /*1fb0*/  IMAD R61, R37, 0xa0, RZ ;  /* 0x000000a0253d7824 */ /* 0x000fe400078e02ff */
[----:B------:R-:W-:-:S04]  /*1fc0*/  IMAD.WIDE.U32 R40, R24, R36, R40 ;  /* 0x0000002418287225 */ /* 0x000fc800078e0028 */
[----:B------:R-:W-:-:S04]  /*1fd0*/  IMAD.WIDE.U32 R38, R24, R36, R6 ;  /* 0x0000002418267225 */ /* 0x000fc800078e0006 */
[----:B------:R-:W-:Y:S02]  /*1fe0*/  VIADD R34, R18, 0x20 ;  /* 0x0000002012227836 */ /* 0x000fe40000000000 */
[----:B------:R-:W-:Y:S01]  /*1ff0*/  IMAD.WIDE.U32 R48, R48, 0xa0, RZ ;  /* 0x000000a030307825 */ /* 0x000fe200078e00ff */
[----:B------:R-:W-:-:S03]  /*2000*/  @P2 LOP3.LUT R22, R22, 0x4, RZ, 0xfc, !PT ;  /* 0x0000000416162812 */ /* 0x000fc600078efcff */
[----:B------:R-:W-:Y:S01]  /*2010*/  IMAD.WIDE.U32 R36, R36, 0xa0, RZ ;  /* 0x000000a024247825 */ /* 0x000fe200078e00ff */
[----:B------:R-:W-:Y:S02]  /*2020*/  ISETP.GE.AND P3, PT, R18, UR4, PT ;  /* 0x0000000412007c0c */ /* 0x000fe4000bf66270 */
[----:B------:R-:W-:Y:S01]  /*2030*/  ISETP.GE.AND P2, PT, R34, UR4, PT ;  /* 0x0000000422007c0c */ /* 0x000fe2000bf46270 */
[----:B------:R-:W-:Y:S01]  /*2040*/  IMAD.IADD R62, R65, 0x1, R47 ;  /* 0x00000001413e7824 */ /* 0x000fe200078e022f */
[----:B------:R-:W-:Y:S01]  /*2050*/  IADD3 R60, R43, R11, RZ ;  /* 0x0000000b2b3c7210 */ /* 0x000fe20007ffe0ff */
[----:B------:R-:W-:Y:S01]  /*2060*/  VIADD R35, R35, 0x8 ;  /* 0x0000000823237836 */ /* 0x000fe20000000000 */
[----:B------:R-:W-:Y:S01]  /*2070*/  SHF.R.S32.HI R73, RZ, 0x1f, R64 ;  /* 0x0000001fff497819 */ /* 0x000fe20000011440 */
[----:B------:R-:W-:Y:S02]  /*2080*/  IMAD.SHL.U32 R58, R31, 0x2, RZ ;  /* 0x000000021f3a7824 */ /* 0x000fe400078e00ff */
[----:B------:R-:W-:-:S02]  /*2090*/  IMAD.X R57, R30, 0x1, R13, P0 ;  /* 0x000000011e397824 */ /* 0x000fc400000e060d */
[----:B------:R-:W-:Y:S02]  /*20a0*/  IMAD.IADD R59, R49, 0x1, R59 ;  /* 0x00000001313b7824 */ /* 0x000fe400078e023b */
[----:B------:R-:W-:Y:S02]  /*20b0*/  IMAD.IADD R61, R37, 0x1, R61 ;  /* 0x00000001253d7824 */ /* 0x000fe400078e023d */
[----:B------:R-:W-:Y:S02]  /*20c0*/  IMAD.IADD R63, R15, 0x1, R41 ;  /* 0x000000010f3f7824 */ /* 0x000fe400078e0229 */
[----:B------:R-:W-:Y:S02]  /*20d0*/  IMAD.IADD R65, R45, 0x1, R65 ;  /* 0x000000012d417824 */ /* 0x000fe400078e0241 */
[----:B------:R-:W-:Y:S02]  /*20e0*/  IMAD.IADD R72, R39, 0x1, R15 ;  /* 0x0000000127487824 */ /* 0x000fe400078e020f */
[----:B------:R-:W-:Y:S01]  /*20f0*/  IMAD.IADD R75, R51, 0x1, R75 ;  /* 0x00000001334b7824 */ /* 0x000fe200078e024b */
[----:B---3--:R-:W-:-:S04]  /*2100*/  LOP3.LUT R4, R29, 0x30, R21, 0xf8, !PT ;  /* 0x000000301d047812 */ /* 0x008fc800078ef815 */
[----:B------:R-:W-:-:S05]  /*2110*/  LOP3.LUT R4, R4, R28, RZ, 0x3c, !PT ;  /* 0x0000001c04047212 */ /* 0x000fca00078e3cff */
[----:B------:R-:W-:-:S07]  /*2120*/  IMAD.IADD R74, R14, 0x1, R4 ;  /* 0x000000010e4a7824 */ /* 0x000fce00078e0204 */
.L_x_10510:
[----:B0-----:R-:W2:Y:S01]  /*2130*/  LDL R4, [R1+0x4] ;  /* 0x0000040001047983 */ /* 0x001ea20000100800 */
[----:B----4-:R-:W0:Y:S01]  /*2140*/  LDC.64 R66, c[0x0][0x2d8] ;  /* 0x0000b600ff427b82 */ /* 0x010e220000000a00 */
[----:B------:R-:W-:Y:S01]  /*2150*/  VIADD R2, R2, 0xffffffff ;  /* 0xffffffff02027836 */ /* 0x000fe20000000000 */
[----:B------:R-:W-:Y:S01]  /*2160*/  LOP3.LUT R22, R22, 0xfffffffd, RZ, 0xc0, !PT ;  /* 0xfffffffd16167812 */ /* 0x000fe200078ec0ff */
[----:B------:R-:W-:Y:S05]  /*2170*/  YIELD ;  /* 0x0000000000007946 */ /* 0x000fea0003800000 */
[----:B------:R-:W1:Y:S01]  /*2180*/  LDC R31, c[0x0][0x3d4] ;  /* 0x0000f500ff1f7b82 */ /* 0x000e620000000800 */
[----:B------:R-:W-:Y:S01]  /*2190*/  SHF.R.S32.HI R69, RZ, 0x1f, R2 ;  /* 0x0000001fff457819 */ /* 0x000fe20000011402 */
[----:B------:R-:W-:Y:S01]  /*21a0*/  IMAD R5, R59, R2, RZ ;  /* 0x000000023b057224 */ /* 0x000fe200078e02ff */
[----:B------:R-:W-:Y:S01]  /*21b0*/  ISETP.GT.AND P5, PT, R2, R32, PT ;  /* 0x000000200200720c */ /* 0x000fe20003fa4270 */
[----:B---3--:R-:W-:Y:S01]  /*21c0*/  IMAD.WIDE.U32 R14, R48, R2, RZ ;  /* 0x00000002300e7225 */ /* 0x008fe200078e00ff */
[----:B------:R-:W-:Y:S03]  /*21d0*/  BSSY B0, `(.L_x_10481) ;  /* 0x0000268000007945 */ /* 0x000fe60003800000 */
[----:B------:R-:W-:-:S04]  /*21e0*/  IMAD R7, R69, R48, R5 ;  /* 0x0000003045077224 */ /* 0x000fc800078e0205 */
[----:B------:R-:W-:Y:S01]  /*21f0*/  IMAD.IADD R71, R15, 0x1, R7 ;  /* 0x000000010f477824 */ /* 0x000fe200078e0207 */
[----:B0-----:R-:W-:-:S03]  /*2200*/  IADD3 R12, P0, P1, R14, R66, R3 ;  /* 0x000000420e0c7210 */ /* 0x001fc6000791e003 */
[----:B------:R-:W-:Y:S02]  /*2210*/  @P5 LOP3.LUT R22, R22, 0x2, RZ, 0xfc, !PT ;  /* 0x0000000216165812 */ /* 0x000fe400078efcff */
[----:B------:R-:W-:Y:S02]  /*2220*/  IADD3.X R13, R71, R67, R20, P0, P1 ;  /* 0x00000043470d7210 */ /* 0x000fe400007e2414 */
[----:B-1----:R-:W-:Y:S01]  /*2230*/  ISETP.GE.AND P0, PT, R31, 0x1, PT ;  /* 0x000000011f00780c */ /* 0x002fe20003f06270 */
[----:B--2---:R-:W-:-:S04]  /*2240*/  IMAD R77, R17, 0x2800, R4 ;  /* 0x00002800114d7824 */ /* 0x004fc800078e0204 */
[C---:B------:R-:W-:Y:S02]  /*2250*/  VIADD R5, R77.reuse, 0x20 ;  /* 0x000000204d057836 */ /* 0x040fe40000000000 */
[----:B------:R-:W-:Y:S02]  /*2260*/  @P4 VIADD R5, R77, 0xffffffe0 ;  /* 0xffffffe04d054836 */ /* 0x000fe40000000000 */
[C---:B------:R-:W-:Y:S02]  /*2270*/  IMAD.IADD R77, R16.reuse, 0x1, R77 ;  /* 0x00000001104d7824 */ /* 0x040fe400078e024d */
[----:B------:R-:W-:Y:S02]  /*2280*/  IMAD.IADD R76, R16, 0x1, R5 ;  /* 0x00000001104c7824 */ /* 0x000fe400078e0205 */
[----:B------:R-:W-:Y:S05]  /*2290*/  @!P0 BRA `(.L_x_10482) ;  /* 0x0000002400248947 */ /* 0x000fea0003800000 */
[----:B------:R-:W-:Y:S01]  /*22a0*/  ULDC.U8 UR4, c[0x0][0x3f0] ;  /* 0x0000fc0000047ab9 */ /* 0x000fe20000000000 */
[-C--:B------:R-:W-:Y:S01]  /*22b0*/  IMAD R7, R60, R2.reuse, RZ ;  /* 0x000000023c077224 */ /* 0x080fe200078e02ff */
[----:B------:R-:W-:Y:S01]  /*22c0*/  ISETP.NE.AND P0, PT, RZ, UR4, PT ;  /* 0x00000004ff007c0c */ /* 0x000fe2000bf05270 */
[----:B------:R-:W-:-:S04]  /*22d0*/  IMAD.WIDE.U32 R4, R42, R2, RZ ;  /* 0x000000022a047225 */ /* 0x000fc800078e00ff */
[----:B------:R-:W-:-:S04]  /*22e0*/  IMAD R7, R69, R42, R7 ;  /* 0x0000002a45077224 */ /* 0x000fc800078e0207 */
[----:B------:R-:W-:-:S04]  /*22f0*/  IMAD.IADD R30, R5, 0x1, R7 ;  /* 0x00000001051e7824 */ /* 0x000fc800078e0207 */
[----:B------:R-:W-:Y:S05]  /*2300*/  @!P0 BRA `(.L_x_10483) ;  /* 0x0000001000648947 */ /* 0x000fea0003800000 */
[----:B------:R-:W-:Y:S01]  /*2310*/  IMAD R6, R2, -0xa0, R33 ;  /* 0xffffff6002067824 */ /* 0x000fe200078e0221 */
[----:B------:R-:W-:Y:S01]  /*2320*/  BSSY B1, `(.L_x_10484) ;  /* 0x000001c000017945 */ /* 0x000fe20003800000 */
[----:B------:R-:W-:Y:S02]  /*2330*/  CS2R R8, SRZ ;  /* 0x0000000000087805 */ /* 0x000fe4000001ff00 */
[----:B------:R-:W-:Y:S02]  /*2340*/  CS2R R14, SRZ ;  /* 0x00000000000e7805 */ /* 0x000fe4000001ff00 */
[----:B------:R-:W-:Y:S02]  /*2350*/  CS2R R10, SRZ ;  /* 0x00000000000a7805 */ /* 0x000fe4000001ff00 */
[----:B------:R-:W-:Y:S02]  /*2360*/  VIMNMX R6, R6, 0xa0, PT ;  /* 0x000000a006067848 */ /* 0x000fe40003fe0100 */
[----:B------:R-:W-:-:S02]  /*2370*/  CS2R R28, SRZ ;  /* 0x00000000001c7805 */ /* 0x000fc4000001ff00 */
[----:B------:R-:W-:-:S13]  /*2380*/  ISETP.GE.AND P1, PT, R23, R6, PT ;  /* 0x000000061700720c */ /* 0x000fda0003f26270 */
[----:B------:R-:W-:Y:S05]  /*2390*/  @P1 BRA `(.L_x_10485) ;  /* 0x0000000000501947 */ /* 0x000fea0003800000 */
[----:B------:R-:W-:Y:S01]  /*23a0*/  ULDC.64 UR4, c[0x0][0x3c8] ;  /* 0x0000f20000047ab9 */ /* 0x000fe20000000a00 */
[----:B------:R-:W-:Y:S01]  /*23b0*/  IMAD.MOV.U32 R6, RZ, RZ, R38 ;  /* 0x000000ffff067224 */ /* 0x000fe200078e0026 */
[----:B------:R-:W-:Y:S01]  /*23c0*/  IADD3 R4, P0, P5, R44, UR4, R4 ;  /* 0x000000042c047c10 */ /* 0x000fe2000fd1e004 */
[----:B------:R-:W-:Y:S02]  /*23d0*/  IMAD.MOV.U32 R7, RZ, RZ, R72 ;  /* 0x000000ffff077224 */ /* 0x000fe400078e0048 */
[----:B------:R-:W-:Y:S01]  /*23e0*/  IMAD R9, R61, R2, RZ ;  /* 0x000000023d097224 */ /* 0x000fe200078e02ff */
[----:B------:R-:W-:Y:S01]  /*23f0*/  IADD3.X R5, R65, UR5, R30, P0, P5 ;  /* 0x0000000541057c10 */ /* 0x000fe200087ea41e */
[----:B------:R-:W-:Y:S01]  /*2400*/  IMAD.WIDE.U32 R6, R2, R36, R6 ;  /* 0x0000002402067225 */ /* 0x000fe200078e0006 */
[----:B------:R-:W-:-:S03]  /*2410*/  ULDC.64 UR4, c[0x0][0x3e0] ;  /* 0x0000f80000047ab9 */ /* 0x000fc60000000a00 */
[----:B------:R-:W-:Y:S01]  /*2420*/  IMAD R9, R69, R36, R9 ;  /* 0x0000002445097224 */ /* 0x000fe200078e0209 */
[----:B------:R-:W-:Y:S01]  /*2430*/  IADD3 R6, P0, R6, UR4, RZ ;  /* 0x0000000406067c10 */ /* 0x000fe2000ff1e0ff */
[----:B------:R-:W-:-:S03]  /*2440*/  VIADD R8, R52, 0x10 ;  /* 0x0000001034087836 */ /* 0x000fc60000000000 */
[----:B------:R-:W-:Y:S02]  /*2450*/  IADD3.X R7, R7, UR5, R9, P0, !PT ;  /* 0x0000000507077c10 */ /* 0x000fe400087fe409 */
[----:B------:R-:W-:Y:S02]  /*2460*/  ISETP.GE.AND P0, PT, R52, R31, PT ;  /* 0x0000001f3400720c */ /* 0x000fe40003f06270 */
[----:B------:R-:W-:-:S11]  /*2470*/  CS2R R10, SRZ ;  /* 0x00000000000a7805 */ /* 0x000fd6000001ff00 */
[----:B------:R0:W5:Y:S04]  /*2480*/  @!P0 LDG.E.64 R14, desc[UR42][R4.64] ;  /* 0x0000002a040e8981 */ /* 0x000168000c1e1b00 */
[----:B------:R0:W5:Y:S01]  /*2490*/  @!P0 LDG.E.64 R28, desc[UR42][R6.64] ;  /* 0x0000002a061c8981 */ /* 0x000162000c1e1b00 */
[----:B------:R-:W-:Y:S02]  /*24a0*/  ISETP.GE.AND P0, PT, R8, R31, PT ;  /* 0x0000001f0800720c */ /* 0x000fe40003f06270 */
[----:B------:R-:W-:-:S11]  /*24b0*/  CS2R R8, SRZ ;  /* 0x0000000000087805 */ /* 0x000fd6000001ff00 */
[----:B------:R0:W5:Y:S04]  /*24c0*/  @!P0 LDG.E.64 R8, desc[UR42][R4.64+0x10] ;  /* 0x0000102a04088981 */ /* 0x000168000c1e1b00 */
[----:B------:R0:W5:Y:S02]  /*24d0*/  @!P0 LDG.E.64 R10, desc[UR42][R6.64+0x10] ;  /* 0x0000102a060a8981 */ /* 0x000164000c1e1b00 */
.L_x_10485:
[----:B------:R-:W-:Y:S05]  /*24e0*/  BSYNC B1 ;  /* 0x0000000000017941 */ /* 0x000fea0003800000 */
.L_x_10484:
[----:B------:R-:W-:Y:S01]  /*24f0*/  UISETP.NE.AND UP0, UPT, UR36, 0x3, UPT ;  /* 0x000000032400788c */ /* 0x000fe2000bf05270 */
[----:B-----5:R-:W-:Y:S02]  /*2500*/  IMAD.MOV.U32 R30, RZ, RZ, R8 ;  /* 0x000000ffff1e7224 */ /* 0x020fe400078e0008 */
[----:B------:R-:W-:Y:S02]  /*2510*/  IMAD.MOV.U32 R85, RZ, RZ, R14 ;  /* 0x000000ffff557224 */ /* 0x000fe400078e000e */
[----:B------:R-:W-:Y:S01]  /*2520*/  IMAD.MOV.U32 R66, RZ, RZ, R10 ;  /* 0x000000ffff427224 */ /* 0x000fe200078e000a */
[----:B------:R-:W-:Y:S01]  /*2530*/  PLOP3.LUT P0, PT, PT, PT, UP0, 0x80, 0x0 ;  /* 0x000000000000781c */ /* 0x000fe20003f0f008 */
[----:B------:R-:W-:-:S12]  /*2540*/  IMAD.MOV.U32 R83, RZ, RZ, R28 ;  /* 0x000000ffff537224 */ /* 0x000fd800078e001c */
[----:B------:R-:W-:Y:S05]  /*2550*/  @!P0 BRA `(.L_x_10486) ;  /* 0x0000000000048947 */ /* 0x000fea0003800000 */
[----:B------:R-:W-:Y:S01]  /*2560*/  BPT.TRAP 0x1 ;  /* 0x000000040000795c */ /* 0x000fe20000300000 */
.L_x_10486:
[----:B------:R-:W-:Y:S01]  /*2570*/  IMAD R78, R17, 0x8, R16 ;  /* 0x00000008114e7824 */ /* 0x000fe200078e0210 */
[----:B------:R-:W-:Y:S01]  /*2580*/  SHF.L.U32 R79, R156, 0x1f, RZ ;  /* 0x0000001f9c4f7819 */ /* 0x000fe200000006ff */
[----:B------:R-:W-:Y:S03]  /*2590*/  BSSY B1, `(.L_x_10487) ;  /* 0x0000003000017945 */ /* 0x000fe60003800000 */
[----:B------:R-:W1:Y:S02]  /*25a0*/  SYNCS.PHASECHK.TRANS64.TRYWAIT P5, [R78+URZ+0x13290], R79 ;  /* 0x0132904f4e0075a7 */ /* 0x000e6400080a017f */
[----:B-1----:R-:W-:Y:S05]  /*25b0*/  @!P5 BRA `(.L_x_10488) ;  /* 0x0000011c0040d947 */ /* 0x002fea0003800000 */
.L_x_10705:
[----:B------:R-:W-:Y:S05]  /*25c0*/  BSYNC B1 ;  /* 0x0000000000017941 */ /* 0x000fea0003800000 */
.L_x_10487:
[----:B------:R-:W-:Y:S05]  /*25d0*/  @P1 BRA `(.L_x_10489) ;  /* 0x00000020009c1947 */ /* 0x000fea0003800000 */
[----:B------:R-:W-:Y:S04]  /*25e0*/  BSSY B1, `(.L_x_10490) ;  /* 0x0000073000017945 */ /* 0x000fe80003800000 */
[----:B------:R-:W-:Y:S05]  /*25f0*/  @P3 BRA `(.L_x_10491) ;  /* 0x0000000400c43947 */ /* 0x000fea0003800000 */
[----:B0-----:R0:W2:Y:S01]  /*2600*/  LDS.128 R4, [R77+0xe000] ;  /* 0x00e000004d047984 */ /* 0x0010a20000000c00 */
[----:B------:R-:W-:Y:S01]  /*2610*/  ISETP.GE.AND P5, PT, R52, R31, PT ;  /* 0x0000001f3400720c */ /* 0x000fe20003fa6270 */
[----:B------:R-:W-:-:S12]  /*2620*/  BSSY B2, `(.L_x_10492) ;  /* 0x000006d000027945 */ /* 0x000fd80003800000 */
        /* <DEDUP_REMOVED lines=15> */
[----:B------:R-:W-:-:S02]  /*2720*/  F2FP.F16.E4M3.UNPACK_B R4, R5 ;  /* 0x00000005ff04723e */ /* 0x000fc400020006ff */
[----:B------:R-:W-:Y:S02]  /*2730*/  LOP3.LUT R69, R67, 0xff00, R28, 0xf8, !PT ;  /* 0x0000ff0043457812 */ /* 0x000fe400078ef81c */
[----:B------:R-:W-:Y:S02]  /*2740*/  SHF.L.U32 R28, R70, 0x10, RZ ;  /* 0x00000010461c7819 */ /* 0x000fe400000006ff */
[----:B------:R-:W-:Y:S02]  /*2750*/  F2FP.F16.E4M3.UNPACK_B R67, R83.H1 ;  /* 0x00000053ff43723e */ /* 0x000fe400030006ff */
[----:B------:R-:W-:Y:S01]  /*2760*/  LOP3.LUT R29, R29, 0xff00, R14, 0xf8, !PT ;  /* 0x0000ff001d1d7812 */ /* 0x000fe200078ef80e */
[----:B------:R-:W-:Y:S01]  /*2770*/  IMAD.U32 R14, R71, 0x10000, RZ ;  /* 0x00010000470e7824 */ /* 0x000fe200078e00ff */
[----:B------:R-:W-:Y:S01]  /*2780*/  LOP3.LUT R80, R69, 0xff0000, R28, 0xf8, !PT ;  /* 0x00ff000045507812 */ /* 0x000fe200078ef81c */
[--C-:B------:R-:W-:Y:S01]  /*2790*/  HADD2.F32 R28, -RZ, R4.reuse.H1_H1 ;  /* 0x30000004ff1c7230 */ /* 0x100fe20000004100 */
[----:B------:R-:W-:Y:S01]  /*27a0*/  F2FP.F16.E4M3.UNPACK_B R5, R5.H1 ;  /* 0x00000005ff05723e */ /* 0x000fe200030006ff */
[----:B------:R-:W-:Y:S01]  /*27b0*/  HADD2.F32 R71, -RZ, R67.H0_H0 ;  /* 0x20000043ff477230 */ /* 0x000fe20000004100 */
[----:B------:R-:W-:Y:S01]  /*27c0*/  LOP3.LUT R14, R29, 0xff0000, R14, 0xf8, !PT ;  /* 0x00ff00001d0e7812 */ /* 0x000fe200078ef80e */
[----:B------:R-:W-:-:S02]  /*27d0*/  HADD2.F32 R4, -RZ, R4.H0_H0 ;  /* 0x20000004ff047230 */ /* 0x000fc40000004100 */
[----:B------:R-:W-:Y:S02]  /*27e0*/  HADD2.F32 R70, -RZ, R67.H1_H1 ;  /* 0x30000043ff467230 */ /* 0x000fe40000004100 */
[-C--:B------:R-:W-:Y:S01]  /*27f0*/  FMUL.FTZ R81, R28, R71.reuse ;  /* 0x000000471c517220 */ /* 0x080fe20000410000 */
[--C-:B------:R-:W-:Y:S02]  /*2800*/  HADD2.F32 R69, -RZ, R68.reuse.H0_H0 ;  /* 0x20000044ff457230 */ /* 0x100fe40000004100 */
[--C-:B------:R-:W-:Y:S02]  /*2810*/  HADD2.F32 R67, -RZ, R5.reuse.H1_H1 ;  /* 0x30000005ff437230 */ /* 0x100fe40000004100 */
[----:B------:R-:W-:Y:S02]  /*2820*/  HADD2.F32 R29, -RZ, R5.H0_H0 ;  /* 0x20000005ff1d7230 */ /* 0x000fe40000004100 */
[----:B------:R-:W-:Y:S01]  /*2830*/  FMUL.FTZ R5, R4, R71 ;  /* 0x0000004704057220 */ /* 0x000fe20000410000 */
[----:B------:R-:W-:-:S02]  /*2840*/  HADD2.F32 R68, -RZ, R68.H1_H1 ;  /* 0x30000044ff447230 */ /* 0x000fc40000004100 */
[-C--:B------:R-:W-:Y:S01]  /*2850*/  FMUL.FTZ R82, R67, R70.reuse ;  /* 0x0000004643527220 */ /* 0x080fe20000410000 */
[-C--:B------:R-:W-:Y:S01]  /*2860*/  FFMA.FTZ R4, R4, R69.reuse, -R81 ;  /* 0x0000004504047223 */ /* 0x080fe20000010851 */
[C---:B------:R-:W-:Y:S01]  /*2870*/  FMUL.FTZ R84, R29.reuse, R70 ;  /* 0x000000461d547220 */ /* 0x040fe20000410000 */
        /* <DEDUP_REMOVED lines=15> */
[----:B------:R-:W-:Y:S01]  /*2970*/  HADD2.F32 R70, -RZ, R70.H0_H0 ;  /* 0x20000046ff467230 */ /* 0x000fe20000004100 */
[----:B------:R-:W-:Y:S01]  /*2980*/  F2FP.SATFINITE.E4M3.F32.PACK_AB_MERGE_C R5, R5, R4, R88 ;  /* 0x000000040505723e */ /* 0x000fe20004807058 */
        /* <DEDUP_REMOVED lines=9> */
[----:B------:R-:W-:Y:S02]  /*2a20*/  F2FP.SATFINITE.E4M3.F32.PACK_AB_MERGE_C R87, R81, R82, RZ ;  /* 0x000000525157723e */ /* 0x000fe400048070ff */
[----:B------:R-:W-:Y:S01]  /*2a30*/  F2FP.F16.E4M3.UNPACK_B R81, R80.H1 ;  /* 0x00000050ff51723e */ /* 0x000fe200030006ff */
        /* <DEDUP_REMOVED lines=15> */
[CC--:B------:R-:W-:Y:S01]  /*2b30*/  FMUL.FTZ R67, R29.reuse, R82.reuse ;  /* 0x000000521d437220 */ /* 0x0c0fe20000410000 */
[----:B------:R-:W-:Y:S01]  /*2b40*/  F2FP.F16.E4M3.UNPACK_B R7, R7 ;  /* 0x00000007ff07723e */ /* 0x000fe200020006ff */
[----:B------:R-:W-:Y:S01]  /*2b50*/  FMUL.FTZ R82, R28, R82 ;  /* 0x000000521c527220 */ /* 0x000fe20000410000 */
        /* <DEDUP_REMOVED lines=12> */
[-C--:B------:R-:W-:Y:S01]  /*2c20*/  FMUL.FTZ R83, R28, R81.reuse ;  /* 0x000000511c537220 */ /* 0x080fe20000410000 */
[----:B------:R-:W-:Y:S02]  /*2c30*/  HADD2.F32 R80, -RZ, R80.H0_H0 ;  /* 0x20000050ff507230 */ /* 0x000fe40000004100 */
        /* <DEDUP_REMOVED lines=11> */
.L_x_10493:
[----:B------:R-:W-:Y:S05]  /*2cf0*/  BSYNC B2 ;  /* 0x0000000000027941 */ /* 0x000fea0003800000 */
.L_x_10492:
[----:B--2---:R2:W-:Y:S02]  /*2d00*/  STG.E.128 desc[UR42][R12.64], R4 ;  /* 0x000000040c007986 */ /* 0x0045e4000c101d2a */
.L_x_10491:
[----:B------:R-:W-:Y:S05]  /*2d10*/  BSYNC B1 ;  /* 0x0000000000017941 */ /* 0x000fea0003800000 */
.L_x_10490:
[----:B------:R-:W-:Y:S05]  /*2d20*/  @P2 BRA `(.L_x_10489) ;  /* 0x0000001800c82947 */ /* 0x000fea0003800000 */
[----:B0-2---:R-:W2:Y:S01]  /*2d30*/  LDL R6, [R1+0x4] ;  /* 0x0000040001067983 */ /* 0x005ea20000100800 */
[----:B------:R-:W-:Y:S01]  /*2d40*/  IMAD.MOV.U32 R5, RZ, RZ, 0x20 ;  /* 0x00000020ff057424 */ /* 0x000fe200078e00ff */
[----:B------:R-:W-:Y:S01]  /*2d50*/  BSSY B1, `(.L_x_10494) ;  /* 0x0000072000017945 */ /* 0x000fe20003800000 */
[----:B------:R-:W-:Y:S02]  /*2d60*/  IMAD R4, R17, 0x2800, RZ ;  /* 0x0000280011047824 */ /* 0x000fe400078e02ff */
[----:B------:R-:W-:Y:S01]  /*2d70*/  VIADD R14, R52, 0x10 ;  /* 0x00000010340e7836 */ /* 0x000fe20000000000 */
[----:B------:R-:W-:-:S04]  /*2d80*/  SEL R5, R5, 0xffffffe0, !P4 ;  /* 0xffffffe005057807 */ /* 0x000fc80006000000 */
[----:B------:R-:W-:Y:S02]  /*2d90*/  ISETP.GE.AND P5, PT, R14, R31, PT ;  /* 0x0000001f0e00720c */ /* 0x000fe40003fa6270 */
[----:B--2---:R-:W-:-:S05]  /*2da0*/  IADD3 R5, R5, R6, R4 ;  /* 0x0000000605057210 */ /* 0x004fca0007ffe004 */
[----:B------:R-:W-:-:S06]  /*2db0*/  IMAD.IADD R4, R16, 0x1, R5 ;  /* 0x0000000110047824 */ /* 0x000fcc00078e0205 */
[----:B------:R-:W0:Y:S01]  /*2dc0*/  LDS.128 R4, [R4+0xe000] ;  /* 0x00e0000004047984 */ /* 0x000e220000000c00 */
[----:B------:R-:W-:Y:S05]  /*2dd0*/  @P5 BRA `(.L_x_10495) ;  /* 0x0000000400a45947 */ /* 0x000fea0003800000 */
[--C-:B------:R-:W-:Y:S02]  /*2de0*/  SHF.R.U32.HI R10, RZ, 0x8, R9.reuse ;  /* 0x00000008ff0a7819 */ /* 0x100fe40000011609 */
[----:B------:R-:W-:Y:S02]  /*2df0*/  SHF.R.U32.HI R31, RZ, 0x18, R9 ;  /* 0x00000018ff1f7819 */ /* 0x000fe40000011609 */
[----:B------:R-:W-:Y:S01]  /*2e00*/  LOP3.LUT R8, R9, 0xff, RZ, 0xc0, !PT ;  /* 0x000000ff09087812 */ /* 0x000fe200078ec0ff */
[----:B------:R-:W-:Y:S01]  /*2e10*/  IMAD.SHL.U32 R10, R10, 0x100, RZ ;  /* 0x000001000a0a7824 */ /* 0x000fe200078e00ff */
[----:B------:R-:W-:Y:S02]  /*2e20*/  SHF.R.U32.HI R28, RZ, 0x8, R11 ;  /* 0x00000008ff1c7819 */ /* 0x000fe4000001160b */
[----:B------:R-:W-:Y:S02]  /*2e30*/  SHF.R.U32.HI R29, RZ, 0x10, R9 ;  /* 0x00000010ff1d7819 */ /* 0x000fe40000011609 */
[----:B------:R-:W-:-:S02]  /*2e40*/  LOP3.LUT R14, R11, 0xff0000ff, RZ, 0xc0, !PT ;  /* 0xff0000ff0b0e7812 */ /* 0x000fc400078ec0ff */
[----:B------:R-:W-:Y:S01]  /*2e50*/  SHF.R.U32.HI R15, RZ, 0x10, R11 ;  /* 0x00000010ff0f7819 */ /* 0x000fe2000001160b */
[----:B------:R-:W-:Y:S01]  /*2e60*/  IMAD.SHL.U32 R11, R28, 0x100, RZ ;  /* 0x000001001c0b7824 */ /* 0x000fe200078e00ff */
[----:B------:R-:W-:Y:S01]  /*2e70*/  PRMT R9, R31, 0x654, R8 ;  /* 0x000006541f097816 */ /* 0x000fe20000000008 */
[----:B0-----:R-:W-:Y:S01]  /*2e80*/  IMAD.MOV.U32 R8, RZ, RZ, R4 ;  /* 0x000000ffff087224 */ /* 0x001fe200078e0004 */
[----:B------:R-:W-:Y:S01]  /*2e90*/  F2FP.F16.E4M3.UNPACK_B R4, R5 ;  /* 0x00000005ff04723e */ /* 0x000fe200020006ff */
[----:B------:R-:W-:Y:S01]  /*2ea0*/  IMAD.U32 R15, R15, 0x10000, RZ ;  /* 0x000100000f0f7824 */ /* 0x000fe200078e00ff */
[----:B------:R-:W-:Y:S01]  /*2eb0*/  LOP3.LUT R9, R9, 0xff00, R10, 0xf8, !PT ;  /* 0x0000ff0009097812 */ /* 0x000fe200078ef80a */
[----:B------:R-:W-:Y:S01]  /*2ec0*/  IMAD.U32 R10, R29, 0x10000, RZ ;  /* 0x000100001d0a7824 */ /* 0x000fe200078e00ff */
[----:B------:R-:W-:Y:S02]  /*2ed0*/  LOP3.LUT R14, R14, 0xff00, R11, 0xf8, !PT ;  /* 0x0000ff000e0e7812 */ /* 0x000fe400078ef80b */
[----:B------:R-:W-:-:S02]  /*2ee0*/  F2FP.F16.E4M3.UNPACK_B R11, R66.H1 ;  /* 0x00000042ff0b723e */ /* 0x000fc400030006ff */
        /* <DEDUP_REMOVED lines=88> */
.L_x_10495:
[----:B------:R-:W-:Y:S05]  /*3470*/  BSYNC B1 ;  /* 0x0000000000017941 */ /* 0x000fea0003800000 */
.L_x_10494:
[----:B0-----:R0:W-:Y:S01]  /*3480*/  STG.E.128 desc[UR42][R12.64+0x20], R4 ;  /* 0x000020040c007986 */ /* 0x0011e2000c101d2a */
[----:B------:R-:W-:Y:S05]  /*3490*/  BRA `(.L_x_10489) ;  /* 0x0000001000ec7947 */ /* 0x000fea0003800000 */
.L_x_10483:
[----:B------:R-:W-:Y:S01]  /*34a0*/  IMAD R5, R2, -0xa0, R33 ;  /* 0xffffff6002057824 */ /* 0x000fe200078e0221 */
[----:B------:R-:W-:Y:S02]  /*34b0*/  CS2R R8, SRZ ;  /* 0x0000000000087805 */ /* 0x000fe4000001ff00 */
[----:B------:R-:W-:Y:S02]  /*34c0*/  CS2R R10, SRZ ;  /* 0x00000000000a7805 */ /* 0x000fe4000001ff00 */
[----:B------:R-:W-:-:S04]  /*34d0*/  VIMNMX R6, R5, 0xa0, PT ;  /* 0x000000a005067848 */ /* 0x000fc80003fe0100 */
[----:B------:R-:W-:-:S04]  /*34e0*/  ISETP.GE.AND P1, PT, R23, R6, PT ;  /* 0x000000061700720c */ /* 0x000fc80003f26270 */
[----:B------:R-:W-:-:S13]  /*34f0*/  ISETP.GE.OR P0, PT, R18, R31, P1 ;  /* 0x0000001f1200720c */ /* 0x000fda0000f06670 */
[----:B------:R-:W0:Y:S01]  /*3500*/  @!P0 LDC.64 R12, c[0x0][0x3c8] ;  /* 0x0000f200ff0c8b82 */ /* 0x000e220000000a00 */
[----:B------:R-:W-:Y:S02]  /*3510*/  @!P0 IMAD.MOV.U32 R5, RZ, RZ, R63 ;  /* 0x000000ffff058224 */ /* 0x000fe400078e003f */
[----:B------:R-:W-:-:S04]  /*3520*/  @!P0 IMAD R6, R61, R2, RZ ;  /* 0x000000023d068224 */ /* 0x000fc800078e02ff */
[----:B------:R-:W-:Y:S01]  /*3530*/  @!P0 IMAD R6, R69, R36, R6 ;  /* 0x0000002445068224 */ /* 0x000fe200078e0206 */
[----:B------:R-:W1:Y:S01]  /*3540*/  @!P0 LDC.64 R28, c[0x0][0x3e0] ;  /* 0x0000f800ff1c8b82 */ /* 0x000e620000000a00 */
[----:B0-----:R-:W-:Y:S01]  /*3550*/  @!P0 IADD3 R12, P5, P6, R46, R12, R4 ;  /* 0x0000000c2e0c8210 */ /* 0x001fe20007ebe004 */
[----:B------:R-:W-:-:S03]  /*3560*/  @!P0 IMAD.MOV.U32 R4, RZ, RZ, R40 ;  /* 0x000000ffff048224 */ /* 0x000fc600078e0028 */
[----:B------:R-:W-:Y:S01]  /*3570*/  @!P0 IADD3.X R13, R62, R13, R30, P5, P6 ;  /* 0x0000000d3e0d8210 */ /* 0x000fe20002fec41e */
[----:B------:R-:W-:-:S03]  /*3580*/  @!P0 IMAD.WIDE.U32 R4, R2, R36, R4 ;  /* 0x0000002402048225 */ /* 0x000fc600078e0004 */
[----:B-1----:R-:W-:-:S04]  /*3590*/  @!P0 IADD3 R28, P5, R4, R28, RZ ;  /* 0x0000001c041c8210 */ /* 0x002fc80007fbe0ff */
[----:B------:R-:W-:Y:S02]  /*35a0*/  @!P0 IADD3.X R29, R29, R6, R5, P5, !PT ;  /* 0x000000061d1d8210 */ /* 0x000fe40002ffe405 */
[----:B------:R-:W-:Y:S02]  /*35b0*/  CS2R R4, SRZ ;  /* 0x0000000000047805 */ /* 0x000fe4000001ff00 */
[----:B------:R-:W-:Y:S01]  /*35c0*/  CS2R R6, SRZ ;  /* 0x0000000000067805 */ /* 0x000fe2000001ff00 */
[----:B------:R-:W2:Y:S05]  /*35d0*/  @!P0 LDG.E.128 R8, desc[UR42][R28.64] ;  /* 0x0000002a1c088981 */ /* 0x000eaa000c1e1d00 */
[----:B------:R-:W3:Y:S01]  /*35e0*/  @!P0 LDG.E.128 R4, desc[UR42][R12.64] ;  /* 0x0000002a0c048981 */ /* 0x000ee2000c1e1d00 */
[----:B------:R-:W-:Y:S01]  /*35f0*/  ISETP.GE.AND P0, PT, R18, R31, PT ;  /* 0x0000001f1200720c */ /* 0x000fe20003f06270 */
[----:B------:R-:W-:Y:S01]  /*3600*/  UISETP.NE.AND UP0, UPT, UR36, 0x3, UPT ;  /* 0x000000032400788c */ /* 0x000fe2000bf05270 */
[----:B------:R-:W-:-:S11]  /*3610*/  LOP3.LUT R22, R22, 0xfffffffe, RZ, 0xc0, !PT ;  /* 0xfffffffe16167812 */ /* 0x000fd600078ec0ff */
[----:B------:R-:W-:Y:S02]  /*3620*/  @P0 LOP3.LUT R22, R22, 0x1, RZ, 0xfc, !PT ;  /* 0x0000000116160812 */ /* 0x000fe400078efcff */
[----:B------:R-:W-:Y:S01]  /*3630*/  PLOP3.LUT P0, PT, PT, PT, UP0, 0x80, 0x0 ;  /* 0x000000000000781c */ /* 0x000fe20003f0f008 */
[----:B--2---:R-:W-:Y:S02]  /*3640*/  IMAD.MOV.U32 R86, RZ, RZ, R8 ;  /* 0x000000ffff567224 */ /* 0x004fe400078e0008 */
[----:B------:R-:W-:Y:S02]  /*3650*/  IMAD.MOV.U32 R80, RZ, RZ, R10 ;  /* 0x000000ffff507224 */ /* 0x000fe400078e000a */
[----:B---3--:R-:W-:Y:S02]  /*3660*/  IMAD.MOV.U32 R84, RZ, RZ, R4 ;  /* 0x000000ffff547224 */ /* 0x008fe400078e0004 */
[----:B------:R-:W-:-:S06]  /*3670*/  IMAD.MOV.U32 R82, RZ, RZ, R6 ;  /* 0x000000ffff527224 */ /* 0x000fcc00078e0006 */
[----:B------:R-:W-:Y:S05]  /*3680*/  @!P0 BRA `(.L_x_10496) ;  /* 0x0000000000048947 */ /* 0x000fea0003800000 */
[----:B------:R-:W-:Y:S01]  /*3690*/  BPT.TRAP 0x1 ;  /* 0x000000040000795c */ /* 0x000fe20000300000 */
.L_x_10496:
[----:B------:R-:W-:Y:S01]  /*36a0*/  IMAD R78, R17, 0x8, R16 ;  /* 0x00000008114e7824 */ /* 0x000fe200078e0210 */
[----:B------:R-:W-:Y:S01]  /*36b0*/  SHF.L.U32 R79, R156, 0x1f, RZ ;  /* 0x0000001f9c4f7819 */ /* 0x000fe200000006ff */
[----:B------:R-:W0:Y:S01]  /*36c0*/  LDC R81, c[0x0][0x2e4] ;  /* 0x0000b900ff517b82 */ /* 0x000e220000000800 */
[----:B------:R-:W-:Y:S02]  /*36d0*/  BSSY B1, `(.L_x_10497) ;  /* 0x0000003000017945 */ /* 0x000fe40003800000 */
[----:B------:R-:W1:Y:S02]  /*36e0*/  SYNCS.PHASECHK.TRANS64.TRYWAIT P5, [R78+URZ+0x13290], R79 ;  /* 0x0132904f4e0075a7 */ /* 0x000e6400080a017f */
[----:B-1----:R-:W-:Y:S05]  /*36f0*/  @!P5 BRA `(.L_x_10498) ;  /* 0x0000010c0004d947 */ /* 0x002fea0003800000 */
.L_x_10706:
[----:B------:R-:W-:Y:S05]  /*3700*/  BSYNC B1 ;  /* 0x0000000000017941 */ /* 0x000fea0003800000 */
.L_x_10497:
[----:B0-----:R-:W-:Y:S01]  /*3710*/  ISETP.GE.OR P5, PT, R18, R81, P1 ;  /* 0x000000511200720c */ /* 0x001fe20000fa6670 */
[----:B------:R-:W-:Y:S01]  /*3720*/  ULDC.64 UR4, c[0x0][0x2f0] ;  /* 0x0000bc0000047ab9 */ /* 0x000fe20000000a00 */
[----:B------:R-:W-:Y:S01]  /*3730*/  SHF.R.S32.HI R12, RZ, 0x1f, R23 ;  /* 0x0000001fff0c7819 */ /* 0x000fe20000011417 */
[----:B------:R-:W-:Y:S02]  /*3740*/  IMAD.MOV.U32 R68, RZ, RZ, R14 ;  /* 0x000000ffff447224 */ /* 0x000fe400078e000e */
[----:B------:R-:W-:Y:S02]  /*3750*/  IMAD.MOV.U32 R69, RZ, RZ, R71 ;  /* 0x000000ffff457224 */ /* 0x000fe400078e0047 */
[----:B------:R-:W-:Y:S02]  /*3760*/  IMAD R12, R12, UR4, RZ ;  /* 0x000000040c0c7c24 */ /* 0x000fe4000f8e02ff */
[----:B------:R-:W-:-:S04]  /*3770*/  IMAD.WIDE.U32 R68, R23, UR4, R68 ;  /* 0x0000000417447c25 */ /* 0x000fc8000f8e0044 */
[----:B------:R-:W-:Y:S01]  /*3780*/  IMAD R83, R23, UR5, R12 ;  /* 0x0000000517537c24 */ /* 0x000fe2000f8e020c */
[----:B------:R-:W-:Y:S06]  /*3790*/  @P5 BRA `(.L_x_10489) ;  /* 0x00000010002c5947 */ /* 0x000fec0003800000 */
[----:B------:R-:W2:Y:S04]  /*37a0*/  LDL R30, [R1+0x18] ;  /* 0x00001800011e7983 */ /* 0x000ea80000100800 */
[----:B------:R-:W3:Y:S04]  /*37b0*/  LDL R29, [R1+0x1c] ;  /* 0x00001c00011d7983 */ /* 0x000ee80000100800 */
[----:B------:R-:W4:Y:S01]  /*37c0*/  LDL R28, [R1+0x20] ;  /* 0x00002000011c7983 */ /* 0x000f220000100800 */
[----:B------:R-:W-:Y:S01]  /*37d0*/  IMAD.IADD R83, R83, 0x1, R69 ;  /* 0x0000000153537824 */ /* 0x000fe200078e0245 */
[----:B------:R-:W-:Y:S01]  /*37e0*/  IADD3 R71, P5, P6, R54, R68, R64 ;  /* 0x0000004436477210 */ /* 0x000fe20007ebe040 */
[----:B------:R-:W-:Y:S01]  /*37f0*/  IMAD.IADD R13, R81, 0x1, -R58 ;  /* 0x00000001510d7824 */ /* 0x000fe200078e0a3a */
[----:B------:R-:W-:Y:S02]  /*3800*/  BSSY B1, `(.L_x_10499) ;  /* 0x00000e8000017945 */ /* 0x000fe40003800000 */
[----:B------:R-:W-:-:S02]  /*3810*/  IADD3.X R12, R0, R83, R73, P5, P6 ;  /* 0x00000053000c7210 */ /* 0x000fc40002fec449 */
[----:B------:R-:W-:Y:S02]  /*3820*/  IADD3 R70, P5, R71, R66, RZ ;  /* 0x0000004247467210 */ /* 0x000fe40007fbe0ff */
[----:B------:R-:W-:-:S03]  /*3830*/  LOP3.LUT P6, RZ, R22, 0x1, RZ, 0xc0, !PT ;  /* 0x0000000116ff7812 */ /* 0x000fc600078cc0ff */
[----:B------:R-:W-:Y:S01]  /*3840*/  IMAD.X R71, R12, 0x1, R67, P5 ;  /* 0x000000010c477824 */ /* 0x000fe200028e0643 */
[----:B------:R-:W-:-:S04]  /*3850*/  LOP3.LUT P5, RZ, R22, 0x4, RZ, 0xc0, !PT ;  /* 0x0000000416ff7812 */ /* 0x000fc800078ac0ff */
[----:B------:R-:W-:-:S04]  /*3860*/  SEL R13, R58, R13, !P5 ;  /* 0x0000000d3a0d7207 */ /* 0x000fc80006800000 */
[----:B------:R-:W-:-:S04]  /*3870*/  SHF.R.S32.HI R12, RZ, 0x1f, R13 ;  /* 0x0000001fff0c7819 */ /* 0x000fc8000001140d */
[----:B------:R-:W-:Y:S01]  /*3880*/  LEA.HI R12, R12, R13, RZ, 0x5 ;  /* 0x0000000d0c0c7211 */ /* 0x000fe200078f28ff */
[----:B------:R-:W-:-:S03]  /*3890*/  IMAD R13, R17, 0x2800, R74 ;  /* 0x00002800110d7824 */ /* 0x000fc600078e024a */
[----:B------:R-:W-:Y:S01]  /*38a0*/  SHF.R.S32.HI R12, RZ, 0x5, R12 ;  /* 0x00000005ff0c7819 */ /* 0x000fe2000001140c */
[----:B------:R-:W-:-:S03]  /*38b0*/  IMAD.IADD R13, R16, 0x1, R13 ;  /* 0x00000001100d7824 */ /* 0x000fc600078e020d */
[----:B------:R-:W-:-:S05]  /*38c0*/  LEA.HI.SX32 R12, R21, R12, 0x1c ;  /* 0x0000000c150c7211 */ /* 0x000fca00078fe2ff */
[----:B------:R-:W-:-:S05]  /*38d0*/  IMAD.SHL.U32 R85, R12, 0x10, RZ ;  /* 0x000000100c557824 */ /* 0x000fca00078e00ff */
[----:B--2---:R-:W-:-:S04]  /*38e0*/  LOP3.LUT R12, R30, 0x30, R85, 0xf8, !PT ;  /* 0x000000301e0c7812 */ /* 0x004fc800078ef855 */
[----:B---3--:R-:W-:-:S05]  /*38f0*/  LOP3.LUT R12, R12, R29, RZ, 0x3c, !PT ;  /* 0x0000001d0c0c7212 */ /* 0x008fca00078e3cff */
[----:B----4-:R-:W-:-:S04]  /*3900*/  IMAD.IADD R12, R28, 0x1, R12 ;  /* 0x000000011c0c7824 */ /* 0x010fc800078e020c */
[----:B------:R-:W-:-:S04]  /*3910*/  IMAD R15, R17, 0x2800, R12 ;  /* 0x00002800110f7824 */ /* 0x000fc800078e020c */
[----:B------:R-:W-:Y:S02]  /*3920*/  IMAD.IADD R28, R16, 0x1, R15 ;  /* 0x00000001101c7824 */ /* 0x000fe400078e020f */
        /* <DEDUP_REMOVED lines=9> */
[----:B------:R-:W-:Y:S01]  /*39c0*/  SHF.R.U32.HI R90, RZ, 0x10, R7 ;  /* 0x00000010ff5a7819 */ /* 0x000fe20000011607 */
[----:B------:R-:W-:Y:S01]  /*39d0*/  IMAD.SHL.U32 R7, R95, 0x100, RZ ;  /* 0x000001005f077824 */ /* 0x000fe200078e00ff */
[----:B------:R-:W-:Y:S02]  /*39e0*/  SHF.R.U32.HI R92, RZ, 0x10, R5 ;  /* 0x00000010ff5c7819 */ /* 0x000fe40000011605 */
[----:B------:R-:W-:Y:S02]  /*39f0*/  PRMT R4, R97, 0x654, R4 ;  /* 0x0000065461047816 */ /* 0x000fe40000000004 */
[----:B------:R-:W-:Y:S02]  /*3a00*/  SHF.R.U32.HI R87, RZ, 0x8, R11 ;  /* 0x00000008ff577819 */ /* 0x000fe4000001160b */
[--C-:B------:R-:W-:Y:S02]  /*3a10*/  SHF.R.U32.HI R89, RZ, 0x18, R9.reuse ;  /* 0x00000018ff597819 */ /* 0x100fe40000011609 */
[----:B------:R-:W-:Y:S01]  /*3a20*/  LOP3.LUT R8, R9, 0xff, RZ, 0xc0, !PT ;  /* 0x000000ff09087812 */ /* 0x000fe200078ec0ff */
[----:B------:R-:W-:Y:S01]  /*3a30*/  IMAD.SHL.U32 R87, R87, 0x100, RZ ;  /* 0x0000010057577824 */ /* 0x000fe200078e00ff */
[----:B------:R-:W-:-:S02]  /*3a40*/  SHF.R.U32.HI R88, RZ, 0x8, R9 ;  /* 0x00000008ff587819 */ /* 0x000fc40000011609 */
[----:B------:R-:W-:Y:S01]  /*3a50*/  SHF.R.U32.HI R5, RZ, 0x10, R9 ;  /* 0x00000010ff057819 */ /* 0x000fe20000011609 */
[----:B------:R-:W-:Y:S01]  /*3a60*/  IMAD.SHL.U32 R9, R91, 0x100, RZ ;  /* 0x000001005b097824 */ /* 0x000fe200078e00ff */
[----:B------:R-:W-:Y:S01]  /*3a70*/  LOP3.LUT R4, R4, 0xff00, R7, 0xf8, !PT ;  /* 0x0000ff0004047812 */ /* 0x000fe200078ef807 */
[----:B------:R-:W-:Y:S01]  /*3a80*/  IMAD.U32 R7, R92, 0x10000, RZ ;  /* 0x000100005c077824 */ /* 0x000fe200078e00ff */
[----:B------:R-:W-:Y:S01]  /*3a90*/  PRMT R6, R93, 0x654, R6 ;  /* 0x000006545d067816 */ /* 0x000fe20000000006 */
[----:B------:R-:W-:Y:S01]  /*3aa0*/  IMAD.U32 R92, R5, 0x10000, RZ ;  /* 0x00010000055c7824 */ /* 0x000fe200078e00ff */
[----:B------:R-:W-:Y:S02]  /*3ab0*/  LOP3.LUT R10, R11, 0xff0000ff, RZ, 0xc0, !PT ;  /* 0xff0000ff0b0a7812 */ /* 0x000fe400078ec0ff */
[----:B------:R-:W-:Y:S02]  /*3ac0*/  SHF.R.U32.HI R94, RZ, 0x10, R11 ;  /* 0x00000010ff5e7819 */ /* 0x000fe4000001160b */
[----:B------:R-:W-:-:S02]  /*3ad0*/  PRMT R8, R89, 0x654, R8 ;  /* 0x0000065459087816 */ /* 0x000fc40000000008 */
[----:B------:R-:W-:Y:S01]  /*3ae0*/  SHF.L.U32 R11, R88, 0x8, RZ ;  /* 0x00000008580b7819 */ /* 0x000fe200000006ff */
[----:B------:R-:W-:Y:S01]  /*3af0*/  IMAD.U32 R94, R94, 0x10000, RZ ;  /* 0x000100005e5e7824 */ /* 0x000fe200078e00ff */
[----:B------:R-:W-:Y:S02]  /*3b00*/  LOP3.LUT R9, R6, 0xff00, R9, 0xf8, !PT ;  /* 0x0000ff0006097812 */ /* 0x000fe400078ef809 */
[----:B------:R-:W-:Y:S01]  /*3b10*/  LOP3.LUT R6, R4, 0xff0000, R7, 0xf8, !PT ;  /* 0x00ff000004067812 */ /* 0x000fe200078ef807 */
[----:B------:R-:W-:Y:S01]  /*3b20*/  IMAD.U32 R4, R90, 0x10000, RZ ;  /* 0x000100005a047824 */ /* 0x000fe200078e00ff */
[----:B------:R-:W-:Y:S02]  /*3b30*/  LOP3.LUT R89, R8, 0xff00, R11, 0xf8, !PT ;  /* 0x0000ff0008597812 */ /* 0x000fe400078ef80b */
[----:B------:R-:W-:Y:S02]  /*3b40*/  LOP3.LUT R91, R10, 0xff00, R87, 0xf8, !PT ;  /* 0x0000ff000a5b7812 */ /* 0x000fe400078ef857 */
[----:B------:R-:W-:-:S02]  /*3b50*/  F2FP.F16.E4M3.UNPACK_B R90, R86.H1 ;  /* 0x00000056ff5a723e */ /* 0x000fc400030006ff */
[----:B--2---:R-:W-:Y:S02]  /*3b60*/  F2FP.F16.E4M3.UNPACK_B R11, R28.H1 ;  /* 0x0000001cff0b723e */ /* 0x004fe400030006ff */
[----:B0-----:R-:W-:Y:S01]  /*3b70*/  F2FP.F16.E4M3.UNPACK_B R10, R12.H1 ;  /* 0x0000000cff0a723e */ /* 0x001fe200030006ff */
[----:B------:R-:W-:Y:S01]  /*3b80*/  HADD2.F32 R7, -RZ, R90.H0_H0 ;  /* 0x2000005aff077230 */ /* 0x000fe20000004100 */
[----:B------:R-:W-:Y:S01]  /*3b90*/  LOP3.LUT R4, R9, 0xff0000, R4, 0xf8, !PT ;  /* 0x00ff000009047812 */ /* 0x000fe200078ef804 */
[----:B------:R-:W-:Y:S01]  /*3ba0*/  HADD2.F32 R9, -RZ, R11.H0_H0 ;  /* 0x2000000bff097230 */ /* 0x000fe20000004100 */
[----:B------:R-:W-:Y:S01]  /*3bb0*/  F2FP.F16.E4M3.UNPACK_B R87, R84.H1 ;  /* 0x00000054ff57723e */ /* 0x000fe200030006ff */
[--C-:B------:R-:W-:Y:S01]  /*3bc0*/  HADD2.F32 R8, -RZ, R10.reuse.H0_H0 ;  /* 0x2000000aff087230 */ /* 0x100fe20000004100 */
[----:B------:R-:W-:Y:S01]  /*3bd0*/  F2FP.F16.E4M3.UNPACK_B R28, R28 ;  /* 0x0000001cff1c723e */ /* 0x000fe200020006ff */
[----:B------:R-:W-:Y:S02]  /*3be0*/  HADD2.F32 R10, -RZ, R10.H1_H1 ;  /* 0x3000000aff0a7230 */ /* 0x000fe40000004100 */
[----:B------:R-:W-:Y:S01]  /*3bf0*/  FMUL.FTZ R93, R9, R7 ;  /* 0x00000007095d7220 */ /* 0x000fe20000410000 */
[----:B------:R-:W-:-:S02]  /*3c00*/  HADD2.F32 R88, -RZ, R87.H0_H0 ;  /* 0x20000057ff587230 */ /* 0x000fc40000004100 */
        /* <DEDUP_REMOVED lines=10> */
[----:B------:R-:W-:Y:S01]  /*3cb0*/  HADD2.F32 R86, -RZ, R28.H0_H0 ;  /* 0x2000001cff567230 */ /* 0x000fe20000004100 */
[----:B------:R-:W-:Y:S01]  /*3cc0*/  F2FP.F16.E4M3.UNPACK_B R84, R12 ;  /* 0x0000000cff54723e */ /* 0x000fe200020006ff */
[----:B------:R-:W-:-:S02]  /*3cd0*/  HADD2.F32 R91, -RZ, R90.H0_H0 ;  /* 0x2000005aff5b7230 */ /* 0x000fc40000004100 */
[CC--:B------:R-:W-:Y:S01]  /*3ce0*/  FMUL.FTZ R11, R87.reuse, R92.reuse ;  /* 0x0000005c570b7220 */ /* 0x0c0fe20000410000 */
[C---:B------:R-:W-:Y:S01]  /*3cf0*/  FMUL.FTZ R92, R10.reuse, R92 ;  /* 0x0000005c0a5c7220 */ /* 0x040fe20000410000 */
[----:B------:R-:W-:Y:S02]  /*3d00*/  HADD2.F32 R90, -RZ, R90.H1_H1 ;  /* 0x3000005aff5a7230 */ /* 0x000fe40000004100 */
[----:B------:R-:W-:Y:S02]  /*3d10*/  HADD2.F32 R12, -RZ, R84.H0_H0 ;  /* 0x20000054ff0c7230 */ /* 0x000fe40000004100 */
[-C--:B------:R-:W-:Y:S01]  /*3d20*/  FFMA.FTZ R11, R10, R89.reuse, -R11 ;  /* 0x000000590a0b7223 */ /* 0x080fe2000001080b */
[----:B------:R-:W-:Y:S01]  /*3d30*/  FFMA.FTZ R10, R87, R89, R92 ;  /* 0x00000059570a7223 */ /* 0x000fe2000001005c */
[----:B------:R-:W-:Y:S02]  /*3d40*/  HADD2.F32 R87, -RZ, R88.H0_H0 ;  /* 0x20000058ff577230 */ /* 0x000fe40000004100 */
[-C--:B------:R-:W-:Y:S01]  /*3d50*/  FMUL.FTZ R93, R86, R91.reuse ;  /* 0x0000005b565d7220 */ /* 0x080fe20000410000 */
[C---:B------:R-:W-:Y:S01]  /*3d60*/  FMUL.FTZ R91, R12.reuse, R91 ;  /* 0x0000005b0c5b7220 */ /* 0x040fe20000410000 */
[----:B------:R-:W-:Y:S01]  /*3d70*/  HADD2.F32 R89, -RZ, R28.H1_H1 ;  /* 0x3000001cff597230 */ /* 0x000fe20000004100 */
[----:B------:R-:W-:Y:S01]  /*3d80*/  F2FP.F16.E4M3.UNPACK_B R92, R80.H1 ;  /* 0x00000050ff5c723e */ /* 0x000fe200030006ff */
[-C--:B------:R-:W-:Y:S01]  /*3d90*/  FFMA.FTZ R12, R12, R87.reuse, -R93 ;  /* 0x000000570c0c7223 */ /* 0x080fe2000001085d */
[----:B------:R-:W-:Y:S01]  /*3da0*/  FFMA.FTZ R28, R86, R87, R91 ;  /* 0x00000057561c7223 */ /* 0x000fe2000001005b */
[----:B------:R-:W-:-:S02]  /*3db0*/  HADD2.F32 R84, -RZ, R84.H1_H1 ;  /* 0x30000054ff547230 */ /* 0x000fc40000004100 */
[C---:B------:R-:W-:Y:S01]  /*3dc0*/  FMUL.FTZ R87, R89.reuse, R90 ;  /* 0x0000005a59577220 */ /* 0x040fe20000410000 */
[----:B------:R-:W-:Y:S01]  /*3dd0*/  HADD2.F32 R86, -RZ, R88.H1_H1 ;  /* 0x30000058ff567230 */ /* 0x000fe20000004100 */
[----:B------:R-:W-:Y:S01]  /*3de0*/  F2FP.F16.E4M3.UNPACK_B R88, R30.H1 ;  /* 0x0000001eff58723e */ /* 0x000fe200030006ff */
[----:B------:R-:W-:Y:S02]  /*3df0*/  HADD2.F32 R95, -RZ, R92.H0_H0 ;  /* 0x2000005cff5f7230 */ /* 0x000fe40000004100 */
        /* <DEDUP_REMOVED lines=11> */
[----:B------:R-:W-:Y:S01]  /*3eb0*/  F2FP.SATFINITE.E4M3.F32.PACK_AB_MERGE_C R9, R10, R9, RZ ;  /* 0x000000090a09723e */ /* 0x000fe200048070ff */
[----:B------:R-:W-:Y:S02]  /*3ec0*/  HADD2.F32 R88, -RZ, R88.H1_H1 ;  /* 0x30000058ff587230 */ /* 0x000fe40000004100 */
[C---:B------:R-:W-:Y:S01]  /*3ed0*/  FMUL.FTZ R95, R86.reuse, R95 ;  /* 0x0000005f565f7220 */ /* 0x040fe20000410000 */
[----:B------:R-:W-:Y:S02]  /*3ee0*/  HADD2.F32 R84, -RZ, R84.H1_H1 ;  /* 0x30000054ff547230 */ /* 0x000fe40000004100 */
[----:B------:R-:W-:Y:S01]  /*3ef0*/  FFMA.FTZ R92, R86, R93, -R99 ;  /* 0x0000005d565c7223 */ /* 0x000fe20000010863 */
[----:B------:R-:W-:Y:S02]  /*3f00*/  HADD2.F32 R91, -RZ, R91.H1_H1 ;  /* 0x3000005bff5b7230 */ /* 0x000fe40000004100 */
[-C--:B------:R-:W-:Y:S01]  /*3f10*/  FMUL.FTZ R99, R88, R97.reuse ;  /* 0x0000006158637220 */ /* 0x080fe20000410000 */
        /* <DEDUP_REMOVED lines=43> */
[C---:B------:R-:W-:Y:S01]  /*41d0*/  FMUL.FTZ R80, R10.reuse, R84 ;  /* 0x000000540a507220 */ /* 0x040fe20000410000 */
[----:B------:R-:W-:Y:S01]  /*41e0*/  F2FP.F16.E4M3.UNPACK_B R6, R6.H1 ;  /* 0x00000006ff06723e */ /* 0x000fe200030006ff */
[C---:B------:R-:W-:Y:S01]  /*41f0*/  FMUL.FTZ R87, R11.reuse, R84 ;  /* 0x000000540b577220 */ /* 0x040fe20000410000 */
[----:B------:R-:W-:Y:S01]  /*4200*/  F2FP.F16.E4M3.UNPACK_B R84, R7.H1 ;  /* 0x00000007ff54723e */ /* 0x000fe200030006ff */
[-C--:B------:R-:W-:Y:S01]  /*4210*/  FFMA.FTZ R11, R11, R82.reuse, -R80 ;  /* 0x000000520b0b7223 */ /* 0x080fe20000010850 */
[----:B------:R-:W-:Y:S02]  /*4220*/  HADD2.F32 R80, -RZ, R29.H0_H0 ;  /* 0x2000001dff507230 */ /* 0x000fe40000004100 */
[----:B------:R-:W-:Y:S01]  /*4230*/  FFMA.FTZ R10, R10, R82, R87 ;  /* 0x000000520a0a7223 */ /* 0x000fe20000010057 */
[----:B------:R-:W-:Y:S01]  /*4240*/  HADD2.F32 R7, -RZ, R13.H0_H0 ;  /* 0x2000000dff077230 */ /* 0x000fe20000004100 */
[----:B------:R-:W-:Y:S01]  /*4250*/  F2FP.SATFINITE.E4M3.F32.PACK_AB_MERGE_C R90, R107, R90, RZ ;  /* 0x0000005a6b5a723e */ /* 0x000fe200048070ff */
[----:B------:R-:W-:Y:S01]  /*4260*/  HADD2.F32 R86, -RZ, R84.H0_H0 ;  /* 0x20000054ff567230 */ /* 0x000fe20000004100 */
[----:B------:R-:W-:Y:S01]  /*4270*/  F2FP.F16.E4M3.UNPACK_B R91, R5.H1 ;  /* 0x00000005ff5b723e */ /* 0x000fe200030006ff */
[----:B------:R-:W-:Y:S01]  /*4280*/  HADD2.F32 R82, -RZ, R29.H1_H1 ;  /* 0x3000001dff527230 */ /* 0x000fe20000004100 */
[----:B------:R-:W-:Y:S01]  /*4290*/  F2FP.SATFINITE.E4M3.F32.PACK_AB_MERGE_C R30, R97, R30, R90 ;  /* 0x0000001e611e723e */ /* 0x000fe2000480705a */
[----:B------:R-:W-:-:S02]  /*42a0*/  HADD2.F32 R29, -RZ, R6.H0_H0 ;  /* 0x20000006ff1d7230 */ /* 0x000fc40000004100 */
[-C--:B------:R-:W-:Y:S01]  /*42b0*/  FMUL.FTZ R88, R80, R86.reuse ;  /* 0x0000005650587220 */ /* 0x080fe20000410000 */
[----:B------:R-:W-:Y:S02]  /*42c0*/  HADD2.F32 R13, -RZ, R13.H1_H1 ;  /* 0x3000000dff0d7230 */ /* 0x000fe40000004100 */
[C---:B------:R-:W-:Y:S01]  /*42d0*/  FMUL.FTZ R87, R7.reuse, R86 ;  /* 0x0000005607577220 */ /* 0x040fe20000410000 */
[----:B------:R-:W-:Y:S02]  /*42e0*/  HADD2.F32 R84, -RZ, R84.H1_H1 ;  /* 0x30000054ff547230 */ /* 0x000fe40000004100 */
[----:B------:R-:W-:Y:S01]  /*42f0*/  FFMA.FTZ R14, R14, R93, -R101 ;  /* 0x0000005d0e0e7223 */ /* 0x000fe20000010865 */
        /* <DEDUP_REMOVED lines=11> */
[----:B------:R-:W-:Y:S01]  /*43b0*/  HADD2.F32 R91, -RZ, R91.H1_H1 ;  /* 0x3000005bff5b7230 */ /* 0x000fe20000004100 */
[----:B------:R-:W-:Y:S02]  /*43c0*/  F2FP.F16.E4M3.UNPACK_B R15, R15.H1 ;  /* 0x0000000fff0f723e */ /* 0x000fe400030006ff */
[-C--:B------:R-:W-:Y:S02]  /*43d0*/  F2FP.F16.E4M3.UNPACK_B R5, R4.reuse ;  /* 0x00000004ff05723e */ /* 0x080fe400020006ff */
[----:B------:R-:W-:Y:S01]  /*43e0*/  F2FP.F16.E4M3.UNPACK_B R87, R4.H1 ;  /* 0x00000004ff57723e */ /* 0x000fe200030006ff */
[----:B------:R-:W-:Y:S01]  /*43f0*/  HADD2.F32 R4, -RZ, R82.H0_H0 ;  /* 0x20000052ff047230 */ /* 0x000fe20000004100 */
[----:B------:R-:W-:Y:S01]  /*4400*/  F2FP.SATFINITE.E4M3.F32.PACK_AB_MERGE_C R92, R103, R92, RZ ;  /* 0x0000005c675c723e */ /* 0x000fe200048070ff */
[----:B------:R-:W-:Y:S01]  /*4410*/  HADD2.F32 R80, -RZ, R15.H0_H0 ;  /* 0x2000000fff507230 */ /* 0x000fe20000004100 */
[----:B------:R-:W-:Y:S01]  /*4420*/  F2FP.F16.E4M3.UNPACK_B R84, R31 ;  /* 0x0000001fff54723e */ /* 0x000fe200020006ff */
[----:B------:R-:W-:Y:S01]  /*4430*/  HADD2.F32 R89, -RZ, R87.H0_H0 ;  /* 0x20000057ff597230 */ /* 0x000fe20000004100 */
[----:B------:R-:W-:Y:S01]  /*4440*/  F2FP.SATFINITE.E4M3.F32.PACK_AB_MERGE_C R14, R14, R99, R92 ;  /* 0x000000630e0e723e */ /* 0x000fe2000480705c */
        /* <DEDUP_REMOVED lines=8> */
[----:B------:R-:W-:-:S02]  /*44d0*/  HADD2.F32 R31, -RZ, R29.H0_H0 ;  /* 0x2000001dff1f7230 */ /* 0x000fc40000004100 */
[-C--:B------:R-:W-:Y:S01]  /*44e0*/  FMUL.FTZ R80, R82, R91.reuse ;  /* 0x0000005b52507220 */ /* 0x080fe20000410000 */
[----:B------:R-:W-:Y:S02]  /*44f0*/  HADD2.F32 R88, -RZ, R5.H0_H0 ;  /* 0x20000005ff587230 */ /* 0x000fe40000004100 */
[----:B------:R-:W-:Y:S01]  /*4500*/  FMUL.FTZ R91, R15, R91 ;  /* 0x0000005b0f5b7220 */ /* 0x000fe20000410000 */
[----:B------:R-:W-:Y:S02]  /*4510*/  HADD2.F32 R84, -RZ, R84.H1_H1 ;  /* 0x30000054ff547230 */ /* 0x000fe40000004100 */
[----:B------:R-:W-:Y:S01]  /*4520*/  FFMA.FTZ R93, R4, R89, R93 ;  /* 0x00000059045d7223 */ /* 0x000fe2000001005d */
[----:B------:R-:W-:Y:S02]  /*4530*/  HADD2.F32 R90, -RZ, R90.H1_H1 ;  /* 0x3000005aff5a7230 */ /* 0x000fe40000004100 */
[----:B------:R-:W-:Y:S01]  /*4540*/  FMUL.FTZ R95, R31, R92 ;  /* 0x0000005c1f5f7220 */ /* 0x000fe20000410000 */
[----:B------:R-:W-:-:S02]  /*4550*/  HADD2.F32 R87, -RZ, R87.H1_H1 ;  /* 0x30000057ff577230 */ /* 0x000fc40000004100 */
[----:B------:R-:W-:Y:S01]  /*4560*/  FFMA.FTZ R96, R31, R88, -R96 ;  /* 0x000000581f607223 */ /* 0x000fe20000010860 */
[----:B------:R-:W-:Y:S02]  /*4570*/  HADD2.F32 R29, -RZ, R29.H1_H1 ;  /* 0x3000001dff1d7230 */ /* 0x000fe40000004100 */
[-C--:B------:R-:W-:Y:S01]  /*4580*/  FMUL.FTZ R4, R84, R90.reuse ;  /* 0x0000005a54047220 */ /* 0x080fe20000410000 */
[----:B------:R-:W-:Y:S02]  /*4590*/  HADD2.F32 R5, -RZ, R5.H1_H1 ;  /* 0x30000005ff057230 */ /* 0x000fe40000004100 */
[-C--:B------:R-:W-:Y:S01]  /*45a0*/  FFMA.FTZ R80, R15, R87.reuse, -R80 ;  /* 0x000000570f507223 */ /* 0x080fe20000010850 */
[----:B------:R-:W-:Y:S01]  /*45b0*/  FFMA.FTZ R82, R82, R87, R91 ;  /* 0x0000005752527223 */ /* 0x000fe2000001005b */
        /* <DEDUP_REMOVED lines=12> */
.L_x_10500:
[----:B------:R-:W-:Y:S05]  /*4680*/  BSYNC B1 ;  /* 0x0000000000017941 */ /* 0x000fea0003800000 */
.L_x_10499:
[----:B0-----:R3:W-:Y:S01]  /*4690*/  STG.E.128 desc[UR42][R70.64], R12 ;  /* 0x0000000c46007986 */ /* 0x0017e2000c101d2a */
        /* <DEDUP_REMOVED lines=9> */
.L_x_10482:
[----:B------:R-:W-:-:S06]  /*4730*/  UISETP.NE.AND UP0, UPT, UR36, 0x3, UPT ;  /* 0x000000032400788c */ /* 0x000fcc000bf05270 */
[----:B------:R-:W-:-:S13]  /*4740*/  PLOP3.LUT P0, PT, PT, PT, UP0, 0x80, 0x0 ;  /* 0x000000000000781c */ /* 0x000fda0003f0f008 */
[----:B------:R-:W-:Y:S05]  /*4750*/  @!P0 BRA `(.L_x_10501) ;  /* 0x0000000000048947 */ /* 0x000fea0003800000 */
[----:B------:R-:W-:Y:S01]  /*4760*/  BPT.TRAP 0x1 ;  /* 0x000000040000795c */ /* 0x000fe20000300000 */
.L_x_10501:
[----:B------:R-:W-:Y:S01]  /*4770*/  IMAD R78, R17, 0x8, R16 ;  /* 0x00000008114e7824 */ /* 0x000fe200078e0210 */
[----:B------:R-:W-:Y:S01]  /*4780*/  SHF.L.U32 R79, R156, 0x1f, RZ ;  /* 0x0000001f9c4f7819 */ /* 0x000fe200000006ff */
[----:B------:R-:W-:Y:S01]  /*4790*/  IMAD R4, R2, -0xa0, R33 ;  /* 0xffffff6002047824 */ /* 0x000fe200078e0221 */
[----:B------:R-:W-:Y:S02]  /*47a0*/  BSSY B1, `(.L_x_10502) ;  /* 0x0000004000017945 */ /* 0x000fe40003800000 */
[----:B------:R-:W0:Y:S02]  /*47b0*/  SYNCS.PHASECHK.TRANS64.TRYWAIT P1, [R78+URZ+0x13290], R79 ;  /* 0x0132904f4e0075a7 */ /* 0x000e24000802017f */
[----:B------:R-:W-:Y:S01]  /*47c0*/  VIMNMX R4, R4, 0xa0, PT ;  /* 0x000000a004047848 */ /* 0x000fe20003fe0100 */
[----:B0-----:R-:W-:Y:S06]  /*47d0*/  @!P1 BRA `(.L_x_10503) ;  /* 0x000000f800e09947 */ /* 0x001fec0003800000 */
.L_x_10707:
[----:B------:R-:W-:Y:S05]  /*47e0*/  BSYNC B1 ;  /* 0x0000000000017941 */ /* 0x000fea0003800000 */
.L_x_10502:
[----:B------:R-:W-:-:S13]  /*47f0*/  ISETP.GE.AND P1, PT, R23, R4, PT ;  /* 0x000000041700720c */ /* 0x000fda0003f26270 */
[----:B------:R-:W-:Y:S05]  /*4800*/  @P1 BRA `(.L_x_10489) ;  /* 0x0000000000101947 */ /* 0x000fea0003800000 */
[----:B------:R-:W1:Y:S04]  /*4810*/  @!P3 LDS.128 R4, [R77+0xe000] ;  /* 0x00e000004d04b984 */ /* 0x000e680000000c00 */
[----:B------:R-:W2:Y:S04]  /*4820*/  @!P2 LDS.128 R8, [R76+0xe000] ;  /* 0x00e000004c08a984 */ /* 0x000ea80000000c00 */
[----:B-1----:R1:W-:Y:S04]  /*4830*/  @!P3 STG.E.128 desc[UR42][R12.64], R4 ;  /* 0x000000040c00b986 */ /* 0x0023e8000c101d2a */
[----:B--2---:R1:W-:Y:S02]  /*4840*/  @!P2 STG.E.128 desc[UR42][R12.64+0x20], R8 ;  /* 0x000020080c00a986 */ /* 0x0043e4000c101d2a */
.L_x_10489:
[----:B------:R-:W-:Y:S05]  /*4850*/  BSYNC B0 ;  /* 0x0000000000007941 */ /* 0x000fea0003800000 */
.L_x_10481:
[----:B012---:R-:W0:Y:S01]  /*4860*/  S2R R4, SR_TID.X ;  /* 0x0000000000047919 */ /* 0x007e220000002100 */
        /* <DEDUP_REMOVED lines=16> */
.L_x_10505:
[----:B------:R-:W-:Y:S05]  /*4970*/  BSYNC B0 ;  /* 0x0000000000007941 */ /* 0x000fea0003800000 */
.L_x_10504:
[----:B------:R-:W1:Y:S01]  /*4980*/  SYNCS.PHASECHK.TRANS64.TRYWAIT P0, [R78+URZ+0x132b0], R79 ;  /* 0x0132b04f4e0075a7 */ /* 0x000e62000800017f */
[----:B------:R-:W-:Y:S04]  /*4990*/  BSSY B0, `(.L_x_10506) ;  /* 0x0000002000007945 */ /* 0x000fe80003800000 */
[----:B-1----:R-:W-:Y:S05]  /*49a0*/  @!P0 BRA `(.L_x_10507) ;  /* 0x000000f800808947 */ /* 0x002fea0003800000 */
.L_x_10708:
[----:B------:R-:W-:Y:S05]  /*49b0*/  BSYNC B0 ;  /* 0x0000000000007941 */ /* 0x000fea0003800000 */
.L_x_10506:
[----:B------:R-:W-:Y:S04]  /*49c0*/  BSSY B0, `(.L_x_10508) ;  /* 0x0000013000007945 */ /* 0x000fe80003800000 */
[----:B------:R-:W-:Y:S05]  /*49d0*/  @P1 BRA `(.L_x_10509) ;  /* 0x0000000000441947 */ /* 0x000fea0003800000 */
[----:B0-----:R-:W-:Y:S01]  /*49e0*/  IMAD.WIDE R4, R2, 0xa0, R56 ;  /* 0x000000a002047825 */ /* 0x001fe200078e0238 */
[----:B------:R-:W-:Y:S01]  /*49f0*/  ULDC.64 UR4, c[0x0][0x318] ;  /* 0x0000c60000047ab9 */ /* 0x000fe20000000a00 */
[----:B------:R-:W-:Y:S02]  /*4a00*/  ULDC.64 UR6, c[0x0][0x308] ;  /* 0x0000c20000067ab9 */ /* 0x000fe40000000a00 */
[----:B------:R-:W-:Y:S02]  /*4a10*/  IMAD.MOV.U32 R6, RZ, RZ, R50 ;  /* 0x000000ffff067224 */ /* 0x000fe400078e0032 */
[----:B------:R-:W-:Y:S02]  /*4a20*/  IMAD.MOV.U32 R7, RZ, RZ, R75 ;  /* 0x000000ffff077224 */ /* 0x000fe400078e004b */
[----:B------:R-:W-:Y:S02]  /*4a30*/  IMAD R5, R5, UR4, RZ ;  /* 0x0000000405057c24 */ /* 0x000fe4000f8e02ff */
[----:B------:R-:W-:Y:S01]  /*4a40*/  IMAD.WIDE.U32 R6, R4, UR4, R6 ;  /* 0x0000000404067c25 */ /* 0x000fe2000f8e0006 */
[----:B------:R-:W-:-:S03]  /*4a50*/  ULDC UR4, c[0x0][0x2e4] ;  /* 0x0000b90000047ab9 */ /* 0x000fc60000000800 */
        /* <DEDUP_REMOVED lines=9> */
.L_x_10509:
[----:B------:R-:W-:Y:S05]  /*4af0*/  BSYNC B0 ;  /* 0x0000000000007941 */ /* 0x000fea0003800000 */
.L_x_10508:
[----:B------:R-:W-:Y:S01]  /*4b00*/  @!PT LDS RZ, [RZ] ;  /* 0x00000000fffff984 */ /* 0x000fe20000000800 */
[----:B------:R-:W-:Y:S01]  /*4b10*/  @!PT LDS RZ, [RZ] ;  /* 0x00000000fffff984 */ /* 0x000fe20000000800 */
[----:B------:R-:W-:Y:S01]  /*4b20*/  @!PT LDS RZ, [RZ] ;  /* 0x00000000fffff984 */ /* 0x000fe20000000800 */
[----:B------:R-:W-:Y:S01]  /*4b30*/  @!PT LDS RZ, [RZ] ;  /* 0x00000000fffff984 */ /* 0x000fe20000000800 */
[----:B------:R5:W-:Y:S06]  /*4b40*/  MEMBAR.ALL.CTA ;  /* 0x0000000000007992 */ /* 0x000bec0000008000 */
[----:B-----5:R-:W5:Y:S02]  /*4b50*/  FENCE.VIEW.ASYNC.S ;  /* 0x00000000000073c6 */ /* 0x020f640000000000 */
[----:B-----5:R0:W-:Y:S01]  /*4b60*/  BAR.SYNC.DEFER_BLOCKING R35, 0x80 ;  /* 0x000200230000751d */ /* 0x0201e20000010000 */
[----:B------:R-:W-:Y:S01]  /*4b70*/  LOP3.LUT P6, RZ, R22, 0x2, RZ, 0xc0, !PT ;  /* 0x0000000216ff7812 */ /* 0x000fe200078cc0ff */
[----:B------:R-:W-:Y:S01]  /*4b80*/  VIADD R17, R17, 0x1 ;  /* 0x0000000111117836 */ /* 0x000fe20000000000 */
[----:B------:R-:W-:Y:S01]  /*4b90*/  PLOP3.LUT P0, PT, PT, PT, PT, 0x8, 0x0 ;  /* 0x000000000000781c */ /* 0x000fe20003f0e170 */
[----:B-1----:R-:W-:-:S03]  /*4ba0*/  @!P5 VIADD R78, R78, 0x132c0 ;  /* 0x000132c04e4ed836 */ /* 0x002fc60000000000 */
[C---:B------:R-:W-:Y:S02]  /*4bb0*/  ISETP.NE.AND P1, PT, R17.reuse, 0x2, PT ;  /* 0x000000021100780c */ /* 0x040fe40003f25270 */
[----:B------:R-:W-:Y:S02]  /*4bc0*/  @!P5 PRMT R78, RZ, 0x654, R78 ;  /* 0x00000654ff4ed816 */ /* 0x000fe4000000004e */
[----:B--2---:R-:W-:Y:S02]  /*4bd0*/  SEL R5, RZ, 0x1, P1 ;  /* 0x00000001ff057807 */ /* 0x004fe40000800000 */
[----:B------:R-:W-:Y:S02]  /*4be0*/  SEL R17, R17, RZ, P1 ;  /* 0x000000ff11117207 */ /* 0x000fe40000800000 */
[----:B------:R-:W-:Y:S01]  /*4bf0*/  LOP3.LUT R156, R156, R5, RZ, 0x3c, !PT ;  /* 0x000000059c9c7212 */ /* 0x000fe200078e3cff */
[----:B------:R0:W-:Y:S01]  /*4c00*/  @!P5 SYNCS.ARRIVE.TRANS64.RED.A1T0 RZ, [R78+URZ], RZ ;  /* 0x000000ff4effd9a7 */ /* 0x0001e2000810043f */
[----:B------:R-:W-:Y:S05]  /*4c10*/  @P6 BRA `(.L_x_10510) ;  /* 0xffffffd400446947 */ /* 0x000fea000383ffff */
.L_x_10476:
[----:B------:R-:W1:Y:S01]  /*4c20*/  LDC R0, c[0x0][0x428] ;  /* 0x00010a00ff007b82 */ /* 0x000e620000000800 */
[----:B------:R-:W-:Y:S04]  /*4c30*/  BSSY B0, `(.L_x_10511) ;  /* 0x0000004000007945 */ /* 0x000fe80003800000 */
[----:B------:R-:W-:Y:S05]  /*4c40*/  @P0 BRA `(.L_x_10512) ;  /* 0x0000000000080947 */ /* 0x000fea0003800000 */
[----:B------:R-:W2:Y:S02]  /*4c50*/  FENCE.VIEW.ASYNC.G ;  /* 0x00000000000073c6 */ /* 0x000ea40000000100 */
[----:B--2---:R-:W-:Y:S06]  /*4c60*/  BAR.ARV 0xc, 0x200 ;  /* 0x0308000000007b1d */ /* 0x004fec0000002000 */
.L_x_10512:
[----:B------:R-:W-:Y:S05]  /*4c70*/  BSYNC B0 ;  /* 0x0000000000007941 */ /* 0x000fea0003800000 */
.L_x_10511:
[----:B0-----:R-:W2:Y:S01]  /*4c80*/  LDL R4, [R1+0x3c] ;  /* 0x00003c0001047983 */ /* 0x001ea20000100800 */
[----:B------:R-:W-:-:S03]  /*4c90*/  ULDC.64 UR4, c[0x0][0x990] ;  /* 0x0002640000047ab9 */ /* 0x000fc60000000a00 */
[----:B------:R-:W4:Y:S01]  /*4ca0*/  LDL R5, [R1+0x24] ;  /* 0x0000240001057983 */ /* 0x000f220000100800 */
[----:B------:R-:W-:Y:S01]  /*4cb0*/  ISETP.NE.U32.AND P0, PT, RZ, UR4, PT ;  /* 0x00000004ff007c0c */ /* 0x000fe2000bf05070 */
[----:B------:R-:W-:Y:S01]  /*4cc0*/  ULDC.64 UR6, c[0x0][0x998] ;  /* 0x0002660000067ab9 */ /* 0x000fe20000000a00 */
[----:B-1----:R-:W-:Y:S01]  /*4cd0*/  ISETP.NE.AND P4, PT, R0, 0x1, PT ;  /* 0x000000010000780c */ /* 0x002fe20003f85270 */
[----:B------:R-:W-:Y:S01]  /*4ce0*/  IMAD.MOV.U32 R7, RZ, RZ, R26 ;  /* 0x000000ffff077224 */ /* 0x000fe200078e001a */
[----:B------:R-:W-:Y:S02]  /*4cf0*/  ISETP.NE.AND.EX P0, PT, RZ, UR5, PT, P0 ;  /* 0x00000005ff007c0c */ /* 0x000fe4000bf05300 */
[----:B------:R-:W-:-:S04]  /*4d00*/  ISETP.NE.U32.AND P1, PT, RZ, UR6, PT ;  /* 0x00000006ff007c0c */ /* 0x000fc8000bf25070 */
[----:B------:R-:W-:-:S05]  /*4d10*/  ISETP.NE.AND.EX P1, PT, RZ, UR7, PT, P1 ;  /* 0x00000007ff007c0c */ /* 0x000fca000bf25310 */
[----:B------:R-:W0:Y:S08]  /*4d20*/  @P4 LDC R3, c[0x0][0x42c] ;  /* 0x00010b00ff034b82 */ /* 0x000e300000000800 */
[----:B------:R-:W2:Y:S08]  /*4d30*/  @P0 LDC.64 R10, c[0x0][0x9a8] ;  /* 0x00026a00ff0a0b82 */ /* 0x000eb00000000a00 */
[----:B------:R-:W1:Y:S08]  /*4d40*/  @P4 LDC R2, c[0x0][0x430] ;  /* 0x00010c00ff024b82 */ /* 0x000e700000000800 */
[----:B---3--:R-:W3:Y:S01]  /*4d50*/  @P1 LDC.64 R12, c[0x0][0x9b8] ;  /* 0x00026e00ff0c1b82 */ /* 0x008ee20000000a00 */
[----:B0-----:R-:W-:-:S07]  /*4d60*/  @P4 IMAD.HI.U32 R3, R26, R3, RZ ;  /* 0x000000031a034227 */ /* 0x001fce00078e00ff */
[----:B------:R-:W0:Y:S08]  /*4d70*/  @P0 LDC.64 R14, c[0x0][0x9b0] ;  /* 0x00026c00ff0e0b82 */ /* 0x000e300000000a00 */
[----:B------:R-:W0:Y:S01]  /*4d80*/  @P1 LDC.64 R20, c[0x0][0x9c0] ;  /* 0x00027000ff141b82 */ /* 0x000e220000000a00 */
[----:B-1----:R-:W-:-:S04]  /*4d90*/  @P4 SHF.R.U32.HI R7, RZ, R2, R3 ;  /* 0x00000002ff074219 */ /* 0x002fc80000011603 */
[----:B------:R-:W-:Y:S01]  /*4da0*/  @P0 SHF.R.S32.HI R9, RZ, 0x1f, R7 ;  /* 0x0000001fff090819 */ /* 0x000fe20000011407 */
[C---:B--2---:R-:W-:Y:S02]  /*4db0*/  @P0 IMAD R0, R4.reuse, R10, RZ ;  /* 0x0000000a04000224 */ /* 0x044fe400078e02ff */
[----:B---3--:R-:W-:Y:S02]  /*4dc0*/  @P1 IMAD R4, R4, R12, RZ ;  /* 0x0000000c04041224 */ /* 0x008fe400078e02ff */
[C---:B----4-:R-:W-:Y:S02]  /*4dd0*/  @P0 IMAD R11, R5.reuse, R11, R0 ;  /* 0x0000000b050b0224 */ /* 0x050fe400078e0200 */
        /* <DEDUP_REMOVED lines=34> */
[----:B------:R-:W-:Y:S02]  /*5000*/  CS2R R12, SRZ ;  /* 0x00000000000c7805 */ /* 0x000fe4000001ff00 */
        /* <DEDUP_REMOVED lines=11> */
[----:B0-----:R-:W-:Y:S01]  /*50c0*/  CS2R R10, SRZ ;  /* 0x00000000000a7805 */ /* 0x001fe2000001ff00 */
[----:B------:R-:W-:Y:S02]  /*50d0*/  IMAD.MOV.U32 R44, RZ, RZ, RZ ;  /* 0x000000ffff2c7224 */ /* 0x000fe400078e00ff */
[----:B------:R-:W-:Y:S02]  /*50e0*/  IMAD.MOV.U32 R62, RZ, RZ, RZ ;  /* 0x000000ffff3e7224 */ /* 0x000fe400078e00ff */
[----:B--2---:R-:W-:Y:S01]  /*50f0*/  FMUL.FTZ R0, R3, R0 ;  /* 0x0000000003007220 */ /* 0x004fe20000410000 */
[----:B------:R-:W-:-:S03]  /*5100*/  IMAD.MOV.U32 R3, RZ, RZ, RZ ;  /* 0x000000ffff037224 */ /* 0x000fc600078e00ff */
        /* <DEDUP_REMOVED lines=13> */
[----:B------:R-:W-:-:S05]  /*51e0*/  IMAD R3, R3, -0x3, R0 ;  /* 0xfffffffd03037824 */ /* 0x000fca00078e0200 */
[----:B------:R-:W-:-:S04]  /*51f0*/  LEA R3, R3, R26, 0xc ;  /* 0x0000001a03037211 */ /* 0x000fc800078e60ff */
        /* <DEDUP_REMOVED lines=19> */
.L_x_10515:
[----:B------:R-:W-:Y:S05]  /*5330*/  BSYNC B6 ;  /* 0x0000000000067941 */ /* 0x000fea0003800000 */
.L_x_10514:
        /* <DEDUP_REMOVED lines=13> */
.L_x_10519:
[----:B-1----:R1:W2:Y:S02]  /*5410*/  SYNCS.PHASECHK.TRANS64.TRYWAIT P0, [R16+URZ+0x13200], R3 ;  /* 0x01320003100075a7 */ /* 0x0022a4000800017f */
[----:B--2---:R-:W-:Y:S05]  /*5420*/  @!P0 NANOSLEEP.SYNCS 0x989680 ;  /* 0x009896800000895d */ /* 0x004fea0003900000 */
[----:B------:R-:W2:Y:S02]  /*5430*/  @!P0 SYNCS.PHASECHK.TRANS64 P0, [R16+URZ+0x13200], R3 ;  /* 0x01320003100085a7 */ /* 0x000ea4000800007f */
[----:B--2---:R-:W-:Y:S05]  /*5440*/  @!P0 BRA `(.L_x_10519) ;  /* 0xfffffffc00f08947 */ /* 0x004fea000383ffff */
.L_x_10518:
[----:B------:R-:W-:Y:S05]  /*5450*/  BSYNC B0 ;  /* 0x0000000000007941 */ /* 0x000fea0003800000 */
.L_x_10517:
[----:B------:R-:W-:Y:S05]  /*5460*/  BRA `(.L_x_10520) ;  /* 0x0000002800187947 */ /* 0x000fea0003800000 */
.L_x_10516:
[----:B------:R-:W0:Y:S01]  /*5470*/  S2R R3, SR_TID.X ;  /* 0x0000000000037919 */ /* 0x000e220000002100 */
[----:B------:R-:W1:Y:S01]  /*5480*/  LDC.64 R28, c[0x0][0x3c8] ;  /* 0x0000f200ff1c7b82 */ /* 0x000e620000000a00 */
[----:B-----5:R-:W-:Y:S01]  /*5490*/  SHF.R.S32.HI R0, RZ, 0x1f, R24 ;  /* 0x0000001fff007819 */ /* 0x020fe20000011418 */
[--C-:B------:R-:W-:Y:S01]  /*54a0*/  IMAD.MOV.U32 R8, RZ, RZ, R18.reuse ;  /* 0x000000ffff087224 */ /* 0x100fe200078e0012 */
[----:B------:R-:W-:Y:S01]  /*54b0*/  SHF.R.S32.HI R9, RZ, 0x1f, R18 ;  /* 0x0000001fff097819 */ /* 0x000fe20000011412 */
[----:B------:R-:W-:Y:S01]  /*54c0*/  ULDC.64 UR4, c[0x0][0x3d8] ;  /* 0x0000f60000047ab9 */ /* 0x000fe20000000a00 */
[----:B------:R-:W-:Y:S01]  /*54d0*/  ULDC.64 UR8, c[0x0][0x3c8] ;  /* 0x0000f20000087ab9 */ /* 0x000fe20000000a00 */
[----:B------:R-:W-:Y:S01]  /*54e0*/  LOP3.LUT P0, RZ, R26, 0x1bf, RZ, 0xc0, !PT ;  /* 0x000001bf1aff7812 */ /* 0x000fe2000780c0ff */
[----:B------:R-:W-:Y:S01]  /*54f0*/  ULDC.64 UR6, c[0x0][0x3e8] ;  /* 0x0000fa0000067ab9 */ /* 0x000fe20000000a00 */
[----:B------:R-:W2:Y:S01]  /*5500*/  LDC.64 R30, c[0x0][0x3e0] ;  /* 0x0000f800ff1e7b82 */ /* 0x000ea20000000a00 */
[--C-:B------:R-:W-:Y:S01]  /*5510*/  IMAD.WIDE.U32 R4, R24, UR4, R8.reuse ;  /* 0x0000000418047c25 */ /* 0x100fe2000f8e0008 */
[----:B------:R-:W-:Y:S03]  /*5520*/  BSSY B6, `(.L_x_10521) ;  /* 0x000002c000067945 */ /* 0x000fe60003800000 */
[----:B------:R-:W-:Y:S01]  /*5530*/  IMAD R11, R0, UR6, RZ ;  /* 0x00000006000b7c24 */ /* 0x000fe2000f8e02ff */
[----:B------:R-:W-:Y:S01]  /*5540*/  IADD3 R38, P1, R4, UR8, RZ ;  /* 0x0000000804267c10 */ /* 0x000fe2000ff3e0ff */
[----:B------:R-:W-:-:S04]  /*5550*/  IMAD.WIDE.U32 R8, R24, UR6, R8 ;  /* 0x0000000618087c25 */ /* 0x000fc8000f8e0008 */
[C---:B------:R-:W-:Y:S02]  /*5560*/  IMAD R11, R24.reuse, UR7, R11 ;  /* 0x00000007180b7c24 */ /* 0x040fe4000f8e020b */
[----:B-1----:R-:W-:-:S04]  /*5570*/  IMAD.WIDE.U32 R28, R24, UR4, R28 ;  /* 0x00000004181c7c25 */ /* 0x002fc8000f8e001c */
[----:B0-----:R-:W-:Y:S02]  /*5580*/  VIADD R3, R3, 0xffffff80 ;  /* 0xffffff8003037836 */ /* 0x001fe40000000000 */
[----:B--2---:R-:W-:-:S03]  /*5590*/  IMAD.WIDE.U32 R30, R24, UR6, R30 ;  /* 0x00000006181e7c25 */ /* 0x004fc6000f8e001e */
[----:B------:R-:W-:Y:S01]  /*55a0*/  LEA.HI R6, R3, R3, RZ, 0x1 ;  /* 0x0000000303067211 */ /* 0x000fe200078f08ff */
[----:B------:R-:W-:-:S03]  /*55b0*/  IMAD.IADD R33, R11, 0x1, R31 ;  /* 0x000000010b217824 */ /* 0x000fc600078e021f */
[----:B------:R-:W-:-:S05]  /*55c0*/  LOP3.LUT R6, R6, 0xfffffffe, RZ, 0xc0, !PT ;  /* 0xfffffffe06067812 */ /* 0x000fca00078ec0ff */
[----:B------:R-:W-:Y:S02]  /*55d0*/  IMAD.IADD R6, R3, 0x1, -R6 ;  /* 0x0000000103067824 */ /* 0x000fe400078e0a06 */
[----:B------:R-:W-:Y:S02]  /*55e0*/  IMAD R3, R0, UR4, RZ ;  /* 0x0000000400037c24 */ /* 0x000fe4000f8e02ff */
[----:B------:R-:W-:Y:S02]  /*55f0*/  IMAD.SHL.U32 R36, R6, 0x8, RZ ;  /* 0x0000000806247824 */ /* 0x000fe400078e00ff */
[----:B------:R-:W-:-:S03]  /*5600*/  IMAD R3, R24, UR5, R3 ;  /* 0x0000000518037c24 */ /* 0x000fc6000f8e0203 */
[--C-:B------:R-:W-:Y:S01]  /*5610*/  SHF.R.S32.HI R37, RZ, 0x1f, R36.reuse ;  /* 0x0000001fff257819 */ /* 0x100fe20000011424 */
[C---:B------:R-:W-:Y:S01]  /*5620*/  IMAD.IADD R32, R3.reuse, 0x1, R29 ;  /* 0x0000000103207824 */ /* 0x040fe200078e021d */
[----:B------:R-:W-:Y:S01]  /*5630*/  IADD3.X R39, R3, UR9, R5, P1, !PT ;  /* 0x0000000903277c10 */ /* 0x000fe20008ffe405 */
[--C-:B------:R-:W-:Y:S01]  /*5640*/  IMAD.WIDE.U32 R4, R24, UR4, R36.reuse ;  /* 0x0000000418047c25 */ /* 0x100fe2000f8e0024 */
[----:B------:R-:W-:Y:S02]  /*5650*/  ULDC.64 UR4, c[0x0][0x3e0] ;  /* 0x0000f80000047ab9 */ /* 0x000fe40000000a00 */
[----:B------:R-:W-:Y:S01]  /*5660*/  IADD3 R44, P3, R8, UR4, RZ ;  /* 0x00000004082c7c10 */ /* 0x000fe2000ff7e0ff */
[----:B------:R-:W-:Y:S01]  /*5670*/  IMAD.WIDE.U32 R6, R24, UR6, R36 ;  /* 0x0000000618067c25 */ /* 0x000fe2000f8e0024 */
[----:B------:R-:W-:Y:S02]  /*5680*/  IADD3 R40, P1, R4, UR8, RZ ;  /* 0x0000000804287c10 */ /* 0x000fe4000ff3e0ff */
[----:B------:R-:W-:-:S02]  /*5690*/  IADD3.X R45, R11, UR5, R9, P3, !PT ;  /* 0x000000050b2d7c10 */ /* 0x000fc40009ffe409 */
[----:B------:R-:W-:Y:S02]  /*56a0*/  IADD3 R42, P2, R6, UR4, RZ ;  /* 0x00000004062a7c10 */ /* 0x000fe4000ff5e0ff */
[----:B------:R-:W-:Y:S02]  /*56b0*/  IADD3.X R41, R3, UR9, R5, P1, !PT ;  /* 0x0000000903297c10 */ /* 0x000fe40008ffe405 */
[----:B------:R-:W-:Y:S01]  /*56c0*/  IADD3.X R43, R11, UR5, R7, P2, !PT ;  /* 0x000000050b2b7c10 */ /* 0x000fe200097fe407 */
        /* <DEDUP_REMOVED lines=17> */
.L_x_10522:
[----:B------:R-:W-:Y:S05]  /*57e0*/  BSYNC B6 ;  /* 0x0000000000067941 */ /* 0x000fea0003800000 */
.L_x_10521:
[----:B------:R-:W-:Y:S01]  /*57f0*/  ULDC.U8 UR4, c[0x0][0x3f0] ;  /* 0x0000fc0000047ab9 */ /* 0x000fe20000000000 */
[----:B------:R-:W-:Y:S01]  /*5800*/  IMAD R27, R25, -0xc0, R27 ;  /* 0xffffff40191b7824 */ /* 0x000fe200078e021b */
[----:B------:R-:W-:Y:S01]  /*5810*/  ISETP.NE.AND P0, PT, RZ, UR4, PT ;  /* 0x00000004ff007c0c */ /* 0x000fe2000bf05270 */
[----:B------:R-:W-:Y:S03]  /*5820*/  BSSY B0, `(.L_x_10523) ;  /* 0x0000242000007945 */ /* 0x000fe60003800000 */
[----:B------:R-:W-:-:S09]  /*5830*/  VIMNMX R0, R27, 0xc0, PT ;  /* 0x000000c01b007848 */ /* 0x000fd20003fe0100 */
[----:B------:R-:W-:Y:S05]  /*5840*/  @!P0 BRA `(.L_x_10524) ;  /* 0x0000001000988947 */ /* 0x000fea0003800000 */
[----:B------:R-:W2:Y:S01]  /*5850*/  LDL R20, [R1+0x38] ;  /* 0x0000380001147983 */ /* 0x000ea20000100800 */
[----:B------:R-:W-:Y:S01]  /*5860*/  ISETP.GE.AND P1, PT, R23, R0, PT ;  /* 0x000000001700720c */ /* 0x000fe20003f26270 */
[----:B------:R-:W-:Y:S01]  /*5870*/  BSSY B1, `(.L_x_10525) ;  /* 0x0000015000017945 */ /* 0x000fe20003800000 */
[----:B------:R-:W-:Y:S02]  /*5880*/  CS2R R24, SRZ ;  /* 0x0000000000187805 */ /* 0x000fe4000001ff00 */
[----:B------:R-:W-:Y:S02]  /*5890*/  CS2R R8, SRZ ;  /* 0x0000000000087805 */ /* 0x000fe4000001ff00 */
[----:B------:R-:W-:Y:S02]  /*58a0*/  CS2R R26, SRZ ;  /* 0x00000000001a7805 */ /* 0x000fe4000001ff00 */
[----:B--2---:R-:W-:-:S04]  /*58b0*/  LEA.HI R3, R20, R20, RZ, 0x1 ;  /* 0x0000001414037211 */ /* 0x004fc800078f08ff */
[----:B------:R-:W-:-:S05]  /*58c0*/  LOP3.LUT R3, R3, 0xfffffffe, RZ, 0xc0, !PT ;  /* 0xfffffffe03037812 */ /* 0x000fca00078ec0ff */
[----:B------:R-:W-:Y:S01]  /*58d0*/  IMAD.IADD R3, R20, 0x1, -R3 ;  /* 0x0000000114037824 */ /* 0x000fe200078e0a03 */
[----:B------:R-:W-:Y:S01]  /*58e0*/  CS2R R20, SRZ ;  /* 0x0000000000147805 */ /* 0x000fe2000001ff00 */
[----:B------:R-:W-:Y:S06]  /*58f0*/  @P1 BRA `(.L_x_10526) ;  /* 0x0000000000301947 */ /* 0x000fec0003800000 */
[C---:B------:R-:W-:Y:S01]  /*5900*/  IADD3 R0, R36.reuse, 0x10, RZ ;  /* 0x0000001024007810 */ /* 0x040fe20007ffe0ff */
[----:B------:R-:W-:Y:S01]  /*5910*/  ULDC UR4, c[0x0][0x3d4] ;  /* 0x0000f50000047ab9 */ /* 0x000fe20000000800 */
[----:B------:R-:W-:Y:S02]  /*5920*/  CS2R R26, SRZ ;  /* 0x00000000001a7805 */ /* 0x000fe4000001ff00 */
[----:B------:R-:W-:Y:S02]  /*5930*/  ISETP.GE.AND P0, PT, R36, UR4, PT ;  /* 0x0000000424007c0c */ /* 0x000fe4000bf06270 */
[----:B------:R-:W-:Y:S02]  /*5940*/  CS2R R20, SRZ ;  /* 0x0000000000147805 */ /* 0x000fe4000001ff00 */
[----:B------:R-:W-:Y:S02]  /*5950*/  ISETP.GE.AND P2, PT, R0, UR4, PT ;  /* 0x0000000400007c0c */ /* 0x000fe4000bf46270 */
[----:B------:R-:W-:-:S02]  /*5960*/  CS2R R24, SRZ ;  /* 0x0000000000187805 */ /* 0x000fc4000001ff00 */
[----:B------:R-:W-:-:S05]  /*5970*/  CS2R R8, SRZ ;  /* 0x0000000000087805 */ /* 0x000fca000001ff00 */
[----:B------:R0:W5:Y:S04]  /*5980*/  @!P0 LDG.E.64 R26, desc[UR42][R40.64] ;  /* 0x0000002a281a8981 */ /* 0x000168000c1e1b00 */
[----:B------:R0:W5:Y:S04]  /*5990*/  @!P2 LDG.E.64 R20, desc[UR42][R40.64+0x10] ;  /* 0x0000102a2814a981 */ /* 0x000168000c1e1b00 */
[----:B------:R0:W5:Y:S04]  /*59a0*/  @!P0 LDG.E.64 R24, desc[UR42][R42.64] ;  /* 0x0000002a2a188981 */ /* 0x000168000c1e1b00 */
[----:B------:R0:W5:Y:S02]  /*59b0*/  @!P2 LDG.E.64 R8, desc[UR42][R42.64+0x10] ;  /* 0x0000102a2a08a981 */ /* 0x000164000c1e1b00 */
.L_x_10526:
[----:B------:R-:W-:Y:S05]  /*59c0*/  BSYNC B1 ;  /* 0x0000000000017941 */ /* 0x000fea0003800000 */
.L_x_10525:
[----:B------:R-:W-:Y:S01]  /*59d0*/  UMOV UR4, 0xffffffff ;  /* 0xffffffff00047882 */ /* 0x000fe20000000000 */
[----:B------:R-:W-:Y:S02]  /*59e0*/  SHF.L.U32 R3, R3, 0x1f, RZ ;  /* 0x0000001f03037819 */ /* 0x000fe400000006ff */
[----:B------:R-:W-:Y:S05]  /*59f0*/  BRA.DIV UR4, `(.L_x_10527) ;  /* 0x000000ea04807947 */ /* 0x000fea000b800000 */
.L_x_10711:
[----:B------:R-:W-:-:S03]  /*5a00*/  UMOV UR4, 0xffffffff ;  /* 0xffffffff00047882 */ /* 0x000fc60000000000 */
[----:B------:R-:W-:Y:S05]  /*5a10*/  BRA.DIV UR4, `(.L_x_10528) ;  /* 0x000000ea04a07947 */ /* 0x000fea000b800000 */
.L_x_10714:
[----:B------:R-:W-:-:S03]  /*5a20*/  UMOV UR4, 0xffffffff ;  /* 0xffffffff00047882 */ /* 0x000fc60000000000 */
[----:B------:R-:W-:Y:S05]  /*5a30*/  BRA.DIV UR4, `(.L_x_10529) ;  /* 0x000000ea04c07947 */ /* 0x000fea000b800000 */
.L_x_10717:
[----:B------:R-:W-:-:S03]  /*5a40*/  UMOV UR4, 0xffffffff ;  /* 0xffffffff00047882 */ /* 0x000fc60000000000 */
[----:B------:R-:W-:Y:S05]  /*5a50*/  BRA.DIV UR4, `(.L_x_10530) ;  /* 0x000000ea04e07947 */ /* 0x000fea000b800000 */
.L_x_10720:
[----:B------:R-:W1:Y:S01]  /*5a60*/  SYNCS.PHASECHK.TRANS64.TRYWAIT P0, [R16+URZ+0x13200], R3 ;  /* 0x01320003100075a7 */ /* 0x000e62000800017f */
[----:B------:R-:W-:Y:S04]  /*5a70*/  BSSY B1, `(.L_x_10531) ;  /* 0x0000002000017945 */ /* 0x000fe80003800000 */
[----:B-1----:R-:W-:Y:S05]  /*5a80*/  @!P0 BRA `(.L_x_10532) ;  /* 0x000000e800fc8947 */ /* 0x002fea0003800000 */
.L_x_10721:
[----:B------:R-:W-:Y:S05]  /*5a90*/  BSYNC B1 ;  /* 0x0000000000017941 */ /* 0x000fea0003800000 */
.L_x_10531:
[----:B------:R-:W-:Y:S05]  /*5aa0*/  @P1 BRA `(.L_x_10533) ;  /* 0x0000002000641947 */ /* 0x000fea0003800000 */
[----:B------:R2:W5:Y:S01]  /*5ab0*/  LDL R35, [R1+0x4] ;  /* 0x0000040001237983 */ /* 0x0005620000100800 */
[----:B-1----:R-:W1:Y:S01]  /*5ac0*/  LDC R3, c[0x0][0x3d4] ;  /* 0x0000f500ff037b82 */ /* 0x002e620000000800 */
[C---:B------:R-:W-:Y:S01]  /*5ad0*/  VIADD R0, R36.reuse, 0x10 ;  /* 0x0000001024007836 */ /* 0x040fe20000000000 */
[----:B------:R-:W-:Y:S01]  /*5ae0*/  BSSY B1, `(.L_x_10534) ;  /* 0x000007b000017945 */ /* 0x000fe20003800000 */
[----:B-1----:R-:W-:-:S03]  /*5af0*/  ISETP.GE.AND P0, PT, R36, R3, PT ;  /* 0x000000032400720c */ /* 0x002fc60003f06270 */
[----:B------:R-:W-:-:S10]  /*5b00*/  ISETP.GE.AND P1, PT, R0, R3, PT ;  /* 0x000000030000720c */ /* 0x000fd40003f26270 */
[----:B--2---:R-:W-:Y:S05]  /*5b10*/  @P0 BRA `(.L_x_10535) ;  /* 0x0000000400dc0947 */ /* 0x004fea0003800000 */
[----:B-----5:R-:W-:Y:S01]  /*5b20*/  IMAD.IADD R0, R16, 0x1, R35 ;  /* 0x0000000110007824 */ /* 0x020fe200078e0223 */
[----:B------:R-:W-:Y:S02]  /*5b30*/  SHF.R.U32.HI R10, RZ, 0x8, R26 ;  /* 0x00000008ff0a7819 */ /* 0x000fe4000001161a */
[----:B------:R-:W-:Y:S02]  /*5b40*/  LOP3.LUT R3, R26, 0xff, RZ, 0xc0, !PT ;  /* 0x000000ff1a037812 */ /* 0x000fe400078ec0ff */
[----:B------:R-:W1:Y:S01]  /*5b50*/  LDS.128 R4, [R0+0xb000] ;  /* 0x00b0000000047984 */ /* 0x000e620000000c00 */
[----:B------:R-:W-:Y:S02]  /*5b60*/  LOP3.LUT R10, R10, 0xff, RZ, 0xc0, !PT ;  /* 0x000000ff0a0a7812 */ /* 0x000fe400078ec0ff */
[----:B------:R-:W-:Y:S02]  /*5b70*/  SHF.R.U32.HI R12, RZ, 0x8, R27 ;  /* 0x00000008ff0c7819 */ /* 0x000fe4000001161b */
[----:B------:R-:W-:-:S02]  /*5b80*/  PRMT R3, R10, 0x7604, R3 ;  /* 0x000076040a037816 */ /* 0x000fc40000000003 */
[----:B------:R-:W-:Y:S02]  /*5b90*/  LOP3.LUT R11, R27, 0xff, RZ, 0xc0, !PT ;  /* 0x000000ff1b0b7812 */ /* 0x000fe400078ec0ff */
[----:B------:R-:W-:Y:S02]  /*5ba0*/  LOP3.LUT R12, R12, 0xff, RZ, 0xc0, !PT ;  /* 0x000000ff0c0c7812 */ /* 0x000fe400078ec0ff */
[----:B------:R-:W-:Y:S02]  /*5bb0*/  SHF.R.U32.HI R28, RZ, 0x10, R27 ;  /* 0x00000010ff1c7819 */ /* 0x000fe4000001161b */
[--C-:B------:R-:W-:Y:S02]  /*5bc0*/  SHF.R.U32.HI R15, RZ, 0x8, R25.reuse ;  /* 0x00000008ff0f7819 */ /* 0x100fe40000011619 */
[----:B------:R-:W-:Y:S02]  /*5bd0*/  SHF.R.U32.HI R10, RZ, 0x8, R24 ;  /* 0x00000008ff0a7819 */ /* 0x000fe40000011618 */
[----:B------:R-:W-:-:S02]  /*5be0*/  SHF.R.U32.HI R29, RZ, 0x10, R25 ;  /* 0x00000010ff1d7819 */ /* 0x000fc40000011619 */
[----:B------:R-:W-:Y:S02]  /*5bf0*/  PRMT R11, R12, 0x7604, R11 ;  /* 0x000076040c0b7816 */ /* 0x000fe4000000000b */
[----:B------:R-:W-:Y:S01]  /*5c00*/  LOP3.LUT R14, R25, 0xff, RZ, 0xc0, !PT ;  /* 0x000000ff190e7812 */ /* 0x000fe200078ec0ff */
[----:B------:R-:W-:Y:S01]  /*5c10*/  IMAD.U32 R29, R29, 0x10000, RZ ;  /* 0x000100001d1d7824 */ /* 0x000fe200078e00ff */
[----:B------:R-:W-:Y:S02]  /*5c20*/  LOP3.LUT R15, R15, 0xff, RZ, 0xc0, !PT ;  /* 0x000000ff0f0f7812 */ /* 0x000fe400078ec0ff */
[----:B------:R-:W-:Y:S01]  /*5c30*/  LOP3.LUT R13, R10, 0xff, RZ, 0xc0, !PT ;  /* 0x000000ff0a0d7812 */ /* 0x000fe200078ec0ff */
[----:B------:R-:W-:Y:S01]  /*5c40*/  IMAD.U32 R10, R28, 0x10000, RZ ;  /* 0x000100001c0a7824 */ /* 0x000fe200078e00ff */
[----:B------:R-:W-:Y:S02]  /*5c50*/  LOP3.LUT R12, R24, 0xff, RZ, 0xc0, !PT ;  /* 0x000000ff180c7812 */ /* 0x000fe400078ec0ff */
[----:B------:R-:W-:-:S02]  /*5c60*/  PRMT R14, R15, 0x7604, R14 ;  /* 0x000076040f0e7816 */ /* 0x000fc4000000000e */
        /* <DEDUP_REMOVED lines=59> */
[----:B------:R-:W-:-:S02]  /*6020*/  HADD2.F32 R6, -RZ, R4.H1_H1 ;  /* 0x30000004ff067230 */ /* 0x000fc40000004100 */
[----:B------:R-:W-:Y:S02]  /*6030*/  HADD2.F32 R12, -RZ, R11.H1_H1 ;  /* 0x3000000bff0c7230 */ /* 0x000fe40000004100 */
[----:B------:R-:W-:Y:S02]  /*6040*/  HADD2.F32 R5, -RZ, R4.H0_H0 ;  /* 0x20000004ff057230 */ /* 0x000fe40000004100 */
[C---:B------:R-:W-:Y:S01]  /*6050*/  FMUL.FTZ R24, R6.reuse, R15 ;  /* 0x0000000f06187220 */ /* 0x040fe20000410000 */
[----:B------:R-:W-:Y:S02]  /*6060*/  HADD2.F32 R4, -RZ, R3.H1_H1 ;  /* 0x30000003ff047230 */ /* 0x000fe40000004100 */
[-C--:B------:R-:W-:Y:S01]  /*6070*/  FMUL.FTZ R26, R6, R12.reuse ;  /* 0x0000000c061a7220 */ /* 0x080fe20000410000 */
[----:B------:R-:W-:Y:S02]  /*6080*/  HADD2.F32 R11, -RZ, R11.H0_H0 ;  /* 0x2000000bff0b7230 */ /* 0x000fe40000004100 */
[----:B------:R-:W-:Y:S01]  /*6090*/  FFMA.FTZ R24, R5, R12, -R24 ;  /* 0x0000000c05187223 */ /* 0x000fe20000010818 */
[----:B------:R-:W-:-:S02]  /*60a0*/  HADD2.F32 R3, -RZ, R3.H0_H0 ;  /* 0x20000003ff037230 */ /* 0x000fc40000004100 */
[C---:B------:R-:W-:Y:S01]  /*60b0*/  FMUL.FTZ R6, R4.reuse, R13 ;  /* 0x0000000d04067220 */ /* 0x040fe20000410000 */
[----:B------:R-:W-:Y:S01]  /*60c0*/  FFMA.FTZ R15, R5, R15, R26 ;  /* 0x0000000f050f7223 */ /* 0x000fe2000001001a */
[-C--:B------:R-:W-:Y:S01]  /*60d0*/  FMUL.FTZ R4, R4, R11.reuse ;  /* 0x0000000b04047220 */ /* 0x080fe20000410000 */
[----:B------:R-:W-:Y:S02]  /*60e0*/  HADD2.F32 R5, -RZ, R14.H1_H1 ;  /* 0x3000000eff057230 */ /* 0x000fe40000004100 */
[C---:B------:R-:W-:Y:S01]  /*60f0*/  FFMA.FTZ R12, R3.reuse, R11, -R6 ;  /* 0x0000000b030c7223 */ /* 0x040fe20000010806 */
[--C-:B------:R-:W-:Y:S02]  /*6100*/  HADD2.F32 R11, -RZ, R25.reuse.H1_H1 ;  /* 0x30000019ff0b7230 */ /* 0x100fe40000004100 */
[----:B------:R-:W-:Y:S01]  /*6110*/  FFMA.FTZ R13, R3, R13, R4 ;  /* 0x0000000d030d7223 */ /* 0x000fe20000010004 */
[----:B------:R-:W-:Y:S02]  /*6120*/  HADD2.F32 R4, -RZ, R10.H1_H1 ;  /* 0x3000000aff047230 */ /* 0x000fe40000004100 */
[----:B------:R-:W-:-:S02]  /*6130*/  HADD2.F32 R6, -RZ, R25.H0_H0 ;  /* 0x20000019ff067230 */ /* 0x000fc40000004100 */
[--C-:B------:R-:W-:Y:S02]  /*6140*/  HADD2.F32 R3, -RZ, R7.reuse.H1_H1 ;  /* 0x30000007ff037230 */ /* 0x100fe40000004100 */
[C---:B------:R-:W-:Y:S01]  /*6150*/  FMUL.FTZ R25, R4.reuse, R11 ;  /* 0x0000000b04197220 */ /* 0x040fe20000410000 */
[----:B------:R-:W-:Y:S02]  /*6160*/  HADD2.F32 R14, -RZ, R14.H0_H0 ;  /* 0x2000000eff0e7230 */ /* 0x000fe40000004100 */
        /* <DEDUP_REMOVED lines=18> */
.L_x_10535:
[----:B------:R-:W-:Y:S05]  /*6290*/  BSYNC B1 ;  /* 0x0000000000017941 */ /* 0x000fea0003800000 */
.L_x_10534:
[----:B------:R-:W-:Y:S05]  /*62a0*/  @P1 BRA `(.L_x_10533) ;  /* 0x0000001800641947 */ /* 0x000fea0003800000 */
[----:B-1----:R-:W2:Y:S01]  /*62b0*/  LDL R0, [R1+0x48] ;  /* 0x0000480001007983 */ /* 0x002ea20000100800 */
[----:B-----5:R-:W-:Y:S01]  /*62c0*/  IMAD.IADD R3, R16, 0x1, R35 ;  /* 0x0000000110037824 */ /* 0x020fe200078e0223 */
        /* <DEDUP_REMOVED lines=16> */
[----:B------:R-:W-:-:S02]  /*63d0*/  SHF.R.U32.HI R11, RZ, 0x10, R8 ;  /* 0x00000010ff0b7819 */ /* 0x000fc40000011608 */
[----:B------:R-:W-:Y:S02]  /*63e0*/  PRMT R13, R12, 0x7054, R13 ;  /* 0x000070540c0d7816 */ /* 0x000fe4000000000d */
[----:B------:R-:W-:Y:S02]  /*63f0*/  PRMT R25, R24, 0x7054, R25 ;  /* 0x0000705418197816 */ /* 0x000fe40000000019 */
[----:B------:R-:W-:Y:S02]  /*6400*/  PRMT R15, R14, 0x7604, R15 ;  /* 0x000076040e0f7816 */ /* 0x000fe4000000000f */
[----:B------:R-:W-:Y:S02]  /*6410*/  LOP3.LUT R14, R11, 0xff, RZ, 0xc0, !PT ;  /* 0x000000ff0b0e7812 */ /* 0x000fe400078ec0ff */
[----:B------:R-:W-:Y:S02]  /*6420*/  LOP3.LUT R25, R25, 0xff000000, R9, 0xf8, !PT ;  /* 0xff00000019197812 */ /* 0x000fe400078ef809 */
[----:B------:R-:W-:-:S02]  /*6430*/  LOP3.LUT R13, R13, 0xff000000, R21, 0xf8, !PT ;  /* 0xff0000000d0d7812 */ /* 0x000fc400078ef815 */
[----:B------:R-:W-:Y:S02]  /*6440*/  PRMT R15, R14, 0x7054, R15 ;  /* 0x000070540e0f7816 */ /* 0x000fe4000000000f */
[----:B------:R-:W-:Y:S02]  /*6450*/  F2FP.F16.E4M3.UNPACK_B R21, R25 ;  /* 0x00000019ff15723e */ /* 0x000fe400020006ff */
[----:B------:R-:W-:Y:S02]  /*6460*/  F2FP.F16.E4M3.UNPACK_B R14, R13 ;  /* 0x0000000dff0e723e */ /* 0x000fe400020006ff */
[----:B------:R-:W-:Y:S01]  /*6470*/  F2FP.F16.E4M3.UNPACK_B R25, R25.H1 ;  /* 0x00000019ff19723e */ /* 0x000fe200030006ff */
[--C-:B------:R-:W-:Y:S01]  /*6480*/  HADD2.F32 R24, -RZ, R21.reuse.H1_H1 ;  /* 0x30000015ff187230 */ /* 0x100fe20000004100 */
[----:B------:R-:W-:Y:S01]  /*6490*/  F2FP.F16.E4M3.UNPACK_B R13, R13.H1 ;  /* 0x0000000dff0d723e */ /* 0x000fe200030006ff */
[----:B------:R-:W-:Y:S01]  /*64a0*/  HADD2.F32 R21, -RZ, R21.H0_H0 ;  /* 0x20000015ff157230 */ /* 0x000fe20000004100 */
[----:B--2---:R-:W-:Y:S01]  /*64b0*/  LOP3.LUT P0, RZ, R0, 0x2, RZ, 0xc0, !PT ;  /* 0x0000000200ff7812 */ /* 0x004fe2000780c0ff */
[----:B------:R-:W-:-:S12]  /*64c0*/  VIADD R0, R3, 0x20 ;  /* 0x0000002003007836 */ /* 0x000fd80000000000 */
[----:B------:R-:W-:Y:S01]  /*64d0*/  @P0 VIADD R0, R3, 0xffffffe0 ;  /* 0xffffffe003000836 */ /* 0x000fe20000000000 */
[----:B------:R-:W-:-:S04]  /*64e0*/  SHF.R.U32.HI R3, RZ, 0x8, R20 ;  /* 0x00000008ff037819 */ /* 0x000fc80000011614 */
[----:B------:R-:W1:Y:S01]  /*64f0*/  LDS.128 R4, [R0+0xb000] ;  /* 0x00b0000000047984 */ /* 0x000e620000000c00 */
[----:B------:R-:W-:-:S04]  /*6500*/  LOP3.LUT R3, R3, 0xff, RZ, 0xc0, !PT ;  /* 0x000000ff03037812 */ /* 0x000fc800078ec0ff */
[----:B------:R-:W-:Y:S02]  /*6510*/  PRMT R10, R3, 0x7604, R10 ;  /* 0x00007604030a7816 */ /* 0x000fe4000000000a */
[----:B------:R-:W-:-:S04]  /*6520*/  SHF.R.U32.HI R3, RZ, 0x10, R20 ;  /* 0x00000010ff037819 */ /* 0x000fc80000011614 */
[----:B------:R-:W-:-:S04]  /*6530*/  LOP3.LUT R3, R3, 0xff, RZ, 0xc0, !PT ;  /* 0x000000ff03037812 */ /* 0x000fc800078ec0ff */
[----:B------:R-:W-:-:S04]  /*6540*/  PRMT R11, R3, 0x7054, R10 ;  /* 0x00007054030b7816 */ /* 0x000fc8000000000a */
[----:B------:R-:W-:Y:S02]  /*6550*/  LOP3.LUT R12, R11, 0xff000000, R20, 0xf8, !PT ;  /* 0xff0000000b0c7812 */ /* 0x000fe400078ef814 */
[----:B------:R-:W-:Y:S01]  /*6560*/  LOP3.LUT R20, R15, 0xff000000, R8, 0xf8, !PT ;  /* 0xff0000000f147812 */ /* 0x000fe200078ef808 */
[--C-:B------:R-:W-:Y:S02]  /*6570*/  HADD2.F32 R15, -RZ, R14.reuse.H1_H1 ;  /* 0x3000000eff0f7230 */ /* 0x100fe40000004100 */
[----:B------:R-:W-:Y:S01]  /*6580*/  HADD2.F32 R14, -RZ, R14.H0_H0 ;  /* 0x2000000eff0e7230 */ /* 0x000fe20000004100 */
[-C--:B-1----:R-:W-:Y:S02]  /*6590*/  F2FP.F16.E4M3.UNPACK_B R3, R6.reuse.H1 ;  /* 0x00000006ff03723e */ /* 0x082fe400030006ff */
[----:B------:R-:W-:Y:S02]  /*65a0*/  F2FP.F16.E4M3.UNPACK_B R6, R6 ;  /* 0x00000006ff06723e */ /* 0x000fe400020006ff */
[-C--:B------:R-:W-:Y:S01]  /*65b0*/  F2FP.F16.E4M3.UNPACK_B R10, R7.reuse ;  /* 0x00000007ff0a723e */ /* 0x080fe200020006ff */
[--C-:B------:R-:W-:Y:S01]  /*65c0*/  HADD2.F32 R8, -RZ, R3.reuse.H1_H1 ;  /* 0x30000003ff087230 */ /* 0x100fe20000004100 */
[----:B------:R-:W-:Y:S01]  /*65d0*/  F2FP.F16.E4M3.UNPACK_B R11, R7.H1 ;  /* 0x00000007ff0b723e */ /* 0x000fe200030006ff */
[----:B------:R-:W-:Y:S01]  /*65e0*/  HADD2.F32 R9, -RZ, R3.H0_H0 ;  /* 0x20000003ff097230 */ /* 0x000fe20000004100 */
[----:B------:R-:W-:-:S02]  /*65f0*/  F2FP.F16.E4M3.UNPACK_B R7, R5 ;  /* 0x00000005ff07723e */ /* 0x000fc400020006ff */
[CC--:B------:R-:W-:Y:S01]  /*6600*/  FMUL.FTZ R26, R8.reuse, R24.reuse ;  /* 0x00000018081a7220 */ /* 0x0c0fe20000410000 */
[----:B------:R-:W-:Y:S01]  /*6610*/  FMUL.FTZ R29, R8, R15 ;  /* 0x0000000f081d7220 */ /* 0x000fe20000410000 */
[----:B------:R-:W-:Y:S01]  /*6620*/  F2FP.F16.E4M3.UNPACK_B R8, R5.H1 ;  /* 0x00000005ff08723e */ /* 0x000fe200030006ff */
[--C-:B------:R-:W-:Y:S02]  /*6630*/  HADD2.F32 R5, -RZ, R6.reuse.H1_H1 ;  /* 0x30000006ff057230 */ /* 0x100fe40000004100 */
[C---:B------:R-:W-:Y:S01]  /*6640*/  FFMA.FTZ R27, R9.reuse, R15, -R26 ;  /* 0x0000000f091b7223 */ /* 0x040fe2000001081a */
[----:B------:R-:W-:Y:S01]  /*6650*/  FFMA.FTZ R28, R9, R24, R29 ;  /* 0x00000018091c7223 */ /* 0x000fe2000001001d */
[----:B------:R-:W-:Y:S01]  /*6660*/  HADD2.F32 R6, -RZ, R6.H0_H0 ;  /* 0x20000006ff067230 */ /* 0x000fe20000004100 */
[----:B------:R-:W-:Y:S01]  /*6670*/  F2FP.F16.E4M3.UNPACK_B R3, R4 ;  /* 0x00000004ff03723e */ /* 0x000fe200020006ff */
[C---:B------:R-:W-:Y:S01]  /*6680*/  FMUL.FTZ R9, R5.reuse, R21 ;  /* 0x0000001505097220 */ /* 0x040fe20000410000 */
[----:B------:R-:W-:Y:S01]  /*6690*/  FMUL.FTZ R24, R5, R14 ;  /* 0x0000000e05187220 */ /* 0x000fe20000410000 */
[----:B------:R-:W-:Y:S01]  /*66a0*/  HADD2.F32 R5, -RZ, R10.H1_H1 ;  /* 0x3000000aff057230 */ /* 0x000fe20000004100 */
[----:B------:R-:W-:Y:S01]  /*66b0*/  F2FP.F16.E4M3.UNPACK_B R4, R4.H1 ;  /* 0x00000004ff04723e */ /* 0x000fe200030006ff */
        /* <DEDUP_REMOVED lines=26> */
[----:B------:R-:W-:Y:S01]  /*6860*/  HADD2.F32 R5, -RZ, R4.H0_H0 ;  /* 0x20000004ff057230 */ /* 0x000fe20000004100 */
[----:B------:R-:W-:Y:S01]  /*6870*/  F2FP.SATFINITE.E4M3.F32.PACK_AB_MERGE_C R27, R28, R27, RZ ;  /* 0x0000001b1c1b723e */ /* 0x000fe200048070ff */
[----:B------:R-:W-:-:S02]  /*6880*/  HADD2.F32 R4, -RZ, R3.H1_H1 ;  /* 0x30000003ff047230 */ /* 0x000fc40000004100 */
[-C--:B------:R-:W-:Y:S01]  /*6890*/  FMUL.FTZ R24, R6, R10.reuse ;  /* 0x0000000a06187220 */ /* 0x080fe20000410000 */
[----:B------:R-:W-:Y:S02]  /*68a0*/  HADD2.F32 R9, -RZ, R9.H0_H0 ;  /* 0x20000009ff097230 */ /* 0x000fe40000004100 */
[C---:B------:R-:W-:Y:S01]  /*68b0*/  FFMA.FTZ R14, R5.reuse, R10, -R14 ;  /* 0x0000000a050e7223 */ /* 0x040fe2000001080e */
[----:B------:R-:W-:Y:S02]  /*68c0*/  HADD2.F32 R3, -RZ, R3.H0_H0 ;  /* 0x20000003ff037230 */ /* 0x000fe40000004100 */
[C---:B------:R-:W-:Y:S01]  /*68d0*/  FMUL.FTZ R6, R4.reuse, R11 ;  /* 0x0000000b04067220 */ /* 0x040fe20000410000 */
[----:B------:R-:W-:Y:S01]  /*68e0*/  FFMA.FTZ R13, R5, R13, R24 ;  /* 0x0000000d050d7223 */ /* 0x000fe20000010018 */
[-C--:B------:R-:W-:Y:S01]  /*68f0*/  FMUL.FTZ R4, R4, R9.reuse ;  /* 0x0000000904047220 */ /* 0x080fe20000410000 */
[----:B------:R-:W-:Y:S02]  /*6900*/  HADD2.F32 R5, -RZ, R12.H1_H1 ;  /* 0x3000000cff057230 */ /* 0x000fe40000004100 */
[----:B------:R-:W-:Y:S01]  /*6910*/  FFMA.FTZ R10, R3, R9, -R6 ;  /* 0x00000009030a7223 */ /* 0x000fe20000010806 */
[----:B------:R-:W-:-:S02]  /*6920*/  HADD2.F32 R9, -RZ, R20.H1_H1 ;  /* 0x30000014ff097230 */ /* 0x000fc40000004100 */
[----:B------:R-:W-:Y:S01]  /*6930*/  FFMA.FTZ R11, R3, R11, R4 ;  /* 0x0000000b030b7223 */ /* 0x000fe20000010004 */
[----:B------:R-:W-:Y:S02]  /*6940*/  HADD2.F32 R4, -RZ, R8.H1_H1 ;  /* 0x30000008ff047230 */ /* 0x000fe40000004100 */
[----:B------:R-:W-:Y:S02]  /*6950*/  HADD2.F32 R20, -RZ, R20.H0_H0 ;  /* 0x20000014ff147230 */ /* 0x000fe40000004100 */
[----:B------:R-:W-:Y:S02]  /*6960*/  HADD2.F32 R3, -RZ, R7.H1_H1 ;  /* 0x30000007ff037230 */ /* 0x000fe40000004100 */
[C---:B------:R-:W-:Y:S01]  /*6970*/  FMUL.FTZ R15, R4.reuse, R9 ;  /* 0x00000009040f7220 */ /* 0x040fe20000410000 */
        /* <DEDUP_REMOVED lines=17> */
[----:B------:R2:W-:Y:S01]  /*6a90*/  STS.128 [R0+0xb000], R4 ;  /* 0x00b0000400007388 */ /* 0x0005e20000000c00 */
[----:B------:R-:W-:Y:S05]  /*6aa0*/  BRA `(.L_x_10533) ;  /* 0x0000001000647947 */ /* 0x000fea0003800000 */
.L_x_10524:
[----:B------:R-:W0:Y:S01]  /*6ab0*/  LDC R21, c[0x0][0x3d4] ;  /* 0x0000f500ff157b82 */ /* 0x000e220000000800 */
[----:B------:R-:W-:Y:S02]  /*6ac0*/  ISETP.GE.AND P0, PT, R23, R0, PT ;  /* 0x000000001700720c */ /* 0x000fe40003f06270 */
[----:B------:R-:W-:Y:S02]  /*6ad0*/  CS2R R4, SRZ ;  /* 0x0000000000047805 */ /* 0x000fe4000001ff00 */
[----:B------:R-:W-:Y:S02]  /*6ae0*/  CS2R R6, SRZ ;  /* 0x0000000000067805 */ /* 0x000fe4000001ff00 */
[----:B------:R-:W-:Y:S02]  /*6af0*/  CS2R R24, SRZ ;  /* 0x0000000000187805 */ /* 0x000fe4000001ff00 */
[----:B------:R-:W-:Y:S01]  /*6b00*/  CS2R R26, SRZ ;  /* 0x00000000001a7805 */ /* 0x000fe2000001ff00 */
[----:B------:R-:W2:Y:S01]  /*6b10*/  LDL R8, [R1+0x38] ;  /* 0x0000380001087983 */ /* 0x000ea20000100800 */
[----:B0-----:R-:W-:-:S13]  /*6b20*/  ISETP.GE.OR P0, PT, R18, R21, P0 ;  /* 0x000000151200720c */ /* 0x001fda0000706670 */
[----:B------:R0:W5:Y:S04]  /*6b30*/  @!P0 LDG.E.128 R4, desc[UR42][R38.64] ;  /* 0x0000002a26048981 */ /* 0x000168000c1e1d00 */
[----:B------:R0:W5:Y:S01]  /*6b40*/  @!P0 LDG.E.128 R24, desc[UR42][R44.64] ;  /* 0x0000002a2c188981 */ /* 0x000162000c1e1d00 */
[----:B------:R-:W-:Y:S01]  /*6b50*/  UMOV UR4, 0xffffffff ;  /* 0xffffffff00047882 */ /* 0x000fe20000000000 */
[----:B--2---:R-:W-:Y:S02]  /*6b60*/  LEA.HI R3, R8, R8, RZ, 0x1 ;  /* 0x0000000808037211 */ /* 0x004fe400078f08ff */
[----:B0-----:R-:W-:Y:S05]  /*6b70*/  BRA.DIV UR4, `(.L_x_10536) ;  /* 0x000000da04d47947 */ /* 0x001fea000b800000 */
.L_x_10724:
[----:B------:R-:W-:Y:S01]  /*6b80*/  UMOV UR4, 0xffffffff ;  /* 0xffffffff00047882 */ /* 0x000fe20000000000 */
[----:B------:R-:W-:Y:S02]  /*6b90*/  LOP3.LUT R3, R3, 0xfffffffe, RZ, 0xc0, !PT ;  /* 0xfffffffe03037812 */ /* 0x000fe400078ec0ff */
[----:B------:R-:W-:Y:S05]  /*6ba0*/  BRA.DIV UR4, `(.L_x_10537) ;  /* 0x000000da04f07947 */ /* 0x000fea000b800000 */
.L_x_10727:
[----:B------:R-:W-:Y:S01]  /*6bb0*/  UMOV UR4, 0xffffffff ;  /* 0xffffffff00047882 */ /* 0x000fe20000000000 */
[----:B------:R-:W-:Y:S02]  /*6bc0*/  IMAD.IADD R3, R8, 0x1, -R3 ;  /* 0x0000000108037824 */ /* 0x000fe400078e0a03 */
[----:B------:R-:W-:Y:S05]  /*6bd0*/  BRA.DIV UR4, `(.L_x_10538) ;  /* 0x000000de040c7947 */ /* 0x000fea000b800000 */
.L_x_10730:
[----:B------:R-:W-:Y:S01]  /*6be0*/  UMOV UR4, 0xffffffff ;  /* 0xffffffff00047882 */ /* 0x000fe20000000000 */
[----:B------:R-:W-:Y:S02]  /*6bf0*/  SHF.L.U32 R3, R3, 0x1f, RZ ;  /* 0x0000001f03037819 */ /* 0x000fe400000006ff */
[----:B------:R-:W-:Y:S05]  /*6c00*/  BRA.DIV UR4, `(.L_x_10539) ;  /* 0x000000de04287947 */ /* 0x000fea000b800000 */
.L_x_10733:
[----:B------:R-:W0:Y:S01]  /*6c10*/  SYNCS.PHASECHK.TRANS64.TRYWAIT P1, [R16+URZ+0x13200], R3 ;  /* 0x01320003100075a7 */ /* 0x000e22000802017f */
[----:B------:R-:W-:Y:S01]  /*6c20*/  ISETP.GE.AND P0, PT, R18, R21, PT ;  /* 0x000000151200720c */ /* 0x000fe20003f06270 */
[----:B------:R-:W-:Y:S03]  /*6c30*/  BSSY B1, `(.L_x_10540) ;  /* 0x0000003000017945 */ /* 0x000fe60003800000 */
[----:B------:R-:W-:Y:S01]  /*6c40*/  ISETP.GE.OR P0, PT, R23, R0, P0 ;  /* 0x000000001700720c */ /* 0x000fe20000706670 */
[----:B0-----:R-:W-:-:S12]  /*6c50*/  @!P1 BRA `(.L_x_10541) ;  /* 0x000000dc003c9947 */ /* 0x001fd80003800000 */
.L_x_10734:
[----:B------:R-:W-:Y:S05]  /*6c60*/  BSYNC B1 ;  /* 0x0000000000017941 */ /* 0x000fea0003800000 */
.L_x_10540:
        /* <DEDUP_REMOVED lines=8> */
[----:B------:R-:W-:Y:S02]  /*6cf0*/  SHF.R.U32.HI R14, RZ, 0x8, R5 ;  /* 0x00000008ff0e7819 */ /* 0x000fe40000011605 */
[----:B------:R-:W-:Y:S02]  /*6d00*/  PRMT R20, R0, 0x7604, R3 ;  /* 0x0000760400147816 */ /* 0x000fe40000000003 */
[----:B------:R-:W-:Y:S02]  /*6d10*/  LOP3.LUT R9, R5, 0xff, RZ, 0xc0, !PT ;  /* 0x000000ff05097812 */ /* 0x000fe400078ec0ff */
[----:B------:R-:W-:-:S02]  /*6d20*/  SHF.R.U32.HI R3, RZ, 0x8, R6 ;  /* 0x00000008ff037819 */ /* 0x000fc40000011606 */
[----:B------:R-:W-:Y:S02]  /*6d30*/  LOP3.LUT R0, R14, 0xff, RZ, 0xc0, !PT ;  /* 0x000000ff0e007812 */ /* 0x000fe400078ec0ff */
[----:B------:R-:W-:Y:S02]  /*6d40*/  LOP3.LUT R8, R6, 0xff, RZ, 0xc0, !PT ;  /* 0x000000ff06087812 */ /* 0x000fe400078ec0ff */
[----:B------:R-:W-:Y:S02]  /*6d50*/  SHF.R.U32.HI R12, RZ, 0x8, R24 ;  /* 0x00000008ff0c7819 */ /* 0x000fe40000011618 */
[----:B------:R-:W-:Y:S02]  /*6d60*/  LOP3.LUT R3, R3, 0xff, RZ, 0xc0, !PT ;  /* 0x000000ff03037812 */ /* 0x000fe400078ec0ff */
[----:B------:R-:W-:Y:S01]  /*6d70*/  PRMT R28, R0, 0x7604, R9 ;  /* 0x00007604001c7816 */ /* 0x000fe20000000009 */
[----:B------:R-:W-:Y:S01]  /*6d80*/  IMAD.IADD R0, R18, 0x1, R21 ;  /* 0x0000000112007824 */ /* 0x000fe200078e0215 */
[----:B------:R-:W-:-:S02]  /*6d90*/  LOP3.LUT R13, R24, 0xff, RZ, 0xc0, !PT ;  /* 0x000000ff180d7812 */ /* 0x000fc400078ec0ff */
[----:B------:R-:W-:Y:S02]  /*6da0*/  LOP3.LUT R12, R12, 0xff, RZ, 0xc0, !PT ;  /* 0x000000ff0c0c7812 */ /* 0x000fe400078ec0ff */
[----:B------:R-:W-:Y:S02]  /*6db0*/  PRMT R30, R3, 0x7604, R8 ;  /* 0x00007604031e7816 */ /* 0x000fe40000000008 */
[----:B------:R-:W-:Y:S02]  /*6dc0*/  SHF.R.U32.HI R3, RZ, 0x8, R26 ;  /* 0x00000008ff037819 */ /* 0x000fe4000001161a */
        /* <DEDUP_REMOVED lines=13> */
[----:B------:R-:W-:Y:S02]  /*6ea0*/  LOP3.LUT R36, R27, 0xff, RZ, 0xc0, !PT ;  /* 0x000000ff1b247812 */ /* 0x000fe400078ec0ff */
[----:B------:R-:W-:-:S04]  /*6eb0*/  LOP3.LUT R21, R21, 0xff, RZ, 0xc0, !PT ;  /* 0x000000ff15157812 */ /* 0x000fc800078ec0ff */
[----:B------:R-:W-:Y:S02]  /*6ec0*/  PRMT R43, R21, 0x7604, R36 ;  /* 0x00007604152b7816 */ /* 0x000fe40000000024 */
[----:B------:R-:W-:-:S04]  /*6ed0*/  SHF.R.U32.HI R21, RZ, 0x10, R5 ;  /* 0x00000010ff157819 */ /* 0x000fc80000011605 */
[----:B------:R-:W-:-:S04]  /*6ee0*/  LOP3.LUT R21, R21, 0xff, RZ, 0xc0, !PT ;  /* 0x000000ff15157812 */ /* 0x000fc800078ec0ff */
[----:B------:R-:W-:Y:S02]  /*6ef0*/  PRMT R21, R21, 0x7054, R28 ;  /* 0x0000705415157816 */ /* 0x000fe4000000001c */
[----:B------:R-:W-:-:S04]  /*6f00*/  SHF.R.U32.HI R28, RZ, 0x10, R25 ;  /* 0x00000010ff1c7819 */ /* 0x000fc80000011619 */
[----:B------:R-:W-:-:S04]  /*6f10*/  LOP3.LUT R28, R28, 0xff, RZ, 0xc0, !PT ;  /* 0x000000ff1c1c7812 */ /* 0x000fc800078ec0ff */
[----:B------:R-:W-:-:S04]  /*6f20*/  PRMT R39, R28, 0x7054, R37 ;  /* 0x000070541c277816 */ /* 0x000fc80000000025 */
[----:B------:R-:W-:-:S04]  /*6f30*/  LOP3.LUT R39, R39, 0xff000000, R25, 0xf8, !PT ;  /* 0xff00000027277812 */ /* 0x000fc800078ef819 */
[-C--:B------:R-:W-:Y:S02]  /*6f40*/  F2FP.F16.E4M3.UNPACK_B R38, R39.reuse ;  /* 0x00000027ff26723e */ /* 0x080fe400020006ff */
[----:B------:R-:W-:-:S03]  /*6f50*/  F2FP.F16.E4M3.UNPACK_B R39, R39.H1 ;  /* 0x00000027ff27723e */ /* 0x000fc600030006ff */
[----:B------:R-:W-:Y:S01]  /*6f60*/  HADD2.F32 R40, -RZ, R38.H0_H0 ;  /* 0x20000026ff287230 */ /* 0x000fe20000004100 */
[----:B--2---:R-:W-:-:S04]  /*6f70*/  LOP3.LUT R0, R35, 0x30, R0, 0xf8, !PT ;  /* 0x0000003023007812 */ /* 0x004fc800078ef800 */
[----:B---3--:R-:W-:Y:S02]  /*6f80*/  LOP3.LUT R3, R0, R31, RZ, 0x3c, !PT ;  /* 0x0000001f00037212 */ /* 0x008fe400078e3cff */
[----:B------:R-:W-:Y:S02]  /*6f90*/  SHF.R.U32.HI R31, RZ, 0x10, R7 ;  /* 0x00000010ff1f7819 */ /* 0x000fe40000011607 */
[----:B----4-:R-:W-:Y:S02]  /*6fa0*/  IADD3 R0, R16, R29, R3 ;  /* 0x0000001d10007210 */ /* 0x010fe40007ffe003 */
[----:B------:R-:W-:Y:S01]  /*6fb0*/  SHF.R.U32.HI R3, RZ, 0x10, R4 ;  /* 0x00000010ff037819 */ /* 0x000fe20000011604 */
[----:B------:R-:W0:Y:S01]  /*6fc0*/  LDS.128 R8, [R51+0xb000] ;  /* 0x00b0000033087984 */ /* 0x000e220000000c00 */
[----:B------:R-:W-:Y:S02]  /*6fd0*/  SHF.R.U32.HI R29, RZ, 0x10, R6 ;  /* 0x00000010ff1d7819 */ /* 0x000fe40000011606 */
[----:B------:R-:W-:Y:S01]  /*6fe0*/  LOP3.LUT R3, R3, 0xff, RZ, 0xc0, !PT ;  /* 0x000000ff03037812 */ /* 0x000fe200078ec0ff */
[----:B------:R-:W1:Y:S01]  /*6ff0*/  LDS.128 R12, [R0+0xb000] ;  /* 0x00b00000000c7984 */ /* 0x000e620000000c00 */
[----:B------:R-:W-:-:S02]  /*7000*/  LOP3.LUT R31, R31, 0xff, RZ, 0xc0, !PT ;  /* 0x000000ff1f1f7812 */ /* 0x000fc400078ec0ff */
[----:B------:R-:W-:Y:S02]  /*7010*/  LOP3.LUT R29, R29, 0xff, RZ, 0xc0, !PT ;  /* 0x000000ff1d1d7812 */ /* 0x000fe400078ec0ff */
[----:B------:R-:W-:Y:S02]  /*7020*/  PRMT R3, R3, 0x7054, R20 ;  /* 0x0000705403037816 */ /* 0x000fe40000000014 */
[----:B------:R-:W-:Y:S02]  /*7030*/  SHF.R.U32.HI R20, RZ, 0x10, R24 ;  /* 0x00000010ff147819 */ /* 0x000fe40000011618 */
[----:B------:R-:W-:Y:S02]  /*7040*/  PRMT R31, R31, 0x7054, R32 ;  /* 0x000070541f1f7816 */ /* 0x000fe40000000020 */
[----:B------:R-:W-:Y:S02]  /*7050*/  PRMT R29, R29, 0x7054, R30 ;  /* 0x000070541d1d7816 */ /* 0x000fe4000000001e */
[----:B------:R-:W-:-:S02]  /*7060*/  SHF.R.U32.HI R32, RZ, 0x10, R27 ;  /* 0x00000010ff207819 */ /* 0x000fc4000001161b */
[----:B------:R-:W-:Y:S02]  /*7070*/  SHF.R.U32.HI R30, RZ, 0x10, R26 ;  /* 0x00000010ff1e7819 */ /* 0x000fe4000001161a */
[----:B------:R-:W-:Y:S02]  /*7080*/  LOP3.LUT R20, R20, 0xff, RZ, 0xc0, !PT ;  /* 0x000000ff14147812 */ /* 0x000fe400078ec0ff */
[----:B------:R-:W-:Y:S02]  /*7090*/  LOP3.LUT R32, R32, 0xff, RZ, 0xc0, !PT ;  /* 0x000000ff20207812 */ /* 0x000fe400078ec0ff */
[----:B------:R-:W-:Y:S02]  /*70a0*/  LOP3.LUT R30, R30, 0xff, RZ, 0xc0, !PT ;  /* 0x000000ff1e1e7812 */ /* 0x000fe400078ec0ff */
[----:B------:R-:W-:Y:S02]  /*70b0*/  PRMT R35, R20, 0x7054, R33 ;  /* 0x0000705414237816 */ /* 0x000fe40000000021 */
[----:B------:R-:W-:-:S02]  /*70c0*/  LOP3.LUT R33, R21, 0xff000000, R5, 0xf8, !PT ;  /* 0xff00000015217812 */ /* 0x000fc400078ef805 */
[----:B------:R-:W-:Y:S02]  /*70d0*/  LOP3.LUT R20, R3, 0xff000000, R4, 0xf8, !PT ;  /* 0xff00000003147812 */ /* 0x000fe400078ef804 */
[----:B------:R-:W-:Y:S02]  /*70e0*/  LOP3.LUT R37, R31, 0xff000000, R7, 0xf8, !PT ;  /* 0xff0000001f257812 */ /* 0x000fe400078ef807 */
[----:B------:R-:W-:Y:S02]  /*70f0*/  PRMT R43, R32, 0x7054, R43 ;  /* 0x00007054202b7816 */ /* 0x000fe4000000002b */
[----:B------:R-:W-:Y:S02]  /*7100*/  LOP3.LUT R3, R29, 0xff000000, R6, 0xf8, !PT ;  /* 0xff0000001d037812 */ /* 0x000fe400078ef806 */
[----:B------:R-:W-:Y:S02]  /*7110*/  PRMT R41, R30, 0x7054, R41 ;  /* 0x000070541e297816 */ /* 0x000fe40000000029 */
[----:B0-----:R-:W-:-:S02]  /*7120*/  F2FP.F16.E4M3.UNPACK_B R21, R8 ;  /* 0x00000008ff15723e */ /* 0x001fc400020006ff */
[----:B------:R-:W-:Y:S02]  /*7130*/  F2FP.F16.E4M3.UNPACK_B R31, R8.H1 ;  /* 0x00000008ff1f723e */ /* 0x000fe400030006ff */
[-C--:B------:R-:W-:Y:S02]  /*7140*/  F2FP.F16.E4M3.UNPACK_B R29, R11.reuse ;  /* 0x0000000bff1d723e */ /* 0x080fe400020006ff */
[----:B------:R-:W-:Y:S02]  /*7150*/  F2FP.F16.E4M3.UNPACK_B R32, R11.H1 ;  /* 0x0000000bff20723e */ /* 0x000fe400030006ff */
[----:B-1----:R-:W-:Y:S02]  /*7160*/  F2FP.F16.E4M3.UNPACK_B R8, R13 ;  /* 0x0000000dff08723e */ /* 0x002fe400020006ff */
[----:B------:R-:W-:Y:S02]  /*7170*/  F2FP.F16.E4M3.UNPACK_B R11, R33 ;  /* 0x00000021ff0b723e */ /* 0x000fe400020006ff */
[----:B------:R-:W-:Y:S01]  /*7180*/  LOP3.LUT R28, R35, 0xff000000, R24, 0xf8, !PT ;  /* 0xff000000231c7812 */ /* 0x000fe200078ef818 */
[----:B------:R-:W-:Y:S01]  /*7190*/  HADD2.F32 R6, -RZ, R8.H0_H0 ;  /* 0x20000008ff067230 */ /* 0x000fe20000004100 */
[----:B------:R-:W-:Y:S01]  /*71a0*/  LOP3.LUT R5, R41, 0xff000000, R26, 0xf8, !PT ;  /* 0xff00000029057812 */ /* 0x000fe200078ef81a */
[----:B------:R-:W-:Y:S01]  /*71b0*/  HADD2.F32 R41, -RZ, R38.H1_H1 ;  /* 0x30000026ff297230 */ /* 0x000fe20000004100 */
[----:B------:R-:W-:Y:S01]  /*71c0*/  F2FP.F16.E4M3.UNPACK_B R24, R9 ;  /* 0x00000009ff18723e */ /* 0x000fe200020006ff */
[----:B------:R-:W-:Y:S01]  /*71d0*/  HADD2.F32 R8, -RZ, R8.H1_H1 ;  /* 0x30000008ff087230 */ /* 0x000fe20000004100 */
[----:B------:R-:W-:Y:S01]  /*71e0*/  F2FP.F16.E4M3.UNPACK_B R26, R13.H1 ;  /* 0x0000000dff1a723e */ /* 0x000fe200030006ff */
[----:B------:R-:W-:Y:S01]  /*71f0*/  HADD2.F32 R13, -RZ, R11.H0_H0 ;  /* 0x2000000bff0d7230 */ /* 0x000fe20000004100 */
[----:B------:R-:W-:Y:S01]  /*7200*/  LOP3.LUT R43, R43, 0xff000000, R27, 0xf8, !PT ;  /* 0xff0000002b2b7812 */ /* 0x000fe200078ef81b */
[----:B------:R-:W-:Y:S01]  /*7210*/  HADD2.F32 R38, -RZ, R39.H0_H0 ;  /* 0x20000027ff267230 */ /* 0x000fe20000004100 */
[----:B------:R-:W-:Y:S01]  /*7220*/  F2FP.F16.E4M3.UNPACK_B R25, R9.H1 ;  /* 0x00000009ff19723e */ /* 0x000fe200030006ff */
[--C-:B------:R-:W-:Y:S01]  /*7230*/  HADD2.F32 R9, -RZ, R24.reuse.H0_H0 ;  /* 0x20000018ff097230 */ /* 0x100fe20000004100 */
[-C--:B------:R-:W-:Y:S01]  /*7240*/  F2FP.F16.E4M3.UNPACK_B R27, R12.reuse ;  /* 0x0000000cff1b723e */ /* 0x080fe200020006ff */
[----:B------:R-:W-:Y:S01]  /*7250*/  HADD2.F32 R24, -RZ, R24.H1_H1 ;  /* 0x30000018ff187230 */ /* 0x000fe20000004100 */
[----:B------:R-:W-:Y:S01]  /*7260*/  F2FP.F16.E4M3.UNPACK_B R35, R12.H1 ;  /* 0x0000000cff23723e */ /* 0x000fe200030006ff */
[----:B------:R-:W-:Y:S01]  /*7270*/  FMUL.FTZ R12, R6, R40 ;  /* 0x00000028060c7220 */ /* 0x000fe20000410000 */
[----:B------:R-:W-:Y:S01]  /*7280*/  F2FP.F16.E4M3.UNPACK_B R30, R15 ;  /* 0x0000000fff1e723e */ /* 0x000fe200020006ff */
[----:B------:R-:W-:Y:S01]  /*7290*/  FMUL.FTZ R45, R8, R41 ;  /* 0x00000029082d7220 */ /* 0x000fe20000410000 */
[----:B------:R-:W-:Y:S01]  /*72a0*/  F2FP.F16.E4M3.UNPACK_B R36, R15.H1 ;  /* 0x0000000fff24723e */ /* 0x000fe200030006ff */
[----:B------:R-:W-:Y:S01]  /*72b0*/  FMUL.FTZ R15, R6, R13 ;  /* 0x0000000d060f7220 */ /* 0x000fe20000410000 */
[----:B------:R-:W-:Y:S01]  /*72c0*/  F2FP.F16.E4M3.UNPACK_B R33, R33.H1 ;  /* 0x00000021ff21723e */ /* 0x000fe200030006ff */
[----:B------:R-:W-:Y:S01]  /*72d0*/  FFMA.FTZ R6, R9, R13, -R12 ;  /* 0x0000000d09067223 */ /* 0x000fe2000001080c */
[----:B------:R-:W-:-:S02]  /*72e0*/  HADD2.F32 R13, -RZ, R25.H0_H0 ;  /* 0x20000019ff0d7230 */ /* 0x000fc40000004100 */
[----:B------:R-:W-:Y:S01]  /*72f0*/  FFMA.FTZ R9, R9, R40, R15 ;  /* 0x0000002809097223 */ /* 0x000fe2000001000f */
[----:B------:R-:W-:Y:S01]  /*7300*/  HADD2.F32 R15, -RZ, R11.H1_H1 ;  /* 0x3000000bff0f7230 */ /* 0x000fe20000004100 */
[-C--:B------:R-:W-:Y:S01]  /*7310*/  F2FP.F16.E4M3.UNPACK_B R7, R14.reuse ;  /* 0x0000000eff07723e */ /* 0x080fe200020006ff */
[--C-:B------:R-:W-:Y:S01]  /*7320*/  HADD2.F32 R11, -RZ, R26.reuse.H0_H0 ;  /* 0x2000001aff0b7230 */ /* 0x100fe20000004100 */
[----:B------:R-:W-:Y:S01]  /*7330*/  F2FP.F16.E4M3.UNPACK_B R14, R14.H1 ;  /* 0x0000000eff0e723e */ /* 0x000fe200030006ff */
[--C-:B------:R-:W-:Y:S02]  /*7340*/  HADD2.F32 R12, -RZ, R33.reuse.H0_H0 ;  /* 0x20000021ff0c7230 */ /* 0x100fe40000004100 */
[----:B------:R-:W-:Y:S01]  /*7350*/  FMUL.FTZ R8, R8, R15 ;  /* 0x0000000f08087220 */ /* 0x000fe20000410000 */
[----:B------:R-:W-:Y:S02]  /*7360*/  HADD2.F32 R33, -RZ, R33.H1_H1 ;  /* 0x30000021ff217230 */ /* 0x000fe40000004100 */
[----:B------:R-:W-:Y:S01]  /*7370*/  FMUL.FTZ R40, R11, R38 ;  /* 0x000000260b287220 */ /* 0x000fe20000410000 */
[----:B------:R-:W-:-:S02]  /*7380*/  HADD2.F32 R26, -RZ, R26.H1_H1 ;  /* 0x3000001aff1a7230 */ /* 0x000fc40000004100 */
[-C--:B------:R-:W-:Y:S01]  /*7390*/  FMUL.FTZ R47, R11, R12.reuse ;  /* 0x0000000c0b2f7220 */ /* 0x080fe20000410000 */
[C---:B------:R-:W-:Y:S01]  /*73a0*/  FFMA.FTZ R8, R24.reuse, R41, R8 ;  /* 0x0000002918087223 */ /* 0x040fe20000010008 */
[C---:B------:R-:W-:Y:S01]  /*73b0*/  FFMA.FTZ R12, R13.reuse, R12, -R40 ;  /* 0x0000000c0d0c7223 */ /* 0x040fe20000010828 */
[----:B------:R-:W-:Y:S01]  /*73c0*/  F2FP.F16.E4M3.UNPACK_B R41, R43 ;  /* 0x0000002bff29723e */ /* 0x000fe200020006ff */
[----:B------:R-:W-:Y:S01]  /*73d0*/  FFMA.FTZ R13, R13, R38, R47 ;  /* 0x000000260d0d7223 */ /* 0x000fe2000001002f */
[----:B------:R-:W-:Y:S01]  /*73e0*/  F2FP.F16.E4M3.UNPACK_B R38, R37 ;  /* 0x00000025ff26723e */ /* 0x000fe200020006ff */
[----:B------:R-:W-:Y:S01]  /*73f0*/  FFMA.FTZ R11, R24, R15, -R45 ;  /* 0x0000000f180b7223 */ /* 0x000fe2000001082d */
[----:B------:R-:W-:Y:S02]  /*7400*/  HADD2.F32 R40, -RZ, R39.H1_H1 ;  /* 0x30000027ff287230 */ /* 0x000fe40000004100 */
[----:B------:R-:W-:Y:S01]  /*7410*/  FMUL.FTZ R45, R26, R33 ;  /* 0x000000211a2d7220 */ /* 0x000fe20000410000 */
[----:B------:R-:W-:Y:S01]  /*7420*/  HADD2.F32 R42, -RZ, R41.H0_H0 ;  /* 0x20000029ff2a7230 */ /* 0x000fe20000004100 */
[----:B------:R-:W-:Y:S01]  /*7430*/  F2FP.F16.E4M3.UNPACK_B R43, R43.H1 ;  /* 0x0000002bff2b723e */ /* 0x000fe200030006ff */
[----:B------:R-:W-:-:S02]  /*7440*/  HADD2.F32 R15, -RZ, R30.H0_H0 ;  /* 0x2000001eff0f7230 */ /* 0x000fc40000004100 */
[----:B------:R-:W-:Y:S01]  /*7450*/  FMUL.FTZ R44, R26, R40 ;  /* 0x000000281a2c7220 */ /* 0x000fe20000410000 */
[--C-:B------:R-:W-:Y:S01]  /*7460*/  HADD2.F32 R39, -RZ, R38.reuse.H0_H0 ;  /* 0x20000026ff277230 */ /* 0x100fe20000004100 */
[----:B------:R-:W-:Y:S01]  /*7470*/  F2FP.F16.E4M3.UNPACK_B R4, R10 ;  /* 0x0000000aff04723e */ /* 0x000fe200020006ff */
[----:B------:R-:W-:Y:S02]  /*7480*/  HADD2.F32 R25, -RZ, R25.H1_H1 ;  /* 0x30000019ff197230 */ /* 0x000fe40000004100 */
[C---:B------:R-:W-:Y:S01]  /*7490*/  FMUL.FTZ R47, R15.reuse, R42 ;  /* 0x0000002a0f2f7220 */ /* 0x040fe20000410000 */
[----:B------:R-:W-:Y:S02]  /*74a0*/  HADD2.F32 R24, -RZ, R29.H0_H0 ;  /* 0x2000001dff187230 */ /* 0x000fe40000004100 */
[----:B------:R-:W-:Y:S01]  /*74b0*/  FMUL.FTZ R49, R15, R39 ;  /* 0x000000270f317220 */ /* 0x000fe20000410000 */
[----:B------:R-:W-:Y:S02]  /*74c0*/  HADD2.F32 R41, -RZ, R41.H1_H1 ;  /* 0x30000029ff297230 */ /* 0x000fe40000004100 */
[C---:B------:R-:W-:Y:S01]  /*74d0*/  FFMA.FTZ R15, R25.reuse, R33, -R44 ;  /* 0x00000021190f7223 */ /* 0x040fe2000001082c */
[----:B------:R-:W-:Y:S01]  /*74e0*/  FFMA.FTZ R26, R25, R40, R45 ;  /* 0x00000028191a7223 */ /* 0x000fe2000001002d */
[----:B------:R-:W-:Y:S01]  /*74f0*/  FFMA.FTZ R25, R24, R39, -R47 ;  /* 0x0000002718197223 */ /* 0x000fe2000001082f */
[----:B------:R-:W-:-:S02]  /*7500*/  HADD2.F32 R39, -RZ, R38.H1_H1 ;  /* 0x30000026ff277230 */ /* 0x000fc40000004100 */
[----:B------:R-:W-:Y:S01]  /*7510*/  FFMA.FTZ R24, R24, R42, R49 ;  /* 0x0000002a18187223 */ /* 0x000fe20000010031 */
[----:B------:R-:W-:Y:S01]  /*7520*/  F2FP.F16.E4M3.UNPACK_B R38, R37.H1 ;  /* 0x00000025ff26723e */ /* 0x000fe200030006ff */
[----:B------:R-:W-:Y:S01]  /*7530*/  HADD2.F32 R30, -RZ, R30.H1_H1 ;  /* 0x3000001eff1e7230 */ /* 0x000fe20000004100 */
[----:B------:R-:W-:Y:S01]  /*7540*/  F2FP.F16.E4M3.UNPACK_B R10, R10.H1 ;  /* 0x0000000aff0a723e */ /* 0x000fe200030006ff */
[----:B------:R-:W-:Y:S01]  /*7550*/  HADD2.F32 R42, -RZ, R43.H0_H0 ;  /* 0x2000002bff2a7230 */ /* 0x000fe20000004100 */
[----:B------:R-:W-:Y:S01]  /*7560*/  F2FP.SATFINITE.E4M3.F32.PACK_AB_MERGE_C R13, R26, R13, RZ ;  /* 0x0000000d1a0d723e */ /* 0x000fe200048070ff */
[----:B------:R-:W-:Y:S02]  /*7570*/  HADD2.F32 R37, -RZ, R36.H0_H0 ;  /* 0x20000024ff257230 */ /* 0x000fe40000004100 */
[C---:B------:R-:W-:Y:S01]  /*7580*/  FMUL.FTZ R44, R30.reuse, R41 ;  /* 0x000000291e2c7220 */ /* 0x040fe20000410000 */
[----:B------:R-:W-:Y:S02]  /*7590*/  HADD2.F32 R29, -RZ, R29.H1_H1 ;  /* 0x3000001dff1d7230 */ /* 0x000fe40000004100 */
[----:B------:R-:W-:Y:S01]  /*75a0*/  FMUL.FTZ R46, R30, R39 ;  /* 0x000000271e2e7220 */ /* 0x000fe20000410000 */
[----:B------:R-:W-:-:S02]  /*75b0*/  HADD2.F32 R40, -RZ, R38.H0_H0 ;  /* 0x20000026ff287230 */ /* 0x000fc40000004100 */
[----:B------:R-:W-:Y:S01]  /*75c0*/  FMUL.FTZ R48, R37, R42 ;  /* 0x0000002a25307220 */ /* 0x000fe20000410000 */
[----:B------:R-:W-:Y:S02]  /*75d0*/  HADD2.F32 R33, -RZ, R32.H0_H0 ;  /* 0x20000020ff217230 */ /* 0x000fe40000004100 */
[C---:B------:R-:W-:Y:S01]  /*75e0*/  FFMA.FTZ R30, R29.reuse, R39, -R44 ;  /* 0x000000271d1e7223 */ /* 0x040fe2000001082c */
[----:B------:R-:W-:Y:S01]  /*75f0*/  FFMA.FTZ R29, R29, R41, R46 ;  /* 0x000000291d1d7223 */ /* 0x000fe2000001002e */
[----:B------:R-:W-:Y:S01]  /*7600*/  FMUL.FTZ R37, R37, R40 ;  /* 0x0000002825257220 */ /* 0x000fe20000410000 */
[----:B------:R-:W-:Y:S01]  /*7610*/  F2FP.F16.E4M3.UNPACK_B R41, R28.H1 ;  /* 0x0000001cff29723e */ /* 0x000fe200030006ff */
[C---:B------:R-:W-:Y:S01]  /*7620*/  FFMA.FTZ R48, R33.reuse, R40, -R48 ;  /* 0x0000002821307223 */ /* 0x040fe20000010830 */
[----:B------:R-:W-:Y:S01]  /*7630*/  HADD2.F32 R40, -RZ, R38.H1_H1 ;  /* 0x30000026ff287230 */ /* 0x000fe20000004100 */
[----:B------:R-:W-:Y:S01]  /*7640*/  F2FP.F16.E4M3.UNPACK_B R38, R20.H1 ;  /* 0x00000014ff26723e */ /* 0x000fe200030006ff */
[----:B------:R-:W-:Y:S01]  /*7650*/  FFMA.FTZ R45, R33, R42, R37 ;  /* 0x0000002a212d7223 */ /* 0x000fe20000010025 */
        /* <DEDUP_REMOVED lines=13> */
[C---:B------:R-:W-:Y:S01]  /*7730*/  FFMA.FTZ R47, R33.reuse, R40, -R44 ;  /* 0x00000028212f7223 */ /* 0x040fe2000001082c */
[----:B------:R-:W-:Y:S02]  /*7740*/  HADD2.F32 R38, -RZ, R38.H1_H1 ;  /* 0x30000026ff267230 */ /* 0x000fe40000004100 */
[C---:B------:R-:W-:Y:S01]  /*7750*/  FFMA.FTZ R43, R32.reuse, R43, R36 ;  /* 0x0000002b202b7223 */ /* 0x040fe20000010024 */
[----:B------:R-:W-:Y:S02]  /*7760*/  HADD2.F32 R36, -RZ, R41.H1_H1 ;  /* 0x30000029ff247230 */ /* 0x000fe40000004100 */
[----:B------:R-:W-:Y:S01]  /*7770*/  FFMA.FTZ R39, R32, R39, -R37 ;  /* 0x0000002720277223 */ /* 0x000fe20000010825 */
[----:B------:R-:W-:Y:S01]  /*7780*/  FFMA.FTZ R50, R33, R42, R49 ;  /* 0x0000002a21327223 */ /* 0x000fe20000010031 */
[----:B------:R-:W-:Y:S01]  /*7790*/  HADD2.F32 R31, -RZ, R31.H1_H1 ;  /* 0x3000001fff1f7230 */ /* 0x000fe20000004100 */
[----:B------:R-:W-:Y:S01]  /*77a0*/  F2FP.F16.E4M3.UNPACK_B R32, R20 ;  /* 0x00000014ff20723e */ /* 0x000fe200020006ff */
[C---:B------:R-:W-:Y:S01]  /*77b0*/  FMUL.FTZ R20, R35.reuse, R36 ;  /* 0x0000002423147220 */ /* 0x040fe20000410000 */
[----:B------:R-:W-:Y:S01]  /*77c0*/  F2FP.F16.E4M3.UNPACK_B R33, R28 ;  /* 0x0000001cff21723e */ /* 0x000fe200020006ff */
[----:B------:R-:W-:Y:S01]  /*77d0*/  FMUL.FTZ R37, R35, R38 ;  /* 0x0000002623257220 */ /* 0x000fe20000410000 */
[----:B------:R-:W-:-:S02]  /*77e0*/  HADD2.F32 R28, -RZ, R27.H0_H0 ;  /* 0x2000001bff1c7230 */ /* 0x000fc40000004100 */
[C---:B------:R-:W-:Y:S01]  /*77f0*/  FFMA.FTZ R40, R31.reuse, R38, -R20 ;  /* 0x000000261f287223 */ /* 0x040fe20000010814 */
[----:B------:R-:W-:Y:S02]  /*7800*/  HADD2.F32 R20, -RZ, R21.H0_H0 ;  /* 0x20000015ff147230 */ /* 0x000fe40000004100 */
[----:B------:R-:W-:Y:S01]  /*7810*/  FFMA.FTZ R42, R31, R36, R37 ;  /* 0x000000241f2a7223 */ /* 0x000fe20000010025 */
[--C-:B------:R-:W-:Y:S01]  /*7820*/  HADD2.F32 R35, -RZ, R33.reuse.H0_H0 ;  /* 0x20000021ff237230 */ /* 0x100fe20000004100 */
        /* <DEDUP_REMOVED lines=8> */
[----:B------:R-:W-:Y:S01]  /*78b0*/  HADD2.F32 R21, -RZ, R21.H1_H1 ;  /* 0x30000015ff157230 */ /* 0x000fe20000004100 */
[----:B------:R-:W-:Y:S01]  /*78c0*/  F2FP.F16.E4M3.UNPACK_B R28, R5.H1 ;  /* 0x00000005ff1c723e */ /* 0x000fe200030006ff */
        /* <DEDUP_REMOVED lines=19> */
[----:B------:R-:W-:Y:S01]  /*7a00*/  FFMA.FTZ R27, R20, R32, R27 ;  /* 0x00000020141b7223 */ /* 0x000fe2000001001b */
[----:B------:R-:W-:Y:S01]  /*7a10*/  HADD2.F32 R10, -RZ, R10.H1_H1 ;  /* 0x3000000aff0a7230 */ /* 0x000fe20000004100 */
[----:B------:R-:W-:Y:S01]  /*7a20*/  F2FP.F16.E4M3.UNPACK_B R20, R5 ;  /* 0x00000005ff14723e */ /* 0x000fe200020006ff */
[C---:B------:R-:W-:Y:S01]  /*7a30*/  FMUL.FTZ R21, R14.reuse, R33 ;  /* 0x000000210e157220 */ /* 0x040fe20000410000 */
[-C--:B------:R-:W-:Y:S01]  /*7a40*/  FMUL.FTZ R14, R14, R31.reuse ;  /* 0x0000001f0e0e7220 */ /* 0x080fe20000410000 */
[----:B------:R-:W-:Y:S02]  /*7a50*/  HADD2.F32 R5, -RZ, R7.H0_H0 ;  /* 0x20000007ff057230 */ /* 0x000fe40000004100 */
[C---:B------:R-:W-:Y:S01]  /*7a60*/  FFMA.FTZ R44, R10.reuse, R31, -R21 ;  /* 0x0000001f0a2c7223 */ /* 0x040fe20000010815 */
[----:B------:R-:W-:Y:S01]  /*7a70*/  FFMA.FTZ R46, R10, R33, R14 ;  /* 0x000000210a2e7223 */ /* 0x000fe2000001000e */
[----:B------:R-:W-:-:S02]  /*7a80*/  HADD2.F32 R28, -RZ, R20.H0_H0 ;  /* 0x20000014ff1c7230 */ /* 0x000fc40000004100 */
[----:B------:R-:W-:Y:S01]  /*7a90*/  HADD2.F32 R10, -RZ, R3.H0_H0 ;  /* 0x20000003ff0a7230 */ /* 0x000fe20000004100 */
[----:B------:R-:W-:Y:S01]  /*7aa0*/  F2FP.SATFINITE.E4M3.F32.PACK_AB_MERGE_C R41, R44, R41, RZ ;  /* 0x000000292c29723e */ /* 0x000fe200048070ff */
        /* <DEDUP_REMOVED lines=25> */
.L_x_10533:
[----:B------:R-:W-:Y:S05]  /*7c40*/  BSYNC B0 ;  /* 0x0000000000007941 */ /* 0x000fea0003800000 */
.L_x_10523:
[----:B------:R-:W-:Y:S01]  /*7c50*/  @!PT LDS RZ, [RZ] ;  /* 0x00000000fffff984 */ /* 0x000fe20000000800 */
[----:B------:R-:W-:Y:S01]  /*7c60*/  @!PT LDS RZ, [RZ] ;  /* 0x00000000fffff984 */ /* 0x000fe20000000800 */
[----:B------:R-:W-:Y:S01]  /*7c70*/  @!PT LDS RZ, [RZ] ;  /* 0x00000000fffff984 */ /* 0x000fe20000000800 */
[----:B------:R-:W-:Y:S01]  /*7c80*/  @!PT LDS RZ, [RZ] ;  /* 0x00000000fffff984 */ /* 0x000fe20000000800 */
[----:B------:R3:W-:Y:S06]  /*7c90*/  MEMBAR.ALL.CTA ;  /* 0x0000000000007992 */ /* 0x0007ec0000008000 */
[----:B---3--:R-:W3:Y:S01]  /*7ca0*/  FENCE.VIEW.ASYNC.S ;  /* 0x00000000000073c6 */ /* 0x008ee20000000000 */
[----:B------:R-:W-:Y:S05]  /*7cb0*/  WARPSYNC.ALL ;  /* 0x0000000000007948 */ /* 0x000fea0003800000 */
[----:B---3--:R-:W-:Y:S06]  /*7cc0*/  BAR.SYNC.DEFER_BLOCKING 0xd, 0x180 ;  /* 0x0346000000007b1d */ /* 0x008fec0000010000 */
.L_x_10520:
[----:B-12---:R-:W-:-:S05]  /*7cd0*/  IMAD.U32 R0, RZ, RZ, UR36 ;  /* 0x00000024ff007e24 */ /* 0x006fca000f8e00ff */
[----:B------:R-:W-:-:S13]  /*7ce0*/  ISETP.NE.AND P0, PT, R0, 0x3, PT ;  /* 0x000000030000780c */ /* 0x000fda0003f05270 */
[----:B------:R-:W-:Y:S05]  /*7cf0*/  @!P0 BRA `(.L_x_10542) ;  /* 0x0000000000048947 */ /* 0x000fea0003800000 */
[----:B------:R-:W-:Y:S01]  /*7d00*/  BPT.TRAP 0x1 ;  /* 0x000000040000795c */ /* 0x000fe20000300000 */
.L_x_10542:
[----:B------:R-:W2:Y:S01]  /*7d10*/  LDL R0, [R1] ;  /* 0x0000000001007983 */ /* 0x000ea20000100800 */
[----:B0-----:R-:W-:Y:S01]  /*7d20*/  IMAD R3, R157, 0x8, R16 ;  /* 0x000000089d037824 */ /* 0x001fe200078e0210 */
[----:B--2--5:R-:W-:-:S04]  /*7d30*/  SHF.L.U32 R6, R0, 0x1f, RZ ;  /* 0x0000001f00067819 */ /* 0x024fc800000006ff */
[----:B------:R0:W1:Y:S01]  /*7d40*/  SYNCS.PHASECHK.TRANS64.TRYWAIT P1, [R3+URZ+0x13230], R6 ;  /* 0x01323006030075a7 */ /* 0x000062000802017f */
[----:B------:R-:W-:Y:S05]  /*7d50*/  @!P0 BRA `(.L_x_10543) ;  /* 0x0000000000048947 */ /* 0x000fea0003800000 */
[----:B------:R-:W-:Y:S01]  /*7d60*/  BPT.TRAP 0x1 ;  /* 0x000000040000795c */ /* 0x000fe20000300000 */
.L_x_10543:
        /* <DEDUP_REMOVED lines=10> */
.L_x_10544:
[----:B--2---:R-:W2:Y:S01]  /*7e10*/  LDL R0, [R1+0x10] ;  /* 0x0000100001007983 */ /* 0x004ea20000100800 */
[----:B------:R-:W-:Y:S01]  /*7e20*/  IMAD.MOV.U32 R9, RZ, RZ, -0x7fffffe0 ;  /* 0x80000020ff097424 */ /* 0x000fe200078e00ff */
[----:B------:R-:W-:Y:S05]  /*7e30*/  WARPSYNC.ALL ;  /* 0x0000000000007948 */ /* 0x000fea0003800000 */
[C---:B------:R-:W-:Y:S02]  /*7e40*/  R2UR UR4, R4.reuse ;  /* 0x00000000040472ca */ /* 0x040fe400000e0000 */
[----:B------:R-:W-:Y:S02]  /*7e50*/  R2UR UR5, R5 ;  /* 0x00000000050572ca */ /* 0x000fe400000e0000 */
[----:B------:R-:W-:Y:S01]  /*7e60*/  R2UR UR7, R9 ;  /* 0x00000000090772ca */ /* 0x000fe200000e0000 */
[----:B------:R-:W-:Y:S01]  /*7e70*/  WARPGROUP.ARRIVE ;  /* 0x00000000000079c5 */ /* 0x000fe20000000000 */
[----:B------:R-:W-:Y:S01]  /*7e80*/  IMAD.MOV.U32 R7, RZ, RZ, -0x7fffffe0 ;  /* 0x80000020ff077424 */ /* 0x000fe200078e00ff */
[----:B------:R-:W-:Y:S01]  /*7e90*/  P2R R14, PR, RZ, 0x1 ;  /* 0x00000001ff0e7803 */ /* 0x000fe20000000000 */
[----:B------:R-:W-:Y:S01]  /*7ea0*/  IMAD.MOV.U32 R11, RZ, RZ, -0x7fffffe0 ;  /* 0x80000020ff0b7424 */ /* 0x000fe200078e00ff */
[----:B------:R-:W-:-:S02]  /*7eb0*/  R2UR UR8, R4 ;  /* 0x00000000040872ca */ /* 0x000fc400000e0000 */
[----:B------:R-:W-:Y:S02]  /*7ec0*/  R2UR UR9, R5 ;  /* 0x00000000050972ca */ /* 0x000fe400000e0000 */
[----:B------:R-:W-:Y:S01]  /*7ed0*/  R2UR UR11, R11 ;  /* 0x000000000b0b72ca */ /* 0x000fe200000e0000 */
[----:B------:R-:W-:Y:S01]  /*7ee0*/  IMAD.MOV.U32 R13, RZ, RZ, -0x7fffffe0 ;  /* 0x80000020ff0d7424 */ /* 0x000fe200078e00ff */
[----:B------:R-:W-:Y:S02]  /*7ef0*/  R2UR UR12, R4 ;  /* 0x00000000040c72ca */ /* 0x000fe400000e0000 */
[----:B------:R-:W-:Y:S02]  /*7f00*/  R2UR UR13, R5 ;  /* 0x00000000050d72ca */ /* 0x000fe400000e0000 */
[----:B------:R-:W-:Y:S01]  /*7f10*/  R2UR UR15, R13 ;  /* 0x000000000d0f72ca */ /* 0x000fe200000e0000 */
[----:B--2---:R-:W-:Y:S02]  /*7f20*/  IMAD R8, R157, 0x280, R0 ;  /* 0x000002809d087824 */ /* 0x004fe400078e0200 */
[----:B------:R-:W2:Y:S01]  /*7f30*/  LDL R0, [R1+0x50] ;  /* 0x0000500001007983 */ /* 0x000ea20000100800 */
[----:B------:R-:W-:Y:S01]  /*7f40*/  IMAD.MOV.U32 R21, RZ, RZ, -0x7fffffe0 ;  /* 0x80000020ff157424 */ /* 0x000fe200078e00ff */
[----:B------:R-:W-:Y:S01]  /*7f50*/  BSSY B0, `(.L_x_10546) ;  /* 0x00004cd000007945 */ /* 0x000fe20003800000 */
[C---:B------:R-:W-:Y:S01]  /*7f60*/  R2UR UR6, R8.reuse ;  /* 0x00000000080672ca */ /* 0x040fe200000e0000 */
[C---:B01----:R-:W-:Y:S01]  /*7f70*/  VIADD R6, R8.reuse, 0x80 ;  /* 0x0000008008067836 */ /* 0x043fe20000000000 */
[----:B------:R-:W0:Y:S01]  /*7f80*/  S2R R106, SR_TID.X ;  /* 0x00000000006a7919 */ /* 0x000e220000002100 */
[C---:B------:R-:W-:Y:S01]  /*7f90*/  VIADD R10, R8.reuse, 0x180 ;  /* 0x00000180080a7836 */ /* 0x040fe20000000000 */
[----:B------:R-:W-:Y:S01]  /*7fa0*/  R2UR UR19, R21 ;  /* 0x00000000151372ca */ /* 0x000fe200000e0000 */
[----:B------:R-:W-:-:S02]  /*7fb0*/  VIADD R12, R8, 0x200 ;  /* 0x00000200080c7836 */ /* 0x000fc40000000000 */
[----:B------:R-:W-:Y:S01]  /*7fc0*/  VIADD R20, R8, 0x2 ;  /* 0x0000000208147836 */ /* 0x000fe20000000000 */
[----:B------:R-:W-:Y:S01]  /*7fd0*/  R2UR UR10, R10 ;  /* 0x000000000a0a72ca */ /* 0x000fe200000e0000 */
[----:B------:R-:W-:Y:S01]  /*7fe0*/  IMAD.MOV.U32 R11, RZ, RZ, -0x7fffffe0 ;  /* 0x80000020ff0b7424 */ /* 0x000fe200078e00ff */
[----:B------:R-:W-:Y:S02]  /*7ff0*/  R2UR UR14, R12 ;  /* 0x000000000c0e72ca */ /* 0x000fe400000e0000 */
[----:B------:R-:W-:Y:S01]  /*8000*/  R2UR UR18, R20 ;  /* 0x00000000141272ca */ /* 0x000fe200000e0000 */
[----:B------:R-:W-:Y:S01]  /*8010*/  QGMMA.64x32x32.F32.E4M3.E4M3 R88, gdesc[UR4], RZ, !UPT, gsb0 ;  /* 0x00600000045879f3 */ /* 0x000fe2000c0008ff */
[----:B------:R-:W-:Y:S02]  /*8020*/  R2UR UR4, R4 ;  /* 0x00000000040472ca */ /* 0x000fe400000e0000 */
[----:B------:R-:W-:Y:S02]  /*8030*/  R2UR UR5, R5 ;  /* 0x00000000050572ca */ /* 0x000fe400000e0000 */
[----:B------:R-:W-:Y:S01]  /*8040*/  R2UR UR6, R6 ;  /* 0x00000000060672ca */ /* 0x000fe200000e0000 */
[C---:B------:R-:W-:Y:S01]  /*8050*/  VIADD R6, R8.reuse, 0x100 ;  /* 0x0000010008067836 */ /* 0x040fe20000000000 */
[----:B------:R-:W-:Y:S01]  /*8060*/  R2UR UR7, R7 ;  /* 0x00000000070772ca */ /* 0x000fe200000e0000 */
[----:B------:R-:W-:Y:S01]  /*8070*/  IMAD.MOV.U32 R7, RZ, RZ, -0x7fffffe0 ;  /* 0x80000020ff077424 */ /* 0x000fe200078e00ff */
[----:B------:R-:W-:-:S02]  /*8080*/  IADD3 R10, R8, 0x82, RZ ;  /* 0x00000082080a7810 */ /* 0x000fc40007ffe0ff */
[----:B0-----:R-:W-:Y:S01]  /*8090*/  LOP3.LUT R106, R106, 0x7f, RZ, 0xc0, !PT ;  /* 0x0000007f6a6a7812 */ /* 0x001fe200078ec0ff */
[----:B------:R-:W-:Y:S02]  /*80a0*/  WARPGROUP.DEPBAR.LE gsb0, 0x0 ;  /* 0x00008000000079c5 */ /* 0x000fe40000010000 */
[----:B------:R-:W-:-:S06]  /*80b0*/  WARPGROUP.ARRIVE ;  /* 0x00000000000079c5 */ /* 0x000fcc0000000000 */
[----:B------:R-:W-:Y:S01]  /*80c0*/  QGMMA.64x32x32.F32.E4M3.E4M3 R72, gdesc[UR4], RZ, !UPT, gsb0 ;  /* 0x00600000044879f3 */ /* 0x000fe2000c0008ff */
[----:B------:R-:W-:Y:S01]  /*80d0*/  R2UR UR6, R6 ;  /* 0x00000000060672ca */ /* 0x000fe200000e0000 */
[C---:B------:R-:W-:Y:S01]  /*80e0*/  VIADD R6, R4.reuse, 0x2 ;  /* 0x0000000204067836 */ /* 0x040fe20000000000 */
[----:B------:R-:W-:Y:S01]  /*80f0*/  R2UR UR7, R7 ;  /* 0x00000000070772ca */ /* 0x000fe200000e0000 */
[----:B------:R-:W-:Y:S01]  /*8100*/  IMAD.MOV.U32 R7, RZ, RZ, -0x7fffffe0 ;  /* 0x80000020ff077424 */ /* 0x000fe200078e00ff */
[----:B------:R-:W-:Y:S02]  /*8110*/  R2UR UR4, R4 ;  /* 0x00000000040472ca */ /* 0x000fe400000e0000 */
[----:B------:R-:W-:Y:S02]  /*8120*/  R2UR UR5, R5 ;  /* 0x00000000050572ca */ /* 0x000fe400000e0000 */
[----:B------:R-:W-:Y:S02]  /*8130*/  R2UR UR16, R6 ;  /* 0x00000000061072ca */ /* 0x000fe400000e0000 */
[----:B------:R-:W-:Y:S01]  /*8140*/  R2UR UR17, R7 ;  /* 0x00000000071172ca */ /* 0x000fe200000e0000 */
[----:B------:R-:W-:-:S02]  /*8150*/  WARPGROUP.DEPBAR.LE gsb0, 0x0 ;  /* 0x00008000000079c5 */ /* 0x000fc40000010000 */
[----:B------:R-:W-:-:S06]  /*8160*/  WARPGROUP.ARRIVE ;  /* 0x00000000000079c5 */ /* 0x000fcc0000000000 */
[----:B------:R-:W-:Y:S01]  /*8170*/  QGMMA.64x32x32.F32.E4M3.E4M3 R56, gdesc[UR4], RZ, !UPT, gsb0 ;  /* 0x00600000043879f3 */ /* 0x000fe2000c0008ff */
[----:B------:R-:W-:Y:S02]  /*8180*/  R2UR UR4, R6 ;  /* 0x00000000060472ca */ /* 0x000fe400000e0000 */
[----:B------:R-:W-:Y:S02]  /*8190*/  R2UR UR5, R7 ;  /* 0x00000000070572ca */ /* 0x000fe400000e0000 */
[----:B------:R-:W-:Y:S01]  /*81a0*/  R2UR UR6, R10 ;  /* 0x000000000a0672ca */ /* 0x000fe200000e0000 */
[----:B------:R-:W-:Y:S01]  /*81b0*/  VIADD R10, R8, 0x102 ;  /* 0x00000102080a7836 */ /* 0x000fe20000000000 */
[----:B------:R-:W-:Y:S01]  /*81c0*/  R2UR UR7, R11 ;  /* 0x000000000b0772ca */ /* 0x000fe200000e0000 */
[----:B------:R-:W-:Y:S01]  /*81d0*/  IMAD.MOV.U32 R11, RZ, RZ, -0x7fffffe0 ;  /* 0x80000020ff0b7424 */ /* 0x000fe200078e00ff */
        /* <DEDUP_REMOVED lines=8> */
[----:B--2---:R-:W-:-:S04]  /*8260*/  IMAD.IADD R9, R0, 0x1, R105 ;  /* 0x0000000100097824 */ /* 0x004fc800078e0269 */
[----:B------:R-:W-:Y:S02]  /*8270*/  IMAD R12, R104, -0xa0, R9 ;  /* 0xffffff60680c7824 */ /* 0x000fe400078e0209 */
[----:B------:R-:W-:-:S03]  /*8280*/  IMAD.MOV.U32 R9, RZ, RZ, -0x7fffffe0 ;  /* 0x80000020ff097424 */ /* 0x000fc600078e00ff */
        /* <DEDUP_REMOVED lines=11> */
[----:B------:R-:W-:Y:S01]  /*8340*/  WARPGROUP.ARRIVE ;  /* 0x00000000000079c5 */ /* 0x000fe20000000000 */
[----:B------:R-:W-:Y:S02]  /*8350*/  FSEL R13, R88, -INF , P5 ;  /* 0xff800000580d7808 */ /* 0x000fe40002800000 */
[----:B------:R-:W-:Y:S02]  /*8360*/  FSEL R89, R89, -INF , P6 ;  /* 0xff80000059597808 */ /* 0x000fe40003000000 */
[----:B------:R-:W-:Y:S01]  /*8370*/  FSEL R15, R92, -INF , P1 ;  /* 0xff8000005c0f7808 */ /* 0x000fe20000800000 */
[----:B------:R-:W-:Y:S01]  /*8380*/  QGMMA.64x32x32.F32.E4M3.E4M3 R72, gdesc[UR4], R72, gsb0 ;  /* 0x00600000044879f3 */ /* 0x000fe20008000848 */
[----:B------:R-:W-:Y:S01]  /*8390*/  R2UR UR6, R10 ;  /* 0x000000000a0672ca */ /* 0x000fe200000e0000 */
[----:B------:R-:W-:Y:S01]  /*83a0*/  VIADD R10, R8, 0x182 ;  /* 0x00000182080a7836 */ /* 0x000fe20000000000 */
[----:B------:R-:W-:Y:S01]  /*83b0*/  R2UR UR7, R11 ;  /* 0x000000000b0772ca */ /* 0x000fe200000e0000 */
[----:B------:R-:W-:Y:S01]  /*83c0*/  IMAD.MOV.U32 R11, RZ, RZ, -0x7fffffe0 ;  /* 0x80000020ff0b7424 */ /* 0x000fe200078e00ff */
[----:B------:R-:W-:Y:S01]  /*83d0*/  R2UR UR4, R6 ;  /* 0x00000000060472ca */ /* 0x000fe200000e0000 */
[----:B------:R-:W-:Y:S01]  /*83e0*/  VIADD R8, R8, 0x202 ;  /* 0x0000020208087836 */ /* 0x000fe20000000000 */
[----:B------:R-:W-:-:S02]  /*83f0*/  R2UR UR5, R7 ;  /* 0x00000000070572ca */ /* 0x000fc400000e0000 */
[----:B------:R-:W-:Y:S02]  /*8400*/  R2UR UR10, R10 ;  /* 0x000000000a0a72ca */ /* 0x000fe400000e0000 */
[----:B------:R-:W-:Y:S02]  /*8410*/  R2UR UR11, R11 ;  /* 0x000000000b0b72ca */ /* 0x000fe400000e0000 */
[----:B------:R-:W-:Y:S02]  /*8420*/  FMNMX.FTZ R0, R13, R89, !PT ;  /* 0x000000590d007209 */ /* 0x000fe40007810000 */
        /* <DEDUP_REMOVED lines=29> */
[----:B------:R-:W-:-:S02]  /*8600*/  R2UR UR7, R9 ;  /* 0x00000000090772ca */ /* 0x000fc400000e0000 */
        /* <DEDUP_REMOVED lines=14> */
[----:B------:R-:W-:Y:S02]  /*86f0*/  R2UR UR6, R8 ;  /* 0x00000000080672ca */ /* 0x000fe400000e0000 */
[----:B------:R-:W-:Y:S02]  /*8700*/  R2UR UR4, R6 ;  /* 0x00000000060472ca */ /* 0x000fe400000e0000 */
[----:B------:R-:W-:Y:S02]  /*8710*/  R2UR UR5, R7 ;  /* 0x00000000070572ca */ /* 0x000fe400000e0000 */
        /* <DEDUP_REMOVED lines=11> */
[----:B------:R-:W-:Y:S01]  /*87d0*/  FSEL R85, R82, -INF , P6 ;  /* 0xff80000052557808 */ /* 0x000fe20003000000 */
[----:B------:R-:W-:Y:S02]  /*87e0*/  WARPGROUP.DEPBAR.LE gsb0, 0x0 ;  /* 0x00008000000079c5 */ /* 0x000fe40000010000 */
[----:B------:R-:W-:Y:S01]  /*87f0*/  WARPGROUP.ARRIVE ;  /* 0x00000000000079c5 */ /* 0x000fe20000000000 */
[----:B------:R-:W-:-:S02]  /*8800*/  FSEL R127, R56, -INF , P1 ;  /* 0xff800000387f7808 */ /* 0x000fc40000800000 */
[C---:B------:R-:W-:Y:S02]  /*8810*/  ISETP.GT.AND P6, PT, R12.reuse, 0x48, PT ;  /* 0x000000480c00780c */ /* 0x040fe40003fc4270 */
[----:B------:R-:W-:Y:S01]  /*8820*/  FSEL R57, R57, -INF , P2 ;  /* 0xff80000039397808 */ /* 0x000fe20001000000 */
[----:B------:R-:W-:Y:S01]  /*8830*/  QGMMA.64x32x32.F32.E4M3.E4M3 R40, gdesc[UR8], R40, gsb0 ;  /* 0x00600000082879f3 */ /* 0x000fe20008000828 */
        /* <DEDUP_REMOVED lines=23> */
[----:B------:R-:W-:Y:S02]  /*89b0*/  FSEL R69, R69, -INF , P2 ;  /* 0xff80000045457808 */ /* 0x000fe40001000000 */
[----:B------:R-:W-:Y:S02]  /*89c0*/  FMNMX.FTZ R0, R137, R0, !PT ;  /* 0x0000000089007209 */ /* 0x000fe40007810000 */
[----:B------:R-:W-:Y:S02]  /*89d0*/  FSEL R63, R63, -INF , P5 ;  /* 0xff8000003f3f7808 */ /* 0x000fe40002800000 */
[----:B------:R-:W-:Y:S02]  /*89e0*/  ISETP.GT.AND P5, PT, R12, 0x61, PT ;  /* 0x000000610c00780c */ /* 0x000fe40003fa4270 */
[----:B------:R-:W-:-:S02]  /*89f0*/  FMNMX.FTZ R0, R69, R0, !PT ;  /* 0x0000000045007209 */ /* 0x000fc40007810000 */
        /* <DEDUP_REMOVED lines=27> */
[C---:B------:R-:W-:Y:S02]  /*8bb0*/  ISETP.GT.AND P5, PT, R12.reuse, 0x80, PT ;  /* 0x000000800c00780c */ /* 0x040fe40003fa4270 */
[----:B------:R-:W-:Y:S02]  /*8bc0*/  FSEL R53, R53, -INF , P0 ;  /* 0xff80000035357808 */ /* 0x000fe40000000000 */
[----:B------:R-:W-:Y:S02]  /*8bd0*/  FMNMX.FTZ R0, R155, R0, !PT ;  /* 0x000000009b007209 */ /* 0x000fe40007810000 */
[----:B------:R-:W-:Y:S02]  /*8be0*/  ISETP.GT.AND P0, PT, R12, 0x81, PT ;  /* 0x000000810c00780c */ /* 0x000fe40003f04270 */
[----:B------:R-:W-:Y:S02]  /*8bf0*/  FMNMX.FTZ R0, R53, R0, !PT ;  /* 0x0000000035007209 */ /* 0x000fe40007810000 */
[----:B------:R-:W-:-:S02]  /*8c00*/  FSEL R50, R50, -INF , P1 ;  /* 0xff80000032327808 */ /* 0x000fc40000800000 */
[C---:B------:R-:W-:Y:S02]  /*8c10*/  ISETP.GT.AND P1, PT, R12.reuse, 0x88, PT ;  /* 0x000000880c00780c */ /* 0x040fe40003f24270 */
[----:B------:R-:W-:Y:S02]  /*8c20*/  FSEL R51, R51, -INF , P2 ;  /* 0xff80000033337808 */ /* 0x000fe40001000000 */
[C---:B------:R-:W-:Y:S02]  /*8c30*/  ISETP.GT.AND P2, PT, R12.reuse, 0x89, PT ;  /* 0x000000890c00780c */ /* 0x040fe40003f44270 */
[----:B------:R-:W-:Y:S02]  /*8c40*/  FSEL R47, R47, -INF , P3 ;  /* 0xff8000002f2f7808 */ /* 0x000fe40001800000 */
[----:B------:R-:W-:Y:S01]  /*8c50*/  ISETP.GT.AND P3, PT, R12, 0x90, PT ;  /* 0x000000900c00780c */ /* 0x000fe20003f64270 */
[----:B------:R-:W-:Y:S02]  /*8c60*/  WARPGROUP.DEPBAR.LE gsb0, 0x0 ;  /* 0x00008000000079c5 */ /* 0x000fe40000010000 */
[----:B------:R-:W-:-:S02]  /*8c70*/  FSEL R24, R24, -INF , P5 ;  /* 0xff80000018187808 */ /* 0x000fc40002800000 */
[----:B------:R-:W-:Y:S02]  /*8c80*/  FSEL R25, R25, -INF , P0 ;  /* 0xff80000019197808 */ /* 0x000fe40000000000 */
[----:B------:R-:W-:Y:S02]  /*8c90*/  FMNMX.FTZ R0, R24, R0, !PT ;  /* 0x0000000018007209 */ /* 0x000fe40007810000 */
[----:B------:R-:W-:Y:S02]  /*8ca0*/  FSEL R28, R28, -INF , P1 ;  /* 0xff8000001c1c7808 */ /* 0x000fe40000800000 */
[----:B------:R-:W-:Y:S02]  /*8cb0*/  FMNMX.FTZ R0, R25, R0, !PT ;  /* 0x0000000019007209 */ /* 0x000fe40007810000 */
[----:B------:R-:W-:Y:S02]  /*8cc0*/  FSEL R29, R29, -INF , P2 ;  /* 0xff8000001d1d7808 */ /* 0x000fe40001000000 */
[----:B------:R-:W-:-:S02]  /*8cd0*/  FMNMX.FTZ R0, R28, R0, !PT ;  /* 0x000000001c007209 */ /* 0x000fc40007810000 */
[----:B------:R-:W-:Y:S02]  /*8ce0*/  FSEL R153, R46, -INF , P4 ;  /* 0xff8000002e997808 */ /* 0x000fe40002000000 */
[----:B------:R-:W-:Y:S02]  /*8cf0*/  FSEL R32, R32, -INF , P3 ;  /* 0xff80000020207808 */ /* 0x000fe40001800000 */
[----:B------:R-:W-:Y:S02]  /*8d00*/  FMNMX.FTZ R0, R29, R0, !PT ;  /* 0x000000001d007209 */ /* 0x000fe40007810000 */
[----:B------:R-:W-:Y:S02]  /*8d10*/  ISETP.GT.AND P4, PT, R12, 0x91, PT ;  /* 0x000000910c00780c */ /* 0x000fe40003f84270 */
[----:B------:R-:W-:Y:S02]  /*8d20*/  FMNMX.FTZ R0, R32, R0, !PT ;  /* 0x0000000020007209 */ /* 0x000fe40007810000 */
[----:B------:R-:W-:-:S02]  /*8d30*/  FSEL R8, R33, -INF , P4 ;  /* 0xff80000021087808 */ /* 0x000fc40002000000 */
[----:B------:R-:W-:Y:S02]  /*8d40*/  ISETP.GT.AND P5, PT, R12, 0x98, PT ;  /* 0x000000980c00780c */ /* 0x000fe40003fa4270 */
[----:B------:R-:W-:Y:S02]  /*8d50*/  FMNMX.FTZ R0, R8, R0, !PT ;  /* 0x0000000008007209 */ /* 0x000fe40007810000 */
[----:B------:R-:W-:Y:S02]  /*8d60*/  FSEL R33, R36, -INF , P5 ;  /* 0xff80000024217808 */ /* 0x000fe40002800000 */
[----:B------:R-:W-:Y:S02]  /*8d70*/  ISETP.GT.AND P6, PT, R12, 0x99, PT ;  /* 0x000000990c00780c */ /* 0x000fe40003fc4270 */
[----:B------:R-:W-:Y:S02]  /*8d80*/  FMNMX.FTZ R0, R33, R0, !PT ;  /* 0x0000000021007209 */ /* 0x000fe40007810000 */
[----:B------:R-:W-:-:S02]  /*8d90*/  FSEL R37, R37, -INF , P6 ;  /* 0xff80000025257808 */ /* 0x000fc40003000000 */
[----:B------:R-:W-:Y:S02]  /*8da0*/  P2R R40, PR, RZ, 0x1 ;  /* 0x00000001ff287803 */ /* 0x000fe40000000000 */
[----:B------:R-:W-:Y:S02]  /*8db0*/  FMNMX.FTZ R20, R37, R0, !PT ;  /* 0x0000000025147209 */ /* 0x000fe40007810000 */
[----:B------:R-:W-:Y:S02]  /*8dc0*/  ISETP.GT.AND P0, PT, R12, 0x80, PT ;  /* 0x000000800c00780c */ /* 0x000fe40003f04270 */
[----:B------:R-:W-:Y:S01]  /*8dd0*/  P2R R42, PR, RZ, 0x8 ;  /* 0x00000008ff2a7803 */ /* 0x000fe20000000000 */
[----:B------:R-:W0:Y:S01]  /*8de0*/  SHFL.BFLY PT, R0, R20, 0x2, 0x1f ;  /* 0x0c401f0014007f89 */ /* 0x000e2200000e0000 */
[----:B------:R-:W-:Y:S02]  /*8df0*/  FSEL R26, R26, -INF , P0 ;  /* 0xff8000001a1a7808 */ /* 0x000fe40000000000 */
[----:B------:R-:W-:-:S02]  /*8e00*/  ISETP.NE.AND P0, PT, R40, RZ, PT ;  /* 0x000000ff2800720c */ /* 0x000fc40003f05270 */
[----:B------:R-:W-:Y:S02]  /*8e10*/  FMNMX.FTZ R40, R11, R91, !PT ;  /* 0x0000005b0b287209 */ /* 0x000fe40007810000 */
[----:B------:R-:W-:Y:S02]  /*8e20*/  P2R R44, PR, RZ, 0x4 ;  /* 0x00000004ff2c7803 */ /* 0x000fe40000000000 */
[----:B------:R-:W-:Y:S02]  /*8e30*/  FMNMX.FTZ R40, R21, R40, !PT ;  /* 0x0000002815287209 */ /* 0x000fe40007810000 */
[----:B------:R-:W-:Y:S02]  /*8e40*/  ISETP.GT.AND P2, PT, R12, 0x78, PT ;  /* 0x000000780c00780c */ /* 0x000fe40003f44270 */
[----:B------:R-:W-:Y:S02]  /*8e50*/  P2R R46, PR, RZ, 0x2 ;  /* 0x00000002ff2e7803 */ /* 0x000fe40000000000 */
[----:B------:R-:W-:-:S02]  /*8e60*/  FSEL R54, R54, -INF , P2 ;  /* 0xff80000036367808 */ /* 0x000fc40001000000 */
[----:B------:R-:W-:Y:S02]  /*8e70*/  ISETP.NE.AND P2, PT, R44, RZ, PT ;  /* 0x000000ff2c00720c */ /* 0x000fe40003f45270 */
[----:B------:R-:W-:Y:S02]  /*8e80*/  ISETP.GT.AND P1, PT, R12, 0x79, PT ;  /* 0x000000790c00780c */ /* 0x000fe40003f24270 */
[----:B------:R-:W-:Y:S02]  /*8e90*/  FSEL R27, R27, -INF , P0 ;  /* 0xff8000001b1b7808 */ /* 0x000fe40000000000 */
[----:B------:R-:W-:Y:S02]  /*8ea0*/  FSEL R55, R55, -INF , P1 ;  /* 0xff80000037377808 */ /* 0x000fe40000800000 */
[----:B0-----:R-:W-:Y:S02]  /*8eb0*/  FMNMX.FTZ R36, R20, R0, !PT ;  /* 0x0000000014247209 */ /* 0x001fe40007810000 */
[----:B------:R-:W-:-:S02]  /*8ec0*/  ISETP.NE.AND P1, PT, R46, RZ, PT ;  /* 0x000000ff2e00720c */ /* 0x000fc40003f25270 */
[----:B------:R-:W-:Y:S01]  /*8ed0*/  FSEL R31, R31, -INF , P2 ;  /* 0xff8000001f1f7808 */ /* 0x000fe20001000000 */
[----:B------:R-:W0:Y:S01]  /*8ee0*/  SHFL.BFLY PT, R0, R36, 0x1, 0x1f ;  /* 0x0c201f0024007f89 */ /* 0x000e2200000e0000 */
[----:B------:R-:W-:Y:S02]  /*8ef0*/  ISETP.NE.AND P0, PT, R14, RZ, PT ;  /* 0x000000ff0e00720c */ /* 0x000fe40003f05270 */
[----:B------:R-:W-:Y:S02]  /*8f00*/  FSEL R35, R35, -INF , P4 ;  /* 0xff80000023237808 */ /* 0x000fe40002000000 */
[----:B------:R-:W-:-:S13]  /*8f10*/  ISETP.NE.AND P2, PT, R106, RZ, PT ;  /* 0x000000ff6a00720c */ /* 0x000fda0003f45270 */
[----:B------:R-:W-:Y:S01]  /*8f20*/  @!P2 VIADD R3, R3, 0x13240 ;  /* 0x000132400303a836 */ /* 0x000fe20000000000 */
[----:B0-----:R-:W-:-:S04]  /*8f30*/  FMNMX.FTZ R0, R36, R0, !PT ;  /* 0x0000000024007209 */ /* 0x001fc80007810000 */
[----:B------:R-:W-:Y:S01]  /*8f40*/  FSETP.NEU.FTZ.AND P3, PT, R0, -INF , PT ;  /* 0xff8000000000780b */ /* 0x000fe20003f7d000 */
[----:B------:R-:W-:-:S05]  /*8f50*/  FFMA.FTZ R10, R2, R0, -8 ;  /* 0xc1000000020a7423 */ /* 0x000fca0000010000 */
[----:B------:R-:W-:Y:S02]  /*8f60*/  FSEL R10, R10, RZ, P3 ;  /* 0x000000ff0a0a7208 */ /* 0x000fe40001800000 */
[----:B------:R-:W-:Y:S02]  /*8f70*/  ISETP.NE.AND P3, PT, R42, RZ, PT ;  /* 0x000000ff2a00720c */ /* 0x000fe40003f65270 */
[----:B------:R-:W-:Y:S01]  /*8f80*/  FMNMX.FTZ R42, R95, R40, !PT ;  /* 0x000000285f2a7209 */ /* 0x000fe20007810000 */
[----:B------:R-:W-:-:S01]  /*8f90*/  FFMA.FTZ R9, R2, R9, -R10 ;  /* 0x0000000902097223 */ /* 0x000fc2000001080a */
[--C-:B------:R-:W-:Y:S01]  /*8fa0*/  FFMA.FTZ R36, R2, R113, -R10.reuse ;  /* 0x0000007102247223 */ /* 0x100fe2000001080a */
[----:B------:R-:W-:Y:S01]  /*8fb0*/  FSEL R113, R30, -INF , P1 ;  /* 0xff8000001e717808 */ /* 0x000fe20000800000 */
        /* <DEDUP_REMOVED lines=16> */
[----:B------:R-:W-:Y:S01]  /*90c0*/  MUFU.EX2 R42, R9 ;  /* 0x00000009002a7308 */ /* 0x000fe20000000800 */
[----:B0-----:R-:W-:Y:S01]  /*90d0*/  FSEL R115, R34, -INF , P3 ;  /* 0xff80000022737808 */ /* 0x001fe20001800000 */
        /* <DEDUP_REMOVED lines=15> */
[----:B------:R0:W-:Y:S01]  /*91d0*/  MUFU.EX2 R44, R119 ;  /* 0x00000077002c7308 */ /* 0x0001e20000000800 */
        /* <DEDUP_REMOVED lines=8> */
[----:B0-----:R-:W-:-:S01]  /*9260*/  FFMA.FTZ R119, R2, R8, -R10 ;  /* 0x0000000802777223 */ /* 0x001fc2000001080a */
        /* <DEDUP_REMOVED lines=23> */
[----:B------:R-:W0:Y:S02]  /*93e0*/  MUFU.EX2 R15, R15 ;  /* 0x0000000f000f7308 */ /* 0x000e240000000800 */
[----:B------:R-:W-:-:S04]  /*93f0*/  FMNMX.FTZ R56, R149, R56, !PT ;  /* 0x0000003895387209 */ /* 0x000fc80007810000 */
[----:B------:R-:W-:Y:S02]  /*9400*/  FMNMX.FTZ R56, R43, R56, !PT ;  /* 0x000000382b387209 */ /* 0x000fe40007810000 */
[----:B------:R-:W-:Y:S02]  /*9410*/  MUFU.EX2 R39, R64 ;  /* 0x0000004000277308 */ /* 0x000fe40000000800 */
[----:B------:R-:W-:-:S04]  /*9420*/  FMNMX.FTZ R56, R153, R56, !PT ;  /* 0x0000003899387209 */ /* 0x000fc80007810000 */
[----:B------:R-:W-:Y:S02]  /*9430*/  FMNMX.FTZ R9, R47, R56, !PT ;  /* 0x000000382f097209 */ /* 0x000fe40007810000 */
        /* <DEDUP_REMOVED lines=17> */
[----:B------:R-:W1:Y:S01]  /*9550*/  MUFU.EX2 R101, R101 ;  /* 0x0000006500657308 */ /* 0x000e620000000800 */
[----:B0-----:R-:W-:Y:S02]  /*9560*/  F2FP.SATFINITE.E4M3.F32.PACK_AB_MERGE_C R154, R93, R36, RZ ;  /* 0x000000245d9a723e */ /* 0x001fe400048070ff */
[----:B------:R-:W-:Y:S02]  /*9570*/  FMNMX.FTZ R60, R117, R60, !PT ;  /* 0x0000003c753c7209 */ /* 0x000fe40007810000 */
[----:B------:R-:W-:Y:S02]  /*9580*/  F2FP.SATFINITE.E4M3.F32.PACK_AB_MERGE_C R154, R89, R20, R154 ;  /* 0x00000014599a723e */ /* 0x000fe4000480709a */
[----:B------:R-:W-:Y:S01]  /*9590*/  FMNMX.FTZ R9, R41, R60, !PT ;  /* 0x0000003c29097209 */ /* 0x000fe20007810000 */
[----:B------:R-:W-:-:S01]  /*95a0*/  FFMA.FTZ R60, R2, R155, -R10 ;  /* 0x0000009b023c7223 */ /* 0x000fc2000001080a */
[----:B------:R-:W-:Y:S03]  /*95b0*/  MUFU.EX2 R109, R109 ;  /* 0x0000006d006d7308 */ /* 0x000fe60000000800 */
[----:B------:R-:W0:Y:S05]  /*95c0*/  SHFL.BFLY PT, R62, R9, 0x2, 0x1f ;  /* 0x0c401f00093e7f89 */ /* 0x000e2a00000e0000 */
[----:B------:R-:W-:Y:S01]  /*95d0*/  MUFU.EX2 R46, R123 ;  /* 0x0000007b002e7308 */ /* 0x000fe20000000800 */
[----:B-1----:R-:W-:-:S04]  /*95e0*/  F2FP.SATFINITE.E4M3.F32.PACK_AB_MERGE_C R148, R101, R42, RZ ;  /* 0x0000002a6594723e */ /* 0x002fc800048070ff */
[----:B------:R-:W-:-:S03]  /*95f0*/  F2FP.SATFINITE.E4M3.F32.PACK_AB_MERGE_C R148, R73, R40, R148 ;  /* 0x000000284994723e */ /* 0x000fc60004807094 */
[----:B------:R-:W1:Y:S08]  /*9600*/  MUFU.EX2 R111, R111 ;  /* 0x0000006f006f7308 */ /* 0x000e700000000800 */
[----:B------:R-:W-:Y:S01]  /*9610*/  MUFU.EX2 R48, R127 ;  /* 0x0000007f00307308 */ /* 0x000fe20000000800 */
[----:B0-----:R-:W-:-:S05]  /*9620*/  FMNMX.FTZ R62, R9, R62, !PT ;  /* 0x0000003e093e7209 */ /* 0x001fca0007810000 */
[----:B------:R-:W0:Y:S02]  /*9630*/  SHFL.BFLY PT, R9, R62, 0x1, 0x1f ;  /* 0x0c201f003e097f89 */ /* 0x000e2400000e0000 */
[----:B------:R-:W-:Y:S01]  /*9640*/  MUFU.EX2 R57, R57 ;  /* 0x0000003900397308 */ /* 0x000fe20000000800 */
[----:B-1----:R-:W-:-:S04]  /*9650*/  F2FP.SATFINITE.E4M3.F32.PACK_AB_MERGE_C R150, R111, R46, RZ ;  /* 0x0000002e6f96723e */ /* 0x002fc800048070ff */
[----:B------:R-:W-:-:S03]  /*9660*/  F2FP.SATFINITE.E4M3.F32.PACK_AB_MERGE_C R150, R109, R44, R150 ;  /* 0x0000002c6d96723e */ /* 0x000fc60004807096 */
[----:B------:R-:W-:Y:S08]  /*9670*/  MUFU.EX2 R52, R129 ;  /* 0x0000008100347308 */ /* 0x000ff00000000800 */
[----:B------:R-:W1:Y:S01]  /*9680*/  MUFU.EX2 R61, R61 ;  /* 0x0000003d003d7308 */ /* 0x000e620000000800 */
[----:B0-----:R-:W-:-:S07]  /*9690*/  FMNMX.FTZ R9, R62, R9, !PT ;  /* 0x000000093e097209 */ /* 0x001fce0007810000 */
[----:B------:R-:W-:Y:S01]  /*96a0*/  MUFU.EX2 R56, R133 ;  /* 0x0000008500387308 */ /* 0x000fe20000000800 */
[----:B------:R-:W-:Y:S01]  /*96b0*/  FSETP.NEU.FTZ.AND P1, PT, R9, -INF , PT ;  /* 0xff8000000900780b */ /* 0x000fe20003f3d000 */
[----:B------:R-:W-:-:S06]  /*96c0*/  FFMA.FTZ R62, R2, R9, -8 ;  /* 0xc1000000023e7423 */ /* 0x000fcc0000010009 */
[----:B------:R-:W-:Y:S01]  /*96d0*/  MUFU.EX2 R65, R65 ;  /* 0x0000004100417308 */ /* 0x000fe20000000800 */
[----:B------:R-:W-:Y:S02]  /*96e0*/  FSEL R62, R62, RZ, P1 ;  /* 0x000000ff3e3e7208 */ /* 0x000fe40000800000 */
[----:B-1----:R-:W-:Y:S02]  /*96f0*/  F2FP.SATFINITE.E4M3.F32.PACK_AB_MERGE_C R136, R61, R52, RZ ;  /* 0x000000343d88723e */ /* 0x002fe400048070ff */
        /* <DEDUP_REMOVED lines=19> */
[----:B------:R-:W-:Y:S01]  /*9830*/  @!P2 PRMT R71, RZ, 0x654, R3 ;  /* 0x00000654ff47a816 */ /* 0x000fe20000000003 */
[----:B------:R-:W-:-:S01]  /*9840*/  FFMA.FTZ R75, R2, R75, -R62 ;  /* 0x0000004b024b7223 */ /* 0x000fc2000001083e */
[----:B------:R-:W-:Y:S01]  /*9850*/  FFMA.FTZ R79, R2, R79, -R62 ;  /* 0x0000004f024f7223 */ /* 0x000fe2000001083e */
[----:B------:R-:W-:-:S01]  /*9860*/  FADD.FTZ R88, R20, R87 ;  /* 0x0000005714587221 */ /* 0x000fc20000010000 */
[----:B------:R-:W1:Y:S01]  /*9870*/  MUFU.EX2 R21, R21 ;  /* 0x0000001500157308 */ /* 0x000e620000000800 */
[----:B------:R2:W-:Y:S01]  /*9880*/  @!P2 SYNCS.ARRIVE.TRANS64.RED.A1T0 RZ, [R71+URZ], RZ ;  /* 0x000000ff47ffa9a7 */ /* 0x0005e2000810043f */
[----:B------:R-:W-:-:S01]  /*9890*/  FFMA.FTZ R77, R2, R83, -R62 ;  /* 0x00000053024d7223 */ /* 0x000fc2000001083e */
[C-C-:B------:R-:W-:Y:S01]  /*98a0*/  FFMA.FTZ R78, R2.reuse, R131, -R62.reuse ;  /* 0x00000083024e7223 */ /* 0x140fe2000001083e */
        /* <DEDUP_REMOVED lines=21> */
[----:B---3--:R-:W-:-:S01]  /*9a00*/  FADD.FTZ R84, R66, R85 ;  /* 0x0000005542547221 */ /* 0x008fc20000010000 */
[----:B------:R-:W-:Y:S01]  /*9a10*/  FADD.FTZ R85, R89, R88 ;  /* 0x0000005859557221 */ /* 0x000fe20000010000 */
[----:B------:R-:W-:-:S02]  /*9a20*/  F2FP.SATFINITE.E4M3.F32.PACK_AB_MERGE_C R21, R66, R21, RZ ;  /* 0x000000154215723e */ /* 0x000fc400048070ff */
[----:B------:R-:W-:Y:S01]  /*9a30*/  F2FP.SATFINITE.E4M3.F32.PACK_AB_MERGE_C R136, R57, R48, R136 ;  /* 0x000000303988723e */ /* 0x000fe20004807088 */
[----:B------:R-:W-:-:S01]  /*9a40*/  FADD.FTZ R88, R36, R85 ;  /* 0x0000005524587221 */ /* 0x000fc20000010000 */
[----:B------:R-:W-:Y:S01]  /*9a50*/  FFMA.FTZ R85, R2, R50, -R62 ;  /* 0x0000003202557223 */ /* 0x000fe2000001083e */
[----:B------:R-:W1:Y:S01]  /*9a60*/  MUFU.EX2 R68, R68 ;  /* 0x0000004400447308 */ /* 0x000e620000000800 */
[----:B--2---:R-:W-:-:S01]  /*9a70*/  FADD.FTZ R71, R37, R84 ;  /* 0x0000005425477221 */ /* 0x004fc20000010000 */
[C-C-:B------:R-:W-:Y:S01]  /*9a80*/  FFMA.FTZ R84, R2.reuse, R43, -R62.reuse ;  /* 0x0000002b02547223 */ /* 0x140fe2000001083e */
[----:B------:R-:W-:-:S01]  /*9a90*/  FFMA.FTZ R43, R2, R153, -R62 ;  /* 0x00000099022b7223 */ /* 0x000fc2000001083e */
[----:B------:R-:W-:-:S04]  /*9aa0*/  F2FP.SATFINITE.E4M3.F32.PACK_AB_MERGE_C R153, R11, R10, R21 ;  /* 0x0000000a0b99723e */ /* 0x000fc80004807015 */
[----:B------:R-:W2:Y:S01]  /*9ab0*/  MUFU.EX2 R91, R91 ;  /* 0x0000005b005b7308 */ /* 0x000ea20000000800 */
[----:B0-----:R-:W-:-:S01]  /*9ac0*/  FADD.FTZ R87, R64, R71 ;  /* 0x0000004740577221 */ /* 0x001fc20000010000 */
[----:B------:R-:W-:Y:S01]  /*9ad0*/  FFMA.FTZ R71, R2, R47, -R62 ;  /* 0x0000002f02477223 */ /* 0x000fe2000001083e */
[----:B------:R-:W-:-:S04]  /*9ae0*/  FADD.FTZ R47, R93, R88 ;  /* 0x000000585d2f7221 */ /* 0x000fc80000010000 */
[----:B------:R-:W-:Y:S01]  /*9af0*/  FADD.FTZ R50, R40, R47 ;  /* 0x0000002f28327221 */ /* 0x000fe20000010000 */
[----:B------:R-:W0:Y:S01]  /*9b00*/  MUFU.EX2 R70, R70 ;  /* 0x0000004600467308 */ /* 0x000e220000000800 */
[----:B-1----:R-:W-:-:S01]  /*9b10*/  FADD.FTZ R90, R68, R87 ;  /* 0x00000057445a7221 */ /* 0x002fc20000010000 */
[C-C-:B------:R-:W-:Y:S01]  /*9b20*/  FFMA.FTZ R87, R2.reuse, R51, -R62.reuse ;  /* 0x0000003302577223 */ /* 0x140fe2000001083e */
[----:B------:R-:W-:-:S05]  /*9b30*/  FFMA.FTZ R47, R2, R26, -R62 ;  /* 0x0000001a022f7223 */ /* 0x000fca000001083e */
[----:B------:R-:W1:Y:S01]  /*9b40*/  MUFU.EX2 R75, R75 ;  /* 0x0000004b004b7308 */ /* 0x000e620000000800 */
[----:B--2---:R-:W-:-:S01]  /*9b50*/  FADD.FTZ R51, R91, R90 ;  /* 0x0000005a5b337221 */ /* 0x004fc20000010000 */
[----:B------:R-:W-:-:S04]  /*9b60*/  F2FP.SATFINITE.E4M3.F32.PACK_AB_MERGE_C R68, R91, R68, RZ ;  /* 0x000000445b44723e */ /* 0x000fc800048070ff */
[----:B------:R-:W-:Y:S02]  /*9b70*/  F2FP.SATFINITE.E4M3.F32.PACK_AB_MERGE_C R155, R64, R37, R68 ;  /* 0x00000025409b723e */ /* 0x000fe40004807044 */
[----:B------:R-:W2:Y:S01]  /*9b80*/  MUFU.EX2 R72, R72 ;  /* 0x0000004800487308 */ /* 0x000ea20000000800 */
[----:B0-----:R-:W-:-:S01]  /*9b90*/  FADD.FTZ R88, R70, R51 ;  /* 0x0000003346587221 */ /* 0x001fc20000010000 */
[----:B------:R-:W-:-:S04]  /*9ba0*/  FADD.FTZ R51, R73, R50 ;  /* 0x0000003249337221 */ /* 0x000fc80000010000 */
[----:B------:R-:W-:Y:S01]  /*9bb0*/  FADD.FTZ R26, R42, R51 ;  /* 0x000000332a1a7221 */ /* 0x000fe20000010000 */
[----:B------:R-:W-:-:S01]  /*9bc0*/  FFMA.FTZ R51, R2, R27, -R62 ;  /* 0x0000001b02337223 */ /* 0x000fc2000001083e */
[----:B------:R-:W0:Y:S01]  /*9bd0*/  MUFU.EX2 R79, R79 ;  /* 0x0000004f004f7308 */ /* 0x000e220000000800 */
[----:B-1----:R-:W-:-:S01]  /*9be0*/  FADD.FTZ R95, R75, R88 ;  /* 0x000000584b5f7221 */ /* 0x002fc20000010000 */
[----:B------:R-:W-:-:S06]  /*9bf0*/  FADD.FTZ R27, R101, R26 ;  /* 0x0000001a651b7221 */ /* 0x000fcc0000010000 */
[----:B------:R-:W1:Y:S01]  /*9c00*/  MUFU.EX2 R74, R74 ;  /* 0x0000004a004a7308 */ /* 0x000e620000000800 */
[----:B--2---:R-:W-:-:S07]  /*9c10*/  FADD.FTZ R88, R72, R95 ;  /* 0x0000005f48587221 */ /* 0x004fce0000010000 */
[----:B------:R-:W2:Y:S01]  /*9c20*/  MUFU.EX2 R77, R77 ;  /* 0x0000004d004d7308 */ /* 0x000ea20000000800 */
[----:B0-----:R-:W-:-:S01]  /*9c30*/  FADD.FTZ R95, R79, R88 ;  /* 0x000000584f5f7221 */ /* 0x001fc20000010000 */
[----:B------:R-:W-:Y:S01]  /*9c40*/  FADD.FTZ R88, R44, R27 ;  /* 0x0000001b2c587221 */ /* 0x000fe20000010000 */
[----:B------:R-:W-:-:S05]  /*9c50*/  F2FP.SATFINITE.E4M3.F32.PACK_AB_MERGE_C R72, R79, R72, RZ ;  /* 0x000000484f48723e */ /* 0x000fca00048070ff */
[----:B------:R-:W0:Y:S01]  /*9c60*/  MUFU.EX2 R78, R78 ;  /* 0x0000004e004e7308 */ /* 0x000e220000000800 */
[----:B-1----:R-:W-:-:S07]  /*9c70*/  FADD.FTZ R90, R74, R95 ;  /* 0x0000005f4a5a7221 */ /* 0x002fce0000010000 */
[----:B------:R-:W1:Y:S01]  /*9c80*/  MUFU.EX2 R81, R81 ;  /* 0x0000005100517308 */ /* 0x000e620000000800 */
[----:B--2---:R-:W-:-:S07]  /*9c90*/  FADD.FTZ R95, R77, R90 ;  /* 0x0000005a4d5f7221 */ /* 0x004fce0000010000 */
[----:B------:R-:W2:Y:S01]  /*9ca0*/  MUFU.EX2 R76, R76 ;  /* 0x0000004c004c7308 */ /* 0x000ea20000000800 */
[----:B0-----:R-:W-:-:S07]  /*9cb0*/  FADD.FTZ R62, R78, R95 ;  /* 0x0000005f4e3e7221 */ /* 0x001fce0000010000 */
[----:B------:R0:W-:Y:S01]  /*9cc0*/  MUFU.EX2 R50, R71 ;  /* 0x0000004700327308 */ /* 0x0001e20000000800 */
[----:B-1----:R-:W-:-:S04]  /*9cd0*/  F2FP.SATFINITE.E4M3.F32.PACK_AB_MERGE_C R78, R81, R78, RZ ;  /* 0x0000004e514e723e */ /* 0x002fc800048070ff */
[----:B------:R-:W-:-:S03]  /*9ce0*/  F2FP.SATFINITE.E4M3.F32.PACK_AB_MERGE_C R151, R77, R74, R78 ;  /* 0x0000004a4d97723e */ /* 0x000fc6000480704e */
[----:B------:R-:W1:Y:S01]  /*9cf0*/  MUFU.EX2 R59, R59 ;  /* 0x0000003b003b7308 */ /* 0x000e620000000800 */
[----:B0-----:R-:W-:-:S04]  /*9d00*/  FADD.FTZ R71, R109, R88 ;  /* 0x000000586d477221 */ /* 0x001fc80000010000 */
[----:B------:R-:W-:Y:S01]  /*9d10*/  FADD.FTZ R88, R46, R71 ;  /* 0x000000472e587221 */ /* 0x000fe20000010000 */
[----:B------:R-:W-:-:S02]  /*9d20*/  FADD.FTZ R71, R81, R62 ;  /* 0x0000003e51477221 */ /* 0x000fc40000010000 */
[----:B------:R-:W0:Y:S01]  /*9d30*/  MUFU.EX2 R82, R82 ;  /* 0x0000005200527308 */ /* 0x000e220000000800 */
[----:B------:R-:W-:-:S01]  /*9d40*/  FADD.FTZ R15, R111, R88 ;  /* 0x000000586f0f7221 */ /* 0x000fc20000010000 */
[----:B--2---:R-:W-:-:S03]  /*9d50*/  FADD.FTZ R42, R76, R71 ;  /* 0x000000474c2a7221 */ /* 0x004fc60000010000 */
        /* <DEDUP_REMOVED lines=11> */
[----:B------:R-:W-:Y:S01]  /*9e10*/  FADD.FTZ R61, R65, R36 ;  /* 0x00000024413d7221 */ /* 0x000fe20000010000 */
[----:B------:R-:W-:-:S05]  /*9e20*/  F2FP.SATFINITE.E4M3.F32.PACK_AB_MERGE_C R82, R83, R82, RZ ;  /* 0x000000525352723e */ /* 0x000fca00048070ff */
[----:B------:R2:W3:Y:S01]  /*9e30*/  MUFU.EX2 R58, R137 ;  /* 0x00000089003a7308 */ /* 0x0004e20000000800 */
[----:B-1----:R-:W-:-:S07]  /*9e40*/  FADD.FTZ R15, R63, R42 ;  /* 0x0000002a3f0f7221 */ /* 0x002fce0000010000 */
[----:B------:R-:W1:Y:S01]  /*9e50*/  MUFU.EX2 R67, R67 ;  /* 0x0000004300437308 */ /* 0x000e620000000800 */
[----:B0-----:R-:W-:-:S01]  /*9e60*/  FADD.FTZ R36, R80, R15 ;  /* 0x0000000f50247221 */ /* 0x001fc20000010000 */
[----:B--2---:R-:W-:-:S06]  /*9e70*/  F2FP.SATFINITE.E4M3.F32.PACK_AB_MERGE_C R137, R59, R76, R82 ;  /* 0x0000004c3b89723e */ /* 0x004fcc0004807052 */
[----:B------:R-:W0:Y:S01]  /*9e80*/  MUFU.EX2 R69, R69 ;  /* 0x0000004500457308 */ /* 0x000e220000000800 */
[----:B---3--:R-:W-:-:S07]  /*9e90*/  FADD.FTZ R42, R58, R61 ;  /* 0x0000003d3a2a7221 */ /* 0x008fce0000010000 */
[----:B------:R-:W2:Y:S01]  /*9ea0*/  MUFU.EX2 R86, R86 ;  /* 0x0000005600567308 */ /* 0x000ea20000000800 */
[----:B-1----:R-:W-:-:S07]  /*9eb0*/  FADD.FTZ R13, R67, R36 ;  /* 0x00000024430d7221 */ /* 0x002fce0000010000 */
[----:B------:R-:W1:Y:S01]  /*9ec0*/  MUFU.EX2 R30, R30 ;  /* 0x0000001e001e7308 */ /* 0x000e620000000800 */
[C---:B0-----:R-:W-:Y:S01]  /*9ed0*/  F2FP.SATFINITE.E4M3.F32.PACK_AB_MERGE_C R138, R69.reuse, R58, RZ ;  /* 0x0000003a458a723e */ /* 0x041fe200048070ff */
[----:B------:R-:W-:-:S03]  /*9ee0*/  FADD.FTZ R69, R69, R42 ;  /* 0x0000002a45457221 */ /* 0x000fc60000010000 */
[----:B------:R-:W-:-:S03]  /*9ef0*/  F2FP.SATFINITE.E4M3.F32.PACK_AB_MERGE_C R138, R65, R56, R138 ;  /* 0x00000038418a723e */ /* 0x000fc6000480708a */
[----:B------:R0:W3:Y:S01]  /*9f00*/  MUFU.EX2 R3, R149 ;  /* 0x0000009500037308 */ /* 0x0000e20000000800 */
[C---:B--2---:R-:W-:Y:S01]  /*9f10*/  F2FP.SATFINITE.E4M3.F32.PACK_AB_MERGE_C R67, R86.reuse, R67, RZ ;  /* 0x000000435643723e */ /* 0x044fe200048070ff */
[----:B------:R-:W-:-:S03]  /*9f20*/  FADD.FTZ R86, R86, R13 ;  /* 0x0000000d56567221 */ /* 0x000fc60000010000 */
[----:B------:R-:W-:-:S03]  /*9f30*/  F2FP.SATFINITE.E4M3.F32.PACK_AB_MERGE_C R139, R80, R63, R67 ;  /* 0x0000003f508b723e */ /* 0x000fc60004807043 */
[----:B------:R-:W2:Y:S01]  /*9f40*/  MUFU.EX2 R84, R84 ;  /* 0x0000005400547308 */ /* 0x000ea20000000800 */
[----:B-1----:R-:W-:-:S01]  /*9f50*/  FADD.FTZ R20, R30, R69 ;  /* 0x000000451e147221 */ /* 0x002fc20000010000 */
[----:B0-----:R-:W-:-:S03]  /*9f60*/  F2FP.SATFINITE.E4M3.F32.PACK_AB_MERGE_C R149, R75, R70, R72 ;  /* 0x000000464b95723e */ /* 0x001fc60004807048 */
[----:B------:R-:W-:-:S03]  /*9f70*/  FADD.FTZ R15, R39, R20 ;  /* 0x00000014270f7221 */ /* 0x000fc60000010000 */
[----:B------:R-:W0:Y:S01]  /*9f80*/  MUFU.EX2 R34, R34 ;  /* 0x0000002200227308 */ /* 0x000e220000000800 */
[----:B---3--:R-:W-:-:S07]  /*9f90*/  FADD.FTZ R13, R3, R86 ;  /* 0x00000056030d7221 */ /* 0x008fce0000010000 */
[----:B------:R-:W1:Y:S01]  /*9fa0*/  MUFU.EX2 R43, R43 ;  /* 0x0000002b002b7308 */ /* 0x000e620000000800 */
[----:B--2---:R-:W-:-:S07]  /*9fb0*/  FADD.FTZ R36, R84, R13 ;  /* 0x0000000d54247221 */ /* 0x004fce0000010000 */
[----:B------:R-:W2:Y:S01]  /*9fc0*/  MUFU.EX2 R45, R45 ;  /* 0x0000002d002d7308 */ /* 0x000ea20000000800 */
[----:B0-----:R-:W-:-:S07]  /*9fd0*/  FADD.FTZ R40, R34, R15 ;  /* 0x0000000f22287221 */ /* 0x001fce0000010000 */
[----:B------:R-:W-:Y:S01]  /*9fe0*/  MUFU.EX2 R60, R60 ;  /* 0x0000003c003c7308 */ /* 0x000fe20000000800 */
[----:B-1----:R-:W-:-:S01]  /*9ff0*/  FADD.FTZ R13, R43, R36 ;  /* 0x000000242b0d7221 */ /* 0x002fc20000010000 */
[----:B------:R-:W-:-:S03]  /*a000*/  F2FP.SATFINITE.E4M3.F32.PACK_AB_MERGE_C R43, R50, R43, RZ ;  /* 0x0000002b322b723e */ /* 0x000fc600048070ff */
[----:B------:R-:W-:Y:S01]  /*a010*/  FADD.FTZ R13, R50, R13 ;  /* 0x0000000d320d7221 */ /* 0x000fe20000010000 */
[----:B------:R-:W-:Y:S02]  /*a020*/  F2FP.SATFINITE.E4M3.F32.PACK_AB_MERGE_C R141, R84, R3, R43 ;  /* 0x00000003548d723e */ /* 0x000fe4000480702b */
[----:B------:R-:W0:Y:S01]  /*a030*/  MUFU.EX2 R53, R53 ;  /* 0x0000003500357308 */ /* 0x000e220000000800 */
[C---:B--2---:R-:W-:Y:S01]  /*a040*/  F2FP.SATFINITE.E4M3.F32.PACK_AB_MERGE_C R140, R45.reuse, R34, RZ ;  /* 0x000000222d8c723e */ /* 0x044fe200048070ff */
        /* <DEDUP_REMOVED lines=20> */
[----:B------:R-:W-:Y:S01]  /*a190*/  F2FP.SATFINITE.E4M3.F32.PACK_AB_MERGE_C R15, R55, R14, RZ ;  /* 0x0000000e370f723e */ /* 0x000fe200048070ff */
[----:B------:R-:W-:-:S03]  /*a1a0*/  IMAD.MOV.U32 R55, RZ, RZ, RZ ;  /* 0x000000ffff377224 */ /* 0x000fc600078e00ff */
[----:B------:R-:W-:Y:S01]  /*a1b0*/  F2FP.SATFINITE.E4M3.F32.PACK_AB_MERGE_C R143, R27, R26, R15 ;  /* 0x0000001a1b8f723e */ /* 0x000fe2000480700f */
[----:B------:R-:W-:Y:S01]  /*a1c0*/  IMAD.MOV.U32 R54, RZ, RZ, R55 ;  /* 0x000000ffff367224 */ /* 0x000fe200078e0037 */
[----:B------:R-:W0:Y:S01]  /*a1d0*/  MUFU.EX2 R25, R25 ;  /* 0x0000001900197308 */ /* 0x000e220000000800 */
[----:B-1----:R-:W-:-:S01]  /*a1e0*/  FADD.FTZ R14, R24, R53 ;  /* 0x00000035180e7221 */ /* 0x002fc20000010000 */
[--C-:B------:R-:W-:Y:S01]  /*a1f0*/  IMAD.MOV.U32 R53, RZ, RZ, R55.reuse ;  /* 0x000000ffff357224 */ /* 0x100fe200078e0037 */
[----:B------:R-:W-:Y:S01]  /*a200*/  MOV R38, R55 ;  /* 0x0000003700267202 */ /* 0x000fe20000000f00 */
[--C-:B------:R-:W-:Y:S02]  /*a210*/  IMAD.MOV.U32 R52, RZ, RZ, R55.reuse ;  /* 0x000000ffff347224 */ /* 0x100fe400078e0037 */
[----:B------:R-:W-:Y:S02]  /*a220*/  IMAD.MOV.U32 R50, RZ, RZ, R55 ;  /* 0x000000ffff327224 */ /* 0x000fe400078e0037 */
[----:B------:R1:W3:Y:S01]  /*a230*/  MUFU.EX2 R12, R51 ;  /* 0x00000033000c7308 */ /* 0x0002e20000000800 */
[----:B--2---:R-:W-:-:S01]  /*a240*/  FADD.FTZ R11, R47, R30 ;  /* 0x0000001e2f0b7221 */ /* 0x004fc20000010000 */
[----:B------:R-:W-:-:S02]  /*a250*/  IMAD.MOV.U32 R49, RZ, RZ, R55 ;  /* 0x000000ffff317224 */ /* 0x000fc400078e0037 */
[--C-:B------:R-:W-:Y:S02]  /*a260*/  IMAD.MOV.U32 R48, RZ, RZ, R55.reuse ;  /* 0x000000ffff307224 */ /* 0x100fe400078e0037 */
[----:B------:R-:W-:Y:S02]  /*a270*/  IMAD.MOV.U32 R46, RZ, RZ, R55 ;  /* 0x000000ffff2e7224 */ /* 0x000fe400078e0037 */
[----:B------:R-:W2:Y:S01]  /*a280*/  MUFU.EX2 R28, R28 ;  /* 0x0000001c001c7308 */ /* 0x000ea20000000800 */
[----:B0-----:R-:W-:-:S01]  /*a290*/  FADD.FTZ R13, R25, R14 ;  /* 0x0000000e190d7221 */ /* 0x001fc20000010000 */
[--C-:B-1----:R-:W-:Y:S02]  /*a2a0*/  IMAD.MOV.U32 R51, RZ, RZ, R55.reuse ;  /* 0x000000ffff337224 */ /* 0x102fe400078e0037 */
[--C-:B------:R-:W-:Y:S02]  /*a2b0*/  IMAD.MOV.U32 R45, RZ, RZ, R55.reuse ;  /* 0x000000ffff2d7224 */ /* 0x100fe400078e0037 */
[----:B------:R-:W-:-:S02]  /*a2c0*/  IMAD.MOV.U32 R44, RZ, RZ, R55 ;  /* 0x000000ffff2c7224 */ /* 0x000fc400078e0037 */
[----:B------:R-:W0:Y:S01]  /*a2d0*/  MUFU.EX2 R113, R113 ;  /* 0x0000007100717308 */ /* 0x000e220000000800 */
[----:B---3--:R-:W-:-:S01]  /*a2e0*/  FADD.FTZ R30, R12, R11 ;  /* 0x0000000b0c1e7221 */ /* 0x008fc20000010000 */
[--C-:B------:R-:W-:Y:S02]  /*a2f0*/  IMAD.MOV.U32 R43, RZ, RZ, R55.reuse ;  /* 0x000000ffff2b7224 */ /* 0x100fe400078e0037 */
[--C-:B------:R-:W-:Y:S02]  /*a300*/  IMAD.MOV.U32 R42, RZ, RZ, R55.reuse ;  /* 0x000000ffff2a7224 */ /* 0x100fe400078e0037 */
[----:B------:R-:W-:Y:S02]  /*a310*/  IMAD.MOV.U32 R40, RZ, RZ, R55 ;  /* 0x000000ffff287224 */ /* 0x000fe400078e0037 */
[----:B------:R-:W1:Y:S01]  /*a320*/  MUFU.EX2 R29, R29 ;  /* 0x0000001d001d7308 */ /* 0x000e620000000800 */
[----:B--2---:R-:W-:-:S01]  /*a330*/  FADD.FTZ R34, R28, R13 ;  /* 0x0000000d1c227221 */ /* 0x004fc20000010000 */
[----:B------:R-:W-:-:S02]  /*a340*/  IMAD.MOV.U32 R39, RZ, RZ, R55 ;  /* 0x000000ffff277224 */ /* 0x000fc400078e0037 */
[--C-:B------:R-:W-:Y:S02]  /*a350*/  IMAD.MOV.U32 R37, RZ, RZ, R55.reuse ;  /* 0x000000ffff257224 */ /* 0x100fe400078e0037 */
[----:B------:R-:W-:Y:S02]  /*a360*/  IMAD.MOV.U32 R36, RZ, RZ, R55 ;  /* 0x000000ffff247224 */ /* 0x000fe400078e0037 */
[----:B------:R2:W3:Y:S01]  /*a370*/  MUFU.EX2 R20, R31 ;  /* 0x0000001f00147308 */ /* 0x0004e20000000800 */
[----:B0-----:R-:W-:-:S01]  /*a380*/  FADD.FTZ R3, R113, R30 ;  /* 0x0000001e71037221 */ /* 0x001fc20000010000 */
[--C-:B------:R-:W-:Y:S02]  /*a390*/  IMAD.MOV.U32 R30, RZ, RZ, R55.reuse ;  /* 0x000000ffff1e7224 */ /* 0x100fe400078e0037 */
[--C-:B------:R-:W-:Y:S02]  /*a3a0*/  IMAD.MOV.U32 R27, RZ, RZ, R55.reuse ;  /* 0x000000ffff1b7224 */ /* 0x100fe400078e0037 */
[----:B------:R-:W-:-:S02]  /*a3b0*/  IMAD.MOV.U32 R26, RZ, RZ, R55 ;  /* 0x000000ffff1a7224 */ /* 0x000fc400078e0037 */
[----:B------:R-:W0:Y:S01]  /*a3c0*/  MUFU.EX2 R32, R32 ;  /* 0x0000002000207308 */ /* 0x000e220000000800 */
[C---:B-1----:R-:W-:Y:S01]  /*a3d0*/  F2FP.SATFINITE.E4M3.F32.PACK_AB_MERGE_C R28, R29.reuse, R28, RZ ;  /* 0x0000001c1d1c723e */ /* 0x042fe200048070ff */
[----:B------:R-:W-:Y:S01]  /*a3e0*/  FADD.FTZ R29, R29, R34 ;  /* 0x000000221d1d7221 */ /* 0x000fe20000010000 */
[--C-:B------:R-:W-:Y:S02]  /*a3f0*/  IMAD.MOV.U32 R34, RZ, RZ, R55.reuse ;  /* 0x000000ffff227224 */ /* 0x100fe400078e0037 */
[----:B------:R-:W-:Y:S01]  /*a400*/  F2FP.SATFINITE.E4M3.F32.PACK_AB_MERGE_C R144, R25, R24, R28 ;  /* 0x000000181990723e */ /* 0x000fe2000480701c */
[----:B--2---:R-:W-:Y:S02]  /*a410*/  IMAD.MOV.U32 R31, RZ, RZ, R55 ;  /* 0x000000ffff1f7224 */ /* 0x004fe400078e0037 */
[----:B------:R-:W1:Y:S01]  /*a420*/  MUFU.EX2 R115, R115 ;  /* 0x0000007300737308 */ /* 0x000e620000000800 */
[C---:B---3--:R-:W-:Y:S01]  /*a430*/  F2FP.SATFINITE.E4M3.F32.PACK_AB_MERGE_C R113, R20.reuse, R113, RZ ;  /* 0x000000711471723e */ /* 0x048fe200048070ff */
[----:B------:R-:W-:Y:S01]  /*a440*/  FADD.FTZ R20, R20, R3 ;  /* 0x0000000314147221 */ /* 0x000fe20000010000 */
[----:B------:R-:W-:-:S02]  /*a450*/  IMAD.MOV.U32 R28, RZ, RZ, R55 ;  /* 0x000000ffff1c7224 */ /* 0x000fc400078e0037 */
[----:B------:R-:W-:Y:S01]  /*a460*/  F2FP.SATFINITE.E4M3.F32.PACK_AB_MERGE_C R145, R12, R47, R113 ;  /* 0x0000002f0c91723e */ /* 0x000fe20004807071 */
[----:B------:R-:W-:Y:S02]  /*a470*/  IMAD.MOV.U32 R47, RZ, RZ, R55 ;  /* 0x000000ffff2f7224 */ /* 0x000fe400078e0037 */
[----:B------:R-:W2:Y:S01]  /*a480*/  MUFU.EX2 R119, R119 ;  /* 0x0000007700777308 */ /* 0x000ea20000000800 */
[----:B0-----:R-:W-:-:S01]  /*a490*/  FADD.FTZ R24, R32, R29 ;  /* 0x0000001d20187221 */ /* 0x001fc20000010000 */
[--C-:B------:R-:W-:Y:S02]  /*a4a0*/  IMAD.MOV.U32 R29, RZ, RZ, R55.reuse ;  /* 0x000000ffff1d7224 */ /* 0x100fe400078e0037 */
[----:B------:R-:W-:-:S04]  /*a4b0*/  IMAD.MOV.U32 R25, RZ, RZ, R55 ;  /* 0x000000ffff197224 */ /* 0x000fc800078e0037 */
[----:B------:R0:W3:Y:S01]  /*a4c0*/  MUFU.EX2 R10, R35 ;  /* 0x00000023000a7308 */ /* 0x0000e20000000800 */
[----:B-1----:R-:W-:-:S07]  /*a4d0*/  FADD.FTZ R3, R115, R20 ;  /* 0x0000001473037221 */ /* 0x002fce0000010000 */
[----:B------:R-:W-:Y:S01]  /*a4e0*/  MUFU.EX2 R8, R8 ;  /* 0x0000000800087308 */ /* 0x000fe20000000800 */
[----:B--2---:R-:W-:-:S01]  /*a4f0*/  FADD.FTZ R11, R119, R24 ;  /* 0x00000018770b7221 */ /* 0x004fc20000010000 */
[--C-:B0-----:R-:W-:Y:S02]  /*a500*/  IMAD.MOV.U32 R35, RZ, RZ, R55.reuse ;  /* 0x000000ffff237224 */ /* 0x101fe400078e0037 */
[----:B------:R-:W-:-:S04]  /*a510*/  IMAD.MOV.U32 R24, RZ, RZ, R55 ;  /* 0x000000ffff187224 */ /* 0x000fc800078e0037 */
[----:B------:R-:W0:Y:S01]  /*a520*/  MUFU.EX2 R33, R33 ;  /* 0x0000002100217308 */ /* 0x000e220000000800 */
[----:B---3--:R-:W-:-:S07]  /*a530*/  FADD.FTZ R12, R10, R3 ;  /* 0x000000030a0c7221 */ /* 0x008fce0000010000 */
[----:B------:R-:W-:Y:S08]  /*a540*/  MUFU.EX2 R117, R117 ;  /* 0x0000007500757308 */ /* 0x000ff00000000800 */
[----:B------:R1:W2:Y:S01]  /*a550*/  MUFU.EX2 R14, R41 ;  /* 0x00000029000e7308 */ /* 0x0002a20000000800 */
[----:B0-----:R-:W-:Y:S01]  /*a560*/  F2FP.SATFINITE.E4M3.F32.PACK_AB_MERGE_C R13, R33, R8, RZ ;  /* 0x00000008210d723e */ /* 0x001fe200048070ff */
[----:B------:R-:W-:-:S03]  /*a570*/  FADD.FTZ R8, R8, R11 ;  /* 0x0000000b08087221 */ /* 0x000fc60000010000 */
[----:B------:R-:W-:Y:S01]  /*a580*/  F2FP.SATFINITE.E4M3.F32.PACK_AB_MERGE_C R146, R119, R32, R13 ;  /* 0x000000207792723e */ /* 0x000fe2000480700d */
[----:B------:R-:W-:-:S01]  /*a590*/  FADD.FTZ R21, R33, R8 ;  /* 0x0000000821157221 */ /* 0x000fc20000010000 */
[--C-:B------:R-:W-:Y:S02]  /*a5a0*/  IMAD.MOV.U32 R33, RZ, RZ, R55.reuse ;  /* 0x000000ffff217224 */ /* 0x100fe400078e0037 */
[--C-:B-1----:R-:W-:Y:S02]  /*a5b0*/  IMAD.MOV.U32 R41, RZ, RZ, R55.reuse ;  /* 0x000000ffff297224 */ /* 0x102fe400078e0037 */
[----:B------:R-:W-:Y:S01]  /*a5c0*/  IMAD.MOV.U32 R32, RZ, RZ, R55 ;  /* 0x000000ffff207224 */ /* 0x000fe200078e0037 */
[----:B--2---:R-:W-:Y:S01]  /*a5d0*/  F2FP.SATFINITE.E4M3.F32.PACK_AB_MERGE_C R3, R14, R117, RZ ;  /* 0x000000750e03723e */ /* 0x004fe200048070ff */
[----:B------:R-:W-:-:S03]  /*a5e0*/  FADD.FTZ R117, R117, R12 ;  /* 0x0000000c75757221 */ /* 0x000fc60000010000 */
[----:B------:R-:W-:Y:S01]  /*a5f0*/  F2FP.SATFINITE.E4M3.F32.PACK_AB_MERGE_C R147, R10, R115, R3 ;  /* 0x000000730a93723e */ /* 0x000fe20004807003 */
[----:B------:R-:W-:-:S01]  /*a600*/  FADD.FTZ R20, R14, R117 ;  /* 0x000000750e147221 */ /* 0x000fc20000010000 */
[----:B------:R-:W-:Y:S06]  /*a610*/  @!P1 BRA `(.L_x_10547) ;  /* 0x0000002400809947 */ /* 0x000fec0003800000 */
[----:B------:R0:W5:Y:S01]  /*a620*/  LDL.LU R12, [R1] ;  /* 0x00000000010c7983 */ /* 0x0001620000300800 */
        /* <DEDUP_REMOVED lines=19> */
[----:B0-----:R-:W-:-:S07]  /*a760*/  CS2R R24, SRZ ;  /* 0x0000000000187805 */ /* 0x001fce000001ff00 */
.L_x_10559:
[----:B------:R-:W-:-:S04]  /*a770*/  ISETP.NE.AND P1, PT, R8, 0x1, PT ;  /* 0x000000010800780c */ /* 0x000fc80003f25270 */
[----:B------:R-:W-:-:S04]  /*a780*/  SEL R9, RZ, 0x1, P1 ;  /* 0x00000001ff097807 */ /* 0x000fc80000800000 */
[----:B-----5:R-:W-:-:S05]  /*a790*/  LOP3.LUT R0, R12, R9, RZ, 0x3c, !PT ;  /* 0x000000090c007212 */ /* 0x020fca00078e3cff */
[----:B0-----:R0:W-:Y:S01]  /*a7a0*/  STL [R1], R0 ;  /* 0x0000000001007387 */ /* 0x0011e20000100800 */
[----:B------:R-:W-:Y:S05]  /*a7b0*/  @!P0 BRA `(.L_x_10548) ;  /* 0x0000000000048947 */ /* 0x000fea0003800000 */
[----:B------:R-:W-:Y:S01]  /*a7c0*/  BPT.TRAP 0x1 ;  /* 0x000000040000795c */ /* 0x000fe20000300000 */
.L_x_10548:
[----:B------:R-:W-:Y:S01]  /*a7d0*/  VIADD R157, R8, 0x1 ;  /* 0x00000001089d7836 */ /* 0x000fe20000000000 */
[----:B------:R-:W-:-:S04]  /*a7e0*/  SHF.L.U32 R9, R0, 0x1f, RZ ;  /* 0x0000001f00097819 */ /* 0x000fc800000006ff */
[----:B------:R-:W-:-:S04]  /*a7f0*/  ISETP.NE.AND P1, PT, R157, 0x2, PT ;  /* 0x000000029d00780c */ /* 0x000fc80003f25270 */
[----:B------:R-:W-:-:S05]  /*a800*/  SEL R157, R157, RZ, P1 ;  /* 0x000000ff9d9d7207 */ /* 0x000fca0000800000 */
[----:B------:R-:W-:-:S04]  /*a810*/  IMAD R14, R157, 0x8, R16 ;  /* 0x000000089d0e7824 */ /* 0x000fc800078e0210 */
[----:B------:R1:W2:Y:S01]  /*a820*/  SYNCS.PHASECHK.TRANS64.TRYWAIT P1, [R14+URZ+0x13230], R9 ;  /* 0x013230090e0075a7 */ /* 0x0002a2000802017f */
[----:B------:R-:W-:Y:S05]  /*a830*/  @!P0 BRA `(.L_x_10549) ;  /* 0x0000000000048947 */ /* 0x000fea0003800000 */
[----:B------:R-:W-:Y:S01]  /*a840*/  BPT.TRAP 0x1 ;  /* 0x000000040000795c */ /* 0x000fe20000300000 */
.L_x_10549:
[----:B0-----:R-:W3:Y:S01]  /*a850*/  LDL R0, [R1+0x10] ;  /* 0x0000100001007983 */ /* 0x001ee20000100800 */
[----:B------:R-:W-:Y:S01]  /*a860*/  BSSY B1, `(.L_x_10550) ;  /* 0x0000007000017945 */ /* 0x000fe20003800000 */
[----:B---3--:R-:W-:-:S04]  /*a870*/  IMAD R0, R157, 0x280, R0 ;  /* 0x000002809d007824 */ /* 0x008fc800078e0200 */
[C---:B------:R-:W-:Y:S02]  /*a880*/  VIADD R58, R0.reuse, 0x80 ;  /* 0x00000080003a7836 */ /* 0x040fe40000000000 */
[----:B------:R-:W-:Y:S01]  /*a890*/  VIADD R13, R0, 0x100 ;  /* 0x00000100000d7836 */ /* 0x000fe20000000000 */
[----:B--2---:R-:W-:Y:S06]  /*a8a0*/  @P1 BRA `(.L_x_10551) ;  /* 0x0000000000081947 */ /* 0x004fec0003800000 */
[----:B------:R-:W0:Y:S02]  /*a8b0*/  SYNCS.PHASECHK.TRANS64.TRYWAIT P1, [R14+URZ+0x13230], R9 ;  /* 0x013230090e0075a7 */ /* 0x000e24000802017f */
[----:B0-----:R-:W-:Y:S05]  /*a8c0*/  @!P1 BRA `(.L_x_10552) ;  /* 0x000000a000489947 */ /* 0x001fea0003800000 */
.L_x_10551:
[----:B------:R-:W-:Y:S05]  /*a8d0*/  BSYNC B1 ;  /* 0x0000000000017941 */ /* 0x000fea0003800000 */
.L_x_10550:
[----:B------:R-:W-:Y:S01]  /*a8e0*/  IMAD.MOV.U32 R56, RZ, RZ, R0 ;  /* 0x000000ffff387224 */ /* 0x000fe200078e0000 */
[----:B------:R-:W-:Y:S01]  /*a8f0*/  R2UR UR4, R4 ;  /* 0x00000000040472ca */ /* 0x000fe200000e0000 */
[----:B------:R-:W-:Y:S01]  /*a900*/  IMAD.MOV.U32 R57, RZ, RZ, -0x7fffffe0 ;  /* 0x80000020ff397424 */ /* 0x000fe200078e00ff */
[----:B------:R-:W-:Y:S01]  /*a910*/  R2UR UR5, R5 ;  /* 0x00000000050572ca */ /* 0x000fe200000e0000 */
[----:B------:R-:W-:Y:S01]  /*a920*/  WARPGROUP.ARRIVE ;  /* 0x00000000000079c5 */ /* 0x000fe20000000000 */
[----:B------:R-:W-:Y:S01]  /*a930*/  R2UR UR6, R56 ;  /* 0x00000000380672ca */ /* 0x000fe200000e0000 */
[----:B------:R-:W-:Y:S01]  /*a940*/  IMAD.MOV.U32 R59, RZ, RZ, -0x7fffffe0 ;  /* 0x80000020ff3b7424 */ /* 0x000fe200078e00ff */
[----:B------:R-:W-:Y:S01]  /*a950*/  R2UR UR7, R57 ;  /* 0x00000000390772ca */ /* 0x000fe200000e0000 */
[----:B------:R-:W-:Y:S01]  /*a960*/  VIADD R60, R0, 0x182 ;  /* 0x00000182003c7836 */ /* 0x000fe20000000000 */
[----:B------:R-:W-:Y:S01]  /*a970*/  R2UR UR10, R58 ;  /* 0x000000003a0a72ca */ /* 0x000fe200000e0000 */
[----:B------:R-:W-:Y:S01]  /*a980*/  VIADD R58, R0, 0x180 ;  /* 0x00000180003a7836 */ /* 0x000fe20000000000 */
[----:B------:R-:W-:Y:S01]  /*a990*/  R2UR UR11, R59 ;  /* 0x000000003b0b72ca */ /* 0x000fe200000e0000 */
[----:B------:R-:W-:Y:S01]  /*a9a0*/  IMAD.MOV.U32 R61, RZ, RZ, -0x7fffffe0 ;  /* 0x80000020ff3d7424 */ /* 0x000fe200078e00ff */
[----:B------:R-:W-:-:S02]  /*a9b0*/  R2UR UR8, R4 ;  /* 0x00000000040872ca */ /* 0x000fc400000e0000 */
[----:B------:R-:W-:Y:S02]  /*a9c0*/  R2UR UR9, R5 ;  /* 0x00000000050972ca */ /* 0x000fe400000e0000 */
[----:B------:R-:W-:Y:S02]  /*a9d0*/  MOV R56, R13 ;  /* 0x0000000d00387202 */ /* 0x000fe40000000f00 */
[----:B------:R-:W-:Y:S01]  /*a9e0*/  R2UR UR15, R57 ;  /* 0x00000000390f72ca */ /* 0x000fe200000e0000 */
[----:B------:R-:W-:Y:S01]  /*a9f0*/  QGMMA.64x32x32.F32.E4M3.E4M3 R120, gdesc[UR4], RZ, !UPT, gsb0 ;  /* 0x00600000047879f3 */ /* 0x000fe2000c0008ff */
[----:B------:R-:W-:Y:S01]  /*aa00*/  R2UR UR14, R56 ;  /* 0x00000000380e72ca */ /* 0x000fe200000e0000 */
[----:B------:R-:W-:Y:S01]  /*aa10*/  VIADD R56, R0, 0x200 ;  /* 0x0000020000387836 */ /* 0x000fe20000000000 */
[----:B------:R-:W-:Y:S02]  /*aa20*/  R2UR UR12, R4 ;  /* 0x00000000040c72ca */ /* 0x000fe400000e0000 */
[----:B------:R-:W-:-:S02]  /*aa30*/  R2UR UR13, R5 ;  /* 0x00000000050d72ca */ /* 0x000fc400000e0000 */
[----:B------:R-:W-:Y:S01]  /*aa40*/  R2UR UR18, R58 ;  /* 0x000000003a1272ca */ /* 0x000fe200000e0000 */
[----:B------:R-:W-:Y:S01]  /*aa50*/  VIADD R58, R0, 0x2 ;  /* 0x00000002003a7836 */ /* 0x000fe20000000000 */
[----:B------:R-:W-:Y:S02]  /*aa60*/  R2UR UR19, R59 ;  /* 0x000000003b1372ca */ /* 0x000fe400000e0000 */
[----:B------:R-:W-:Y:S02]  /*aa70*/  R2UR UR16, R4 ;  /* 0x00000000041072ca */ /* 0x000fe400000e0000 */
[----:B------:R-:W-:Y:S02]  /*aa80*/  R2UR UR17, R5 ;  /* 0x00000000051172ca */ /* 0x000fe400000e0000 */
[----:B------:R-:W-:Y:S01]  /*aa90*/  R2UR UR22, R56 ;  /* 0x00000000381672ca */ /* 0x000fe200000e0000 */
[----:B------:R-:W-:Y:S01]  /*aaa0*/  VIADD R56, R0, 0x82 ;  /* 0x0000008200387836 */ /* 0x000fe20000000000 */
        /* <DEDUP_REMOVED lines=8> */
[----:B------:R-:W-:Y:S01]  /*ab30*/  R2UR UR6, R56 ;  /* 0x00000000380672ca */ /* 0x000fe200000e0000 */
[----:B------:R-:W-:Y:S01]  /*ab40*/  VIADD R56, R0, 0x202 ;  /* 0x0000020200387836 */ /* 0x000fe20000000000 */
[----:B------:R-:W-:Y:S01]  /*ab50*/  R2UR UR7, R57 ;  /* 0x00000000390772ca */ /* 0x000fe200000e0000 */
[----:B------:R-:W-:Y:S01]  /*ab60*/  IMAD.MOV.U32 R57, RZ, RZ, -0x7fffffe0 ;  /* 0x80000020ff397424 */ /* 0x000fe200078e00ff */
[C---:B------:R-:W-:Y:S02]  /*ab70*/  R2UR UR24, R6.reuse ;  /* 0x00000000061872ca */ /* 0x040fe400000e0000 */
[----:B------:R-:W-:Y:S02]  /*ab80*/  R2UR UR25, R7 ;  /* 0x00000000071972ca */ /* 0x000fe400000e0000 */
[----:B------:R-:W-:-:S02]  /*ab90*/  R2UR UR4, R6 ;  /* 0x00000000060472ca */ /* 0x000fc400000e0000 */
        /* <DEDUP_REMOVED lines=24> */
[----:B------:R-:W-:Y:S03]  /*ad20*/  QGMMA.64x32x32.F32.E4M3.E4M3 R56, gdesc[UR20], RZ, !UPT, gsb0 ;  /* 0x00600000143879f3 */ /* 0x000fe6000c0008ff */
        /* <DEDUP_REMOVED lines=16> */
[----:B------:R-:W-:Y:S05]  /*ae30*/  @!P0 BRA `(.L_x_10553) ;  /* 0x0000000000048947 */ /* 0x000fea0003800000 */
[----:B------:R-:W-:Y:S01]  /*ae40*/  BPT.TRAP 0x1 ;  /* 0x000000040000795c */ /* 0x000fe20000300000 */
.L_x_10553:
[----:B------:R-:W-:Y:S01]  /*ae50*/  SHF.L.U32 R0, R12, 0x1f, RZ ;  /* 0x0000001f0c007819 */ /* 0x000fe200000006ff */
[----:B------:R-:W-:-:S04]  /*ae60*/  IMAD R15, R8, 0x8, R16 ;  /* 0x00000008080f7824 */ /* 0x000fc800078e0210 */
[----:B------:R2:W3:Y:S01]  /*ae70*/  SYNCS.PHASECHK.TRANS64.TRYWAIT P1, [R15+URZ+0x13250], R0 ;  /* 0x013250000f0075a7 */ /* 0x0004e2000802017f */
[----:B------:R-:W-:Y:S05]  /*ae80*/  @!P0 BRA `(.L_x_10554) ;  /* 0x0000000000048947 */ /* 0x000fea0003800000 */
[----:B------:R-:W-:Y:S01]  /*ae90*/  BPT.TRAP 0x1 ;  /* 0x000000040000795c */ /* 0x000fe20000300000 */
.L_x_10554:
[----:B------:R-:W-:Y:S04]  /*aea0*/  BSSY B1, `(.L_x_10555) ;  /* 0x0000004000017945 */ /* 0x000fe80003800000 */
[----:B---3--:R-:W-:Y:S05]  /*aeb0*/  @P1 BRA `(.L_x_10556) ;  /* 0x0000000000081947 */ /* 0x008fea0003800000 */
[----:B------:R-:W3:Y:S02]  /*aec0*/  SYNCS.PHASECHK.TRANS64.TRYWAIT P1, [R15+URZ+0x13250], R0 ;  /* 0x013250000f0075a7 */ /* 0x000ee4000802017f */
[----:B---3--:R-:W-:Y:S05]  /*aed0*/  @!P1 BRA `(.L_x_10557) ;  /* 0x0000009800d89947 */ /* 0x008fea0003800000 */
.L_x_10556:
[----:B------:R-:W-:Y:S05]  /*aee0*/  BSYNC B1 ;  /* 0x0000000000017941 */ /* 0x000fea0003800000 */
.L_x_10555:
[----:B--23--:R-:W-:Y:S01]  /*aef0*/  VIADD R0, R16, 0x1000 ;  /* 0x0000100010007836 */ /* 0x00cfe20000000000 */
[----:B------:R-:W-:Y:S01]  /*af00*/  WARPGROUP.ARRIVE ;  /* 0x00000000000079c5 */ /* 0x000fe20000000000 */
[----:B01----:R-:W-:Y:S02]  /*af10*/  IMAD.MOV.U32 R9, RZ, RZ, -0x3ffffff0 ;  /* 0xc0000010ff097424 */ /* 0x003fe400078e00ff */
[----:B------:R-:W-:Y:S01]  /*af20*/  IMAD.MOV.U32 R13, RZ, RZ, -0x3ffffff0 ;  /* 0xc0000010ff0d7424 */ /* 0x000fe200078e00ff */
[----:B------:R-:W-:Y:S02]  /*af30*/  SHF.R.U32.HI R0, RZ, 0x4, R0 ;  /* 0x00000004ff007819 */ /* 0x000fe40000011600 */
[----:B------:R-:W-:Y:S02]  /*af40*/  R2UR UR7, R9 ;  /* 0x00000000090772ca */ /* 0x000fe400000e0000 */
[----:B------:R-:W-:-:S04]  /*af50*/  LOP3.LUT R0, R0, 0x3fff, RZ, 0xc0, !PT ;  /* 0x00003fff00007812 */ /* 0x000fc800078ec0ff */
[----:B------:R-:W-:-:S05]  /*af60*/  LOP3.LUT R0, R0, 0x10000, RZ, 0xfc, !PT ;  /* 0x0001000000007812 */ /* 0x000fca00078efcff */
[----:B------:R-:W-:Y:S01]  /*af70*/  IMAD R8, R8, 0x280, R0 ;  /* 0x0000028008087824 */ /* 0x000fe200078e0200 */
[----:B------:R-:W-:-:S03]  /*af80*/  FMNMX.FTZ R0, R120, R11, !PT ;  /* 0x0000000b78007209 */ /* 0x000fc60007810000 */
[C---:B------:R-:W-:Y:S01]  /*af90*/  VIADD R12, R8.reuse, 0x80 ;  /* 0x00000080080c7836 */ /* 0x040fe20000000000 */
[----:B------:R-:W-:Y:S02]  /*afa0*/  R2UR UR6, R8 ;  /* 0x00000000080672ca */ /* 0x000fe400000e0000 */
[----:B------:R-:W-:-:S11]  /*afb0*/  FMNMX.FTZ R0, R121, R0, !PT ;  /* 0x0000000079007209 */ /* 0x000fd60007810000 */
[----:B------:R-:W-:Y:S01]  /*afc0*/  QGMMA.64x64x32.F32.E4M3.E4M3 R24, R152, gdesc[UR4], R24, gsb0 ;  /* 0x00e0000498187df3 */ /* 0x000fe20008000818 */
[----:B------:R-:W-:Y:S01]  /*afd0*/  R2UR UR6, R12 ;  /* 0x000000000c0672ca */ /* 0x000fe200000e0000 */
[----:B------:R-:W-:Y:S01]  /*afe0*/  VIADD R12, R8, 0x100 ;  /* 0x00000100080c7836 */ /* 0x000fe20000000000 */
[----:B------:R-:W-:Y:S01]  /*aff0*/  R2UR UR7, R13 ;  /* 0x000000000d0772ca */ /* 0x000fe200000e0000 */
[----:B------:R-:W-:Y:S01]  /*b000*/  IMAD.MOV.U32 R13, RZ, RZ, -0x3ffffff0 ;  /* 0xc0000010ff0d7424 */ /* 0x000fe200078e00ff */
[----:B------:R-:W-:Y:S02]  /*b010*/  WARPGROUP.DEPBAR.LE gsb0, 0x0 ;  /* 0x00008000000079c5 */ /* 0x000fe40000010000 */
[----:B------:R-:W-:-:S06]  /*b020*/  WARPGROUP.ARRIVE ;  /* 0x00000000000079c5 */ /* 0x000fcc0000000000 */
[----:B------:R-:W0:Y:S03]  /*b030*/  S2R R155, SR_TID.X ;  /* 0x00000000009b7919 */ /* 0x000e260000002100 */
[----:B------:R-:W-:Y:S01]  /*b040*/  QGMMA.64x64x32.F32.E4M3.E4M3 R24, R148, gdesc[UR4], R24, gsb0 ;  /* 0x00e0000494187df3 */ /* 0x000fe20008000818 */
[----:B------:R-:W-:Y:S02]  /*b050*/  R2UR UR6, R12 ;  /* 0x000000000c0672ca */ /* 0x000fe400000e0000 */
[----:B------:R-:W-:Y:S01]  /*b060*/  R2UR UR7, R13 ;  /* 0x000000000d0772ca */ /* 0x000fe200000e0000 */
[----:B------:R-:W-:Y:S01]  /*b070*/  IMAD.MOV.U32 R13, RZ, RZ, -0x3ffffff0 ;  /* 0xc0000010ff0d7424 */ /* 0x000fe200078e00ff */
[----:B0-----:R-:W-:-:S04]  /*b080*/  LOP3.LUT R155, R155, 0x7f, RZ, 0xc0, !PT ;  /* 0x0000007f9b9b7812 */ /* 0x001fc800078ec0ff */
[----:B------:R-:W-:-:S13]  /*b090*/  ISETP.NE.AND P1, PT, R155, RZ, PT ;  /* 0x000000ff9b00720c */ /* 0x000fda0003f25270 */
[----:B------:R-:W-:-:S05]  /*b0a0*/  @!P1 VIADD R14, R14, 0x13240 ;  /* 0x000132400e0e9836 */ /* 0x000fca0000000000 */
[----:B------:R-:W-:Y:S01]  /*b0b0*/  @!P1 PRMT R14, RZ, 0x654, R14 ;  /* 0x00000654ff0e9816 */ /* 0x000fe2000000000e */
[----:B------:R-:W-:Y:S02]  /*b0c0*/  WARPGROUP.DEPBAR.LE gsb0, 0x0 ;  /* 0x00008000000079c5 */ /* 0x000fe40000010000 */
[----:B------:R-:W-:-:S06]  /*b0d0*/  WARPGROUP.ARRIVE ;  /* 0x00000000000079c5 */ /* 0x000fcc0000000000 */
[----:B------:R-:W-:Y:S01]  /*b0e0*/  QGMMA.64x64x32.F32.E4M3.E4M3 R24, R136, gdesc[UR4], R24, gsb0 ;  /* 0x00e0000488187df3 */ /* 0x000fe20008000818 */
[----:B------:R-:W-:Y:S02]  /*b0f0*/  R2UR UR7, R13 ;  /* 0x000000000d0772ca */ /* 0x000fe400000e0000 */
[----:B------:R-:W-:Y:S02]  /*b100*/  WARPGROUP.DEPBAR.LE gsb0, 0x0 ;  /* 0x00008000000079c5 */ /* 0x000fe40000010000 */
[----:B------:R-:W-:Y:S01]  /*b110*/  FMNMX.FTZ R136, R124, R0, !PT ;  /* 0x000000007c887209 */ /* 0x000fe20007810000 */
[----:B------:R-:W-:Y:S01]  /*b120*/  WARPGROUP.ARRIVE ;  /* 0x00000000000079c5 */ /* 0x000fe20000000000 */
        /* <DEDUP_REMOVED lines=74> */
[----:B------:R-:W-:-:S03]  /*b5d0*/  FMNMX.FTZ R0, R67, R0, !PT ;  /* 0x0000000043007209 */ /* 0x000fc60007810000 */
[----:B------:R-:W0:Y:S01]  /*b5e0*/  SHFL.BFLY PT, R12, R136, 0x2, 0x1f ;  /* 0x0c401f00880c7f89 */ /* 0x000e2200000e0000 */
[----:B------:R-:W-:-:S04]  /*b5f0*/  FMNMX.FTZ R0, R70, R0, !PT ;  /* 0x0000000046007209 */ /* 0x000fc80007810000 */
[----:B------:R-:W-:-:S05]  /*b600*/  FMNMX.FTZ R0, R71, R0, !PT ;  /* 0x0000000047007209 */ /* 0x000fca0007810000 */
[----:B------:R-:W1:Y:S01]  /*b610*/  SHFL.BFLY PT, R9, R0, 0x2, 0x1f ;  /* 0x0c401f0000097f89 */ /* 0x000e6200000e0000 */
[----:B0-----:R-:W-:Y:S01]  /*b620*/  FMNMX.FTZ R136, R136, R12, !PT ;  /* 0x0000000c88887209 */ /* 0x001fe20007810000 */
[----:B------:R-:W-:-:S05]  /*b630*/  VIADD R12, R8, 0x180 ;  /* 0x00000180080c7836 */ /* 0x000fca0000000000 */
[----:B------:R-:W-:Y:S02]  /*b640*/  R2UR UR6, R12 ;  /* 0x000000000c0672ca */ /* 0x000fe400000e0000 */
[----:B-1----:R-:W-:Y:S02]  /*b650*/  FMNMX.FTZ R9, R0, R9, !PT ;  /* 0x0000000900097209 */ /* 0x002fe40007810000 */
[----:B------:R-:W0:Y:S04]  /*b660*/  SHFL.BFLY PT, R0, R136, 0x1, 0x1f ;  /* 0x0c201f0088007f89 */ /* 0x000e2800000e0000 */
[----:B------:R-:W1:Y:S05]  /*b670*/  SHFL.BFLY PT, R12, R9, 0x1, 0x1f ;  /* 0x0c201f00090c7f89 */ /* 0x000e6a00000e0000 */
[----:B------:R-:W-:Y:S01]  /*b680*/  QGMMA.64x64x32.F32.E4M3.E4M3 R24, R140, gdesc[UR4], R24, gsb0 ;  /* 0x00e000048c187df3 */ /* 0x000fe20008000818 */
[----:B0-----:R-:W-:-:S02]  /*b690*/  FMNMX.FTZ R0, R136, R0, !PT ;  /* 0x0000000088007209 */ /* 0x001fc40007810000 */
[----:B-1----:R-:W-:-:S03]  /*b6a0*/  FMNMX.FTZ R9, R9, R12, !PT ;  /* 0x0000000c09097209 */ /* 0x002fc60007810000 */
        /* <DEDUP_REMOVED lines=71> */
[----:B------:R-:W-:Y:S01]  /*bb20*/  FFMA.FTZ R98, R2, R98, -R69 ;  /* 0x0000006202627223 */ /* 0x000fe20000010845 */
[----:B------:R-:W-:-:S02]  /*bb30*/  VIADD R56, R8, 0x200 ;  /* 0x0000020008387836 */ /* 0x000fc40000000000 */
[C-C-:B------:R-:W-:Y:S01]  /*bb40*/  FFMA.FTZ R8, R2.reuse, R99, -R69.reuse ;  /* 0x0000006302087223 */ /* 0x140fe20000010845 */
[----:B------:R-:W-:Y:S02]  /*bb50*/  IMAD.MOV.U32 R57, RZ, RZ, -0x3ffffff0 ;  /* 0xc0000010ff397424 */ /* 0x000fe400078e00ff */
[C-C-:B------:R-:W-:Y:S01]  /*bb60*/  FFMA.FTZ R74, R2.reuse, R74, -R69.reuse ;  /* 0x0000004a024a7223 */ /* 0x140fe20000010845 */
[----:B------:R-:W-:-:S01]  /*bb70*/  FFMA.FTZ R75, R2, R75, -R69 ;  /* 0x0000004b024b7223 */ /* 0x000fc20000010845 */
[----:B------:R-:W0:Y:S01]  /*bb80*/  MUFU.EX2 R120, R120 ;  /* 0x0000007800787308 */ /* 0x000e220000000800 */
[----:B------:R-:W-:Y:S01]  /*bb90*/  R2UR UR6, R56 ;  /* 0x00000000380672ca */ /* 0x000fe200000e0000 */
[C-C-:B------:R-:W-:Y:S01]  /*bba0*/  FFMA.FTZ R56, R2.reuse, R102, -R69.reuse ;  /* 0x0000006602387223 */ /* 0x140fe20000010845 */
[----:B------:R-:W-:Y:S01]  /*bbb0*/  R2UR UR7, R57 ;  /* 0x00000000390772ca */ /* 0x000fe200000e0000 */
[----:B------:R-:W-:Y:S01]  /*bbc0*/  FFMA.FTZ R57, R2, R103, -R69 ;  /* 0x0000006702397223 */ /* 0x000fe20000010845 */
[----:B------:R-:W-:-:S02]  /*bbd0*/  WARPGROUP.DEPBAR.LE gsb0, 0x0 ;  /* 0x00008000000079c5 */ /* 0x000fc40000010000 */
[----:B------:R-:W-:Y:S01]  /*bbe0*/  WARPGROUP.ARRIVE ;  /* 0x00000000000079c5 */ /* 0x000fe20000000000 */
        /* <DEDUP_REMOVED lines=10> */
[----:B------:R-:W-:Y:S01]  /*bc90*/  QGMMA.64x64x32.F32.E4M3.E4M3 R24, R144, gdesc[UR4], R24, gsb0 ;  /* 0x00e0000490187df3 */ /* 0x000fe20008000818 */
        /* <DEDUP_REMOVED lines=29> */
[----:B------:R2:W-:Y:S04]  /*be70*/  @!P1 SYNCS.ARRIVE.TRANS64.RED.A1T0 RZ, [R14+URZ], RZ ;  /* 0x000000ff0eff99a7 */ /* 0x0005e8000810043f */
        /* <DEDUP_REMOVED lines=129> */
[----:B0-----:R-:W-:-:S01]  /*c690*/  FADD.FTZ R20, R70, R20 ;  /* 0x0000001446147221 */ /* 0x001fc20000010000 */
[----:B---3--:R-:W-:-:S03]  /*c6a0*/  FADD.FTZ R21, R13, R21 ;  /* 0x000000150d157221 */ /* 0x008fc60000010000 */
[----:B-1----:R-:W-:Y:S01]  /*c6b0*/  FADD.FTZ R20, R69, R20 ;  /* 0x0000001445147221 */ /* 0x002fe20000010000 */
[----:B--2---:R-:W-:Y:S06]  /*c6c0*/  @!P0 BRA `(.L_x_10558) ;  /* 0x0000000000048947 */ /* 0x004fec0003800000 */
[----:B------:R-:W-:Y:S01]  /*c6d0*/  BPT.TRAP 0x1 ;  /* 0x000000040000795c */ /* 0x000fe20000300000 */
.L_x_10558:
[----:B------:R-:W2:Y:S01]  /*c6e0*/  LDL R14, [R1+0x14] ;  /* 0x00001400010e7983 */ /* 0x000ea20000100800 */
[----:B------:R-:W-:Y:S01]  /*c6f0*/  F2FP.SATFINITE.E4M3.F32.PACK_AB_MERGE_C R121, R124, R121, RZ ;  /* 0x000000797c79723e */ /* 0x000fe200048070ff */
[----:B------:R-:W-:Y:S01]  /*c700*/  VIADD R15, R15, 0x13260 ;  /* 0x000132600f0f7836 */ /* 0x000fe20000000000 */
[----:B------:R-:W-:Y:S01]  /*c710*/  ISETP.GT.AND P1, PT, R3, RZ, PT ;  /* 0x000000ff0300720c */ /* 0x000fe20003f24270 */
[-C--:B------:R-:W-:Y:S01]  /*c720*/  FMUL.FTZ R24, R24, R11.reuse ;  /* 0x0000000b18187220 */ /* 0x080fe20000410000 */
[----:B------:R-:W-:Y:S01]  /*c730*/  F2FP.SATFINITE.E4M3.F32.PACK_AB_MERGE_C R152, R120, R12, R121 ;  /* 0x0000000c7898723e */ /* 0x000fe20004807079 */
[-C--:B------:R-:W-:Y:S01]  /*c740*/  FMUL.FTZ R25, R25, R11.reuse ;  /* 0x0000000b19197220 */ /* 0x080fe20000410000 */
[----:B------:R0:W5:Y:S01]  /*c750*/  LDL R12, [R1] ;  /* 0x00000000010c7983 */ /* 0x0001620000100800 */
        /* <DEDUP_REMOVED lines=72> */
[----:B------:R-:W-:-:S02]  /*cbe0*/  MOV R8, R157 ;  /* 0x0000009d00087202 */ /* 0x000fc40000000f00 */
[----:B--2---:R-:W-:-:S04]  /*cbf0*/  PRMT R15, R14, 0x654, R15 ;  /* 0x000006540e0f7816 */ /* 0x004fc8000000000f */
[----:B------:R0:W-:Y:S01]  /*cc00*/  SYNCS.ARRIVE.TRANS64.RED.A1T0 RZ, [R15+URZ], RZ ;  /* 0x000000ff0fff79a7 */ /* 0x0001e2000810043f */
[----:B------:R-:W-:Y:S05]  /*cc10*/  @P1 BRA `(.L_x_10559) ;  /* 0xffffffd800d41947 */ /* 0x000fea000383ffff */
.L_x_10547:
[----:B------:R-:W-:Y:S05]  /*cc20*/  BSYNC B0 ;  /* 0x0000000000007941 */ /* 0x000fea0003800000 */
.L_x_10546:
[----:B------:R-:W-:Y:S06]  /*cc30*/  BAR.ARV 0x8, 0x1a0 ;  /* 0x0206800000007b1d */ /* 0x000fec0000002000 */
[----:B------:R-:W-:Y:S05]  /*cc40*/  @!P0 BRA `(.L_x_10560) ;  /* 0x0000000000048947 */ /* 0x000fea0003800000 */
[----:B------:R-:W-:Y:S01]  /*cc50*/  BPT.TRAP 0x1 ;  /* 0x000000040000795c */ /* 0x000fe20000300000 */
.L_x_10560:
[----:B------:R-:W2:Y:S01]  /*cc60*/  LDL R3, [R1] ;  /* 0x0000000001037983 */ /* 0x000ea20000100800 */
[----:B------:R-:W-:Y:S01]  /*cc70*/  IMAD R14, R157, 0x8, R16 ;  /* 0x000000089d0e7824 */ /* 0x000fe200078e0210 */
[----:B--2---:R-:W-:-:S04]  /*cc80*/  SHF.L.U32 R3, R3, 0x1f, RZ ;  /* 0x0000001f03037819 */ /* 0x004fc800000006ff */
[----:B------:R1:W2:Y:S01]  /*cc90*/  SYNCS.PHASECHK.TRANS64.TRYWAIT P1, [R14+URZ+0x13250], R3 ;  /* 0x013250030e0075a7 */ /* 0x0002a2000802017f */
[----:B------:R-:W-:Y:S05]  /*cca0*/  @!P0 BRA `(.L_x_10561) ;  /* 0x0000000000048947 */ /* 0x000fea0003800000 */
[----:B------:R-:W-:Y:S01]  /*ccb0*/  BPT.TRAP 0x1 ;  /* 0x000000040000795c */ /* 0x000fe20000300000 */
.L_x_10561:
[----:B------:R-:W-:Y:S04]  /*ccc0*/  BSSY B0, `(.L_x_10562) ;  /* 0x0000004000007945 */ /* 0x000fe80003800000 */
[----:B--2---:R-:W-:Y:S05]  /*ccd0*/  @P1 BRA `(.L_x_10563) ;  /* 0x0000000000081947 */ /* 0x004fea0003800000 */
[----:B------:R-:W2:Y:S02]  /*cce0*/  SYNCS.PHASECHK.TRANS64.TRYWAIT P1, [R14+URZ+0x13250], R3 ;  /* 0x013250030e0075a7 */ /* 0x000ea4000802017f */
[----:B--2---:R-:W-:Y:S05]  /*ccf0*/  @!P1 BRA `(.L_x_10564) ;  /* 0x0000007c00649947 */ /* 0x004fea0003800000 */
.L_x_10563:
[----:B------:R-:W-:Y:S05]  /*cd00*/  BSYNC B0 ;  /* 0x0000000000007941 */ /* 0x000fea0003800000 */
.L_x_10562:
[----:B------:R-:W3:Y:S04]  /*cd10*/  LDL R6, [R1+0x3c] ;  /* 0x00003c0001067983 */ /* 0x000ee80000100800 */
[----:B------:R-:W4:Y:S01]  /*cd20*/  LDL R7, [R1+0x24] ;  /* 0x0000240001077983 */ /* 0x000f220000100800 */
[----:B------:R-:W-:-:S03]  /*cd30*/  ULDC.64 UR4, c[0x0][0x9a0] ;  /* 0x0002680000047ab9 */ /* 0x000fc60000000a00 */
[----:B0-----:R-:W1:Y:S01]  /*cd40*/  LDL.LU R15, [R1+0x44] ;  /* 0x00004400010f7983 */ /* 0x001e620000300800 */
[----:B------:R-:W-:Y:S01]  /*cd50*/  VIADD R16, R16, 0x1000 ;  /* 0x0000100010107836 */ /* 0x000fe20000000000 */
[----:B------:R-:W-:Y:S01]  /*cd60*/  ISETP.NE.U32.AND P1, PT, RZ, UR4, PT ;  /* 0x00000004ff007c0c */ /* 0x000fe2000bf25070 */
[----:B------:R-:W-:Y:S01]  /*cd70*/  IMAD.MOV.U32 R5, RZ, RZ, -0x3ffffff0 ;  /* 0xc0000010ff057424 */ /* 0x000fe200078e00ff */
[----:B------:R-:W-:Y:S02]  /*cd80*/  WARPGROUP.ARRIVE ;  /* 0x00000000000079c5 */ /* 0x000fe40000000000 */
[----:B------:R-:W-:Y:S02]  /*cd90*/  SHF.R.U32.HI R16, RZ, 0x4, R16 ;  /* 0x00000004ff107819 */ /* 0x000fe40000011610 */
[----:B------:R-:W-:Y:S02]  /*cda0*/  R2UR UR7, R5 ;  /* 0x00000000050772ca */ /* 0x000fe400000e0000 */
[----:B------:R-:W-:-:S02]  /*cdb0*/  LOP3.LUT R16, R16, 0x3fff, RZ, 0xc0, !PT ;  /* 0x00003fff10107812 */ /* 0x000fc400078ec0ff */
[----:B------:R-:W-:Y:S02]  /*cdc0*/  ISETP.NE.AND.EX P1, PT, RZ, UR5, PT, P1 ;  /* 0x00000005ff007c0c */ /* 0x000fe4000bf25310 */
[----:B------:R-:W-:-:S05]  /*cdd0*/  LOP3.LUT R16, R16, 0x10000, RZ, 0xfc, !PT ;  /* 0x0001000010107812 */ /* 0x000fca00078efcff */
[----:B------:R-:W-:-:S05]  /*cde0*/  IMAD R4, R157, 0x280, R16 ;  /* 0x000002809d047824 */ /* 0x000fca00078e0210 */
[----:B------:R-:W-:Y:S01]  /*cdf0*/  R2UR UR6, R4 ;  /* 0x00000000040672ca */ /* 0x000fe200000e0000 */
[----:B------:R-:W3:Y:S08]  /*ce00*/  @P1 LDC.64 R10, c[0x0][0x9c8] ;  /* 0x00027200ff0a1b82 */ /* 0x000ef00000000a00 */
[----:B-----5:R-:W0:Y:S04]  /*ce10*/  @P1 LDC.64 R12, c[0x0][0x9d0] ;  /* 0x00027400ff0c1b82 */ /* 0x020e280000000a00 */
[----:B------:R-:W-:Y:S03]  /*ce20*/  QGMMA.64x64x32.F32.E4M3.E4M3 R24, R152, gdesc[UR4], R24, gsb0 ;  /* 0x00e0000498187df3 */ /* 0x000fe60008000818 */
[----:B------:R-:W-:-:S02]  /*ce30*/  WARPGROUP.DEPBAR.LE gsb0, 0x0 ;  /* 0x00008000000079c5 */ /* 0x000fc40000010000 */
[----:B------:R-:W-:Y:S01]  /*ce40*/  WARPGROUP.ARRIVE ;  /* 0x00000000000079c5 */ /* 0x000fe20000000000 */
[----:B---3--:R-:W-:-:S04]  /*ce50*/  @P1 IMAD R6, R6, R10, RZ ;  /* 0x0000000a06061224 */ /* 0x008fc800078e02ff */
[C---:B----4-:R-:W-:Y:S02]  /*ce60*/  @P1 IMAD R5, R7.reuse, R11, R6 ;  /* 0x0000000b07051224 */ /* 0x050fe400078e0206 */
[----:B------:R-:W-:Y:S01]  /*ce70*/  @P1 IMAD.WIDE.U32 R6, R7, R10, RZ ;  /* 0x0000000a07061225 */ /* 0x000fe200078e00ff */
[----:B-12---:R-:W-:-:S03]  /*ce80*/  @P1 SHF.R.S32.HI R3, RZ, 0x1f, R15 ;  /* 0x0000001fff031819 */ /* 0x006fc6000001140f */
[----:B------:R-:W-:Y:S02]  /*ce90*/  @P1 IMAD.IADD R7, R7, 0x1, R5 ;  /* 0x0000000107071824 */ /* 0x000fe400078e0205 */
[-C--:B0-----:R-:W-:Y:S02]  /*cea0*/  @P1 IMAD R8, R3, R12.reuse, RZ ;  /* 0x0000000c03081224 */ /* 0x081fe400078e02ff */
[----:B------:R-:W-:-:S04]  /*ceb0*/  @P1 IMAD.WIDE.U32 R6, R15, R12, R6 ;  /* 0x0000000c0f061225 */ /* 0x000fc800078e0006 */
[----:B------:R-:W-:Y:S01]  /*cec0*/  @P1 IMAD R3, R15, R13, R8 ;  /* 0x0000000d0f031224 */ /* 0x000fe200078e0208 */
[----:B------:R-:W-:Y:S01]  /*ced0*/  @P1 LEA R10, P2, R6, UR4, 0x2 ;  /* 0x00000004060a1c11 */ /* 0x000fe2000f8410ff */
[----:B------:R-:W-:Y:S02]  /*cee0*/  IMAD.MOV.U32 R8, RZ, RZ, 0x3f800000 ;  /* 0x3f800000ff087424 */ /* 0x000fe400078e00ff */
[----:B------:R-:W-:Y:S02]  /*cef0*/  @P1 IMAD.IADD R3, R7, 0x1, R3 ;  /* 0x0000000107031824 */ /* 0x000fe400078e0203 */
[----:B------:R-:W-:-:S03]  /*cf00*/  IMAD.MOV.U32 R7, RZ, RZ, -0x3ffffff0 ;  /* 0xc0000010ff077424 */ /* 0x000fc600078e00ff */
[----:B------:R-:W-:Y:S01]  /*cf10*/  @P1 LEA.HI.X R11, R6, UR5, R3, 0x2, P2 ;  /* 0x00000005060b1c11 */ /* 0x000fe200090f1403 */
[----:B------:R-:W-:Y:S01]  /*cf20*/  VIADD R6, R4, 0x80 ;  /* 0x0000008004067836 */ /* 0x000fe20000000000 */
[----:B------:R-:W-:-:S03]  /*cf30*/  R2UR UR7, R7 ;  /* 0x00000000070772ca */ /* 0x000fc600000e0000 */
[----:B------:R0:W2:Y:S01]  /*cf40*/  @P1 LDG.E R8, desc[UR42][R10.64] ;  /* 0x0000002a0a081981 */ /* 0x0000a2000c1e1900 */
[----:B------:R-:W-:Y:S01]  /*cf50*/  R2UR UR6, R6 ;  /* 0x00000000060672ca */ /* 0x000fe200000e0000 */
[----:B------:R-:W-:Y:S02]  /*cf60*/  VIADD R6, R4, 0x100 ;  /* 0x0000010004067836 */ /* 0x000fe40000000000 */
[----:B------:R-:W-:Y:S01]  /*cf70*/  IMAD.MOV.U32 R7, RZ, RZ, -0x3ffffff0 ;  /* 0xc0000010ff077424 */ /* 0x000fe200078e00ff */
[----:B------:R-:W1:Y:S01]  /*cf80*/  SHFL.BFLY PT, R5, R20, 0x2, 0x1f ;  /* 0x0c401f0014057f89 */ /* 0x000e6200000e0000 */
[----:B0-----:R-:W-:-:S08]  /*cf90*/  IMAD.MOV.U32 R11, RZ, RZ, RZ ;  /* 0x000000ffff0b7224 */ /* 0x001fd000078e00ff */
[----:B------:R-:W-:Y:S01]  /*cfa0*/  QGMMA.64x64x32.F32.E4M3.E4M3 R24, R148, gdesc[UR4], R24, gsb0 ;  /* 0x00e0000494187df3 */ /* 0x000fe20008000818 */
[----:B------:R-:W-:Y:S01]  /*cfb0*/  R2UR UR6, R6 ;  /* 0x00000000060672ca */ /* 0x000fe200000e0000 */
[C---:B------:R-:W-:Y:S01]  /*cfc0*/  VIADD R6, R4.reuse, 0x180 ;  /* 0x0000018004067836 */ /* 0x040fe20000000000 */
[----:B------:R-:W-:Y:S01]  /*cfd0*/  R2UR UR7, R7 ;  /* 0x00000000070772ca */ /* 0x000fe200000e0000 */
[----:B------:R-:W-:Y:S02]  /*cfe0*/  IMAD.MOV.U32 R7, RZ, RZ, -0x3ffffff0 ;  /* 0xc0000010ff077424 */ /* 0x000fe400078e00ff */
[----:B------:R-:W-:Y:S01]  /*cff0*/  VIADD R4, R4, 0x200 ;  /* 0x0000020004047836 */ /* 0x000fe20000000000 */
[----:B------:R-:W-:Y:S02]  /*d000*/  WARPGROUP.DEPBAR.LE gsb0, 0x0 ;  /* 0x00008000000079c5 */ /* 0x000fe40000010000 */
[----:B------:R-:W-:-:S07]  /*d010*/  WARPGROUP.ARRIVE ;  /* 0x00000000000079c5 */ /* 0x000fce0000000000 */
[----:B------:R-:W-:Y:S01]  /*d020*/  QGMMA.64x64x32.F32.E4M3.E4M3 R24, R136, gdesc[UR4], R24, gsb0 ;  /* 0x00e0000488187df3 */ /* 0x000fe20008000818 */
[----:B------:R-:W-:Y:S02]  /*d030*/  R2UR UR6, R6 ;  /* 0x00000000060672ca */ /* 0x000fe400000e0000 */
[----:B------:R-:W-:Y:S01]  /*d040*/  R2UR UR7, R7 ;  /* 0x00000000070772ca */ /* 0x000fe200000e0000 */
[----:B------:R-:W0:Y:S01]  /*d050*/  SHFL.BFLY PT, R6, R21, 0x2, 0x1f ;  /* 0x0c401f0015067f89 */ /* 0x000e2200000e0000 */
[----:B-1----:R-:W-:-:S01]  /*d060*/  FADD.FTZ R7, R5, R20 ;  /* 0x0000001405077221 */ /* 0x002fc20000010000 */
[----:B------:R-:W-:Y:S02]  /*d070*/  IMAD.MOV.U32 R5, RZ, RZ, -0x3ffffff0 ;  /* 0xc0000010ff057424 */ /* 0x000fe400078e00ff */
[----:B------:R-:W-:Y:S02]  /*d080*/  IMAD.MOV.U32 R20, RZ, RZ, -0x800000 ;  /* 0xff800000ff147424 */ /* 0x000fe400078e00ff */
[----:B0-----:R-:W-:-:S05]  /*d090*/  FADD.FTZ R6, R6, R21 ;  /* 0x0000001506067221 */ /* 0x001fca0000010000 */
[----:B------:R-:W0:Y:S02]  /*d0a0*/  SHFL.BFLY PT, R3, R6, 0x1, 0x1f ;  /* 0x0c201f0006037f89 */ /* 0x000e2400000e0000 */
[----:B0-----:R-:W-:-:S01]  /*d0b0*/  FADD.FTZ R10, R6, R3 ;  /* 0x00000003060a7221 */ /* 0x001fc20000010000 */
[----:B------:R-:W-:-:S03]  /*d0c0*/  IMAD.MOV.U32 R3, RZ, RZ, -0x800000 ;  /* 0xff800000ff037424 */ /* 0x000fc600078e00ff */
[C---:B------:R-:W-:Y:S01]  /*d0d0*/  FMUL.FTZ R13, R10.reuse, 0.00390625 ;  /* 0x3b8000000a0d7820 */ /* 0x040fe20000410000 */
[----:B------:R-:W-:-:S04]  /*d0e0*/  FSETP.NE.FTZ.AND P1, PT, R10, RZ, PT ;  /* 0x000000ff0a00720b */ /* 0x000fc80003f35000 */
[----:B------:R-:W-:Y:S01]  /*d0f0*/  FSETP.NE.FTZ.AND P2, PT, R13, RZ, PT ;  /* 0x000000ff0d00720b */ /* 0x000fe20003f55000 */
[----:B------:R-:W-:Y:S02]  /*d100*/  WARPGROUP.DEPBAR.LE gsb0, 0x0 ;  /* 0x00008000000079c5 */ /* 0x000fe40000010000 */
[----:B------:R-:W-:-:S06]  /*d110*/  WARPGROUP.ARRIVE ;  /* 0x00000000000079c5 */ /* 0x000fcc0000000000 */
[----:B------:R-:W-:Y:S01]  /*d120*/  QGMMA.64x64x32.F32.E4M3.E4M3 R24, R140, gdesc[UR4], R24, gsb0 ;  /* 0x00e000048c187df3 */ /* 0x000fe20008000818 */
[----:B------:R-:W-:Y:S02]  /*d130*/  R2UR UR6, R4 ;  /* 0x00000000040672ca */ /* 0x000fe400000e0000 */
[----:B------:R-:W-:Y:S01]  /*d140*/  R2UR UR7, R5 ;  /* 0x00000000050772ca */ /* 0x000fe200000e0000 */
[----:B------:R-:W0:Y:S01]  /*d150*/  SHFL.BFLY PT, R4, R7, 0x1, 0x1f ;  /* 0x0c201f0007047f89 */ /* 0x000e2200000e0000 */
[----:B------:R-:W-:-:S06]  /*d160*/  IMAD.MOV.U32 R5, RZ, RZ, RZ ;  /* 0x000000ffff057224 */ /* 0x000fcc00078e00ff */
[----:B------:R-:W-:Y:S01]  /*d170*/  @P1 MUFU.RCP R5, R10 ;  /* 0x0000000a00051308 */ /* 0x000fe20000001000 */
[----:B0-----:R-:W-:-:S01]  /*d180*/  FADD.FTZ R12, R7, R4 ;  /* 0x00000004070c7221 */ /* 0x001fc20000010000 */
[----:B------:R-:W-:-:S06]  /*d190*/  @P2 FMUL.FTZ R7, R2, 0.69314718246459960938 ;  /* 0x3f31721802072820 */ /* 0x000fcc0000410000 */
[----:B------:R-:W0:Y:S01]  /*d1a0*/  @P2 MUFU.LG2 R4, R13 ;  /* 0x0000000d00042308 */ /* 0x000e220000000c00 */
[C---:B------:R-:W-:Y:S01]  /*d1b0*/  FMUL.FTZ R15, R12.reuse, 0.00390625 ;  /* 0x3b8000000c0f7820 */ /* 0x040fe20000410000 */
[----:B------:R-:W-:-:S04]  /*d1c0*/  FSETP.NE.FTZ.AND P1, PT, R12, RZ, PT ;  /* 0x000000ff0c00720b */ /* 0x000fc80003f35000 */
[----:B------:R-:W-:-:S09]  /*d1d0*/  FSETP.NE.FTZ.AND P3, PT, R15, RZ, PT ;  /* 0x000000ff0f00720b */ /* 0x000fd20003f75000 */
[----:B------:R-:W-:Y:S01]  /*d1e0*/  @P1 MUFU.RCP R11, R12 ;  /* 0x0000000c000b1308 */ /* 0x000fe20000001000 */
[----:B0-----:R-:W-:-:S03]  /*d1f0*/  @P2 FMUL.FTZ R4, R4, 0.69314718246459960938 ;  /* 0x3f31721804042820 */ /* 0x001fc60000410000 */
[----:B------:R-:W-:Y:S01]  /*d200*/  @P3 FMUL.FTZ R21, R2, 0.69314718246459960938 ;  /* 0x3f31721802153820 */ /* 0x000fe20000410000 */
[----:B------:R-:W-:-:S03]  /*d210*/  @P2 FFMA.FTZ R3, R7, R0, R4 ;  /* 0x0000000007032223 */ /* 0x000fc60000010004 */
[----:B------:R-:W0:Y:S02]  /*d220*/  @P3 MUFU.LG2 R6, R15 ;  /* 0x0000000f00063308 */ /* 0x000e240000000c00 */
[----:B0-----:R-:W-:-:S04]  /*d230*/  @P3 FMUL.FTZ R6, R6, 0.69314718246459960938 ;  /* 0x3f31721806063820 */ /* 0x001fc80000410000 */
[----:B------:R-:W-:Y:S01]  /*d240*/  @P3 FFMA.FTZ R20, R21, R9, R6 ;  /* 0x0000000915143223 */ /* 0x000fe20000010006 */
[----:B------:R-:W-:Y:S02]  /*d250*/  WARPGROUP.DEPBAR.LE gsb0, 0x0 ;  /* 0x00008000000079c5 */ /* 0x000fe40000010000 */
[----:B------:R-:W-:-:S06]  /*d260*/  WARPGROUP.ARRIVE ;  /* 0x00000000000079c5 */ /* 0x000fcc0000000000 */
[----:B------:R-:W-:Y:S01]  /*d270*/  QGMMA.64x64x32.F32.E4M3.E4M3 R24, R144, gdesc[UR4], R24, gsb0 ;  /* 0x00e0000490187df3 */ /* 0x000fe20008000818 */
[-C--:B--2---:R-:W-:Y:S01]  /*d280*/  FMUL.FTZ R5, R5, R8.reuse ;  /* 0x0000000805057220 */ /* 0x084fe20000410000 */
[----:B------:R-:W-:Y:S01]  /*d290*/  FMUL.FTZ R2, R11, R8 ;  /* 0x000000080b027220 */ /* 0x000fe20000410000 */
[----:B------:R-:W-:Y:S02]  /*d2a0*/  WARPGROUP.DEPBAR.LE gsb0, 0x0 ;  /* 0x00008000000079c5 */ /* 0x000fe40000010000 */
[----:B------:R-:W-:Y:S05]  /*d2b0*/  @!P0 BRA `(.L_x_10565) ;  /* 0x0000000000048947 */ /* 0x000fea0003800000 */
[----:B------:R-:W-:Y:S01]  /*d2c0*/  BPT.TRAP 0x1 ;  /* 0x000000040000795c */ /* 0x000fe20000300000 */
.L_x_10565:
[----:B------:R-:W2:Y:S01]  /*d2d0*/  LDL.LU R4, [R1+0x14] ;  /* 0x0000140001047983 */ /* 0x000ea20000300800 */
[----:B------:R-:W-:Y:S02]  /*d2e0*/  VIADD R0, R14, 0x13260 ;  /* 0x000132600e007836 */ /* 0x000fe40000000000 */
[-C--:B------:R-:W-:Y:S01]  /*d2f0*/  FMUL.FTZ R62, R24, R5.reuse ;  /* 0x00000005183e7220 */ /* 0x080fe20000410000 */
[----:B------:R-:W-:Y:S01]  /*d300*/  FMUL.FTZ R60, R25, R5 ;  /* 0x00000005193c7220 */ /* 0x000fe20000410000 */
[----:B------:R-:W3:Y:S01]  /*d310*/  LDL.LU R16, [R1] ;  /* 0x0000000001107983 */ /* 0x000ee20000300800 */
[----:B------:R-:W-:Y:S01]  /*d320*/  VIADD R157, R157, 0x1 ;  /* 0x000000019d9d7836 */ /* 0x000fe20000000000 */
[----:B--2---:R-:W-:Y:S02]  /*d330*/  PRMT R0, R4, 0x654, R0 ;  /* 0x0000065404007816 */ /* 0x004fe40000000000 */
[----:B------:R-:W2:Y:S02]  /*d340*/  LDL.LU R4, [R1+0x38] ;  /* 0x0000380001047983 */ /* 0x000ea40000300800 */
[----:B------:R-:W-:Y:S01]  /*d350*/  ISETP.NE.AND P1, PT, R157, 0x2, PT ;  /* 0x000000029d00780c */ /* 0x000fe20003f25270 */
[----:B------:R0:W-:Y:S03]  /*d360*/  SYNCS.ARRIVE.TRANS64.RED.A1T0 RZ, [R0+URZ], RZ ;  /* 0x000000ff00ff79a7 */ /* 0x0001e6000810043f */
[----:B0-----:R-:W-:-:S04]  /*d370*/  SEL R0, RZ, 0x1, P1 ;  /* 0x00000001ff007807 */ /* 0x001fc80000800000 */
[----:B---3--:R-:W-:Y:S01]  /*d380*/  LOP3.LUT R16, R16, R0, RZ, 0x3c, !PT ;  /* 0x0000000010107212 */ /* 0x008fe200078e3cff */
        /* <DEDUP_REMOVED lines=32> */
[----:B--2---:R-:W-:-:S05]  /*d590*/  VIADD R4, R4, 0x1 ;  /* 0x0000000104047836 */ /* 0x004fca0000000000 */
[----:B------:R0:W-:Y:S04]  /*d5a0*/  STL [R1+0x38], R4 ;  /* 0x0000380401007387 */ /* 0x0001e80000100800 */
[----:B------:R0:W-:Y:S02]  /*d5b0*/  STL [R1], R16 ;  /* 0x0000001001007387 */ /* 0x0001e40000100800 */
.L_x_10513:
[----:B------:R-:W1:Y:S08]  /*d5c0*/  S2UR UR4, SR_CgaCtaId ;  /* 0x00000000000479c3 */ /* 0x000e700000008800 */
[----:B------:R-:W-:Y:S01]  /*d5d0*/  BAR.SYNC.DEFER_BLOCKING 0x5, 0x200 ;  /* 0x0148000000007b1d */ /* 0x000fe20000010000 */
[----:B0-----:R-:W-:-:S05]  /*d5e0*/  MOV R16, 0x400 ;  /* 0x0000040000107802 */ /* 0x001fca0000000f00 */
[----:B------:R-:W-:Y:S01]  /*d5f0*/  BSSY B0, `(.L_x_10566) ;  /* 0x00001c6000007945 */ /* 0x000fe20003800000 */
[----:B-1----:R-:W-:-:S05]  /*d600*/  IMAD.U32 R0, RZ, RZ, UR4 ;  /* 0x00000004ff007e24 */ /* 0x002fca000f8e00ff */
[----:B------:R0:W-:Y:S01]  /*d610*/  STL [R1+0x14], R0 ;  /* 0x0000140001007387 */ /* 0x0001e20000100800 */
[----:B------:R-:W-:-:S05]  /*d620*/  LEA R16, R0, R16, 0x18 ;  /* 0x0000001000107211 */ /* 0x000fca00078ec0ff */
[----:B-----5:R0:W1:Y:S01]  /*d630*/  LDS.128 R24, [R16+0x132d0] ;  /* 0x0132d00010187984 */ /* 0x0200620000000c00 */
[----:B------:R-:W-:Y:S06]  /*d640*/  BAR.ARV 0x4, 0x200 ;  /* 0x0108000000007b1d */ /* 0x000fec0000002000 */
[----:B------:R-:W-:Y:S05]  /*d650*/  @P0 BRA `(.L_x_10567) ;  /* 0x0000001000a00947 */ /* 0x000fea0003800000 */
[----:B------:R-:W0:Y:S01]  /*d660*/  S2R R2, SR_TID.X ;  /* 0x0000000000027919 */ /* 0x000e220000002100 */
[----:B------:R-:W-:Y:S01]  /*d670*/  ULDC.64 UR4, c[0x4][0x38] ;  /* 0x01000e0000047ab9 */ /* 0x000fe20000000a00 */
[----:B------:R-:W2:Y:S04]  /*d680*/  LDL R38, [R1+0x58] ;  /* 0x0000580001267983 */ /* 0x000ea80000100800 */
[----:B------:R-:W3:Y:S04]  /*d690*/  LDL.LU R48, [R1+0x30] ;  /* 0x0000300001307983 */ /* 0x000ee80000300800 */
[----:B------:R-:W4:Y:S01]  /*d6a0*/  LDL.LU R46, [R1+0x34] ;  /* 0x00003400012e7983 */ /* 0x000f220000300800 */
        /* <DEDUP_REMOVED lines=8> */
[----:B------:R-:W-:Y:S02]  /*d730*/  LOP3.LUT P0, R2, R2, 0x3, RZ, 0xc0, !PT ;  /* 0x0000000302027812 */ /* 0x000fe4000780c0ff */
[----:B------:R-:W-:Y:S02]  /*d740*/  F2FP.BF16.F32.PACK_AB R29, R29, R32 ;  /* 0x000000201d1d723e */ /* 0x000fe400000010ff */
[----:B------:R-:W-:-:S02]  /*d750*/  F2FP.BF16.F32.PACK_AB R11, R11, R12 ;  /* 0x0000000c0b0b723e */ /* 0x000fc400000010ff */
[----:B------:R-:W-:Y:S02]  /*d760*/  ISETP.EQ.OR P0, PT, R2, 0x3, !P0 ;  /* 0x000000030200780c */ /* 0x000fe40004702670 */
[----:B------:R-:W-:Y:S02]  /*d770*/  F2FP.BF16.F32.PACK_AB R8, R7, R8 ;  /* 0x000000080708723e */ /* 0x000fe400000010ff */
[----:B------:R-:W-:Y:S02]  /*d780*/  F2FP.BF16.F32.PACK_AB R40, R37, R40 ;  /* 0x000000282528723e */ /* 0x000fe400000010ff */
[----:B------:R-:W-:Y:S02]  /*d790*/  F2FP.BF16.F32.PACK_AB R9, R9, R10 ;  /* 0x0000000a0909723e */ /* 0x000fe400000010ff */
[----:B------:R-:W-:Y:S02]  /*d7a0*/  SEL R37, R11, R8, P0 ;  /* 0x000000080b257207 */ /* 0x000fe40000000000 */
[----:B------:R-:W-:-:S02]  /*d7b0*/  SEL R39, R8, R11, P0 ;  /* 0x0000000b08277207 */ /* 0x000fc40000000000 */
[----:B------:R-:W-:Y:S02]  /*d7c0*/  F2FP.BF16.F32.PACK_AB R6, R55, R6 ;  /* 0x000000063706723e */ /* 0x000fe400000010ff */
[----:B------:R-:W-:Y:S02]  /*d7d0*/  F2FP.BF16.F32.PACK_AB R61, R61, R62 ;  /* 0x0000003e3d3d723e */ /* 0x000fe400000010ff */
[----:B------:R-:W-:Y:S02]  /*d7e0*/  F2FP.BF16.F32.PACK_AB R60, R59, R60 ;  /* 0x0000003c3b3c723e */ /* 0x000fe400000010ff */
[----:B------:R-:W-:Y:S02]  /*d7f0*/  F2FP.BF16.F32.PACK_AB R41, R41, R44 ;  /* 0x0000002c2929723e */ /* 0x000fe400000010ff */
[----:B------:R-:W-:Y:S01]  /*d800*/  F2FP.BF16.F32.PACK_AB R28, R15, R28 ;  /* 0x0000001c0f1c723e */ /* 0x000fe200000010ff */
[----:B------:R-:W4:Y:S01]  /*d810*/  LDL R44, [R1+0x28] ;  /* 0x00002800012c7983 */ /* 0x000f220000100800 */
[----:B------:R-:W-:-:S02]  /*d820*/  MOV R32, R16 ;  /* 0x0000001000207202 */ /* 0x000fc40000000f00 */
[----:B0-----:R-:W-:Y:S02]  /*d830*/  MOV R33, R43 ;  /* 0x0000002b00217202 */ /* 0x001fe40000000f00 */
[----:B------:R-:W-:Y:S02]  /*d840*/  F2FP.BF16.F32.PACK_AB R14, R13, R14 ;  /* 0x0000000e0d0e723e */ /* 0x000fe400000010ff */
[----:B------:R-:W-:Y:S02]  /*d850*/  F2FP.BF16.F32.PACK_AB R57, R57, R58 ;  /* 0x0000003a3939723e */ /* 0x000fe400000010ff */
[----:B------:R-:W-:Y:S02]  /*d860*/  F2FP.BF16.F32.PACK_AB R35, R35, R36 ;  /* 0x000000242323723e */ /* 0x000fe400000010ff */
[----:B------:R-:W-:Y:S02]  /*d870*/  F2FP.BF16.F32.PACK_AB R34, R31, R34 ;  /* 0x000000221f22723e */ /* 0x000fe400000010ff */
[----:B------:R-:W-:-:S02]  /*d880*/  SEL R13, R61, R60, P0 ;  /* 0x0000003c3d0d7207 */ /* 0x000fc40000000000 */
[----:B------:R-:W-:Y:S02]  /*d890*/  F2FP.BF16.F32.PACK_AB R21, R21, R30 ;  /* 0x0000001e1515723e */ /* 0x000fe400000010ff */
        /* <DEDUP_REMOVED lines=16> */
[----:B------:R-:W-:Y:S02]  /*d9a0*/  IADD3 R55, P3, R10, 0x20, RZ ;  /* 0x000000200a377810 */ /* 0x000fe40007f7e0ff */
[----:B------:R-:W-:Y:S02]  /*d9b0*/  SHF.R.U64 R53, R53, 0x3, RZ ;  /* 0x0000000335357819 */ /* 0x000fe400000012ff */
[----:B-1----:R-:W-:Y:S02]  /*d9c0*/  LOP3.LUT R4, R55, 0x380, RZ, 0xc0, !PT ;  /* 0x0000038037047812 */ /* 0x002fe400078ec0ff */
[----:B------:R-:W-:-:S02]  /*d9d0*/  LOP3.LUT R12, R63, 0x380, RZ, 0xc0, !PT ;  /* 0x000003803f0c7812 */ /* 0x000fc400078ec0ff */
[----:B------:R-:W-:Y:S02]  /*d9e0*/  IADD3 R59, P2, R10, 0x40, RZ ;  /* 0x000000400a3b7810 */ /* 0x000fe40007f5e0ff */
[----:B------:R-:W-:Y:S02]  /*d9f0*/  LOP3.LUT R10, R53, R10, RZ, 0x3c, !PT ;  /* 0x0000000a350a7212 */ /* 0x000fe400078e3cff */
[----:B------:R-:W-:Y:S02]  /*da00*/  SHF.R.U64 R4, R4, 0x3, RZ ;  /* 0x0000000304047819 */ /* 0x000fe400000012ff */
[----:B------:R-:W-:Y:S01]  /*da10*/  SHF.R.U64 R12, R12, 0x3, RZ ;  /* 0x000000030c0c7819 */ /* 0x000fe200000012ff */
[--C-:B------:R-:W-:Y:S01]  /*da20*/  IMAD.X R5, RZ, RZ, R11.reuse, P1 ;  /* 0x000000ffff057224 */ /* 0x100fe200008e060b */
[----:B------:R-:W-:Y:S01]  /*da30*/  IADD3.X R7, RZ, R11, RZ, P2, !PT ;  /* 0x0000000bff077210 */ /* 0x000fe200017fe4ff */
[----:B------:R-:W-:Y:S01]  /*da40*/  IMAD.X R9, RZ, RZ, R11, P3 ;  /* 0x000000ffff097224 */ /* 0x000fe200018e060b */
[----:B------:R-:W-:-:S02]  /*da50*/  LOP3.LUT R8, R4, R55, RZ, 0x3c, !PT ;  /* 0x0000003704087212 */ /* 0x000fc400078e3cff */
[----:B------:R-:W-:Y:S02]  /*da60*/  MOV R42, R10 ;  /* 0x0000000a002a7202 */ /* 0x000fe40000000f00 */
[----:B------:R-:W-:Y:S02]  /*da70*/  LOP3.LUT R4, R12, R63, RZ, 0x3c, !PT ;  /* 0x0000003f0c047212 */ /* 0x000fe400078e3cff */
[----:B---3--:R-:W-:Y:S01]  /*da80*/  LOP3.LUT R2, R0, 0x2, RZ, 0x3c, !PT ;  /* 0x0000000200027812 */ /* 0x008fe200078e3cff */
[----:B------:R-:W-:Y:S04]  /*da90*/  SHFL.IDX PT, R13, R13, R0, 0x1c1f ;  /* 0x001c1f000d0d7589 */ /* 0x000fe800000e0000 */
[----:B------:R-:W0:Y:S04]  /*daa0*/  SHFL.IDX PT, R30, R61, R2, 0x1c1f ;  /* 0x001c1f023d1e7589 */ /* 0x000e2800000e0000 */
[----:B------:R-:W-:Y:S04]  /*dab0*/  SHFL.IDX PT, R43, R43, R0, 0x1c1f ;  /* 0x001c1f002b2b7589 */ /* 0x000fe800000e0000 */
[----:B------:R-:W1:Y:S04]  /*dac0*/  SHFL.IDX PT, R24, R41, R2, 0x1c1f ;  /* 0x001c1f0229187589 */ /* 0x000e6800000e0000 */
[----:B------:R-:W-:Y:S04]  /*dad0*/  SHFL.IDX PT, R10, R31, R0, 0x1c1f ;  /* 0x001c1f001f0a7589 */ /* 0x000fe800000e0000 */
[----:B------:R1:W2:Y:S04]  /*dae0*/  SHFL.IDX PT, R11, R29, R2, 0x1c1f ;  /* 0x001c1f021d0b7589 */ /* 0x0002a800000e0000 */
[----:B------:R-:W-:Y:S04]  /*daf0*/  SHFL.IDX PT, R15, R15, R0, 0x1c1f ;  /* 0x001c1f000f0f7589 */ /* 0x000fe800000e0000 */
[----:B------:R-:W3:Y:S04]  /*db00*/  SHFL.IDX PT, R12, R57, R2, 0x1c1f ;  /* 0x001c1f02390c7589 */ /* 0x000ee800000e0000 */
[----:B------:R-:W-:Y:S04]  /*db10*/  SHFL.IDX PT, R45, R45, R0, 0x1c1f ;  /* 0x001c1f002d2d7589 */ /* 0x000fe800000e0000 */
[----:B------:R-:W4:Y:S04]  /*db20*/  SHFL.IDX PT, R34, R35, R2, 0x1c1f ;  /* 0x001c1f0223227589 */ /* 0x000f2800000e0000 */
[----:B------:R-:W-:Y:S04]  /*db30*/  SHFL.IDX PT, R37, R37, R0, 0x1c1f ;  /* 0x001c1f0025257589 */ /* 0x000fe800000e0000 */
[----:B------:R2:W4:Y:S04]  /*db40*/  SHFL.IDX PT, R14, R39, R2, 0x1c1f ;  /* 0x001c1f02270e7589 */ /* 0x00052800000e0000 */
[----:B------:R-:W-:Y:S04]  /*db50*/  SHFL.IDX PT, R47, R47, R0, 0x1c1f ;  /* 0x001c1f002f2f7589 */ /* 0x000fe800000e0000 */
[----:B------:R-:W4:Y:S04]  /*db60*/  SHFL.IDX PT, R36, R21, R2, 0x1c1f ;  /* 0x001c1f0215247589 */ /* 0x000f2800000e0000 */
[----:B------:R-:W-:Y:S04]  /*db70*/  SHFL.IDX PT, R49, R49, R0, 0x1c1f ;  /* 0x001c1f0031317589 */ /* 0x000fe800000e0000 */
[----:B------:R-:W4:Y:S01]  /*db80*/  SHFL.IDX PT, R38, R51, R2, 0x1c1f ;  /* 0x001c1f0233267589 */ /* 0x000f2200000e0000 */
[----:B------:R-:W-:-:S04]  /*db90*/  LOP3.LUT R6, R59, 0x380, RZ, 0xc0, !PT ;  /* 0x000003803b067812 */ /* 0x000fc800078ec0ff */
[----:B------:R-:W-:Y:S02]  /*dba0*/  SHF.R.U64 R6, R6, 0x3, RZ ;  /* 0x0000000306067819 */ /* 0x000fe400000012ff */
[----:B0-----:R-:W-:Y:S02]  /*dbb0*/  SEL R28, R13, R30, P0 ;  /* 0x0000001e0d1c7207 */ /* 0x001fe40000000000 */
[----:B------:R-:W-:Y:S02]  /*dbc0*/  LOP3.LUT R6, R6, R59, RZ, 0x3c, !PT ;  /* 0x0000003b06067212 */ /* 0x000fe400078e3cff */
[----:B------:R-:W-:Y:S02]  /*dbd0*/  SEL R30, R30, R13, P0 ;  /* 0x0000000d1e1e7207 */ /* 0x000fe40000000000 */
[----:B-1----:R-:W-:Y:S02]  /*dbe0*/  SEL R29, R43, R24, P0 ;  /* 0x000000182b1d7207 */ /* 0x002fe40000000000 */
[----:B------:R-:W-:Y:S01]  /*dbf0*/  SEL R31, R24, R43, P0 ;  /* 0x0000002b181f7207 */ /* 0x000fe20000000000 */
[----:B------:R-:W-:Y:S01]  /*dc00*/  BAR.SYNC.DEFER_BLOCKING 0x1, 0x180 ;  /* 0x0046000000007b1d */ /* 0x000fe20000010000 */
[----:B------:R-:W-:-:S02]  /*dc10*/  MOV R40, R8 ;  /* 0x0000000800287202 */ /* 0x000fc40000000f00 */
[----:B--2---:R-:W-:Y:S02]  /*dc20*/  MOV R39, R6 ;  /* 0x0000000600277202 */ /* 0x004fe40000000f00 */
[----:B------:R-:W-:Y:S02]  /*dc30*/  MOV R24, R4 ;  /* 0x0000000400187202 */ /* 0x000fe40000000f00 */
[----:B------:R-:W-:Y:S02]  /*dc40*/  SEL R8, R10, R11, P0 ;  /* 0x0000000b0a087207 */ /* 0x000fe40000000000 */
[----:B---3--:R-:W-:Y:S02]  /*dc50*/  SEL R4, R15, R12, P0 ;  /* 0x0000000c0f047207 */ /* 0x008fe40000000000 */
[----:B------:R-:W-:Y:S02]  /*dc60*/  SEL R6, R12, R15, P0 ;  /* 0x0000000f0c067207 */ /* 0x000fe40000000000 */
[----:B------:R-:W-:-:S02]  /*dc70*/  SEL R10, R11, R10, P0 ;  /* 0x0000000a0b0a7207 */ /* 0x000fc40000000000 */
[----:B----4-:R-:W-:Y:S02]  /*dc80*/  SEL R5, R45, R34, P0 ;  /* 0x000000222d057207 */ /* 0x010fe40000000000 */
[----:B------:R-:W-:Y:S02]  /*dc90*/  SEL R7, R34, R45, P0 ;  /* 0x0000002d22077207 */ /* 0x000fe40000000000 */
[----:B------:R-:W-:Y:S02]  /*dca0*/  SEL R12, R37, R14, P0 ;  /* 0x0000000e250c7207 */ /* 0x000fe40000000000 */
[----:B------:R-:W-:Y:S02]  /*dcb0*/  SEL R9, R47, R36, P0 ;  /* 0x000000242f097207 */ /* 0x000fe40000000000 */
[----:B------:R-:W-:Y:S01]  /*dcc0*/  SEL R11, R36, R47, P0 ;  /* 0x0000002f240b7207 */ /* 0x000fe20000000000 */
[----:B------:R0:W-:Y:S01]  /*dcd0*/  STSM.16.M88.4 [R42], R28 ;  /* 0x0000001c2a007844 */ /* 0x0001e20000000200 */
[----:B------:R-:W-:-:S02]  /*dce0*/  SEL R14, R14, R37, P0 ;  /* 0x000000250e0e7207 */ /* 0x000fc40000000000 */
[----:B------:R-:W-:Y:S02]  /*dcf0*/  SEL R13, R49, R38, P0 ;  /* 0x00000026310d7207 */ /* 0x000fe40000000000 */
[----:B------:R-:W-:Y:S02]  /*dd00*/  SEL R15, R38, R49, P0 ;  /* 0x00000031260f7207 */ /* 0x000fe40000000000 */
[----:B------:R-:W-:Y:S01]  /*dd10*/  ISETP.NE.U32.AND P1, PT, RZ, UR4, PT ;  /* 0x00000004ff007c0c */ /* 0x000fe2000bf25070 */
[----:B------:R1:W-:Y:S03]  /*dd20*/  STSM.16.M88.4 [R40], R4 ;  /* 0x0000000428007844 */ /* 0x0003e60000000200 */
[----:B------:R-:W-:Y:S01]  /*dd30*/  ISETP.NE.AND.EX P1, PT, RZ, UR5, PT, P1 ;  /* 0x00000005ff007c0c */ /* 0x000fe2000bf25310 */
[----:B------:R1:W-:Y:S01]  /*dd40*/  STSM.16.M88.4 [R39], R8 ;  /* 0x0000000827007844 */ /* 0x0003e20000000200 */
[----:B0-----:R-:W-:-:S03]  /*dd50*/  IADD3 R30, P2, R48, UR4, RZ ;  /* 0x00000004301e7c10 */ /* 0x001fc6000ff5e0ff */
[----:B------:R1:W-:Y:S01]  /*dd60*/  STSM.16.M88.4 [R24], R12 ;  /* 0x0000000c18007844 */ /* 0x0003e20000000200 */
[----:B------:R-:W-:Y:S01]  /*dd70*/  IADD3.X R31, R46, UR5, RZ, P2, !PT ;  /* 0x000000052e1f7c10 */ /* 0x000fe200097fe4ff */
[----:B------:R-:W-:Y:S01]  /*dd80*/  ULDC.64 UR4, c[0x0][0xbe0] ;  /* 0x0002f80000047ab9 */ /* 0x000fe20000000a00 */
[----:B------:R-:W-:Y:S01]  /*dd90*/  BAR.SYNC.DEFER_BLOCKING 0x1, 0x180 ;  /* 0x0046000000007b1d */ /* 0x000fe20000010000 */
[----:B------:R-:W-:-:S04]  /*dda0*/  ISETP.NE.U32.AND P0, PT, RZ, UR4, PT ;  /* 0x00000004ff007c0c */ /* 0x000fc8000bf05070 */
[----:B------:R-:W-:Y:S01]  /*ddb0*/  ISETP.NE.AND.EX P0, PT, RZ, UR5, PT, P0 ;  /* 0x00000005ff007c0c */ /* 0x000fe2000bf05300 */
[----:B------:R-:W-:-:S12]  /*ddc0*/  IMAD.MOV.U32 R21, RZ, RZ, RZ ;  /* 0x000000ffff157224 */ /* 0x000fd800078e00ff */
[----:B------:R-:W-:Y:S01]  /*ddd0*/  @P0 IADD3 R28, P2, R48, UR4, RZ ;  /* 0x00000004301c0c10 */ /* 0x000fe2000ff5e0ff */
[----:B------:R-:W-:Y:S02]  /*dde0*/  ULDC UR4, c[0x0][0xa88] ;  /* 0x0002a20000047ab9 */ /* 0x000fe40000000800 */
[----:B------:R-:W-:Y:S01]  /*ddf0*/  IMAD.U32 R0, RZ, RZ, UR4 ;  /* 0x00000004ff007e24 */ /* 0x000fe2000f8e00ff */
[----:B------:R-:W-:Y:S01]  /*de00*/  @P0 IADD3.X R29, R46, UR5, RZ, P2, !PT ;  /* 0x000000052e1d0c10 */ /* 0x000fe200097fe4ff */
[----:B------:R-:W2:Y:S04]  /*de10*/  @P1 LDG.E R21, desc[UR42][R30.64] ;  /* 0x0000002a1e151981 */ /* 0x000ea8000c1e1900 */
[----:B------:R1:W5:Y:S01]  /*de20*/  @P0 LDG.E R0, desc[UR42][R28.64] ;  /* 0x0000002a1c000981 */ /* 0x000362000c1e1900 */
[----:B------:R-:W-:-:S02]  /*de30*/  SHF.R.S32.HI R38, RZ, 0x1f, R44 ;  /* 0x0000001fff267819 */ /* 0x000fc4000001142c */
[----:B--2---:R-:W-:Y:S01]  /*de40*/  SHF.R.S32.HI R34, RZ, 0x1f, R21 ;  /* 0x0000001fff227819 */ /* 0x004fe20000011415 */
[----:B-1----:R-:W-:Y:S06]  /*de50*/  @P0 BRA `(.L_x_10568) ;  /* 0x0000000000100947 */ /* 0x002fec0003800000 */
[----:B------:R-:W-:Y:S05]  /*de60*/  @!P1 BRA `(.L_x_10568) ;  /* 0x00000000000c9947 */ /* 0x000fea0003800000 */
[----:B------:R-:W2:Y:S04]  /*de70*/  LDG.E R5, desc[UR42][R30.64] ;  /* 0x0000002a1e057981 */ /* 0x000ea8000c1e1900 */
[----:B-----5:R-:W2:Y:S02]  /*de80*/  LDG.E R0, desc[UR42][R30.64+0x4] ;  /* 0x0000042a1e007981 */ /* 0x020ea4000c1e1900 */
[----:B--2---:R-:W-:-:S07]  /*de90*/  IMAD.IADD R0, R0, 0x1, -R5 ;  /* 0x0000000100007824 */ /* 0x004fce00078e0a05 */
.L_x_10568:
[----:B------:R-:W2:Y:S01]  /*dea0*/  LDL.LU R9, [R1+0x3c] ;  /* 0x00003c0001097983 */ /* 0x000ea20000300800 */
[----:B------:R-:W-:Y:S01]  /*deb0*/  ULDC.64 UR4, c[0x0][0xb70] ;  /* 0x0002dc0000047ab9 */ /* 0x000fe20000000a00 */
[----:B------:R-:W-:Y:S01]  /*dec0*/  IMAD.MOV.U32 R4, RZ, RZ, R21 ;  /* 0x000000ffff047224 */ /* 0x000fe200078e0015 */
[----:B------:R-:W-:Y:S01]  /*ded0*/  ULDC.64 UR6, c[0x0][0xae0] ;  /* 0x0002b80000067ab9 */ /* 0x000fe20000000a00 */
[----:B------:R-:W3:Y:S04]  /*dee0*/  LDL.LU R6, [R1+0x24] ;  /* 0x0000240001067983 */ /* 0x000ee80000300800 */
[----:B------:R-:W4:Y:S04]  /*def0*/  LDL R8, [R1+0x54] ;  /* 0x0000540001087983 */ /* 0x000f280000100800 */
[----:B------:R-:W4:Y:S04]  /*df00*/  LDL.64 R12, [R1+0x8] ;  /* 0x00000800010c7983 */ /* 0x000f280000100a00 */
[----:B------:R-:W4:Y:S04]  /*df10*/  LDL R41, [R1+0x2c] ;  /* 0x00002c0001297983 */ /* 0x000f280000100800 */
[----:B------:R-:W4:Y:S04]  /*df20*/  LDL.64 R42, [R1+0x8] ;  /* 0x00000800012a7983 */ /* 0x000f280000100a00 */
[----:B------:R-:W4:Y:S01]  /*df30*/  LDL.LU R40, [R1+0x40] ;  /* 0x0000400001287983 */ /* 0x000f220000300800 */
[----:B------:R-:W-:-:S02]  /*df40*/  IMAD R2, R38, UR4, RZ ;  /* 0x0000000426027c24 */ /* 0x000fc4000f8e02ff */
[----:B------:R-:W-:Y:S02]  /*df50*/  IMAD.MOV.U32 R5, RZ, RZ, R34 ;  /* 0x000000ffff057224 */ /* 0x000fe400078e0022 */
[C---:B------:R-:W-:Y:S02]  /*df60*/  IMAD R7, R44.reuse, UR5, R2 ;  /* 0x000000052c077c24 */ /* 0x040fe4000f8e0202 */
[----:B------:R-:W-:Y:S01]  /*df70*/  IMAD.WIDE.U32 R4, R44, UR4, R4 ;  /* 0x000000042c047c25 */ /* 0x000fe2000f8e0004 */
[----:B------:R-:W-:-:S03]  /*df80*/  ULDC.64 UR4, c[0x0][0xb78] ;  /* 0x0002de0000047ab9 */ /* 0x000fc60000000a00 */
[----:B------:R-:W-:Y:S01]  /*df90*/  IMAD.IADD R5, R5, 0x1, R7 ;  /* 0x0000000105057824 */ /* 0x000fe200078e0207 */
[----:B------:R-:W-:Y:S01]  /*dfa0*/  BSSY B1, `(.L_x_10569) ;  /* 0x0000064000017945 */ /* 0x000fe20003800000 */
[----:B--2---:R-:W-:Y:S02]  /*dfb0*/  SEL R24, R9, RZ, !P1 ;  /* 0x000000ff09187207 */ /* 0x004fe40004800000 */
[----:B---3--:R-:W-:-:S03]  /*dfc0*/  SEL R39, R6, RZ, !P1 ;  /* 0x000000ff06277207 */ /* 0x008fc60004800000 */
[----:B------:R-:W-:Y:S01]  /*dfd0*/  IMAD R2, R24, UR4, RZ ;  /* 0x0000000418027c24 */ /* 0x000fe2000f8e02ff */
[----:B------:R-:W0:Y:S01]  /*dfe0*/  S2R R6, SR_TID.X ;  /* 0x0000000000067919 */ /* 0x000e220000002100 */
[----:B------:R-:W-:-:S04]  /*dff0*/  IMAD.WIDE.U32 R4, R39, UR4, R4 ;  /* 0x0000000427047c25 */ /* 0x000fc8000f8e0004 */
[----:B----4-:R-:W-:Y:S02]  /*e000*/  IMAD.MOV.U32 R42, RZ, RZ, R12 ;  /* 0x000000ffff2a7224 */ /* 0x010fe400078e000c */
[----:B------:R-:W-:Y:S02]  /*e010*/  IMAD R11, R40, 0xc0, R8 ;  /* 0x000000c0280b7824 */ /* 0x000fe400078e0208 */
[----:B------:R-:W-:-:S04]  /*e020*/  IMAD R7, R42, 0x40, R41 ;  /* 0x000000402a077824 */ /* 0x000fc800078e0229 */
[----:B------:R-:W-:-:S03]  /*e030*/  IMAD.WIDE R32, R7, 0x2, R32 ;  /* 0x0000000207207825 */ /* 0x000fc600078e0220 */
[C---:B------:R-:W-:Y:S02]  /*e040*/  IADD3 R7, P3, R32.reuse, 0x3000, RZ ;  /* 0x0000300020077810 */ /* 0x040fe40007f7e0ff */
[----:B------:R-:W-:Y:S01]  /*e050*/  LOP3.LUT R15, R32, 0x380, RZ, 0xc0, !PT ;  /* 0x00000380200f7812 */ /* 0x000fe200078ec0ff */
[----:B0-----:R-:W-:Y:S02]  /*e060*/  VIADD R9, R6, 0xffffff80 ;  /* 0xffffff8006097836 */ /* 0x001fe40000000000 */
[----:B------:R-:W-:Y:S01]  /*e070*/  IMAD R6, R39, UR5, R2 ;  /* 0x0000000527067c24 */ /* 0x000fe2000f8e0202 */
[----:B------:R-:W-:Y:S01]  /*e080*/  IADD3 R2, P1, R11, R4, RZ ;  /* 0x000000040b027210 */ /* 0x000fe20007f3e0ff */
[----:B------:R-:W-:Y:S01]  /*e090*/  ULDC.64 UR4, c[0x0][0xb40] ;  /* 0x0002d00000047ab9 */ /* 0x000fe20000000a00 */
[----:B------:R-:W-:Y:S01]  /*e0a0*/  SHF.R.S32.HI R8, RZ, 0x1f, R9 ;  /* 0x0000001fff087819 */ /* 0x000fe20000011409 */
[----:B------:R-:W-:Y:S01]  /*e0b0*/  IMAD.X R13, RZ, RZ, R33, P3 ;  /* 0x000000ffff0d7224 */ /* 0x000fe200018e0621 */
[----:B------:R-:W-:-:S02]  /*e0c0*/  LEA R36, P2, R2, UR4, 0x2 ;  /* 0x0000000402247c11 */ /* 0x000fc4000f8410ff */
[----:B------:R-:W-:Y:S02]  /*e0d0*/  LEA.HI R8, R8, R9, RZ, 0x7 ;  /* 0x0000000908087211 */ /* 0x000fe400078f38ff */
[----:B------:R-:W-:Y:S02]  /*e0e0*/  LOP3.LUT R4, R7, 0x380, RZ, 0xc0, !PT ;  /* 0x0000038007047812 */ /* 0x000fe400078ec0ff */
[----:B------:R-:W-:Y:S02]  /*e0f0*/  LOP3.LUT R8, R8, 0xffffff80, RZ, 0xc0, !PT ;  /* 0xffffff8008087812 */ /* 0x000fe400078ec0ff */
[----:B------:R-:W-:Y:S02]  /*e100*/  SHF.R.U64 R4, R4, 0x3, RZ ;  /* 0x0000000304047819 */ /* 0x000fe400000012ff */
[----:B------:R-:W-:Y:S01]  /*e110*/  SHF.R.U64 R15, R15, 0x3, RZ ;  /* 0x000000030f0f7819 */ /* 0x000fe200000012ff */
[----:B------:R-:W-:Y:S01]  /*e120*/  IMAD.IADD R8, R9, 0x1, -R8 ;  /* 0x0000000109087824 */ /* 0x000fe200078e0a08 */
[----:B------:R-:W-:-:S02]  /*e130*/  SHF.R.S32.HI R9, RZ, 0x1f, R11 ;  /* 0x0000001fff097819 */ /* 0x000fc4000001140b */
[----:B------:R-:W-:Y:S02]  /*e140*/  LOP3.LUT R12, R4, R7, RZ, 0x3c, !PT ;  /* 0x00000007040c7212 */ /* 0x000fe400078e3cff */
[----:B------:R-:W-:Y:S01]  /*e150*/  IADD3.X R9, R9, R5, R6, P1, !PT ;  /* 0x0000000509097210 */ /* 0x000fe20000ffe406 */
[C---:B------:R-:W-:Y:S01]  /*e160*/  VIADD R5, R11.reuse, 0x8 ;  /* 0x000000080b057836 */ /* 0x040fe20000000000 */
[----:B------:R-:W-:Y:S02]  /*e170*/  LOP3.LUT P0, RZ, R8, 0x3, RZ, 0xc0, !PT ;  /* 0x0000000308ff7812 */ /* 0x000fe4000780c0ff */
[----:B------:R-:W-:Y:S01]  /*e180*/  LEA.HI.X R37, R2, UR5, R9, 0x2, P2 ;  /* 0x0000000502257c11 */ /* 0x000fe200090f1409 */
[----:B------:R-:W-:Y:S01]  /*e190*/  ULDC.64 UR4, c[0x0][0xaa0] ;  /* 0x0002a80000047ab9 */ /* 0x000fe20000000a00 */
[-C--:B-----5:R-:W-:Y:S02]  /*e1a0*/  ISETP.GE.OR P1, PT, R11, R0.reuse, P0 ;  /* 0x000000000b00720c */ /* 0x0a0fe40000726670 */
[----:B------:R-:W-:-:S02]  /*e1b0*/  ISETP.GE.OR P0, PT, R5, R0, P0 ;  /* 0x000000000500720c */ /* 0x000fc40000706670 */
[C---:B------:R-:W-:Y:S02]  /*e1c0*/  IADD3 R11, P2, R32.reuse, 0x1800, RZ ;  /* 0x00001800200b7810 */ /* 0x040fe40007f5e0ff */
[----:B------:R-:W-:Y:S02]  /*e1d0*/  IADD3 R5, P4, R32, 0x4800, RZ ;  /* 0x0000480020057810 */ /* 0x000fe40007f9e0ff */
[----:B------:R-:W-:Y:S01]  /*e1e0*/  LOP3.LUT R6, R11, 0x380, RZ, 0xc0, !PT ;  /* 0x000003800b067812 */ /* 0x000fe200078ec0ff */
[--C-:B------:R-:W-:Y:S01]  /*e1f0*/  IMAD.X R9, RZ, RZ, R33.reuse, P2 ;  /* 0x000000ffff097224 */ /* 0x100fe200010e0621 */
[----:B------:R-:W-:Y:S01]  /*e200*/  LOP3.LUT R2, R5, 0x380, RZ, 0xc0, !PT ;  /* 0x0000038005027812 */ /* 0x000fe200078ec0ff */
[----:B------:R-:W-:Y:S01]  /*e210*/  IMAD.X R29, RZ, RZ, R33, P4 ;  /* 0x000000ffff1d7224 */ /* 0x000fe200020e0621 */
[----:B------:R-:W-:Y:S01]  /*e220*/  SHF.R.U64 R6, R6, 0x3, RZ ;  /* 0x0000000306067819 */ /* 0x000fe200000012ff */
[----:B------:R-:W-:Y:S01]  /*e230*/  @!P1 STG.E desc[UR42][R36.64], R3 ;  /* 0x0000000324009986 */ /* 0x000fe2000c10192a */
[----:B------:R-:W-:-:S02]  /*e240*/  SHF.R.U64 R2, R2, 0x3, RZ ;  /* 0x0000000302027819 */ /* 0x000fc400000012ff */
[----:B------:R-:W-:Y:S01]  /*e250*/  LOP3.LUT R8, R6, R11, RZ, 0x3c, !PT ;  /* 0x0000000b06087212 */ /* 0x000fe200078e3cff */
[----:B------:R0:W-:Y:S01]  /*e260*/  @!P0 STG.E desc[UR42][R36.64+0x20], R20 ;  /* 0x0000201424008986 */ /* 0x0001e2000c10192a */
[----:B------:R-:W-:Y:S01]  /*e270*/  LOP3.LUT R28, R2, R5, RZ, 0x3c, !PT ;  /* 0x00000005021c7212 */ /* 0x000fe200078e3cff */
[----:B------:R-:W-:Y:S01]  /*e280*/  IMAD R2, R34, UR4, RZ ;  /* 0x0000000422027c24 */ /* 0x000fe2000f8e02ff */
[----:B------:R-:W-:Y:S01]  /*e290*/  LOP3.LUT R32, R15, R32, RZ, 0x3c, !PT ;  /* 0x000000200f207212 */ /* 0x000fe200078e3cff */
[--C-:B------:R-:W-:Y:S01]  /*e2a0*/  IMAD.MOV.U32 R34, RZ, RZ, R41.reuse ;  /* 0x000000ffff227224 */ /* 0x100fe200078e0029 */
[----:B------:R-:W-:Y:S01]  /*e2b0*/  SHF.R.S32.HI R35, RZ, 0x1f, R41 ;  /* 0x0000001fff237819 */ /* 0x000fe20000011429 */
[----:B------:R-:W5:Y:S01]  /*e2c0*/  LD.E.128 R8, desc[UR42][R8.64] ;  /* 0x0000002a08087980 */ /* 0x000f62000c101d00 */
[----:B------:R-:W-:-:S03]  /*e2d0*/  SHF.R.S32.HI R43, RZ, 0x1f, R42 ;  /* 0x0000001fff2b7819 */ /* 0x000fc6000001142a */
[----:B------:R1:W5:Y:S01]  /*e2e0*/  LD.E.128 R4, desc[UR42][R32.64] ;  /* 0x0000002a20047980 */ /* 0x000362000c101d00 */
[C---:B------:R-:W-:Y:S01]  /*e2f0*/  IMAD.WIDE.U32 R34, R21.reuse, UR4, R34 ;  /* 0x0000000415227c25 */ /* 0x040fe2000f8e0022 */
[----:B------:R-:W-:Y:S02]  /*e300*/  ULDC UR4, c[0x0][0xa8c] ;  /* 0x0002a30000047ab9 */ /* 0x000fe40000000800 */
[----:B------:R-:W5:Y:S01]  /*e310*/  LD.E.128 R12, desc[UR42][R12.64] ;  /* 0x0000002a0c0c7980 */ /* 0x000f62000c101d00 */
[----:B------:R-:W-:-:S03]  /*e320*/  IMAD R21, R21, UR5, R2 ;  /* 0x0000000515157c24 */ /* 0x000fc6000f8e0202 */
[----:B------:R-:W5:Y:S01]  /*e330*/  LD.E.128 R28, desc[UR42][R28.64] ;  /* 0x0000002a1c1c7980 */ /* 0x000f62000c101d00 */
[----:B------:R-:W-:Y:S01]  /*e340*/  @!PT LDS RZ, [RZ] ;  /* 0x00000000fffff984 */ /* 0x000fe20000000800 */
[----:B------:R-:W-:Y:S01]  /*e350*/  @!PT LDS RZ, [RZ] ;  /* 0x00000000fffff984 */ /* 0x000fe20000000800 */
[----:B------:R-:W-:Y:S01]  /*e360*/  @!PT LDS RZ, [RZ] ;  /* 0x00000000fffff984 */ /* 0x000fe20000000800 */
[----:B------:R-:W-:Y:S01]  /*e370*/  @!PT LDS RZ, [RZ] ;  /* 0x00000000fffff984 */ /* 0x000fe20000000800 */
[----:B------:R2:W-:Y:S06]  /*e380*/  MEMBAR.ALL.CTA ;  /* 0x0000000000007992 */ /* 0x0005ec0000008000 */
[----:B--2---:R-:W2:Y:S01]  /*e390*/  FENCE.VIEW.ASYNC.S ;  /* 0x00000000000073c6 */ /* 0x004ea20000000000 */
[----:B------:R-:W-:Y:S02]  /*e3a0*/  IMAD.IADD R35, R35, 0x1, R21 ;  /* 0x0000000123237824 */ /* 0x000fe400078e0215 */
[----:B0-----:R-:W-:Y:S01]  /*e3b0*/  IMAD R37, R40, -0xc0, R0 ;  /* 0xffffff4028257824 */ /* 0x001fe200078e0200 */
[----:B------:R-:W-:Y:S01]  /*e3c0*/  ISETP.GE.AND P0, PT, R41, UR4, PT ;  /* 0x0000000429007c0c */ /* 0x000fe2000bf06270 */
[C---:B------:R-:W-:Y:S01]  /*e3d0*/  VIADD R20, R42.reuse, 0x30 ;  /* 0x000000302a147836 */ /* 0x040fe20000000000 */
[----:B------:R0:W-:Y:S01]  /*e3e0*/  STL [R1+0xc], R43 ;  /* 0x00000c2b01007387 */ /* 0x0001e20000100800 */
[C---:B------:R-:W-:Y:S01]  /*e3f0*/  VIADD R21, R42.reuse, 0x60 ;  /* 0x000000602a157836 */ /* 0x040fe20000000000 */
[----:B------:R-:W-:Y:S01]  /*e400*/  ULDC.64 UR4, c[0x0][0xae8] ;  /* 0x0002ba0000047ab9 */ /* 0x000fe20000000a00 */
[----:B------:R-:W-:Y:S01]  /*e410*/  VIADD R0, R42, 0x90 ;  /* 0x000000902a007836 */ /* 0x000fe20000000000 */
[-C--:B------:R-:W-:Y:S01]  /*e420*/  ISETP.GE.OR P3, PT, R20, R37.reuse, P0 ;  /* 0x000000251400720c */ /* 0x080fe20000766670 */
[----:B------:R-:W-:Y:S01]  /*e430*/  IMAD R2, R38, UR6, RZ ;  /* 0x0000000626027c24 */ /* 0x000fe2000f8e02ff */
[----:B------:R-:W-:-:S02]  /*e440*/  ISETP.GE.OR P1, PT, R21, R37, P0 ;  /* 0x000000251500720c */ /* 0x000fc40000726670 */
[-C--:B------:R-:W-:Y:S02]  /*e450*/  ISETP.GE.OR P2, PT, R0, R37.reuse, P0 ;  /* 0x000000250000720c */ /* 0x080fe40000746670 */
[----:B------:R-:W-:Y:S01]  /*e460*/  ISETP.GE.OR P0, PT, R42, R37, P0 ;  /* 0x000000252a00720c */ /* 0x000fe20000706670 */
[C---:B-1----:R-:W-:Y:S02]  /*e470*/  IMAD R33, R44.reuse, UR7, R2 ;  /* 0x000000072c217c24 */ /* 0x042fe4000f8e0202 */
[----:B------:R-:W-:-:S04]  /*e480*/  IMAD.WIDE.U32 R2, R44, UR6, R34 ;  /* 0x000000062c027c25 */ /* 0x000fc8000f8e0022 */
[----:B------:R-:W-:Y:S02]  /*e490*/  VIADD R0, R16, 0x13220 ;  /* 0x0001322010007836 */ /* 0x000fe40000000000 */
[----:B------:R-:W-:Y:S02]  /*e4a0*/  IMAD.IADD R3, R3, 0x1, R33 ;  /* 0x0000000103037824 */ /* 0x000fe400078e0221 */
[----:B------:R-:W-:Y:S01]  /*e4b0*/  IMAD R20, R24, UR4, RZ ;  /* 0x0000000418147c24 */ /* 0x000fe2000f8e02ff */
[----:B------:R-:W-:Y:S01]  /*e4c0*/  PRMT R0, RZ, 0x654, R0 ;  /* 0x00000654ff007816 */ /* 0x000fe20000000000 */
[----:B------:R-:W-:-:S03]  /*e4d0*/  IMAD.WIDE.U32 R34, R39, UR4, R2 ;  /* 0x0000000427227c25 */ /* 0x000fc6000f8e0002 */
[----:B--2---:R0:W-:Y:S01]  /*e4e0*/  SYNCS.ARRIVE.TRANS64.RED.A1T0 RZ, [R0+URZ], RZ ;  /* 0x000000ff00ff79a7 */ /* 0x0041e2000810043f */
[----:B------:R-:W-:Y:S02]  /*e4f0*/  IMAD R21, R39, UR5, R20 ;  /* 0x0000000527157c24 */ /* 0x000fe4000f8e0214 */
[----:B------:R-:W-:-:S04]  /*e500*/  IMAD.WIDE R32, R40, 0xc0, R42 ;  /* 0x000000c028207825 */ /* 0x000fc800078e022a */
[----:B------:R-:W-:Y:S01]  /*e510*/  IMAD.IADD R37, R35, 0x1, R21 ;  /* 0x0000000123257824 */ /* 0x000fe200078e0215 */
[----:B0-----:R-:W-:Y:S06]  /*e520*/  @P0 BRA `(.L_x_10570) ;  /* 0x00000000002c0947 */ /* 0x001fec0003800000 */
        /* <DEDUP_REMOVED lines=11> */
.L_x_10570:
[----:B------:R-:W-:Y:S05]  /*e5e0*/  BSYNC B1 ;  /* 0x0000000000017941 */ /* 0x000fea0003800000 */
.L_x_10569:
[----:B------:R-:W-:Y:S04]  /*e5f0*/  BSSY B1, `(.L_x_10571) ;  /* 0x000000f000017945 */ /* 0x000fe80003800000 */
[----:B------:R-:W-:Y:S05]  /*e600*/  @P3 BRA `(.L_x_10572) ;  /* 0x0000000000343947 */ /* 0x000fea0003800000 */
[----:B0----5:R-:W-:Y:S01]  /*e610*/  IADD3 R5, P0, R32, 0x30, RZ ;  /* 0x0000003020057810 */ /* 0x021fe20007f1e0ff */
[----:B------:R-:W-:Y:S01]  /*e620*/  ULDC.64 UR4, c[0x0][0xad8] ;  /* 0x0002b60000047ab9 */ /* 0x000fe20000000a00 */
[----:B------:R-:W-:Y:S02]  /*e630*/  IMAD.MOV.U32 R2, RZ, RZ, R34 ;  /* 0x000000ffff027224 */ /* 0x000fe400078e0022 */
[----:B------:R-:W-:Y:S01]  /*e640*/  IADD3.X R0, RZ, R33, RZ, P0, !PT ;  /* 0x00000021ff007210 */ /* 0x000fe200007fe4ff */
[----:B------:R-:W-:-:S04]  /*e650*/  IMAD.MOV.U32 R3, RZ, RZ, R37 ;  /* 0x000000ffff037224 */ /* 0x000fc800078e0025 */
[----:B------:R-:W-:Y:S02]  /*e660*/  IMAD R0, R0, UR4, RZ ;  /* 0x0000000400007c24 */ /* 0x000fe4000f8e02ff */
[----:B------:R-:W-:-:S04]  /*e670*/  IMAD.WIDE.U32 R2, R5, UR4, R2 ;  /* 0x0000000405027c25 */ /* 0x000fc8000f8e0002 */
[----:B------:R-:W-:Y:S01]  /*e680*/  IMAD R5, R5, UR5, R0 ;  /* 0x0000000505057c24 */ /* 0x000fe2000f8e0200 */
[----:B------:R-:W-:Y:S02]  /*e690*/  ULDC.64 UR4, c[0x0][0xa80] ;  /* 0x0002a00000047ab9 */ /* 0x000fe40000000a00 */
[----:B------:R-:W-:Y:S01]  /*e6a0*/  LEA R4, P0, R2, UR4, 0x1 ;  /* 0x0000000402047c11 */ /* 0x000fe2000f8008ff */
[----:B------:R-:W-:-:S05]  /*e6b0*/  IMAD.IADD R3, R3, 0x1, R5 ;  /* 0x0000000103037824 */ /* 0x000fca00078e0205 */
[----:B------:R-:W-:-:S05]  /*e6c0*/  LEA.HI.X R5, R2, UR5, R3, 0x1, P0 ;  /* 0x0000000502057c11 */ /* 0x000fca00080f0c03 */
[----:B------:R1:W-:Y:S02]  /*e6d0*/  STG.E.128 desc[UR42][R4.64], R8 ;  /* 0x0000000804007986 */ /* 0x0003e4000c101d2a */
.L_x_10572:
[----:B------:R-:W-:Y:S05]  /*e6e0*/  BSYNC B1 ;  /* 0x0000000000017941 */ /* 0x000fea0003800000 */
.L_x_10571:
[----:B------:R-:W-:Y:S04]  /*e6f0*/  BSSY B1, `(.L_x_10573) ;  /* 0x000000f000017945 */ /* 0x000fe80003800000 */
[----:B------:R-:W-:Y:S05]  /*e700*/  @P1 BRA `(.L_x_10574) ;  /* 0x0000000000341947 */ /* 0x000fea0003800000 */
[----:B01---5:R-:W-:Y:S01]  /*e710*/  IADD3 R5, P0, R32, 0x60, RZ ;  /* 0x0000006020057810 */ /* 0x023fe20007f1e0ff */
        /* <DEDUP_REMOVED lines=12> */
.L_x_10574:
[----:B------:R-:W-:Y:S05]  /*e7e0*/  BSYNC B1 ;  /* 0x0000000000017941 */ /* 0x000fea0003800000 */
.L_x_10573:
[----:B------:R-:W-:Y:S05]  /*e7f0*/  @P2 BRA `(.L_x_10575) ;  /* 0x0000000800942947 */ /* 0x000fea0003800000 */
[----:B012--5:R-:W-:Y:S01]  /*e800*/  IADD3 R5, P0, R32, 0x90, RZ ;  /* 0x0000009020057810 */ /* 0x027fe20007f1e0ff */
        /* <DEDUP_REMOVED lines=13> */
.L_x_10567:
        /* <DEDUP_REMOVED lines=25> */
.L_x_10576:
        /* <DEDUP_REMOVED lines=34> */
.L_x_10578:
[----:B------:R-:W-:Y:S05]  /*ec90*/  BSYNC B1 ;  /* 0x0000000000017941 */ /* 0x000fea0003800000 */
.L_x_10577:
[----:B------:R-:W2:Y:S01]  /*eca0*/  LDL.64 R14, [R1+0x8] ;  /* 0x00000800010e7983 */ /* 0x000ea20000100a00 */
[----:B------:R-:W-:Y:S01]  /*ecb0*/  ULDC.64 UR4, c[0x0][0xaa0] ;  /* 0x0002a80000047ab9 */ /* 0x000fe20000000a00 */
[----:B------:R-:W-:Y:S01]  /*ecc0*/  IMAD.MOV.U32 R2, RZ, RZ, R20 ;  /* 0x000000ffff027224 */ /* 0x000fe200078e0014 */
[----:B------:R-:W-:Y:S01]  /*ecd0*/  ULDC.64 UR6, c[0x0][0xae0] ;  /* 0x0002b80000067ab9 */ /* 0x000fe20000000a00 */
[----:B0-----:R-:W-:Y:S01]  /*ece0*/  IMAD.MOV.U32 R3, RZ, RZ, R10 ;  /* 0x000000ffff037224 */ /* 0x001fe200078e000a */
[----:B------:R-:W-:Y:S01]  /*ecf0*/  BSSY B1, `(.L_x_10579) ;  /* 0x0000027000017945 */ /* 0x000fe20003800000 */
[----:B------:R-:W-:Y:S02]  /*ed00*/  IMAD R4, R6, UR4, RZ ;  /* 0x0000000406047c24 */ /* 0x000fe4000f8e02ff */
[C---:B------:R-:W-:Y:S01]  /*ed10*/  IMAD.WIDE.U32 R2, R7.reuse, UR4, R2 ;  /* 0x0000000407027c25 */ /* 0x040fe2000f8e0002 */
[----:B------:R-:W-:Y:S02]  /*ed20*/  ULDC UR4, c[0x0][0xa8c] ;  /* 0x0002a30000047ab9 */ /* 0x000fe40000000800 */
[----:B------:R-:W-:Y:S01]  /*ed30*/  ISETP.GE.AND P0, PT, R20, UR4, PT ;  /* 0x0000000414007c0c */ /* 0x000fe2000bf06270 */
[----:B------:R-:W-:Y:S01]  /*ed40*/  IMAD R7, R7, UR5, R4 ;  /* 0x0000000507077c24 */ /* 0x000fe2000f8e0204 */
[----:B------:R-:W-:Y:S01]  /*ed50*/  ULDC.64 UR4, c[0x0][0xae8] ;  /* 0x0002ba0000047ab9 */ /* 0x000fe20000000a00 */
[----:B------:R-:W-:-:S02]  /*ed60*/  IMAD R6, R12, -0xc0, R0 ;  /* 0xffffff400c067824 */ /* 0x000fc400078e0200 */
[----:B------:R-:W-:Y:S02]  /*ed70*/  IMAD.IADD R3, R3, 0x1, R7 ;  /* 0x0000000103037824 */ /* 0x000fe400078e0207 */
[----:B------:R-:W-:Y:S02]  /*ed80*/  IMAD R4, R8, UR6, RZ ;  /* 0x0000000608047c24 */ /* 0x000fe4000f8e02ff */
[----:B------:R-:W-:-:S04]  /*ed90*/  IMAD.WIDE.U32 R2, R13, UR6, R2 ;  /* 0x000000060d027c25 */ /* 0x000fc8000f8e0002 */
[----:B------:R-:W-:Y:S02]  /*eda0*/  IMAD R5, R13, UR7, R4 ;  /* 0x000000070d057c24 */ /* 0x000fe4000f8e0204 */
[----:B------:R-:W-:Y:S02]  /*edb0*/  IMAD R0, R9, UR4, RZ ;  /* 0x0000000409007c24 */ /* 0x000fe4000f8e02ff */
[----:B------:R-:W-:Y:S02]  /*edc0*/  IMAD.IADD R3, R3, 0x1, R5 ;  /* 0x0000000103037824 */ /* 0x000fe400078e0205 */
[C---:B------:R-:W-:Y:S02]  /*edd0*/  IMAD R9, R11.reuse, UR5, R0 ;  /* 0x000000050b097c24 */ /* 0x040fe4000f8e0200 */
[----:B------:R-:W-:-:S04]  /*ede0*/  IMAD.WIDE.U32 R4, R11, UR4, R2 ;  /* 0x000000040b047c25 */ /* 0x000fc8000f8e0002 */
[----:B------:R-:W-:Y:S02]  /*edf0*/  IMAD.IADD R11, R5, 0x1, R9 ;  /* 0x00000001050b7824 */ /* 0x000fe400078e0209 */
[C---:B--2---:R-:W-:Y:S02]  /*ee00*/  VIADD R7, R14.reuse, 0x30 ;  /* 0x000000300e077836 */ /* 0x044fe40000000000 */
[----:B------:R-:W-:-:S03]  /*ee10*/  VIADD R13, R14, 0x60 ;  /* 0x000000600e0d7836 */ /* 0x000fc60000000000 */
[-C--:B------:R-:W-:Y:S01]  /*ee20*/  ISETP.GE.OR P3, PT, R7, R6.reuse, P0 ;  /* 0x000000060700720c */ /* 0x080fe20000766670 */
[----:B------:R-:W-:Y:S01]  /*ee30*/  VIADD R7, R14, 0x90 ;  /* 0x000000900e077836 */ /* 0x000fe20000000000 */
[----:B------:R-:W-:-:S04]  /*ee40*/  ISETP.GE.OR P1, PT, R13, R6, P0 ;  /* 0x000000060d00720c */ /* 0x000fc80000726670 */
[-C--:B------:R-:W-:Y:S02]  /*ee50*/  ISETP.GE.OR P2, PT, R7, R6.reuse, P0 ;  /* 0x000000060700720c */ /* 0x080fe40000746670 */
[----:B------:R-:W-:Y:S02]  /*ee60*/  ISETP.GE.OR P0, PT, R14, R6, P0 ;  /* 0x000000060e00720c */ /* 0x000fe40000706670 */
[----:B------:R-:W-:Y:S02]  /*ee70*/  SHF.R.S32.HI R7, RZ, 0x1f, R14 ;  /* 0x0000001fff077819 */ /* 0x000fe4000001140e */
[----:B------:R-:W-:-:S05]  /*ee80*/  MOV R6, R14 ;  /* 0x0000000e00067202 */ /* 0x000fca0000000f00 */
[----:B------:R-:W-:-:S04]  /*ee90*/  IMAD.WIDE R6, R12, 0xc0, R6 ;  /* 0x000000c00c067825 */ /* 0x000fc800078e0206 */
[----:B------:R-:W-:Y:S05]  /*eea0*/  @P0 BRA `(.L_x_10580) ;  /* 0x00000000002c0947 */ /* 0x000fea0003800000 */
        /* <DEDUP_REMOVED lines=11> */
.L_x_10580:
[----:B------:R-:W-:Y:S05]  /*ef60*/  BSYNC B1 ;  /* 0x0000000000017941 */ /* 0x000fea0003800000 */
.L_x_10579:
        /* <DEDUP_REMOVED lines=15> */
.L_x_10582:
[----:B------:R-:W-:Y:S05]  /*f060*/  BSYNC B1 ;  /* 0x0000000000017941 */ /* 0x000fea0003800000 */
.L_x_10581:
[----:B------:R-:W-:Y:S04]  /*f070*/  BSSY B1, `(.L_x_10583) ;  /* 0x000000f000017945 */ /* 0x000fe80003800000 */
[----:B------:R-:W-:Y:S05]  /*f080*/  @P1 BRA `(.L_x_10584) ;  /* 0x0000000000341947 */ /* 0x000fea0003800000 */
[----:B0-2---:R-:W-:Y:S01]  /*f090*/  IADD3 R9, P0, R6, 0x60, RZ ;  /* 0x0000006006097810 */ /* 0x005fe20007f1e0ff */
        /* <DEDUP_REMOVED lines=12> */
.L_x_10584:
[----:B------:R-:W-:Y:S05]  /*f160*/  BSYNC B1 ;  /* 0x0000000000017941 */ /* 0x000fea0003800000 */
.L_x_10583:
        /* <DEDUP_REMOVED lines=14> */
.L_x_10575:
[----:B------:R-:W-:Y:S05]  /*f250*/  BSYNC B0 ;  /* 0x0000000000007941 */ /* 0x000fea0003800000 */
.L_x_10566:
[----:B------:R-:W-:Y:S02]  /*f260*/  ULDC UR4, c[0x0][0xc14] ;  /* 0x0003050000047ab9 */ /* 0x000fe40000000800 */
[----:B-1----:R-:W-:-:S13]  /*f270*/  ISETP.GE.AND P0, PT, R27, UR4, PT ;  /* 0x000000041b007c0c */ /* 0x002fda000bf06270 */
[----:B------:R-:W-:Y:S05]  /*f280*/  @!P0 BRA `(.L_x_10585) ;  /* 0xffffff1c00708947 */ /* 0x000fea000383ffff */
[----:B------:R-:W-:Y:S05]  /*f290*/  BRA `(.L_x_10472) ;  /* 0x0000005000007947 */ /* 0x000fea0003800000 */
.L_x_10470:
[----:B------:R-:W-:-:S08]  /*f2a0*/  NOP ;  /* 0x0000000000007918 */ /* 0x000fd00000000000 */
[----:B------:R-:W0:-:S00]  /*f2b0*/  USETMAXREG.DEALLOC.CTAPOOL 0x20 ;  /* 0x00000020000079c8 */ /* 0x000e0000080e0500 */
[----:B0-----:R-:W-:Y:S02]  /*f2c0*/  LOP3.LUT R0, R0, 0x3, RZ, 0xc0, !PT ;  /* 0x0000000300007812 */ /* 0x001fe400078ec0ff */
[----:B------:R-:W-:-:S04]  /*f2d0*/  LOP3.LUT R22, R22, 0xfffffffd, RZ, 0xc0, !PT ;  /* 0xfffffffd16167812 */ /* 0x000fc800078ec0ff */
[----:B------:R-:W0:Y:S02]  /*f2e0*/  SHFL.IDX PT, R0, R0, RZ, 0x1f ;  /* 0x00001fff00007589 */ /* 0x000e2400000e0000 */
[----:B0-----:R-:W-:Y:S01]  /*f2f0*/  ISETP.NE.AND P0, PT, R0, RZ, PT ;  /* 0x000000ff0000720c */ /* 0x001fe20003f05270 */
[----:B------:R-:W-:-:S12]  /*f300*/  IMAD.MOV.U32 R0, RZ, RZ, RZ ;  /* 0x000000ffff007224 */ /* 0x000fd800078e00ff */
        /* <DEDUP_REMOVED lines=9> */
.L_x_10586:
        /* <DEDUP_REMOVED lines=42> */
.L_x_10592:
[----:B------:R-:W-:Y:S01]  /*f640*/  UIADD3 UR4, UR4, 0x1f, URZ ;  /* 0x0000001f04047890 */ /* 0x000fe2000fffe03f */
[----:B------:R-:W-:-:S05]  /*f650*/  IMAD.U32 R19, RZ, RZ, UR7 ;  /* 0x00000007ff137e24 */ /* 0x000fca000f8e00ff */
[----:B0-----:R-:W-:-:S13]  /*f660*/  ISETP.LE.AND P6, PT, R6, UR4, PT ;  /* 0x0000000406007c0c */ /* 0x001fda000bfc3270 */
[----:B------:R-:W-:Y:S05]  /*f670*/  @P6 BRA `(.L_x_10589) ;  /* 0x0000000400246947 */ /* 0x000fea0003800000 */
        /* <DEDUP_REMOVED lines=8> */
.L_x_10591:
[----:B------:R-:W-:Y:S05]  /*f700*/  BSYNC B0 ;  /* 0x0000000000007941 */ /* 0x000fea0003800000 */
.L_x_10590:
        /* <DEDUP_REMOVED lines=21> */
.L_x_10588:
        /* <DEDUP_REMOVED lines=11> */
[----:B------:R0:W1:Y:S01]  /*f910*/  F2I.FTZ.U32.TRUNC.NTZ R3, R2 ;  /* 0x0000000200037305 */ /* 0x000062000021f000 */
[----:B------:R-:W-:Y:S05]  /*f920*/  @!P0 BRA `(.L_x_10593) ;  /* 0x0000000000088947 */ /* 0x000fea0003800000 */
[----:B------:R-:W-:-:S06]  /*f930*/  VIADD R16, R19, 0xffffffff ;  /* 0xffffffff13107836 */ /* 0x000fcc0000000000 */
[----:B------:R2:W3:Y:S02]  /*f940*/  SHFL.IDX PT, R16, R7, R16, 0x1f ;  /* 0x00001f1007107589 */ /* 0x0004e400000e0000 */
.L_x_10593:
[----:B---3--:R-:W-:Y:S01]  /*f950*/  IMAD R16, R16, UR5, R9 ;  /* 0x0000000510107c24 */ /* 0x008fe2000f8e0209 */
[----:B0-----:R-:W-:Y:S01]  /*f960*/  IABS R2, R0 ;  /* 0x0000000000027213 */ /* 0x001fe20000000000 */
[----:B-12---:R-:W-:Y:S02]  /*f970*/  IMAD.MOV R7, RZ, RZ, -R3 ;  /* 0x000000ffff077224 */ /* 0x006fe400078e0a03 */
[----:B------:R-:W-:Y:S01]  /*f980*/  VIADD R19, R19, UR4 ;  /* 0x0000000413137c36 */ /* 0x000fe20008000000 */
[----:B------:R-:W-:Y:S01]  /*f990*/  IADD3 R9, -R16, UR6, RZ ;  /* 0x0000000610097c10 */ /* 0x000fe2000fffe1ff */
[----:B------:R-:W-:Y:S02]  /*f9a0*/  IMAD.MOV R8, RZ, RZ, -R2 ;  /* 0x000000ffff087224 */ /* 0x000fe400078e0a02 */
[----:B------:R-:W-:Y:S01]  /*f9b0*/  IMAD R7, R7, R4, RZ ;  /* 0x0000000407077224 */ /* 0x000fe200078e02ff */
[----:B------:R-:W-:Y:S01]  /*f9c0*/  IABS R6, R9 ;  /* 0x0000000900067213 */ /* 0x000fe20000000000 */
        /* <DEDUP_REMOVED lines=20> */
.L_x_10589:
[----:B------:R-:W-:Y:S02]  /*fb10*/  IMAD.MOV.U32 R17, RZ, RZ, RZ ;  /* 0x000000ffff117224 */ /* 0x000fe400078e00ff */
[----:B------:R-:W-:Y:S02]  /*fb20*/  IMAD.U32 R16, RZ, RZ, UR6 ;  /* 0x00000006ff107e24 */ /* 0x000fe4000f8e00ff */
[----:B------:R-:W-:-:S07]  /*fb30*/  IMAD.MOV.U32 R18, RZ, RZ, RZ ;  /* 0x000000ffff127224 */ /* 0x000fce00078e00ff */
.L_x_10594:
[----:B------:R-:W-:-:S13]  /*fb40*/  ISETP.NE.AND P0, PT, R5, RZ, PT ;  /* 0x000000ff0500720c */ /* 0x000fda0003f05270 */
[----:B------:R-:W0:Y:S01]  /*fb50*/  @!P0 S2R R3, SR_CgaCtaId ;  /* 0x0000000000038919 */ /* 0x000e220000008800 */
[----:B------:R-:W-:-:S04]  /*fb60*/  @!P0 MOV R0, 0x400 ;  /* 0x0000040000008802 */ /* 0x000fc80000000f00 */
[----:B0-----:R-:W-:-:S05]  /*fb70*/  @!P0 LEA R0, R3, R0, 0x18 ;  /* 0x0000000003008211 */ /* 0x001fca00078ec0ff */
[----:B------:R1:W-:Y:S01]  /*fb80*/  @!P0 STS.128 [R0+0x132d0], R16 ;  /* 0x0132d01000008388 */ /* 0x0003e20000000c00 */
[----:B------:R-:W-:Y:S06]  /*fb90*/  BAR.ARV 0x5, 0x200 ;  /* 0x0148000000007b1d */ /* 0x000fec0000002000 */
.L_x_10587:
[----:B------:R2:W-:Y:S01]  /*fba0*/  STL [R1+0x1c], RZ ;  /* 0x00001cff01007387 */ /* 0x0005e20000100800 */
[----:B------:R-:W-:Y:S01]  /*fbb0*/  ULDC UR4, c[0x0][0xc14] ;  /* 0x0003050000047ab9 */ /* 0x000fe20000000800 */
[----:B------:R-:W-:Y:S01]  /*fbc0*/  MOV R27, 0x1 ;  /* 0x00000001001b7802 */ /* 0x000fe20000000f00 */
[----:B------:R-:W-:Y:S01]  /*fbd0*/  IMAD.MOV.U32 R25, RZ, RZ, RZ ;  /* 0x000000ffff197224 */ /* 0x000fe200078e00ff */
[----:B0-----:R-:W-:-:S13]  /*fbe0*/  ISETP.GE.AND P0, PT, R19, UR4, PT ;  /* 0x0000000413007c0c */ /* 0x001fda000bf06270 */
[----:B--2---:R-:W-:Y:S05]  /*fbf0*/  @P0 BRA `(.L_x_10595) ;  /* 0x0000004000b00947 */ /* 0x004fea0003800000 */
[----:B-1----:R-:W0:Y:S01]  /*fc00*/  S2R R0, SR_TID.X ;  /* 0x0000000000007919 */ /* 0x002e220000002100 */
[----:B------:R-:W-:Y:S01]  /*fc10*/  BSSY B7, `(.L_x_10595) ;  /* 0x000042a000077945 */ /* 0x000fe20003800000 */
[----:B------:R-:W-:Y:S01]  /*fc20*/  IMAD.MOV.U32 R28, RZ, RZ, 0x1 ;  /* 0x00000001ff1c7424 */ /* 0x000fe200078e00ff */
[----:B------:R-:W-:Y:S01]  /*fc30*/  ULOP3.LUT UR36, UR37, 0x1, URZ, 0xfc, !UPT ;  /* 0x0000000125247892 */ /* 0x000fe2000f8efc3f */
[----:B------:R-:W1:Y:S01]  /*fc40*/  S2R R6, SR_TID.X ;  /* 0x0000000000067919 */ /* 0x000e620000002100 */
[----:B------:R-:W-:Y:S01]  /*fc50*/  IMAD.MOV.U32 R26, RZ, RZ, RZ ;  /* 0x000000ffff1a7224 */ /* 0x000fe200078e00ff */
[----:B------:R-:W-:Y:S01]  /*fc60*/  ULOP3.LUT UR39, UR37, 0x2, URZ, 0xfc, !UPT ;  /* 0x0000000225277892 */ /* 0x000fe2000f8efc3f */
[----:B------:R-:W-:Y:S01]  /*fc70*/  IMAD.MOV.U32 R25, RZ, RZ, RZ ;  /* 0x000000ffff197224 */ /* 0x000fe200078e00ff */
[----:B------:R2:W-:Y:S01]  /*fc80*/  STL [R1+0x1c], RZ ;  /* 0x00001cff01007387 */ /* 0x0005e20000100800 */
[----:B------:R-:W-:Y:S01]  /*fc90*/  IMAD.MOV.U32 R27, RZ, RZ, 0x1 ;  /* 0x00000001ff1b7424 */ /* 0x000fe200078e00ff */
[----:B------:R-:W-:Y:S01]  /*fca0*/  ULDC UR38, c[0x0][0xc] ;  /* 0x0000030000267ab9 */ /* 0x000fe20000000800 */
[----:B------:R-:W-:Y:S01]  /*fcb0*/  ULDC.64 UR40, c[0x0][0x198] ;  /* 0x0000660000287ab9 */ /* 0x000fe20000000a00 */
[----:B0-----:R-:W-:Y:S01]  /*fcc0*/  LOP3.LUT R2, R0, 0x7f, RZ, 0xc0, !PT ;  /* 0x0000007f00027812 */ /* 0x001fe200078ec0ff */
[----:B-1----:R-:W-:Y:S01]  /*fcd0*/  IMAD.SHL.U32 R24, R6, 0x40, RZ ;  /* 0x0000004006187824 */ /* 0x002fe200078e00ff */
[----:B------:R-:W-:-:S03]  /*fce0*/  SHF.R.U32.HI R0, RZ, 0x1, R6 ;  /* 0x00000001ff007819 */ /* 0x000fc60000011606 */
[----:B------:R-:W-:Y:S02]  /*fcf0*/  IMAD.SHL.U32 R4, R2, 0x10, RZ ;  /* 0x0000001002047824 */ /* 0x000fe400078e00ff */
[----:B------:R-:W-:Y:S01]  /*fd00*/  IMAD.SHL.U32 R2, R6, 0x20, RZ ;  /* 0x0000002006027824 */ /* 0x000fe200078e00ff */
        /* <DEDUP_REMOVED lines=12> */
[----:B--2---:R-:W-:-:S07]  /*fdd0*/  LOP3.LUT R23, R5, R4, RZ, 0xfc, !PT ;  /* 0x0000000405177212 */ /* 0x004fce00078efcff */
.L_x_10690:
[----:B------:R-:W0:Y:S02]  /*fde0*/  LDC.64 R2, c[0x0][0xc60] ;  /* 0x00031800ff027b82 */ /* 0x000e240000000a00 */
[----:B0-----:R-:W-:-:S05]  /*fdf0*/  IMAD.WIDE R2, R19, 0x4, R2 ;  /* 0x0000000413027825 */ /* 0x001fca00078e0202 */
[----:B------:R-:W2:Y:S01]  /*fe00*/  LDG.E R11, desc[UR42][R2.64] ;  /* 0x0000002a020b7981 */ /* 0x000ea2000c1e1900 */
        /* <DEDUP_REMOVED lines=8> */
[----:B-12---:R-:W-:Y:S01]  /*fe90*/  SHF.R.S32.HI R0, RZ, 0x1f, R11 ;  /* 0x0000001fff007819 */ /* 0x006fe2000001140b */
[----:B------:R-:W-:-:S10]  /*fea0*/  IMAD.SHL.U32 R12, R11, 0x4, RZ ;  /* 0x000000040b0c7824 */ /* 0x000fd400078e00ff */
[C---:B------:R-:W-:Y:S01]  /*feb0*/  @P0 LEA R4, P3, R11.reuse, UR6, 0x2 ;  /* 0x000000060b040c11 */ /* 0x040fe2000f8610ff */
[----:B------:R-:W-:Y:S01]  /*fec0*/  STL [R1+0x4], R11 ;  /* 0x0000040b01007387 */ /* 0x000fe20000100800 */
        /* <DEDUP_REMOVED lines=43> */
[----:B------:R-:W2:Y:S04]  /*10180*/  LDG.E R5, desc[UR42][R2.64] ;  /* 0x0000002a02057981 */ /* 0x000ea8000c1e1900 */
[----:B-----5:R-:W2:Y:S02]  /*10190*/  LDG.E R10, desc[UR42][R2.64+0x4] ;  /* 0x0000042a020a7981 */ /* 0x020ea4000c1e1900 */
[----:B--2---:R-:W-:-:S07]  /*101a0*/  IMAD.IADD R10, R10, 0x1, -R5 ;  /* 0x000000010a0a7824 */ /* 0x004fce00078e0a05 */
.L_x_10596:
[----:B-----5:R-:W-:Y:S01]  /*101b0*/  @P1 IMAD.IADD R4, R9, 0x1, -R8 ;  /* 0x0000000109041824 */ /* 0x020fe200078e0a08 */
[----:B------:R-:W-:Y:S01]  /*101c0*/  BSSY B0, `(.L_x_10597) ;  /* 0x00000e8000007945 */ /* 0x000fe20003800000 */
[----:B------:R-:W-:-:S04]  /*101d0*/  IMAD.IADD R3, R10, 0x1, -R6 ;  /* 0x000000010a037824 */ /* 0x000fc800078e0a06 */
[----:B------:R-:W-:-:S05]  /*101e0*/  IMAD.IADD R2, R3, 0x1, R4 ;  /* 0x0000000103027824 */ /* 0x000fca00078e0204 */
[----:B------:R0:W-:Y:S02]  /*101f0*/  STL [R1+0x14], R2 ;  /* 0x0000140201007387 */ /* 0x0001e40000100800 */
[----:B0-----:R-:W-:-:S04]  /*10200*/  VIADD R2, R2, 0x9f ;  /* 0x0000009f02027836 */ /* 0x001fc80000000000 */
[----:B------:R-:W-:-:S05]  /*10210*/  IMAD.HI R2, R2, 0x66666667, RZ ;  /* 0x6666666702027827 */ /* 0x000fca00078e02ff */
[----:B------:R-:W-:-:S04]  /*10220*/  SHF.R.U32.HI R5, RZ, 0x1f, R2 ;  /* 0x0000001fff057819 */ /* 0x000fc80000011602 */
[----:B------:R-:W-:Y:S01]  /*10230*/  LEA.HI.SX32 R8, R2, R5, 0x1a ;  /* 0x0000000502087211 */ /* 0x000fe200078fd2ff */
[----:B------:R-:W-:-:S04]  /*10240*/  IMAD.MOV R2, RZ, RZ, -R3 ;  /* 0x000000ffff027224 */ /* 0x000fc800078e0a03 */
[----:B------:R-:W-:Y:S01]  /*10250*/  IMAD R5, R8, 0xa0, -R3 ;  /* 0x000000a008057824 */ /* 0x000fe200078e0a03 */
[----:B------:R-:W-:Y:S01]  /*10260*/  VIMNMX R2, RZ, R2, !PT ;  /* 0x00000002ff027248 */ /* 0x000fe20007fe0100 */
[----:B------:R0:W-:Y:S03]  /*10270*/  STL [R1+0x18], R8 ;  /* 0x0000180801007387 */ /* 0x0001e60000100800 */
        /* <DEDUP_REMOVED lines=8> */
[----:B------:R-:W-:Y:S01]  /*10300*/  @P0 LEA.HI.SX32 R2, R4, R5, 0x1a ;  /* 0x0000000504020211 */ /* 0x000fe200078fd2ff */
[----:B------:R-:W-:Y:S01]  /*10310*/  IMAD.IADD R4, R7, 0x1, R6 ;  /* 0x0000000107047824 */ /* 0x000fe200078e0206 */
[----:B------:R-:W-:Y:S02]  /*10320*/  PLOP3.LUT P0, PT, PT, PT, PT, 0x80, 0x0 ;  /* 0x000000000000781c */ /* 0x000fe40003f0f070 */
[----:B------:R-:W-:Y:S02]  /*10330*/  ISETP.GT.AND P2, PT, R2, R3, PT ;  /* 0x000000030200720c */ /* 0x000fe40003f44270 */
[----:B------:R0:W-:Y:S11]  /*10340*/  STL [R1], R4 ;  /* 0x0000000401007387 */ /* 0x0001f60000100800 */
[----:B0-----:R-:W-:Y:S05]  /*10350*/  @!P2 BRA `(.L_x_10598) ;  /* 0x0000000c0038a947 */ /* 0x001fea0003800000 */
[----:B------:R-:W0:Y:S01]  /*10360*/  LDC R4, c[0x0][0x428] ;  /* 0x00010a00ff047b82 */ /* 0x000e220000000800 */
[----:B------:R-:W-:Y:S01]  /*10370*/  UMOV UR4, 0xffffffff ;  /* 0xffffffff00047882 */ /* 0x000fe20000000000 */
[----:B0-----:R-:W-:-:S13]  /*10380*/  ISETP.NE.AND P0, PT, R4, 0x1, PT ;  /* 0x000000010400780c */ /* 0x001fda0003f05270 */
[----:B------:R-:W0:Y:S08]  /*10390*/  @P0 LDC R5, c[0x0][0x42c] ;  /* 0x00010b00ff050b82 */ /* 0x000e300000000800 */
[----:B------:R-:W1:Y:S01]  /*103a0*/  @P0 LDC R7, c[0x0][0x430] ;  /* 0x00010c00ff070b82 */ /* 0x000e620000000800 */
[----:B0-----:R-:W-:-:S04]  /*103b0*/  @P0 IMAD.HI.U32 R4, R18, R5, RZ ;  /* 0x0000000512040227 */ /* 0x001fc800078e00ff */
[----:B------:R-:W-:Y:S01]  /*103c0*/  IMAD.MOV.U32 R5, RZ, RZ, R18 ;  /* 0x000000ffff057224 */ /* 0x000fe200078e0012 */
[----:B-1----:R-:W-:Y:S02]  /*103d0*/  @P0 SHF.R.U32.HI R5, RZ, R7, R4 ;  /* 0x00000007ff050219 */ /* 0x002fe40000011604 */
[----:B------:R-:W-:Y:S01]  /*103e0*/  SEL R4, R11, RZ, !P1 ;  /* 0x000000ff0b047207 */ /* 0x000fe20004800000 */
[----:B------:R-:W-:Y:S06]  /*103f0*/  BRA.DIV UR4, `(.L_x_10599) ;  /* 0x0000004604b87947 */ /* 0x000fec000b800000 */
[----:B------:R-:W0:Y:S02]  /*10400*/  S2R R6, SR_TID.X ;  /* 0x0000000000067919 */ /* 0x000e240000002100 */
[----:B0-----:R-:W-:-:S04]  /*10410*/  SHF.R.U32.HI R6, RZ, 0x5, R6 ;  /* 0x00000005ff067819 */ /* 0x001fc80000011606 */
[----:B------:R-:W-:-:S05]  /*10420*/  LOP3.LUT R6, R6, 0x3, RZ, 0xc0, !PT ;  /* 0x0000000306067812 */ /* 0x000fca00078ec0ff */
[----:B------:R0:W1:Y:S02]  /*10430*/  SHFL.IDX PT, R14, R6, RZ, 0x1f ;  /* 0x00001fff060e7589 */ /* 0x00006400000e0000 */
.L_x_10737:
[----:B-1----:R-:W-:Y:S02]  /*10440*/  ISETP.NE.AND P0, PT, R14, RZ, PT ;  /* 0x000000ff0e00720c */ /* 0x002fe40003f05270 */
[----:B------:R-:W-:-:S11]  /*10450*/  PLOP3.LUT P6, PT, PT, PT, PT, 0x8, 0x0 ;  /* 0x000000000000781c */ /* 0x000fd60003fce170 */
[----:B------:R-:W-:Y:S05]  /*10460*/  @P0 BRA `(.L_x_10600) ;  /* 0x00000000000c0947 */ /* 0x000fea0003800000 */
[----:B------:R-:W-:-:S03]  /*10470*/  UMOV UR4, 0xffffffff ;  /* 0xffffffff00047882 */ /* 0x000fc60000000000 */
[----:B------:R-:W-:Y:S05]  /*10480*/  BRA.DIV UR4, `(.L_x_10601) ;  /* 0x0000004604c87947 */ /* 0x000fea000b800000 */
[----:B------:R-:W-:-:S13]  /*10490*/  ELECT P6, URZ, PT ;  /* 0x00000000003f782f */ /* 0x000fda00038c0000 */
.L_x_10600:
[----:B0-----:R-:W2:Y:S01]  /*104a0*/  LDL R6, [R1+0x1c] ;  /* 0x00001c0001067983 */ /* 0x001ea20000100800 */
[----:B------:R-:W-:Y:S01]  /*104b0*/  MOV R8, 0x400 ;  /* 0x0000040000087802 */ /* 0x000fe20000000f00 */
[----:B------:R-:W-:Y:S01]  /*104c0*/  BSSY B1, `(.L_x_10602) ;  /* 0x000000a000017945 */ /* 0x000fe20003800000 */
[----:B--2---:R-:W-:-:S05]  /*104d0*/  VIADD R7, R6, 0x1 ;  /* 0x0000000106077836 */ /* 0x004fca0000000000 */
[----:B------:R-:W-:-:S04]  /*104e0*/  LEA.HI R6, R7, R7, RZ, 0x1 ;  /* 0x0000000707067211 */ /* 0x000fc800078f08ff */
[----:B------:R-:W-:-:S04]  /*104f0*/  LOP3.LUT R6, R6, 0xfffffffe, RZ, 0xc0, !PT ;  /* 0xfffffffe06067812 */ /* 0x000fc800078ec0ff */
[----:B------:R-:W-:Y:S02]  /*10500*/  IADD3 R7, R7, -R6, RZ ;  /* 0x8000000607077210 */ /* 0x000fe40007ffe0ff */
[----:B------:R-:W0:Y:S02]  /*10510*/  S2R R6, SR_CgaCtaId ;  /* 0x0000000000067919 */ /* 0x000e240000008800 */
[----:B------:R-:W-:Y:S02]  /*10520*/  SHF.L.U32 R7, R7, 0x1f, RZ ;  /* 0x0000001f07077819 */ /* 0x000fe400000006ff */
[----:B0-----:R-:W-:-:S04]  /*10530*/  LEA R6, R6, R8, 0x18 ;  /* 0x0000000806067211 */ /* 0x001fc800078ec0ff */
[----:B------:R-:W0:Y:S02]  /*10540*/  SYNCS.PHASECHK.TRANS64.TRYWAIT P0, [R6+URZ+0x13220], R7 ;  /* 0x01322007060075a7 */ /* 0x000e24000800017f */
[----:B0-----:R-:W-:Y:S05]  /*10550*/  @!P0 BRA `(.L_x_10603) ;  /* 0x0000004400b48947 */ /* 0x001fea0003800000 */
.L_x_10740:
[----:B------:R-:W-:Y:S05]  /*10560*/  BSYNC B1 ;  /* 0x0000000000017941 */ /* 0x000fea0003800000 */
.L_x_10602:
[----:B------:R-:W-:Y:S04]  /*10570*/  BSSY B1, `(.L_x_10604) ;  /* 0x000004d000017945 */ /* 0x000fe80003800000 */
[----:B------:R-:W-:Y:S05]  /*10580*/  @!P6 BRA `(.L_x_10605) ;  /* 0x00000004002ce947 */ /* 0x000fea0003800000 */
[----:B------:R-:W1:Y:S01]  /*10590*/  S2R R8, SR_TID.X ;  /* 0x0000000000087919 */ /* 0x000e620000002100 */
[----:B0-----:R-:W-:Y:S01]  /*105a0*/  IMAD R7, R26, 0x8, R6 ;  /* 0x000000081a077824 */ /* 0x001fe200078e0206 */
[----:B------:R-:W-:Y:S01]  /*105b0*/  BSSY B2, `(.L_x_10606) ;  /* 0x0000006000027945 */ /* 0x000fe20003800000 */
[----:B-1----:R-:W-:Y:S02]  /*105c0*/  LOP3.LUT R9, R8, 0x7f, RZ, 0xc0, !PT ;  /* 0x0000007f08097812 */ /* 0x002fe400078ec0ff */
[----:B------:R-:W-:Y:S02]  /*105d0*/  SHF.L.U32 R8, R28, 0x1f, RZ ;  /* 0x0000001f1c087819 */ /* 0x000fe400000006ff */
[----:B------:R-:W-:Y:S02]  /*105e0*/  ISETP.NE.AND P1, PT, R9, RZ, PT ;  /* 0x000000ff0900720c */ /* 0x000fe40003f25270 */
[----:B------:R-:W0:Y:S02]  /*105f0*/  SYNCS.PHASECHK.TRANS64.TRYWAIT P0, [R7+URZ+0x132a0], R8 ;  /* 0x0132a008070075a7 */ /* 0x000e24000800017f */
[----:B0-----:R-:W-:Y:S09]  /*10600*/  @!P0 BRA `(.L_x_10607) ;  /* 0x00000044009c8947 */ /* 0x001ff20003800000 */
.L_x_10741:
[----:B------:R-:W-:Y:S05]  /*10610*/  BSYNC B2 ;  /* 0x0000000000027941 */ /* 0x000fea0003800000 */
.L_x_10606:
        /* <DEDUP_REMOVED lines=9> */
.L_x_10609:
[----:B------:R-:W-:Y:S05]  /*106b0*/  BSYNC B2 ;  /* 0x0000000000027941 */ /* 0x000fea0003800000 */
.L_x_10608:
        /* <DEDUP_REMOVED lines=12> */
.L_x_10610:
        /* <DEDUP_REMOVED lines=13> */
.L_x_10742:
[----:B------:R-:W-:Y:S05]  /*10850*/  BSYNC B2 ;  /* 0x0000000000027941 */ /* 0x000fea0003800000 */
.L_x_10611:
        /* <DEDUP_REMOVED lines=11> */
.L_x_10614:
[----:B------:R-:W-:Y:S05]  /*10910*/  BSYNC B2 ;  /* 0x0000000000027941 */ /* 0x000fea0003800000 */
.L_x_10613:
        /* <DEDUP_REMOVED lines=8> */
.L_x_10615:
        /* <DEDUP_REMOVED lines=10> */
.L_x_10605:
[----:B------:R-:W-:Y:S05]  /*10a40*/  BSYNC B1 ;  /* 0x0000000000017941 */ /* 0x000fea0003800000 */
.L_x_10604:
[----:B------:R-:W-:Y:S01]  /*10a50*/  VIADD R2, R2, 0xfffffffe ;  /* 0xfffffffe02027836 */ /* 0x000fe20000000000 */
[----:B------:R-:W-:Y:S01]  /*10a60*/  PLOP3.LUT P0, PT, PT, PT, PT, 0x8, 0x0 ;  /* 0x000000000000781c */ /* 0x000fe20003f0e170 */
[----:B------:R-:W-:-:S03]  /*10a70*/  VIADD R26, R26, 0x1 ;  /* 0x000000011a1a7836 */ /* 0x000fc60000000000 */
[----:B------:R-:W-:Y:S02]  /*10a80*/  ISETP.GE.AND P2, PT, R2, R3, PT ;  /* 0x000000030200720c */ /* 0x000fe40003f46270 */
[----:B------:R-:W-:-:S04]  /*10a90*/  ISETP.NE.AND P1, PT, R26, 0x2, PT ;  /* 0x000000021a00780c */ /* 0x000fc80003f25270 */
[----:B0-----:R-:W-:Y:S02]  /*10aa0*/  SEL R7, RZ, 0x1, P1 ;  /* 0x00000001ff077807 */ /* 0x001fe40000800000 */
[----:B------:R-:W-:Y:S02]  /*10ab0*/  SEL R26, R26, RZ, P1 ;  /* 0x000000ff1a1a7207 */ /* 0x000fe40000800000 */
[----:B------:R-:W-:-:S03]  /*10ac0*/  LOP3.LUT R28, R28, R7, RZ, 0x3c, !PT ;  /* 0x000000071c1c7212 */ /* 0x000fc600078e3cff */
[----:B------:R-:W-:Y:S05]  /*10ad0*/  @!P2 BRA `(.L_x_10598) ;  /* 0x000000040058a947 */ /* 0x000fea0003800000 */
.L_x_10628:
[----:B------:R-:W-:Y:S05]  /*10ae0*/  YIELD ;  /* 0x0000000000007946 */ /* 0x000fea0003800000 */
[----:B------:R-:W-:Y:S04]  /*10af0*/  BSSY B1, `(.L_x_10616) ;  /* 0x000004c000017945 */ /* 0x000fe80003800000 */
[----:B------:R-:W-:Y:S05]  /*10b00*/  @!P6 BRA `(.L_x_10617) ;  /* 0x000000040028e947 */ /* 0x000fea0003800000 */
[----:B------:R-:W0:Y:S01]  /*10b10*/  S2R R7, SR_TID.X ;  /* 0x0000000000077919 */ /* 0x000e220000002100 */
[----:B------:R-:W-:Y:S01]  /*10b20*/  SHF.L.U32 R8, R28, 0x1f, RZ ;  /* 0x0000001f1c087819 */ /* 0x000fe200000006ff */
[----:B------:R-:W-:Y:S01]  /*10b30*/  BSSY B2, `(.L_x_10618) ;  /* 0x0000006000027945 */ /* 0x000fe20003800000 */
[----:B0-----:R-:W-:Y:S01]  /*10b40*/  LOP3.LUT R9, R7, 0x7f, RZ, 0xc0, !PT ;  /* 0x0000007f07097812 */ /* 0x001fe200078ec0ff */
[----:B------:R-:W-:-:S03]  /*10b50*/  IMAD R7, R26, 0x8, R6 ;  /* 0x000000081a077824 */ /* 0x000fc600078e0206 */
[----:B------:R-:W-:Y:S01]  /*10b60*/  ISETP.NE.AND P2, PT, R9, RZ, PT ;  /* 0x000000ff0900720c */ /* 0x000fe20003f45270 */
[----:B------:R-:W0:Y:S02]  /*10b70*/  SYNCS.PHASECHK.TRANS64.TRYWAIT P1, [R7+URZ+0x132a0], R8 ;  /* 0x0132a008070075a7 */ /* 0x000e24000802017f */
[----:B0-----:R-:W-:Y:S10]  /*10b80*/  @!P1 BRA `(.L_x_10619) ;  /* 0x0000004000649947 */ /* 0x001ff40003800000 */
.L_x_10743:
[----:B------:R-:W-:Y:S05]  /*10b90*/  BSYNC B2 ;  /* 0x0000000000027941 */ /* 0x000fea0003800000 */
.L_x_10618:
        /* <DEDUP_REMOVED lines=9> */
.L_x_10621:
[----:B------:R-:W-:Y:S05]  /*10c30*/  BSYNC B2 ;  /* 0x0000000000027941 */ /* 0x000fea0003800000 */
.L_x_10620:
        /* <DEDUP_REMOVED lines=11> */
.L_x_10622:
        /* <DEDUP_REMOVED lines=13> */
.L_x_10744:
[----:B------:R-:W-:Y:S05]  /*10dc0*/  BSYNC B2 ;  /* 0x0000000000027941 */ /* 0x000fea0003800000 */
.L_x_10623:
        /* <DEDUP_REMOVED lines=11> */
.L_x_10626:
[----:B------:R-:W-:Y:S05]  /*10e80*/  BSYNC B2 ;  /* 0x0000000000027941 */ /* 0x000fea0003800000 */
.L_x_10625:
        /* <DEDUP_REMOVED lines=8> */
.L_x_10627:
        /* <DEDUP_REMOVED lines=10> */
.L_x_10617:
[----:B------:R-:W-:Y:S05]  /*10fb0*/  BSYNC B1 ;  /* 0x0000000000017941 */ /* 0x000fea0003800000 */
.L_x_10616:
        /* <DEDUP_REMOVED lines=8> */
.L_x_10598:
[----:B------:R-:W-:Y:S05]  /*11040*/  BSYNC B0 ;  /* 0x0000000000007941 */ /* 0x000fea0003800000 */
.L_x_10597:
[----:B------:R-:W2:Y:S01]  /*11050*/  LDL R7, [R1+0x14] ;  /* 0x0000140001077983 */ /* 0x000ea20000100800 */
        /* <DEDUP_REMOVED lines=22> */
.L_x_10630:
[----:B------:R-:W0:Y:S01]  /*111c0*/  S2R R0, SR_CgaCtaId ;  /* 0x0000000000007919 */ /* 0x000e220000008800 */
[----:B------:R-:W-:-:S04]  /*111d0*/  MOV R29, 0x400 ;  /* 0x00000400001d7802 */ /* 0x000fc80000000f00 */
[----:B0-----:R-:W-:-:S05]  /*111e0*/  LEA R29, R0, R29, 0x18 ;  /* 0x0000001d001d7211 */ /* 0x001fca00078ec0ff */
[----:B------:R-:W-:-:S05]  /*111f0*/  VIADD R0, R29, 0xe000 ;  /* 0x0000e0001d007836 */ /* 0x000fca0000000000 */
[----:B------:R-:W-:-:S13]  /*11200*/  LOP3.LUT P0, RZ, R0, 0x1bf, RZ, 0xc0, !PT ;  /* 0x000001bf00ff7812 */ /* 0x000fda000780c0ff */
[----:B------:R-:W-:Y:S05]  /*11210*/  @!P0 BRA `(.L_x_10632) ;  /* 0x0000000000408947 */ /* 0x000fea0003800000 */
[----:B------:R-:W-:Y:S01]  /*11220*/  MOV R2, 0x0 ;  /* 0x0000000000027802 */ /* 0x000fe20000000f00 */
[----:B------:R-:W-:Y:S01]  /*11230*/  ULDC.64 UR6, c[0x4][0x198] ;  /* 0x0100660000067ab9 */ /* 0x000fe20000000a00 */
[----:B------:R-:W-:Y:S01]  /*11240*/  ULDC.64 UR8, c[0x4][0x1a0] ;  /* 0x0100680000087ab9 */ /* 0x000fe20000000a00 */
[----:B------:R-:W-:Y:S01]  /*11250*/  ULDC.64 UR4, c[0x4][0x8] ;  /* 0x0100020000047ab9 */ /* 0x000fe20000000a00 */
[----:B------:R-:W-:Y:S01]  /*11260*/  MOV R4, UR6 ;  /* 0x0000000600047c02 */ /* 0x000fe20008000f00 */
[----:B------:R-:W-:Y:S01]  /*11270*/  IMAD.U32 R5, RZ, RZ, UR7 ;  /* 0x00000007ff057e24 */ /* 0x000fe2000f8e00ff */
        /* <DEDUP_REMOVED lines=10> */
.L_x_10632:
        /* <DEDUP_REMOVED lines=21> */
.L_x_10633:
[----:B------:R-:W-:-:S05]  /*11470*/  VIADD R0, R29, 0x1000 ;  /* 0x000010001d007836 */ /* 0x000fca0000000000 */
[----:B------:R-:W-:-:S13]  /*11480*/  LOP3.LUT P0, RZ, R0, 0x9f, RZ, 0xc0, !PT ;  /* 0x0000009f00ff7812 */ /* 0x000fda000780c0ff */
[----:B------:R-:W-:Y:S05]  /*11490*/  @!P0 BRA `(.L_x_10634) ;  /* 0x0000000000408947 */ /* 0x000fea0003800000 */
        /* <DEDUP_REMOVED lines=16> */
.L_x_10634:
        /* <DEDUP_REMOVED lines=19> */
.L_x_10635:
[----:B------:R-:W2:Y:S01]  /*116d0*/  LDL.LU R2, [R1+0x8] ;  /* 0x0000080001027983 */ /* 0x000ea20000300800 */
[----:B------:R-:W-:Y:S01]  /*116e0*/  ULDC.64 UR4, c[0x0][0x9f8] ;  /* 0x00027e0000047ab9 */ /* 0x000fe20000000a00 */
[----:B------:R-:W0:Y:S02]  /*116f0*/  LDC R0, c[0x0][0x428] ;  /* 0x00010a00ff007b82 */ /* 0x000e240000000800 */
[----:B------:R-:W3:Y:S04]  /*11700*/  LDL.LU R20, [R1+0xc] ;  /* 0x00000c0001147983 */ /* 0x000ee80000300800 */
[----:B------:R-:W4:Y:S04]  /*11710*/  LDL.LU R6, [R1+0x20] ;  /* 0x0000200001067983 */ /* 0x000f280000300800 */
[----:B------:R-:W4:Y:S01]  /*11720*/  LDL.LU R21, [R1+0x4] ;  /* 0x0000040001157983 */ /* 0x000f220000300800 */
[----:B------:R-:W-:Y:S01]  /*11730*/  ISETP.NE.U32.AND P0, PT, RZ, UR4, PT ;  /* 0x00000004ff007c0c */ /* 0x000fe2000bf05070 */
[----:B------:R-:W1:Y:S03]  /*11740*/  S2R R4, SR_TID.X ;  /* 0x0000000000047919 */ /* 0x000e660000002100 */
[----:B------:R-:W-:-:S02]  /*11750*/  ISETP.NE.AND.EX P0, PT, RZ, UR5, PT, P0 ;  /* 0x00000005ff007c0c */ /* 0x000fc4000bf05300 */
[----:B-1----:R-:W-:-:S11]  /*11760*/  LOP3.LUT R7, R4, 0x7f, RZ, 0xc0, !PT ;  /* 0x0000007f04077812 */ /* 0x002fd600078ec0ff */
[----:B--2---:R-:W-:-:S04]  /*11770*/  @P0 IADD3 R2, P1, R2, UR4, RZ ;  /* 0x0000000402020c10 */ /* 0x004fc8000ff3e0ff */
[----:B---3--:R-:W-:Y:S01]  /*11780*/  @P0 IADD3.X R3, R20, UR5, RZ, P1, !PT ;  /* 0x0000000514030c10 */ /* 0x008fe20008ffe4ff */
[----:B------:R-:W-:Y:S01]  /*11790*/  ULDC.64 UR4, c[0x0][0xa00] ;  /* 0x0002800000047ab9 */ /* 0x000fe20000000a00 */
[----:B----4-:R-:W-:-:S06]  /*117a0*/  IMAD.MOV.U32 R20, RZ, RZ, R21 ;  /* 0x000000ffff147224 */ /* 0x010fcc00078e0015 */
[----:B------:R1:W5:Y:S01]  /*117b0*/  @P0 LDG.E R20, desc[UR42][R2.64] ;  /* 0x0000002a02140981 */ /* 0x000362000c1e1900 */
[----:B0-----:R-:W-:Y:S01]  /*117c0*/  ISETP.NE.AND P0, PT, R0, 0x1, PT ;  /* 0x000000010000780c */ /* 0x001fe20003f05270 */
[----:B------:R-:W-:Y:S01]  /*117d0*/  IMAD.MOV.U32 R0, RZ, RZ, R18 ;  /* 0x000000ffff007224 */ /* 0x000fe200078e0012 */
[----:B------:R-:W-:Y:S01]  /*117e0*/  ISETP.NE.AND P1, PT, R7, RZ, PT ;  /* 0x000000ff0700720c */ /* 0x000fe20003f25270 */
[----:B------:R-:W-:-:S03]  /*117f0*/  IMAD R6, R17, 0xc0, R6 ;  /* 0x000000c011067824 */ /* 0x000fc600078e0206 */
[----:B------:R-:W-:-:S07]  /*11800*/  PLOP3.LUT P3, PT, P1, PT, PT, 0x8, 0x0 ;  /* 0x000000000000781c */ /* 0x000fce0000f6e170 */
[----:B------:R-:W0:Y:S02]  /*11810*/  @P0 LDC R5, c[0x0][0x42c] ;  /* 0x00010b00ff050b82 */ /* 0x000e240000000800 */
[----:B------:R-:W-:-:S05]  /*11820*/  VOTEU.ALL UP1, P1 ;  /* 0x00000000003f7886 */ /* 0x000fca0000820000 */
[----:B------:R-:W-:Y:S01]  /*11830*/  @!UP1 UIADD3 UR8, UP0, UR40, 0x270, URZ ;  /* 0x0000027028089890 */ /* 0x000fe2000ff1e03f */
[----:B------:R-:W2:Y:S03]  /*11840*/  @P0 LDC R4, c[0x0][0x430] ;  /* 0x00010c00ff040b82 */ /* 0x000ea60000000800 */
[----:B------:R-:W-:-:S03]  /*11850*/  @!UP1 UIADD3.X UR9, URZ, UR41, URZ, UP0, !UPT ;  /* 0x000000293f099290 */ /* 0x000fc600087fe43f */
[----:B------:R-:W-:Y:S01]  /*11860*/  VOTEU.ALL UP0, P1 ;  /* 0x00000000003f7886 */ /* 0x000fe20000800000 */
[----:B0-----:R-:W-:-:S05]  /*11870*/  @P0 IMAD.HI.U32 R5, R18, R5, RZ ;  /* 0x0000000512050227 */ /* 0x001fca00078e00ff */
[----:B--2---:R-:W-:Y:S02]  /*11880*/  @P0 SHF.R.U32.HI R0, RZ, R4, R5 ;  /* 0x00000004ff000219 */ /* 0x004fe40000011605 */
[----:B------:R-:W-:-:S04]  /*11890*/  ISETP.NE.U32.AND P0, PT, RZ, UR4, PT ;  /* 0x00000004ff007c0c */ /* 0x000fc8000bf05070 */
[----:B------:R-:W-:-:S04]  /*118a0*/  ISETP.NE.AND.EX P2, PT, RZ, UR5, PT, P0 ;  /* 0x00000005ff007c0c */ /* 0x000fc8000bf45300 */
[----:B-1----:R-:W-:-:S09]  /*118b0*/  SEL R7, R21, RZ, !P2 ;  /* 0x000000ff15077207 */ /* 0x002fd20005000000 */
.L_x_10636:
        /* <DEDUP_REMOVED lines=22> */
.L_x_10747:
[----:B-1----:R-:W-:Y:S02]  /*11a20*/  ISETP.NE.AND P0, PT, R14, RZ, PT ;  /* 0x000000ff0e00720c */ /* 0x002fe40003f05270 */
[----:B------:R-:W-:-:S11]  /*11a30*/  PLOP3.LUT P6, PT, PT, PT, PT, 0x8, 0x0 ;  /* 0x000000000000781c */ /* 0x000fd60003fce170 */
[----:B------:R-:W-:Y:S05]  /*11a40*/  @P0 BRA `(.L_x_10638) ;  /* 0x00000004008c0947 */ /* 0x000fea0003800000 */
[----:B------:R-:W-:-:S03]  /*11a50*/  UMOV UR4, 0xffffffff ;  /* 0xffffffff00047882 */ /* 0x000fc60000000000 */
[----:B------:R-:W-:Y:S05]  /*11a60*/  BRA.DIV UR4, `(.L_x_10639) ;  /* 0x0000003604087947 */ /* 0x000fea000b800000 */
[----:B------:R-:W-:-:S13]  /*11a70*/  ELECT P6, URZ, PT ;  /* 0x00000000003f782f */ /* 0x000fda00038c0000 */
.L_x_10750:
        /* <DEDUP_REMOVED lines=23> */
.L_x_10641:
[----:B------:R-:W1:Y:S01]  /*11bf0*/  S2R R3, SR_TID.X ;  /* 0x0000000000037919 */ /* 0x000e620000002100 */
[----:B0-----:R-:W-:Y:S01]  /*11c00*/  IMAD R4, R25, 0x8, R29 ;  /* 0x0000000819047824 */ /* 0x001fe200078e021d */
[----:B-1----:R-:W-:Y:S02]  /*11c10*/  LOP3.LUT R5, R3, 0x7f, RZ, 0xc0, !PT ;  /* 0x0000007f03057812 */ /* 0x002fe400078ec0ff */
[----:B------:R-:W-:Y:S02]  /*11c20*/  SHF.L.U32 R3, R27, 0x1f, RZ ;  /* 0x0000001f1b037819 */ /* 0x000fe400000006ff */
[----:B------:R-:W-:Y:S02]  /*11c30*/  ISETP.NE.AND P0, PT, R5, RZ, PT ;  /* 0x000000ff0500720c */ /* 0x000fe40003f05270 */
[----:B------:R-:W0:Y:S02]  /*11c40*/  SYNCS.PHASECHK.TRANS64.TRYWAIT P2, [R4+URZ+0x13280], R3 ;  /* 0x01328003040075a7 */ /* 0x000e24000804017f */
[----:B0-----:R-:W-:Y:S09]  /*11c50*/  @!P2 BRA `(.L_x_10642) ;  /* 0x0000003000aca947 */ /* 0x001ff20003800000 */
.L_x_10751:
        /* <DEDUP_REMOVED lines=8> */
.L_x_10643:
[----:B------:R-:W2:Y:S01]  /*11ce0*/  LDL R9, [R1] ;  /* 0x0000000001097983 */ /* 0x000ea20000100800 */
[----:B------:R-:W-:Y:S01]  /*11cf0*/  IMAD R5, R25, 0x2800, R29 ;  /* 0x0000280019057824 */ /* 0x000fe200078e021d */
[----:B------:R-:W-:Y:S01]  /*11d00*/  R2UR UR9, R4 ;  /* 0x00000000040972ca */ /* 0x000fe200000e0000 */
[----:B------:R-:W-:Y:S01]  /*11d10*/  UIADD3 UR4, UP0, UR40, 0x470, URZ ;  /* 0x0000047028047890 */ /* 0x000fe2000ff1e03f */
[----:B------:R-:W-:Y:S01]  /*11d20*/  R2UR UR12, R0 ;  /* 0x00000000000c72ca */ /* 0x000fe200000e0000 */
[----:B------:R-:W-:Y:S01]  /*11d30*/  UMOV UR6, 0x0 ;  /* 0x0000000000067882 */ /* 0x000fe20000000000 */
[----:B------:R-:W-:Y:S01]  /*11d40*/  R2UR UR8, R5 ;  /* 0x00000000050872ca */ /* 0x000fe200000e0000 */
[----:B------:R-:W-:Y:S01]  /*11d50*/  UIADD3.X UR5, URZ, UR41, URZ, UP0, !UPT ;  /* 0x000000293f057290 */ /* 0x000fe200087fe43f */
[----:B-----5:R-:W-:Y:S01]  /*11d60*/  R2UR UR13, R2 ;  /* 0x00000000020d72ca */ /* 0x020fe200000e0000 */
[----:B------:R-:W-:Y:S01]  /*11d70*/  UMOV UR7, 0x14f00000 ;  /* 0x14f0000000077882 */ /* 0x000fe20000000000 */
[----:B------:R-:W-:-:S05]  /*11d80*/  UMOV UR10, URZ ;  /* 0x0000003f000a7c82 */ /* 0x000fca0008000000 */
[----:B------:R-:W-:-:S04]  /*11d90*/  UIADD3 UR9, UR9, 0x13270, URZ ;  /* 0x0001327009097890 */ /* 0x000fc8000fffe03f */
[----:B------:R-:W-:Y:S01]  /*11da0*/  UIADD3 UR8, UR8, 0x6000, URZ ;  /* 0x0000600008087890 */ /* 0x000fe2000fffe03f */
[----:B--2---:R-:W-:-:S05]  /*11db0*/  IMAD R8, R8, 0xa0, R9 ;  /* 0x000000a008087824 */ /* 0x004fca00078e0209 */
[----:B------:R-:W-:-:S13]  /*11dc0*/  R2UR UR11, R8 ;  /* 0x00000000080b72ca */ /* 0x000fda00000e0000 */
[----:B------:R1:W-:Y:S01]  /*11dd0*/  UTMALDG.4D [UR8], [UR4], desc[UR6] ;  /* 0x00000608040075b4 */ /* 0x0003e20008019000 */
[----:B------:R-:W2:Y:S02]  /*11de0*/  SYNCS.PHASECHK.TRANS64.TRYWAIT P2, [R4+URZ+0x13240], R3 ;  /* 0x01324003040075a7 */ /* 0x000ea4000804017f */
[----:B-12---:R-:W-:Y:S05]  /*11df0*/  @!P2 BRA `(.L_x_10644) ;  /* 0x000000300058a947 */ /* 0x006fea0003800000 */
.L_x_10752:
        /* <DEDUP_REMOVED lines=8> */
.L_x_10645:
        /* <DEDUP_REMOVED lines=14> */
.L_x_10640:
[----:B------:R-:W-:Y:S05]  /*11f60*/  WARPSYNC.ALL ;  /* 0x0000000000007948 */ /* 0x000fea0003800000 */
[----:B------:R-:W-:Y:S01]  /*11f70*/  BAR.SYNC.DEFER_BLOCKING 0x8, 0x1a0 ;  /* 0x0206800000007b1d */ /* 0x000fe20000010000 */
[----:B------:R-:W-:Y:S02]  /*11f80*/  R2UR UR9, R29 ;  /* 0x000000001d0972ca */ /* 0x000fe400000e0000 */
[----:B------:R-:W-:-:S13]  /*11f90*/  ELECT P0, URZ, PT ;  /* 0x00000000003f782f */ /* 0x000fda0003800000 */
[----:B------:R-:W-:Y:S01]  /*11fa0*/  @P0 R2UR UR13, R7 ;  /* 0x00000000070d02ca */ /* 0x000fe200000e0000 */
[----:B------:R-:W-:Y:S01]  /*11fb0*/  UIADD3 UR4, UP0, UR40, 0x270, URZ ;  /* 0x0000027028047890 */ /* 0x000fe2000ff1e03f */
[----:B------:R-:W-:Y:S01]  /*11fc0*/  @P0 R2UR UR12, R18 ;  /* 0x00000000120c02ca */ /* 0x000fe200000e0000 */
[----:B------:R-:W-:Y:S01]  /*11fd0*/  UMOV UR6, 0x0 ;  /* 0x0000000000067882 */ /* 0x000fe20000000000 */
[----:B------:R-:W-:Y:S01]  /*11fe0*/  @P0 R2UR UR11, R6 ;  /* 0x00000000060b02ca */ /* 0x000fe200000e0000 */
[----:B------:R-:W-:Y:S01]  /*11ff0*/  UIADD3.X UR5, URZ, UR41, URZ, UP0, !UPT ;  /* 0x000000293f057290 */ /* 0x000fe200087fe43f */
[----:B------:R-:W-:Y:S01]  /*12000*/  UMOV UR7, 0x12f00000 ;  /* 0x12f0000000077882 */ /* 0x000fe20000000000 */
[----:B------:R-:W-:Y:S01]  /*12010*/  UMOV UR10, URZ ;  /* 0x0000003f000a7c82 */ /* 0x000fe20008000000 */
[----:B------:R-:W-:Y:S01]  /*12020*/  UIADD3 UR8, UR9, 0xb000, URZ ;  /* 0x0000b00009087890 */ /* 0x000fe2000fffe03f */
[----:B01----:R-:W-:Y:S01]  /*12030*/  @P0 IMAD.MOV.U32 R4, RZ, RZ, 0x3000 ;  /* 0x00003000ff040424 */ /* 0x003fe200078e00ff */
[----:B------:R-:W-:-:S03]  /*12040*/  UIADD3 UR9, UR9, 0x13200, URZ ;  /* 0x0001320009097890 */ /* 0x000fc6000fffe03f */
[----:B------:R1:W-:Y:S06]  /*12050*/  @P0 SYNCS.ARRIVE.TRANS64 RZ, [R29+URZ+0x13200], R4 ;  /* 0x013200041dff09a7 */ /* 0x0003ec000800003f */
[----:B------:R1:W-:Y:S01]  /*12060*/  UTMALDG.4D [UR8], [UR4], desc[UR6] ;  /* 0x00000608040075b4 */ /* 0x0003e20008019000 */
[----:B------:R-:W-:Y:S02]  /*12070*/  NOP ;  /* 0x0000000000007918 */ /* 0x000fe40000000000 */
.L_x_10638:
[----:B-1----:R-:W2:Y:S04]  /*12080*/  LDL.LU R4, [R1+0x1c] ;  /* 0x00001c0001047983 */ /* 0x002ea80000300800 */
[----:B------:R-:W3:Y:S01]  /*12090*/  LDL.LU R5, [R1+0x14] ;  /* 0x0000140001057983 */ /* 0x000ee20000300800 */
[----:B------:R-:W-:Y:S01]  /*120a0*/  BSSY B0, `(.L_x_10646) ;  /* 0x000000a000007945 */ /* 0x000fe20003800000 */
[----:B--2---:R-:W-:Y:S01]  /*120b0*/  VIADD R4, R4, 0x1 ;  /* 0x0000000104047836 */ /* 0x004fe20000000000 */
[----:B---3--:R-:W-:-:S04]  /*120c0*/  ISETP.GE.AND P2, PT, R5, 0xa1, PT ;  /* 0x000000a10500780c */ /* 0x008fc80003f46270 */
[----:B------:R1:W-:Y:S01]  /*120d0*/  STL [R1+0x1c], R4 ;  /* 0x00001c0401007387 */ /* 0x0003e20000100800 */
[----:B0-----:R-:W-:-:S04]  /*120e0*/  LEA.HI R3, R4, R4, RZ, 0x1 ;  /* 0x0000000404037211 */ /* 0x001fc800078f08ff */
[----:B------:R-:W-:-:S05]  /*120f0*/  LOP3.LUT R3, R3, 0xfffffffe, RZ, 0xc0, !PT ;  /* 0xfffffffe03037812 */ /* 0x000fca00078ec0ff */
[----:B------:R-:W-:-:S05]  /*12100*/  IMAD.IADD R3, R4, 0x1, -R3 ;  /* 0x0000000104037824 */ /* 0x000fca00078e0a03 */
[----:B-1----:R-:W-:-:S04]  /*12110*/  SHF.L.U32 R4, R3, 0x1f, RZ ;  /* 0x0000001f03047819 */ /* 0x002fc800000006ff */
[----:B------:R-:W0:Y:S02]  /*12120*/  SYNCS.PHASECHK.TRANS64.TRYWAIT P0, [R29+URZ+0x13220], R4 ;  /* 0x013220041d0075a7 */ /* 0x000e24000800017f */
[----:B0-----:R-:W-:Y:S05]  /*12130*/  @!P0 BRA `(.L_x_10647) ;  /* 0x0000002c009c8947 */ /* 0x001fea0003800000 */
.L_x_10753:
[----:B------:R-:W-:Y:S05]  /*12140*/  BSYNC B0 ;  /* 0x0000000000007941 */ /* 0x000fea0003800000 */
.L_x_10646:
[----:B------:R-:W-:Y:S05]  /*12150*/  @!P2 BRA `(.L_x_10648) ;  /* 0x0000000c002ca947 */ /* 0x000fea0003800000 */
[----:B------:R-:W2:Y:S01]  /*12160*/  LDL.LU R3, [R1+0x18] ;  /* 0x0000180001037983 */ /* 0x000ea20000300800 */
[----:B------:R-:W-:Y:S02]  /*12170*/  IMAD.MOV.U32 R6, RZ, RZ, R25 ;  /* 0x000000ffff067224 */ /* 0x000fe400078e0019 */
[----:B------:R-:W-:Y:S02]  /*12180*/  IMAD.MOV.U32 R7, RZ, RZ, R27 ;  /* 0x000000ffff077224 */ /* 0x000fe400078e001b */
[----:B--2---:R-:W-:-:S07]  /*12190*/  VIADD R12, R3, 0xfffffffe ;  /* 0xfffffffe030c7836 */ /* 0x004fce0000000000 */
.L_x_10668:
[----:B------:R-:W-:Y:S01]  /*121a0*/  IADD3 R25, R6, 0x1, RZ ;  /* 0x0000000106197810 */ /* 0x000fe20007ffe0ff */
[----:B------:R-:W-:Y:S05]  /*121b0*/  YIELD ;  /* 0x0000000000007946 */ /* 0x000fea0003800000 */
[----:B------:R-:W-:Y:S01]  /*121c0*/  ISETP.NE.AND P0, PT, R25, 0x2, PT ;  /* 0x000000021900780c */ /* 0x000fe20003f05270 */
[----:B------:R-:W-:Y:S03]  /*121d0*/  BSSY B0, `(.L_x_10649) ;  /* 0x0000066000007945 */ /* 0x000fe60003800000 */
[----:B0-----:R-:W-:-:S02]  /*121e0*/  SEL R4, RZ, 0x1, P0 ;  /* 0x00000001ff047807 */ /* 0x001fc40000000000 */
[----:B------:R-:W-:Y:S02]  /*121f0*/  SEL R25, R25, RZ, P0 ;  /* 0x000000ff19197207 */ /* 0x000fe40000000000 */
[----:B------:R-:W-:Y:S01]  /*12200*/  LOP3.LUT R27, R7, R4, RZ, 0x3c, !PT ;  /* 0x00000004071b7212 */ /* 0x000fe200078e3cff */
[----:B-1----:R-:W-:Y:S06]  /*12210*/  @!P6 BRA `(.L_x_10650) ;  /* 0x000000040084e947 */ /* 0x002fec0003800000 */
[----:B------:R-:W-:Y:S01]  /*12220*/  ULDC.64 UR4, c[0x0][0x3f8] ;  /* 0x0000fe0000047ab9 */ /* 0x000fe20000000a00 */
[----:B------:R-:W-:Y:S01]  /*12230*/  IMAD.MOV.U32 R8, RZ, RZ, R12 ;  /* 0x000000ffff087224 */ /* 0x000fe200078e000c */
[----:B------:R-:W-:-:S04]  /*12240*/  ISETP.NE.U32.AND P0, PT, RZ, UR4, PT ;  /* 0x00000004ff007c0c */ /* 0x000fc8000bf05070 */
[----:B------:R-:W-:-:S13]  /*12250*/  ISETP.NE.AND.EX P0, PT, RZ, UR5, PT, P0 ;  /* 0x00000005ff007c0c */ /* 0x000fda000bf05300 */
        /* <DEDUP_REMOVED lines=9> */
[----:B------:R-:W-:-:S04]  /*122f0*/  @P0 SHF.R.U32.HI R2, RZ, R3, R4 ;  /* 0x00000003ff020219 */ /* 0x000fc80000011604 */
[--C-:B------:R-:W-:Y:S01]  /*12300*/  SHF.R.S32.HI R3, RZ, 0x1f, R2.reuse ;  /* 0x0000001fff037819 */ /* 0x100fe20000011402 */
[--C-:B------:R-:W-:Y:S02]  /*12310*/  IMAD.MOV R8, RZ, RZ, -R2.reuse ;  /* 0x000000ffff087224 */ /* 0x100fe400078e0a02 */
[----:B------:R-:W-:-:S04]  /*12320*/  IMAD.WIDE.U32 R2, R20, UR6, R2 ;  /* 0x0000000614027c25 */ /* 0x000fc8000f8e0002 */
[----:B------:R-:W-:Y:S01]  /*12330*/  IMAD.IADD R9, R9, 0x1, R3 ;  /* 0x0000000109097824 */ /* 0x000fe200078e0203 */
[----:B------:R-:W-:Y:S01]  /*12340*/  LEA R4, P0, R2, UR4, 0x2 ;  /* 0x0000000402047c11 */ /* 0x000fe2000f8010ff */
[----:B------:R-:W-:-:S03]  /*12350*/  IMAD R8, R5, R8, R12 ;  /* 0x0000000805087224 */ /* 0x000fc600078e020c */
[----:B------:R-:W-:-:S05]  /*12360*/  LEA.HI.X R5, R2, UR5, R9, 0x2, P0 ;  /* 0x0000000502057c11 */ /* 0x000fca00080f1409 */
[----:B------:R0:W5:Y:S04]  /*12370*/  LDG.E R2, desc[UR42][R4.64] ;  /* 0x0000002a04027981 */ /* 0x000168000c1e1900 */
.L_x_10651:
[----:B------:R-:W1:Y:S01]  /*12380*/  S2R R3, SR_TID.X ;  /* 0x0000000000037919 */ /* 0x000e620000002100 */
[----:B0-----:R-:W-:Y:S01]  /*12390*/  SHF.L.U32 R4, R27, 0x1f, RZ ;  /* 0x0000001f1b047819 */ /* 0x001fe200000006ff */
[----:B------:R-:W-:Y:S01]  /*123a0*/  BSSY B1, `(.L_x_10652) ;  /* 0x0000006000017945 */ /* 0x000fe20003800000 */
[----:B-1----:R-:W-:Y:S01]  /*123b0*/  LOP3.LUT R5, R3, 0x7f, RZ, 0xc0, !PT ;  /* 0x0000007f03057812 */ /* 0x002fe200078ec0ff */
[----:B------:R-:W-:-:S03]  /*123c0*/  IMAD R3, R25, 0x8, R29 ;  /* 0x0000000819037824 */ /* 0x000fc600078e021d */
[----:B------:R-:W-:Y:S01]  /*123d0*/  ISETP.NE.AND P2, PT, R5, RZ, PT ;  /* 0x000000ff0500720c */ /* 0x000fe20003f45270 */
[----:B------:R-:W0:Y:S02]  /*123e0*/  SYNCS.PHASECHK.TRANS64.TRYWAIT P0, [R3+URZ+0x13280], R4 ;  /* 0x01328004030075a7 */ /* 0x000e24000800017f */
[----:B0-----:R-:W-:Y:S10]  /*123f0*/  @!P0 BRA `(.L_x_10653) ;  /* 0x0000002c00008947 */ /* 0x001ff40003800000 */
.L_x_10754:
[----:B------:R-:W-:Y:S05]  /*12400*/  BSYNC B1 ;  /* 0x0000000000017941 */ /* 0x000fea0003800000 */
.L_x_10652:
        /* <DEDUP_REMOVED lines=9> */
.L_x_10655:
[----:B------:R-:W-:Y:S05]  /*124a0*/  BSYNC B1 ;  /* 0x0000000000017941 */ /* 0x000fea0003800000 */
.L_x_10654:
[----:B------:R-:W2:Y:S01]  /*124b0*/  LDL R5, [R1] ;  /* 0x0000000001057983 */ /* 0x000ea20000100800 */
        /* <DEDUP_REMOVED lines=11> */
.L_x_10656:
        /* <DEDUP_REMOVED lines=13> */
.L_x_10755:
[----:B------:R-:W-:Y:S05]  /*12640*/  BSYNC B1 ;  /* 0x0000000000017941 */ /* 0x000fea0003800000 */
.L_x_10657:
        /* <DEDUP_REMOVED lines=11> */
.L_x_10660:
[----:B------:R-:W-:Y:S05]  /*12700*/  BSYNC B1 ;  /* 0x0000000000017941 */ /* 0x000fea0003800000 */
.L_x_10659:
        /* <DEDUP_REMOVED lines=8> */
.L_x_10661:
        /* <DEDUP_REMOVED lines=10> */
.L_x_10650:
[----:B------:R-:W-:Y:S05]  /*12830*/  BSYNC B0 ;  /* 0x0000000000007941 */ /* 0x000fea0003800000 */
.L_x_10649:
[----:B------:R-:W-:-:S06]  /*12840*/  UISETP.NE.AND UP0, UPT, UR36, 0x3, UPT ;  /* 0x000000032400788c */ /* 0x000fcc000bf05270 */
[----:B------:R-:W-:-:S13]  /*12850*/  PLOP3.LUT P0, PT, PT, PT, UP0, 0x80, 0x0 ;  /* 0x000000000000781c */ /* 0x000fda0003f0f008 */
[----:B------:R-:W-:Y:S05]  /*12860*/  @!P0 BRA `(.L_x_10662) ;  /* 0x0000000000048947 */ /* 0x000fea0003800000 */
[----:B------:R-:W-:Y:S01]  /*12870*/  BPT.TRAP 0x1 ;  /* 0x000000040000795c */ /* 0x000fe20000300000 */
.L_x_10662:
[----:B------:R-:W-:Y:S01]  /*12880*/  LOP3.LUT R4, R7, 0x1, RZ, 0x3c, !PT ;  /* 0x0000000107047812 */ /* 0x000fe200078e3cff */
[----:B------:R-:W-:Y:S01]  /*12890*/  IMAD R13, R6, 0x8, R29 ;  /* 0x00000008060d7824 */ /* 0x000fe200078e021d */
[----:B------:R-:W-:Y:S01]  /*128a0*/  BSSY B0, `(.L_x_10663) ;  /* 0x0000006000007945 */ /* 0x000fe20003800000 */
[----:B------:R-:W-:Y:S01]  /*128b0*/  IMAD.U32 R3, RZ, RZ, UR39 ;  /* 0x00000027ff037e24 */ /* 0x000fe2000f8e00ff */
[----:B------:R-:W-:-:S04]  /*128c0*/  SHF.L.U32 R4, R4, 0x1f, RZ ;  /* 0x0000001f04047819 */ /* 0x000fc800000006ff */
[----:B------:R-:W0:Y:S01]  /*128d0*/  SYNCS.PHASECHK.TRANS64.TRYWAIT P2, [R13+URZ+0x13270], R4 ;  /* 0x013270040d0075a7 */ /* 0x000e22000804017f */
[----:B------:R-:W-:Y:S01]  /*128e0*/  ISETP.NE.AND P0, PT, R3, 0x3, PT ;  /* 0x000000030300780c */ /* 0x000fe20003f05270 */
[----:B0-----:R-:W-:-:S12]  /*128f0*/  @!P2 BRA `(.L_x_10664) ;  /* 0x0000002400e8a947 */ /* 0x001fd80003800000 */
.L_x_10756:
[----:B------:R-:W-:Y:S05]  /*12900*/  BSYNC B0 ;  /* 0x0000000000007941 */ /* 0x000fea0003800000 */
.L_x_10663:
[----:B------:R-:W-:Y:S05]  /*12910*/  @!P0 BRA `(.L_x_10665) ;  /* 0x0000000000048947 */ /* 0x000fea0003800000 */
[----:B------:R-:W-:Y:S01]  /*12920*/  BPT.TRAP 0x1 ;  /* 0x000000040000795c */ /* 0x000fe20000300000 */
.L_x_10665:
[----:B0-----:R-:W-:Y:S01]  /*12930*/  SHF.L.U32 R4, R7, 0x1f, RZ ;  /* 0x0000001f07047819 */ /* 0x001fe200000006ff */
[----:B------:R-:W-:-:S03]  /*12940*/  IMAD R3, R6, 0x2800, RZ ;  /* 0x0000280006037824 */ /* 0x000fc600078e02ff */
[----:B------:R-:W0:Y:S02]  /*12950*/  SYNCS.PHASECHK.TRANS64.TRYWAIT P2, [R13+URZ+0x13260], R4 ;  /* 0x013260040d0075a7 */ /* 0x000e24000804017f */
[----:B0-----:R-:W-:Y:S05]  /*12960*/  @!P2 BRA `(.L_x_10666) ;  /* 0x0000002400e0a947 */ /* 0x001fea0003800000 */
.L_x_10757:
[----:B0-----:R-:W-:Y:S01]  /*12970*/  LOP3.LUT R4, R3, R24, RZ, 0xfc, !PT ;  /* 0x0000001803047212 */ /* 0x001fe200078efcff */
[----:B------:R-:W-:Y:S05]  /*12980*/  WARPSYNC.ALL ;  /* 0x0000000000007948 */ /* 0x000fea0003800000 */
[C---:B------:R-:W-:Y:S02]  /*12990*/  IMAD.IADD R5, R29.reuse, 0x1, R4 ;  /* 0x000000011d057824 */ /* 0x040fe400078e0204 */
        /* <DEDUP_REMOVED lines=31> */
[C---:B0-----:R-:W-:Y:S02]  /*12b90*/  VIADD R10, R3.reuse, 0x1800 ;  /* 0x00001800030a7836 */ /* 0x041fe40000000000 */
[----:B------:R-:W-:-:S03]  /*12ba0*/  VIADD R3, R3, 0x2000 ;  /* 0x0000200003037836 */ /* 0x000fc60000000000 */
        /* <DEDUP_REMOVED lines=12> */
[----:B------:R-:W-:Y:S02]  /*12c70*/  IMAD.IADD R4, R29, 0x1, R4 ;  /* 0x000000011d047824 */ /* 0x000fe400078e0204 */
[----:B------:R-:W-:-:S04]  /*12c80*/  IMAD.IADD R3, R18, 0x1, R3 ;  /* 0x0000000112037824 */ /* 0x000fc800078e0203 */
[----:B------:R-:W0:Y:S02]  /*12c90*/  LDSM.16.MT88.4 R4, [R4+0x6000] ;  /* 0x006000000404783b */ /* 0x000e240000004200 */
        /* <DEDUP_REMOVED lines=13> */
.L_x_10667:
[----:B-1----:R1:W-:Y:S01]  /*12d70*/  SYNCS.ARRIVE.TRANS64.A1T0 RZ, [R13+URZ+0x13250], RZ ;  /* 0x013250ff0dff79a7 */ /* 0x0023e2000810003f */
[----:B------:R-:W-:Y:S01]  /*12d80*/  BAR.SYNC.DEFER_BLOCKING 0x2, 0x80 ;  /* 0x0082000000007b1d */ /* 0x000fe20000010000 */
[C---:B------:R-:W-:Y:S01]  /*12d90*/  ISETP.GT.AND P0, PT, R12.reuse, RZ, PT ;  /* 0x000000ff0c00720c */ /* 0x040fe20003f04270 */
[----:B0-----:R-:W-:Y:S02]  /*12da0*/  @!P1 VIADD R3, R13, 0x13280 ;  /* 0x000132800d039836 */ /* 0x001fe40000000000 */
[----:B------:R-:W-:Y:S02]  /*12db0*/  VIADD R12, R12, 0xffffffff ;  /* 0xffffffff0c0c7836 */ /* 0x000fe40000000000 */
[----:B------:R-:W-:Y:S01]  /*12dc0*/  IMAD.MOV.U32 R6, RZ, RZ, R25 ;  /* 0x000000ffff067224 */ /* 0x000fe200078e0019 */
[----:B------:R-:W-:Y:S01]  /*12dd0*/  @!P1 PRMT R3, RZ, 0x654, R3 ;  /* 0x00000654ff039816 */ /* 0x000fe20000000003 */
[----:B------:R-:W-:-:S03]  /*12de0*/  IMAD.MOV.U32 R7, RZ, RZ, R27 ;  /* 0x000000ffff077224 */ /* 0x000fc600078e001b */
[----:B------:R1:W-:Y:S03]  /*12df0*/  @!P1 SYNCS.ARRIVE.TRANS64.RED.A1T0 RZ, [R3+URZ], RZ ;  /* 0x000000ff03ff99a7 */ /* 0x0003e6000810043f */
[----:B------:R-:W-:Y:S05]  /*12e00*/  @P0 BRA `(.L_x_10668) ;  /* 0xfffffff000e40947 */ /* 0x000fea000383ffff */
.L_x_10648:
[----:B------:R-:W-:Y:S04]  /*12e10*/  BSSY B0, `(.L_x_10669) ;  /* 0x000000e000007945 */ /* 0x000fe80003800000 */
        /* <DEDUP_REMOVED lines=8> */
[----:B0-----:R-:W0:Y:S02]  /*12ea0*/  S2R R4, SR_LTMASK ;  /* 0x0000000000047919 */ /* 0x001e240000003900 */
[----:B0-----:R-:W-:-:S04]  /*12eb0*/  LOP3.LUT R4, R4, UR4, RZ, 0xc0, !PT ;  /* 0x0000000404047c12 */ /* 0x001fc8000f8ec0ff */
[----:B------:R-:W0:Y:S01]  /*12ec0*/  POPC R7, R4 ;  /* 0x0000000400077309 */ /* 0x000e220000000000 */
[----:B--2---:R-:W0:Y:S02]  /*12ed0*/  SHFL.IDX PT, R0, R3, R0, 0x1f ;  /* 0x00001f0003007589 */ /* 0x004e2400000e0000 */
[----:B0-----:R-:W-:-:S07]  /*12ee0*/  IADD3 R16, R0, UR38, R7 ;  /* 0x0000002600107c10 */ /* 0x001fce000fffe007 */
.L_x_10670:
[----:B------:R-:W-:Y:S05]  /*12ef0*/  BSYNC B0 ;  /* 0x0000000000007941 */ /* 0x000fea0003800000 */
.L_x_10669:
[----:B------:R-:W-:-:S06]  /*12f00*/  UISETP.NE.AND UP0, UPT, UR36, 0x3, UPT ;  /* 0x000000032400788c */ /* 0x000fcc000bf05270 */
[----:B------:R-:W-:-:S13]  /*12f10*/  PLOP3.LUT P0, PT, PT, PT, UP0, 0x80, 0x0 ;  /* 0x000000000000781c */ /* 0x000fda0003f0f008 */
[----:B------:R-:W-:Y:S05]  /*12f20*/  @!P0 BRA `(.L_x_10671) ;  /* 0x0000000000048947 */ /* 0x000fea0003800000 */
[----:B------:R-:W-:Y:S01]  /*12f30*/  BPT.TRAP 0x1 ;  /* 0x000000040000795c */ /* 0x000fe20000300000 */
.L_x_10671:
[----:B-1----:R-:W-:Y:S01]  /*12f40*/  LOP3.LUT R3, R27, 0x1, RZ, 0x3c, !PT ;  /* 0x000000011b037812 */ /* 0x002fe200078e3cff */
[----:B------:R-:W-:Y:S01]  /*12f50*/  IMAD R2, R25, 0x8, R29 ;  /* 0x0000000819027824 */ /* 0x000fe200078e021d */
[----:B------:R-:W-:Y:S01]  /*12f60*/  BSSY B0, `(.L_x_10672) ;  /* 0x0000006000007945 */ /* 0x000fe20003800000 */
[----:B------:R-:W-:Y:S01]  /*12f70*/  IMAD.U32 R0, RZ, RZ, UR39 ;  /* 0x00000027ff007e24 */ /* 0x000fe2000f8e00ff */
[----:B------:R-:W-:-:S04]  /*12f80*/  SHF.L.U32 R3, R3, 0x1f, RZ ;  /* 0x0000001f03037819 */ /* 0x000fc800000006ff */
[----:B------:R-:W1:Y:S01]  /*12f90*/  SYNCS.PHASECHK.TRANS64.TRYWAIT P0, [R2+URZ+0x13270], R3 ;  /* 0x01327003020075a7 */ /* 0x000e62000800017f */
[----:B------:R-:W-:Y:S01]  /*12fa0*/  ISETP.NE.AND P2, PT, R0, 0x3, PT ;  /* 0x000000030000780c */ /* 0x000fe20003f45270 */
[----:B-1----:R-:W-:-:S12]  /*12fb0*/  @!P0 BRA `(.L_x_10673) ;  /* 0x0000002000608947 */ /* 0x002fd80003800000 */
.L_x_10758:
[----:B------:R-:W-:Y:S05]  /*12fc0*/  BSYNC B0 ;  /* 0x0000000000007941 */ /* 0x000fea0003800000 */
.L_x_10672:
[----:B------:R-:W-:Y:S05]  /*12fd0*/  @!P2 BRA `(.L_x_10674) ;  /* 0x000000000004a947 */ /* 0x000fea0003800000 */
[----:B------:R-:W-:Y:S01]  /*12fe0*/  BPT.TRAP 0x1 ;  /* 0x000000040000795c */ /* 0x000fe20000300000 */
.L_x_10674:
[----:B-1----:R-:W-:Y:S01]  /*12ff0*/  SHF.L.U32 R3, R27, 0x1f, RZ ;  /* 0x0000001f1b037819 */ /* 0x002fe200000006ff */
[----:B------:R-:W-:-:S03]  /*13000*/  IMAD R0, R25, 0x2800, RZ ;  /* 0x0000280019007824 */ /* 0x000fc600078e02ff */
[----:B------:R-:W1:Y:S02]  /*13010*/  SYNCS.PHASECHK.TRANS64.TRYWAIT P0, [R2+URZ+0x13260], R3 ;  /* 0x01326003020075a7 */ /* 0x000e64000800017f */
[----:B-1----:R-:W-:Y:S05]  /*13020*/  @!P0 BRA `(.L_x_10675) ;  /* 0x0000002000588947 */ /* 0x002fea0003800000 */
.L_x_10759:
[C---:B0-----:R-:W-:Y:S01]  /*13030*/  LOP3.LUT R4, R0.reuse, R24, RZ, 0xfc, !PT ;  /* 0x0000001800047212 */ /* 0x041fe200078efcff */
[----:B------:R-:W-:Y:S05]  /*13040*/  WARPSYNC.ALL ;  /* 0x0000000000007948 */ /* 0x000fea0003800000 */
[C---:B------:R-:W-:Y:S01]  /*13050*/  IMAD.IADD R5, R29.reuse, 0x1, R4 ;  /* 0x000000011d057824 */ /* 0x040fe200078e0204 */
[C---:B-1----:R-:W-:Y:S01]  /*13060*/  LOP3.LUT R3, R0.reuse, R23, RZ, 0xfc, !PT ;  /* 0x0000001700037212 */ /* 0x042fe200078efcff */
[----:B------:R-:W-:Y:S02]  /*13070*/  VIADD R12, R0, 0x800 ;  /* 0x00000800000c7836 */ /* 0x000fe40000000000 */
[----:B------:R-:W-:-:S02]  /*13080*/  VIADD R13, R29, 0x1000 ;  /* 0x000010001d0d7836 */ /* 0x000fc40000000000 */
[----:B------:R-:W0:Y:S02]  /*13090*/  LDSM.16.MT88.4 R4, [R5+0x6000] ;  /* 0x006000000504783b */ /* 0x000e240000004200 */
[----:B------:R-:W-:Y:S01]  /*130a0*/  IMAD.IADD R3, R13, 0x1, R3 ;  /* 0x000000010d037824 */ /* 0x000fe200078e0203 */
[C-C-:B0-----:R-:W-:Y:S02]  /*130b0*/  PRMT R8, R4.reuse, 0x6420, R5.reuse ;  /* 0x0000642004087816 */ /* 0x141fe40000000005 */
[----:B------:R-:W-:Y:S02]  /*130c0*/  PRMT R9, R4, 0x7531, R5 ;  /* 0x0000753104097816 */ /* 0x000fe40000000005 */
[----:B------:R-:W-:Y:S02]  /*130d0*/  LOP3.LUT R4, R12, R24, RZ, 0xfc, !PT ;  /* 0x000000180c047212 */ /* 0x000fe400078efcff */
[C-C-:B------:R-:W-:Y:S02]  /*130e0*/  PRMT R10, R6.reuse, 0x6420, R7.reuse ;  /* 0x00006420060a7816 */ /* 0x140fe40000000007 */
[----:B------:R-:W-:Y:S01]  /*130f0*/  PRMT R11, R6, 0x7531, R7 ;  /* 0x00007531060b7816 */ /* 0x000fe20000000007 */
[----:B------:R-:W-:Y:S01]  /*13100*/  IMAD.IADD R6, R29, 0x1, R4 ;  /* 0x000000011d067824 */ /* 0x000fe200078e0204 */
[----:B------:R-:W-:-:S03]  /*13110*/  LOP3.LUT R12, R12, R23, RZ, 0xfc, !PT ;  /* 0x000000170c0c7212 */ /* 0x000fc600078efcff */
[----:B------:R0:W-:Y:S02]  /*13120*/  STSM.16.M88.4 [R3], R8 ;  /* 0x0000000803007844 */ /* 0x0001e40000000200 */
[----:B------:R-:W-:Y:S02]  /*13130*/  IMAD.IADD R12, R13, 0x1, R12 ;  /* 0x000000010d0c7824 */ /* 0x000fe400078e020c */
[----:B------:R-:W1:Y:S01]  /*13140*/  LDSM.16.MT88.4 R4, [R6+0x6000] ;  /* 0x006000000604783b */ /* 0x000e620000004200 */
[----:B0-----:R-:W-:Y:S01]  /*13150*/  VIADD R3, R0, 0x1000 ;  /* 0x0000100000037836 */ /* 0x001fe20000000000 */
[C-C-:B-1----:R-:W-:Y:S02]  /*13160*/  PRMT R8, R4.reuse, 0x6420, R5.reuse ;  /* 0x0000642004087816 */ /* 0x142fe40000000005 */
[----:B------:R-:W-:Y:S02]  /*13170*/  PRMT R9, R4, 0x7531, R5 ;  /* 0x0000753104097816 */ /* 0x000fe40000000005 */
[----:B------:R-:W-:-:S02]  /*13180*/  LOP3.LUT R4, R3, R24, RZ, 0xfc, !PT ;  /* 0x0000001803047212 */ /* 0x000fc400078efcff */
[C-C-:B------:R-:W-:Y:S02]  /*13190*/  PRMT R10, R6.reuse, 0x6420, R7.reuse ;  /* 0x00006420060a7816 */ /* 0x140fe40000000007 */
[----:B------:R-:W-:Y:S01]  /*131a0*/  PRMT R11, R6, 0x7531, R7 ;  /* 0x00007531060b7816 */ /* 0x000fe20000000007 */
[----:B------:R-:W-:Y:S01]  /*131b0*/  IMAD.IADD R5, R29, 0x1, R4 ;  /* 0x000000011d057824 */ /* 0x000fe200078e0204 */
[----:B------:R-:W-:-:S03]  /*131c0*/  LOP3.LUT R3, R3, R23, RZ, 0xfc, !PT ;  /* 0x0000001703037212 */ /* 0x000fc600078efcff */
[----:B------:R0:W-:Y:S02]  /*131d0*/  STSM.16.M88.4 [R12], R8 ;  /* 0x000000080c007844 */ /* 0x0001e40000000200 */
[----:B------:R-:W-:Y:S02]  /*131e0*/  IMAD.IADD R3, R13, 0x1, R3 ;  /* 0x000000010d037824 */ /* 0x000fe400078e0203 */
[----:B------:R-:W1:Y:S01]  /*131f0*/  LDSM.16.MT88.4 R4, [R5+0x6000] ;  /* 0x006000000504783b */ /* 0x000e620000004200 */
[C---:B0-----:R-:W-:Y:S02]  /*13200*/  VIADD R12, R0.reuse, 0x1800 ;  /* 0x00001800000c7836 */ /* 0x041fe40000000000 */
[----:B------:R-:W-:Y:S01]  /*13210*/  VIADD R0, R0, 0x2000 ;  /* 0x0000200000007836 */ /* 0x000fe20000000000 */
[C-C-:B-1----:R-:W-:Y:S02]  /*13220*/  PRMT R8, R4.reuse, 0x6420, R5.reuse ;  /* 0x0000642004087816 */ /* 0x142fe40000000005 */
[----:B------:R-:W-:-:S02]  /*13230*/  PRMT R9, R4, 0x7531, R5 ;  /* 0x0000753104097816 */ /* 0x000fc40000000005 */
[----:B------:R-:W-:Y:S02]  /*13240*/  LOP3.LUT R4, R12, R24, RZ, 0xfc, !PT ;  /* 0x000000180c047212 */ /* 0x000fe400078efcff */
[C-C-:B------:R-:W-:Y:S02]  /*13250*/  PRMT R10, R6.reuse, 0x6420, R7.reuse ;  /* 0x00006420060a7816 */ /* 0x140fe40000000007 */
[----:B------:R-:W-:Y:S01]  /*13260*/  PRMT R11, R6, 0x7531, R7 ;  /* 0x00007531060b7816 */ /* 0x000fe20000000007 */
[----:B------:R-:W-:Y:S01]  /*13270*/  IMAD.IADD R6, R29, 0x1, R4 ;  /* 0x000000011d067824 */ /* 0x000fe200078e0204 */
[----:B------:R-:W-:-:S03]  /*13280*/  LOP3.LUT R12, R12, R23, RZ, 0xfc, !PT ;  /* 0x000000170c0c7212 */ /* 0x000fc600078efcff */
[----:B------:R-:W-:Y:S02]  /*13290*/  STSM.16.M88.4 [R3], R8 ;  /* 0x0000000803007844 */ /* 0x000fe40000000200 */
[----:B------:R-:W-:Y:S02]  /*132a0*/  IMAD.IADD R12, R13, 0x1, R12 ;  /* 0x000000010d0c7824 */ /* 0x000fe400078e020c */
        /* <DEDUP_REMOVED lines=24> */
.L_x_10676:
[----:B-1----:R-:W-:Y:S01]  /*13430*/  SYNCS.ARRIVE.TRANS64.A1T0 RZ, [R2+URZ+0x13250], RZ ;  /* 0x013250ff02ff79a7 */ /* 0x002fe2000810003f */
[----:B0-----:R-:W-:Y:S01]  /*13440*/  @!P1 VIADD R0, R2, 0x13280 ;  /* 0x0001328002009836 */ /* 0x001fe20000000000 */
[----:B------:R-:W-:-:S04]  /*13450*/  IADD3 R25, R25, 0x1, RZ ;  /* 0x0000000119197810 */ /* 0x000fc80007ffe0ff */
[----:B------:R-:W-:Y:S01]  /*13460*/  @!P1 PRMT R0, RZ, 0x654, R0 ;  /* 0x00000654ff009816 */ /* 0x000fe20000000000 */
[----:B------:R-:W-:Y:S01]  /*13470*/  BAR.SYNC.DEFER_BLOCKING 0x2, 0x80 ;  /* 0x0082000000007b1d */ /* 0x000fe20000010000 */
[----:B------:R-:W-:-:S04]  /*13480*/  ISETP.NE.AND P0, PT, R25, 0x2, PT ;  /* 0x000000021900780c */ /* 0x000fc80003f05270 */
[----:B------:R-:W-:Y:S01]  /*13490*/  SEL R25, R25, RZ, P0 ;  /* 0x000000ff19197207 */ /* 0x000fe20000000000 */
[----:B------:R0:W-:Y:S02]  /*134a0*/  @!P1 SYNCS.ARRIVE.TRANS64.RED.A1T0 RZ, [R0+URZ], RZ ;  /* 0x000000ff00ff99a7 */ /* 0x0001e4000810043f */
[----:B0-----:R-:W-:-:S04]  /*134b0*/  SEL R0, RZ, 0x1, P0 ;  /* 0x00000001ff007807 */ /* 0x001fc80000000000 */
[----:B------:R-:W-:-:S07]  /*134c0*/  LOP3.LUT R27, R27, R0, RZ, 0x3c, !PT ;  /* 0x000000001b1b7212 */ /* 0x000fce00078e3cff */
.L_x_10631:
[----:B------:R-:W-:Y:S05]  /*134d0*/  BSYNC B6 ;  /* 0x0000000000067941 */ /* 0x000fea0003800000 */
.L_x_10629:
[----:B------:R-:W-:-:S13]  /*134e0*/  LOP3.LUT P0, RZ, R22, 0x2, RZ, 0xc0, !PT ;  /* 0x0000000216ff7812 */ /* 0x000fda000780c0ff */
        /* <DEDUP_REMOVED lines=9> */
.L_x_10677:
        /* <DEDUP_REMOVED lines=10> */
[----:B------:R-:W2:Y:S01]  /*13620*/  @!P1 LDG.E R2, desc[UR42][R2.64] ;  /* 0x0000002a02029981 */ /* 0x000ea2000c1e1900 */
[----:B------:R-:W-:Y:S01]  /*13630*/  IMAD.MOV.U32 R4, RZ, RZ, RZ ;  /* 0x000000ffff047224 */ /* 0x000fe200078e00ff */
[C---:B------:R-:W-:Y:S02]  /*13640*/  ISETP.GE.U32.AND P2, PT, R8.reuse, 0x2, PT ;  /* 0x000000020800780c */ /* 0x040fe40003f46070 */
[C---:B------:R-:W-:Y:S01]  /*13650*/  ISETP.GE.U32.AND P3, PT, R8.reuse, 0x4, PT ;  /* 0x000000040800780c */ /* 0x040fe20003f66070 */
[----:B------:R-:W-:Y:S01]  /*13660*/  SHFL.IDX PT, R0, R16, 0x1, 0x1f ;  /* 0x00201f0010007f89 */ /* 0x000fe200000e0000 */
[C---:B------:R-:W-:Y:S02]  /*13670*/  ISETP.GE.U32.AND P4, PT, R8.reuse, 0x8, PT ;  /* 0x000000080800780c */ /* 0x040fe40003f86070 */
[C---:B------:R-:W-:Y:S01]  /*13680*/  ISETP.GE.U32.AND P5, PT, R8.reuse, 0x10, PT ;  /* 0x000000100800780c */ /* 0x040fe20003fa6070 */
[----:B--2---:R-:W-:Y:S01]  /*13690*/  @!P1 IMAD.MOV.U32 R4, RZ, RZ, R2 ;  /* 0x000000ffff049224 */ /* 0x004fe200078e0002 */
[----:B------:R-:W-:-:S04]  /*136a0*/  ISETP.NE.AND P1, PT, R8, RZ, PT ;  /* 0x000000ff0800720c */ /* 0x000fc80003f25270 */
[----:B------:R-:W0:Y:S02]  /*136b0*/  SHFL.UP PT, R14, R4, 0x1, RZ ;  /* 0x04200000040e7989 */ /* 0x000e2400000e00ff */
[----:B0-----:R-:W-:-:S05]  /*136c0*/  SEL R5, R14, RZ, P1 ;  /* 0x000000ff0e057207 */ /* 0x001fca0000800000 */
[----:B------:R-:W-:Y:S02]  /*136d0*/  IMAD.IADD R6, R4, 0x1, R5 ;  /* 0x0000000104067824 */ /* 0x000fe400078e0205 */
[----:B------:R-:W-:Y:S04]  /*136e0*/  SHFL.IDX PT, R5, R16, RZ, 0x1f ;  /* 0x00001fff10057589 */ /* 0x000fe800000e0000 */
        /* <DEDUP_REMOVED lines=13> */
.L_x_10769:
[----:B------:R-:W-:Y:S02]  /*137c0*/  ULDC UR4, c[0x0][0xc10] ;  /* 0x0003040000047ab9 */ /* 0x000fe40000000800 */
[----:B------:R-:W-:-:S04]  /*137d0*/  IMAD.U32 R7, RZ, RZ, UR4 ;  /* 0x00000004ff077e24 */ /* 0x000fc8000f8e00ff */
[----:B-1----:R-:W-:-:S04]  /*137e0*/  IMAD R3, R14, R7, RZ ;  /* 0x000000070e037224 */ /* 0x002fc800078e02ff */
[----:B------:R-:W-:-:S05]  /*137f0*/  IMAD.IADD R0, R0, 0x1, R3 ;  /* 0x0000000100007824 */ /* 0x000fca00078e0203 */
[----:B------:R-:W-:-:S13]  /*13800*/  ISETP.GT.AND P6, PT, R0, R5, PT ;  /* 0x000000050000720c */ /* 0x000fda0003fc4270 */
[----:B------:R-:W-:Y:S05]  /*13810*/  @P6 BRA `(.L_x_10680) ;  /* 0x00000000009c6947 */ /* 0x000fea0003800000 */
.L_x_10685:
[----:B0-----:R-:W0:Y:S01]  /*13820*/  LDC R2, c[0x0][0xc14] ;  /* 0x00030500ff027b82 */ /* 0x001e220000000800 */
[----:B------:R-:W-:-:S05]  /*13830*/  VIADD R19, R19, 0x1f ;  /* 0x0000001f13137836 */ /* 0x000fca0000000000 */
[----:B0-----:R-:W-:-:S13]  /*13840*/  ISETP.GE.AND P6, PT, R19, R2, PT ;  /* 0x000000021300720c */ /* 0x001fda0003fc6270 */
[----:B------:R-:W-:Y:S05]  /*13850*/  @P6 BRA `(.L_x_10681) ;  /* 0x0000000400446947 */ /* 0x000fea0003800000 */
[----:B------:R-:W0:Y:S01]  /*13860*/  S2R R3, SR_TID.X ;  /* 0x0000000000037919 */ /* 0x000e220000002100 */
[----:B------:R-:W-:Y:S01]  /*13870*/  BSSY B0, `(.L_x_10682) ;  /* 0x0000009000007945 */ /* 0x000fe20003800000 */
[----:B------:R-:W-:Y:S01]  /*13880*/  IMAD.MOV.U32 R4, RZ, RZ, RZ ;  /* 0x000000ffff047224 */ /* 0x000fe200078e00ff */
[----:B0-----:R-:W-:-:S05]  /*13890*/  LOP3.LUT R3, R3, 0x1f, RZ, 0xc0, !PT ;  /* 0x0000001f03037812 */ /* 0x001fca00078ec0ff */
[----:B------:R-:W-:-:S05]  /*138a0*/  IMAD.IADD R7, R19, 0x1, R3 ;  /* 0x0000000113077824 */ /* 0x000fca00078e0203 */
[----:B------:R-:W-:-:S13]  /*138b0*/  ISETP.GE.OR P6, PT, R7, R2, !P0 ;  /* 0x000000020700720c */ /* 0x000fda00047c6670 */
[----:B------:R-:W-:Y:S05]  /*138c0*/  @P6 BRA `(.L_x_10683) ;  /* 0x00000000000c6947 */ /* 0x000fea0003800000 */
[----:B------:R-:W0:Y:S02]  /*138d0*/  LDC.64 R2, c[0x0][0xc58] ;  /* 0x00031600ff027b82 */ /* 0x000e240000000a00 */
[----:B0-----:R-:W-:-:S05]  /*138e0*/  IMAD.WIDE R2, R7, 0x4, R2 ;  /* 0x0000000407027825 */ /* 0x001fca00078e0202 */
[----:B------:R0:W5:Y:S02]  /*138f0*/  LDG.E R4, desc[UR42][R2.64] ;  /* 0x0000002a02047981 */ /* 0x000164000c1e1900 */
.L_x_10683:
[----:B------:R-:W-:Y:S05]  /*13900*/  BSYNC B0 ;  /* 0x0000000000007941 */ /* 0x000fea0003800000 */
.L_x_10682:
[----:B------:R-:W-:-:S03]  /*13910*/  UMOV UR4, 0xffffffff ;  /* 0xffffffff00047882 */ /* 0x000fc60000000000 */
[----:B------:R-:W-:Y:S05]  /*13920*/  BRA.DIV UR4, `(.L_x_10684) ;  /* 0x0000001e04507947 */ /* 0x000fea000b800000 */
[----:B-----5:R-:W1:Y:S02]  /*13930*/  SHFL.UP PT, R14, R4, 0x1, RZ ;  /* 0x04200000040e7989 */ /* 0x020e6400000e00ff */
[----:B-1----:R-:W-:-:S05]  /*13940*/  SEL R13, R14, RZ, P1 ;  /* 0x000000ff0e0d7207 */ /* 0x002fca0000800000 */
        /* <DEDUP_REMOVED lines=14> */
.L_x_10777:
[----:B------:R-:W-:Y:S02]  /*13a30*/  ULDC UR4, c[0x0][0xc10] ;  /* 0x0003040000047ab9 */ /* 0x000fe40000000800 */
[----:B------:R-:W-:-:S04]  /*13a40*/  IMAD.U32 R7, RZ, RZ, UR4 ;  /* 0x00000004ff077e24 */ /* 0x000fc8000f8e00ff */
[----:B-1----:R-:W-:-:S04]  /*13a50*/  IMAD R3, R14, R7, RZ ;  /* 0x000000070e037224 */ /* 0x002fc800078e02ff */
[----:B------:R-:W-:-:S05]  /*13a60*/  IMAD.IADD R0, R3, 0x1, R0 ;  /* 0x0000000103007824 */ /* 0x000fca00078e0200 */
[----:B------:R-:W-:-:S13]  /*13a70*/  ISETP.GT.AND P6, PT, R0, R5, PT ;  /* 0x000000050000720c */ /* 0x000fda0003fc4270 */
[----:B------:R-:W-:Y:S05]  /*13a80*/  @!P6 BRA `(.L_x_10685) ;  /* 0xfffffffc0064e947 */ /* 0x000fea000383ffff */
.L_x_10680:
        /* <DEDUP_REMOVED lines=8> */
.L_x_10781:
[----:B------:R-:W-:Y:S01]  /*13b10*/  ISETP.NE.AND P0, PT, R3, RZ, PT ;  /* 0x000000ff0300720c */ /* 0x000fe20003f05270 */
[----:B------:R-:W-:-:S12]  /*13b20*/  IMAD.MOV.U32 R14, RZ, RZ, RZ ;  /* 0x000000ffff0e7224 */ /* 0x000fd800078e00ff */
[----:B------:R-:W-:Y:S05]  /*13b30*/  @!P0 BRA `(.L_x_10687) ;  /* 0x0000000000108947 */ /* 0x000fea0003800000 */
[----:B------:R-:W-:Y:S01]  /*13b40*/  UMOV UR4, 0xffffffff ;  /* 0xffffffff00047882 */ /* 0x000fe20000000000 */
[----:B------:R-:W-:Y:S02]  /*13b50*/  VIADD R12, R0, 0xffffffff ;  /* 0xffffffff000c7836 */ /* 0x000fe40000000000 */
[----:B------:R-:W-:Y:S05]  /*13b60*/  BRA.DIV UR4, `(.L_x_10688) ;  /* 0x0000001e04c47947 */ /* 0x000fea000b800000 */
[----:B------:R3:W4:Y:S02]  /*13b70*/  SHFL.IDX PT, R14, R2, R12, 0x1f ;  /* 0x00001f0c020e7589 */ /* 0x00072400000e0000 */
.L_x_10687:
[----:B--2---:R-:W-:Y:S01]  /*13b80*/  IABS R6, R4 ;  /* 0x0000000400067213 */ /* 0x004fe20000000000 */
[----:B----4-:R-:W-:Y:S02]  /*13b90*/  IMAD R16, R14, R7, R16 ;  /* 0x000000070e107224 */ /* 0x010fe400078e0210 */
[----:B------:R-:W-:Y:S01]  /*13ba0*/  IMAD.IADD R19, R0, 0x1, R19 ;  /* 0x0000000100137824 */ /* 0x000fe200078e0213 */
[----:B------:R-:W2:Y:S08]  /*13bb0*/  I2F.RP R8, R6 ;  /* 0x0000000600087306 */ /* 0x000eb00000209400 */
[----:B--2---:R-:W0:Y:S02]  /*13bc0*/  MUFU.RCP R8, R8 ;  /* 0x0000000800087308 */ /* 0x004e240000001000 */
[----:B0--3--:R-:W-:-:S06]  /*13bd0*/  VIADD R2, R8, 0xffffffe ;  /* 0x0ffffffe08027836 */ /* 0x009fcc0000000000 */
[----:B------:R0:W2:Y:S02]  /*13be0*/  F2I.FTZ.U32.TRUNC.NTZ R3, R2 ;  /* 0x0000000200037305 */ /* 0x0000a4000021f000 */
[----:B0-----:R-:W-:Y:S02]  /*13bf0*/  IMAD.MOV.U32 R2, RZ, RZ, RZ ;  /* 0x000000ffff027224 */ /* 0x001fe400078e00ff */
[----:B--2---:R-:W-:-:S04]  /*13c00*/  IMAD.MOV R7, RZ, RZ, -R3 ;  /* 0x000000ffff077224 */ /* 0x004fc800078e0a03 */
[----:B------:R-:W-:-:S04]  /*13c10*/  IMAD R7, R7, R6, RZ ;  /* 0x0000000607077224 */ /* 0x000fc800078e02ff */
[----:B------:R-:W-:Y:S01]  /*13c20*/  IMAD.HI.U32 R3, R3, R7, R2 ;  /* 0x0000000703037227 */ /* 0x000fe200078e0002 */
[----:B------:R-:W-:Y:S02]  /*13c30*/  IADD3 R7, R5, -R16, RZ ;  /* 0x8000001005077210 */ /* 0x000fe40007ffe0ff */
        /* <DEDUP_REMOVED lines=15> */
[--C-:B------:R-:W-:Y:S02]  /*13d30*/  IMAD.MOV R17, RZ, RZ, -R3.reuse ;  /* 0x000000ffff117224 */ /* 0x100fe400078e0a03 */
[----:B------:R-:W-:Y:S02]  /*13d40*/  IMAD.MOV.U32 R18, RZ, RZ, R3 ;  /* 0x000000ffff127224 */ /* 0x000fe400078e0003 */
[----:B------:R-:W-:Y:S01]  /*13d50*/  IMAD R17, R4, R17, R7 ;  /* 0x0000001104117224 */ /* 0x000fe200078e0207 */
[----:B------:R-:W-:Y:S06]  /*13d60*/  BRA `(.L_x_10689) ;  /* 0x00000000001c7947 */ /* 0x000fec0003800000 */
.L_x_10681:
[----:B------:R-:W-:Y:S01]  /*13d70*/  UMOV UR4, URZ ;  /* 0x0000003f00047c82 */ /* 0x000fe20008000000 */
[----:B------:R-:W-:Y:S01]  /*13d80*/  UMOV UR5, URZ ;  /* 0x0000003f00057c82 */ /* 0x000fe20008000000 */
[----:B------:R-:W-:Y:S01]  /*13d90*/  ULDC UR6, c[0x0][0xc14] ;  /* 0x0003050000067ab9 */ /* 0x000fe20000000800 */
[----:B------:R-:W-:Y:S02]  /*13da0*/  IMAD.MOV.U32 R16, RZ, RZ, R5 ;  /* 0x000000ffff107224 */ /* 0x000fe400078e0005 */
[----:B------:R-:W-:Y:S02]  /*13db0*/  IMAD.U32 R17, RZ, RZ, UR4 ;  /* 0x00000004ff117e24 */ /* 0x000fe4000f8e00ff */
[----:B------:R-:W-:Y:S02]  /*13dc0*/  IMAD.U32 R18, RZ, RZ, UR5 ;  /* 0x00000005ff127e24 */ /* 0x000fe4000f8e00ff */
[----:B------:R-:W-:-:S07]  /*13dd0*/  IMAD.U32 R19, RZ, RZ, UR6 ;  /* 0x00000006ff137e24 */ /* 0x000fce000f8e00ff */
.L_x_10689:
[----:B-1----:R-:W0:Y:S01]  /*13de0*/  S2R R0, SR_TID.X ;  /* 0x0000000000007919 */ /* 0x002e220000002100 */
[----:B------:R-:W-:Y:S05]  /*13df0*/  WARPSYNC.ALL ;  /* 0x0000000000007948 */ /* 0x000fea0003800000 */
[----:B------:R-:W-:Y:S01]  /*13e00*/  BAR.SYNC.DEFER_BLOCKING 0x4, 0x200 ;  /* 0x0108000000007b1d */ /* 0x000fe20000010000 */
[----:B0-----:R-:W-:-:S04]  /*13e10*/  LOP3.LUT R0, R0, 0x1f, RZ, 0xc0, !PT ;  /* 0x0000001f00007812 */ /* 0x001fc800078ec0ff */
[----:B------:R-:W-:-:S13]  /*13e20*/  ISETP.NE.AND P0, PT, R0, RZ, PT ;  /* 0x000000ff0000720c */ /* 0x000fda0003f05270 */
[----:B------:R-:W0:Y:S01]  /*13e30*/  @!P0 S2R R3, SR_CgaCtaId ;  /* 0x0000000000038919 */ /* 0x000e220000008800 */
[----:B------:R-:W-:-:S04]  /*13e40*/  @!P0 MOV R0, 0x400 ;  /* 0x0000040000008802 */ /* 0x000fc80000000f00 */
[----:B0-----:R-:W-:-:S05]  /*13e50*/  @!P0 LEA R0, R3, R0, 0x18 ;  /* 0x0000000003008211 */ /* 0x001fca00078ec0ff */
[----:B------:R1:W-:Y:S01]  /*13e60*/  @!P0 STS.128 [R0+0x132d0], R16 ;  /* 0x0132d01000008388 */ /* 0x0003e20000000c00 */
[----:B------:R-:W-:Y:S06]  /*13e70*/  BAR.ARV 0x5, 0x200 ;  /* 0x0148000000007b1d */ /* 0x000fec0000002000 */
.L_x_10678:
[----:B------:R-:W-:Y:S02]  /*13e80*/  ULDC UR4, c[0x0][0xc14] ;  /* 0x0003050000047ab9 */ /* 0x000fe40000000800 */
[----:B0-----:R-:W-:-:S13]  /*13e90*/  ISETP.GE.AND P0, PT, R19, UR4, PT ;  /* 0x0000000413007c0c */ /* 0x001fda000bf06270 */
[----:B------:R-:W-:Y:S05]  /*13ea0*/  @!P0 BRA `(.L_x_10690) ;  /* 0xffffffbc00cc8947 */ /* 0x000fea000383ffff */
[----:B------:R-:W-:Y:S05]  /*13eb0*/  BSYNC B7 ;  /* 0x0000000000077941 */ /* 0x000fea0003800000 */
.L_x_10595:
[----:B-1----:R-:W2:Y:S01]  /*13ec0*/  LDL.LU R0, [R1+0x1c] ;  /* 0x00001c0001007983 */ /* 0x002ea20000300800 */
        /* <DEDUP_REMOVED lines=11> */
.L_x_10784:
[----:B------:R-:W-:Y:S05]  /*13f80*/  BSYNC B0 ;  /* 0x0000000000007941 */ /* 0x000fea0003800000 */
.L_x_10691:
[----:B------:R-:W-:-:S03]  /*13f90*/  UMOV UR4, 0xffffffff ;  /* 0xffffffff00047882 */ /* 0x000fc60000000000 */
[----:B------:R-:W-:Y:S05]  /*13fa0*/  BRA.DIV UR4, `(.L_x_10693) ;  /* 0x0000001a04ec7947 */ /* 0x000fea000b800000 */
[----:B0-----:R-:W0:Y:S02]  /*13fb0*/  S2R R0, SR_TID.X ;  /* 0x0000000000007919 */ /* 0x001e240000002100 */
[----:B0-----:R-:W-:-:S04]  /*13fc0*/  SHF.R.U32.HI R0, RZ, 0x5, R0 ;  /* 0x00000005ff007819 */ /* 0x001fc80000011600 */
[----:B------:R-:W-:-:S05]  /*13fd0*/  LOP3.LUT R0, R0, 0x3, RZ, 0xc0, !PT ;  /* 0x0000000300007812 */ /* 0x000fca00078ec0ff */
[----:B------:R0:W1:Y:S02]  /*13fe0*/  SHFL.IDX PT, R14, R0, RZ, 0x1f ;  /* 0x00001fff000e7589 */ /* 0x00006400000e0000 */
.L_x_10787:
[----:B-1----:R-:W-:-:S13]  /*13ff0*/  ISETP.NE.AND P0, PT, R14, RZ, PT ;  /* 0x000000ff0e00720c */ /* 0x002fda0003f05270 */
[----:B------:R-:W-:Y:S05]  /*14000*/  @P0 BRA `(.L_x_10472) ;  /* 0x0000000000a40947 */ /* 0x000fea0003800000 */
[----:B------:R-:W-:-:S03]  /*14010*/  UMOV UR4, 0xffffffff ;  /* 0xffffffff00047882 */ /* 0x000fc60000000000 */
[----:B------:R-:W-:Y:S05]  /*14020*/  BRA.DIV UR4, `(.L_x_10694) ;  /* 0x0000001e04007947 */ /* 0x000fea000b800000 */
[----:B------:R-:W-:-:S13]  /*14030*/  ELECT P6, URZ, PT ;  /* 0x00000000003f782f */ /* 0x000fda00038c0000 */
.L_x_10790:
[----:B------:R-:W-:Y:S05]  /*14040*/  @!P6 BRA `(.L_x_10472) ;  /* 0x000000000094e947 */ /* 0x000fea0003800000 */
[----:B------:R-:W-:-:S06]  /*14050*/  ULOP3.LUT UR4, UR37, 0x2, URZ, 0xfc, !UPT ;  /* 0x0000000225047892 */ /* 0x000fcc000f8efc3f */
[----:B0-----:R-:W-:-:S05]  /*14060*/  IMAD.U32 R0, RZ, RZ, UR4 ;  /* 0x00000004ff007e24 */ /* 0x001fca000f8e00ff */
[----:B------:R-:W-:-:S13]  /*14070*/  ISETP.NE.AND P0, PT, R0, 0x3, PT ;  /* 0x000000030000780c */ /* 0x000fda0003f05270 */
[----:B------:R-:W-:Y:S05]  /*14080*/  @!P0 BRA `(.L_x_10695) ;  /* 0x0000000000048947 */ /* 0x000fea0003800000 */
[----:B------:R-:W-:Y:S01]  /*14090*/  BPT.TRAP 0x1 ;  /* 0x000000040000795c */ /* 0x000fe20000300000 */
.L_x_10695:
        /* <DEDUP_REMOVED lines=12> */
.L_x_10791:
[----:B------:R-:W1:Y:S02]  /*14160*/  SYNCS.PHASECHK.TRANS64.TRYWAIT P1, [R7+URZ], R0 ;  /* 0x00000000070075a7 */ /* 0x000e64000802017f */
[----:B-1----:R-:W-:Y:S05]  /*14170*/  @!P1 BRA `(.L_x_10697) ;  /* 0x0000001800e09947 */ /* 0x002fea0003800000 */
.L_x_10792:
[----:B------:R-:W-:Y:S05]  /*14180*/  @!P0 BRA `(.L_x_10698) ;  /* 0x0000000000048947 */ /* 0x000fea0003800000 */
[----:B------:R-:W-:Y:S01]  /*14190*/  BPT.TRAP 0x1 ;  /* 0x000000040000795c */ /* 0x000fe20000300000 */
.L_x_10698:
[----:B------:R-:W-:-:S04]  /*141a0*/  IMAD R2, R25, 0x8, R8 ;  /* 0x0000000819027824 */ /* 0x000fc800078e0208 */
[----:B------:R-:W2:Y:S02]  /*141b0*/  SYNCS.PHASECHK.TRANS64.TRYWAIT P1, [R2+URZ+0x13260], R3 ;  /* 0x01326003020075a7 */ /* 0x000ea4000802017f */
[----:B--2---:R-:W-:Y:S05]  /*141c0*/  @!P1 BRA `(.L_x_10699) ;  /* 0x0000001800e09947 */ /* 0x004fea0003800000 */
.L_x_10793:
[----:B------:R-:W-:Y:S05]  /*141d0*/  @!P0 BRA `(.L_x_10700) ;  /* 0x0000000000048947 */ /* 0x000fea0003800000 */
[----:B------:R-:W-:Y:S01]  /*141e0*/  BPT.TRAP 0x1 ;  /* 0x000000040000795c */ /* 0x000fe20000300000 */
.L_x_10700:
[----:B------:R-:W-:-:S04]  /*141f0*/  IMAD R5, R5, 0x8, R8 ;  /* 0x0000000805057824 */ /* 0x000fc800078e0208 */
[----:B------:R-:W3:Y:S02]  /*14200*/  SYNCS.PHASECHK.TRANS64.TRYWAIT P1, [R5+URZ+0x13260], R0 ;  /* 0x01326000050075a7 */ /* 0x000ee4000802017f */
[----:B---3--:R-:W-:Y:S05]  /*14210*/  @!P1 BRA `(.L_x_10701) ;  /* 0x0000001800e09947 */ /* 0x008fea0003800000 */
.L_x_10794:
[----:B------:R-:W-:Y:S05]  /*14220*/  @!P0 BRA `(.L_x_10702) ;  /* 0x0000000000048947 */ /* 0x000fea0003800000 */
[----:B------:R-:W-:Y:S01]  /*14230*/  BPT.TRAP 0x1 ;  /* 0x000000040000795c */ /* 0x000fe20000300000 */
.L_x_10702:
[----:B------:R-:W4:Y:S02]  /*14240*/  SYNCS.PHASECHK.TRANS64.TRYWAIT P0, [R2+URZ+0x13280], R3 ;  /* 0x01328003020075a7 */ /* 0x000f24000800017f */
[----:B----4-:R-:W-:Y:S05]  /*14250*/  @!P0 BRA `(.L_x_10703) ;  /* 0x0000001800e48947 */ /* 0x010fea0003800000 */
.L_x_10704:
[----:B------:R0:W0:Y:S02]  /*14260*/  SYNCS.PHASECHK.TRANS64.TRYWAIT P0, [R5+URZ+0x13280], R0 ;  /* 0x01328000050075a7 */ /* 0x000024000800017f */
[----:B0-----:R-:W-:Y:S05]  /*14270*/  @!P0 NANOSLEEP.SYNCS 0x989680 ;  /* 0x009896800000895d */ /* 0x001fea0003900000 */
[----:B------:R-:W0:Y:S02]  /*14280*/  @!P0 SYNCS.PHASECHK.TRANS64 P0, [R5+URZ+0x13280], R0 ;  /* 0x01328000050085a7 */ /* 0x000e24000800007f */
[----:B0-----:R-:W-:Y:S05]  /*14290*/  @!P0 BRA `(.L_x_10704) ;  /* 0xfffffffc00f08947 */ /* 0x001fea000383ffff */
.L_x_10472:
[----:B------:R-:W-:Y:S05]  /*142a0*/  BSYNC B8 ;  /* 0x0000000000087941 */ /* 0x000fea0003800000 */
.L_x_10469:
[----:B------:R-:W-:Y:S05]  /*142b0*/  EXIT ;  /* 0x000000000000794d */ /* 0x000fea0003800000 */
.L_x_10488:
[----:B-1----:R1:W2:Y:S02]  /*142c0*/  SYNCS.PHASECHK.TRANS64.TRYWAIT P5, [R78+URZ+0x13290], R79 ;  /* 0x0132904f4e0075a7 */ /* 0x0022a400080a017f */
[----:B--2---:R-:W-:Y:S05]  /*142d0*/  @!P5 NANOSLEEP.SYNCS 0x989680 ;  /* 0x009896800000d95d */ /* 0x004fea0003900000 */
[----:B------:R-:W2:Y:S02]  /*142e0*/  @!P5 SYNCS.PHASECHK.TRANS64 P5, [R78+URZ+0x13290], R79 ;  /* 0x0132904f4e00d5a7 */ /* 0x000ea400080a007f */
[----:B--2---:R-:W-:Y:S05]  /*142f0*/  @!P5 BRA `(.L_x_10488) ;  /* 0xfffffffc00f0d947 */ /* 0x004fea000383ffff */
[----:B------:R-:W-:Y:S05]  /*14300*/  BRA `(.L_x_10705) ;  /* 0xfffffee000ac7947 */ /* 0x000fea000383ffff */
.L_x_10498:
[----:B-1----:R1:W2:Y:S02]  /*14310*/  SYNCS.PHASECHK.TRANS64.TRYWAIT P5, [R78+URZ+0x13290], R79 ;  /* 0x0132904f4e0075a7 */ /* 0x0022a400080a017f */
[----:B--2---:R-:W-:Y:S05]  /*14320*/  @!P5 NANOSLEEP.SYNCS 0x989680 ;  /* 0x009896800000d95d */ /* 0x004fea0003900000 */
[----:B------:R-:W2:Y:S02]  /*14330*/  @!P5 SYNCS.PHASECHK.TRANS64 P5, [R78+URZ+0x13290], R79 ;  /* 0x0132904f4e00d5a7 */ /* 0x000ea400080a007f */
[----:B--2---:R-:W-:Y:S05]  /*14340*/  @!P5 BRA `(.L_x_10498) ;  /* 0xfffffffc00f0d947 */ /* 0x004fea000383ffff */
[----:B------:R-:W-:Y:S05]  /*14350*/  BRA `(.L_x_10706) ;  /* 0xfffffef000e87947 */ /* 0x000fea000383ffff */
.L_x_10503:
[----:B0-----:R0:W1:Y:S02]  /*14360*/  SYNCS.PHASECHK.TRANS64.TRYWAIT P1, [R78+URZ+0x13290], R79 ;  /* 0x0132904f4e0075a7 */ /* 0x001064000802017f */
[----:B-1----:R-:W-:Y:S05]  /*14370*/  @!P1 NANOSLEEP.SYNCS 0x989680 ;  /* 0x009896800000995d */ /* 0x002fea0003900000 */
[----:B------:R-:W1:Y:S02]  /*14380*/  @!P1 SYNCS.PHASECHK.TRANS64 P1, [R78+URZ+0x13290], R79 ;  /* 0x0132904f4e0095a7 */ /* 0x000e64000802007f */
[----:B-1----:R-:W-:Y:S05]  /*14390*/  @!P1 BRA `(.L_x_10503) ;  /* 0xfffffffc00f09947 */ /* 0x002fea000383ffff */
[----:B------:R-:W-:Y:S05]  /*143a0*/  BRA `(.L_x_10707) ;  /* 0xffffff04000c7947 */ /* 0x000fea000383ffff */
.L_x_10507:
[----:B-1----:R1:W2:Y:S02]  /*143b0*/  SYNCS.PHASECHK.TRANS64.TRYWAIT P0, [R78+URZ+0x132b0], R79 ;  /* 0x0132b04f4e0075a7 */ /* 0x0022a4000800017f */
[----:B--2---:R-:W-:Y:S05]  /*143c0*/  @!P0 NANOSLEEP.SYNCS 0x989680 ;  /* 0x009896800000895d */ /* 0x004fea0003900000 */
[----:B------:R-:W2:Y:S02]  /*143d0*/  @!P0 SYNCS.PHASECHK.TRANS64 P0, [R78+URZ+0x132b0], R79 ;  /* 0x0132b04f4e0085a7 */ /* 0x000ea4000800007f */
[----:B--2---:R-:W-:Y:S05]  /*143e0*/  @!P0 BRA `(.L_x_10507) ;  /* 0xfffffffc00f08947 */ /* 0x004fea000383ffff */
[----:B------:R-:W-:Y:S05]  /*143f0*/  BRA `(.L_x_10708) ;  /* 0xffffff04006c7947 */ /* 0x000fea000383ffff */
.L_x_10527:
        /* <DEDUP_REMOVED lines=8> */
.L_x_10710:
[----:B------:R-:W-:Y:S05]  /*14480*/  BSYNC B1 ;  /* 0x0000000000017941 */ /* 0x000fea0003800000 */
.L_x_10709:
[----:B------:R-:W-:Y:S05]  /*14490*/  BRA `(.L_x_10711) ;  /* 0xffffff1400587947 */ /* 0x000fea000383ffff */
.L_x_10528:
        /* <DEDUP_REMOVED lines=8> */
.L_x_10713:
[----:B------:R-:W-:Y:S05]  /*14520*/  BSYNC B1 ;  /* 0x0000000000017941 */ /* 0x000fea0003800000 */
.L_x_10712:
[----:B------:R-:W-:Y:S05]  /*14530*/  BRA `(.L_x_10714) ;  /* 0xffffff1400387947 */ /* 0x000fea000383ffff */
.L_x_10529:
        /* <DEDUP_REMOVED lines=8> */
.L_x_10716:
[----:B------:R-:W-:Y:S05]  /*145c0*/  BSYNC B1 ;  /* 0x0000000000017941 */ /* 0x000fea0003800000 */
.L_x_10715:
[----:B------:R-:W-:Y:S05]  /*145d0*/  BRA `(.L_x_10717) ;  /* 0xffffff1400187947 */ /* 0x000fea000383ffff */
.L_x_10530:
        /* <DEDUP_REMOVED lines=8> */
.L_x_10719:
[----:B------:R-:W-:Y:S05]  /*14660*/  BSYNC B1 ;  /* 0x0000000000017941 */ /* 0x000fea0003800000 */
.L_x_10718:
[----:B------:R-:W-:Y:S05]  /*14670*/  BRA `(.L_x_10720) ;  /* 0xffffff1000f87947 */ /* 0x000fea000383ffff */
.L_x_10532:
[----:B-1----:R1:W2:Y:S02]  /*14680*/  SYNCS.PHASECHK.TRANS64.TRYWAIT P0, [R16+URZ+0x13200], R3 ;  /* 0x01320003100075a7 */ /* 0x0022a4000800017f */
[----:B--2---:R-:W-:Y:S05]  /*14690*/  @!P0 NANOSLEEP.SYNCS 0x989680 ;  /* 0x009896800000895d */ /* 0x004fea0003900000 */
[----:B------:R-:W2:Y:S02]  /*146a0*/  @!P0 SYNCS.PHASECHK.TRANS64 P0, [R16+URZ+0x13200], R3 ;  /* 0x01320003100085a7 */ /* 0x000ea4000800007f */
[----:B--2---:R-:W-:Y:S05]  /*146b0*/  @!P0 BRA `(.L_x_10532) ;  /* 0xfffffffc00f08947 */ /* 0x004fea000383ffff */
[----:B------:R-:W-:Y:S05]  /*146c0*/  BRA `(.L_x_10721) ;  /* 0xffffff1000f07947 */ /* 0x000fea000383ffff */
.L_x_10536:
        /* <DEDUP_REMOVED lines=8> */
.L_x_10723:
[----:B------:R-:W-:Y:S05]  /*14750*/  BSYNC B1 ;  /* 0x0000000000017941 */ /* 0x000fea0003800000 */
.L_x_10722:
[----:B------:R-:W-:Y:S05]  /*14760*/  BRA `(.L_x_10724) ;  /* 0xffffff2400047947 */ /* 0x000fea000383ffff */
.L_x_10537:
        /* <DEDUP_REMOVED lines=8> */
.L_x_10726:
[----:B------:R-:W-:Y:S05]  /*147f0*/  BSYNC B1 ;  /* 0x0000000000017941 */ /* 0x000fea0003800000 */
.L_x_10725:
[----:B------:R-:W-:Y:S05]  /*14800*/  BRA `(.L_x_10727) ;  /* 0xffffff2000e87947 */ /* 0x000fea000383ffff */
.L_x_10538:
        /* <DEDUP_REMOVED lines=8> */
.L_x_10729:
[----:B------:R-:W-:Y:S05]  /*14890*/  BSYNC B1 ;  /* 0x0000000000017941 */ /* 0x000fea0003800000 */
.L_x_10728:
[----:B------:R-:W-:Y:S05]  /*148a0*/  BRA `(.L_x_10730) ;  /* 0xffffff2000cc7947 */ /* 0x000fea000383ffff */
.L_x_10539:
        /* <DEDUP_REMOVED lines=8> */
.L_x_10732:
[----:B------:R-:W-:Y:S05]  /*14930*/  BSYNC B1 ;  /* 0x0000000000017941 */ /* 0x000fea0003800000 */
.L_x_10731:
[----:B------:R-:W-:Y:S05]  /*14940*/  BRA `(.L_x_10733) ;  /* 0xffffff2000b07947 */ /* 0x000fea000383ffff */
.L_x_10541:
[----:B0-----:R0:W1:Y:S02]  /*14950*/  SYNCS.PHASECHK.TRANS64.TRYWAIT P1, [R16+URZ+0x13200], R3 ;  /* 0x01320003100075a7 */ /* 0x001064000802017f */
[----:B-1----:R-:W-:Y:S05]  /*14960*/  @!P1 NANOSLEEP.SYNCS 0x989680 ;  /* 0x009896800000995d */ /* 0x002fea0003900000 */
[----:B------:R-:W1:Y:S02]  /*14970*/  @!P1 SYNCS.PHASECHK.TRANS64 P1, [R16+URZ+0x13200], R3 ;  /* 0x01320003100095a7 */ /* 0x000e64000802007f */
[----:B-1----:R-:W-:Y:S05]  /*14980*/  @!P1 BRA `(.L_x_10541) ;  /* 0xfffffffc00f09947 */ /* 0x002fea000383ffff */
[----:B------:R-:W-:Y:S05]  /*14990*/  BRA `(.L_x_10734) ;  /* 0xffffff2000b07947 */ /* 0x000fea000383ffff */
.L_x_10545:
[----:B-1----:R1:W3:Y:S02]  /*149a0*/  SYNCS.PHASECHK.TRANS64.TRYWAIT P1, [R3+URZ+0x13230], R6 ;  /* 0x01323006030075a7 */ /* 0x0022e4000802017f */
[----:B---3--:R-:W-:Y:S05]  /*149b0*/  @!P1 NANOSLEEP.SYNCS 0x989680 ;  /* 0x009896800000995d */ /* 0x008fea0003900000 */
[----:B------:R-:W3:Y:S02]  /*149c0*/  @!P1 SYNCS.PHASECHK.TRANS64 P1, [R3+URZ+0x13230], R6 ;  /* 0x01323006030095a7 */ /* 0x000ee4000802007f */
[----:B---3--:R-:W-:Y:S05]  /*149d0*/  @!P1 BRA `(.L_x_10545) ;  /* 0xfffffffc00f09947 */ /* 0x008fea000383ffff */
[----:B------:R-:W-:Y:S05]  /*149e0*/  BRA `(.L_x_10544) ;  /* 0xffffff3400087947 */ /* 0x000fea000383ffff */
.L_x_10552:
[----:B0-----:R0:W2:Y:S02]  /*149f0*/  SYNCS.PHASECHK.TRANS64.TRYWAIT P1, [R14+URZ+0x13230], R9 ;  /* 0x013230090e0075a7 */ /* 0x0010a4000802017f */
[----:B--2---:R-:W-:Y:S05]  /*14a00*/  @!P1 NANOSLEEP.SYNCS 0x989680 ;  /* 0x009896800000995d */ /* 0x004fea0003900000 */
[----:B------:R-:W2:Y:S02]  /*14a10*/  @!P1 SYNCS.PHASECHK.TRANS64 P1, [R14+URZ+0x13230], R9 ;  /* 0x013230090e0095a7 */ /* 0x000ea4000802007f */
[----:B--2---:R-:W-:Y:S05]  /*14a20*/  @!P1 BRA `(.L_x_10552) ;  /* 0xfffffffc00f09947 */ /* 0x004fea000383ffff */
[----:B------:R-:W-:Y:S05]  /*14a30*/  BRA `(.L_x_10551) ;  /* 0xffffff5c00a47947 */ /* 0x000fea000383ffff */
.L_x_10557:
[----:B---3--:R3:W4:Y:S02]  /*14a40*/  SYNCS.PHASECHK.TRANS64.TRYWAIT P1, [R15+URZ+0x13250], R0 ;  /* 0x013250000f0075a7 */ /* 0x008724000802017f */
[----:B----4-:R-:W-:Y:S05]  /*14a50*/  @!P1 NANOSLEEP.SYNCS 0x989680 ;  /* 0x009896800000995d */ /* 0x010fea0003900000 */
[----:B------:R-:W4:Y:S02]  /*14a60*/  @!P1 SYNCS.PHASECHK.TRANS64 P1, [R15+URZ+0x13250], R0 ;  /* 0x013250000f0095a7 */ /* 0x000f24000802007f */
[----:B----4-:R-:W-:Y:S05]  /*14a70*/  @!P1 BRA `(.L_x_10557) ;  /* 0xfffffffc00f09947 */ /* 0x010fea000383ffff */
[----:B------:R-:W-:Y:S05]  /*14a80*/  BRA `(.L_x_10556) ;  /* 0xffffff6400147947 */ /* 0x000fea000383ffff */
.L_x_10564:
[----:B--2---:R2:W3:Y:S02]  /*14a90*/  SYNCS.PHASECHK.TRANS64.TRYWAIT P1, [R14+URZ+0x13250], R3 ;  /* 0x013250030e0075a7 */ /* 0x0044e4000802017f */
[----:B---3--:R-:W-:Y:S05]  /*14aa0*/  @!P1 NANOSLEEP.SYNCS 0x989680 ;  /* 0x009896800000995d */ /* 0x008fea0003900000 */
[----:B------:R-:W3:Y:S02]  /*14ab0*/  @!P1 SYNCS.PHASECHK.TRANS64 P1, [R14+URZ+0x13250], R3 ;  /* 0x013250030e0095a7 */ /* 0x000ee4000802007f */
[----:B---3--:R-:W-:Y:S05]  /*14ac0*/  @!P1 BRA `(.L_x_10564) ;  /* 0xfffffffc00f09947 */ /* 0x008fea000383ffff */
[----:B------:R-:W-:Y:S05]  /*14ad0*/  BRA `(.L_x_10563) ;  /* 0xffffff8000887947 */ /* 0x000fea000383ffff */
.L_x_10599:
        /* <DEDUP_REMOVED lines=11> */
.L_x_10736:
[----:B------:R-:W-:Y:S05]  /*14b90*/  BSYNC B1 ;  /* 0x0000000000017941 */ /* 0x000fea0003800000 */
.L_x_10735:
[----:B------:R-:W-:Y:S05]  /*14ba0*/  BRA `(.L_x_10737) ;  /* 0xffffffb800247947 */ /* 0x000fea000383ffff */
.L_x_10601:
[----:B------:R-:W-:Y:S01]  /*14bb0*/  BSSY B1, `(.L_x_10738) ;  /* 0x0000006000017945 */ /* 0x000fe20003800000 */
[----:B------:R-:W-:-:S07]  /*14bc0*/  IMAD.MOV.U32 R15, RZ, RZ, -0x1 ;  /* 0xffffffffff0f7424 */ /* 0x000fce00078e00ff */
[----:B0-----:R-:W-:Y:S05]  /*14bd0*/  WARPSYNC.COLLECTIVE R15, `(.L_x_10739) ;  /* 0x000000000f0c7348 */ /* 0x001fea0003c00000 */
[----:B------:R-:W-:Y:S02]  /*14be0*/  ELECT P6, UR62, PT ;  /* 0x00000000003e782f */ /* 0x000fe400038c0000 */
[----:B------:R-:W-:Y:S01]  /*14bf0*/  MOV R14, UR62 ;  /* 0x0000003e000e7c02 */ /* 0x000fe20008000f00 */
[----:B0-----:R-:W-:Y:S10]  /*14c00*/  ENDCOLLECTIVE ;  /* 0x000000000000791b */ /* 0x001ff40003800000 */
.L_x_10739:
[----:B------:R-:W-:Y:S05]  /*14c10*/  BSYNC B1 ;  /* 0x0000000000017941 */ /* 0x000fea0003800000 */
.L_x_10738:
[----:B------:R-:W-:Y:S05]  /*14c20*/  BRA `(.L_x_10600) ;  /* 0xffffffb8001c7947 */ /* 0x000fea000383ffff */
.L_x_10603:
[----:B0-----:R0:W1:Y:S02]  /*14c30*/  SYNCS.PHASECHK.TRANS64.TRYWAIT P0, [R6+URZ+0x13220], R7 ;  /* 0x01322007060075a7 */ /* 0x001064000800017f */
[----:B-1----:R-:W-:Y:S05]  /*14c40*/  @!P0 NANOSLEEP.SYNCS 0x989680 ;  /* 0x009896800000895d */ /* 0x002fea0003900000 */
[----:B------:R-:W1:Y:S02]  /*14c50*/  @!P0 SYNCS.PHASECHK.TRANS64 P0, [R6+URZ+0x13220], R7 ;  /* 0x01322007060085a7 */ /* 0x000e64000800007f */
[----:B-1----:R-:W-:Y:S05]  /*14c60*/  @!P0 BRA `(.L_x_10603) ;  /* 0xfffffffc00f08947 */ /* 0x002fea000383ffff */
[----:B------:R-:W-:Y:S05]  /*14c70*/  BRA `(.L_x_10740) ;  /* 0xffffffb800387947 */ /* 0x000fea000383ffff */
.L_x_10607:
[----:B0-----:R0:W1:Y:S02]  /*14c80*/  SYNCS.PHASECHK.TRANS64.TRYWAIT P0, [R7+URZ+0x132a0], R8 ;  /* 0x0132a008070075a7 */ /* 0x001064000800017f */
[----:B-1----:R-:W-:Y:S05]  /*14c90*/  @!P0 NANOSLEEP.SYNCS 0x989680 ;  /* 0x009896800000895d */ /* 0x002fea0003900000 */
[----:B------:R-:W1:Y:S02]  /*14ca0*/  @!P0 SYNCS.PHASECHK.TRANS64 P0, [R7+URZ+0x132a0], R8 ;  /* 0x0132a008070085a7 */ /* 0x000e64000800007f */
[----:B-1----:R-:W-:Y:S05]  /*14cb0*/  @!P0 BRA `(.L_x_10607) ;  /* 0xfffffffc00f08947 */ /* 0x002fea000383ffff */
[----:B------:R-:W-:Y:S05]  /*14cc0*/  BRA `(.L_x_10741) ;  /* 0xffffffb800507947 */ /* 0x000fea000383ffff */
.L_x_10612:
[----:B-1----:R1:W2:Y:S02]  /*14cd0*/  SYNCS.PHASECHK.TRANS64.TRYWAIT P0, [R7+URZ+0x132c0], R8 ;  /* 0x0132c008070075a7 */ /* 0x0022a4000800017f */
[----:B--2---:R-:W-:Y:S05]  /*14ce0*/  @!P0 NANOSLEEP.SYNCS 0x989680 ;  /* 0x009896800000895d */ /* 0x004fea0003900000 */
[----:B------:R-:W2:Y:S02]  /*14cf0*/  @!P0 SYNCS.PHASECHK.TRANS64 P0, [R7+URZ+0x132c0], R8 ;  /* 0x0132c008070085a7 */ /* 0x000ea4000800007f */
[----:B--2---:R-:W-:Y:S05]  /*14d00*/  @!P0 BRA `(.L_x_10612) ;  /* 0xfffffffc00f08947 */ /* 0x004fea000383ffff */
[----:B------:R-:W-:Y:S05]  /*14d10*/  BRA `(.L_x_10742) ;  /* 0xffffffb800cc7947 */ /* 0x000fea000383ffff */
.L_x_10619:
[----:B0-----:R0:W1:Y:S02]  /*14d20*/  SYNCS.PHASECHK.TRANS64.TRYWAIT P1, [R7+URZ+0x132a0], R8 ;  /* 0x0132a008070075a7 */ /* 0x001064000802017f */
[----:B-1----:R-:W-:Y:S05]  /*14d30*/  @!P1 NANOSLEEP.SYNCS 0x989680 ;  /* 0x009896800000995d */ /* 0x002fea0003900000 */
[----:B------:R-:W1:Y:S02]  /*14d40*/  @!P1 SYNCS.PHASECHK.TRANS64 P1, [R7+URZ+0x132a0], R8 ;  /* 0x0132a008070095a7 */ /* 0x000e64000802007f */
[----:B-1----:R-:W-:Y:S05]  /*14d50*/  @!P1 BRA `(.L_x_10619) ;  /* 0xfffffffc00f09947 */ /* 0x002fea000383ffff */
[----:B------:R-:W-:Y:S05]  /*14d60*/  BRA `(.L_x_10743) ;  /* 0xffffffbc00887947 */ /* 0x000fea000383ffff */
.L_x_10624:
[----:B-1----:R1:W2:Y:S02]  /*14d70*/  SYNCS.PHASECHK.TRANS64.TRYWAIT P1, [R7+URZ+0x132c0], R8 ;  /* 0x0132c008070075a7 */ /* 0x0022a4000802017f */
[----:B--2---:R-:W-:Y:S05]  /*14d80*/  @!P1 NANOSLEEP.SYNCS 0x989680 ;  /* 0x009896800000995d */ /* 0x004fea0003900000 */
[----:B------:R-:W2:Y:S02]  /*14d90*/  @!P1 SYNCS.PHASECHK.TRANS64 P1, [R7+URZ+0x132c0], R8 ;  /* 0x0132c008070095a7 */ /* 0x000ea4000802007f */
[----:B--2---:R-:W-:Y:S05]  /*14da0*/  @!P1 BRA `(.L_x_10624) ;  /* 0xfffffffc00f09947 */ /* 0x004fea000383ffff */
[----:B------:R-:W-:Y:S05]  /*14db0*/  BRA `(.L_x_10744) ;  /* 0xffffffc000007947 */ /* 0x000fea000383ffff */
.L_x_10637:
        /* <DEDUP_REMOVED lines=11> */
.L_x_10746:
[----:B------:R-:W-:Y:S05]  /*14e70*/  BSYNC B0 ;  /* 0x0000000000007941 */ /* 0x000fea0003800000 */
.L_x_10745:
[----:B------:R-:W-:Y:S05]  /*14e80*/  BRA `(.L_x_10747) ;  /* 0xffffffc800e47947 */ /* 0x000fea000383ffff */
.L_x_10639:
[----:B------:R-:W-:Y:S01]  /*14e90*/  BSSY B0, `(.L_x_10748) ;  /* 0x0000006000007945 */ /* 0x000fe20003800000 */
[----:B------:R-:W-:-:S07]  /*14ea0*/  IMAD.MOV.U32 R15, RZ, RZ, -0x1 ;  /* 0xffffffffff0f7424 */ /* 0x000fce00078e00ff */
[----:B0-----:R-:W-:Y:S05]  /*14eb0*/  WARPSYNC.COLLECTIVE R15, `(.L_x_10749) ;  /* 0x000000000f0c7348 */ /* 0x001fea0003c00000 */
[----:B------:R-:W-:Y:S02]  /*14ec0*/  ELECT P6, UR62, PT ;  /* 0x00000000003e782f */ /* 0x000fe400038c0000 */
[----:B------:R-:W-:Y:S01]  /*14ed0*/  MOV R14, UR62 ;  /* 0x0000003e000e7c02 */ /* 0x000fe20008000f00 */
[----:B0-----:R-:W-:Y:S10]  /*14ee0*/  ENDCOLLECTIVE ;  /* 0x000000000000791b */ /* 0x001ff40003800000 */
.L_x_10749:
[----:B------:R-:W-:Y:S05]  /*14ef0*/  BSYNC B0 ;  /* 0x0000000000007941 */ /* 0x000fea0003800000 */
.L_x_10748:
[----:B------:R-:W-:Y:S05]  /*14f00*/  BRA `(.L_x_10750) ;  /* 0xffffffc800dc7947 */ /* 0x000fea000383ffff */
.L_x_10642:
[----:B0-----:R0:W1:Y:S02]  /*14f10*/  SYNCS.PHASECHK.TRANS64.TRYWAIT P2, [R4+URZ+0x13280], R3 ;  /* 0x01328003040075a7 */ /* 0x001064000804017f */
[----:B-1----:R-:W-:Y:S05]  /*14f20*/  @!P2 NANOSLEEP.SYNCS 0x989680 ;  /* 0x009896800000a95d */ /* 0x002fea0003900000 */
[----:B------:R-:W1:Y:S02]  /*14f30*/  @!P2 SYNCS.PHASECHK.TRANS64 P2, [R4+URZ+0x13280], R3 ;  /* 0x013280030400a5a7 */ /* 0x000e64000804007f */
[----:B-1----:R-:W-:Y:S05]  /*14f40*/  @!P2 BRA `(.L_x_10642) ;  /* 0xfffffffc00f0a947 */ /* 0x002fea000383ffff */
[----:B------:R-:W-:Y:S05]  /*14f50*/  BRA `(.L_x_10751) ;  /* 0xffffffcc00407947 */ /* 0x000fea000383ffff */
.L_x_10644:
[----:B-1----:R1:W2:Y:S02]  /*14f60*/  SYNCS.PHASECHK.TRANS64.TRYWAIT P2, [R4+URZ+0x13240], R3 ;  /* 0x01324003040075a7 */ /* 0x0022a4000804017f */
[----:B--2---:R-:W-:Y:S05]  /*14f70*/  @!P2 NANOSLEEP.SYNCS 0x989680 ;  /* 0x009896800000a95d */ /* 0x004fea0003900000 */
[----:B------:R-:W2:Y:S02]  /*14f80*/  @!P2 SYNCS.PHASECHK.TRANS64 P2, [R4+URZ+0x13240], R3 ;  /* 0x013240030400a5a7 */ /* 0x000ea4000804007f */
[----:B--2---:R-:W-:Y:S05]  /*14f90*/  @!P2 BRA `(.L_x_10644) ;  /* 0xfffffffc00f0a947 */ /* 0x004fea000383ffff */
[----:B------:R-:W-:Y:S05]  /*14fa0*/  BRA `(.L_x_10752) ;  /* 0xffffffcc00947947 */ /* 0x000fea000383ffff */
.L_x_10647:
[----:B0-----:R0:W1:Y:S02]  /*14fb0*/  SYNCS.PHASECHK.TRANS64.TRYWAIT P0, [R29+URZ+0x13220], R4 ;  /* 0x013220041d0075a7 */ /* 0x001064000800017f */
[----:B-1----:R-:W-:Y:S05]  /*14fc0*/  @!P0 NANOSLEEP.SYNCS 0x989680 ;  /* 0x009896800000895d */ /* 0x002fea0003900000 */
[----:B------:R-:W1:Y:S02]  /*14fd0*/  @!P0 SYNCS.PHASECHK.TRANS64 P0, [R29+URZ+0x13220], R4 ;  /* 0x013220041d0085a7 */ /* 0x000e64000800007f */
[----:B-1----:R-:W-:Y:S05]  /*14fe0*/  @!P0 BRA `(.L_x_10647) ;  /* 0xfffffffc00f08947 */ /* 0x002fea000383ffff */
[----:B------:R-:W-:Y:S05]  /*14ff0*/  BRA `(.L_x_10753) ;  /* 0xffffffd000507947 */ /* 0x000fea000383ffff */
.L_x_10653:
[----:B0-----:R0:W1:Y:S02]  /*15000*/  SYNCS.PHASECHK.TRANS64.TRYWAIT P0, [R3+URZ+0x13280], R4 ;  /* 0x01328004030075a7 */ /* 0x001064000800017f */
[----:B-1----:R-:W-:Y:S05]  /*15010*/  @!P0 NANOSLEEP.SYNCS 0x989680 ;  /* 0x009896800000895d */ /* 0x002fea0003900000 */
[----:B------:R-:W1:Y:S02]  /*15020*/  @!P0 SYNCS.PHASECHK.TRANS64 P0, [R3+URZ+0x13280], R4 ;  /* 0x01328004030085a7 */ /* 0x000e64000800007f */
[----:B-1----:R-:W-:Y:S05]  /*15030*/  @!P0 BRA `(.L_x_10653) ;  /* 0xfffffffc00f08947 */ /* 0x002fea000383ffff */
[----:B------:R-:W-:Y:S05]  /*15040*/  BRA `(.L_x_10754) ;  /* 0xffffffd000ec7947 */ /* 0x000fea000383ffff */
.L_x_10658:
[----:B-1----:R1:W2:Y:S02]  /*15050*/  SYNCS.PHASECHK.TRANS64.TRYWAIT P0, [R3+URZ+0x13240], R4 ;  /* 0x01324004030075a7 */ /* 0x0022a4000800017f */
[----:B--2---:R-:W-:Y:S05]  /*15060*/  @!P0 NANOSLEEP.SYNCS 0x989680 ;  /* 0x009896800000895d */ /* 0x004fea0003900000 */
[----:B------:R-:W2:Y:S02]  /*15070*/  @!P0 SYNCS.PHASECHK.TRANS64 P0, [R3+URZ+0x13240], R4 ;  /* 0x01324004030085a7 */ /* 0x000ea4000800007f */
[----:B--2---:R-:W-:Y:S05]  /*15080*/  @!P0 BRA `(.L_x_10658) ;  /* 0xfffffffc00f08947 */ /* 0x004fea000383ffff */
[----:B------:R-:W-:Y:S05]  /*15090*/  BRA `(.L_x_10755) ;  /* 0xffffffd400687947 */ /* 0x000fea000383ffff */
.L_x_10664:
[----:B0-----:R0:W1:Y:S02]  /*150a0*/  SYNCS.PHASECHK.TRANS64.TRYWAIT P2, [R13+URZ+0x13270], R4 ;  /* 0x013270040d0075a7 */ /* 0x001064000804017f */
[----:B-1----:R-:W-:Y:S05]  /*150b0*/  @!P2 NANOSLEEP.SYNCS 0x989680 ;  /* 0x009896800000a95d */ /* 0x002fea0003900000 */
[----:B------:R-:W1:Y:S02]  /*150c0*/  @!P2 SYNCS.PHASECHK.TRANS64 P2, [R13+URZ+0x13270], R4 ;  /* 0x013270040d00a5a7 */ /* 0x000e64000804007f */
[----:B-1----:R-:W-:Y:S05]  /*150d0*/  @!P2 BRA `(.L_x_10664) ;  /* 0xfffffffc00f0a947 */ /* 0x002fea000383ffff */
[----:B------:R-:W-:Y:S05]  /*150e0*/  BRA `(.L_x_10756) ;  /* 0xffffffd800047947 */ /* 0x000fea000383ffff */
.L_x_10666:
[----:B0-----:R0:W1:Y:S02]  /*150f0*/  SYNCS.PHASECHK.TRANS64.TRYWAIT P2, [R13+URZ+0x13260], R4 ;  /* 0x013260040d0075a7 */ /* 0x001064000804017f */
[----:B-1----:R-:W-:Y:S05]  /*15100*/  @!P2 NANOSLEEP.SYNCS 0x989680 ;  /* 0x009896800000a95d */ /* 0x002fea0003900000 */
[----:B------:R-:W1:Y:S02]  /*15110*/  @!P2 SYNCS.PHASECHK.TRANS64 P2, [R13+URZ+0x13260], R4 ;  /* 0x013260040d00a5a7 */ /* 0x000e64000804007f */
[----:B-1----:R-:W-:Y:S05]  /*15120*/  @!P2 BRA `(.L_x_10666) ;  /* 0xfffffffc00f0a947 */ /* 0x002fea000383ffff */
[----:B------:R-:W-:Y:S05]  /*15130*/  BRA `(.L_x_10757) ;  /* 0xffffffd8000c7947 */ /* 0x000fea000383ffff */
.L_x_10673:
[----:B-1----:R1:W2:Y:S02]  /*15140*/  SYNCS.PHASECHK.TRANS64.TRYWAIT P0, [R2+URZ+0x13270], R3 ;  /* 0x01327003020075a7 */ /* 0x0022a4000800017f */
[----:B--2---:R-:W-:Y:S05]  /*15150*/  @!P0 NANOSLEEP.SYNCS 0x989680 ;  /* 0x009896800000895d */ /* 0x004fea0003900000 */
[----:B------:R-:W2:Y:S02]  /*15160*/  @!P0 SYNCS.PHASECHK.TRANS64 P0, [R2+URZ+0x13270], R3 ;  /* 0x01327003020085a7 */ /* 0x000ea4000800007f */
[----:B--2---:R-:W-:Y:S05]  /*15170*/  @!P0 BRA `(.L_x_10673) ;  /* 0xfffffffc00f08947 */ /* 0x004fea000383ffff */
[----:B------:R-:W-:Y:S05]  /*15180*/  BRA `(.L_x_10758) ;  /* 0xffffffdc008c7947 */ /* 0x000fea000383ffff */
.L_x_10675:
[----:B-1----:R1:W2:Y:S02]  /*15190*/  SYNCS.PHASECHK.TRANS64.TRYWAIT P0, [R2+URZ+0x13260], R3 ;  /* 0x01326003020075a7 */ /* 0x0022a4000800017f */
[----:B--2---:R-:W-:Y:S05]  /*151a0*/  @!P0 NANOSLEEP.SYNCS 0x989680 ;  /* 0x009896800000895d */ /* 0x004fea0003900000 */
[----:B------:R-:W2:Y:S02]  /*151b0*/  @!P0 SYNCS.PHASECHK.TRANS64 P0, [R2+URZ+0x13260], R3 ;  /* 0x01326003020085a7 */ /* 0x000ea4000800007f */
[----:B--2---:R-:W-:Y:S05]  /*151c0*/  @!P0 BRA `(.L_x_10675) ;  /* 0xfffffffc00f08947 */ /* 0x004fea000383ffff */
[----:B------:R-:W-:Y:S05]  /*151d0*/  BRA `(.L_x_10759) ;  /* 0xffffffdc00947947 */ /* 0x000fea000383ffff */
.L_x_10679:
        /* <DEDUP_REMOVED lines=8> */
.L_x_10761:
[----:B------:R-:W-:Y:S05]  /*15260*/  BSYNC B0 ;  /* 0x0000000000007941 */ /* 0x000fea0003800000 */
.L_x_10760:
        /* <DEDUP_REMOVED lines=9> */
.L_x_10762:
[----:B------:R-:W-:Y:S02]  /*15300*/  ULDC UR4, c[0x0][0xc14] ;  /* 0x0003050000047ab9 */ /* 0x000fe40000000800 */
[----:B------:R-:W-:-:S13]  /*15310*/  ISETP.GE.OR P1, PT, R7, UR4, !P0 ;  /* 0x0000000407007c0c */ /* 0x000fda000c726670 */
[----:B------:R-:W0:Y:S01]  /*15320*/  @!P1 LDC.64 R2, c[0x0][0xc58] ;  /* 0x00031600ff029b82 */ /* 0x000e220000000a00 */
[----:B------:R-:W-:Y:S02]  /*15330*/  IMAD.MOV.U32 R4, RZ, RZ, RZ ;  /* 0x000000ffff047224 */ /* 0x000fe400078e00ff */
[----:B------:R-:W-:Y:S02]  /*15340*/  IMAD.MOV.U32 R11, RZ, RZ, RZ ;  /* 0x000000ffff0b7224 */ /* 0x000fe400078e00ff */
[----:B------:R-:W-:Y:S02]  /*15350*/  IMAD.MOV.U32 R0, RZ, RZ, R14 ;  /* 0x000000ffff007224 */ /* 0x000fe400078e000e */
[----:B0-----:R-:W-:-:S06]  /*15360*/  @!P1 IMAD.WIDE R2, R7, 0x4, R2 ;  /* 0x0000000407029825 */ /* 0x001fcc00078e0202 */
[----:B------:R-:W2:Y:S01]  /*15370*/  @!P1 LDG.E R2, desc[UR42][R2.64] ;  /* 0x0000002a02029981 */ /* 0x000ea2000c1e1900 */
[C---:B------:R-:W-:Y:S02]  /*15380*/  ISETP.GE.U32.AND P2, PT, R8.reuse, 0x2, PT ;  /* 0x000000020800780c */ /* 0x040fe40003f46070 */
[C---:B------:R-:W-:Y:S02]  /*15390*/  ISETP.GE.U32.AND P3, PT, R8.reuse, 0x4, PT ;  /* 0x000000040800780c */ /* 0x040fe40003f66070 */
[C---:B------:R-:W-:Y:S02]  /*153a0*/  ISETP.GE.U32.AND P4, PT, R8.reuse, 0x8, PT ;  /* 0x000000080800780c */ /* 0x040fe40003f86070 */
[C---:B------:R-:W-:Y:S01]  /*153b0*/  ISETP.GE.U32.AND P5, PT, R8.reuse, 0x10, PT ;  /* 0x000000100800780c */ /* 0x040fe20003fa6070 */
[----:B--2---:R-:W-:Y:S01]  /*153c0*/  @!P1 IMAD.MOV.U32 R4, RZ, RZ, R2 ;  /* 0x000000ffff049224 */ /* 0x004fe200078e0002 */
[----:B------:R-:W-:-:S03]  /*153d0*/  ISETP.NE.AND P1, PT, R8, RZ, PT ;  /* 0x000000ff0800720c */ /* 0x000fc60003f25270 */
[----:B------:R-:W-:-:S10]  /*153e0*/  IMAD.MOV.U32 R13, RZ, RZ, R4 ;  /* 0x000000ffff0d7224 */ /* 0x000fd400078e0004 */
[----:B------:R-:W-:Y:S05]  /*153f0*/  WARPSYNC.COLLECTIVE R15, `(.L_x_10763) ;  /* 0x000000000f087348 */ /* 0x000fea0003c00000 */
[----:B------:R0:W1:Y:S02]  /*15400*/  SHFL.UP P6, R14, R13, R12, R11 ;  /* 0x0400000c0d0e7389 */ /* 0x00006400000c000b */
[----:B01----:R-:W-:Y:S01]  /*15410*/  ENDCOLLECTIVE ;  /* 0x000000000000791b */ /* 0x003fe20003800000 */
.L_x_10763:
[----:B------:R-:W-:Y:S01]  /*15420*/  IMAD.MOV.U32 R12, RZ, RZ, 0x2 ;  /* 0x00000002ff0c7424 */ /* 0x000fe200078e00ff */
[----:B------:R-:W-:-:S05]  /*15430*/  SEL R7, R14, RZ, P1 ;  /* 0x000000ff0e077207 */ /* 0x000fca0000800000 */
[----:B------:R-:W-:-:S05]  /*15440*/  IMAD.IADD R6, R4, 0x1, R7 ;  /* 0x0000000104067824 */ /* 0x000fca00078e0207 */
[----:B------:R-:W-:-:S07]  /*15450*/  MOV R13, R6 ;  /* 0x00000006000d7202 */ /* 0x000fce0000000f00 */
[----:B------:R-:W-:Y:S05]  /*15460*/  WARPSYNC.COLLECTIVE R15, `(.L_x_10764) ;  /* 0x000000000f087348 */ /* 0x000fea0003c00000 */
[----:B------:R0:W1:Y:S02]  /*15470*/  SHFL.UP P6, R14, R13, R12, R11 ;  /* 0x0400000c0d0e7389 */ /* 0x00006400000c000b */
[----:B01----:R-:W-:Y:S01]  /*15480*/  ENDCOLLECTIVE ;  /* 0x000000000000791b */ /* 0x003fe20003800000 */
.L_x_10764:
[----:B------:R-:W-:Y:S01]  /*15490*/  IMAD.MOV.U32 R12, RZ, RZ, 0x4 ;  /* 0x00000004ff0c7424 */ /* 0x000fe200078e00ff */
[----:B------:R-:W-:-:S05]  /*154a0*/  SEL R7, R14, RZ, P2 ;  /* 0x000000ff0e077207 */ /* 0x000fca0001000000 */
[----:B------:R-:W-:-:S04]  /*154b0*/  IMAD.IADD R7, R6, 0x1, R7 ;  /* 0x0000000106077824 */ /* 0x000fc800078e0207 */
[----:B------:R-:W-:-:S07]  /*154c0*/  IMAD.MOV.U32 R13, RZ, RZ, R7 ;  /* 0x000000ffff0d7224 */ /* 0x000fce00078e0007 */
[----:B------:R-:W-:Y:S05]  /*154d0*/  WARPSYNC.COLLECTIVE R15, `(.L_x_10765) ;  /* 0x000000000f087348 */ /* 0x000fea0003c00000 */
[----:B------:R0:W1:Y:S02]  /*154e0*/  SHFL.UP P6, R14, R13, R12, R11 ;  /* 0x0400000c0d0e7389 */ /* 0x00006400000c000b */
[----:B01----:R-:W-:Y:S01]  /*154f0*/  ENDCOLLECTIVE ;  /* 0x000000000000791b */ /* 0x003fe20003800000 */
.L_x_10765:
[----:B------:R-:W-:Y:S01]  /*15500*/  IMAD.MOV.U32 R12, RZ, RZ, 0x8 ;  /* 0x00000008ff0c7424 */ /* 0x000fe200078e00ff */
[----:B------:R-:W-:-:S05]  /*15510*/  SEL R2, R14, RZ, P3 ;  /* 0x000000ff0e027207 */ /* 0x000fca0001800000 */
[----:B------:R-:W-:-:S04]  /*15520*/  IMAD.IADD R2, R7, 0x1, R2 ;  /* 0x0000000107027824 */ /* 0x000fc800078e0202 */
[----:B------:R-:W-:-:S07]  /*15530*/  IMAD.MOV.U32 R13, RZ, RZ, R2 ;  /* 0x000000ffff0d7224 */ /* 0x000fce00078e0002 */
[----:B------:R-:W-:Y:S05]  /*15540*/  WARPSYNC.COLLECTIVE R15, `(.L_x_10766) ;  /* 0x000000000f087348 */ /* 0x000fea0003c00000 */
[----:B------:R0:W1:Y:S02]  /*15550*/  SHFL.UP P6, R14, R13, R12, R11 ;  /* 0x0400000c0d0e7389 */ /* 0x00006400000c000b */
[----:B01----:R-:W-:Y:S01]  /*15560*/  ENDCOLLECTIVE ;  /* 0x000000000000791b */ /* 0x003fe20003800000 */
.L_x_10766:
[----:B------:R-:W-:Y:S01]  /*15570*/  IMAD.MOV.U32 R12, RZ, RZ, 0x10 ;  /* 0x00000010ff0c7424 */ /* 0x000fe200078e00ff */
[----:B------:R-:W-:-:S05]  /*15580*/  SEL R3, R14, RZ, P4 ;  /* 0x000000ff0e037207 */ /* 0x000fca0002000000 */
[----:B------:R-:W-:-:S04]  /*15590*/  IMAD.IADD R3, R2, 0x1, R3 ;  /* 0x0000000102037824 */ /* 0x000fc800078e0203 */
[----:B------:R-:W-:-:S07]  /*155a0*/  IMAD.MOV.U32 R13, RZ, RZ, R3 ;  /* 0x000000ffff0d7224 */ /* 0x000fce00078e0003 */
[----:B------:R-:W-:Y:S05]  /*155b0*/  WARPSYNC.COLLECTIVE R15, `(.L_x_10767) ;  /* 0x000000000f087348 */ /* 0x000fea0003c00000 */
[----:B------:R0:W1:Y:S02]  /*155c0*/  SHFL.UP P6, R14, R13, R12, R11 ;  /* 0x0400000c0d0e7389 */ /* 0x00006400000c000b */
[----:B01----:R-:W-:Y:S01]  /*155d0*/  ENDCOLLECTIVE ;  /* 0x000000000000791b */ /* 0x003fe20003800000 */
.L_x_10767:
        /* <DEDUP_REMOVED lines=8> */
.L_x_10768:
[----:B------:R-:W-:Y:S05]  /*15660*/  BRA `(.L_x_10769) ;  /* 0xffffffe000547947 */ /* 0x000fea000383ffff */
.L_x_10684:
        /* <DEDUP_REMOVED lines=8> */
.L_x_10771:
[----:B------:R-:W-:Y:S05]  /*156f0*/  BSYNC B0 ;  /* 0x0000000000007941 */ /* 0x000fea0003800000 */
.L_x_10770:
        /* <DEDUP_REMOVED lines=8> */
.L_x_10772:
[----:B------:R-:W-:Y:S01]  /*15780*/  IMAD.MOV.U32 R12, RZ, RZ, 0x4 ;  /* 0x00000004ff0c7424 */ /* 0x000fe200078e00ff */
[----:B------:R-:W-:-:S05]  /*15790*/  SEL R2, R14, RZ, P2 ;  /* 0x000000ff0e027207 */ /* 0x000fca0001000000 */
[----:B------:R-:W-:-:S04]  /*157a0*/  IMAD.IADD R2, R13, 0x1, R2 ;  /* 0x000000010d027824 */ /* 0x000fc800078e0202 */
[----:B------:R-:W-:-:S07]  /*157b0*/  IMAD.MOV.U32 R13, RZ, RZ, R2 ;  /* 0x000000ffff0d7224 */ /* 0x000fce00078e0002 */
[----:B------:R-:W-:Y:S05]  /*157c0*/  WARPSYNC.COLLECTIVE R15, `(.L_x_10773) ;  /* 0x000000000f087348 */ /* 0x000fea0003c00000 */
[----:B------:R0:W1:Y:S02]  /*157d0*/  SHFL.UP P6, R14, R13, R12, R11 ;  /* 0x0400000c0d0e7389 */ /* 0x00006400000c000b */
[----:B01----:R-:W-:Y:S01]  /*157e0*/  ENDCOLLECTIVE ;  /* 0x000000000000791b */ /* 0x003fe20003800000 */
.L_x_10773:
[----:B------:R-:W-:Y:S01]  /*157f0*/  IMAD.MOV.U32 R12, RZ, RZ, 0x8 ;  /* 0x00000008ff0c7424 */ /* 0x000fe200078e00ff */
[----:B------:R-:W-:-:S04]  /*15800*/  SEL R3, R14, RZ, P3 ;  /* 0x000000ff0e037207 */ /* 0x000fc80001800000 */
[----:B------:R-:W-:-:S05]  /*15810*/  IADD3 R3, R2, R3, RZ ;  /* 0x0000000302037210 */ /* 0x000fca0007ffe0ff */
[----:B------:R-:W-:-:S07]  /*15820*/  IMAD.MOV.U32 R13, RZ, RZ, R3 ;  /* 0x000000ffff0d7224 */ /* 0x000fce00078e0003 */
[----:B------:R-:W-:Y:S05]  /*15830*/  WARPSYNC.COLLECTIVE R15, `(.L_x_10774) ;  /* 0x000000000f087348 */ /* 0x000fea0003c00000 */
[----:B------:R0:W1:Y:S02]  /*15840*/  SHFL.UP P6, R14, R13, R12, R11 ;  /* 0x0400000c0d0e7389 */ /* 0x00006400000c000b */
[----:B01----:R-:W-:Y:S01]  /*15850*/  ENDCOLLECTIVE ;  /* 0x000000000000791b */ /* 0x003fe20003800000 */
.L_x_10774:
[----:B------:R-:W-:Y:S01]  /*15860*/  IMAD.MOV.U32 R12, RZ, RZ, 0x10 ;  /* 0x00000010ff0c7424 */ /* 0x000fe200078e00ff */
[----:B------:R-:W-:-:S05]  /*15870*/  SEL R6, R14, RZ, P4 ;  /* 0x000000ff0e067207 */ /* 0x000fca0002000000 */
[----:B------:R-:W-:-:S04]  /*15880*/  IMAD.IADD R6, R3, 0x1, R6 ;  /* 0x0000000103067824 */ /* 0x000fc800078e0206 */
[----:B------:R-:W-:-:S07]  /*15890*/  IMAD.MOV.U32 R13, RZ, RZ, R6 ;  /* 0x000000ffff0d7224 */ /* 0x000fce00078e0006 */
[----:B------:R-:W-:Y:S05]  /*158a0*/  WARPSYNC.COLLECTIVE R15, `(.L_x_10775) ;  /* 0x000000000f087348 */ /* 0x000fea0003c00000 */
[----:B------:R0:W1:Y:S02]  /*158b0*/  SHFL.UP P6, R14, R13, R12, R11 ;  /* 0x0400000c0d0e7389 */ /* 0x00006400000c000b */
[----:B01----:R-:W-:Y:S01]  /*158c0*/  ENDCOLLECTIVE ;  /* 0x000000000000791b */ /* 0x003fe20003800000 */
.L_x_10775:
        /* <DEDUP_REMOVED lines=8> */
.L_x_10776:
[----:B------:R-:W-:Y:S05]  /*15950*/  BRA `(.L_x_10777) ;  /* 0xffffffe000347947 */ /* 0x000fea000383ffff */
.L_x_10686:
[----:B------:R-:W-:Y:S01]  /*15960*/  BSSY B0, `(.L_x_10778) ;  /* 0x0000006000007945 */ /* 0x000fe20003800000 */
[----:B------:R-:W-:Y:S01]  /*15970*/  PLOP3.LUT P6, PT, P6, PT, PT, 0x8, 0x0 ;  /* 0x000000000000781c */ /* 0x000fe200037ce170 */
[----:B------:R-:W-:-:S12]  /*15980*/  IMAD.MOV.U32 R15, RZ, RZ, -0x1 ;  /* 0xffffffffff0f7424 */ /* 0x000fd800078e00ff */
[----:B0-----:R-:W-:Y:S05]  /*15990*/  WARPSYNC.COLLECTIVE R15, `(.L_x_10779) ;  /* 0x000000000f087348 */ /* 0x001fea0003c00000 */
[----:B------:R-:W-:Y:S01]  /*159a0*/  VOTE.ANY R14, PT, P6 ;  /* 0x00000000000e7806 */ /* 0x000fe200030e0100 */
[----:B0-----:R-:W-:Y:S06]  /*159b0*/  ENDCOLLECTIVE ;  /* 0x000000000000791b */ /* 0x001fec0003800000 */
.L_x_10779:
[----:B------:R-:W-:Y:S05]  /*159c0*/  BSYNC B0 ;  /* 0x0000000000007941 */ /* 0x000fea0003800000 */
.L_x_10778:
        /* <DEDUP_REMOVED lines=9> */
.L_x_10780:
[----:B------:R-:W-:Y:S01]  /*15a60*/  IMAD.MOV.U32 R4, RZ, RZ, R14 ;  /* 0x000000ffff047224 */ /* 0x000fe200078e000e */
[----:B------:R-:W-:Y:S06]  /*15a70*/  BRA `(.L_x_10781) ;  /* 0xffffffe000247947 */ /* 0x000fec000383ffff */
.L_x_10688:
[----:B------:R-:W-:Y:S01]  /*15a80*/  BSSY B0, `(.L_x_10782) ;  /* 0x0000007000007945 */ /* 0x000fe20003800000 */
[----:B------:R-:W-:Y:S02]  /*15a90*/  IMAD.MOV.U32 R13, RZ, RZ, R2 ;  /* 0x000000ffff0d7224 */ /* 0x000fe400078e0002 */
[----:B------:R-:W-:Y:S02]  /*15aa0*/  IMAD.MOV.U32 R11, RZ, RZ, 0x1f ;  /* 0x0000001fff0b7424 */ /* 0x000fe400078e00ff */
[----:B------:R-:W-:-:S07]  /*15ab0*/  IMAD.MOV.U32 R15, RZ, RZ, -0x1 ;  /* 0xffffffffff0f7424 */ /* 0x000fce00078e00ff */
[----:B012---:R-:W-:Y:S05]  /*15ac0*/  WARPSYNC.COLLECTIVE R15, `(.L_x_10783) ;  /* 0x000000000f087348 */ /* 0x007fea0003c00000 */
[----:B------:R3:W4:Y:S02]  /*15ad0*/  SHFL.IDX P6, R14, R13, R12, R11 ;  /* 0x0000000c0d0e7389 */ /* 0x00072400000c000b */
[----:B01234-:R-:W-:Y:S01]  /*15ae0*/  ENDCOLLECTIVE ;  /* 0x000000000000791b */ /* 0x01ffe20003800000 */
.L_x_10783:
[----:B------:R-:W-:Y:S05]  /*15af0*/  BSYNC B0 ;  /* 0x0000000000007941 */ /* 0x000fea0003800000 */
.L_x_10782:
[----:B------:R-:W-:Y:S05]  /*15b00*/  BRA `(.L_x_10687) ;  /* 0xffffffe0001c7947 */ /* 0x000fea000383ffff */
.L_x_10692:
[----:B0-----:R0:W1:Y:S02]  /*15b10*/  SYNCS.PHASECHK.TRANS64.TRYWAIT P0, [R8+URZ+0x13220], R0 ;  /* 0x01322000080075a7 */ /* 0x001064000800017f */
[----:B-1----:R-:W-:Y:S05]  /*15b20*/  @!P0 NANOSLEEP.SYNCS 0x989680 ;  /* 0x009896800000895d */ /* 0x002fea0003900000 */
[----:B------:R-:W1:Y:S02]  /*15b30*/  @!P0 SYNCS.PHASECHK.TRANS64 P0, [R8+URZ+0x13220], R0 ;  /* 0x01322000080085a7 */ /* 0x000e64000800007f */
[----:B-1----:R-:W-:Y:S05]  /*15b40*/  @!P0 BRA `(.L_x_10692) ;  /* 0xfffffffc00f08947 */ /* 0x002fea000383ffff */
[----:B------:R-:W-:Y:S05]  /*15b50*/  BRA `(.L_x_10784) ;  /* 0xffffffe400087947 */ /* 0x000fea000383ffff */
.L_x_10693:
        /* <DEDUP_REMOVED lines=11> */
.L_x_10786:
[----:B------:R-:W-:Y:S05]  /*15c10*/  BSYNC B0 ;  /* 0x0000000000007941 */ /* 0x000fea0003800000 */
.L_x_10785:
[----:B------:R-:W-:Y:S05]  /*15c20*/  BRA `(.L_x_10787) ;  /* 0xffffffe000f07947 */ /* 0x000fea000383ffff */
.L_x_10694:
[----:B------:R-:W-:Y:S01]  /*15c30*/  BSSY B0, `(.L_x_10788) ;  /* 0x0000006000007945 */ /* 0x000fe20003800000 */
[----:B------:R-:W-:-:S07]  /*15c40*/  IMAD.MOV.U32 R15, RZ, RZ, -0x1 ;  /* 0xffffffffff0f7424 */ /* 0x000fce00078e00ff */
[----:B0-----:R-:W-:Y:S05]  /*15c50*/  WARPSYNC.COLLECTIVE R15, `(.L_x_10789) ;  /* 0x000000000f0c7348 */ /* 0x001fea0003c00000 */
[----:B------:R-:W-:Y:S02]  /*15c60*/  ELECT P6, UR62, PT ;  /* 0x00000000003e782f */ /* 0x000fe400038c0000 */
[----:B------:R-:W-:Y:S01]  /*15c70*/  MOV R14, UR62 ;  /* 0x0000003e000e7c02 */ /* 0x000fe20008000f00 */
[----:B0-----:R-:W-:Y:S10]  /*15c80*/  ENDCOLLECTIVE ;  /* 0x000000000000791b */ /* 0x001ff40003800000 */
.L_x_10789:
[----:B------:R-:W-:Y:S05]  /*15c90*/  BSYNC B0 ;  /* 0x0000000000007941 */ /* 0x000fea0003800000 */
.L_x_10788:
[----:B------:R-:W-:Y:S05]  /*15ca0*/  BRA `(.L_x_10790) ;  /* 0xffffffe000e47947 */ /* 0x000fea000383ffff */
.L_x_10696:
[----:B0-----:R0:W1:Y:S02]  /*15cb0*/  SYNCS.PHASECHK.TRANS64.TRYWAIT P1, [R6+URZ], R3 ;  /* 0x00000003060075a7 */ /* 0x001064000802017f */
[----:B-1----:R-:W-:Y:S05]  /*15cc0*/  @!P1 NANOSLEEP.SYNCS 0x989680 ;  /* 0x009896800000995d */ /* 0x002fea0003900000 */
[----:B------:R-:W1:Y:S02]  /*15cd0*/  @!P1 SYNCS.PHASECHK.TRANS64 P1, [R6+URZ], R3 ;  /* 0x00000003060095a7 */ /* 0x000e64000802007f */
[----:B-1----:R-:W-:Y:S05]  /*15ce0*/  @!P1 BRA `(.L_x_10696) ;  /* 0xfffffffc00f09947 */ /* 0x002fea000383ffff */
[----:B------:R-:W-:Y:S05]  /*15cf0*/  BRA `(.L_x_10791) ;  /* 0xffffffe400187947 */ /* 0x000fea000383ffff */
.L_x_10697:
[----:B-1----:R1:W2:Y:S02]  /*15d00*/  SYNCS.PHASECHK.TRANS64.TRYWAIT P1, [R7+URZ], R0 ;  /* 0x00000000070075a7 */ /* 0x0022a4000802017f */
[----:B--2---:R-:W-:Y:S05]  /*15d10*/  @!P1 NANOSLEEP.SYNCS 0x989680 ;  /* 0x009896800000995d */ /* 0x004fea0003900000 */
[----:B------:R-:W2:Y:S02]  /*15d20*/  @!P1 SYNCS.PHASECHK.TRANS64 P1, [R7+URZ], R0 ;  /* 0x00000000070095a7 */ /* 0x000ea4000802007f */
[----:B--2---:R-:W-:Y:S05]  /*15d30*/  @!P1 BRA `(.L_x_10697) ;  /* 0xfffffffc00f09947 */ /* 0x004fea000383ffff */
[----:B------:R-:W-:Y:S05]  /*15d40*/  BRA `(.L_x_10792) ;  /* 0xffffffe4000c7947 */ /* 0x000fea000383ffff */
.L_x_10699:
[----:B--2---:R2:W3:Y:S02]  /*15d50*/  SYNCS.PHASECHK.TRANS64.TRYWAIT P1, [R2+URZ+0x13260], R3 ;  /* 0x01326003020075a7 */ /* 0x0044e4000802017f */
[----:B---3--:R-:W-:Y:S05]  /*15d60*/  @!P1 NANOSLEEP.SYNCS 0x989680 ;  /* 0x009896800000995d */ /* 0x008fea0003900000 */
[----:B------:R-:W3:Y:S02]  /*15d70*/  @!P1 SYNCS.PHASECHK.TRANS64 P1, [R2+URZ+0x13260], R3 ;  /* 0x01326003020095a7 */ /* 0x000ee4000802007f */
[----:B---3--:R-:W-:Y:S05]  /*15d80*/  @!P1 BRA `(.L_x_10699) ;  /* 0xfffffffc00f09947 */ /* 0x008fea000383ffff */
[----:B------:R-:W-:Y:S05]  /*15d90*/  BRA `(.L_x_10793) ;  /* 0xffffffe4000c7947 */ /* 0x000fea000383ffff */
.L_x_10701:
[----:B---3--:R3:W4:Y:S02]  /*15da0*/  SYNCS.PHASECHK.TRANS64.TRYWAIT P1, [R5+URZ+0x13260], R0 ;  /* 0x01326000050075a7 */ /* 0x008724000802017f */
[----:B----4-:R-:W-:Y:S05]  /*15db0*/  @!P1 NANOSLEEP.SYNCS 0x989680 ;  /* 0x009896800000995d */ /* 0x010fea0003900000 */
[----:B------:R-:W4:Y:S02]  /*15dc0*/  @!P1 SYNCS.PHASECHK.TRANS64 P1, [R5+URZ+0x13260], R0 ;  /* 0x01326000050095a7 */ /* 0x000f24000802007f */
[----:B----4-:R-:W-:Y:S05]  /*15dd0*/  @!P1 BRA `(.L_x_10701) ;  /* 0xfffffffc00f09947 */ /* 0x010fea000383ffff */
[----:B------:R-:W-:Y:S05]  /*15de0*/  BRA `(.L_x_10794) ;  /* 0xffffffe4000c7947 */ /* 0x000fea000383ffff */
.L_x_10703:
[----:B----4-:R4:W0:Y:S02]  /*15df0*/  SYNCS.PHASECHK.TRANS64.TRYWAIT P0, [R2+URZ+0x13280], R3 ;  /* 0x01328003020075a7 */ /* 0x010824000800017f */
[----:B0-----:R-:W-:Y:S05]  /*15e00*/  @!P0 NANOSLEEP.SYNCS 0x989680 ;  /* 0x009896800000895d */ /* 0x001fea0003900000 */
[----:B------:R-:W0:Y:S02]  /*15e10*/  @!P0 SYNCS.PHASECHK.TRANS64 P0, [R2+URZ+0x13280], R3 ;  /* 0x01328003020085a7 */ /* 0x000e24000800007f */
[----:B0-----:R-:W-:Y:S05]  /*15e20*/  @!P0 BRA `(.L_x_10703) ;  /* 0xfffffffc00f08947 */ /* 0x001fea000383ffff */
[----:B------:R-:W-:Y:S05]  /*15e30*/  BRA `(.L_x_10704) ;  /* 0xffffffe400087947 */ /* 0x000fea000383ffff */
.L_x_10795:
        /* <DEDUP_REMOVED lines=12> */
.L_x_12390:


//--------------------- .text._ZN7cutlass13device_kernelIN5flash11enable_sm90INS1_16FlashAttnFwdSm90INS1_25CollectiveMainloopFwdSm90ILi2EN4cute5tupleIJNS5_1CILi1EEES8_S8_EEENS6_IJNS7_ILi192EEENS7_ILi160EEENS7_ILi64EEEEEELi64ENS_12float_e4m3_tEfNS_4arch4Sm90ELb0ELb1ELb0ELb0ELb0ELb0ELb0ELb1ELb1ELb0ELb0ELb0EEENS1_21CollectiveEpilogueFwdINS6_IJSA_SC_SB_EEES9_NS_10bfloat16_tESG_Li384ELb0ELb0ELb0ELb1EEENS1_30DynamicPersistentTileSchedulerILi384ELi128ELb0ELb0ELb1EEEEEEEEEvNT_6ParamsE --------------------------
	.section	.text._ZN7cutlass13device_kernelIN5flash11enable_sm90INS1_16FlashAttnFwdSm90INS1_25CollectiveMainloopFwdSm90ILi2EN4cute5tupleIJNS5_1CILi1EEES8_S8_EEENS6_IJNS7_ILi192EEENS7_ILi160EEENS7_ILi64EEEEEELi64ENS_12float_e4m3_tEfNS_4arch4Sm90ELb0ELb1ELb0ELb0ELb0ELb0ELb0ELb1ELb1ELb0ELb0ELb0EEENS1_21CollectiveEpilogueFwdINS6_IJSA_SC_SB_EEES9_NS_10bfloat16_tESG_Li384ELb0ELb0ELb0ELb1EEENS1_30DynamicPersistentTileSchedulerILi384ELi128ELb0ELb0ELb1EEEEEEEEEvNT_6ParamsE,"ax",@progbits
	.align	128
.text._ZN7cutlass13device_kernelIN5flash11enable_sm90INS1_16FlashAttnFwdSm90INS1_25CollectiveMainloopFwdSm90ILi2EN4cute5tupleIJNS5_1CILi1EEES8_S8_EEENS6_IJNS7_ILi192EEENS7_ILi160EEENS7_ILi64EEEEEELi64ENS_12float_e4m3_tEfNS_4arch4Sm90ELb0ELb1ELb0ELb0ELb0ELb0ELb0ELb1ELb1ELb0ELb0ELb0EEENS1_21CollectiveEpilogueFwdINS6_IJSA_SC_SB_EEES9_NS_10bfloat16_tESG_Li384ELb0ELb0ELb0ELb1EEENS1_30DynamicPersistentTileSchedulerILi384ELi128ELb0ELb0ELb1EEEEEEEEEvNT_6ParamsE:
        .type           _ZN7cutlass13device_kernelIN5flash11enable_sm90INS1_16FlashAttnFwdSm90INS1_25CollectiveMainloopFwdSm90ILi2EN4cute5tupleIJNS5_1CILi1EEES8_S8_EEENS6_IJNS7_ILi192EEENS7_ILi160EEENS7_ILi64EEEEEELi64ENS_12float_e4m3_tEfNS_4arch4Sm90ELb0ELb1ELb0ELb0ELb0ELb0ELb0ELb1ELb1ELb0ELb0ELb0EEENS1_21CollectiveEpilogueFwdINS6_IJSA_SC_SB_EEES9_NS_10bfloat16_tESG_Li384ELb0ELb0ELb0ELb1EEENS1_30DynamicPersistentTileSchedulerILi384ELi128ELb0ELb0ELb1EEEEEEEEEvNT_6ParamsE,@function
        .size           _ZN7cutlass13device_kernelIN5flash11enable_sm90INS1_16FlashAttnFwdSm90INS1_25CollectiveMainloopFwdSm90ILi2EN4cute5tupleIJNS5_1CILi1EEES8_S8_EEENS6_IJNS7_ILi192EEENS7_ILi160EEENS7_ILi64EEEEEELi64ENS_12float_e4m3_tEfNS_4arch4Sm90ELb0ELb1ELb0ELb0ELb0ELb0ELb0ELb1ELb1ELb0ELb0ELb0EEENS1_21CollectiveEpilogueFwdINS6_IJSA_SC_SB_EEES9_NS_10bfloat16_tESG_Li384ELb0ELb0ELb0ELb1EEENS1_30DynamicPersistentTileSchedulerILi384ELi128ELb0ELb0ELb1EEEEEEEEEvNT_6ParamsE,(.L_x_12391 - _ZN7cutlass13device_kernelIN5flash11enable_sm90INS1_16FlashAttnFwdSm90INS1_25CollectiveMainloopFwdSm90ILi2EN4cute5tupleIJNS5_1CILi1EEES8_S8_EEENS6_IJNS7_ILi192EEENS7_ILi160EEENS7_ILi64EEEEEELi64ENS_12float_e4m3_tEfNS_4arch4Sm90ELb0ELb1ELb0ELb0ELb0ELb0ELb0ELb1ELb1ELb0ELb0ELb0EEENS1_21CollectiveEpilogueFwdINS6_IJSA_SC_SB_EEES9_NS_10bfloat16_tESG_Li384ELb0ELb0ELb0ELb1EEENS1_30DynamicPersistentTileSchedulerILi384ELi128ELb0ELb0ELb1EEEEEEEEEvNT_6ParamsE)
        .other          _ZN7cutlass13device_kernelIN5flash11enable_sm90INS1_16FlashAttnFwdSm90INS1_25CollectiveMainloopFwdSm90ILi2EN4cute5tupleIJNS5_1CILi1EEES8_S8_EEENS6_IJNS7_ILi192EEENS7_ILi160EEENS7_ILi64EEEEEELi64ENS_12float_e4m3_tEfNS_4arch4Sm90ELb0ELb1ELb0ELb0ELb0ELb0ELb0ELb1ELb1ELb0ELb0ELb0EEENS1_21CollectiveEpilogueFwdINS6_IJSA_SC_SB_EEES9_NS_10bfloat16_tESG_Li384ELb0ELb0ELb0ELb1EEENS1_30DynamicPersistentTileSchedulerILi384ELi128ELb0ELb0ELb1EEEEEEEEEvNT_6ParamsE,@"STO_CUDA_ENTRY STV_DEFAULT"
_ZN7cutlass13device_kernelIN5flash11enable_sm90INS1_16FlashAttnFwdSm90INS1_25CollectiveMainloopFwdSm90ILi2EN4cute5tupleIJNS5_1CILi1EEES8_S8_EEENS6_IJNS7_ILi192EEENS7_ILi160EEENS7_ILi64EEEEEELi64ENS_12float_e4m3_tEfNS_4arch4Sm90ELb0ELb1ELb0ELb0ELb0ELb0ELb0ELb1ELb1ELb0ELb0ELb0EEENS1_21CollectiveEpilogueFwdINS6_IJSA_SC_SB_EEES9_NS_10bfloat16_tESG_Li384ELb0ELb0ELb0ELb1EEENS1_30DynamicPersistentTileSchedulerILi384ELi128ELb0ELb0ELb1EEEEEEEEEvNT_6ParamsE:
        /* <DEDUP_REMOVED lines=23> */
.L_x_10797:
[----:B------:R-:W-:Y:S05]  /*0170*/  BSYNC B0 ;  /* 0x0000000000007941 */ /* 0x000fea0003800000 */
.L_x_10796:
        /* <DEDUP_REMOVED lines=37> */
.L_x_10798:
        /* <DEDUP_REMOVED lines=22> */
.L_x_10799:
        /* <DEDUP_REMOVED lines=18> */
.L_x_10800:
        /* <DEDUP_REMOVED lines=22> */
.L_x_10801:
        /* <DEDUP_REMOVED lines=22> */
.L_x_10802:
        /* <DEDUP_REMOVED lines=8> */
.L_x_10804:
        /* <DEDUP_REMOVED lines=14> */
[----:B------:R-:W-:Y:S01]  /*0a70*/  UMOV UR36, URZ ;  /* 0x0000003f00247c82 */ /* 0x000fe20008000000 */
[----:B------:R-:W-:Y:S01]  /*0a80*/  UMOV UR37, URZ ;  /* 0x0000003f00257c82 */ /* 0x000fe20008000000 */
[----:B------:R-:W-:-:S03]  /*0a90*/  UMOV UR38, URZ ;  /* 0x0000003f00267c82 */ /* 0x000fc60008000000 */
        /* <DEDUP_REMOVED lines=10> */
[CC--:B------:R-:W-:Y:S02]  /*0b40*/  LEA.HI R4, R3.reuse, R0.reuse, RZ, 0x4 ;  /* 0x0000000003047211 */ /* 0x0c0fe400078f20ff */
[----:B------:R-:W-:Y:S02]  /*0b50*/  LOP3.LUT R5, R2, 0xffffff80, RZ, 0xc0, !PT ;  /* 0xffffff8002057812 */ /* 0x000fe400078ec0ff */
[----:B------:R-:W-:Y:S02]  /*0b60*/  SHF.R.S32.HI R7, RZ, 0x4, R4 ;  /* 0x00000004ff077819 */ /* 0x000fe40000011404 */
[----:B------:R-:W-:Y:S01]  /*0b70*/  LEA.HI R3, R3, R0, RZ, 0x5 ;  /* 0x0000000003037211 */ /* 0x000fe200078f28ff */
[----:B------:R-:W-:Y:S01]  /*0b80*/  IMAD.IADD R17, R0, 0x1, -R5 ;  /* 0x0000000100117824 */ /* 0x000fe200078e0a05 */
[----:B------:R-:W-:-:S02]  /*0b90*/  LOP3.LUT R5, R4, 0x3fffff0, RZ, 0xc0, !PT ;  /* 0x03fffff004057812 */ /* 0x000fc400078ec0ff */
[----:B------:R-:W-:Y:S02]  /*0ba0*/  LEA.HI R4, R4, R7, RZ, 0x1 ;  /* 0x0000000704047211 */ /* 0x000fe400078f08ff */
[----:B------:R-:W-:Y:S01]  /*0bb0*/  SHF.R.S32.HI R6, RZ, 0x1f, R17 ;  /* 0x0000001fff067819 */ /* 0x000fe20000011411 */
[----:B------:R-:W-:Y:S01]  /*0bc0*/  IMAD.IADD R5, R0, 0x1, -R5 ;  /* 0x0000000100057824 */ /* 0x000fe200078e0a05 */
[----:B------:R-:W-:Y:S02]  /*0bd0*/  SHF.R.S32.HI R0, RZ, 0x5, R3 ;  /* 0x00000005ff007819 */ /* 0x000fe40000011403 */
[----:B------:R-:W-:Y:S02]  /*0be0*/  LEA.HI R8, R6, R17, RZ, 0x2 ;  /* 0x0000001106087211 */ /* 0x000fe400078f10ff */
[----:B------:R-:W-:Y:S01]  /*0bf0*/  LOP3.LUT R4, R4, 0x1ffffffe, RZ, 0xc0, !PT ;  /* 0x1ffffffe04047812 */ /* 0x000fe200078ec0ff */
[----:B------:R-:W-:Y:S01]  /*0c00*/  IMAD R5, R0, 0x10, R5 ;  /* 0x0000001000057824 */ /* 0x000fe200078e0205 */
[----:B------:R-:W-:-:S02]  /*0c10*/  SHF.R.S32.HI R3, RZ, 0x2, R8 ;  /* 0x00000002ff037819 */ /* 0x000fc40000011408 */
[----:B------:R-:W-:Y:S01]  /*0c20*/  SHF.R.S32.HI R10, RZ, 0x1f, R8 ;  /* 0x0000001fff0a7819 */ /* 0x000fe20000011408 */
[----:B------:R-:W-:Y:S01]  /*0c30*/  IMAD.IADD R4, R7, 0x1, -R4 ;  /* 0x0000000107047824 */ /* 0x000fe200078e0a04 */
[----:B------:R-:W-:Y:S02]  /*0c40*/  SHF.R.S32.HI R2, RZ, 0x7, R2 ;  /* 0x00000007ff027819 */ /* 0x000fe40000011402 */
[----:B------:R-:W-:Y:S01]  /*0c50*/  LEA.HI R10, R10, R3, RZ, 0x3 ;  /* 0x000000030a0a7211 */ /* 0x000fe200078f18ff */
[----:B------:R-:W-:Y:S01]  /*0c60*/  IMAD R4, R5, 0x8, R4 ;  /* 0x0000000805047824 */ /* 0x000fe200078e0204 */
[----:B------:R-:W-:Y:S01]  /*0c70*/  LEA.HI R6, R6, R17, RZ, 0x5 ;  /* 0x0000001106067211 */ /* 0x000fe200078f28ff */
[----:B------:R-:W-:Y:S01]  /*0c80*/  IMAD.HI R0, R2, 0x55555556, RZ ;  /* 0x5555555602007827 */ /* 0x000fe200078e02ff */
[----:B------:R-:W-:Y:S02]  /*0c90*/  LOP3.LUT R10, R10, 0xfffffff8, RZ, 0xc0, !PT ;  /* 0xfffffff80a0a7812 */ /* 0x000fe400078ec0ff */
[----:B------:R-:W-:-:S02]  /*0ca0*/  SHF.R.S32.HI R6, RZ, 0x5, R6 ;  /* 0x00000005ff067819 */ /* 0x000fc40000011406 */
[----:B------:R-:W-:Y:S01]  /*0cb0*/  LEA.HI R5, R0, R0, RZ, 0x1 ;  /* 0x0000000000057211 */ /* 0x000fe200078f08ff */
[----:B------:R-:W-:Y:S01]  /*0cc0*/  IMAD.IADD R7, R3, 0x1, -R10 ;  /* 0x0000000103077824 */ /* 0x000fe200078e0a0a */
[----:B------:R-:W-:Y:S01]  /*0cd0*/  LOP3.LUT R8, R8, 0x7ffffffc, RZ, 0xc0, !PT ;  /* 0x7ffffffc08087812 */ /* 0x000fe200078ec0ff */
[----:B------:R-:W-:Y:S02]  /*0ce0*/  IMAD.SHL.U32 R3, R4, 0x8, RZ ;  /* 0x0000000804037824 */ /* 0x000fe400078e00ff */
[----:B------:R-:W-:Y:S02]  /*0cf0*/  IMAD R5, R5, -0x3, R2 ;  /* 0xfffffffd05057824 */ /* 0x000fe400078e0202 */
[----:B------:R-:W-:Y:S02]  /*0d00*/  IMAD R6, R6, 0x10, R7 ;  /* 0x0000001006067824 */ /* 0x000fe400078e0207 */
[----:B------:R-:W-:Y:S02]  /*0d10*/  IMAD.IADD R17, R17, 0x1, -R8 ;  /* 0x0000000111117824 */ /* 0x000fe400078e0a08 */
[----:B------:R-:W-:-:S04]  /*0d20*/  IMAD.WIDE R22, R3, 0x2, R22 ;  /* 0x0000000203167825 */ /* 0x000fc800078e0216 */
[----:B------:R-:W-:-:S07]  /*0d30*/  IMAD R157, R5, 0x40, R6 ;  /* 0x00000040059d7824 */ /* 0x000fce00078e0206 */
.L_x_10901:
        /* <DEDUP_REMOVED lines=20> */
.L_x_10805:
[----:B------:R-:W-:Y:S01]  /*0e80*/  ULDC UR6, c[0x0][0xdc4] ;  /* 0x0003710000067ab9 */ /* 0x000fe20000000800 */
[----:B------:R-:W-:Y:S01]  /*0e90*/  UMOV UR49, UR7 ;  /* 0x0000000700317c82 */ /* 0x000fe20008000000 */
[----:B------:R-:W-:-:S11]  /*0ea0*/  UISETP.NE.AND UP0, UPT, UR6, 0x1, UPT ;  /* 0x000000010600788c */ /* 0x000fd6000bf05270 */
[----:B------:R-:W-:Y:S02]  /*0eb0*/  @UP0 ULDC.64 UR10, c[0x0][0xdc8] ;  /* 0x00037200000a0ab9 */ /* 0x000fe40000000a00 */
[----:B------:R-:W-:-:S04]  /*0ec0*/  UIMAD.WIDE.U32 UR4, UR7, UR10, URZ ;  /* 0x0000000a070472a5 */ /* 0x000fc8000f8e003f */
[----:B------:R-:W-:-:S04]  /*0ed0*/  @UP0 USHF.R.U32.HI UR49, URZ, UR11, UR5 ;  /* 0x0000000b3f310299 */ /* 0x000fc80008011605 */
[----:B------:R-:W-:-:S12]  /*0ee0*/  UIMAD UR4, UR49, UR6, URZ ;  /* 0x00000006310472a4 */ /* 0x000fd8000f8e023f */
.L_x_10806:
        /* <DEDUP_REMOVED lines=78> */
[----:B------:R-:W-:Y:S01]  /*13d0*/  UIMAD UR42, UR42, 0xc0, URZ ;  /* 0x000000c02a2a78a4 */ /* 0x000fe2000f8e023f */
        /* <DEDUP_REMOVED lines=22> */
.L_x_10808:
[----:B------:R-:W-:-:S13]  /*1540*/  ISETP.NE.AND P0, PT, R11, 0x1, PT ;  /* 0x000000010b00780c */ /* 0x000fda0003f05270 */
[----:B------:R-:W1:Y:S02]  /*1550*/  @P0 LDC.64 R4, c[0x0][0x9e8] ;  /* 0x00027a00ff040b82 */ /* 0x000e640000000a00 */
[----:B-1----:R-:W-:-:S05]  /*1560*/  @P0 IMAD.HI.U32 R4, R3, R4, RZ ;  /* 0x0000000403040227 */ /* 0x002fca00078e00ff */
[----:B------:R-:W-:-:S07]  /*1570*/  @P0 SHF.R.U32.HI R3, RZ, R5, R4 ;  /* 0x00000005ff030219 */ /* 0x000fce0000011604 */
.L_x_10809:
[----:B------:R-:W-:-:S05]  /*1580*/  IMAD R3, R3, R11, R11 ;  /* 0x0000000b03037224 */ /* 0x000fca00078e020b */
[----:B------:R-:W-:-:S07]  /*1590*/  VIMNMX R0, R0, R3, PT ;  /* 0x0000000300007248 */ /* 0x000fce0003fe0100 */
.L_x_10807:
        /* <DEDUP_REMOVED lines=24> */
.L_x_10811:
[----:B------:R-:W-:Y:S01]  /*1720*/  ISETP.NE.AND P0, PT, R11, 0x1, PT ;  /* 0x000000010b00780c */ /* 0x000fe20003f05270 */
[----:B------:R-:W-:-:S12]  /*1730*/  IMAD.MOV.U32 R0, RZ, RZ, R105 ;  /* 0x000000ffff007224 */ /* 0x000fd800078e0069 */
[----:B------:R-:W1:Y:S02]  /*1740*/  @P0 LDC.64 R4, c[0x0][0x9e8] ;  /* 0x00027a00ff040b82 */ /* 0x000e640000000a00 */
[----:B-1----:R-:W-:-:S05]  /*1750*/  @P0 IMAD.HI.U32 R4, R105, R4, RZ ;  /* 0x0000000469040227 */ /* 0x002fca00078e00ff */
[----:B------:R-:W-:-:S07]  /*1760*/  @P0 SHF.R.U32.HI R0, RZ, R5, R4 ;  /* 0x00000005ff000219 */ /* 0x000fce0000011604 */
.L_x_10812:
[----:B------:R-:W-:-:S05]  /*1770*/  IMAD R0, R0, R11, RZ ;  /* 0x0000000b00007224 */ /* 0x000fca00078e02ff */
[----:B------:R-:W-:-:S13]  /*1780*/  R2UR UR5, R0 ;  /* 0x00000000000572ca */ /* 0x000fda00000e0000 */
[----:B------:R-:W-:-:S04]  /*1790*/  UISETP.LT.AND UP0, UPT, UR4, UR5, UPT ;  /* 0x000000050400728c */ /* 0x000fc8000bf01270 */
[----:B------:R-:W-:-:S12]  /*17a0*/  USEL UR4, UR4, UR5, !UP0 ;  /* 0x0000000504047287 */ /* 0x000fd8000c000000 */
.L_x_10810:
[----:B------:R-:W-:Y:S01]  /*17b0*/  UIMAD.WIDE UR4, UR4, 0x66666667, URZ ;  /* 0x66666667040478a5 */ /* 0x000fe2000f8e023f */
[----:B------:R-:W-:Y:S02]  /*17c0*/  PLOP3.LUT P0, PT, PT, PT, PT, 0x80, 0x0 ;  /* 0x000000000000781c */ /* 0x000fe40003f0f070 */
[----:B------:R-:W-:Y:S02]  /*17d0*/  CS2R R4, SRZ ;  /* 0x0000000000047805 */ /* 0x000fe4000001ff00 */
[----:B------:R-:W-:Y:S01]  /*17e0*/  CS2R R54, SRZ ;  /* 0x0000000000367805 */ /* 0x000fe2000001ff00 */
[----:B------:R-:W-:Y:S01]  /*17f0*/  USHF.R.U32.HI UR4, URZ, 0x1f, UR5 ;  /* 0x0000001f3f047899 */ /* 0x000fe20008011605 */
[----:B------:R-:W-:Y:S01]  /*1800*/  IMAD.MOV.U32 R0, RZ, RZ, RZ ;  /* 0x000000ffff007224 */ /* 0x000fe200078e00ff */
        /* <DEDUP_REMOVED lines=18> */
[----:B------:R-:W-:-:S09]  /*1930*/  CS2R R56, SRZ ;  /* 0x0000000000387805 */ /* 0x000fd2000001ff00 */
[----:B------:R-:W-:Y:S05]  /*1940*/  @!P1 BRA `(.L_x_10813) ;  /* 0x000000e8009c9947 */ /* 0x000fea0003800000 */
        /* <DEDUP_REMOVED lines=33> */
.L_x_10814:
        /* <DEDUP_REMOVED lines=9> */
.L_x_10977:
[----:B------:R-:W-:Y:S05]  /*1bf0*/  @!P0 BRA `(.L_x_10816) ;  /* 0x0000000000048947 */ /* 0x000fea0003800000 */
[----:B------:R-:W-:Y:S01]  /*1c00*/  BPT.TRAP 0x1 ;  /* 0x000000040000795c */ /* 0x000fe20000300000 */
.L_x_10816:
[----:B------:R-:W-:Y:S02]  /*1c10*/  IMAD.U32 R5, RZ, RZ, UR38 ;  /* 0x00000026ff057e24 */ /* 0x000fe4000f8e00ff */
[----:B-1----:R-:W-:-:S03]  /*1c20*/  IMAD.U32 R0, RZ, RZ, UR37 ;  /* 0x00000025ff007e24 */ /* 0x002fc6000f8e00ff */
[----:B------:R-:W-:Y:S02]  /*1c30*/  LEA R5, R5, UR40, 0x3 ;  /* 0x0000002805057c11 */ /* 0x000fe4000f8e18ff */
[----:B------:R-:W-:-:S04]  /*1c40*/  SHF.L.U32 R0, R0, 0x1f, RZ ;  /* 0x0000001f00007819 */ /* 0x000fc800000006ff */
[----:B------:R1:W2:Y:S01]  /*1c50*/  SYNCS.PHASECHK.TRANS64.TRYWAIT P1, [R5+URZ+0x13230], R0 ;  /* 0x01323000050075a7 */ /* 0x0002a2000802017f */
[----:B------:R-:W-:Y:S05]  /*1c60*/  @!P0 BRA `(.L_x_10817) ;  /* 0x0000000000048947 */ /* 0x000fea0003800000 */
[----:B------:R-:W-:Y:S01]  /*1c70*/  BPT.TRAP 0x1 ;  /* 0x000000040000795c */ /* 0x000fe20000300000 */
.L_x_10817:
[----:B--2---:R-:W-:Y:S05]  /*1c80*/  @P1 BRA `(.L_x_10818) ;  /* 0x0000000000081947 */ /* 0x004fea0003800000 */
[----:B------:R-:W2:Y:S02]  /*1c90*/  SYNCS.PHASECHK.TRANS64.TRYWAIT P1, [R5+URZ+0x13230], R0 ;  /* 0x01323000050075a7 */ /* 0x000ea4000802017f */
[----:B--2---:R-:W-:Y:S05]  /*1ca0*/  @!P1 BRA `(.L_x_10819) ;  /* 0x0000012400f09947 */ /* 0x004fea0003800000 */
.L_x_10818:
        /* <DEDUP_REMOVED lines=15> */
[----:B------:R-:W-:Y:S01]  /*1da0*/  UMOV UR7, 0x80000020 ;  /* 0x8000002000077882 */ /* 0x000fe20000000000 */
[----:B------:R-:W3:Y:S01]  /*1db0*/  LDC R3, c[0x0][0x288] ;  /* 0x0000a200ff037b82 */ /* 0x000ee20000000800 */
[----:B-12---:R-:W-:Y:S01]  /*1dc0*/  @!P1 VIADD R0, R5, 0x13240 ;  /* 0x0001324005009836 */ /* 0x006fe20000000000 */
[----:B------:R-:W-:Y:S01]  /*1dd0*/  UMOV UR8, UR52 ;  /* 0x0000003400087c82 */ /* 0x000fe20008000000 */
[C---:B------:R-:W-:Y:S01]  /*1de0*/  IMAD R4, R104.reuse, -0xa0, R107 ;  /* 0xffffff6068047824 */ /* 0x040fe200078e026b */
[----:B------:R-:W-:Y:S01]  /*1df0*/  ULDC UR21, c[0x0][0x9dc] ;  /* 0x0002770000157ab9 */ /* 0x000fe20000000800 */
[----:B------:R-:W-:Y:S01]  /*1e00*/  IMAD.MOV.U32 R5, RZ, RZ, -0xa0 ;  /* 0xffffff60ff057424 */ /* 0x000fe200078e00ff */
[----:B------:R-:W-:Y:S01]  /*1e10*/  @!P1 PRMT R0, RZ, 0x654, R0 ;  /* 0x00000654ff009816 */ /* 0x000fe20000000000 */
[----:B------:R-:W-:Y:S01]  /*1e20*/  UIMAD UR12, UR38, 0x280, UR12 ;  /* 0x00000280260c78a4 */ /* 0x000fe2000f8e020c */
[----:B------:R-:W1:Y:S01]  /*1e30*/  LDC R11, c[0x0][0x2e0] ;  /* 0x0000b800ff0b7b82 */ /* 0x000e620000000800 */
[----:B------:R-:W-:-:S02]  /*1e40*/  IMAD R10, R104, R5, 0xa0 ;  /* 0x000000a0680a7424 */ /* 0x000fc400078e0205 */
[----:B------:R-:W-:Y:S01]  /*1e50*/  UIADD3 UR4, UR12, 0x80, URZ ;  /* 0x000000800c047890 */ /* 0x000fe2000fffe03f */
[----:B------:R-:W-:Y:S01]  /*1e60*/  VIADD R8, R157, UR42 ;  /* 0x0000002a9d087c36 */ /* 0x000fe20008000000 */
[----:B------:R-:W-:Y:S01]  /*1e70*/  UIADD3 UR5, UR12, 0x100, URZ ;  /* 0x000001000c057890 */ /* 0x000fe2000fffe03f */
[----:B------:R-:W-:Y:S01]  /*1e80*/  IMAD R15, R17, -0x2, R10 ;  /* 0xfffffffe110f7824 */ /* 0x000fe200078e020a */
[----:B------:R-:W-:Y:S01]  /*1e90*/  UMOV UR10, UR12 ;  /* 0x0000000c000a7c82 */ /* 0x000fe20008000000 */
[----:B------:R-:W-:Y:S01]  /*1ea0*/  UIADD3 UR6, UR12, 0x180, URZ ;  /* 0x000001800c067890 */ /* 0x000fe2000fffe03f */
[----:B------:R-:W-:Y:S01]  /*1eb0*/  QGMMA.64x32x32.F32.E4M3.E4M3 R88, gdesc[UR8], RZ, !UPT, gsb0 ;  /* 0x00600000085879f3 */ /* 0x000fe2000c0008ff */
[----:B------:R-:W-:Y:S01]  /*1ec0*/  UMOV UR10, UR4 ;  /* 0x00000004000a7c82 */ /* 0x000fe20008000000 */
[----:B------:R-:W-:Y:S01]  /*1ed0*/  UMOV UR11, 0x80000020 ;  /* 0x80000020000b7882 */ /* 0x000fe20000000000 */
[----:B------:R-:W-:Y:S02]  /*1ee0*/  UIADD3 UR4, UR12, 0x200, URZ ;  /* 0x000002000c047890 */ /* 0x000fe4000fffe03f */
[----:B------:R-:W-:Y:S01]  /*1ef0*/  UIADD3 UR13, UR12, 0x182, URZ ;  /* 0x000001820c0d7890 */ /* 0x000fe2000fffe03f */
[----:B---3--:R-:W-:-:S05]  /*1f00*/  IADD3 R4, -R3, 0xa1, R4 ;  /* 0x000000a103047810 */ /* 0x008fca0007ffe104 */
[----:B------:R-:W-:Y:S01]  /*1f10*/  IMAD R4, R17, -0x2, R4 ;  /* 0xfffffffe11047824 */ /* 0x000fe200078e0204 */
        /* <DEDUP_REMOVED lines=21> */
[----:B------:R-:W-:Y:S02]  /*2070*/  UIADD3 UR10, UR12, 0x82, URZ ;  /* 0x000000820c0a7890 */ /* 0x000fe4000fffe03f */
[----:B------:R-:W-:Y:S02]  /*2080*/  UIADD3 UR11, UR12, 0x102, URZ ;  /* 0x000001020c0b7890 */ /* 0x000fe4000fffe03f */
[----:B------:R-:W-:Y:S01]  /*2090*/  UIADD3 UR12, UR12, 0x202, URZ ;  /* 0x000002020c0c7890 */ /* 0x000fe2000fffe03f */
[----:B------:R-:W-:Y:S02]  /*20a0*/  WARPGROUP.DEPBAR.LE gsb0, 0x0 ;  /* 0x00008000000079c5 */ /* 0x000fe40000010000 */
[----:B------:R-:W-:-:S06]  /*20b0*/  WARPGROUP.ARRIVE ;  /* 0x00000000000079c5 */ /* 0x000fcc0000000000 */
[----:B------:R-:W-:Y:S01]  /*20c0*/  QGMMA.64x32x32.F32.E4M3.E4M3 R88, gdesc[UR4], R88, gsb0 ;  /* 0x00600000045879f3 */ /* 0x000fe20008000858 */
[----:B------:R-:W-:Y:S01]  /*20d0*/  UMOV UR6, UR10 ;  /* 0x0000000a00067c82 */ /* 0x000fe20008000000 */
[----:B------:R-:W-:Y:S01]  /*20e0*/  UMOV UR7, 0x80000020 ;  /* 0x8000002000077882 */ /* 0x000fe20000000000 */
[----:B------:R-:W-:-:S06]  /*20f0*/  ULOP3.LUT UR10, URZ, UR21, URZ, 0x33, !UPT ;  /* 0x000000153f0a7292 */ /* 0x000fcc000f8e333f */
[----:B------:R-:W-:Y:S01]  /*2100*/  VIADD R14, R4, UR10 ;  /* 0x0000000a040e7c36 */ /* 0x000fe20008000000 */
        /* <DEDUP_REMOVED lines=18> */
[----:B------:R-:W-:Y:S02]  /*2230*/  ULDC.64 UR6, c[0x0][0x9e0] ;  /* 0x0002780000067ab9 */ /* 0x000fe40000000a00 */
[----:B------:R-:W-:Y:S01]  /*2240*/  UISETP.GE.AND UP0, UPT, UR7, 0x1, UPT ;  /* 0x000000010700788c */ /* 0x000fe2000bf06270 */
[----:B------:R-:W-:Y:S02]  /*2250*/  VIADD R13, R4, UR6 ;  /* 0x00000006040d7c36 */ /* 0x000fe40008000000 */
[----:B------:R-:W-:Y:S01]  /*2260*/  IMAD.IADD R4, R14, 0x1, R8 ;  /* 0x000000010e047824 */ /* 0x000fe200078e0208 */
[----:B------:R-:W-:Y:S02]  /*2270*/  WARPGROUP.DEPBAR.LE gsb0, 0x0 ;  /* 0x00008000000079c5 */ /* 0x000fe40000010000 */
[----:B------:R1:W-:Y:S01]  /*2280*/  @!P1 SYNCS.ARRIVE.TRANS64.RED.A1T0 RZ, [R0+URZ], RZ ;  /* 0x000000ff00ff99a7 */ /* 0x0003e2000810043f */
[----:B------:R-:W-:Y:S01]  /*2290*/  PLOP3.LUT P1, PT, PT, PT, UP0, 0x40, 0x0 ;  /* 0x000000000000781c */ /* 0x000fe20003f2e808 */
[----:B-1----:R-:W-:-:S04]  /*22a0*/  IMAD R0, R18, R11, R10 ;  /* 0x0000000b12007224 */ /* 0x002fc800078e020a */
[----:B------:R-:W-:-:S05]  /*22b0*/  IMAD R12, R17, -0x2, R0 ;  /* 0xfffffffe110c7824 */ /* 0x000fca00078e0200 */
[----:B------:R-:W-:-:S03]  /*22c0*/  VIADDMNMX R0, R8, R13, R12, PT ;  /* 0x0000000d08007246 */ /* 0x000fc6000380010c */
        /* <DEDUP_REMOVED lines=14> */
.L_x_10822:
[----:B------:R-:W-:-:S06]  /*23b0*/  UISETP.NE.AND UP1, UPT, UR7, 0x1, UPT ;  /* 0x000000010700788c */ /* 0x000fcc000bf25270 */
[----:B------:R-:W-:-:S05]  /*23c0*/  PLOP3.LUT P1, PT, PT, PT, UP1, 0x80, 0x0 ;  /* 0x000000000000781c */ /* 0x000fca0003f2f018 */
[----:B------:R-:W-:-:S08]  /*23d0*/  @UP1 ULDC.64 UR10, c[0x0][0x9e8] ;  /* 0x00027a00000a1ab9 */ /* 0x000fd00000000a00 */
[----:B------:R-:W-:-:S05]  /*23e0*/  @P1 IMAD.HI.U32 R5, R6, UR10, RZ ;  /* 0x0000000a06051c27 */ /* 0x000fca000f8e00ff */
[----:B------:R-:W-:-:S07]  /*23f0*/  @P1 SHF.R.U32.HI R6, RZ, UR11, R5 ;  /* 0x0000000bff061c19 */ /* 0x000fce0008011605 */
.L_x_10823:
[----:B------:R-:W-:Y:S05]  /*2400*/  BSYNC B0 ;  /* 0x0000000000007941 */ /* 0x000fea0003800000 */
.L_x_10821:
[----:B------:R-:W-:-:S05]  /*2410*/  IMAD R5, R6, UR7, R15 ;  /* 0x0000000706057c24 */ /* 0x000fca000f8e020f */
[----:B------:R-:W-:Y:S02]  /*2420*/  VIMNMX R4, R4, R5, !PT ;  /* 0x0000000504047248 */ /* 0x000fe40007fe0100 */
[----:B------:R-:W-:-:S07]  /*2430*/  VIADDMNMX R0, R5, UR7, R0, PT ;  /* 0x0000000705007c46 */ /* 0x000fce000b800100 */
.L_x_10820:
[----:B------:R-:W-:Y:S01]  /*2440*/  ISETP.GE.AND P1, PT, R10, 0x2, PT ;  /* 0x000000020a00780c */ /* 0x000fe20003f26270 */
[----:B------:R-:W-:Y:S01]  /*2450*/  VIADD R7, R8, 0x8 ;  /* 0x0000000808077836 */ /* 0x000fe20000000000 */
[----:B------:R-:W-:Y:S02]  /*2460*/  ISETP.GE.AND P2, PT, R10, 0x9, PT ;  /* 0x000000090a00780c */ /* 0x000fe40003f46270 */
[----:B------:R-:W-:Y:S02]  /*2470*/  LOP3.LUT R16, R16, 0xefffffff, RZ, 0xc0, !PT ;  /* 0xefffffff10107812 */ /* 0x000fe400078ec0ff */
[----:B------:R-:W-:Y:S02]  /*2480*/  ISETP.GE.AND P3, PT, R10, 0xa, PT ;  /* 0x0000000a0a00780c */ /* 0x000fe40003f66270 */
[----:B------:R-:W-:Y:S02]  /*2490*/  LOP3.LUT R2, R2, 0xfffffffb, RZ, 0xc0, !PT ;  /* 0xfffffffb02027812 */ /* 0x000fe400078ec0ff */
[----:B------:R-:W-:-:S03]  /*24a0*/  ISETP.GE.AND P4, PT, R10, 0x31, PT ;  /* 0x000000310a00780c */ /* 0x000fc60003f86270 */
        /* <DEDUP_REMOVED lines=9> */
[----:B------:R-:W-:Y:S02]  /*2540*/  ISETP.LT.OR P2, PT, R0, 0x9, P2 ;  /* 0x000000090000780c */ /* 0x000fe40001741670 */
        /* <DEDUP_REMOVED lines=42> */
[----:B------:R-:W-:Y:S02]  /*27f0*/  FSEL R76, R76, -INF , !P2 ;  /* 0xff8000004c4c7808 */ /* 0x000fe40005000000 */
[----:B------:R-:W-:Y:S02]  /*2800*/  ISETP.GE.AND P2, PT, R10, 0x2a, PT ;  /* 0x0000002a0a00780c */ /* 0x000fe40003f46270 */
[----:B------:R-:W-:Y:S02]  /*2810*/  LOP3.LUT R16, R16, 0xffbfffff, RZ, 0xc0, !PT ;  /* 0xffbfffff10107812 */ /* 0x000fe400078ec0ff */
[----:B------:R-:W-:-:S02]  /*2820*/  ISETP.GT.AND P3, PT, R4, 0x29, !P2 ;  /* 0x000000290400780c */ /* 0x000fc40005764270 */
[----:B------:R-:W-:Y:S02]  /*2830*/  @P4 LOP3.LUT R16, R16, 0x400000, RZ, 0xfc, !PT ;  /* 0x0040000010104812 */ /* 0x000fe400078efcff */
[----:B------:R-:W-:Y:S02]  /*2840*/  ISETP.LT.OR P3, PT, R0, 0x2a, P3 ;  /* 0x0000002a0000780c */ /* 0x000fe40001f61670 */
[----:B------:R-:W-:Y:S02]  /*2850*/  LOP3.LUT R16, R16, 0xffdfffff, RZ, 0xc0, !PT ;  /* 0xffdfffff10107812 */ /* 0x000fe400078ec0ff */
[----:B------:R-:W-:Y:S02]  /*2860*/  FSEL R77, R77, -INF , !P3 ;  /* 0xff8000004d4d7808 */ /* 0x000fe40005800000 */
[----:B------:R-:W-:Y:S02]  /*2870*/  ISETP.GT.AND P3, PT, R4, 0x30, !P4 ;  /* 0x000000300400780c */ /* 0x000fe40006764270 */
[----:B------:R-:W-:-:S02]  /*2880*/  ISETP.GE.AND P4, PT, R10, 0x32, PT ;  /* 0x000000320a00780c */ /* 0x000fc40003f86270 */
        /* <DEDUP_REMOVED lines=156> */
[----:B------:R-:W-:Y:S01]  /*3250*/  FSEL R5, R88, -INF , !P6 ;  /* 0xff80000058057808 */ /* 0x000fe20007000000 */
[----:B------:R-:W-:Y:S01]  /*3260*/  IMAD.IADD R88, R14, 0x1, R7 ;  /* 0x000000010e587824 */ /* 0x000fe200078e0207 */
[----:B------:R-:W-:-:S13]  /*3270*/  ISETP.GE.AND P6, PT, R10, 0x9a, PT ;  /* 0x0000009a0a00780c */ /* 0x000fda0003fc6270 */
[----:B------:R-:W-:Y:S02]  /*3280*/  @P6 LOP3.LUT R16, R16, 0x8000000, RZ, 0xfc, !PT ;  /* 0x0800000010106812 */ /* 0x000fe400078efcff */
        /* <DEDUP_REMOVED lines=20> */
.L_x_10826:
[----:B------:R-:W-:-:S06]  /*33d0*/  UISETP.NE.AND UP1, UPT, UR7, 0x1, UPT ;  /* 0x000000010700788c */ /* 0x000fcc000bf25270 */
[----:B------:R-:W-:-:S05]  /*33e0*/  PLOP3.LUT P6, PT, PT, PT, UP1, 0x80, 0x0 ;  /* 0x000000000000781c */ /* 0x000fca0003fcf018 */
[----:B------:R-:W-:-:S08]  /*33f0*/  @UP1 ULDC.64 UR10, c[0x0][0x9e8] ;  /* 0x00027a00000a1ab9 */ /* 0x000fd00000000a00 */
[----:B------:R-:W-:Y:S01]  /*3400*/  @P6 IMAD.HI.U32 R4, R3, UR10, RZ ;  /* 0x0000000a03046c27 */ /* 0x000fe2000f8e00ff */
[----:B------:R-:W-:-:S13]  /*3410*/  PLOP3.LUT P6, PT, PT, PT, UP1, 0x80, 0x0 ;  /* 0x000000000000781c */ /* 0x000fda0003fcf018 */
[----:B------:R-:W-:-:S07]  /*3420*/  @P6 SHF.R.U32.HI R3, RZ, UR11, R4 ;  /* 0x0000000bff036c19 */ /* 0x000fce0008011604 */
.L_x_10827:
[----:B------:R-:W-:Y:S05]  /*3430*/  BSYNC B0 ;  /* 0x0000000000007941 */ /* 0x000fea0003800000 */
.L_x_10825:
[----:B------:R-:W-:-:S05]  /*3440*/  IMAD R3, R3, UR7, R15 ;  /* 0x0000000703037c24 */ /* 0x000fca000f8e020f */
[----:B------:R-:W-:Y:S02]  /*3450*/  VIMNMX R88, R88, R3, !PT ;  /* 0x0000000358587248 */ /* 0x000fe40007fe0100 */
[----:B------:R-:W-:-:S07]  /*3460*/  VIADDMNMX R0, R3, UR7, R0, PT ;  /* 0x0000000703007c46 */ /* 0x000fce000b800100 */
.L_x_10824:
[C---:B------:R-:W-:Y:S01]  /*3470*/  ISETP.GT.AND P1, PT, R88.reuse, 0x20, !P1 ;  /* 0x000000205800780c */ /* 0x040fe20004f24270 */
[----:B------:R-:W-:Y:S01]  /*3480*/  IMAD.U32 R106, RZ, RZ, UR41 ;  /* 0x00000029ff6a7e24 */ /* 0x000fe2000f8e00ff */
[----:B------:R-:W-:Y:S02]  /*3490*/  ISETP.GT.AND P2, PT, R88, 0x29, !P2 ;  /* 0x000000295800780c */ /* 0x000fe40005744270 */
[C---:B------:R-:W-:Y:S02]  /*34a0*/  ISETP.LT.OR P1, PT, R0.reuse, 0x21, P1 ;  /* 0x000000210000780c */ /* 0x040fe40000f21670 */
[----:B------:R-:W-:Y:S02]  /*34b0*/  ISETP.LT.OR P2, PT, R0, 0x2a, P2 ;  /* 0x0000002a0000780c */ /* 0x000fe40001741670 */
[----:B------:R-:W-:Y:S02]  /*34c0*/  FSEL R74, R74, -INF , !P1 ;  /* 0xff8000004a4a7808 */ /* 0x000fe40004800000 */
[----:B------:R-:W-:-:S02]  /*34d0*/  LOP3.LUT P1, RZ, R16, 0x2, RZ, 0xc0, !PT ;  /* 0x0000000210ff7812 */ /* 0x000fc4000782c0ff */
[----:B------:R-:W-:Y:S02]  /*34e0*/  FSEL R79, R79, -INF , !P2 ;  /* 0xff8000004f4f7808 */ /* 0x000fe40005000000 */
[----:B------:R-:W-:Y:S02]  /*34f0*/  ISETP.GT.AND P1, PT, R88, 0x21, !P1 ;  /* 0x000000215800780c */ /* 0x000fe40004f24270 */
[----:B------:R-:W-:Y:S02]  /*3500*/  LOP3.LUT P2, RZ, R16, 0x10000, RZ, 0xc0, !PT ;  /* 0x0001000010ff7812 */ /* 0x000fe4000784c0ff */
        /* <DEDUP_REMOVED lines=99> */
[C---:B------:R-:W-:Y:S02]  /*3b40*/  ISETP.GT.AND P1, PT, R88.reuse, 0x61, !P1 ;  /* 0x000000615800780c */ /* 0x040fe40004f24270 */
[----:B------:R-:W-:Y:S01]  /*3b50*/  ISETP.GT.AND P3, PT, R88, 0x90, !P3 ;  /* 0x000000905800780c */ /* 0x000fe20005f64270 */
[----:B------:R-:W1:Y:S01]  /*3b60*/  SHFL.BFLY PT, R3, R4, 0x2, 0x1f ;  /* 0x0c401f0004037f89 */ /* 0x000e6200000e0000 */
[----:B------:R-:W-:Y:S02]  /*3b70*/  ISETP.LT.OR P1, PT, R0, 0x62, P1 ;  /* 0x000000620000780c */ /* 0x000fe40000f21670 */
[----:B------:R-:W-:Y:S02]  /*3b80*/  ISETP.GT.AND P4, PT, R88, 0x91, !P4 ;  /* 0x000000915800780c */ /* 0x000fe40006784270 */
[----:B------:R-:W-:Y:S02]  /*3b90*/  FSEL R43, R43, -INF , !P1 ;  /* 0xff8000002b2b7808 */ /* 0x000fe40004800000 */
[----:B------:R-:W-:-:S02]  /*3ba0*/  LOP3.LUT P1, RZ, R16, 0x100, RZ, 0xc0, !PT ;  /* 0x0000010010ff7812 */ /* 0x000fc4000782c0ff */
[----:B------:R-:W-:Y:S02]  /*3bb0*/  ISETP.LT.OR P3, PT, R0, 0x91, P3 ;  /* 0x000000910000780c */ /* 0x000fe40001f61670 */
[C---:B------:R-:W-:Y:S02]  /*3bc0*/  ISETP.GT.AND P1, PT, R88.reuse, 0x68, !P1 ;  /* 0x000000685800780c */ /* 0x040fe40004f24270 */
[----:B------:R-:W-:Y:S02]  /*3bd0*/  ISETP.GT.AND P5, PT, R88, 0x98, !P5 ;  /* 0x000000985800780c */ /* 0x000fe40006fa4270 */
[C---:B------:R-:W-:Y:S02]  /*3be0*/  ISETP.LT.OR P1, PT, R0.reuse, 0x69, P1 ;  /* 0x000000690000780c */ /* 0x040fe40000f21670 */
[----:B------:R-:W-:Y:S02]  /*3bf0*/  ISETP.LT.OR P4, PT, R0, 0x92, P4 ;  /* 0x000000920000780c */ /* 0x000fe40002781670 */
[----:B------:R-:W-:-:S02]  /*3c00*/  FSEL R46, R46, -INF , !P1 ;  /* 0xff8000002e2e7808 */ /* 0x000fc40004800000 */
[----:B------:R-:W-:Y:S02]  /*3c10*/  LOP3.LUT P1, RZ, R16, 0x80, RZ, 0xc0, !PT ;  /* 0x0000008010ff7812 */ /* 0x000fe4000782c0ff */
[----:B------:R-:W-:Y:S02]  /*3c20*/  FSEL R34, R34, -INF , !P3 ;  /* 0xff80000022227808 */ /* 0x000fe40005800000 */
[----:B------:R-:W-:Y:S02]  /*3c30*/  ISETP.GT.AND P1, PT, R88, 0x69, !P1 ;  /* 0x000000695800780c */ /* 0x000fe40004f24270 */
[----:B-1----:R-:W-:Y:S02]  /*3c40*/  FMNMX.FTZ R6, R4, R3, !PT ;  /* 0x0000000304067209 */ /* 0x002fe40007810000 */
[C---:B------:R-:W-:Y:S02]  /*3c50*/  ISETP.LT.OR P1, PT, R0.reuse, 0x6a, P1 ;  /* 0x0000006a0000780c */ /* 0x040fe40000f21670 */
[----:B------:R-:W-:Y:S01]  /*3c60*/  ISETP.LT.OR P5, PT, R0, 0x99, P5 ;  /* 0x000000990000780c */ /* 0x000fe20002fa1670 */
[----:B------:R-:W1:Y:S01]  /*3c70*/  SHFL.BFLY PT, R3, R6, 0x1, 0x1f ;  /* 0x0c201f0006037f89 */ /* 0x000e6200000e0000 */
[----:B------:R-:W-:-:S02]  /*3c80*/  FSEL R47, R47, -INF , !P1 ;  /* 0xff8000002f2f7808 */ /* 0x000fc40004800000 */
[----:B------:R-:W-:Y:S02]  /*3c90*/  LOP3.LUT P1, RZ, R16, 0x40, RZ, 0xc0, !PT ;  /* 0x0000004010ff7812 */ /* 0x000fe4000782c0ff */
[----:B------:R-:W-:Y:S02]  /*3ca0*/  FSEL R35, R35, -INF , !P4 ;  /* 0xff80000023237808 */ /* 0x000fe40006000000 */
[----:B------:R-:W-:Y:S02]  /*3cb0*/  ISETP.GT.AND P1, PT, R88, 0x70, !P1 ;  /* 0x000000705800780c */ /* 0x000fe40004f24270 */
[----:B------:R-:W-:Y:S02]  /*3cc0*/  FSEL R38, R38, -INF , !P5 ;  /* 0xff80000026267808 */ /* 0x000fe40006800000 */
[----:B------:R-:W-:Y:S02]  /*3cd0*/  ISETP.LT.OR P1, PT, R0, 0x71, P1 ;  /* 0x000000710000780c */ /* 0x000fe40000f21670 */
[----:B------:R-:W-:-:S02]  /*3ce0*/  R2UR UR10, R105 ;  /* 0x00000000690a72ca */ /* 0x000fc400000e0000 */
[----:B------:R-:W-:Y:S02]  /*3cf0*/  FSEL R50, R50, -INF , !P1 ;  /* 0xff80000032327808 */ /* 0x000fe40004800000 */
[----:B------:R-:W-:Y:S02]  /*3d00*/  ISETP.GT.AND P1, PT, R88, 0x71, !P2 ;  /* 0x000000715800780c */ /* 0x000fe40005724270 */
[----:B------:R-:W-:Y:S02]  /*3d10*/  LOP3.LUT P2, RZ, R16, 0x2000000, RZ, 0xc0, !PT ;  /* 0x0200000010ff7812 */ /* 0x000fe4000784c0ff */
[----:B------:R-:W-:Y:S02]  /*3d20*/  ISETP.LT.OR P1, PT, R0, 0x72, P1 ;  /* 0x000000720000780c */ /* 0x000fe40000f21670 */
[----:B-1----:R-:W-:Y:S02]  /*3d30*/  FMNMX.FTZ R3, R6, R3, !PT ;  /* 0x0000000306037209 */ /* 0x002fe40007810000 */
[----:B------:R-:W-:Y:S01]  /*3d40*/  FSEL R51, R51, -INF , !P1 ;  /* 0xff80000033337808 */ /* 0x000fe20004800000 */
[----:B------:R-:W-:Y:S01]  /*3d50*/  UIADD3 UR6, UR10, UR6, URZ ;  /* 0x000000060a067290 */ /* 0x000fe2000fffe03f */
[----:B------:R-:W-:Y:S01]  /*3d60*/  ISETP.GT.AND P1, PT, R88, 0x78, !P6 ;  /* 0x000000785800780c */ /* 0x000fe20007724270 */
[----:B------:R-:W-:-:S01]  /*3d70*/  FFMA.FTZ R106, R3, R106, -8 ;  /* 0xc1000000036a7423 */ /* 0x000fc2000001006a */
[----:B------:R-:W-:-:S02]  /*3d80*/  LOP3.LUT P6, RZ, R16, 0x1000000, RZ, 0xc0, !PT ;  /* 0x0100000010ff7812 */ /* 0x000fc400078cc0ff */
        /* <DEDUP_REMOVED lines=49> */
[----:B------:R-:W-:Y:S02]  /*40a0*/  LOP3.LUT P6, RZ, R16, 0x4000000, RZ, 0xc0, !PT ;  /* 0x0400000010ff7812 */ /* 0x000fe400078cc0ff */
[----:B------:R-:W-:Y:S02]  /*40b0*/  FSEL R106, R106, RZ, P1 ;  /* 0x000000ff6a6a7208 */ /* 0x000fe40000800000 */
[----:B------:R-:W-:Y:S02]  /*40c0*/  ISETP.GT.AND P1, PT, R88, 0x88, !P6 ;  /* 0x000000885800780c */ /* 0x000fe40007724270 */
[----:B------:R-:W-:Y:S01]  /*40d0*/  LOP3.LUT P2, RZ, R16, 0x800000, RZ, 0xc0, !PT ;  /* 0x0080000010ff7812 */ /* 0x000fe2000784c0ff */
        /* <DEDUP_REMOVED lines=17> */
[----:B------:R-:W-:Y:S01]  /*41f0*/  MUFU.EX2 R4, R4 ;  /* 0x0000000400047308 */ /* 0x000fe20000000800 */
[----:B-1----:R-:W-:-:S01]  /*4200*/  FFMA.FTZ R89, R81, UR41, -R106 ;  /* 0x0000002951597c23 */ /* 0x002fc2000801086a */
[----:B------:R-:W-:Y:S01]  /*4210*/  ISETP.GT.AND P1, PT, R88, 0x89, !P2 ;  /* 0x000000895800780c */ /* 0x000fe20005724270 */
[----:B------:R-:W-:-:S01]  /*4220*/  FFMA.FTZ R12, R100, UR41, -R106 ;  /* 0x00000029640c7c23 */ /* 0x000fc2000801086a */
[----:B------:R-:W-:Y:S01]  /*4230*/  FMNMX.FTZ R77, R75, R72, !PT ;  /* 0x000000484b4d7209 */ /* 0x000fe20007810000 */
[----:B------:R-:W-:-:S01]  /*4240*/  FFMA.FTZ R72, R80, UR41, -R106 ;  /* 0x0000002950487c23 */ /* 0x000fc2000801086a */
[----:B------:R-:W-:Y:S01]  /*4250*/  ISETP.LT.OR P1, PT, R0, 0x8a, P1 ;  /* 0x0000008a0000780c */ /* 0x000fe20000f21670 */
[----:B------:R-:W-:-:S01]  /*4260*/  FFMA.FTZ R15, R101, UR41, -R106 ;  /* 0x00000029650f7c23 */ /* 0x000fc2000801086a */
[----:B------:R-:W-:Y:S01]  /*4270*/  FMNMX.FTZ R76, R78, R77, !PT ;  /* 0x0000004d4e4c7209 */ /* 0x000fe20007810000 */
[----:B------:R-:W-:Y:S01]  /*4280*/  MUFU.EX2 R5, R5 ;  /* 0x0000000500057308 */ /* 0x000fe20000000800 */
[----:B------:R-:W-:Y:S01]  /*4290*/  FSEL R31, R31, -INF , !P1 ;  /* 0xff8000001f1f7808 */ /* 0x000fe20004800000 */
[--C-:B------:R-:W-:Y:S01]  /*42a0*/  FFMA.FTZ R56, R56, UR41, -R106.reuse ;  /* 0x0000002938387c23 */ /* 0x100fe2000801086a */
[----:B------:R-:W-:Y:S01]  /*42b0*/  FMNMX.FTZ R77, R79, R76, !PT ;  /* 0x0000004c4f4d7209 */ /* 0x000fe20007810000 */
[--C-:B------:R-:W-:Y:S01]  /*42c0*/  FFMA.FTZ R57, R57, UR41, -R106.reuse ;  /* 0x0000002939397c23 */ /* 0x100fe2000801086a */
[----:B------:R-:W-:Y:S01]  /*42d0*/  LOP3.LUT P6, RZ, R16, 0x8000000, RZ, 0xc0, !PT ;  /* 0x0800000010ff7812 */ /* 0x000fe200078cc0ff */
[--C-:B------:R-:W-:Y:S01]  /*42e0*/  FFMA.FTZ R60, R60, UR41, -R106.reuse ;  /* 0x000000293c3c7c23 */ /* 0x100fe2000801086a */
[----:B------:R-:W-:Y:S01]  /*42f0*/  FMNMX.FTZ R76, R82, R77, !PT ;  /* 0x0000004d524c7209 */ /* 0x000fe20007810000 */
[----:B------:R-:W-:Y:S01]  /*4300*/  MUFU.EX2 R6, R6 ;  /* 0x0000000600067308 */ /* 0x000fe20000000800 */
[----:B------:R-:W-:Y:S01]  /*4310*/  ISETP.GT.AND P2, PT, R88, 0x99, !P6 ;  /* 0x000000995800780c */ /* 0x000fe20007744270 */
[--C-:B------:R-:W-:Y:S01]  /*4320*/  FFMA.FTZ R61, R61, UR41, -R106.reuse ;  /* 0x000000293d3d7c23 */ /* 0x100fe2000801086a */
[----:B------:R-:W-:Y:S01]  /*4330*/  FMNMX.FTZ R81, R83, R76, !PT ;  /* 0x0000004c53517209 */ /* 0x000fe20007810000 */
[--C-:B------:R-:W-:Y:S01]  /*4340*/  FFMA.FTZ R76, R84, UR41, -R106.reuse ;  /* 0x00000029544c7c23 */ /* 0x100fe2000801086a */
        /* <DEDUP_REMOVED lines=9> */
[----:B------:R-:W-:-:S01]  /*43e0*/  FFMA.FTZ R69, R69, UR41, -R106 ;  /* 0x0000002945457c23 */ /* 0x000fc2000801086a */
        /* <DEDUP_REMOVED lines=10> */
[----:B------:R-:W-:Y:S01]  /*4490*/  MUFU.EX2 R81, R84 ;  /* 0x0000005400517308 */ /* 0x000fe20000000800 */
        /* <DEDUP_REMOVED lines=8> */
[----:B-1----:R-:W-:Y:S01]  /*4520*/  F2FP.SATFINITE.E4M3.F32.PACK_AB_MERGE_C R152, R11, R6, RZ ;  /* 0x000000060b98723e */ /* 0x002fe200048070ff */
[--C-:B------:R-:W-:Y:S01]  /*4530*/  FFMA.FTZ R25, R25, UR41, -R106.reuse ;  /* 0x0000002919197c23 */ /* 0x100fe2000801086a */
[----:B------:R-:W-:Y:S01]  /*4540*/  FMNMX.FTZ R85, R67, R80, !PT ;  /* 0x0000005043557209 */ /* 0x000fe20007810000 */
[----:B------:R-:W-:Y:S01]  /*4550*/  FFMA.FTZ R36, R36, UR41, -R106 ;  /* 0x0000002924247c23 */ /* 0x000fe2000801086a */
[----:B------:R-:W-:Y:S01]  /*4560*/  F2FP.SATFINITE.E4M3.F32.PACK_AB_MERGE_C R152, R5, R4, R152 ;  /* 0x000000040598723e */ /* 0x000fe20004807098 */
[--C-:B------:R-:W-:Y:S01]  /*4570*/  FFMA.FTZ R32, R32, UR41, -R106.reuse ;  /* 0x0000002920207c23 */ /* 0x100fe2000801086a */
[----:B------:R-:W-:Y:S01]  /*4580*/  FMNMX.FTZ R80, R70, R85, !PT ;  /* 0x0000005546507209 */ /* 0x000fe20007810000 */
[----:B------:R-:W-:Y:S01]  /*4590*/  MUFU.EX2 R13, R13 ;  /* 0x0000000d000d7308 */ /* 0x000fe20000000800 */
[----:B------:R-:W-:-:S02]  /*45a0*/  FFMA.FTZ R33, R33, UR41, -R106 ;  /* 0x0000002921217c23 */ /* 0x000fc4000801086a */
[----:B------:R-:W-:-:S04]  /*45b0*/  FMNMX.FTZ R85, R71, R80, !PT ;  /* 0x0000005047557209 */ /* 0x000fc80007810000 */
        /* <DEDUP_REMOVED lines=15> */
[----:B------:R-:W1:Y:S03]  /*46b0*/  MUFU.EX2 R20, R20 ;  /* 0x0000001400147308 */ /* 0x000e660000000800 */
[----:B------:R-:W-:-:S04]  /*46c0*/  FMNMX.FTZ R85, R27, R80, !PT ;  /* 0x000000501b557209 */ /* 0x000fc80007810000 */
[----:B------:R-:W-:Y:S01]  /*46d0*/  FMNMX.FTZ R80, R30, R85, !PT ;  /* 0x000000551e507209 */ /* 0x000fe20007810000 */
[----:B------:R-:W-:Y:S03]  /*46e0*/  MUFU.EX2 R72, R72 ;  /* 0x0000004800487308 */ /* 0x000fe60000000800 */
[----:B------:R-:W-:-:S04]  /*46f0*/  FMNMX.FTZ R85, R31, R80, !PT ;  /* 0x000000501f557209 */ /* 0x000fc80007810000 */
[----:B------:R-:W-:Y:S01]  /*4700*/  FMNMX.FTZ R80, R34, R85, !PT ;  /* 0x0000005522507209 */ /* 0x000fe20007810000 */
[----:B------:R-:W2:Y:S01]  /*4710*/  MUFU.EX2 R76, R76 ;  /* 0x0000004c004c7308 */ /* 0x000ea20000000800 */
[----:B-1----:R-:W-:Y:S02]  /*4720*/  F2FP.SATFINITE.E4M3.F32.PACK_AB_MERGE_C R148, R73, R20, RZ ;  /* 0x000000144994723e */ /* 0x002fe400048070ff */
[----:B------:R-:W-:Y:S02]  /*4730*/  FMNMX.FTZ R85, R35, R80, !PT ;  /* 0x0000005023557209 */ /* 0x000fe40007810000 */
[----:B------:R-:W-:Y:S02]  /*4740*/  F2FP.SATFINITE.E4M3.F32.PACK_AB_MERGE_C R148, R21, R14, R148 ;  /* 0x0000000e1594723e */ /* 0x000fe40004807094 */
[----:B------:R-:W-:Y:S01]  /*4750*/  FMNMX.FTZ R0, R38, R85, !PT ;  /* 0x0000005526007209 */ /* 0x000fe20007810000 */
[----:B------:R-:W-:Y:S03]  /*4760*/  MUFU.EX2 R56, R56 ;  /* 0x0000003800387308 */ /* 0x000fe60000000800 */
[----:B------:R-:W-:-:S05]  /*4770*/  FMNMX.FTZ R0, R39, R0, !PT ;  /* 0x0000000027007209 */ /* 0x000fca0007810000 */
[----:B------:R-:W1:Y:S01]  /*4780*/  SHFL.BFLY PT, R85, R0, 0x2, 0x1f ;  /* 0x0c401f0000557f89 */ /* 0x000e6200000e0000 */
[----:B------:R-:W-:Y:S01]  /*4790*/  MUFU.EX2 R57, R57 ;  /* 0x0000003900397308 */ /* 0x000fe20000000800 */
[----:B--2---:R-:W-:-:S04]  /*47a0*/  F2FP.SATFINITE.E4M3.F32.PACK_AB_MERGE_C R150, R81, R76, RZ ;  /* 0x0000004c5196723e */ /* 0x004fc800048070ff */
[----:B------:R-:W-:-:S03]  /*47b0*/  F2FP.SATFINITE.E4M3.F32.PACK_AB_MERGE_C R150, R77, R72, R150 ;  /* 0x000000484d96723e */ /* 0x000fc60004807096 */
[----:B------:R-:W-:Y:S08]  /*47c0*/  MUFU.EX2 R60, R60 ;  /* 0x0000003c003c7308 */ /* 0x000ff00000000800 */
[----:B------:R-:W2:Y:S01]  /*47d0*/  MUFU.EX2 R61, R61 ;  /* 0x0000003d003d7308 */ /* 0x000ea20000000800 */
[----:B-1----:R-:W-:-:S07]  /*47e0*/  FMNMX.FTZ R85, R0, R85, !PT ;  /* 0x0000005500557209 */ /* 0x002fce0007810000 */
[----:B------:R-:W-:Y:S01]  /*47f0*/  MUFU.EX2 R64, R64 ;  /* 0x0000004000407308 */ /* 0x000fe20000000800 */
[----:B------:R-:W1:Y:S07]  /*4800*/  SHFL.BFLY PT, R0, R85, 0x1, 0x1f ;  /* 0x0c201f0055007f89 */ /* 0x000e6e00000e0000 */
[----:B------:R-:W-:Y:S01]  /*4810*/  MUFU.EX2 R65, R65 ;  /* 0x0000004100417308 */ /* 0x000fe20000000800 */
[----:B--2---:R-:W-:-:S04]  /*4820*/  F2FP.SATFINITE.E4M3.F32.PACK_AB_MERGE_C R144, R61, R60, RZ ;  /* 0x0000003c3d90723e */ /* 0x004fc800048070ff */
[----:B------:R-:W-:-:S03]  /*4830*/  F2FP.SATFINITE.E4M3.F32.PACK_AB_MERGE_C R144, R57, R56, R144 ;  /* 0x000000383990723e */ /* 0x000fc60004807090 */
[----:B------:R-:W-:Y:S08]  /*4840*/  MUFU.EX2 R68, R68 ;  /* 0x0000004400447308 */ /* 0x000ff00000000800 */
[----:B------:R-:W2:Y:S01]  /*4850*/  MUFU.EX2 R69, R69 ;  /* 0x0000004500457308 */ /* 0x000ea20000000800 */
[----:B-1----:R-:W-:Y:S01]  /*4860*/  FMNMX.FTZ R0, R85, R0, !PT ;  /* 0x0000000055007209 */ /* 0x002fe20007810000 */
[----:B------:R-:W-:-:S03]  /*4870*/  IMAD.U32 R85, RZ, RZ, UR41 ;  /* 0x00000029ff557e24 */ /* 0x000fc6000f8e00ff */
[C---:B------:R-:W-:Y:S01]  /*4880*/  FSETP.NEU.FTZ.AND P1, PT, R0.reuse, -INF , PT ;  /* 0xff8000000000780b */ /* 0x040fe20003f3d000 */
[----:B------:R-:W-:-:S01]  /*4890*/  FFMA.FTZ R80, R0, R85, -8 ;  /* 0xc100000000507423 */ /* 0x000fc20000010055 */
[----:B------:R-:W-:Y:S01]  /*48a0*/  FFMA.FTZ R85, R37, UR41, -R106 ;  /* 0x0000002925557c23 */ /* 0x000fe2000801086a */
[----:B------:R-:W-:Y:S03]  /*48b0*/  MUFU.EX2 R44, R44 ;  /* 0x0000002c002c7308 */ /* 0x000fe60000000800 */
[----:B------:R-:W-:Y:S02]  /*48c0*/  FSEL R37, R80, RZ, P1 ;  /* 0x000000ff50257208 */ /* 0x000fe40000800000 */
[----:B------:R-:W-:Y:S02]  /*48d0*/  PLOP3.LUT P1, PT, PT, PT, UP0, 0x40, 0x0 ;  /* 0x000000000000781c */ /* 0x000fe40003f2e808 */
[----:B--2---:R-:W-:Y:S01]  /*48e0*/  F2FP.SATFINITE.E4M3.F32.PACK_AB_MERGE_C R146, R69, R68, RZ ;  /* 0x000000444592723e */ /* 0x004fe200048070ff */
        /* <DEDUP_REMOVED lines=64> */
[----:B---3--:R-:W-:-:S01]  /*4cf0*/  FADD.FTZ R92, R90, R71 ;  /* 0x000000475a5c7221 */ /* 0x008fc20000010000 */
[----:B------:R-:W-:-:S06]  /*4d00*/  FADD.FTZ R71, R73, R94 ;  /* 0x0000005e49477221 */ /* 0x000fcc0000010000 */
[----:B------:R-:W3:Y:S01]  /*4d10*/  MUFU.EX2 R75, R75 ;  /* 0x0000004b004b7308 */ /* 0x000ee20000000800 */
[----:B-1----:R-:W-:-:S01]  /*4d20*/  FADD.FTZ R11, R95, R92 ;  /* 0x0000005c5f0b7221 */ /* 0x002fc20000010000 */
[----:B------:R-:W-:Y:S01]  /*4d30*/  FADD.FTZ R92, R72, R71 ;  /* 0x00000047485c7221 */ /* 0x000fe20000010000 */
[----:B------:R-:W-:-:S04]  /*4d40*/  F2FP.SATFINITE.E4M3.F32.PACK_AB_MERGE_C R90, R95, R90, RZ ;  /* 0x0000005a5f5a723e */ /* 0x000fc800048070ff */
[----:B------:R-:W-:Y:S01]  /*4d50*/  F2FP.SATFINITE.E4M3.F32.PACK_AB_MERGE_C R155, R93, R88, R90 ;  /* 0x000000585d9b723e */ /* 0x000fe2000480705a */
[----:B------:R-:W1:Y:S01]  /*4d60*/  MUFU.EX2 R78, R78 ;  /* 0x0000004e004e7308 */ /* 0x000e620000000800 */
[----:B--2---:R-:W-:-:S01]  /*4d70*/  FADD.FTZ R12, R74, R11 ;  /* 0x0000000b4a0c7221 */ /* 0x004fc20000010000 */
[----:B------:R-:W-:Y:S01]  /*4d80*/  FFMA.FTZ R11, R47, UR41, -R37 ;  /* 0x000000292f0b7c23 */ /* 0x000fe20008010825 */
[----:B------:R-:W-:-:S04]  /*4d90*/  FADD.FTZ R47, R77, R92 ;  /* 0x0000005c4d2f7221 */ /* 0x000fc80000010000 */
[----:B------:R-:W-:Y:S01]  /*4da0*/  FADD.FTZ R20, R76, R47 ;  /* 0x0000002f4c147221 */ /* 0x000fe20000010000 */
[----:B------:R-:W2:Y:S01]  /*4db0*/  MUFU.EX2 R97, R97 ;  /* 0x0000006100617308 */ /* 0x000ea20000000800 */
[----:B---3--:R-:W-:-:S02]  /*4dc0*/  FADD.FTZ R15, R75, R12 ;  /* 0x0000000c4b0f7221 */ /* 0x008fc40000010000 */
[----:B------:R-:W-:-:S05]  /*4dd0*/  FADD.FTZ R81, R81, R20 ;  /* 0x0000001451517221 */ /* 0x000fca0000010000 */
[----:B------:R-:W3:Y:S01]  /*4de0*/  MUFU.EX2 R79, R79 ;  /* 0x0000004f004f7308 */ /* 0x000ee20000000800 */
[----:B-1----:R-:W-:-:S07]  /*4df0*/  FADD.FTZ R12, R78, R15 ;  /* 0x0000000f4e0c7221 */ /* 0x002fce0000010000 */
[----:B------:R-:W1:Y:S01]  /*4e00*/  MUFU.EX2 R82, R82 ;  /* 0x0000005200527308 */ /* 0x000e620000000800 */
[----:B--2---:R-:W-:-:S01]  /*4e10*/  FADD.FTZ R12, R97, R12 ;  /* 0x0000000c610c7221 */ /* 0x004fc20000010000 */
[----:B------:R-:W-:-:S04]  /*4e20*/  F2FP.SATFINITE.E4M3.F32.PACK_AB_MERGE_C R78, R97, R78, RZ ;  /* 0x0000004e614e723e */ /* 0x000fc800048070ff */
[----:B------:R-:W-:Y:S02]  /*4e30*/  F2FP.SATFINITE.E4M3.F32.PACK_AB_MERGE_C R149, R75, R74, R78 ;  /* 0x0000004a4b95723e */ /* 0x000fe4000480704e */
[----:B------:R-:W2:Y:S01]  /*4e40*/  MUFU.EX2 R83, R83 ;  /* 0x0000005300537308 */ /* 0x000ea20000000800 */
[----:B---3--:R-:W-:-:S01]  /*4e50*/  FADD.FTZ R13, R79, R12 ;  /* 0x0000000c4f0d7221 */ /* 0x008fc20000010000 */
[----:B------:R-:W-:-:S04]  /*4e60*/  FADD.FTZ R12, R56, R81 ;  /* 0x00000051380c7221 */ /* 0x000fc80000010000 */
[----:B------:R-:W-:Y:S02]  /*4e70*/  FADD.FTZ R15, R57, R12 ;  /* 0x0000000c390f7221 */ /* 0x000fe40000010000 */
        /* <DEDUP_REMOVED lines=18> */
[--C-:B------:R-:W-:Y:S01]  /*4fa0*/  FFMA.FTZ R10, R26, UR41, -R37.reuse ;  /* 0x000000291a0a7c23 */ /* 0x100fe20008010825 */
[----:B------:R-:W-:-:S05]  /*4fb0*/  FFMA.FTZ R37, R39, UR41, -R37 ;  /* 0x0000002927257c23 */ /* 0x000fca0008010825 */
        /* <DEDUP_REMOVED lines=9> */
[----:B---3--:R-:W-:-:S07]  /*5050*/  FADD.FTZ R12, R66, R13 ;  /* 0x0000000d420c7221 */ /* 0x008fce0000010000 */
[----:B------:R-:W3:Y:S01]  /*5060*/  MUFU.EX2 R70, R70 ;  /* 0x0000004600467308 */ /* 0x000ee20000000800 */
[----:B-1----:R-:W-:-:S07]  /*5070*/  FADD.FTZ R13, R67, R12 ;  /* 0x0000000c430d7221 */ /* 0x002fce0000010000 */
[----:B------:R-:W-:Y:S01]  /*5080*/  MUFU.EX2 R40, R40 ;  /* 0x0000002800287308 */ /* 0x000fe20000000800 */
[----:B--2---:R-:W-:-:S07]  /*5090*/  F2FP.SATFINITE.E4M3.F32.PACK_AB_MERGE_C R140, R45, R44, RZ ;  /* 0x0000002c2d8c723e */ /* 0x004fce00048070ff */
[----:B------:R-:W1:Y:S01]  /*50a0*/  MUFU.EX2 R41, R41 ;  /* 0x0000002900297308 */ /* 0x000e620000000800 */
[----:B---3--:R-:W-:-:S01]  /*50b0*/  FADD.FTZ R13, R70, R13 ;  /* 0x0000000d460d7221 */ /* 0x008fc20000010000 */
        /* <DEDUP_REMOVED lines=30> */
[----:B---3--:R-:W-:-:S01]  /*52a0*/  FADD.FTZ R13, R5, R12 ;  /* 0x0000000c050d7221 */ /* 0x008fc20000010000 */
[----:B------:R-:W-:-:S04]  /*52b0*/  F2FP.SATFINITE.E4M3.F32.PACK_AB_MERGE_C R12, R11, R6, RZ ;  /* 0x000000060b0c723e */ /* 0x000fc800048070ff */
[----:B------:R-:W-:Y:S02]  /*52c0*/  F2FP.SATFINITE.E4M3.F32.PACK_AB_MERGE_C R141, R43, R42, R12 ;  /* 0x0000002a2b8d723e */ /* 0x000fe4000480700c */
        /* <DEDUP_REMOVED lines=34> */
[----:B------:R-:W-:Y:S01]  /*54f0*/  MUFU.EX2 R38, R38 ;  /* 0x0000002600267308 */ /* 0x000fe20000000800 */
[----:B-1----:R-:W-:-:S07]  /*5500*/  FADD.FTZ R6, R34, R31 ;  /* 0x0000001f22067221 */ /* 0x002fce0000010000 */
[----:B------:R-:W1:Y:S01]  /*5510*/  MUFU.EX2 R37, R37 ;  /* 0x0000002500257308 */ /* 0x000e620000000800 */
[----:B---3--:R-:W-:-:S01]  /*5520*/  FADD.FTZ R11, R35, R6 ;  /* 0x00000006230b7221 */ /* 0x008fc20000010000 */
[----:B------:R-:W-:-:S04]  /*5530*/  FADD.FTZ R6, R36, R33 ;  /* 0x0000002124067221 */ /* 0x000fc80000010000 */
[----:B------:R-:W-:Y:S01]  /*5540*/  FADD.FTZ R6, R85, R6 ;  /* 0x0000000655067221 */ /* 0x000fe20000010000 */
[----:B-1----:R-:W-:Y:S01]  /*5550*/  F2FP.SATFINITE.E4M3.F32.PACK_AB_MERGE_C R4, R37, R38, RZ ;  /* 0x000000262504723e */ /* 0x002fe200048070ff */
[----:B------:R-:W-:-:S03]  /*5560*/  FADD.FTZ R38, R38, R11 ;  /* 0x0000000b26267221 */ /* 0x000fc60000010000 */
[----:B------:R-:W-:Y:S01]  /*5570*/  F2FP.SATFINITE.E4M3.F32.PACK_AB_MERGE_C R139, R35, R34, R4 ;  /* 0x00000022238b723e */ /* 0x000fe20004807004 */
[----:B------:R-:W-:-:S01]  /*5580*/  FADD.FTZ R5, R37, R38 ;  /* 0x0000002625057221 */ /* 0x000fc20000010000 */
        /* <DEDUP_REMOVED lines=13> */
.L_x_10829:
[----:B------:R-:W-:-:S11]  /*5660*/  UISETP.NE.AND UP1, UPT, UR7, 0x1, UPT ;  /* 0x000000010700788c */ /* 0x000fd6000bf25270 */
[----:B------:R-:W-:Y:S02]  /*5670*/  @UP1 ULDC.64 UR14, c[0x0][0x9e8] ;  /* 0x00027a00000e1ab9 */ /* 0x000fe40000000a00 */
[----:B------:R-:W-:-:S04]  /*5680*/  UIMAD.WIDE.U32 UR10, UR12, UR14, URZ ;  /* 0x0000000e0c0a72a5 */ /* 0x000fc8000f8e003f */
[----:B------:R-:W-:-:S12]  /*5690*/  @UP1 USHF.R.U32.HI UR12, URZ, UR15, UR11 ;  /* 0x0000000f3f0c1299 */ /* 0x000fd8000801160b */
.L_x_10830:
[----:B------:R-:W-:-:S04]  /*56a0*/  UIMAD UR7, UR12, UR7, UR7 ;  /* 0x000000070c0772a4 */ /* 0x000fc8000f8e0207 */
[----:B------:R-:W-:-:S04]  /*56b0*/  UISETP.LT.AND UP1, UPT, UR6, UR7, UPT ;  /* 0x000000070600728c */ /* 0x000fc8000bf21270 */
[----:B------:R-:W-:-:S12]  /*56c0*/  USEL UR6, UR6, UR7, UP1 ;  /* 0x0000000706067287 */ /* 0x000fd80008800000 */
.L_x_10828:
        /* <DEDUP_REMOVED lines=21> */
[----:B------:R-:W-:-:S13]  /*5820*/  ISETP.GE.AND P1, PT, R4, UR27, PT ;  /* 0x0000001b04007c0c */ /* 0x000fda000bf26270 */
[----:B------:R-:W-:Y:S05]  /*5830*/  @!P1 BRA `(.L_x_10831) ;  /* 0x0000003c00c09947 */ /* 0x000fea0003800000 */
[----:B------:R-:W-:Y:S01]  /*5840*/  IMAD.IADD R10, R156, 0x1, R8 ;  /* 0x000000019c0a7824 */ /* 0x000fe200078e0208 */
[----:B------:R-:W-:Y:S01]  /*5850*/  ULDC UR20, c[0x0][0x9e4] ;  /* 0x0002790000147ab9 */ /* 0x000fe20000000800 */
[----:B------:R-:W-:Y:S01]  /*5860*/  IMAD.MOV.U32 R55, RZ, RZ, RZ ;  /* 0x000000ffff377224 */ /* 0x000fe200078e00ff */
[----:B------:R-:W-:Y:S01]  /*5870*/  ULDC UR21, c[0x0][0x9dc] ;  /* 0x0002770000157ab9 */ /* 0x000fe20000000800 */
[----:B------:R-:W-:Y:S01]  /*5880*/  ULDC UR23, c[0x0][0x2e0] ;  /* 0x0000b80000177ab9 */ /* 0x000fe20000000800 */
[----:B------:R-:W-:-:S05]  /*5890*/  ULDC UR22, c[0x0][0x9e0] ;  /* 0x0002780000167ab9 */ /* 0x000fca0000000800 */
.L_x_10849:
[----:B------:R-:W-:-:S04]  /*58a0*/  UIADD3 UR26, UR38, 0x1, URZ ;  /* 0x00000001261a7890 */ /* 0x000fc8000fffe03f */
[----:B------:R-:W-:-:S04]  /*58b0*/  UISETP.NE.AND UP1, UPT, UR26, 0x2, UPT ;  /* 0x000000021a00788c */ /* 0x000fc8000bf25270 */
[----:B------:R-:W-:Y:S02]  /*58c0*/  USEL UR25, URZ, 0x1, UP1 ;  /* 0x000000013f197887 */ /* 0x000fe40008800000 */
[----:B------:R-:W-:Y:S02]  /*58d0*/  USEL UR26, UR26, URZ, UP1 ;  /* 0x0000003f1a1a7287 */ /* 0x000fe40008800000 */
[----:B------:R-:W-:Y:S01]  /*58e0*/  ULOP3.LUT UR25, UR37, UR25, URZ, 0x3c, !UPT ;  /* 0x0000001925197292 */ /* 0x000fe2000f8e3c3f */
[----:B------:R-:W-:Y:S11]  /*58f0*/  @!P0 BRA `(.L_x_10832) ;  /* 0x0000000000048947 */ /* 0x000ff60003800000 */
[----:B------:R-:W-:Y:S01]  /*5900*/  BPT.TRAP 0x1 ;  /* 0x000000040000795c */ /* 0x000fe20000300000 */
.L_x_10832:
[----:B------:R-:W-:Y:S01]  /*5910*/  ULEA UR24, UR26, UR40, 0x3 ;  /* 0x000000281a187291 */ /* 0x000fe2000f8e183f */
[----:B------:R-:W-:-:S05]  /*5920*/  IMAD.U32 R11, RZ, RZ, UR25 ;  /* 0x00000019ff0b7e24 */ /* 0x000fca000f8e00ff */
[----:B------:R-:W-:-:S04]  /*5930*/  SHF.L.U32 R11, R11, 0x1f, RZ ;  /* 0x0000001f0b0b7819 */ /* 0x000fc800000006ff */
[----:B------:R1:W2:Y:S01]  /*5940*/  SYNCS.PHASECHK.TRANS64.TRYWAIT P1, [UR24+0x13230], R11 ;  /* 0x0132300bff0075a7 */ /* 0x0002a20008020158 */
[----:B------:R-:W-:Y:S05]  /*5950*/  @!P0 BRA `(.L_x_10833) ;  /* 0x0000000000048947 */ /* 0x000fea0003800000 */
[----:B------:R-:W-:Y:S01]  /*5960*/  BPT.TRAP 0x1 ;  /* 0x000000040000795c */ /* 0x000fe20000300000 */
.L_x_10833:
[----:B--2---:R-:W-:Y:S05]  /*5970*/  @P1 BRA `(.L_x_10834) ;  /* 0x0000000000081947 */ /* 0x004fea0003800000 */
[----:B------:R-:W2:Y:S02]  /*5980*/  SYNCS.PHASECHK.TRANS64.TRYWAIT P1, [UR24+0x13230], R11 ;  /* 0x0132300bff0075a7 */ /* 0x000ea40008020158 */
[----:B--2---:R-:W-:Y:S05]  /*5990*/  @!P1 BRA `(.L_x_10835) ;  /* 0x000000e800c89947 */ /* 0x004fea0003800000 */
.L_x_10834:
        /* <DEDUP_REMOVED lines=64> */
.L_x_10836:
[----:B------:R-:W-:Y:S01]  /*5da0*/  ULEA UR11, UR38, UR40, 0x3 ;  /* 0x00000028260b7291 */ /* 0x000fe2000f8e183f */
[----:B-12---:R-:W-:-:S05]  /*5db0*/  IMAD.U32 R11, RZ, RZ, UR37 ;  /* 0x00000025ff0b7e24 */ /* 0x006fca000f8e00ff */
[----:B------:R-:W-:-:S04]  /*5dc0*/  SHF.L.U32 R11, R11, 0x1f, RZ ;  /* 0x0000001f0b0b7819 */ /* 0x000fc800000006ff */
[----:B------:R1:W2:Y:S01]  /*5dd0*/  SYNCS.PHASECHK.TRANS64.TRYWAIT P1, [UR11+0x13250], R11 ;  /* 0x0132500bff0075a7 */ /* 0x0002a2000802014b */
[----:B------:R-:W-:Y:S05]  /*5de0*/  @!P0 BRA `(.L_x_10837) ;  /* 0x0000000000048947 */ /* 0x000fea0003800000 */
[----:B------:R-:W-:Y:S01]  /*5df0*/  BPT.TRAP 0x1 ;  /* 0x000000040000795c */ /* 0x000fe20000300000 */
.L_x_10837:
[----:B--2---:R-:W-:Y:S05]  /*5e00*/  @P1 BRA `(.L_x_10838) ;  /* 0x0000000000081947 */ /* 0x004fea0003800000 */
[----:B------:R-:W2:Y:S02]  /*5e10*/  SYNCS.PHASECHK.TRANS64.TRYWAIT P1, [UR11+0x13250], R11 ;  /* 0x0132500bff0075a7 */ /* 0x000ea4000802014b */
[----:B--2---:R-:W-:Y:S05]  /*5e20*/  @!P1 BRA `(.L_x_10839) ;  /* 0x000000e400bc9947 */ /* 0x004fea0003800000 */
.L_x_10838:
[----:B------:R-:W-:Y:S01]  /*5e30*/  UIADD3 UR6, UR40, 0x1000, URZ ;  /* 0x0000100028067890 */ /* 0x000fe2000fffe03f */
[----:B------:R-:W-:Y:S01]  /*5e40*/  WARPGROUP.ARRIVE ;  /* 0x00000000000079c5 */ /* 0x000fe20000000000 */
[----:B------:R-:W-:-:S05]  /*5e50*/  UMOV UR7, 0xc0000010 ;  /* 0xc000001000077882 */ /* 0x000fca0000000000 */
[----:B--2---:R-:W2:Y:S01]  /*5e60*/  S2R R12, SR_TID.X ;  /* 0x00000000000c7919 */ /* 0x004ea20000002100 */
[----:B------:R-:W-:Y:S01]  /*5e70*/  USHF.R.U32.HI UR6, URZ, 0x4, UR6 ;  /* 0x000000043f067899 */ /* 0x000fe20008011606 */
[----:B------:R-:W3:Y:S01]  /*5e80*/  LDC R13, c[0x0][0x288] ;  /* 0x0000a200ff0d7b82 */ /* 0x000ee20000000800 */
[----:B-1----:R-:W-:Y:S02]  /*5e90*/  IMAD.U32 R11, RZ, RZ, UR24 ;  /* 0x00000018ff0b7e24 */ /* 0x002fe4000f8e00ff */
[----:B------:R-:W-:-:S04]  /*5ea0*/  ULOP3.LUT UR6, UR6, 0x3fff, URZ, 0xc0, !UPT ;  /* 0x00003fff06067892 */ /* 0x000fc8000f8ec03f */
[----:B------:R-:W-:-:S04]  /*5eb0*/  ULOP3.LUT UR6, UR6, 0x10000, URZ, 0xfc, !UPT ;  /* 0x0001000006067892 */ /* 0x000fc8000f8efc3f */
[----:B------:R-:W-:-:S07]  /*5ec0*/  UIMAD UR10, UR38, 0x280, UR6 ;  /* 0x00000280260a78a4 */ /* 0x000fce000f8e0206 */
[----:B------:R-:W-:Y:S02]  /*5ed0*/  UMOV UR6, UR10 ;  /* 0x0000000a00067c82 */ /* 0x000fe40008000000 */
[----:B------:R-:W-:Y:S01]  /*5ee0*/  QGMMA.64x64x32.F32.E4M3.E4M3 R24, R152, gdesc[UR4], R24, gsb0 ;  /* 0x00e0000498187df3 */ /* 0x000fe20008000818 */
[----:B------:R-:W-:Y:S01]  /*5ef0*/  UIADD3 UR6, UR10, 0x80, URZ ;  /* 0x000000800a067890 */ /* 0x000fe2000fffe03f */
[----:B------:R-:W-:Y:S01]  /*5f00*/  UMOV UR7, 0xc0000010 ;  /* 0xc000001000077882 */ /* 0x000fe20000000000 */
[----:B--2---:R-:W-:-:S13]  /*5f10*/  LOP3.LUT P1, RZ, R12, 0x7f, RZ, 0xc0, !PT ;  /* 0x0000007f0cff7812 */ /* 0x004fda000782c0ff */
[----:B------:R-:W-:-:S05]  /*5f20*/  @!P1 VIADD R11, R11, 0x13240 ;  /* 0x000132400b0b9836 */ /* 0x000fca0000000000 */
[----:B------:R-:W-:Y:S01]  /*5f30*/  @!P1 PRMT R11, RZ, 0x654, R11 ;  /* 0x00000654ff0b9816 */ /* 0x000fe2000000000b */
        /* <DEDUP_REMOVED lines=18> */
[----:B------:R-:W-:Y:S02]  /*6060*/  ULOP3.LUT UR6, URZ, UR21, URZ, 0x33, !UPT ;  /* 0x000000153f067292 */ /* 0x000fe4000f8e333f */
[----:B------:R-:W-:Y:S02]  /*6070*/  WARPGROUP.DEPBAR.LE gsb0, 0x0 ;  /* 0x00008000000079c5 */ /* 0x000fe40000010000 */
[----:B------:R-:W-:Y:S01]  /*6080*/  IMAD R136, R4, -0xa0, RZ ;  /* 0xffffff6004887824 */ /* 0x000fe200078e02ff */
[----:B------:R1:W-:Y:S01]  /*6090*/  @!P1 SYNCS.ARRIVE.TRANS64.RED.A1T0 RZ, [R11+URZ], RZ ;  /* 0x000000ff0bff99a7 */ /* 0x0003e2000810043f */
[----:B------:R-:W-:Y:S02]  /*60a0*/  PLOP3.LUT P1, PT, PT, PT, UP0, 0x40, 0x0 ;  /* 0x000000000000781c */ /* 0x000fe40003f2e808 */
[----:B------:R-:W-:-:S05]  /*60b0*/  IMAD R12, R18, UR23, R136 ;  /* 0x00000017120c7c24 */ /* 0x000fca000f8e0288 */
[----:B---3--:R-:W-:Y:S01]  /*60c0*/  IADD3 R12, R12, 0x1, -R13 ;  /* 0x000000010c0c7810 */ /* 0x008fe20007ffe80d */
[----:B-1----:R-:W-:-:S04]  /*60d0*/  IMAD R11, R17, -0x2, R136 ;  /* 0xfffffffe110b7824 */ /* 0x002fc800078e0288 */
[----:B------:R-:W-:-:S04]  /*60e0*/  IMAD R12, R17, -0x2, R12 ;  /* 0xfffffffe110c7824 */ /* 0x000fc800078e020c */
[C---:B------:R-:W-:Y:S02]  /*60f0*/  VIADD R21, R12.reuse, UR22 ;  /* 0x000000160c157c36 */ /* 0x040fe40008000000 */
[----:B------:R-:W-:Y:S02]  /*6100*/  VIADD R20, R12, UR6 ;  /* 0x000000060c147c36 */ /* 0x000fe40008000000 */
[C---:B------:R-:W-:Y:S02]  /*6110*/  IMAD.IADD R15, R8.reuse, 0x1, R21 ;  /* 0x00000001080f7824 */ /* 0x040fe400078e0215 */
[----:B------:R-:W-:Y:S01]  /*6120*/  IMAD.IADD R14, R8, 0x1, R20 ;  /* 0x00000001080e7824 */ /* 0x000fe200078e0214 */
[----:B------:R-:W-:Y:S06]  /*6130*/  @P1 BRA `(.L_x_10840) ;  /* 0x0000000000581947 */ /* 0x000fec0003800000 */
        /* <DEDUP_REMOVED lines=11> */
.L_x_10842:
[----:B------:R-:W-:-:S05]  /*61f0*/  IMAD.U32 R139, RZ, RZ, UR20 ;  /* 0x00000014ff8b7e24 */ /* 0x000fca000f8e00ff */
[----:B------:R-:W-:-:S13]  /*6200*/  ISETP.NE.AND P1, PT, R139, 0x1, PT ;  /* 0x000000018b00780c */ /* 0x000fda0003f25270 */
[----:B------:R-:W1:Y:S01]  /*6210*/  @P1 LDC.64 R12, c[0x0][0x9e8] ;  /* 0x00027a00ff0c1b82 */ /* 0x000e620000000a00 */
[----:B------:R-:W-:-:S04]  /*6220*/  @P1 IMAD.IADD R137, R156, 0x1, R8 ;  /* 0x000000019c891824 */ /* 0x000fc800078e0208 */
[----:B-1----:R-:W-:-:S04]  /*6230*/  @P1 IMAD.HI.U32 R138, R137, R12, RZ ;  /* 0x0000000c898a1227 */ /* 0x002fc800078e00ff */
[----:B------:R-:W-:Y:S01]  /*6240*/  IMAD.MOV.U32 R12, RZ, RZ, R10 ;  /* 0x000000ffff0c7224 */ /* 0x000fe200078e000a */
[----:B------:R-:W-:-:S07]  /*6250*/  @P1 SHF.R.U32.HI R12, RZ, R13, R138 ;  /* 0x0000000dff0c1219 */ /* 0x000fce000001168a */
.L_x_10843:
[----:B------:R-:W-:Y:S05]  /*6260*/  BSYNC B0 ;  /* 0x0000000000007941 */ /* 0x000fea0003800000 */
.L_x_10841:
[----:B------:R-:W-:-:S05]  /*6270*/  IMAD R12, R12, R139, R11 ;  /* 0x0000008b0c0c7224 */ /* 0x000fca00078e020b */
[----:B------:R-:W-:Y:S02]  /*6280*/  VIADDMNMX R15, R12, R139, R15, PT ;  /* 0x0000008b0c0f7246 */ /* 0x000fe4000380010f */
[----:B------:R-:W-:-:S07]  /*6290*/  VIMNMX R14, R14, R12, !PT ;  /* 0x0000000c0e0e7248 */ /* 0x000fce0007fe0100 */
.L_x_10840:
[C---:B------:R-:W-:Y:S01]  /*62a0*/  ISETP.GE.AND P1, PT, R136.reuse, 0x2, PT ;  /* 0x000000028800780c */ /* 0x040fe20003f26270 */
[C---:B------:R-:W-:Y:S01]  /*62b0*/  IMAD.IADD R21, R7.reuse, 0x1, R21 ;  /* 0x0000000107157824 */ /* 0x040fe200078e0215 */
        /* <DEDUP_REMOVED lines=244> */
.L_x_10846:
[----:B------:R-:W-:-:S05]  /*7200*/  IMAD.U32 R14, RZ, RZ, UR20 ;  /* 0x00000014ff0e7e24 */ /* 0x000fca000f8e00ff */
[----:B------:R-:W-:-:S13]  /*7210*/  ISETP.NE.AND P6, PT, R14, 0x1, PT ;  /* 0x000000010e00780c */ /* 0x000fda0003fc5270 */
[----:B------:R-:W1:Y:S02]  /*7220*/  @P6 LDC.64 R12, c[0x0][0x9e8] ;  /* 0x00027a00ff0c6b82 */ /* 0x000e640000000a00 */
[----:B-1----:R-:W-:-:S05]  /*7230*/  @P6 IMAD.HI.U32 R12, R15, R12, RZ ;  /* 0x0000000c0f0c6227 */ /* 0x002fca00078e00ff */
[----:B------:R-:W-:-:S07]  /*7240*/  @P6 SHF.R.U32.HI R15, RZ, R13, R12 ;  /* 0x0000000dff0f6219 */ /* 0x000fce000001160c */
.L_x_10847:
[----:B------:R-:W-:Y:S05]  /*7250*/  BSYNC B0 ;  /* 0x0000000000007941 */ /* 0x000fea0003800000 */
.L_x_10845:
[----:B------:R-:W-:-:S05]  /*7260*/  IMAD R15, R15, R14, R11 ;  /* 0x0000000e0f0f7224 */ /* 0x000fca00078e020b */
[----:B------:R-:W-:Y:S02]  /*7270*/  VIADDMNMX R21, R15, R14, R21, PT ;  /* 0x0000000e0f157246 */ /* 0x000fe40003800115 */
[----:B------:R-:W-:-:S07]  /*7280*/  VIMNMX R20, R20, R15, !PT ;  /* 0x0000000f14147248 */ /* 0x000fce0007fe0100 */
.L_x_10844:
        /* <DEDUP_REMOVED lines=72> */
[C---:B------:R-:W-:Y:S02]  /*7710*/  ISETP.LT.OR P1, PT, R21.reuse, 0x49, P1 ;  /* 0x000000491500780c */ /* 0x040fe40000f21670 */
        /* <DEDUP_REMOVED lines=24> */
[----:B------:R-:W-:Y:S01]  /*78a0*/  FMNMX.FTZ R14, R69, R12, !PT ;  /* 0x0000000c450e7209 */ /* 0x000fe20007810000 */
[----:B------:R-:W-:Y:S01]  /*78b0*/  IMAD.U32 R12, RZ, RZ, UR41 ;  /* 0x00000029ff0c7e24 */ /* 0x000fe2000f8e00ff */
        /* <DEDUP_REMOVED lines=16> */
[----:B-1----:R-:W-:-:S02]  /*79c0*/  FMNMX.FTZ R136, R14, R11, !PT ;  /* 0x0000000b0e887209 */ /* 0x002fc40007810000 */
[----:B------:R-:W-:Y:S02]  /*79d0*/  FSEL R74, R74, -INF , !P1 ;  /* 0xff8000004a4a7808 */ /* 0x000fe40004800000 */
[----:B------:R-:W-:Y:S01]  /*79e0*/  LOP3.LUT P1, RZ, R16, 0x800, RZ, 0xc0, !PT ;  /* 0x0000080010ff7812 */ /* 0x000fe2000782c0ff */
[----:B------:R-:W1:Y:S01]  /*79f0*/  SHFL.BFLY PT, R11, R136, 0x1, 0x1f ;  /* 0x0c201f00880b7f89 */ /* 0x000e6200000e0000 */
[C---:B------:R-:W-:Y:S02]  /*7a00*/  ISETP.LT.OR P3, PT, R21.reuse, 0x91, P3 ;  /* 0x000000911500780c */ /* 0x040fe40001f61670 */
        /* <DEDUP_REMOVED lines=173> */
[----:B------:R-:W-:-:S01]  /*84e0*/  FFMA.FTZ R77, R81, UR41, -R12 ;  /* 0x00000029514d7c23 */ /* 0x000fc2000801080c */
[----:B------:R-:W-:Y:S01]  /*84f0*/  FFMA.FTZ R81, R85, UR41, -R12 ;  /* 0x0000002955517c23 */ /* 0x000fe2000801080c */
[----:B------:R-:W-:Y:S01]  /*8500*/  IMAD.U32 R85, RZ, RZ, UR41 ;  /* 0x00000029ff557e24 */ /* 0x000fe2000f8e00ff */
[----:B------:R-:W-:Y:S01]  /*8510*/  FMNMX.FTZ R128, R71, R76, !PT ;  /* 0x0000004c47807209 */ /* 0x000fe20007810000 */
[----:B------:R-:W-:Y:S04]  /*8520*/  MUFU.EX2 R112, R112 ;  /* 0x0000007000707308 */ /* 0x000fe80000000800 */
[----:B------:R-:W2:Y:S04]  /*8530*/  SHFL.BFLY PT, R133, R128, 0x2, 0x1f ;  /* 0x0c401f0080857f89 */ /* 0x000ea800000e0000 */
[----:B------:R-:W-:Y:S08]  /*8540*/  MUFU.EX2 R113, R113 ;  /* 0x0000007100717308 */ /* 0x000ff00000000800 */
[----:B------:R-:W-:Y:S08]  /*8550*/  MUFU.EX2 R116, R116 ;  /* 0x0000007400747308 */ /* 0x000ff00000000800 */
[----:B------:R-:W-:Y:S01]  /*8560*/  MUFU.EX2 R117, R117 ;  /* 0x0000007500757308 */ /* 0x000fe20000000800 */
[----:B--2---:R-:W-:-:S02]  /*8570*/  FMNMX.FTZ R133, R128, R133, !PT ;  /* 0x0000008580857209 */ /* 0x004fc40007810000 */
[----:B------:R-:W-:-:S05]  /*8580*/  FSEL R128, R11, RZ, P1 ;  /* 0x000000ff0b807208 */ /* 0x000fca0000800000 */
[----:B------:R-:W-:Y:S01]  /*8590*/  MUFU.EX2 R88, R88 ;  /* 0x0000005800587308 */ /* 0x000fe20000000800 */
[----:B------:R-:W2:Y:S01]  /*85a0*/  SHFL.BFLY PT, R84, R133, 0x1, 0x1f ;  /* 0x0c201f0085547f89 */ /* 0x000ea200000e0000 */
[----:B------:R-:W-:-:S06]  /*85b0*/  FADD.FTZ R128, -R128, R3 ;  /* 0x0000000380807221 */ /* 0x000fcc0000010100 */
[----:B------:R-:W-:Y:S08]  /*85c0*/  MUFU.EX2 R3, R69 ;  /* 0x0000004500037308 */ /* 0x000ff00000000800 */
[----:B------:R-:W-:Y:S08]  /*85d0*/  MUFU.EX2 R89, R89 ;  /* 0x0000005900597308 */ /* 0x000ff00000000800 */
[----:B------:R-:W-:Y:S01]  /*85e0*/  MUFU.EX2 R92, R92 ;  /* 0x0000005c005c7308 */ /* 0x000fe20000000800 */
[----:B--2---:R-:W-:Y:S01]  /*85f0*/  FMNMX.FTZ R12, R133, R84, !PT ;  /* 0x00000054850c7209 */ /* 0x004fe20007810000 */
[----:B------:R-:W-:-:S03]  /*8600*/  FMUL.FTZ R84, R128, UR41 ;  /* 0x0000002980547c20 */ /* 0x000fc60008410000 */
[C---:B------:R-:W-:Y:S01]  /*8610*/  FSETP.NEU.FTZ.AND P1, PT, R12.reuse, -INF , PT ;  /* 0xff8000000c00780b */ /* 0x040fe20003f3d000 */
[----:B------:R-:W-:-:S02]  /*8620*/  FFMA.FTZ R85, R12, R85, -8 ;  /* 0xc10000000c557423 */ /* 0x000fc40000010055 */
[----:B------:R-:W2:Y:S03]  /*8630*/  MUFU.EX2 R84, R84 ;  /* 0x0000005400547308 */ /* 0x000ea60000000800 */
[----:B------:R-:W-:-:S05]  /*8640*/  FSEL R128, R85, RZ, P1 ;  /* 0x000000ff55807208 */ /* 0x000fca0000800000 */
[--C-:B------:R-:W-:Y:S01]  /*8650*/  FFMA.FTZ R133, R126, UR41, -R128.reuse ;  /* 0x000000297e857c23 */ /* 0x100fe20008010880 */
[----:B------:R-:W-:-:S01]  /*8660*/  FFMA.FTZ R126, R127, UR41, -R128 ;  /* 0x000000297f7e7c23 */ /* 0x000fc20008010880 */
[----:B------:R-:W-:Y:S01]  /*8670*/  FSEL R127, R12, RZ, P1 ;  /* 0x000000ff0c7f7208 */ /* 0x000fe20000800000 */
[----:B-1----:R-:W-:-:S01]  /*8680*/  FFMA.FTZ R132, R13, UR41, -R128 ;  /* 0x000000290d847c23 */ /* 0x002fc20008010880 */
[--C-:B------:R-:W-:Y:S01]  /*8690*/  FFMA.FTZ R13, R123, UR41, -R128.reuse ;  /* 0x000000297b0d7c23 */ /* 0x100fe20008010880 */
[----:B------:R2:W-:Y:S01]  /*86a0*/  MUFU.EX2 R69, R133 ;  /* 0x0000008500457308 */ /* 0x0005e20000000800 */
[----:B------:R-:W-:-:S01]  /*86b0*/  FFMA.FTZ R85, R130, UR41, -R128 ;  /* 0x0000002982557c23 */ /* 0x000fc20008010880 */
[----:B------:R-:W-:Y:S01]  /*86c0*/  FADD.FTZ R127, -R127, R0 ;  /* 0x000000007f7f7221 */ /* 0x000fe20000010100 */
[----:B------:R-:W-:-:S01]  /*86d0*/  FFMA.FTZ R130, R131, UR41, -R128 ;  /* 0x0000002983827c23 */ /* 0x000fc20008010880 */
[--C-:B------:R-:W-:Y:S01]  /*86e0*/  FFMA.FTZ R123, R134, UR41, -R128.reuse ;  /* 0x00000029867b7c23 */ /* 0x100fe20008010880 */
[----:B------:R-:W-:-:S01]  /*86f0*/  FFMA.FTZ R134, R135, UR41, -R128 ;  /* 0x0000002987867c23 */ /* 0x000fc20008010880 */
[----:B------:R-:W-:Y:S01]  /*8700*/  FMUL.FTZ R127, R127, UR41 ;  /* 0x000000297f7f7c20 */ /* 0x000fe20008410000 */
[----:B------:R-:W-:-:S01]  /*8710*/  FFMA.FTZ R131, R94, UR41, -R128 ;  /* 0x000000295e837c23 */ /* 0x000fc20008010880 */
[----:B------:R-:W-:Y:S01]  /*8720*/  MUFU.EX2 R132, R132 ;  /* 0x0000008400847308 */ /* 0x000fe20000000800 */
[----:B--2---:R-:W-:-:S01]  /*8730*/  FFMA.FTZ R133, R84, R6, R15 ;  /* 0x0000000654857223 */ /* 0x004fc2000001000f */
        /* <DEDUP_REMOVED lines=34> */
[----:B------:R-:W-:Y:S01]  /*8960*/  FFMA.FTZ R63, R63, UR41, -R128 ;  /* 0x000000293f3f7c23 */ /* 0x000fe20008010880 */
[----:B------:R-:W-:-:S01]  /*8970*/  FADD.FTZ R5, R69, R6 ;  /* 0x0000000645057221 */ /* 0x000fc20000010000 */
[--C-:B------:R-:W-:Y:S01]  /*8980*/  FFMA.FTZ R66, R66, UR41, -R128.reuse ;  /* 0x0000002942427c23 */ /* 0x100fe20008010880 */
[----:B------:R-:W-:-:S01]  /*8990*/  FFMA.FTZ R67, R67, UR41, -R128 ;  /* 0x0000002943437c23 */ /* 0x000fc20008010880 */
[----:B------:R-:W2:Y:S01]  /*89a0*/  MUFU.EX2 R130, R130 ;  /* 0x0000008200827308 */ /* 0x000ea20000000800 */
[----:B---3--:R-:W-:-:S01]  /*89b0*/  FADD.FTZ R6, R126, R5 ;  /* 0x000000057e067221 */ /* 0x008fc20000010000 */
[--C-:B------:R-:W-:Y:S01]  /*89c0*/  FFMA.FTZ R70, R70, UR41, -R128.reuse ;  /* 0x0000002946467c23 */ /* 0x100fe20008010880 */
[----:B------:R-:W-:-:S05]  /*89d0*/  FFMA.FTZ R71, R71, UR41, -R128 ;  /* 0x0000002947477c23 */ /* 0x000fca0008010880 */
[----:B------:R-:W3:Y:S01]  /*89e0*/  MUFU.EX2 R123, R123 ;  /* 0x0000007b007b7308 */ /* 0x000ee20000000800 */
[----:B-1----:R-:W-:-:S07]  /*89f0*/  FADD.FTZ R5, R85, R6 ;  /* 0x0000000655057221 */ /* 0x002fce0000010000 */
[----:B------:R-:W1:Y:S01]  /*8a00*/  MUFU.EX2 R134, R134 ;  /* 0x0000008600867308 */ /* 0x000e620000000800 */
[----:B--2---:R-:W-:-:S07]  /*8a10*/  FADD.FTZ R6, R130, R5 ;  /* 0x0000000582067221 */ /* 0x004fce0000010000 */
[----:B------:R2:W-:Y:S01]  /*8a20*/  MUFU.EX2 R0, R131 ;  /* 0x0000008300007308 */ /* 0x0005e20000000800 */
[----:B---3--:R-:W-:-:S07]  /*8a30*/  FADD.FTZ R5, R123, R6 ;  /* 0x000000067b057221 */ /* 0x008fce0000010000 */
[----:B------:R-:W3:Y:S01]  /*8a40*/  MUFU.EX2 R106, R106 ;  /* 0x0000006a006a7308 */ /* 0x000ee20000000800 */
        /* <DEDUP_REMOVED lines=8> */
[----:B---3--:R-:W-:-:S03]  /*8ad0*/  FADD.FTZ R102, R106, R5 ;  /* 0x000000056a667221 */ /* 0x008fc60000010000 */
        /* <DEDUP_REMOVED lines=107> */
[----:B------:R-:W-:Y:S01]  /*9190*/  FADD.FTZ R6, R3, R6 ;  /* 0x0000000603067221 */ /* 0x000fe20000010000 */
[----:B---3--:R-:W-:-:S04]  /*91a0*/  FADD.FTZ R102, R70, R131 ;  /* 0x0000008346667221 */ /* 0x008fc80000010000 */
[----:B-1----:R-:W-:Y:S01]  /*91b0*/  FADD.FTZ R5, R71, R102 ;  /* 0x0000006647057221 */ /* 0x002fe20000010000 */
[----:B------:R-:W-:Y:S06]  /*91c0*/  @!P0 BRA `(.L_x_10848) ;  /* 0x0000000000048947 */ /* 0x000fec0003800000 */
[----:B------:R-:W-:Y:S01]  /*91d0*/  BPT.TRAP 0x1 ;  /* 0x000000040000795c */ /* 0x000fe20000300000 */
.L_x_10848:
        /* <DEDUP_REMOVED lines=42> */
[----:B------:R-:W-:Y:S01]  /*9480*/  VIADD R4, R4, 0xffffffff ;  /* 0xffffffff04047836 */ /* 0x000fe20000000000 */
        /* <DEDUP_REMOVED lines=33> */
[----:B------:R-:W-:Y:S01]  /*96a0*/  IMAD.MOV.U32 R0, RZ, RZ, R12 ;  /* 0x000000ffff007224 */ /* 0x000fe200078e000c */
[----:B------:R-:W-:Y:S01]  /*96b0*/  F2FP.SATFINITE.E4M3.F32.PACK_AB_MERGE_C R136, R57, R56, R60 ;  /* 0x000000383988723e */ /* 0x000fe2000480703c */
[----:B------:R-:W-:Y:S01]  /*96c0*/  IMAD.MOV.U32 R3, RZ, RZ, R11 ;  /* 0x000000ffff037224 */ /* 0x000fe200078e000b */
[----:B------:R-:W-:-:S02]  /*96d0*/  F2FP.SATFINITE.E4M3.F32.PACK_AB_MERGE_C R137, R59, R58, R62 ;  /* 0x0000003a3b89723e */ /* 0x000fc4000480703e */
[----:B------:R-:W-:Y:S01]  /*96e0*/  F2FP.SATFINITE.E4M3.F32.PACK_AB_MERGE_C R139, R67, R66, R70 ;  /* 0x00000042438b723e */ /* 0x000fe20004807046 */
[----:B------:R-:W-:Y:S06]  /*96f0*/  @P1 BRA `(.L_x_10849) ;  /* 0xffffffc000681947 */ /* 0x000fec000383ffff */
[----:B------:R-:W-:Y:S01]  /*9700*/  IMAD.MOV.U32 R0, RZ, RZ, R12 ;  /* 0x000000ffff007224 */ /* 0x000fe200078e000c */
[----:B------:R-:W-:Y:S01]  /*9710*/  UMOV UR38, UR26 ;  /* 0x0000001a00267c82 */ /* 0x000fe20008000000 */
[----:B------:R-:W-:Y:S01]  /*9720*/  IMAD.MOV.U32 R3, RZ, RZ, R11 ;  /* 0x000000ffff037224 */ /* 0x000fe200078e000b */
[----:B------:R-:W-:-:S06]  /*9730*/  UMOV UR37, UR25 ;  /* 0x0000001900257c82 */ /* 0x000fcc0008000000 */
.L_x_10831:
        /* <DEDUP_REMOVED lines=16> */
.L_x_10851:
[----:B------:R-:W-:-:S13]  /*9840*/  ISETP.NE.AND P1, PT, R10, 0x1, PT ;  /* 0x000000010a00780c */ /* 0x000fda0003f25270 */
[----:B------:R-:W1:Y:S02]  /*9850*/  @P1 LDC.64 R12, c[0x0][0x9e8] ;  /* 0x00027a00ff0c1b82 */ /* 0x000e640000000a00 */
[----:B-1----:R-:W-:-:S05]  /*9860*/  @P1 IMAD.HI.U32 R12, R19, R12, RZ ;  /* 0x0000000c130c1227 */ /* 0x002fca00078e00ff */
[----:B------:R-:W-:-:S07]  /*9870*/  @P1 SHF.R.U32.HI R19, RZ, R13, R12 ;  /* 0x0000000dff131219 */ /* 0x000fce000001160c */
.L_x_10852:
[----:B------:R-:W-:-:S05]  /*9880*/  IMAD R19, R19, R10, RZ ;  /* 0x0000000a13137224 */ /* 0x000fca00078e02ff */
[----:B------:R-:W-:-:S13]  /*9890*/  R2UR UR7, R19 ;  /* 0x00000000130772ca */ /* 0x000fda00000e0000 */
[----:B------:R-:W-:-:S04]  /*98a0*/  UISETP.LT.AND UP0, UPT, UR6, UR7, UPT ;  /* 0x000000070600728c */ /* 0x000fc8000bf01270 */
[----:B------:R-:W-:-:S12]  /*98b0*/  USEL UR6, UR6, UR7, !UP0 ;  /* 0x0000000706067287 */ /* 0x000fd8000c000000 */
.L_x_10850:
        /* <DEDUP_REMOVED lines=12> */
.L_x_10863:
[----:B------:R-:W-:-:S04]  /*9980*/  UIADD3 UR38, UR21, 0x1, URZ ;  /* 0x0000000115267890 */ /* 0x000fc8000fffe03f */
[----:B------:R-:W-:-:S04]  /*9990*/  UISETP.NE.AND UP0, UPT, UR38, 0x2, UPT ;  /* 0x000000022600788c */ /* 0x000fc8000bf05270 */
[----:B------:R-:W-:Y:S02]  /*99a0*/  USEL UR37, URZ, 0x1, UP0 ;  /* 0x000000013f257887 */ /* 0x000fe40008000000 */
[----:B------:R-:W-:Y:S02]  /*99b0*/  USEL UR38, UR38, URZ, UP0 ;  /* 0x0000003f26267287 */ /* 0x000fe40008000000 */
[----:B------:R-:W-:Y:S01]  /*99c0*/  ULOP3.LUT UR37, UR22, UR37, URZ, 0x3c, !UPT ;  /* 0x0000002516257292 */ /* 0x000fe2000f8e3c3f */
[----:B------:R-:W-:Y:S11]  /*99d0*/  @!P0 BRA `(.L_x_10854) ;  /* 0x0000000000048947 */ /* 0x000ff60003800000 */
[----:B------:R-:W-:Y:S01]  /*99e0*/  BPT.TRAP 0x1 ;  /* 0x000000040000795c */ /* 0x000fe20000300000 */
.L_x_10854:
[----:B------:R-:W-:Y:S01]  /*99f0*/  ULEA UR6, UR38, UR40, 0x3 ;  /* 0x0000002826067291 */ /* 0x000fe2000f8e183f */
[----:B------:R-:W-:-:S05]  /*9a00*/  IMAD.U32 R0, RZ, RZ, UR37 ;  /* 0x00000025ff007e24 */ /* 0x000fca000f8e00ff */
[----:B------:R-:W-:-:S04]  /*9a10*/  SHF.L.U32 R0, R0, 0x1f, RZ ;  /* 0x0000001f00007819 */ /* 0x000fc800000006ff */
[----:B------:R1:W2:Y:S01]  /*9a20*/  SYNCS.PHASECHK.TRANS64.TRYWAIT P1, [UR6+0x13230], R0 ;  /* 0x01323000ff0075a7 */ /* 0x0002a20008020146 */
[----:B------:R-:W-:Y:S05]  /*9a30*/  @!P0 BRA `(.L_x_10855) ;  /* 0x0000000000048947 */ /* 0x000fea0003800000 */
[----:B------:R-:W-:Y:S01]  /*9a40*/  BPT.TRAP 0x1 ;  /* 0x000000040000795c */ /* 0x000fe20000300000 */
.L_x_10855:
[----:B--2---:R-:W-:Y:S05]  /*9a50*/  @P1 BRA `(.L_x_10856) ;  /* 0x0000000000081947 */ /* 0x004fea0003800000 */
[----:B------:R-:W2:Y:S02]  /*9a60*/  SYNCS.PHASECHK.TRANS64.TRYWAIT P1, [UR6+0x13230], R0 ;  /* 0x01323000ff0075a7 */ /* 0x000ea40008020146 */
[----:B--2---:R-:W-:Y:S05]  /*9a70*/  @!P1 BRA `(.L_x_10857) ;  /* 0x000000a800c09947 */ /* 0x004fea0003800000 */
.L_x_10856:
        /* <DEDUP_REMOVED lines=64> */
.L_x_10858:
[----:B------:R-:W-:Y:S01]  /*9e80*/  ULEA UR11, UR21, UR40, 0x3 ;  /* 0x00000028150b7291 */ /* 0x000fe2000f8e183f */
[----:B-12---:R-:W-:-:S05]  /*9e90*/  IMAD.U32 R0, RZ, RZ, UR22 ;  /* 0x00000016ff007e24 */ /* 0x006fca000f8e00ff */
[----:B------:R-:W-:-:S04]  /*9ea0*/  SHF.L.U32 R0, R0, 0x1f, RZ ;  /* 0x0000001f00007819 */ /* 0x000fc800000006ff */
[----:B------:R1:W2:Y:S01]  /*9eb0*/  SYNCS.PHASECHK.TRANS64.TRYWAIT P1, [UR11+0x13250], R0 ;  /* 0x01325000ff0075a7 */ /* 0x0002a2000802014b */
[----:B------:R-:W-:Y:S05]  /*9ec0*/  @!P0 BRA `(.L_x_10859) ;  /* 0x0000000000048947 */ /* 0x000fea0003800000 */
[----:B------:R-:W-:Y:S01]  /*9ed0*/  BPT.TRAP 0x1 ;  /* 0x000000040000795c */ /* 0x000fe20000300000 */
.L_x_10859:
[----:B--2---:R-:W-:Y:S05]  /*9ee0*/  @P1 BRA `(.L_x_10860) ;  /* 0x0000000000081947 */ /* 0x004fea0003800000 */
[----:B------:R-:W2:Y:S02]  /*9ef0*/  SYNCS.PHASECHK.TRANS64.TRYWAIT P1, [UR11+0x13250], R0 ;  /* 0x01325000ff0075a7 */ /* 0x000ea4000802014b */
[----:B--2---:R-:W-:Y:S05]  /*9f00*/  @!P1 BRA `(.L_x_10861) ;  /* 0x000000a400b49947 */ /* 0x004fea0003800000 */
.L_x_10860:
[----:B-12---:R-:W-:Y:S01]  /*9f10*/  FMNMX.FTZ R0, R120, R11, !PT ;  /* 0x0000000b78007209 */ /* 0x006fe20007810000 */
[----:B------:R-:W-:Y:S01]  /*9f20*/  UIADD3 UR6, UR40, 0x1000, URZ ;  /* 0x0000100028067890 */ /* 0x000fe2000fffe03f */
[----:B------:R-:W-:Y:S01]  /*9f30*/  FMNMX.FTZ R12, R122, R13, !PT ;  /* 0x0000000d7a0c7209 */ /* 0x000fe20007810000 */
[----:B------:R-:W-:Y:S01]  /*9f40*/  WARPGROUP.ARRIVE ;  /* 0x00000000000079c5 */ /* 0x000fe20000000000 */
[----:B------:R-:W-:Y:S01]  /*9f50*/  FMNMX.FTZ R3, R121, R0, !PT ;  /* 0x0000000079037209 */ /* 0x000fe20007810000 */
[----:B------:R-:W-:Y:S01]  /*9f60*/  USHF.R.U32.HI UR6, URZ, 0x4, UR6 ;  /* 0x000000043f067899 */ /* 0x000fe20008011606 */
[----:B------:R-:W-:Y:S01]  /*9f70*/  FMNMX.FTZ R15, R123, R12, !PT ;  /* 0x0000000c7b0f7209 */ /* 0x000fe20007810000 */
[----:B------:R-:W-:Y:S01]  /*9f80*/  UMOV UR7, 0xc0000010 ;  /* 0xc000001000077882 */ /* 0x000fe20000000000 */
        /* <DEDUP_REMOVED lines=89> */
[----:B-1----:R-:W-:Y:S01]  /*a520*/  LOP3.LUT P1, RZ, R155, 0x7f, RZ, 0xc0, !PT ;  /* 0x0000007f9bff7812 */ /* 0x002fe2000782c0ff */
[----:B------:R-:W1:Y:S04]  /*a530*/  SHFL.BFLY PT, R3, R14, 0x2, 0x1f ;  /* 0x0c401f000e037f89 */ /* 0x000e6800000e0000 */
[----:B------:R-:W2:Y:S01]  /*a540*/  SHFL.BFLY PT, R19, R12, 0x2, 0x1f ;  /* 0x0c401f000c137f89 */ /* 0x000ea200000e0000 */
[----:B-1----:R-:W-:Y:S01]  /*a550*/  FMNMX.FTZ R15, R14, R3, !PT ;  /* 0x000000030e0f7209 */ /* 0x002fe20007810000 */
[----:B------:R-:W-:Y:S01]  /*a560*/  IMAD.U32 R14, RZ, RZ, UR41 ;  /* 0x00000029ff0e7e24 */ /* 0x000fe2000f8e00ff */
[----:B------:R-:W-:-:S02]  /*a570*/  WARPGROUP.DEPBAR.LE gsb0, 0x0 ;  /* 0x00008000000079c5 */ /* 0x000fc40000010000 */
[----:B------:R-:W-:Y:S01]  /*a580*/  WARPGROUP.ARRIVE ;  /* 0x00000000000079c5 */ /* 0x000fe20000000000 */
[----:B--2---:R-:W-:Y:S01]  /*a590*/  FMNMX.FTZ R19, R12, R19, !PT ;  /* 0x000000130c137209 */ /* 0x004fe20007810000 */
[----:B------:R-:W1:Y:S04]  /*a5a0*/  SHFL.BFLY PT, R0, R15, 0x1, 0x1f ;  /* 0x0c201f000f007f89 */ /* 0x000e6800000e0000 */
[----:B------:R-:W-:Y:S01]  /*a5b0*/  QGMMA.64x64x32.F32.E4M3.E4M3 R24, R144, gdesc[UR4], R24, gsb0 ;  /* 0x00e0000490187df3 */ /* 0x000fe20008000818 */
[----:B------:R-:W2:Y:S01]  /*a5c0*/  SHFL.BFLY PT, R20, R19, 0x1, 0x1f ;  /* 0x0c201f0013147f89 */ /* 0x000ea200000e0000 */
[----:B------:R-:W-:Y:S01]  /*a5d0*/  UIADD3 UR6, UR10, 0x180, URZ ;  /* 0x000001800a067890 */ /* 0x000fe2000fffe03f */
[----:B------:R-:W-:Y:S01]  /*a5e0*/  UMOV UR7, 0xc0000010 ;  /* 0xc000001000077882 */ /* 0x000fe20000000000 */
[----:B-1----:R-:W-:-:S02]  /*a5f0*/  FMNMX.FTZ R3, R15, R0, !PT ;  /* 0x000000000f037209 */ /* 0x002fc40007810000 */
[----:B--2---:R-:W-:-:S03]  /*a600*/  FMNMX.FTZ R0, R19, R20, !PT ;  /* 0x0000001413007209 */ /* 0x004fc60007810000 */
[----:B------:R-:W-:Y:S02]  /*a610*/  FADD.FTZ R11, -R3, R11 ;  /* 0x0000000b030b7221 */ /* 0x000fe40000010100 */
[----:B------:R-:W-:-:S01]  /*a620*/  FADD.FTZ R12, -R0, R13 ;  /* 0x0000000d000c7221 */ /* 0x000fc20000010100 */
[----:B------:R-:W-:Y:S01]  /*a630*/  FFMA.FTZ R13, R3, R14, -8 ;  /* 0xc1000000030d7423 */ /* 0x000fe2000001000e */
[----:B------:R-:W-:Y:S02]  /*a640*/  FMUL.FTZ R11, R11, UR41 ;  /* 0x000000290b0b7c20 */ /* 0x000fe40008410000 */
        /* <DEDUP_REMOVED lines=43> */
[----:B------:R-:W-:Y:S01]  /*a900*/  MUFU.EX2 R11, R11 ;  /* 0x0000000b000b7308 */ /* 0x000fe20000000800 */
[----:B------:R-:W-:-:S02]  /*a910*/  WARPGROUP.DEPBAR.LE gsb0, 0x0 ;  /* 0x00008000000079c5 */ /* 0x000fc40000010000 */
[--C-:B------:R-:W-:Y:S01]  /*a920*/  FFMA.FTZ R125, R122, UR41, -R69.reuse ;  /* 0x000000297a7d7c23 */ /* 0x100fe20008010845 */
[----:B------:R-:W-:-:S01]  /*a930*/  FFMA.FTZ R122, R123, UR41, -R69 ;  /* 0x000000297b7a7c23 */ /* 0x000fc20008010845 */
[--C-:B------:R-:W-:Y:S01]  /*a940*/  FFMA.FTZ R123, R126, UR41, -R69.reuse ;  /* 0x000000297e7b7c23 */ /* 0x100fe20008010845 */
[----:B------:R-:W-:-:S01]  /*a950*/  FFMA.FTZ R126, R127, UR41, -R69 ;  /* 0x000000297f7e7c23 */ /* 0x000fc20008010845 */
[--C-:B------:R-:W-:Y:S01]  /*a960*/  FFMA.FTZ R127, R130, UR41, -R69.reuse ;  /* 0x00000029827f7c23 */ /* 0x100fe20008010845 */
[----:B------:R-:W1:Y:S01]  /*a970*/  MUFU.EX2 R14, R14 ;  /* 0x0000000e000e7308 */ /* 0x000e620000000800 */
[----:B------:R-:W-:Y:S01]  /*a980*/  WARPGROUP.ARRIVE ;  /* 0x00000000000079c5 */ /* 0x000fe20000000000 */
[--C-:B------:R-:W-:Y:S01]  /*a990*/  FFMA.FTZ R128, R131, UR41, -R69.reuse ;  /* 0x0000002983807c23 */ /* 0x100fe20008010845 */
[----:B------:R-:W-:-:S01]  /*a9a0*/  FFMA.FTZ R129, R134, UR41, -R69 ;  /* 0x0000002986817c23 */ /* 0x000fc20008010845 */
[--C-:B------:R-:W-:Y:S01]  /*a9b0*/  FFMA.FTZ R130, R135, UR41, -R69.reuse ;  /* 0x0000002987827c23 */ /* 0x100fe20008010845 */
[----:B------:R-:W-:-:S01]  /*a9c0*/  FFMA.FTZ R106, R106, UR41, -R69 ;  /* 0x000000296a6a7c23 */ /* 0x000fc20008010845 */
[--C-:B------:R-:W-:Y:S01]  /*a9d0*/  FFMA.FTZ R107, R107, UR41, -R69.reuse ;  /* 0x000000296b6b7c23 */ /* 0x100fe20008010845 */
[----:B------:R-:W-:Y:S01]  /*a9e0*/  QGMMA.64x64x32.F32.E4M3.E4M3 R24, R140, gdesc[UR4], R24, gsb0 ;  /* 0x00e000048c187df3 */ /* 0x000fe20008000818 */
        /* <DEDUP_REMOVED lines=15> */
[----:B------:R-:W-:Y:S01]  /*aae0*/  UIADD3 UR6, UR10, 0x200, URZ ;  /* 0x000002000a067890 */ /* 0x000fe2000fffe03f */
[----:B------:R-:W1:Y:S01]  /*aaf0*/  MUFU.EX2 R15, R15 ;  /* 0x0000000f000f7308 */ /* 0x000e620000000800 */
[----:B------:R-:W-:-:S01]  /*ab00*/  FFMA.FTZ R102, R102, UR41, -R69 ;  /* 0x0000002966667c23 */ /* 0x000fc20008010845 */
[--C-:B------:R-:W-:Y:S01]  /*ab10*/  FFMA.FTZ R103, R103, UR41, -R69.reuse ;  /* 0x0000002967677c23 */ /* 0x100fe20008010845 */
[----:B------:R-:W-:Y:S01]  /*ab20*/  UMOV UR7, 0xc0000010 ;  /* 0xc000001000077882 */ /* 0x000fe20000000000 */
        /* <DEDUP_REMOVED lines=34> */
[----:B------:R-:W-:Y:S06]  /*ad50*/  QGMMA.64x64x32.F32.E4M3.E4M3 R24, R136, gdesc[UR4], R24, gsb0 ;  /* 0x00e0000488187df3 */ /* 0x000fec0008000818 */
        /* <DEDUP_REMOVED lines=20> */
[----:B------:R-:W-:-:S06]  /*aea0*/  WARPGROUP.DEPBAR.LE gsb0, 0x0 ;  /* 0x00008000000079c5 */ /* 0x000fcc0000010000 */
        /* <DEDUP_REMOVED lines=84> */
[----:B------:R-:W-:-:S05]  /*b3f0*/  IMAD.U32 R5, RZ, RZ, UR38 ;  /* 0x00000026ff057e24 */ /* 0x000fca000f8e00ff */
[----:B------:R-:W-:Y:S01]  /*b400*/  @!P1 LEA R5, R5, UR40, 0x3 ;  /* 0x0000002805059c11 */ /* 0x000fe2000f8e18ff */
[----:B------:R-:W3:Y:S01]  /*b410*/  MUFU.EX2 R87, R87 ;  /* 0x0000005700577308 */ /* 0x000ee20000000800 */
[----:B--2---:R-:W-:-:S03]  /*b420*/  FADD.FTZ R132, R86, R131 ;  /* 0x0000008356847221 */ /* 0x004fc60000010000 */
[----:B------:R-:W-:-:S04]  /*b430*/  @!P1 VIADD R5, R5, 0x13240 ;  /* 0x0001324005059836 */ /* 0x000fc80000000000 */
[----:B------:R-:W2:Y:S01]  /*b440*/  MUFU.EX2 R56, R56 ;  /* 0x0000003800387308 */ /* 0x000ea20000000800 */
[----:B-1----:R-:W-:-:S01]  /*b450*/  FADD.FTZ R131, R85, R6 ;  /* 0x0000000655837221 */ /* 0x002fc20000010000 */
[----:B------:R-:W-:-:S04]  /*b460*/  @!P1 PRMT R5, RZ, 0x654, R5 ;  /* 0x00000654ff059816 */ /* 0x000fc80000000005 */
[----:B------:R1:W-:Y:S02]  /*b470*/  @!P1 SYNCS.ARRIVE.TRANS64.RED.A1T0 RZ, [R5+URZ], RZ ;  /* 0x000000ff05ff99a7 */ /* 0x0003e4000810043f */
        /* <DEDUP_REMOVED lines=34> */
.L_x_10862:
        /* <DEDUP_REMOVED lines=42> */
[----:B------:R-:W-:Y:S01]  /*b940*/  VIADD R4, R4, 0xffffffff ;  /* 0xffffffff04047836 */ /* 0x000fe20000000000 */
        /* <DEDUP_REMOVED lines=39> */
.L_x_10853:
        /* <DEDUP_REMOVED lines=11> */
.L_x_10882:
[----:B------:R-:W-:-:S04]  /*bc70*/  UISETP.NE.AND UP0, UPT, UR25, 0x1, UPT ;  /* 0x000000011900788c */ /* 0x000fc8000bf05270 */
[----:B------:R-:W-:-:S04]  /*bc80*/  USEL UR37, URZ, 0x1, UP0 ;  /* 0x000000013f257887 */ /* 0x000fc80008000000 */
[----:B------:R-:W-:Y:S01]  /*bc90*/  ULOP3.LUT UR37, UR26, UR37, URZ, 0x3c, !UPT ;  /* 0x000000251a257292 */ /* 0x000fe2000f8e3c3f */
[----:B------:R-:W-:Y:S11]  /*bca0*/  @!P0 BRA `(.L_x_10865) ;  /* 0x0000000000048947 */ /* 0x000ff60003800000 */
[----:B------:R-:W-:Y:S01]  /*bcb0*/  BPT.TRAP 0x1 ;  /* 0x000000040000795c */ /* 0x000fe20000300000 */
.L_x_10865:
        /* <DEDUP_REMOVED lines=9> */
.L_x_10866:
[----:B--2---:R-:W-:Y:S05]  /*bd50*/  @P1 BRA `(.L_x_10867) ;  /* 0x0000000000081947 */ /* 0x004fea0003800000 */
[----:B------:R-:W2:Y:S02]  /*bd60*/  SYNCS.PHASECHK.TRANS64.TRYWAIT P1, [UR24+0x13230], R0 ;  /* 0x01323000ff0075a7 */ /* 0x000ea40008020158 */
[----:B--2---:R-:W-:Y:S05]  /*bd70*/  @!P1 BRA `(.L_x_10868) ;  /* 0x0000008800309947 */ /* 0x004fea0003800000 */
.L_x_10867:
        /* <DEDUP_REMOVED lines=64> */
.L_x_10869:
[----:B------:R-:W-:Y:S01]  /*c180*/  ULEA UR11, UR25, UR40, 0x3 ;  /* 0x00000028190b7291 */ /* 0x000fe2000f8e183f */
[----:B-12---:R-:W-:-:S05]  /*c190*/  IMAD.U32 R0, RZ, RZ, UR26 ;  /* 0x0000001aff007e24 */ /* 0x006fca000f8e00ff */
[----:B------:R-:W-:-:S04]  /*c1a0*/  SHF.L.U32 R0, R0, 0x1f, RZ ;  /* 0x0000001f00007819 */ /* 0x000fc800000006ff */
[----:B------:R1:W2:Y:S01]  /*c1b0*/  SYNCS.PHASECHK.TRANS64.TRYWAIT P1, [UR11+0x13250], R0 ;  /* 0x01325000ff0075a7 */ /* 0x0002a2000802014b */
[----:B------:R-:W-:Y:S05]  /*c1c0*/  @!P0 BRA `(.L_x_10870) ;  /* 0x0000000000048947 */ /* 0x000fea0003800000 */
[----:B------:R-:W-:Y:S01]  /*c1d0*/  BPT.TRAP 0x1 ;  /* 0x000000040000795c */ /* 0x000fe20000300000 */
.L_x_10870:
[----:B--2---:R-:W-:Y:S05]  /*c1e0*/  @P1 BRA `(.L_x_10871) ;  /* 0x0000000000081947 */ /* 0x004fea0003800000 */
[----:B------:R-:W2:Y:S02]  /*c1f0*/  SYNCS.PHASECHK.TRANS64.TRYWAIT P1, [UR11+0x13250], R0 ;  /* 0x01325000ff0075a7 */ /* 0x000ea4000802014b */
[----:B--2---:R-:W-:Y:S05]  /*c200*/  @!P1 BRA `(.L_x_10872) ;  /* 0x0000008400249947 */ /* 0x004fea0003800000 */
.L_x_10871:
        /* <DEDUP_REMOVED lines=39> */
[----:B------:R-:W-:Y:S02]  /*c480*/  ISETP.GE.AND P1, PT, R10, 0x1, PT ;  /* 0x000000010a00780c */ /* 0x000fe40003f26270 */
[----:B------:R-:W-:-:S05]  /*c490*/  IMAD R3, R18, UR22, R136 ;  /* 0x0000001612037c24 */ /* 0x000fca000f8e0288 */
[----:B---3--:R-:W-:-:S05]  /*c4a0*/  IADD3 R0, R3, 0x1, -R14 ;  /* 0x0000000103007810 */ /* 0x008fca0007ffe80e */
[----:B------:R-:W-:-:S04]  /*c4b0*/  IMAD R0, R17, -0x2, R0 ;  /* 0xfffffffe11007824 */ /* 0x000fc800078e0200 */
[C---:B------:R-:W-:Y:S02]  /*c4c0*/  VIADD R21, R0.reuse, UR21 ;  /* 0x0000001500157c36 */ /* 0x040fe40008000000 */
[----:B------:R-:W-:Y:S02]  /*c4d0*/  VIADD R20, R0, UR6 ;  /* 0x0000000600147c36 */ /* 0x000fe40008000000 */
[----:B------:R-:W-:Y:S02]  /*c4e0*/  IMAD R0, R17, -0x2, R136 ;  /* 0xfffffffe11007824 */ /* 0x000fe400078e0288 */
[C---:B------:R-:W-:Y:S02]  /*c4f0*/  IMAD.IADD R19, R8.reuse, 0x1, R21 ;  /* 0x0000000108137824 */ /* 0x040fe400078e0215 */
[----:B------:R-:W-:Y:S01]  /*c500*/  IMAD.IADD R3, R8, 0x1, R20 ;  /* 0x0000000108037824 */ /* 0x000fe200078e0214 */
        /* <DEDUP_REMOVED lines=12> */
.L_x_10875:
[----:B------:R-:W-:-:S05]  /*c5d0*/  IMAD.U32 R138, RZ, RZ, UR20 ;  /* 0x00000014ff8a7e24 */ /* 0x000fca000f8e00ff */
[----:B------:R-:W-:-:S13]  /*c5e0*/  ISETP.NE.AND P1, PT, R138, 0x1, PT ;  /* 0x000000018a00780c */ /* 0x000fda0003f25270 */
[----:B------:R-:W1:Y:S01]  /*c5f0*/  @P1 LDC.64 R14, c[0x0][0x9e8] ;  /* 0x00027a00ff0e1b82 */ /* 0x000e620000000a00 */
[----:B------:R-:W-:-:S04]  /*c600*/  @P1 IMAD.IADD R137, R156, 0x1, R8 ;  /* 0x000000019c891824 */ /* 0x000fc800078e0208 */
[----:B-1----:R-:W-:-:S04]  /*c610*/  @P1 IMAD.HI.U32 R14, R137, R14, RZ ;  /* 0x0000000e890e1227 */ /* 0x002fc800078e00ff */
[----:B------:R-:W-:Y:S01]  /*c620*/  IMAD.MOV.U32 R137, RZ, RZ, R11 ;  /* 0x000000ffff897224 */ /* 0x000fe200078e000b */
[----:B------:R-:W-:-:S07]  /*c630*/  @P1 SHF.R.U32.HI R137, RZ, R15, R14 ;  /* 0x0000000fff891219 */ /* 0x000fce000001160e */
.L_x_10876:
[----:B------:R-:W-:Y:S05]  /*c640*/  BSYNC B0 ;  /* 0x0000000000007941 */ /* 0x000fea0003800000 */
.L_x_10874:
[----:B------:R-:W-:-:S05]  /*c650*/  IMAD R14, R137, R138, R0 ;  /* 0x0000008a890e7224 */ /* 0x000fca00078e0200 */
[----:B------:R-:W-:Y:S02]  /*c660*/  VIADDMNMX R19, R14, R138, R19, PT ;  /* 0x0000008a0e137246 */ /* 0x000fe40003800113 */
[----:B------:R-:W-:-:S07]  /*c670*/  VIMNMX R3, R3, R14, !PT ;  /* 0x0000000e03037248 */ /* 0x000fce0007fe0100 */
.L_x_10873:
        /* <DEDUP_REMOVED lines=25> */
[C---:B------:R-:W-:Y:S02]  /*c810*/  ISETP.GE.AND P2, PT, R136.reuse, 0x12, PT ;  /* 0x000000128800780c */ /* 0x040fe40003f46270 */
        /* <DEDUP_REMOVED lines=220> */
.L_x_10879:
[----:B------:R-:W-:-:S05]  /*d5e0*/  IMAD.U32 R120, RZ, RZ, UR20 ;  /* 0x00000014ff787e24 */ /* 0x000fca000f8e00ff */
[----:B------:R-:W-:-:S13]  /*d5f0*/  ISETP.NE.AND P6, PT, R120, 0x1, PT ;  /* 0x000000017800780c */ /* 0x000fda0003fc5270 */
[----:B------:R-:W1:Y:S02]  /*d600*/  @P6 LDC.64 R14, c[0x0][0x9e8] ;  /* 0x00027a00ff0e6b82 */ /* 0x000e640000000a00 */
[----:B-1----:R-:W-:-:S05]  /*d610*/  @P6 IMAD.HI.U32 R14, R3, R14, RZ ;  /* 0x0000000e030e6227 */ /* 0x002fca00078e00ff */
[----:B------:R-:W-:-:S07]  /*d620*/  @P6 SHF.R.U32.HI R3, RZ, R15, R14 ;  /* 0x0000000fff036219 */ /* 0x000fce000001160e */
.L_x_10880:
[----:B------:R-:W-:Y:S05]  /*d630*/  BSYNC B0 ;  /* 0x0000000000007941 */ /* 0x000fea0003800000 */
.L_x_10878:
[----:B------:R-:W-:-:S05]  /*d640*/  IMAD R3, R3, R120, R0 ;  /* 0x0000007803037224 */ /* 0x000fca00078e0200 */
[----:B------:R-:W-:Y:S02]  /*d650*/  VIADDMNMX R21, R3, R120, R21, PT ;  /* 0x0000007803157246 */ /* 0x000fe40003800115 */
[----:B------:R-:W-:-:S07]  /*d660*/  VIMNMX R20, R20, R3, !PT ;  /* 0x0000000314147248 */ /* 0x000fce0007fe0100 */
.L_x_10877:
        /* <DEDUP_REMOVED lines=110> */
[C---:B------:R-:W-:Y:S02]  /*dd50*/  ISETP.LT.OR P3, PT, R21.reuse, 0x91, P3 ;  /* 0x000000911500780c */ /* 0x040fe40001f61670 */
        /* <DEDUP_REMOVED lines=21> */
[----:B-1----:R-:W-:Y:S01]  /*deb0*/  FMNMX.FTZ R3, R19, R0, !PT ;  /* 0x0000000013037209 */ /* 0x002fe20007810000 */
[----:B------:R-:W-:Y:S01]  /*dec0*/  IMAD.U32 R0, RZ, RZ, UR41 ;  /* 0x00000029ff007e24 */ /* 0x000fe2000f8e00ff */
        /* <DEDUP_REMOVED lines=162> */
[----:B------:R-:W-:Y:S02]  /*e8f0*/  MUFU.EX2 R76, R133 ;  /* 0x00000085004c7308 */ /* 0x000fe40000000800 */
[----:B------:R-:W1:Y:S06]  /*e900*/  SHFL.BFLY PT, R132, R129, 0x2, 0x1f ;  /* 0x0c401f0081847f89 */ /* 0x000e6c00000e0000 */
[----:B------:R-:W-:Y:S08]  /*e910*/  MUFU.EX2 R116, R116 ;  /* 0x0000007400747308 */ /* 0x000ff00000000800 */
[----:B------:R-:W-:Y:S08]  /*e920*/  MUFU.EX2 R117, R117 ;  /* 0x0000007500757308 */ /* 0x000ff00000000800 */
[----:B------:R-:W-:Y:S01]  /*e930*/  MUFU.EX2 R88, R88 ;  /* 0x0000005800587308 */ /* 0x000fe20000000800 */
[----:B-1----:R-:W-:Y:S01]  /*e940*/  FMNMX.FTZ R132, R129, R132, !PT ;  /* 0x0000008481847209 */ /* 0x002fe20007810000 */
[----:B------:R-:W-:Y:S01]  /*e950*/  FFMA.FTZ R129, R69, UR41, -R0 ;  /* 0x0000002945817c23 */ /* 0x000fe20008010800 */
[----:B------:R-:W-:-:S03]  /*e960*/  FSEL R69, R3, RZ, P1 ;  /* 0x000000ff03457208 */ /* 0x000fc60000800000 */
[----:B------:R-:W1:Y:S02]  /*e970*/  SHFL.BFLY PT, R85, R132, 0x1, 0x1f ;  /* 0x0c201f0084557f89 */ /* 0x000e6400000e0000 */
[----:B------:R-:W-:Y:S01]  /*e980*/  MUFU.EX2 R89, R89 ;  /* 0x0000005900597308 */ /* 0x000fe20000000800 */
[----:B------:R-:W-:-:S04]  /*e990*/  FADD.FTZ R12, -R69, R12 ;  /* 0x0000000c450c7221 */ /* 0x000fc80000010100 */
[----:B------:R-:W-:-:S03]  /*e9a0*/  FMUL.FTZ R12, R12, UR41 ;  /* 0x000000290c0c7c20 */ /* 0x000fc60008410000 */
[----:B------:R2:W-:Y:S08]  /*e9b0*/  MUFU.EX2 R69, R129 ;  /* 0x0000008100457308 */ /* 0x0005f00000000800 */
[----:B------:R-:W3:Y:S01]  /*e9c0*/  MUFU.EX2 R12, R12 ;  /* 0x0000000c000c7308 */ /* 0x000ee20000000800 */
[----:B-1----:R-:W-:Y:S01]  /*e9d0*/  FMNMX.FTZ R0, R132, R85, !PT ;  /* 0x0000005584007209 */ /* 0x002fe20007810000 */
[----:B------:R-:W-:-:S06]  /*e9e0*/  IMAD.U32 R85, RZ, RZ, UR41 ;  /* 0x00000029ff557e24 */ /* 0x000fcc000f8e00ff */
[----:B------:R-:W-:Y:S01]  /*e9f0*/  MUFU.EX2 R92, R92 ;  /* 0x0000005c005c7308 */ /* 0x000fe20000000800 */
[C---:B------:R-:W-:Y:S01]  /*ea00*/  FSETP.NEU.FTZ.AND P1, PT, R0.reuse, -INF , PT ;  /* 0xff8000000000780b */ /* 0x040fe20003f3d000 */
[----:B------:R-:W-:-:S05]  /*ea10*/  FFMA.FTZ R84, R0, R85, -8 ;  /* 0xc100000000547423 */ /* 0x000fca0000010055 */
[----:B------:R-:W-:Y:S01]  /*ea20*/  FSEL R84, R84, RZ, P1 ;  /* 0x000000ff54547208 */ /* 0x000fe20000800000 */
[----:B------:R-:W-:Y:S04]  /*ea30*/  MUFU.EX2 R93, R93 ;  /* 0x0000005d005d7308 */ /* 0x000fe80000000800 */
[----:B--2---:R-:W-:-:S01]  /*ea40*/  FFMA.FTZ R129, R134, UR41, -R84 ;  /* 0x0000002986817c23 */ /* 0x004fc20008010854 */
        /* <DEDUP_REMOVED lines=8> */
[----:B------:R-:W-:Y:S01]  /*ead0*/  MUFU.EX2 R85, R85 ;  /* 0x0000005500557308 */ /* 0x000fe20000000800 */
[----:B------:R-:W-:Y:S01]  /*eae0*/  FMUL.FTZ R131, R134, UR41 ;  /* 0x0000002986837c20 */ /* 0x000fe20008410000 */
[----:B------:R-:W-:Y:S01]  /*eaf0*/  FFMA.FTZ R132, R135, UR41, -R84 ;  /* 0x0000002987847c23 */ /* 0x000fe20008010854 */
[----:B---3--:R-:W-:-:S01]  /*eb00*/  FFMA.FTZ R135, R12, R6, R15 ;  /* 0x000000060c877223 */ /* 0x008fc2000001000f */
[--C-:B------:R-:W-:Y:S01]  /*eb10*/  FFMA.FTZ R133, R94, UR41, -R84.reuse ;  /* 0x000000295e857c23 */ /* 0x100fe20008010854 */
[----:B------:R-:W-:-:S01]  /*eb20*/  FFMA.FTZ R94, R95, UR41, -R84 ;  /* 0x000000295f5e7c23 */ /* 0x000fc20008010854 */
[----:B------:R-:W-:Y:S01]  /*eb30*/  FFMA.FTZ R95, R98, UR41, -R84 ;  /* 0x00000029625f7c23 */ /* 0x000fe20008010854 */
[----:B------:R-:W-:-:S01]  /*eb40*/  FADD.FTZ R134, R14, R135 ;  /* 0x000000870e867221 */ /* 0x000fc20000010000 */
        /* <DEDUP_REMOVED lines=167> */
.L_x_10881:
        /* <DEDUP_REMOVED lines=82> */
.L_x_10864:
[----:B------:R-:W-:Y:S06]  /*fae0*/  BAR.ARV 0x8, 0x1a0 ;  /* 0x0206800000007b1d */ /* 0x000fec0000002000 */
[----:B------:R-:W-:Y:S05]  /*faf0*/  @!P0 BRA `(.L_x_10883) ;  /* 0x0000000000048947 */ /* 0x000fea0003800000 */
[----:B------:R-:W-:Y:S01]  /*fb00*/  BPT.TRAP 0x1 ;  /* 0x000000040000795c */ /* 0x000fe20000300000 */
.L_x_10883:
[----:B------:R-:W-:Y:S01]  /*fb10*/  ULEA UR14, UR38, UR40, 0x3 ;  /* 0x00000028260e7291 */ /* 0x000fe2000f8e183f */
[----:B------:R-:W-:-:S05]  /*fb20*/  IMAD.U32 R4, RZ, RZ, UR37 ;  /* 0x00000025ff047e24 */ /* 0x000fca000f8e00ff */
[----:B------:R-:W-:-:S04]  /*fb30*/  SHF.L.U32 R4, R4, 0x1f, RZ ;  /* 0x0000001f04047819 */ /* 0x000fc800000006ff */
[----:B------:R1:W2:Y:S01]  /*fb40*/  SYNCS.PHASECHK.TRANS64.TRYWAIT P1, [UR14+0x13250], R4 ;  /* 0x01325004ff0075a7 */ /* 0x0002a2000802014e */
[----:B------:R-:W-:Y:S05]  /*fb50*/  @!P0 BRA `(.L_x_10884) ;  /* 0x0000000000048947 */ /* 0x000fea0003800000 */
[----:B------:R-:W-:Y:S01]  /*fb60*/  BPT.TRAP 0x1 ;  /* 0x000000040000795c */ /* 0x000fe20000300000 */
.L_x_10884:
[----:B--2---:R-:W-:Y:S05]  /*fb70*/  @P1 BRA `(.L_x_10885) ;  /* 0x0000000000081947 */ /* 0x004fea0003800000 */
[----:B------:R-:W2:Y:S02]  /*fb80*/  SYNCS.PHASECHK.TRANS64.TRYWAIT P1, [UR14+0x13250], R4 ;  /* 0x01325004ff0075a7 */ /* 0x000ea4000802014e */
[----:B--2---:R-:W-:Y:S05]  /*fb90*/  @!P1 BRA `(.L_x_10886) ;  /* 0x0000004800d89947 */ /* 0x004fea0003800000 */
.L_x_10885:
        /* <DEDUP_REMOVED lines=21> */
[----:B------:R-:W-:Y:S01]  /*fcf0*/  QGMMA.64x64x32.F32.E4M3.E4M3 R24, R152, gdesc[UR8], R24, gsb0 ;  /* 0x00e0000898187df3 */ /* 0x000fe20008000818 */
[----:B------:R-:W-:Y:S02]  /*fd00*/  @UP0 UIMAD UR8, UR48, UR13, UR8 ;  /* 0x0000000d300802a4 */ /* 0x000fe4000f8e0208 */
        /* <DEDUP_REMOVED lines=8> */
[----:B------:R-:W-:Y:S02]  /*fd90*/  UMOV UR7, 0xc0000010 ;  /* 0xc000001000077882 */ /* 0x000fe40000000000 */
[----:B------:R-:W-:Y:S01]  /*fda0*/  UMOV UR6, UR4 ;  /* 0x0000000400067c82 */ /* 0x000fe20008000000 */
[----:B------:R-:W-:Y:S02]  /*fdb0*/  WARPGROUP.DEPBAR.LE gsb0, 0x0 ;  /* 0x00008000000079c5 */ /* 0x000fe40000010000 */
[----:B------:R-:W-:-:S06]  /*fdc0*/  WARPGROUP.ARRIVE ;  /* 0x00000000000079c5 */ /* 0x000fcc0000000000 */
[----:B------:R-:W-:Y:S01]  /*fdd0*/  QGMMA.64x64x32.F32.E4M3.E4M3 R24, R148, gdesc[UR4], R24, gsb0 ;  /* 0x00e0000494187df3 */ /* 0x000fe20008000818 */
[----:B------:R-:W-:Y:S01]  /*fde0*/  UIADD3 UR4, UR10, 0x100, URZ ;  /* 0x000001000a047890 */ /* 0x000fe2000fffe03f */
[----:B------:R-:W-:-:S06]  /*fdf0*/  UMOV UR7, 0xc0000010 ;  /* 0xc000001000077882 */ /* 0x000fcc0000000000 */
[----:B------:R-:W-:Y:S01]  /*fe00*/  UMOV UR6, UR4 ;  /* 0x0000000400067c82 */ /* 0x000fe20008000000 */
[----:B------:R-:W-:Y:S02]  /*fe10*/  WARPGROUP.DEPBAR.LE gsb0, 0x0 ;  /* 0x00008000000079c5 */ /* 0x000fe40000010000 */
[----:B------:R-:W-:-:S06]  /*fe20*/  WARPGROUP.ARRIVE ;  /* 0x00000000000079c5 */ /* 0x000fcc0000000000 */
[----:B------:R-:W-:Y:S01]  /*fe30*/  QGMMA.64x64x32.F32.E4M3.E4M3 R24, R144, gdesc[UR4], R24, gsb0 ;  /* 0x00e0000490187df3 */ /* 0x000fe20008000818 */
[----:B------:R-:W-:Y:S01]  /*fe40*/  UIADD3 UR4, UR10, 0x180, URZ ;  /* 0x000001800a047890 */ /* 0x000fe2000fffe03f */
[----:B------:R-:W-:-:S06]  /*fe50*/  UMOV UR7, 0xc0000010 ;  /* 0xc000001000077882 */ /* 0x000fcc0000000000 */
[----:B------:R-:W-:Y:S01]  /*fe60*/  UMOV UR6, UR4 ;  /* 0x0000000400067c82 */ /* 0x000fe20008000000 */
[----:B------:R-:W4:Y:S04]  /*fe70*/  SHFL.BFLY PT, R11, R6, 0x2, 0x1f ;  /* 0x0c401f00060b7f89 */ /* 0x000f2800000e0000 */
[----:B--2---:R-:W2:Y:S01]  /*fe80*/  SHFL.BFLY PT, R8, R5, 0x2, 0x1f ;  /* 0x0c401f0005087f89 */ /* 0x004ea200000e0000 */
[----:B------:R-:W-:Y:S02]  /*fe90*/  WARPGROUP.DEPBAR.LE gsb0, 0x0 ;  /* 0x00008000000079c5 */ /* 0x000fe40000010000 */
[----:B------:R-:W-:-:S06]  /*fea0*/  WARPGROUP.ARRIVE ;  /* 0x00000000000079c5 */ /* 0x000fcc0000000000 */
[----:B------:R-:W-:Y:S01]  /*feb0*/  QGMMA.64x64x32.F32.E4M3.E4M3 R24, R140, gdesc[UR4], R24, gsb0 ;  /* 0x00e000048c187df3 */ /* 0x000fe20008000818 */
[----:B----4-:R-:W-:-:S01]  /*fec0*/  FADD.FTZ R11, R11, R6 ;  /* 0x000000060b0b7221 */ /* 0x010fc20000010000 */
[----:B------:R-:W-:Y:S01]  /*fed0*/  UIADD3 UR10, UR10, 0x200, URZ ;  /* 0x000002000a0a7890 */ /* 0x000fe2000fffe03f */
[----:B--2---:R-:W-:-:S01]  /*fee0*/  FADD.FTZ R8, R8, R5 ;  /* 0x0000000508087221 */ /* 0x004fc20000010000 */
[----:B------:R-:W-:Y:S02]  /*fef0*/  UMOV UR11, 0xc0000010 ;  /* 0xc0000010000b7882 */ /* 0x000fe40000000000 */
[----:B-1----:R-:W1:Y:S04]  /*ff00*/  SHFL.BFLY PT, R4, R11, 0x1, 0x1f ;  /* 0x0c201f000b047f89 */ /* 0x002e6800000e0000 */
[----:B------:R-:W2:Y:S01]  /*ff10*/  SHFL.BFLY PT, R9, R8, 0x1, 0x1f ;  /* 0x0c201f0008097f89 */ /* 0x000ea200000e0000 */
[----:B------:R-:W-:-:S02]  /*ff20*/  IMAD.MOV.U32 R6, RZ, RZ, RZ ;  /* 0x000000ffff067224 */ /* 0x000fc400078e00ff */
[----:B-1----:R-:W-:Y:S01]  /*ff30*/  FADD.FTZ R12, R11, R4 ;  /* 0x000000040b0c7221 */ /* 0x002fe20000010000 */
        /* <DEDUP_REMOVED lines=30> */
.L_x_10887:
        /* <DEDUP_REMOVED lines=42> */
.L_x_10813:
        /* <DEDUP_REMOVED lines=32> */
[----:B------:R-:W-:Y:S01]  /*105c0*/  UIMAD UR5, UR5, UR8, URZ ;  /* 0x00000008050572a4 */ /* 0x000fe2000f8e023f */
[----:B------:R-:W-:Y:S01]  /*105d0*/  F2FP.BF16.F32.PACK_AB R25, R30, R25 ;  /* 0x000000191e19723e */ /* 0x000fe200000010ff */
[----:B------:R-:W-:Y:S01]  /*105e0*/  UIMAD.WIDE.U32 UR6, UR43, UR8, URZ ;  /* 0x000000082b0672a5 */ /* 0x000fe2000f8e003f */
[----:B------:R-:W-:Y:S01]  /*105f0*/  F2FP.BF16.F32.PACK_AB R21, R36, R21 ;  /* 0x000000152415723e */ /* 0x000fe200000010ff */
[----:B------:R-:W-:Y:S01]  /*10600*/  UIMAD UR5, UR43, UR9, UR5 ;  /* 0x000000092b0572a4 */ /* 0x000fe2000f8e0205 */
[----:B------:R-:W-:Y:S02]  /*10610*/  F2FP.BF16.F32.PACK_AB R15, R38, R15 ;  /* 0x0000000f260f723e */ /* 0x000fe400000010ff */
[----:B------:R-:W-:Y:S01]  /*10620*/  F2FP.BF16.F32.PACK_AB R14, R39, R14 ;  /* 0x0000000e270e723e */ /* 0x000fe200000010ff */
[----:B------:R-:W-:Y:S01]  /*10630*/  UIADD3 UR5, UR7, UR5, URZ ;  /* 0x0000000507057290 */ /* 0x000fe2000fffe03f */
[----:B--2---:R-:W-:-:S02]  /*10640*/  LOP3.LUT P0, R6, R51, 0x3, RZ, 0xc0, !PT ;  /* 0x0000000333067812 */ /* 0x004fc4000780c0ff */
[----:B------:R-:W-:Y:S02]  /*10650*/  IADD3 R7, P1, R22, 0x20, RZ ;  /* 0x0000002016077810 */ /* 0x000fe40007f3e0ff */
[----:B------:R-:W-:Y:S02]  /*10660*/  ISETP.EQ.OR P0, PT, R6, 0x3, !P0 ;  /* 0x000000030600780c */ /* 0x000fe40004702670 */
[----:B------:R-:W-:Y:S02]  /*10670*/  LOP3.LUT R6, R7, 0x380, RZ, 0xc0, !PT ;  /* 0x0000038007067812 */ /* 0x000fe400078ec0ff */
[----:B------:R-:W-:Y:S02]  /*10680*/  SEL R35, R9, R8, P0 ;  /* 0x0000000809237207 */ /* 0x000fe40000000000 */
[----:B------:R-:W-:Y:S02]  /*10690*/  SEL R37, R8, R9, P0 ;  /* 0x0000000908257207 */ /* 0x000fe40000000000 */
[----:B------:R-:W-:-:S02]  /*106a0*/  SEL R43, R11, R10, P0 ;  /* 0x0000000a0b2b7207 */ /* 0x000fc40000000000 */
[----:B------:R-:W-:Y:S02]  /*106b0*/  SEL R45, R10, R11, P0 ;  /* 0x0000000b0a2d7207 */ /* 0x000fe40000000000 */
[----:B------:R-:W-:Y:S02]  /*106c0*/  IADD3 R9, P3, R22, 0x40, RZ ;  /* 0x0000004016097810 */ /* 0x000fe40007f7e0ff */
[----:B------:R-:W-:Y:S02]  /*106d0*/  SHF.R.U64 R10, R6, 0x3, RZ ;  /* 0x00000003060a7819 */ /* 0x000fe400000012ff */
[----:B------:R-:W-:Y:S02]  /*106e0*/  SEL R31, R13, R12, P0 ;  /* 0x0000000c0d1f7207 */ /* 0x000fe40000000000 */
[----:B------:R-:W-:Y:S02]  /*106f0*/  SEL R33, R12, R13, P0 ;  /* 0x0000000d0c217207 */ /* 0x000fe40000000000 */
[----:B------:R-:W-:-:S02]  /*10700*/  LOP3.LUT R8, R9, 0x380, RZ, 0xc0, !PT ;  /* 0x0000038009087812 */ /* 0x000fc400078ec0ff */
[----:B------:R-:W-:Y:S02]  /*10710*/  LOP3.LUT R10, R10, R7, RZ, 0x3c, !PT ;  /* 0x000000070a0a7212 */ /* 0x000fe400078e3cff */
[----:B------:R-:W-:Y:S02]  /*10720*/  LOP3.LUT R13, R22, 0x380, RZ, 0xc0, !PT ;  /* 0x00000380160d7812 */ /* 0x000fe400078ec0ff */
[----:B------:R-:W-:Y:S02]  /*10730*/  SHF.R.S32.HI R7, RZ, 0x1f, R26 ;  /* 0x0000001fff077819 */ /* 0x000fe4000001141a */
[----:B------:R-:W-:Y:S02]  /*10740*/  SEL R47, R3, R0, P0 ;  /* 0x00000000032f7207 */ /* 0x000fe40000000000 */
[----:B------:R-:W-:Y:S02]  /*10750*/  SEL R3, R0, R3, P0 ;  /* 0x0000000300037207 */ /* 0x000fe40000000000 */
[----:B------:R-:W-:-:S02]  /*10760*/  SHF.R.U64 R8, R8, 0x3, RZ ;  /* 0x0000000308087819 */ /* 0x000fc400000012ff */
[----:B------:R-:W-:Y:S02]  /*10770*/  SHF.R.U64 R13, R13, 0x3, RZ ;  /* 0x000000030d0d7819 */ /* 0x000fe400000012ff */
[----:B------:R-:W-:Y:S02]  /*10780*/  LEA.HI R0, R7, R26, RZ, 0x7 ;  /* 0x0000001a07007211 */ /* 0x000fe400078f38ff */
[----:B------:R-:W-:Y:S02]  /*10790*/  IADD3 R11, P2, R22, 0x60, RZ ;  /* 0x00000060160b7810 */ /* 0x000fe40007f5e0ff */
[----:B------:R-:W-:Y:S02]  /*107a0*/  LOP3.LUT R8, R8, R9, RZ, 0x3c, !PT ;  /* 0x0000000908087212 */ /* 0x000fe400078e3cff */
[----:B------:R-:W-:Y:S01]  /*107b0*/  LOP3.LUT R12, R13, R22, RZ, 0x3c, !PT ;  /* 0x000000160d0c7212 */ /* 0x000fe200078e3cff */
[----:B------:R-:W-:Y:S01]  /*107c0*/  IMAD.MOV.U32 R13, RZ, RZ, R23 ;  /* 0x000000ffff0d7224 */ /* 0x000fe200078e0017 */
[----:B------:R-:W-:-:S02]  /*107d0*/  SEL R19, R28, R29, P0 ;  /* 0x0000001d1c137207 */ /* 0x000fc40000000000 */
[----:B------:R-:W-:Y:S02]  /*107e0*/  LOP3.LUT R9, R0, 0xffffff80, RZ, 0xc0, !PT ;  /* 0xffffff8000097812 */ /* 0x000fe400078ec0ff */
[----:B------:R-:W-:Y:S02]  /*107f0*/  SEL R29, R29, R28, P0 ;  /* 0x0000001c1d1d7207 */ /* 0x000fe40000000000 */
[----:B------:R-:W-:Y:S01]  /*10800*/  LOP3.LUT R6, R11, 0x380, RZ, 0xc0, !PT ;  /* 0x000003800b067812 */ /* 0x000fe200078ec0ff */
[----:B------:R-:W-:Y:S01]  /*10810*/  IMAD.IADD R9, R26, 0x1, -R9 ;  /* 0x000000011a097824 */ /* 0x000fe200078e0a09 */
[----:B------:R-:W-:Y:S02]  /*10820*/  MOV R46, R12 ;  /* 0x0000000c002e7202 */ /* 0x000fe40000000f00 */
[----:B------:R-:W-:Y:S02]  /*10830*/  SHF.R.U64 R6, R6, 0x3, RZ ;  /* 0x0000000306067819 */ /* 0x000fe400000012ff */
        /* <DEDUP_REMOVED lines=8> */
[----:B------:R-:W-:Y:S01]  /*108c0*/  MOV R44, R10 ;  /* 0x0000000a002c7202 */ /* 0x000fe20000000f00 */
[----:B------:R-:W-:Y:S01]  /*108d0*/  IMAD.U32 R11, RZ, RZ, UR7 ;  /* 0x00000007ff0b7e24 */ /* 0x000fe2000f8e00ff */
[----:B------:R-:W-:Y:S01]  /*108e0*/  LEA.HI R50, R7, R26, RZ, 0x5 ;  /* 0x0000001a07327211 */ /* 0x000fe200078f28ff */
[----:B------:R-:W-:Y:S01]  /*108f0*/  IMAD.U32 R11, RZ, RZ, UR5 ;  /* 0x00000005ff0b7e24 */ /* 0x000fe2000f8e00ff */
[----:B------:R-:W-:Y:S01]  /*10900*/  USHF.R.S32.HI UR5, URZ, 0x1f, UR44 ;  /* 0x0000001f3f057899 */ /* 0x000fe2000801142c */
[--C-:B------:R-:W-:Y:S01]  /*10910*/  IMAD.X R7, RZ, RZ, R23.reuse, P2 ;  /* 0x000000ffff077224 */ /* 0x100fe200010e0617 */
[----:B------:R-:W-:Y:S01]  /*10920*/  LOP3.LUT P1, RZ, R9, 0x3, RZ, 0xc0, !PT ;  /* 0x0000000309ff7812 */ /* 0x000fe2000782c0ff */
[----:B------:R-:W-:Y:S01]  /*10930*/  IMAD.X R9, RZ, RZ, R23, P3 ;  /* 0x000000ffff097224 */ /* 0x000fe200018e0617 */
[----:B------:R-:W-:Y:S01]  /*10940*/  SHF.R.S32.HI R50, RZ, 0x5, R50 ;  /* 0x00000005ff327819 */ /* 0x000fe20000011432 */
[----:B------:R-:W-:Y:S01]  /*10950*/  IMAD.U32 R10, RZ, RZ, UR6 ;  /* 0x00000006ff0a7e24 */ /* 0x000fe2000f8e00ff */
[----:B------:R-:W-:Y:S01]  /*10960*/  MOV R40, R6 ;  /* 0x0000000600287202 */ /* 0x000fe20000000f00 */
[----:B-1----:R-:W-:Y:S01]  /*10970*/  IMAD R6, R48, UR5, RZ ;  /* 0x0000000530067c24 */ /* 0x002fe2000f8e02ff */
[----:B------:R-:W-:Y:S01]  /*10980*/  MOV R42, R8 ;  /* 0x00000008002a7202 */ /* 0x000fe20000000f00 */
[----:B------:R-:W-:Y:S01]  /*10990*/  ULDC UR5, c[0x0][0xa88] ;  /* 0x0002a20000057ab9 */ /* 0x000fe20000000800 */
[----:B------:R-:W-:Y:S01]  /*109a0*/  ULDC.64 UR6, c[0x0][0xb40] ;  /* 0x0002d00000067ab9 */ /* 0x000fe20000000a00 */
[----:B---3--:R-:W-:Y:S01]  /*109b0*/  LOP3.LUT R0, R18, 0x2, RZ, 0x3c, !PT ;  /* 0x0000000212007812 */ /* 0x008fe200078e3cff */
[----:B------:R-:W-:Y:S04]  /*109c0*/  SHFL.IDX PT, R19, R19, R18, 0x1c1f ;  /* 0x001c1f1213137589 */ /* 0x000fe800000e0000 */
[----:B------:R-:W1:Y:S04]  /*109d0*/  SHFL.IDX PT, R12, R29, R0, 0x1c1f ;  /* 0x001c1f001d0c7589 */ /* 0x000e6800000e0000 */
[----:B------:R-:W-:Y:S04]  /*109e0*/  SHFL.IDX PT, R39, R39, R18, 0x1c1f ;  /* 0x001c1f1227277589 */ /* 0x000fe800000e0000 */
[----:B------:R2:W3:Y:S04]  /*109f0*/  SHFL.IDX PT, R24, R25, R0, 0x1c1f ;  /* 0x001c1f0019187589 */ /* 0x0004e800000e0000 */
[----:B------:R-:W-:Y:S04]  /*10a00*/  SHFL.IDX PT, R27, R27, R18, 0x1c1f ;  /* 0x001c1f121b1b7589 */ /* 0x000fe800000e0000 */
[----:B------:R-:W4:Y:S01]  /*10a10*/  SHFL.IDX PT, R14, R21, R0, 0x1c1f ;  /* 0x001c1f00150e7589 */ /* 0x000f2200000e0000 */
[----:B--2---:R-:W-:-:S03]  /*10a20*/  IMAD R25, R49, UR44, R6 ;  /* 0x0000002c31197c24 */ /* 0x004fc6000f8e0206 */
[----:B------:R-:W-:Y:S01]  /*10a30*/  SHFL.IDX PT, R41, R41, R18, 0x1c1f ;  /* 0x001c1f1229297589 */ /* 0x000fe200000e0000 */
[----:B------:R-:W-:-:S03]  /*10a40*/  IMAD.WIDE.U32 R6, R48, UR44, R10 ;  /* 0x0000002c30067c25 */ /* 0x000fc6000f8e000a */
[----:B------:R-:W2:Y:S01]  /*10a50*/  SHFL.IDX PT, R30, R15, R0, 0x1c1f ;  /* 0x001c1f000f1e7589 */ /* 0x000ea200000e0000 */
[----:B-1----:R-:W-:Y:S02]  /*10a60*/  SEL R8, R19, R12, P0 ;  /* 0x0000000c13087207 */ /* 0x002fe40000000000 */
[----:B------:R-:W-:Y:S01]  /*10a70*/  SEL R10, R12, R19, P0 ;  /* 0x000000130c0a7207 */ /* 0x000fe20000000000 */
[----:B------:R-:W-:Y:S01]  /*10a80*/  SHFL.IDX PT, R31, R31, R18, 0x1c1f ;  /* 0x001c1f121f1f7589 */ /* 0x000fe200000e0000 */
[----:B------:R-:W-:-:S03]  /*10a90*/  VIADD R19, R157, UR42 ;  /* 0x0000002a9d137c36 */ /* 0x000fc60008000000 */
[----:B------:R-:W-:Y:S01]  /*10aa0*/  SHFL.IDX PT, R35, R35, R18, 0x1c1f ;  /* 0x001c1f1223237589 */ /* 0x000fe200000e0000 */
[C---:B------:R-:W-:Y:S01]  /*10ab0*/  VIADD R12, R19.reuse, 0x8 ;  /* 0x00000008130c7836 */ /* 0x040fe20000000000 */
[----:B------:R-:W-:Y:S02]  /*10ac0*/  SHF.R.S32.HI R13, RZ, 0x1f, R19 ;  /* 0x0000001fff0d7819 */ /* 0x000fe40000011413 */
[----:B------:R-:W-:Y:S01]  /*10ad0*/  SHFL.IDX PT, R43, R43, R18, 0x1c1f ;  /* 0x001c1f122b2b7589 */ /* 0x000fe200000e0000 */
[----:B------:R-:W-:Y:S02]  /*10ae0*/  ISETP.GE.OR P2, PT, R19, UR5, P1 ;  /* 0x0000000513007c0c */ /* 0x000fe40008f46670 */
[----:B------:R-:W-:Y:S01]  /*10af0*/  ISETP.GE.OR P1, PT, R12, UR5, P1 ;  /* 0x000000050c007c0c */ /* 0x000fe20008f26670 */
[----:B------:R-:W1:Y:S01]  /*10b00*/  SHFL.IDX PT, R20, R33, R0, 0x1c1f ;  /* 0x001c1f0021147589 */ /* 0x000e6200000e0000 */
[----:B---3--:R-:W-:Y:S02]  /*10b10*/  SEL R9, R39, R24, P0 ;  /* 0x0000001827097207 */ /* 0x008fe40000000000 */
[----:B------:R-:W-:Y:S01]  /*10b20*/  SEL R11, R24, R39, P0 ;  /* 0x00000027180b7207 */ /* 0x000fe20000000000 */
[----:B------:R-:W3:Y:S01]  /*10b30*/  SHFL.IDX PT, R28, R37, R0, 0x1c1f ;  /* 0x001c1f00251c7589 */ /* 0x000ee200000e0000 */
[----:B----4-:R-:W-:-:S02]  /*10b40*/  SEL R12, R27, R14, P0 ;  /* 0x0000000e1b0c7207 */ /* 0x010fc40000000000 */
[----:B------:R-:W-:Y:S01]  /*10b50*/  SEL R14, R14, R27, P0 ;  /* 0x0000001b0e0e7207 */ /* 0x000fe20000000000 */
[----:B------:R-:W4:Y:S01]  /*10b60*/  SHFL.IDX PT, R36, R45, R0, 0x1c1f ;  /* 0x001c1f002d247589 */ /* 0x000f2200000e0000 */
[----:B--2---:R-:W-:-:S03]  /*10b70*/  SEL R15, R30, R41, P0 ;  /* 0x000000291e0f7207 */ /* 0x004fc60000000000 */
[----:B------:R-:W-:Y:S04]  /*10b80*/  SHFL.IDX PT, R47, R47, R18, 0x1c1f ;  /* 0x001c1f122f2f7589 */ /* 0x000fe800000e0000 */
[----:B------:R2:W5:Y:S04]  /*10b90*/  SHFL.IDX PT, R38, R3, R0, 0x1c1f ;  /* 0x001c1f0003267589 */ /* 0x00056800000e0000 */
[----:B------:R-:W-:Y:S01]  /*10ba0*/  STSM.16.M88.4 [R46], R8 ;  /* 0x000000082e007844 */ /* 0x000fe20000000200 */
[----:B-1----:R-:W-:Y:S02]  /*10bb0*/  SEL R24, R31, R20, P0 ;  /* 0x000000141f187207 */ /* 0x002fe40000000000 */
[----:B--2---:R-:W-:-:S02]  /*10bc0*/  IADD3 R0, P3, R19, R6, RZ ;  /* 0x0000000613007210 */ /* 0x004fc40007f7e0ff */
[----:B------:R-:W-:Y:S02]  /*10bd0*/  SEL R26, R20, R31, P0 ;  /* 0x0000001f141a7207 */ /* 0x000fe40000000000 */
[----:B------:R-:W-:Y:S02]  /*10be0*/  IADD3.X R7, R13, R7, R25, P3, !PT ;  /* 0x000000070d077210 */ /* 0x000fe40001ffe419 */
[----:B------:R-:W-:Y:S02]  /*10bf0*/  SEL R13, R41, R30, P0 ;  /* 0x0000001e290d7207 */ /* 0x000fe40000000000 */
[----:B---3--:R-:W-:Y:S02]  /*10c00*/  SEL R32, R35, R28, P0 ;  /* 0x0000001c23207207 */ /* 0x008fe40000000000 */
[----:B------:R-:W-:Y:S01]  /*10c10*/  SEL R34, R28, R35, P0 ;  /* 0x000000231c227207 */ /* 0x000fe20000000000 */
[----:B------:R-:W-:Y:S01]  /*10c20*/  STSM.16.M88.4 [R44], R12 ;  /* 0x0000000c2c007844 */ /* 0x000fe20000000200 */
[----:B----4-:R-:W-:-:S02]  /*10c30*/  SEL R25, R43, R36, P0 ;  /* 0x000000242b197207 */ /* 0x010fc40000000000 */
[----:B------:R-:W-:Y:S02]  /*10c40*/  SEL R27, R36, R43, P0 ;  /* 0x0000002b241b7207 */ /* 0x000fe40000000000 */
[----:B-----5:R-:W-:Y:S02]  /*10c50*/  SEL R33, R47, R38, P0 ;  /* 0x000000262f217207 */ /* 0x020fe40000000000 */
[----:B------:R-:W-:Y:S01]  /*10c60*/  SEL R35, R38, R47, P0 ;  /* 0x0000002f26237207 */ /* 0x000fe20000000000 */
        /* <DEDUP_REMOVED lines=17> */
[----:B------:R-:W-:Y:S01]  /*10d80*/  UMOV UR41, URZ ;  /* 0x0000003f00297c82 */ /* 0x000fe20008000000 */
[----:B------:R-:W-:Y:S01]  /*10d90*/  UIADD3 UR6, UP0, UR6, 0x9f0, URZ ;  /* 0x000009f006067890 */ /* 0x000fe2000ff1e03f */
[----:B------:R-:W-:Y:S01]  /*10da0*/  UMOV UR45, URZ ;  /* 0x0000003f002d7c82 */ /* 0x000fe20008000000 */
[----:B------:R-:W-:Y:S02]  /*10db0*/  UIADD3 UR5, UR40, 0x13220, URZ ;  /* 0x0001322028057890 */ /* 0x000fe4000fffe03f */
[----:B------:R-:W-:Y:S02]  /*10dc0*/  UIADD3.X UR7, URZ, UR7, URZ, UP0, !UPT ;  /* 0x000000073f077290 */ /* 0x000fe400087fe43f */
[----:B------:R-:W-:-:S07]  /*10dd0*/  UPRMT UR5, URZ, 0x654, UR5 ;  /* 0x000006543f057896 */ /* 0x000fce0008000005 */
[----:B------:R2:W-:Y:S01]  /*10de0*/  UTMASTG.5D [UR40], [UR6] ;  /* 0x00000028060073b5 */ /* 0x0005e20008020000 */
[----:B------:R0:W-:Y:S01]  /*10df0*/  UTMACMDFLUSH ;  /* 0x00000000000079b7 */ /* 0x0001e20000000000 */
[----:B------:R-:W-:-:S04]  /*10e00*/  DEPBAR.LE SB0, 0x0 ;  /* 0x000080000000791a */ /* 0x000fc80000000000 */
[----:B--2---:R-:W-:Y:S01]  /*10e10*/  SYNCS.ARRIVE.TRANS64.RED.A1T0 RZ, [UR5], RZ ;  /* 0x000000ffffff79a7 */ /* 0x004fe20008100405 */
.L_x_10891:
[----:B------:R-:W-:Y:S05]  /*10e20*/  BSYNC B0 ;  /* 0x0000000000007941 */ /* 0x000fea0003800000 */
.L_x_10890:
[----:B------:R-:W-:Y:S05]  /*10e30*/  BRA `(.L_x_10889) ;  /* 0x0000000400e47947 */ /* 0x000fea0003800000 */
.L_x_10888:
        /* <DEDUP_REMOVED lines=9> */
[----:B------:R-:W-:Y:S02]  /*10ed0*/  IMAD.IADD R3, R26, 0x1, -R3 ;  /* 0x000000011a037824 */ /* 0x000fe400078e0a03 */
[----:B------:R-:W3:Y:S02]  /*10ee0*/  LDC.64 R20, c[0x0][0xa88] ;  /* 0x0002a200ff147b82 */ /* 0x000ee40000000a00 */
[----:B------:R-:W-:-:S05]  /*10ef0*/  IMAD.SHL.U32 R8, R3, 0x8, RZ ;  /* 0x0000000803087824 */ /* 0x000fca00078e00ff */
[----:B------:R-:W-:Y:S01]  /*10f00*/  SHF.R.S32.HI R9, RZ, 0x1f, R8 ;  /* 0x0000001fff097819 */ /* 0x000fe20000011408 */
[----:B------:R-:W4:Y:S01]  /*10f10*/  LDC.64 R14, c[0x0][0xae8] ;  /* 0x0002ba00ff0e7b82 */ /* 0x000f220000000a00 */
        /* <DEDUP_REMOVED lines=10> */
[----:B------:R-:W5:Y:S01]  /*10fc0*/  LDC.64 R18, c[0x0][0xb78] ;  /* 0x0002de00ff127b82 */ /* 0x000f620000000a00 */
[C---:B-1----:R-:W-:Y:S02]  /*10fd0*/  IMAD R0, R6.reuse, UR5, RZ ;  /* 0x0000000506007c24 */ /* 0x042fe4000f8e02ff */
        /* <DEDUP_REMOVED lines=11> */
.L_x_10893:
[----:B------:R-:W-:Y:S05]  /*11090*/  BSYNC B0 ;  /* 0x0000000000007941 */ /* 0x000fea0003800000 */
.L_x_10892:
[----:B------:R-:W-:Y:S01]  /*110a0*/  ULOP3.LUT UR49, URZ, UR49, URZ, 0x33, !UPT ;  /* 0x000000313f317292 */ /* 0x000fe2000f8e333f */
[----:B-1----:R-:W-:Y:S01]  /*110b0*/  IMAD R3, R13, UR43, R10 ;  /* 0x0000002b0d037c24 */ /* 0x002fe2000f8e020a */
[----:B------:R-:W-:Y:S01]  /*110c0*/  SHF.R.S32.HI R4, RZ, 0x3, R24 ;  /* 0x00000003ff047819 */ /* 0x000fe20000011418 */
[----:B------:R-:W-:Y:S01]  /*110d0*/  IMAD.WIDE.U32 R6, R12, UR43, R8 ;  /* 0x0000002b0c067c25 */ /* 0x000fe2000f8e0008 */
[----:B---3--:R-:W-:Y:S01]  /*110e0*/  ISETP.GE.AND P0, PT, R8, R21, PT ;  /* 0x000000150800720c */ /* 0x008fe20003f06270 */
[----:B------:R-:W-:Y:S02]  /*110f0*/  BSSY B0, `(.L_x_10894) ;  /* 0x000001d000007945 */ /* 0x000fe40003800000 */
[----:B--2---:R-:W-:Y:S02]  /*11100*/  VIADD R11, R11, UR49 ;  /* 0x000000310b0b7c36 */ /* 0x004fe40008000000 */
[----:B------:R-:W-:Y:S02]  /*11110*/  IMAD.IADD R7, R7, 0x1, R3 ;  /* 0x0000000107077824 */ /* 0x000fe400078e0203 */
[----:B------:R-:W-:-:S02]  /*11120*/  IMAD R8, R11, -0xc0, R20 ;  /* 0xffffff400b087824 */ /* 0x000fc400078e0214 */
[C---:B------:R-:W-:Y:S02]  /*11130*/  VIADD R0, R4.reuse, 0x30 ;  /* 0x0000003004007836 */ /* 0x040fe40000000000 */
[C---:B------:R-:W-:Y:S02]  /*11140*/  VIADD R3, R4.reuse, 0x60 ;  /* 0x0000006004037836 */ /* 0x040fe40000000000 */
[----:B------:R-:W-:Y:S01]  /*11150*/  VIADD R5, R4, 0x90 ;  /* 0x0000009004057836 */ /* 0x000fe20000000000 */
[-C--:B------:R-:W-:Y:S01]  /*11160*/  ISETP.GE.OR P3, PT, R0, R8.reuse, P0 ;  /* 0x000000080000720c */ /* 0x080fe20000766670 */
[----:B----4-:R-:W-:Y:S01]  /*11170*/  IMAD R0, R14, UR6, RZ ;  /* 0x000000060e007c24 */ /* 0x010fe2000f8e02ff */
[-C--:B------:R-:W-:Y:S02]  /*11180*/  ISETP.GE.OR P1, PT, R3, R8.reuse, P0 ;  /* 0x000000080300720c */ /* 0x080fe40000726670 */
[-C--:B------:R-:W-:Y:S01]  /*11190*/  ISETP.GE.OR P2, PT, R5, R8.reuse, P0 ;  /* 0x000000080500720c */ /* 0x080fe20000746670 */
[----:B------:R-:W-:Y:S01]  /*111a0*/  IMAD R3, R15, UR44, R0 ;  /* 0x0000002c0f037c24 */ /* 0x000fe2000f8e0200 */
[----:B------:R-:W-:Y:S01]  /*111b0*/  ISETP.GE.OR P0, PT, R4, R8, P0 ;  /* 0x000000080400720c */ /* 0x000fe20000706670 */
[----:B------:R-:W-:Y:S01]  /*111c0*/  IMAD.WIDE.U32 R8, R14, UR44, R6 ;  /* 0x0000002c0e087c25 */ /* 0x000fe2000f8e0006 */
[----:B------:R-:W-:-:S03]  /*111d0*/  SHF.R.S32.HI R5, RZ, 0x1f, R4 ;  /* 0x0000001fff057819 */ /* 0x000fc60000011404 */
[----:B------:R-:W-:-:S04]  /*111e0*/  IMAD.WIDE R6, R11, 0xc0, R4 ;  /* 0x000000c00b067825 */ /* 0x000fc800078e0204 */
[----:B------:R-:W-:-:S04]  /*111f0*/  IMAD.IADD R11, R9, 0x1, R3 ;  /* 0x00000001090b7824 */ /* 0x000fc800078e0203 */
        /* <DEDUP_REMOVED lines=12> */
.L_x_10895:
[----:B------:R-:W-:Y:S05]  /*112c0*/  BSYNC B0 ;  /* 0x0000000000007941 */ /* 0x000fea0003800000 */
.L_x_10894:
[----:B------:R-:W-:Y:S04]  /*112d0*/  BSSY B0, `(.L_x_10896) ;  /* 0x000000f000007945 */ /* 0x000fe80003800000 */
        /* <DEDUP_REMOVED lines=13> */
[----:B------:R2:W-:Y:S02]  /*113b0*/  STG.E.128 desc[UR50][R12.64], RZ ;  /* 0x000000ff0c007986 */ /* 0x0005e4000c101d32 */
.L_x_10897:
[----:B------:R-:W-:Y:S05]  /*113c0*/  BSYNC B0 ;  /* 0x0000000000007941 */ /* 0x000fea0003800000 */
.L_x_10896:
        /* <DEDUP_REMOVED lines=11> */
[----:B-12---:R-:W-:Y:S01]  /*11480*/  LEA R12, P0, R4, UR6, 0x1 ;  /* 0x00000006040c7c11 */ /* 0x006fe2000f8008ff */
[----:B------:R-:W-:-:S05]  /*11490*/  IMAD.IADD R3, R5, 0x1, R3 ;  /* 0x0000000105037824 */ /* 0x000fca00078e0203 */
[----:B------:R-:W-:-:S05]  /*114a0*/  LEA.HI.X R13, R4, UR7, R3, 0x1, P0 ;  /* 0x00000007040d7c11 */ /* 0x000fca00080f0c03 */
[----:B------:R3:W-:Y:S02]  /*114b0*/  STG.E.128 desc[UR50][R12.64], RZ ;  /* 0x000000ff0c007986 */ /* 0x0007e4000c101d32 */
.L_x_10899:
[----:B------:R-:W-:Y:S05]  /*114c0*/  BSYNC B0 ;  /* 0x0000000000007941 */ /* 0x000fea0003800000 */
.L_x_10898:
        /* <DEDUP_REMOVED lines=15> */
.L_x_10900:
[----:B------:R-:W-:Y:S05]  /*115c0*/  BSYNC B0 ;  /* 0x0000000000007941 */ /* 0x000fea0003800000 */
.L_x_10889:
[----:B------:R-:W5:Y:S02]  /*115d0*/  LDC R0, c[0x0][0xda8] ;  /* 0x00036a00ff007b82 */ /* 0x000f640000000800 */
[----:B-----5:R-:W-:-:S13]  /*115e0*/  ISETP.LE.AND P0, PT, R0, UR4, PT ;  /* 0x0000000400007c0c */ /* 0x020fda000bf03270 */
[----:B------:R-:W-:Y:S05]  /*115f0*/  @!P0 BRA `(.L_x_10901) ;  /* 0xfffffef400d08947 */ /* 0x000fea000383ffff */
[----:B------:R-:W-:Y:S05]  /*11600*/  EXIT ;  /* 0x000000000000794d */ /* 0x000fea0003800000 */
.L_x_10803:
[----:B------:R-:W-:-:S08]  /*11610*/  NOP ;  /* 0x0000000000007918 */ /* 0x000fd00000000000 */
[----:B------:R-:W1:-:S00]  /*11620*/  USETMAXREG.DEALLOC.CTAPOOL 0x20 ;  /* 0x00000020000079c8 */ /* 0x000e4000080e0500 */
[----:B-1----:R-:W-:-:S06]  /*11630*/  LOP3.LUT R28, R28, 0x3, RZ, 0xc0, !PT ;  /* 0x000000031c1c7812 */ /* 0x002fcc00078ec0ff */
[----:B------:R-:W1:Y:S01]  /*11640*/  S2UR UR4, SR_CTAID.X ;  /* 0x00000000000479c3 */ /* 0x000e620000002500 */
[----:B------:R-:W-:Y:S01]  /*11650*/  LOP3.LUT R16, R16, 0xfffffffd, RZ, 0xc0, !PT ;  /* 0xfffffffd10107812 */ /* 0x000fe200078ec0ff */
[----:B------:R-:W-:Y:S01]  /*11660*/  IMAD.MOV.U32 R17, RZ, RZ, RZ ;  /* 0x000000ffff117224 */ /* 0x000fe200078e00ff */
[----:B------:R-:W2:Y:S01]  /*11670*/  SHFL.IDX PT, R2, R28, RZ, 0x1f ;  /* 0x00001fff1c027589 */ /* 0x000ea200000e0000 */
[----:B------:R-:W-:Y:S02]  /*11680*/  IMAD.MOV.U32 R18, RZ, RZ, 0x1 ;  /* 0x00000001ff127424 */ /* 0x000fe400078e00ff */
[----:B------:R-:W-:Y:S02]  /*11690*/  IMAD.MOV.U32 R25, RZ, RZ, RZ ;  /* 0x000000ffff197224 */ /* 0x000fe400078e00ff */
[----:B------:R-:W1:Y:S01]  /*116a0*/  LDC R0, c[0x0][0xda8] ;  /* 0x00036a00ff007b82 */ /* 0x000e620000000800 */
[----:B--2---:R-:W-:-:S13]  /*116b0*/  ISETP.NE.AND P0, PT, R2, RZ, PT ;  /* 0x000000ff0200720c */ /* 0x004fda0003f05270 */
        /* <DEDUP_REMOVED lines=8> */
[----:B------:R-:W-:Y:S01]  /*11740*/  ULOP3.LUT UR45, UR46, 0x2, URZ, 0xfc, !UPT ;  /* 0x000000022e2d7892 */ /* 0x000fe2000f8efc3f */
[----:B------:R-:W-:Y:S01]  /*11750*/  IMAD.MOV.U32 R18, RZ, RZ, 0x1 ;  /* 0x00000001ff127424 */ /* 0x000fe200078e00ff */
[----:B------:R-:W-:Y:S01]  /*11760*/  LOP3.LUT R5, R5, 0x600, RZ, 0xc0, !PT ;  /* 0x0000060005057812 */ /* 0x000fe200078ec0ff */
[----:B------:R-:W-:Y:S01]  /*11770*/  IMAD.MOV.U32 R25, RZ, RZ, RZ ;  /* 0x000000ffff197224 */ /* 0x000fe200078e00ff */
[----:B------:R-:W-:Y:S01]  /*11780*/  ULDC UR44, c[0x0][0xc] ;  /* 0x00000300002c7ab9 */ /* 0x000fe20000000800 */
[----:B------:R-:W-:Y:S01]  /*11790*/  IMAD.MOV.U32 R17, RZ, RZ, RZ ;  /* 0x000000ffff117224 */ /* 0x000fe200078e00ff */
[----:B------:R-:W-:Y:S01]  /*117a0*/  ULDC.64 UR48, c[0x0][0x198] ;  /* 0x0000660000307ab9 */ /* 0x000fe20000000a00 */
[C---:B-1----:R-:W-:Y:S01]  /*117b0*/  IMAD.SHL.U32 R23, R6.reuse, 0x40, RZ ;  /* 0x0000004006177824 */ /* 0x042fe200078e00ff */
[----:B------:R-:W-:Y:S01]  /*117c0*/  SHF.R.U32.HI R0, RZ, 0x1, R6 ;  /* 0x00000001ff007819 */ /* 0x000fe20000011606 */
[C---:B------:R-:W-:Y:S01]  /*117d0*/  IMAD.SHL.U32 R2, R6.reuse, 0x20, RZ ;  /* 0x0000002006027824 */ /* 0x040fe200078e00ff */
[C---:B------:R-:W-:Y:S01]  /*117e0*/  LOP3.LUT R26, R6.reuse, 0x1f, RZ, 0xc0, !PT ;  /* 0x0000001f061a7812 */ /* 0x040fe200078ec0ff */
[----:B------:R-:W-:Y:S01]  /*117f0*/  IMAD.SHL.U32 R7, R6, 0x4, RZ ;  /* 0x0000000406077824 */ /* 0x000fe200078e00ff */
[----:B------:R-:W-:-:S02]  /*11800*/  LOP3.LUT R3, R23, 0x180, RZ, 0xc0, !PT ;  /* 0x0000018017037812 */ /* 0x000fc400078ec0ff */
[----:B------:R-:W-:Y:S02]  /*11810*/  LOP3.LUT R4, R2, 0x80, RZ, 0xc0, !PT ;  /* 0x0000008002047812 */ /* 0x000fe400078ec0ff */
[----:B------:R-:W-:Y:S01]  /*11820*/  LOP3.LUT R0, R3, 0x30, R0, 0xf8, !PT ;  /* 0x0000003003007812 */ /* 0x000fe200078ef800 */
[----:B------:R-:W-:Y:S01]  /*11830*/  IMAD.SHL.U32 R3, R6, 0x8, RZ ;  /* 0x0000000806037824 */ /* 0x000fe200078e00ff */
[----:B------:R-:W-:Y:S02]  /*11840*/  LOP3.LUT R4, R4, 0x10, R6, 0xf8, !PT ;  /* 0x0000001004047812 */ /* 0x000fe400078ef806 */
[--C-:B------:R-:W-:Y:S02]  /*11850*/  LOP3.LUT R5, R5, 0x60, R2.reuse, 0xf8, !PT ;  /* 0x0000006005057812 */ /* 0x100fe400078ef802 */
[----:B------:R-:W-:Y:S02]  /*11860*/  LOP3.LUT R4, R4, 0x10, R7, 0x78, !PT ;  /* 0x0000001004047812 */ /* 0x000fe400078e7807 */
[----:B------:R-:W-:-:S02]  /*11870*/  LOP3.LUT R5, R5, 0x100, R2, 0xf8, !PT ;  /* 0x0000010005057812 */ /* 0x000fc400078ef802 */
[----:B------:R-:W-:Y:S02]  /*11880*/  LOP3.LUT R0, R0, 0x30, R3, 0x78, !PT ;  /* 0x0000003000007812 */ /* 0x000fe400078e7803 */
[----:B------:R-:W-:Y:S02]  /*11890*/  LOP3.LUT R22, R5, R4, RZ, 0xfc, !PT ;  /* 0x0000000405167212 */ /* 0x000fe400078efcff */
[----:B------:R-:W-:-:S07]  /*118a0*/  LOP3.LUT R23, R0, 0x640, R23, 0xf8, !PT ;  /* 0x0000064000177812 */ /* 0x000fce00078ef817 */
.L_x_10960:
[----:B------:R-:W-:Y:S01]  /*118b0*/  ULDC UR8, c[0x0][0xdd0] ;  /* 0x0003740000087ab9 */ /* 0x000fe20000000800 */
[----:B-1-3--:R-:W1:Y:S01]  /*118c0*/  LDC R0, c[0x0][0xde8] ;  /* 0x00037a00ff007b82 */ /* 0x00ae620000000800 */
        /* <DEDUP_REMOVED lines=19> */
.L_x_10903:
[----:B------:R-:W-:Y:S01]  /*11a00*/  ULDC UR9, c[0x0][0xdc4] ;  /* 0x0003710000097ab9 */ /* 0x000fe20000000800 */
[----:B------:R-:W-:Y:S01]  /*11a10*/  UMOV UR6, UR8 ;  /* 0x0000000800067c82 */ /* 0x000fe20008000000 */
[----:B------:R-:W-:-:S11]  /*11a20*/  UISETP.NE.AND UP0, UPT, UR9, 0x1, UPT ;  /* 0x000000010900788c */ /* 0x000fd6000bf05270 */
[----:B------:R-:W-:Y:S02]  /*11a30*/  @UP0 ULDC.64 UR10, c[0x0][0xdc8] ;  /* 0x00037200000a0ab9 */ /* 0x000fe40000000a00 */
[----:B------:R-:W-:-:S04]  /*11a40*/  UIMAD.WIDE.U32 UR4, UR8, UR10, URZ ;  /* 0x0000000a080472a5 */ /* 0x000fc8000f8e003f */
[----:B------:R-:W-:-:S04]  /*11a50*/  @UP0 USHF.R.U32.HI UR6, URZ, UR11, UR5 ;  /* 0x0000000b3f060299 */ /* 0x000fc80008011605 */
[----:B------:R-:W-:-:S12]  /*11a60*/  UIMAD UR4, UR6, UR9, URZ ;  /* 0x00000009060472a4 */ /* 0x000fd8000f8e023f */
.L_x_10904:
[----:B------:R-:W-:Y:S01]  /*11a70*/  ULDC.64 UR10, c[0x0][0x3f8] ;  /* 0x0000fe00000a7ab9 */ /* 0x000fe20000000a00 */
[----:B------:R-:W-:Y:S02]  /*11a80*/  UIADD3 UR8, UR8, -UR4, URZ ;  /* 0x8000000408087290 */ /* 0x000fe4000fffe03f */
[----:B------:R-:W-:Y:S02]  /*11a90*/  UISETP.NE.U32.AND UP0, UPT, UR10, URZ, UPT ;  /* 0x0000003f0a00728c */ /* 0x000fe4000bf05070 */
[----:B------:R-:W-:Y:S02]  /*11aa0*/  ULOP3.LUT UR9, URZ, UR6, URZ, 0x33, !UPT ;  /* 0x000000063f097292 */ /* 0x000fe4000f8e333f */
[----:B------:R-:W-:Y:S01]  /*11ab0*/  UISETP.NE.AND.EX UP0, UPT, UR11, URZ, UPT, UP0 ;  /* 0x0000003f0b00728c */ /* 0x000fe2000bf05300 */
[----:B------:R-:W-:Y:S02]  /*11ac0*/  ULDC.64 UR4, c[0x0][0x9e0] ;  /* 0x0002780000047ab9 */ /* 0x000fe40000000a00 */
[----:B------:R-:W-:Y:S01]  /*11ad0*/  ULDC UR11, c[0x0][0xdb8] ;  /* 0x00036e00000b7ab9 */ /* 0x000fe20000000800 */
[----:B------:R-:W-:Y:S01]  /*11ae0*/  ULDC UR10, c[0x0][0xdc4] ;  /* 0x00037100000a7ab9 */ /* 0x000fe20000000800 */
[----:B------:R-:W-:Y:S01]  /*11af0*/  UISETP.NE.AND UP1, UPT, UR11, 0x1, UPT ;  /* 0x000000010b00788c */ /* 0x000fe2000bf25270 */
[----:B------:R-:W-:Y:S01]  /*11b00*/  ULDC UR37, c[0x0][0xdac] ;  /* 0x00036b0000257ab9 */ /* 0x000fe20000000800 */
[----:B------:R-:W-:-:S02]  /*11b10*/  UISETP.GE.AND UP2, UPT, UR5, 0x1, UPT ;  /* 0x000000010500788c */ /* 0x000fc4000bf46270 */
[----:B------:R-:W-:Y:S02]  /*11b20*/  UIMAD UR10, UR7, UR10, UR8 ;  /* 0x0000000a070a72a4 */ /* 0x000fe4000f8e0208 */
[----:B------:R-:W-:Y:S02]  /*11b30*/  UIADD3 UR37, UR9, UR37, URZ ;  /* 0x0000002509257290 */ /* 0x000fe4000fffe03f */
[----:B------:R-:W-:Y:S01]  /*11b40*/  PLOP3.LUT P1, PT, PT, PT, UP2, 0x80, 0x0 ;  /* 0x000000000000781c */ /* 0x000fe20003f2f028 */
[----:B------:R-:W-:Y:S02]  /*11b50*/  ULDC UR12, c[0x0][0x404] ;  /* 0x00010100000c7ab9 */ /* 0x000fe40000000800 */
[----:B------:R-:W-:Y:S01]  /*11b60*/  @UP1 ULDC UR8, c[0x0][0xdbc] ;  /* 0x00036f0000081ab9 */ /* 0x000fe20000000800 */
[----:B------:R-:W-:Y:S02]  /*11b70*/  UIMAD UR37, UR37, 0xc0, URZ ;  /* 0x000000c0252578a4 */ /* 0x000fe4000f8e023f */
[----:B------:R-:W-:Y:S01]  /*11b80*/  UIMAD.WIDE.U32 UR8, UR10, UR8, URZ ;  /* 0x000000080a0872a5 */ /* 0x000fe2000f8e003f */
        /* <DEDUP_REMOVED lines=22> */
.L_x_10906:
[----:B------:R-:W-:-:S11]  /*11cf0*/  UISETP.NE.AND UP0, UPT, UR5, 0x1, UPT ;  /* 0x000000010500788c */ /* 0x000fd6000bf05270 */
[----:B------:R-:W-:Y:S02]  /*11d00*/  @UP0 ULDC.64 UR10, c[0x0][0x9e8] ;  /* 0x00027a00000a0ab9 */ /* 0x000fe40000000a00 */
[----:B------:R-:W-:-:S04]  /*11d10*/  UIMAD.WIDE.U32 UR8, UR7, UR10, URZ ;  /* 0x0000000a070872a5 */ /* 0x000fc8000f8e003f */
[----:B------:R-:W-:-:S12]  /*11d20*/  @UP0 USHF.R.U32.HI UR7, URZ, UR11, UR9 ;  /* 0x0000000b3f070299 */ /* 0x000fd80008011609 */
.L_x_10907:
[----:B------:R-:W-:-:S04]  /*11d30*/  UIMAD UR7, UR7, UR5, UR5 ;  /* 0x00000005070772a4 */ /* 0x000fc8000f8e0205 */
[----:B------:R-:W-:-:S04]  /*11d40*/  UISETP.LT.AND UP0, UPT, UR4, UR7, UPT ;  /* 0x000000070400728c */ /* 0x000fc8000bf01270 */
[----:B------:R-:W-:-:S12]  /*11d50*/  USEL UR4, UR4, UR7, UP0 ;  /* 0x0000000704047287 */ /* 0x000fd80008000000 */
.L_x_10905:
[----:B------:R-:W-:Y:S02]  /*11d60*/  UIMAD UR8, UR12, UR6, 0x9f ;  /* 0x0000009f0c0874a4 */ /* 0x000fe4000f8e0206 */
[----:B------:R-:W-:Y:S02]  /*11d70*/  UIADD3 UR10, UR4, 0x9f, URZ ;  /* 0x0000009f040a7890 */ /* 0x000fe4000fffe03f */
[----:B------:R-:W-:Y:S02]  /*11d80*/  UIMAD.WIDE UR8, UR8, 0x66666667, URZ ;  /* 0x66666667080878a5 */ /* 0x000fe4000f8e023f */
[----:B------:R-:W-:Y:S02]  /*11d90*/  UIMAD.WIDE UR10, UR10, 0x66666667, URZ ;  /* 0x666666670a0a78a5 */ /* 0x000fe4000f8e023f */
[----:B------:R-:W-:Y:S02]  /*11da0*/  USHF.R.U32.HI UR8, URZ, 0x1f, UR9 ;  /* 0x0000001f3f087899 */ /* 0x000fe40008011609 */
[----:B------:R-:W-:-:S02]  /*11db0*/  USHF.R.U32.HI UR4, URZ, 0x1f, UR11 ;  /* 0x0000001f3f047899 */ /* 0x000fc4000801160b */
[----:B------:R-:W-:Y:S02]  /*11dc0*/  UIADD3 UR7, UR37, -UR13, URZ ;  /* 0x8000000d25077290 */ /* 0x000fe4000fffe03f */
[----:B------:R-:W-:Y:S02]  /*11dd0*/  ULEA.HI.SX32 UR9, UR9, UR8, 0x1a ;  /* 0x0000000809097291 */ /* 0x000fe4000f8fd23f */
[----:B------:R-:W-:Y:S02]  /*11de0*/  ULEA.HI.SX32 UR4, UR11, UR4, 0x1a ;  /* 0x000000040b047291 */ /* 0x000fe4000f8fd23f */
[----:B------:R-:W-:Y:S02]  /*11df0*/  UIMAD UR7, UR12, UR6, UR7 ;  /* 0x000000060c0772a4 */ /* 0x000fe4000f8e0207 */
[----:B------:R-:W-:Y:S01]  /*11e00*/  UISETP.LT.AND UP0, UPT, UR9, UR4, UPT ;  /* 0x000000040900728c */ /* 0x000fe2000bf01270 */
[----:B------:R-:W-:Y:S02]  /*11e10*/  ULDC UR8, c[0x0][0x9dc] ;  /* 0x0002770000087ab9 */ /* 0x000fe40000000800 */
[----:B------:R-:W-:-:S02]  /*11e20*/  UIADD3 UR8, UR7, -UR8, URZ ;  /* 0x8000000807087290 */ /* 0x000fc4000fffe03f */
[----:B------:R-:W-:Y:S01]  /*11e30*/  USEL UR43, UR9, UR4, UP0 ;  /* 0x00000004092b7287 */ /* 0x000fe20008000000 */
[----:B------:R-:W-:Y:S11]  /*11e40*/  @!P1 BRA `(.L_x_10908) ;  /* 0x0000000000489947 */ /* 0x000ff60003800000 */
        /* <DEDUP_REMOVED lines=11> */
.L_x_10909:
[----:B------:R-:W-:-:S11]  /*11f00*/  UISETP.NE.AND UP0, UPT, UR5, 0x1, UPT ;  /* 0x000000010500788c */ /* 0x000fd6000bf05270 */
[----:B------:R-:W-:Y:S02]  /*11f10*/  @UP0 ULDC.64 UR10, c[0x0][0x9e8] ;  /* 0x00027a00000a0ab9 */ /* 0x000fe40000000a00 */
[----:B------:R-:W-:-:S04]  /*11f20*/  UIMAD.WIDE.U32 UR6, UR4, UR10, URZ ;  /* 0x0000000a040672a5 */ /* 0x000fc8000f8e003f */
[----:B------:R-:W-:-:S12]  /*11f30*/  @UP0 USHF.R.U32.HI UR4, URZ, UR11, UR7 ;  /* 0x0000000b3f040299 */ /* 0x000fd80008011607 */
.L_x_10910:
[----:B------:R-:W-:-:S04]  /*11f40*/  UIMAD UR4, UR4, UR5, URZ ;  /* 0x00000005040472a4 */ /* 0x000fc8000f8e023f */
[----:B------:R-:W-:-:S04]  /*11f50*/  UISETP.LT.AND UP0, UPT, UR8, UR4, UPT ;  /* 0x000000040800728c */ /* 0x000fc8000bf01270 */
[----:B------:R-:W-:-:S12]  /*11f60*/  USEL UR8, UR8, UR4, !UP0 ;  /* 0x0000000408087287 */ /* 0x000fd8000c000000 */
.L_x_10908:
[----:B------:R-:W-:Y:S01]  /*11f70*/  UIMAD.WIDE UR4, UR8, 0x66666667, URZ ;  /* 0x66666667080478a5 */ /* 0x000fe2000f8e023f */
[----:B------:R-:W-:Y:S03]  /*11f80*/  BSSY B6, `(.L_x_10911) ;  /* 0x00001f6000067945 */ /* 0x000fe60003800000 */
[----:B------:R-:W-:-:S04]  /*11f90*/  USHF.R.U32.HI UR4, URZ, 0x1f, UR5 ;  /* 0x0000001f3f047899 */ /* 0x000fc80008011605 */
[----:B------:R-:W-:-:S04]  /*11fa0*/  ULEA.HI.SX32 UR4, UR5, UR4, 0x1a ;  /* 0x0000000405047291 */ /* 0x000fc8000f8fd23f */
[----:B------:R-:W-:-:S04]  /*11fb0*/  UISETP.LT.AND UP0, UPT, URZ, UR4, UPT ;  /* 0x000000043f00728c */ /* 0x000fc8000bf01270 */
[----:B------:R-:W-:-:S04]  /*11fc0*/  USEL UR42, URZ, UR4, !UP0 ;  /* 0x000000043f2a7287 */ /* 0x000fc8000c000000 */
[----:B------:R-:W-:-:S06]  /*11fd0*/  UISETP.GT.AND UP0, UPT, UR43, UR42, UPT ;  /* 0x0000002a2b00728c */ /* 0x000fcc000bf04270 */
[----:B------:R-:W-:-:S13]  /*11fe0*/  PLOP3.LUT P0, PT, PT, PT, UP0, 0x80, 0x0 ;  /* 0x000000000000781c */ /* 0x000fda0003f0f008 */
[----:B------:R-:W-:Y:S05]  /*11ff0*/  @P0 BRA `(.L_x_10912) ;  /* 0x00000000003c0947 */ /* 0x000fea0003800000 */
        /* <DEDUP_REMOVED lines=15> */
.L_x_10912:
        /* <DEDUP_REMOVED lines=23> */
.L_x_10914:
        /* <DEDUP_REMOVED lines=22> */
.L_x_10915:
        /* <DEDUP_REMOVED lines=20> */
.L_x_10916:
        /* <DEDUP_REMOVED lines=18> */
.L_x_10917:
[----:B------:R-:W-:Y:S01]  /*12620*/  ULDC.64 UR4, c[0x0][0x9f8] ;  /* 0x00027e0000047ab9 */ /* 0x000fe20000000a00 */
[----:B------:R-:W-:Y:S01]  /*12630*/  IMAD.U32 R5, RZ, RZ, UR39 ;  /* 0x00000027ff057e24 */ /* 0x000fe2000f8e00ff */
[----:B------:R-:W-:Y:S01]  /*12640*/  ISETP.NE.U32.AND P0, PT, RZ, UR4, PT ;  /* 0x00000004ff007c0c */ /* 0x000fe2000bf05070 */
[----:B------:R-:W-:Y:S01]  /*12650*/  IMAD.U32 R19, RZ, RZ, UR39 ;  /* 0x00000027ff137e24 */ /* 0x000fe2000f8e00ff */
[----:B------:R-:W1:Y:S02]  /*12660*/  LDC R0, c[0x0][0x428] ;  /* 0x00010a00ff007b82 */ /* 0x000e640000000800 */
[----:B------:R-:W-:-:S13]  /*12670*/  ISETP.NE.AND.EX P0, PT, RZ, UR5, PT, P0 ;  /* 0x00000005ff007c0c */ /* 0x000fda000bf05300 */
[----:B------:R-:W2:Y:S02]  /*12680*/  @P0 LDC.64 R2, c[0x0][0x9f8] ;  /* 0x00027e00ff020b82 */ /* 0x000ea40000000a00 */
[----:B--2---:R-:W-:-:S05]  /*12690*/  @P0 IMAD.WIDE R2, R5, 0x4, R2 ;  /* 0x0000000405020825 */ /* 0x004fca00078e0202 */
[----:B------:R2:W3:Y:S01]  /*126a0*/  @P0 LDG.E R19, desc[UR50][R2.64] ;  /* 0x0000003202130981 */ /* 0x0004e2000c1e1900 */
[----:B-1----:R-:W-:Y:S01]  /*126b0*/  ISETP.NE.AND P0, PT, R0, 0x1, PT ;  /* 0x000000010000780c */ /* 0x002fe20003f05270 */
[----:B------:R-:W-:Y:S01]  /*126c0*/  UMOV UR36, URZ ;  /* 0x0000003f00247c82 */ /* 0x000fe20008000000 */
[----:B------:R-:W-:Y:S01]  /*126d0*/  ISETP.NE.AND P2, PT, R27, RZ, PT ;  /* 0x000000ff1b00720c */ /* 0x000fe20003f45270 */
[----:B------:R-:W-:Y:S01]  /*126e0*/  UMOV UR6, 0xffffffff ;  /* 0xffffffff00067882 */ /* 0x000fe20000000000 */
[----:B------:R-:W-:Y:S01]  /*126f0*/  IMAD.U32 R20, RZ, RZ, UR38 ;  /* 0x00000026ff147e24 */ /* 0x000fe2000f8e00ff */
[----:B--2---:R-:W1:Y:S10]  /*12700*/  LDC.64 R2, c[0x0][0x3f8] ;  /* 0x0000fe00ff027b82 */ /* 0x004e740000000a00 */
[----:B------:R-:W-:Y:S01]  /*12710*/  VOTEU.ALL UP1, P2 ;  /* 0x00000000003f7886 */ /* 0x000fe20001020000 */
[----:B------:R-:W2:Y:S04]  /*12720*/  @P0 LDC R0, c[0x0][0x42c] ;  /* 0x00010b00ff000b82 */ /* 0x000ea80000000800 */
[----:B------:R-:W-:-:S04]  /*12730*/  @!UP1 UIADD3 UR4, UP0, UR48, 0x270, URZ ;  /* 0x0000027030049890 */ /* 0x000fc8000ff1e03f */
[----:B------:R-:W-:Y:S01]  /*12740*/  @!UP1 UIADD3.X UR5, URZ, UR49, URZ, UP0, !UPT ;  /* 0x000000313f059290 */ /* 0x000fe200087fe43f */
[----:B------:R-:W4:Y:S01]  /*12750*/  @P0 LDC R5, c[0x0][0x430] ;  /* 0x00010c00ff050b82 */ /* 0x000f220000000800 */
[----:B-1----:R-:W-:-:S07]  /*12760*/  ISETP.NE.U32.AND P1, PT, R2, RZ, PT ;  /* 0x000000ff0200720c */ /* 0x002fce0003f25070 */
[----:B------:R1:W-:Y:S01]  /*12770*/  @!UP1 UTMAPF.L2.4D [UR36], [UR4] ;  /* 0x00000024040095b8 */ /* 0x0003e20008018000 */
[----:B------:R-:W-:Y:S01]  /*12780*/  ISETP.NE.AND.EX P1, PT, R3, RZ, PT, P1 ;  /* 0x000000ff0300720c */ /* 0x000fe20003f25310 */
[----:B--2---:R-:W-:-:S05]  /*12790*/  @P0 IMAD.HI.U32 R0, R0, UR38, RZ ;  /* 0x0000002600000c27 */ /* 0x004fca000f8e00ff */
[----:B----4-:R-:W-:Y:S02]  /*127a0*/  @P0 SHF.R.U32.HI R20, RZ, R5, R0 ;  /* 0x00000005ff140219 */ /* 0x010fe40000011600 */
[----:B---3--:R-:W-:Y:S02]  /*127b0*/  SHF.R.S32.HI R21, RZ, 0x1f, R19 ;  /* 0x0000001fff157819 */ /* 0x008fe40000011413 */
[----:B------:R-:W-:Y:S01]  /*127c0*/  SEL R0, R19, RZ, !P1 ;  /* 0x000000ff13007207 */ /* 0x000fe20004800000 */
[----:B-1----:R-:W-:Y:S06]  /*127d0*/  BRA.DIV UR6, `(.L_x_10918) ;  /* 0x0000001e06e07947 */ /* 0x002fec000b800000 */
[----:B------:R1:W2:Y:S02]  /*127e0*/  SHFL.IDX PT, R14, R28, RZ, 0x1f ;  /* 0x00001fff1c0e7589 */ /* 0x0002a400000e0000 */
.L_x_10979:
        /* <DEDUP_REMOVED lines=8> */
.L_x_10982:
        /* <DEDUP_REMOVED lines=21> */
.L_x_10922:
[----:B------:R-:W-:Y:S02]  /*129c0*/  LEA R5, R17, UR40, 0x3 ;  /* 0x0000002811057c11 */ /* 0x000fe4000f8e18ff */
[----:B--2---:R-:W-:Y:S02]  /*129d0*/  SHF.L.U32 R2, R18, 0x1f, RZ ;  /* 0x0000001f12027819 */ /* 0x004fe400000006ff */
[----:B------:R-:W-:Y:S02]  /*129e0*/  ISETP.NE.AND P0, PT, R27, RZ, PT ;  /* 0x000000ff1b00720c */ /* 0x000fe40003f05270 */
[----:B------:R-:W2:Y:S02]  /*129f0*/  SYNCS.PHASECHK.TRANS64.TRYWAIT P3, [R5+URZ+0x13280], R2 ;  /* 0x01328002050075a7 */ /* 0x000ea4000806017f */
[----:B--2---:R-:W-:Y:S09]  /*12a00*/  @!P3 BRA `(.L_x_10923) ;  /* 0x0000001c0094b947 */ /* 0x004ff20003800000 */
.L_x_10983:
[----:B------:R-:W-:Y:S05]  /*12a10*/  @P0 BRA `(.L_x_10924) ;  /* 0x0000000000140947 */ /* 0x000fea0003800000 */
[----:B------:R-:W-:Y:S01]  /*12a20*/  ISETP.NE.AND P3, PT, R26, RZ, PT ;  /* 0x000000ff1a00720c */ /* 0x000fe20003f65270 */
[----:B------:R-:W-:-:S04]  /*12a30*/  IMAD.MOV.U32 R3, RZ, RZ, 0x2800 ;  /* 0x00002800ff037424 */ /* 0x000fc800078e00ff */
[----:B------:R3:W-:Y:S08]  /*12a40*/  SYNCS.ARRIVE.TRANS64 RZ, [R5+URZ+0x13270], R3 ;  /* 0x0132700305ff79a7 */ /* 0x0007f0000800003f */
[----:B------:R-:W-:Y:S05]  /*12a50*/  @!P3 BRA `(.L_x_10924) ;  /* 0x000000000004b947 */ /* 0x000fea0003800000 */
[----:B------:R-:W-:Y:S01]  /*12a60*/  BPT.TRAP 0x1 ;  /* 0x000000040000795c */ /* 0x000fe20000300000 */
.L_x_10924:
[----:B------:R-:W-:Y:S01]  /*12a70*/  IMAD.U32 R4, RZ, RZ, UR40 ;  /* 0x00000028ff047e24 */ /* 0x000fe2000f8e00ff */
[----:B------:R-:W-:Y:S01]  /*12a80*/  R2UR UR9, R5 ;  /* 0x00000000050972ca */ /* 0x000fe200000e0000 */
[----:B------:R-:W-:Y:S01]  /*12a90*/  IMAD R7, R7, 0xa0, RZ ;  /* 0x000000a007077824 */ /* 0x000fe200078e02ff */
[----:B------:R-:W-:Y:S01]  /*12aa0*/  R2UR UR12, R20 ;  /* 0x00000000140c72ca */ /* 0x000fe200000e0000 */
[----:B---3--:R-:W-:Y:S01]  /*12ab0*/  IMAD R3, R17, 0x2800, R4 ;  /* 0x0000280011037824 */ /* 0x008fe200078e0204 */
        /* <DEDUP_REMOVED lines=12> */
[----:B---34-:R-:W-:Y:S05]  /*12b80*/  @!P3 BRA `(.L_x_10925) ;  /* 0x0000001c0048b947 */ /* 0x018fea0003800000 */
.L_x_10984:
[----:B------:R-:W-:Y:S05]  /*12b90*/  @P0 BRA `(.L_x_10926) ;  /* 0x0000000000140947 */ /* 0x000fea0003800000 */
[----:B------:R-:W-:Y:S01]  /*12ba0*/  ISETP.NE.AND P0, PT, R26, RZ, PT ;  /* 0x000000ff1a00720c */ /* 0x000fe20003f05270 */
[----:B--23--:R-:W-:-:S04]  /*12bb0*/  IMAD.MOV.U32 R2, RZ, RZ, 0x2800 ;  /* 0x00002800ff027424 */ /* 0x00cfc800078e00ff */
[----:B------:R4:W-:Y:S08]  /*12bc0*/  SYNCS.ARRIVE.TRANS64 RZ, [R5+URZ+0x13230], R2 ;  /* 0x0132300205ff79a7 */ /* 0x0009f0000800003f */
[----:B------:R-:W-:Y:S05]  /*12bd0*/  @!P0 BRA `(.L_x_10926) ;  /* 0x0000000000048947 */ /* 0x000fea0003800000 */
[----:B------:R-:W-:Y:S01]  /*12be0*/  BPT.TRAP 0x1 ;  /* 0x000000040000795c */ /* 0x000fe20000300000 */
.L_x_10926:
        /* <DEDUP_REMOVED lines=14> */
.L_x_10921:
        /* <DEDUP_REMOVED lines=10> */
[----:B--234-:R-:W-:Y:S01]  /*12d70*/  @P0 IMAD.MOV.U32 R2, RZ, RZ, 0x3000 ;  /* 0x00003000ff020424 */ /* 0x01cfe200078e00ff */
[----:B------:R-:W-:Y:S01]  /*12d80*/  UMOV UR11, UR37 ;  /* 0x00000025000b7c82 */ /* 0x000fe20008000000 */
[----:B------:R-:W-:Y:S01]  /*12d90*/  UMOV UR12, UR38 ;  /* 0x00000026000c7c82 */ /* 0x000fe20008000000 */
[----:B------:R-:W-:Y:S01]  /*12da0*/  UMOV UR13, UR39 ;  /* 0x00000027000d7c82 */ /* 0x000fe20008000000 */
[----:B------:R2:W-:Y:S01]  /*12db0*/  @P0 SYNCS.ARRIVE.TRANS64 RZ, [UR40+0x13200], R2 ;  /* 0x01320002ffff09a7 */ /* 0x0005e20008000028 */
[----:B------:R2:W-:Y:S01]  /*12dc0*/  UTMALDG.4D [UR8], [UR4], desc[UR6] ;  /* 0x00000608040075b4 */ /* 0x0005e20008019000 */
[----:B------:R-:W-:Y:S02]  /*12dd0*/  NOP ;  /* 0x0000000000007918 */ /* 0x000fe40000000000 */
.L_x_10919:
[----:B------:R-:W-:Y:S01]  /*12de0*/  VIADD R25, R25, 0x1 ;  /* 0x0000000119197836 */ /* 0x000fe20000000000 */
[----:B------:R-:W-:Y:S04]  /*12df0*/  BSSY B0, `(.L_x_10927) ;  /* 0x0000007000007945 */ /* 0x000fe80003800000 */
[----:B--2---:R-:W-:-:S04]  /*12e00*/  LEA.HI R2, R25, R25, RZ, 0x1 ;  /* 0x0000001919027211 */ /* 0x004fc800078f08ff */
[----:B------:R-:W-:-:S05]  /*12e10*/  LOP3.LUT R2, R2, 0xfffffffe, RZ, 0xc0, !PT ;  /* 0xfffffffe02027812 */ /* 0x000fca00078ec0ff */
[----:B------:R-:W-:-:S05]  /*12e20*/  IMAD.IADD R2, R25, 0x1, -R2 ;  /* 0x0000000119027824 */ /* 0x000fca00078e0a02 */
[----:B------:R-:W-:-:S04]  /*12e30*/  SHF.L.U32 R2, R2, 0x1f, RZ ;  /* 0x0000001f02027819 */ /* 0x000fc800000006ff */
[----:B------:R-:W2:Y:S02]  /*12e40*/  SYNCS.PHASECHK.TRANS64.TRYWAIT P0, [UR40+0x13220], R2 ;  /* 0x01322002ff0075a7 */ /* 0x000ea40008000168 */
[----:B--2---:R-:W-:Y:S05]  /*12e50*/  @!P0 BRA `(.L_x_10928) ;  /* 0x0000001800a88947 */ /* 0x004fea0003800000 */
.L_x_10985:
[----:B------:R-:W-:Y:S05]  /*12e60*/  BSYNC B0 ;  /* 0x0000000000007941 */ /* 0x000fea0003800000 */
.L_x_10927:
[----:B------:R-:W-:-:S04]  /*12e70*/  UIADD3 UR4, UR43, -0x2, URZ ;  /* 0xfffffffe2b047890 */ /* 0x000fc8000fffe03f */
[----:B------:R-:W-:-:S06]  /*12e80*/  UISETP.GE.AND UP0, UPT, UR4, UR42, UPT ;  /* 0x0000002a0400728c */ /* 0x000fcc000bf06270 */
[----:B------:R-:W-:-:S13]  /*12e90*/  PLOP3.LUT P0, PT, PT, PT, UP0, 0x80, 0x0 ;  /* 0x000000000000781c */ /* 0x000fda0003f0f008 */
[----:B------:R-:W-:Y:S05]  /*12ea0*/  @!P0 BRA `(.L_x_10929) ;  /* 0x0000000800b48947 */ /* 0x000fea0003800000 */
[----:B------:R-:W-:Y:S02]  /*12eb0*/  IMAD.MOV.U32 R8, RZ, RZ, R17 ;  /* 0x000000ffff087224 */ /* 0x000fe400078e0011 */
[----:B--2---:R-:W-:Y:S02]  /*12ec0*/  IMAD.MOV.U32 R3, RZ, RZ, R18 ;  /* 0x000000ffff037224 */ /* 0x004fe400078e0012 */
[----:B------:R-:W-:-:S07]  /*12ed0*/  IMAD.U32 R2, RZ, RZ, UR4 ;  /* 0x00000004ff027e24 */ /* 0x000fce000f8e00ff */
.L_x_10949:
        /* <DEDUP_REMOVED lines=31> */
.L_x_10932:
[----:B------:R-:W3:Y:S01]  /*130d0*/  SYNCS.PHASECHK.TRANS64.TRYWAIT P0, [R9+URZ+0x13280], R10 ;  /* 0x0132800a090075a7 */ /* 0x000ee2000800017f */
[----:B------:R-:W-:Y:S01]  /*130e0*/  BSSY B1, `(.L_x_10933) ;  /* 0x0000003000017945 */ /* 0x000fe20003800000 */
[----:B------:R-:W-:-:S03]  /*130f0*/  ISETP.NE.AND P3, PT, R27, RZ, PT ;  /* 0x000000ff1b00720c */ /* 0x000fc60003f65270 */
[----:B---3--:R-:W-:Y:S10]  /*13100*/  @!P0 BRA `(.L_x_10934) ;  /* 0x0000001800148947 */ /* 0x008ff40003800000 */
.L_x_10986:
[----:B------:R-:W-:Y:S05]  /*13110*/  BSYNC B1 ;  /* 0x0000000000017941 */ /* 0x000fea0003800000 */
.L_x_10933:
[----:B------:R-:W-:Y:S04]  /*13120*/  BSSY B1, `(.L_x_10935) ;  /* 0x0000007000017945 */ /* 0x000fe80003800000 */
[----:B------:R-:W-:Y:S05]  /*13130*/  @P3 BRA `(.L_x_10936) ;  /* 0x0000000000143947 */ /* 0x000fea0003800000 */
[----:B------:R-:W-:Y:S01]  /*13140*/  ISETP.NE.AND P0, PT, R26, RZ, PT ;  /* 0x000000ff1a00720c */ /* 0x000fe20003f05270 */
[----:B------:R-:W-:-:S04]  /*13150*/  IMAD.MOV.U32 R4, RZ, RZ, 0x2800 ;  /* 0x00002800ff047424 */ /* 0x000fc800078e00ff */
[----:B------:R4:W-:Y:S08]  /*13160*/  SYNCS.ARRIVE.TRANS64 RZ, [R9+URZ+0x13270], R4 ;  /* 0x0132700409ff79a7 */ /* 0x0009f0000800003f */
[----:B------:R-:W-:Y:S05]  /*13170*/  @!P0 BRA `(.L_x_10936) ;  /* 0x0000000000048947 */ /* 0x000fea0003800000 */
[----:B------:R-:W-:Y:S01]  /*13180*/  BPT.TRAP 0x1 ;  /* 0x000000040000795c */ /* 0x000fe20000300000 */
.L_x_10936:
[----:B------:R-:W-:Y:S05]  /*13190*/  BSYNC B1 ;  /* 0x0000000000017941 */ /* 0x000fea0003800000 */
.L_x_10935:
[----:B------:R-:W-:Y:S01]  /*131a0*/  IMAD.MOV.U32 R12, RZ, RZ, RZ ;  /* 0x000000ffff0c7224 */ /* 0x000fe200078e00ff */
[----:B------:R-:W-:Y:S01]  /*131b0*/  R2UR UR12, R20 ;  /* 0x00000000140c72ca */ /* 0x000fe200000e0000 */
[----:B--2---:R-:W-:Y:S01]  /*131c0*/  IMAD.U32 R6, RZ, RZ, UR40 ;  /* 0x00000028ff067e24 */ /* 0x004fe2000f8e00ff */
        /* <DEDUP_REMOVED lines=8> */
[----:B----4-:R-:W-:Y:S01]  /*13250*/  VIADD R4, R6, 0x6000 ;  /* 0x0000600006047836 */ /* 0x010fe20000000000 */
[----:B------:R-:W-:-:S09]  /*13260*/  UMOV UR7, 0x14f00000 ;  /* 0x14f0000000077882 */ /* 0x000fd20000000000 */
.L_x_10937:
        /* <DEDUP_REMOVED lines=12> */
.L_x_10987:
[----:B------:R-:W-:Y:S05]  /*13330*/  BSYNC B1 ;  /* 0x0000000000017941 */ /* 0x000fea0003800000 */
.L_x_10938:
        /* <DEDUP_REMOVED lines=9> */
.L_x_10941:
[----:B------:R-:W-:Y:S05]  /*133d0*/  BSYNC B1 ;  /* 0x0000000000017941 */ /* 0x000fea0003800000 */
.L_x_10940:
        /* <DEDUP_REMOVED lines=9> */
.L_x_10942:
        /* <DEDUP_REMOVED lines=9> */
.L_x_10931:
[----:B------:R-:W-:Y:S05]  /*13500*/  BSYNC B0 ;  /* 0x0000000000007941 */ /* 0x000fea0003800000 */
.L_x_10930:
[----:B------:R-:W-:-:S06]  /*13510*/  UISETP.NE.AND UP0, UPT, UR41, 0x3, UPT ;  /* 0x000000032900788c */ /* 0x000fcc000bf05270 */
[----:B------:R-:W-:-:S13]  /*13520*/  PLOP3.LUT P0, PT, PT, PT, UP0, 0x80, 0x0 ;  /* 0x000000000000781c */ /* 0x000fda0003f0f008 */
[----:B------:R-:W-:Y:S05]  /*13530*/  @!P0 BRA `(.L_x_10943) ;  /* 0x0000000000048947 */ /* 0x000fea0003800000 */
[----:B------:R-:W-:Y:S01]  /*13540*/  BPT.TRAP 0x1 ;  /* 0x000000040000795c */ /* 0x000fe20000300000 */
.L_x_10943:
        /* <DEDUP_REMOVED lines=8> */
.L_x_10988:
[----:B------:R-:W-:Y:S05]  /*135d0*/  BSYNC B0 ;  /* 0x0000000000007941 */ /* 0x000fea0003800000 */
.L_x_10944:
[----:B------:R-:W-:Y:S05]  /*135e0*/  @!P0 BRA `(.L_x_10946) ;  /* 0x0000000000048947 */ /* 0x000fea0003800000 */
[----:B------:R-:W-:Y:S01]  /*135f0*/  BPT.TRAP 0x1 ;  /* 0x000000040000795c */ /* 0x000fe20000300000 */
.L_x_10946:
[----:B------:R-:W-:Y:S01]  /*13600*/  SHF.L.U32 R3, R3, 0x1f, RZ ;  /* 0x0000001f03037819 */ /* 0x000fe200000006ff */
[----:B------:R-:W-:-:S03]  /*13610*/  IMAD R10, R8, 0x2800, RZ ;  /* 0x00002800080a7824 */ /* 0x000fc600078e02ff */
[----:B------:R-:W3:Y:S02]  /*13620*/  SYNCS.PHASECHK.TRANS64.TRYWAIT P3, [R12+URZ+0x13260], R3 ;  /* 0x013260030c0075a7 */ /* 0x000ee4000806017f */
[----:B---3--:R-:W-:Y:S05]  /*13630*/  @!P3 BRA `(.L_x_10947) ;  /* 0x000000140004b947 */ /* 0x008fea0003800000 */
.L_x_10989:
[C---:B---3--:R-:W-:Y:S01]  /*13640*/  LOP3.LUT R3, R10.reuse, R23, RZ, 0xfc, !PT ;  /* 0x000000170a037212 */ /* 0x048fe200078efcff */
        /* <DEDUP_REMOVED lines=41> */
.L_x_10948:
[----:B---3--:R-:W-:Y:S01]  /*138e0*/  SYNCS.ARRIVE.TRANS64.A1T0 RZ, [R12+URZ+0x13250], RZ ;  /* 0x013250ff0cff79a7 */ /* 0x008fe2000810003f */
[----:B------:R-:W-:Y:S01]  /*138f0*/  BAR.SYNC.DEFER_BLOCKING 0x2, 0x80 ;  /* 0x0082000000007b1d */ /* 0x000fe20000010000 */
[----:B------:R-:W-:Y:S01]  /*13900*/  ISETP.GT.AND P0, PT, R2, UR42, PT ;  /* 0x0000002a02007c0c */ /* 0x000fe2000bf04270 */
[----:B------:R-:W-:Y:S02]  /*13910*/  @!P2 VIADD R3, R12, 0x13280 ;  /* 0x000132800c03a836 */ /* 0x000fe40000000000 */
[----:B------:R-:W-:Y:S02]  /*13920*/  VIADD R2, R2, 0xffffffff ;  /* 0xffffffff02027836 */ /* 0x000fe40000000000 */
[----:B--2---:R-:W-:Y:S01]  /*13930*/  IMAD.MOV.U32 R8, RZ, RZ, R17 ;  /* 0x000000ffff087224 */ /* 0x004fe200078e0011 */
[----:B------:R-:W-:-:S04]  /*13940*/  @!P2 PRMT R3, RZ, 0x654, R3 ;  /* 0x00000654ff03a816 */ /* 0x000fc80000000003 */
[----:B------:R2:W-:Y:S02]  /*13950*/  @!P2 SYNCS.ARRIVE.TRANS64.RED.A1T0 RZ, [R3+URZ], RZ ;  /* 0x000000ff03ffa9a7 */ /* 0x0005e4000810043f */
[----:B--2---:R-:W-:Y:S01]  /*13960*/  IMAD.MOV.U32 R3, RZ, RZ, R18 ;  /* 0x000000ffff037224 */ /* 0x004fe200078e0012 */
[----:B------:R-:W-:Y:S06]  /*13970*/  @P0 BRA `(.L_x_10949) ;  /* 0xfffffff400580947 */ /* 0x000fec000383ffff */
.L_x_10929:
        /* <DEDUP_REMOVED lines=9> */
[----:B------:R-:W3:Y:S02]  /*13a10*/  S2R R4, SR_LTMASK ;  /* 0x0000000000047919 */ /* 0x000ee40000003900 */
[----:B---3--:R-:W-:-:S04]  /*13a20*/  LOP3.LUT R4, R4, UR4, RZ, 0xc0, !PT ;  /* 0x0000000404047c12 */ /* 0x008fc8000f8ec0ff */
[----:B------:R-:W3:Y:S01]  /*13a30*/  POPC R7, R4 ;  /* 0x0000000400077309 */ /* 0x000ee20000000000 */
[----:B--2---:R-:W3:Y:S02]  /*13a40*/  SHFL.IDX PT, R0, R3, R0, 0x1f ;  /* 0x00001f0003007589 */ /* 0x004ee400000e0000 */
[----:B---3--:R-:W-:-:S07]  /*13a50*/  IADD3 R24, R0, UR44, R7 ;  /* 0x0000002c00187c10 */ /* 0x008fce000fffe007 */
.L_x_10951:
[----:B------:R-:W-:Y:S05]  /*13a60*/  BSYNC B0 ;  /* 0x0000000000007941 */ /* 0x000fea0003800000 */
.L_x_10950:
[----:B------:R-:W-:-:S06]  /*13a70*/  UISETP.NE.AND UP0, UPT, UR41, 0x3, UPT ;  /* 0x000000032900788c */ /* 0x000fcc000bf05270 */
[----:B------:R-:W-:-:S13]  /*13a80*/  PLOP3.LUT P0, PT, PT, PT, UP0, 0x80, 0x0 ;  /* 0x000000000000781c */ /* 0x000fda0003f0f008 */
[----:B------:R-:W-:Y:S05]  /*13a90*/  @!P0 BRA `(.L_x_10952) ;  /* 0x0000000000048947 */ /* 0x000fea0003800000 */
[----:B------:R-:W-:Y:S01]  /*13aa0*/  BPT.TRAP 0x1 ;  /* 0x000000040000795c */ /* 0x000fe20000300000 */
.L_x_10952:
        /* <DEDUP_REMOVED lines=8> */
.L_x_10990:
[----:B------:R-:W-:Y:S05]  /*13b30*/  BSYNC B0 ;  /* 0x0000000000007941 */ /* 0x000fea0003800000 */
.L_x_10953:
[----:B------:R-:W-:Y:S05]  /*13b40*/  @!P1 BRA `(.L_x_10955) ;  /* 0x0000000000049947 */ /* 0x000fea0003800000 */
[----:B------:R-:W-:Y:S01]  /*13b50*/  BPT.TRAP 0x1 ;  /* 0x000000040000795c */ /* 0x000fe20000300000 */
.L_x_10955:
[----:B------:R-:W-:Y:S01]  /*13b60*/  SHF.L.U32 R5, R18, 0x1f, RZ ;  /* 0x0000001f12057819 */ /* 0x000fe200000006ff */
[----:B--2---:R-:W-:-:S03]  /*13b70*/  IMAD R3, R17, 0x2800, RZ ;  /* 0x0000280011037824 */ /* 0x004fc600078e02ff */
[----:B------:R-:W2:Y:S02]  /*13b80*/  SYNCS.PHASECHK.TRANS64.TRYWAIT P0, [R2+URZ+0x13260], R5 ;  /* 0x01326005020075a7 */ /* 0x000ea4000800017f */
[----:B------:R-:W-:Y:S01]  /*13b90*/  LOP3.LUT R0, R3, R23, RZ, 0xfc, !PT ;  /* 0x0000001703007212 */ /* 0x000fe200078efcff */
[----:B--2---:R-:W-:Y:S06]  /*13ba0*/  @!P0 BRA `(.L_x_10956) ;  /* 0x0000000c00d08947 */ /* 0x004fec0003800000 */
.L_x_10991:
        /* <DEDUP_REMOVED lines=41> */
.L_x_10957:
[----:B---3--:R3:W-:Y:S01]  /*13e40*/  SYNCS.ARRIVE.TRANS64.A1T0 RZ, [R2+URZ+0x13250], RZ ;  /* 0x013250ff02ff79a7 */ /* 0x0087e2000810003f */
        /* <DEDUP_REMOVED lines=9> */
.L_x_10913:
[----:B------:R-:W-:Y:S05]  /*13ee0*/  BSYNC B6 ;  /* 0x0000000000067941 */ /* 0x000fea0003800000 */
.L_x_10911:
[----:B------:R-:W-:-:S13]  /*13ef0*/  LOP3.LUT P0, RZ, R16, 0x2, RZ, 0xc0, !PT ;  /* 0x0000000210ff7812 */ /* 0x000fda000780c0ff */
[----:B------:R-:W-:Y:S05]  /*13f00*/  @!P0 BRA `(.L_x_10958) ;  /* 0x00000000001c8947 */ /* 0x000fea0003800000 */
[----:B------:R-:W2:Y:S08]  /*13f10*/  S2UR UR5, SR_CgaCtaId ;  /* 0x00000000000579c3 */ /* 0x000eb00000008800 */
[----:B------:R-:W-:Y:S06]  /*13f20*/  BAR.SYNC.DEFER_BLOCKING 0x5, 0x200 ;  /* 0x0148000000007b1d */ /* 0x000fec0000010000 */
[----:B------:R-:W-:-:S02]  /*13f30*/  UMOV UR4, 0x400 ;  /* 0x0000040000047882 */ /* 0x000fc40000000000 */
[----:B--2---:R-:W-:-:S09]  /*13f40*/  ULEA UR4, UR5, UR4, 0x18 ;  /* 0x0000000405047291 */ /* 0x004fd2000f8ec03f */
[----:B------:R-:W2:Y:S01]  /*13f50*/  LDS R24, [UR4+0x132d0] ;  /* 0x0132d004ff187984 */ /* 0x000ea20008000800 */
[----:B------:R-:W-:Y:S06]  /*13f60*/  BAR.ARV 0x4, 0x200 ;  /* 0x0108000000007b1d */ /* 0x000fec0000002000 */
[----:B------:R-:W-:Y:S05]  /*13f70*/  BRA `(.L_x_10959) ;  /* 0x0000000000247947 */ /* 0x000fea0003800000 */
.L_x_10958:
[----:B------:R-:W-:Y:S01]  /*13f80*/  BAR.SYNC.DEFER_BLOCKING 0x4, 0x200 ;  /* 0x0108000000007b1d */ /* 0x000fe20000010000 */
[----:B------:R-:W-:-:S13]  /*13f90*/  ISETP.NE.AND P0, PT, R27, RZ, PT ;  /* 0x000000ff1b00720c */ /* 0x000fda0003f05270 */
[----:B------:R-:W2:Y:S01]  /*13fa0*/  @!P0 S2R R3, SR_CgaCtaId ;  /* 0x0000000000038919 */ /* 0x000ea20000008800 */
[----:B---3--:R-:W-:-:S04]  /*13fb0*/  @!P0 MOV R0, 0x400 ;  /* 0x0000040000008802 */ /* 0x008fc80000000f00 */
[----:B--2---:R-:W-:Y:S02]  /*13fc0*/  @!P0 LEA R3, R3, R0, 0x18 ;  /* 0x0000000003038211 */ /* 0x004fe400078ec0ff */
[----:B------:R-:W2:Y:S04]  /*13fd0*/  SHFL.IDX PT, R0, R24, RZ, 0x1f ;  /* 0x00001fff18007589 */ /* 0x000ea800000e0000 */
[----:B------:R2:W-:Y:S02]  /*13fe0*/  @!P0 STS [R3+0x132d0], R24 ;  /* 0x0132d01803008388 */ /* 0x0005e40000000800 */
[----:B--2---:R-:W-:Y:S01]  /*13ff0*/  IMAD.MOV.U32 R24, RZ, RZ, R0 ;  /* 0x000000ffff187224 */ /* 0x004fe200078e0000 */
[----:B------:R-:W-:Y:S06]  /*14000*/  BAR.ARV 0x5, 0x200 ;  /* 0x0148000000007b1d */ /* 0x000fec0000002000 */
.L_x_10959:
[----:B------:R-:W-:Y:S02]  /*14010*/  ULDC UR4, c[0x0][0xda8] ;  /* 0x00036a0000047ab9 */ /* 0x000fe40000000800 */
[----:B--2---:R-:W-:-:S13]  /*14020*/  ISETP.GE.AND P0, PT, R24, UR4, PT ;  /* 0x0000000418007c0c */ /* 0x004fda000bf06270 */
[----:B------:R-:W-:Y:S05]  /*14030*/  @!P0 BRA `(.L_x_10960) ;  /* 0xffffffd8001c8947 */ /* 0x000fea000383ffff */
.L_x_10902:
[----:B------:R-:W2:Y:S01]  /*14040*/  S2R R3, SR_CgaCtaId ;  /* 0x0000000000037919 */ /* 0x000ea20000008800 */
[----:B------:R-:W-:Y:S01]  /*14050*/  VIADD R25, R25, 0x1 ;  /* 0x0000000119197836 */ /* 0x000fe20000000000 */
[----:B---3--:R-:W-:Y:S01]  /*14060*/  MOV R2, 0x400 ;  /* 0x0000040000027802 */ /* 0x008fe20000000f00 */
[----:B------:R-:W-:Y:S03]  /*14070*/  BSSY B0, `(.L_x_10961) ;  /* 0x0000008000007945 */ /* 0x000fe60003800000 */
[----:B------:R-:W-:-:S04]  /*14080*/  LEA.HI R0, R25, R25, RZ, 0x1 ;  /* 0x0000001919007211 */ /* 0x000fc800078f08ff */
[----:B------:R-:W-:-:S05]  /*14090*/  LOP3.LUT R0, R0, 0xfffffffe, RZ, 0xc0, !PT ;  /* 0xfffffffe00007812 */ /* 0x000fca00078ec0ff */
[----:B------:R-:W-:-:S05]  /*140a0*/  IMAD.IADD R0, R25, 0x1, -R0 ;  /* 0x0000000119007824 */ /* 0x000fca00078e0a00 */
[----:B------:R-:W-:Y:S02]  /*140b0*/  SHF.L.U32 R0, R0, 0x1f, RZ ;  /* 0x0000001f00007819 */ /* 0x000fe400000006ff */
[----:B--2---:R-:W-:-:S04]  /*140c0*/  LEA R6, R3, R2, 0x18 ;  /* 0x0000000203067211 */ /* 0x004fc800078ec0ff */
[----:B------:R-:W2:Y:S02]  /*140d0*/  SYNCS.PHASECHK.TRANS64.TRYWAIT P0, [R6+URZ+0x13220], R0 ;  /* 0x01322000060075a7 */ /* 0x000ea4000800017f */
[----:B--2---:R-:W-:Y:S05]  /*140e0*/  @!P0 BRA `(.L_x_10962) ;  /* 0x0000000800948947 */ /* 0x004fea0003800000 */
.L_x_10992:
[----:B------:R-:W-:Y:S05]  /*140f0*/  BSYNC B0 ;  /* 0x0000000000007941 */ /* 0x000fea0003800000 */
.L_x_10961:
[----:B------:R-:W-:-:S03]  /*14100*/  UMOV UR4, 0xffffffff ;  /* 0xffffffff00047882 */ /* 0x000fc60000000000 */
[----:B------:R-:W-:Y:S05]  /*14110*/  BRA.DIV UR4, `(.L_x_10963) ;  /* 0x0000000a049c7947 */ /* 0x000fea000b800000 */
[----:B------:R3:W4:Y:S02]  /*14120*/  SHFL.IDX PT, R14, R28, RZ, 0x1f ;  /* 0x00001fff1c0e7589 */ /* 0x00072400000e0000 */
.L_x_10995:
[----:B----4-:R-:W-:Y:S01]  /*14130*/  ISETP.NE.AND P0, PT, R14, RZ, PT ;  /* 0x000000ff0e00720c */ /* 0x010fe20003f05270 */
[----:B------:R-:W-:-:S12]  /*14140*/  BSSY B0, `(.L_x_10964) ;  /* 0x000002b000007945 */ /* 0x000fd80003800000 */
[----:B------:R-:W-:Y:S05]  /*14150*/  @P0 BRA `(.L_x_10965) ;  /* 0x0000000000a40947 */ /* 0x000fea0003800000 */
[----:B------:R-:W-:-:S03]  /*14160*/  UMOV UR4, 0xffffffff ;  /* 0xffffffff00047882 */ /* 0x000fc60000000000 */
[----:B------:R-:W-:Y:S05]  /*14170*/  BRA.DIV UR4, `(.L_x_10966) ;  /* 0x0000000a04ac7947 */ /* 0x000fea000b800000 */
[----:B------:R-:W-:-:S13]  /*14180*/  ELECT P6, URZ, PT ;  /* 0x00000000003f782f */ /* 0x000fda00038c0000 */
.L_x_10998:
[----:B------:R-:W-:Y:S05]  /*14190*/  @!P6 BRA `(.L_x_10965) ;  /* 0x000000000094e947 */ /* 0x000fea0003800000 */
[----:B------:R-:W-:-:S06]  /*141a0*/  ULOP3.LUT UR4, UR46, 0x2, URZ, 0xfc, !UPT ;  /* 0x000000022e047892 */ /* 0x000fcc000f8efc3f */
[----:B--2---:R-:W-:-:S05]  /*141b0*/  IMAD.U32 R0, RZ, RZ, UR4 ;  /* 0x00000004ff007e24 */ /* 0x004fca000f8e00ff */
[----:B------:R-:W-:-:S13]  /*141c0*/  ISETP.NE.AND P0, PT, R0, 0x3, PT ;  /* 0x000000030000780c */ /* 0x000fda0003f05270 */
[----:B------:R-:W-:Y:S05]  /*141d0*/  @!P0 BRA `(.L_x_10967) ;  /* 0x0000000000048947 */ /* 0x000fea0003800000 */
[----:B------:R-:W-:Y:S01]  /*141e0*/  BPT.TRAP 0x1 ;  /* 0x000000040000795c */ /* 0x000fe20000300000 */
.L_x_10967:
        /* <DEDUP_REMOVED lines=9> */
[----:B------:R-:W-:Y:S01]  /*14280*/  IMAD R9, R7, 0x8, R0 ;  /* 0x0000000807097824 */ /* 0x000fe200078e0200 */
[----:B------:R-:W-:Y:S01]  /*14290*/  SHF.L.U32 R0, R3, 0x1f, RZ ;  /* 0x0000001f03007819 */ /* 0x000fe200000006ff */
[----:B--2---:R-:W-:Y:S06]  /*142a0*/  @!P1 BRA `(.L_x_10968) ;  /* 0x0000000800809947 */ /* 0x004fec0003800000 */
.L_x_10999:
[----:B------:R-:W4:Y:S02]  /*142b0*/  SYNCS.PHASECHK.TRANS64.TRYWAIT P1, [R9+URZ], R0 ;  /* 0x00000000090075a7 */ /* 0x000f24000802017f */
[----:B----4-:R-:W-:Y:S05]  /*142c0*/  @!P1 BRA `(.L_x_10969) ;  /* 0x00000008008c9947 */ /* 0x010fea0003800000 */
.L_x_11000:
[----:B------:R-:W-:Y:S05]  /*142d0*/  @!P0 BRA `(.L_x_10970) ;  /* 0x0000000000048947 */ /* 0x000fea0003800000 */
[----:B------:R-:W-:Y:S01]  /*142e0*/  BPT.TRAP 0x1 ;  /* 0x000000040000795c */ /* 0x000fe20000300000 */
.L_x_10970:
[----:B------:R-:W-:-:S04]  /*142f0*/  IMAD R17, R17, 0x8, R6 ;  /* 0x0000000811117824 */ /* 0x000fc800078e0206 */
[----:B------:R-:W5:Y:S02]  /*14300*/  SYNCS.PHASECHK.TRANS64.TRYWAIT P1, [R17+URZ+0x13260], R4 ;  /* 0x01326004110075a7 */ /* 0x000f64000802017f */
[----:B-----5:R-:W-:Y:S05]  /*14310*/  @!P1 BRA `(.L_x_10971) ;  /* 0x00000008008c9947 */ /* 0x020fea0003800000 */
.L_x_11001:
[----:B------:R-:W-:Y:S05]  /*14320*/  @!P0 BRA `(.L_x_10972) ;  /* 0x0000000000048947 */ /* 0x000fea0003800000 */
[----:B------:R-:W-:Y:S01]  /*14330*/  BPT.TRAP 0x1 ;  /* 0x000000040000795c */ /* 0x000fe20000300000 */
.L_x_10972:
[----:B------:R-:W-:-:S04]  /*14340*/  IMAD R7, R7, 0x8, R6 ;  /* 0x0000000807077824 */ /* 0x000fc800078e0206 */
[----:B------:R-:W5:Y:S02]  /*14350*/  SYNCS.PHASECHK.TRANS64.TRYWAIT P1, [R7+URZ+0x13260], R0 ;  /* 0x01326000070075a7 */ /* 0x000f64000802017f */
[----:B-----5:R-:W-:Y:S05]  /*14360*/  @!P1 BRA `(.L_x_10973) ;  /* 0x00000008008c9947 */ /* 0x020fea0003800000 */
.L_x_11002:
[----:B------:R-:W-:Y:S05]  /*14370*/  @!P0 BRA `(.L_x_10974) ;  /* 0x0000000000048947 */ /* 0x000fea0003800000 */
[----:B------:R-:W-:Y:S01]  /*14380*/  BPT.TRAP 0x1 ;  /* 0x000000040000795c */ /* 0x000fe20000300000 */
.L_x_10974:
[----:B------:R-:W5:Y:S02]  /*14390*/  SYNCS.PHASECHK.TRANS64.TRYWAIT P0, [R17+URZ+0x13280], R4 ;  /* 0x01328004110075a7 */ /* 0x000f64000800017f */
[----:B-----5:R-:W-:Y:S05]  /*143a0*/  @!P0 BRA `(.L_x_10975) ;  /* 0x0000000800908947 */ /* 0x020fea0003800000 */
.L_x_10976:
[----:B------:R1:W1:Y:S02]  /*143b0*/  SYNCS.PHASECHK.TRANS64.TRYWAIT P0, [R7+URZ+0x13280], R0 ;  /* 0x01328000070075a7 */ /* 0x000264000800017f */
[----:B-1----:R-:W-:Y:S05]  /*143c0*/  @!P0 NANOSLEEP.SYNCS 0x989680 ;  /* 0x009896800000895d */ /* 0x002fea0003900000 */
[----:B------:R-:W1:Y:S02]  /*143d0*/  @!P0 SYNCS.PHASECHK.TRANS64 P0, [R7+URZ+0x13280], R0 ;  /* 0x01328000070085a7 */ /* 0x000e64000800007f */
[----:B-1----:R-:W-:Y:S05]  /*143e0*/  @!P0 BRA `(.L_x_10976) ;  /* 0xfffffffc00f08947 */ /* 0x002fea000383ffff */
.L_x_10965:
[----:B------:R-:W-:Y:S05]  /*143f0*/  BSYNC B0 ;  /* 0x0000000000007941 */ /* 0x000fea0003800000 */
.L_x_10964:
[----:B------:R-:W-:Y:S05]  /*14400*/  EXIT ;  /* 0x000000000000794d */ /* 0x000fea0003800000 */
.L_x_10815:
[----:B-1----:R-:W-:-:S04]  /*14410*/  IMAD.U32 R3, RZ, RZ, UR40 ;  /* 0x00000028ff037e24 */ /* 0x002fc8000f8e00ff */
[----:B------:R1:W2:Y:S03]  /*14420*/  SYNCS.PHASECHK.TRANS64.TRYWAIT P1, [R3+URZ+0x13200], R0 ;  /* 0x01320000030075a7 */ /* 0x0002a6000802017f */
[----:B--2---:R-:W-:Y:S05]  /*14430*/  @!P1 NANOSLEEP.SYNCS 0x989680 ;  /* 0x009896800000995d */ /* 0x004fea0003900000 */
[----:B------:R-:W2:Y:S02]  /*14440*/  @!P1 SYNCS.PHASECHK.TRANS64 P1, [R3+URZ+0x13200], R0 ;  /* 0x01320000030095a7 */ /* 0x000ea4000802007f */
[----:B--2---:R-:W-:Y:S05]  /*14450*/  @!P1 BRA `(.L_x_10815) ;  /* 0xfffffffc00ec9947 */ /* 0x004fea000383ffff */
[----:B------:R-:W-:Y:S05]  /*14460*/  BRA `(.L_x_10977) ;  /* 0xfffffed400e07947 */ /* 0x000fea000383ffff */
.L_x_10819:
[----:B--2---:R2:W3:Y:S02]  /*14470*/  SYNCS.PHASECHK.TRANS64.TRYWAIT P1, [R5+URZ+0x13230], R0 ;  /* 0x01323000050075a7 */ /* 0x0044e4000802017f */
[----:B---3--:R-:W-:Y:S05]  /*14480*/  @!P1 NANOSLEEP.SYNCS 0x989680 ;  /* 0x009896800000995d */ /* 0x008fea0003900000 */
[----:B------:R-:W3:Y:S02]  /*14490*/  @!P1 SYNCS.PHASECHK.TRANS64 P1, [R5+URZ+0x13230], R0 ;  /* 0x01323000050095a7 */ /* 0x000ee4000802007f */
[----:B---3--:R-:W-:Y:S05]  /*144a0*/  @!P1 BRA `(.L_x_10819) ;  /* 0xfffffffc00f09947 */ /* 0x008fea000383ffff */
[----:B------:R-:W-:Y:S05]  /*144b0*/  BRA `(.L_x_10818) ;  /* 0xfffffed400fc7947 */ /* 0x000fea000383ffff */
.L_x_10835:
[----:B--2---:R-:W-:-:S04]  /*144c0*/  IMAD.U32 R12, RZ, RZ, UR24 ;  /* 0x00000018ff0c7e24 */ /* 0x004fc8000f8e00ff */
[----:B------:R2:W3:Y:S03]  /*144d0*/  SYNCS.PHASECHK.TRANS64.TRYWAIT P1, [R12+URZ+0x13230], R11 ;  /* 0x0132300b0c0075a7 */ /* 0x0004e6000802017f */
[----:B---3--:R-:W-:Y:S05]  /*144e0*/  @!P1 NANOSLEEP.SYNCS 0x989680 ;  /* 0x009896800000995d */ /* 0x008fea0003900000 */
[----:B------:R-:W3:Y:S02]  /*144f0*/  @!P1 SYNCS.PHASECHK.TRANS64 P1, [R12+URZ+0x13230], R11 ;  /* 0x0132300b0c0095a7 */ /* 0x000ee4000802007f */
[----:B---3--:R-:W-:Y:S05]  /*14500*/  @!P1 BRA `(.L_x_10835) ;  /* 0xfffffffc00ec9947 */ /* 0x008fea000383ffff */
[----:B------:R-:W-:Y:S05]  /*14510*/  BRA `(.L_x_10834) ;  /* 0xffffff1400207947 */ /* 0x000fea000383ffff */
.L_x_10839:
[----:B--2---:R-:W-:-:S04]  /*14520*/  IMAD.U32 R12, RZ, RZ, UR11 ;  /* 0x0000000bff0c7e24 */ /* 0x004fc8000f8e00ff */
[----:B------:R2:W3:Y:S03]  /*14530*/  SYNCS.PHASECHK.TRANS64.TRYWAIT P1, [R12+URZ+0x13250], R11 ;  /* 0x0132500b0c0075a7 */ /* 0x0004e6000802017f */
[----:B---3--:R-:W-:Y:S05]  /*14540*/  @!P1 NANOSLEEP.SYNCS 0x989680 ;  /* 0x009896800000995d */ /* 0x008fea0003900000 */
[----:B------:R-:W3:Y:S02]  /*14550*/  @!P1 SYNCS.PHASECHK.TRANS64 P1, [R12+URZ+0x13250], R11 ;  /* 0x0132500b0c0095a7 */ /* 0x000ee4000802007f */
[----:B---3--:R-:W-:Y:S05]  /*14560*/  @!P1 BRA `(.L_x_10839) ;  /* 0xfffffffc00ec9947 */ /* 0x008fea000383ffff */
[----:B------:R-:W-:Y:S05]  /*14570*/  BRA `(.L_x_10838) ;  /* 0xffffff18002c7947 */ /* 0x000fea000383ffff */
.L_x_10857:
[----:B--2---:R-:W-:-:S04]  /*14580*/  IMAD.U32 R3, RZ, RZ, UR6 ;  /* 0x00000006ff037e24 */ /* 0x004fc8000f8e00ff */
[----:B------:R2:W3:Y:S03]  /*14590*/  SYNCS.PHASECHK.TRANS64.TRYWAIT P1, [R3+URZ+0x13230], R0 ;  /* 0x01323000030075a7 */ /* 0x0004e6000802017f */
[----:B---3--:R-:W-:Y:S05]  /*145a0*/  @!P1 NANOSLEEP.SYNCS 0x989680 ;  /* 0x009896800000995d */ /* 0x008fea0003900000 */
[----:B------:R-:W3:Y:S02]  /*145b0*/  @!P1 SYNCS.PHASECHK.TRANS64 P1, [R3+URZ+0x13230], R0 ;  /* 0x01323000030095a7 */ /* 0x000ee4000802007f */
[----:B---3--:R-:W-:Y:S05]  /*145c0*/  @!P1 BRA `(.L_x_10857) ;  /* 0xfffffffc00ec9947 */ /* 0x008fea000383ffff */
[----:B------:R-:W-:Y:S05]  /*145d0*/  BRA `(.L_x_10856) ;  /* 0xffffff5400287947 */ /* 0x000fea000383ffff */
.L_x_10861:
[----:B--2---:R-:W-:-:S04]  /*145e0*/  IMAD.U32 R3, RZ, RZ, UR11 ;  /* 0x0000000bff037e24 */ /* 0x004fc8000f8e00ff */
[----:B------:R2:W3:Y:S03]  /*145f0*/  SYNCS.PHASECHK.TRANS64.TRYWAIT P1, [R3+URZ+0x13250], R0 ;  /* 0x01325000030075a7 */ /* 0x0004e6000802017f */
[----:B---3--:R-:W-:Y:S05]  /*14600*/  @!P1 NANOSLEEP.SYNCS 0x989680 ;  /* 0x009896800000995d */ /* 0x008fea0003900000 */
[----:B------:R-:W3:Y:S02]  /*14610*/  @!P1 SYNCS.PHASECHK.TRANS64 P1, [R3+URZ+0x13250], R0 ;  /* 0x01325000030095a7 */ /* 0x000ee4000802007f */
[----:B---3--:R-:W-:Y:S05]  /*14620*/  @!P1 BRA `(.L_x_10861) ;  /* 0xfffffffc00ec9947 */ /* 0x008fea000383ffff */
[----:B------:R-:W-:Y:S05]  /*14630*/  BRA `(.L_x_10860) ;  /* 0xffffff5800347947 */ /* 0x000fea000383ffff */
.L_x_10868:
[----:B--2---:R-:W-:-:S04]  /*14640*/  IMAD.U32 R3, RZ, RZ, UR24 ;  /* 0x00000018ff037e24 */ /* 0x004fc8000f8e00ff */
[----:B------:R2:W3:Y:S03]  /*14650*/  SYNCS.PHASECHK.TRANS64.TRYWAIT P1, [R3+URZ+0x13230], R0 ;  /* 0x01323000030075a7 */ /* 0x0004e6000802017f */
[----:B---3--:R-:W-:Y:S05]  /*14660*/  @!P1 NANOSLEEP.SYNCS 0x989680 ;  /* 0x009896800000995d */ /* 0x008fea0003900000 */
[----:B------:R-:W3:Y:S02]  /*14670*/  @!P1 SYNCS.PHASECHK.TRANS64 P1, [R3+URZ+0x13230], R0 ;  /* 0x01323000030095a7 */ /* 0x000ee4000802007f */
[----:B---3--:R-:W-:Y:S05]  /*14680*/  @!P1 BRA `(.L_x_10868) ;  /* 0xfffffffc00ec9947 */ /* 0x008fea000383ffff */
[----:B------:R-:W-:Y:S05]  /*14690*/  BRA `(.L_x_10867) ;  /* 0xffffff7400b87947 */ /* 0x000fea000383ffff */
.L_x_10872:
[----:B--2---:R-:W-:-:S04]  /*146a0*/  IMAD.U32 R3, RZ, RZ, UR11 ;  /* 0x0000000bff037e24 */ /* 0x004fc8000f8e00ff */
[----:B------:R2:W3:Y:S03]  /*146b0*/  SYNCS.PHASECHK.TRANS64.TRYWAIT P1, [R3+URZ+0x13250], R0 ;  /* 0x01325000030075a7 */ /* 0x0004e6000802017f */
[----:B---3--:R-:W-:Y:S05]  /*146c0*/  @!P1 NANOSLEEP.SYNCS 0x989680 ;  /* 0x009896800000995d */ /* 0x008fea0003900000 */
[----:B------:R-:W3:Y:S02]  /*146d0*/  @!P1 SYNCS.PHASECHK.TRANS64 P1, [R3+URZ+0x13250], R0 ;  /* 0x01325000030095a7 */ /* 0x000ee4000802007f */
[----:B---3--:R-:W-:Y:S05]  /*146e0*/  @!P1 BRA `(.L_x_10872) ;  /* 0xfffffffc00ec9947 */ /* 0x008fea000383ffff */
[----:B------:R-:W-:Y:S05]  /*146f0*/  BRA `(.L_x_10871) ;  /* 0xffffff7800c47947 */ /* 0x000fea000383ffff */
.L_x_10886:
[----:B--2---:R-:W-:-:S04]  /*14700*/  IMAD.U32 R7, RZ, RZ, UR14 ;  /* 0x0000000eff077e24 */ /* 0x004fc8000f8e00ff */
[----:B------:R2:W3:Y:S03]  /*14710*/  SYNCS.PHASECHK.TRANS64.TRYWAIT P1, [R7+URZ+0x13250], R4 ;  /* 0x01325004070075a7 */ /* 0x0004e6000802017f */
[----:B---3--:R-:W-:Y:S05]  /*14720*/  @!P1 NANOSLEEP.SYNCS 0x989680 ;  /* 0x009896800000995d */ /* 0x008fea0003900000 */
[----:B------:R-:W3:Y:S02]  /*14730*/  @!P1 SYNCS.PHASECHK.TRANS64 P1, [R7+URZ+0x13250], R4 ;  /* 0x01325004070095a7 */ /* 0x000ee4000802007f */
[----:B---3--:R-:W-:Y:S05]  /*14740*/  @!P1 BRA `(.L_x_10886) ;  /* 0xfffffffc00ec9947 */ /* 0x008fea000383ffff */
[----:B------:R-:W-:Y:S05]  /*14750*/  BRA `(.L_x_10885) ;  /* 0xffffffb400107947 */ /* 0x000fea000383ffff */
.L_x_10918:
[----:B------:R-:W-:Y:S02]  /*14760*/  IMAD.MOV.U32 R13, RZ, RZ, R28 ;  /* 0x000000ffff0d7224 */ /* 0x000fe400078e001c */
[----:B------:R-:W-:Y:S02]  /*14770*/  IMAD.MOV.U32 R12, RZ, RZ, RZ ;  /* 0x000000ffff0c7224 */ /* 0x000fe400078e00ff */
[----:B------:R-:W-:Y:S02]  /*14780*/  IMAD.MOV.U32 R11, RZ, RZ, 0x1f ;  /* 0x0000001fff0b7424 */ /* 0x000fe400078e00ff */
[----:B------:R-:W-:-:S07]  /*14790*/  IMAD.MOV.U32 R15, RZ, RZ, -0x1 ;  /* 0xffffffffff0f7424 */ /* 0x000fce00078e00ff */
[----:B------:R-:W-:Y:S05]  /*147a0*/  WARPSYNC.COLLECTIVE R15, `(.L_x_10978) ;  /* 0x000000000f087348 */ /* 0x000fea0003c00000 */
[----:B------:R1:W2:Y:S02]  /*147b0*/  SHFL.IDX P6, R14, R13, R12, R11 ;  /* 0x0000000c0d0e7389 */ /* 0x0002a400000c000b */
[----:B-12---:R-:W-:Y:S01]  /*147c0*/  ENDCOLLECTIVE ;  /* 0x000000000000791b */ /* 0x006fe20003800000 */
.L_x_10978:
[----:B------:R-:W-:Y:S05]  /*147d0*/  BRA `(.L_x_10979) ;  /* 0xffffffe000047947 */ /* 0x000fea000383ffff */
.L_x_10920:
[----:B------:R-:W-:Y:S01]  /*147e0*/  BSSY B0, `(.L_x_10980) ;  /* 0x0000006000007945 */ /* 0x000fe20003800000 */
[----:B------:R-:W-:-:S07]  /*147f0*/  IMAD.MOV.U32 R15, RZ, RZ, -0x1 ;  /* 0xffffffffff0f7424 */ /* 0x000fce00078e00ff */
[----:B-1----:R-:W-:Y:S05]  /*14800*/  WARPSYNC.COLLECTIVE R15, `(.L_x_10981) ;  /* 0x000000000f0c7348 */ /* 0x002fea0003c00000 */
[----:B------:R-:W-:Y:S02]  /*14810*/  ELECT P6, UR62, PT ;  /* 0x00000000003e782f */ /* 0x000fe400038c0000 */
[----:B------:R-:W-:Y:S01]  /*14820*/  MOV R14, UR62 ;  /* 0x0000003e000e7c02 */ /* 0x000fe20008000f00 */
[----:B-1----:R-:W-:Y:S10]  /*14830*/  ENDCOLLECTIVE ;  /* 0x000000000000791b */ /* 0x002ff40003800000 */
.L_x_10981:
[----:B------:R-:W-:Y:S05]  /*14840*/  BSYNC B0 ;  /* 0x0000000000007941 */ /* 0x000fea0003800000 */
.L_x_10980:
[----:B------:R-:W-:Y:S05]  /*14850*/  BRA `(.L_x_10982) ;  /* 0xffffffe000047947 */ /* 0x000fea000383ffff */
.L_x_10923:
[----:B--2---:R2:W3:Y:S02]  /*14860*/  SYNCS.PHASECHK.TRANS64.TRYWAIT P3, [R5+URZ+0x13280], R2 ;  /* 0x01328002050075a7 */ /* 0x0044e4000806017f */
[----:B---3--:R-:W-:Y:S05]  /*14870*/  @!P3 NANOSLEEP.SYNCS 0x989680 ;  /* 0x009896800000b95d */ /* 0x008fea0003900000 */
[----:B------:R-:W3:Y:S02]  /*14880*/  @!P3 SYNCS.PHASECHK.TRANS64 P3, [R5+URZ+0x13280], R2 ;  /* 0x013280020500b5a7 */ /* 0x000ee4000806007f */
[----:B---3--:R-:W-:Y:S05]  /*14890*/  @!P3 BRA `(.L_x_10923) ;  /* 0xfffffffc00f0b947 */ /* 0x008fea000383ffff */
[----:B------:R-:W-:Y:S05]  /*148a0*/  BRA `(.L_x_10983) ;  /* 0xffffffe000587947 */ /* 0x000fea000383ffff */
.L_x_10925:
[----:B---3--:R3:W4:Y:S02]  /*148b0*/  SYNCS.PHASECHK.TRANS64.TRYWAIT P3, [R5+URZ+0x13240], R2 ;  /* 0x01324002050075a7 */ /* 0x008724000806017f */
[----:B----4-:R-:W-:Y:S05]  /*148c0*/  @!P3 NANOSLEEP.SYNCS 0x989680 ;  /* 0x009896800000b95d */ /* 0x010fea0003900000 */
[----:B------:R-:W4:Y:S02]  /*148d0*/  @!P3 SYNCS.PHASECHK.TRANS64 P3, [R5+URZ+0x13240], R2 ;  /* 0x013240020500b5a7 */ /* 0x000f24000806007f */
[----:B----4-:R-:W-:Y:S05]  /*148e0*/  @!P3 BRA `(.L_x_10925) ;  /* 0xfffffffc00f0b947 */ /* 0x010fea000383ffff */
[----:B------:R-:W-:Y:S05]  /*148f0*/  BRA `(.L_x_10984) ;  /* 0xffffffe000a47947 */ /* 0x000fea000383ffff */
.L_x_10928:
[----:B--2---:R-:W-:-:S04]  /*14900*/  IMAD.U32 R3, RZ, RZ, UR40 ;  /* 0x00000028ff037e24 */ /* 0x004fc8000f8e00ff */
[----:B------:R2:W3:Y:S03]  /*14910*/  SYNCS.PHASECHK.TRANS64.TRYWAIT P0, [R3+URZ+0x13220], R2 ;  /* 0x01322002030075a7 */ /* 0x0004e6000800017f */
[----:B---3--:R-:W-:Y:S05]  /*14920*/  @!P0 NANOSLEEP.SYNCS 0x989680 ;  /* 0x009896800000895d */ /* 0x008fea0003900000 */
[----:B------:R-:W3:Y:S02]  /*14930*/  @!P0 SYNCS.PHASECHK.TRANS64 P0, [R3+URZ+0x13220], R2 ;  /* 0x01322002030085a7 */ /* 0x000ee4000800007f */
[----:B---3--:R-:W-:Y:S05]  /*14940*/  @!P0 BRA `(.L_x_10928) ;  /* 0xfffffffc00ec8947 */ /* 0x008fea000383ffff */
[----:B------:R-:W-:Y:S05]  /*14950*/  BRA `(.L_x_10985) ;  /* 0xffffffe400407947 */ /* 0x000fea000383ffff */
.L_x_10934:
[----:B---3--:R3:W4:Y:S02]  /*14960*/  SYNCS.PHASECHK.TRANS64.TRYWAIT P0, [R9+URZ+0x13280], R10 ;  /* 0x0132800a090075a7 */ /* 0x008724000800017f */
[----:B----4-:R-:W-:Y:S05]  /*14970*/  @!P0 NANOSLEEP.SYNCS 0x989680 ;  /* 0x009896800000895d */ /* 0x010fea0003900000 */
[----:B------:R-:W4:Y:S02]  /*14980*/  @!P0 SYNCS.PHASECHK.TRANS64 P0, [R9+URZ+0x13280], R10 ;  /* 0x0132800a090085a7 */ /* 0x000f24000800007f */
[----:B----4-:R-:W-:Y:S05]  /*14990*/  @!P0 BRA `(.L_x_10934) ;  /* 0xfffffffc00f08947 */ /* 0x010fea000383ffff */
[----:B------:R-:W-:Y:S05]  /*149a0*/  BRA `(.L_x_10986) ;  /* 0xffffffe400d87947 */ /* 0x000fea000383ffff */
.L_x_10939:
[----:B--2---:R2:W4:Y:S02]  /*149b0*/  SYNCS.PHASECHK.TRANS64.TRYWAIT P0, [R9+URZ+0x13240], R10 ;  /* 0x0132400a090075a7 */ /* 0x004524000800017f */
[----:B----4-:R-:W-:Y:S05]  /*149c0*/  @!P0 NANOSLEEP.SYNCS 0x989680 ;  /* 0x009896800000895d */ /* 0x010fea0003900000 */
[----:B------:R-:W4:Y:S02]  /*149d0*/  @!P0 SYNCS.PHASECHK.TRANS64 P0, [R9+URZ+0x13240], R10 ;  /* 0x0132400a090085a7 */ /* 0x000f24000800007f */
[----:B----4-:R-:W-:Y:S05]  /*149e0*/  @!P0 BRA `(.L_x_10939) ;  /* 0xfffffffc00f08947 */ /* 0x010fea000383ffff */
[----:B------:R-:W-:Y:S05]  /*149f0*/  BRA `(.L_x_10987) ;  /* 0xffffffe8004c7947 */ /* 0x000fea000383ffff */
.L_x_10945:
[----:B--2---:R2:W3:Y:S02]  /*14a00*/  SYNCS.PHASECHK.TRANS64.TRYWAIT P3, [R12+URZ+0x13270], R5 ;  /* 0x013270050c0075a7 */ /* 0x0044e4000806017f */
[----:B---3--:R-:W-:Y:S05]  /*14a10*/  @!P3 NANOSLEEP.SYNCS 0x989680 ;  /* 0x009896800000b95d */ /* 0x008fea0003900000 */
[----:B------:R-:W3:Y:S02]  /*14a20*/  @!P3 SYNCS.PHASECHK.TRANS64 P3, [R12+URZ+0x13270], R5 ;  /* 0x013270050c00b5a7 */ /* 0x000ee4000806007f */
[----:B---3--:R-:W-:Y:S05]  /*14a30*/  @!P3 BRA `(.L_x_10945) ;  /* 0xfffffffc00f0b947 */ /* 0x008fea000383ffff */
[----:B------:R-:W-:Y:S05]  /*14a40*/  BRA `(.L_x_10988) ;  /* 0xffffffe800e07947 */ /* 0x000fea000383ffff */
.L_x_10947:
[----:B---3--:R3:W4:Y:S02]  /*14a50*/  SYNCS.PHASECHK.TRANS64.TRYWAIT P3, [R12+URZ+0x13260], R3 ;  /* 0x013260030c0075a7 */ /* 0x008724000806017f */
[----:B----4-:R-:W-:Y:S05]  /*14a60*/  @!P3 NANOSLEEP.SYNCS 0x989680 ;  /* 0x009896800000b95d */ /* 0x010fea0003900000 */
[----:B------:R-:W4:Y:S02]  /*14a70*/  @!P3 SYNCS.PHASECHK.TRANS64 P3, [R12+URZ+0x13260], R3 ;  /* 0x013260030c00b5a7 */ /* 0x000f24000806007f */
[----:B----4-:R-:W-:Y:S05]  /*14a80*/  @!P3 BRA `(.L_x_10947) ;  /* 0xfffffffc00f0b947 */ /* 0x010fea000383ffff */
[----:B------:R-:W-:Y:S05]  /*14a90*/  BRA `(.L_x_10989) ;  /* 0xffffffe800e87947 */ /* 0x000fea000383ffff */
.L_x_10954:
[----:B--2---:R2:W3:Y:S02]  /*14aa0*/  SYNCS.PHASECHK.TRANS64.TRYWAIT P0, [R2+URZ+0x13270], R3 ;  /* 0x01327003020075a7 */ /* 0x0044e4000800017f */
[----:B---3--:R-:W-:Y:S05]  /*14ab0*/  @!P0 NANOSLEEP.SYNCS 0x989680 ;  /* 0x009896800000895d */ /* 0x008fea0003900000 */
[----:B------:R-:W3:Y:S02]  /*14ac0*/  @!P0 SYNCS.PHASECHK.TRANS64 P0, [R2+URZ+0x13270], R3 ;  /* 0x01327003020085a7 */ /* 0x000ee4000800007f */
[----:B---3--:R-:W-:Y:S05]  /*14ad0*/  @!P0 BRA `(.L_x_10954) ;  /* 0xfffffffc00f08947 */ /* 0x008fea000383ffff */
[----:B------:R-:W-:Y:S05]  /*14ae0*/  BRA `(.L_x_10990) ;  /* 0xfffffff000107947 */ /* 0x000fea000383ffff */
.L_x_10956:
[----:B--2---:R2:W3:Y:S02]  /*14af0*/  SYNCS.PHASECHK.TRANS64.TRYWAIT P0, [R2+URZ+0x13260], R5 ;  /* 0x01326005020075a7 */ /* 0x0044e4000800017f */
[----:B---3--:R-:W-:Y:S05]  /*14b00*/  @!P0 NANOSLEEP.SYNCS 0x989680 ;  /* 0x009896800000895d */ /* 0x008fea0003900000 */
[----:B------:R-:W3:Y:S02]  /*14b10*/  @!P0 SYNCS.PHASECHK.TRANS64 P0, [R2+URZ+0x13260], R5 ;  /* 0x01326005020085a7 */ /* 0x000ee4000800007f */
[----:B---3--:R-:W-:Y:S05]  /*14b20*/  @!P0 BRA `(.L_x_10956) ;  /* 0xfffffffc00f08947 */ /* 0x008fea000383ffff */
[----:B------:R-:W-:Y:S05]  /*14b30*/  BRA `(.L_x_10991) ;  /* 0xfffffff0001c7947 */ /* 0x000fea000383ffff */
.L_x_10962:
[----:B--2---:R2:W3:Y:S02]  /*14b40*/  SYNCS.PHASECHK.TRANS64.TRYWAIT P0, [R6+URZ+0x13220], R0 ;  /* 0x01322000060075a7 */ /* 0x0044e4000800017f */
[----:B---3--:R-:W-:Y:S05]  /*14b50*/  @!P0 NANOSLEEP.SYNCS 0x989680 ;  /* 0x009896800000895d */ /* 0x008fea0003900000 */
[----:B------:R-:W3:Y:S02]  /*14b60*/  @!P0 SYNCS.PHASECHK.TRANS64 P0, [R6+URZ+0x13220], R0 ;  /* 0x01322000060085a7 */ /* 0x000ee4000800007f */
[----:B---3--:R-:W-:Y:S05]  /*14b70*/  @!P0 BRA `(.L_x_10962) ;  /* 0xfffffffc00f08947 */ /* 0x008fea000383ffff */
[----:B------:R-:W-:Y:S05]  /*14b80*/  BRA `(.L_x_10992) ;  /* 0xfffffff400587947 */ /* 0x000fea000383ffff */
.L_x_10963:
[----:B------:R-:W-:Y:S01]  /*14b90*/  BSSY B0, `(.L_x_10993) ;  /* 0x0000008000007945 */ /* 0x000fe20003800000 */
[----:B------:R-:W-:Y:S02]  /*14ba0*/  IMAD.MOV.U32 R13, RZ, RZ, R28 ;  /* 0x000000ffff0d7224 */ /* 0x000fe400078e001c */
[----:B------:R-:W-:Y:S02]  /*14bb0*/  IMAD.MOV.U32 R12, RZ, RZ, RZ ;  /* 0x000000ffff0c7224 */ /* 0x000fe400078e00ff */
[----:B------:R-:W-:Y:S02]  /*14bc0*/  IMAD.MOV.U32 R11, RZ, RZ, 0x1f ;  /* 0x0000001fff0b7424 */ /* 0x000fe400078e00ff */
[----:B------:R-:W-:-:S07]  /*14bd0*/  IMAD.MOV.U32 R15, RZ, RZ, -0x1 ;  /* 0xffffffffff0f7424 */ /* 0x000fce00078e00ff */
[----:B-12---:R-:W-:Y:S05]  /*14be0*/  WARPSYNC.COLLECTIVE R15, `(.L_x_10994) ;  /* 0x000000000f087348 */ /* 0x006fea0003c00000 */
[----:B------:R3:W4:Y:S02]  /*14bf0*/  SHFL.IDX P6, R14, R13, R12, R11 ;  /* 0x0000000c0d0e7389 */ /* 0x00072400000c000b */
[----:B-1234-:R-:W-:Y:S01]  /*14c00*/  ENDCOLLECTIVE ;  /* 0x000000000000791b */ /* 0x01efe20003800000 */
.L_x_10994:
[----:B------:R-:W-:Y:S05]  /*14c10*/  BSYNC B0 ;  /* 0x0000000000007941 */ /* 0x000fea0003800000 */
.L_x_10993:
[----:B------:R-:W-:Y:S05]  /*14c20*/  BRA `(.L_x_10995) ;  /* 0xfffffff400407947 */ /* 0x000fea000383ffff */
.L_x_10966:
[----:B------:R-:W-:Y:S01]  /*14c30*/  BSSY B1, `(.L_x_10996) ;  /* 0x0000006000017945 */ /* 0x000fe20003800000 */
[----:B------:R-:W-:-:S07]  /*14c40*/  IMAD.MOV.U32 R15, RZ, RZ, -0x1 ;  /* 0xffffffffff0f7424 */ /* 0x000fce00078e00ff */
[----:B-123--:R-:W-:Y:S05]  /*14c50*/  WARPSYNC.COLLECTIVE R15, `(.L_x_10997) ;  /* 0x000000000f0c7348 */ /* 0x00efea0003c00000 */
[----:B------:R-:W-:Y:S02]  /*14c60*/  ELECT P6, UR62, PT ;  /* 0x00000000003e782f */ /* 0x000fe400038c0000 */
[----:B------:R-:W-:Y:S01]  /*14c70*/  MOV R14, UR62 ;  /* 0x0000003e000e7c02 */ /* 0x000fe20008000f00 */
[----:B-123--:R-:W-:Y:S10]  /*14c80*/  ENDCOLLECTIVE ;  /* 0x000000000000791b */ /* 0x00eff40003800000 */
.L_x_10997:
[----:B------:R-:W-:Y:S05]  /*14c90*/  BSYNC B1 ;  /* 0x0000000000017941 */ /* 0x000fea0003800000 */
.L_x_10996:
[----:B------:R-:W-:Y:S05]  /*14ca0*/  BRA `(.L_x_10998) ;  /* 0xfffffff400387947 */ /* 0x000fea000383ffff */
.L_x_10968:
[----:B--2---:R2:W4:Y:S02]  /*14cb0*/  SYNCS.PHASECHK.TRANS64.TRYWAIT P1, [R5+URZ], R4 ;  /* 0x00000004050075a7 */ /* 0x004524000802017f */
[----:B----4-:R-:W-:Y:S05]  /*14cc0*/  @!P1 NANOSLEEP.SYNCS 0x989680 ;  /* 0x009896800000995d */ /* 0x010fea0003900000 */
[----:B------:R-:W4:Y:S02]  /*14cd0*/  @!P1 SYNCS.PHASECHK.TRANS64 P1, [R5+URZ], R4 ;  /* 0x00000004050095a7 */ /* 0x000f24000802007f */
[----:B----4-:R-:W-:Y:S05]  /*14ce0*/  @!P1 BRA `(.L_x_10968) ;  /* 0xfffffffc00f09947 */ /* 0x010fea000383ffff */
[----:B------:R-:W-:Y:S05]  /*14cf0*/  BRA `(.L_x_10999) ;  /* 0xfffffff4006c7947 */ /* 0x000fea000383ffff */
.L_x_10969:
[----:B----4-:R4:W1:Y:S02]  /*14d00*/  SYNCS.PHASECHK.TRANS64.TRYWAIT P1, [R9+URZ], R0 ;  /* 0x00000000090075a7 */ /* 0x010864000802017f */
[----:B-1----:R-:W-:Y:S05]  /*14d10*/  @!P1 NANOSLEEP.SYNCS 0x989680 ;  /* 0x009896800000995d */ /* 0x002fea0003900000 */
[----:B------:R-:W1:Y:S02]  /*14d20*/  @!P1 SYNCS.PHASECHK.TRANS64 P1, [R9+URZ], R0 ;  /* 0x00000000090095a7 */ /* 0x000e64000802007f */
[----:B-1----:R-:W-:Y:S05]  /*14d30*/  @!P1 BRA `(.L_x_10969) ;  /* 0xfffffffc00f09947 */ /* 0x002fea000383ffff */
[----:B------:R-:W-:Y:S05]  /*14d40*/  BRA `(.L_x_11000) ;  /* 0xfffffff400607947 */ /* 0x000fea000383ffff */
.L_x_10971:
[----:B------:R1:W1:Y:S02]  /*14d50*/  SYNCS.PHASECHK.TRANS64.TRYWAIT P1, [R17+URZ+0x13260], R4 ;  /* 0x01326004110075a7 */ /* 0x000264000802017f */
[----:B-1----:R-:W-:Y:S05]  /*14d60*/  @!P1 NANOSLEEP.SYNCS 0x989680 ;  /* 0x009896800000995d */ /* 0x002fea0003900000 */
[----:B------:R-:W1:Y:S02]  /*14d70*/  @!P1 SYNCS.PHASECHK.TRANS64 P1, [R17+URZ+0x13260], R4 ;  /* 0x01326004110095a7 */ /* 0x000e64000802007f */
[----:B-1----:R-:W-:Y:S05]  /*14d80*/  @!P1 BRA `(.L_x_10971) ;  /* 0xfffffffc00f09947 */ /* 0x002fea000383ffff */
[----:B------:R-:W-:Y:S05]  /*14d90*/  BRA `(.L_x_11001) ;  /* 0xfffffff400607947 */ /* 0x000fea000383ffff */
.L_x_10973:
[----:B------:R1:W1:Y:S02]  /*14da0*/  SYNCS.PHASECHK.TRANS64.TRYWAIT P1, [R7+URZ+0x13260], R0 ;  /* 0x01326000070075a7 */ /* 0x000264000802017f */
[----:B-1----:R-:W-:Y:S05]  /*14db0*/  @!P1 NANOSLEEP.SYNCS 0x989680 ;  /* 0x009896800000995d */ /* 0x002fea0003900000 */
[----:B------:R-:W1:Y:S02]  /*14dc0*/  @!P1 SYNCS.PHASECHK.TRANS64 P1, [R7+URZ+0x13260], R0 ;  /* 0x01326000070095a7 */ /* 0x000e64000802007f */
[----:B-1----:R-:W-:Y:S05]  /*14dd0*/  @!P1 BRA `(.L_x_10973) ;  /* 0xfffffffc00f09947 */ /* 0x002fea000383ffff */
[----:B------:R-:W-:Y:S05]  /*14de0*/  BRA `(.L_x_11002) ;  /* 0xfffffff400607947 */ /* 0x000fea000383ffff */
.L_x_10975:
[----:B------:R1:W1:Y:S02]  /*14df0*/  SYNCS.PHASECHK.TRANS64.TRYWAIT P0, [R17+URZ+0x13280], R4 ;  /* 0x01328004110075a7 */ /* 0x000264000800017f */
[----:B-1----:R-:W-:Y:S05]  /*14e00*/  @!P0 NANOSLEEP.SYNCS 0x989680 ;  /* 0x009896800000895d */ /* 0x002fea0003900000 */
[----:B------:R-:W1:Y:S02]  /*14e10*/  @!P0 SYNCS.PHASECHK.TRANS64 P0, [R17+URZ+0x13280], R4 ;  /* 0x01328004110085a7 */ /* 0x000e64000800007f */
[----:B-1----:R-:W-:Y:S05]  /*14e20*/  @!P0 BRA `(.L_x_10975) ;  /* 0xfffffffc00f08947 */ /* 0x002fea000383ffff */
[----:B------:R-:W-:Y:S05]  /*14e30*/  BRA `(.L_x_10976) ;  /* 0xfffffff4005c7947 */ /* 0x000fea000383ffff */
.L_x_11003:
        /* <DEDUP_REMOVED lines=12> */
.L_x_12391:


//--------------------- .text._ZN7cutlass13device_kernelIN5flash11enable_sm90INS1_16FlashAttnFwdSm90INS1_25CollectiveMainloopFwdSm90ILi2EN4cute5tupleIJNS5_1CILi1EEES8_S8_EEENS6_IJNS7_ILi192EEENS7_ILi160EEENS7_ILi64EEEEEELi64ENS_12float_e4m3_tEfNS_4arch4Sm90ELb0ELb1ELb0ELb1ELb0ELb0ELb0ELb1ELb1ELb0ELb0ELb0EEENS1_21CollectiveEpilogueFwdINS6_IJSA_SC_SB_EEES9_NS_10bfloat16_tESG_Li384ELb1ELb0ELb0ELb1EEENS1_36VarlenDynamicPersistentTileSchedulerILi192ELi160ELi384ELi128ELb0ELb0ELb1ELb1ELb0ELb1EEEEEEEEEvNT_6ParamsE --------------------------
	.section	.text._ZN7cutlass13device_kernelIN5flash11enable_sm90INS1_16FlashAttnFwdSm90INS1_25CollectiveMainloopFwdSm90ILi2EN4cute5tupleIJNS5_1CILi1EEES8_S8_EEENS6_IJNS7_ILi192EEENS7_ILi160EEENS7_ILi64EEEEEELi64ENS_12float_e4m3_tEfNS_4arch4Sm90ELb0ELb1ELb0ELb1ELb0ELb0ELb0ELb1ELb1ELb0ELb0ELb0EEENS1_21CollectiveEpilogueFwdINS6_IJSA_SC_SB_EEES9_NS_10bfloat16_tESG_Li384ELb1ELb0ELb0ELb1EEENS1_36VarlenDynamicPersistentTileSchedulerILi192ELi160ELi384ELi128ELb0ELb0ELb1ELb1ELb0ELb1EEEEEEEEEvNT_6ParamsE,"ax",@progbits
	.align	128
.text._ZN7cutlass13device_kernelIN5flash11enable_sm90INS1_16FlashAttnFwdSm90INS1_25CollectiveMainloopFwdSm90ILi2EN4cute5tupleIJNS5_1CILi1EEES8_S8_EEENS6_IJNS7_ILi192EEENS7_ILi160EEENS7_ILi64EEEEEELi64ENS_12float_e4m3_tEfNS_4arch4Sm90ELb0ELb1ELb0ELb1ELb0ELb0ELb0ELb1ELb1ELb0ELb0ELb0EEENS1_21CollectiveEpilogueFwdINS6_IJSA_SC_SB_EEES9_NS_10bfloat16_tESG_Li384ELb1ELb0ELb0ELb1EEENS1_36VarlenDynamicPersistentTileSchedulerILi192ELi160ELi384ELi128ELb0ELb0ELb1ELb1ELb0ELb1EEEEEEEEEvNT_6ParamsE:
        .type           _ZN7cutlass13device_kernelIN5flash11enable_sm90INS1_16FlashAttnFwdSm90INS1_25CollectiveMainloopFwdSm90ILi2EN4cute5tupleIJNS5_1CILi1EEES8_S8_EEENS6_IJNS7_ILi192EEENS7_ILi160EEENS7_ILi64EEEEEELi64ENS_12float_e4m3_tEfNS_4arch4Sm90ELb0ELb1ELb0ELb1ELb0ELb0ELb0ELb1ELb1ELb0ELb0ELb0EEENS1_21CollectiveEpilogueFwdINS6_IJSA_SC_SB_EEES9_NS_10bfloat16_tESG_Li384ELb1ELb0ELb0ELb1EEENS1_36VarlenDynamicPersistentTileSchedulerILi192ELi160ELi384ELi128ELb0ELb0ELb1ELb1ELb0ELb1EEEEEEEEEvNT_6ParamsE,@function
        .size           _ZN7cutlass13device_kernelIN5flash11enable_sm90INS1_16FlashAttnFwdSm90INS1_25CollectiveMainloopFwdSm90ILi2EN4cute5tupleIJNS5_1CILi1EEES8_S8_EEENS6_IJNS7_ILi192EEENS7_ILi160EEENS7_ILi64EEEEEELi64ENS_12float_e4m3_tEfNS_4arch4Sm90ELb0ELb1ELb0ELb1ELb0ELb0ELb0ELb1ELb1ELb0ELb0ELb0EEENS1_21CollectiveEpilogueFwdINS6_IJSA_SC_SB_EEES9_NS_10bfloat16_tESG_Li384ELb1ELb0ELb0ELb1EEENS1_36VarlenDynamicPersistentTileSchedulerILi192ELi160ELi384ELi128ELb0ELb0ELb1ELb1ELb0ELb1EEEEEEEEEvNT_6ParamsE,(.L_x_12392 - _ZN7cutlass13device_kernelIN5flash11enable_sm90INS1_16FlashAttnFwdSm90INS1_25CollectiveMainloopFwdSm90ILi2EN4cute5tupleIJNS5_1CILi1EEES8_S8_EEENS6_IJNS7_ILi192EEENS7_ILi160EEENS7_ILi64EEEEEELi64ENS_12float_e4m3_tEfNS_4arch4Sm90ELb0ELb1ELb0ELb1ELb0ELb0ELb0ELb1ELb1ELb0ELb0ELb0EEENS1_21CollectiveEpilogueFwdINS6_IJSA_SC_SB_EEES9_NS_10bfloat16_tESG_Li384ELb1ELb0ELb0ELb1EEENS1_36VarlenDynamicPersistentTileSchedulerILi192ELi160ELi384ELi128ELb0ELb0ELb1ELb1ELb0ELb1EEEEEEEEEvNT_6ParamsE)
        .other          _ZN7cutlass13device_kernelIN5flash11enable_sm90INS1_16FlashAttnFwdSm90INS1_25CollectiveMainloopFwdSm90ILi2EN4cute5tupleIJNS5_1CILi1EEES8_S8_EEENS6_IJNS7_ILi192EEENS7_ILi160EEENS7_ILi64EEEEEELi64ENS_12float_e4m3_tEfNS_4arch4Sm90ELb0ELb1ELb0ELb1ELb0ELb0ELb0ELb1ELb1ELb0ELb0ELb0EEENS1_21CollectiveEpilogueFwdINS6_IJSA_SC_SB_EEES9_NS_10bfloat16_tESG_Li384ELb1ELb0ELb0ELb1EEENS1_36VarlenDynamicPersistentTileSchedulerILi192ELi160ELi384ELi128ELb0ELb0ELb1ELb1ELb0ELb1EEEEEEEEEvNT_6ParamsE,@"STO_CUDA_ENTRY STV_DEFAULT"
_ZN7cutlass13device_kernelIN5flash11enable_sm90INS1_16FlashAttnFwdSm90INS1_25CollectiveMainloopFwdSm90ILi2EN4cute5tupleIJNS5_1CILi1EEES8_S8_EEENS6_IJNS7_ILi192EEENS7_ILi160EEENS7_ILi64EEEEEELi64ENS_12float_e4m3_tEfNS_4arch4Sm90ELb0ELb1ELb0ELb1ELb0ELb0ELb0ELb1ELb1ELb0ELb0ELb0EEENS1_21CollectiveEpilogueFwdINS6_IJSA_SC_SB_EEES9_NS_10bfloat16_tESG_Li384ELb1ELb0ELb0ELb1EEENS1_36VarlenDynamicPersistentTileSchedulerILi192ELi160ELi384ELi128ELb0ELb0ELb1ELb1ELb0ELb1EEEEEEEEEvNT_6ParamsE:
        /* <DEDUP_REMOVED lines=21> */
.L_x_11005:
[----:B------:R-:W-:Y:S05]  /*0150*/  BSYNC B0 ;  /* 0x0000000000007941 */ /* 0x000fea0003800000 */
.L_x_11004:
        /* <DEDUP_REMOVED lines=41> */
.L_x_11006:
        /* <DEDUP_REMOVED lines=22> */
.L_x_11007:
        /* <DEDUP_REMOVED lines=18> */
.L_x_11008:
        /* <DEDUP_REMOVED lines=22> */
.L_x_11009:
        /* <DEDUP_REMOVED lines=22> */
.L_x_11010:
[----:B------:R-:W-:Y:S01]  /*0930*/  PLOP3.LUT P0, PT, PT, PT, UP0, 0x80, 0x0 ;  /* 0x000000000000781c */ /* 0x000fe20003f0f008 */
[----:B------:R-:W-:Y:S01]  /*0940*/  UMOV UR40, 0x1 ;  /* 0x0000000100287882 */ /* 0x000fe20000000000 */
[----:B------:R-:W-:Y:S01]  /*0950*/  NOP ;  /* 0x0000000000007918 */ /* 0x000fe20000000000 */
[----:B------:R-:W-:Y:S01]  /*0960*/  USEL UR40, UR40, 0x2, !UP0 ;  /* 0x0000000228287887 */ /* 0x000fe2000c000000 */
[----:B------:R-:W-:Y:S01]  /*0970*/  ULDC.64 UR50, c[0x0][0x208] ;  /* 0x0000820000327ab9 */ /* 0x000fe20000000a00 */
[----:B012-4-:R-:W-:Y:S08]  /*0980*/  BAR.SYNC.DEFER_BLOCKING 0x0 ;  /* 0x0000000000007b1d */ /* 0x017ff00000010000 */
[----:B------:R-:W-:Y:S05]  /*0990*/  @!P0 BRA `(.L_x_11011) ;  /* 0x0000011400e88947 */ /* 0x000fea0003800000 */
.L_x_11012:
        /* <DEDUP_REMOVED lines=26> */
[----:B------:R-:W-:Y:S02]  /*0b40*/  SHF.R.S32.HI R2, RZ, 0x7, R2 ;  /* 0x00000007ff027819 */ /* 0x000fe40000011402 */
[----:B------:R-:W-:Y:S01]  /*0b50*/  SHF.R.S32.HI R7, RZ, 0x4, R4 ;  /* 0x00000004ff077819 */ /* 0x000fe20000011404 */
[----:B------:R-:W-:Y:S01]  /*0b60*/  IMAD.IADD R17, R0, 0x1, -R5 ;  /* 0x0000000100117824 */ /* 0x000fe200078e0a05 */
[----:B------:R-:W-:Y:S01]  /*0b70*/  LEA.HI R5, R3, R0, RZ, 0x5 ;  /* 0x0000000003057211 */ /* 0x000fe200078f28ff */
[----:B------:R-:W-:Y:S01]  /*0b80*/  IMAD.HI R6, R2, 0x55555556, RZ ;  /* 0x5555555602067827 */ /* 0x000fe200078e02ff */
[----:B------:R-:W-:-:S02]  /*0b90*/  LOP3.LUT R3, R4, 0x3fffff0, RZ, 0xc0, !PT ;  /* 0x03fffff004037812 */ /* 0x000fc400078ec0ff */
[----:B------:R-:W-:Y:S01]  /*0ba0*/  SHF.R.S32.HI R8, RZ, 0x1f, R17 ;  /* 0x0000001fff087819 */ /* 0x000fe20000011411 */
[----:B------:R-:W-:Y:S01]  /*0bb0*/  IMAD.SHL.U32 R5, R5, 0x20, RZ ;  /* 0x0000002005057824 */ /* 0x000fe200078e00ff */
[----:B------:R-:W-:Y:S01]  /*0bc0*/  LEA.HI R4, R4, R7, RZ, 0x1 ;  /* 0x0000000704047211 */ /* 0x000fe200078f08ff */
[----:B------:R-:W-:Y:S01]  /*0bd0*/  IMAD.IADD R3, R0, 0x1, -R3 ;  /* 0x0000000100037824 */ /* 0x000fe200078e0a03 */
[CC--:B------:R-:W-:Y:S02]  /*0be0*/  LEA.HI R9, R8.reuse, R17.reuse, RZ, 0x2 ;  /* 0x0000001108097211 */ /* 0x0c0fe400078f10ff */
[----:B------:R-:W-:Y:S02]  /*0bf0*/  LEA.HI R8, R8, R17, RZ, 0x5 ;  /* 0x0000001108087211 */ /* 0x000fe400078f28ff */
[--C-:B------:R-:W-:Y:S02]  /*0c00*/  SHF.R.S32.HI R10, RZ, 0x2, R9.reuse ;  /* 0x00000002ff0a7819 */ /* 0x100fe40000011409 */
[----:B------:R-:W-:-:S02]  /*0c10*/  SHF.R.S32.HI R11, RZ, 0x1f, R9 ;  /* 0x0000001fff0b7819 */ /* 0x000fc40000011409 */
[----:B------:R-:W-:Y:S02]  /*0c20*/  LOP3.LUT R0, R5, 0xfffffc00, RZ, 0xc0, !PT ;  /* 0xfffffc0005007812 */ /* 0x000fe400078ec0ff */
[----:B------:R-:W-:Y:S02]  /*0c30*/  LEA.HI R11, R11, R10, RZ, 0x3 ;  /* 0x0000000a0b0b7211 */ /* 0x000fe400078f18ff */
[----:B------:R-:W-:Y:S01]  /*0c40*/  LOP3.LUT R4, R4, 0x1ffffffe, RZ, 0xc0, !PT ;  /* 0x1ffffffe04047812 */ /* 0x000fe200078ec0ff */
[----:B------:R-:W-:Y:S01]  /*0c50*/  IMAD R3, R3, 0x40, R0 ;  /* 0x0000004003037824 */ /* 0x000fe200078e0200 */
[----:B------:R-:W-:Y:S02]  /*0c60*/  LOP3.LUT R11, R11, 0xfffffff8, RZ, 0xc0, !PT ;  /* 0xfffffff80b0b7812 */ /* 0x000fe400078ec0ff */
[----:B------:R-:W-:Y:S01]  /*0c70*/  LEA.HI R5, R6, R6, RZ, 0x1 ;  /* 0x0000000606057211 */ /* 0x000fe200078f08ff */
[----:B------:R-:W-:Y:S01]  /*0c80*/  IMAD.IADD R4, R7, 0x1, -R4 ;  /* 0x0000000107047824 */ /* 0x000fe200078e0a04 */
[----:B------:R-:W-:Y:S01]  /*0c90*/  SHF.R.S32.HI R8, RZ, 0x5, R8 ;  /* 0x00000005ff087819 */ /* 0x000fe20000011408 */
[----:B------:R-:W-:Y:S01]  /*0ca0*/  IMAD.IADD R11, R10, 0x1, -R11 ;  /* 0x000000010a0b7824 */ /* 0x000fe200078e0a0b */
[----:B------:R-:W-:Y:S01]  /*0cb0*/  LOP3.LUT R0, R9, 0x7ffffffc, RZ, 0xc0, !PT ;  /* 0x7ffffffc09007812 */ /* 0x000fe200078ec0ff */
[----:B------:R-:W-:-:S02]  /*0cc0*/  IMAD R5, R5, -0x3, R2 ;  /* 0xfffffffd05057824 */ /* 0x000fc400078e0202 */
[----:B------:R-:W-:Y:S02]  /*0cd0*/  IMAD R8, R8, 0x10, R11 ;  /* 0x0000001008087824 */ /* 0x000fe400078e020b */
[----:B------:R-:W-:Y:S02]  /*0ce0*/  IMAD R157, R4, 0x8, R3 ;  /* 0x00000008049d7824 */ /* 0x000fe400078e0203 */
[----:B------:R-:W-:Y:S02]  /*0cf0*/  IMAD.IADD R17, R17, 0x1, -R0 ;  /* 0x0000000111117824 */ /* 0x000fe400078e0a00 */
[----:B------:R-:W-:-:S07]  /*0d00*/  IMAD R156, R5, 0x40, R8 ;  /* 0x00000040059c7824 */ /* 0x000fce00078e0208 */
.L_x_11116:
        /* <DEDUP_REMOVED lines=41> */
.L_x_11013:
        /* <DEDUP_REMOVED lines=11> */
.L_x_11014:
        /* <DEDUP_REMOVED lines=11> */
.L_x_11015:
        /* <DEDUP_REMOVED lines=76> */
.L_x_11017:
[----:B------:R-:W-:-:S13]  /*15c0*/  ISETP.NE.AND P0, PT, R11, 0x1, PT ;  /* 0x000000010b00780c */ /* 0x000fda0003f05270 */
[----:B------:R-:W0:Y:S02]  /*15d0*/  @P0 LDC.64 R4, c[0x0][0x9e8] ;  /* 0x00027a00ff040b82 */ /* 0x000e240000000a00 */
[----:B0-----:R-:W-:-:S05]  /*15e0*/  @P0 IMAD.HI.U32 R4, R3, R4, RZ ;  /* 0x0000000403040227 */ /* 0x001fca00078e00ff */
[----:B------:R-:W-:-:S07]  /*15f0*/  @P0 SHF.R.U32.HI R3, RZ, R5, R4 ;  /* 0x00000005ff030219 */ /* 0x000fce0000011604 */
.L_x_11018:
[----:B------:R-:W-:-:S05]  /*1600*/  IMAD R3, R3, R11, R11 ;  /* 0x0000000b03037224 */ /* 0x000fca00078e020b */
[----:B------:R-:W-:-:S07]  /*1610*/  VIMNMX R0, R0, R3, PT ;  /* 0x0000000300007248 */ /* 0x000fce0003fe0100 */
.L_x_11016:
[----:B------:R-:W-:Y:S01]  /*1620*/  IMAD.IADD R4, R18, 0x1, -R19 ;  /* 0x0000000112047824 */ /* 0x000fe200078e0a13 */
[----:B------:R-:W-:Y:S01]  /*1630*/  ULDC UR4, c[0x0][0x9dc] ;  /* 0x0002770000047ab9 */ /* 0x000fe20000000800 */
[----:B------:R-:W-:Y:S02]  /*1640*/  VIADD R3, R0, 0x9f ;  /* 0x0000009f00037836 */ /* 0x000fe40000000000 */
        /* <DEDUP_REMOVED lines=21> */
.L_x_11020:
[----:B------:R-:W-:Y:S01]  /*17a0*/  ISETP.NE.AND P0, PT, R11, 0x1, PT ;  /* 0x000000010b00780c */ /* 0x000fe20003f05270 */
[----:B------:R-:W-:-:S12]  /*17b0*/  IMAD.MOV.U32 R0, RZ, RZ, R107 ;  /* 0x000000ffff007224 */ /* 0x000fd800078e006b */
[----:B------:R-:W0:Y:S02]  /*17c0*/  @P0 LDC.64 R4, c[0x0][0x9e8] ;  /* 0x00027a00ff040b82 */ /* 0x000e240000000a00 */
[----:B0-----:R-:W-:-:S05]  /*17d0*/  @P0 IMAD.HI.U32 R4, R107, R4, RZ ;  /* 0x000000046b040227 */ /* 0x001fca00078e00ff */
[----:B------:R-:W-:-:S07]  /*17e0*/  @P0 SHF.R.U32.HI R0, RZ, R5, R4 ;  /* 0x00000005ff000219 */ /* 0x000fce0000011604 */
.L_x_11021:
[----:B------:R-:W-:-:S05]  /*17f0*/  IMAD R0, R0, R11, RZ ;  /* 0x0000000b00007224 */ /* 0x000fca00078e02ff */
[----:B------:R-:W-:-:S13]  /*1800*/  R2UR UR5, R0 ;  /* 0x00000000000572ca */ /* 0x000fda00000e0000 */
[----:B------:R-:W-:-:S04]  /*1810*/  UISETP.LT.AND UP0, UPT, UR4, UR5, UPT ;  /* 0x000000050400728c */ /* 0x000fc8000bf01270 */
[----:B------:R-:W-:-:S12]  /*1820*/  USEL UR4, UR4, UR5, !UP0 ;  /* 0x0000000504047287 */ /* 0x000fd8000c000000 */
.L_x_11019:
        /* <DEDUP_REMOVED lines=17> */
[----:B------:R-:W-:Y:S01]  /*1940*/  CS2R R38, SRZ ;  /* 0x0000000000267805 */ /* 0x000fe2000001ff00 */
[----:B------:R-:W-:Y:S01]  /*1950*/  IMAD.MOV.U32 R26, RZ, RZ, RZ ;  /* 0x000000ffff1a7224 */ /* 0x000fe200078e00ff */
[----:B------:R-:W-:Y:S02]  /*1960*/  CS2R R36, SRZ ;  /* 0x0000000000247805 */ /* 0x000fe4000001ff00 */
[----:B------:R-:W-:Y:S02]  /*1970*/  CS2R R28, SRZ ;  /* 0x00000000001c7805 */ /* 0x000fe4000001ff00 */
[----:B------:R-:W-:-:S02]  /*1980*/  CS2R R30, SRZ ;  /* 0x00000000001e7805 */ /* 0x000fc4000001ff00 */
[----:B------:R-:W-:Y:S02]  /*1990*/  ISETP.GT.AND P1, PT, R104, UR43, PT ;  /* 0x0000002b68007c0c */ /* 0x000fe4000bf24270 */
[----:B------:R-:W-:Y:S02]  /*19a0*/  CS2R R32, SRZ ;  /* 0x0000000000207805 */ /* 0x000fe4000001ff00 */
[----:B------:R-:W-:Y:S02]  /*19b0*/  CS2R R56, SRZ ;  /* 0x0000000000387805 */ /* 0x000fe4000001ff00 */
[----:B------:R-:W-:-:S07]  /*19c0*/  CS2R R58, SRZ ;  /* 0x00000000003a7805 */ /* 0x000fce000001ff00 */
[----:B------:R-:W-:Y:S05]  /*19d0*/  @!P1 BRA `(.L_x_11022) ;  /* 0x000000e800a09947 */ /* 0x000fea0003800000 */
[----:B------:R-:W0:Y:S01]  /*19e0*/  S2R R0, SR_TID.X ;  /* 0x0000000000007919 */ /* 0x000e220000002100 */
[----:B------:R-:W1:Y:S01]  /*19f0*/  S2UR UR44, SR_CgaCtaId ;  /* 0x00000000002c79c3 */ /* 0x000e620000008800 */
[----:B------:R-:W-:Y:S02]  /*1a00*/  UMOV UR45, 0x400 ;  /* 0x00000400002d7882 */ /* 0x000fe40000000000 */
[----:B-1----:R-:W-:Y:S01]  /*1a10*/  ULEA UR45, UR44, UR45, 0x18 ;  /* 0x0000002d2c2d7291 */ /* 0x002fe2000f8ec03f */
[----:B0-----:R-:W-:-:S05]  /*1a20*/  VIADD R0, R0, 0xffffff80 ;  /* 0xffffff8000007836 */ /* 0x001fca0000000000 */
[----:B------:R-:W-:-:S04]  /*1a30*/  SHF.R.S32.HI R3, RZ, 0x1f, R0 ;  /* 0x0000001fff037819 */ /* 0x000fc80000011400 */
[----:B------:R-:W-:-:S04]  /*1a40*/  LEA.HI R3, R3, R0, RZ, 0x7 ;  /* 0x0000000003037211 */ /* 0x000fc800078f38ff */
[----:B------:R-:W-:-:S06]  /*1a50*/  SHF.R.S32.HI R3, RZ, 0x7, R3 ;  /* 0x00000007ff037819 */ /* 0x000fcc0000011403 */
[----:B------:R-:W0:Y:S02]  /*1a60*/  SHFL.IDX PT, R3, R3, RZ, 0x1f ;  /* 0x00001fff03037589 */ /* 0x000e2400000e0000 */
[----:B0-----:R-:W-:-:S13]  /*1a70*/  R2UR UR6, R3 ;  /* 0x00000000030672ca */ /* 0x001fda00000e0000 */
        /* <DEDUP_REMOVED lines=26> */
.L_x_11023:
        /* <DEDUP_REMOVED lines=9> */
.L_x_11209:
[----:B------:R-:W-:Y:S05]  /*1cb0*/  @!P0 BRA `(.L_x_11025) ;  /* 0x0000000000048947 */ /* 0x000fea0003800000 */
[----:B------:R-:W-:Y:S01]  /*1cc0*/  BPT.TRAP 0x1 ;  /* 0x000000040000795c */ /* 0x000fe20000300000 */
.L_x_11025:
[----:B0-----:R-:W-:Y:S02]  /*1cd0*/  IMAD.U32 R3, RZ, RZ, UR37 ;  /* 0x00000025ff037e24 */ /* 0x001fe4000f8e00ff */
[----:B------:R-:W-:-:S03]  /*1ce0*/  IMAD.U32 R0, RZ, RZ, UR36 ;  /* 0x00000024ff007e24 */ /* 0x000fc6000f8e00ff */
[----:B------:R-:W-:Y:S02]  /*1cf0*/  LEA R3, R3, UR45, 0x3 ;  /* 0x0000002d03037c11 */ /* 0x000fe4000f8e18ff */
[----:B------:R-:W-:-:S04]  /*1d00*/  SHF.L.U32 R0, R0, 0x1f, RZ ;  /* 0x0000001f00007819 */ /* 0x000fc800000006ff */
[----:B------:R0:W1:Y:S01]  /*1d10*/  SYNCS.PHASECHK.TRANS64.TRYWAIT P1, [R3+URZ+0x13230], R0 ;  /* 0x01323000030075a7 */ /* 0x000062000802017f */
[----:B------:R-:W-:Y:S05]  /*1d20*/  @!P0 BRA `(.L_x_11026) ;  /* 0x0000000000048947 */ /* 0x000fea0003800000 */
[----:B------:R-:W-:Y:S01]  /*1d30*/  BPT.TRAP 0x1 ;  /* 0x000000040000795c */ /* 0x000fe20000300000 */
.L_x_11026:
[----:B-1----:R-:W-:Y:S05]  /*1d40*/  @P1 BRA `(.L_x_11027) ;  /* 0x0000000000081947 */ /* 0x002fea0003800000 */
[----:B------:R-:W1:Y:S02]  /*1d50*/  SYNCS.PHASECHK.TRANS64.TRYWAIT P1, [R3+URZ+0x13230], R0 ;  /* 0x01323000030075a7 */ /* 0x000e64000802017f */
[----:B-1----:R-:W-:Y:S05]  /*1d60*/  @!P1 BRA `(.L_x_11028) ;  /* 0x0000014800d89947 */ /* 0x002fea0003800000 */
.L_x_11027:
        /* <DEDUP_REMOVED lines=16> */
[----:B------:R-:W-:Y:S01]  /*1e70*/  IMAD.MOV.U32 R5, RZ, RZ, -0xa0 ;  /* 0xffffff60ff057424 */ /* 0x000fe200078e00ff */
[----:B------:R-:W-:Y:S01]  /*1e80*/  ULDC UR21, c[0x0][0x9dc] ;  /* 0x0002770000157ab9 */ /* 0x000fe20000000800 */
[----:B------:R-:W-:Y:S01]  /*1e90*/  UMOV UR8, UR49 ;  /* 0x0000003100087c82 */ /* 0x000fe20008000000 */
[----:B01----:R-:W-:-:S02]  /*1ea0*/  @!P1 VIADD R0, R3, 0x13240 ;  /* 0x0001324003009836 */ /* 0x003fc40000000000 */
[----:B------:R-:W-:Y:S02]  /*1eb0*/  IMAD R6, R104, R5, 0xa0 ;  /* 0x000000a068067424 */ /* 0x000fe400078e0205 */
[----:B------:R-:W-:Y:S01]  /*1ec0*/  UIMAD UR12, UR37, 0x280, UR12 ;  /* 0x00000280250c78a4 */ /* 0x000fe2000f8e020c */
[----:B------:R-:W-:Y:S01]  /*1ed0*/  @!P1 PRMT R0, RZ, 0x654, R0 ;  /* 0x00000654ff009816 */ /* 0x000fe20000000000 */
[----:B------:R-:W-:Y:S02]  /*1ee0*/  IMAD.IADD R4, R18, 0x1, R6 ;  /* 0x0000000112047824 */ /* 0x000fe400078e0206 */
[----:B------:R-:W-:Y:S01]  /*1ef0*/  UIADD3 UR4, UR12, 0x80, URZ ;  /* 0x000000800c047890 */ /* 0x000fe2000fffe03f */
[----:B------:R-:W-:Y:S01]  /*1f00*/  IMAD R8, R105, 0xc0, R156 ;  /* 0x000000c069087824 */ /* 0x000fe200078e029c */
[----:B------:R-:W-:Y:S01]  /*1f10*/  UIADD3 UR5, UR12, 0x100, URZ ;  /* 0x000001000c057890 */ /* 0x000fe2000fffe03f */
[C---:B------:R-:W-:Y:S01]  /*1f20*/  IMAD R10, R17.reuse, -0x2, R4 ;  /* 0xfffffffe110a7824 */ /* 0x040fe200078e0204 */
[----:B------:R-:W-:Y:S01]  /*1f30*/  UMOV UR10, UR12 ;  /* 0x0000000c000a7c82 */ /* 0x000fe20008000000 */
[----:B------:R-:W-:Y:S01]  /*1f40*/  UIADD3 UR6, UR12, 0x180, URZ ;  /* 0x000001800c067890 */ /* 0x000fe2000fffe03f */
[----:B------:R-:W-:Y:S01]  /*1f50*/  QGMMA.64x32x32.F32.E4M3.E4M3 R88, gdesc[UR8], RZ, !UPT, gsb0 ;  /* 0x00600000085879f3 */ /* 0x000fe2000c0008ff */
[----:B------:R-:W-:Y:S01]  /*1f60*/  UMOV UR10, UR4 ;  /* 0x00000004000a7c82 */ /* 0x000fe20008000000 */
[----:B------:R-:W-:Y:S01]  /*1f70*/  UMOV UR11, 0x80000020 ;  /* 0x80000020000b7882 */ /* 0x000fe20000000000 */
[----:B------:R-:W-:Y:S01]  /*1f80*/  UIADD3 UR4, UR12, 0x200, URZ ;  /* 0x000002000c047890 */ /* 0x000fe2000fffe03f */
[----:B------:R-:W-:Y:S01]  /*1f90*/  IMAD R13, R17, -0x2, R6 ;  /* 0xfffffffe110d7824 */ /* 0x000fe200078e0206 */
[----:B------:R-:W-:Y:S01]  /*1fa0*/  UIADD3 UR13, UR12, 0x182, URZ ;  /* 0x000001820c0d7890 */ /* 0x000fe2000fffe03f */
[----:B------:R-:W-:-:S02]  /*1fb0*/  WARPGROUP.DEPBAR.LE gsb0, 0x0 ;  /* 0x00008000000079c5 */ /* 0x000fc40000010000 */
        /* <DEDUP_REMOVED lines=49> */
[----:B------:R-:W-:Y:S02]  /*22d0*/  WARPGROUP.DEPBAR.LE gsb0, 0x0 ;  /* 0x00008000000079c5 */ /* 0x000fe40000010000 */
[----:B------:R0:W-:Y:S03]  /*22e0*/  @!P1 SYNCS.ARRIVE.TRANS64.RED.A1T0 RZ, [R0+URZ], RZ ;  /* 0x000000ff00ff99a7 */ /* 0x0001e6000810043f */
        /* <DEDUP_REMOVED lines=20> */
.L_x_11031:
[----:B------:R-:W-:-:S06]  /*2430*/  UISETP.NE.AND UP1, UPT, UR7, 0x1, UPT ;  /* 0x000000010700788c */ /* 0x000fcc000bf25270 */
[----:B------:R-:W-:-:S05]  /*2440*/  PLOP3.LUT P1, PT, PT, PT, UP1, 0x80, 0x0 ;  /* 0x000000000000781c */ /* 0x000fca0003f2f018 */
[----:B------:R-:W-:-:S08]  /*2450*/  @UP1 ULDC.64 UR10, c[0x0][0x9e8] ;  /* 0x00027a00000a1ab9 */ /* 0x000fd00000000a00 */
[----:B------:R-:W-:-:S05]  /*2460*/  @P1 IMAD.HI.U32 R5, R4, UR10, RZ ;  /* 0x0000000a04051c27 */ /* 0x000fca000f8e00ff */
[----:B------:R-:W-:-:S07]  /*2470*/  @P1 SHF.R.U32.HI R4, RZ, UR11, R5 ;  /* 0x0000000bff041c19 */ /* 0x000fce0008011605 */
.L_x_11032:
[----:B------:R-:W-:Y:S05]  /*2480*/  BSYNC B0 ;  /* 0x0000000000007941 */ /* 0x000fea0003800000 */
.L_x_11030:
[----:B------:R-:W-:-:S05]  /*2490*/  IMAD R4, R4, UR7, R13 ;  /* 0x0000000704047c24 */ /* 0x000fca000f8e020d */
[----:B------:R-:W-:Y:S02]  /*24a0*/  VIMNMX R3, R3, R4, !PT ;  /* 0x0000000403037248 */ /* 0x000fe40007fe0100 */
[----:B------:R-:W-:-:S07]  /*24b0*/  VIADDMNMX R0, R4, UR7, R0, PT ;  /* 0x0000000704007c46 */ /* 0x000fce000b800100 */
.L_x_11029:
        /* <DEDUP_REMOVED lines=8> */
[C---:B------:R-:W-:Y:S02]  /*2540*/  ISETP.GT.AND P1, PT, R3.reuse, 0x1, !P1 ;  /* 0x000000010300780c */ /* 0x040fe40004f24270 */
        /* <DEDUP_REMOVED lines=240> */
.L_x_11035:
[----:B------:R-:W-:-:S06]  /*3450*/  UISETP.NE.AND UP1, UPT, UR7, 0x1, UPT ;  /* 0x000000010700788c */ /* 0x000fcc000bf25270 */
[----:B------:R-:W-:-:S05]  /*3460*/  PLOP3.LUT P6, PT, PT, PT, UP1, 0x80, 0x0 ;  /* 0x000000000000781c */ /* 0x000fca0003fcf018 */
[----:B------:R-:W-:-:S08]  /*3470*/  @UP1 ULDC.64 UR10, c[0x0][0x9e8] ;  /* 0x00027a00000a1ab9 */ /* 0x000fd00000000a00 */
[----:B------:R-:W-:Y:S01]  /*3480*/  @P6 IMAD.HI.U32 R3, R4, UR10, RZ ;  /* 0x0000000a04036c27 */ /* 0x000fe2000f8e00ff */
[----:B------:R-:W-:-:S13]  /*3490*/  PLOP3.LUT P6, PT, PT, PT, UP1, 0x80, 0x0 ;  /* 0x000000000000781c */ /* 0x000fda0003fcf018 */
[----:B------:R-:W-:-:S07]  /*34a0*/  @P6 SHF.R.U32.HI R4, RZ, UR11, R3 ;  /* 0x0000000bff046c19 */ /* 0x000fce0008011603 */
.L_x_11036:
[----:B------:R-:W-:Y:S05]  /*34b0*/  BSYNC B0 ;  /* 0x0000000000007941 */ /* 0x000fea0003800000 */
.L_x_11034:
[----:B------:R-:W-:-:S05]  /*34c0*/  IMAD R3, R4, UR7, R13 ;  /* 0x0000000704037c24 */ /* 0x000fca000f8e020d */
[----:B------:R-:W-:Y:S02]  /*34d0*/  VIMNMX R88, R88, R3, !PT ;  /* 0x0000000358587248 */ /* 0x000fe40007fe0100 */
[----:B------:R-:W-:-:S07]  /*34e0*/  VIADDMNMX R0, R3, UR7, R0, PT ;  /* 0x0000000703007c46 */ /* 0x000fce000b800100 */
.L_x_11033:
        /* <DEDUP_REMOVED lines=111> */
[----:B------:R-:W0:Y:S01]  /*3be0*/  SHFL.BFLY PT, R3, R4, 0x2, 0x1f ;  /* 0x0c401f0004037f89 */ /* 0x000e2200000e0000 */
        /* <DEDUP_REMOVED lines=28> */
[----:B0-----:R-:W-:Y:S02]  /*3db0*/  FMNMX.FTZ R3, R6, R3, !PT ;  /* 0x0000000306037209 */ /* 0x001fe40007810000 */
        /* <DEDUP_REMOVED lines=76> */
[----:B0-----:R-:W-:-:S01]  /*4280*/  FFMA.FTZ R89, R81, UR41, -R106 ;  /* 0x0000002951597c23 */ /* 0x001fc2000801086a */
        /* <DEDUP_REMOVED lines=32> */
[----:B------:R-:W0:Y:S01]  /*4490*/  MUFU.EX2 R11, R11 ;  /* 0x0000000b000b7308 */ /* 0x000e220000000800 */
        /* <DEDUP_REMOVED lines=16> */
[----:B0-----:R-:W-:Y:S01]  /*45a0*/  F2FP.SATFINITE.E4M3.F32.PACK_AB_MERGE_C R152, R11, R6, RZ ;  /* 0x000000060b98723e */ /* 0x001fe200048070ff */
        /* <DEDUP_REMOVED lines=35> */
[----:B------:R-:W-:Y:S03]  /*47e0*/  MUFU.EX2 R56, R56 ;  /* 0x0000003800387308 */ /* 0x000fe60000000800 */
[----:B------:R-:W-:-:S05]  /*47f0*/  FMNMX.FTZ R0, R39, R0, !PT ;  /* 0x0000000027007209 */ /* 0x000fca0007810000 */
[----:B------:R-:W0:Y:S01]  /*4800*/  SHFL.BFLY PT, R85, R0, 0x2, 0x1f ;  /* 0x0c401f0000557f89 */ /* 0x000e2200000e0000 */
[----:B------:R-:W-:Y:S01]  /*4810*/  MUFU.EX2 R57, R57 ;  /* 0x0000003900397308 */ /* 0x000fe20000000800 */
[----:B-1----:R-:W-:-:S04]  /*4820*/  F2FP.SATFINITE.E4M3.F32.PACK_AB_MERGE_C R150, R81, R76, RZ ;  /* 0x0000004c5196723e */ /* 0x002fc800048070ff */
[----:B------:R-:W-:-:S03]  /*4830*/  F2FP.SATFINITE.E4M3.F32.PACK_AB_MERGE_C R150, R77, R72, R150 ;  /* 0x000000484d96723e */ /* 0x000fc60004807096 */
[----:B------:R-:W-:Y:S08]  /*4840*/  MUFU.EX2 R60, R60 ;  /* 0x0000003c003c7308 */ /* 0x000ff00000000800 */
[----:B------:R-:W1:Y:S01]  /*4850*/  MUFU.EX2 R61, R61 ;  /* 0x0000003d003d7308 */ /* 0x000e620000000800 */
[----:B0-----:R-:W-:-:S07]  /*4860*/  FMNMX.FTZ R85, R0, R85, !PT ;  /* 0x0000005500557209 */ /* 0x001fce0007810000 */
[----:B------:R-:W-:Y:S01]  /*4870*/  MUFU.EX2 R64, R64 ;  /* 0x0000004000407308 */ /* 0x000fe20000000800 */
[----:B------:R-:W0:Y:S07]  /*4880*/  SHFL.BFLY PT, R0, R85, 0x1, 0x1f ;  /* 0x0c201f0055007f89 */ /* 0x000e2e00000e0000 */
[----:B------:R-:W-:Y:S01]  /*4890*/  MUFU.EX2 R65, R65 ;  /* 0x0000004100417308 */ /* 0x000fe20000000800 */
[----:B-1----:R-:W-:-:S04]  /*48a0*/  F2FP.SATFINITE.E4M3.F32.PACK_AB_MERGE_C R144, R61, R60, RZ ;  /* 0x0000003c3d90723e */ /* 0x002fc800048070ff */
[----:B------:R-:W-:-:S03]  /*48b0*/  F2FP.SATFINITE.E4M3.F32.PACK_AB_MERGE_C R144, R57, R56, R144 ;  /* 0x000000383990723e */ /* 0x000fc60004807090 */
[----:B------:R-:W-:Y:S08]  /*48c0*/  MUFU.EX2 R68, R68 ;  /* 0x0000004400447308 */ /* 0x000ff00000000800 */
[----:B------:R-:W1:Y:S01]  /*48d0*/  MUFU.EX2 R69, R69 ;  /* 0x0000004500457308 */ /* 0x000e620000000800 */
[----:B0-----:R-:W-:Y:S01]  /*48e0*/  FMNMX.FTZ R0, R85, R0, !PT ;  /* 0x0000000055007209 */ /* 0x001fe20007810000 */
[----:B------:R-:W-:-:S03]  /*48f0*/  IMAD.U32 R85, RZ, RZ, UR41 ;  /* 0x00000029ff557e24 */ /* 0x000fc6000f8e00ff */
[C---:B------:R-:W-:Y:S01]  /*4900*/  FSETP.NEU.FTZ.AND P1, PT, R0.reuse, -INF , PT ;  /* 0xff8000000000780b */ /* 0x040fe20003f3d000 */
[----:B------:R-:W-:-:S01]  /*4910*/  FFMA.FTZ R80, R0, R85, -8 ;  /* 0xc100000000507423 */ /* 0x000fc20000010055 */
[----:B------:R-:W-:Y:S01]  /*4920*/  FFMA.FTZ R85, R37, UR41, -R106 ;  /* 0x0000002925557c23 */ /* 0x000fe2000801086a */
[----:B------:R-:W-:Y:S03]  /*4930*/  MUFU.EX2 R44, R44 ;  /* 0x0000002c002c7308 */ /* 0x000fe60000000800 */
[----:B------:R-:W-:Y:S02]  /*4940*/  FSEL R37, R80, RZ, P1 ;  /* 0x000000ff50257208 */ /* 0x000fe40000800000 */
[----:B------:R-:W-:Y:S02]  /*4950*/  PLOP3.LUT P1, PT, PT, PT, UP0, 0x40, 0x0 ;  /* 0x000000000000781c */ /* 0x000fe40003f2e808 */
[----:B-1----:R-:W-:Y:S01]  /*4960*/  F2FP.SATFINITE.E4M3.F32.PACK_AB_MERGE_C R146, R69, R68, RZ ;  /* 0x000000444592723e */ /* 0x002fe200048070ff */
        /* <DEDUP_REMOVED lines=56> */
[--C-:B------:R-:W-:Y:S01]  /*4cf0*/  FFMA.FTZ R35, R35, UR41, -R37.reuse ;  /* 0x0000002923237c23 */ /* 0x100fe20008010825 */
[----:B------:R-:W-:-:S01]  /*4d00*/  FFMA.FTZ R38, R38, UR41, -R37 ;  /* 0x0000002926267c23 */ /* 0x000fc20008010825 */
[----:B------:R-:W-:-:S02]  /*4d10*/  F2FP.SATFINITE.E4M3.F32.PACK_AB_MERGE_C R84, R91, R84, RZ ;  /* 0x000000545b54723e */ /* 0x000fc400048070ff */
[----:B------:R-:W-:Y:S02]  /*4d20*/  F2FP.SATFINITE.E4M3.F32.PACK_AB_MERGE_C R146, R65, R64, R146 ;  /* 0x000000404192723e */ /* 0x000fe40004807092 */
[----:B------:R-:W0:Y:S01]  /*4d30*/  MUFU.EX2 R95, R95 ;  /* 0x0000005f005f7308 */ /* 0x000e220000000800 */
[----:B-1----:R-:W-:-:S01]  /*4d40*/  FADD.FTZ R71, R93, R92 ;  /* 0x0000005c5d477221 */ /* 0x002fc20000010000 */
[----:B------:R-:W-:-:S06]  /*4d50*/  F2FP.SATFINITE.E4M3.F32.PACK_AB_MERGE_C R153, R89, R80, R84 ;  /* 0x000000505999723e */ /* 0x000fcc0004807054 */
[----:B------:R-:W1:Y:S01]  /*4d60*/  MUFU.EX2 R74, R74 ;  /* 0x0000004a004a7308 */ /* 0x000e620000000800 */
[----:B--2---:R-:W-:-:S01]  /*4d70*/  FADD.FTZ R92, R90, R71 ;  /* 0x000000475a5c7221 */ /* 0x004fc20000010000 */
[----:B------:R-:W-:-:S06]  /*4d80*/  FADD.FTZ R71, R73, R94 ;  /* 0x0000005e49477221 */ /* 0x000fcc0000010000 */
[----:B------:R-:W2:Y:S01]  /*4d90*/  MUFU.EX2 R75, R75 ;  /* 0x0000004b004b7308 */ /* 0x000ea20000000800 */
[----:B0-----:R-:W-:-:S01]  /*4da0*/  FADD.FTZ R11, R95, R92 ;  /* 0x0000005c5f0b7221 */ /* 0x001fc20000010000 */
[----:B------:R-:W-:Y:S01]  /*4db0*/  FADD.FTZ R92, R72, R71 ;  /* 0x00000047485c7221 */ /* 0x000fe20000010000 */
[----:B------:R-:W-:-:S04]  /*4dc0*/  F2FP.SATFINITE.E4M3.F32.PACK_AB_MERGE_C R90, R95, R90, RZ ;  /* 0x0000005a5f5a723e */ /* 0x000fc800048070ff */
[----:B------:R-:W-:Y:S01]  /*4dd0*/  F2FP.SATFINITE.E4M3.F32.PACK_AB_MERGE_C R155, R93, R88, R90 ;  /* 0x000000585d9b723e */ /* 0x000fe2000480705a */
[----:B------:R-:W0:Y:S01]  /*4de0*/  MUFU.EX2 R78, R78 ;  /* 0x0000004e004e7308 */ /* 0x000e220000000800 */
[----:B-1----:R-:W-:-:S01]  /*4df0*/  FADD.FTZ R12, R74, R11 ;  /* 0x0000000b4a0c7221 */ /* 0x002fc20000010000 */
[----:B------:R-:W-:Y:S01]  /*4e00*/  FFMA.FTZ R11, R47, UR41, -R37 ;  /* 0x000000292f0b7c23 */ /* 0x000fe20008010825 */
[----:B------:R-:W-:-:S04]  /*4e10*/  FADD.FTZ R47, R77, R92 ;  /* 0x0000005c4d2f7221 */ /* 0x000fc80000010000 */
[----:B------:R-:W-:Y:S01]  /*4e20*/  FADD.FTZ R20, R76, R47 ;  /* 0x0000002f4c147221 */ /* 0x000fe20000010000 */
[----:B------:R-:W1:Y:S01]  /*4e30*/  MUFU.EX2 R97, R97 ;  /* 0x0000006100617308 */ /* 0x000e620000000800 */
[----:B--2---:R-:W-:-:S02]  /*4e40*/  FADD.FTZ R15, R75, R12 ;  /* 0x0000000c4b0f7221 */ /* 0x004fc40000010000 */
[----:B------:R-:W-:-:S05]  /*4e50*/  FADD.FTZ R81, R81, R20 ;  /* 0x0000001451517221 */ /* 0x000fca0000010000 */
[----:B------:R-:W2:Y:S01]  /*4e60*/  MUFU.EX2 R79, R79 ;  /* 0x0000004f004f7308 */ /* 0x000ea20000000800 */
[----:B0-----:R-:W-:-:S07]  /*4e70*/  FADD.FTZ R12, R78, R15 ;  /* 0x0000000f4e0c7221 */ /* 0x001fce0000010000 */
[----:B------:R-:W0:Y:S01]  /*4e80*/  MUFU.EX2 R82, R82 ;  /* 0x0000005200527308 */ /* 0x000e220000000800 */
        /* <DEDUP_REMOVED lines=25> */
[--C-:B------:R-:W-:Y:S01]  /*5020*/  FFMA.FTZ R10, R26, UR41, -R37.reuse ;  /* 0x000000291a0a7c23 */ /* 0x100fe20008010825 */
[----:B------:R-:W-:-:S05]  /*5030*/  FFMA.FTZ R37, R39, UR41, -R37 ;  /* 0x0000002927257c23 */ /* 0x000fca0008010825 */
        /* <DEDUP_REMOVED lines=12> */
[----:B------:R-:W-:Y:S01]  /*5100*/  MUFU.EX2 R40, R40 ;  /* 0x0000002800287308 */ /* 0x000fe20000000800 */
[----:B-1----:R-:W-:-:S07]  /*5110*/  F2FP.SATFINITE.E4M3.F32.PACK_AB_MERGE_C R140, R45, R44, RZ ;  /* 0x0000002c2d8c723e */ /* 0x002fce00048070ff */
[----:B------:R-:W0:Y:S01]  /*5120*/  MUFU.EX2 R41, R41 ;  /* 0x0000002900297308 */ /* 0x000e220000000800 */
[----:B--2---:R-:W-:-:S01]  /*5130*/  FADD.FTZ R13, R70, R13 ;  /* 0x0000000d460d7221 */ /* 0x004fc20000010000 */
        /* <DEDUP_REMOVED lines=30> */
[----:B--2---:R-:W-:-:S01]  /*5320*/  FADD.FTZ R13, R5, R12 ;  /* 0x0000000c050d7221 */ /* 0x004fc20000010000 */
[----:B------:R-:W-:-:S04]  /*5330*/  F2FP.SATFINITE.E4M3.F32.PACK_AB_MERGE_C R12, R11, R6, RZ ;  /* 0x000000060b0c723e */ /* 0x000fc800048070ff */
[----:B------:R-:W-:Y:S02]  /*5340*/  F2FP.SATFINITE.E4M3.F32.PACK_AB_MERGE_C R141, R43, R42, R12 ;  /* 0x0000002a2b8d723e */ /* 0x000fe4000480700c */
        /* <DEDUP_REMOVED lines=35> */
[----:B0-----:R-:W-:-:S07]  /*5580*/  FADD.FTZ R6, R34, R31 ;  /* 0x0000001f22067221 */ /* 0x001fce0000010000 */
[----:B------:R-:W0:Y:S01]  /*5590*/  MUFU.EX2 R37, R37 ;  /* 0x0000002500257308 */ /* 0x000e220000000800 */
[----:B--2---:R-:W-:-:S01]  /*55a0*/  FADD.FTZ R11, R35, R6 ;  /* 0x00000006230b7221 */ /* 0x004fc20000010000 */
[----:B------:R-:W-:-:S04]  /*55b0*/  FADD.FTZ R6, R36, R33 ;  /* 0x0000002124067221 */ /* 0x000fc80000010000 */
[----:B------:R-:W-:Y:S01]  /*55c0*/  FADD.FTZ R6, R85, R6 ;  /* 0x0000000655067221 */ /* 0x000fe20000010000 */
[----:B0-----:R-:W-:Y:S01]  /*55d0*/  F2FP.SATFINITE.E4M3.F32.PACK_AB_MERGE_C R4, R37, R38, RZ ;  /* 0x000000262504723e */ /* 0x001fe200048070ff */
        /* <DEDUP_REMOVED lines=16> */
.L_x_11038:
[----:B------:R-:W-:-:S11]  /*56e0*/  UISETP.NE.AND UP1, UPT, UR7, 0x1, UPT ;  /* 0x000000010700788c */ /* 0x000fd6000bf25270 */
[----:B------:R-:W-:Y:S02]  /*56f0*/  @UP1 ULDC.64 UR14, c[0x0][0x9e8] ;  /* 0x00027a00000e1ab9 */ /* 0x000fe40000000a00 */
[----:B------:R-:W-:-:S04]  /*5700*/  UIMAD.WIDE.U32 UR10, UR12, UR14, URZ ;  /* 0x0000000e0c0a72a5 */ /* 0x000fc8000f8e003f */
[----:B------:R-:W-:-:S12]  /*5710*/  @UP1 USHF.R.U32.HI UR12, URZ, UR15, UR11 ;  /* 0x0000000f3f0c1299 */ /* 0x000fd8000801160b */
.L_x_11039:
[----:B------:R-:W-:-:S04]  /*5720*/  UIMAD UR7, UR12, UR7, UR7 ;  /* 0x000000070c0772a4 */ /* 0x000fc8000f8e0207 */
[----:B------:R-:W-:-:S04]  /*5730*/  UISETP.LT.AND UP1, UPT, UR6, UR7, UPT ;  /* 0x000000070600728c */ /* 0x000fc8000bf21270 */
[----:B------:R-:W-:-:S12]  /*5740*/  USEL UR6, UR6, UR7, UP1 ;  /* 0x0000000706067287 */ /* 0x000fd80008800000 */
.L_x_11037:
        /* <DEDUP_REMOVED lines=31> */
.L_x_11058:
[----:B------:R-:W-:-:S04]  /*5940*/  UIADD3 UR25, UR37, 0x1, URZ ;  /* 0x0000000125197890 */ /* 0x000fc8000fffe03f */
[----:B------:R-:W-:-:S04]  /*5950*/  UISETP.NE.AND UP1, UPT, UR25, 0x2, UPT ;  /* 0x000000021900788c */ /* 0x000fc8000bf25270 */
[----:B------:R-:W-:Y:S02]  /*5960*/  USEL UR24, URZ, 0x1, UP1 ;  /* 0x000000013f187887 */ /* 0x000fe40008800000 */
[----:B------:R-:W-:Y:S02]  /*5970*/  USEL UR25, UR25, URZ, UP1 ;  /* 0x0000003f19197287 */ /* 0x000fe40008800000 */
[----:B------:R-:W-:Y:S01]  /*5980*/  ULOP3.LUT UR24, UR36, UR24, URZ, 0x3c, !UPT ;  /* 0x0000001824187292 */ /* 0x000fe2000f8e3c3f */
[----:B------:R-:W-:Y:S11]  /*5990*/  @!P0 BRA `(.L_x_11041) ;  /* 0x0000000000048947 */ /* 0x000ff60003800000 */
[----:B------:R-:W-:Y:S01]  /*59a0*/  BPT.TRAP 0x1 ;  /* 0x000000040000795c */ /* 0x000fe20000300000 */
.L_x_11041:
[----:B------:R-:W-:Y:S01]  /*59b0*/  ULEA UR23, UR25, UR45, 0x3 ;  /* 0x0000002d19177291 */ /* 0x000fe2000f8e183f */
[----:B------:R-:W-:-:S05]  /*59c0*/  IMAD.U32 R14, RZ, RZ, UR24 ;  /* 0x00000018ff0e7e24 */ /* 0x000fca000f8e00ff */
[----:B------:R-:W-:-:S04]  /*59d0*/  SHF.L.U32 R14, R14, 0x1f, RZ ;  /* 0x0000001f0e0e7819 */ /* 0x000fc800000006ff */
[----:B------:R0:W1:Y:S01]  /*59e0*/  SYNCS.PHASECHK.TRANS64.TRYWAIT P1, [UR23+0x13230], R14 ;  /* 0x0132300eff0075a7 */ /* 0x0000620008020157 */
[----:B------:R-:W-:Y:S05]  /*59f0*/  @!P0 BRA `(.L_x_11042) ;  /* 0x0000000000048947 */ /* 0x000fea0003800000 */
[----:B------:R-:W-:Y:S01]  /*5a00*/  BPT.TRAP 0x1 ;  /* 0x000000040000795c */ /* 0x000fe20000300000 */
.L_x_11042:
[----:B-1----:R-:W-:Y:S05]  /*5a10*/  @P1 BRA `(.L_x_11043) ;  /* 0x0000000000081947 */ /* 0x002fea0003800000 */
[----:B------:R-:W1:Y:S02]  /*5a20*/  SYNCS.PHASECHK.TRANS64.TRYWAIT P1, [UR23+0x13230], R14 ;  /* 0x0132300eff0075a7 */ /* 0x000e640008020157 */
[----:B-1----:R-:W-:Y:S05]  /*5a30*/  @!P1 BRA `(.L_x_11044) ;  /* 0x0000010c00b89947 */ /* 0x002fea0003800000 */
.L_x_11043:
        /* <DEDUP_REMOVED lines=64> */
.L_x_11045:
[----:B------:R-:W-:Y:S01]  /*5e40*/  ULEA UR11, UR37, UR45, 0x3 ;  /* 0x0000002d250b7291 */ /* 0x000fe2000f8e183f */
[----:B01----:R-:W-:-:S05]  /*5e50*/  IMAD.U32 R14, RZ, RZ, UR36 ;  /* 0x00000024ff0e7e24 */ /* 0x003fca000f8e00ff */
[----:B------:R-:W-:-:S04]  /*5e60*/  SHF.L.U32 R14, R14, 0x1f, RZ ;  /* 0x0000001f0e0e7819 */ /* 0x000fc800000006ff */
[----:B------:R0:W1:Y:S01]  /*5e70*/  SYNCS.PHASECHK.TRANS64.TRYWAIT P1, [UR11+0x13250], R14 ;  /* 0x0132500eff0075a7 */ /* 0x000062000802014b */
[----:B------:R-:W-:Y:S05]  /*5e80*/  @!P0 BRA `(.L_x_11046) ;  /* 0x0000000000048947 */ /* 0x000fea0003800000 */
[----:B------:R-:W-:Y:S01]  /*5e90*/  BPT.TRAP 0x1 ;  /* 0x000000040000795c */ /* 0x000fe20000300000 */
.L_x_11046:
[----:B-1----:R-:W-:Y:S05]  /*5ea0*/  @P1 BRA `(.L_x_11047) ;  /* 0x0000000000081947 */ /* 0x002fea0003800000 */
[----:B------:R-:W1:Y:S02]  /*5eb0*/  SYNCS.PHASECHK.TRANS64.TRYWAIT P1, [UR11+0x13250], R14 ;  /* 0x0132500eff0075a7 */ /* 0x000e64000802014b */
[----:B-1----:R-:W-:Y:S05]  /*5ec0*/  @!P1 BRA `(.L_x_11048) ;  /* 0x0000010800ac9947 */ /* 0x002fea0003800000 */
.L_x_11047:
[----:B------:R-:W-:Y:S01]  /*5ed0*/  UIADD3 UR6, UR45, 0x1000, URZ ;  /* 0x000010002d067890 */ /* 0x000fe2000fffe03f */
[----:B------:R-:W-:Y:S01]  /*5ee0*/  WARPGROUP.ARRIVE ;  /* 0x00000000000079c5 */ /* 0x000fe20000000000 */
[----:B------:R-:W-:-:S05]  /*5ef0*/  UMOV UR7, 0xc0000010 ;  /* 0xc000001000077882 */ /* 0x000fca0000000000 */
[----:B-1----:R-:W1:Y:S01]  /*5f00*/  S2R R15, SR_TID.X ;  /* 0x00000000000f7919 */ /* 0x002e620000002100 */
[----:B------:R-:W-:Y:S01]  /*5f10*/  USHF.R.U32.HI UR6, URZ, 0x4, UR6 ;  /* 0x000000043f067899 */ /* 0x000fe20008011606 */
[----:B0-----:R-:W-:-:S03]  /*5f20*/  IMAD.U32 R14, RZ, RZ, UR23 ;  /* 0x00000017ff0e7e24 */ /* 0x001fc6000f8e00ff */
[----:B------:R-:W-:-:S04]  /*5f30*/  ULOP3.LUT UR6, UR6, 0x3fff, URZ, 0xc0, !UPT ;  /* 0x00003fff06067892 */ /* 0x000fc8000f8ec03f */
[----:B------:R-:W-:-:S04]  /*5f40*/  ULOP3.LUT UR6, UR6, 0x10000, URZ, 0xfc, !UPT ;  /* 0x0001000006067892 */ /* 0x000fc8000f8efc3f */
[----:B------:R-:W-:-:S07]  /*5f50*/  UIMAD UR10, UR37, 0x280, UR6 ;  /* 0x00000280250a78a4 */ /* 0x000fce000f8e0206 */
[----:B------:R-:W-:Y:S02]  /*5f60*/  UMOV UR6, UR10 ;  /* 0x0000000a00067c82 */ /* 0x000fe40008000000 */
[----:B------:R-:W-:Y:S01]  /*5f70*/  QGMMA.64x64x32.F32.E4M3.E4M3 R24, R152, gdesc[UR4], R24, gsb0 ;  /* 0x00e0000498187df3 */ /* 0x000fe20008000818 */
[----:B------:R-:W-:Y:S01]  /*5f80*/  UIADD3 UR6, UR10, 0x80, URZ ;  /* 0x000000800a067890 */ /* 0x000fe2000fffe03f */
[----:B------:R-:W-:Y:S01]  /*5f90*/  UMOV UR7, 0xc0000010 ;  /* 0xc000001000077882 */ /* 0x000fe20000000000 */
[----:B-1----:R-:W-:-:S13]  /*5fa0*/  LOP3.LUT P1, RZ, R15, 0x7f, RZ, 0xc0, !PT ;  /* 0x0000007f0fff7812 */ /* 0x002fda000782c0ff */
        /* <DEDUP_REMOVED lines=24> */
[----:B------:R-:W-:-:S03]  /*6130*/  PLOP3.LUT P1, PT, PT, PT, UP0, 0x40, 0x0 ;  /* 0x000000000000781c */ /* 0x000fc60003f2e808 */
[----:B------:R-:W-:-:S05]  /*6140*/  IADD3 R20, R139, 0x1, R18 ;  /* 0x000000018b147810 */ /* 0x000fca0007ffe012 */
[----:B------:R-:W-:-:S04]  /*6150*/  IMAD.IADD R20, R20, 0x1, -R19 ;  /* 0x0000000114147824 */ /* 0x000fc800078e0a13 */
[----:B------:R-:W-:-:S04]  /*6160*/  IMAD R20, R17, -0x2, R20 ;  /* 0xfffffffe11147824 */ /* 0x000fc800078e0214 */
[C---:B------:R-:W-:Y:S02]  /*6170*/  VIADD R138, R20.reuse, UR22 ;  /* 0x00000016148a7c36 */ /* 0x040fe40008000000 */
[----:B------:R-:W-:Y:S02]  /*6180*/  VIADD R137, R20, UR6 ;  /* 0x0000000614897c36 */ /* 0x000fe40008000000 */
[----:B------:R-:W-:Y:S02]  /*6190*/  IMAD R20, R17, -0x2, R139 ;  /* 0xfffffffe11147824 */ /* 0x000fe400078e028b */
[C---:B------:R-:W-:Y:S02]  /*61a0*/  IMAD.IADD R136, R8.reuse, 0x1, R138 ;  /* 0x0000000108887824 */ /* 0x040fe400078e028a */
[----:B------:R-:W-:Y:S01]  /*61b0*/  IMAD.IADD R21, R8, 0x1, R137 ;  /* 0x0000000108157824 */ /* 0x000fe200078e0289 */
[----:B0-----:R-:W-:Y:S06]  /*61c0*/  @P1 BRA `(.L_x_11049) ;  /* 0x0000000000541947 */ /* 0x001fec0003800000 */
        /* <DEDUP_REMOVED lines=11> */
.L_x_11051:
[----:B------:R-:W-:Y:S02]  /*6280*/  IMAD.U32 R143, RZ, RZ, UR20 ;  /* 0x00000014ff8f7e24 */ /* 0x000fe4000f8e00ff */
[----:B------:R-:W-:-:S03]  /*6290*/  IMAD.MOV.U32 R141, RZ, RZ, R10 ;  /* 0x000000ffff8d7224 */ /* 0x000fc600078e000a */
[----:B------:R-:W-:-:S13]  /*62a0*/  ISETP.NE.AND P1, PT, R143, 0x1, PT ;  /* 0x000000018f00780c */ /* 0x000fda0003f25270 */
[----:B------:R-:W0:Y:S02]  /*62b0*/  @P1 LDC.64 R14, c[0x0][0x9e8] ;  /* 0x00027a00ff0e1b82 */ /* 0x000e240000000a00 */
[----:B0-----:R-:W-:-:S05]  /*62c0*/  @P1 IMAD.HI.U32 R14, R10, R14, RZ ;  /* 0x0000000e0a0e1227 */ /* 0x001fca00078e00ff */
[----:B------:R-:W-:-:S07]  /*62d0*/  @P1 SHF.R.U32.HI R141, RZ, R15, R14 ;  /* 0x0000000fff8d1219 */ /* 0x000fce000001160e */
.L_x_11052:
[----:B------:R-:W-:Y:S05]  /*62e0*/  BSYNC B0 ;  /* 0x0000000000007941 */ /* 0x000fea0003800000 */
.L_x_11050:
[----:B------:R-:W-:-:S05]  /*62f0*/  IMAD R14, R141, R143, R20 ;  /* 0x0000008f8d0e7224 */ /* 0x000fca00078e0214 */
[----:B------:R-:W-:Y:S02]  /*6300*/  VIADDMNMX R136, R14, R143, R136, PT ;  /* 0x0000008f0e887246 */ /* 0x000fe40003800188 */
[----:B------:R-:W-:-:S07]  /*6310*/  VIMNMX R21, R21, R14, !PT ;  /* 0x0000000e15157248 */ /* 0x000fce0007fe0100 */
.L_x_11049:
        /* <DEDUP_REMOVED lines=245> */
.L_x_11055:
[----:B------:R-:W-:Y:S02]  /*7270*/  IMAD.U32 R139, RZ, RZ, UR20 ;  /* 0x00000014ff8b7e24 */ /* 0x000fe4000f8e00ff */
[----:B------:R-:W-:-:S03]  /*7280*/  IMAD.MOV.U32 R21, RZ, RZ, R11 ;  /* 0x000000ffff157224 */ /* 0x000fc600078e000b */
[----:B------:R-:W-:-:S13]  /*7290*/  ISETP.NE.AND P6, PT, R139, 0x1, PT ;  /* 0x000000018b00780c */ /* 0x000fda0003fc5270 */
[----:B------:R-:W0:Y:S02]  /*72a0*/  @P6 LDC.64 R14, c[0x0][0x9e8] ;  /* 0x00027a00ff0e6b82 */ /* 0x000e240000000a00 */
[----:B0-----:R-:W-:-:S05]  /*72b0*/  @P6 IMAD.HI.U32 R14, R11, R14, RZ ;  /* 0x0000000e0b0e6227 */ /* 0x001fca00078e00ff */
[----:B------:R-:W-:-:S07]  /*72c0*/  @P6 SHF.R.U32.HI R21, RZ, R15, R14 ;  /* 0x0000000fff156219 */ /* 0x000fce000001160e */
.L_x_11056:
[----:B------:R-:W-:Y:S05]  /*72d0*/  BSYNC B0 ;  /* 0x0000000000007941 */ /* 0x000fea0003800000 */
.L_x_11054:
[----:B------:R-:W-:-:S05]  /*72e0*/  IMAD R20, R21, R139, R20 ;  /* 0x0000008b15147224 */ /* 0x000fca00078e0214 */
[----:B------:R-:W-:Y:S02]  /*72f0*/  VIADDMNMX R138, R20, R139, R138, PT ;  /* 0x0000008b148a7246 */ /* 0x000fe4000380018a */
[----:B------:R-:W-:-:S07]  /*7300*/  VIMNMX R137, R137, R20, !PT ;  /* 0x0000001489897248 */ /* 0x000fce0007fe0100 */
.L_x_11053:
        /* <DEDUP_REMOVED lines=115> */
[----:B0-----:R-:W-:-:S02]  /*7a40*/  FMNMX.FTZ R136, R21, R14, !PT ;  /* 0x0000000e15887209 */ /* 0x001fc40007810000 */
[----:B------:R-:W-:Y:S02]  /*7a50*/  FSEL R74, R74, -INF , !P1 ;  /* 0xff8000004a4a7808 */ /* 0x000fe40004800000 */
[----:B------:R-:W-:Y:S01]  /*7a60*/  LOP3.LUT P1, RZ, R16, 0x800, RZ, 0xc0, !PT ;  /* 0x0000080010ff7812 */ /* 0x000fe2000782c0ff */
[----:B------:R-:W0:Y:S01]  /*7a70*/  SHFL.BFLY PT, R15, R136, 0x1, 0x1f ;  /* 0x0c201f00880f7f89 */ /* 0x000e2200000e0000 */
        /* <DEDUP_REMOVED lines=11> */
[----:B0-----:R-:W-:Y:S02]  /*7b30*/  FMNMX.FTZ R14, R136, R15, !PT ;  /* 0x0000000f880e7209 */ /* 0x001fe40007810000 */
        /* <DEDUP_REMOVED lines=70> */
[----:B------:R-:W-:Y:S02]  /*7fa0*/  FSEL R71, R71, -INF , !P2 ;  /* 0xff80000047477808 */ /* 0x000fe40005000000 */
[----:B------:R-:W-:Y:S01]  /*7fb0*/  FSEL R138, R14, RZ, P1 ;  /* 0x000000ff0e8a7208 */ /* 0x000fe20000800000 */
[----:B------:R-:W-:-:S01]  /*7fc0*/  FFMA.FTZ R21, R120, UR41, -R20 ;  /* 0x0000002978157c23 */ /* 0x000fc20008010814 */
[--C-:B------:R-:W-:Y:S01]  /*7fd0*/  FFMA.FTZ R120, R121, UR41, -R20.reuse ;  /* 0x0000002979787c23 */ /* 0x100fe20008010814 */
        /* <DEDUP_REMOVED lines=44> */
[----:B------:R-:W-:-:S01]  /*82a0*/  FADD.FTZ R138, -R138, R3 ;  /* 0x000000038a8a7221 */ /* 0x000fc20000010100 */
        /* <DEDUP_REMOVED lines=47> */
[----:B------:R-:W-:Y:S02]  /*85a0*/  MUFU.EX2 R113, R113 ;  /* 0x0000007100717308 */ /* 0x000fe40000000800 */
[----:B------:R-:W-:-:S04]  /*85b0*/  FMNMX.FTZ R136, R70, R133, !PT ;  /* 0x0000008546887209 */ /* 0x000fc80007810000 */
[----:B------:R-:W-:Y:S02]  /*85c0*/  FMNMX.FTZ R136, R71, R136, !PT ;  /* 0x0000008847887209 */ /* 0x000fe40007810000 */
        /* <DEDUP_REMOVED lines=10> */
[----:B0-----:R-:W-:Y:S01]  /*8670*/  FMNMX.FTZ R20, R133, R136, !PT ;  /* 0x0000008885147209 */ /* 0x001fe20007810000 */
[----:B------:R-:W-:-:S06]  /*8680*/  FMUL.FTZ R136, R138, UR41 ;  /* 0x000000298a887c20 */ /* 0x000fcc0008410000 */
[----:B------:R-:W-:Y:S01]  /*8690*/  MUFU.EX2 R96, R96 ;  /* 0x0000006000607308 */ /* 0x000fe20000000800 */
[C---:B------:R-:W-:Y:S01]  /*86a0*/  FSETP.NEU.FTZ.AND P1, PT, R20.reuse, -INF , PT ;  /* 0xff8000001400780b */ /* 0x040fe20003f3d000 */
[----:B------:R-:W-:-:S05]  /*86b0*/  FFMA.FTZ R69, R20, R69, -8 ;  /* 0xc100000014457423 */ /* 0x000fca0000010045 */
[----:B------:R-:W-:Y:S01]  /*86c0*/  FSEL R69, R69, RZ, P1 ;  /* 0x000000ff45457208 */ /* 0x000fe20000800000 */
[----:B------:R-:W0:Y:S04]  /*86d0*/  MUFU.EX2 R136, R136 ;  /* 0x0000008800887308 */ /* 0x000e280000000800 */
[----:B------:R-:W-:-:S01]  /*86e0*/  FFMA.FTZ R138, R15, UR41, -R69 ;  /* 0x000000290f8a7c23 */ /* 0x000fc20008010845 */
[--C-:B------:R-:W-:Y:S01]  /*86f0*/  FFMA.FTZ R15, R123, UR41, -R69.reuse ;  /* 0x000000297b0f7c23 */ /* 0x100fe20008010845 */
[----:B------:R-:W-:-:S01]  /*8700*/  FFMA.FTZ R123, R130, UR41, -R69 ;  /* 0x00000029827b7c23 */ /* 0x000fc20008010845 */
[--C-:B------:R-:W-:Y:S01]  /*8710*/  FFMA.FTZ R130, R131, UR41, -R69.reuse ;  /* 0x0000002983827c23 */ /* 0x100fe20008010845 */
[----:B------:R-:W-:Y:S01]  /*8720*/  FSEL R131, R20, RZ, P1 ;  /* 0x000000ff14837208 */ /* 0x000fe20000800000 */
[--C-:B------:R-:W-:Y:S01]  /*8730*/  FFMA.FTZ R133, R126, UR41, -R69.reuse ;  /* 0x000000297e857c23 */ /* 0x100fe20008010845 */
        /* <DEDUP_REMOVED lines=24> */
[----:B------:R1:W2:Y:S01]  /*88c0*/  MUFU.EX2 R85, R133 ;  /* 0x0000008500557308 */ /* 0x0002a20000000800 */
        /* <DEDUP_REMOVED lines=8> */
[----:B-1----:R-:W-:-:S01]  /*8950*/  FFMA.FTZ R133, R94, UR41, -R69 ;  /* 0x000000295e857c23 */ /* 0x002fc20008010845 */
[----:B0-----:R-:W-:Y:S01]  /*8960*/  FFMA.FTZ R6, R131, R5, R138 ;  /* 0x0000000583067223 */ /* 0x001fe2000001008a */
[----:B------:R-:W-:-:S01]  /*8970*/  FFMA.FTZ R94, R98, UR41, -R69 ;  /* 0x00000029625e7c23 */ /* 0x000fc20008010845 */
[----:B------:R-:W-:Y:S01]  /*8980*/  FFMA.FTZ R98, R102, UR41, -R69 ;  /* 0x0000002966627c23 */ /* 0x000fe20008010845 */
[----:B------:R-:W-:-:S01]  /*8990*/  FADD.FTZ R102, R120, R135 ;  /* 0x0000008778667221 */ /* 0x000fc20000010000 */
[----:B------:R-:W-:Y:S01]  /*89a0*/  FADD.FTZ R6, R15, R6 ;  /* 0x000000060f067221 */ /* 0x000fe20000010000 */
[----:B------:R-:W-:-:S01]  /*89b0*/  FFMA.FTZ R59, R59, UR41, -R69 ;  /* 0x000000293b3b7c23 */ /* 0x000fc20008010845 */
[----:B------:R-:W0:Y:S01]  /*89c0*/  MUFU.EX2 R123, R123 ;  /* 0x0000007b007b7308 */ /* 0x000e220000000800 */
[----:B------:R-:W-:-:S01]  /*89d0*/  FADD.FTZ R5, R121, R102 ;  /* 0x0000006679057221 */ /* 0x000fc20000010000 */
[--C-:B------:R-:W-:Y:S01]  /*89e0*/  FFMA.FTZ R62, R62, UR41, -R69.reuse ;  /* 0x000000293e3e7c23 */ /* 0x100fe20008010845 */
[----:B------:R-:W-:-:S01]  /*89f0*/  FFMA.FTZ R63, R63, UR41, -R69 ;  /* 0x000000293f3f7c23 */ /* 0x000fc20008010845 */
[----:B------:R-:W-:Y:S01]  /*8a00*/  FFMA.FTZ R66, R66, UR41, -R69 ;  /* 0x0000002942427c23 */ /* 0x000fe20008010845 */
[----:B------:R-:W-:-:S01]  /*8a10*/  FADD.FTZ R5, R122, R5 ;  /* 0x000000057a057221 */ /* 0x000fc20000010000 */
[----:B------:R-:W-:-:S02]  /*8a20*/  FFMA.FTZ R70, R70, UR41, -R69 ;  /* 0x0000002946467c23 */ /* 0x000fc40008010845 */
[----:B------:R-:W1:Y:S01]  /*8a30*/  MUFU.EX2 R130, R130 ;  /* 0x0000008200827308 */ /* 0x000e620000000800 */
[----:B------:R-:W-:-:S07]  /*8a40*/  FADD.FTZ R102, R124, R5 ;  /* 0x000000057c667221 */ /* 0x000fce0000010000 */
[----:B------:R-:W4:Y:S08]  /*8a50*/  MUFU.EX2 R127, R127 ;  /* 0x0000007f007f7308 */ /* 0x000f300000000800 */
[----:B------:R2:W-:Y:S08]  /*8a60*/  MUFU.EX2 R0, R133 ;  /* 0x0000008500007308 */ /* 0x0005f00000000800 */
[----:B------:R-:W5:Y:S01]  /*8a70*/  MUFU.EX2 R134, R134 ;  /* 0x0000008600867308 */ /* 0x000f620000000800 */
[----:B--2---:R-:W-:-:S04]  /*8a80*/  FADD.FTZ R133, R85, R6 ;  /* 0x0000000655857221 */ /* 0x004fc80000010000 */
[----:B---3--:R-:W-:Y:S01]  /*8a90*/  FADD.FTZ R6, R126, R133 ;  /* 0x000000857e067221 */ /* 0x008fe20000010000 */
[----:B------:R-:W-:-:S02]  /*8aa0*/  FADD.FTZ R133, R125, R102 ;  /* 0x000000667d857221 */ /* 0x000fc40000010000 */
[----:B------:R-:W2:Y:S01]  /*8ab0*/  MUFU.EX2 R106, R106 ;  /* 0x0000006a006a7308 */ /* 0x000ea20000000800 */
[----:B0-----:R-:W-:-:S01]  /*8ac0*/  FADD.FTZ R5, R123, R6 ;  /* 0x000000067b057221 */ /* 0x001fc20000010000 */
[----:B------:R-:W-:-:S03]  /*8ad0*/  FADD.FTZ R102, R128, R133 ;  /* 0x0000008580667221 */ /* 0x000fc60000010000 */
[----:B-1----:R-:W-:Y:S01]  /*8ae0*/  FADD.FTZ R6, R130, R5 ;  /* 0x0000000582067221 */ /* 0x002fe20000010000 */
[----:B------:R-:W-:-:S02]  /*8af0*/  FADD.FTZ R133, R129, R102 ;  /* 0x0000006681857221 */ /* 0x000fc40000010000 */
[----:B------:R-:W0:Y:S01]  /*8b00*/  MUFU.EX2 R107, R107 ;  /* 0x0000006b006b7308 */ /* 0x000e220000000800 */
[----:B----4-:R-:W-:-:S01]  /*8b10*/  FADD.FTZ R5, R127, R6 ;  /* 0x000000067f057221 */ /* 0x010fc20000010000 */
[----:B------:R-:W-:-:S03]  /*8b20*/  FADD.FTZ R6, R104, R133 ;  /* 0x0000008568067221 */ /* 0x000fc60000010000 */
[----:B-----5:R-:W-:-:S03]  /*8b30*/  FADD.FTZ R5, R134, R5 ;  /* 0x0000000586057221 */ /* 0x020fc60000010000 */
        /* <DEDUP_REMOVED lines=109> */
[----:B------:R-:W-:Y:S01]  /*9210*/  FADD.FTZ R6, R3, R6 ;  /* 0x0000000603067221 */ /* 0x000fe20000010000 */
[----:B-1----:R-:W-:-:S04]  /*9220*/  FADD.FTZ R76, R70, R71 ;  /* 0x00000047464c7221 */ /* 0x002fc80000010000 */
[----:B--2---:R-:W-:Y:S01]  /*9230*/  FADD.FTZ R5, R69, R76 ;  /* 0x0000004c45057221 */ /* 0x004fe20000010000 */
[----:B------:R-:W-:Y:S06]  /*9240*/  @!P0 BRA `(.L_x_11057) ;  /* 0x0000000000048947 */ /* 0x000fec0003800000 */
[----:B------:R-:W-:Y:S01]  /*9250*/  BPT.TRAP 0x1 ;  /* 0x000000040000795c */ /* 0x000fe20000300000 */
.L_x_11057:
        /* <DEDUP_REMOVED lines=11> */
[----:B------:R-:W-:Y:S01]  /*9310*/  F2FP.SATFINITE.E4M3.F32.PACK_AB_MERGE_C R60, R57, R56, R60 ;  /* 0x00000038393c723e */ /* 0x000fe2000480703c */
        /* <DEDUP_REMOVED lines=30> */
[----:B------:R-:W-:Y:S01]  /*9500*/  VIADD R4, R4, 0xffffffff ;  /* 0xffffffff04047836 */ /* 0x000fe20000000000 */
[----:B------:R-:W-:Y:S01]  /*9510*/  F2FP.SATFINITE.E4M3.F32.PACK_AB_MERGE_C R69, R69, R70, RZ ;  /* 0x000000464545723e */ /* 0x000fe200048070ff */
        /* <DEDUP_REMOVED lines=38> */
[----:B------:R-:W-:Y:S06]  /*9780*/  @P1 BRA `(.L_x_11058) ;  /* 0xffffffc0006c1947 */ /* 0x000fec000383ffff */
[----:B------:R-:W-:Y:S01]  /*9790*/  IMAD.MOV.U32 R0, RZ, RZ, R20 ;  /* 0x000000ffff007224 */ /* 0x000fe200078e0014 */
[----:B------:R-:W-:Y:S01]  /*97a0*/  UMOV UR37, UR25 ;  /* 0x0000001900257c82 */ /* 0x000fe20008000000 */
[----:B------:R-:W-:Y:S01]  /*97b0*/  IMAD.MOV.U32 R3, RZ, RZ, R14 ;  /* 0x000000ffff037224 */ /* 0x000fe200078e000e */
[----:B------:R-:W-:-:S06]  /*97c0*/  UMOV UR36, UR24 ;  /* 0x0000001800247c82 */ /* 0x000fcc0008000000 */
.L_x_11040:
        /* <DEDUP_REMOVED lines=16> */
.L_x_11060:
[----:B------:R-:W-:-:S13]  /*98d0*/  ISETP.NE.AND P1, PT, R10, 0x1, PT ;  /* 0x000000010a00780c */ /* 0x000fda0003f25270 */
[----:B------:R-:W0:Y:S02]  /*98e0*/  @P1 LDC.64 R12, c[0x0][0x9e8] ;  /* 0x00027a00ff0c1b82 */ /* 0x000e240000000a00 */
[----:B0-----:R-:W-:-:S05]  /*98f0*/  @P1 IMAD.HI.U32 R12, R22, R12, RZ ;  /* 0x0000000c160c1227 */ /* 0x001fca00078e00ff */
[----:B------:R-:W-:-:S07]  /*9900*/  @P1 SHF.R.U32.HI R22, RZ, R13, R12 ;  /* 0x0000000dff161219 */ /* 0x000fce000001160c */
.L_x_11061:
[----:B------:R-:W-:-:S05]  /*9910*/  IMAD R22, R22, R10, RZ ;  /* 0x0000000a16167224 */ /* 0x000fca00078e02ff */
[----:B------:R-:W-:-:S13]  /*9920*/  R2UR UR7, R22 ;  /* 0x00000000160772ca */ /* 0x000fda00000e0000 */
[----:B------:R-:W-:-:S04]  /*9930*/  UISETP.LT.AND UP0, UPT, UR6, UR7, UPT ;  /* 0x000000070600728c */ /* 0x000fc8000bf01270 */
[----:B------:R-:W-:-:S12]  /*9940*/  USEL UR6, UR6, UR7, !UP0 ;  /* 0x0000000706067287 */ /* 0x000fd8000c000000 */
.L_x_11059:
        /* <DEDUP_REMOVED lines=12> */
.L_x_11072:
[----:B------:R-:W-:-:S04]  /*9a10*/  UIADD3 UR37, UR21, 0x1, URZ ;  /* 0x0000000115257890 */ /* 0x000fc8000fffe03f */
[----:B------:R-:W-:-:S04]  /*9a20*/  UISETP.NE.AND UP0, UPT, UR37, 0x2, UPT ;  /* 0x000000022500788c */ /* 0x000fc8000bf05270 */
[----:B------:R-:W-:Y:S02]  /*9a30*/  USEL UR36, URZ, 0x1, UP0 ;  /* 0x000000013f247887 */ /* 0x000fe40008000000 */
[----:B------:R-:W-:Y:S02]  /*9a40*/  USEL UR37, UR37, URZ, UP0 ;  /* 0x0000003f25257287 */ /* 0x000fe40008000000 */
[----:B------:R-:W-:Y:S01]  /*9a50*/  ULOP3.LUT UR36, UR22, UR36, URZ, 0x3c, !UPT ;  /* 0x0000002416247292 */ /* 0x000fe2000f8e3c3f */
[----:B------:R-:W-:Y:S11]  /*9a60*/  @!P0 BRA `(.L_x_11063) ;  /* 0x0000000000048947 */ /* 0x000ff60003800000 */
[----:B------:R-:W-:Y:S01]  /*9a70*/  BPT.TRAP 0x1 ;  /* 0x000000040000795c */ /* 0x000fe20000300000 */
.L_x_11063:
[----:B------:R-:W-:Y:S01]  /*9a80*/  ULEA UR6, UR37, UR45, 0x3 ;  /* 0x0000002d25067291 */ /* 0x000fe2000f8e183f */
[----:B------:R-:W-:-:S05]  /*9a90*/  IMAD.U32 R0, RZ, RZ, UR36 ;  /* 0x00000024ff007e24 */ /* 0x000fca000f8e00ff */
[----:B------:R-:W-:-:S04]  /*9aa0*/  SHF.L.U32 R0, R0, 0x1f, RZ ;  /* 0x0000001f00007819 */ /* 0x000fc800000006ff */
[----:B------:R0:W1:Y:S01]  /*9ab0*/  SYNCS.PHASECHK.TRANS64.TRYWAIT P1, [UR6+0x13230], R0 ;  /* 0x01323000ff0075a7 */ /* 0x0000620008020146 */
[----:B------:R-:W-:Y:S05]  /*9ac0*/  @!P0 BRA `(.L_x_11064) ;  /* 0x0000000000048947 */ /* 0x000fea0003800000 */
[----:B------:R-:W-:Y:S01]  /*9ad0*/  BPT.TRAP 0x1 ;  /* 0x000000040000795c */ /* 0x000fe20000300000 */
.L_x_11064:
[----:B-1----:R-:W-:Y:S05]  /*9ae0*/  @P1 BRA `(.L_x_11065) ;  /* 0x0000000000081947 */ /* 0x002fea0003800000 */
[----:B------:R-:W1:Y:S02]  /*9af0*/  SYNCS.PHASECHK.TRANS64.TRYWAIT P1, [UR6+0x13230], R0 ;  /* 0x01323000ff0075a7 */ /* 0x000e640008020146 */
[----:B-1----:R-:W-:Y:S05]  /*9b00*/  @!P1 BRA `(.L_x_11066) ;  /* 0x000000cc00b49947 */ /* 0x002fea0003800000 */
.L_x_11065:
        /* <DEDUP_REMOVED lines=64> */
.L_x_11067:
[----:B------:R-:W-:Y:S01]  /*9f10*/  ULEA UR11, UR21, UR45, 0x3 ;  /* 0x0000002d150b7291 */ /* 0x000fe2000f8e183f */
[----:B01----:R-:W-:-:S05]  /*9f20*/  IMAD.U32 R0, RZ, RZ, UR22 ;  /* 0x00000016ff007e24 */ /* 0x003fca000f8e00ff */
[----:B------:R-:W-:-:S04]  /*9f30*/  SHF.L.U32 R0, R0, 0x1f, RZ ;  /* 0x0000001f00007819 */ /* 0x000fc800000006ff */
[----:B------:R0:W1:Y:S01]  /*9f40*/  SYNCS.PHASECHK.TRANS64.TRYWAIT P1, [UR11+0x13250], R0 ;  /* 0x01325000ff0075a7 */ /* 0x000062000802014b */
[----:B------:R-:W-:Y:S05]  /*9f50*/  @!P0 BRA `(.L_x_11068) ;  /* 0x0000000000048947 */ /* 0x000fea0003800000 */
[----:B------:R-:W-:Y:S01]  /*9f60*/  BPT.TRAP 0x1 ;  /* 0x000000040000795c */ /* 0x000fe20000300000 */
.L_x_11068:
[----:B-1----:R-:W-:Y:S05]  /*9f70*/  @P1 BRA `(.L_x_11069) ;  /* 0x0000000000081947 */ /* 0x002fea0003800000 */
[----:B------:R-:W1:Y:S02]  /*9f80*/  SYNCS.PHASECHK.TRANS64.TRYWAIT P1, [UR11+0x13250], R0 ;  /* 0x01325000ff0075a7 */ /* 0x000e64000802014b */
[----:B-1----:R-:W-:Y:S05]  /*9f90*/  @!P1 BRA `(.L_x_11070) ;  /* 0x000000c800a89947 */ /* 0x002fea0003800000 */
.L_x_11069:
[----:B01----:R-:W-:Y:S01]  /*9fa0*/  FMNMX.FTZ R0, R120, R11, !PT ;  /* 0x0000000b78007209 */ /* 0x003fe20007810000 */
        /* <DEDUP_REMOVED lines=66> */
[----:B------:R-:W-:-:S05]  /*a3d0*/  FMNMX.FTZ R3, R77, R0, !PT ;  /* 0x000000004d037209 */ /* 0x000fca0007810000 */
[----:B------:R-:W0:Y:S01]  /*a3e0*/  S2R R155, SR_TID.X ;  /* 0x00000000009b7919 */ /* 0x000e220000002100 */
        /* <DEDUP_REMOVED lines=28> */
[----:B0-----:R-:W-:Y:S01]  /*a5b0*/  LOP3.LUT P1, RZ, R155, 0x7f, RZ, 0xc0, !PT ;  /* 0x0000007f9bff7812 */ /* 0x001fe2000782c0ff */
[----:B------:R-:W0:Y:S04]  /*a5c0*/  SHFL.BFLY PT, R3, R14, 0x2, 0x1f ;  /* 0x0c401f000e037f89 */ /* 0x000e2800000e0000 */
[----:B------:R-:W1:Y:S01]  /*a5d0*/  SHFL.BFLY PT, R21, R12, 0x2, 0x1f ;  /* 0x0c401f000c157f89 */ /* 0x000e6200000e0000 */
[----:B0-----:R-:W-:Y:S01]  /*a5e0*/  FMNMX.FTZ R15, R14, R3, !PT ;  /* 0x000000030e0f7209 */ /* 0x001fe20007810000 */
[----:B------:R-:W-:Y:S01]  /*a5f0*/  IMAD.U32 R14, RZ, RZ, UR41 ;  /* 0x00000029ff0e7e24 */ /* 0x000fe2000f8e00ff */
[----:B-1----:R-:W-:-:S03]  /*a600*/  FMNMX.FTZ R21, R12, R21, !PT ;  /* 0x000000150c157209 */ /* 0x002fc60007810000 */
[----:B------:R-:W0:Y:S01]  /*a610*/  SHFL.BFLY PT, R0, R15, 0x1, 0x1f ;  /* 0x0c201f000f007f89 */ /* 0x000e2200000e0000 */
[----:B------:R-:W-:Y:S02]  /*a620*/  WARPGROUP.DEPBAR.LE gsb0, 0x0 ;  /* 0x00008000000079c5 */ /* 0x000fe40000010000 */
[----:B------:R-:W-:Y:S01]  /*a630*/  WARPGROUP.ARRIVE ;  /* 0x00000000000079c5 */ /* 0x000fe20000000000 */
[----:B------:R-:W1:Y:S05]  /*a640*/  SHFL.BFLY PT, R20, R21, 0x1, 0x1f ;  /* 0x0c201f0015147f89 */ /* 0x000e6a00000e0000 */
[----:B------:R-:W-:Y:S01]  /*a650*/  QGMMA.64x64x32.F32.E4M3.E4M3 R24, R144, gdesc[UR4], R24, gsb0 ;  /* 0x00e0000490187df3 */ /* 0x000fe20008000818 */
[----:B------:R-:W-:Y:S01]  /*a660*/  UIADD3 UR6, UR10, 0x180, URZ ;  /* 0x000001800a067890 */ /* 0x000fe2000fffe03f */
[----:B------:R-:W-:Y:S01]  /*a670*/  UMOV UR7, 0xc0000010 ;  /* 0xc000001000077882 */ /* 0x000fe20000000000 */
[----:B0-----:R-:W-:-:S02]  /*a680*/  FMNMX.FTZ R3, R15, R0, !PT ;  /* 0x000000000f037209 */ /* 0x001fc40007810000 */
[----:B-1----:R-:W-:-:S03]  /*a690*/  FMNMX.FTZ R0, R21, R20, !PT ;  /* 0x0000001415007209 */ /* 0x002fc60007810000 */
[----:B------:R-:W-:Y:S02]  /*a6a0*/  FADD.FTZ R11, -R3, R11 ;  /* 0x0000000b030b7221 */ /* 0x000fe40000010100 */
[----:B------:R-:W-:-:S01]  /*a6b0*/  FADD.FTZ R12, -R0, R13 ;  /* 0x0000000d000c7221 */ /* 0x000fc20000010100 */
[----:B------:R-:W-:Y:S01]  /*a6c0*/  FFMA.FTZ R13, R3, R14, -8 ;  /* 0xc1000000030d7423 */ /* 0x000fe2000001000e */
[----:B------:R-:W-:Y:S02]  /*a6d0*/  FMUL.FTZ R11, R11, UR41 ;  /* 0x000000290b0b7c20 */ /* 0x000fe40008410000 */
[----:B------:R-:W-:Y:S01]  /*a6e0*/  FMUL.FTZ R12, R12, UR41 ;  /* 0x000000290c0c7c20 */ /* 0x000fe20008410000 */
        /* <DEDUP_REMOVED lines=46> */
[----:B------:R-:W-:Y:S01]  /*a9d0*/  FFMA.FTZ R124, R127, UR41, -R69 ;  /* 0x000000297f7c7c23 */ /* 0x000fe20008010845 */
[----:B------:R-:W-:-:S02]  /*a9e0*/  WARPGROUP.DEPBAR.LE gsb0, 0x0 ;  /* 0x00008000000079c5 */ /* 0x000fc40000010000 */
[----:B------:R-:W0:Y:S01]  /*a9f0*/  MUFU.EX2 R14, R14 ;  /* 0x0000000e000e7308 */ /* 0x000e220000000800 */
[----:B------:R-:W-:-:S01]  /*aa00*/  FFMA.FTZ R126, R130, UR41, -R69 ;  /* 0x00000029827e7c23 */ /* 0x000fc20008010845 */
[----:B------:R-:W-:Y:S01]  /*aa10*/  WARPGROUP.ARRIVE ;  /* 0x00000000000079c5 */ /* 0x000fe20000000000 */
[----:B------:R-:W-:-:S01]  /*aa20*/  FFMA.FTZ R127, R131, UR41, -R69 ;  /* 0x00000029837f7c23 */ /* 0x000fc20008010845 */
[--C-:B------:R-:W-:Y:S01]  /*aa30*/  FFMA.FTZ R128, R134, UR41, -R69.reuse ;  /* 0x0000002986807c23 */ /* 0x100fe20008010845 */
[----:B------:R-:W-:-:S01]  /*aa40*/  FFMA.FTZ R131, R135, UR41, -R69 ;  /* 0x0000002987837c23 */ /* 0x000fc20008010845 */
[--C-:B------:R-:W-:Y:S01]  /*aa50*/  FFMA.FTZ R106, R106, UR41, -R69.reuse ;  /* 0x000000296a6a7c23 */ /* 0x100fe20008010845 */
[----:B------:R-:W-:-:S01]  /*aa60*/  FFMA.FTZ R107, R107, UR41, -R69 ;  /* 0x000000296b6b7c23 */ /* 0x000fc20008010845 */
        /* <DEDUP_REMOVED lines=17> */
[----:B------:R-:W-:Y:S01]  /*ab80*/  UIADD3 UR6, UR10, 0x200, URZ ;  /* 0x000002000a067890 */ /* 0x000fe2000fffe03f */
[--C-:B------:R-:W-:Y:S01]  /*ab90*/  FFMA.FTZ R102, R102, UR41, -R69.reuse ;  /* 0x0000002966667c23 */ /* 0x100fe20008010845 */
[----:B------:R-:W-:-:S01]  /*aba0*/  FFMA.FTZ R103, R103, UR41, -R69 ;  /* 0x0000002967677c23 */ /* 0x000fc20008010845 */
[----:B------:R-:W-:Y:S01]  /*abb0*/  UMOV UR7, 0xc0000010 ;  /* 0xc000001000077882 */ /* 0x000fe20000000000 */
        /* <DEDUP_REMOVED lines=32> */
[----:B0-----:R-:W-:-:S01]  /*adc0*/  FADD.FTZ R6, R22, R133 ;  /* 0x0000008516067221 */ /* 0x001fc20000010000 */
[----:B------:R-:W-:-:S06]  /*add0*/  WARPGROUP.ARRIVE ;  /* 0x00000000000079c5 */ /* 0x000fcc0000000000 */
[----:B------:R-:W0:Y:S01]  /*ade0*/  MUFU.EX2 R127, R127 ;  /* 0x0000007f007f7308 */ /* 0x000e220000000800 */
[----:B--2---:R-:W-:-:S01]  /*adf0*/  FADD.FTZ R130, R126, R5 ;  /* 0x000000057e827221 */ /* 0x004fc20000010000 */
[----:B------:R-:W-:Y:S06]  /*ae00*/  QGMMA.64x64x32.F32.E4M3.E4M3 R24, R136, gdesc[UR4], R24, gsb0 ;  /* 0x00e0000488187df3 */ /* 0x000fec0008000818 */
        /* <DEDUP_REMOVED lines=103> */
[----:B------:R-:W-:-:S05]  /*b480*/  IMAD.U32 R5, RZ, RZ, UR37 ;  /* 0x00000025ff057e24 */ /* 0x000fca000f8e00ff */
[----:B------:R-:W-:Y:S01]  /*b490*/  @!P1 LEA R5, R5, UR45, 0x3 ;  /* 0x0000002d05059c11 */ /* 0x000fe2000f8e18ff */
[----:B------:R-:W2:Y:S01]  /*b4a0*/  MUFU.EX2 R87, R87 ;  /* 0x0000005700577308 */ /* 0x000ea20000000800 */
[----:B-1----:R-:W-:-:S03]  /*b4b0*/  FADD.FTZ R130, R86, R133 ;  /* 0x0000008556827221 */ /* 0x002fc60000010000 */
[----:B------:R-:W-:-:S04]  /*b4c0*/  @!P1 VIADD R5, R5, 0x13240 ;  /* 0x0001324005059836 */ /* 0x000fc80000000000 */
[----:B------:R-:W1:Y:S01]  /*b4d0*/  MUFU.EX2 R56, R56 ;  /* 0x0000003800387308 */ /* 0x000e620000000800 */
[----:B0-----:R-:W-:-:S01]  /*b4e0*/  FADD.FTZ R133, R85, R6 ;  /* 0x0000000655857221 */ /* 0x001fc20000010000 */
[----:B------:R-:W-:-:S04]  /*b4f0*/  @!P1 PRMT R5, RZ, 0x654, R5 ;  /* 0x00000654ff059816 */ /* 0x000fc80000000005 */
[----:B------:R0:W-:Y:S02]  /*b500*/  @!P1 SYNCS.ARRIVE.TRANS64.RED.A1T0 RZ, [R5+URZ], RZ ;  /* 0x000000ff05ff99a7 */ /* 0x0001e4000810043f */
        /* <DEDUP_REMOVED lines=34> */
.L_x_11071:
        /* <DEDUP_REMOVED lines=82> */
.L_x_11062:
        /* <DEDUP_REMOVED lines=14> */
.L_x_11091:
[----:B------:R-:W-:-:S04]  /*bd30*/  UISETP.NE.AND UP0, UPT, UR24, 0x1, UPT ;  /* 0x000000011800788c */ /* 0x000fc8000bf05270 */
[----:B------:R-:W-:-:S04]  /*bd40*/  USEL UR36, URZ, 0x1, UP0 ;  /* 0x000000013f247887 */ /* 0x000fc80008000000 */
[----:B------:R-:W-:Y:S01]  /*bd50*/  ULOP3.LUT UR36, UR25, UR36, URZ, 0x3c, !UPT ;  /* 0x0000002419247292 */ /* 0x000fe2000f8e3c3f */
[----:B------:R-:W-:Y:S11]  /*bd60*/  @!P0 BRA `(.L_x_11074) ;  /* 0x0000000000048947 */ /* 0x000ff60003800000 */
[----:B------:R-:W-:Y:S01]  /*bd70*/  BPT.TRAP 0x1 ;  /* 0x000000040000795c */ /* 0x000fe20000300000 */
.L_x_11074:
        /* <DEDUP_REMOVED lines=9> */
.L_x_11075:
[----:B-1----:R-:W-:Y:S05]  /*be10*/  @P1 BRA `(.L_x_11076) ;  /* 0x0000000000081947 */ /* 0x002fea0003800000 */
[----:B------:R-:W1:Y:S02]  /*be20*/  SYNCS.PHASECHK.TRANS64.TRYWAIT P1, [UR23+0x13230], R0 ;  /* 0x01323000ff0075a7 */ /* 0x000e640008020157 */
[----:B-1----:R-:W-:Y:S05]  /*be30*/  @!P1 BRA `(.L_x_11077) ;  /* 0x000000ac00189947 */ /* 0x002fea0003800000 */
.L_x_11076:
        /* <DEDUP_REMOVED lines=64> */
.L_x_11078:
[----:B------:R-:W-:Y:S01]  /*c240*/  ULEA UR11, UR24, UR45, 0x3 ;  /* 0x0000002d180b7291 */ /* 0x000fe2000f8e183f */
[----:B01----:R-:W-:-:S05]  /*c250*/  IMAD.U32 R0, RZ, RZ, UR25 ;  /* 0x00000019ff007e24 */ /* 0x003fca000f8e00ff */
[----:B------:R-:W-:-:S04]  /*c260*/  SHF.L.U32 R0, R0, 0x1f, RZ ;  /* 0x0000001f00007819 */ /* 0x000fc800000006ff */
[----:B------:R0:W1:Y:S01]  /*c270*/  SYNCS.PHASECHK.TRANS64.TRYWAIT P1, [UR11+0x13250], R0 ;  /* 0x01325000ff0075a7 */ /* 0x000062000802014b */
[----:B------:R-:W-:Y:S05]  /*c280*/  @!P0 BRA `(.L_x_11079) ;  /* 0x0000000000048947 */ /* 0x000fea0003800000 */
[----:B------:R-:W-:Y:S01]  /*c290*/  BPT.TRAP 0x1 ;  /* 0x000000040000795c */ /* 0x000fe20000300000 */
.L_x_11079:
[----:B-1----:R-:W-:Y:S05]  /*c2a0*/  @P1 BRA `(.L_x_11080) ;  /* 0x0000000000081947 */ /* 0x002fea0003800000 */
[----:B------:R-:W1:Y:S02]  /*c2b0*/  SYNCS.PHASECHK.TRANS64.TRYWAIT P1, [UR11+0x13250], R0 ;  /* 0x01325000ff0075a7 */ /* 0x000e64000802014b */
[----:B-1----:R-:W-:Y:S05]  /*c2c0*/  @!P1 BRA `(.L_x_11081) ;  /* 0x000000a8000c9947 */ /* 0x002fea0003800000 */
.L_x_11080:
        /* <DEDUP_REMOVED lines=38> */
[----:B------:R-:W-:-:S03]  /*c530*/  ISETP.GE.AND P1, PT, R10, 0x1, PT ;  /* 0x000000010a00780c */ /* 0x000fc60003f26270 */
[----:B------:R-:W-:Y:S01]  /*c540*/  IADD3 R22, R139, 0x1, R18 ;  /* 0x000000018b167810 */ /* 0x000fe20007ffe012 */
[----:B0-----:R-:W-:-:S04]  /*c550*/  IMAD R0, R17, -0x2, R139 ;  /* 0xfffffffe11007824 */ /* 0x001fc800078e028b */
[----:B------:R-:W-:-:S04]  /*c560*/  IMAD.IADD R22, R22, 0x1, -R19 ;  /* 0x0000000116167824 */ /* 0x000fc800078e0a13 */
[----:B------:R-:W-:-:S04]  /*c570*/  IMAD R22, R17, -0x2, R22 ;  /* 0xfffffffe11167824 */ /* 0x000fc800078e0216 */
[C---:B------:R-:W-:Y:S02]  /*c580*/  VIADD R138, R22.reuse, UR21 ;  /* 0x00000015168a7c36 */ /* 0x040fe40008000000 */
[----:B------:R-:W-:Y:S02]  /*c590*/  VIADD R22, R22, UR6 ;  /* 0x0000000616167c36 */ /* 0x000fe40008000000 */
[C---:B------:R-:W-:Y:S02]  /*c5a0*/  IMAD.IADD R21, R8.reuse, 0x1, R138 ;  /* 0x0000000108157824 */ /* 0x040fe400078e028a */
[----:B------:R-:W-:Y:S01]  /*c5b0*/  IMAD.IADD R3, R8, 0x1, R22 ;  /* 0x0000000108037824 */ /* 0x000fe200078e0216 */
        /* <DEDUP_REMOVED lines=12> */
.L_x_11084:
[----:B------:R-:W-:Y:S02]  /*c680*/  IMAD.U32 R142, RZ, RZ, UR20 ;  /* 0x00000014ff8e7e24 */ /* 0x000fe4000f8e00ff */
[----:B------:R-:W-:-:S03]  /*c690*/  IMAD.MOV.U32 R141, RZ, RZ, R13 ;  /* 0x000000ffff8d7224 */ /* 0x000fc600078e000d */
[----:B------:R-:W-:-:S13]  /*c6a0*/  ISETP.NE.AND P1, PT, R142, 0x1, PT ;  /* 0x000000018e00780c */ /* 0x000fda0003f25270 */
[----:B------:R-:W0:Y:S02]  /*c6b0*/  @P1 LDC.64 R136, c[0x0][0x9e8] ;  /* 0x00027a00ff881b82 */ /* 0x000e240000000a00 */
[----:B0-----:R-:W-:-:S05]  /*c6c0*/  @P1 IMAD.HI.U32 R136, R13, R136, RZ ;  /* 0x000000880d881227 */ /* 0x001fca00078e00ff */
[----:B------:R-:W-:-:S07]  /*c6d0*/  @P1 SHF.R.U32.HI R141, RZ, R137, R136 ;  /* 0x00000089ff8d1219 */ /* 0x000fce0000011688 */
.L_x_11085:
[----:B------:R-:W-:Y:S05]  /*c6e0*/  BSYNC B0 ;  /* 0x0000000000007941 */ /* 0x000fea0003800000 */
.L_x_11083:
[----:B------:R-:W-:-:S05]  /*c6f0*/  IMAD R136, R141, R142, R0 ;  /* 0x0000008e8d887224 */ /* 0x000fca00078e0200 */
[----:B------:R-:W-:Y:S02]  /*c700*/  VIADDMNMX R21, R136, R142, R21, PT ;  /* 0x0000008e88157246 */ /* 0x000fe40003800115 */
[----:B------:R-:W-:-:S07]  /*c710*/  VIMNMX R3, R3, R136, !PT ;  /* 0x0000008803037248 */ /* 0x000fce0007fe0100 */
.L_x_11082:
        /* <DEDUP_REMOVED lines=245> */
.L_x_11088:
[----:B------:R-:W-:Y:S02]  /*d670*/  IMAD.U32 R21, RZ, RZ, UR20 ;  /* 0x00000014ff157e24 */ /* 0x000fe4000f8e00ff */
[----:B------:R-:W-:-:S03]  /*d680*/  IMAD.MOV.U32 R3, RZ, RZ, R14 ;  /* 0x000000ffff037224 */ /* 0x000fc600078e000e */
[----:B------:R-:W-:-:S13]  /*d690*/  ISETP.NE.AND P6, PT, R21, 0x1, PT ;  /* 0x000000011500780c */ /* 0x000fda0003fc5270 */
[----:B------:R-:W0:Y:S02]  /*d6a0*/  @P6 LDC.64 R56, c[0x0][0x9e8] ;  /* 0x00027a00ff386b82 */ /* 0x000e240000000a00 */
[----:B0-----:R-:W-:-:S05]  /*d6b0*/  @P6 IMAD.HI.U32 R56, R14, R56, RZ ;  /* 0x000000380e386227 */ /* 0x001fca00078e00ff */
[----:B------:R-:W-:-:S07]  /*d6c0*/  @P6 SHF.R.U32.HI R3, RZ, R57, R56 ;  /* 0x00000039ff036219 */ /* 0x000fce0000011638 */
.L_x_11089:
[----:B------:R-:W-:Y:S05]  /*d6d0*/  BSYNC B0 ;  /* 0x0000000000007941 */ /* 0x000fea0003800000 */
.L_x_11087:
[----:B------:R-:W-:-:S05]  /*d6e0*/  IMAD R3, R3, R21, R0 ;  /* 0x0000001503037224 */ /* 0x000fca00078e0200 */
[----:B------:R-:W-:Y:S02]  /*d6f0*/  VIADDMNMX R138, R3, R21, R138, PT ;  /* 0x00000015038a7246 */ /* 0x000fe4000380018a */
[----:B------:R-:W-:-:S07]  /*d700*/  VIMNMX R22, R22, R3, !PT ;  /* 0x0000000316167248 */ /* 0x000fce0007fe0100 */
.L_x_11086:
        /* <DEDUP_REMOVED lines=114> */
[----:B0-----:R-:W-:Y:S01]  /*de30*/  FMNMX.FTZ R56, R21, R0, !PT ;  /* 0x0000000015387209 */ /* 0x001fe20007810000 */
[----:B------:R-:W-:Y:S01]  /*de40*/  IMAD.U32 R0, RZ, RZ, UR41 ;  /* 0x00000029ff007e24 */ /* 0x000fe2000f8e00ff */
[----:B------:R-:W-:-:S02]  /*de50*/  FSEL R74, R74, -INF , !P1 ;  /* 0xff8000004a4a7808 */ /* 0x000fc40004800000 */
[----:B------:R-:W-:Y:S01]  /*de60*/  LOP3.LUT P1, RZ, R16, 0x800, RZ, 0xc0, !PT ;  /* 0x0000080010ff7812 */ /* 0x000fe2000782c0ff */
[----:B------:R-:W0:Y:S01]  /*de70*/  SHFL.BFLY PT, R3, R56, 0x1, 0x1f ;  /* 0x0c201f0038037f89 */ /* 0x000e2200000e0000 */
[----:B------:R-:W-:Y:S02]  /*de80*/  FSEL R66, R66, -INF , !P3 ;  /* 0xff80000042427808 */ /* 0x000fe40005800000 */
        /* <DEDUP_REMOVED lines=9> */
[----:B------:R-:W-:-:S02]  /*df20*/  ISETP.LT.OR P1, PT, R138, 0x69, P1 ;  /* 0x000000698a00780c */ /* 0x000fc40000f21670 */
        /* <DEDUP_REMOVED lines=160> */
[----:B------:R-:W-:Y:S02]  /*e930*/  FMNMX.FTZ R77, R67, R76, !PT ;  /* 0x0000004c434d7209 */ /* 0x000fe40007810000 */
[----:B------:R-:W-:Y:S01]  /*e940*/  FSEL R76, R71, -INF , !P2 ;  /* 0xff800000474c7808 */ /* 0x000fe20005000000 */
[----:B------:R-:W-:Y:S01]  /*e950*/  MUFU.EX2 R113, R113 ;  /* 0x0000007100717308 */ /* 0x000fe20000000800 */
[----:B------:R-:W-:-:S04]  /*e960*/  FMNMX.FTZ R77, R70, R77, !PT ;  /* 0x0000004d464d7209 */ /* 0x000fc80007810000 */
[----:B------:R-:W-:-:S03]  /*e970*/  FMNMX.FTZ R129, R76, R77, !PT ;  /* 0x0000004d4c817209 */ /* 0x000fc60007810000 */
[----:B------:R0:W-:Y:S02]  /*e980*/  MUFU.EX2 R71, R132 ;  /* 0x0000008400477308 */ /* 0x0001e40000000800 */
[----:B------:R-:W1:Y:S06]  /*e990*/  SHFL.BFLY PT, R138, R129, 0x2, 0x1f ;  /* 0x0c401f00818a7f89 */ /* 0x000e6c00000e0000 */
[----:B------:R2:W-:Y:S01]  /*e9a0*/  MUFU.EX2 R77, R133 ;  /* 0x00000085004d7308 */ /* 0x0005e20000000800 */
[----:B0-----:R-:W-:-:S07]  /*e9b0*/  FFMA.FTZ R132, R137, UR41, -R0 ;  /* 0x0000002989847c23 */ /* 0x001fce0008010800 */
[----:B------:R-:W-:Y:S01]  /*e9c0*/  MUFU.EX2 R116, R116 ;  /* 0x0000007400747308 */ /* 0x000fe20000000800 */
[----:B--2---:R-:W-:-:S01]  /*e9d0*/  FFMA.FTZ R133, R69, UR41, -R0 ;  /* 0x0000002945857c23 */ /* 0x004fc20008010800 */
[----:B------:R-:W-:-:S05]  /*e9e0*/  FSEL R69, R3, RZ, P1 ;  /* 0x000000ff03457208 */ /* 0x000fca0000800000 */
[----:B------:R-:W-:Y:S01]  /*e9f0*/  FADD.FTZ R12, -R69, R12 ;  /* 0x0000000c450c7221 */ /* 0x000fe20000010100 */
[----:B------:R-:W-:Y:S01]  /*ea00*/  MUFU.EX2 R117, R117 ;  /* 0x0000007500757308 */ /* 0x000fe20000000800 */
[----:B-1----:R-:W-:Y:S02]  /*ea10*/  FMNMX.FTZ R138, R129, R138, !PT ;  /* 0x0000008a818a7209 */ /* 0x002fe40007810000 */
[----:B------:R-:W-:-:S03]  /*ea20*/  FMUL.FTZ R12, R12, UR41 ;  /* 0x000000290c0c7c20 */ /* 0x000fc60008410000 */
[----:B------:R-:W0:Y:S02]  /*ea30*/  SHFL.BFLY PT, R129, R138, 0x1, 0x1f ;  /* 0x0c201f008a817f89 */ /* 0x000e2400000e0000 */
[----:B------:R1:W-:Y:S08]  /*ea40*/  MUFU.EX2 R69, R133 ;  /* 0x0000008500457308 */ /* 0x0003f00000000800 */
[----:B------:R-:W2:Y:S08]  /*ea50*/  MUFU.EX2 R12, R12 ;  /* 0x0000000c000c7308 */ /* 0x000eb00000000800 */
[----:B------:R-:W-:Y:S01]  /*ea60*/  MUFU.EX2 R88, R88 ;  /* 0x0000005800587308 */ /* 0x000fe20000000800 */
[----:B0-----:R-:W-:Y:S01]  /*ea70*/  FMNMX.FTZ R0, R138, R129, !PT ;  /* 0x000000818a007209 */ /* 0x001fe20007810000 */
[----:B------:R-:W-:-:S06]  /*ea80*/  IMAD.U32 R129, RZ, RZ, UR41 ;  /* 0x00000029ff817e24 */ /* 0x000fcc000f8e00ff */
[----:B------:R-:W-:Y:S01]  /*ea90*/  MUFU.EX2 R89, R89 ;  /* 0x0000005900597308 */ /* 0x000fe20000000800 */
[C---:B------:R-:W-:Y:S01]  /*eaa0*/  FSETP.NEU.FTZ.AND P1, PT, R0.reuse, -INF , PT ;  /* 0xff8000000000780b */ /* 0x040fe20003f3d000 */
[----:B------:R-:W-:-:S03]  /*eab0*/  FFMA.FTZ R129, R0, R129, -8 ;  /* 0xc100000000817423 */ /* 0x000fc60000010081 */
[----:B------:R-:W-:Y:S02]  /*eac0*/  FSEL R136, R0, RZ, P1 ;  /* 0x000000ff00887208 */ /* 0x000fe40000800000 */
[----:B------:R-:W-:Y:S01]  /*ead0*/  FSEL R129, R129, RZ, P1 ;  /* 0x000000ff81817208 */ /* 0x000fe20000800000 */
[----:B------:R-:W-:Y:S02]  /*eae0*/  MUFU.EX2 R92, R92 ;  /* 0x0000005c005c7308 */ /* 0x000fe40000000800 */
[----:B------:R-:W-:-:S02]  /*eaf0*/  FADD.FTZ R136, -R136, R11 ;  /* 0x0000000b88887221 */ /* 0x000fc40000010100 */
[--C-:B------:R-:W-:Y:S01]  /*eb00*/  FFMA.FTZ R122, R122, UR41, -R129.reuse ;  /* 0x000000297a7a7c23 */ /* 0x100fe20008010881 */
[----:B------:R-:W-:-:S01]  /*eb10*/  FFMA.FTZ R123, R123, UR41, -R129 ;  /* 0x000000297b7b7c23 */ /* 0x000fc20008010881 */
[----:B------:R-:W-:Y:S01]  /*eb20*/  FMUL.FTZ R11, R136, UR41 ;  /* 0x00000029880b7c20 */ /* 0x000fe20008410000 */
[----:B------:R-:W-:-:S01]  /*eb30*/  FFMA.FTZ R126, R126, UR41, -R129 ;  /* 0x000000297e7e7c23 */ /* 0x000fc20008010881 */
[--C-:B------:R-:W-:Y:S01]  /*eb40*/  FFMA.FTZ R127, R127, UR41, -R129.reuse ;  /* 0x000000297f7f7c23 */ /* 0x100fe20008010881 */
[----:B------:R-:W-:-:S01]  /*eb50*/  FFMA.FTZ R130, R130, UR41, -R129 ;  /* 0x0000002982827c23 */ /* 0x000fc20008010881 */
[----:B------:R-:W-:Y:S01]  /*eb60*/  MUFU.EX2 R122, R122 ;  /* 0x0000007a007a7308 */ /* 0x000fe20000000800 */
[----:B------:R-:W-:-:S01]  /*eb70*/  FFMA.FTZ R131, R131, UR41, -R129 ;  /* 0x0000002983837c23 */ /* 0x000fc20008010881 */
[--C-:B-1----:R-:W-:Y:S01]  /*eb80*/  FFMA.FTZ R133, R134, UR41, -R129.reuse ;  /* 0x0000002986857c23 */ /* 0x102fe20008010881 */
[----:B------:R-:W-:-:S01]  /*eb90*/  FFMA.FTZ R134, R135, UR41, -R129 ;  /* 0x0000002987867c23 */ /* 0x000fc20008010881 */
[----:B--2---:R-:W-:Y:S01]  /*eba0*/  FFMA.FTZ R135, R12, R6, R21 ;  /* 0x000000060c877223 */ /* 0x004fe20000010015 */
[----:B------:R-:W-:-:S01]  /*ebb0*/  FFMA.FTZ R106, R106, UR41, -R129 ;  /* 0x000000296a6a7c23 */ /* 0x000fc20008010881 */
        /* <DEDUP_REMOVED lines=19> */
[----:B0-----:R-:W-:-:S01]  /*ecf0*/  FFMA.FTZ R6, R11, R5, R122 ;  /* 0x000000050b067223 */ /* 0x001fc2000001007a */
        /* <DEDUP_REMOVED lines=25> */
[----:B------:R-:W-:-:S05]  /*ee90*/  FFMA.FTZ R129, R76, UR41, -R129 ;  /* 0x000000294c817c23 */ /* 0x000fca0008010881 */
[----:B------:R-:W0:Y:S01]  /*eea0*/  MUFU.EX2 R133, R133 ;  /* 0x0000008500857308 */ /* 0x000e220000000800 */
[----:B-1----:R-:W-:-:S01]  /*eeb0*/  FADD.FTZ R6, R130, R5 ;  /* 0x0000000582067221 */ /* 0x002fc20000010000 */
[----:B------:R-:W-:-:S04]  /*eec0*/  FADD.FTZ R5, R125, R136 ;  /* 0x000000887d057221 */ /* 0x000fc80000010000 */
[----:B------:R-:W-:Y:S02]  /*eed0*/  FADD.FTZ R5, R128, R5 ;  /* 0x0000000580057221 */ /* 0x000fe40000010000 */
        /* <DEDUP_REMOVED lines=120> */
.L_x_11090:
        /* <DEDUP_REMOVED lines=82> */
.L_x_11073:
[----:B------:R-:W-:Y:S06]  /*fb80*/  BAR.ARV 0x8, 0x1a0 ;  /* 0x0206800000007b1d */ /* 0x000fec0000002000 */
[----:B------:R-:W-:Y:S05]  /*fb90*/  @!P0 BRA `(.L_x_11092) ;  /* 0x0000000000048947 */ /* 0x000fea0003800000 */
[----:B------:R-:W-:Y:S01]  /*fba0*/  BPT.TRAP 0x1 ;  /* 0x000000040000795c */ /* 0x000fe20000300000 */
.L_x_11092:
[----:B------:R-:W-:Y:S01]  /*fbb0*/  ULEA UR14, UR37, UR45, 0x3 ;  /* 0x0000002d250e7291 */ /* 0x000fe2000f8e183f */
[----:B------:R-:W-:-:S05]  /*fbc0*/  IMAD.U32 R4, RZ, RZ, UR36 ;  /* 0x00000024ff047e24 */ /* 0x000fca000f8e00ff */
[----:B------:R-:W-:-:S04]  /*fbd0*/  SHF.L.U32 R4, R4, 0x1f, RZ ;  /* 0x0000001f04047819 */ /* 0x000fc800000006ff */
[----:B------:R0:W1:Y:S01]  /*fbe0*/  SYNCS.PHASECHK.TRANS64.TRYWAIT P1, [UR14+0x13250], R4 ;  /* 0x01325004ff0075a7 */ /* 0x000062000802014e */
[----:B------:R-:W-:Y:S05]  /*fbf0*/  @!P0 BRA `(.L_x_11093) ;  /* 0x0000000000048947 */ /* 0x000fea0003800000 */
[----:B------:R-:W-:Y:S01]  /*fc00*/  BPT.TRAP 0x1 ;  /* 0x000000040000795c */ /* 0x000fe20000300000 */
.L_x_11093:
[----:B-1----:R-:W-:Y:S05]  /*fc10*/  @P1 BRA `(.L_x_11094) ;  /* 0x0000000000081947 */ /* 0x002fea0003800000 */
[----:B------:R-:W1:Y:S02]  /*fc20*/  SYNCS.PHASECHK.TRANS64.TRYWAIT P1, [UR14+0x13250], R4 ;  /* 0x01325004ff0075a7 */ /* 0x000e64000802014e */
[----:B-1----:R-:W-:Y:S05]  /*fc30*/  @!P1 BRA `(.L_x_11095) ;  /* 0x0000006c00c89947 */ /* 0x002fea0003800000 */
.L_x_11094:
        /* <DEDUP_REMOVED lines=30> */
[----:B------:R0:W2:Y:S01]  /*fe20*/  @P1 LDG.E R4, desc[UR50][R8.64] ;  /* 0x0000003208041981 */ /* 0x0000a2000c1e1900 */
        /* <DEDUP_REMOVED lines=14> */
[----:B------:R-:W1:Y:S04]  /*ff10*/  SHFL.BFLY PT, R7, R6, 0x2, 0x1f ;  /* 0x0c401f0006077f89 */ /* 0x000e6800000e0000 */
[----:B------:R-:W3:Y:S01]  /*ff20*/  SHFL.BFLY PT, R10, R5, 0x2, 0x1f ;  /* 0x0c401f00050a7f89 */ /* 0x000ee200000e0000 */
[----:B------:R-:W-:Y:S02]  /*ff30*/  WARPGROUP.DEPBAR.LE gsb0, 0x0 ;  /* 0x00008000000079c5 */ /* 0x000fe40000010000 */
[----:B------:R-:W-:-:S06]  /*ff40*/  WARPGROUP.ARRIVE ;  /* 0x00000000000079c5 */ /* 0x000fcc0000000000 */
[----:B------:R-:W-:Y:S01]  /*ff50*/  QGMMA.64x64x32.F32.E4M3.E4M3 R24, R140, gdesc[UR4], R24, gsb0 ;  /* 0x00e000048c187df3 */ /* 0x000fe20008000818 */
[----:B-1----:R-:W-:-:S01]  /*ff60*/  FADD.FTZ R7, R7, R6 ;  /* 0x0000000607077221 */ /* 0x002fc20000010000 */
[----:B------:R-:W-:Y:S01]  /*ff70*/  UIADD3 UR10, UR10, 0x200, URZ ;  /* 0x000002000a0a7890 */ /* 0x000fe2000fffe03f */
[----:B---3--:R-:W-:-:S01]  /*ff80*/  FADD.FTZ R10, R10, R5 ;  /* 0x000000050a0a7221 */ /* 0x008fc20000010000 */
[----:B------:R-:W-:Y:S02]  /*ff90*/  UMOV UR11, 0xc0000010 ;  /* 0xc0000010000b7882 */ /* 0x000fe40000000000 */
[----:B0-----:R-:W0:Y:S04]  /*ffa0*/  SHFL.BFLY PT, R8, R7, 0x1, 0x1f ;  /* 0x0c201f0007087f89 */ /* 0x001e2800000e0000 */
[----:B------:R-:W1:Y:S01]  /*ffb0*/  SHFL.BFLY PT, R9, R10, 0x1, 0x1f ;  /* 0x0c201f000a097f89 */ /* 0x000e6200000e0000 */
[----:B0-----:R-:W-:-:S01]  /*ffc0*/  FADD.FTZ R8, R7, R8 ;  /* 0x0000000807087221 */ /* 0x001fc20000010000 */
[----:B-1----:R-:W-:-:S04]  /*ffd0*/  FADD.FTZ R12, R10, R9 ;  /* 0x000000090a0c7221 */ /* 0x002fc80000010000 */
        /* <DEDUP_REMOVED lines=30> */
.L_x_11096:
        /* <DEDUP_REMOVED lines=42> */
.L_x_11022:
        /* <DEDUP_REMOVED lines=52> */
[C---:B------:R-:W-:Y:S02]  /*107a0*/  LOP3.LUT R11, R12.reuse, 0x380, RZ, 0xc0, !PT ;  /* 0x000003800c0b7812 */ /* 0x040fe400078ec0ff */
[----:B------:R-:W-:-:S02]  /*107b0*/  IADD3 R18, P3, R12, 0x20, RZ ;  /* 0x000000200c127810 */ /* 0x000fc40007f7e0ff */
[----:B------:R-:W-:Y:S02]  /*107c0*/  IADD3 R41, P2, R12, 0x40, RZ ;  /* 0x000000400c297810 */ /* 0x000fe40007f5e0ff */
[----:B------:R-:W-:Y:S02]  /*107d0*/  SHF.R.U64 R11, R11, 0x3, RZ ;  /* 0x000000030b0b7819 */ /* 0x000fe400000012ff */
[----:B------:R-:W-:Y:S01]  /*107e0*/  SEL R31, R25, R26, P0 ;  /* 0x0000001a191f7207 */ /* 0x000fe20000000000 */
[----:B------:R-:W-:Y:S01]  /*107f0*/  IMAD.X R19, RZ, RZ, R13, P2 ;  /* 0x000000ffff137224 */ /* 0x000fe200010e060d */
[----:B------:R-:W-:Y:S02]  /*10800*/  LOP3.LUT R14, R18, 0x380, RZ, 0xc0, !PT ;  /* 0x00000380120e7812 */ /* 0x000fe400078ec0ff */
[----:B------:R-:W-:Y:S02]  /*10810*/  F2FP.BF16.F32.PACK_AB R29, R36, R29 ;  /* 0x0000001d241d723e */ /* 0x000fe400000010ff */
[----:B------:R-:W-:-:S02]  /*10820*/  SEL R26, R26, R25, P0 ;  /* 0x000000191a1a7207 */ /* 0x000fc40000000000 */
[----:B------:R-:W-:Y:S02]  /*10830*/  IADD3 R43, P1, R12, 0x60, RZ ;  /* 0x000000600c2b7810 */ /* 0x000fe40007f3e0ff */
[----:B------:R-:W-:Y:S02]  /*10840*/  SEL R25, R15, R20, P0 ;  /* 0x000000140f197207 */ /* 0x000fe40000000000 */
[----:B------:R-:W-:Y:S01]  /*10850*/  SEL R36, R20, R15, P0 ;  /* 0x0000000f14247207 */ /* 0x000fe20000000000 */
[----:B------:R-:W-:Y:S01]  /*10860*/  IMAD.X R15, RZ, RZ, R13, P1 ;  /* 0x000000ffff0f7224 */ /* 0x000fe200008e060d */
[----:B------:R-:W-:Y:S02]  /*10870*/  LOP3.LUT R12, R11, R12, RZ, 0x3c, !PT ;  /* 0x0000000c0b0c7212 */ /* 0x000fe400078e3cff */
[----:B------:R-:W-:Y:S02]  /*10880*/  LOP3.LUT R20, R41, 0x380, RZ, 0xc0, !PT ;  /* 0x0000038029147812 */ /* 0x000fe400078ec0ff */
[----:B------:R-:W-:-:S02]  /*10890*/  F2FP.BF16.F32.PACK_AB R58, R58, R59 ;  /* 0x0000003b3a3a723e */ /* 0x000fc400000010ff */
[----:B------:R-:W-:Y:S02]  /*108a0*/  F2FP.BF16.F32.PACK_AB R57, R56, R57 ;  /* 0x000000393839723e */ /* 0x000fe400000010ff */
[----:B------:R-:W-:Y:S02]  /*108b0*/  SHF.R.U64 R11, R14, 0x3, RZ ;  /* 0x000000030e0b7819 */ /* 0x000fe400000012ff */
[----:B------:R-:W-:Y:S02]  /*108c0*/  F2FP.BF16.F32.PACK_AB R21, R44, R21 ;  /* 0x000000152c15723e */ /* 0x000fe400000010ff */
[----:B------:R-:W-:Y:S02]  /*108d0*/  F2FP.BF16.F32.PACK_AB R24, R45, R24 ;  /* 0x000000182d18723e */ /* 0x000fe400000010ff */
[----:B------:R-:W-:Y:S02]  /*108e0*/  LOP3.LUT R30, R43, 0x380, RZ, 0xc0, !PT ;  /* 0x000003802b1e7812 */ /* 0x000fe400078ec0ff */
[----:B------:R-:W-:-:S02]  /*108f0*/  SEL R33, R29, R28, P0 ;  /* 0x0000001c1d217207 */ /* 0x000fc40000000000 */
[----:B------:R-:W-:Y:S02]  /*10900*/  SHF.R.U64 R14, R20, 0x3, RZ ;  /* 0x00000003140e7819 */ /* 0x000fe400000012ff */
[----:B------:R-:W-:Y:S02]  /*10910*/  SEL R27, R58, R57, P0 ;  /* 0x000000393a1b7207 */ /* 0x000fe40000000000 */
[----:B------:R-:W-:Y:S02]  /*10920*/  SEL R28, R28, R29, P0 ;  /* 0x0000001d1c1c7207 */ /* 0x000fe40000000000 */
[----:B------:R-:W-:Y:S02]  /*10930*/  LOP3.LUT R20, R11, R18, RZ, 0x3c, !PT ;  /* 0x000000120b147212 */ /* 0x000fe400078e3cff */
[----:B------:R-:W-:Y:S02]  /*10940*/  SEL R58, R57, R58, P0 ;  /* 0x0000003a393a7207 */ /* 0x000fe40000000000 */
[----:B------:R-:W-:-:S02]  /*10950*/  SEL R29, R21, R24, P0 ;  /* 0x00000018151d7207 */ /* 0x000fc40000000000 */
[----:B------:R-:W-:Y:S02]  /*10960*/  SHF.R.U64 R30, R30, 0x3, RZ ;  /* 0x000000031e1e7819 */ /* 0x000fe400000012ff */
[----:B------:R-:W-:Y:S01]  /*10970*/  SEL R24, R24, R21, P0 ;  /* 0x0000001518187207 */ /* 0x000fe20000000000 */
[----:B------:R-:W-:Y:S01]  /*10980*/  IMAD.X R21, RZ, RZ, R13, P3 ;  /* 0x000000ffff157224 */ /* 0x000fe200018e060d */
[----:B------:R-:W-:Y:S02]  /*10990*/  LOP3.LUT R18, R14, R41, RZ, 0x3c, !PT ;  /* 0x000000290e127212 */ /* 0x000fe400078e3cff */
[----:B------:R-:W-:Y:S02]  /*109a0*/  LOP3.LUT R14, R30, R43, RZ, 0x3c, !PT ;  /* 0x0000002b1e0e7212 */ /* 0x000fe400078e3cff */
[----:B------:R-:W-:Y:S02]  /*109b0*/  MOV R44, R20 ;  /* 0x00000014002c7202 */ /* 0x000fe40000000f00 */
[----:B------:R-:W-:-:S02]  /*109c0*/  MOV R45, R12 ;  /* 0x0000000c002d7202 */ /* 0x000fc40000000f00 */
[----:B------:R-:W-:Y:S02]  /*109d0*/  MOV R41, R14 ;  /* 0x0000000e00297202 */ /* 0x000fe40000000f00 */
[----:B------:R-:W-:Y:S01]  /*109e0*/  MOV R43, R18 ;  /* 0x00000012002b7202 */ /* 0x000fe20000000f00 */
[----:B------:R-:W-:Y:S01]  /*109f0*/  IMAD.U32 R18, RZ, RZ, UR4 ;  /* 0x00000004ff127e24 */ /* 0x000fe2000f8e00ff */
[----:B------:R-:W-:Y:S01]  /*10a00*/  PLOP3.LUT P1, PT, PT, PT, UP0, 0x80, 0x0 ;  /* 0x000000000000781c */ /* 0x000fe20003f2f008 */
[----:B------:R-:W-:Y:S01]  /*10a10*/  IMAD.U32 R19, RZ, RZ, UR5 ;  /* 0x00000005ff137e24 */ /* 0x000fe2000f8e00ff */
[----:B------:R-:W-:Y:S02]  /*10a20*/  ULDC.64 UR4, c[0x0][0xbe0] ;  /* 0x0002f80000047ab9 */ /* 0x000fe40000000a00 */
[----:B------:R-:W-:-:S04]  /*10a30*/  UISETP.NE.U32.AND UP1, UPT, UR4, URZ, UPT ;  /* 0x0000003f0400728c */ /* 0x000fc8000bf25070 */
[----:B------:R-:W-:-:S11]  /*10a40*/  UISETP.NE.AND.EX UP1, UPT, UR5, URZ, UPT, UP1 ;  /* 0x0000003f0500728c */ /* 0x000fd6000bf25310 */
[----:B------:R-:W-:Y:S02]  /*10a50*/  @UP1 ULDC.64 UR6, c[0x0][0xbe0] ;  /* 0x0002f80000061ab9 */ /* 0x000fe40000000a00 */
[----:B------:R-:W-:Y:S01]  /*10a60*/  @UP1 UIMAD.WIDE UR6, UR39, 0x4, UR6 ;  /* 0x00000004270618a5 */ /* 0x000fe2000f8e0206 */
[----:B--2---:R-:W-:Y:S01]  /*10a70*/  LOP3.LUT R11, R22, 0x2, RZ, 0x3c, !PT ;  /* 0x00000002160b7812 */ /* 0x004fe200078e3cff */
[----:B------:R-:W-:Y:S04]  /*10a80*/  SHFL.IDX PT, R33, R33, R22, 0x1c1f ;  /* 0x001c1f1621217589 */ /* 0x000fe800000e0000 */
[----:B------:R-:W0:Y:S04]  /*10a90*/  SHFL.IDX PT, R28, R28, R11, 0x1c1f ;  /* 0x001c1f0b1c1c7589 */ /* 0x000e2800000e0000 */
[----:B------:R-:W-:Y:S04]  /*10aa0*/  SHFL.IDX PT, R27, R27, R22, 0x1c1f ;  /* 0x001c1f161b1b7589 */ /* 0x000fe800000e0000 */
[----:B------:R-:W1:Y:S04]  /*10ab0*/  SHFL.IDX PT, R58, R58, R11, 0x1c1f ;  /* 0x001c1f0b3a3a7589 */ /* 0x000e6800000e0000 */
[----:B------:R-:W-:Y:S04]  /*10ac0*/  SHFL.IDX PT, R29, R29, R22, 0x1c1f ;  /* 0x001c1f161d1d7589 */ /* 0x000fe800000e0000 */
[----:B------:R0:W2:Y:S04]  /*10ad0*/  SHFL.IDX PT, R30, R24, R11, 0x1c1f ;  /* 0x001c1f0b181e7589 */ /* 0x0000a800000e0000 */
[----:B------:R-:W-:Y:S04]  /*10ae0*/  SHFL.IDX PT, R37, R37, R22, 0x1c1f ;  /* 0x001c1f1625257589 */ /* 0x000fe800000e0000 */
[----:B------:R-:W3:Y:S01]  /*10af0*/  SHFL.IDX PT, R34, R34, R11, 0x1c1f ;  /* 0x001c1f0b22227589 */ /* 0x000ee200000e0000 */
[----:B0-----:R-:W-:-:S03]  /*10b00*/  SEL R24, R33, R28, P0 ;  /* 0x0000001c21187207 */ /* 0x001fc60000000000 */
[----:B------:R-:W-:Y:S04]  /*10b10*/  SHFL.IDX PT, R31, R31, R22, 0x1c1f ;  /* 0x001c1f161f1f7589 */ /* 0x000fe800000e0000 */
[----:B------:R0:W4:Y:S01]  /*10b20*/  SHFL.IDX PT, R40, R26, R11, 0x1c1f ;  /* 0x001c1f0b1a287589 */ /* 0x00012200000e0000 */
[----:B-1----:R-:W-:Y:S02]  /*10b30*/  SEL R12, R27, R58, P0 ;  /* 0x0000003a1b0c7207 */ /* 0x002fe40000000000 */
[----:B------:R-:W-:Y:S01]  /*10b40*/  SEL R14, R58, R27, P0 ;  /* 0x0000001b3a0e7207 */ /* 0x000fe20000000000 */
[----:B------:R4:W-:Y:S04]  /*10b50*/  SHFL.IDX PT, R20, R25, R22, 0x1c1f ;  /* 0x001c1f1619147589 */ /* 0x0009e800000e0000 */
        /* <DEDUP_REMOVED lines=9> */
[----:B------:R-:W2:Y:S01]  /*10bf0*/  SHFL.IDX PT, R32, R32, R11, 0x1c1f ;  /* 0x001c1f0b20207589 */ /* 0x000ea200000e0000 */
[----:B----4-:R-:W-:-:S02]  /*10c00*/  SEL R25, R31, R40, P0 ;  /* 0x000000281f197207 */ /* 0x010fc40000000000 */
[----:B------:R-:W-:Y:S01]  /*10c10*/  SEL R27, R40, R31, P0 ;  /* 0x0000001f281b7207 */ /* 0x000fe20000000000 */
[----:B------:R-:W-:Y:S01]  /*10c20*/  BAR.SYNC.DEFER_BLOCKING 0x1, 0x180 ;  /* 0x0046000000007b1d */ /* 0x000fe20000010000 */
[----:B0-----:R-:W-:Y:S02]  /*10c30*/  SEL R29, R20, R21, P0 ;  /* 0x00000015141d7207 */ /* 0x001fe40000000000 */
[----:B------:R-:W-:Y:S02]  /*10c40*/  SEL R31, R21, R20, P0 ;  /* 0x00000014151f7207 */ /* 0x000fe40000000000 */
[----:B-1----:R-:W-:Y:S02]  /*10c50*/  SEL R37, R39, R42, P0 ;  /* 0x0000002a27257207 */ /* 0x002fe40000000000 */
[----:B------:R-:W-:Y:S02]  /*10c60*/  SEL R39, R42, R39, P0 ;  /* 0x000000272a277207 */ /* 0x000fe40000000000 */
[----:B--2---:R-:W-:-:S02]  /*10c70*/  SEL R36, R35, R32, P0 ;  /* 0x0000002023247207 */ /* 0x004fc40000000000 */
[----:B------:R-:W-:Y:S01]  /*10c80*/  SEL R38, R32, R35, P0 ;  /* 0x0000002320267207 */ /* 0x000fe20000000000 */
[----:B------:R0:W-:Y:S04]  /*10c90*/  STSM.16.M88.4 [R45], R12 ;  /* 0x0000000c2d007844 */ /* 0x0001e80000000200 */
[----:B------:R1:W-:Y:S04]  /*10ca0*/  STSM.16.M88.4 [R44], R24 ;  /* 0x000000182c007844 */ /* 0x0003e80000000200 */
[----:B------:R1:W-:Y:S04]  /*10cb0*/  STSM.16.M88.4 [R43], R28 ;  /* 0x0000001c2b007844 */ /* 0x0003e80000000200 */
[----:B------:R1:W-:Y:S01]  /*10cc0*/  STSM.16.M88.4 [R41], R36 ;  /* 0x0000002429007844 */ /* 0x0003e20000000200 */
[----:B------:R-:W-:Y:S08]  /*10cd0*/  BAR.SYNC.DEFER_BLOCKING 0x1, 0x180 ;  /* 0x0046000000007b1d */ /* 0x000ff00000010000 */
[----:B------:R-:W2:Y:S01]  /*10ce0*/  LDC R22, c[0x0][0xa88] ;  /* 0x0002a200ff167b82 */ /* 0x000ea20000000800 */
[----:B------:R-:W-:Y:S01]  /*10cf0*/  PLOP3.LUT P0, PT, PT, PT, UP1, 0x80, 0x0 ;  /* 0x000000000000781c */ /* 0x000fe20003f0f018 */
[----:B0-----:R-:W-:-:S02]  /*10d00*/  IMAD.U32 R12, RZ, RZ, UR6 ;  /* 0x00000006ff0c7e24 */ /* 0x001fc4000f8e00ff */
[----:B------:R-:W-:Y:S01]  /*10d10*/  IMAD.U32 R13, RZ, RZ, UR7 ;  /* 0x00000007ff0d7e24 */ /* 0x000fe2000f8e00ff */
[----:B------:R-:W3:Y:S01]  /*10d20*/  @P1 LDG.E R11, desc[UR50][R18.64] ;  /* 0x00000032120b1981 */ /* 0x000ee2000c1e1900 */
[----:B------:R-:W-:-:S08]  /*10d30*/  UMOV UR4, URZ ;  /* 0x0000003f00047c82 */ /* 0x000fd00008000000 */
[----:B--2---:R1:W5:Y:S01]  /*10d40*/  @P0 LDG.E R22, desc[UR50][R12.64] ;  /* 0x000000320c160981 */ /* 0x004362000c1e1900 */
[----:B---3--:R-:W-:Y:S01]  /*10d50*/  @P1 R2UR UR4, R11 ;  /* 0x000000000b0412ca */ /* 0x008fe200000e0000 */
[----:B-1----:R-:W-:-:S14]  /*10d60*/  @P0 BRA `(.L_x_11099) ;  /* 0x0000000000100947 */ /* 0x002fdc0003800000 */
[----:B------:R-:W-:Y:S05]  /*10d70*/  @!P1 BRA `(.L_x_11099) ;  /* 0x00000000000c9947 */ /* 0x000fea0003800000 */
[----:B------:R-:W2:Y:S04]  /*10d80*/  LDG.E R11, desc[UR50][R18.64] ;  /* 0x00000032120b7981 */ /* 0x000ea8000c1e1900 */
[----:B-----5:R-:W2:Y:S02]  /*10d90*/  LDG.E R22, desc[UR50][R18.64+0x4] ;  /* 0x0000043212167981 */ /* 0x020ea4000c1e1900 */
[----:B--2---:R-:W-:-:S07]  /*10da0*/  IMAD.IADD R22, R22, 0x1, -R11 ;  /* 0x0000000116167824 */ /* 0x004fce00078e0a0b */
.L_x_11099:
[----:B------:R-:W-:Y:S01]  /*10db0*/  USHF.R.S32.HI UR9, URZ, 0x1f, UR38 ;  /* 0x0000001f3f097899 */ /* 0x000fe20008011426 */
[----:B------:R-:W-:Y:S01]  /*10dc0*/  LEA.HI R10, R10, R7, RZ, 0x7 ;  /* 0x000000070a0a7211 */ /* 0x000fe200078f38ff */
[----:B------:R-:W-:Y:S01]  /*10dd0*/  ULDC.64 UR10, c[0x0][0xb70] ;  /* 0x0002dc00000a7ab9 */ /* 0x000fe20000000a00 */
[----:B------:R-:W-:Y:S01]  /*10de0*/  USHF.R.S32.HI UR5, URZ, 0x1f, UR4 ;  /* 0x0000001f3f057899 */ /* 0x000fe20008011404 */
[----:B------:R-:W-:Y:S01]  /*10df0*/  IMAD R13, R23, 0xc0, R156 ;  /* 0x000000c0170d7824 */ /* 0x000fe200078e029c */
[----:B------:R-:W-:Y:S01]  /*10e00*/  UIMAD UR8, UR9, UR10, URZ ;  /* 0x0000000a090872a4 */ /* 0x000fe2000f8e023f */
[----:B------:R-:W-:Y:S01]  /*10e10*/  LOP3.LUT R10, R10, 0xffffff80, RZ, 0xc0, !PT ;  /* 0xffffff800a0a7812 */ /* 0x000fe200078ec0ff */
[----:B------:R-:W-:Y:S02]  /*10e20*/  USHF.R.S32.HI UR13, URZ, 0x1f, UR39 ;  /* 0x0000001f3f0d7899 */ /* 0x000fe40008011427 */
[----:B------:R-:W-:Y:S02]  /*10e30*/  UIMAD.WIDE.U32 UR6, UR38, UR10, UR4 ;  /* 0x0000000a260672a5 */ /* 0x000fe4000f8e0004 */
[----:B------:R-:W-:Y:S01]  /*10e40*/  UIMAD UR8, UR38, UR11, UR8 ;  /* 0x0000000b260872a4 */ /* 0x000fe2000f8e0208 */
[----:B------:R-:W-:Y:S01]  /*10e50*/  IMAD.IADD R12, R7, 0x1, -R10 ;  /* 0x00000001070c7824 */ /* 0x000fe200078e0a0a */
[----:B------:R-:W-:Y:S01]  /*10e60*/  USEL UR13, UR13, URZ, !UP0 ;  /* 0x0000003f0d0d7287 */ /* 0x000fe2000c000000 */
[----:B------:R-:W-:Y:S01]  /*10e70*/  SHF.R.S32.HI R10, RZ, 0x1f, R13 ;  /* 0x0000001fff0a7819 */ /* 0x000fe2000001140d */
[----:B------:R-:W-:Y:S01]  /*10e80*/  ULDC.64 UR10, c[0x0][0xb78] ;  /* 0x0002de00000a7ab9 */ /* 0x000fe20000000a00 */
[----:B------:R-:W-:Y:S01]  /*10e90*/  UIADD3 UR7, UR7, UR8, URZ ;  /* 0x0000000807077290 */ /* 0x000fe2000fffe03f */
[----:B------:R-:W-:Y:S01]  /*10ea0*/  IMAD R7, R4, 0x40, R0 ;  /* 0x0000004004077824 */ /* 0x000fe200078e0200 */
[----:B------:R-:W-:Y:S01]  /*10eb0*/  USEL UR12, UR39, URZ, !UP0 ;  /* 0x0000003f270c7287 */ /* 0x000fe2000c000000 */
[----:B------:R-:W-:Y:S01]  /*10ec0*/  LOP3.LUT P0, RZ, R12, 0x3, RZ, 0xc0, !PT ;  /* 0x000000030cff7812 */ /* 0x000fe2000780c0ff */
[----:B------:R-:W-:Y:S01]  /*10ed0*/  UIMAD UR8, UR13, UR10, URZ ;  /* 0x0000000a0d0872a4 */ /* 0x000fe2000f8e023f */
[----:B------:R-:W-:Y:S01]  /*10ee0*/  IMAD.WIDE R8, R7, 0x2, R8 ;  /* 0x0000000207087825 */ /* 0x000fe200078e0208 */
[----:B------:R-:W-:-:S02]  /*10ef0*/  UIMAD.WIDE.U32 UR6, UR12, UR10, UR6 ;  /* 0x0000000a0c0672a5 */ /* 0x000fc4000f8e0006 */
[----:B------:R-:W-:Y:S01]  /*10f00*/  UIMAD UR8, UR12, UR11, UR8 ;  /* 0x0000000b0c0872a4 */ /* 0x000fe2000f8e0208 */
[C---:B------:R-:W-:Y:S01]  /*10f10*/  VIADD R7, R13.reuse, 0x8 ;  /* 0x000000080d077836 */ /* 0x040fe20000000000 */
[----:B------:R-:W-:Y:S02]  /*10f20*/  LOP3.LUT R29, R8, 0x380, RZ, 0xc0, !PT ;  /* 0x00000380081d7812 */ /* 0x000fe400078ec0ff */
[----:B------:R-:W-:Y:S02]  /*10f30*/  IADD3 R11, P1, R13, UR6, RZ ;  /* 0x000000060d0b7c10 */ /* 0x000fe4000ff3e0ff */
[----:B------:R-:W-:Y:S01]  /*10f40*/  IMAD.U32 R15, RZ, RZ, UR8 ;  /* 0x00000008ff0f7e24 */ /* 0x000fe2000f8e00ff */
[----:B------:R-:W-:-:S04]  /*10f50*/  SHF.R.U64 R29, R29, 0x3, RZ ;  /* 0x000000031d1d7819 */ /* 0x000fc800000012ff */
[----:B------:R-:W-:Y:S01]  /*10f60*/  IADD3.X R10, R10, UR7, R15, P1, !PT ;  /* 0x000000070a0a7c10 */ /* 0x000fe20008ffe40f */
[----:B------:R-:W-:Y:S01]  /*10f70*/  ULDC.64 UR6, c[0x0][0xb40] ;  /* 0x0002d00000067ab9 */ /* 0x000fe20000000a00 */
[C---:B------:R-:W-:Y:S02]  /*10f80*/  IADD3 R15, P3, R8.reuse, 0x3000, RZ ;  /* 0x00003000080f7810 */ /* 0x040fe40007f7e0ff */
[----:B------:R-:W-:Y:S02]  /*10f90*/  LEA R20, P2, R11, UR6, 0x2 ;  /* 0x000000060b147c11 */ /* 0x000fe4000f8410ff */
[----:B-----5:R-:W-:Y:S01]  /*10fa0*/  ISETP.GE.OR P1, PT, R13, R22, P0 ;  /* 0x000000160d00720c */ /* 0x020fe20000726670 */
[----:B------:R-:W-:Y:S01]  /*10fb0*/  IMAD.X R13, RZ, RZ, R9, P3 ;  /* 0x000000ffff0d7224 */ /* 0x000fe200018e0609 */
[----:B------:R-:W-:Y:S01]  /*10fc0*/  LEA.HI.X R21, R11, UR7, R10, 0x2, P2 ;  /* 0x000000070b157c11 */ /* 0x000fe200090f140a */
[----:B------:R-:W-:Y:S01]  /*10fd0*/  ULDC.64 UR6, c[0x0][0xaa0] ;  /* 0x0002a80000067ab9 */ /* 0x000fe20000000a00 */
[----:B------:R-:W-:-:S02]  /*10fe0*/  IADD3 R19, P2, R8, 0x1800, RZ ;  /* 0x0000180008137810 */ /* 0x000fc40007f5e0ff */
[----:B------:R-:W-:Y:S02]  /*10ff0*/  IADD3 R10, P4, R8, 0x4800, RZ ;  /* 0x00004800080a7810 */ /* 0x000fe40007f9e0ff */
[----:B------:R-:W-:Y:S01]  /*11000*/  ISETP.GE.OR P0, PT, R7, R22, P0 ;  /* 0x000000160700720c */ /* 0x000fe20000706670 */
[--C-:B------:R-:W-:Y:S01]  /*11010*/  IMAD.X R25, RZ, RZ, R9.reuse, P2 ;  /* 0x000000ffff197224 */ /* 0x100fe200010e0609 */
[----:B------:R-:W-:Y:S01]  /*11020*/  LOP3.LUT R14, R19, 0x380, RZ, 0xc0, !PT ;  /* 0x00000380130e7812 */ /* 0x000fe200078ec0ff */
[--C-:B------:R-:W-:Y:S01]  /*11030*/  IMAD.X R11, RZ, RZ, R9.reuse, P4 ;  /* 0x000000ffff0b7224 */ /* 0x100fe200020e0609 */
[----:B------:R-:W-:Y:S01]  /*11040*/  LOP3.LUT R12, R15, 0x380, RZ, 0xc0, !PT ;  /* 0x000003800f0c7812 */ /* 0x000fe200078ec0ff */
[----:B------:R-:W-:Y:S01]  /*11050*/  IMAD.MOV.U32 R18, RZ, RZ, R0 ;  /* 0x000000ffff127224 */ /* 0x000fe200078e0000 */
[----:B------:R-:W-:Y:S01]  /*11060*/  LOP3.LUT R7, R10, 0x380, RZ, 0xc0, !PT ;  /* 0x000003800a077812 */ /* 0x000fe200078ec0ff */
[----:B------:R0:W-:Y:S01]  /*11070*/  @!P1 STG.E desc[UR50][R20.64], R6 ;  /* 0x0000000614009986 */ /* 0x0001e2000c101932 */
[----:B------:R-:W-:Y:S01]  /*11080*/  LOP3.LUT R28, R29, R8, RZ, 0x3c, !PT ;  /* 0x000000081d1c7212 */ /* 0x000fe200078e3cff */
[----:B------:R-:W-:Y:S01]  /*11090*/  IMAD.MOV.U32 R29, RZ, RZ, R9 ;  /* 0x000000ffff1d7224 */ /* 0x000fe200078e0009 */
[----:B------:R-:W-:-:S02]  /*110a0*/  SHF.R.U64 R14, R14, 0x3, RZ ;  /* 0x000000030e0e7819 */ /* 0x000fc400000012ff */
[----:B------:R-:W-:Y:S01]  /*110b0*/  SHF.R.U64 R8, R12, 0x3, RZ ;  /* 0x000000030c087819 */ /* 0x000fe200000012ff */
[----:B------:R-:W-:Y:S01]  /*110c0*/  UIMAD UR5, UR5, UR6, URZ ;  /* 0x00000006050572a4 */ /* 0x000fe2000f8e023f */
[----:B------:R-:W-:Y:S01]  /*110d0*/  SHF.R.U64 R7, R7, 0x3, RZ ;  /* 0x0000000307077819 */ /* 0x000fe200000012ff */
[----:B------:R1:W-:Y:S01]  /*110e0*/  @!P0 STG.E desc[UR50][R20.64+0x20], R5 ;  /* 0x0000200514008986 */ /* 0x0003e2000c101932 */
[----:B------:R-:W-:Y:S02]  /*110f0*/  LOP3.LUT R24, R14, R19, RZ, 0x3c, !PT ;  /* 0x000000130e187212 */ /* 0x000fe400078e3cff */
[----:B------:R-:W-:Y:S01]  /*11100*/  LOP3.LUT R12, R8, R15, RZ, 0x3c, !PT ;  /* 0x0000000f080c7212 */ /* 0x000fe200078e3cff */
[----:B------:R-:W5:Y:S01]  /*11110*/  LD.E.128 R28, desc[UR50][R28.64] ;  /* 0x000000321c1c7980 */ /* 0x000f62000c101d00 */
[----:B------:R-:W-:Y:S01]  /*11120*/  LOP3.LUT R10, R7, R10, RZ, 0x3c, !PT ;  /* 0x0000000a070a7212 */ /* 0x000fe200078e3cff */
[----:B------:R-:W-:Y:S01]  /*11130*/  IMAD.U32 R7, RZ, RZ, UR6 ;  /* 0x00000006ff077e24 */ /* 0x000fe2000f8e00ff */
[----:B------:R-:W-:Y:S01]  /*11140*/  SHF.R.S32.HI R19, RZ, 0x1f, R0 ;  /* 0x0000001fff137819 */ /* 0x000fe20000011400 */
[----:B------:R-:W-:Y:S01]  /*11150*/  ULDC UR6, c[0x0][0xa8c] ;  /* 0x0002a30000067ab9 */ /* 0x000fe20000000800 */
[----:B------:R-:W5:Y:S01]  /*11160*/  LD.E.128 R24, desc[UR50][R24.64] ;  /* 0x0000003218187980 */ /* 0x000f62000c101d00 */
[----:B------:R-:W-:Y:S01]  /*11170*/  UIMAD UR5, UR4, UR7, UR5 ;  /* 0x00000007040572a4 */ /* 0x000fe2000f8e0205 */
[----:B------:R-:W-:Y:S01]  /*11180*/  ISETP.GE.AND P0, PT, R0, UR6, PT ;  /* 0x0000000600007c0c */ /* 0x000fe2000bf06270 */
[----:B0-----:R-:W-:Y:S01]  /*11190*/  IMAD.WIDE.U32 R6, R7, UR4, R18 ;  /* 0x0000000407067c25 */ /* 0x001fe2000f8e0012 */
[----:B------:R-:W5:Y:S01]  /*111a0*/  LD.E.128 R12, desc[UR50][R12.64] ;  /* 0x000000320c0c7980 */ /* 0x000f62000c101d00 */
[----:B------:R-:W-:-:S02]  /*111b0*/  ULDC.64 UR6, c[0x0][0xae0] ;  /* 0x0002b80000067ab9 */ /* 0x000fc40000000a00 */
[----:B------:R-:W-:Y:S01]  /*111c0*/  IMAD R19, R23, -0xc0, R22 ;  /* 0xffffff4017137824 */ /* 0x000fe200078e0216 */
[----:B------:R-:W5:Y:S01]  /*111d0*/  LD.E.128 R8, desc[UR50][R10.64] ;  /* 0x000000320a087980 */ /* 0x000f62000c101d00 */
[----:B------:R-:W-:Y:S01]  /*111e0*/  VIADD R0, R4, 0x30 ;  /* 0x0000003004007836 */ /* 0x000fe20000000000 */
[----:B------:R-:W-:Y:S01]  /*111f0*/  @!PT LDS RZ, [RZ] ;  /* 0x00000000fffff984 */ /* 0x000fe20000000800 */
[----:B------:R-:W-:Y:S01]  /*11200*/  @!PT LDS RZ, [RZ] ;  /* 0x00000000fffff984 */ /* 0x000fe20000000800 */
[----:B------:R-:W-:Y:S01]  /*11210*/  @!PT LDS RZ, [RZ] ;  /* 0x00000000fffff984 */ /* 0x000fe20000000800 */
[----:B------:R-:W-:Y:S01]  /*11220*/  @!PT LDS RZ, [RZ] ;  /* 0x00000000fffff984 */ /* 0x000fe20000000800 */
[----:B------:R0:W-:Y:S06]  /*11230*/  MEMBAR.ALL.CTA ;  /* 0x0000000000007992 */ /* 0x0001ec0000008000 */
[----:B0-----:R-:W0:Y:S01]  /*11240*/  FENCE.VIEW.ASYNC.S ;  /* 0x00000000000073c6 */ /* 0x001e220000000000 */
[----:B------:R-:W-:Y:S01]  /*11250*/  UIMAD UR4, UR9, UR6, URZ ;  /* 0x00000006090472a4 */ /* 0x000fe2000f8e023f */
[----:B------:R-:W-:Y:S01]  /*11260*/  VIADD R7, R7, UR5 ;  /* 0x0000000507077c36 */ /* 0x000fe20008000000 */
[----:B------:R-:W-:Y:S01]  /*11270*/  ISETP.GE.OR P3, PT, R0, R19, P0 ;  /* 0x000000130000720c */ /* 0x000fe20000766670 */
[----:B-1----:R-:W-:Y:S01]  /*11280*/  IMAD.U32 R21, RZ, RZ, UR6 ;  /* 0x00000006ff157e24 */ /* 0x002fe2000f8e00ff */
[----:B------:R-:W-:Y:S01]  /*11290*/  UIMAD UR4, UR38, UR7, UR4 ;  /* 0x00000007260472a4 */ /* 0x000fe2000f8e0204 */
[----:B------:R-:W-:-:S02]  /*112a0*/  VIADD R0, R4, 0x60 ;  /* 0x0000006004007836 */ /* 0x000fc40000000000 */
[----:B------:R-:W-:Y:S01]  /*112b0*/  VIADD R5, R4, 0x90 ;  /* 0x0000009004057836 */ /* 0x000fe20000000000 */
[----:B------:R-:W-:Y:S01]  /*112c0*/  ULDC.64 UR6, c[0x0][0xae8] ;  /* 0x0002ba0000067ab9 */ /* 0x000fe20000000a00 */
[----:B------:R-:W-:Y:S01]  /*112d0*/  IMAD.WIDE.U32 R6, R21, UR38, R6 ;  /* 0x0000002615067c25 */ /* 0x000fe2000f8e0006 */
[-C--:B------:R-:W-:Y:S02]  /*112e0*/  ISETP.GE.OR P1, PT, R0, R19.reuse, P0 ;  /* 0x000000130000720c */ /* 0x080fe40000726670 */
[-C--:B------:R-:W-:Y:S01]  /*112f0*/  ISETP.GE.OR P2, PT, R5, R19.reuse, P0 ;  /* 0x000000130500720c */ /* 0x080fe20000746670 */
[----:B------:R-:W-:Y:S01]  /*11300*/  VIADD R7, R7, UR4 ;  /* 0x0000000407077c36 */ /* 0x000fe20008000000 */
[----:B------:R-:W-:Y:S01]  /*11310*/  ISETP.GE.OR P0, PT, R4, R19, P0 ;  /* 0x000000130400720c */ /* 0x000fe20000706670 */
[----:B------:R-:W-:Y:S01]  /*11320*/  UIMAD UR4, UR13, UR6, URZ ;  /* 0x000000060d0472a4 */ /* 0x000fe2000f8e023f */
[----:B------:R-:W-:Y:S02]  /*11330*/  VIADD R3, R3, 0x13220 ;  /* 0x0001322003037836 */ /* 0x000fe40000000000 */
[----:B------:R-:W-:Y:S01]  /*11340*/  IMAD.U32 R21, RZ, RZ, UR6 ;  /* 0x00000006ff157e24 */ /* 0x000fe2000f8e00ff */
[----:B------:R-:W-:Y:S01]  /*11350*/  SHF.R.S32.HI R5, RZ, 0x1f, R4 ;  /* 0x0000001fff057819 */ /* 0x000fe20000011404 */
[----:B------:R-:W-:Y:S01]  /*11360*/  UIMAD UR4, UR12, UR7, UR4 ;  /* 0x000000070c0472a4 */ /* 0x000fe2000f8e0204 */
[----:B------:R-:W-:Y:S01]  /*11370*/  PRMT R3, RZ, 0x654, R3 ;  /* 0x00000654ff037816 */ /* 0x000fe20000000003 */
[----:B------:R-:W-:Y:S01]  /*11380*/  IMAD.WIDE.U32 R20, R21, UR12, R6 ;  /* 0x0000000c15147c25 */ /* 0x000fe2000f8e0006 */
[----:B------:R-:W-:Y:S02]  /*11390*/  BSSY B1, `(.L_x_11100) ;  /* 0x0000010000017945 */ /* 0x000fe40003800000 */
[----:B0-----:R0:W-:Y:S01]  /*113a0*/  SYNCS.ARRIVE.TRANS64.RED.A1T0 RZ, [R3+URZ], RZ ;  /* 0x000000ff03ff79a7 */ /* 0x0011e2000810043f */
[----:B------:R-:W-:-:S04]  /*113b0*/  IMAD.WIDE R18, R23, 0xc0, R4 ;  /* 0x000000c017127825 */ /* 0x000fc800078e0204 */
[----:B------:R-:W-:Y:S01]  /*113c0*/  VIADD R23, R21, UR4 ;  /* 0x0000000415177c36 */ /* 0x000fe20008000000 */
[----:B------:R-:W-:Y:S06]  /*113d0*/  @P0 BRA `(.L_x_11101) ;  /* 0x00000000002c0947 */ /* 0x000fec0003800000 */
[----:B------:R-:W-:Y:S01]  /*113e0*/  ULDC.64 UR4, c[0x0][0xad8] ;  /* 0x0002b60000047ab9 */ /* 0x000fe20000000a00 */
[----:B------:R-:W-:Y:S02]  /*113f0*/  IMAD.MOV.U32 R4, RZ, RZ, R20 ;  /* 0x000000ffff047224 */ /* 0x000fe400078e0014 */
[----:B0-----:R-:W-:Y:S02]  /*11400*/  IMAD R3, R19, UR4, RZ ;  /* 0x0000000413037c24 */ /* 0x001fe4000f8e02ff */
        /* <DEDUP_REMOVED lines=8> */
.L_x_11101:
[----:B------:R-:W-:Y:S05]  /*11490*/  BSYNC B1 ;  /* 0x0000000000017941 */ /* 0x000fea0003800000 */
.L_x_11100:
        /* <DEDUP_REMOVED lines=15> */
.L_x_11103:
[----:B------:R-:W-:Y:S05]  /*11590*/  BSYNC B1 ;  /* 0x0000000000017941 */ /* 0x000fea0003800000 */
.L_x_11102:
        /* <DEDUP_REMOVED lines=14> */
[----:B-----5:R3:W-:Y:S02]  /*11680*/  STG.E.128 desc[UR50][R6.64], R12 ;  /* 0x0000000c06007986 */ /* 0x0207e4000c101d32 */
.L_x_11105:
[----:B------:R-:W-:Y:S05]  /*11690*/  BSYNC B1 ;  /* 0x0000000000017941 */ /* 0x000fea0003800000 */
.L_x_11104:
        /* <DEDUP_REMOVED lines=10> */
[----:B-123--:R-:W-:Y:S01]  /*11740*/  LEA R6, P0, R4, UR4, 0x1 ;  /* 0x0000000404067c11 */ /* 0x00efe2000f8008ff */
[----:B------:R-:W-:-:S05]  /*11750*/  IMAD.IADD R3, R5, 0x1, R3 ;  /* 0x0000000105037824 */ /* 0x000fca00078e0203 */
[----:B------:R-:W-:-:S05]  /*11760*/  LEA.HI.X R7, R4, UR5, R3, 0x1, P0 ;  /* 0x0000000504077c11 */ /* 0x000fca00080f0c03 */
[----:B-----5:R4:W-:Y:S01]  /*11770*/  STG.E.128 desc[UR50][R6.64], R8 ;  /* 0x0000000806007986 */ /* 0x0209e2000c101d32 */
[----:B------:R-:W-:Y:S05]  /*11780*/  BRA `(.L_x_11106) ;  /* 0x0000000800547947 */ /* 0x000fea0003800000 */
.L_x_11098:
        /* <DEDUP_REMOVED lines=27> */
.L_x_11107:
        /* <DEDUP_REMOVED lines=30> */
.L_x_11109:
[----:B------:R-:W-:Y:S05]  /*11b20*/  BSYNC B1 ;  /* 0x0000000000017941 */ /* 0x000fea0003800000 */
.L_x_11108:
        /* <DEDUP_REMOVED lines=10> */
[----:B------:R-:W-:Y:S01]  /*11bd0*/  UIMAD UR4, UR6, UR10, URZ ;  /* 0x0000000a060472a4 */ /* 0x000fe2000f8e023f */
[----:B------:R-:W-:-:S02]  /*11be0*/  VIADD R0, R4, 0x30 ;  /* 0x0000003004007836 */ /* 0x000fc40000000000 */
[----:B------:R-:W-:Y:S01]  /*11bf0*/  IMAD.IADD R7, R7, 0x1, R3 ;  /* 0x0000000107077824 */ /* 0x000fe200078e0203 */
[----:B------:R-:W-:Y:S01]  /*11c00*/  UIMAD UR4, UR38, UR11, UR4 ;  /* 0x0000000b260472a4 */ /* 0x000fe2000f8e0204 */
[----:B------:R-:W-:Y:S02]  /*11c10*/  IMAD R3, R23, -0xc0, R12 ;  /* 0xffffff4017037824 */ /* 0x000fe400078e020c */
[----:B------:R-:W-:Y:S01]  /*11c20*/  IMAD.U32 R5, RZ, RZ, UR10 ;  /* 0x0000000aff057e24 */ /* 0x000fe2000f8e00ff */
[----:B------:R-:W-:Y:S01]  /*11c30*/  ULDC.64 UR10, c[0x0][0xae8] ;  /* 0x0002ba00000a7ab9 */ /* 0x000fe20000000a00 */
[----:B------:R-:W-:Y:S01]  /*11c40*/  VIADD R8, R4, 0x60 ;  /* 0x0000006004087836 */ /* 0x000fe20000000000 */
[-C--:B------:R-:W-:Y:S01]  /*11c50*/  ISETP.GE.OR P3, PT, R0, R3.reuse, P0 ;  /* 0x000000030000720c */ /* 0x080fe20000766670 */
[----:B------:R-:W-:Y:S02]  /*11c60*/  VIADD R0, R4, 0x90 ;  /* 0x0000009004007836 */ /* 0x000fe40000000000 */
[----:B------:R-:W-:Y:S01]  /*11c70*/  IMAD.WIDE.U32 R6, R5, UR38, R6 ;  /* 0x0000002605067c25 */ /* 0x000fe2000f8e0006 */
[----:B------:R-:W-:-:S02]  /*11c80*/  ISETP.GE.OR P1, PT, R8, R3, P0 ;  /* 0x000000030800720c */ /* 0x000fc40000726670 */
[-C--:B------:R-:W-:Y:S01]  /*11c90*/  ISETP.GE.OR P2, PT, R0, R3.reuse, P0 ;  /* 0x000000030000720c */ /* 0x080fe20000746670 */
[----:B------:R-:W-:Y:S01]  /*11ca0*/  VIADD R7, R7, UR4 ;  /* 0x0000000407077c36 */ /* 0x000fe20008000000 */
[----:B------:R-:W-:Y:S01]  /*11cb0*/  ISETP.GE.OR P0, PT, R4, R3, P0 ;  /* 0x000000030400720c */ /* 0x000fe20000706670 */
[----:B------:R-:W-:Y:S02]  /*11cc0*/  UIMAD UR4, UR7, UR10, URZ ;  /* 0x0000000a070472a4 */ /* 0x000fe4000f8e023f */
[----:B------:R-:W-:Y:S01]  /*11cd0*/  IMAD.U32 R9, RZ, RZ, UR10 ;  /* 0x0000000aff097e24 */ /* 0x000fe2000f8e00ff */
[----:B------:R-:W-:Y:S01]  /*11ce0*/  SHF.R.S32.HI R5, RZ, 0x1f, R4 ;  /* 0x0000001fff057819 */ /* 0x000fe20000011404 */
[----:B------:R-:W-:Y:S02]  /*11cf0*/  UIMAD UR4, UR8, UR11, UR4 ;  /* 0x0000000b080472a4 */ /* 0x000fe4000f8e0204 */
        /* <DEDUP_REMOVED lines=15> */
.L_x_11111:
[----:B------:R-:W-:Y:S05]  /*11df0*/  BSYNC B1 ;  /* 0x0000000000017941 */ /* 0x000fea0003800000 */
.L_x_11110:
        /* <DEDUP_REMOVED lines=11> */
[----:B0-----:R-:W-:Y:S01]  /*11eb0*/  LEA R12, P0, R4, UR4, 0x1 ;  /* 0x00000004040c7c11 */ /* 0x001fe2000f8008ff */
[----:B------:R-:W-:-:S05]  /*11ec0*/  IMAD.IADD R3, R5, 0x1, R3 ;  /* 0x0000000105037824 */ /* 0x000fca00078e0203 */
[----:B------:R-:W-:-:S05]  /*11ed0*/  LEA.HI.X R13, R4, UR5, R3, 0x1, P0 ;  /* 0x00000005040d7c11 */ /* 0x000fca00080f0c03 */
[----:B------:R1:W-:Y:S02]  /*11ee0*/  STG.E.128 desc[UR50][R12.64], RZ ;  /* 0x000000ff0c007986 */ /* 0x0003e4000c101d32 */
.L_x_11113:
[----:B------:R-:W-:Y:S05]  /*11ef0*/  BSYNC B1 ;  /* 0x0000000000017941 */ /* 0x000fea0003800000 */
.L_x_11112:
        /* <DEDUP_REMOVED lines=11> */
[----:B01----:R-:W-:Y:S01]  /*11fb0*/  LEA R12, P0, R4, UR4, 0x1 ;  /* 0x00000004040c7c11 */ /* 0x003fe2000f8008ff */
[----:B------:R-:W-:-:S05]  /*11fc0*/  IMAD.IADD R3, R5, 0x1, R3 ;  /* 0x0000000105037824 */ /* 0x000fca00078e0203 */
[----:B------:R-:W-:-:S05]  /*11fd0*/  LEA.HI.X R13, R4, UR5, R3, 0x1, P0 ;  /* 0x00000005040d7c11 */ /* 0x000fca00080f0c03 */
[----:B------:R2:W-:Y:S02]  /*11fe0*/  STG.E.128 desc[UR50][R12.64], RZ ;  /* 0x000000ff0c007986 */ /* 0x0005e4000c101d32 */
.L_x_11115:
[----:B------:R-:W-:Y:S05]  /*11ff0*/  BSYNC B1 ;  /* 0x0000000000017941 */ /* 0x000fea0003800000 */
.L_x_11114:
        /* <DEDUP_REMOVED lines=14> */
.L_x_11106:
[----:B------:R-:W-:Y:S05]  /*120e0*/  BSYNC B0 ;  /* 0x0000000000007941 */ /* 0x000fea0003800000 */
.L_x_11097:
[----:B------:R-:W-:Y:S02]  /*120f0*/  ULDC UR4, c[0x0][0xc14] ;  /* 0x0003050000047ab9 */ /* 0x000fe40000000800 */
[----:B------:R-:W-:-:S06]  /*12100*/  UISETP.GE.AND UP0, UPT, UR48, UR4, UPT ;  /* 0x000000043000728c */ /* 0x000fcc000bf06270 */
[----:B------:R-:W-:-:S13]  /*12110*/  PLOP3.LUT P0, PT, PT, PT, UP0, 0x80, 0x0 ;  /* 0x000000000000781c */ /* 0x000fda0003f0f008 */
[----:B------:R-:W-:Y:S05]  /*12120*/  @!P0 BRA `(.L_x_11116) ;  /* 0xfffffee800f88947 */ /* 0x000fea000383ffff */
[----:B------:R-:W-:Y:S05]  /*12130*/  EXIT ;  /* 0x000000000000794d */ /* 0x000fea0003800000 */
.L_x_11011:
        /* <DEDUP_REMOVED lines=18> */
.L_x_11117:
        /* <DEDUP_REMOVED lines=41> */
.L_x_11123:
        /* <DEDUP_REMOVED lines=14> */
.L_x_11122:
[----:B------:R-:W-:Y:S05]  /*125d0*/  BSYNC B0 ;  /* 0x0000000000007941 */ /* 0x000fea0003800000 */
.L_x_11121:
        /* <DEDUP_REMOVED lines=21> */
.L_x_11119:
        /* <DEDUP_REMOVED lines=25> */
.L_x_11124:
[----:B-1----:R-:W-:Y:S01]  /*128c0*/  IMAD R24, R24, R9, R13 ;  /* 0x0000000918187224 */ /* 0x002fe200078e020d */
[----:B------:R-:W-:Y:S01]  /*128d0*/  IABS R12, R4 ;  /* 0x00000004000c7213 */ /* 0x000fe20000000000 */
[----:B0-----:R-:W-:Y:S02]  /*128e0*/  IMAD.MOV.U32 R11, RZ, RZ, R14 ;  /* 0x000000ffff0b7224 */ /* 0x001fe400078e000e */
[----:B------:R-:W-:Y:S02]  /*128f0*/  IMAD.IADD R7, R7, 0x1, -R24 ;  /* 0x0000000107077824 */ /* 0x000fe400078e0a18 */
[----:B------:R-:W-:Y:S02]  /*12900*/  IMAD R11, R11, R10, RZ ;  /* 0x0000000a0b0b7224 */ /* 0x000fe400078e02ff */
[----:B------:R-:W-:Y:S01]  /*12910*/  IMAD.MOV.U32 R2, RZ, RZ, RZ ;  /* 0x000000ffff027224 */ /* 0x000fe200078e00ff */
[----:B------:R-:W-:Y:S01]  /*12920*/  IABS R8, R7 ;  /* 0x0000000700087213 */ /* 0x000fe20000000000 */
[----:B------:R-:W-:-:S02]  /*12930*/  IMAD.MOV R12, RZ, RZ, -R12 ;  /* 0x000000ffff0c7224 */ /* 0x000fc400078e0a0c */
        /* <DEDUP_REMOVED lines=28> */
[----:B------:R-:W-:Y:S01]  /*12b00*/  IMAD.MOV.U32 R2, RZ, RZ, R11 ;  /* 0x000000ffff027224 */ /* 0x000fe200078e000b */
[----:B------:R-:W-:-:S03]  /*12b10*/  IABS R11, R13 ;  /* 0x0000000d000b7213 */ /* 0x000fc60000000000 */
[----:B------:R-:W-:Y:S02]  /*12b20*/  IMAD R7, R2, R9, RZ ;  /* 0x0000000902077224 */ /* 0x000fe400078e02ff */
[----:B------:R-:W-:-:S04]  /*12b30*/  IMAD.MOV.U32 R2, RZ, RZ, RZ ;  /* 0x000000ffff027224 */ /* 0x000fc800078e00ff */
[----:B------:R-:W-:Y:S01]  /*12b40*/  IMAD.HI.U32 R2, R3, R7, R2 ;  /* 0x0000000703027227 */ /* 0x000fe200078e0002 */
[----:B------:R-:W-:-:S04]  /*12b50*/  LOP3.LUT R3, R13, R6, RZ, 0x3c, !PT ;  /* 0x000000060d037212 */ /* 0x000fc800078e3cff */
[----:B------:R-:W-:Y:S01]  /*12b60*/  ISETP.GE.AND P2, PT, R3, RZ, PT ;  /* 0x000000ff0300720c */ /* 0x000fe20003f46270 */
        /* <DEDUP_REMOVED lines=17> */
.L_x_11120:
[----:B------:R-:W-:Y:S01]  /*12c80*/  IMAD.MOV.U32 R24, RZ, RZ, R7 ;  /* 0x000000ffff187224 */ /* 0x000fe200078e0007 */
[----:B------:R-:W-:Y:S01]  /*12c90*/  UMOV UR38, URZ ;  /* 0x0000003f00267c82 */ /* 0x000fe20008000000 */
[----:B------:R-:W-:-:S07]  /*12ca0*/  IMAD.MOV.U32 R25, RZ, RZ, RZ ;  /* 0x000000ffff197224 */ /* 0x000fce00078e00ff */
.L_x_11125:
        /* <DEDUP_REMOVED lines=8> */
.L_x_11118:
[----:B------:R-:W-:Y:S01]  /*12d30*/  ULDC UR4, c[0x0][0xc14] ;  /* 0x0003050000047ab9 */ /* 0x000fe20000000800 */
[----:B------:R1:W-:Y:S01]  /*12d40*/  STL [R1], RZ ;  /* 0x000000ff01007387 */ /* 0x0003e20000100800 */
[----:B------:R-:W-:Y:S01]  /*12d50*/  UISETP.GE.AND UP0, UPT, UR45, UR4, UPT ;  /* 0x000000042d00728c */ /* 0x000fe2000bf06270 */
[----:B------:R-:W-:Y:S02]  /*12d60*/  IMAD.MOV.U32 R18, RZ, RZ, 0x1 ;  /* 0x00000001ff127424 */ /* 0x000fe400078e00ff */
[----:B------:R-:W-:-:S03]  /*12d70*/  IMAD.MOV.U32 R17, RZ, RZ, RZ ;  /* 0x000000ffff117224 */ /* 0x000fc600078e00ff */
[----:B------:R-:W-:-:S13]  /*12d80*/  PLOP3.LUT P0, PT, PT, PT, UP0, 0x80, 0x0 ;  /* 0x000000000000781c */ /* 0x000fda0003f0f008 */
[----:B-1----:R-:W-:Y:S05]  /*12d90*/  @P0 BRA `(.L_x_11126) ;  /* 0x0000003400b00947 */ /* 0x002fea0003800000 */
[----:B0-----:R-:W0:Y:S01]  /*12da0*/  S2R R0, SR_TID.X ;  /* 0x0000000000007919 */ /* 0x001e220000002100 */
[----:B------:R-:W-:Y:S01]  /*12db0*/  IMAD.MOV.U32 R18, RZ, RZ, 0x1 ;  /* 0x00000001ff127424 */ /* 0x000fe200078e00ff */
[----:B------:R-:W-:Y:S01]  /*12dc0*/  ULOP3.LUT UR42, UR40, 0x1, URZ, 0xfc, !UPT ;  /* 0x00000001282a7892 */ /* 0x000fe2000f8efc3f */
[----:B------:R-:W-:Y:S01]  /*12dd0*/  IMAD.MOV.U32 R17, RZ, RZ, RZ ;  /* 0x000000ffff117224 */ /* 0x000fe200078e00ff */
[----:B------:R-:W1:Y:S01]  /*12de0*/  S2R R6, SR_TID.X ;  /* 0x0000000000067919 */ /* 0x000e620000002100 */
[----:B------:R-:W-:Y:S01]  /*12df0*/  ULOP3.LUT UR44, UR40, 0x2, URZ, 0xfc, !UPT ;  /* 0x00000002282c7892 */ /* 0x000fe2000f8efc3f */
[----:B------:R-:W-:Y:S01]  /*12e00*/  ULDC UR43, c[0x0][0xc] ;  /* 0x00000300002b7ab9 */ /* 0x000fe20000000800 */
[----:B------:R2:W-:Y:S01]  /*12e10*/  STL [R1], RZ ;  /* 0x000000ff01007387 */ /* 0x0005e20000100800 */
[----:B------:R-:W-:Y:S01]  /*12e20*/  ULDC.64 UR46, c[0x0][0x198] ;  /* 0x00006600002e7ab9 */ /* 0x000fe20000000a00 */
[----:B0-----:R-:W-:Y:S01]  /*12e30*/  LOP3.LUT R2, R0, 0x7f, RZ, 0xc0, !PT ;  /* 0x0000007f00027812 */ /* 0x001fe200078ec0ff */
[----:B-1----:R-:W-:Y:S01]  /*12e40*/  IMAD.SHL.U32 R29, R6, 0x40, RZ ;  /* 0x00000040061d7824 */ /* 0x002fe200078e00ff */
[----:B------:R-:W-:-:S03]  /*12e50*/  SHF.R.U32.HI R0, RZ, 0x1, R6 ;  /* 0x00000001ff007819 */ /* 0x000fc60000011606 */
[----:B------:R-:W-:Y:S02]  /*12e60*/  IMAD.SHL.U32 R4, R2, 0x10, RZ ;  /* 0x0000001002047824 */ /* 0x000fe400078e00ff */
        /* <DEDUP_REMOVED lines=14> */
.L_x_11192:
[----:B------:R-:W-:Y:S01]  /*12f50*/  ULDC.64 UR4, c[0x0][0xa28] ;  /* 0x00028a0000047ab9 */ /* 0x000fe20000000a00 */
[----:B------:R-:W-:Y:S01]  /*12f60*/  ULDC.64 UR8, c[0x0][0xa08] ;  /* 0x0002820000087ab9 */ /* 0x000fe20000000a00 */
[----:B------:R-:W-:Y:S01]  /*12f70*/  UISETP.NE.U32.AND UP0, UPT, UR4, URZ, UPT ;  /* 0x0000003f0400728c */ /* 0x000fe2000bf05070 */
[----:B------:R-:W-:Y:S01]  /*12f80*/  ISETP.NE.U32.AND P1, PT, RZ, UR8, PT ;  /* 0x00000008ff007c0c */ /* 0x000fe2000bf25070 */
[----:B------:R-:W-:Y:S01]  /*12f90*/  ULDC.64 UR10, c[0x0][0xa18] ;  /* 0x00028600000a7ab9 */ /* 0x000fe20000000a00 */
[----:B01----:R-:W0:Y:S01]  /*12fa0*/  LDC R0, c[0x0][0x288] ;  /* 0x0000a200ff007b82 */ /* 0x003e220000000800 */
[----:B------:R-:W-:Y:S01]  /*12fb0*/  UISETP.NE.AND.EX UP0, UPT, UR5, URZ, UPT, UP0 ;  /* 0x0000003f0500728c */ /* 0x000fe2000bf05300 */
[----:B------:R-:W-:Y:S01]  /*12fc0*/  ISETP.NE.AND.EX P1, PT, RZ, UR9, PT, P1 ;  /* 0x00000009ff007c0c */ /* 0x000fe2000bf25310 */
[----:B------:R-:W-:Y:S01]  /*12fd0*/  UISETP.NE.U32.AND UP1, UPT, UR10, URZ, UPT ;  /* 0x0000003f0a00728c */ /* 0x000fe2000bf25070 */
[----:B------:R-:W-:Y:S01]  /*12fe0*/  IMAD.MOV.U32 R23, RZ, RZ, RZ ;  /* 0x000000ffff177224 */ /* 0x000fe200078e00ff */
[----:B------:R-:W-:Y:S01]  /*12ff0*/  ULDC.64 UR8, c[0x0][0xa08] ;  /* 0x0002820000087ab9 */ /* 0x000fe20000000a00 */
[----:B------:R-:W-:Y:S01]  /*13000*/  ULDC.64 UR6, c[0x0][0xa00] ;  /* 0x0002800000067ab9 */ /* 0x000fe20000000a00 */
[----:B------:R-:W-:Y:S01]  /*13010*/  UISETP.NE.AND.EX UP1, UPT, UR11, URZ, UPT, UP1 ;  /* 0x0000003f0b00728c */ /* 0x000fe2000bf25310 */
[----:B------:R-:W-:Y:S01]  /*13020*/  PLOP3.LUT P2, PT, PT, PT, UP0, 0x80, 0x0 ;  /* 0x000000000000781c */ /* 0x000fe20003f4f008 */
[----:B------:R-:W-:Y:S01]  /*13030*/  UIMAD.WIDE UR8, UR45, 0x4, UR8 ;  /* 0x000000042d0878a5 */ /* 0x000fe2000f8e0208 */
[----:B------:R-:W-:Y:S01]  /*13040*/  ISETP.NE.U32.AND P0, PT, RZ, UR6, PT ;  /* 0x00000006ff007c0c */ /* 0x000fe2000bf05070 */
[----:B------:R-:W-:Y:S01]  /*13050*/  IMAD.MOV.U32 R27, RZ, RZ, RZ ;  /* 0x000000ffff1b7224 */ /* 0x000fe200078e00ff */
[----:B------:R-:W-:-:S02]  /*13060*/  @UP0 ULDC.64 UR4, c[0x0][0xa28] ;  /* 0x00028a0000040ab9 */ /* 0x000fc40000000a00 */
[----:B------:R-:W-:Y:S01]  /*13070*/  @UP0 UIMAD.WIDE UR4, UR45, 0x4, UR4 ;  /* 0x000000042d0408a5 */ /* 0x000fe2000f8e0204 */
[----:B------:R-:W-:Y:S01]  /*13080*/  IMAD.U32 R2, RZ, RZ, UR8 ;  /* 0x00000008ff027e24 */ /* 0x000fe2000f8e00ff */
[----:B------:R-:W-:Y:S01]  /*13090*/  ISETP.NE.AND.EX P0, PT, RZ, UR7, PT, P0 ;  /* 0x00000007ff007c0c */ /* 0x000fe2000bf05300 */
[----:B------:R-:W-:Y:S01]  /*130a0*/  IMAD.U32 R3, RZ, RZ, UR9 ;  /* 0x00000009ff037e24 */ /* 0x000fe2000f8e00ff */
[----:B------:R-:W-:Y:S01]  /*130b0*/  ULDC.64 UR6, c[0x0][0xa00] ;  /* 0x0002800000067ab9 */ /* 0x000fe20000000a00 */
[----:B------:R-:W-:Y:S01]  /*130c0*/  @UP1 ULDC.64 UR10, c[0x0][0xa18] ;  /* 0x00028600000a1ab9 */ /* 0x000fe20000000a00 */
[----:B------:R-:W-:Y:S01]  /*130d0*/  PLOP3.LUT P3, PT, PT, PT, UP1, 0x80, 0x0 ;  /* 0x000000000000781c */ /* 0x000fe20003f6f018 */
[----:B------:R-:W-:Y:S01]  /*130e0*/  IMAD.MOV.U32 R6, RZ, RZ, RZ ;  /* 0x000000ffff067224 */ /* 0x000fe200078e00ff */
[----:B------:R1:W5:Y:S01]  /*130f0*/  @P1 LDG.E R23, desc[UR50][R2.64] ;  /* 0x0000003202171981 */ /* 0x000362000c1e1900 */
[----:B------:R-:W-:-:S06]  /*13100*/  UIMAD.WIDE UR6, UR45, 0x4, UR6 ;  /* 0x000000042d0678a5 */ /* 0x000fcc000f8e0206 */
[----:B------:R-:W-:Y:S02]  /*13110*/  IMAD.U32 R4, RZ, RZ, UR6 ;  /* 0x00000006ff047e24 */ /* 0x000fe4000f8e00ff */
[----:B------:R-:W-:Y:S02]  /*13120*/  IMAD.U32 R5, RZ, RZ, UR7 ;  /* 0x00000007ff057e24 */ /* 0x000fe4000f8e00ff */
[----:B-1----:R-:W-:Y:S02]  /*13130*/  IMAD.U32 R2, RZ, RZ, UR4 ;  /* 0x00000004ff027e24 */ /* 0x002fe4000f8e00ff */
[----:B------:R-:W-:Y:S01]  /*13140*/  IMAD.U32 R3, RZ, RZ, UR5 ;  /* 0x00000005ff037e24 */ /* 0x000fe2000f8e00ff */
[----:B------:R-:W-:Y:S01]  /*13150*/  @UP1 UIMAD.WIDE UR4, UR45, 0x4, UR10 ;  /* 0x000000042d0418a5 */ /* 0x000fe2000f8e020a */
[----:B------:R-:W5:Y:S02]  /*13160*/  @P0 LDG.E R27, desc[UR50][R4.64] ;  /* 0x00000032041b0981 */ /* 0x000f64000c1e1900 */
[----:B------:R-:W-:-:S02]  /*13170*/  ULDC.64 UR10, c[0x0][0xa20] ;  /* 0x00028800000a7ab9 */ /* 0x000fc40000000a00 */
[----:B------:R1:W5:Y:S02]  /*13180*/  @P2 LDG.E R6, desc[UR50][R2.64] ;  /* 0x0000003202062981 */ /* 0x000364000c1e1900 */
[----:B-1----:R-:W-:Y:S02]  /*13190*/  IMAD.U32 R2, RZ, RZ, UR4 ;  /* 0x00000004ff027e24 */ /* 0x002fe4000f8e00ff */
[----:B------:R-:W-:Y:S01]  /*131a0*/  IMAD.U32 R3, RZ, RZ, UR5 ;  /* 0x00000005ff037e24 */ /* 0x000fe2000f8e00ff */
[----:B------:R-:W-:-:S04]  /*131b0*/  ULDC.64 UR4, c[0x0][0x3f8] ;  /* 0x0000fe0000047ab9 */ /* 0x000fc80000000a00 */
[----:B0-----:R0:W5:Y:S01]  /*131c0*/  @P3 LDG.E R0, desc[UR50][R2.64] ;  /* 0x0000003202003981 */ /* 0x001162000c1e1900 */
[----:B------:R-:W-:Y:S01]  /*131d0*/  UISETP.NE.U32.AND UP0, UPT, UR4, URZ, UPT ;  /* 0x0000003f0400728c */ /* 0x000fe2000bf05070 */
[----:B------:R-:W-:Y:S02]  /*131e0*/  ISETP.NE.U32.AND P2, PT, RZ, UR10, PT ;  /* 0x0000000aff007c0c */ /* 0x000fe4000bf45070 */
[----:B------:R-:W-:Y:S01]  /*131f0*/  ULDC UR4, c[0x0][0x404] ;  /* 0x0001010000047ab9 */ /* 0x000fe20000000800 */
[----:B------:R-:W-:Y:S01]  /*13200*/  UISETP.NE.AND.EX UP0, UPT, UR5, URZ, UPT, UP0 ;  /* 0x0000003f0500728c */ /* 0x000fe2000bf05300 */
[----:B------:R-:W-:Y:S02]  /*13210*/  ISETP.NE.AND.EX P2, PT, RZ, UR11, PT, P2 ;  /* 0x0000000bff007c0c */ /* 0x000fe4000bf45320 */
[----:B------:R-:W-:Y:S01]  /*13220*/  ULDC UR5, c[0x0][0x2e0] ;  /* 0x0000b80000057ab9 */ /* 0x000fe20000000800 */
[----:B------:R-:W-:-:S04]  /*13230*/  USEL UR4, UR4, 0x1, UP0 ;  /* 0x0000000104047887 */ /* 0x000fc80008000000 */
[----:B------:R-:W-:Y:S01]  /*13240*/  UIMAD UR4, UR4, UR5, URZ ;  /* 0x00000005040472a4 */ /* 0x000fe2000f8e023f */
[----:B0-----:R-:W-:Y:S11]  /*13250*/  @P3 BRA `(.L_x_11127) ;  /* 0x0000000000203947 */ /* 0x001ff60003800000 */
[----:B------:R-:W-:Y:S05]  /*13260*/  @!P0 BRA `(.L_x_11127) ;  /* 0x00000000001c8947 */ /* 0x000fea0003800000 */
[----:B------:R-:W-:Y:S02]  /*13270*/  IMAD.U32 R5, RZ, RZ, UR7 ;  /* 0x00000007ff057e24 */ /* 0x000fe4000f8e00ff */
[----:B------:R-:W-:Y:S02]  /*13280*/  IMAD.U32 R2, RZ, RZ, UR6 ;  /* 0x00000006ff027e24 */ /* 0x000fe4000f8e00ff */
[----:B------:R-:W-:Y:S02]  /*13290*/  IMAD.U32 R4, RZ, RZ, UR6 ;  /* 0x00000006ff047e24 */ /* 0x000fe4000f8e00ff */
[----:B------:R-:W-:-:S03]  /*132a0*/  IMAD.U32 R3, RZ, RZ, UR7 ;  /* 0x00000007ff037e24 */ /* 0x000fc6000f8e00ff */
[----:B------:R-:W2:Y:S04]  /*132b0*/  LDG.E R5, desc[UR50][R4.64] ;  /* 0x0000003204057981 */ /* 0x000ea8000c1e1900 */
[----:B------:R-:W2:Y:S02]  /*132c0*/  LDG.E R2, desc[UR50][R2.64+0x4] ;  /* 0x0000043202027981 */ /* 0x000ea4000c1e1900 */
[----:B--2--5:R-:W-:-:S07]  /*132d0*/  IMAD.IADD R0, R2, 0x1, -R5 ;  /* 0x0000000102007824 */ /* 0x024fce00078e0a05 */
.L_x_11127:
[----:B------:R-:W-:Y:S02]  /*132e0*/  IMAD.U32 R7, RZ, RZ, UR4 ;  /* 0x00000004ff077e24 */ /* 0x000fe4000f8e00ff */
[----:B-----5:R-:W-:Y:S01]  /*132f0*/  IMAD.IADD R23, R23, 0x1, R6 ;  /* 0x0000000117177824 */ /* 0x020fe200078e0206 */
[----:B------:R-:W-:Y:S06]  /*13300*/  @!P2 BRA `(.L_x_11128) ;  /* 0x000000000018a947 */ /* 0x000fec0003800000 */
[----:B------:R-:W-:Y:S02]  /*13310*/  ULDC.64 UR4, c[0x0][0xa20] ;  /* 0x0002880000047ab9 */ /* 0x000fe40000000a00 */
[----:B------:R-:W-:-:S06]  /*13320*/  UIMAD.WIDE UR4, UR45, 0x4, UR4 ;  /* 0x000000042d0478a5 */ /* 0x000fcc000f8e0204 */
[----:B------:R-:W-:Y:S02]  /*13330*/  IMAD.U32 R2, RZ, RZ, UR4 ;  /* 0x00000004ff027e24 */ /* 0x000fe4000f8e00ff */
[----:B------:R-:W-:-:S05]  /*13340*/  IMAD.U32 R3, RZ, RZ, UR5 ;  /* 0x00000005ff037e24 */ /* 0x000fca000f8e00ff */
[----:B------:R0:W5:Y:S01]  /*13350*/  LDG.E R7, desc[UR50][R2.64] ;  /* 0x0000003202077981 */ /* 0x000162000c1e1900 */
[----:B------:R-:W-:Y:S05]  /*13360*/  BRA `(.L_x_11129) ;  /* 0x0000000000207947 */ /* 0x000fea0003800000 */
.L_x_11128:
[----:B------:R-:W-:Y:S05]  /*13370*/  @!P1 BRA `(.L_x_11129) ;  /* 0x00000000001c9947 */ /* 0x000fea0003800000 */
[----:B------:R-:W-:Y:S02]  /*13380*/  IMAD.U32 R5, RZ, RZ, UR9 ;  /* 0x00000009ff057e24 */ /* 0x000fe4000f8e00ff */
[----:B------:R-:W-:Y:S02]  /*13390*/  IMAD.U32 R2, RZ, RZ, UR8 ;  /* 0x00000008ff027e24 */ /* 0x000fe4000f8e00ff */
[----:B------:R-:W-:Y:S02]  /*133a0*/  IMAD.U32 R4, RZ, RZ, UR8 ;  /* 0x00000008ff047e24 */ /* 0x000fe4000f8e00ff */
[----:B------:R-:W-:-:S03]  /*133b0*/  IMAD.U32 R3, RZ, RZ, UR9 ;  /* 0x00000009ff037e24 */ /* 0x000fc6000f8e00ff */
[----:B------:R-:W2:Y:S04]  /*133c0*/  LDG.E R5, desc[UR50][R4.64] ;  /* 0x0000003204057981 */ /* 0x000ea8000c1e1900 */
[----:B------:R-:W2:Y:S02]  /*133d0*/  LDG.E R2, desc[UR50][R2.64+0x4] ;  /* 0x0000043202027981 */ /* 0x000ea4000c1e1900 */
[----:B--2---:R-:W-:-:S07]  /*133e0*/  IMAD.IADD R7, R2, 0x1, -R5 ;  /* 0x0000000102077824 */ /* 0x004fce00078e0a05 */
.L_x_11129:
[----:B0-----:R-:W0:Y:S01]  /*133f0*/  LDC.64 R2, c[0x0][0x9e0] ;  /* 0x00027800ff027b82 */ /* 0x001e220000000a00 */
[----:B------:R-:W-:Y:S02]  /*13400*/  IMAD R5, R25, 0xc0, RZ ;  /* 0x000000c019057824 */ /* 0x000fe400078e02ff */
[----:B-----5:R-:W-:-:S03]  /*13410*/  IMAD.IADD R6, R7, 0x1, -R6 ;  /* 0x0000000107067824 */ /* 0x020fc600078e0a06 */
[----:B------:R-:W-:-:S05]  /*13420*/  IADD3 R5, -R0, 0xc0, R5 ;  /* 0x000000c000057810 */ /* 0x000fca0007ffe105 */
[----:B------:R-:W-:Y:S01]  /*13430*/  IMAD.IADD R9, R6, 0x1, R5 ;  /* 0x0000000106097824 */ /* 0x000fe200078e0205 */
[----:B0-----:R-:W-:-:S03]  /*13440*/  ISETP.GE.AND P1, PT, R3, 0x1, PT ;  /* 0x000000010300780c */ /* 0x001fc60003f26270 */
[----:B------:R-:W-:-:S10]  /*13450*/  IMAD.IADD R2, R9, 0x1, R2 ;  /* 0x0000000109027824 */ /* 0x000fd400078e0202 */
        /* <DEDUP_REMOVED lines=11> */
.L_x_11131:
[----:B------:R-:W-:-:S13]  /*13510*/  ISETP.NE.AND P0, PT, R3, 0x1, PT ;  /* 0x000000010300780c */ /* 0x000fda0003f05270 */
[----:B------:R-:W0:Y:S02]  /*13520*/  @P0 LDC.64 R4, c[0x0][0x9e8] ;  /* 0x00027a00ff040b82 */ /* 0x000e240000000a00 */
[----:B0-----:R-:W-:-:S05]  /*13530*/  @P0 IMAD.HI.U32 R4, R7, R4, RZ ;  /* 0x0000000407040227 */ /* 0x001fca00078e00ff */
[----:B------:R-:W-:-:S07]  /*13540*/  @P0 SHF.R.U32.HI R7, RZ, R5, R4 ;  /* 0x00000005ff070219 */ /* 0x000fce0000011604 */
.L_x_11132:
[----:B------:R-:W-:-:S05]  /*13550*/  IMAD R7, R7, R3, R3 ;  /* 0x0000000307077224 */ /* 0x000fca00078e0203 */
[----:B------:R-:W-:-:S07]  /*13560*/  VIMNMX R2, R2, R7, PT ;  /* 0x0000000702027248 */ /* 0x000fce0003fe0100 */
.L_x_11130:
[----:B------:R-:W-:Y:S01]  /*13570*/  VIADD R4, R2, 0x9f ;  /* 0x0000009f02047836 */ /* 0x000fe20000000000 */
[----:B------:R-:W-:Y:S01]  /*13580*/  ULDC UR4, c[0x0][0x9dc] ;  /* 0x0002770000047ab9 */ /* 0x000fe20000000800 */
[----:B------:R-:W-:Y:S02]  /*13590*/  VIADD R2, R6, 0x9f ;  /* 0x0000009f06027836 */ /* 0x000fe40000000000 */
[----:B------:R-:W-:-:S04]  /*135a0*/  IMAD.HI R4, R4, 0x66666667, RZ ;  /* 0x6666666704047827 */ /* 0x000fc800078e02ff */
[----:B------:R-:W-:Y:S01]  /*135b0*/  IMAD.HI R2, R2, 0x66666667, RZ ;  /* 0x6666666702027827 */ /* 0x000fe200078e02ff */
[----:B------:R-:W-:-:S03]  /*135c0*/  SHF.R.U32.HI R5, RZ, 0x1f, R4 ;  /* 0x0000001fff057819 */ /* 0x000fc60000011604 */
[----:B------:R-:W-:Y:S01]  /*135d0*/  IMAD R7, R25, 0xc0, -R0 ;  /* 0x000000c019077824 */ /* 0x000fe200078e0a00 */
[----:B------:R-:W-:Y:S02]  /*135e0*/  LEA.HI.SX32 R26, R4, R5, 0x1a ;  /* 0x00000005041a7211 */ /* 0x000fe400078fd2ff */
[----:B------:R-:W-:Y:S01]  /*135f0*/  SHF.R.U32.HI R5, RZ, 0x1f, R2 ;  /* 0x0000001fff057819 */ /* 0x000fe20000011602 */
[----:B------:R-:W-:-:S03]  /*13600*/  IMAD.IADD R7, R6, 0x1, R7 ;  /* 0x0000000106077824 */ /* 0x000fc600078e0207 */
[----:B------:R-:W-:Y:S01]  /*13610*/  LEA.HI.SX32 R5, R2, R5, 0x1a ;  /* 0x0000000502057211 */ /* 0x000fe200078fd2ff */
[----:B------:R-:W-:-:S03]  /*13620*/  VIADD R0, R7, -UR4 ;  /* 0x8000000407007c36 */ /* 0x000fc60008000000 */
        /* <DEDUP_REMOVED lines=11> */
.L_x_11134:
[----:B------:R-:W-:-:S13]  /*136e0*/  ISETP.NE.AND P0, PT, R3, 0x1, PT ;  /* 0x000000010300780c */ /* 0x000fda0003f05270 */
[----:B------:R-:W0:Y:S02]  /*136f0*/  @P0 LDC.64 R4, c[0x0][0x9e8] ;  /* 0x00027a00ff040b82 */ /* 0x000e240000000a00 */
[----:B0-----:R-:W-:-:S05]  /*13700*/  @P0 IMAD.HI.U32 R4, R7, R4, RZ ;  /* 0x0000000407040227 */ /* 0x001fca00078e00ff */
[----:B------:R-:W-:-:S07]  /*13710*/  @P0 SHF.R.U32.HI R7, RZ, R5, R4 ;  /* 0x00000005ff070219 */ /* 0x000fce0000011604 */
.L_x_11135:
[----:B------:R-:W-:-:S05]  /*13720*/  IMAD R3, R7, R3, RZ ;  /* 0x0000000307037224 */ /* 0x000fca00078e02ff */
[----:B------:R-:W-:-:S07]  /*13730*/  VIMNMX R0, R0, R3, !PT ;  /* 0x0000000300007248 */ /* 0x000fce0007fe0100 */
.L_x_11133:
[----:B------:R-:W-:Y:S01]  /*13740*/  IMAD.HI R0, R0, 0x66666667, RZ ;  /* 0x6666666700007827 */ /* 0x000fe200078e02ff */
[----:B------:R-:W-:Y:S04]  /*13750*/  BSSY B6, `(.L_x_11136) ;  /* 0x0000210000067945 */ /* 0x000fe80003800000 */
[----:B------:R-:W-:-:S04]  /*13760*/  SHF.R.U32.HI R3, RZ, 0x1f, R0 ;  /* 0x0000001fff037819 */ /* 0x000fc80000011600 */
[----:B------:R-:W-:-:S04]  /*13770*/  LEA.HI.SX32 R3, R0, R3, 0x1a ;  /* 0x0000000300037211 */ /* 0x000fc800078fd2ff */
[----:B------:R-:W-:-:S04]  /*13780*/  VIMNMX R22, RZ, R3, !PT ;  /* 0x00000003ff167248 */ /* 0x000fc80007fe0100 */
[----:B------:R-:W-:-:S13]  /*13790*/  ISETP.GT.AND P0, PT, R26, R22, PT ;  /* 0x000000161a00720c */ /* 0x000fda0003f04270 */
        /* <DEDUP_REMOVED lines=18> */
.L_x_11137:
        /* <DEDUP_REMOVED lines=23> */
.L_x_11139:
        /* <DEDUP_REMOVED lines=22> */
.L_x_11140:
        /* <DEDUP_REMOVED lines=20> */
.L_x_11141:
        /* <DEDUP_REMOVED lines=18> */
.L_x_11142:
[----:B------:R-:W-:Y:S01]  /*13df0*/  ULDC.64 UR4, c[0x0][0x9f8] ;  /* 0x00027e0000047ab9 */ /* 0x000fe20000000a00 */
[----:B------:R-:W-:Y:S01]  /*13e00*/  IMAD.U32 R19, RZ, RZ, UR45 ;  /* 0x0000002dff137e24 */ /* 0x000fe2000f8e00ff */
[----:B------:R-:W-:Y:S01]  /*13e10*/  UISETP.NE.U32.AND UP0, UPT, UR4, URZ, UPT ;  /* 0x0000003f0400728c */ /* 0x000fe2000bf05070 */
[----:B------:R-:W0:Y:S01]  /*13e20*/  LDC R0, c[0x0][0x428] ;  /* 0x00010a00ff007b82 */ /* 0x000e220000000800 */
[----:B------:R-:W1:Y:S01]  /*13e30*/  S2R R4, SR_TID.X ;  /* 0x0000000000047919 */ /* 0x000e620000002100 */
[----:B------:R-:W-:Y:S01]  /*13e40*/  IMAD.U32 R20, RZ, RZ, UR38 ;  /* 0x00000026ff147e24 */ /* 0x000fe2000f8e00ff */
[----:B------:R-:W-:Y:S01]  /*13e50*/  UISETP.NE.AND.EX UP0, UPT, UR5, URZ, UPT, UP0 ;  /* 0x0000003f0500728c */ /* 0x000fe2000bf05300 */
[----:B------:R-:W-:Y:S01]  /*13e60*/  IMAD R25, R25, 0xc0, R27 ;  /* 0x000000c019197824 */ /* 0x000fe200078e021b */
[----:B------:R-:W-:-:S04]  /*13e70*/  ULDC.64 UR6, c[0x0][0xa08] ;  /* 0x0002820000067ab9 */ /* 0x000fc80000000a00 */
[----:B------:R-:W-:-:S05]  /*13e80*/  PLOP3.LUT P0, PT, PT, PT, UP0, 0x80, 0x0 ;  /* 0x000000000000781c */ /* 0x000fca0003f0f008 */
[----:B------:R-:W-:Y:S02]  /*13e90*/  @UP0 ULDC.64 UR4, c[0x0][0x9f8] ;  /* 0x00027e0000040ab9 */ /* 0x000fe40000000a00 */
[----:B------:R-:W-:-:S06]  /*13ea0*/  @UP0 UIMAD.WIDE UR4, UR45, 0x4, UR4 ;  /* 0x000000042d0408a5 */ /* 0x000fcc000f8e0204 */
[----:B------:R-:W-:Y:S02]  /*13eb0*/  IMAD.U32 R2, RZ, RZ, UR4 ;  /* 0x00000004ff027e24 */ /* 0x000fe4000f8e00ff */
[----:B------:R-:W-:Y:S01]  /*13ec0*/  IMAD.U32 R3, RZ, RZ, UR5 ;  /* 0x00000005ff037e24 */ /* 0x000fe2000f8e00ff */
[----:B------:R-:W-:-:S04]  /*13ed0*/  ULDC.64 UR4, c[0x0][0xa00] ;  /* 0x0002800000047ab9 */ /* 0x000fc80000000a00 */
[----:B------:R2:W3:Y:S01]  /*13ee0*/  @P0 LDG.E R19, desc[UR50][R2.64] ;  /* 0x0000003202130981 */ /* 0x0004e2000c1e1900 */
[----:B0-----:R-:W-:Y:S01]  /*13ef0*/  ISETP.NE.AND P0, PT, R0, 0x1, PT ;  /* 0x000000010000780c */ /* 0x001fe20003f05270 */
[----:B------:R-:W-:Y:S01]  /*13f00*/  UMOV UR36, URZ ;  /* 0x0000003f00247c82 */ /* 0x000fe20008000000 */
[----:B------:R-:W-:Y:S02]  /*13f10*/  R2UR UR37, R25 ;  /* 0x00000000192572ca */ /* 0x000fe400000e0000 */
[----:B-1----:R-:W-:Y:S02]  /*13f20*/  LOP3.LUT R10, R4, 0x7f, RZ, 0xc0, !PT ;  /* 0x0000007f040a7812 */ /* 0x002fe400078ec0ff */
[----:B------:R-:W-:Y:S02]  /*13f30*/  SHF.R.U32.HI R4, RZ, 0x5, R4 ;  /* 0x00000005ff047819 */ /* 0x000fe40000011604 */
[----:B------:R-:W-:Y:S01]  /*13f40*/  ISETP.NE.AND P1, PT, R10, RZ, PT ;  /* 0x000000ff0a00720c */ /* 0x000fe20003f25270 */
[----:B--2---:R-:W0:Y:S01]  /*13f50*/  LDC.64 R2, c[0x0][0x3f8] ;  /* 0x0000fe00ff027b82 */ /* 0x004e220000000a00 */
[----:B------:R-:W-:-:S07]  /*13f60*/  LOP3.LUT R4, R4, 0x3, RZ, 0xc0, !PT ;  /* 0x0000000304047812 */ /* 0x000fce00078ec0ff */
[----:B------:R-:W1:Y:S04]  /*13f70*/  @P0 LDC R0, c[0x0][0x42c] ;  /* 0x00010b00ff000b82 */ /* 0x000e680000000800 */
[----:B------:R-:W-:-:S04]  /*13f80*/  VOTEU.ALL UP1, P1 ;  /* 0x00000000003f7886 */ /* 0x000fc80000820000 */
[----:B------:R-:W2:Y:S01]  /*13f90*/  @P0 LDC R5, c[0x0][0x430] ;  /* 0x00010c00ff050b82 */ /* 0x000ea20000000800 */
[----:B-1----:R-:W-:-:S05]  /*13fa0*/  @P0 IMAD.HI.U32 R0, R0, UR38, RZ ;  /* 0x0000002600000c27 */ /* 0x002fca000f8e00ff */
[----:B--2---:R-:W-:Y:S02]  /*13fb0*/  @P0 SHF.R.U32.HI R20, RZ, R5, R0 ;  /* 0x00000005ff140219 */ /* 0x004fe40000011600 */
        /* <DEDUP_REMOVED lines=9> */
[----:B------:R0:W-:Y:S01]  /*14050*/  @!UP1 UTMAPF.L2.4D [UR36], [UR4] ;  /* 0x00000024040095b8 */ /* 0x0001e20008018000 */
[----:B---3--:R-:W-:Y:S02]  /*14060*/  SHF.R.S32.HI R21, RZ, 0x1f, R19 ;  /* 0x0000001fff157819 */ /* 0x008fe40000011413 */
[----:B------:R-:W-:Y:S01]  /*14070*/  SEL R0, R19, RZ, !P0 ;  /* 0x000000ff13007207 */ /* 0x000fe20004000000 */
[----:B0-----:R-:W-:Y:S06]  /*14080*/  BRA.DIV UR6, `(.L_x_11143) ;  /* 0x0000002a06cc7947 */ /* 0x001fec000b800000 */
[----:B------:R0:W1:Y:S02]  /*14090*/  SHFL.IDX PT, R14, R4, RZ, 0x1f ;  /* 0x00001fff040e7589 */ /* 0x00006400000e0000 */
.L_x_11211:
[----:B-1----:R-:W-:Y:S02]  /*140a0*/  ISETP.NE.AND P0, PT, R14, RZ, PT ;  /* 0x000000ff0e00720c */ /* 0x002fe40003f05270 */
[----:B------:R-:W-:-:S11]  /*140b0*/  PLOP3.LUT P6, PT, PT, PT, PT, 0x8, 0x0 ;  /* 0x000000000000781c */ /* 0x000fd60003fce170 */
[----:B------:R-:W-:Y:S05]  /*140c0*/  @P0 BRA `(.L_x_11144) ;  /* 0x0000000400800947 */ /* 0x000fea0003800000 */
[----:B------:R-:W-:Y:S01]  /*140d0*/  UMOV UR4, 0xffffffff ;  /* 0xffffffff00047882 */ /* 0x000fe20000000000 */
[----:B------:R-:W-:Y:S02]  /*140e0*/  VIADD R7, R26, 0xffffffff ;  /* 0xffffffff1a077836 */ /* 0x000fe40000000000 */
[----:B------:R-:W-:Y:S05]  /*140f0*/  BRA.DIV UR4, `(.L_x_11145) ;  /* 0x0000002a04d07947 */ /* 0x000fea000b800000 */
[----:B------:R-:W-:-:S13]  /*14100*/  ELECT P6, URZ, PT ;  /* 0x00000000003f782f */ /* 0x000fda00038c0000 */
.L_x_11214:
[----:B------:R-:W-:Y:S05]  /*14110*/  @!P6 BRA `(.L_x_11146) ;  /* 0x000000040028e947 */ /* 0x000fea0003800000 */
[----:B------:R-:W-:-:S04]  /*14120*/  ISETP.NE.U32.AND P0, PT, R2, RZ, PT ;  /* 0x000000ff0200720c */ /* 0x000fc80003f05070 */
[----:B------:R-:W-:-:S13]  /*14130*/  ISETP.NE.AND.EX P0, PT, R3, RZ, PT, P0 ;  /* 0x000000ff0300720c */ /* 0x000fda0003f05300 */
[----:B------:R-:W-:Y:S05]  /*14140*/  @!P0 BRA `(.L_x_11147) ;  /* 0x0000000000488947 */ /* 0x000fea0003800000 */
[----:B------:R-:W1:Y:S01]  /*14150*/  LDC R9, c[0x0][0x41c] ;  /* 0x00010700ff097b82 */ /* 0x000e620000000800 */
[----:B------:R-:W-:Y:S01]  /*14160*/  IMAD.MOV.U32 R8, RZ, RZ, R7 ;  /* 0x000000ffff087224 */ /* 0x000fe200078e0007 */
[----:B------:R-:W-:Y:S02]  /*14170*/  ULDC.64 UR4, c[0x0][0x408] ;  /* 0x0001020000047ab9 */ /* 0x000fe40000000a00 */
[----:B------:R-:W-:-:S04]  /*14180*/  IMAD R0, R21, UR4, RZ ;  /* 0x0000000415007c24 */ /* 0x000fc8000f8e02ff */
[----:B------:R-:W-:Y:S01]  /*14190*/  IMAD R11, R19, UR5, R0 ;  /* 0x00000005130b7c24 */ /* 0x000fe2000f8e0200 */
[----:B-1----:R-:W-:-:S13]  /*141a0*/  ISETP.NE.AND P0, PT, R9, 0x1, PT ;  /* 0x000000010900780c */ /* 0x002fda0003f05270 */
[----:B0-----:R-:W0:Y:S02]  /*141b0*/  @P0 LDC.64 R4, c[0x0][0x420] ;  /* 0x00010800ff040b82 */ /* 0x001e240000000a00 */
        /* <DEDUP_REMOVED lines=11> */
.L_x_11147:
[----:B------:R-:W-:Y:S02]  /*14270*/  LEA R5, R17, UR41, 0x3 ;  /* 0x0000002911057c11 */ /* 0x000fe4000f8e18ff */
[----:B-1----:R-:W-:Y:S02]  /*14280*/  SHF.L.U32 R2, R18, 0x1f, RZ ;  /* 0x0000001f12027819 */ /* 0x002fe400000006ff */
[----:B------:R-:W-:Y:S02]  /*14290*/  ISETP.NE.AND P0, PT, R10, RZ, PT ;  /* 0x000000ff0a00720c */ /* 0x000fe40003f05270 */
[----:B------:R-:W1:Y:S02]  /*142a0*/  SYNCS.PHASECHK.TRANS64.TRYWAIT P2, [R5+URZ+0x13280], R2 ;  /* 0x01328002050075a7 */ /* 0x000e64000804017f */
[----:B-1----:R-:W-:Y:S09]  /*142b0*/  @!P2 BRA `(.L_x_11148) ;  /* 0x000000280080a947 */ /* 0x002ff20003800000 */
.L_x_11215:
        /* <DEDUP_REMOVED lines=8> */
.L_x_11149:
[----:B0-----:R-:W-:Y:S01]  /*14340*/  IMAD.U32 R4, RZ, RZ, UR41 ;  /* 0x00000029ff047e24 */ /* 0x001fe2000f8e00ff */
[----:B------:R-:W-:Y:S01]  /*14350*/  R2UR UR9, R5 ;  /* 0x00000000050972ca */ /* 0x000fe200000e0000 */
[----:B------:R-:W-:Y:S01]  /*14360*/  IMAD R7, R7, 0xa0, R23 ;  /* 0x000000a007077824 */ /* 0x000fe200078e0217 */
        /* <DEDUP_REMOVED lines=13> */
[----:B------:R-:W2:Y:S02]  /*14440*/  SYNCS.PHASECHK.TRANS64.TRYWAIT P2, [R5+URZ+0x13240], R2 ;  /* 0x01324002050075a7 */ /* 0x000ea4000804017f */
[----:B0-2---:R-:W-:Y:S05]  /*14450*/  @!P2 BRA `(.L_x_11150) ;  /* 0x00000028002ca947 */ /* 0x005fea0003800000 */
.L_x_11216:
        /* <DEDUP_REMOVED lines=8> */
.L_x_11151:
        /* <DEDUP_REMOVED lines=14> */
.L_x_11146:
        /* <DEDUP_REMOVED lines=11> */
[----:B01----:R-:W-:Y:S01]  /*14670*/  @P0 IMAD.MOV.U32 R2, RZ, RZ, 0x3000 ;  /* 0x00003000ff020424 */ /* 0x003fe200078e00ff */
[----:B------:R-:W-:Y:S01]  /*14680*/  @P0 R2UR UR13, R6 ;  /* 0x00000000060d02ca */ /* 0x000fe200000e0000 */
[----:B------:R-:W-:Y:S02]  /*14690*/  UMOV UR12, UR38 ;  /* 0x00000026000c7c82 */ /* 0x000fe40008000000 */
[----:B------:R1:W-:Y:S10]  /*146a0*/  @P0 SYNCS.ARRIVE.TRANS64 RZ, [UR41+0x13200], R2 ;  /* 0x01320002ffff09a7 */ /* 0x0003f40008000029 */
[----:B------:R1:W-:Y:S02]  /*146b0*/  UTMALDG.4D [UR8], [UR4], desc[UR6] ;  /* 0x00000608040075b4 */ /* 0x0003e40008019000 */
[----:B-1----:R-:W-:Y:S01]  /*146c0*/  NOP ;  /* 0x0000000000007918 */ /* 0x002fe20000000000 */
.L_x_11144:
[----:B------:R-:W2:Y:S01]  /*146d0*/  LDL.LU R3, [R1] ;  /* 0x0000000001037983 */ /* 0x000ea20000300800 */
[----:B------:R-:W-:Y:S01]  /*146e0*/  BSSY B0, `(.L_x_11152) ;  /* 0x000000b000007945 */ /* 0x000fe20003800000 */
[----:B--2---:R-:W-:-:S05]  /*146f0*/  VIADD R3, R3, 0x1 ;  /* 0x0000000103037836 */ /* 0x004fca0000000000 */
[----:B------:R-:W-:Y:S01]  /*14700*/  LEA.HI R2, R3, R3, RZ, 0x1 ;  /* 0x0000000303027211 */ /* 0x000fe200078f08ff */
[----:B------:R1:W-:Y:S03]  /*14710*/  STL [R1], R3 ;  /* 0x0000000301007387 */ /* 0x0003e60000100800 */
[----:B------:R-:W-:-:S05]  /*14720*/  LOP3.LUT R2, R2, 0xfffffffe, RZ, 0xc0, !PT ;  /* 0xfffffffe02027812 */ /* 0x000fca00078ec0ff */
[----:B------:R-:W-:-:S05]  /*14730*/  IMAD.IADD R2, R3, 0x1, -R2 ;  /* 0x0000000103027824 */ /* 0x000fca00078e0a02 */
[----:B-1----:R-:W-:Y:S01]  /*14740*/  SHF.L.U32 R3, R2, 0x1f, RZ ;  /* 0x0000001f02037819 */ /* 0x002fe200000006ff */
[----:B------:R-:W-:-:S03]  /*14750*/  VIADD R2, R26, 0xfffffffe ;  /* 0xfffffffe1a027836 */ /* 0x000fc60000000000 */
[----:B------:R-:W1:Y:S02]  /*14760*/  SYNCS.PHASECHK.TRANS64.TRYWAIT P0, [UR41+0x13220], R3 ;  /* 0x01322003ff0075a7 */ /* 0x000e640008000169 */
[----:B------:R-:W-:Y:S01]  /*14770*/  ISETP.GE.AND P2, PT, R2, R22, PT ;  /* 0x000000160200720c */ /* 0x000fe20003f46270 */
[----:B-1----:R-:W-:-:S12]  /*14780*/  @!P0 BRA `(.L_x_11153) ;  /* 0x0000002400748947 */ /* 0x002fd80003800000 */
.L_x_11217:
[----:B------:R-:W-:Y:S05]  /*14790*/  BSYNC B0 ;  /* 0x0000000000007941 */ /* 0x000fea0003800000 */
.L_x_11152:
[----:B------:R-:W-:Y:S05]  /*147a0*/  @!P2 BRA `(.L_x_11154) ;  /* 0x0000000800d0a947 */ /* 0x000fea0003800000 */
[----:B0-----:R-:W-:Y:S02]  /*147b0*/  IMAD.MOV.U32 R3, RZ, RZ, R17 ;  /* 0x000000ffff037224 */ /* 0x001fe400078e0011 */
[----:B------:R-:W-:-:S07]  /*147c0*/  IMAD.MOV.U32 R8, RZ, RZ, R18 ;  /* 0x000000ffff087224 */ /* 0x000fce00078e0012 */
.L_x_11174:
        /* <DEDUP_REMOVED lines=31> */
.L_x_11157:
[----:B------:R-:W1:Y:S01]  /*149c0*/  S2R R5, SR_TID.X ;  /* 0x0000000000057919 */ /* 0x000e620000002100 */
[----:B0-----:R-:W-:Y:S01]  /*149d0*/  LEA R6, R17, UR41, 0x3 ;  /* 0x0000002911067c11 */ /* 0x001fe2000f8e18ff */
[----:B------:R-:W-:Y:S01]  /*149e0*/  BSSY B1, `(.L_x_11158) ;  /* 0x0000006000017945 */ /* 0x000fe20003800000 */
[----:B-1----:R-:W-:Y:S02]  /*149f0*/  LOP3.LUT R7, R5, 0x7f, RZ, 0xc0, !PT ;  /* 0x0000007f05077812 */ /* 0x002fe400078ec0ff */
[----:B------:R-:W-:Y:S02]  /*14a00*/  SHF.L.U32 R5, R18, 0x1f, RZ ;  /* 0x0000001f12057819 */ /* 0x000fe400000006ff */
[----:B------:R-:W-:Y:S02]  /*14a10*/  ISETP.NE.AND P2, PT, R7, RZ, PT ;  /* 0x000000ff0700720c */ /* 0x000fe40003f45270 */
[----:B------:R-:W0:Y:S02]  /*14a20*/  SYNCS.PHASECHK.TRANS64.TRYWAIT P0, [R6+URZ+0x13280], R5 ;  /* 0x01328005060075a7 */ /* 0x000e24000800017f */
[----:B0-----:R-:W-:Y:S09]  /*14a30*/  @!P0 BRA `(.L_x_11159) ;  /* 0x0000002000e08947 */ /* 0x001ff20003800000 */
.L_x_11218:
[----:B------:R-:W-:Y:S05]  /*14a40*/  BSYNC B1 ;  /* 0x0000000000017941 */ /* 0x000fea0003800000 */
.L_x_11158:
        /* <DEDUP_REMOVED lines=9> */
.L_x_11161:
[----:B------:R-:W-:Y:S05]  /*14ae0*/  BSYNC B1 ;  /* 0x0000000000017941 */ /* 0x000fea0003800000 */
.L_x_11160:
[----:B------:R-:W-:Y:S01]  /*14af0*/  IMAD.MOV.U32 R11, RZ, RZ, RZ ;  /* 0x000000ffff0b7224 */ /* 0x000fe200078e00ff */
[----:B------:R-:W-:Y:S01]  /*14b00*/  R2UR UR12, R20 ;  /* 0x00000000140c72ca */ /* 0x000fe200000e0000 */
[----:B------:R-:W-:Y:S01]  /*14b10*/  IMAD.U32 R10, RZ, RZ, UR41 ;  /* 0x00000029ff0a7e24 */ /* 0x000fe2000f8e00ff */
[----:B------:R-:W-:Y:S01]  /*14b20*/  UIADD3 UR4, UP0, UR46, 0x470, URZ ;  /* 0x000004702e047890 */ /* 0x000fe2000ff1e03f */
[----:B------:R-:W-:Y:S01]  /*14b30*/  PLOP3.LUT P0, PT, PT, PT, PT, 0x80, 0x0 ;  /* 0x000000000000781c */ /* 0x000fe20003f0f070 */
[----:B------:R-:W-:Y:S01]  /*14b40*/  VIADD R9, R6, 0x13270 ;  /* 0x0001327006097836 */ /* 0x000fe20000000000 */
[----:B------:R-:W-:Y:S01]  /*14b50*/  R2UR UR10, R11 ;  /* 0x000000000b0a72ca */ /* 0x000fe200000e0000 */
[----:B------:R-:W-:Y:S01]  /*14b60*/  IMAD R7, R17, 0x2800, R10 ;  /* 0x0000280011077824 */ /* 0x000fe200078e020a */
[----:B------:R-:W-:Y:S01]  /*14b70*/  UIADD3.X UR5, URZ, UR47, URZ, UP0, !UPT ;  /* 0x0000002f3f057290 */ /* 0x000fe200087fe43f */
[----:B------:R-:W-:Y:S01]  /*14b80*/  IMAD R10, R4, 0xa0, R23 ;  /* 0x000000a0040a7824 */ /* 0x000fe200078e0217 */
[----:B------:R-:W-:Y:S01]  /*14b90*/  UMOV UR6, 0x0 ;  /* 0x0000000000067882 */ /* 0x000fe20000000000 */
[----:B------:R-:W-:Y:S01]  /*14ba0*/  VIADD R4, R7, 0x6000 ;  /* 0x0000600007047836 */ /* 0x000fe20000000000 */
[----:B------:R-:W-:-:S09]  /*14bb0*/  UMOV UR7, 0x14f00000 ;  /* 0x14f0000000077882 */ /* 0x000fd20000000000 */
.L_x_11162:
        /* <DEDUP_REMOVED lines=12> */
.L_x_11219:
[----:B------:R-:W-:Y:S05]  /*14c80*/  BSYNC B1 ;  /* 0x0000000000017941 */ /* 0x000fea0003800000 */
.L_x_11163:
        /* <DEDUP_REMOVED lines=11> */
.L_x_11166:
[----:B------:R-:W-:Y:S05]  /*14d40*/  BSYNC B1 ;  /* 0x0000000000017941 */ /* 0x000fea0003800000 */
.L_x_11165:
        /* <DEDUP_REMOVED lines=9> */
.L_x_11167:
        /* <DEDUP_REMOVED lines=9> */
.L_x_11156:
[----:B------:R-:W-:Y:S05]  /*14e70*/  BSYNC B0 ;  /* 0x0000000000007941 */ /* 0x000fea0003800000 */
.L_x_11155:
[----:B------:R-:W-:-:S06]  /*14e80*/  UISETP.NE.AND UP0, UPT, UR42, 0x3, UPT ;  /* 0x000000032a00788c */ /* 0x000fcc000bf05270 */
[----:B------:R-:W-:-:S13]  /*14e90*/  PLOP3.LUT P0, PT, PT, PT, UP0, 0x80, 0x0 ;  /* 0x000000000000781c */ /* 0x000fda0003f0f008 */
[----:B------:R-:W-:Y:S05]  /*14ea0*/  @!P0 BRA `(.L_x_11168) ;  /* 0x0000000000048947 */ /* 0x000fea0003800000 */
[----:B------:R-:W-:Y:S01]  /*14eb0*/  BPT.TRAP 0x1 ;  /* 0x000000040000795c */ /* 0x000fe20000300000 */
.L_x_11168:
        /* <DEDUP_REMOVED lines=8> */
.L_x_11220:
[----:B------:R-:W-:Y:S05]  /*14f40*/  BSYNC B0 ;  /* 0x0000000000007941 */ /* 0x000fea0003800000 */
.L_x_11169:
[----:B------:R-:W-:Y:S05]  /*14f50*/  @!P0 BRA `(.L_x_11171) ;  /* 0x0000000000048947 */ /* 0x000fea0003800000 */
[----:B------:R-:W-:Y:S01]  /*14f60*/  BPT.TRAP 0x1 ;  /* 0x000000040000795c */ /* 0x000fe20000300000 */
.L_x_11171:
[----:B0-----:R-:W-:Y:S01]  /*14f70*/  SHF.L.U32 R5, R8, 0x1f, RZ ;  /* 0x0000001f08057819 */ /* 0x001fe200000006ff */
[----:B------:R-:W-:-:S03]  /*14f80*/  IMAD R10, R3, 0x2800, RZ ;  /* 0x00002800030a7824 */ /* 0x000fc600078e02ff */
[----:B------:R-:W0:Y:S02]  /*14f90*/  SYNCS.PHASECHK.TRANS64.TRYWAIT P2, [R12+URZ+0x13260], R5 ;  /* 0x013260050c0075a7 */ /* 0x000e24000804017f */
[----:B0-----:R-:W-:Y:S05]  /*14fa0*/  @!P2 BRA `(.L_x_11172) ;  /* 0x0000001c00c0a947 */ /* 0x001fea0003800000 */
.L_x_11221:
[C---:B------:R-:W-:Y:S01]  /*14fb0*/  LOP3.LUT R3, R10.reuse, R29, RZ, 0xfc, !PT ;  /* 0x0000001d0a037212 */ /* 0x040fe200078efcff */
[----:B------:R-:W-:Y:S05]  /*14fc0*/  WARPSYNC.ALL ;  /* 0x0000000000007948 */ /* 0x000fea0003800000 */
[----:B0-----:R-:W0:Y:S01]  /*14fd0*/  LDSM.16.MT88.4 R4, [R3+UR41+0x6000] ;  /* 0x006000290304783b */ /* 0x001e220008004200 */
        /* <DEDUP_REMOVED lines=39> */
.L_x_11173:
        /* <DEDUP_REMOVED lines=10> */
.L_x_11154:
        /* <DEDUP_REMOVED lines=14> */
.L_x_11176:
[----:B------:R-:W-:Y:S05]  /*153d0*/  BSYNC B0 ;  /* 0x0000000000007941 */ /* 0x000fea0003800000 */
.L_x_11175:
[----:B------:R-:W-:-:S06]  /*153e0*/  UISETP.NE.AND UP0, UPT, UR42, 0x3, UPT ;  /* 0x000000032a00788c */ /* 0x000fcc000bf05270 */
[----:B------:R-:W-:-:S13]  /*153f0*/  PLOP3.LUT P0, PT, PT, PT, UP0, 0x80, 0x0 ;  /* 0x000000000000781c */ /* 0x000fda0003f0f008 */
[----:B------:R-:W-:Y:S05]  /*15400*/  @!P0 BRA `(.L_x_11177) ;  /* 0x0000000000048947 */ /* 0x000fea0003800000 */
[----:B------:R-:W-:Y:S01]  /*15410*/  BPT.TRAP 0x1 ;  /* 0x000000040000795c */ /* 0x000fe20000300000 */
.L_x_11177:
        /* <DEDUP_REMOVED lines=8> */
.L_x_11222:
[----:B------:R-:W-:Y:S05]  /*154a0*/  BSYNC B0 ;  /* 0x0000000000007941 */ /* 0x000fea0003800000 */
.L_x_11178:
[----:B------:R-:W-:Y:S05]  /*154b0*/  @!P2 BRA `(.L_x_11180) ;  /* 0x000000000004a947 */ /* 0x000fea0003800000 */
[----:B------:R-:W-:Y:S01]  /*154c0*/  BPT.TRAP 0x1 ;  /* 0x000000040000795c */ /* 0x000fe20000300000 */
.L_x_11180:
[----:B------:R-:W-:Y:S01]  /*154d0*/  SHF.L.U32 R5, R18, 0x1f, RZ ;  /* 0x0000001f12057819 */ /* 0x000fe200000006ff */
[----:B0-----:R-:W-:-:S03]  /*154e0*/  IMAD R3, R17, 0x2800, RZ ;  /* 0x0000280011037824 */ /* 0x001fc600078e02ff */
[----:B------:R-:W0:Y:S02]  /*154f0*/  SYNCS.PHASECHK.TRANS64.TRYWAIT P0, [R2+URZ+0x13260], R5 ;  /* 0x01326005020075a7 */ /* 0x000e24000800017f */
[----:B------:R-:W-:Y:S01]  /*15500*/  LOP3.LUT R0, R3, R29, RZ, 0xfc, !PT ;  /* 0x0000001d03007212 */ /* 0x000fe200078efcff */
[----:B0-----:R-:W-:Y:S06]  /*15510*/  @!P0 BRA `(.L_x_11181) ;  /* 0x00000018008c8947 */ /* 0x001fec0003800000 */
.L_x_11223:
        /* <DEDUP_REMOVED lines=41> */
.L_x_11182:
        /* <DEDUP_REMOVED lines=10> */
.L_x_11138:
[----:B------:R-:W-:Y:S05]  /*15850*/  BSYNC B6 ;  /* 0x0000000000067941 */ /* 0x000fea0003800000 */
.L_x_11136:
        /* <DEDUP_REMOVED lines=11> */
.L_x_11183:
[----:B-1----:R-:W0:Y:S01]  /*15910*/  S2R R0, SR_TID.X ;  /* 0x0000000000007919 */ /* 0x002e220000002100 */
        /* <DEDUP_REMOVED lines=24> */
[----:B------:R-:W-:Y:S02]  /*15aa0*/  IMAD.IADD R3, R4, 0x1, R3 ;  /* 0x0000000104037824 */ /* 0x000fe400078e0203 */
[----:B------:R-:W-:Y:S04]  /*15ab0*/  SHFL.IDX PT, R4, R24, 0x1, 0x1f ;  /* 0x00201f0018047f89 */ /* 0x000fe800000e0000 */
[----:B------:R-:W1:Y:S02]  /*15ac0*/  SHFL.UP PT, R2, R3, 0x8, RZ ;  /* 0x0500000003027989 */ /* 0x000e6400000e00ff */
[----:B-1----:R-:W-:-:S05]  /*15ad0*/  SEL R2, R2, RZ, P4 ;  /* 0x000000ff02027207 */ /* 0x002fca0002000000 */
[----:B------:R-:W-:-:S05]  /*15ae0*/  IMAD.IADD R2, R3, 0x1, R2 ;  /* 0x0000000103027824 */ /* 0x000fca00078e0202 */
[----:B------:R-:W1:Y:S02]  /*15af0*/  SHFL.UP PT, R5, R2, 0x10, RZ ;  /* 0x0600000002057989 */ /* 0x000e6400000e00ff */
[----:B-1----:R-:W-:-:S05]  /*15b00*/  SEL R5, R5, RZ, P5 ;  /* 0x000000ff05057207 */ /* 0x002fca0002800000 */
[----:B------:R-:W-:Y:S02]  /*15b10*/  IMAD.IADD R7, R2, 0x1, R5 ;  /* 0x0000000102077824 */ /* 0x000fe400078e0205 */
[----:B------:R-:W-:Y:S04]  /*15b20*/  SHFL.IDX PT, R5, R24, RZ, 0x1f ;  /* 0x00001fff18057589 */ /* 0x000fe800000e0000 */
[----:B------:R-:W0:Y:S02]  /*15b30*/  SHFL.IDX PT, R9, R7, 0x1f, 0x1f ;  /* 0x03e01f0007097f89 */ /* 0x000e2400000e0000 */
[----:B0-----:R-:W-:-:S04]  /*15b40*/  IMAD R9, R9, R6, RZ ;  /* 0x0000000609097224 */ /* 0x001fc800078e02ff */
[----:B------:R-:W-:-:S05]  /*15b50*/  IMAD.IADD R4, R4, 0x1, R9 ;  /* 0x0000000104047824 */ /* 0x000fca00078e0209 */
[----:B------:R-:W-:-:S13]  /*15b60*/  ISETP.GT.AND P6, PT, R4, R5, PT ;  /* 0x000000050400720c */ /* 0x000fda0003fc4270 */
[----:B------:R-:W-:Y:S05]  /*15b70*/  @P6 BRA `(.L_x_11185) ;  /* 0x0000000000986947 */ /* 0x000fea0003800000 */
.L_x_11189:
        /* <DEDUP_REMOVED lines=14> */
.L_x_11188:
[----:B------:R-:W-:Y:S05]  /*15c60*/  BSYNC B0 ;  /* 0x0000000000007941 */ /* 0x000fea0003800000 */
.L_x_11187:
        /* <DEDUP_REMOVED lines=21> */
[----:B------:R-:W-:Y:S02]  /*15dc0*/  IMAD.MOV.U32 R7, RZ, RZ, R9 ;  /* 0x000000ffff077224 */ /* 0x000fe400078e0009 */
[----:B------:R-:W-:-:S07]  /*15dd0*/  IMAD.MOV.U32 R9, RZ, RZ, R3 ;  /* 0x000000ffff097224 */ /* 0x000fce00078e0003 */
.L_x_11185:
        /* <DEDUP_REMOVED lines=26> */
.L_x_11190:
[----:B-1----:R-:W-:Y:S02]  /*15f80*/  IMAD R24, R24, R6, R11 ;  /* 0x0000000618187224 */ /* 0x002fe400078e020b */
[----:B0-----:R-:W-:Y:S02]  /*15f90*/  IMAD R7, R15, R8, RZ ;  /* 0x000000080f077224 */ /* 0x001fe400078e02ff */
[----:B------:R-:W-:Y:S02]  /*15fa0*/  IMAD.MOV.U32 R2, RZ, RZ, RZ ;  /* 0x000000ffff027224 */ /* 0x000fe400078e00ff */
[----:B------:R-:W-:Y:S02]  /*15fb0*/  IMAD.IADD R5, R5, 0x1, -R24 ;  /* 0x0000000105057824 */ /* 0x000fe400078e0a18 */
        /* <DEDUP_REMOVED lines=20> */
[----:B------:R-:W-:Y:S02]  /*16100*/  IMAD R4, R4, R2, R5 ;  /* 0x0000000204047224 */ /* 0x000fe400078e0205 */
[----:B------:R-:W-:Y:S01]  /*16110*/  IMAD.MOV.U32 R2, RZ, RZ, RZ ;  /* 0x000000ffff027224 */ /* 0x000fe200078e00ff */
[----:B------:R-:W-:Y:S01]  /*16120*/  VIADDMNMX R6, R3, R6, R9, PT ;  /* 0x0000000603067246 */ /* 0x000fe20003800109 */
[----:B------:R-:W-:-:S03]  /*16130*/  IMAD.IADD R7, R4, 0x1, R7 ;  /* 0x0000000104077824 */ /* 0x000fc600078e0207 */
        /* <DEDUP_REMOVED lines=20> */
[----:B------:R-:W-:-:S06]  /*16280*/  IMAD.MOV R3, RZ, RZ, -R6 ;  /* 0x000000ffff037224 */ /* 0x000fcc00078e0a06 */
[----:B------:R-:W-:-:S06]  /*16290*/  @P0 VIADD R2, R2, 0x1 ;  /* 0x0000000102020836 */ /* 0x000fcc0000000000 */
[----:B------:R-:W-:Y:S01]  /*162a0*/  @!P2 IMAD.MOV R2, RZ, RZ, -R2 ;  /* 0x000000ffff02a224 */ /* 0x000fe200078e0a02 */
[----:B------:R-:W-:-:S04]  /*162b0*/  @!P1 LOP3.LUT R2, RZ, R6, RZ, 0x33, !PT ;  /* 0x00000006ff029212 */ /* 0x000fc800078e33ff */
[----:B------:R-:W-:Y:S01]  /*162c0*/  LOP3.LUT R25, RZ, R2, RZ, 0x33, !PT ;  /* 0x00000002ff197212 */ /* 0x000fe200078e33ff */
[----:B------:R-:W-:-:S04]  /*162d0*/  IMAD R3, R2, R3, R7 ;  /* 0x0000000302037224 */ /* 0x000fc800078e0207 */
[----:B------:R-:W-:Y:S01]  /*162e0*/  IMAD.IADD R25, R0, 0x1, R25 ;  /* 0x0000000100197824 */ /* 0x000fe200078e0219 */
[----:B------:R-:W-:Y:S01]  /*162f0*/  R2UR UR38, R3 ;  /* 0x00000000032672ca */ /* 0x000fe200000e0000 */
[----:B------:R-:W-:-:S14]  /*16300*/  BRA `(.L_x_11191) ;  /* 0x0000000000107947 */ /* 0x000fdc0003800000 */
.L_x_11186:
[----:B------:R-:W-:Y:S01]  /*16310*/  IMAD.MOV.U32 R24, RZ, RZ, R5 ;  /* 0x000000ffff187224 */ /* 0x000fe200078e0005 */
[----:B------:R-:W-:Y:S01]  /*16320*/  ULDC UR45, c[0x0][0xc14] ;  /* 0x00030500002d7ab9 */ /* 0x000fe20000000800 */
[----:B------:R-:W-:Y:S01]  /*16330*/  IMAD.MOV.U32 R25, RZ, RZ, RZ ;  /* 0x000000ffff197224 */ /* 0x000fe200078e00ff */
[----:B------:R-:W-:-:S06]  /*16340*/  UMOV UR38, URZ ;  /* 0x0000003f00267c82 */ /* 0x000fcc0008000000 */
.L_x_11191:
        /* <DEDUP_REMOVED lines=13> */
.L_x_11184:
[----:B------:R-:W-:Y:S02]  /*16420*/  ULDC UR4, c[0x0][0xc14] ;  /* 0x0003050000047ab9 */ /* 0x000fe40000000800 */
[----:B------:R-:W-:-:S06]  /*16430*/  UISETP.GE.AND UP0, UPT, UR45, UR4, UPT ;  /* 0x000000042d00728c */ /* 0x000fcc000bf06270 */
[----:B------:R-:W-:-:S13]  /*16440*/  PLOP3.LUT P0, PT, PT, PT, UP0, 0x80, 0x0 ;  /* 0x000000000000781c */ /* 0x000fda0003f0f008 */
[----:B------:R-:W-:Y:S05]  /*16450*/  @!P0 BRA `(.L_x_11192) ;  /* 0xffffffc800bc8947 */ /* 0x000fea000383ffff */
.L_x_11126:
[----:B01----:R-:W2:Y:S01]  /*16460*/  LDL.LU R0, [R1] ;  /* 0x0000000001007983 */ /* 0x003ea20000300800 */
        /* <DEDUP_REMOVED lines=11> */
.L_x_11224:
[----:B------:R-:W-:Y:S05]  /*16520*/  BSYNC B0 ;  /* 0x0000000000007941 */ /* 0x000fea0003800000 */
.L_x_11193:
[----:B------:R-:W-:-:S03]  /*16530*/  UMOV UR4, 0xffffffff ;  /* 0xffffffff00047882 */ /* 0x000fc60000000000 */
[----:B------:R-:W-:Y:S05]  /*16540*/  BRA.DIV UR4, `(.L_x_11195) ;  /* 0x0000000a04a87947 */ /* 0x000fea000b800000 */
[----:B0-----:R-:W0:Y:S02]  /*16550*/  S2R R0, SR_TID.X ;  /* 0x0000000000007919 */ /* 0x001e240000002100 */
[----:B0-----:R-:W-:-:S04]  /*16560*/  SHF.R.U32.HI R0, RZ, 0x5, R0 ;  /* 0x00000005ff007819 */ /* 0x001fc80000011600 */
[----:B------:R-:W-:-:S05]  /*16570*/  LOP3.LUT R0, R0, 0x3, RZ, 0xc0, !PT ;  /* 0x0000000300007812 */ /* 0x000fca00078ec0ff */
[----:B------:R0:W1:Y:S02]  /*16580*/  SHFL.IDX PT, R14, R0, RZ, 0x1f ;  /* 0x00001fff000e7589 */ /* 0x00006400000e0000 */
.L_x_11227:
[----:B-1----:R-:W-:Y:S01]  /*16590*/  ISETP.NE.AND P0, PT, R14, RZ, PT ;  /* 0x000000ff0e00720c */ /* 0x002fe20003f05270 */
[----:B------:R-:W-:-:S12]  /*165a0*/  BSSY B0, `(.L_x_11196) ;  /* 0x000002b000007945 */ /* 0x000fd80003800000 */
[----:B------:R-:W-:Y:S05]  /*165b0*/  @P0 BRA `(.L_x_11197) ;  /* 0x0000000000a40947 */ /* 0x000fea0003800000 */
[----:B------:R-:W-:-:S03]  /*165c0*/  UMOV UR4, 0xffffffff ;  /* 0xffffffff00047882 */ /* 0x000fc60000000000 */
[----:B------:R-:W-:Y:S05]  /*165d0*/  BRA.DIV UR4, `(.L_x_11198) ;  /* 0x0000000a04b87947 */ /* 0x000fea000b800000 */
[----:B------:R-:W-:-:S13]  /*165e0*/  ELECT P6, URZ, PT ;  /* 0x00000000003f782f */ /* 0x000fda00038c0000 */
.L_x_11230:
[----:B------:R-:W-:Y:S05]  /*165f0*/  @!P6 BRA `(.L_x_11197) ;  /* 0x000000000094e947 */ /* 0x000fea0003800000 */
[----:B------:R-:W-:-:S06]  /*16600*/  ULOP3.LUT UR4, UR40, 0x2, URZ, 0xfc, !UPT ;  /* 0x0000000228047892 */ /* 0x000fcc000f8efc3f */
[----:B0-----:R-:W-:-:S05]  /*16610*/  IMAD.U32 R0, RZ, RZ, UR4 ;  /* 0x00000004ff007e24 */ /* 0x001fca000f8e00ff */
[----:B------:R-:W-:-:S13]  /*16620*/  ISETP.NE.AND P0, PT, R0, 0x3, PT ;  /* 0x000000030000780c */ /* 0x000fda0003f05270 */
[----:B------:R-:W-:Y:S05]  /*16630*/  @!P0 BRA `(.L_x_11199) ;  /* 0x0000000000048947 */ /* 0x000fea0003800000 */
[----:B------:R-:W-:Y:S01]  /*16640*/  BPT.TRAP 0x1 ;  /* 0x000000040000795c */ /* 0x000fe20000300000 */
.L_x_11199:
        /* <DEDUP_REMOVED lines=12> */
.L_x_11231:
[----:B------:R-:W1:Y:S02]  /*16710*/  SYNCS.PHASECHK.TRANS64.TRYWAIT P1, [R9+URZ], R0 ;  /* 0x00000000090075a7 */ /* 0x000e64000802017f */
[----:B-1----:R-:W-:Y:S05]  /*16720*/  @!P1 BRA `(.L_x_11201) ;  /* 0x0000000800989947 */ /* 0x002fea0003800000 */
.L_x_11232:
[----:B------:R-:W-:Y:S05]  /*16730*/  @!P0 BRA `(.L_x_11202) ;  /* 0x0000000000048947 */ /* 0x000fea0003800000 */
[----:B------:R-:W-:Y:S01]  /*16740*/  BPT.TRAP 0x1 ;  /* 0x000000040000795c */ /* 0x000fe20000300000 */
.L_x_11202:
[----:B------:R-:W-:-:S04]  /*16750*/  IMAD R17, R17, 0x8, R6 ;  /* 0x0000000811117824 */ /* 0x000fc800078e0206 */
[----:B------:R-:W2:Y:S02]  /*16760*/  SYNCS.PHASECHK.TRANS64.TRYWAIT P1, [R17+URZ+0x13260], R4 ;  /* 0x01326004110075a7 */ /* 0x000ea4000802017f */
[----:B--2---:R-:W-:Y:S05]  /*16770*/  @!P1 BRA `(.L_x_11203) ;  /* 0x0000000800989947 */ /* 0x004fea0003800000 */
.L_x_11233:
[----:B------:R-:W-:Y:S05]  /*16780*/  @!P0 BRA `(.L_x_11204) ;  /* 0x0000000000048947 */ /* 0x000fea0003800000 */
[----:B------:R-:W-:Y:S01]  /*16790*/  BPT.TRAP 0x1 ;  /* 0x000000040000795c */ /* 0x000fe20000300000 */
.L_x_11204:
[----:B------:R-:W-:-:S04]  /*167a0*/  IMAD R7, R7, 0x8, R6 ;  /* 0x0000000807077824 */ /* 0x000fc800078e0206 */
[----:B------:R-:W3:Y:S02]  /*167b0*/  SYNCS.PHASECHK.TRANS64.TRYWAIT P1, [R7+URZ+0x13260], R0 ;  /* 0x01326000070075a7 */ /* 0x000ee4000802017f */
[----:B---3--:R-:W-:Y:S05]  /*167c0*/  @!P1 BRA `(.L_x_11205) ;  /* 0x0000000800989947 */ /* 0x008fea0003800000 */
.L_x_11234:
[----:B------:R-:W-:Y:S05]  /*167d0*/  @!P0 BRA `(.L_x_11206) ;  /* 0x0000000000048947 */ /* 0x000fea0003800000 */
[----:B------:R-:W-:Y:S01]  /*167e0*/  BPT.TRAP 0x1 ;  /* 0x000000040000795c */ /* 0x000fe20000300000 */
.L_x_11206:
[----:B------:R-:W4:Y:S02]  /*167f0*/  SYNCS.PHASECHK.TRANS64.TRYWAIT P0, [R17+URZ+0x13280], R4 ;  /* 0x01328004110075a7 */ /* 0x000f24000800017f */
[----:B----4-:R-:W-:Y:S05]  /*16800*/  @!P0 BRA `(.L_x_11207) ;  /* 0x00000008009c8947 */ /* 0x010fea0003800000 */
.L_x_11208:
[----:B------:R0:W0:Y:S02]  /*16810*/  SYNCS.PHASECHK.TRANS64.TRYWAIT P0, [R7+URZ+0x13280], R0 ;  /* 0x01328000070075a7 */ /* 0x000024000800017f */
[----:B0-----:R-:W-:Y:S05]  /*16820*/  @!P0 NANOSLEEP.SYNCS 0x989680 ;  /* 0x009896800000895d */ /* 0x001fea0003900000 */
[----:B------:R-:W0:Y:S02]  /*16830*/  @!P0 SYNCS.PHASECHK.TRANS64 P0, [R7+URZ+0x13280], R0 ;  /* 0x01328000070085a7 */ /* 0x000e24000800007f */
[----:B0-----:R-:W-:Y:S05]  /*16840*/  @!P0 BRA `(.L_x_11208) ;  /* 0xfffffffc00f08947 */ /* 0x001fea000383ffff */
.L_x_11197:
[----:B------:R-:W-:Y:S05]  /*16850*/  BSYNC B0 ;  /* 0x0000000000007941 */ /* 0x000fea0003800000 */
.L_x_11196:
[----:B------:R-:W-:Y:S05]  /*16860*/  EXIT ;  /* 0x000000000000794d */ /* 0x000fea0003800000 */
.L_x_11024:
[----:B0-----:R-:W-:-:S04]  /*16870*/  IMAD.U32 R3, RZ, RZ, UR45 ;  /* 0x0000002dff037e24 */ /* 0x001fc8000f8e00ff */
[----:B------:R0:W1:Y:S03]  /*16880*/  SYNCS.PHASECHK.TRANS64.TRYWAIT P1, [R3+URZ+0x13200], R0 ;  /* 0x01320000030075a7 */ /* 0x000066000802017f */
[----:B-1----:R-:W-:Y:S05]  /*16890*/  @!P1 NANOSLEEP.SYNCS 0x989680 ;  /* 0x009896800000995d */ /* 0x002fea0003900000 */
[----:B------:R-:W1:Y:S02]  /*168a0*/  @!P1 SYNCS.PHASECHK.TRANS64 P1, [R3+URZ+0x13200], R0 ;  /* 0x01320000030095a7 */ /* 0x000e64000802007f */
[----:B-1----:R-:W-:Y:S05]  /*168b0*/  @!P1 BRA `(.L_x_11024) ;  /* 0xfffffffc00ec9947 */ /* 0x002fea000383ffff */
[----:B------:R-:W-:Y:S05]  /*168c0*/  BRA `(.L_x_11209) ;  /* 0xfffffeb000f87947 */ /* 0x000fea000383ffff */
.L_x_11028:
[----:B-1----:R1:W2:Y:S02]  /*168d0*/  SYNCS.PHASECHK.TRANS64.TRYWAIT P1, [R3+URZ+0x13230], R0 ;  /* 0x01323000030075a7 */ /* 0x0022a4000802017f */
[----:B--2---:R-:W-:Y:S05]  /*168e0*/  @!P1 NANOSLEEP.SYNCS 0x989680 ;  /* 0x009896800000995d */ /* 0x004fea0003900000 */
[----:B------:R-:W2:Y:S02]  /*168f0*/  @!P1 SYNCS.PHASECHK.TRANS64 P1, [R3+URZ+0x13230], R0 ;  /* 0x01323000030095a7 */ /* 0x000ea4000802007f */
[----:B--2---:R-:W-:Y:S05]  /*16900*/  @!P1 BRA `(.L_x_11028) ;  /* 0xfffffffc00f09947 */ /* 0x004fea000383ffff */
[----:B------:R-:W-:Y:S05]  /*16910*/  BRA `(.L_x_11027) ;  /* 0xfffffeb400147947 */ /* 0x000fea000383ffff */
.L_x_11044:
[----:B-1----:R-:W-:-:S04]  /*16920*/  IMAD.U32 R15, RZ, RZ, UR23 ;  /* 0x00000017ff0f7e24 */ /* 0x002fc8000f8e00ff */
[----:B------:R1:W2:Y:S03]  /*16930*/  SYNCS.PHASECHK.TRANS64.TRYWAIT P1, [R15+URZ+0x13230], R14 ;  /* 0x0132300e0f0075a7 */ /* 0x0002a6000802017f */
[----:B--2---:R-:W-:Y:S05]  /*16940*/  @!P1 NANOSLEEP.SYNCS 0x989680 ;  /* 0x009896800000995d */ /* 0x004fea0003900000 */
[----:B------:R-:W2:Y:S02]  /*16950*/  @!P1 SYNCS.PHASECHK.TRANS64 P1, [R15+URZ+0x13230], R14 ;  /* 0x0132300e0f0095a7 */ /* 0x000ea4000802007f */
[----:B--2---:R-:W-:Y:S05]  /*16960*/  @!P1 BRA `(.L_x_11044) ;  /* 0xfffffffc00ec9947 */ /* 0x004fea000383ffff */
[----:B------:R-:W-:Y:S05]  /*16970*/  BRA `(.L_x_11043) ;  /* 0xfffffef000307947 */ /* 0x000fea000383ffff */
.L_x_11048:
[----:B-1----:R-:W-:-:S04]  /*16980*/  IMAD.U32 R15, RZ, RZ, UR11 ;  /* 0x0000000bff0f7e24 */ /* 0x002fc8000f8e00ff */
[----:B------:R1:W2:Y:S03]  /*16990*/  SYNCS.PHASECHK.TRANS64.TRYWAIT P1, [R15+URZ+0x13250], R14 ;  /* 0x0132500e0f0075a7 */ /* 0x0002a6000802017f */
[----:B--2---:R-:W-:Y:S05]  /*169a0*/  @!P1 NANOSLEEP.SYNCS 0x989680 ;  /* 0x009896800000995d */ /* 0x004fea0003900000 */
[----:B------:R-:W2:Y:S02]  /*169b0*/  @!P1 SYNCS.PHASECHK.TRANS64 P1, [R15+URZ+0x13250], R14 ;  /* 0x0132500e0f0095a7 */ /* 0x000ea4000802007f */
[----:B--2---:R-:W-:Y:S05]  /*169c0*/  @!P1 BRA `(.L_x_11048) ;  /* 0xfffffffc00ec9947 */ /* 0x004fea000383ffff */
[----:B------:R-:W-:Y:S05]  /*169d0*/  BRA `(.L_x_11047) ;  /* 0xfffffef4003c7947 */ /* 0x000fea000383ffff */
.L_x_11066:
[----:B-1----:R-:W-:-:S04]  /*169e0*/  IMAD.U32 R3, RZ, RZ, UR6 ;  /* 0x00000006ff037e24 */ /* 0x002fc8000f8e00ff */
[----:B------:R1:W2:Y:S03]  /*169f0*/  SYNCS.PHASECHK.TRANS64.TRYWAIT P1, [R3+URZ+0x13230], R0 ;  /* 0x01323000030075a7 */ /* 0x0002a6000802017f */
[----:B--2---:R-:W-:Y:S05]  /*16a00*/  @!P1 NANOSLEEP.SYNCS 0x989680 ;  /* 0x009896800000995d */ /* 0x004fea0003900000 */
[----:B------:R-:W2:Y:S02]  /*16a10*/  @!P1 SYNCS.PHASECHK.TRANS64 P1, [R3+URZ+0x13230], R0 ;  /* 0x01323000030095a7 */ /* 0x000ea4000802007f */
[----:B--2---:R-:W-:Y:S05]  /*16a20*/  @!P1 BRA `(.L_x_11066) ;  /* 0xfffffffc00ec9947 */ /* 0x004fea000383ffff */
[----:B------:R-:W-:Y:S05]  /*16a30*/  BRA `(.L_x_11065) ;  /* 0xffffff3000347947 */ /* 0x000fea000383ffff */
.L_x_11070:
[----:B-1----:R-:W-:-:S04]  /*16a40*/  IMAD.U32 R3, RZ, RZ, UR11 ;  /* 0x0000000bff037e24 */ /* 0x002fc8000f8e00ff */
[----:B------:R1:W2:Y:S03]  /*16a50*/  SYNCS.PHASECHK.TRANS64.TRYWAIT P1, [R3+URZ+0x13250], R0 ;  /* 0x01325000030075a7 */ /* 0x0002a6000802017f */
[----:B--2---:R-:W-:Y:S05]  /*16a60*/  @!P1 NANOSLEEP.SYNCS 0x989680 ;  /* 0x009896800000995d */ /* 0x004fea0003900000 */
[----:B------:R-:W2:Y:S02]  /*16a70*/  @!P1 SYNCS.PHASECHK.TRANS64 P1, [R3+URZ+0x13250], R0 ;  /* 0x01325000030095a7 */ /* 0x000ea4000802007f */
[----:B--2---:R-:W-:Y:S05]  /*16a80*/  @!P1 BRA `(.L_x_11070) ;  /* 0xfffffffc00ec9947 */ /* 0x004fea000383ffff */
[----:B------:R-:W-:Y:S05]  /*16a90*/  BRA `(.L_x_11069) ;  /* 0xffffff3400407947 */ /* 0x000fea000383ffff */
.L_x_11077:
[----:B-1----:R-:W-:-:S04]  /*16aa0*/  IMAD.U32 R3, RZ, RZ, UR23 ;  /* 0x00000017ff037e24 */ /* 0x002fc8000f8e00ff */
[----:B------:R1:W2:Y:S03]  /*16ab0*/  SYNCS.PHASECHK.TRANS64.TRYWAIT P1, [R3+URZ+0x13230], R0 ;  /* 0x01323000030075a7 */ /* 0x0002a6000802017f */
[----:B--2---:R-:W-:Y:S05]  /*16ac0*/  @!P1 NANOSLEEP.SYNCS 0x989680 ;  /* 0x009896800000995d */ /* 0x004fea0003900000 */
[----:B------:R-:W2:Y:S02]  /*16ad0*/  @!P1 SYNCS.PHASECHK.TRANS64 P1, [R3+URZ+0x13230], R0 ;  /* 0x01323000030095a7 */ /* 0x000ea4000802007f */
[----:B--2---:R-:W-:Y:S05]  /*16ae0*/  @!P1 BRA `(.L_x_11077) ;  /* 0xfffffffc00ec9947 */ /* 0x004fea000383ffff */
[----:B------:R-:W-:Y:S05]  /*16af0*/  BRA `(.L_x_11076) ;  /* 0xffffff5000d07947 */ /* 0x000fea000383ffff */
.L_x_11081:
[----:B-1----:R-:W-:-:S04]  /*16b00*/  IMAD.U32 R3, RZ, RZ, UR11 ;  /* 0x0000000bff037e24 */ /* 0x002fc8000f8e00ff */
[----:B------:R1:W2:Y:S03]  /*16b10*/  SYNCS.PHASECHK.TRANS64.TRYWAIT P1, [R3+URZ+0x13250], R0 ;  /* 0x01325000030075a7 */ /* 0x0002a6000802017f */
[----:B--2---:R-:W-:Y:S05]  /*16b20*/  @!P1 NANOSLEEP.SYNCS 0x989680 ;  /* 0x009896800000995d */ /* 0x004fea0003900000 */
[----:B------:R-:W2:Y:S02]  /*16b30*/  @!P1 SYNCS.PHASECHK.TRANS64 P1, [R3+URZ+0x13250], R0 ;  /* 0x01325000030095a7 */ /* 0x000ea4000802007f */
[----:B--2---:R-:W-:Y:S05]  /*16b40*/  @!P1 BRA `(.L_x_11081) ;  /* 0xfffffffc00ec9947 */ /* 0x004fea000383ffff */
[----:B------:R-:W-:Y:S05]  /*16b50*/  BRA `(.L_x_11080) ;  /* 0xffffff5400dc7947 */ /* 0x000fea000383ffff */
.L_x_11095:
[----:B-1----:R-:W-:-:S04]  /*16b60*/  IMAD.U32 R7, RZ, RZ, UR14 ;  /* 0x0000000eff077e24 */ /* 0x002fc8000f8e00ff */
[----:B------:R1:W2:Y:S03]  /*16b70*/  SYNCS.PHASECHK.TRANS64.TRYWAIT P1, [R7+URZ+0x13250], R4 ;  /* 0x01325004070075a7 */ /* 0x0002a6000802017f */
[----:B--2---:R-:W-:Y:S05]  /*16b80*/  @!P1 NANOSLEEP.SYNCS 0x989680 ;  /* 0x009896800000995d */ /* 0x004fea0003900000 */
[----:B------:R-:W2:Y:S02]  /*16b90*/  @!P1 SYNCS.PHASECHK.TRANS64 P1, [R7+URZ+0x13250], R4 ;  /* 0x01325004070095a7 */ /* 0x000ea4000802007f */
[----:B--2---:R-:W-:Y:S05]  /*16ba0*/  @!P1 BRA `(.L_x_11095) ;  /* 0xfffffffc00ec9947 */ /* 0x004fea000383ffff */
[----:B------:R-:W-:Y:S05]  /*16bb0*/  BRA `(.L_x_11094) ;  /* 0xffffff9000207947 */ /* 0x000fea000383ffff */
.L_x_11143:
[----:B------:R-:W-:Y:S02]  /*16bc0*/  IMAD.MOV.U32 R13, RZ, RZ, R4 ;  /* 0x000000ffff0d7224 */ /* 0x000fe400078e0004 */
[----:B------:R-:W-:Y:S02]  /*16bd0*/  IMAD.MOV.U32 R12, RZ, RZ, RZ ;  /* 0x000000ffff0c7224 */ /* 0x000fe400078e00ff */
[----:B------:R-:W-:Y:S02]  /*16be0*/  IMAD.MOV.U32 R11, RZ, RZ, 0x1f ;  /* 0x0000001fff0b7424 */ /* 0x000fe400078e00ff */
[----:B------:R-:W-:-:S07]  /*16bf0*/  IMAD.MOV.U32 R15, RZ, RZ, -0x1 ;  /* 0xffffffffff0f7424 */ /* 0x000fce00078e00ff */
[----:B------:R-:W-:Y:S05]  /*16c00*/  WARPSYNC.COLLECTIVE R15, `(.L_x_11210) ;  /* 0x000000000f087348 */ /* 0x000fea0003c00000 */
[----:B------:R0:W1:Y:S02]  /*16c10*/  SHFL.IDX P6, R14, R13, R12, R11 ;  /* 0x0000000c0d0e7389 */ /* 0x00006400000c000b */
[----:B01----:R-:W-:Y:S01]  /*16c20*/  ENDCOLLECTIVE ;  /* 0x000000000000791b */ /* 0x003fe20003800000 */
.L_x_11210:
[----:B------:R-:W-:Y:S05]  /*16c30*/  BRA `(.L_x_11211) ;  /* 0xffffffd400187947 */ /* 0x000fea000383ffff */
.L_x_11145:
[----:B------:R-:W-:Y:S01]  /*16c40*/  BSSY B0, `(.L_x_11212) ;  /* 0x0000006000007945 */ /* 0x000fe20003800000 */
[----:B------:R-:W-:-:S07]  /*16c50*/  IMAD.MOV.U32 R15, RZ, RZ, -0x1 ;  /* 0xffffffffff0f7424 */ /* 0x000fce00078e00ff */
[----:B0-----:R-:W-:Y:S05]  /*16c60*/  WARPSYNC.COLLECTIVE R15, `(.L_x_11213) ;  /* 0x000000000f0c7348 */ /* 0x001fea0003c00000 */
[----:B------:R-:W-:Y:S02]  /*16c70*/  ELECT P6, UR62, PT ;  /* 0x00000000003e782f */ /* 0x000fe400038c0000 */
[----:B------:R-:W-:Y:S01]  /*16c80*/  MOV R14, UR62 ;  /* 0x0000003e000e7c02 */ /* 0x000fe20008000f00 */
[----:B0-----:R-:W-:Y:S10]  /*16c90*/  ENDCOLLECTIVE ;  /* 0x000000000000791b */ /* 0x001ff40003800000 */
.L_x_11213:
[----:B------:R-:W-:Y:S05]  /*16ca0*/  BSYNC B0 ;  /* 0x0000000000007941 */ /* 0x000fea0003800000 */
.L_x_11212:
[----:B------:R-:W-:Y:S05]  /*16cb0*/  BRA `(.L_x_11214) ;  /* 0xffffffd400147947 */ /* 0x000fea000383ffff */
.L_x_11148:
[----:B-1----:R1:W2:Y:S02]  /*16cc0*/  SYNCS.PHASECHK.TRANS64.TRYWAIT P2, [R5+URZ+0x13280], R2 ;  /* 0x01328002050075a7 */ /* 0x0022a4000804017f */
[----:B--2---:R-:W-:Y:S05]  /*16cd0*/  @!P2 NANOSLEEP.SYNCS 0x989680 ;  /* 0x009896800000a95d */ /* 0x004fea0003900000 */
[----:B------:R-:W2:Y:S02]  /*16ce0*/  @!P2 SYNCS.PHASECHK.TRANS64 P2, [R5+URZ+0x13280], R2 ;  /* 0x013280020500a5a7 */ /* 0x000ea4000804007f */
[----:B--2---:R-:W-:Y:S05]  /*16cf0*/  @!P2 BRA `(.L_x_11148) ;  /* 0xfffffffc00f0a947 */ /* 0x004fea000383ffff */
[----:B------:R-:W-:Y:S05]  /*16d00*/  BRA `(.L_x_11215) ;  /* 0xffffffd4006c7947 */ /* 0x000fea000383ffff */
.L_x_11150:
[----:B0-----:R0:W2:Y:S02]  /*16d10*/  SYNCS.PHASECHK.TRANS64.TRYWAIT P2, [R5+URZ+0x13240], R2 ;  /* 0x01324002050075a7 */ /* 0x0010a4000804017f */
[----:B--2---:R-:W-:Y:S05]  /*16d20*/  @!P2 NANOSLEEP.SYNCS 0x989680 ;  /* 0x009896800000a95d */ /* 0x004fea0003900000 */
[----:B------:R-:W2:Y:S02]  /*16d30*/  @!P2 SYNCS.PHASECHK.TRANS64 P2, [R5+URZ+0x13240], R2 ;  /* 0x013240020500a5a7 */ /* 0x000ea4000804007f */
[----:B--2---:R-:W-:Y:S05]  /*16d40*/  @!P2 BRA `(.L_x_11150) ;  /* 0xfffffffc00f0a947 */ /* 0x004fea000383ffff */
[----:B------:R-:W-:Y:S05]  /*16d50*/  BRA `(.L_x_11216) ;  /* 0xffffffd400c07947 */ /* 0x000fea000383ffff */
.L_x_11153:
[----:B0-----:R-:W-:-:S04]  /*16d60*/  IMAD.U32 R4, RZ, RZ, UR41 ;  /* 0x00000029ff047e24 */ /* 0x001fc8000f8e00ff */
[----:B------:R0:W1:Y:S03]  /*16d70*/  SYNCS.PHASECHK.TRANS64.TRYWAIT P0, [R4+URZ+0x13220], R3 ;  /* 0x01322003040075a7 */ /* 0x000066000800017f */
[----:B-1----:R-:W-:Y:S05]  /*16d80*/  @!P0 NANOSLEEP.SYNCS 0x989680 ;  /* 0x009896800000895d */ /* 0x002fea0003900000 */
[----:B------:R-:W1:Y:S02]  /*16d90*/  @!P0 SYNCS.PHASECHK.TRANS64 P0, [R4+URZ+0x13220], R3 ;  /* 0x01322003040085a7 */ /* 0x000e64000800007f */
[----:B-1----:R-:W-:Y:S05]  /*16da0*/  @!P0 BRA `(.L_x_11153) ;  /* 0xfffffffc00ec8947 */ /* 0x002fea000383ffff */
[----:B------:R-:W-:Y:S05]  /*16db0*/  BRA `(.L_x_11217) ;  /* 0xffffffd800747947 */ /* 0x000fea000383ffff */
.L_x_11159:
[----:B0-----:R0:W1:Y:S02]  /*16dc0*/  SYNCS.PHASECHK.TRANS64.TRYWAIT P0, [R6+URZ+0x13280], R5 ;  /* 0x01328005060075a7 */ /* 0x001064000800017f */
[----:B-1----:R-:W-:Y:S05]  /*16dd0*/  @!P0 NANOSLEEP.SYNCS 0x989680 ;  /* 0x009896800000895d */ /* 0x002fea0003900000 */
[----:B------:R-:W1:Y:S02]  /*16de0*/  @!P0 SYNCS.PHASECHK.TRANS64 P0, [R6+URZ+0x13280], R5 ;  /* 0x01328005060085a7 */ /* 0x000e64000800007f */
[----:B-1----:R-:W-:Y:S05]  /*16df0*/  @!P0 BRA `(.L_x_11159) ;  /* 0xfffffffc00f08947 */ /* 0x002fea000383ffff */
[----:B------:R-:W-:Y:S05]  /*16e00*/  BRA `(.L_x_11218) ;  /* 0xffffffdc000c7947 */ /* 0x000fea000383ffff */
.L_x_11164:
[----:B-1----:R1:W2:Y:S02]  /*16e10*/  SYNCS.PHASECHK.TRANS64.TRYWAIT P0, [R6+URZ+0x13240], R5 ;  /* 0x01324005060075a7 */ /* 0x0022a4000800017f */
[----:B--2---:R-:W-:Y:S05]  /*16e20*/  @!P0 NANOSLEEP.SYNCS 0x989680 ;  /* 0x009896800000895d */ /* 0x004fea0003900000 */
[----:B------:R-:W2:Y:S02]  /*16e30*/  @!P0 SYNCS.PHASECHK.TRANS64 P0, [R6+URZ+0x13240], R5 ;  /* 0x01324005060085a7 */ /* 0x000ea4000800007f */
[----:B--2---:R-:W-:Y:S05]  /*16e40*/  @!P0 BRA `(.L_x_11164) ;  /* 0xfffffffc00f08947 */ /* 0x004fea000383ffff */
[----:B------:R-:W-:Y:S05]  /*16e50*/  BRA `(.L_x_11219) ;  /* 0xffffffdc00887947 */ /* 0x000fea000383ffff */
.L_x_11170:
[----:B0-----:R0:W1:Y:S02]  /*16e60*/  SYNCS.PHASECHK.TRANS64.TRYWAIT P2, [R12+URZ+0x13270], R5 ;  /* 0x013270050c0075a7 */ /* 0x001064000804017f */
[----:B-1----:R-:W-:Y:S05]  /*16e70*/  @!P2 NANOSLEEP.SYNCS 0x989680 ;  /* 0x009896800000a95d */ /* 0x002fea0003900000 */
[----:B------:R-:W1:Y:S02]  /*16e80*/  @!P2 SYNCS.PHASECHK.TRANS64 P2, [R12+URZ+0x13270], R5 ;  /* 0x013270050c00a5a7 */ /* 0x000e64000804007f */
[----:B-1----:R-:W-:Y:S05]  /*16e90*/  @!P2 BRA `(.L_x_11170) ;  /* 0xfffffffc00f0a947 */ /* 0x002fea000383ffff */
[----:B------:R-:W-:Y:S05]  /*16ea0*/  BRA `(.L_x_11220) ;  /* 0xffffffe000247947 */ /* 0x000fea000383ffff */
.L_x_11172:
[----:B0-----:R0:W1:Y:S02]  /*16eb0*/  SYNCS.PHASECHK.TRANS64.TRYWAIT P2, [R12+URZ+0x13260], R5 ;  /* 0x013260050c0075a7 */ /* 0x001064000804017f */
[----:B-1----:R-:W-:Y:S05]  /*16ec0*/  @!P2 NANOSLEEP.SYNCS 0x989680 ;  /* 0x009896800000a95d */ /* 0x002fea0003900000 */
[----:B------:R-:W1:Y:S02]  /*16ed0*/  @!P2 SYNCS.PHASECHK.TRANS64 P2, [R12+URZ+0x13260], R5 ;  /* 0x013260050c00a5a7 */ /* 0x000e64000804007f */
[----:B-1----:R-:W-:Y:S05]  /*16ee0*/  @!P2 BRA `(.L_x_11172) ;  /* 0xfffffffc00f0a947 */ /* 0x002fea000383ffff */
[----:B------:R-:W-:Y:S05]  /*16ef0*/  BRA `(.L_x_11221) ;  /* 0xffffffe0002c7947 */ /* 0x000fea000383ffff */
.L_x_11179:
[----:B0-----:R0:W1:Y:S02]  /*16f00*/  SYNCS.PHASECHK.TRANS64.TRYWAIT P0, [R2+URZ+0x13270], R3 ;  /* 0x01327003020075a7 */ /* 0x001064000800017f */
[----:B-1----:R-:W-:Y:S05]  /*16f10*/  @!P0 NANOSLEEP.SYNCS 0x989680 ;  /* 0x009896800000895d */ /* 0x002fea0003900000 */
[----:B------:R-:W1:Y:S02]  /*16f20*/  @!P0 SYNCS.PHASECHK.TRANS64 P0, [R2+URZ+0x13270], R3 ;  /* 0x01327003020085a7 */ /* 0x000e64000800007f */
[----:B-1----:R-:W-:Y:S05]  /*16f30*/  @!P0 BRA `(.L_x_11179) ;  /* 0xfffffffc00f08947 */ /* 0x002fea000383ffff */
[----:B------:R-:W-:Y:S05]  /*16f40*/  BRA `(.L_x_11222) ;  /* 0xffffffe400547947 */ /* 0x000fea000383ffff */
.L_x_11181:
[----:B0-----:R0:W1:Y:S02]  /*16f50*/  SYNCS.PHASECHK.TRANS64.TRYWAIT P0, [R2+URZ+0x13260], R5 ;  /* 0x01326005020075a7 */ /* 0x001064000800017f */
[----:B-1----:R-:W-:Y:S05]  /*16f60*/  @!P0 NANOSLEEP.SYNCS 0x989680 ;  /* 0x009896800000895d */ /* 0x002fea0003900000 */
[----:B------:R-:W1:Y:S02]  /*16f70*/  @!P0 SYNCS.PHASECHK.TRANS64 P0, [R2+URZ+0x13260], R5 ;  /* 0x01326005020085a7 */ /* 0x000e64000800007f */
[----:B-1----:R-:W-:Y:S05]  /*16f80*/  @!P0 BRA `(.L_x_11181) ;  /* 0xfffffffc00f08947 */ /* 0x002fea000383ffff */
[----:B------:R-:W-:Y:S05]  /*16f90*/  BRA `(.L_x_11223) ;  /* 0xffffffe400607947 */ /* 0x000fea000383ffff */
.L_x_11194:
[----:B0-----:R0:W1:Y:S02]  /*16fa0*/  SYNCS.PHASECHK.TRANS64.TRYWAIT P0, [R6+URZ+0x13220], R0 ;  /* 0x01322000060075a7 */ /* 0x001064000800017f */
[----:B-1----:R-:W-:Y:S05]  /*16fb0*/  @!P0 NANOSLEEP.SYNCS 0x989680 ;  /* 0x009896800000895d */ /* 0x002fea0003900000 */
[----:B------:R-:W1:Y:S02]  /*16fc0*/  @!P0 SYNCS.PHASECHK.TRANS64 P0, [R6+URZ+0x13220], R0 ;  /* 0x01322000060085a7 */ /* 0x000e64000800007f */
[----:B-1----:R-:W-:Y:S05]  /*16fd0*/  @!P0 BRA `(.L_x_11194) ;  /* 0xfffffffc00f08947 */ /* 0x002fea000383ffff */
[----:B------:R-:W-:Y:S05]  /*16fe0*/  BRA `(.L_x_11224) ;  /* 0xfffffff4004c7947 */ /* 0x000fea000383ffff */
.L_x_11195:
        /* <DEDUP_REMOVED lines=11> */
.L_x_11226:
[----:B------:R-:W-:Y:S05]  /*170a0*/  BSYNC B0 ;  /* 0x0000000000007941 */ /* 0x000fea0003800000 */
.L_x_11225:
[----:B------:R-:W-:Y:S05]  /*170b0*/  BRA `(.L_x_11227) ;  /* 0xfffffff400347947 */ /* 0x000fea000383ffff */
.L_x_11198:
[----:B------:R-:W-:Y:S01]  /*170c0*/  BSSY B1, `(.L_x_11228) ;  /* 0x0000006000017945 */ /* 0x000fe20003800000 */
[----:B------:R-:W-:-:S07]  /*170d0*/  IMAD.MOV.U32 R15, RZ, RZ, -0x1 ;  /* 0xffffffffff0f7424 */ /* 0x000fce00078e00ff */
[----:B0-----:R-:W-:Y:S05]  /*170e0*/  WARPSYNC.COLLECTIVE R15, `(.L_x_11229) ;  /* 0x000000000f0c7348 */ /* 0x001fea0003c00000 */
[----:B------:R-:W-:Y:S02]  /*170f0*/  ELECT P6, UR62, PT ;  /* 0x00000000003e782f */ /* 0x000fe400038c0000 */
[----:B------:R-:W-:Y:S01]  /*17100*/  MOV R14, UR62 ;  /* 0x0000003e000e7c02 */ /* 0x000fe20008000f00 */
[----:B0-----:R-:W-:Y:S10]  /*17110*/  ENDCOLLECTIVE ;  /* 0x000000000000791b */ /* 0x001ff40003800000 */
.L_x_11229:
[----:B------:R-:W-:Y:S05]  /*17120*/  BSYNC B1 ;  /* 0x0000000000017941 */ /* 0x000fea0003800000 */
.L_x_11228:
[----:B------:R-:W-:Y:S05]  /*17130*/  BRA `(.L_x_11230) ;  /* 0xfffffff4002c7947 */ /* 0x000fea000383ffff */
.L_x_11200:
[----:B0-----:R0:W1:Y:S02]  /*17140*/  SYNCS.PHASECHK.TRANS64.TRYWAIT P1, [R5+URZ], R4 ;  /* 0x00000004050075a7 */ /* 0x001064000802017f */
[----:B-1----:R-:W-:Y:S05]  /*17150*/  @!P1 NANOSLEEP.SYNCS 0x989680 ;  /* 0x009896800000995d */ /* 0x002fea0003900000 */
[----:B------:R-:W1:Y:S02]  /*17160*/  @!P1 SYNCS.PHASECHK.TRANS64 P1, [R5+URZ], R4 ;  /* 0x00000004050095a7 */ /* 0x000e64000802007f */
[----:B-1----:R-:W-:Y:S05]  /*17170*/  @!P1 BRA `(.L_x_11200) ;  /* 0xfffffffc00f09947 */ /* 0x002fea000383ffff */
[----:B------:R-:W-:Y:S05]  /*17180*/  BRA `(.L_x_11231) ;  /* 0xfffffff400607947 */ /* 0x000fea000383ffff */
.L_x_11201:
[----:B-1----:R1:W2:Y:S02]  /*17190*/  SYNCS.PHASECHK.TRANS64.TRYWAIT P1, [R9+URZ], R0 ;  /* 0x00000000090075a7 */ /* 0x0022a4000802017f */
[----:B--2---:R-:W-:Y:S05]  /*171a0*/  @!P1 NANOSLEEP.SYNCS 0x989680 ;  /* 0x009896800000995d */ /* 0x004fea0003900000 */
[----:B------:R-:W2:Y:S02]  /*171b0*/  @!P1 SYNCS.PHASECHK.TRANS64 P1, [R9+URZ], R0 ;  /* 0x00000000090095a7 */ /* 0x000ea4000802007f */
[----:B--2---:R-:W-:Y:S05]  /*171c0*/  @!P1 BRA `(.L_x_11201) ;  /* 0xfffffffc00f09947 */ /* 0x004fea000383ffff */
[----:B------:R-:W-:Y:S05]  /*171d0*/  BRA `(.L_x_11232) ;  /* 0xfffffff400547947 */ /* 0x000fea000383ffff */
.L_x_11203:
[----:B--2---:R2:W3:Y:S02]  /*171e0*/  SYNCS.PHASECHK.TRANS64.TRYWAIT P1, [R17+URZ+0x13260], R4 ;  /* 0x01326004110075a7 */ /* 0x0044e4000802017f */
[----:B---3--:R-:W-:Y:S05]  /*171f0*/  @!P1 NANOSLEEP.SYNCS 0x989680 ;  /* 0x009896800000995d */ /* 0x008fea0003900000 */
[----:B------:R-:W3:Y:S02]  /*17200*/  @!P1 SYNCS.PHASECHK.TRANS64 P1, [R17+URZ+0x13260], R4 ;  /* 0x01326004110095a7 */ /* 0x000ee4000802007f */
[----:B---3--:R-:W-:Y:S05]  /*17210*/  @!P1 BRA `(.L_x_11203) ;  /* 0xfffffffc00f09947 */ /* 0x008fea000383ffff */
[----:B------:R-:W-:Y:S05]  /*17220*/  BRA `(.L_x_11233) ;  /* 0xfffffff400547947 */ /* 0x000fea000383ffff */
.L_x_11205:
[----:B---3--:R3:W4:Y:S02]  /*17230*/  SYNCS.PHASECHK.TRANS64.TRYWAIT P1, [R7+URZ+0x13260], R0 ;  /* 0x01326000070075a7 */ /* 0x008724000802017f */
[----:B----4-:R-:W-:Y:S05]  /*17240*/  @!P1 NANOSLEEP.SYNCS 0x989680 ;  /* 0x009896800000995d */ /* 0x010fea0003900000 */
[----:B------:R-:W4:Y:S02]  /*17250*/  @!P1 SYNCS.PHASECHK.TRANS64 P1, [R7+URZ+0x13260], R0 ;  /* 0x01326000070095a7 */ /* 0x000f24000802007f */
[----:B----4-:R-:W-:Y:S05]  /*17260*/  @!P1 BRA `(.L_x_11205) ;  /* 0xfffffffc00f09947 */ /* 0x010fea000383ffff */
[----:B------:R-:W-:Y:S05]  /*17270*/  BRA `(.L_x_11234) ;  /* 0xfffffff400547947 */ /* 0x000fea000383ffff */
.L_x_11207:
[----:B----4-:R4:W0:Y:S02]  /*17280*/  SYNCS.PHASECHK.TRANS64.TRYWAIT P0, [R17+URZ+0x13280], R4 ;  /* 0x01328004110075a7 */ /* 0x010824000800017f */
[----:B0-----:R-:W-:Y:S05]  /*17290*/  @!P0 NANOSLEEP.SYNCS 0x989680 ;  /* 0x009896800000895d */ /* 0x001fea0003900000 */
[----:B------:R-:W0:Y:S02]  /*172a0*/  @!P0 SYNCS.PHASECHK.TRANS64 P0, [R17+URZ+0x13280], R4 ;  /* 0x01328004110085a7 */ /* 0x000e24000800007f */
[----:B0-----:R-:W-:Y:S05]  /*172b0*/  @!P0 BRA `(.L_x_11207) ;  /* 0xfffffffc00f08947 */ /* 0x001fea000383ffff */
[----:B------:R-:W-:Y:S05]  /*172c0*/  BRA `(.L_x_11208) ;  /* 0xfffffff400507947 */ /* 0x000fea000383ffff */
.L_x_11235:
        /* <DEDUP_REMOVED lines=11> */
.L_x_12392:


//--------------------- .text._ZN7cutlass13device_kernelIN5flash11enable_sm90INS1_16FlashAttnFwdSm90INS1_25CollectiveMainloopFwdSm90ILi2EN4cute5tupleIJNS5_1CILi1EEES8_S8_EEENS6_IJNS7_ILi192EEENS7_ILi160EEENS7_ILi64EEEEEELi64ENS_12float_e4m3_tEfNS_4arch4Sm90ELb0ELb1ELb0ELb1ELb0ELb1ELb0ELb1ELb1ELb0ELb0ELb0EEENS1_21CollectiveEpilogueFwdINS6_IJSA_SC_SB_EEES9_NS_10bfloat16_tESG_Li384ELb1ELb0ELb0ELb1EEENS1_36VarlenDynamicPersistentTileSchedulerILi192ELi160ELi384ELi128ELb0ELb0ELb1ELb1ELb0ELb1EEEEEEEEEvNT_6ParamsE --------------------------
	.section	.text._ZN7cutlass13device_kernelIN5flash11enable_sm90INS1_16FlashAttnFwdSm90INS1_25CollectiveMainloopFwdSm90ILi2EN4cute5tupleIJNS5_1CILi1EEES8_S8_EEENS6_IJNS7_ILi192EEENS7_ILi160EEENS7_ILi64EEEEEELi64ENS_12float_e4m3_tEfNS_4arch4Sm90ELb0ELb1ELb0ELb1ELb0ELb1ELb0ELb1ELb1ELb0ELb0ELb0EEENS1_21CollectiveEpilogueFwdINS6_IJSA_SC_SB_EEES9_NS_10bfloat16_tESG_Li384ELb1ELb0ELb0ELb1EEENS1_36VarlenDynamicPersistentTileSchedulerILi192ELi160ELi384ELi128ELb0ELb0ELb1ELb1ELb0ELb1EEEEEEEEEvNT_6ParamsE,"ax",@progbits
	.align	128
.text._ZN7cutlass13device_kernelIN5flash11enable_sm90INS1_16FlashAttnFwdSm90INS1_25CollectiveMainloopFwdSm90ILi2EN4cute5tupleIJNS5_1CILi1EEES8_S8_EEENS6_IJNS7_ILi192EEENS7_ILi160EEENS7_ILi64EEEEEELi64ENS_12float_e4m3_tEfNS_4arch4Sm90ELb0ELb1ELb0ELb1ELb0ELb1ELb0ELb1ELb1ELb0ELb0ELb0EEENS1_21CollectiveEpilogueFwdINS6_IJSA_SC_SB_EEES9_NS_10bfloat16_tESG_Li384ELb1ELb0ELb0ELb1EEENS1_36VarlenDynamicPersistentTileSchedulerILi192ELi160ELi384ELi128ELb0ELb0ELb1ELb1ELb0ELb1EEEEEEEEEvNT_6ParamsE:
        .type           _ZN7cutlass13device_kernelIN5flash11enable_sm90INS1_16FlashAttnFwdSm90INS1_25CollectiveMainloopFwdSm90ILi2EN4cute5tupleIJNS5_1CILi1EEES8_S8_EEENS6_IJNS7_ILi192EEENS7_ILi160EEENS7_ILi64EEEEEELi64ENS_12float_e4m3_tEfNS_4arch4Sm90ELb0ELb1ELb0ELb1ELb0ELb1ELb0ELb1ELb1ELb0ELb0ELb0EEENS1_21CollectiveEpilogueFwdINS6_IJSA_SC_SB_EEES9_NS_10bfloat16_tESG_Li384ELb1ELb0ELb0ELb1EEENS1_36VarlenDynamicPersistentTileSchedulerILi192ELi160ELi384ELi128ELb0ELb0ELb1ELb1ELb0ELb1EEEEEEEEEvNT_6ParamsE,@function
        .size           _ZN7cutlass13device_kernelIN5flash11enable_sm90INS1_16FlashAttnFwdSm90INS1_25CollectiveMainloopFwdSm90ILi2EN4cute5tupleIJNS5_1CILi1EEES8_S8_EEENS6_IJNS7_ILi192EEENS7_ILi160EEENS7_ILi64EEEEEELi64ENS_12float_e4m3_tEfNS_4arch4Sm90ELb0ELb1ELb0ELb1ELb0ELb1ELb0ELb1ELb1ELb0ELb0ELb0EEENS1_21CollectiveEpilogueFwdINS6_IJSA_SC_SB_EEES9_NS_10bfloat16_tESG_Li384ELb1ELb0ELb0ELb1EEENS1_36VarlenDynamicPersistentTileSchedulerILi192ELi160ELi384ELi128ELb0ELb0ELb1ELb1ELb0ELb1EEEEEEEEEvNT_6ParamsE,(.L_x_12393 - _ZN7cutlass13device_kernelIN5flash11enable_sm90INS1_16FlashAttnFwdSm90INS1_25CollectiveMainloopFwdSm90ILi2EN4cute5tupleIJNS5_1CILi1EEES8_S8_EEENS6_IJNS7_ILi192EEENS7_ILi160EEENS7_ILi64EEEEEELi64ENS_12float_e4m3_tEfNS_4arch4Sm90ELb0ELb1ELb0ELb1ELb0ELb1ELb0ELb1ELb1ELb0ELb0ELb0EEENS1_21CollectiveEpilogueFwdINS6_IJSA_SC_SB_EEES9_NS_10bfloat16_tESG_Li384ELb1ELb0ELb0ELb1EEENS1_36VarlenDynamicPersistentTileSchedulerILi192ELi160ELi384ELi128ELb0ELb0ELb1ELb1ELb0ELb1EEEEEEEEEvNT_6ParamsE)
        .other          _ZN7cutlass13device_kernelIN5flash11enable_sm90INS1_16FlashAttnFwdSm90INS1_25CollectiveMainloopFwdSm90ILi2EN4cute5tupleIJNS5_1CILi1EEES8_S8_EEENS6_IJNS7_ILi192EEENS7_ILi160EEENS7_ILi64EEEEEELi64ENS_12float_e4m3_tEfNS_4arch4Sm90ELb0ELb1ELb0ELb1ELb0ELb1ELb0ELb1ELb1ELb0ELb0ELb0EEENS1_21CollectiveEpilogueFwdINS6_IJSA_SC_SB_EEES9_NS_10bfloat16_tESG_Li384ELb1ELb0ELb0ELb1EEENS1_36VarlenDynamicPersistentTileSchedulerILi192ELi160ELi384ELi128ELb0ELb0ELb1ELb1ELb0ELb1EEEEEEEEEvNT_6ParamsE,@"STO_CUDA_ENTRY STV_DEFAULT"
_ZN7cutlass13device_kernelIN5flash11enable_sm90INS1_16FlashAttnFwdSm90INS1_25CollectiveMainloopFwdSm90ILi2EN4cute5tupleIJNS5_1CILi1EEES8_S8_EEENS6_IJNS7_ILi192EEENS7_ILi160EEENS7_ILi64EEEEEELi64ENS_12float_e4m3_tEfNS_4arch4Sm90ELb0ELb1ELb0ELb1ELb0ELb1ELb0ELb1ELb1ELb0ELb0ELb0EEENS1_21CollectiveEpilogueFwdINS6_IJSA_SC_SB_EEES9_NS_10bfloat16_tESG_Li384ELb1ELb0ELb0ELb1EEENS1_36VarlenDynamicPersistentTileSchedulerILi192ELi160ELi384ELi128ELb0ELb0ELb1ELb1ELb0ELb1EEEEEEEEEvNT_6ParamsE:
        /* <DEDUP_REMOVED lines=26> */
.L_x_11237:
[----:B------:R-:W-:Y:S05]  /*01a0*/  BSYNC B0 ;  /* 0x0000000000007941 */ /* 0x000fea0003800000 */
.L_x_11236:
[----:B------:R-:W-:Y:S01]  /*01b0*/  VOTEU.ANY UP0, P0 ;  /* 0x00000000003f7886 */ /* 0x000fe20000000100 */
[----:B------:R-:W0:Y:S01]  /*01c0*/  SHFL.IDX PT, R2, R0, RZ, 0x1f ;  /* 0x00001fff00027589 */ /* 0x000e2200000e0000 */
[----:B------:R-:W-:Y:S01]  /*01d0*/  UMOV UR4, 0x1 ;  /* 0x0000000100047882 */ /* 0x000fe20000000000 */
[----:B------:R-:W-:Y:S01]  /*01e0*/  UMOV UR7, 0x180 ;  /* 0x0000018000077882 */ /* 0x000fe20000000000 */
[----:B------:R-:W-:Y:S01]  /*01f0*/  VOTEU.ANY UP1, P0 ;  /* 0x00000000003f7886 */ /* 0x000fe20000020100 */
[----:B------:R-:W1:Y:S01]  /*0200*/  @UP0 S2UR UR8, SR_CgaCtaId ;  /* 0x00000000000809c3 */ /* 0x000e620000008800 */
[----:B------:R-:W-:Y:S01]  /*0210*/  @UP0 UMOV UR6, 0x400 ;  /* 0x0000040000060882 */ /* 0x000fe20000000000 */
[----:B------:R-:W-:-:S04]  /*0220*/  @UP0 UIADD3 UR4, -UR4, 0x100000, URZ ;  /* 0x0010000004040890 */ /* 0x000fc8000fffe13f */
[----:B------:R-:W-:Y:S02]  /*0230*/  @UP0 USHF.L.U32 UR5, UR4, 0xb, URZ ;  /* 0x0000000b04050899 */ /* 0x000fe4000800063f */
[----:B------:R-:W-:Y:S01]  /*0240*/  @UP0 USHF.L.U32 UR4, UR4, 0x1, URZ ;  /* 0x0000000104040899 */ /* 0x000fe2000800063f */
[----:B0-----:R-:W-:Y:S02]  /*0250*/  ISETP.NE.AND P1, PT, R2, RZ, PT ;  /* 0x000000ff0200720c */ /* 0x001fe40003f25270 */
[----:B------:R-:W-:Y:S01]  /*0260*/  SHF.R.U32.HI R2, RZ, 0x7, R3 ;  /* 0x00000007ff027819 */ /* 0x000fe20000011603 */
[----:B-1----:R-:W-:Y:S02]  /*0270*/  @UP0 ULEA UR8, UR8, UR6, 0x18 ;  /* 0x0000000608080291 */ /* 0x002fe4000f8ec03f */
[----:B------:R-:W-:-:S04]  /*0280*/  @UP0 UIADD3 UR6, -UR7, 0x100000, URZ ;  /* 0x0010000007060890 */ /* 0x000fc8000fffe13f */
[----:B------:R-:W-:Y:S02]  /*0290*/  @UP0 USHF.L.U32 UR7, UR6, 0xb, URZ ;  /* 0x0000000b06070899 */ /* 0x000fe4000800063f */
[----:B------:R-:W-:Y:S01]  /*02a0*/  @UP0 USHF.L.U32 UR6, UR6, 0x1, URZ ;  /* 0x0000000106060899 */ /* 0x000fe2000800063f */
[----:B------:R-:W-:Y:S01]  /*02b0*/  VOTEU.ANY UP0, P0 ;  /* 0x00000000003f7886 */ /* 0x000fe20000000100 */
[----:B------:R-:W0:Y:S04]  /*02c0*/  SHFL.IDX PT, R2, R2, RZ, 0x1f ;  /* 0x00001fff02027589 */ /* 0x000e2800000e0000 */
[----:B------:R-:W1:Y:S02]  /*02d0*/  FENCE.VIEW.ASYNC.S ;  /* 0x00000000000073c6 */ /* 0x000e640000000000 */
[----:B-1----:R1:W2:Y:S04]  /*02e0*/  @UP0 SYNCS.EXCH.64 URZ, [UR8+0x13200], UR4 ;  /* 0x01320004083f05b2 */ /* 0x0022a80008000100 */
        /* <DEDUP_REMOVED lines=16> */
[----:B------:R4:W0:Y:S01]  /*03f0*/  SYNCS.EXCH.64 URZ, [UR8+0x13240], UR4 ;  /* 0x01324004083f75b2 */ /* 0x0008220008000100 */
[----:B------:R4:W0:Y:S01]  /*0400*/  SYNCS.EXCH.64 URZ, [UR8+0x13238], UR6 ;  /* 0x01323806083f75b2 */ /* 0x0008220008000100 */
[----:B------:R4:W0:Y:S02]  /*0410*/  SYNCS.EXCH.64 URZ, [UR8+0x13248], UR4 ;  /* 0x01324804083f75b2 */ /* 0x0008240008000100 */
[----:B----4-:R-:W-:Y:S01]  /*0420*/  NOP ;  /* 0x0000000000007918 */ /* 0x010fe20000000000 */
.L_x_11238:
        /* <DEDUP_REMOVED lines=22> */
.L_x_11239:
        /* <DEDUP_REMOVED lines=14> */
[----:B------:R4:W0:Y:S01]  /*0670*/  SYNCS.EXCH.64 URZ, [UR6+0x13280], UR4 ;  /* 0x01328004063f75b2 */ /* 0x0008220008000100 */
[----:B------:R4:W0:Y:S01]  /*0680*/  SYNCS.EXCH.64 URZ, [UR6+0x13278], UR4 ;  /* 0x01327804063f75b2 */ /* 0x0008220008000100 */
[----:B------:R4:W0:Y:S02]  /*0690*/  SYNCS.EXCH.64 URZ, [UR6+0x13288], UR4 ;  /* 0x01328804063f75b2 */ /* 0x0008240008000100 */
[----:B----4-:R-:W-:Y:S01]  /*06a0*/  NOP ;  /* 0x0000000000007918 */ /* 0x010fe20000000000 */
.L_x_11240:
        /* <DEDUP_REMOVED lines=22> */
.L_x_11241:
        /* <DEDUP_REMOVED lines=22> */
.L_x_11242:
[----:B0-----:R-:W-:Y:S01]  /*0970*/  ISETP.NE.AND P0, PT, R2, RZ, PT ;  /* 0x000000ff0200720c */ /* 0x001fe20003f05270 */
[----:B------:R-:W-:Y:S01]  /*0980*/  IMAD.MOV.U32 R2, RZ, RZ, 0x1 ;  /* 0x00000001ff027424 */ /* 0x000fe200078e00ff */
[----:B------:R-:W-:Y:S01]  /*0990*/  NOP ;  /* 0x0000000000007918 */ /* 0x000fe20000000000 */
[----:B------:R-:W-:Y:S01]  /*09a0*/  ULDC.64 UR40, c[0x0][0x208] ;  /* 0x0000820000287ab9 */ /* 0x000fe20000000a00 */
[----:B------:R-:W-:Y:S02]  /*09b0*/  BSSY B8, `(.L_x_11243) ;  /* 0x0001f16000087945 */ /* 0x000fe40003800000 */
[----:B------:R-:W-:-:S05]  /*09c0*/  SEL R2, R2, 0x2, !P0 ;  /* 0x0000000202027807 */ /* 0x000fca0004000000 */
[----:B------:R0:W-:Y:S01]  /*09d0*/  STL [R1+0x14], R2 ;  /* 0x0000140201007387 */ /* 0x0001e20000100800 */
[----:B-123--:R-:W-:Y:S06]  /*09e0*/  BAR.SYNC.DEFER_BLOCKING 0x0 ;  /* 0x0000000000007b1d */ /* 0x00efec0000010000 */
[----:B------:R-:W-:Y:S05]  /*09f0*/  @!P0 BRA `(.L_x_11244) ;  /* 0x00000194006c8947 */ /* 0x000fea0003800000 */
.L_x_11245:
[----:B------:R-:W-:-:S08]  /*0a00*/  NOP ;  /* 0x0000000000007918 */ /* 0x000fd00000000000 */
[----:B------:R-:W1:Y:S02]  /*0a10*/  USETMAXREG.TRY_ALLOC.CTAPOOL UP0, 0xa0 ;  /* 0x000000a0000079c8 */ /* 0x000e640008000600 */
[----:B-1----:R-:W-:-:S13]  /*0a20*/  PLOP3.LUT P0, PT, PT, PT, UP0, 0x80, 0x0 ;  /* 0x000000000000781c */ /* 0x002fda0003f0f008 */
[----:B------:R-:W-:Y:S05]  /*0a30*/  @!P0 BRA `(.L_x_11245) ;  /* 0xfffffffc00f08947 */ /* 0x000fea000383ffff */
[----:B------:R-:W1:Y:S08]  /*0a40*/  S2UR UR4, SR_CgaCtaId ;  /* 0x00000000000479c3 */ /* 0x000e700000008800 */
[----:B------:R-:W-:Y:S06]  /*0a50*/  BAR.ARV 0x8, 0x1a0 ;  /* 0x0206800000007b1d */ /* 0x000fec0000002000 */
[----:B------:R-:W-:-:S02]  /*0a60*/  MOV R18, 0x400 ;  /* 0x0000040000127802 */ /* 0x000fc40000000f00 */
[----:B------:R-:W-:Y:S01]  /*0a70*/  BAR.SYNC.DEFER_BLOCKING 0x5, 0x200 ;  /* 0x0148000000007b1d */ /* 0x000fe20000010000 */
[----:B-1----:R-:W-:-:S05]  /*0a80*/  IMAD.U32 R0, RZ, RZ, UR4 ;  /* 0x00000004ff007e24 */ /* 0x002fca000f8e00ff */
[----:B------:R-:W-:Y:S01]  /*0a90*/  ULDC UR4, c[0x0][0xc14] ;  /* 0x0003050000047ab9 */ /* 0x000fe20000000800 */
[----:B------:R-:W-:Y:S01]  /*0aa0*/  LEA R18, R0, R18, 0x18 ;  /* 0x0000001200127211 */ /* 0x000fe200078ec0ff */
[----:B------:R-:W-:Y:S04]  /*0ab0*/  STL [R1+0x40], R0 ;  /* 0x0000400001007387 */ /* 0x000fe80000100800 */
[----:B------:R-:W1:Y:S01]  /*0ac0*/  LDS.128 R12, [R18+0x132d0] ;  /* 0x0132d000120c7984 */ /* 0x000e620000000c00 */
[----:B------:R-:W-:Y:S06]  /*0ad0*/  BAR.ARV 0x4, 0x200 ;  /* 0x0108000000007b1d */ /* 0x000fec0000002000 */
[----:B-1----:R-:W-:-:S13]  /*0ae0*/  ISETP.GE.AND P0, PT, R15, UR4, PT ;  /* 0x000000040f007c0c */ /* 0x002fda000bf06270 */
[----:B------:R-:W-:Y:S05]  /*0af0*/  @P0 BRA `(.L_x_11246) ;  /* 0x000001f000040947 */ /* 0x000fea0003800000 */
[----:B------:R-:W2:Y:S01]  /*0b00*/  LDL.LU R12, [R1+0x14] ;  /* 0x00001400010c7983 */ /* 0x000ea20000300800 */
[----:B------:R-:W1:Y:S02]  /*0b10*/  S2R R0, SR_TID.X ;  /* 0x0000000000007919 */ /* 0x000e640000002100 */
[----:B-1----:R-:W-:-:S05]  /*0b20*/  VIADD R0, R0, 0xffffff80 ;  /* 0xffffff8000007836 */ /* 0x002fca0000000000 */
[----:B------:R-:W-:-:S04]  /*0b30*/  SHF.R.S32.HI R3, RZ, 0x1f, R0 ;  /* 0x0000001fff037819 */ /* 0x000fc80000011400 */
[CC--:B0-----:R-:W-:Y:S02]  /*0b40*/  LEA.HI R2, R3.reuse, R0.reuse, RZ, 0x7 ;  /* 0x0000000003027211 */ /* 0x0c1fe400078f38ff */
[-C--:B------:R-:W-:Y:S02]  /*0b50*/  LEA.HI R4, R0, R0.reuse, RZ, 0x1 ;  /* 0x0000000000047211 */ /* 0x080fe400078f08ff */
[----:B------:R-:W-:Y:S02]  /*0b60*/  LOP3.LUT R9, R2, 0xffffff80, RZ, 0xc0, !PT ;  /* 0xffffff8002097812 */ /* 0x000fe400078ec0ff */
[----:B------:R-:W-:Y:S02]  /*0b70*/  SHF.R.S32.HI R16, RZ, 0x1, R4 ;  /* 0x00000001ff107819 */ /* 0x000fe40000011404 */
[CC--:B------:R-:W-:Y:S01]  /*0b80*/  LEA.HI R5, R3.reuse, R0.reuse, RZ, 0x2 ;  /* 0x0000000003057211 */ /* 0x0c0fe200078f10ff */
[----:B------:R-:W-:Y:S01]  /*0b90*/  IMAD.IADD R9, R0, 0x1, -R9 ;  /* 0x0000000100097824 */ /* 0x000fe200078e0a09 */
[----:B------:R-:W-:-:S02]  /*0ba0*/  LEA.HI R7, R3, R0, RZ, 0x4 ;  /* 0x0000000003077211 */ /* 0x000fc400078f20ff */
[----:B------:R-:W-:Y:S02]  /*0bb0*/  SHF.R.S32.HI R2, RZ, 0x7, R2 ;  /* 0x00000007ff027819 */ /* 0x000fe40000011402 */
[C---:B------:R-:W-:Y:S02]  /*0bc0*/  LOP3.LUT R3, R4.reuse, 0xfffffffe, RZ, 0xc0, !PT ;  /* 0xfffffffe04037812 */ /* 0x040fe400078ec0ff */
[----:B------:R-:W-:Y:S02]  /*0bd0*/  LEA.HI R6, R4, R16, RZ, 0x1 ;  /* 0x0000001004067211 */ /* 0x000fe400078f08ff */
[--C-:B------:R-:W-:Y:S02]  /*0be0*/  SHF.R.S32.HI R4, RZ, 0x2, R5.reuse ;  /* 0x00000002ff047819 */ /* 0x100fe40000011405 */
[----:B------:R-:W-:Y:S02]  /*0bf0*/  SHF.R.S32.HI R5, RZ, 0x1f, R5 ;  /* 0x0000001fff057819 */ /* 0x000fe40000011405 */
[----:B------:R-:W-:Y:S01]  /*0c00*/  SHF.R.S32.HI R10, RZ, 0x1f, R9 ;  /* 0x0000001fff0a7819 */ /* 0x000fe20000011409 */
[----:B------:R-:W-:Y:S01]  /*0c10*/  IMAD.HI R8, R2, 0x55555556, RZ ;  /* 0x5555555602087827 */ /* 0x000fe200078e02ff */
[----:B------:R-:W-:-:S03]  /*0c20*/  LEA.HI R5, R5, R4, RZ, 0x2 ;  /* 0x0000000405057211 */ /* 0x000fc600078f10ff */
[----:B------:R-:W-:Y:S01]  /*0c30*/  IMAD.IADD R3, R0, 0x1, -R3 ;  /* 0x0000000100037824 */ /* 0x000fe200078e0a03 */
[----:B------:R-:W-:Y:S02]  /*0c40*/  LEA.HI R0, R10, R9, RZ, 0x2 ;  /* 0x000000090a007211 */ /* 0x000fe400078f10ff */
[----:B------:R-:W-:Y:S02]  /*0c50*/  LEA.HI R11, R8, R8, RZ, 0x1 ;  /* 0x00000008080b7211 */ /* 0x000fe400078f08ff */
[----:B------:R-:W-:Y:S02]  /*0c60*/  LOP3.LUT R5, R5, 0xfffffffc, RZ, 0xc0, !PT ;  /* 0xfffffffc05057812 */ /* 0x000fe400078ec0ff */
[--C-:B------:R-:W-:Y:S02]  /*0c70*/  SHF.R.S32.HI R8, RZ, 0x2, R0.reuse ;  /* 0x00000002ff087819 */ /* 0x100fe40000011400 */
[----:B------:R-:W-:Y:S01]  /*0c80*/  SHF.R.S32.HI R17, RZ, 0x1f, R0 ;  /* 0x0000001fff117819 */ /* 0x000fe20000011400 */
[----:B------:R-:W-:-:S03]  /*0c90*/  IMAD.IADD R5, R4, 0x1, -R5 ;  /* 0x0000000104057824 */ /* 0x000fc600078e0a05 */
[----:B------:R-:W-:Y:S01]  /*0ca0*/  LEA.HI R17, R17, R8, RZ, 0x3 ;  /* 0x0000000811117211 */ /* 0x000fe200078f18ff */
[----:B------:R-:W-:Y:S01]  /*0cb0*/  IMAD R11, R11, -0x3, R2 ;  /* 0xfffffffd0b0b7824 */ /* 0x000fe200078e0202 */
[----:B------:R-:W-:Y:S01]  /*0cc0*/  LOP3.LUT R6, R6, 0x3fffffe, RZ, 0xc0, !PT ;  /* 0x03fffffe06067812 */ /* 0x000fe200078ec0ff */
[----:B------:R-:W-:Y:S01]  /*0cd0*/  IMAD.SHL.U32 R5, R5, 0x80, RZ ;  /* 0x0000008005057824 */ /* 0x000fe200078e00ff */
[----:B------:R-:W-:Y:S02]  /*0ce0*/  LOP3.LUT R17, R17, 0xfffffff8, RZ, 0xc0, !PT ;  /* 0xfffffff811117812 */ /* 0x000fe400078ec0ff */
[----:B------:R-:W-:Y:S02]  /*0cf0*/  LEA.HI R10, R10, R9, RZ, 0x5 ;  /* 0x000000090a0a7211 */ /* 0x000fe400078f28ff */
[----:B------:R-:W-:Y:S01]  /*0d00*/  LOP3.LUT R2, R0, 0x7ffffffc, RZ, 0xc0, !PT ;  /* 0x7ffffffc00027812 */ /* 0x000fe200078ec0ff */
[----:B------:R-:W-:Y:S01]  /*0d10*/  IMAD.IADD R6, R16, 0x1, -R6 ;  /* 0x0000000110067824 */ /* 0x000fe200078e0a06 */
[----:B------:R-:W-:Y:S01]  /*0d20*/  SHF.R.S32.HI R10, RZ, 0x5, R10 ;  /* 0x00000005ff0a7819 */ /* 0x000fe2000001140a */
[----:B------:R-:W-:Y:S01]  /*0d30*/  IMAD.IADD R17, R8, 0x1, -R17 ;  /* 0x0000000108117824 */ /* 0x000fe200078e0a11 */
[----:B------:R-:W-:Y:S01]  /*0d40*/  LOP3.LUT R16, R5, 0x180, RZ, 0xc0, !PT ;  /* 0x0000018005107812 */ /* 0x000fe200078ec0ff */
[----:B------:R-:W-:-:S02]  /*0d50*/  IMAD.IADD R2, R9, 0x1, -R2 ;  /* 0x0000000109027824 */ /* 0x000fc400078e0a02 */
[----:B------:R-:W-:Y:S02]  /*0d60*/  IMAD R10, R10, 0x10, R17 ;  /* 0x000000100a0a7824 */ /* 0x000fe400078e0211 */
[----:B------:R-:W-:Y:S01]  /*0d70*/  STL [R1+0x50], R16 ;  /* 0x0000501001007387 */ /* 0x000fe20000100800 */
[----:B------:R-:W-:-:S03]  /*0d80*/  IMAD.SHL.U32 R22, R3, 0x10, RZ ;  /* 0x0000001003167824 */ /* 0x000fc600078e00ff */
[----:B------:R0:W-:Y:S01]  /*0d90*/  STL [R1+0x28], R2 ;  /* 0x0000280201007387 */ /* 0x0001e20000100800 */
[----:B------:R-:W-:-:S03]  /*0da0*/  SHF.R.S32.HI R7, RZ, 0x4, R7 ;  /* 0x00000004ff077819 */ /* 0x000fc60000011407 */
[----:B------:R-:W-:Y:S01]  /*0db0*/  STL [R1+0x34], R13 ;  /* 0x0000340d01007387 */ /* 0x000fe20000100800 */
[----:B0-----:R-:W-:Y:S01]  /*0dc0*/  IMAD R2, R11, 0x40, R10 ;  /* 0x000000400b027824 */ /* 0x001fe200078e020a */
[C---:B------:R-:W-:Y:S01]  /*0dd0*/  LOP3.LUT R0, R16.reuse, 0x10, R22, 0xf8, !PT ;  /* 0x0000001010007812 */ /* 0x040fe200078ef816 */
[----:B------:R-:W-:Y:S01]  /*0de0*/  IMAD R6, R7, 0x8, R6 ;  /* 0x0000000807067824 */ /* 0x000fe200078e0206 */
[----:B------:R-:W-:Y:S02]  /*0df0*/  SHF.R.U32.HI R3, RZ, 0x3, R16 ;  /* 0x00000003ff037819 */ /* 0x000fe40000011610 */
[----:B------:R2:W-:Y:S01]  /*0e00*/  STL [R1+0x70], R2 ;  /* 0x0000700201007387 */ /* 0x0005e20000100800 */
[----:B------:R-:W-:-:S03]  /*0e10*/  LOP3.LUT R4, R16, 0x30, R22, 0xf8, !PT ;  /* 0x0000003010047812 */ /* 0x000fc600078ef816 */
[----:B------:R-:W-:Y:S01]  /*0e20*/  STL [R1+0x38], R14 ;  /* 0x0000380e01007387 */ /* 0x000fe20000100800 */
[----:B------:R-:W-:-:S03]  /*0e30*/  LOP3.LUT R0, R0, R3, RZ, 0x3c, !PT ;  /* 0x0000000300007212 */ /* 0x000fc600078e3cff */
[----:B------:R-:W-:Y:S01]  /*0e40*/  STL [R1+0x3c], R15 ;  /* 0x00003c0f01007387 */ /* 0x000fe20000100800 */
[----:B------:R-:W-:-:S03]  /*0e50*/  LOP3.LUT R3, R4, R3, RZ, 0x3c, !PT ;  /* 0x0000000304037212 */ /* 0x000fc600078e3cff */
[----:B------:R-:W-:Y:S01]  /*0e60*/  STL [R1+0x60], RZ ;  /* 0x000060ff01007387 */ /* 0x000fe20000100800 */
[----:B------:R-:W-:Y:S01]  /*0e70*/  CS2R R156, SRZ ;  /* 0x00000000009c7805 */ /* 0x000fe2000001ff00 */
[----:B------:R-:W-:Y:S01]  /*0e80*/  IMAD.MOV.U32 R19, RZ, RZ, RZ ;  /* 0x000000ffff137224 */ /* 0x000fe200078e00ff */
[----:B--2---:R-:W-:-:S05]  /*0e90*/  LOP3.LUT R2, R12, 0x1, RZ, 0xfc, !PT ;  /* 0x000000010c027812 */ /* 0x004fca00078efcff */
[----:B------:R0:W-:Y:S02]  /*0ea0*/  STL [R1+0x10], R2 ;  /* 0x0000100201007387 */ /* 0x0001e40000100800 */
[----:B0-----:R-:W-:-:S04]  /*0eb0*/  IMAD.SHL.U32 R2, R6, 0x40, RZ ;  /* 0x0000004006027824 */ /* 0x001fc800078e00ff */
[----:B------:R-:W-:Y:S01]  /*0ec0*/  IMAD.IADD R4, R2, 0x1, R0 ;  /* 0x0000000102047824 */ /* 0x000fe200078e0200 */
[----:B------:R-:W-:Y:S01]  /*0ed0*/  IADD3 R0, R18, R2, R3 ;  /* 0x0000000212007210 */ /* 0x000fe20007ffe003 */
[----:B------:R0:W-:Y:S04]  /*0ee0*/  STL [R1+0x1c], RZ ;  /* 0x00001cff01007387 */ /* 0x0001e80000100800 */
[----:B------:R0:W-:Y:S04]  /*0ef0*/  STL [R1+0x54], R2 ;  /* 0x0000540201007387 */ /* 0x0001e80000100800 */
[----:B------:R0:W-:Y:S04]  /*0f00*/  STL [R1+0x6c], R0 ;  /* 0x00006c0001007387 */ /* 0x0001e80000100800 */
[----:B------:R0:W-:Y:S02]  /*0f10*/  STL [R1+0x48], R4 ;  /* 0x0000480401007387 */ /* 0x0001e40000100800 */
.L_x_11437:
[----:B0-2--5:R-:W2:Y:S01]  /*0f20*/  LDL R27, [R1+0x3c] ;  /* 0x00003c00011b7983 */ /* 0x025ea20000100800 */
[----:B------:R-:W-:Y:S01]  /*0f30*/  ULDC.64 UR4, c[0x0][0xa28] ;  /* 0x00028a0000047ab9 */ /* 0x000fe20000000a00 */
[----:B01--4-:R-:W2:Y:S01]  /*0f40*/  LDC.64 R4, c[0x0][0xa08] ;  /* 0x00028200ff047b82 */ /* 0x013ea20000000a00 */
        /* <DEDUP_REMOVED lines=49> */
.L_x_11247:
[----:B------:R-:W-:Y:S02]  /*1260*/  IMAD.U32 R50, RZ, RZ, UR5 ;  /* 0x00000005ff327e24 */ /* 0x000fe4000f8e00ff */
[----:B------:R-:W-:Y:S01]  /*1270*/  IMAD.U32 R25, RZ, RZ, UR4 ;  /* 0x00000004ff197e24 */ /* 0x000fe2000f8e00ff */
[----:B------:R-:W-:Y:S06]  /*1280*/  @!P2 BRA `(.L_x_11248) ;  /* 0x000000000010a947 */ /* 0x000fec0003800000 */
[----:B-1----:R-:W1:Y:S02]  /*1290*/  LDC.64 R2, c[0x0][0xa20] ;  /* 0x00028800ff027b82 */ /* 0x002e640000000a00 */
[----:B-1----:R-:W-:-:S05]  /*12a0*/  IMAD.WIDE R2, R27, 0x4, R2 ;  /* 0x000000041b027825 */ /* 0x002fca00078e0202 */
[----:B------:R2:W5:Y:S01]  /*12b0*/  LDG.E R25, desc[UR40][R2.64] ;  /* 0x0000002802197981 */ /* 0x000562000c1e1900 */
[----:B------:R-:W-:Y:S05]  /*12c0*/  BRA `(.L_x_11249) ;  /* 0x0000000000107947 */ /* 0x000fea0003800000 */
.L_x_11248:
[----:B------:R-:W-:Y:S05]  /*12d0*/  @!P3 BRA `(.L_x_11249) ;  /* 0x00000000000cb947 */ /* 0x000fea0003800000 */
[----:B-1----:R-:W2:Y:S04]  /*12e0*/  LDG.E R2, desc[UR40][R8.64] ;  /* 0x0000002808027981 */ /* 0x002ea8000c1e1900 */
[----:B------:R-:W2:Y:S02]  /*12f0*/  LDG.E R25, desc[UR40][R8.64+0x4] ;  /* 0x0000042808197981 */ /* 0x000ea4000c1e1900 */
[----:B--2---:R-:W-:-:S07]  /*1300*/  IMAD.IADD R25, R25, 0x1, -R2 ;  /* 0x0000000119197824 */ /* 0x004fce00078e0a02 */
.L_x_11249:
        /* <DEDUP_REMOVED lines=12> */
[----:B-----5:R-:W-:Y:S02]  /*13d0*/  IMAD.IADD R10, R25, 0x1, -R0 ;  /* 0x00000001190a7824 */ /* 0x020fe400078e0a00 */
[----:B------:R-:W-:Y:S02]  /*13e0*/  IMAD.MOV.U32 R47, RZ, RZ, R25 ;  /* 0x000000ffff2f7224 */ /* 0x000fe400078e0019 */
[----:B---3--:R-:W-:-:S05]  /*13f0*/  @P1 IMAD.WIDE R4, R27, 0x4, R4 ;  /* 0x000000041b041825 */ /* 0x008fca00078e0204 */
[----:B------:R3:W5:Y:S01]  /*1400*/  @P1 LDG.E R47, desc[UR40][R4.64] ;  /* 0x00000028042f1981 */ /* 0x000762000c1e1900 */
[----:B-1----:R-:W-:Y:S01]  /*1410*/  ISETP.GE.AND P1, PT, R9, 0x1, PT ;  /* 0x000000010900780c */ /* 0x002fe20003f26270 */
[----:B--2---:R-:W-:Y:S02]  /*1420*/  @P0 IMAD.IADD R50, R7, 0x1, -R6 ;  /* 0x0000000107320824 */ /* 0x004fe400078e0a06 */
[----:B------:R-:W-:Y:S02]  /*1430*/  IMAD.MOV.U32 R6, RZ, RZ, 0xc0 ;  /* 0x000000c0ff067424 */ /* 0x000fe400078e00ff */
[----:B------:R-:W-:Y:S02]  /*1440*/  IMAD.IADD R11, R10, 0x1, R50 ;  /* 0x000000010a0b7824 */ /* 0x000fe400078e0232 */
[----:B------:R-:W-:Y:S02]  /*1450*/  IMAD R2, R12, R6, 0xc0 ;  /* 0x000000c00c027424 */ /* 0x000fe400078e0206 */
[C---:B------:R-:W-:Y:S01]  /*1460*/  VIADD R0, R11.reuse, 0x9f ;  /* 0x0000009f0b007836 */ /* 0x040fe20000000000 */
[----:B------:R3:W-:Y:S02]  /*1470*/  STL [R1+0x44], R11 ;  /* 0x0000440b01007387 */ /* 0x0007e40000100800 */
[----:B------:R-:W-:Y:S01]  /*1480*/  IADD3 R7, R11, R2, -R13 ;  /* 0x000000020b077210 */ /* 0x000fe20007ffe80d */
[----:B------:R-:W-:-:S05]  /*1490*/  IMAD.HI R0, R0, 0x66666667, RZ ;  /* 0x6666666700007827 */ /* 0x000fca00078e02ff */
[----:B------:R-:W-:-:S04]  /*14a0*/  SHF.R.U32.HI R3, RZ, 0x1f, R0 ;  /* 0x0000001fff037819 */ /* 0x000fc80000011600 */
[----:B------:R-:W-:Y:S01]  /*14b0*/  LEA.HI.SX32 R106, R0, R3, 0x1a ;  /* 0x00000003006a7211 */ /* 0x000fe200078fd2ff */
[----:B------:R-:W-:Y:S01]  /*14c0*/  IMAD.IADD R0, R7, 0x1, R8 ;  /* 0x0000000107007824 */ /* 0x000fe200078e0208 */
        /* <DEDUP_REMOVED lines=12> */
.L_x_11252:
[----:B------:R-:W-:-:S13]  /*1590*/  ISETP.NE.AND P0, PT, R9, 0x1, PT ;  /* 0x000000010900780c */ /* 0x000fda0003f05270 */
[----:B------:R-:W1:Y:S02]  /*15a0*/  @P0 LDC.64 R4, c[0x0][0x9e8] ;  /* 0x00027a00ff040b82 */ /* 0x000e640000000a00 */
[----:B-1----:R-:W-:-:S05]  /*15b0*/  @P0 IMAD.HI.U32 R4, R2, R4, RZ ;  /* 0x0000000402040227 */ /* 0x002fca00078e00ff */
[----:B------:R-:W-:-:S07]  /*15c0*/  @P0 SHF.R.U32.HI R2, RZ, R5, R4 ;  /* 0x00000005ff020219 */ /* 0x000fce0000011604 */
.L_x_11253:
[----:B------:R-:W-:Y:S05]  /*15d0*/  BSYNC B0 ;  /* 0x0000000000007941 */ /* 0x000fea0003800000 */
.L_x_11251:
[----:B------:R-:W-:-:S05]  /*15e0*/  IMAD R3, R2, R9, R9 ;  /* 0x0000000902037224 */ /* 0x000fca00078e0209 */
[----:B------:R-:W-:-:S07]  /*15f0*/  VIMNMX R0, R0, R3, PT ;  /* 0x0000000300007248 */ /* 0x000fce0003fe0100 */
.L_x_11250:
        /* <DEDUP_REMOVED lines=15> */
.L_x_11256:
[----:B------:R-:W-:-:S13]  /*16f0*/  ISETP.NE.AND P0, PT, R9, 0x1, PT ;  /* 0x000000010900780c */ /* 0x000fda0003f05270 */
[----:B------:R-:W1:Y:S02]  /*1700*/  @P0 LDC.64 R4, c[0x0][0x9e8] ;  /* 0x00027a00ff040b82 */ /* 0x000e640000000a00 */
[----:B-1----:R-:W-:-:S05]  /*1710*/  @P0 IMAD.HI.U32 R4, R2, R4, RZ ;  /* 0x0000000402040227 */ /* 0x002fca00078e00ff */
[----:B------:R-:W-:-:S07]  /*1720*/  @P0 SHF.R.U32.HI R2, RZ, R5, R4 ;  /* 0x00000005ff020219 */ /* 0x000fce0000011604 */
.L_x_11257:
[----:B------:R-:W-:Y:S05]  /*1730*/  BSYNC B0 ;  /* 0x0000000000007941 */ /* 0x000fea0003800000 */
.L_x_11255:
[----:B------:R-:W-:-:S05]  /*1740*/  IMAD R2, R2, R9, RZ ;  /* 0x0000000902027224 */ /* 0x000fca00078e02ff */
[----:B------:R-:W-:-:S07]  /*1750*/  VIMNMX R3, R3, R2, !PT ;  /* 0x0000000203037248 */ /* 0x000fce0007fe0100 */
.L_x_11254:
        /* <DEDUP_REMOVED lines=44> */
.L_x_11260:
[----:B------:R-:W-:Y:S05]  /*1a20*/  BSYNC B6 ;  /* 0x0000000000067941 */ /* 0x000fea0003800000 */
.L_x_11259:
        /* <DEDUP_REMOVED lines=20> */
.L_x_11262:
[----:B------:R-:W-:Y:S05]  /*1b70*/  BSYNC B6 ;  /* 0x0000000000067941 */ /* 0x000fea0003800000 */
.L_x_11261:
[----:B------:R-:W-:Y:S01]  /*1b80*/  ULDC.64 UR4, c[0x0][0x9f8] ;  /* 0x00027e0000047ab9 */ /* 0x000fe20000000a00 */
[----:B------:R-:W1:Y:S01]  /*1b90*/  LDC R0, c[0x0][0x428] ;  /* 0x00010a00ff007b82 */ /* 0x000e620000000800 */
[----:B------:R-:W-:Y:S01]  /*1ba0*/  ISETP.NE.U32.AND P0, PT, RZ, UR4, PT ;  /* 0x00000004ff007c0c */ /* 0x000fe2000bf05070 */
[----:B------:R-:W2:Y:S01]  /*1bb0*/  S2R R49, SR_TID.X ;  /* 0x0000000000317919 */ /* 0x000ea20000002100 */
[----:B------:R-:W-:Y:S01]  /*1bc0*/  IMAD.MOV.U32 R6, RZ, RZ, R27 ;  /* 0x000000ffff067224 */ /* 0x000fe200078e001b */
[----:B------:R-:W-:Y:S01]  /*1bd0*/  ULDC.64 UR6, c[0x0][0x320] ;  /* 0x0000c80000067ab9 */ /* 0x000fe20000000a00 */
[----:B------:R-:W-:-:S03]  /*1be0*/  ISETP.NE.AND.EX P0, PT, RZ, UR5, PT, P0 ;  /* 0x00000005ff007c0c */ /* 0x000fc6000bf05300 */
[----:B------:R-:W3:Y:S01]  /*1bf0*/  LDC.64 R38, c[0x0][0x2f0] ;  /* 0x0000bc00ff267b82 */ /* 0x000ee20000000a00 */
[----:B------:R-:W-:Y:S01]  /*1c00*/  IMAD.IADD R24, R24, 0x1, R25 ;  /* 0x0000000118187824 */ /* 0x000fe200078e0219 */
[----:B------:R-:W4:Y:S01]  /*1c10*/  LDL R14, [R1+0x54] ;  /* 0x00005400010e7983 */ /* 0x000f220000100800 */
[----:B------:R-:W-:-:S05]  /*1c20*/  ULDC.64 UR4, c[0x0][0xa08] ;  /* 0x0002820000047ab9 */ /* 0x000fca0000000a00 */
[----:B------:R-:W3:Y:S08]  /*1c30*/  LDC.64 R32, c[0x0][0x3d8] ;  /* 0x0000f600ff207b82 */ /* 0x000ef00000000a00 */
[----:B------:R-:W0:Y:S01]  /*1c40*/  @P0 LDC.64 R2, c[0x0][0x9f8] ;  /* 0x00027e00ff020b82 */ /* 0x000e220000000a00 */
[----:B-1----:R-:W-:-:S07]  /*1c50*/  ISETP.NE.AND P1, PT, R0, 0x1, PT ;  /* 0x000000010000780c */ /* 0x002fce0003f25270 */
[----:B------:R-:W1:Y:S01]  /*1c60*/  LDC R25, c[0x0][0x3d4] ;  /* 0x0000f500ff197b82 */ /* 0x000e620000000800 */
[----:B--2---:R-:W-:-:S07]  /*1c70*/  VIADD R8, R49, 0xffffff80 ;  /* 0xffffff8031087836 */ /* 0x004fce0000000000 */
[----:B------:R-:W2:Y:S01]  /*1c80*/  @P1 LDC R4, c[0x0][0x42c] ;  /* 0x00010b00ff041b82 */ /* 0x000ea20000000800 */
[----:B0-----:R-:W-:Y:S01]  /*1c90*/  @P0 IMAD.WIDE R2, R27, 0x4, R2 ;  /* 0x000000041b020825 */ /* 0x001fe200078e0202 */
[----:B------:R-:W-:-:S06]  /*1ca0*/  SHF.R.S32.HI R10, RZ, 0x1f, R24 ;  /* 0x0000001fff0a7819 */ /* 0x000fcc0000011418 */
[----:B------:R-:W0:Y:S01]  /*1cb0*/  @P1 LDC R9, c[0x0][0x430] ;  /* 0x00010c00ff091b82 */ /* 0x000e220000000800 */
[----:B------:R3:W4:Y:S01]  /*1cc0*/  @P0 LDG.E R6, desc[UR40][R2.64] ;  /* 0x0000002802060981 */ /* 0x000722000c1e1900 */
[----:B------:R-:W-:Y:S02]  /*1cd0*/  SHF.R.S32.HI R5, RZ, 0x1f, R8 ;  /* 0x0000001fff057819 */ /* 0x000fe40000011408 */
[-C--:B------:R-:W-:Y:S02]  /*1ce0*/  LEA.HI R12, R8, R8.reuse, RZ, 0x1 ;  /* 0x00000008080c7211 */ /* 0x080fe400078f08ff */
[----:B------:R-:W-:Y:S02]  /*1cf0*/  LEA.HI R5, R5, R8, RZ, 0x2 ;  /* 0x0000000805057211 */ /* 0x000fe400078f10ff */
[----:B------:R-:W1:Y:S01]  /*1d00*/  LDC.64 R20, c[0x0][0x3e8] ;  /* 0x0000fa00ff147b82 */ /* 0x000e620000000a00 */
[----:B------:R-:W-:Y:S02]  /*1d10*/  ISETP.NE.U32.AND P0, PT, RZ, UR4, PT ;  /* 0x00000004ff007c0c */ /* 0x000fe4000bf05070 */
[----:B------:R-:W-:-:S02]  /*1d20*/  SHF.R.S32.HI R7, RZ, 0x2, R5 ;  /* 0x00000002ff077819 */ /* 0x000fc40000011405 */
[----:B------:R-:W-:Y:S02]  /*1d30*/  SHF.R.S32.HI R0, RZ, 0x1f, R5 ;  /* 0x0000001fff007819 */ /* 0x000fe40000011405 */
[----:B------:R-:W-:Y:S02]  /*1d40*/  LOP3.LUT R13, R12, 0xfffffffe, RZ, 0xc0, !PT ;  /* 0xfffffffe0c0d7812 */ /* 0x000fe400078ec0ff */
[----:B------:R-:W-:-:S04]  /*1d50*/  LEA.HI R0, R0, R7, RZ, 0x2 ;  /* 0x0000000700007211 */ /* 0x000fc800078f10ff */
[----:B---3--:R-:W-:Y:S01]  /*1d60*/  LOP3.LUT R2, R0, 0xfffffffc, RZ, 0xc0, !PT ;  /* 0xfffffffc00027812 */ /* 0x008fe200078ec0ff */
[----:B------:R-:W-:-:S04]  /*1d70*/  IMAD R0, R10, R38, RZ ;  /* 0x000000260a007224 */ /* 0x000fc800078e02ff */
[----:B------:R-:W-:Y:S02]  /*1d80*/  IMAD.IADD R11, R7, 0x1, -R2 ;  /* 0x00000001070b7824 */ /* 0x000fe400078e0a02 */
[----:B------:R-:W-:Y:S02]  /*1d90*/  IMAD R5, R24, R39, R0 ;  /* 0x0000002718057224 */ /* 0x000fe400078e0200 */
[----:B------:R-:W-:Y:S02]  /*1da0*/  IMAD.MOV.U32 R7, RZ, RZ, R26 ;  /* 0x000000ffff077224 */ /* 0x000fe400078e001a */
[----:B--2---:R-:W-:Y:S02]  /*1db0*/  @P1 IMAD.HI.U32 R0, R26, R4, RZ ;  /* 0x000000041a001227 */ /* 0x004fe400078e00ff */
[----:B------:R-:W2:Y:S01]  /*1dc0*/  LDL R26, [R1+0x50] ;  /* 0x00005000011a7983 */ /* 0x000ea20000100800 */
[----:B------:R-:W-:Y:S01]  /*1dd0*/  ISETP.NE.AND.EX P0, PT, RZ, UR5, PT, P0 ;  /* 0x00000005ff007c0c */ /* 0x000fe2000bf05300 */
[C---:B------:R-:W-:Y:S01]  /*1de0*/  VIADD R48, R49.reuse, 0xffffff80 ;  /* 0xffffff8031307836 */ /* 0x040fe20000000000 */
[----:B0-----:R-:W-:Y:S01]  /*1df0*/  @P1 SHF.R.U32.HI R7, RZ, R9, R0 ;  /* 0x00000009ff071219 */ /* 0x001fe20000011600 */
[----:B------:R-:W-:Y:S01]  /*1e00*/  VIADD R27, R49, 0xffffff80 ;  /* 0xffffff80311b7836 */ /* 0x000fe20000000000 */
[----:B------:R-:W-:Y:S01]  /*1e10*/  ULDC.64 UR4, c[0x0][0x2f8] ;  /* 0x0000be0000047ab9 */ /* 0x000fe20000000a00 */
[----:B------:R-:W-:Y:S01]  /*1e20*/  IMAD.WIDE.U32 R2, R24, R38, RZ ;  /* 0x0000002618027225 */ /* 0x000fe200078e00ff */
[----:B------:R-:W-:-:S03]  /*1e30*/  SHF.R.S32.HI R0, RZ, 0x1f, R7 ;  /* 0x0000001fff007819 */ /* 0x000fc60000011407 */
[----:B------:R-:W-:Y:S01]  /*1e40*/  IMAD.IADD R13, R8, 0x1, -R13 ;  /* 0x00000001080d7824 */ /* 0x000fe200078e0a0d */
[----:B------:R-:W-:Y:S01]  /*1e50*/  LEA.HI R27, R27, R48, RZ, 0x1 ;  /* 0x000000301b1b7211 */ /* 0x000fe200078f08ff */
[C---:B------:R-:W-:Y:S02]  /*1e60*/  IMAD R12, R0.reuse, UR6, RZ ;  /* 0x00000006000c7c24 */ /* 0x040fe4000f8e02ff */
[----:B------:R-:W-:Y:S02]  /*1e70*/  IMAD R8, R0, UR4, RZ ;  /* 0x0000000400087c24 */ /* 0x000fe4000f8e02ff */
[----:B------:R-:W-:Y:S01]  /*1e80*/  IMAD.IADD R3, R3, 0x1, R5 ;  /* 0x0000000103037824 */ /* 0x000fe200078e0205 */
[----:B------:R-:W-:Y:S01]  /*1e90*/  SHF.R.S32.HI R27, RZ, 0x1, R27 ;  /* 0x00000001ff1b7819 */ /* 0x000fe2000001141b */
[C---:B------:R-:W-:Y:S02]  /*1ea0*/  IMAD R9, R7.reuse, UR5, R8 ;  /* 0x0000000507097c24 */ /* 0x040fe4000f8e0208 */
[----:B------:R-:W-:Y:S01]  /*1eb0*/  IMAD.WIDE.U32 R2, R7, UR4, R2 ;  /* 0x0000000407027c25 */ /* 0x000fe2000f8e0002 */
[--C-:B------:R-:W-:Y:S01]  /*1ec0*/  SHF.R.S32.HI R23, RZ, 0x1f, R22.reuse ;  /* 0x0000001fff177819 */ /* 0x100fe20000011416 */
[----:B------:R-:W-:Y:S01]  /*1ed0*/  ULDC.64 UR4, c[0x0][0x300] ;  /* 0x0000c00000047ab9 */ /* 0x000fe20000000a00 */
[----:B------:R-:W-:Y:S01]  /*1ee0*/  SHF.R.S32.HI R57, RZ, 0x1f, R27 ;  /* 0x0000001fff397819 */ /* 0x000fe2000001141b */
[----:B------:R-:W-:Y:S01]  /*1ef0*/  IMAD.IADD R3, R3, 0x1, R9 ;  /* 0x0000000103037824 */ /* 0x000fe200078e0209 */
[----:B------:R-:W-:Y:S01]  /*1f00*/  LOP3.LUT P4, RZ, R11, 0x2, RZ, 0xc0, !PT ;  /* 0x000000020bff7812 */ /* 0x000fe2000788c0ff */
[----:B------:R-:W-:-:S04]  /*1f10*/  IMAD.WIDE.U32 R4, R7, UR6, R22 ;  /* 0x0000000607047c25 */ /* 0x000fc8000f8e0016 */
[----:B------:R-:W-:Y:S02]  /*1f20*/  IMAD R11, R7, UR7, R12 ;  /* 0x00000007070b7c24 */ /* 0x000fe4000f8e020c */
[----:B------:R-:W-:Y:S02]  /*1f30*/  IMAD R8, R57, R38, RZ ;  /* 0x0000002639087224 */ /* 0x000fe400078e02ff */
[----:B------:R-:W-:Y:S01]  /*1f40*/  IMAD.SHL.U32 R40, R13, 0x8, RZ ;  /* 0x000000080d287824 */ /* 0x000fe200078e00ff */
[----:B-1----:R-:W-:Y:S01]  /*1f50*/  ISETP.GE.AND P2, PT, R22, R25, PT ;  /* 0x000000191600720c */ /* 0x002fe20003f46270 */
[----:B------:R-:W-:Y:S02]  /*1f60*/  IMAD R9, R27, R39, R8 ;  /* 0x000000271b097224 */ /* 0x000fe400078e0208 */
[----:B------:R-:W-:Y:S01]  /*1f70*/  IMAD.IADD R5, R5, 0x1, R11 ;  /* 0x0000000105057824 */ /* 0x000fe200078e020b */
[----:B------:R-:W-:Y:S02]  /*1f80*/  SHF.R.S32.HI R41, RZ, 0x1f, R40 ;  /* 0x0000001fff297819 */ /* 0x000fe40000011428 */
[----:B------:R-:W-:-:S05]  /*1f90*/  SEL R11, R25, RZ, P2 ;  /* 0x000000ff190b7207 */ /* 0x000fca0001000000 */
[----:B------:R-:W-:-:S05]  /*1fa0*/  IMAD.IADD R11, R22, 0x1, R11 ;  /* 0x00000001160b7824 */ /* 0x000fca00078e020b */
[----:B------:R-:W-:-:S04]  /*1fb0*/  SHF.R.S32.HI R58, RZ, 0x1f, R11 ;  /* 0x0000001fff3a7819 */ /* 0x000fc8000001140b */
[----:B------:R-:W-:Y:S01]  /*1fc0*/  LEA.HI R58, R58, R11, RZ, 0x4 ;  /* 0x0000000b3a3a7211 */ /* 0x000fe200078f20ff */
[----:B------:R-:W-:Y:S01]  /*1fd0*/  IMAD R63, R39, 0xa0, RZ ;  /* 0x000000a0273f7824 */ /* 0x000fe200078e02ff */
[----:B------:R-:W-:Y:S01]  /*1fe0*/  LOP3.LUT R16, R16, 0xfffffffb, RZ, 0xc0, !PT ;  /* 0xfffffffb10107812 */ /* 0x000fe200078ec0ff */
[----:B------:R-:W-:Y:S01]  /*1ff0*/  IMAD R11, R33, 0xa0, RZ ;  /* 0x000000a0210b7824 */ /* 0x000fe200078e02ff */
[----:B------:R-:W-:Y:S01]  /*2000*/  SHF.R.U32.HI R61, RZ, 0x7, R49 ;  /* 0x00000007ff3d7819 */ /* 0x000fe20000011631 */
[----:B------:R-:W-:Y:S01]  /*2010*/  IMAD R65, R21, 0xa0, RZ ;  /* 0x000000a015417824 */ /* 0x000fe200078e02ff */
[----:B------:R-:W-:Y:S01]  /*2020*/  LOP3.LUT R67, R58, 0xfffffff0, RZ, 0xc0, !PT ;  /* 0xfffffff03a437812 */ /* 0x000fe200078ec0ff */
[----:B------:R-:W-:Y:S01]  /*2030*/  VIADD R82, R22, 0x20 ;  /* 0x0000002016527836 */ /* 0x000fe20000000000 */
[----:B------:R-:W-:Y:S01]  /*2040*/  @P2 LOP3.LUT R16, R16, 0x4, RZ, 0xfc, !PT ;  /* 0x0000000410102812 */ /* 0x000fe200078efcff */
[----:B------:R-:W-:Y:S01]  /*2050*/  VIADD R61, R61, 0x8 ;  /* 0x000000083d3d7836 */ /* 0x000fe20000000000 */
[----:B------:R-:W-:Y:S01]  /*2060*/  SHF.R.S32.HI R71, RZ, 0x1f, R67 ;  /* 0x0000001fff477819 */ /* 0x000fe20000011443 */
[----:B------:R-:W-:Y:S01]  /*2070*/  IMAD.SHL.U32 R62, R25, 0x2, RZ ;  /* 0x00000002193e7824 */ /* 0x000fe200078e00ff */
[----:B----4-:R-:W-:-:S04]  /*2080*/  SHF.R.S32.HI R0, RZ, 0x1f, R6 ;  /* 0x0000001fff007819 */ /* 0x010fc80000011406 */
[----:B------:R-:W-:Y:S02]  /*2090*/  SEL R0, R0, RZ, !P0 ;  /* 0x000000ff00007207 */ /* 0x000fe40004000000 */
[----:B------:R-:W-:-:S03]  /*20a0*/  SEL R43, R6, RZ, !P0 ;  /* 0x000000ff062b7207 */ /* 0x000fc60004000000 */
[----:B------:R-:W-:Y:S02]  /*20b0*/  IMAD R6, R0, UR4, RZ ;  /* 0x0000000400067c24 */ /* 0x000fe4000f8e02ff */
[----:B------:R-:W-:-:S04]  /*20c0*/  IMAD.WIDE.U32 R44, R43, UR4, R2 ;  /* 0x000000042b2c7c25 */ /* 0x000fc8000f8e0002 */
[----:B------:R-:W-:Y:S01]  /*20d0*/  IMAD R7, R43, UR5, R6 ;  /* 0x000000052b077c24 */ /* 0x000fe2000f8e0206 */
[----:B------:R-:W-:Y:S01]  /*20e0*/  ULDC.64 UR4, c[0x0][0x328] ;  /* 0x0000ca0000047ab9 */ /* 0x000fe20000000a00 */
[----:B------:R-:W-:-:S04]  /*20f0*/  IMAD.WIDE.U32 R2, R27, R38, R22 ;  /* 0x000000261b027225 */ /* 0x000fc800078e0016 */
[----:B------:R-:W-:Y:S01]  /*2100*/  IMAD R12, R0, UR4, RZ ;  /* 0x00000004000c7c24 */ /* 0x000fe2000f8e02ff */
[----:B------:R-:W-:Y:S01]  /*2110*/  IADD3 R59, P0, R44, R2, RZ ;  /* 0x000000022c3b7210 */ /* 0x000fe20007f1e0ff */
[----:B------:R-:W-:Y:S02]  /*2120*/  IMAD.IADD R0, R45, 0x1, R7 ;  /* 0x000000012d007824 */ /* 0x000fe400078e0207 */
[----:B------:R-:W-:Y:S02]  /*2130*/  IMAD R6, R57, R32, RZ ;  /* 0x0000002039067224 */ /* 0x000fe400078e02ff */
[----:B------:R-:W-:Y:S01]  /*2140*/  IMAD R73, R43, UR5, R12 ;  /* 0x000000052b497c24 */ /* 0x000fe2000f8e020c */
[----:B------:R-:W-:Y:S01]  /*2150*/  IADD3.X R56, R0, R3, R9, P0, !PT ;  /* 0x0000000300387210 */ /* 0x000fe200007fe409 */
[----:B------:R-:W-:Y:S02]  /*2160*/  IMAD R13, R27, R33, R6 ;  /* 0x000000211b0d7224 */ /* 0x000fe400078e0206 */
[----:B------:R-:W-:Y:S01]  /*2170*/  IMAD.WIDE.U32 R42, R43, UR4, R4 ;  /* 0x000000042b2a7c25 */ /* 0x000fe2000f8e0004 */
[----:B--2---:R-:W-:Y:S01]  /*2180*/  SHF.R.U32.HI R60, RZ, 0x3, R26 ;  /* 0x00000003ff3c7819 */ /* 0x004fe2000001161a */
[----:B------:R-:W-:-:S02]  /*2190*/  ULDC UR4, c[0x0][0x2e4] ;  /* 0x0000b90000047ab9 */ /* 0x000fc40000000800 */
[----:B------:R-:W-:-:S04]  /*21a0*/  IMAD.WIDE.U32 R6, R27, R32, R22 ;  /* 0x000000201b067225 */ /* 0x000fc800078e0016 */
[----:B------:R-:W-:-:S04]  /*21b0*/  IMAD.WIDE.U32 R2, R27, R32, R40 ;  /* 0x000000201b027225 */ /* 0x000fc800078e0028 */
[-C--:B------:R-:W-:Y:S02]  /*21c0*/  IMAD R4, R57, R20.reuse, RZ ;  /* 0x0000001439047224 */ /* 0x080fe400078e02ff */
[----:B------:R-:W-:Y:S02]  /*21d0*/  IMAD.IADD R7, R13, 0x1, R7 ;  /* 0x000000010d077824 */ /* 0x000fe400078e0207 */
[----:B------:R-:W-:Y:S01]  /*21e0*/  IMAD.IADD R3, R3, 0x1, R13 ;  /* 0x0000000103037824 */ /* 0x000fe200078e020d */
[----:B-----5:R-:W-:Y:S01]  /*21f0*/  SHF.R.S32.HI R13, RZ, 0x1f, R47 ;  /* 0x0000001fff0d7819 */ /* 0x020fe2000001142f */
[C---:B------:R-:W-:Y:S02]  /*2200*/  IMAD R15, R27.reuse, R21, R4 ;  /* 0x000000151b0f7224 */ /* 0x040fe400078e0204 */
[----:B------:R-:W-:-:S04]  /*2210*/  IMAD.WIDE.U32 R4, R27, R20, R40 ;  /* 0x000000141b047225 */ /* 0x000fc800078e0028 */
[----:B------:R-:W-:-:S04]  /*2220*/  IMAD.WIDE.U32 R8, R27, R20, R22 ;  /* 0x000000141b087225 */ /* 0x000fc800078e0016 */
[----:B------:R-:W-:Y:S02]  /*2230*/  IMAD.IADD R5, R5, 0x1, R15 ;  /* 0x0000000105057824 */ /* 0x000fe400078e020f */
[----:B------:R-:W-:Y:S02]  /*2240*/  IMAD R12, R13, R32, RZ ;  /* 0x000000200d0c7224 */ /* 0x000fe400078e02ff */
[----:B------:R-:W-:Y:S02]  /*2250*/  IMAD.IADD R9, R15, 0x1, R9 ;  /* 0x000000010f097824 */ /* 0x000fe400078e0209 */
[C---:B------:R-:W-:Y:S02]  /*2260*/  IMAD R15, R47.reuse, R33, R12 ;  /* 0x000000212f0f7224 */ /* 0x040fe400078e020c */
[----:B------:R-:W-:Y:S01]  /*2270*/  IMAD.WIDE.U32 R28, R47, R20, R4 ;  /* 0x000000142f1c7225 */ /* 0x000fe200078e0004 */
[----:B------:R-:W-:-:S03]  /*2280*/  LOP3.LUT R5, R26, 0x30, R58, 0xf8, !PT ;  /* 0x000000301a057812 */ /* 0x000fc600078ef83a */
[----:B------:R-:W-:Y:S01]  /*2290*/  IMAD R12, R13, R20, RZ ;  /* 0x000000140d0c7224 */ /* 0x000fe200078e02ff */
[----:B------:R-:W-:Y:S01]  /*22a0*/  LOP3.LUT R5, R5, R60, RZ, 0x3c, !PT ;  /* 0x0000003c05057212 */ /* 0x000fe200078e3cff */
[----:B------:R-:W-:Y:S01]  /*22b0*/  IMAD.WIDE.U32 R34, R47, R32, R2 ;  /* 0x000000202f227225 */ /* 0x000fe200078e0002 */
[----:B------:R-:W-:-:S03]  /*22c0*/  IADD3 R2, P0, R27, R24, RZ ;  /* 0x000000181b027210 */ /* 0x000fc60007f1e0ff */
[----:B------:R-:W-:-:S04]  /*22d0*/  IMAD.WIDE.U32 R36, R47, R32, R6 ;  /* 0x000000202f247225 */ /* 0x000fc800078e0006 */
[C---:B------:R-:W-:Y:S02]  /*22e0*/  IMAD R75, R47.reuse, R21, R12 ;  /* 0x000000152f4b7224 */ /* 0x040fe400078e020c */
[----:B------:R-:W-:-:S04]  /*22f0*/  IMAD.WIDE.U32 R30, R47, R20, R8 ;  /* 0x000000142f1e7225 */ /* 0x000fc800078e0008 */
[----:B------:R-:W-:-:S04]  /*2300*/  IMAD.WIDE.U32 R38, R38, 0xa0, RZ ;  /* 0x000000a026267825 */ /* 0x000fc800078e00ff */
[----:B------:R-:W-:-:S04]  /*2310*/  IMAD.WIDE.U32 R32, R32, 0xa0, RZ ;  /* 0x000000a020207825 */ /* 0x000fc800078e00ff */
[----:B------:R-:W-:Y:S01]  /*2320*/  IMAD.WIDE.U32 R20, R20, 0xa0, RZ ;  /* 0x000000a014147825 */ /* 0x000fe200078e00ff */
[----:B------:R-:W-:Y:S02]  /*2330*/  ISETP.GE.AND P3, PT, R22, UR4, PT ;  /* 0x0000000416007c0c */ /* 0x000fe4000bf66270 */
[----:B------:R-:W-:Y:S01]  /*2340*/  ISETP.GE.AND P2, PT, R82, UR4, PT ;  /* 0x0000000452007c0c */ /* 0x000fe2000bf46270 */
[----:B------:R-:W-:Y:S02]  /*2350*/  IMAD.IADD R69, R75, 0x1, R31 ;  /* 0x000000014b457824 */ /* 0x000fe400078e021f */
[----:B------:R-:W-:Y:S02]  /*2360*/  IMAD.X R3, R57, 0x1, R10, P0 ;  /* 0x0000000139037824 */ /* 0x000fe400000e060a */
[----:B------:R-:W-:Y:S02]  /*2370*/  IMAD.IADD R63, R39, 0x1, R63 ;  /* 0x00000001273f7824 */ /* 0x000fe400078e023f */
[----:B------:R-:W-:-:S02]  /*2380*/  IMAD.IADD R64, R33, 0x1, R11 ;  /* 0x0000000121407824 */ /* 0x000fc400078e020b */
[----:B------:R-:W-:Y:S02]  /*2390*/  IMAD.IADD R65, R21, 0x1, R65 ;  /* 0x0000000115417824 */ /* 0x000fe400078e0241 */
[----:B------:R-:W-:Y:S02]  /*23a0*/  IMAD.IADD R66, R15, 0x1, R37 ;  /* 0x000000010f427824 */ /* 0x000fe400078e0225 */
[----:B------:R-:W-:Y:S02]  /*23b0*/  IMAD.IADD R68, R14, 0x1, R5 ;  /* 0x000000010e447824 */ /* 0x000fe400078e0205 */
[----:B------:R-:W-:Y:S02]  /*23c0*/  IMAD.IADD R73, R43, 0x1, R73 ;  /* 0x000000012b497824 */ /* 0x000fe400078e0249 */
[----:B------:R-:W-:Y:S02]  /*23d0*/  IMAD.IADD R70, R35, 0x1, R15 ;  /* 0x0000000123467824 */ /* 0x000fe400078e020f */
[----:B------:R-:W-:-:S07]  /*23e0*/  IMAD.IADD R75, R29, 0x1, R75 ;  /* 0x000000011d4b7824 */ /* 0x000fce00078e024b */
.L_x_11292:
[----:B--2---:R-:W2:Y:S01]  /*23f0*/  LDL R4, [R1+0x48] ;  /* 0x0000480001047983 */ /* 0x004ea20000100800 */
[----:B----4-:R-:W0:Y:S01]  /*2400*/  LDC.64 R48, c[0x0][0x2d8] ;  /* 0x0000b600ff307b82 */ /* 0x010e220000000a00 */
[----:B------:R-:W-:Y:S01]  /*2410*/  VIADD R51, R51, 0xffffffff ;  /* 0xffffffff33337836 */ /* 0x000fe20000000000 */
[----:B------:R-:W-:Y:S01]  /*2420*/  LOP3.LUT R16, R16, 0xfffffffd, RZ, 0xc0, !PT ;  /* 0xfffffffd10107812 */ /* 0x000fe200078ec0ff */
[----:B------:R-:W-:Y:S05]  /*2430*/  YIELD ;  /* 0x0000000000007946 */ /* 0x000fea0003800000 */
[----:B------:R-:W1:Y:S01]  /*2440*/  LDC R27, c[0x0][0x3d4] ;  /* 0x0000f500ff1b7b82 */ /* 0x000e620000000800 */
[----:B------:R-:W-:Y:S01]  /*2450*/  SHF.R.S32.HI R53, RZ, 0x1f, R51 ;  /* 0x0000001fff357819 */ /* 0x000fe20000011433 */
[-C--:B------:R-:W-:Y:S01]  /*2460*/  IMAD R7, R63, R51.reuse, RZ ;  /* 0x000000333f077224 */ /* 0x080fe200078e02ff */
        /* <DEDUP_REMOVED lines=22> */
[----:B------:R-:W0:Y:S01]  /*25d0*/  S2R R6, SR_TID.X ;  /* 0x0000000000067919 */ /* 0x000e220000002100 */
[----:B------:R-:W-:Y:S01]  /*25e0*/  BSSY B1, `(.L_x_11266) ;  /* 0x0000021000017945 */ /* 0x000fe20003800000 */
[----:B------:R-:W-:Y:S02]  /*25f0*/  CS2R R24, SRZ ;  /* 0x0000000000187805 */ /* 0x000fe4000001ff00 */
[----:B------:R-:W-:Y:S01]  /*2600*/  CS2R R14, SRZ ;  /* 0x00000000000e7805 */ /* 0x000fe2000001ff00 */
[C---:B0-----:R-:W-:Y:S02]  /*2610*/  VIADD R10, R6.reuse, 0xffffff80 ;  /* 0xffffff80060a7836 */ /* 0x041fe40000000000 */
[----:B------:R-:W-:Y:S02]  /*2620*/  VIADD R8, R6, 0xffffff80 ;  /* 0xffffff8006087836 */ /* 0x000fe40000000000 */
[----:B------:R-:W-:-:S03]  /*2630*/  IMAD R6, R51, -0xa0, R50 ;  /* 0xffffff6033067824 */ /* 0x000fc600078e0232 */
[----:B------:R-:W-:Y:S02]  /*2640*/  LEA.HI R8, R8, R10, RZ, 0x1 ;  /* 0x0000000a08087211 */ /* 0x000fe400078f08ff */
[----:B------:R-:W-:Y:S02]  /*2650*/  CS2R R10, SRZ ;  /* 0x00000000000a7805 */ /* 0x000fe4000001ff00 */
[----:B------:R-:W-:Y:S02]  /*2660*/  VIMNMX R6, R6, 0xa0, PT ;  /* 0x000000a006067848 */ /* 0x000fe40003fe0100 */
[----:B------:R-:W-:-:S04]  /*2670*/  SHF.R.S32.HI R8, RZ, 0x1, R8 ;  /* 0x00000001ff087819 */ /* 0x000fc80000011408 */
[----:B------:R-:W-:Y:S02]  /*2680*/  ISETP.GE.AND P1, PT, R8, R6, PT ;  /* 0x000000060800720c */ /* 0x000fe40003f26270 */
[----:B------:R-:W-:-:S11]  /*2690*/  CS2R R8, SRZ ;  /* 0x0000000000087805 */ /* 0x000fd6000001ff00 */
[----:B------:R-:W-:Y:S05]  /*26a0*/  @P1 BRA `(.L_x_11267) ;  /* 0x0000000000501947 */ /* 0x000fea0003800000 */
[----:B------:R-:W-:Y:S01]  /*26b0*/  ULDC.64 UR4, c[0x0][0x3c8] ;  /* 0x0000f20000047ab9 */ /* 0x000fe20000000a00 */
[----:B------:R-:W-:Y:S01]  /*26c0*/  IMAD.MOV.U32 R6, RZ, RZ, R28 ;  /* 0x000000ffff067224 */ /* 0x000fe200078e001c */
[----:B------:R-:W-:Y:S01]  /*26d0*/  IADD3 R4, P0, P5, R34, UR4, R4 ;  /* 0x0000000422047c10 */ /* 0x000fe2000fd1e004 */
[----:B------:R-:W-:Y:S02]  /*26e0*/  IMAD R9, R65, R51, RZ ;  /* 0x0000003341097224 */ /* 0x000fe400078e02ff */
[----:B------:R-:W-:Y:S01]  /*26f0*/  VIADD R8, R40, 0x10 ;  /* 0x0000001028087836 */ /* 0x000fe20000000000 */
[----:B------:R-:W-:Y:S01]  /*2700*/  IADD3.X R5, R70, UR5, R7, P0, P5 ;  /* 0x0000000546057c10 */ /* 0x000fe200087ea407 */
[----:B------:R-:W-:Y:S01]  /*2710*/  IMAD.MOV.U32 R7, RZ, RZ, R75 ;  /* 0x000000ffff077224 */ /* 0x000fe200078e004b */
[----:B------:R-:W-:Y:S01]  /*2720*/  ULDC.64 UR4, c[0x0][0x3e0] ;  /* 0x0000f80000047ab9 */ /* 0x000fe20000000a00 */
[-C--:B------:R-:W-:Y:S02]  /*2730*/  IMAD R9, R53, R20.reuse, R9 ;  /* 0x0000001435097224 */ /* 0x080fe400078e0209 */
[----:B------:R-:W-:-:S03]  /*2740*/  IMAD.WIDE.U32 R6, R51, R20, R6 ;  /* 0x0000001433067225 */ /* 0x000fc600078e0006 */
[----:B------:R-:W-:-:S04]  /*2750*/  IADD3 R6, P0, R6, UR4, RZ ;  /* 0x0000000406067c10 */ /* 0x000fc8000ff1e0ff */
        /* <DEDUP_REMOVED lines=9> */
.L_x_11267:
[----:B------:R-:W-:Y:S05]  /*27f0*/  BSYNC B1 ;  /* 0x0000000000017941 */ /* 0x000fea0003800000 */
.L_x_11266:
[----:B0-----:R-:W2:Y:S01]  /*2800*/  LDL R4, [R1+0x10] ;  /* 0x0000100001047983 */ /* 0x001ea20000100800 */
[----:B-----5:R-:W-:Y:S02]  /*2810*/  IMAD.MOV.U32 R26, RZ, RZ, R8 ;  /* 0x000000ffff1a7224 */ /* 0x020fe400078e0008 */
[----:B------:R-:W-:Y:S02]  /*2820*/  IMAD.MOV.U32 R81, RZ, RZ, R24 ;  /* 0x000000ffff517224 */ /* 0x000fe400078e0018 */
[----:B------:R-:W-:Y:S02]  /*2830*/  IMAD.MOV.U32 R48, RZ, RZ, R10 ;  /* 0x000000ffff307224 */ /* 0x000fe400078e000a */
[----:B------:R-:W-:Y:S01]  /*2840*/  IMAD.MOV.U32 R83, RZ, RZ, R14 ;  /* 0x000000ffff537224 */ /* 0x000fe200078e000e */
[----:B--2---:R-:W-:-:S13]  /*2850*/  ISETP.NE.AND P0, PT, R4, 0x3, PT ;  /* 0x000000030400780c */ /* 0x004fda0003f05270 */
[----:B------:R-:W-:Y:S05]  /*2860*/  @!P0 BRA `(.L_x_11268) ;  /* 0x0000000000048947 */ /* 0x000fea0003800000 */
[----:B------:R-:W-:Y:S01]  /*2870*/  BPT.TRAP 0x1 ;  /* 0x000000040000795c */ /* 0x000fe20000300000 */
.L_x_11268:
[----:B------:R-:W2:Y:S01]  /*2880*/  LDL R4, [R1+0x1c] ;  /* 0x00001c0001047983 */ /* 0x000ea20000100800 */
[----:B------:R-:W-:Y:S01]  /*2890*/  IMAD R72, R157, 0x8, R18 ;  /* 0x000000089d487824 */ /* 0x000fe200078e0212 */
[----:B------:R-:W-:Y:S01]  /*28a0*/  BSSY B1, `(.L_x_11269) ;  /* 0x0000004000017945 */ /* 0x000fe20003800000 */
[----:B--2---:R-:W-:-:S04]  /*28b0*/  SHF.L.U32 R77, R4, 0x1f, RZ ;  /* 0x0000001f044d7819 */ /* 0x004fc800000006ff */
[----:B------:R-:W0:Y:S02]  /*28c0*/  SYNCS.PHASECHK.TRANS64.TRYWAIT P5, [R72+URZ+0x13290], R77 ;  /* 0x0132904d480075a7 */ /* 0x000e2400080a017f */
[----:B0-----:R-:W-:Y:S05]  /*28d0*/  @!P5 BRA `(.L_x_11270) ;  /* 0x000001d00094d947 */ /* 0x001fea0003800000 */
.L_x_11575:
[----:B------:R-:W-:Y:S05]  /*28e0*/  BSYNC B1 ;  /* 0x0000000000017941 */ /* 0x000fea0003800000 */
.L_x_11269:
[----:B------:R-:W-:Y:S05]  /*28f0*/  @P1 BRA `(.L_x_11271) ;  /* 0x0000002000dc1947 */ /* 0x000fea0003800000 */
[----:B------:R-:W-:Y:S04]  /*2900*/  BSSY B1, `(.L_x_11272) ;  /* 0x0000073000017945 */ /* 0x000fe80003800000 */
[----:B------:R-:W-:Y:S05]  /*2910*/  @P3 BRA `(.L_x_11273) ;  /* 0x0000000400c43947 */ /* 0x000fea0003800000 */
        /* <DEDUP_REMOVED lines=14> */
[----:B--2---:R-:W-:Y:S01]  /*2a00*/  IMAD.MOV.U32 R14, RZ, RZ, R4 ;  /* 0x000000ffff0e7224 */ /* 0x004fe200078e0004 */
[----:B------:R-:W-:Y:S01]  /*2a10*/  PRMT R52, R52, 0x654, R25 ;  /* 0x0000065434347816 */ /* 0x000fe20000000019 */
[----:B------:R-:W-:Y:S01]  /*2a20*/  IMAD.SHL.U32 R25, R49, 0x100, RZ ;  /* 0x0000010031197824 */ /* 0x000fe200078e00ff */
[----:B------:R-:W-:Y:S01]  /*2a30*/  LOP3.LUT R24, R24, 0xff00, R15, 0xf8, !PT ;  /* 0x0000ff0018187812 */ /* 0x000fe200078ef80f */
[----:B------:R-:W-:Y:S01]  /*2a40*/  IMAD.U32 R15, R78, 0x10000, RZ ;  /* 0x000100004e0f7824 */ /* 0x000fe200078e00ff */
[----:B------:R-:W-:Y:S01]  /*2a50*/  F2FP.F16.E4M3.UNPACK_B R4, R5 ;  /* 0x00000005ff04723e */ /* 0x000fe200020006ff */
        /* <DEDUP_REMOVED lines=41> */
[----:B------:R-:W-:Y:S01]  /*2cf0*/  F2FP.F16.E4M3.UNPACK_B R54, R78.H1 ;  /* 0x0000004eff36723e */ /* 0x000fe200030006ff */
        /* <DEDUP_REMOVED lines=49> */
.L_x_11275:
[----:B------:R-:W-:Y:S05]  /*3010*/  BSYNC B2 ;  /* 0x0000000000027941 */ /* 0x000fea0003800000 */
.L_x_11274:
[----:B--2---:R1:W-:Y:S02]  /*3020*/  STG.E.128 desc[UR40][R12.64], R4 ;  /* 0x000000040c007986 */ /* 0x0043e4000c101d28 */
.L_x_11273:
[----:B------:R-:W-:Y:S05]  /*3030*/  BSYNC B1 ;  /* 0x0000000000017941 */ /* 0x000fea0003800000 */
.L_x_11272:
[----:B------:R-:W-:Y:S05]  /*3040*/  @P2 BRA `(.L_x_11271) ;  /* 0x0000001c00082947 */ /* 0x000fea0003800000 */
[----:B-1----:R-:W2:Y:S01]  /*3050*/  LDL R6, [R1+0x48] ;  /* 0x0000480001067983 */ /* 0x002ea20000100800 */
        /* <DEDUP_REMOVED lines=8> */
[----:B------:R-:W1:Y:S01]  /*30e0*/  LDS.128 R4, [R4+0xe000] ;  /* 0x00e0000004047984 */ /* 0x000e620000000c00 */
        /* <DEDUP_REMOVED lines=106> */
.L_x_11277:
[----:B------:R-:W-:Y:S05]  /*3790*/  BSYNC B1 ;  /* 0x0000000000017941 */ /* 0x000fea0003800000 */
.L_x_11276:
[----:B-1----:R2:W-:Y:S01]  /*37a0*/  STG.E.128 desc[UR40][R12.64+0x20], R4 ;  /* 0x000020040c007986 */ /* 0x0025e2000c101d28 */
[----:B------:R-:W-:Y:S05]  /*37b0*/  BRA `(.L_x_11271) ;  /* 0x00000014002c7947 */ /* 0x000fea0003800000 */
.L_x_11265:
[----:B------:R-:W0:Y:S01]  /*37c0*/  S2R R5, SR_TID.X ;  /* 0x0000000000057919 */ /* 0x000e220000002100 */
[----:B------:R-:W2:Y:S01]  /*37d0*/  LDL R26, [R1+0x10] ;  /* 0x00001000011a7983 */ /* 0x000ea20000100800 */
[C---:B0-----:R-:W-:Y:S02]  /*37e0*/  VIADD R8, R5.reuse, 0xffffff80 ;  /* 0xffffff8005087836 */ /* 0x041fe40000000000 */
[----:B------:R-:W-:Y:S02]  /*37f0*/  VIADD R6, R5, 0xffffff80 ;  /* 0xffffff8005067836 */ /* 0x000fe40000000000 */
[----:B------:R-:W-:-:S03]  /*3800*/  IMAD R5, R51, -0xa0, R50 ;  /* 0xffffff6033057824 */ /* 0x000fc600078e0232 */
[----:B------:R-:W-:Y:S02]  /*3810*/  LEA.HI R6, R6, R8, RZ, 0x1 ;  /* 0x0000000806067211 */ /* 0x000fe400078f08ff */
[----:B------:R-:W-:Y:S02]  /*3820*/  VIMNMX R5, R5, 0xa0, PT ;  /* 0x000000a005057848 */ /* 0x000fe40003fe0100 */
[----:B------:R-:W-:-:S04]  /*3830*/  SHF.R.S32.HI R6, RZ, 0x1, R6 ;  /* 0x00000001ff067819 */ /* 0x000fc80000011406 */
[----:B------:R-:W-:-:S04]  /*3840*/  ISETP.GE.AND P1, PT, R6, R5, PT ;  /* 0x000000050600720c */ /* 0x000fc80003f26270 */
[----:B------:R-:W-:-:S13]  /*3850*/  ISETP.GE.OR P0, PT, R22, R27, P1 ;  /* 0x0000001b1600720c */ /* 0x000fda0000f06670 */
[----:B------:R-:W0:Y:S08]  /*3860*/  @!P0 LDC.64 R12, c[0x0][0x3c8] ;  /* 0x0000f200ff0c8b82 */ /* 0x000e300000000a00 */
[----:B------:R-:W1:Y:S01]  /*3870*/  @!P0 LDC.64 R24, c[0x0][0x3e0] ;  /* 0x0000f800ff188b82 */ /* 0x000e620000000a00 */
[----:B------:R-:W-:Y:S02]  /*3880*/  @!P0 IMAD.MOV.U32 R5, RZ, RZ, R69 ;  /* 0x000000ffff058224 */ /* 0x000fe400078e0045 */
[----:B------:R-:W-:-:S04]  /*3890*/  @!P0 IMAD R6, R65, R51, RZ ;  /* 0x0000003341068224 */ /* 0x000fc800078e02ff */
[----:B------:R-:W-:Y:S01]  /*38a0*/  @!P0 IMAD R6, R53, R20, R6 ;  /* 0x0000001435068224 */ /* 0x000fe200078e0206 */
[----:B0-----:R-:W-:Y:S01]  /*38b0*/  @!P0 IADD3 R12, P5, P6, R36, R12, R4 ;  /* 0x0000000c240c8210 */ /* 0x001fe20007ebe004 */
[----:B------:R-:W-:-:S04]  /*38c0*/  @!P0 IMAD.MOV.U32 R4, RZ, RZ, R30 ;  /* 0x000000ffff048224 */ /* 0x000fc800078e001e */
[----:B------:R-:W-:Y:S01]  /*38d0*/  @!P0 IMAD.WIDE.U32 R4, R51, R20, R4 ;  /* 0x0000001433048225 */ /* 0x000fe200078e0004 */
[----:B------:R-:W-:Y:S02]  /*38e0*/  @!P0 IADD3.X R13, R66, R13, R7, P5, P6 ;  /* 0x0000000d420d8210 */ /* 0x000fe40002fec407 */
[----:B-1----:R-:W-:Y:S02]  /*38f0*/  @!P0 IADD3 R24, P5, R4, R24, RZ ;  /* 0x0000001804188210 */ /* 0x002fe40007fbe0ff */
[----:B------:R-:W-:Y:S02]  /*3900*/  CS2R R8, SRZ ;  /* 0x0000000000087805 */ /* 0x000fe4000001ff00 */
[----:B------:R-:W-:Y:S02]  /*3910*/  CS2R R10, SRZ ;  /* 0x00000000000a7805 */ /* 0x000fe4000001ff00 */
[----:B------:R-:W-:Y:S02]  /*3920*/  @!P0 IADD3.X R25, R25, R6, R5, P5, !PT ;  /* 0x0000000619198210 */ /* 0x000fe40002ffe405 */
[----:B------:R-:W-:-:S02]  /*3930*/  CS2R R4, SRZ ;  /* 0x0000000000047805 */ /* 0x000fc4000001ff00 */
[----:B------:R-:W-:Y:S01]  /*3940*/  CS2R R6, SRZ ;  /* 0x0000000000067805 */ /* 0x000fe2000001ff00 */
[----:B------:R-:W3:Y:S05]  /*3950*/  @!P0 LDG.E.128 R8, desc[UR40][R24.64] ;  /* 0x0000002818088981 */ /* 0x000eea000c1e1d00 */
[----:B------:R-:W4:Y:S01]  /*3960*/  @!P0 LDG.E.128 R4, desc[UR40][R12.64] ;  /* 0x000000280c048981 */ /* 0x000f22000c1e1d00 */
[----:B------:R-:W-:Y:S02]  /*3970*/  ISETP.GE.AND P0, PT, R22, R27, PT ;  /* 0x0000001b1600720c */ /* 0x000fe40003f06270 */
[----:B------:R-:W-:-:S11]  /*3980*/  LOP3.LUT R16, R16, 0xfffffffe, RZ, 0xc0, !PT ;  /* 0xfffffffe10107812 */ /* 0x000fd600078ec0ff */
[----:B------:R-:W-:Y:S02]  /*3990*/  @P0 LOP3.LUT R16, R16, 0x1, RZ, 0xfc, !PT ;  /* 0x0000000110100812 */ /* 0x000fe400078efcff */
[----:B--2---:R-:W-:Y:S01]  /*39a0*/  ISETP.NE.AND P0, PT, R26, 0x3, PT ;  /* 0x000000031a00780c */ /* 0x004fe20003f05270 */
[----:B---3--:R-:W-:Y:S02]  /*39b0*/  IMAD.MOV.U32 R85, RZ, RZ, R8 ;  /* 0x000000ffff557224 */ /* 0x008fe400078e0008 */
[----:B------:R-:W-:Y:S02]  /*39c0*/  IMAD.MOV.U32 R80, RZ, RZ, R10 ;  /* 0x000000ffff507224 */ /* 0x000fe400078e000a */
[----:B----4-:R-:W-:Y:S02]  /*39d0*/  IMAD.MOV.U32 R84, RZ, RZ, R4 ;  /* 0x000000ffff547224 */ /* 0x010fe400078e0004 */
[----:B------:R-:W-:-:S06]  /*39e0*/  IMAD.MOV.U32 R78, RZ, RZ, R6 ;  /* 0x000000ffff4e7224 */ /* 0x000fcc00078e0006 */
[----:B------:R-:W-:Y:S05]  /*39f0*/  @!P0 BRA `(.L_x_11278) ;  /* 0x0000000000048947 */ /* 0x000fea0003800000 */
[----:B------:R-:W-:Y:S01]  /*3a00*/  BPT.TRAP 0x1 ;  /* 0x000000040000795c */ /* 0x000fe20000300000 */
.L_x_11278:
[----:B------:R-:W2:Y:S01]  /*3a10*/  LDL R12, [R1+0x1c] ;  /* 0x00001c00010c7983 */ /* 0x000ea20000100800 */
[----:B------:R-:W-:Y:S01]  /*3a20*/  IMAD R72, R157, 0x8, R18 ;  /* 0x000000089d487824 */ /* 0x000fe200078e0212 */
[----:B------:R-:W0:Y:S01]  /*3a30*/  LDC R79, c[0x0][0x2e4] ;  /* 0x0000b900ff4f7b82 */ /* 0x000e220000000800 */
[----:B------:R-:W-:Y:S01]  /*3a40*/  BSSY B1, `(.L_x_11279) ;  /* 0x0000004000017945 */ /* 0x000fe20003800000 */
[----:B--2---:R-:W-:-:S04]  /*3a50*/  SHF.L.U32 R77, R12, 0x1f, RZ ;  /* 0x0000001f0c4d7819 */ /* 0x004fc800000006ff */
[----:B------:R-:W1:Y:S02]  /*3a60*/  SYNCS.PHASECHK.TRANS64.TRYWAIT P5, [R72+URZ+0x13290], R77 ;  /* 0x0132904d480075a7 */ /* 0x000e6400080a017f */
[----:B01----:R-:W-:Y:S05]  /*3a70*/  @!P5 BRA `(.L_x_11280) ;  /* 0x000001c00040d947 */ /* 0x003fea0003800000 */
.L_x_11576:
[----:B------:R-:W-:Y:S05]  /*3a80*/  BSYNC B1 ;  /* 0x0000000000017941 */ /* 0x000fea0003800000 */
.L_x_11279:
[----:B------:R-:W1:Y:S01]  /*3a90*/  S2R R12, SR_TID.X ;  /* 0x00000000000c7919 */ /* 0x000e620000002100 */
[----:B------:R-:W-:Y:S01]  /*3aa0*/  ISETP.GE.OR P5, PT, R22, R79, P1 ;  /* 0x0000004f1600720c */ /* 0x000fe20000fa6670 */
[----:B------:R-:W-:Y:S01]  /*3ab0*/  ULDC.64 UR4, c[0x0][0x2f0] ;  /* 0x0000bc0000047ab9 */ /* 0x000fe20000000a00 */
[----:B------:R-:W-:Y:S02]  /*3ac0*/  IMAD.MOV.U32 R52, RZ, RZ, R14 ;  /* 0x000000ffff347224 */ /* 0x000fe400078e000e */
[----:B------:R-:W-:Y:S02]  /*3ad0*/  IMAD.MOV.U32 R53, RZ, RZ, R55 ;  /* 0x000000ffff357224 */ /* 0x000fe400078e0037 */
[C---:B-1----:R-:W-:Y:S02]  /*3ae0*/  VIADD R24, R12.reuse, 0xffffff80 ;  /* 0xffffff800c187836 */ /* 0x042fe40000000000 */
[----:B------:R-:W-:Y:S02]  /*3af0*/  VIADD R13, R12, 0xffffff80 ;  /* 0xffffff800c0d7836 */ /* 0x000fe40000000000 */
[----:B------:R-:W-:-:S03]  /*3b00*/  IMAD R12, R57, UR4, RZ ;  /* 0x00000004390c7c24 */ /* 0x000fc6000f8e02ff */
[----:B------:R-:W-:-:S04]  /*3b10*/  LEA.HI R13, R13, R24, RZ, 0x1 ;  /* 0x000000180d0d7211 */ /* 0x000fc800078f08ff */
[----:B------:R-:W-:-:S05]  /*3b20*/  SHF.R.S32.HI R13, RZ, 0x1, R13 ;  /* 0x00000001ff0d7819 */ /* 0x000fca000001140d */
[----:B------:R-:W-:-:S04]  /*3b30*/  IMAD.WIDE.U32 R52, R13, UR4, R52 ;  /* 0x000000040d347c25 */ /* 0x000fc8000f8e0034 */
[----:B------:R-:W-:Y:S01]  /*3b40*/  IMAD R81, R13, UR5, R12 ;  /* 0x000000050d517c24 */ /* 0x000fe2000f8e020c */
[----:B------:R-:W-:Y:S06]  /*3b50*/  @P5 BRA `(.L_x_11271) ;  /* 0x0000001000445947 */ /* 0x000fec0003800000 */
[----:B------:R-:W2:Y:S04]  /*3b60*/  LDL R25, [R1+0x50] ;  /* 0x0000500001197983 */ /* 0x000ea80000100800 */
[----:B------:R-:W3:Y:S01]  /*3b70*/  LDL R24, [R1+0x54] ;  /* 0x0000540001187983 */ /* 0x000ee20000100800 */
        /* <DEDUP_REMOVED lines=11> */
[----:B------:R-:W-:-:S04]  /*3c30*/  LEA.HI R12, R12, R13, RZ, 0x5 ;  /* 0x0000000d0c0c7211 */ /* 0x000fc800078f28ff */
[----:B------:R-:W-:-:S04]  /*3c40*/  SHF.R.S32.HI R13, RZ, 0x5, R12 ;  /* 0x00000005ff0d7819 */ /* 0x000fc8000001140c */
[----:B------:R-:W-:-:S05]  /*3c50*/  LEA.HI.SX32 R13, R58, R13, 0x1c ;  /* 0x0000000d3a0d7211 */ /* 0x000fca00078fe2ff */
[----:B------:R-:W-:-:S05]  /*3c60*/  IMAD.SHL.U32 R83, R13, 0x10, RZ ;  /* 0x000000100d537824 */ /* 0x000fca00078e00ff */
[----:B--2---:R-:W-:-:S04]  /*3c70*/  LOP3.LUT R13, R25, 0x30, R83, 0xf8, !PT ;  /* 0x00000030190d7812 */ /* 0x004fc800078ef853 */
        /* <DEDUP_REMOVED lines=22> */
[----:B------:R-:W-:Y:S01]  /*3de0*/  PRMT R8, R8, 0x654, R7 ;  /* 0x0000065408087816 */ /* 0x000fe20000000007 */
[----:B------:R-:W-:Y:S01]  /*3df0*/  IMAD.SHL.U32 R7, R89, 0x100, RZ ;  /* 0x0000010059077824 */ /* 0x000fe200078e00ff */
[----:B------:R-:W-:Y:S01]  /*3e00*/  LOP3.LUT R4, R4, 0xff00, R5, 0xf8, !PT ;  /* 0x0000ff0004047812 */ /* 0x000fe200078ef805 */
[----:B------:R-:W-:Y:S01]  /*3e10*/  IMAD.U32 R5, R93, 0x10000, RZ ;  /* 0x000100005d057824 */ /* 0x000fe200078e00ff */
[----:B------:R-:W-:Y:S02]  /*3e20*/  LOP3.LUT R10, R11, 0xff0000ff, RZ, 0xc0, !PT ;  /* 0xff0000ff0b0a7812 */ /* 0x000fe400078ec0ff */
[----:B------:R-:W-:Y:S01]  /*3e30*/  SHF.R.U32.HI R92, RZ, 0x10, R11 ;  /* 0x00000010ff5c7819 */ /* 0x000fe2000001160b */
[----:B------:R-:W-:Y:S01]  /*3e40*/  IMAD.SHL.U32 R11, R86, 0x100, RZ ;  /* 0x00000100560b7824 */ /* 0x000fe200078e00ff */
[----:B------:R-:W-:Y:S02]  /*3e50*/  PRMT R6, R91, 0x654, R6 ;  /* 0x000006545b067816 */ /* 0x000fe40000000006 */
[----:B------:R-:W-:Y:S01]  /*3e60*/  SHF.R.U32.HI R87, RZ, 0x8, R9 ;  /* 0x00000008ff577819 */ /* 0x000fe20000011609 */
[----:B------:R-:W-:Y:S01]  /*3e70*/  IMAD.U32 R92, R92, 0x10000, RZ ;  /* 0x000100005c5c7824 */ /* 0x000fe200078e00ff */
[----:B------:R-:W-:-:S02]  /*3e80*/  LOP3.LUT R7, R6, 0xff00, R7, 0xf8, !PT ;  /* 0x0000ff0006077812 */ /* 0x000fc400078ef807 */
[----:B------:R-:W-:Y:S01]  /*3e90*/  SHF.R.U32.HI R90, RZ, 0x10, R9 ;  /* 0x00000010ff5a7819 */ /* 0x000fe20000011609 */
[----:B------:R-:W-:Y:S01]  /*3ea0*/  IMAD.SHL.U32 R9, R87, 0x100, RZ ;  /* 0x0000010057097824 */ /* 0x000fe200078e00ff */
[----:B------:R-:W-:Y:S01]  /*3eb0*/  LOP3.LUT R6, R4, 0xff0000, R5, 0xf8, !PT ;  /* 0x00ff000004067812 */ /* 0x000fe200078ef805 */
[----:B------:R-:W-:Y:S01]  /*3ec0*/  IMAD.U32 R4, R88, 0x10000, RZ ;  /* 0x0001000058047824 */ /* 0x000fe200078e00ff */
[----:B------:R-:W-:Y:S01]  /*3ed0*/  LOP3.LUT R91, R10, 0xff00, R11, 0xf8, !PT ;  /* 0x0000ff000a5b7812 */ /* 0x000fe200078ef80b */
[----:B------:R-:W-:Y:S01]  /*3ee0*/  IMAD.U32 R90, R90, 0x10000, RZ ;  /* 0x000100005a5a7824 */ /* 0x000fe200078e00ff */
[----:B------:R-:W-:Y:S02]  /*3ef0*/  F2FP.F16.E4M3.UNPACK_B R88, R85.H1 ;  /* 0x00000055ff58723e */ /* 0x000fe400030006ff */
[----:B--2---:R-:W-:Y:S02]  /*3f00*/  F2FP.F16.E4M3.UNPACK_B R11, R24.H1 ;  /* 0x00000018ff0b723e */ /* 0x004fe400030006ff */
[----:B-1----:R-:W-:Y:S01]  /*3f10*/  F2FP.F16.E4M3.UNPACK_B R10, R12.H1 ;  /* 0x0000000cff0a723e */ /* 0x002fe200030006ff */
        /* <DEDUP_REMOVED lines=33> */
[----:B------:R-:W-:Y:S01]  /*4130*/  FFMA.FTZ R24, R85, R88, R92 ;  /* 0x0000005855187223 */ /* 0x000fe2000001005c */
[----:B------:R-:W-:Y:S01]  /*4140*/  HADD2.F32 R84, -RZ, R84.H1_H1 ;  /* 0x30000054ff547230 */ /* 0x000fe20000004100 */
[----:B------:R-:W-:Y:S01]  /*4150*/  F2FP.F16.E4M3.UNPACK_B R90, R80.H1 ;  /* 0x00000050ff5a723e */ /* 0x000fe200030006ff */
[----:B------:R-:W-:Y:S02]  /*4160*/  HADD2.F32 R85, -RZ, R87.H1_H1 ;  /* 0x30000057ff557230 */ /* 0x000fe40000004100 */
[-C--:B------:R-:W-:Y:S01]  /*4170*/  FMUL.FTZ R91, R86, R89.reuse ;  /* 0x00000059565b7220 */ /* 0x080fe20000410000 */
[----:B------:R-:W-:Y:S01]  /*4180*/  F2FP.F16.E4M3.UNPACK_B R87, R26.H1 ;  /* 0x0000001aff57723e */ /* 0x000fe200030006ff */
[----:B------:R-:W-:Y:S01]  /*4190*/  FFMA.FTZ R12, R12, R88, -R93 ;  /* 0x000000580c0c7223 */ /* 0x000fe2000001085d */
[C---:B------:R-:W-:Y:S01]  /*41a0*/  FMUL.FTZ R95, R84.reuse, R89 ;  /* 0x00000059545f7220 */ /* 0x040fe20000410000 */
        /* <DEDUP_REMOVED lines=21> */
[-C--:B------:R-:W-:Y:S01]  /*4300*/  FFMA.FTZ R101, R84, R89.reuse, -R97 ;  /* 0x0000005954657223 */ /* 0x080fe20000010861 */
        /* <DEDUP_REMOVED lines=41> */
[----:B------:R-:W-:Y:S01]  /*45a0*/  F2FP.SATFINITE.E4M3.F32.PACK_AB_MERGE_C R86, R103, R86, RZ ;  /* 0x000000566756723e */ /* 0x000fe200048070ff */
[C---:B------:R-:W-:Y:S01]  /*45b0*/  FMUL.FTZ R85, R11.reuse, R84 ;  /* 0x000000540b557220 */ /* 0x040fe20000410000 */
[----:B------:R-:W-:Y:S01]  /*45c0*/  F2FP.F16.E4M3.UNPACK_B R84, R7.H1 ;  /* 0x00000007ff54723e */ /* 0x000fe200030006ff */
[-C--:B------:R-:W-:Y:S01]  /*45d0*/  FFMA.FTZ R11, R11, R80.reuse, -R78 ;  /* 0x000000500b0b7223 */ /* 0x080fe2000001084e */
[----:B------:R-:W-:Y:S02]  /*45e0*/  HADD2.F32 R78, -RZ, R25.H0_H0 ;  /* 0x20000019ff4e7230 */ /* 0x000fe40000004100 */
[----:B------:R-:W-:Y:S01]  /*45f0*/  FFMA.FTZ R10, R10, R80, R85 ;  /* 0x000000500a0a7223 */ /* 0x000fe20000010055 */
[----:B------:R-:W-:Y:S01]  /*4600*/  F2FP.F16.E4M3.UNPACK_B R6, R6.H1 ;  /* 0x00000006ff06723e */ /* 0x000fe200030006ff */
[----:B------:R-:W-:Y:S01]  /*4610*/  HADD2.F32 R85, -RZ, R84.H0_H0 ;  /* 0x20000054ff557230 */ /* 0x000fe20000004100 */
[----:B------:R-:W-:Y:S01]  /*4620*/  F2FP.SATFINITE.E4M3.F32.PACK_AB_MERGE_C R26, R91, R26, R86 ;  /* 0x0000001a5b1a723e */ /* 0x000fe20004807056 */
[----:B------:R-:W-:Y:S01]  /*4630*/  HADD2.F32 R7, -RZ, R13.H0_H0 ;  /* 0x2000000dff077230 */ /* 0x000fe20000004100 */
[----:B------:R-:W-:Y:S01]  /*4640*/  F2FP.SATFINITE.E4M3.F32.PACK_AB_MERGE_C R92, R101, R92, RZ ;  /* 0x0000005c655c723e */ /* 0x000fe200048070ff */
[----:B------:R-:W-:-:S02]  /*4650*/  HADD2.F32 R25, -RZ, R25.H1_H1 ;  /* 0x30000019ff197230 */ /* 0x000fc40000004100 */
[-C--:B------:R-:W-:Y:S01]  /*4660*/  FMUL.FTZ R88, R78, R85.reuse ;  /* 0x000000554e587220 */ /* 0x080fe20000410000 */
[----:B------:R-:W-:Y:S02]  /*4670*/  HADD2.F32 R86, -RZ, R84.H1_H1 ;  /* 0x30000054ff567230 */ /* 0x000fe40000004100 */
[----:B------:R-:W-:Y:S01]  /*4680*/  FMUL.FTZ R85, R7, R85 ;  /* 0x0000005507557220 */ /* 0x000fe20000410000 */
[----:B------:R-:W-:Y:S01]  /*4690*/  HADD2.F32 R13, -RZ, R13.H1_H1 ;  /* 0x3000000dff0d7230 */ /* 0x000fe20000004100 */
[----:B------:R-:W-:Y:S01]  /*46a0*/  F2FP.F16.E4M3.UNPACK_B R87, R5.H1 ;  /* 0x00000005ff57723e */ /* 0x000fe200030006ff */
[--C-:B------:R-:W-:Y:S01]  /*46b0*/  HADD2.F32 R80, -RZ, R6.reuse.H0_H0 ;  /* 0x20000006ff507230 */ /* 0x100fe20000004100 */
[----:B------:R-:W-:Y:S01]  /*46c0*/  F2FP.SATFINITE.E4M3.F32.PACK_AB_MERGE_C R14, R14, R97, R92 ;  /* 0x000000610e0e723e */ /* 0x000fe2000480705c */
[----:B------:R-:W-:Y:S02]  /*46d0*/  HADD2.F32 R84, -RZ, R6.H1_H1 ;  /* 0x30000006ff547230 */ /* 0x000fe40000004100 */
[-C--:B------:R-:W-:Y:S01]  /*46e0*/  FMUL.FTZ R6, R25, R86.reuse ;  /* 0x0000005619067220 */ /* 0x080fe20000410000 */
[C---:B------:R-:W-:Y:S01]  /*46f0*/  FMUL.FTZ R86, R13.reuse, R86 ;  /* 0x000000560d567220 */ /* 0x040fe20000410000 */
[----:B------:R-:W-:Y:S01]  /*4700*/  FFMA.FTZ R91, R78, R80, R85 ;  /* 0x000000504e5b7223 */ /* 0x000fe20000010055 */
[----:B------:R-:W-:Y:S01]  /*4710*/  F2FP.F16.E4M3.UNPACK_B R78, R27 ;  /* 0x0000001bff4e723e */ /* 0x000fe200020006ff */
        /* <DEDUP_REMOVED lines=18> */
[----:B------:R-:W-:Y:S02]  /*4840*/  HADD2.F32 R7, -RZ, R6.H0_H0 ;  /* 0x20000006ff077230 */ /* 0x000fe40000004100 */
[----:B------:R-:W-:Y:S01]  /*4850*/  FMUL.FTZ R89, R13, R89 ;  /* 0x000000590d597220 */ /* 0x000fe20000410000 */
[----:B------:R-:W-:Y:S02]  /*4860*/  HADD2.F32 R84, -RZ, R5.H0_H0 ;  /* 0x20000005ff547230 */ /* 0x000fe40000004100 */
[-C--:B------:R-:W-:Y:S01]  /*4870*/  FMUL.FTZ R94, R25, R88.reuse ;  /* 0x00000058195e7220 */ /* 0x080fe20000410000 */
[----:B------:R-:W-:Y:S02]  /*4880*/  HADD2.F32 R27, -RZ, R27.H1_H1 ;  /* 0x3000001bff1b7230 */ /* 0x000fe40000004100 */
[----:B------:R-:W-:Y:S01]  /*4890*/  FFMA.FTZ R89, R4, R85, R89 ;  /* 0x0000005504597223 */ /* 0x000fe20000010059 */
        /* <DEDUP_REMOVED lines=17> */
[----:B------:R-:W-:Y:S01]  /*49b0*/  F2FP.SATFINITE.E4M3.F32.PACK_AB_MERGE_C R11, R11, R8, R90 ;  /* 0x000000080b0b723e */ /* 0x000fe2000480705a */
[-C--:B------:R-:W-:Y:S01]  /*49c0*/  FFMA.FTZ R13, R6, R5.reuse, -R13 ;  /* 0x00000005060d7223 */ /* 0x080fe2000001080d */
[----:B------:R-:W-:Y:S01]  /*49d0*/  F2FP.SATFINITE.E4M3.F32.PACK_AB_MERGE_C R15, R15, R96, RZ ;  /* 0x000000600f0f723e */ /* 0x000fe200048070ff */
[----:B------:R-:W-:Y:S01]  /*49e0*/  FFMA.FTZ R7, R78, R5, R7 ;  /* 0x000000054e077223 */ /* 0x000fe20000010007 */
[----:B------:R-:W-:-:S02]  /*49f0*/  F2FP.SATFINITE.E4M3.F32.PACK_AB_MERGE_C R4, R4, R89, RZ ;  /* 0x000000590404723e */ /* 0x000fc400048070ff */
[----:B------:R-:W-:Y:S01]  /*4a00*/  F2FP.SATFINITE.E4M3.F32.PACK_AB_MERGE_C R15, R13, R94, R15 ;  /* 0x0000005e0d0f723e */ /* 0x000fe2000480700f */
[----:B------:R-:W-:Y:S01]  /*4a10*/  IMAD.MOV.U32 R13, RZ, RZ, R11 ;  /* 0x000000ffff0d7224 */ /* 0x000fe200078e000b */
[----:B------:R-:W-:Y:S02]  /*4a20*/  F2FP.SATFINITE.E4M3.F32.PACK_AB_MERGE_C R25, R10, R9, R91 ;  /* 0x000000090a19723e */ /* 0x000fe4000480705b */
[----:B------:R-:W-:-:S07]  /*4a30*/  F2FP.SATFINITE.E4M3.F32.PACK_AB_MERGE_C R27, R7, R88, R4 ;  /* 0x00000058071b723e */ /* 0x000fce0004807004 */
.L_x_11282:
[----:B------:R-:W-:Y:S05]  /*4a40*/  BSYNC B1 ;  /* 0x0000000000017941 */ /* 0x000fea0003800000 */
.L_x_11281:
        /* <DEDUP_REMOVED lines=10> */
.L_x_11264:
[----:B------:R-:W2:Y:S02]  /*4af0*/  LDL R4, [R1+0x10] ;  /* 0x0000100001047983 */ /* 0x000ea40000100800 */
[----:B--2---:R-:W-:-:S13]  /*4b00*/  ISETP.NE.AND P0, PT, R4, 0x3, PT ;  /* 0x000000030400780c */ /* 0x004fda0003f05270 */
[----:B------:R-:W-:Y:S05]  /*4b10*/  @!P0 BRA `(.L_x_11283) ;  /* 0x0000000000048947 */ /* 0x000fea0003800000 */
[----:B------:R-:W-:Y:S01]  /*4b20*/  BPT.TRAP 0x1 ;  /* 0x000000040000795c */ /* 0x000fe20000300000 */
.L_x_11283:
[----:B------:R-:W2:Y:S01]  /*4b30*/  LDL R4, [R1+0x1c] ;  /* 0x00001c0001047983 */ /* 0x000ea20000100800 */
[----:B------:R-:W-:Y:S01]  /*4b40*/  IMAD R72, R157, 0x8, R18 ;  /* 0x000000089d487824 */ /* 0x000fe200078e0212 */
[----:B------:R-:W-:Y:S01]  /*4b50*/  BSSY B1, `(.L_x_11284) ;  /* 0x0000006000017945 */ /* 0x000fe20003800000 */
[----:B--2---:R-:W-:Y:S01]  /*4b60*/  SHF.L.U32 R77, R4, 0x1f, RZ ;  /* 0x0000001f044d7819 */ /* 0x004fe200000006ff */
[----:B------:R-:W-:-:S03]  /*4b70*/  IMAD R4, R51, -0xa0, R50 ;  /* 0xffffff6033047824 */ /* 0x000fc600078e0232 */
[----:B------:R-:W0:Y:S02]  /*4b80*/  SYNCS.PHASECHK.TRANS64.TRYWAIT P1, [R72+URZ+0x13290], R77 ;  /* 0x0132904d480075a7 */ /* 0x000e24000802017f */
[----:B------:R-:W-:Y:S01]  /*4b90*/  VIMNMX R4, R4, 0xa0, PT ;  /* 0x000000a004047848 */ /* 0x000fe20003fe0100 */
[----:B0-----:R-:W-:Y:S06]  /*4ba0*/  @!P1 BRA `(.L_x_11285) ;  /* 0x000001b000089947 */ /* 0x001fec0003800000 */
.L_x_11577:
[----:B------:R-:W-:Y:S05]  /*4bb0*/  BSYNC B1 ;  /* 0x0000000000017941 */ /* 0x000fea0003800000 */
.L_x_11284:
[----:B------:R-:W1:Y:S02]  /*4bc0*/  S2R R5, SR_TID.X ;  /* 0x0000000000057919 */ /* 0x000e640000002100 */
[C---:B-1----:R-:W-:Y:S02]  /*4bd0*/  VIADD R6, R5.reuse, 0xffffff80 ;  /* 0xffffff8005067836 */ /* 0x042fe40000000000 */
[----:B------:R-:W-:-:S05]  /*4be0*/  VIADD R5, R5, 0xffffff80 ;  /* 0xffffff8005057836 */ /* 0x000fca0000000000 */
[----:B------:R-:W-:-:S04]  /*4bf0*/  LEA.HI R5, R5, R6, RZ, 0x1 ;  /* 0x0000000605057211 */ /* 0x000fc800078f08ff */
[----:B------:R-:W-:-:S04]  /*4c00*/  SHF.R.S32.HI R5, RZ, 0x1, R5 ;  /* 0x00000001ff057819 */ /* 0x000fc80000011405 */
[----:B------:R-:W-:-:S13]  /*4c10*/  ISETP.GE.AND P1, PT, R5, R4, PT ;  /* 0x000000040500720c */ /* 0x000fda0003f26270 */
[----:B------:R-:W-:Y:S05]  /*4c20*/  @P1 BRA `(.L_x_11271) ;  /* 0x0000000000101947 */ /* 0x000fea0003800000 */
[----:B------:R-:W1:Y:S04]  /*4c30*/  @!P3 LDS.128 R4, [R76+0xe000] ;  /* 0x00e000004c04b984 */ /* 0x000e680000000c00 */
[----:B------:R-:W2:Y:S04]  /*4c40*/  @!P2 LDS.128 R8, [R74+0xe000] ;  /* 0x00e000004a08a984 */ /* 0x000ea80000000c00 */
[----:B-1----:R1:W-:Y:S04]  /*4c50*/  @!P3 STG.E.128 desc[UR40][R12.64], R4 ;  /* 0x000000040c00b986 */ /* 0x0023e8000c101d28 */
[----:B--2---:R1:W-:Y:S02]  /*4c60*/  @!P2 STG.E.128 desc[UR40][R12.64+0x20], R8 ;  /* 0x000020080c00a986 */ /* 0x0043e4000c101d28 */
.L_x_11271:
[----:B------:R-:W-:Y:S05]  /*4c70*/  BSYNC B0 ;  /* 0x0000000000007941 */ /* 0x000fea0003800000 */
.L_x_11263:
[----:B-12---:R-:W1:Y:S01]  /*4c80*/  S2R R4, SR_TID.X ;  /* 0x0000000000047919 */ /* 0x006e620000002100 */
        /* <DEDUP_REMOVED lines=16> */
.L_x_11287:
[----:B------:R-:W-:Y:S05]  /*4d90*/  BSYNC B0 ;  /* 0x0000000000007941 */ /* 0x000fea0003800000 */
.L_x_11286:
[----:B------:R-:W2:Y:S01]  /*4da0*/  SYNCS.PHASECHK.TRANS64.TRYWAIT P0, [R72+URZ+0x132b0], R77 ;  /* 0x0132b04d480075a7 */ /* 0x000ea2000800017f */
[----:B------:R-:W-:Y:S04]  /*4db0*/  BSSY B0, `(.L_x_11288) ;  /* 0x0000002000007945 */ /* 0x000fe80003800000 */
[----:B--2---:R-:W-:Y:S05]  /*4dc0*/  @!P0 BRA `(.L_x_11289) ;  /* 0x000001ac00948947 */ /* 0x004fea0003800000 */
.L_x_11578:
[----:B------:R-:W-:Y:S05]  /*4dd0*/  BSYNC B0 ;  /* 0x0000000000007941 */ /* 0x000fea0003800000 */
.L_x_11288:
[----:B------:R-:W-:Y:S04]  /*4de0*/  BSSY B0, `(.L_x_11290) ;  /* 0x0000013000007945 */ /* 0x000fe80003800000 */
[----:B------:R-:W-:Y:S05]  /*4df0*/  @P1 BRA `(.L_x_11291) ;  /* 0x0000000000441947 */ /* 0x000fea0003800000 */
[----:B-1----:R-:W-:Y:S01]  /*4e00*/  IMAD.WIDE R4, R51, 0xa0, R2 ;  /* 0x000000a033047825 */ /* 0x002fe200078e0202 */
        /* <DEDUP_REMOVED lines=8> */
[----:B---3--:R-:W-:-:S04]  /*4e90*/  IADD3 R12, P0, R6, UR6, RZ ;  /* 0x00000006060c7c10 */ /* 0x008fc8000ff1e0ff */
[----:B------:R-:W-:Y:S02]  /*4ea0*/  IADD3.X R13, R7, UR7, R5, P0, !PT ;  /* 0x00000007070d7c10 */ /* 0x000fe400087fe405 */
[----:B------:R-:W-:-:S13]  /*4eb0*/  ISETP.GE.AND P0, PT, R22, UR4, PT ;  /* 0x0000000416007c0c */ /* 0x000fda000bf06270 */
[----:B------:R-:W1:Y:S04]  /*4ec0*/  @!P0 LDS.128 R4, [R76+0x6000] ;  /* 0x006000004c048984 */ /* 0x000e680000000c00 */
[----:B-1----:R-:W-:Y:S01]  /*4ed0*/  @!P0 STG.E.128 desc[UR40][R12.64], R4 ;  /* 0x000000040c008986 */ /* 0x002fe2000c101d28 */
[----:B------:R-:W-:-:S13]  /*4ee0*/  ISETP.GE.AND P0, PT, R82, UR4, PT ;  /* 0x0000000452007c0c */ /* 0x000fda000bf06270 */
[----:B------:R-:W1:Y:S04]  /*4ef0*/  @!P0 LDS.128 R8, [R74+0x6000] ;  /* 0x006000004a088984 */ /* 0x000e680000000c00 */
[----:B-1----:R1:W-:Y:S02]  /*4f00*/  @!P0 STG.E.128 desc[UR40][R12.64+0x20], R8 ;  /* 0x000020080c008986 */ /* 0x0023e4000c101d28 */
.L_x_11291:
[----:B------:R-:W-:Y:S05]  /*4f10*/  BSYNC B0 ;  /* 0x0000000000007941 */ /* 0x000fea0003800000 */
.L_x_11290:
[----:B------:R-:W5:Y:S01]  /*4f20*/  LDL.LU R5, [R1+0x1c] ;  /* 0x00001c0001057983 */ /* 0x000f620000300800 */
[----:B------:R-:W-:Y:S01]  /*4f30*/  VIADD R157, R157, 0x1 ;  /* 0x000000019d9d7836 */ /* 0x000fe20000000000 */
[----:B------:R-:W-:Y:S01]  /*4f40*/  LOP3.LUT P6, RZ, R16, 0x2, RZ, 0xc0, !PT ;  /* 0x0000000210ff7812 */ /* 0x000fe200078cc0ff */
[----:B0-2---:R-:W-:Y:S01]  /*4f50*/  @!P5 VIADD R72, R72, 0x132c0 ;  /* 0x000132c04848d836 */ /* 0x005fe20000000000 */
[----:B------:R-:W-:Y:S01]  /*4f60*/  @!PT LDS RZ, [RZ] ;  /* 0x00000000fffff984 */ /* 0x000fe20000000800 */
[----:B------:R-:W-:Y:S01]  /*4f70*/  @!PT LDS RZ, [RZ] ;  /* 0x00000000fffff984 */ /* 0x000fe20000000800 */
[----:B------:R-:W-:Y:S01]  /*4f80*/  @!PT LDS RZ, [RZ] ;  /* 0x00000000fffff984 */ /* 0x000fe20000000800 */
[----:B------:R-:W-:Y:S01]  /*4f90*/  @!PT LDS RZ, [RZ] ;  /* 0x00000000fffff984 */ /* 0x000fe20000000800 */
[----:B------:R0:W-:Y:S06]  /*4fa0*/  MEMBAR.ALL.CTA ;  /* 0x0000000000007992 */ /* 0x0001ec0000008000 */
[----:B0-----:R-:W0:Y:S02]  /*4fb0*/  FENCE.VIEW.ASYNC.S ;  /* 0x00000000000073c6 */ /* 0x001e240000000000 */
[----:B0-----:R2:W-:Y:S01]  /*4fc0*/  BAR.SYNC.DEFER_BLOCKING R61, 0x80 ;  /* 0x0002003d0000751d */ /* 0x0015e20000010000 */
[----:B------:R-:W-:-:S02]  /*4fd0*/  ISETP.NE.AND P1, PT, R157, 0x2, PT ;  /* 0x000000029d00780c */ /* 0x000fc40003f25270 */
[----:B------:R-:W-:Y:S02]  /*4fe0*/  @!P5 PRMT R72, RZ, 0x654, R72 ;  /* 0x00000654ff48d816 */ /* 0x000fe40000000048 */
[----:B-1----:R-:W-:Y:S02]  /*4ff0*/  SEL R4, RZ, 0x1, P1 ;  /* 0x00000001ff047807 */ /* 0x002fe40000800000 */
[----:B------:R-:W-:Y:S02]  /*5000*/  PLOP3.LUT P0, PT, PT, PT, PT, 0x8, 0x0 ;  /* 0x000000000000781c */ /* 0x000fe40003f0e170 */
[----:B------:R-:W-:Y:S01]  /*5010*/  SEL R157, R157, RZ, P1 ;  /* 0x000000ff9d9d7207 */ /* 0x000fe20000800000 */
[----:B------:R2:W-:Y:S01]  /*5020*/  @!P5 SYNCS.ARRIVE.TRANS64.RED.A1T0 RZ, [R72+URZ], RZ ;  /* 0x000000ff48ffd9a7 */ /* 0x0005e2000810043f */
[----:B-----5:R-:W-:-:S05]  /*5030*/  LOP3.LUT R5, R5, R4, RZ, 0x3c, !PT ;  /* 0x0000000405057212 */ /* 0x020fca00078e3cff */
[----:B------:R2:W-:Y:S01]  /*5040*/  STL [R1+0x1c], R5 ;  /* 0x00001c0501007387 */ /* 0x0005e20000100800 */
[----:B------:R-:W-:Y:S05]  /*5050*/  @P6 BRA `(.L_x_11292) ;  /* 0xffffffd000e46947 */ /* 0x000fea000383ffff */
.L_x_11258:
[----:B------:R-:W1:Y:S01]  /*5060*/  LDC R0, c[0x0][0x428] ;  /* 0x00010a00ff007b82 */ /* 0x000e620000000800 */
[----:B------:R-:W-:Y:S04]  /*5070*/  BSSY B0, `(.L_x_11293) ;  /* 0x0000004000007945 */ /* 0x000fe80003800000 */
[----:B------:R-:W-:Y:S05]  /*5080*/  @P0 BRA `(.L_x_11294) ;  /* 0x0000000000080947 */ /* 0x000fea0003800000 */
[----:B------:R-:W0:Y:S02]  /*5090*/  FENCE.VIEW.ASYNC.G ;  /* 0x00000000000073c6 */ /* 0x000e240000000100 */
[----:B0-----:R-:W-:Y:S06]  /*50a0*/  BAR.ARV 0xc, 0x200 ;  /* 0x0308000000007b1d */ /* 0x001fec0000002000 */
.L_x_11294:
[----:B------:R-:W-:Y:S05]  /*50b0*/  BSYNC B0 ;  /* 0x0000000000007941 */ /* 0x000fea0003800000 */
.L_x_11293:
[----:B------:R-:W3:Y:S01]  /*50c0*/  LDL R6, [R1+0x3c] ;  /* 0x00003c0001067983 */ /* 0x000ee20000100800 */
[----:B------:R-:W-:Y:S01]  /*50d0*/  ULDC.64 UR4, c[0x0][0x990] ;  /* 0x0002640000047ab9 */ /* 0x000fe20000000a00 */
[----:B-1----:R-:W-:Y:S01]  /*50e0*/  ISETP.NE.AND P2, PT, R0, 0x1, PT ;  /* 0x000000010000780c */ /* 0x002fe20003f45270 */
[----:B------:R-:W-:Y:S01]  /*50f0*/  ULDC.64 UR6, c[0x0][0x998] ;  /* 0x0002660000067ab9 */ /* 0x000fe20000000a00 */
[----:B----4-:R-:W4:Y:S01]  /*5100*/  LDL.LU R27, [R1+0x38] ;  /* 0x00003800011b7983 */ /* 0x010f220000300800 */
[----:B------:R-:W-:Y:S02]  /*5110*/  ISETP.NE.U32.AND P0, PT, RZ, UR4, PT ;  /* 0x00000004ff007c0c */ /* 0x000fe4000bf05070 */
[----:B------:R-:W-:Y:S01]  /*5120*/  ISETP.NE.U32.AND P1, PT, RZ, UR6, PT ;  /* 0x00000006ff007c0c */ /* 0x000fe2000bf25070 */
[----:B------:R-:W4:Y:S01]  /*5130*/  LDL R26, [R1+0x30] ;  /* 0x00003000011a7983 */ /* 0x000f220000100800 */
[----:B------:R-:W-:Y:S02]  /*5140*/  ISETP.NE.AND.EX P0, PT, RZ, UR5, PT, P0 ;  /* 0x00000005ff007c0c */ /* 0x000fe4000bf05300 */
[----:B------:R-:W-:Y:S01]  /*5150*/  ISETP.NE.AND.EX P1, PT, RZ, UR7, PT, P1 ;  /* 0x00000007ff007c0c */ /* 0x000fe2000bf25310 */
[----:B------:R-:W4:Y:S03]  /*5160*/  LDL R25, [R1+0x44] ;  /* 0x0000440001197983 */ /* 0x000f260000100800 */
[----:B------:R-:W4:Y:S01]  /*5170*/  @P2 LDC R0, c[0x0][0x42c] ;  /* 0x00010b00ff002b82 */ /* 0x000f220000000800 */
[----:B------:R-:W4:Y:S07]  /*5180*/  LDL R24, [R1+0x34] ;  /* 0x0000340001187983 */ /* 0x000f2e0000100800 */
[----:B------:R-:W1:Y:S08]  /*5190*/  @P0 LDC.64 R10, c[0x0][0x9a8] ;  /* 0x00026a00ff0a0b82 */ /* 0x000e700000000a00 */
[----:B--2---:R-:W2:Y:S08]  /*51a0*/  @P2 LDC R5, c[0x0][0x430] ;  /* 0x00010c00ff052b82 */ /* 0x004eb00000000800 */
[----:B0--3--:R-:W0:Y:S08]  /*51b0*/  @P1 LDC.64 R12, c[0x0][0x9b8] ;  /* 0x00026e00ff0c1b82 */ /* 0x009e300000000a00 */
[----:B------:R-:W3:Y:S08]  /*51c0*/  @P0 LDC.64 R14, c[0x0][0x9b0] ;  /* 0x00026c00ff0e0b82 */ /* 0x000ef00000000a00 */
[----:B------:R-:W3:Y:S01]  /*51d0*/  @P1 LDC.64 R20, c[0x0][0x9c0] ;  /* 0x00027000ff141b82 */ /* 0x000ee20000000a00 */
[----:B------:R-:W-:-:S02]  /*51e0*/  @P0 SHF.R.S32.HI R3, RZ, 0x1f, R6 ;  /* 0x0000001fff030819 */ /* 0x000fc40000011406 */
[----:B------:R-:W-:Y:S01]  /*51f0*/  @P1 SHF.R.S32.HI R9, RZ, 0x1f, R6 ;  /* 0x0000001fff091819 */ /* 0x000fe20000011406 */
[----:B----4-:R-:W-:-:S04]  /*5200*/  @P2 IMAD.HI.U32 R2, R27, R0, RZ ;  /* 0x000000001b022227 */ /* 0x010fc800078e00ff */
[-C--:B-1----:R-:W-:Y:S02]  /*5210*/  @P0 IMAD R0, R3, R10.reuse, RZ ;  /* 0x0000000a03000224 */ /* 0x082fe400078e02ff */
[----:B------:R-:W-:Y:S01]  /*5220*/  IMAD.MOV.U32 R7, RZ, RZ, R27 ;  /* 0x000000ffff077224 */ /* 0x000fe200078e001b */
[----:B--2---:R-:W-:Y:S01]  /*5230*/  @P2 SHF.R.U32.HI R7, RZ, R5, R2 ;  /* 0x00000005ff072219 */ /* 0x004fe20000011602 */
        /* <DEDUP_REMOVED lines=52> */
.L_x_11297:
[----:B------:R-:W-:-:S13]  /*5580*/  ISETP.NE.AND P0, PT, R11, 0x1, PT ;  /* 0x000000010b00780c */ /* 0x000fda0003f05270 */
[----:B------:R-:W0:Y:S02]  /*5590*/  @P0 LDC.64 R4, c[0x0][0x9e8] ;  /* 0x00027a00ff040b82 */ /* 0x000e240000000a00 */
[----:B0-----:R-:W-:-:S05]  /*55a0*/  @P0 IMAD.HI.U32 R4, R0, R4, RZ ;  /* 0x0000000400040227 */ /* 0x001fca00078e00ff */
[----:B------:R-:W-:-:S07]  /*55b0*/  @P0 SHF.R.U32.HI R0, RZ, R5, R4 ;  /* 0x00000005ff000219 */ /* 0x000fce0000011604 */
.L_x_11298:
[----:B------:R-:W-:Y:S05]  /*55c0*/  BSYNC B0 ;  /* 0x0000000000007941 */ /* 0x000fea0003800000 */
.L_x_11296:
[----:B------:R-:W-:-:S05]  /*55d0*/  IMAD R0, R0, R11, R11 ;  /* 0x0000000b00007224 */ /* 0x000fca00078e020b */
[----:B------:R-:W-:-:S07]  /*55e0*/  VIMNMX R3, R3, R0, PT ;  /* 0x0000000003037248 */ /* 0x000fce0003fe0100 */
.L_x_11295:
[----:B------:R-:W-:Y:S01]  /*55f0*/  VIADD R3, R3, 0x9f ;  /* 0x0000009f03037836 */ /* 0x000fe20000000000 */
[----:B------:R-:W-:Y:S01]  /*5600*/  ULDC UR4, c[0x0][0x9dc] ;  /* 0x0002770000047ab9 */ /* 0x000fe20000000800 */
[----:B------:R-:W-:Y:S02]  /*5610*/  IMAD.IADD R105, R25, 0x1, -R26 ;  /* 0x0000000119697824 */ /* 0x000fe400078e0a1a */
[----:B------:R-:W-:-:S04]  /*5620*/  IMAD.HI R3, R3, 0x66666667, RZ ;  /* 0x6666666703037827 */ /* 0x000fc800078e02ff */
[----:B------:R-:W-:Y:S01]  /*5630*/  IMAD R104, R24, 0xc0, R105 ;  /* 0x000000c018687824 */ /* 0x000fe200078e0269 */
[----:B------:R-:W-:-:S04]  /*5640*/  SHF.R.U32.HI R0, RZ, 0x1f, R3 ;  /* 0x0000001fff007819 */ /* 0x000fc80000011603 */
[----:B------:R-:W-:Y:S01]  /*5650*/  LEA.HI.SX32 R3, R3, R0, 0x1a ;  /* 0x0000000003037211 */ /* 0x000fe200078fd2ff */
[----:B------:R-:W-:-:S03]  /*5660*/  VIADD R0, R104, -UR4 ;  /* 0x8000000468007c36 */ /* 0x000fc60008000000 */
        /* <DEDUP_REMOVED lines=12> */
.L_x_11301:
[----:B------:R-:W-:Y:S01]  /*5730*/  ISETP.NE.AND P0, PT, R11, 0x1, PT ;  /* 0x000000010b00780c */ /* 0x000fe20003f05270 */
[----:B------:R-:W-:-:S12]  /*5740*/  IMAD.MOV.U32 R4, RZ, RZ, R104 ;  /* 0x000000ffff047224 */ /* 0x000fd800078e0068 */
[----:B------:R-:W0:Y:S02]  /*5750*/  @P0 LDC.64 R6, c[0x0][0x9e8] ;  /* 0x00027a00ff060b82 */ /* 0x000e240000000a00 */
[----:B0-----:R-:W-:-:S05]  /*5760*/  @P0 IMAD.HI.U32 R6, R104, R6, RZ ;  /* 0x0000000668060227 */ /* 0x001fca00078e00ff */
[----:B------:R-:W-:-:S07]  /*5770*/  @P0 SHF.R.U32.HI R4, RZ, R7, R6 ;  /* 0x00000007ff040219 */ /* 0x000fce0000011606 */
.L_x_11302:
[----:B------:R-:W-:Y:S05]  /*5780*/  BSYNC B0 ;  /* 0x0000000000007941 */ /* 0x000fea0003800000 */
.L_x_11300:
[----:B------:R-:W-:-:S05]  /*5790*/  IMAD R3, R4, R11, RZ ;  /* 0x0000000b04037224 */ /* 0x000fca00078e02ff */
[----:B------:R-:W-:-:S07]  /*57a0*/  VIMNMX R0, R0, R3, !PT ;  /* 0x0000000300007248 */ /* 0x000fce0007fe0100 */
.L_x_11299:
[----:B------:R-:W-:Y:S01]  /*57b0*/  IMAD.HI R0, R0, 0x66666667, RZ ;  /* 0x6666666700007827 */ /* 0x000fe200078e02ff */
[----:B------:R-:W-:Y:S02]  /*57c0*/  PLOP3.LUT P0, PT, PT, PT, PT, 0x80, 0x0 ;  /* 0x000000000000781c */ /* 0x000fe40003f0f070 */
[----:B------:R-:W-:Y:S02]  /*57d0*/  CS2R R20, SRZ ;  /* 0x0000000000147805 */ /* 0x000fe4000001ff00 */
[----:B------:R-:W-:Y:S02]  /*57e0*/  CS2R R54, SRZ ;  /* 0x0000000000367805 */ /* 0x000fe4000001ff00 */
[----:B------:R-:W-:Y:S02]  /*57f0*/  CS2R R6, SRZ ;  /* 0x0000000000067805 */ /* 0x000fe4000001ff00 */
[----:B------:R-:W-:Y:S02]  /*5800*/  SHF.R.U32.HI R3, RZ, 0x1f, R0 ;  /* 0x0000001fff037819 */ /* 0x000fe40000011600 */
[----:B------:R-:W-:-:S02]  /*5810*/  CS2R R52, SRZ ;  /* 0x0000000000347805 */ /* 0x000fc4000001ff00 */
[----:B------:R-:W-:Y:S02]  /*5820*/  CS2R R8, SRZ ;  /* 0x0000000000087805 */ /* 0x000fe4000001ff00 */
[----:B------:R-:W-:Y:S02]  /*5830*/  CS2R R10, SRZ ;  /* 0x00000000000a7805 */ /* 0x000fe4000001ff00 */
[----:B------:R-:W-:Y:S01]  /*5840*/  LEA.HI.SX32 R3, R0, R3, 0x1a ;  /* 0x0000000300037211 */ /* 0x000fe200078fd2ff */
[----:B------:R-:W-:Y:S01]  /*5850*/  IMAD.MOV.U32 R43, RZ, RZ, RZ ;  /* 0x000000ffff2b7224 */ /* 0x000fe200078e00ff */
[----:B------:R-:W-:Y:S02]  /*5860*/  CS2R R44, SRZ ;  /* 0x00000000002c7805 */ /* 0x000fe4000001ff00 */
[----:B------:R-:W-:Y:S02]  /*5870*/  CS2R R12, SRZ ;  /* 0x00000000000c7805 */ /* 0x000fe4000001ff00 */
[----:B------:R-:W-:Y:S01]  /*5880*/  VIMNMX R4, RZ, R3, !PT ;  /* 0x00000003ff047248 */ /* 0x000fe20007fe0100 */
[----:B------:R-:W-:Y:S01]  /*5890*/  IMAD.MOV.U32 R46, RZ, RZ, RZ ;  /* 0x000000ffff2e7224 */ /* 0x000fe200078e00ff */
[----:B------:R-:W-:-:S02]  /*58a0*/  CS2R R38, SRZ ;  /* 0x0000000000267805 */ /* 0x000fc4000001ff00 */
[----:B------:R-:W-:Y:S02]  /*58b0*/  CS2R R14, SRZ ;  /* 0x00000000000e7805 */ /* 0x000fe4000001ff00 */
[----:B------:R-:W-:Y:S01]  /*58c0*/  ISETP.GT.AND P1, PT, R106, R4, PT ;  /* 0x000000046a00720c */ /* 0x000fe20003f24270 */
[----:B------:R0:W-:Y:S01]  /*58d0*/  STL [R1+0x4c], R4 ;  /* 0x00004c0401007387 */ /* 0x0001e20000100800 */
[----:B------:R-:W-:Y:S02]  /*58e0*/  CS2R R36, SRZ ;  /* 0x0000000000247805 */ /* 0x000fe4000001ff00 */
[----:B------:R-:W-:Y:S02]  /*58f0*/  CS2R R24, SRZ ;  /* 0x0000000000187805 */ /* 0x000fe4000001ff00 */
[----:B------:R-:W-:Y:S02]  /*5900*/  CS2R R30, SRZ ;  /* 0x00000000001e7805 */ /* 0x000fe4000001ff00 */
[----:B------:R-:W-:-:S02]  /*5910*/  CS2R R28, SRZ ;  /* 0x00000000001c7805 */ /* 0x000fc4000001ff00 */
[----:B------:R-:W-:Y:S01]  /*5920*/  CS2R R56, SRZ ;  /* 0x0000000000387805 */ /* 0x000fe2000001ff00 */
[----:B------:R-:W-:Y:S02]  /*5930*/  IMAD.MOV.U32 R33, RZ, RZ, RZ ;  /* 0x000000ffff217224 */ /* 0x000fe400078e00ff */
        /* <DEDUP_REMOVED lines=9> */
[----:B------:R-:W-:-:S06]  /*59d0*/  SHF.R.S32.HI R0, RZ, 0x7, R0 ;  /* 0x00000007ff007819 */ /* 0x000fcc0000011400 */
        /* <DEDUP_REMOVED lines=24> */
.L_x_11305:
[----:B------:R-:W-:Y:S05]  /*5b60*/  BSYNC B6 ;  /* 0x0000000000067941 */ /* 0x000fea0003800000 */
.L_x_11304:
        /* <DEDUP_REMOVED lines=13> */
.L_x_11309:
[----:B-1----:R1:W2:Y:S02]  /*5c40*/  SYNCS.PHASECHK.TRANS64.TRYWAIT P0, [R18+URZ+0x13200], R3 ;  /* 0x01320003120075a7 */ /* 0x0022a4000800017f */
[----:B--2---:R-:W-:Y:S05]  /*5c50*/  @!P0 NANOSLEEP.SYNCS 0x989680 ;  /* 0x009896800000895d */ /* 0x004fea0003900000 */
[----:B------:R-:W2:Y:S02]  /*5c60*/  @!P0 SYNCS.PHASECHK.TRANS64 P0, [R18+URZ+0x13200], R3 ;  /* 0x01320003120085a7 */ /* 0x000ea4000800007f */
[----:B--2---:R-:W-:Y:S05]  /*5c70*/  @!P0 BRA `(.L_x_11309) ;  /* 0xfffffffc00f08947 */ /* 0x004fea000383ffff */
.L_x_11308:
[----:B------:R-:W-:Y:S05]  /*5c80*/  BSYNC B0 ;  /* 0x0000000000007941 */ /* 0x000fea0003800000 */
.L_x_11307:
[----:B------:R-:W-:Y:S05]  /*5c90*/  BRA `(.L_x_11310) ;  /* 0x0000002c00a87947 */ /* 0x000fea0003800000 */
.L_x_11306:
[----:B------:R-:W-:Y:S01]  /*5ca0*/  LEA.HI R3, R29, R29, RZ, 0x1 ;  /* 0x0000001d1d037211 */ /* 0x000fe200078f08ff */
[----:B------:R-:W-:Y:S01]  /*5cb0*/  ULDC.64 UR4, c[0x0][0x3d8] ;  /* 0x0000f60000047ab9 */ /* 0x000fe20000000a00 */
[----:B------:R-:W-:Y:S01]  /*5cc0*/  LOP3.LUT P0, RZ, R24, 0x1bf, RZ, 0xc0, !PT ;  /* 0x000001bf18ff7812 */ /* 0x000fe2000780c0ff */
[----:B------:R-:W-:Y:S01]  /*5cd0*/  ULDC.64 UR6, c[0x0][0x3e8] ;  /* 0x0000fa0000067ab9 */ /* 0x000fe20000000a00 */
[----:B-----5:R-:W-:Y:S01]  /*5ce0*/  SHF.R.S32.HI R0, RZ, 0x1f, R47 ;  /* 0x0000001fff007819 */ /* 0x020fe2000001142f */
[----:B------:R-:W-:Y:S01]  /*5cf0*/  IMAD.WIDE.U32 R32, R47, UR4, RZ ;  /* 0x000000042f207c25 */ /* 0x000fe2000f8e00ff */
[----:B------:R-:W-:Y:S01]  /*5d00*/  LOP3.LUT R6, R3, 0xfffffffe, RZ, 0xc0, !PT ;  /* 0xfffffffe03067812 */ /* 0x000fe200078ec0ff */
[----:B------:R-:W-:Y:S02]  /*5d10*/  BSSY B6, `(.L_x_11311) ;  /* 0x000001c000067945 */ /* 0x000fe40003800000 */
[----:B------:R-:W-:Y:S02]  /*5d20*/  IMAD R4, R0, UR4, RZ ;  /* 0x0000000400047c24 */ /* 0x000fe4000f8e02ff */
[----:B------:R-:W-:-:S02]  /*5d30*/  IMAD.IADD R6, R29, 0x1, -R6 ;  /* 0x000000011d067824 */ /* 0x000fc400078e0a06 */
[----:B------:R-:W-:Y:S02]  /*5d40*/  IMAD R0, R0, UR6, RZ ;  /* 0x0000000600007c24 */ /* 0x000fe4000f8e02ff */
[----:B------:R-:W-:Y:S02]  /*5d50*/  IMAD.SHL.U32 R24, R6, 0x8, RZ ;  /* 0x0000000806187824 */ /* 0x000fe400078e00ff */
[C---:B------:R-:W-:Y:S02]  /*5d60*/  IMAD R43, R47.reuse, UR5, R4 ;  /* 0x000000052f2b7c24 */ /* 0x040fe4000f8e0204 */
[C---:B------:R-:W-:Y:S01]  /*5d70*/  IMAD R35, R47.reuse, UR7, R0 ;  /* 0x000000072f237c24 */ /* 0x040fe2000f8e0200 */
[----:B------:R-:W-:Y:S01]  /*5d80*/  SHF.R.S32.HI R25, RZ, 0x1f, R24 ;  /* 0x0000001fff197819 */ /* 0x000fe20000011418 */
        /* <DEDUP_REMOVED lines=20> */
.L_x_11312:
[----:B------:R-:W-:Y:S05]  /*5ed0*/  BSYNC B6 ;  /* 0x0000000000067941 */ /* 0x000fea0003800000 */
.L_x_11311:
[----:B------:R-:W2:Y:S01]  /*5ee0*/  LDL R20, [R1+0x34] ;  /* 0x0000340001147983 */ /* 0x000ea20000100800 */
[----:B------:R-:W0:Y:S01]  /*5ef0*/  LDC.64 R8, c[0x0][0x3d8] ;  /* 0x0000f600ff087b82 */ /* 0x000e220000000a00 */
[----:B------:R-:W-:Y:S01]  /*5f00*/  ULDC.U8 UR4, c[0x0][0x3f0] ;  /* 0x0000fc0000047ab9 */ /* 0x000fe20000000000 */
[----:B------:R-:W-:Y:S01]  /*5f10*/  BSSY B0, `(.L_x_11313) ;  /* 0x00002ba000007945 */ /* 0x000fe20003800000 */
[----:B------:R-:W1:Y:S01]  /*5f20*/  S2R R21, SR_TID.X ;  /* 0x0000000000157919 */ /* 0x000e620000002100 */
[----:B------:R-:W-:-:S04]  /*5f30*/  ISETP.NE.AND P0, PT, RZ, UR4, PT ;  /* 0x00000004ff007c0c */ /* 0x000fc8000bf05270 */
[----:B------:R-:W3:Y:S01]  /*5f40*/  LDC.64 R10, c[0x0][0x3e8] ;  /* 0x0000fa00ff0a7b82 */ /* 0x000ee20000000a00 */
[C---:B-1----:R-:W-:Y:S02]  /*5f50*/  VIADD R46, R21.reuse, 0xffffff80 ;  /* 0xffffff80152e7836 */ /* 0x042fe40000000000 */
[----:B------:R-:W-:-:S05]  /*5f60*/  VIADD R44, R21, 0xffffff80 ;  /* 0xffffff80152c7836 */ /* 0x000fca0000000000 */
[----:B------:R-:W-:-:S04]  /*5f70*/  LEA.HI R44, R44, R46, RZ, 0x1 ;  /* 0x0000002e2c2c7211 */ /* 0x000fc800078f08ff */
[----:B------:R-:W-:-:S04]  /*5f80*/  SHF.R.S32.HI R44, RZ, 0x1, R44 ;  /* 0x00000001ff2c7819 */ /* 0x000fc8000001142c */
[----:B------:R-:W-:Y:S02]  /*5f90*/  SHF.R.S32.HI R45, RZ, 0x1f, R44 ;  /* 0x0000001fff2d7819 */ /* 0x000fe4000001142c */
[----:B--2---:R-:W-:Y:S01]  /*5fa0*/  SHF.R.S32.HI R3, RZ, 0x1f, R20 ;  /* 0x0000001fff037819 */ /* 0x004fe20000011414 */
[----:B0-----:R-:W-:-:S04]  /*5fb0*/  IMAD.WIDE.U32 R6, R20, R8, RZ ;  /* 0x0000000814067225 */ /* 0x001fc800078e00ff */
[C---:B------:R-:W-:Y:S02]  /*5fc0*/  IMAD R0, R3.reuse, R8, RZ ;  /* 0x0000000803007224 */ /* 0x040fe400078e02ff */
[-C--:B---3--:R-:W-:Y:S02]  /*5fd0*/  IMAD R12, R3, R10.reuse, RZ ;  /* 0x0000000a030c7224 */ /* 0x088fe400078e02ff */
[----:B------:R-:W-:-:S04]  /*5fe0*/  IMAD.WIDE.U32 R4, R20, R10, RZ ;  /* 0x0000000a14047225 */ /* 0x000fc800078e00ff */
[C---:B------:R-:W-:Y:S02]  /*5ff0*/  IMAD R3, R20.reuse, R9, R0 ;  /* 0x0000000914037224 */ /* 0x040fe400078e0200 */
[----:B------:R-:W-:Y:S02]  /*6000*/  IMAD R13, R20, R11, R12 ;  /* 0x0000000b140d7224 */ /* 0x000fe400078e020c */
[----:B------:R-:W-:Y:S02]  /*6010*/  IMAD.IADD R40, R7, 0x1, R3 ;  /* 0x0000000107287824 */ /* 0x000fe400078e0203 */
[----:B------:R-:W-:Y:S01]  /*6020*/  IMAD.IADD R42, R5, 0x1, R13 ;  /* 0x00000001052a7824 */ /* 0x000fe200078e020d */
[----:B------:R-:W-:Y:S06]  /*6030*/  @!P0 BRA `(.L_x_11314) ;  /* 0x0000001400688947 */ /* 0x000fec0003800000 */
[----:B------:R-:W2:Y:S01]  /*6040*/  LDL R21, [R1+0x30] ;  /* 0x0000300001157983 */ /* 0x000ea20000100800 */
[----:B------:R-:W0:Y:S01]  /*6050*/  LDC R0, c[0x0][0x428] ;  /* 0x00010a00ff007b82 */ /* 0x000e220000000800 */
[----:B------:R-:W-:Y:S01]  /*6060*/  IMAD R3, R20, 0xc0, R44 ;  /* 0x000000c014037824 */ /* 0x000fe200078e022c */
[----:B------:R-:W-:Y:S01]  /*6070*/  BSSY B1, `(.L_x_11315) ;  /* 0x0000033000017945 */ /* 0x000fe20003800000 */
[----:B------:R-:W-:Y:S02]  /*6080*/  CS2R R36, SRZ ;  /* 0x0000000000247805 */ /* 0x000fe4000001ff00 */
[----:B------:R-:W-:Y:S02]  /*6090*/  CS2R R38, SRZ ;  /* 0x0000000000267805 */ /* 0x000fe4000001ff00 */
[----:B------:R-:W-:Y:S01]  /*60a0*/  CS2R R26, SRZ ;  /* 0x00000000001a7805 */ /* 0x000fe2000001ff00 */
[----:B------:R-:W-:Y:S02]  /*60b0*/  IMAD.MOV.U32 R14, RZ, RZ, R30 ;  /* 0x000000ffff0e7224 */ /* 0x000fe400078e001e */
[----:B------:R-:W-:Y:S01]  /*60c0*/  IMAD.MOV.U32 R15, RZ, RZ, R35 ;  /* 0x000000ffff0f7224 */ /* 0x000fe200078e0023 */
[----:B0-----:R-:W-:-:S13]  /*60d0*/  ISETP.NE.AND P1, PT, R0, 0x1, PT ;  /* 0x000000010000780c */ /* 0x001fda0003f25270 */
[----:B------:R-:W0:Y:S08]  /*60e0*/  @P1 LDC R12, c[0x0][0x42c] ;  /* 0x00010b00ff0c1b82 */ /* 0x000e300000000800 */
[----:B------:R-:W1:Y:S01]  /*60f0*/  @P1 LDC R13, c[0x0][0x430] ;  /* 0x00010c00ff0d1b82 */ /* 0x000e620000000800 */
[----:B0-----:R-:W-:-:S05]  /*6100*/  @P1 IMAD.HI.U32 R12, R3, R12, RZ ;  /* 0x0000000c030c1227 */ /* 0x001fca00078e00ff */
[----:B-1----:R-:W-:Y:S01]  /*6110*/  @P1 SHF.R.U32.HI R3, RZ, R13, R12 ;  /* 0x0000000dff031219 */ /* 0x002fe2000001160c */
[----:B------:R-:W-:Y:S02]  /*6120*/  IMAD.MOV.U32 R12, RZ, RZ, R32 ;  /* 0x000000ffff0c7224 */ /* 0x000fe400078e0020 */
[----:B------:R-:W-:Y:S01]  /*6130*/  IMAD.MOV.U32 R13, RZ, RZ, R43 ;  /* 0x000000ffff0d7224 */ /* 0x000fe200078e002b */
[----:B------:R-:W-:Y:S01]  /*6140*/  SHF.R.S32.HI R41, RZ, 0x1f, R3 ;  /* 0x0000001fff297819 */ /* 0x000fe20000011403 */
[----:B--2---:R-:W-:Y:S01]  /*6150*/  IMAD R0, R20, -0xc0, R21 ;  /* 0xffffff4014007824 */ /* 0x004fe200078e0215 */
[----:B------:R-:W-:-:S04]  /*6160*/  CS2R R20, SRZ ;  /* 0x0000000000147805 */ /* 0x000fc8000001ff00 */
[----:B------:R-:W-:-:S04]  /*6170*/  VIMNMX R0, R0, 0xc0, PT ;  /* 0x000000c000007848 */ /* 0x000fc80003fe0100 */
[----:B------:R-:W-:-:S13]  /*6180*/  ISETP.GE.AND P0, PT, R44, R0, PT ;  /* 0x000000002c00720c */ /* 0x000fda0003f06270 */
[----:B------:R-:W-:Y:S05]  /*6190*/  @P0 BRA `(.L_x_11316) ;  /* 0x0000000000800947 */ /* 0x000fea0003800000 */
[CC--:B------:R-:W-:Y:S01]  /*61a0*/  IMAD R0, R45.reuse, R8.reuse, RZ ;  /* 0x000000082d007224 */ /* 0x0c0fe200078e02ff */
[----:B------:R-:W-:Y:S01]  /*61b0*/  ULDC UR4, c[0x0][0x3d4] ;  /* 0x0000f50000047ab9 */ /* 0x000fe20000000800 */
[--C-:B------:R-:W-:Y:S01]  /*61c0*/  IMAD.WIDE.U32 R20, R44, R8, R24.reuse ;  /* 0x000000082c147225 */ /* 0x100fe200078e0018 */
[----:B------:R-:W-:Y:S01]  /*61d0*/  ISETP.GE.AND P3, PT, R24, UR4, PT ;  /* 0x0000000418007c0c */ /* 0x000fe2000bf66270 */
[----:B------:R-:W-:Y:S01]  /*61e0*/  ULDC.64 UR6, c[0x0][0x3c8] ;  /* 0x0000f20000067ab9 */ /* 0x000fe20000000a00 */
[----:B------:R-:W-:Y:S01]  /*61f0*/  CS2R R38, SRZ ;  /* 0x0000000000267805 */ /* 0x000fe2000001ff00 */
[----:B------:R-:W-:Y:S01]  /*6200*/  IMAD R36, R45, R10, RZ ;  /* 0x0000000a2d247224 */ /* 0x000fe200078e02ff */
[----:B------:R-:W-:Y:S01]  /*6210*/  IADD3 R32, P1, R20, R32, RZ ;  /* 0x0000002014207210 */ /* 0x000fe20007f3e0ff */
[----:B------:R-:W-:-:S04]  /*6220*/  IMAD.WIDE.U32 R26, R44, R10, R24 ;  /* 0x0000000a2c1a7225 */ /* 0x000fc800078e0018 */
[----:B------:R-:W-:Y:S01]  /*6230*/  IMAD R0, R44, R9, R0 ;  /* 0x000000092c007224 */ /* 0x000fe200078e0200 */
        /* <DEDUP_REMOVED lines=8> */
[----:B------:R-:W-:Y:S01]  /*62c0*/  ISETP.GE.AND P4, PT, R0, UR4, PT ;  /* 0x0000000400007c0c */ /* 0x000fe2000bf86270 */
[----:B------:R-:W-:Y:S02]  /*62d0*/  ULDC.64 UR4, c[0x0][0x3e0] ;  /* 0x0000f80000047ab9 */ /* 0x000fe40000000a00 */
[----:B------:R-:W-:Y:S01]  /*62e0*/  IMAD.WIDE.U32 R4, R4, 0xc0, R30 ;  /* 0x000000c004047825 */ /* 0x000fe200078e001e */
[----:B------:R-:W-:-:S03]  /*62f0*/  IADD3 R6, P1, R6, UR6, RZ ;  /* 0x0000000606067c10 */ /* 0x000fc6000ff3e0ff */
[----:B------:R-:W-:Y:S01]  /*6300*/  IMAD R27, R42, 0xc0, RZ ;  /* 0x000000c02a1b7824 */ /* 0x000fe200078e02ff */
[----:B------:R-:W-:Y:S02]  /*6310*/  IADD3 R4, P2, R4, UR4, RZ ;  /* 0x0000000404047c10 */ /* 0x000fe4000ff5e0ff */
[----:B------:R-:W-:Y:S02]  /*6320*/  IADD3.X R7, R7, UR7, R21, P1, !PT ;  /* 0x0000000707077c10 */ /* 0x000fe40008ffe415 */
[----:B------:R-:W-:Y:S02]  /*6330*/  CS2R R20, SRZ ;  /* 0x0000000000147805 */ /* 0x000fe4000001ff00 */
[----:B------:R-:W-:Y:S02]  /*6340*/  IADD3.X R5, R5, UR5, R27, P2, !PT ;  /* 0x0000000505057c10 */ /* 0x000fe400097fe41b */
[----:B------:R-:W-:Y:S01]  /*6350*/  CS2R R26, SRZ ;  /* 0x00000000001a7805 */ /* 0x000fe2000001ff00 */
[----:B------:R0:W5:Y:S05]  /*6360*/  @!P3 LDG.E.64 R38, desc[UR40][R6.64] ;  /* 0x000000280626b981 */ /* 0x00016a000c1e1b00 */
[----:B------:R0:W5:Y:S04]  /*6370*/  @!P4 LDG.E.64 R26, desc[UR40][R6.64+0x10] ;  /* 0x00001028061ac981 */ /* 0x000168000c1e1b00 */
[----:B------:R0:W5:Y:S04]  /*6380*/  @!P3 LDG.E.64 R36, desc[UR40][R4.64] ;  /* 0x000000280424b981 */ /* 0x000168000c1e1b00 */
[----:B------:R0:W5:Y:S02]  /*6390*/  @!P4 LDG.E.64 R20, desc[UR40][R4.64+0x10] ;  /* 0x000010280414c981 */ /* 0x000164000c1e1b00 */
.L_x_11316:
[----:B------:R-:W-:Y:S05]  /*63a0*/  BSYNC B1 ;  /* 0x0000000000017941 */ /* 0x000fea0003800000 */
.L_x_11315:
[----:B------:R-:W2:Y:S01]  /*63b0*/  LDL R30, [R1+0x60] ;  /* 0x00006000011e7983 */ /* 0x000ea20000100800 */
[-C--:B0-----:R-:W-:Y:S01]  /*63c0*/  IMAD.WIDE.U32 R4, R3, R8.reuse, R12 ;  /* 0x0000000803047225 */ /* 0x081fe200078e000c */
[----:B------:R-:W-:Y:S01]  /*63d0*/  ULDC.64 UR4, c[0x0][0x3c8] ;  /* 0x0000f20000047ab9 */ /* 0x000fe20000000a00 */
[----:B------:R-:W-:Y:S02]  /*63e0*/  ULDC.64 UR6, c[0x0][0x3e0] ;  /* 0x0000f80000067ab9 */ /* 0x000fe40000000a00 */
[C---:B------:R-:W-:Y:S01]  /*63f0*/  IMAD R8, R41.reuse, R8, RZ ;  /* 0x0000000829087224 */ /* 0x040fe200078e02ff */
[----:B------:R-:W-:Y:S01]  /*6400*/  IADD3 R4, P1, R4, UR4, RZ ;  /* 0x0000000404047c10 */ /* 0x000fe2000ff3e0ff */
[-C--:B------:R-:W-:Y:S01]  /*6410*/  IMAD R0, R41, R10.reuse, RZ ;  /* 0x0000000a29007224 */ /* 0x080fe200078e02ff */
[----:B------:R-:W-:Y:S01]  /*6420*/  UMOV UR4, 0xffffffff ;  /* 0xffffffff00047882 */ /* 0x000fe20000000000 */
[----:B------:R-:W-:-:S04]  /*6430*/  IMAD.WIDE.U32 R6, R3, R10, R14 ;  /* 0x0000000a03067225 */ /* 0x000fc800078e000e */
        /* <DEDUP_REMOVED lines=10> */
.L_x_11581:
[----:B------:R-:W-:-:S03]  /*64e0*/  UMOV UR4, 0xffffffff ;  /* 0xffffffff00047882 */ /* 0x000fc60000000000 */
[----:B------:R-:W-:Y:S05]  /*64f0*/  BRA.DIV UR4, `(.L_x_11318) ;  /* 0x0000019a04007947 */ /* 0x000fea000b800000 */
.L_x_11584:
[----:B------:R-:W-:-:S03]  /*6500*/  UMOV UR4, 0xffffffff ;  /* 0xffffffff00047882 */ /* 0x000fc60000000000 */
[----:B------:R-:W-:Y:S05]  /*6510*/  BRA.DIV UR4, `(.L_x_11319) ;  /* 0x0000019a04207947 */ /* 0x000fea000b800000 */
.L_x_11587:
[----:B------:R-:W-:-:S03]  /*6520*/  UMOV UR4, 0xffffffff ;  /* 0xffffffff00047882 */ /* 0x000fc60000000000 */
[----:B------:R-:W-:Y:S05]  /*6530*/  BRA.DIV UR4, `(.L_x_11320) ;  /* 0x0000019a04407947 */ /* 0x000fea000b800000 */
.L_x_11590:
[----:B------:R-:W0:Y:S01]  /*6540*/  SYNCS.PHASECHK.TRANS64.TRYWAIT P1, [R18+URZ+0x13200], R5 ;  /* 0x01320005120075a7 */ /* 0x000e22000802017f */
[----:B------:R-:W-:Y:S04]  /*6550*/  BSSY B1, `(.L_x_11321) ;  /* 0x0000002000017945 */ /* 0x000fe80003800000 */
[----:B0-----:R-:W-:Y:S05]  /*6560*/  @!P1 BRA `(.L_x_11322) ;  /* 0x00000198005c9947 */ /* 0x001fea0003800000 */
.L_x_11591:
[----:B------:R-:W-:Y:S05]  /*6570*/  BSYNC B1 ;  /* 0x0000000000017941 */ /* 0x000fea0003800000 */
.L_x_11321:
[----:B------:R-:W-:Y:S05]  /*6580*/  @P0 BRA `(.L_x_11323) ;  /* 0x0000002400480947 */ /* 0x000fea0003800000 */
[----:B------:R1:W5:Y:S01]  /*6590*/  LDL R41, [R1+0x48] ;  /* 0x0000480001297983 */ /* 0x0003620000100800 */
[----:B------:R-:W2:Y:S01]  /*65a0*/  LDC R3, c[0x0][0x3d4] ;  /* 0x0000f500ff037b82 */ /* 0x000ea20000000800 */
[C---:B------:R-:W-:Y:S01]  /*65b0*/  VIADD R0, R24.reuse, 0x10 ;  /* 0x0000001018007836 */ /* 0x040fe20000000000 */
[----:B------:R-:W-:Y:S01]  /*65c0*/  BSSY B1, `(.L_x_11324) ;  /* 0x000007b000017945 */ /* 0x000fe20003800000 */
[----:B--2---:R-:W-:-:S03]  /*65d0*/  ISETP.GE.AND P0, PT, R24, R3, PT ;  /* 0x000000031800720c */ /* 0x004fc60003f06270 */
[----:B------:R-:W-:-:S10]  /*65e0*/  ISETP.GE.AND P1, PT, R0, R3, PT ;  /* 0x000000030000720c */ /* 0x000fd40003f26270 */
[----:B-1----:R-:W-:Y:S05]  /*65f0*/  @P0 BRA `(.L_x_11325) ;  /* 0x0000000400dc0947 */ /* 0x002fea0003800000 */
[----:B-----5:R-:W-:Y:S01]  /*6600*/  IMAD.IADD R0, R18, 0x1, R41 ;  /* 0x0000000112007824 */ /* 0x020fe200078e0229 */
[----:B------:R-:W-:Y:S02]  /*6610*/  SHF.R.U32.HI R3, RZ, 0x8, R38 ;  /* 0x00000008ff037819 */ /* 0x000fe40000011626 */
[----:B------:R-:W-:Y:S02]  /*6620*/  SHF.R.U32.HI R9, RZ, 0x8, R39 ;  /* 0x00000008ff097819 */ /* 0x000fe40000011627 */
[----:B0-----:R-:W0:Y:S01]  /*6630*/  LDS.128 R4, [R0+0xb000] ;  /* 0x00b0000000047984 */ /* 0x001e220000000c00 */
[----:B------:R-:W-:Y:S02]  /*6640*/  LOP3.LUT R8, R38, 0xff, RZ, 0xc0, !PT ;  /* 0x000000ff26087812 */ /* 0x000fe400078ec0ff */
[----:B------:R-:W-:Y:S02]  /*6650*/  LOP3.LUT R3, R3, 0xff, RZ, 0xc0, !PT ;  /* 0x000000ff03037812 */ /* 0x000fe400078ec0ff */
[----:B------:R-:W-:-:S02]  /*6660*/  LOP3.LUT R10, R39, 0xff, RZ, 0xc0, !PT ;  /* 0x000000ff270a7812 */ /* 0x000fc400078ec0ff */
[----:B------:R-:W-:Y:S02]  /*6670*/  LOP3.LUT R9, R9, 0xff, RZ, 0xc0, !PT ;  /* 0x000000ff09097812 */ /* 0x000fe400078ec0ff */
[----:B------:R-:W-:Y:S02]  /*6680*/  PRMT R3, R3, 0x7604, R8 ;  /* 0x0000760403037816 */ /* 0x000fe40000000008 */
        /* <DEDUP_REMOVED lines=110> */
.L_x_11325:
[----:B------:R-:W-:Y:S05]  /*6d70*/  BSYNC B1 ;  /* 0x0000000000017941 */ /* 0x000fea0003800000 */
.L_x_11324:
[----:B------:R-:W-:Y:S05]  /*6d80*/  @P1 BRA `(.L_x_11323) ;  /* 0x0000001c00481947 */ /* 0x000fea0003800000 */
[----:B------:R-:W-:Y:S01]  /*6d90*/  LEA.HI R29, R34, R29, RZ, 0x2 ;  /* 0x0000001d221d7211 */ /* 0x000fe200078f10ff */
[----:B-----5:R-:W-:Y:S01]  /*6da0*/  IMAD.IADD R3, R18, 0x1, R41 ;  /* 0x0000000112037824 */ /* 0x020fe200078e0229 */
[----:B------:R-:W-:Y:S02]  /*6db0*/  SHF.R.U32.HI R10, RZ, 0x8, R27 ;  /* 0x00000008ff0a7819 */ /* 0x000fe4000001161b */
[--C-:B-1----:R-:W-:Y:S02]  /*6dc0*/  SHF.R.S32.HI R0, RZ, 0x2, R29.reuse ;  /* 0x00000002ff007819 */ /* 0x102fe4000001141d */
[----:B------:R-:W-:Y:S02]  /*6dd0*/  SHF.R.S32.HI R29, RZ, 0x1f, R29 ;  /* 0x0000001fff1d7819 */ /* 0x000fe4000001141d */
[----:B------:R-:W-:Y:S02]  /*6de0*/  SHF.R.U32.HI R15, RZ, 0x8, R21 ;  /* 0x00000008ff0f7819 */ /* 0x000fe40000011615 */
[----:B------:R-:W-:-:S02]  /*6df0*/  LEA.HI R29, R29, R0, RZ, 0x2 ;  /* 0x000000001d1d7211 */ /* 0x000fc400078f10ff */
[----:B------:R-:W-:Y:S02]  /*6e00*/  SHF.R.U32.HI R12, RZ, 0x8, R20 ;  /* 0x00000008ff0c7819 */ /* 0x000fe40000011614 */
[----:B------:R-:W-:Y:S02]  /*6e10*/  LOP3.LUT R29, R29, 0xfffffffc, RZ, 0xc0, !PT ;  /* 0xfffffffc1d1d7812 */ /* 0x000fe400078ec0ff */
[----:B------:R-:W-:Y:S02]  /*6e20*/  LOP3.LUT R9, R27, 0xff, RZ, 0xc0, !PT ;  /* 0x000000ff1b097812 */ /* 0x000fe400078ec0ff */
[----:B------:R-:W-:Y:S01]  /*6e30*/  LOP3.LUT R14, R21, 0xff, RZ, 0xc0, !PT ;  /* 0x000000ff150e7812 */ /* 0x000fe200078ec0ff */
[----:B------:R-:W-:Y:S01]  /*6e40*/  IMAD.IADD R29, R0, 0x1, -R29 ;  /* 0x00000001001d7824 */ /* 0x000fe200078e0a1d */
[----:B------:R-:W-:Y:S01]  /*6e50*/  LOP3.LUT R10, R10, 0xff, RZ, 0xc0, !PT ;  /* 0x000000ff0a0a7812 */ /* 0x000fe200078ec0ff */
[----:B------:R-:W-:Y:S01]  /*6e60*/  VIADD R0, R3, 0x20 ;  /* 0x0000002003007836 */ /* 0x000fe20000000000 */
[----:B------:R-:W-:-:S02]  /*6e70*/  LOP3.LUT R15, R15, 0xff, RZ, 0xc0, !PT ;  /* 0x000000ff0f0f7812 */ /* 0x000fc400078ec0ff */
[----:B------:R-:W-:Y:S02]  /*6e80*/  LOP3.LUT P0, RZ, R29, 0x2, RZ, 0xc0, !PT ;  /* 0x000000021dff7812 */ /* 0x000fe4000780c0ff */
[----:B------:R-:W-:Y:S02]  /*6e90*/  SHF.R.U32.HI R8, RZ, 0x8, R26 ;  /* 0x00000008ff087819 */ /* 0x000fe4000001161a */
[----:B------:R-:W-:Y:S02]  /*6ea0*/  LOP3.LUT R11, R20, 0xff, RZ, 0xc0, !PT ;  /* 0x000000ff140b7812 */ /* 0x000fe400078ec0ff */
[----:B------:R-:W-:Y:S02]  /*6eb0*/  LOP3.LUT R12, R12, 0xff, RZ, 0xc0, !PT ;  /* 0x000000ff0c0c7812 */ /* 0x000fe400078ec0ff */
[----:B------:R-:W-:Y:S02]  /*6ec0*/  PRMT R10, R10, 0x7604, R9 ;  /* 0x000076040a0a7816 */ /* 0x000fe40000000009 */
[----:B------:R-:W-:-:S02]  /*6ed0*/  PRMT R15, R15, 0x7604, R14 ;  /* 0x000076040f0f7816 */ /* 0x000fc4000000000e */
[----:B------:R-:W-:Y:S01]  /*6ee0*/  SHF.R.U32.HI R9, RZ, 0x10, R27 ;  /* 0x00000010ff097819 */ /* 0x000fe2000001161b */
[----:B------:R-:W-:Y:S01]  /*6ef0*/  @P0 VIADD R0, R3, 0xffffffe0 ;  /* 0xffffffe003000836 */ /* 0x000fe20000000000 */
[----:B------:R-:W-:Y:S02]  /*6f00*/  SHF.R.U32.HI R14, RZ, 0x10, R21 ;  /* 0x00000010ff0e7819 */ /* 0x000fe40000011615 */
[----:B------:R-:W-:Y:S02]  /*6f10*/  LOP3.LUT R3, R26, 0xff, RZ, 0xc0, !PT ;  /* 0x000000ff1a037812 */ /* 0x000fe400078ec0ff */
[----:B0-----:R-:W0:Y:S01]  /*6f20*/  LDS.128 R4, [R0+0xb000] ;  /* 0x00b0000000047984 */ /* 0x001e220000000c00 */
        /* <DEDUP_REMOVED lines=12> */
[----:B------:R-:W-:Y:S02]  /*6ff0*/  LOP3.LUT R12, R11, 0xff000000, R27, 0xf8, !PT ;  /* 0xff0000000b0c7812 */ /* 0x000fe400078ef81b */
[----:B------:R-:W-:Y:S02]  /*7000*/  LOP3.LUT R25, R25, 0xff000000, R21, 0xf8, !PT ;  /* 0xff00000019197812 */ /* 0x000fe400078ef815 */
[----:B------:R-:W-:-:S02]  /*7010*/  PRMT R9, R3, 0x7054, R8 ;  /* 0x0000705403097816 */ /* 0x000fc40000000008 */
[----:B------:R-:W-:Y:S02]  /*7020*/  F2FP.F16.E4M3.UNPACK_B R13, R12 ;  /* 0x0000000cff0d723e */ /* 0x000fe400020006ff */
[-C--:B------:R-:W-:Y:S02]  /*7030*/  F2FP.F16.E4M3.UNPACK_B R21, R25.reuse ;  /* 0x00000019ff15723e */ /* 0x080fe400020006ff */
[----:B------:R-:W-:Y:S01]  /*7040*/  LOP3.LUT R15, R15, 0xff000000, R20, 0xf8, !PT ;  /* 0xff0000000f0f7812 */ /* 0x000fe200078ef814 */
[----:B------:R-:W-:Y:S01]  /*7050*/  HADD2.F32 R14, -RZ, R13.H1_H1 ;  /* 0x3000000dff0e7230 */ /* 0x000fe20000004100 */
[----:B------:R-:W-:Y:S01]  /*7060*/  LOP3.LUT R26, R9, 0xff000000, R26, 0xf8, !PT ;  /* 0xff000000091a7812 */ /* 0x000fe200078ef81a */
[--C-:B------:R-:W-:Y:S01]  /*7070*/  HADD2.F32 R20, -RZ, R21.reuse.H1_H1 ;  /* 0x30000015ff147230 */ /* 0x100fe20000004100 */
[----:B------:R-:W-:Y:S01]  /*7080*/  F2FP.F16.E4M3.UNPACK_B R25, R25.H1 ;  /* 0x00000019ff19723e */ /* 0x000fe200030006ff */
[----:B------:R-:W-:Y:S01]  /*7090*/  HADD2.F32 R21, -RZ, R21.H0_H0 ;  /* 0x20000015ff157230 */ /* 0x000fe20000004100 */
[-C--:B0-----:R-:W-:Y:S01]  /*70a0*/  F2FP.F16.E4M3.UNPACK_B R3, R6.reuse.H1 ;  /* 0x00000006ff03723e */ /* 0x081fe200030006ff */
[----:B------:R-:W-:Y:S01]  /*70b0*/  HADD2.F32 R13, -RZ, R13.H0_H0 ;  /* 0x2000000dff0d7230 */ /* 0x000fe20000004100 */
[----:B------:R-:W-:-:S02]  /*70c0*/  F2FP.F16.E4M3.UNPACK_B R6, R6 ;  /* 0x00000006ff06723e */ /* 0x000fc400020006ff */
[-C--:B------:R-:W-:Y:S01]  /*70d0*/  F2FP.F16.E4M3.UNPACK_B R10, R7.reuse ;  /* 0x00000007ff0a723e */ /* 0x080fe200020006ff */
[--C-:B------:R-:W-:Y:S01]  /*70e0*/  HADD2.F32 R8, -RZ, R3.reuse.H1_H1 ;  /* 0x30000003ff087230 */ /* 0x100fe20000004100 */
[----:B------:R-:W-:Y:S01]  /*70f0*/  F2FP.F16.E4M3.UNPACK_B R11, R7.H1 ;  /* 0x00000007ff0b723e */ /* 0x000fe200030006ff */
[----:B------:R-:W-:Y:S01]  /*7100*/  HADD2.F32 R9, -RZ, R3.H0_H0 ;  /* 0x20000003ff097230 */ /* 0x000fe20000004100 */
[-C--:B------:R-:W-:Y:S02]  /*7110*/  F2FP.F16.E4M3.UNPACK_B R7, R5.reuse ;  /* 0x00000005ff07723e */ /* 0x080fe400020006ff */
[C---:B------:R-:W-:Y:S01]  /*7120*/  FMUL.FTZ R24, R8.reuse, R20 ;  /* 0x0000001408187220 */ /* 0x040fe20000410000 */
[-C--:B------:R-:W-:Y:S01]  /*7130*/  FMUL.FTZ R29, R8, R14.reuse ;  /* 0x0000000e081d7220 */ /* 0x080fe20000410000 */
[----:B------:R-:W-:Y:S01]  /*7140*/  F2FP.F16.E4M3.UNPACK_B R8, R5.H1 ;  /* 0x00000005ff08723e */ /* 0x000fe200030006ff */
[--C-:B------:R-:W-:Y:S02]  /*7150*/  HADD2.F32 R5, -RZ, R6.reuse.H1_H1 ;  /* 0x30000006ff057230 */ /* 0x100fe40000004100 */
[C---:B------:R-:W-:Y:S01]  /*7160*/  FFMA.FTZ R27, R9.reuse, R14, -R24 ;  /* 0x0000000e091b7223 */ /* 0x040fe20000010818 */
[----:B------:R-:W-:Y:S01]  /*7170*/  FFMA.FTZ R30, R9, R20, R29 ;  /* 0x00000014091e7223 */ /* 0x000fe2000001001d */
[----:B------:R-:W-:Y:S01]  /*7180*/  HADD2.F32 R6, -RZ, R6.H0_H0 ;  /* 0x20000006ff067230 */ /* 0x000fe20000004100 */
[----:B------:R-:W-:Y:S01]  /*7190*/  F2FP.F16.E4M3.UNPACK_B R12, R12.H1 ;  /* 0x0000000cff0c723e */ /* 0x000fe200030006ff */
[C---:B------:R-:W-:Y:S01]  /*71a0*/  FMUL.FTZ R9, R5.reuse, R21 ;  /* 0x0000001505097220 */ /* 0x040fe20000410000 */
[----:B------:R-:W-:Y:S01]  /*71b0*/  FMUL.FTZ R20, R5, R13 ;  /* 0x0000000d05147220 */ /* 0x000fe20000410000 */
[----:B------:R-:W-:Y:S01]  /*71c0*/  HADD2.F32 R14, -RZ, R25.H0_H0 ;  /* 0x20000019ff0e7230 */ /* 0x000fe20000004100 */
[----:B------:R-:W-:Y:S01]  /*71d0*/  F2FP.F16.E4M3.UNPACK_B R3, R4 ;  /* 0x00000004ff03723e */ /* 0x000fe200020006ff */
[----:B------:R-:W-:-:S02]  /*71e0*/  HADD2.F32 R5, -RZ, R10.H1_H1 ;  /* 0x3000000aff057230 */ /* 0x000fc40000004100 */
        /* <DEDUP_REMOVED lines=11> */
[----:B------:R-:W-:Y:S01]  /*72a0*/  HADD2.F32 R11, -RZ, R11.H0_H0 ;  /* 0x2000000bff0b7230 */ /* 0x000fe20000004100 */
[----:B------:R-:W-:Y:S01]  /*72b0*/  F2FP.F16.E4M3.UNPACK_B R5, R26 ;  /* 0x0000001aff05723e */ /* 0x000fe200020006ff */
[C---:B------:R-:W-:Y:S01]  /*72c0*/  FMUL.FTZ R10, R6.reuse, R12 ;  /* 0x0000000c060a7220 */ /* 0x040fe20000410000 */
[----:B------:R-:W-:Y:S01]  /*72d0*/  F2FP.F16.E4M3.UNPACK_B R4, R4.H1 ;  /* 0x00000004ff04723e */ /* 0x000fe200030006ff */
[----:B------:R-:W-:Y:S01]  /*72e0*/  FMUL.FTZ R20, R6, R25 ;  /* 0x0000001906147220 */ /* 0x000fe20000410000 */
[----:B------:R-:W-:Y:S01]  /*72f0*/  F2FP.F16.E4M3.UNPACK_B R13, R15 ;  /* 0x0000000fff0d723e */ /* 0x000fe200020006ff */
[----:B------:R-:W-:Y:S01]  /*7300*/  FFMA.FTZ R34, R11, R25, R10 ;  /* 0x000000190b227223 */ /* 0x000fe2000001000a */
[----:B------:R-:W-:-:S02]  /*7310*/  HADD2.F32 R10, -RZ, R5.H1_H1 ;  /* 0x30000005ff0a7230 */ /* 0x000fc40000004100 */
[----:B------:R-:W-:Y:S01]  /*7320*/  FFMA.FTZ R31, R11, R12, -R20 ;  /* 0x0000000c0b1f7223 */ /* 0x000fe20000010814 */
[----:B------:R-:W-:Y:S01]  /*7330*/  HADD2.F32 R9, -RZ, R5.H0_H0 ;  /* 0x20000005ff097230 */ /* 0x000fe20000004100 */
[----:B------:R-:W-:Y:S01]  /*7340*/  F2FP.F16.E4M3.UNPACK_B R26, R26.H1 ;  /* 0x0000001aff1a723e */ /* 0x000fe200030006ff */
[--C-:B------:R-:W-:Y:S01]  /*7350*/  HADD2.F32 R12, -RZ, R13.reuse.H1_H1 ;  /* 0x3000000dff0c7230 */ /* 0x100fe20000004100 */
[----:B------:R-:W-:Y:S01]  /*7360*/  F2FP.F16.E4M3.UNPACK_B R15, R15.H1 ;  /* 0x0000000fff0f723e */ /* 0x000fe200030006ff */
[--C-:B------:R-:W-:Y:S02]  /*7370*/  HADD2.F32 R6, -RZ, R4.reuse.H1_H1 ;  /* 0x30000004ff067230 */ /* 0x100fe40000004100 */
[----:B------:R-:W-:Y:S02]  /*7380*/  HADD2.F32 R5, -RZ, R4.H0_H0 ;  /* 0x20000004ff057230 */ /* 0x000fe40000004100 */
[----:B------:R-:W-:Y:S02]  /*7390*/  HADD2.F32 R13, -RZ, R13.H0_H0 ;  /* 0x2000000dff0d7230 */ /* 0x000fe40000004100 */
[----:B------:R-:W-:Y:S01]  /*73a0*/  FMUL.FTZ R14, R6, R12 ;  /* 0x0000000c060e7220 */ /* 0x000fe20000410000 */
[----:B------:R-:W-:-:S02]  /*73b0*/  HADD2.F32 R4, -RZ, R3.H1_H1 ;  /* 0x30000003ff047230 */ /* 0x000fc40000004100 */
[-C--:B------:R-:W-:Y:S01]  /*73c0*/  FMUL.FTZ R20, R6, R10.reuse ;  /* 0x0000000a06147220 */ /* 0x080fe20000410000 */
[----:B------:R-:W-:Y:S02]  /*73d0*/  HADD2.F32 R3, -RZ, R3.H0_H0 ;  /* 0x20000003ff037230 */ /* 0x000fe40000004100 */
[C---:B------:R-:W-:Y:S01]  /*73e0*/  FFMA.FTZ R14, R5.reuse, R10, -R14 ;  /* 0x0000000a050e7223 */ /* 0x040fe2000001080e */
[C---:B------:R-:W-:Y:S01]  /*73f0*/  FMUL.FTZ R6, R4.reuse, R13 ;  /* 0x0000000d04067220 */ /* 0x040fe20000410000 */
[-C--:B------:R-:W-:Y:S01]  /*7400*/  FMUL.FTZ R4, R4, R9.reuse ;  /* 0x0000000904047220 */ /* 0x080fe20000410000 */
[----:B------:R-:W-:Y:S01]  /*7410*/  FFMA.FTZ R11, R5, R12, R20 ;  /* 0x0000000c050b7223 */ /* 0x000fe20000010014 */
[----:B------:R-:W-:Y:S02]  /*7420*/  HADD2.F32 R5, -RZ, R26.H1_H1 ;  /* 0x3000001aff057230 */ /* 0x000fe40000004100 */
[C---:B------:R-:W-:Y:S01]  /*7430*/  FFMA.FTZ R10, R3.reuse, R9, -R6 ;  /* 0x00000009030a7223 */ /* 0x040fe20000010806 */
        /* <DEDUP_REMOVED lines=26> */
.L_x_11314:
[----:B------:R-:W2:Y:S04]  /*75e0*/  LDL R3, [R1+0x30] ;  /* 0x0000300001037983 */ /* 0x000ea80000100800 */
[----:B------:R-:W2:Y:S01]  /*75f0*/  LDL R34, [R1+0x34] ;  /* 0x0000340001227983 */ /* 0x000ea20000100800 */
[----:B------:R-:W0:Y:S01]  /*7600*/  S2R R0, SR_TID.X ;  /* 0x0000000000007919 */ /* 0x000e220000002100 */
[--C-:B------:R-:W-:Y:S01]  /*7610*/  SHF.R.S32.HI R13, RZ, 0x1f, R22.reuse ;  /* 0x0000001fff0d7819 */ /* 0x100fe20000011416 */
[----:B------:R-:W1:Y:S01]  /*7620*/  LDC R29, c[0x0][0x3d4] ;  /* 0x0000f500ff1d7b82 */ /* 0x000e620000000800 */
[----:B------:R-:W-:Y:S01]  /*7630*/  IMAD.MOV.U32 R12, RZ, RZ, R22 ;  /* 0x000000ffff0c7224 */ /* 0x000fe200078e0016 */
[----:B------:R-:W-:Y:S01]  /*7640*/  ULDC.64 UR4, c[0x0][0x3c8] ;  /* 0x0000f20000047ab9 */ /* 0x000fe20000000a00 */
[----:B------:R-:W-:Y:S01]  /*7650*/  IMAD R24, R45, R10, RZ ;  /* 0x0000000a2d187224 */ /* 0x000fe200078e02ff */
[----:B------:R-:W-:Y:S01]  /*7660*/  ULDC.64 UR6, c[0x0][0x3e0] ;  /* 0x0000f80000067ab9 */ /* 0x000fe20000000a00 */
[----:B0-----:R-:W-:-:S02]  /*7670*/  VIADD R37, R0, 0xffffff80 ;  /* 0xffffff8000257836 */ /* 0x001fc40000000000 */
[----:B------:R-:W-:-:S05]  /*7680*/  VIADD R36, R0, 0xffffff80 ;  /* 0xffffff8000247836 */ /* 0x000fca0000000000 */
[----:B------:R-:W-:Y:S02]  /*7690*/  LEA.HI R36, R36, R37, RZ, 0x1 ;  /* 0x0000002524247211 */ /* 0x000fe400078f08ff */
[----:B------:R-:W3:Y:S02]  /*76a0*/  LDL R37, [R1+0x60] ;  /* 0x0000600001257983 */ /* 0x000ee40000100800 */
[----:B------:R-:W-:Y:S01]  /*76b0*/  SHF.R.S32.HI R36, RZ, 0x1, R36 ;  /* 0x00000001ff247819 */ /* 0x000fe20000011424 */
[----:B------:R-:W-:-:S04]  /*76c0*/  IMAD R0, R45, R8, RZ ;  /* 0x000000082d007224 */ /* 0x000fc800078e02ff */
[----:B------:R-:W-:-:S04]  /*76d0*/  IMAD.WIDE.U32 R14, R36, R8, R12 ;  /* 0x00000008240e7225 */ /* 0x000fc800078e000c */
[----:B------:R-:W-:Y:S01]  /*76e0*/  IMAD.WIDE.U32 R20, R36, R10, R12 ;  /* 0x0000000a24147225 */ /* 0x000fe200078e000c */
[----:B------:R-:W-:-:S03]  /*76f0*/  IADD3 R12, P0, R14, R32, RZ ;  /* 0x000000200e0c7210 */ /* 0x000fc60007f1e0ff */
[----:B------:R-:W-:Y:S01]  /*7700*/  IMAD R0, R36, R9, R0 ;  /* 0x0000000924007224 */ /* 0x000fe200078e0200 */
[----:B------:R-:W-:Y:S01]  /*7710*/  IADD3 R14, P1, R20, R30, RZ ;  /* 0x0000001e140e7210 */ /* 0x000fe20007f3e0ff */
[----:B------:R-:W-:-:S03]  /*7720*/  IMAD R24, R36, R11, R24 ;  /* 0x0000000b24187224 */ /* 0x000fc600078e0218 */
[----:B------:R-:W-:Y:S02]  /*7730*/  IADD3.X R13, R43, R0, R15, P0, !PT ;  /* 0x000000002b0d7210 */ /* 0x000fe400007fe40f */
[----:B------:R-:W0:Y:S01]  /*7740*/  LDC R0, c[0x0][0x428] ;  /* 0x00010a00ff007b82 */ /* 0x000e220000000800 */
[----:B------:R-:W-:Y:S01]  /*7750*/  IADD3.X R15, R35, R24, R21, P1, !PT ;  /* 0x00000018230f7210 */ /* 0x000fe20000ffe415 */
[----:B------:R-:W-:-:S04]  /*7760*/  IMAD.WIDE.U32 R6, R6, 0xc0, R12 ;  /* 0x000000c006067825 */ /* 0x000fc800078e000c */
[----:B------:R-:W-:Y:S01]  /*7770*/  IMAD.WIDE.U32 R4, R4, 0xc0, R14 ;  /* 0x000000c004047825 */ /* 0x000fe200078e000e */
[----:B------:R-:W-:-:S03]  /*7780*/  IADD3 R12, P1, R6, UR4, RZ ;  /* 0x00000004060c7c10 */ /* 0x000fc6000ff3e0ff */
[----:B------:R-:W-:Y:S01]  /*7790*/  IMAD R15, R42, 0xc0, RZ ;  /* 0x000000c02a0f7824 */ /* 0x000fe200078e02ff */
[----:B------:R-:W-:Y:S02]  /*77a0*/  IADD3 R14, P2, R4, UR6, RZ ;  /* 0x00000006040e7c10 */ /* 0x000fe4000ff5e0ff */
[----:B------:R-:W-:Y:S02]  /*77b0*/  CS2R R24, SRZ ;  /* 0x0000000000187805 */ /* 0x000fe4000001ff00 */
[----:B------:R-:W-:Y:S02]  /*77c0*/  CS2R R26, SRZ ;  /* 0x00000000001a7805 */ /* 0x000fe4000001ff00 */
[----:B------:R-:W-:Y:S02]  /*77d0*/  IADD3.X R15, R15, UR7, R5, P2, !PT ;  /* 0x000000070f0f7c10 */ /* 0x000fe400097fe405 */
[----:B------:R-:W-:Y:S01]  /*77e0*/  CS2R R4, SRZ ;  /* 0x0000000000047805 */ /* 0x000fe2000001ff00 */
[----:B--2---:R-:W-:-:S05]  /*77f0*/  IMAD R3, R34, -0xc0, R3 ;  /* 0xffffff4022037824 */ /* 0x004fca00078e0203 */
[----:B------:R-:W-:-:S04]  /*7800*/  VIMNMX R20, R3, 0xc0, PT ;  /* 0x000000c003147848 */ /* 0x000fc80003fe0100 */
[----:B------:R-:W-:Y:S01]  /*7810*/  ISETP.GE.AND P0, PT, R36, R20, PT ;  /* 0x000000142400720c */ /* 0x000fe20003f06270 */
[----:B------:R-:W-:-:S03]  /*7820*/  IMAD R3, R40, 0xc0, RZ ;  /* 0x000000c028037824 */ /* 0x000fc600078e02ff */
[----:B-1----:R-:W-:Y:S02]  /*7830*/  ISETP.GE.OR P0, PT, R22, R29, P0 ;  /* 0x0000001d1600720c */ /* 0x002fe40000706670 */
[----:B------:R-:W-:Y:S02]  /*7840*/  IADD3.X R13, R3, UR5, R7, P1, !PT ;  /* 0x00000005030d7c10 */ /* 0x000fe40008ffe407 */
[----:B------:R-:W-:-:S09]  /*7850*/  CS2R R6, SRZ ;  /* 0x0000000000067805 */ /* 0x000fd2000001ff00 */
[----:B------:R1:W5:Y:S04]  /*7860*/  @!P0 LDG.E.128 R24, desc[UR40][R12.64] ;  /* 0x000000280c188981 */ /* 0x000368000c1e1d00 */
[----:B------:R2:W5:Y:S01]  /*7870*/  @!P0 LDG.E.128 R4, desc[UR40][R14.64] ;  /* 0x000000280e048981 */ /* 0x000562000c1e1d00 */
[----:B0-----:R-:W-:-:S13]  /*7880*/  ISETP.NE.AND P0, PT, R0, 0x1, PT ;  /* 0x000000010000780c */ /* 0x001fda0003f05270 */
[----:B------:R-:W0:Y:S08]  /*7890*/  @P0 LDC R0, c[0x0][0x42c] ;  /* 0x00010b00ff000b82 */ /* 0x000e300000000800 */
[----:B------:R-:W4:Y:S01]  /*78a0*/  @P0 LDC R21, c[0x0][0x430] ;  /* 0x00010c00ff150b82 */ /* 0x000f220000000800 */
[----:B------:R-:W-:Y:S02]  /*78b0*/  IMAD R3, R34, 0xc0, R36 ;  /* 0x000000c022037824 */ /* 0x000fe400078e0224 */
[----:B-1----:R-:W-:-:S02]  /*78c0*/  IMAD.MOV.U32 R12, RZ, RZ, R32 ;  /* 0x000000ffff0c7224 */ /* 0x002fc400078e0020 */
[----:B------:R-:W-:Y:S02]  /*78d0*/  IMAD.MOV.U32 R13, RZ, RZ, R43 ;  /* 0x000000ffff0d7224 */ /* 0x000fe400078e002b */
[----:B0-----:R-:W-:-:S05]  /*78e0*/  @P0 IMAD.HI.U32 R0, R3, R0, RZ ;  /* 0x0000000003000227 */ /* 0x001fca00078e00ff */
[----:B----4-:R-:W-:Y:S01]  /*78f0*/  @P0 SHF.R.U32.HI R3, RZ, R21, R0 ;  /* 0x00000015ff030219 */ /* 0x010fe20000011600 */
[----:B------:R-:W-:-:S03]  /*7900*/  IMAD.MOV.U32 R34, RZ, RZ, R30 ;  /* 0x000000ffff227224 */ /* 0x000fc600078e001e */
[----:B------:R-:W-:Y:S01]  /*7910*/  SHF.R.S32.HI R21, RZ, 0x1f, R3 ;  /* 0x0000001fff157819 */ /* 0x000fe20000011403 */
[----:B------:R-:W-:-:S04]  /*7920*/  IMAD.WIDE.U32 R12, R3, R8, R12 ;  /* 0x00000008030c7225 */ /* 0x000fc800078e000c */
[C---:B------:R-:W-:Y:S02]  /*7930*/  IMAD R8, R21.reuse, R8, RZ ;  /* 0x0000000815087224 */ /* 0x040fe400078e02ff */
[-C--:B------:R-:W-:Y:S02]  /*7940*/  IMAD R0, R21, R10.reuse, RZ ;  /* 0x0000000a15007224 */ /* 0x080fe400078e02ff */
[----:B--2---:R-:W-:-:S04]  /*7950*/  IMAD.WIDE.U32 R14, R3, R10, R34 ;  /* 0x0000000a030e7225 */ /* 0x004fc800078e0022 */
[C---:B------:R-:W-:Y:S01]  /*7960*/  IMAD R9, R3.reuse, R9, R8 ;  /* 0x0000000903097224 */ /* 0x040fe200078e0208 */
[----:B------:R-:W-:Y:S01]  /*7970*/  IADD3 R8, P0, R12, UR4, RZ ;  /* 0x000000040c087c10 */ /* 0x000fe2000ff1e0ff */
[----:B------:R-:W-:Y:S01]  /*7980*/  IMAD R3, R3, R11, R0 ;  /* 0x0000000b03037224 */ /* 0x000fe200078e0200 */
[----:B------:R-:W-:Y:S01]  /*7990*/  IADD3 R0, P1, R14, UR6, RZ ;  /* 0x000000060e007c10 */ /* 0x000fe2000ff3e0ff */
[----:B------:R-:W-:Y:S01]  /*79a0*/  UMOV UR4, 0xffffffff ;  /* 0xffffffff00047882 */ /* 0x000fe20000000000 */
[----:B------:R-:W-:Y:S02]  /*79b0*/  IADD3.X R13, R13, UR5, R9, P0, !PT ;  /* 0x000000050d0d7c10 */ /* 0x000fe400087fe409 */
[----:B------:R-:W-:Y:S02]  /*79c0*/  IADD3.X R3, R15, UR7, R3, P1, !PT ;  /* 0x000000070f037c10 */ /* 0x000fe40008ffe403 */
[----:B---3--:R-:W-:Y:S01]  /*79d0*/  LEA.HI R9, R37, R37, RZ, 0x1 ;  /* 0x0000002525097211 */ /* 0x008fe200078f08ff */
[----:B------:R-:W-:Y:S06]  /*79e0*/  BRA.DIV UR4, `(.L_x_11326) ;  /* 0x0000018604507947 */ /* 0x000fec000b800000 */
.L_x_11594:
[----:B------:R-:W-:Y:S01]  /*79f0*/  UMOV UR4, 0xffffffff ;  /* 0xffffffff00047882 */ /* 0x000fe20000000000 */
[----:B------:R-:W-:Y:S02]  /*7a00*/  LOP3.LUT R9, R9, 0xfffffffe, RZ, 0xc0, !PT ;  /* 0xfffffffe09097812 */ /* 0x000fe400078ec0ff */
[----:B------:R-:W-:Y:S05]  /*7a10*/  BRA.DIV UR4, `(.L_x_11327) ;  /* 0x0000018604687947 */ /* 0x000fea000b800000 */
.L_x_11597:
[----:B------:R-:W-:Y:S01]  /*7a20*/  UMOV UR4, 0xffffffff ;  /* 0xffffffff00047882 */ /* 0x000fe20000000000 */
[----:B------:R-:W-:Y:S02]  /*7a30*/  IMAD.IADD R9, R37, 0x1, -R9 ;  /* 0x0000000125097824 */ /* 0x000fe400078e0a09 */
[----:B------:R-:W-:Y:S05]  /*7a40*/  BRA.DIV UR4, `(.L_x_11328) ;  /* 0x0000018604847947 */ /* 0x000fea000b800000 */
.L_x_11600:
[----:B------:R-:W-:Y:S01]  /*7a50*/  UMOV UR4, 0xffffffff ;  /* 0xffffffff00047882 */ /* 0x000fe20000000000 */
[----:B------:R-:W-:Y:S02]  /*7a60*/  SHF.L.U32 R3, R9, 0x1f, RZ ;  /* 0x0000001f09037819 */ /* 0x000fe400000006ff */
[----:B------:R-:W-:Y:S05]  /*7a70*/  BRA.DIV UR4, `(.L_x_11329) ;  /* 0x0000018604a07947 */ /* 0x000fea000b800000 */
.L_x_11603:
[----:B------:R-:W0:Y:S01]  /*7a80*/  SYNCS.PHASECHK.TRANS64.TRYWAIT P1, [R18+URZ+0x13200], R3 ;  /* 0x01320003120075a7 */ /* 0x000e22000802017f */
[----:B------:R-:W-:Y:S01]  /*7a90*/  ISETP.GE.AND P0, PT, R22, R29, PT ;  /* 0x0000001d1600720c */ /* 0x000fe20003f06270 */
[----:B------:R-:W-:Y:S03]  /*7aa0*/  BSSY B1, `(.L_x_11330) ;  /* 0x0000003000017945 */ /* 0x000fe60003800000 */
[----:B------:R-:W-:Y:S01]  /*7ab0*/  ISETP.GE.OR P0, PT, R36, R20, P0 ;  /* 0x000000142400720c */ /* 0x000fe20000706670 */
[----:B0-----:R-:W-:-:S12]  /*7ac0*/  @!P1 BRA `(.L_x_11331) ;  /* 0x0000018400b49947 */ /* 0x001fd80003800000 */
.L_x_11604:
[----:B------:R-:W-:Y:S05]  /*7ad0*/  BSYNC B1 ;  /* 0x0000000000017941 */ /* 0x000fea0003800000 */
.L_x_11330:
[----:B------:R-:W-:Y:S05]  /*7ae0*/  @P0 BRA `(.L_x_11323) ;  /* 0x0000000c00f00947 */ /* 0x000fea0003800000 */
[----:B------:R-:W2:Y:S04]  /*7af0*/  LDL R14, [R1+0x50] ;  /* 0x00005000010e7983 */ /* 0x000ea80000100800 */
[----:B------:R-:W3:Y:S04]  /*7b00*/  LDL R31, [R1+0x54] ;  /* 0x00005400011f7983 */ /* 0x000ee80000100800 */
[----:B------:R-:W4:Y:S01]  /*7b10*/  LDL R51, [R1+0x6c] ;  /* 0x00006c0001337983 */ /* 0x000f220000100800 */
[----:B0----5:R-:W-:Y:S02]  /*7b20*/  SHF.R.U32.HI R3, RZ, 0x8, R24 ;  /* 0x00000008ff037819 */ /* 0x021fe40000011618 */
[----:B------:R-:W-:-:S02]  /*7b30*/  SHF.R.U32.HI R9, RZ, 0x8, R25 ;  /* 0x00000008ff097819 */ /* 0x000fc40000011619 */
[----:B------:R-:W-:Y:S02]  /*7b40*/  LOP3.LUT R0, R24, 0xff, RZ, 0xc0, !PT ;  /* 0x000000ff18007812 */ /* 0x000fe400078ec0ff */
[----:B------:R-:W-:Y:S02]  /*7b50*/  LOP3.LUT R3, R3, 0xff, RZ, 0xc0, !PT ;  /* 0x000000ff03037812 */ /* 0x000fe400078ec0ff */
[----:B------:R-:W-:Y:S02]  /*7b60*/  LOP3.LUT R8, R25, 0xff, RZ, 0xc0, !PT ;  /* 0x000000ff19087812 */ /* 0x000fe400078ec0ff */
[----:B------:R-:W-:Y:S02]  /*7b70*/  LOP3.LUT R9, R9, 0xff, RZ, 0xc0, !PT ;  /* 0x000000ff09097812 */ /* 0x000fe400078ec0ff */
[----:B------:R-:W-:Y:S01]  /*7b80*/  PRMT R20, R3, 0x7604, R0 ;  /* 0x0000760403147816 */ /* 0x000fe20000000000 */
[----:B------:R-:W-:Y:S01]  /*7b90*/  IMAD.IADD R0, R22, 0x1, R29 ;  /* 0x0000000116007824 */ /* 0x000fe200078e021d */
[----:B------:R-:W-:-:S02]  /*7ba0*/  PRMT R30, R9, 0x7604, R8 ;  /* 0x00007604091e7816 */ /* 0x000fc40000000008 */
        /* <DEDUP_REMOVED lines=8> */
[----:B------:R-:W-:Y:S02]  /*7c30*/  SHF.R.U32.HI R21, RZ, 0x8, R7 ;  /* 0x00000008ff157819 */ /* 0x000fe40000011607 */
[----:B------:R-:W-:Y:S02]  /*7c40*/  LOP3.LUT R9, R27, 0xff, RZ, 0xc0, !PT ;  /* 0x000000ff1b097812 */ /* 0x000fe400078ec0ff */
[----:B------:R-:W-:Y:S02]  /*7c50*/  LOP3.LUT R10, R10, 0xff, RZ, 0xc0, !PT ;  /* 0x000000ff0a0a7812 */ /* 0x000fe400078ec0ff */
[----:B------:R-:W-:-:S02]  /*7c60*/  PRMT R33, R12, 0x7604, R11 ;  /* 0x000076040c217816 */ /* 0x000fc4000000000b */
[----:B------:R-:W-:Y:S02]  /*7c70*/  LOP3.LUT R12, R6, 0xff, RZ, 0xc0, !PT ;  /* 0x000000ff060c7812 */ /* 0x000fe400078ec0ff */
[----:B------:R-:W-:Y:S02]  /*7c80*/  LOP3.LUT R21, R21, 0xff, RZ, 0xc0, !PT ;  /* 0x000000ff15157812 */ /* 0x000fe400078ec0ff */
[----:B------:R-:W-:Y:S02]  /*7c90*/  PRMT R34, R10, 0x7604, R9 ;  /* 0x000076040a227816 */ /* 0x000fe40000000009 */
[----:B------:R-:W-:-:S04]  /*7ca0*/  SHF.R.U32.HI R29, RZ, 0x10, R26 ;  /* 0x00000010ff1d7819 */ /* 0x000fc8000001161a */
[----:B------:R-:W-:-:S04]  /*7cb0*/  LOP3.LUT R29, R29, 0xff, RZ, 0xc0, !PT ;  /* 0x000000ff1d1d7812 */ /* 0x000fc800078ec0ff */
[----:B------:R-:W-:Y:S02]  /*7cc0*/  PRMT R29, R29, 0x7054, R32 ;  /* 0x000070541d1d7816 */ /* 0x000fe40000000020 */
[----:B------:R-:W-:-:S04]  /*7cd0*/  SHF.R.U32.HI R32, RZ, 0x10, R6 ;  /* 0x00000010ff207819 */ /* 0x000fc80000011606 */
[----:B------:R-:W-:Y:S02]  /*7ce0*/  LOP3.LUT R32, R32, 0xff, RZ, 0xc0, !PT ;  /* 0x000000ff20207812 */ /* 0x000fe400078ec0ff */
[----:B--2---:R-:W-:Y:S02]  /*7cf0*/  SHF.R.U32.HI R13, RZ, 0x3, R14 ;  /* 0x00000003ff0d7819 */ /* 0x004fe4000001160e */
[----:B------:R-:W-:Y:S02]  /*7d00*/  LOP3.LUT R0, R14, 0x30, R0, 0xf8, !PT ;  /* 0x000000300e007812 */ /* 0x000fe400078ef800 */
[----:B------:R-:W-:Y:S02]  /*7d10*/  SHF.R.U32.HI R14, RZ, 0x8, R6 ;  /* 0x00000008ff0e7819 */ /* 0x000fe40000011606 */
[----:B------:R-:W-:Y:S02]  /*7d20*/  LOP3.LUT R3, R0, R13, RZ, 0x3c, !PT ;  /* 0x0000000d00037212 */ /* 0x000fe400078e3cff */
[----:B------:R-:W-:Y:S01]  /*7d30*/  SHF.R.U32.HI R13, RZ, 0x8, R5 ;  /* 0x00000008ff0d7819 */ /* 0x000fe20000011605 */
[----:B----4-:R-:W0:Y:S01]  /*7d40*/  LDS.128 R8, [R51+0xb000] ;  /* 0x00b0000033087984 */ /* 0x010e220000000c00 */
[----:B------:R-:W-:-:S02]  /*7d50*/  LOP3.LUT R0, R5, 0xff, RZ, 0xc0, !PT ;  /* 0x000000ff05007812 */ /* 0x000fc400078ec0ff */
[----:B------:R-:W-:Y:S02]  /*7d60*/  LOP3.LUT R13, R13, 0xff, RZ, 0xc0, !PT ;  /* 0x000000ff0d0d7812 */ /* 0x000fe400078ec0ff */
[----:B------:R-:W-:Y:S02]  /*7d70*/  LOP3.LUT R15, R14, 0xff, RZ, 0xc0, !PT ;  /* 0x000000ff0e0f7812 */ /* 0x000fe400078ec0ff */
[----:B------:R-:W-:Y:S02]  /*7d80*/  LOP3.LUT R14, R7, 0xff, RZ, 0xc0, !PT ;  /* 0x000000ff070e7812 */ /* 0x000fe400078ec0ff */
[----:B------:R-:W-:Y:S02]  /*7d90*/  PRMT R35, R13, 0x7604, R0 ;  /* 0x000076040d237816 */ /* 0x000fe40000000000 */
[----:B---3--:R-:W-:Y:S02]  /*7da0*/  IADD3 R0, R18, R31, R3 ;  /* 0x0000001f12007210 */ /* 0x008fe40007ffe003 */
[----:B------:R-:W-:-:S02]  /*7db0*/  PRMT R37, R15, 0x7604, R12 ;  /* 0x000076040f257816 */ /* 0x000fc4000000000c */
[----:B------:R-:W-:Y:S02]  /*7dc0*/  PRMT R39, R21, 0x7604, R14 ;  /* 0x0000760415277816 */ /* 0x000fe4000000000e */
[----:B------:R-:W1:Y:S01]  /*7dd0*/  LDS.128 R12, [R0+0xb000] ;  /* 0x00b00000000c7984 */ /* 0x000e620000000c00 */
[----:B------:R-:W-:Y:S02]  /*7de0*/  SHF.R.U32.HI R21, RZ, 0x10, R25 ;  /* 0x00000010ff157819 */ /* 0x000fe40000011619 */
[----:B------:R-:W-:Y:S02]  /*7df0*/  SHF.R.U32.HI R3, RZ, 0x10, R24 ;  /* 0x00000010ff037819 */ /* 0x000fe40000011618 */
[----:B------:R-:W-:Y:S02]  /*7e00*/  SHF.R.U32.HI R31, RZ, 0x10, R27 ;  /* 0x00000010ff1f7819 */ /* 0x000fe4000001161b */
[----:B------:R-:W-:Y:S02]  /*7e10*/  LOP3.LUT R21, R21, 0xff, RZ, 0xc0, !PT ;  /* 0x000000ff15157812 */ /* 0x000fe400078ec0ff */
        /* <DEDUP_REMOVED lines=13> */
[----:B------:R-:W-:Y:S02]  /*7ef0*/  PRMT R41, R32, 0x7054, R37 ;  /* 0x0000705420297816 */ /* 0x000fe40000000025 */
[----:B------:R-:W-:Y:S02]  /*7f00*/  PRMT R43, R34, 0x7054, R39 ;  /* 0x00007054222b7816 */ /* 0x000fe40000000027 */
[----:B------:R-:W-:Y:S02]  /*7f10*/  LOP3.LUT R37, R35, 0xff000000, R5, 0xf8, !PT ;  /* 0xff00000023257812 */ /* 0x000fe400078ef805 */
[----:B------:R-:W-:Y:S02]  /*7f20*/  LOP3.LUT R20, R3, 0xff000000, R24, 0xf8, !PT ;  /* 0xff00000003147812 */ /* 0x000fe400078ef818 */
[----:B------:R-:W-:Y:S02]  /*7f30*/  LOP3.LUT R34, R21, 0xff000000, R25, 0xf8, !PT ;  /* 0xff00000015227812 */ /* 0x000fe400078ef819 */
[----:B------:R-:W-:-:S02]  /*7f40*/  LOP3.LUT R3, R29, 0xff000000, R26, 0xf8, !PT ;  /* 0xff0000001d037812 */ /* 0x000fc400078ef81a */
[----:B------:R-:W-:Y:S02]  /*7f50*/  LOP3.LUT R29, R33, 0xff000000, R4, 0xf8, !PT ;  /* 0xff000000211d7812 */ /* 0x000fe400078ef804 */
[-C--:B0-----:R-:W-:Y:S02]  /*7f60*/  F2FP.F16.E4M3.UNPACK_B R25, R8.reuse ;  /* 0x00000008ff19723e */ /* 0x081fe400020006ff */
[----:B------:R-:W-:Y:S02]  /*7f70*/  F2FP.F16.E4M3.UNPACK_B R32, R8.H1 ;  /* 0x00000008ff20723e */ /* 0x000fe400030006ff */
[-C--:B------:R-:W-:Y:S02]  /*7f80*/  F2FP.F16.E4M3.UNPACK_B R30, R11.reuse ;  /* 0x0000000bff1e723e */ /* 0x080fe400020006ff */
[----:B------:R-:W-:Y:S02]  /*7f90*/  F2FP.F16.E4M3.UNPACK_B R33, R11.H1 ;  /* 0x0000000bff21723e */ /* 0x000fe400030006ff */
[----:B------:R-:W-:-:S02]  /*7fa0*/  F2FP.F16.E4M3.UNPACK_B R38, R37 ;  /* 0x00000025ff26723e */ /* 0x000fc400020006ff */
[----:B-1----:R-:W-:Y:S02]  /*7fb0*/  F2FP.F16.E4M3.UNPACK_B R8, R13 ;  /* 0x0000000dff08723e */ /* 0x002fe400020006ff */
[----:B------:R-:W-:Y:S01]  /*7fc0*/  F2FP.F16.E4M3.UNPACK_B R11, R34 ;  /* 0x00000022ff0b723e */ /* 0x000fe200020006ff */
[----:B------:R-:W-:Y:S01]  /*7fd0*/  HADD2.F32 R40, -RZ, R38.H0_H0 ;  /* 0x20000026ff287230 */ /* 0x000fe20000004100 */
[----:B------:R-:W-:Y:S01]  /*7fe0*/  LOP3.LUT R5, R41, 0xff000000, R6, 0xf8, !PT ;  /* 0xff00000029057812 */ /* 0x000fe200078ef806 */
[--C-:B------:R-:W-:Y:S01]  /*7ff0*/  HADD2.F32 R6, -RZ, R8.reuse.H0_H0 ;  /* 0x20000008ff067230 */ /* 0x100fe20000004100 */
[----:B------:R-:W-:Y:S01]  /*8000*/  F2FP.F16.E4M3.UNPACK_B R21, R9 ;  /* 0x00000009ff15723e */ /* 0x000fe200020006ff */
[----:B------:R-:W-:Y:S01]  /*8010*/  HADD2.F32 R8, -RZ, R8.H1_H1 ;  /* 0x30000008ff087230 */ /* 0x000fe20000004100 */
[----:B------:R-:W-:Y:S01]  /*8020*/  F2FP.F16.E4M3.UNPACK_B R26, R13.H1 ;  /* 0x0000000dff1a723e */ /* 0x000fe200030006ff */
[----:B------:R-:W-:Y:S01]  /*8030*/  HADD2.F32 R13, -RZ, R11.H0_H0 ;  /* 0x2000000bff0d7230 */ /* 0x000fe20000004100 */
[----:B------:R-:W-:-:S02]  /*8040*/  LOP3.LUT R39, R31, 0xff000000, R27, 0xf8, !PT ;  /* 0xff0000001f277812 */ /* 0x000fc400078ef81b */
[----:B------:R-:W-:Y:S01]  /*8050*/  F2FP.F16.E4M3.UNPACK_B R24, R9.H1 ;  /* 0x00000009ff18723e */ /* 0x000fe200030006ff */
[--C-:B------:R-:W-:Y:S01]  /*8060*/  HADD2.F32 R9, -RZ, R21.reuse.H0_H0 ;  /* 0x20000015ff097230 */ /* 0x100fe20000004100 */
[-C--:B------:R-:W-:Y:S01]  /*8070*/  F2FP.F16.E4M3.UNPACK_B R27, R12.reuse ;  /* 0x0000000cff1b723e */ /* 0x080fe200020006ff */
[----:B------:R-:W-:Y:S01]  /*8080*/  HADD2.F32 R21, -RZ, R21.H1_H1 ;  /* 0x30000015ff157230 */ /* 0x000fe20000004100 */
[----:B------:R-:W-:Y:S01]  /*8090*/  F2FP.F16.E4M3.UNPACK_B R35, R12.H1 ;  /* 0x0000000cff23723e */ /* 0x000fe200030006ff */
[C---:B------:R-:W-:Y:S01]  /*80a0*/  FMUL.FTZ R12, R6.reuse, R40 ;  /* 0x00000028060c7220 */ /* 0x040fe20000410000 */
[-C--:B------:R-:W-:Y:S02]  /*80b0*/  F2FP.F16.E4M3.UNPACK_B R31, R15.reuse ;  /* 0x0000000fff1f723e */ /* 0x080fe400020006ff */
[----:B------:R-:W-:Y:S01]  /*80c0*/  F2FP.F16.E4M3.UNPACK_B R36, R15.H1 ;  /* 0x0000000fff24723e */ /* 0x000fe200030006ff */
[-C--:B------:R-:W-:Y:S01]  /*80d0*/  FMUL.FTZ R15, R6, R13.reuse ;  /* 0x0000000d060f7220 */ /* 0x080fe20000410000 */
[----:B------:R-:W-:Y:S01]  /*80e0*/  FFMA.FTZ R6, R9, R13, -R12 ;  /* 0x0000000d09067223 */ /* 0x000fe2000001080c */
[----:B------:R-:W-:Y:S01]  /*80f0*/  F2FP.F16.E4M3.UNPACK_B R34, R34.H1 ;  /* 0x00000022ff22723e */ /* 0x000fe200030006ff */
[----:B------:R-:W-:-:S02]  /*8100*/  HADD2.F32 R12, -RZ, R11.H1_H1 ;  /* 0x3000000bff0c7230 */ /* 0x000fc40000004100 */
[----:B------:R-:W-:Y:S01]  /*8110*/  FFMA.FTZ R9, R9, R40, R15 ;  /* 0x0000002809097223 */ /* 0x000fe2000001000f */
[----:B------:R-:W-:Y:S01]  /*8120*/  F2FP.F16.E4M3.UNPACK_B R15, R37.H1 ;  /* 0x00000025ff0f723e */ /* 0x000fe200030006ff */
[----:B------:R-:W-:Y:S01]  /*8130*/  HADD2.F32 R37, -RZ, R38.H1_H1 ;  /* 0x30000026ff257230 */ /* 0x000fe20000004100 */
[----:B------:R-:W-:Y:S01]  /*8140*/  LOP3.LUT R43, R43, 0xff000000, R7, 0xf8, !PT ;  /* 0xff0000002b2b7812 */ /* 0x000fe200078ef807 */
        /* <DEDUP_REMOVED lines=9> */
[----:B------:R-:W-:Y:S01]  /*81e0*/  FMUL.FTZ R41, R11, R38 ;  /* 0x000000260b297220 */ /* 0x000fe20000410000 */
[----:B------:R-:W-:Y:S01]  /*81f0*/  FFMA.FTZ R11, R21, R12, -R42 ;  /* 0x0000000c150b7223 */ /* 0x000fe2000001082a */
[----:B------:R-:W-:Y:S01]  /*8200*/  FFMA.FTZ R12, R13, R38, -R44 ;  /* 0x000000260d0c7223 */ /* 0x000fe2000001082c */
[----:B------:R-:W-:Y:S01]  /*8210*/  FFMA.FTZ R8, R21, R37, R8 ;  /* 0x0000002515087223 */ /* 0x000fe20000010008 */
[----:B------:R-:W-:Y:S01]  /*8220*/  FFMA.FTZ R13, R13, R40, R41 ;  /* 0x000000280d0d7223 */ /* 0x000fe20000010029 */
[----:B------:R-:W-:Y:S01]  /*8230*/  HADD2.F32 R37, -RZ, R34.H1_H1 ;  /* 0x30000022ff257230 */ /* 0x000fe20000004100 */
[----:B------:R-:W-:Y:S01]  /*8240*/  F2FP.F16.E4M3.UNPACK_B R40, R43 ;  /* 0x0000002bff28723e */ /* 0x000fe200020006ff */
[----:B------:R-:W-:Y:S01]  /*8250*/  HADD2.F32 R41, -RZ, R15.H1_H1 ;  /* 0x3000000fff297230 */ /* 0x000fe20000004100 */
[----:B------:R-:W-:Y:S01]  /*8260*/  F2FP.F16.E4M3.UNPACK_B R34, R39 ;  /* 0x00000027ff22723e */ /* 0x000fe200020006ff */
        /* <DEDUP_REMOVED lines=9> */
[-C--:B------:R-:W-:Y:S01]  /*8300*/  FMUL.FTZ R47, R15, R38.reuse ;  /* 0x000000260f2f7220 */ /* 0x080fe20000410000 */
[----:B------:R-:W-:Y:S01]  /*8310*/  F2FP.F16.E4M3.UNPACK_B R39, R39.H1 ;  /* 0x00000027ff27723e */ /* 0x000fe200030006ff */
[C---:B------:R-:W-:Y:S01]  /*8320*/  FFMA.FTZ R15, R24.reuse, R37, -R45 ;  /* 0x00000025180f7223 */ /* 0x040fe2000001082d */
[----:B------:R-:W-:Y:S01]  /*8330*/  FFMA.FTZ R26, R24, R41, R26 ;  /* 0x00000029181a7223 */ /* 0x000fe2000001001a */
[----:B------:R-:W-:Y:S01]  /*8340*/  FFMA.FTZ R24, R21, R38, -R44 ;  /* 0x0000002615187223 */ /* 0x000fe2000001082c */
[----:B------:R-:W-:-:S02]  /*8350*/  HADD2.F32 R41, -RZ, R40.H1_H1 ;  /* 0x30000028ff297230 */ /* 0x000fc40000004100 */
[----:B------:R-:W-:Y:S01]  /*8360*/  FFMA.FTZ R21, R21, R42, R47 ;  /* 0x0000002a15157223 */ /* 0x000fe2000001002f */
[----:B------:R-:W-:Y:S01]  /*8370*/  HADD2.F32 R31, -RZ, R31.H1_H1 ;  /* 0x3000001fff1f7230 */ /* 0x000fe20000004100 */
[----:B------:R-:W-:Y:S01]  /*8380*/  F2FP.F16.E4M3.UNPACK_B R14, R14.H1 ;  /* 0x0000000eff0e723e */ /* 0x000fe200030006ff */
        /* <DEDUP_REMOVED lines=11> */
[----:B------:R-:W-:Y:S01]  /*8440*/  FMUL.FTZ R37, R37, R40 ;  /* 0x0000002825257220 */ /* 0x000fe20000410000 */
[----:B------:R-:W-:Y:S02]  /*8450*/  HADD2.F32 R43, -RZ, R43.H1_H1 ;  /* 0x3000002bff2b7230 */ /* 0x000fe40000004100 */
[C---:B------:R-:W-:Y:S01]  /*8460*/  FFMA.FTZ R31, R30.reuse, R38, -R45 ;  /* 0x000000261e1f7223 */ /* 0x040fe2000001082d */
[----:B------:R-:W-:Y:S01]  /*8470*/  FFMA.FTZ R30, R30, R41, R44 ;  /* 0x000000291e1e7223 */ /* 0x000fe2000001002c */
[----:B------:R-:W-:Y:S01]  /*8480*/  F2FP.F16.E4M3.UNPACK_B R41, R29.H1 ;  /* 0x0000001dff29723e */ /* 0x000fe200030006ff */
[C---:B------:R-:W-:Y:S01]  /*8490*/  FFMA.FTZ R47, R34.reuse, R40, -R47 ;  /* 0x00000028222f7223 */ /* 0x040fe2000001082f */
[----:B------:R-:W-:Y:S01]  /*84a0*/  F2FP.F16.E4M3.UNPACK_B R38, R20.H1 ;  /* 0x00000014ff26723e */ /* 0x000fe200030006ff */
[----:B------:R-:W-:Y:S01]  /*84b0*/  FFMA.FTZ R45, R34, R42, R37 ;  /* 0x0000002a222d7223 */ /* 0x000fe20000010025 */
[----:B------:R-:W-:Y:S01]  /*84c0*/  HADD2.F32 R40, -RZ, R39.H1_H1 ;  /* 0x30000027ff287230 */ /* 0x000fe20000004100 */
[----:B------:R-:W-:Y:S01]  /*84d0*/  F2FP.SATFINITE.E4M3.F32.PACK_AB_MERGE_C R13, R26, R13, RZ ;  /* 0x0000000d1a0d723e */ /* 0x000fe200048070ff */
[----:B------:R-:W-:-:S02]  /*84e0*/  HADD2.F32 R37, -RZ, R36.H1_H1 ;  /* 0x30000024ff257230 */ /* 0x000fc40000004100 */
[----:B------:R-:W-:Y:S01]  /*84f0*/  HADD2.F32 R42, -RZ, R41.H0_H0 ;  /* 0x20000029ff2a7230 */ /* 0x000fe20000004100 */
[----:B------:R-:W-:Y:S01]  /*8500*/  F2FP.SATFINITE.E4M3.F32.PACK_AB_MERGE_C R9, R8, R9, R13 ;  /* 0x000000090809723e */ /* 0x000fe2000480700d */
        /* <DEDUP_REMOVED lines=10> */
[----:B------:R-:W-:Y:S01]  /*85b0*/  FFMA.FTZ R50, R34, R43, R46 ;  /* 0x0000002b22327223 */ /* 0x000fe2000001002e */
[----:B------:R-:W-:Y:S01]  /*85c0*/  HADD2.F32 R35, -RZ, R35.H1_H1 ;  /* 0x30000023ff237230 */ /* 0x000fe20000004100 */
[----:B------:R-:W-:Y:S01]  /*85d0*/  F2FP.F16.E4M3.UNPACK_B R34, R29 ;  /* 0x0000001dff22723e */ /* 0x000fe200020006ff */
[----:B------:R-:W-:Y:S02]  /*85e0*/  HADD2.F32 R38, -RZ, R38.H1_H1 ;  /* 0x30000026ff267230 */ /* 0x000fe40000004100 */
[C---:B------:R-:W-:Y:S01]  /*85f0*/  FFMA.FTZ R44, R33.reuse, R39, -R44 ;  /* 0x00000027212c7223 */ /* 0x040fe2000001082c */
[----:B------:R-:W-:Y:S01]  /*8600*/  FFMA.FTZ R42, R33, R42, R37 ;  /* 0x0000002a212a7223 */ /* 0x000fe20000010025 */
[----:B------:R-:W-:Y:S01]  /*8610*/  HADD2.F32 R32, -RZ, R32.H1_H1 ;  /* 0x30000020ff207230 */ /* 0x000fe20000004100 */
[----:B------:R-:W-:Y:S01]  /*8620*/  F2FP.F16.E4M3.UNPACK_B R33, R20 ;  /* 0x00000014ff21723e */ /* 0x000fe200020006ff */
[C---:B------:R-:W-:Y:S01]  /*8630*/  FMUL.FTZ R37, R35.reuse, R41 ;  /* 0x0000002923257220 */ /* 0x040fe20000410000 */
[----:B------:R-:W-:Y:S01]  /*8640*/  FMUL.FTZ R20, R35, R38 ;  /* 0x0000002623147220 */ /* 0x000fe20000410000 */
[----:B------:R-:W-:Y:S01]  /*8650*/  HADD2.F32 R35, -RZ, R34.H0_H0 ;  /* 0x20000022ff237230 */ /* 0x000fe20000004100 */
[----:B------:R-:W-:Y:S01]  /*8660*/  F2FP.SATFINITE.E4M3.F32.PACK_AB_MERGE_C R45, R50, R45, RZ ;  /* 0x0000002d322d723e */ /* 0x000fe200048070ff */
[----:B------:R-:W-:-:S02]  /*8670*/  HADD2.F32 R29, -RZ, R27.H0_H0 ;  /* 0x2000001bff1d7230 */ /* 0x000fc40000004100 */
        /* <DEDUP_REMOVED lines=67> */
.L_x_11323:
[----:B------:R-:W-:Y:S05]  /*8ab0*/  BSYNC B0 ;  /* 0x0000000000007941 */ /* 0x000fea0003800000 */
.L_x_11313:
        /* <DEDUP_REMOVED lines=8> */
.L_x_11310:
[----:B-12---:R-:W2:Y:S02]  /*8b40*/  LDL R0, [R1+0x10] ;  /* 0x0000100001007983 */ /* 0x006ea40000100800 */
[----:B--2---:R-:W-:-:S13]  /*8b50*/  ISETP.NE.AND P0, PT, R0, 0x3, PT ;  /* 0x000000030000780c */ /* 0x004fda0003f05270 */
[----:B------:R-:W-:Y:S05]  /*8b60*/  @!P0 BRA `(.L_x_11332) ;  /* 0x0000000000048947 */ /* 0x000fea0003800000 */
[----:B------:R-:W-:Y:S01]  /*8b70*/  BPT.TRAP 0x1 ;  /* 0x000000040000795c */ /* 0x000fe20000300000 */
.L_x_11332:
[----:B------:R-:W-:Y:S01]  /*8b80*/  IMAD R12, R19, 0x8, R18 ;  /* 0x00000008130c7824 */ /* 0x000fe200078e0212 */
[----:B0-----:R-:W-:-:S04]  /*8b90*/  SHF.L.U32 R3, R156, 0x1f, RZ ;  /* 0x0000001f9c037819 */ /* 0x001fc800000006ff */
[----:B------:R0:W1:Y:S01]  /*8ba0*/  SYNCS.PHASECHK.TRANS64.TRYWAIT P1, [R12+URZ+0x13230], R3 ;  /* 0x013230030c0075a7 */ /* 0x000062000802017f */
[----:B------:R-:W-:Y:S05]  /*8bb0*/  @!P0 BRA `(.L_x_11333) ;  /* 0x0000000000048947 */ /* 0x000fea0003800000 */
[----:B------:R-:W-:Y:S01]  /*8bc0*/  BPT.TRAP 0x1 ;  /* 0x000000040000795c */ /* 0x000fe20000300000 */
.L_x_11333:
[----:B------:R-:W2:Y:S01]  /*8bd0*/  S2R R0, SR_TID.X ;  /* 0x0000000000007919 */ /* 0x000ea20000002100 */
[----:B------:R-:W-:Y:S02]  /*8be0*/  LOP3.LUT R16, R16, 0xff7fffff, RZ, 0xc0, !PT ;  /* 0xff7fffff10107812 */ /* 0x000fe400078ec0ff */
[----:B--2--5:R-:W-:Y:S01]  /*8bf0*/  LOP3.LUT R4, R0, 0x7f, RZ, 0xc0, !PT ;  /* 0x0000007f00047812 */ /* 0x024fe200078ec0ff */
[----:B------:R-:W-:-:S03]  /*8c00*/  VIADD R0, R18, 0xe000 ;  /* 0x0000e00012007836 */ /* 0x000fc60000000000 */
[----:B------:R-:W-:Y:S02]  /*8c10*/  ISETP.NE.AND P2, PT, R4, RZ, PT ;  /* 0x000000ff0400720c */ /* 0x000fe40003f45270 */
[----:B------:R-:W-:-:S04]  /*8c20*/  SHF.R.U32.HI R0, RZ, 0x4, R0 ;  /* 0x00000004ff007819 */ /* 0x000fc80000011600 */
[----:B------:R-:W-:-:S07]  /*8c30*/  LOP3.LUT R0, R0, 0x3fff, RZ, 0xc0, !PT ;  /* 0x00003fff00007812 */ /* 0x000fce00078ec0ff */
[----:B------:R-:W-:Y:S01]  /*8c40*/  @P2 LOP3.LUT R16, R16, 0x800000, RZ, 0xfc, !PT ;  /* 0x0080000010102812 */ /* 0x000fe200078efcff */
[----:B-1----:R-:W-:Y:S06]  /*8c50*/  @P1 BRA `(.L_x_11334) ;  /* 0x0000000000081947 */ /* 0x002fec0003800000 */
[----:B------:R-:W1:Y:S02]  /*8c60*/  SYNCS.PHASECHK.TRANS64.TRYWAIT P1, [R12+URZ+0x13230], R3 ;  /* 0x013230030c0075a7 */ /* 0x000e64000802017f */
[----:B-1----:R-:W-:Y:S05]  /*8c70*/  @!P1 BRA `(.L_x_11335) ;  /* 0x00000174005c9947 */ /* 0x002fea0003800000 */
.L_x_11334:
[----:B------:R-:W-:Y:S01]  /*8c80*/  LOP3.LUT R0, R0, 0x10000, RZ, 0xfc, !PT ;  /* 0x0001000000007812 */ /* 0x000fe200078efcff */
[----:B------:R-:W-:Y:S05]  /*8c90*/  WARPSYNC.ALL ;  /* 0x0000000000007948 */ /* 0x000fea0003800000 */
[----:B------:R2:W-:Y:S01]  /*8ca0*/  STL [R1+0x2c], R0 ;  /* 0x00002c0001007387 */ /* 0x0005e20000100800 */
[----:B------:R-:W-:-:S03]  /*8cb0*/  IMAD R10, R19, 0x280, R0 ;  /* 0x00000280130a7824 */ /* 0x000fc600078e0200 */
[----:B------:R-:W3:Y:S01]  /*8cc0*/  LDL R21, [R1+0x70] ;  /* 0x0000700001157983 */ /* 0x000ee20000100800 */
[----:B------:R-:W-:Y:S02]  /*8cd0*/  VIADD R4, R10, 0x80 ;  /* 0x000000800a047836 */ /* 0x000fe40000000000 */
[----:B------:R-:W-:Y:S02]  /*8ce0*/  IMAD.MOV.U32 R11, RZ, RZ, -0x7fffffe0 ;  /* 0x80000020ff0b7424 */ /* 0x000fe400078e00ff */
[----:B------:R-:W-:Y:S01]  /*8cf0*/  IMAD.MOV.U32 R5, RZ, RZ, -0x7fffffe0 ;  /* 0x80000020ff057424 */ /* 0x000fe200078e00ff */
[----:B------:R-:W-:Y:S02]  /*8d00*/  R2UR UR10, R4 ;  /* 0x00000000040a72ca */ /* 0x000fe400000e0000 */
[----:B------:R-:W-:Y:S01]  /*8d10*/  R2UR UR6, R10 ;  /* 0x000000000a0672ca */ /* 0x000fe200000e0000 */
[----:B------:R-:W-:Y:S01]  /*8d20*/  WARPGROUP.ARRIVE ;  /* 0x00000000000079c5 */ /* 0x000fe20000000000 */
[----:B------:R-:W-:Y:S01]  /*8d30*/  LOP3.LUT R4, R28, 0x10000, RZ, 0xfc, !PT ;  /* 0x000100001c047812 */ /* 0x000fe200078efcff */
[----:B------:R-:W-:Y:S01]  /*8d40*/  VIADD R6, R10, 0x100 ;  /* 0x000001000a067836 */ /* 0x000fe20000000000 */
[----:B------:R-:W-:Y:S01]  /*8d50*/  R2UR UR7, R11 ;  /* 0x000000000b0772ca */ /* 0x000fe200000e0000 */
[----:B------:R-:W-:Y:S01]  /*8d60*/  IMAD.MOV.U32 R7, RZ, RZ, -0x7fffffe0 ;  /* 0x80000020ff077424 */ /* 0x000fe200078e00ff */
[----:B------:R-:W-:Y:S01]  /*8d70*/  R2UR UR4, R4 ;  /* 0x00000000040472ca */ /* 0x000fe200000e0000 */
[C---:B------:R-:W-:Y:S01]  /*8d80*/  VIADD R8, R10.reuse, 0x180 ;  /* 0x000001800a087836 */ /* 0x040fe20000000000 */
[C---:B------:R-:W-:Y:S01]  /*8d90*/  R2UR UR5, R5.reuse ;  /* 0x00000000050572ca */ /* 0x040fe200000e0000 */
[----:B------:R-:W-:Y:S01]  /*8da0*/  IMAD.MOV.U32 R9, RZ, RZ, -0x7fffffe0 ;  /* 0x80000020ff097424 */ /* 0x000fe200078e00ff */
[----:B------:R-:W3:Y:S11]  /*8db0*/  LDL.LU R20, [R1+0x34] ;  /* 0x0000340001147983 */ /* 0x000ef60000300800 */
[----:B------:R-:W-:Y:S01]  /*8dc0*/  QGMMA.64x32x32.F32.E4M3.E4M3 R88, gdesc[UR4], RZ, !UPT, gsb0 ;  /* 0x00600000045879f3 */ /* 0x000fe2000c0008ff */
[C---:B------:R-:W-:Y:S01]  /*8dd0*/  R2UR UR11, R5.reuse ;  /* 0x00000000050b72ca */ /* 0x040fe200000e0000 */
[----:B------:R-:W-:Y:S01]  /*8de0*/  VIADD R14, R10, 0x200 ;  /* 0x000002000a0e7836 */ /* 0x000fe20000000000 */
[----:B------:R-:W-:Y:S01]  /*8df0*/  R2UR UR8, R4 ;  /* 0x00000000040872ca */ /* 0x000fe200000e0000 */
[----:B------:R-:W-:Y:S01]  /*8e00*/  IMAD.MOV.U32 R15, RZ, RZ, -0x7fffffe0 ;  /* 0x80000020ff0f7424 */ /* 0x000fe200078e00ff */
[----:B------:R-:W-:Y:S01]  /*8e10*/  R2UR UR9, R5 ;  /* 0x00000000050972ca */ /* 0x000fe200000e0000 */
[----:B------:R-:W4:Y:S01]  /*8e20*/  LDL R112, [R1+0x44] ;  /* 0x0000440001707983 */ /* 0x000f220000100800 */
[----:B------:R-:W-:-:S02]  /*8e30*/  R2UR UR14, R6 ;  /* 0x00000000060e72ca */ /* 0x000fc400000e0000 */
[----:B------:R-:W-:Y:S01]  /*8e40*/  R2UR UR15, R7 ;  /* 0x00000000070f72ca */ /* 0x000fe200000e0000 */
[----:B------:R-:W5:Y:S01]  /*8e50*/  LDL R110, [R1+0x30] ;  /* 0x00003000016e7983 */ /* 0x000f620000100800 */
[----:B------:R-:W-:Y:S02]  /*8e60*/  R2UR UR12, R4 ;  /* 0x00000000040c72ca */ /* 0x000fe400000e0000 */
[----:B------:R-:W-:Y:S01]  /*8e70*/  R2UR UR13, R5 ;  /* 0x00000000050d72ca */ /* 0x000fe200000e0000 */
[----:B------:R-:W0:Y:S01]  /*8e80*/  LDL R13, [R1+0x28] ;  /* 0x00002800010d7983 */ /* 0x000e220000100800 */
[----:B------:R-:W-:Y:S02]  /*8e90*/  WARPGROUP.DEPBAR.LE gsb0, 0x0 ;  /* 0x00008000000079c5 */ /* 0x000fe40000010000 */
[----:B------:R-:W-:-:S06]  /*8ea0*/  WARPGROUP.ARRIVE ;  /* 0x00000000000079c5 */ /* 0x000fcc0000000000 */
[----:B------:R-:W-:Y:S03]  /*8eb0*/  QGMMA.64x32x32.F32.E4M3.E4M3 R72, gdesc[UR8], RZ, !UPT, gsb0 ;  /* 0x00600000084879f3 */ /* 0x000fe6000c0008ff */
        /* <DEDUP_REMOVED lines=15> */
[----:B------:R-:W-:Y:S01]  /*8fb0*/  IMAD.MOV.U32 R7, RZ, RZ, -0x7fffffe0 ;  /* 0x80000020ff077424 */ /* 0x000fe200078e00ff */
[----:B------:R-:W-:-:S02]  /*8fc0*/  WARPGROUP.DEPBAR.LE gsb0, 0x0 ;  /* 0x00008000000079c5 */ /* 0x000fc40000010000 */
[----:B------:R-:W-:-:S07]  /*8fd0*/  WARPGROUP.ARRIVE ;  /* 0x00000000000079c5 */ /* 0x000fce0000000000 */
[----:B------:R-:W-:Y:S01]  /*8fe0*/  QGMMA.64x32x32.F32.E4M3.E4M3 R24, gdesc[UR20], RZ, !UPT, gsb0 ;  /* 0x00600000141879f3 */ /* 0x000fe2000c0008ff */
[----:B------:R-:W-:Y:S01]  /*8ff0*/  R2UR UR6, R6 ;  /* 0x00000000060672ca */ /* 0x000fe200000e0000 */
[----:B------:R-:W-:Y:S01]  /*9000*/  VIADD R6, R10, 0x102 ;  /* 0x000001020a067836 */ /* 0x000fe20000000000 */
[----:B------:R-:W-:Y:S01]  /*9010*/  R2UR UR7, R7 ;  /* 0x00000000070772ca */ /* 0x000fe200000e0000 */
[----:B------:R-:W-:-:S03]  /*9020*/  IMAD.MOV.U32 R7, RZ, RZ, -0x7fffffe0 ;  /* 0x80000020ff077424 */ /* 0x000fc600078e00ff */
[----:B------:R-:W-:Y:S01]  /*9030*/  R2UR UR14, R6 ;  /* 0x00000000060e72ca */ /* 0x000fe200000e0000 */
[----:B------:R-:W-:Y:S01]  /*9040*/  VIADD R6, R4, 0x2 ;  /* 0x0000000204067836 */ /* 0x000fe20000000000 */
[----:B------:R-:W-:Y:S01]  /*9050*/  R2UR UR15, R7 ;  /* 0x00000000070f72ca */ /* 0x000fe200000e0000 */
[----:B------:R-:W-:-:S03]  /*9060*/  IMAD.MOV.U32 R7, RZ, RZ, -0x7fffffe0 ;  /* 0x80000020ff077424 */ /* 0x000fc600078e00ff */
[----:B------:R-:W-:Y:S02]  /*9070*/  R2UR UR4, R6 ;  /* 0x00000000060472ca */ /* 0x000fe400000e0000 */
[----:B------:R-:W-:Y:S01]  /*9080*/  R2UR UR5, R7 ;  /* 0x00000000070572ca */ /* 0x000fe200000e0000 */
[----:B------:R-:W-:Y:S02]  /*9090*/  WARPGROUP.DEPBAR.LE gsb0, 0x0 ;  /* 0x00008000000079c5 */ /* 0x000fe40000010000 */
[----:B------:R-:W-:-:S10]  /*90a0*/  WARPGROUP.ARRIVE ;  /* 0x00000000000079c5 */ /* 0x000fd40000000000 */
[----:B------:R-:W-:Y:S01]  /*90b0*/  QGMMA.64x32x32.F32.E4M3.E4M3 R88, gdesc[UR4], R88, gsb0 ;  /* 0x00600000045879f3 */ /* 0x000fe20008000858 */
[----:B------:R-:W-:Y:S02]  /*90c0*/  VIADD R8, R10, 0x82 ;  /* 0x000000820a087836 */ /* 0x000fe40000000000 */
[----:B------:R-:W-:Y:S01]  /*90d0*/  IMAD.MOV.U32 R9, RZ, RZ, -0x7fffffe0 ;  /* 0x80000020ff097424 */ /* 0x000fe200078e00ff */
[----:B------:R-:W-:Y:S01]  /*90e0*/  R2UR UR8, R6 ;  /* 0x00000000060872ca */ /* 0x000fe200000e0000 */
[----:B------:R-:W-:Y:S01]  /*90f0*/  IMAD.MOV.U32 R11, RZ, RZ, -0x7fffffe0 ;  /* 0x80000020ff0b7424 */ /* 0x000fe200078e00ff */
[----:B------:R-:W-:Y:S01]  /*9100*/  R2UR UR10, R8 ;  /* 0x00000000080a72ca */ /* 0x000fe200000e0000 */
[----:B------:R-:W2:Y:S01]  /*9110*/  S2R R107, SR_TID.X ;  /* 0x00000000006b7919 */ /* 0x000ea20000002100 */
[----:B------:R-:W-:Y:S01]  /*9120*/  R2UR UR11, R9 ;  /* 0x00000000090b72ca */ /* 0x000fe200000e0000 */
[----:B------:R-:W-:Y:S01]  /*9130*/  IMAD.MOV.U32 R15, RZ, RZ, -0xa0 ;  /* 0xffffff60ff0f7424 */ /* 0x000fe200078e00ff */
[----:B------:R-:W-:Y:S01]  /*9140*/  R2UR UR9, R7 ;  /* 0x00000000070972ca */ /* 0x000fe200000e0000 */
[----:B---3--:R-:W-:Y:S01]  /*9150*/  IMAD R108, R20, 0xc0, R21 ;  /* 0x000000c0146c7824 */ /* 0x008fe200078e0215 */
[----:B------:R-:W-:Y:S01]  /*9160*/  R2UR UR12, R6 ;  /* 0x00000000060c72ca */ /* 0x000fe200000e0000 */
[----:B------:R-:W-:Y:S01]  /*9170*/  ULDC UR4, c[0x0][0x9dc] ;  /* 0x0002770000047ab9 */ /* 0x000fe20000000800 */
[----:B------:R-:W-:-:S02]  /*9180*/  WARPGROUP.DEPBAR.LE gsb0, 0x0 ;  /* 0x00008000000079c5 */ /* 0x000fc40000010000 */
[----:B------:R-:W-:-:S07]  /*9190*/  WARPGROUP.ARRIVE ;  /* 0x00000000000079c5 */ /* 0x000fce0000000000 */
[----:B------:R-:W-:Y:S01]  /*91a0*/  QGMMA.64x32x32.F32.E4M3.E4M3 R72, gdesc[UR8], R72, gsb0 ;  /* 0x00600000084879f3 */ /* 0x000fe20008000848 */
[----:B------:R-:W-:Y:S01]  /*91b0*/  R2UR UR13, R7 ;  /* 0x00000000070d72ca */ /* 0x000fe200000e0000 */
[----:B------:R-:W-:Y:S02]  /*91c0*/  VIADD R8, R10, 0x182 ;  /* 0x000001820a087836 */ /* 0x000fe40000000000 */
[----:B------:R-:W-:Y:S01]  /*91d0*/  IMAD.MOV.U32 R9, RZ, RZ, -0x7fffffe0 ;  /* 0x80000020ff097424 */ /* 0x000fe200078e00ff */
[----:B------:R-:W-:Y:S02]  /*91e0*/  WARPGROUP.DEPBAR.LE gsb0, 0x0 ;  /* 0x00008000000079c5 */ /* 0x000fe40000010000 */
[----:B------:R-:W-:-:S07]  /*91f0*/  WARPGROUP.ARRIVE ;  /* 0x00000000000079c5 */ /* 0x000fce0000000000 */
        /* <DEDUP_REMOVED lines=8> */
[----:B------:R-:W-:Y:S01]  /*9280*/  VIADD R10, R10, 0x202 ;  /* 0x000002020a0a7836 */ /* 0x000fe20000000000 */
[----:B------:R-:W-:Y:S02]  /*9290*/  R2UR UR23, R11 ;  /* 0x000000000b1772ca */ /* 0x000fe400000e0000 */
[----:B------:R-:W-:Y:S02]  /*92a0*/  R2UR UR20, R6 ;  /* 0x00000000061472ca */ /* 0x000fe400000e0000 */
[----:B------:R-:W-:Y:S02]  /*92b0*/  R2UR UR22, R10 ;  /* 0x000000000a1672ca */ /* 0x000fe400000e0000 */
[----:B------:R-:W-:Y:S01]  /*92c0*/  R2UR UR21, R7 ;  /* 0x00000000071572ca */ /* 0x000fe200000e0000 */
[----:B------:R-:W3:Y:S01]  /*92d0*/  LDC.64 R10, c[0x0][0x9e0] ;  /* 0x00027800ff0a7b82 */ /* 0x000ee20000000a00 */
[----:B--2---:R-:W-:-:S04]  /*92e0*/  LOP3.LUT R0, R107, 0x7f, RZ, 0xc0, !PT ;  /* 0x0000007f6b007812 */ /* 0x004fc800078ec0ff */
[----:B------:R-:W-:Y:S01]  /*92f0*/  ISETP.NE.AND P1, PT, R0, RZ, PT ;  /* 0x000000ff0000720c */ /* 0x000fe20003f25270 */
[----:B------:R-:W-:Y:S02]  /*9300*/  WARPGROUP.DEPBAR.LE gsb0, 0x0 ;  /* 0x00008000000079c5 */ /* 0x000fe40000010000 */
[----:B------:R-:W-:-:S06]  /*9310*/  WARPGROUP.ARRIVE ;  /* 0x00000000000079c5 */ /* 0x000fcc0000000000 */
[----:B------:R-:W-:Y:S04]  /*9320*/  QGMMA.64x32x32.F32.E4M3.E4M3 R24, gdesc[UR20], R24, gsb0 ;  /* 0x00600000141879f3 */ /* 0x000fe80008000818 */
[----:B------:R-:W-:Y:S02]  /*9330*/  @!P1 VIADD R0, R12, 0x13240 ;  /* 0x000132400c009836 */ /* 0x000fe40000000000 */
[----:B------:R-:W-:Y:S01]  /*9340*/  IMAD R15, R106, R15, 0xa0 ;  /* 0x000000a06a0f7424 */ /* 0x000fe200078e020f */
[----:B------:R2:W-:Y:S02]  /*9350*/  STL [R1+0x24], R108 ;  /* 0x0000246c01007387 */ /* 0x0005e40000100800 */
[----:B------:R-:W-:Y:S01]  /*9360*/  @!P1 PRMT R0, RZ, 0x654, R0 ;  /* 0x00000654ff009816 */ /* 0x000fe20000000000 */
[----:B----4-:R-:W-:-:S02]  /*9370*/  IMAD.IADD R14, R112, 0x1, R15 ;  /* 0x00000001700e7824 */ /* 0x010fc400078e020f */
[----:B------:R-:W-:-:S05]  /*9380*/  IMAD.U32 R9, RZ, RZ, UR4 ;  /* 0x00000004ff097e24 */ /* 0x000fca000f8e00ff */
[----:B------:R-:W-:Y:S02]  /*9390*/  LOP3.LUT R8, RZ, R9, RZ, 0x33, !PT ;  /* 0x00000009ff087212 */ /* 0x000fe400078e33ff */
[----:B------:R-:W-:Y:S01]  /*93a0*/  LOP3.LUT R17, R17, 0xffffffef, RZ, 0xc0, !PT ;  /* 0xffffffef11117812 */ /* 0x000fe200078ec0ff */
[----:B------:R-:W-:Y:S02]  /*93b0*/  WARPGROUP.DEPBAR.LE gsb0, 0x0 ;  /* 0x00008000000079c5 */ /* 0x000fe40000010000 */
[----:B------:R5:W-:Y:S01]  /*93c0*/  @!P1 SYNCS.ARRIVE.TRANS64.RED.A1T0 RZ, [R0+URZ], RZ ;  /* 0x000000ff00ff99a7 */ /* 0x000be2000810043f */
[----:B---3--:R-:W-:Y:S02]  /*93d0*/  ISETP.GE.AND P1, PT, R11, 0x1, PT ;  /* 0x000000010b00780c */ /* 0x008fe40003f26270 */
[----:B-----5:R-:W-:-:S05]  /*93e0*/  IADD3 R0, -R110, 0x1, R14 ;  /* 0x000000016e007810 */ /* 0x020fca0007ffe10e */
[C---:B01----:R-:W-:Y:S02]  /*93f0*/  IMAD R3, R13.reuse, -0x2, R0 ;  /* 0xfffffffe0d037824 */ /* 0x043fe400078e0200 */
[----:B------:R-:W-:Y:S02]  /*9400*/  IMAD R14, R13, -0x2, R14 ;  /* 0xfffffffe0d0e7824 */ /* 0x000fe400078e020e */
[C---:B------:R-:W-:Y:S02]  /*9410*/  IMAD.IADD R8, R3.reuse, 0x1, R8 ;  /* 0x0000000103087824 */ /* 0x040fe400078e0208 */
[----:B------:R-:W-:Y:S01]  /*9420*/  IMAD.IADD R3, R3, 0x1, R10 ;  /* 0x0000000103037824 */ /* 0x000fe200078e020a */
[----:B------:R-:W-:Y:S01]  /*9430*/  @P1 LOP3.LUT R17, R17, 0x10, RZ, 0xfc, !PT ;  /* 0x0000001011111812 */ /* 0x000fe200078efcff */
[----:B------:R-:W-:Y:S02]  /*9440*/  IMAD R0, R13, -0x2, R15 ;  /* 0xfffffffe0d007824 */ /* 0x000fe400078e020f */
[----:B------:R-:W-:Y:S01]  /*9450*/  IMAD.IADD R107, R8, 0x1, R108 ;  /* 0x00000001086b7824 */ /* 0x000fe200078e026c */
[----:B------:R-:W-:Y:S01]  /*9460*/  VIADDMNMX R20, R108, R3, R14, PT ;  /* 0x000000036c147246 */ /* 0x000fe2000380010e */
[----:B--2---:R-:W-:Y:S06]  /*9470*/  @!P1 BRA `(.L_x_11336) ;  /* 0x00000000004c9947 */ /* 0x004fec0003800000 */
        /* <DEDUP_REMOVED lines=11> */
.L_x_11338:
[----:B------:R-:W-:-:S13]  /*9530*/  ISETP.NE.AND P1, PT, R11, 0x1, PT ;  /* 0x000000010b00780c */ /* 0x000fda0003f25270 */
[----:B------:R-:W0:Y:S02]  /*9540*/  @P1 LDC.64 R12, c[0x0][0x9e8] ;  /* 0x00027a00ff0c1b82 */ /* 0x000e240000000a00 */
[----:B0-----:R-:W-:-:S05]  /*9550*/  @P1 IMAD.HI.U32 R12, R21, R12, RZ ;  /* 0x0000000c150c1227 */ /* 0x001fca00078e00ff */
[----:B------:R-:W-:-:S07]  /*9560*/  @P1 SHF.R.U32.HI R21, RZ, R13, R12 ;  /* 0x0000000dff151219 */ /* 0x000fce000001160c */
.L_x_11339:
[----:B------:R-:W-:Y:S05]  /*9570*/  BSYNC B0 ;  /* 0x0000000000007941 */ /* 0x000fea0003800000 */
.L_x_11337:
[----:B------:R-:W-:-:S05]  /*9580*/  IMAD R12, R21, R11, R0 ;  /* 0x0000000b150c7224 */ /* 0x000fca00078e0200 */
[----:B------:R-:W-:Y:S02]  /*9590*/  VIMNMX R107, R107, R12, !PT ;  /* 0x0000000c6b6b7248 */ /* 0x000fe40007fe0100 */
[----:B------:R-:W-:-:S07]  /*95a0*/  VIADDMNMX R20, R12, R11, R20, PT ;  /* 0x0000000b0c147246 */ /* 0x000fce0003800114 */
.L_x_11336:
[C---:B------:R-:W-:Y:S01]  /*95b0*/  ISETP.GE.AND P2, PT, R15.reuse, 0x2, PT ;  /* 0x000000020f00780c */ /* 0x040fe20003f46270 */
[----:B------:R-:W-:Y:S01]  /*95c0*/  VIADD R12, R108, 0x8 ;  /* 0x000000086c0c7836 */ /* 0x000fe20000000000 */
[C---:B------:R-:W-:Y:S02]  /*95d0*/  ISETP.GE.AND P1, PT, R15.reuse, 0x9, PT ;  /* 0x000000090f00780c */ /* 0x040fe40003f26270 */
[----:B------:R-:W-:Y:S01]  /*95e0*/  LOP3.LUT R16, R16, 0xdfffffff, RZ, 0xc0, !PT ;  /* 0xdfffffff10107812 */ /* 0x000fe200078ec0ff */
[----:B------:R-:W-:Y:S01]  /*95f0*/  IMAD.IADD R8, R8, 0x1, R12 ;  /* 0x0000000108087824 */ /* 0x000fe200078e020c */
[----:B------:R-:W-:Y:S01]  /*9600*/  ISETP.GE.AND P3, PT, R15, 0xa, PT ;  /* 0x0000000a0f00780c */ /* 0x000fe20003f66270 */
[----:B------:R0:W-:Y:S01]  /*9610*/  STL [R1+0x20], R12 ;  /* 0x0000200c01007387 */ /* 0x0001e20000100800 */
[----:B------:R-:W-:Y:S02]  /*9620*/  LOP3.LUT R17, R17, 0xfffffff7, RZ, 0xc0, !PT ;  /* 0xfffffff711117812 */ /* 0x000fe400078ec0ff */
[----:B------:R-:W-:-:S02]  /*9630*/  ISETP.GE.AND P4, PT, R15, 0x29, PT ;  /* 0x000000290f00780c */ /* 0x000fc40003f86270 */
[----:B------:R-:W-:Y:S02]  /*9640*/  ISETP.GE.AND P6, PT, R15, 0x1, PT ;  /* 0x000000010f00780c */ /* 0x000fe40003fc6270 */
        /* <DEDUP_REMOVED lines=37> */
[----:B------:R-:W-:Y:S02]  /*98a0*/  ISETP.LT.OR P1, PT, R20, 0x1a, P1 ;  /* 0x0000001a1400780c */ /* 0x000fe40000f21670 */
[----:B------:R-:W-:Y:S02]  /*98b0*/  VIADDMNMX R14, R12, R3, R14, PT ;  /* 0x000000030c0e7246 */ /* 0x000fe4000380010e */
[----:B------:R-:W-:Y:S02]  /*98c0*/  FSEL R101, R101, -INF , !P1 ;  /* 0xff80000065657808 */ /* 0x000fe40004800000 */
[----:B------:R-:W-:-:S02]  /*98d0*/  ISETP.GE.AND P1, PT, R15, 0x21, PT ;  /* 0x000000210f00780c */ /* 0x000fc40003f26270 */
[----:B------:R-:W-:Y:S02]  /*98e0*/  @P2 LOP3.LUT R17, R17, 0x1, RZ, 0xfc, !PT ;  /* 0x0000000111112812 */ /* 0x000fe400078efcff */
        /* <DEDUP_REMOVED lines=196> */
.L_x_11342:
[----:B------:R-:W-:-:S13]  /*a530*/  ISETP.NE.AND P5, PT, R11, 0x1, PT ;  /* 0x000000010b00780c */ /* 0x000fda0003fa5270 */
[----:B------:R-:W0:Y:S02]  /*a540*/  @P5 LDC.64 R12, c[0x0][0x9e8] ;  /* 0x00027a00ff0c5b82 */ /* 0x000e240000000a00 */
[----:B0-----:R-:W-:-:S05]  /*a550*/  @P5 IMAD.HI.U32 R12, R3, R12, RZ ;  /* 0x0000000c030c5227 */ /* 0x001fca00078e00ff */
[----:B------:R-:W-:-:S07]  /*a560*/  @P5 SHF.R.U32.HI R3, RZ, R13, R12 ;  /* 0x0000000dff035219 */ /* 0x000fce000001160c */
.L_x_11343:
[----:B------:R-:W-:Y:S05]  /*a570*/  BSYNC B0 ;  /* 0x0000000000007941 */ /* 0x000fea0003800000 */
.L_x_11341:
[----:B------:R-:W-:-:S05]  /*a580*/  IMAD R3, R3, R11, R0 ;  /* 0x0000000b03037224 */ /* 0x000fca00078e0200 */
[----:B------:R-:W-:Y:S02]  /*a590*/  VIMNMX R8, R8, R3, !PT ;  /* 0x0000000308087248 */ /* 0x000fe40007fe0100 */
[----:B------:R-:W-:-:S07]  /*a5a0*/  VIADDMNMX R14, R3, R11, R14, PT ;  /* 0x0000000b030e7246 */ /* 0x000fce000380010e */
.L_x_11340:
[----:B------:R-:W-:Y:S01]  /*a5b0*/  ISETP.GT.AND P1, PT, R8, 0x20, !P1 ;  /* 0x000000200800780c */ /* 0x000fe20004f24270 */
[----:B------:R-:W-:Y:S01]  /*a5c0*/  IMAD.IADD R10, R104, 0x1, R10 ;  /* 0x00000001680a7824 */ /* 0x000fe200078e020a */
        /* <DEDUP_REMOVED lines=108> */
[----:B------:R-:W-:Y:S01]  /*ac90*/  ISETP.GT.AND P6, PT, R8, RZ, !P6 ;  /* 0x000000ff0800720c */ /* 0x000fe200077c4270 */
[----:B------:R-:W0:Y:S01]  /*aca0*/  SHFL.BFLY PT, R3, R0, 0x2, 0x1f ;  /* 0x0c401f0000037f89 */ /* 0x000e2200000e0000 */
[C---:B------:R-:W-:Y:S02]  /*acb0*/  ISETP.LT.OR P1, PT, R14.reuse, 0x62, P1 ;  /* 0x000000620e00780c */ /* 0x040fe40000f21670 */
[----:B------:R-:W-:Y:S02]  /*acc0*/  ISETP.LT.OR P6, PT, R14, 0x1, P6 ;  /* 0x000000010e00780c */ /* 0x000fe400037c1670 */
[----:B------:R-:W-:Y:S02]  /*acd0*/  FSEL R43, R43, -INF , !P1 ;  /* 0xff8000002b2b7808 */ /* 0x000fe40004800000 */
[----:B------:R-:W-:-:S02]  /*ace0*/  LOP3.LUT P1, RZ, R16, 0x40, RZ, 0xc0, !PT ;  /* 0x0000004010ff7812 */ /* 0x000fc4000782c0ff */
[----:B------:R-:W-:Y:S02]  /*acf0*/  FSEL R90, R90, -INF , !P6 ;  /* 0xff8000005a5a7808 */ /* 0x000fe40007000000 */
[C---:B------:R-:W-:Y:S02]  /*ad00*/  ISETP.GT.AND P1, PT, R8.reuse, 0x68, !P1 ;  /* 0x000000680800780c */ /* 0x040fe40004f24270 */
[----:B------:R-:W-:Y:S02]  /*ad10*/  ISETP.GT.AND P3, PT, R8, 0x91, !P3 ;  /* 0x000000910800780c */ /* 0x000fe40005f64270 */
[----:B------:R-:W-:Y:S02]  /*ad20*/  ISETP.LT.OR P1, PT, R14, 0x69, P1 ;  /* 0x000000690e00780c */ /* 0x000fe40000f21670 */
[----:B------:R-:W-:Y:S02]  /*ad30*/  ISETP.GT.AND P4, PT, R8, 0x98, !P4 ;  /* 0x000000980800780c */ /* 0x000fe40006784270 */
[----:B------:R-:W-:-:S02]  /*ad40*/  FSEL R46, R46, -INF , !P1 ;  /* 0xff8000002e2e7808 */ /* 0x000fc40004800000 */
[----:B------:R-:W-:Y:S02]  /*ad50*/  LOP3.LUT P1, RZ, R16, 0x20, RZ, 0xc0, !PT ;  /* 0x0000002010ff7812 */ /* 0x000fe4000782c0ff */
        /* <DEDUP_REMOVED lines=9> */
[----:B------:R-:W-:-:S04]  /*adf0*/  ISETP.GT.AND P1, PT, R8, 0x70, !P1 ;  /* 0x000000700800780c */ /* 0x000fc80004f24270 */
        /* <DEDUP_REMOVED lines=8> */
[----:B------:R-:W-:Y:S02]  /*ae80*/  ISETP.GT.AND P1, PT, R8, 0x78, !P2 ;  /* 0x000000780800780c */ /* 0x000fe40005724270 */
[----:B------:R-:W-:Y:S02]  /*ae90*/  LOP3.LUT P2, RZ, R16, 0x2000000, RZ, 0xc0, !PT ;  /* 0x0200000010ff7812 */ /* 0x000fe4000784c0ff */
        /* <DEDUP_REMOVED lines=48> */
[----:B------:R-:W-:Y:S02]  /*b1a0*/  ISETP.GT.AND P1, PT, R8, 0x89, !P5 ;  /* 0x000000890800780c */ /* 0x000fe40006f24270 */
[----:B------:R-:W-:Y:S01]  /*b1b0*/  LOP3.LUT P5, RZ, R16, 0x10000000, RZ, 0xc0, !PT ;  /* 0x1000000010ff7812 */ /* 0x000fe200078ac0ff */
        /* <DEDUP_REMOVED lines=18> */
[----:B------:R-:W-:Y:S01]  /*b2e0*/  MUFU.EX2 R20, R20 ;  /* 0x0000001400147308 */ /* 0x000fe20000000800 */
[----:B------:R-:W-:Y:S01]  /*b2f0*/  FMNMX.FTZ R101, R99, R0, !PT ;  /* 0x0000000063657209 */ /* 0x000fe20007810000 */
[--C-:B------:R-:W-:Y:S01]  /*b300*/  FFMA.FTZ R73, R2, R73, -R12.reuse ;  /* 0x0000004902497223 */ /* 0x100fe2000001080c */
[----:B------:R-:W-:Y:S01]  /*b310*/  ISETP.GT.AND P2, PT, R8, 0x99, !P5 ;  /* 0x000000990800780c */ /* 0x000fe20006f44270 */
[--C-:B------:R-:W-:Y:S01]  /*b320*/  FFMA.FTZ R40, R2, R115, -R12.reuse ;  /* 0x0000007302287223 */ /* 0x100fe2000001080c */
[----:B------:R-:W-:Y:S01]  /*b330*/  FMNMX.FTZ R0, R102, R101, !PT ;  /* 0x0000006566007209 */ /* 0x000fe20007810000 */
[--C-:B------:R-:W-:Y:S01]  /*b340*/  FFMA.FTZ R77, R2, R77, -R12.reuse ;  /* 0x0000004d024d7223 */ /* 0x100fe2000001080c */
[----:B------:R-:W-:Y:S01]  /*b350*/  ISETP.LT.OR P2, PT, R14, 0x9a, P2 ;  /* 0x0000009a0e00780c */ /* 0x000fe20001741670 */
[----:B------:R-:W0:Y:S01]  /*b360*/  MUFU.EX2 R89, R89 ;  /* 0x0000005900597308 */ /* 0x000e220000000800 */
[----:B------:R-:W-:Y:S01]  /*b370*/  FMNMX.FTZ R0, R103, R0, !PT ;  /* 0x0000000067007209 */ /* 0x000fe20007810000 */
[--C-:B------:R-:W-:Y:S01]  /*b380*/  FFMA.FTZ R42, R2, R117, -R12.reuse ;  /* 0x00000075022a7223 */ /* 0x100fe2000001080c */
[----:B------:R-:W-:Y:S01]  /*b390*/  FSEL R41, R38, -INF , !P4 ;  /* 0xff80000026297808 */ /* 0x000fe20006000000 */
[C-C-:B------:R-:W-:Y:S01]  /*b3a0*/  FFMA.FTZ R81, R2.reuse, R81, -R12.reuse ;  /* 0x0000005102517223 */ /* 0x140fe2000001080c */
[----:B------:R-:W-:Y:S01]  /*b3b0*/  FMNMX.FTZ R0, R13, R0, !PT ;  /* 0x000000000d007209 */ /* 0x000fe20007810000 */
[C-C-:B------:R-:W-:Y:S01]  /*b3c0*/  FFMA.FTZ R44, R2.reuse, R119, -R12.reuse ;  /* 0x00000077022c7223 */ /* 0x140fe2000001080c */
[----:B------:R-:W-:Y:S01]  /*b3d0*/  FSEL R39, R39, -INF , !P2 ;  /* 0xff80000027277808 */ /* 0x000fe20005000000 */
        /* <DEDUP_REMOVED lines=30> */
[----:B0-----:R-:W-:Y:S01]  /*b5c0*/  FADD.FTZ R88, R20, R89 ;  /* 0x0000005914587221 */ /* 0x001fe20000010000 */
[----:B------:R-:W-:-:S02]  /*b5d0*/  ISETP.GE.AND P5, PT, R11, 0x1, PT ;  /* 0x000000010b00780c */ /* 0x000fc40003fa6270 */
        /* <DEDUP_REMOVED lines=30> */
[----:B------:R-:W-:Y:S02]  /*b7c0*/  FMNMX.FTZ R0, R30, R101, !PT ;  /* 0x000000651e007209 */ /* 0x000fe40007810000 */
[----:B------:R-:W-:Y:S01]  /*b7d0*/  FSEL R101, R34, -INF , !P1 ;  /* 0xff80000022657808 */ /* 0x000fe20004800000 */
[----:B------:R-:W-:-:S01]  /*b7e0*/  FFMA.FTZ R34, R2, R133, -R12 ;  /* 0x0000008502227223 */ /* 0x000fc2000001080c */
        /* <DEDUP_REMOVED lines=9> */
[----:B------:R-:W-:Y:S02]  /*b880*/  MUFU.EX2 R44, R44 ;  /* 0x0000002c002c7308 */ /* 0x000fe40000000800 */
[----:B------:R-:W0:Y:S06]  /*b890*/  SHFL.BFLY PT, R111, R0, 0x2, 0x1f ;  /* 0x0c401f00006f7f89 */ /* 0x000e2c00000e0000 */
[----:B------:R-:W1:Y:S08]  /*b8a0*/  MUFU.EX2 R85, R85 ;  /* 0x0000005500557308 */ /* 0x000e700000000800 */
[----:B------:R-:W-:Y:S08]  /*b8b0*/  MUFU.EX2 R48, R48 ;  /* 0x0000003000307308 */ /* 0x000ff00000000800 */
[----:B------:R-:W-:Y:S01]  /*b8c0*/  MUFU.EX2 R57, R57 ;  /* 0x0000003900397308 */ /* 0x000fe20000000800 */
[----:B-1----:R-:W-:-:S02]  /*b8d0*/  F2FP.SATFINITE.E4M3.F32.PACK_AB_MERGE_C R150, R85, R44, RZ ;  /* 0x0000002c5596723e */ /* 0x002fc400048070ff */
[----:B0-----:R-:W-:Y:S01]  /*b8e0*/  FMNMX.FTZ R66, R0, R111, !PT ;  /* 0x0000006f00427209 */ /* 0x001fe20007810000 */
[----:B------:R-:W-:-:S01]  /*b8f0*/  FFMA.FTZ R111, R2, R143, -R12 ;  /* 0x0000008f026f7223 */ /* 0x000fc2000001080c */
[----:B------:R-:W-:Y:S01]  /*b900*/  FFMA.FTZ R12, R2, R37, -R12 ;  /* 0x00000025020c7223 */ /* 0x000fe2000001080c */
[----:B------:R-:W-:Y:S02]  /*b910*/  F2FP.SATFINITE.E4M3.F32.PACK_AB_MERGE_C R150, R81, R42, R150 ;  /* 0x0000002a5196723e */ /* 0x000fe40004807096 */
[----:B------:R-:W0:Y:S01]  /*b920*/  SHFL.BFLY PT, R113, R66, 0x1, 0x1f ;  /* 0x0c201f0042717f89 */ /* 0x000e2200000e0000 */
[----:B------:R-:W-:Y:S08]  /*b930*/  MUFU.EX2 R52, R52 ;  /* 0x0000003400347308 */ /* 0x000ff00000000800 */
[----:B------:R-:W1:Y:S08]  /*b940*/  MUFU.EX2 R61, R61 ;  /* 0x0000003d003d7308 */ /* 0x000e700000000800 */
[----:B------:R-:W-:Y:S01]  /*b950*/  MUFU.EX2 R56, R56 ;  /* 0x0000003800387308 */ /* 0x000fe20000000800 */
[----:B0-----:R-:W-:-:S07]  /*b960*/  FMNMX.FTZ R0, R66, R113, !PT ;  /* 0x0000007142007209 */ /* 0x001fce0007810000 */
[----:B------:R-:W-:Y:S01]  /*b970*/  MUFU.EX2 R65, R65 ;  /* 0x0000004100417308 */ /* 0x000fe20000000800 */
[----:B-1----:R-:W-:Y:S02]  /*b980*/  F2FP.SATFINITE.E4M3.F32.PACK_AB_MERGE_C R144, R61, R52, RZ ;  /* 0x000000343d90723e */ /* 0x002fe400048070ff */
[----:B------:R-:W-:Y:S01]  /*b990*/  FSETP.NEU.FTZ.AND P1, PT, R0, -INF , PT ;  /* 0xff8000000000780b */ /* 0x000fe20003f3d000 */
[----:B------:R-:W-:-:S01]  /*b9a0*/  FFMA.FTZ R66, R2, R0, -8 ;  /* 0xc100000002427423 */ /* 0x000fc20000010000 */
[----:B------:R-:W-:-:S03]  /*b9b0*/  F2FP.SATFINITE.E4M3.F32.PACK_AB_MERGE_C R144, R57, R48, R144 ;  /* 0x000000303990723e */ /* 0x000fc60004807090 */
[----:B------:R-:W-:Y:S01]  /*b9c0*/  MUFU.EX2 R58, R58 ;  /* 0x0000003a003a7308 */ /* 0x000fe20000000800 */
        /* <DEDUP_REMOVED lines=52> */
[----:B------:R-:W-:-:S03]  /*bd10*/  F2FP.SATFINITE.E4M3.F32.PACK_AB_MERGE_C R68, R95, R68, RZ ;  /* 0x000000445f44723e */ /* 0x000fc600048070ff */
[----:B------:R-:W2:Y:S01]  /*bd20*/  MUFU.EX2 R72, R72 ;  /* 0x0000004800487308 */ /* 0x000ea20000000800 */
[----:B0-----:R-:W-:-:S01]  /*bd30*/  FADD.FTZ R92, R70, R87 ;  /* 0x00000057465c7221 */ /* 0x001fc20000010000 */
[----:B------:R-:W-:Y:S01]  /*bd40*/  FADD.FTZ R87, R73, R94 ;  /* 0x0000005e49577221 */ /* 0x000fe20000010000 */
[----:B------:R-:W-:-:S05]  /*bd50*/  F2FP.SATFINITE.E4M3.F32.PACK_AB_MERGE_C R153, R91, R66, R68 ;  /* 0x000000425b99723e */ /* 0x000fca0004807044 */
[----:B------:R-:W0:Y:S01]  /*bd60*/  MUFU.EX2 R103, R103 ;  /* 0x0000006700677308 */ /* 0x000e220000000800 */
[----:B-1----:R-:W-:-:S07]  /*bd70*/  FADD.FTZ R43, R99, R92 ;  /* 0x0000005c632b7221 */ /* 0x002fce0000010000 */
[----:B------:R-:W1:Y:S01]  /*bd80*/  MUFU.EX2 R13, R13 ;  /* 0x0000000d000d7308 */ /* 0x000e620000000800 */
[----:B--2---:R-:W-:-:S01]  /*bd90*/  FADD.FTZ R92, R72, R43 ;  /* 0x0000002b485c7221 */ /* 0x004fc20000010000 */
[----:B------:R-:W-:Y:S01]  /*bda0*/  FFMA.FTZ R43, R2, R46, -R37 ;  /* 0x0000002e022b7223 */ /* 0x000fe20000010825 */
[----:B------:R-:W-:-:S04]  /*bdb0*/  FADD.FTZ R46, R40, R87 ;  /* 0x00000057282e7221 */ /* 0x000fc80000010000 */
[----:B------:R-:W-:Y:S01]  /*bdc0*/  FADD.FTZ R87, R77, R46 ;  /* 0x0000002e4d577221 */ /* 0x000fe20000010000 */
[----:B------:R-:W2:Y:S01]  /*bdd0*/  MUFU.EX2 R74, R74 ;  /* 0x0000004a004a7308 */ /* 0x000ea20000000800 */
[----:B0-----:R-:W-:-:S01]  /*bde0*/  FADD.FTZ R92, R103, R92 ;  /* 0x0000005c675c7221 */ /* 0x001fc20000010000 */
[----:B------:R-:W-:Y:S01]  /*bdf0*/  F2FP.SATFINITE.E4M3.F32.PACK_AB_MERGE_C R72, R103, R72, RZ ;  /* 0x000000486748723e */ /* 0x000fe200048070ff */
[----:B------:R-:W-:-:S03]  /*be00*/  FADD.FTZ R46, R42, R87 ;  /* 0x000000572a2e7221 */ /* 0x000fc60000010000 */
[----:B------:R-:W-:Y:S01]  /*be10*/  F2FP.SATFINITE.E4M3.F32.PACK_AB_MERGE_C R155, R99, R70, R72 ;  /* 0x00000046639b723e */ /* 0x000fe20004807048 */
[----:B------:R-:W-:-:S01]  /*be20*/  FADD.FTZ R47, R81, R46 ;  /* 0x0000002e512f7221 */ /* 0x000fc20000010000 */
[----:B------:R-:W0:Y:S01]  /*be30*/  MUFU.EX2 R15, R15 ;  /* 0x0000000f000f7308 */ /* 0x000e220000000800 */
[----:B-1----:R-:W-:-:S02]  /*be40*/  FADD.FTZ R21, R13, R92 ;  /* 0x0000005c0d157221 */ /* 0x002fc40000010000 */
[----:B------:R-:W-:-:S04]  /*be50*/  FADD.FTZ R40, R44, R47 ;  /* 0x0000002f2c287221 */ /* 0x000fc80000010000 */
[----:B------:R-:W-:Y:S01]  /*be60*/  FADD.FTZ R85, R85, R40 ;  /* 0x0000002855557221 */ /* 0x000fe20000010000 */
[----:B------:R-:W1:Y:S01]  /*be70*/  MUFU.EX2 R76, R76 ;  /* 0x0000004c004c7308 */ /* 0x000e620000000800 */
[----:B--2---:R-:W-:-:S07]  /*be80*/  FADD.FTZ R32, R74, R21 ;  /* 0x000000154a207221 */ /* 0x004fce0000010000 */
[----:B------:R-:W2:Y:S01]  /*be90*/  MUFU.EX2 R75, R75 ;  /* 0x0000004b004b7308 */ /* 0x000ea20000000800 */
[----:B0-----:R-:W-:-:S07]  /*bea0*/  FADD.FTZ R21, R15, R32 ;  /* 0x000000200f157221 */ /* 0x001fce0000010000 */
[----:B------:R-:W0:Y:S01]  /*beb0*/  MUFU.EX2 R78, R78 ;  /* 0x0000004e004e7308 */ /* 0x000e220000000800 */
[----:B-1----:R-:W-:-:S01]  /*bec0*/  FADD.FTZ R32, R76, R21 ;  /* 0x000000154c207221 */ /* 0x002fc20000010000 */
[----:B------:R-:W-:Y:S01]  /*bed0*/  FFMA.FTZ R21, R2, R51, -R37 ;  /* 0x0000003302157223 */ /* 0x000fe20000010825 */
[----:B------:R-:W-:-:S04]  /*bee0*/  F2FP.SATFINITE.E4M3.F32.PACK_AB_MERGE_C R76, R76, R15, RZ ;  /* 0x0000000f4c4c723e */ /* 0x000fc800048070ff */
[----:B------:R-:W-:Y:S01]  /*bef0*/  F2FP.SATFINITE.E4M3.F32.PACK_AB_MERGE_C R149, R74, R13, R76 ;  /* 0x0000000d4a95723e */ /* 0x000fe2000480704c */
        /* <DEDUP_REMOVED lines=10> */
[----:B------:R-:W-:Y:S01]  /*bfa0*/  FADD.FTZ R36, R56, R61 ;  /* 0x0000003d38247221 */ /* 0x000fe20000010000 */
[----:B------:R-:W-:-:S05]  /*bfb0*/  FFMA.FTZ R28, R2, R54, -R37 ;  /* 0x00000036021c7223 */ /* 0x000fca0000010825 */
[----:B------:R-:W1:Y:S01]  /*bfc0*/  MUFU.EX2 R59, R59 ;  /* 0x0000003b003b7308 */ /* 0x000e620000000800 */
[----:B--2---:R-:W-:-:S01]  /*bfd0*/  FADD.FTZ R47, R80, R47 ;  /* 0x0000002f502f7221 */ /* 0x004fc20000010000 */
[----:B------:R-:W-:-:S04]  /*bfe0*/  F2FP.SATFINITE.E4M3.F32.PACK_AB_MERGE_C R79, R80, R79, RZ ;  /* 0x0000004f504f723e */ /* 0x000fc800048070ff */
[----:B------:R-:W-:Y:S02]  /*bff0*/  F2FP.SATFINITE.E4M3.F32.PACK_AB_MERGE_C R151, R78, R75, R79 ;  /* 0x0000004b4e97723e */ /* 0x000fe4000480704f */
[----:B------:R-:W2:Y:S01]  /*c000*/  MUFU.EX2 R83, R83 ;  /* 0x0000005300537308 */ /* 0x000ea20000000800 */
[----:B0-----:R-:W-:-:S01]  /*c010*/  FADD.FTZ R32, R82, R47 ;  /* 0x0000002f52207221 */ /* 0x001fc20000010000 */
[----:B------:R-:W-:Y:S01]  /*c020*/  FFMA.FTZ R47, R2, R55, -R37 ;  /* 0x00000037022f7223 */ /* 0x000fe20000010825 */
[----:B------:R-:W-:-:S01]  /*c030*/  FADD.FTZ R55, R65, R36 ;  /* 0x0000002441377221 */ /* 0x000fc20000010000 */
[----:B------:R-:W-:-:S04]  /*c040*/  FFMA.FTZ R37, R2, R39, -R37 ;  /* 0x0000002702257223 */ /* 0x000fc80000010825 */
[----:B------:R-:W0:Y:S01]  /*c050*/  MUFU.EX2 R69, R69 ;  /* 0x0000004500457308 */ /* 0x000e220000000800 */
[----:B-1----:R-:W-:-:S07]  /*c060*/  FADD.FTZ R32, R59, R32 ;  /* 0x000000203b207221 */ /* 0x002fce0000010000 */
[----:B------:R-:W1:Y:S01]  /*c070*/  MUFU.EX2 R84, R84 ;  /* 0x0000005400547308 */ /* 0x000e620000000800 */
[----:B--2---:R-:W-:-:S07]  /*c080*/  FADD.FTZ R51, R83, R32 ;  /* 0x0000002053337221 */ /* 0x004fce0000010000 */
        /* <DEDUP_REMOVED lines=100> */
[----:B------:R-:W-:Y:S05]  /*c6d0*/  @!P5 BRA `(.L_x_11344) ;  /* 0x000000000048d947 */ /* 0x000fea0003800000 */
[C---:B------:R-:W-:Y:S01]  /*c6e0*/  ISETP.GT.AND P1, PT, R104.reuse, RZ, PT ;  /* 0x000000ff6800720c */ /* 0x040fe20003f24270 */
[----:B------:R-:W-:Y:S01]  /*c6f0*/  BSSY B0, `(.L_x_11345) ;  /* 0x000000e000007945 */ /* 0x000fe20003800000 */
[----:B0-----:R-:W-:-:S11]  /*c700*/  VIADD R12, R104, 0xffffffff ;  /* 0xffffffff680c7836 */ /* 0x001fd60000000000 */
        /* <DEDUP_REMOVED lines=8> */
.L_x_11346:
[----:B------:R-:W-:-:S13]  /*c790*/  ISETP.NE.AND P1, PT, R11, 0x1, PT ;  /* 0x000000010b00780c */ /* 0x000fda0003f25270 */
[----:B------:R-:W0:Y:S02]  /*c7a0*/  @P1 LDC.64 R14, c[0x0][0x9e8] ;  /* 0x00027a00ff0e1b82 */ /* 0x000e240000000a00 */
[----:B0-----:R-:W-:-:S05]  /*c7b0*/  @P1 IMAD.HI.U32 R14, R12, R14, RZ ;  /* 0x0000000e0c0e1227 */ /* 0x001fca00078e00ff */
[----:B------:R-:W-:-:S07]  /*c7c0*/  @P1 SHF.R.U32.HI R12, RZ, R15, R14 ;  /* 0x0000000fff0c1219 */ /* 0x000fce000001160e */
.L_x_11347:
[----:B------:R-:W-:Y:S05]  /*c7d0*/  BSYNC B0 ;  /* 0x0000000000007941 */ /* 0x000fea0003800000 */
.L_x_11345:
[----:B------:R-:W-:-:S05]  /*c7e0*/  IMAD R11, R12, R11, R11 ;  /* 0x0000000b0c0b7224 */ /* 0x000fca00078e020b */
[----:B------:R-:W-:-:S07]  /*c7f0*/  VIMNMX R10, R10, R11, PT ;  /* 0x0000000b0a0a7248 */ /* 0x000fce0003fe0100 */
.L_x_11344:
[----:B0-----:R-:W2:Y:S01]  /*c800*/  LDL R12, [R1+0x4c] ;  /* 0x00004c00010c7983 */ /* 0x001ea20000100800 */
[----:B------:R-:W-:Y:S01]  /*c810*/  IMAD.HI R10, R10, 0x66666667, RZ ;  /* 0x666666670a0a7827 */ /* 0x000fe200078e02ff */
[----:B------:R-:W-:Y:S01]  /*c820*/  ULDC UR37, c[0x0][0x9e4] ;  /* 0x0002790000257ab9 */ /* 0x000fe20000000800 */
[----:B------:R-:W-:Y:S01]  /*c830*/  ULDC UR36, c[0x0][0x9e4] ;  /* 0x0002790000247ab9 */ /* 0x000fe20000000800 */
[----:B------:R-:W-:Y:S01]  /*c840*/  ULDC UR38, c[0x0][0x9dc] ;  /* 0x0002770000267ab9 */ /* 0x000fe20000000800 */
[----:B------:R-:W-:Y:S01]  /*c850*/  ULDC UR42, c[0x0][0x9dc] ;  /* 0x00027700002a7ab9 */ /* 0x000fe20000000800 */
[----:B------:R-:W-:Y:S01]  /*c860*/  SHF.R.U32.HI R11, RZ, 0x1f, R10 ;  /* 0x0000001fff0b7819 */ /* 0x000fe2000001160a */
[----:B------:R-:W-:Y:S01]  /*c870*/  ULDC UR43, c[0x0][0x9e0] ;  /* 0x00027800002b7ab9 */ /* 0x000fe20000000800 */
[----:B------:R-:W-:Y:S01]  /*c880*/  ULDC UR39, c[0x0][0x9e0] ;  /* 0x0002780000277ab9 */ /* 0x000fe20000000800 */
[----:B------:R-:W-:Y:S01]  /*c890*/  BSSY B1, `(.L_x_11348) ;  /* 0x000044d000017945 */ /* 0x000fe20003800000 */
[----:B------:R-:W-:-:S02]  /*c8a0*/  LEA.HI.SX32 R11, R10, R11, 0x1a ;  /* 0x0000000b0a0b7211 */ /* 0x000fc400078fd2ff */
        /* <DEDUP_REMOVED lines=26> */
[----:B------:R0:W-:Y:S04]  /*ca50*/  STL [R1+0x14], R9 ;  /* 0x0000140901007387 */ /* 0x0001e80000100800 */
[----:B------:R0:W-:Y:S02]  /*ca60*/  STL [R1+0x18], R10 ;  /* 0x0000180a01007387 */ /* 0x0001e40000100800 */
.L_x_11370:
[----:B------:R-:W-:-:S05]  /*ca70*/  VIADD R14, R19, 0x1 ;  /* 0x00000001130e7836 */ /* 0x000fca0000000000 */
[----:B------:R-:W-:-:S04]  /*ca80*/  ISETP.NE.AND P1, PT, R14, 0x2, PT ;  /* 0x000000020e00780c */ /* 0x000fc80003f25270 */
[----:B0-----:R-:W-:Y:S02]  /*ca90*/  SEL R9, RZ, 0x1, P1 ;  /* 0x00000001ff097807 */ /* 0x001fe40000800000 */
[----:B------:R-:W-:Y:S02]  /*caa0*/  SEL R14, R14, RZ, P1 ;  /* 0x000000ff0e0e7207 */ /* 0x000fe40000800000 */
[----:B------:R-:W-:-:S05]  /*cab0*/  LOP3.LUT R10, R156, R9, RZ, 0x3c, !PT ;  /* 0x000000099c0a7212 */ /* 0x000fca00078e3cff */
[----:B------:R0:W-:Y:S01]  /*cac0*/  STL [R1], R10 ;  /* 0x0000000a01007387 */ /* 0x0001e20000100800 */
[----:B------:R-:W-:Y:S05]  /*cad0*/  @!P0 BRA `(.L_x_11351) ;  /* 0x0000000000048947 */ /* 0x000fea0003800000 */
[----:B------:R-:W-:Y:S01]  /*cae0*/  BPT.TRAP 0x1 ;  /* 0x000000040000795c */ /* 0x000fe20000300000 */
.L_x_11351:
[----:B------:R-:W-:Y:S01]  /*caf0*/  IMAD R9, R14, 0x8, R18 ;  /* 0x000000080e097824 */ /* 0x000fe200078e0212 */
[----:B0-----:R-:W-:-:S04]  /*cb00*/  SHF.L.U32 R10, R10, 0x1f, RZ ;  /* 0x0000001f0a0a7819 */ /* 0x001fc800000006ff */
[----:B------:R0:W1:Y:S01]  /*cb10*/  SYNCS.PHASECHK.TRANS64.TRYWAIT P1, [R9+URZ+0x13230], R10 ;  /* 0x0132300a090075a7 */ /* 0x000062000802017f */
[----:B------:R-:W-:Y:S05]  /*cb20*/  @!P0 BRA `(.L_x_11352) ;  /* 0x0000000000048947 */ /* 0x000fea0003800000 */
[----:B------:R-:W-:Y:S01]  /*cb30*/  BPT.TRAP 0x1 ;  /* 0x000000040000795c */ /* 0x000fe20000300000 */
.L_x_11352:
[----:B------:R-:W2:Y:S01]  /*cb40*/  LDL R11, [R1+0x2c] ;  /* 0x00002c00010b7983 */ /* 0x000ea20000100800 */
[----:B------:R-:W-:Y:S01]  /*cb50*/  BSSY B2, `(.L_x_11353) ;  /* 0x0000007000027945 */ /* 0x000fe20003800000 */
[----:B--2---:R-:W-:-:S04]  /*cb60*/  IMAD R20, R14, 0x280, R11 ;  /* 0x000002800e147824 */ /* 0x004fc800078e020b */
[C---:B------:R-:W-:Y:S02]  /*cb70*/  VIADD R12, R20.reuse, 0x80 ;  /* 0x00000080140c7836 */ /* 0x040fe40000000000 */
[----:B------:R-:W-:Y:S01]  /*cb80*/  VIADD R56, R20, 0x100 ;  /* 0x0000010014387836 */ /* 0x000fe20000000000 */
[----:B-1----:R-:W-:Y:S06]  /*cb90*/  @P1 BRA `(.L_x_11354) ;  /* 0x0000000000081947 */ /* 0x002fec0003800000 */
[----:B------:R-:W1:Y:S02]  /*cba0*/  SYNCS.PHASECHK.TRANS64.TRYWAIT P1, [R9+URZ+0x13230], R10 ;  /* 0x0132300a090075a7 */ /* 0x000e64000802017f */
[----:B-1----:R-:W-:Y:S05]  /*cbb0*/  @!P1 BRA `(.L_x_11355) ;  /* 0x0000013400a09947 */ /* 0x002fea0003800000 */
.L_x_11354:
[----:B------:R-:W-:Y:S05]  /*cbc0*/  BSYNC B2 ;  /* 0x0000000000027941 */ /* 0x000fea0003800000 */
.L_x_11353:
[----:B01----:R-:W-:Y:S01]  /*cbd0*/  IMAD.MOV.U32 R10, RZ, RZ, R20 ;  /* 0x000000ffff0a7224 */ /* 0x003fe200078e0014 */
[----:B------:R-:W-:Y:S01]  /*cbe0*/  R2UR UR16, R4 ;  /* 0x00000000041072ca */ /* 0x000fe200000e0000 */
[----:B------:R-:W-:Y:S01]  /*cbf0*/  IMAD.MOV.U32 R11, RZ, RZ, -0x7fffffe0 ;  /* 0x80000020ff0b7424 */ /* 0x000fe200078e00ff */
[----:B------:R-:W-:Y:S01]  /*cc00*/  R2UR UR17, R5 ;  /* 0x00000000051172ca */ /* 0x000fe200000e0000 */
[----:B------:R-:W-:Y:S01]  /*cc10*/  WARPGROUP.ARRIVE ;  /* 0x00000000000079c5 */ /* 0x000fe20000000000 */
[----:B------:R-:W-:Y:S01]  /*cc20*/  R2UR UR18, R10 ;  /* 0x000000000a1272ca */ /* 0x000fe200000e0000 */
[----:B------:R-:W-:Y:S01]  /*cc30*/  IMAD.MOV.U32 R13, RZ, RZ, -0x7fffffe0 ;  /* 0x80000020ff0d7424 */ /* 0x000fe200078e00ff */
[----:B------:R-:W-:Y:S01]  /*cc40*/  R2UR UR19, R11 ;  /* 0x000000000b1372ca */ /* 0x000fe200000e0000 */
[----:B------:R-:W-:Y:S01]  /*cc50*/  IMAD.MOV.U32 R10, RZ, RZ, R56 ;  /* 0x000000ffff0a7224 */ /* 0x000fe200078e0038 */
[----:B------:R-:W-:Y:S01]  /*cc60*/  R2UR UR22, R12 ;  /* 0x000000000c1672ca */ /* 0x000fe200000e0000 */
[C---:B------:R-:W-:Y:S01]  /*cc70*/  VIADD R12, R20.reuse, 0x180 ;  /* 0x00000180140c7836 */ /* 0x040fe20000000000 */
[----:B------:R-:W-:Y:S01]  /*cc80*/  R2UR UR23, R13 ;  /* 0x000000000d1772ca */ /* 0x000fe200000e0000 */
[----:B------:R-:W-:Y:S01]  /*cc90*/  VIADD R56, R20, 0x182 ;  /* 0x0000018214387836 */ /* 0x000fe20000000000 */
[----:B------:R-:W-:Y:S01]  /*cca0*/  R2UR UR20, R4 ;  /* 0x00000000041472ca */ /* 0x000fe200000e0000 */
[----:B------:R-:W-:Y:S01]  /*ccb0*/  IMAD.MOV.U32 R57, RZ, RZ, -0x7fffffe0 ;  /* 0x80000020ff397424 */ /* 0x000fe200078e00ff */
[----:B------:R-:W-:-:S02]  /*ccc0*/  R2UR UR21, R5 ;  /* 0x00000000051572ca */ /* 0x000fc400000e0000 */
[----:B------:R-:W-:Y:S01]  /*ccd0*/  R2UR UR26, R10 ;  /* 0x000000000a1a72ca */ /* 0x000fe200000e0000 */
[----:B------:R-:W-:Y:S01]  /*cce0*/  VIADD R10, R20, 0x200 ;  /* 0x00000200140a7836 */ /* 0x000fe20000000000 */
[----:B------:R-:W-:Y:S01]  /*ccf0*/  R2UR UR27, R11 ;  /* 0x000000000b1b72ca */ /* 0x000fe200000e0000 */
[----:B------:R-:W-:Y:S01]  /*cd00*/  QGMMA.64x32x32.F32.E4M3.E4M3 R120, gdesc[UR16], RZ, !UPT, gsb0 ;  /* 0x00600000107879f3 */ /* 0x000fe2000c0008ff */
[----:B------:R-:W-:Y:S02]  /*cd10*/  R2UR UR24, R4 ;  /* 0x00000000041872ca */ /* 0x000fe400000e0000 */
[----:B------:R-:W-:Y:S02]  /*cd20*/  R2UR UR25, R5 ;  /* 0x00000000051972ca */ /* 0x000fe400000e0000 */
[----:B------:R-:W-:Y:S01]  /*cd30*/  R2UR UR10, R12 ;  /* 0x000000000c0a72ca */ /* 0x000fe200000e0000 */
[----:B------:R-:W-:Y:S01]  /*cd40*/  VIADD R12, R20, 0x2 ;  /* 0x00000002140c7836 */ /* 0x000fe20000000000 */
[----:B------:R-:W-:-:S02]  /*cd50*/  R2UR UR11, R13 ;  /* 0x000000000d0b72ca */ /* 0x000fc400000e0000 */
[----:B------:R-:W-:Y:S02]  /*cd60*/  R2UR UR8, R4 ;  /* 0x00000000040872ca */ /* 0x000fe400000e0000 */
[----:B------:R-:W-:Y:S02]  /*cd70*/  R2UR UR9, R5 ;  /* 0x00000000050972ca */ /* 0x000fe400000e0000 */
[----:B------:R-:W-:Y:S01]  /*cd80*/  R2UR UR6, R10 ;  /* 0x000000000a0672ca */ /* 0x000fe200000e0000 */
[----:B------:R-:W-:Y:S01]  /*cd90*/  VIADD R10, R20, 0x82 ;  /* 0x00000082140a7836 */ /* 0x000fe20000000000 */
[----:B------:R-:W-:Y:S01]  /*cda0*/  R2UR UR7, R11 ;  /* 0x000000000b0772ca */ /* 0x000fe200000e0000 */
[----:B------:R-:W-:Y:S01]  /*cdb0*/  IMAD.MOV.U32 R11, RZ, RZ, -0x7fffffe0 ;  /* 0x80000020ff0b7424 */ /* 0x000fe200078e00ff */
[----:B------:R-:W-:Y:S02]  /*cdc0*/  R2UR UR4, R4 ;  /* 0x00000000040472ca */ /* 0x000fe400000e0000 */
[----:B------:R-:W-:-:S02]  /*cdd0*/  R2UR UR5, R5 ;  /* 0x00000000050572ca */ /* 0x000fc400000e0000 */
[----:B------:R-:W-:Y:S01]  /*cde0*/  R2UR UR14, R12 ;  /* 0x000000000c0e72ca */ /* 0x000fe200000e0000 */
[----:B------:R-:W-:Y:S01]  /*cdf0*/  VIADD R12, R20, 0x102 ;  /* 0x00000102140c7836 */ /* 0x000fe20000000000 */
[----:B------:R-:W-:Y:S01]  /*ce00*/  R2UR UR15, R13 ;  /* 0x000000000d0f72ca */ /* 0x000fe200000e0000 */
[----:B------:R-:W-:Y:S01]  /*ce10*/  IMAD.MOV.U32 R13, RZ, RZ, -0x7fffffe0 ;  /* 0x80000020ff0d7424 */ /* 0x000fe200078e00ff */
[----:B------:R-:W-:Y:S02]  /*ce20*/  R2UR UR12, R6 ;  /* 0x00000000060c72ca */ /* 0x000fe400000e0000 */
[----:B------:R-:W-:Y:S02]  /*ce30*/  R2UR UR13, R7 ;  /* 0x00000000070d72ca */ /* 0x000fe400000e0000 */
[----:B------:R-:W-:Y:S01]  /*ce40*/  R2UR UR18, R10 ;  /* 0x000000000a1272ca */ /* 0x000fe200000e0000 */
[----:B------:R-:W-:Y:S01]  /*ce50*/  VIADD R10, R20, 0x202 ;  /* 0x00000202140a7836 */ /* 0x000fe20000000000 */
[----:B------:R-:W-:Y:S01]  /*ce60*/  R2UR UR19, R11 ;  /* 0x000000000b1372ca */ /* 0x000fe200000e0000 */
[----:B------:R-:W-:Y:S01]  /*ce70*/  IMAD.MOV.U32 R11, RZ, RZ, -0x7fffffe0 ;  /* 0x80000020ff0b7424 */ /* 0x000fe200078e00ff */
        /* <DEDUP_REMOVED lines=44> */
.L_x_11356:
[----:B------:R-:W-:Y:S01]  /*d140*/  SHF.L.U32 R10, R156, 0x1f, RZ ;  /* 0x0000001f9c0a7819 */ /* 0x000fe200000006ff */
[----:B------:R-:W-:-:S04]  /*d150*/  IMAD R20, R19, 0x8, R18 ;  /* 0x0000000813147824 */ /* 0x000fc800078e0212 */
[----:B------:R0:W1:Y:S01]  /*d160*/  SYNCS.PHASECHK.TRANS64.TRYWAIT P1, [R20+URZ+0x13250], R10 ;  /* 0x0132500a140075a7 */ /* 0x000062000802017f */
[----:B------:R-:W-:Y:S05]  /*d170*/  @!P0 BRA `(.L_x_11357) ;  /* 0x0000000000048947 */ /* 0x000fea0003800000 */
[----:B------:R-:W-:Y:S01]  /*d180*/  BPT.TRAP 0x1 ;  /* 0x000000040000795c */ /* 0x000fe20000300000 */
.L_x_11357:
[----:B------:R-:W-:Y:S04]  /*d190*/  BSSY B2, `(.L_x_11358) ;  /* 0x0000004000027945 */ /* 0x000fe80003800000 */
[----:B-1----:R-:W-:Y:S05]  /*d1a0*/  @P1 BRA `(.L_x_11359) ;  /* 0x0000000000081947 */ /* 0x002fea0003800000 */
[----:B------:R-:W1:Y:S02]  /*d1b0*/  SYNCS.PHASECHK.TRANS64.TRYWAIT P1, [R20+URZ+0x13250], R10 ;  /* 0x0132500a140075a7 */ /* 0x000e64000802017f */
[----:B-1----:R-:W-:Y:S05]  /*d1c0*/  @!P1 BRA `(.L_x_11360) ;  /* 0x0000013000309947 */ /* 0x002fea0003800000 */
.L_x_11359:
[----:B------:R-:W-:Y:S05]  /*d1d0*/  BSYNC B2 ;  /* 0x0000000000027941 */ /* 0x000fea0003800000 */
.L_x_11358:
[----:B01----:R-:W-:Y:S01]  /*d1e0*/  VIADD R10, R18, 0x1000 ;  /* 0x00001000120a7836 */ /* 0x003fe20000000000 */
[----:B------:R-:W-:-:S04]  /*d1f0*/  LOP3.LUT P1, RZ, R17, 0x10, RZ, 0xc0, !PT ;  /* 0x0000001011ff7812 */ /* 0x000fc8000782c0ff */
[----:B------:R-:W-:-:S04]  /*d200*/  SHF.R.U32.HI R10, RZ, 0x4, R10 ;  /* 0x00000004ff0a7819 */ /* 0x000fc8000001160a */
[----:B------:R-:W-:-:S04]  /*d210*/  LOP3.LUT R10, R10, 0x3fff, RZ, 0xc0, !PT ;  /* 0x00003fff0a0a7812 */ /* 0x000fc800078ec0ff */
[----:B------:R-:W-:Y:S01]  /*d220*/  LOP3.LUT R10, R10, 0x10000, RZ, 0xfc, !PT ;  /* 0x000100000a0a7812 */ /* 0x000fe200078efcff */
[----:B------:R-:W-:-:S04]  /*d230*/  IMAD.MOV.U32 R11, RZ, RZ, -0x3ffffff0 ;  /* 0xc0000010ff0b7424 */ /* 0x000fc800078e00ff */
[----:B------:R-:W-:Y:S01]  /*d240*/  IMAD R10, R19, 0x280, R10 ;  /* 0x00000280130a7824 */ /* 0x000fe200078e020a */
[----:B------:R-:W-:Y:S01]  /*d250*/  R2UR UR7, R11 ;  /* 0x000000000b0772ca */ /* 0x000fe200000e0000 */
[----:B------:R-:W-:Y:S01]  /*d260*/  WARPGROUP.ARRIVE ;  /* 0x00000000000079c5 */ /* 0x000fe20000000000 */
[----:B------:R-:W-:Y:S01]  /*d270*/  IMAD.MOV.U32 R13, RZ, RZ, -0x3ffffff0 ;  /* 0xc0000010ff0d7424 */ /* 0x000fe200078e00ff */
[----:B------:R-:W2:Y:S01]  /*d280*/  LDL R19, [R1+0x30] ;  /* 0x0000300001137983 */ /* 0x000ea20000100800 */
[----:B------:R-:W-:-:S13]  /*d290*/  R2UR UR6, R10 ;  /* 0x000000000a0672ca */ /* 0x000fda00000e0000 */
[----:B------:R-:W-:Y:S01]  /*d2a0*/  QGMMA.64x64x32.F32.E4M3.E4M3 R24, R152, gdesc[UR4], R24, gsb0 ;  /* 0x00e0000498187df3 */ /* 0x000fe20008000818 */
[----:B------:R-:W-:Y:S01]  /*d2b0*/  VIADD R12, R10, 0x80 ;  /* 0x000000800a0c7836 */ /* 0x000fe20000000000 */
[----:B------:R-:W-:-:S04]  /*d2c0*/  R2UR UR7, R13 ;  /* 0x000000000d0772ca */ /* 0x000fc800000e0000 */
[----:B------:R-:W-:Y:S01]  /*d2d0*/  R2UR UR6, R12 ;  /* 0x000000000c0672ca */ /* 0x000fe200000e0000 */
[----:B------:R-:W-:Y:S02]  /*d2e0*/  WARPGROUP.DEPBAR.LE gsb0, 0x0 ;  /* 0x00008000000079c5 */ /* 0x000fe40000010000 */
[----:B------:R-:W3:Y:S01]  /*d2f0*/  LDL R153, [R1+0x44] ;  /* 0x0000440001997983 */ /* 0x000ee20000100800 */
[----:B------:R-:W-:-:S03]  /*d300*/  WARPGROUP.ARRIVE ;  /* 0x00000000000079c5 */ /* 0x000fc60000000000 */
[----:B------:R-:W4:Y:S06]  /*d310*/  LDL R154, [R1+0x28] ;  /* 0x00002800019a7983 */ /* 0x000f2c0000100800 */
[----:B------:R-:W-:Y:S01]  /*d320*/  QGMMA.64x64x32.F32.E4M3.E4M3 R24, R148, gdesc[UR4], R24, gsb0 ;  /* 0x00e0000494187df3 */ /* 0x000fe20008000818 */
[----:B------:R-:W5:Y:S01]  /*d330*/  LDL R155, [R1+0x24] ;  /* 0x00002400019b7983 */ /* 0x000f620000100800 */
[----:B------:R-:W-:Y:S02]  /*d340*/  VIADD R12, R10, 0x100 ;  /* 0x000001000a0c7836 */ /* 0x000fe40000000000 */
[----:B------:R-:W-:Y:S01]  /*d350*/  IMAD.MOV.U32 R13, RZ, RZ, -0x3ffffff0 ;  /* 0xc0000010ff0d7424 */ /* 0x000fe200078e00ff */
[----:B------:R-:W0:Y:S01]  /*d360*/  S2R R152, SR_TID.X ;  /* 0x0000000000987919 */ /* 0x000e220000002100 */
[----:B------:R-:W-:Y:S01]  /*d370*/  IMAD.MOV.U32 R11, RZ, RZ, -0x3ffffff0 ;  /* 0xc0000010ff0b7424 */ /* 0x000fe200078e00ff */
[----:B------:R-:W-:Y:S01]  /*d380*/  R2UR UR6, R12 ;  /* 0x000000000c0672ca */ /* 0x000fe200000e0000 */
[----:B------:R-:W-:Y:S01]  /*d390*/  VIADD R12, R10, 0x180 ;  /* 0x000001800a0c7836 */ /* 0x000fe20000000000 */
[----:B------:R-:W-:Y:S01]  /*d3a0*/  R2UR UR7, R13 ;  /* 0x000000000d0772ca */ /* 0x000fe200000e0000 */
[----:B------:R-:W-:-:S02]  /*d3b0*/  IMAD.MOV.U32 R13, RZ, RZ, -0x3ffffff0 ;  /* 0xc0000010ff0d7424 */ /* 0x000fc400078e00ff */
[----:B------:R-:W-:Y:S01]  /*d3c0*/  VIADD R10, R10, 0x200 ;  /* 0x000002000a0a7836 */ /* 0x000fe20000000000 */
[----:B0-----:R-:W-:-:S04]  /*d3d0*/  LOP3.LUT R152, R152, 0x7f, RZ, 0xc0, !PT ;  /* 0x0000007f98987812 */ /* 0x001fc800078ec0ff */
[----:B------:R-:W-:-:S13]  /*d3e0*/  ISETP.NE.AND P2, PT, R152, RZ, PT ;  /* 0x000000ff9800720c */ /* 0x000fda0003f45270 */
[----:B------:R-:W-:-:S05]  /*d3f0*/  @!P2 VIADD R9, R9, 0x13240 ;  /* 0x000132400909a836 */ /* 0x000fca0000000000 */
[----:B------:R-:W-:Y:S01]  /*d400*/  @!P2 PRMT R9, RZ, 0x654, R9 ;  /* 0x00000654ff09a816 */ /* 0x000fe20000000009 */
[----:B------:R-:W-:Y:S02]  /*d410*/  WARPGROUP.DEPBAR.LE gsb0, 0x0 ;  /* 0x00008000000079c5 */ /* 0x000fe40000010000 */
[----:B------:R-:W-:-:S06]  /*d420*/  WARPGROUP.ARRIVE ;  /* 0x00000000000079c5 */ /* 0x000fcc0000000000 */
[----:B------:R-:W-:Y:S01]  /*d430*/  QGMMA.64x64x32.F32.E4M3.E4M3 R24, R144, gdesc[UR4], R24, gsb0 ;  /* 0x00e0000490187df3 */ /* 0x000fe20008000818 */
[----:B------:R-:W-:Y:S01]  /*d440*/  R2UR UR6, R12 ;  /* 0x000000000c0672ca */ /* 0x000fe200000e0000 */
[----:B------:R-:W-:Y:S01]  /*d450*/  IMAD R12, R8, -0xa0, RZ ;  /* 0xffffff60080c7824 */ /* 0x000fe200078e02ff */
[----:B------:R-:W-:Y:S01]  /*d460*/  R2UR UR7, R13 ;  /* 0x000000000d0772ca */ /* 0x000fe200000e0000 */
[----:B------:R-:W-:Y:S02]  /*d470*/  WARPGROUP.DEPBAR.LE gsb0, 0x0 ;  /* 0x00008000000079c5 */ /* 0x000fe40000010000 */
[----:B------:R-:W-:-:S10]  /*d480*/  WARPGROUP.ARRIVE ;  /* 0x00000000000079c5 */ /* 0x000fd40000000000 */
[----:B------:R-:W-:Y:S01]  /*d490*/  QGMMA.64x64x32.F32.E4M3.E4M3 R24, R140, gdesc[UR4], R24, gsb0 ;  /* 0x00e000048c187df3 */ /* 0x000fe20008000818 */
[----:B------:R-:W-:Y:S02]  /*d4a0*/  R2UR UR6, R10 ;  /* 0x000000000a0672ca */ /* 0x000fe400000e0000 */
[----:B------:R-:W-:Y:S01]  /*d4b0*/  R2UR UR7, R11 ;  /* 0x000000000b0772ca */ /* 0x000fe200000e0000 */
[----:B------:R-:W-:Y:S02]  /*d4c0*/  WARPGROUP.DEPBAR.LE gsb0, 0x0 ;  /* 0x00008000000079c5 */ /* 0x000fe40000010000 */
[----:B------:R-:W-:-:S10]  /*d4d0*/  WARPGROUP.ARRIVE ;  /* 0x00000000000079c5 */ /* 0x000fd40000000000 */
[----:B------:R-:W-:Y:S01]  /*d4e0*/  QGMMA.64x64x32.F32.E4M3.E4M3 R24, R136, gdesc[UR4], R24, gsb0 ;  /* 0x00e0000488187df3 */ /* 0x000fe20008000818 */
[----:B---3--:R-:W-:-:S05]  /*d4f0*/  IADD3 R10, R12, 0x1, R153 ;  /* 0x000000010c0a7810 */ /* 0x008fca0007ffe099 */
[----:B--2---:R-:W-:-:S04]  /*d500*/  IMAD.IADD R10, R10, 0x1, -R19 ;  /* 0x000000010a0a7824 */ /* 0x004fc800078e0a13 */
[----:B----4-:R-:W-:-:S04]  /*d510*/  IMAD R19, R154, -0x2, R10 ;  /* 0xfffffffe9a137824 */ /* 0x010fc800078e020a */
[----:B------:R-:W-:Y:S01]  /*d520*/  VIADD R13, R19, UR43 ;  /* 0x0000002b130d7c36 */ /* 0x000fe20008000000 */
[----:B------:R-:W-:Y:S02]  /*d530*/  WARPGROUP.DEPBAR.LE gsb0, 0x0 ;  /* 0x00008000000079c5 */ /* 0x000fe40000010000 */
[----:B------:R0:W-:Y:S01]  /*d540*/  @!P2 SYNCS.ARRIVE.TRANS64.RED.A1T0 RZ, [R9+URZ], RZ ;  /* 0x000000ff09ffa9a7 */ /* 0x0001e2000810043f */
[----:B------:R-:W-:Y:S02]  /*d550*/  IMAD R136, R154, -0x2, R12 ;  /* 0xfffffffe9a887824 */ /* 0x000fe400078e020c */
[----:B-----5:R-:W-:Y:S02]  /*d560*/  IMAD.IADD R137, R155, 0x1, R13 ;  /* 0x000000019b897824 */ /* 0x020fe400078e020d */
        /* <DEDUP_REMOVED lines=17> */
.L_x_11363:
[----:B------:R-:W-:-:S05]  /*d680*/  IMAD.U32 R139, RZ, RZ, UR37 ;  /* 0x00000025ff8b7e24 */ /* 0x000fca000f8e00ff */
[----:B------:R-:W-:-:S13]  /*d690*/  ISETP.NE.AND P1, PT, R139, 0x1, PT ;  /* 0x000000018b00780c */ /* 0x000fda0003f25270 */
[----:B------:R-:W0:Y:S02]  /*d6a0*/  @P1 LDC.64 R10, c[0x0][0x9e8] ;  /* 0x00027a00ff0a1b82 */ /* 0x000e240000000a00 */
[----:B0-----:R-:W-:-:S04]  /*d6b0*/  @P1 IMAD.HI.U32 R140, R15, R10, RZ ;  /* 0x0000000a0f8c1227 */ /* 0x001fc800078e00ff */
[----:B------:R-:W-:Y:S01]  /*d6c0*/  IMAD.MOV.U32 R10, RZ, RZ, R15 ;  /* 0x000000ffff0a7224 */ /* 0x000fe200078e000f */
[----:B------:R-:W-:-:S07]  /*d6d0*/  @P1 SHF.R.U32.HI R10, RZ, R11, R140 ;  /* 0x0000000bff0a1219 */ /* 0x000fce000001168c */
.L_x_11364:
[----:B------:R-:W-:Y:S05]  /*d6e0*/  BSYNC B2 ;  /* 0x0000000000027941 */ /* 0x000fea0003800000 */
.L_x_11362:
[----:B------:R-:W-:-:S05]  /*d6f0*/  IMAD R10, R10, R139, R136 ;  /* 0x0000008b0a0a7224 */ /* 0x000fca00078e0288 */
[----:B------:R-:W-:Y:S02]  /*d700*/  VIMNMX R138, R138, R10, !PT ;  /* 0x0000000a8a8a7248 */ /* 0x000fe40007fe0100 */
[----:B------:R-:W-:-:S07]  /*d710*/  VIADDMNMX R137, R10, R139, R137, PT ;  /* 0x0000008b0a897246 */ /* 0x000fce0003800189 */
.L_x_11361:
[C---:B------:R-:W-:Y:S01]  /*d720*/  ISETP.GE.AND P2, PT, R12.reuse, 0x2, PT ;  /* 0x000000020c00780c */ /* 0x040fe20003f46270 */
[----:B------:R-:W2:Y:S01]  /*d730*/  LDL R10, [R1+0x20] ;  /* 0x00002000010a7983 */ /* 0x000ea20000100800 */
[----:B------:R-:W-:Y:S02]  /*d740*/  ISETP.GE.AND P1, PT, R12, 0x9, PT ;  /* 0x000000090c00780c */ /* 0x000fe40003f26270 */
[----:B------:R-:W-:Y:S02]  /*d750*/  LOP3.LUT R16, R16, 0xdfffffff, RZ, 0xc0, !PT ;  /* 0xdfffffff10107812 */ /* 0x000fe400078ec0ff */
[C---:B------:R-:W-:Y:S02]  /*d760*/  ISETP.GE.AND P3, PT, R12.reuse, 0xa, PT ;  /* 0x0000000a0c00780c */ /* 0x040fe40003f66270 */
        /* <DEDUP_REMOVED lines=18> */
[----:B------:R-:W-:Y:S02]  /*d890*/  ISETP.GT.AND P1, PT, R138, 0x10, !P2 ;  /* 0x000000108a00780c */ /* 0x000fe40005724270 */
[----:B------:R-:W-:-:S02]  /*d8a0*/  ISETP.GE.AND P2, PT, R12, 0x12, PT ;  /* 0x000000120c00780c */ /* 0x000fc40003f46270 */
[----:B------:R-:W-:Y:S02]  /*d8b0*/  ISETP.LT.OR P1, PT, R137, 0x11, P1 ;  /* 0x000000118900780c */ /* 0x000fe40000f21670 */
[----:B------:R-:W-:Y:S02]  /*d8c0*/  LOP3.LUT R17, R17, 0xfffffff7, RZ, 0xc0, !PT ;  /* 0xfffffff711117812 */ /* 0x000fe400078ec0ff */
[----:B------:R-:W-:Y:S02]  /*d8d0*/  FSEL R128, R128, -INF , !P1 ;  /* 0xff80000080807808 */ /* 0x000fe40004800000 */
[----:B------:R-:W-:Y:S02]  /*d8e0*/  ISETP.GT.AND P1, PT, R138, 0x11, !P2 ;  /* 0x000000118a00780c */ /* 0x000fe40005724270 */
[----:B------:R-:W-:Y:S02]  /*d8f0*/  LOP3.LUT R16, R16, 0xffffffef, RZ, 0xc0, !PT ;  /* 0xffffffef10107812 */ /* 0x000fe400078ec0ff */
[----:B------:R-:W-:-:S02]  /*d900*/  ISETP.LT.OR P1, PT, R137, 0x12, P1 ;  /* 0x000000128900780c */ /* 0x000fc40000f21670 */
[----:B------:R-:W-:Y:S02]  /*d910*/  @P2 LOP3.LUT R17, R17, 0x8, RZ, 0xfc, !PT ;  /* 0x0000000811112812 */ /* 0x000fe400078efcff */
[----:B------:R-:W-:Y:S02]  /*d920*/  ISETP.GE.AND P2, PT, R12, 0x19, PT ;  /* 0x000000190c00780c */ /* 0x000fe40003f46270 */
[----:B------:R-:W-:Y:S02]  /*d930*/  FSEL R129, R129, -INF , !P1 ;  /* 0xff80000081817808 */ /* 0x000fe40004800000 */
[----:B------:R-:W-:Y:S02]  /*d940*/  LOP3.LUT R17, R17, 0xfffffffb, RZ, 0xc0, !PT ;  /* 0xfffffffb11117812 */ /* 0x000fe400078ec0ff */
[----:B------:R-:W-:Y:S02]  /*d950*/  ISETP.GT.AND P1, PT, R138, 0x18, !P2 ;  /* 0x000000188a00780c */ /* 0x000fe40005724270 */
[----:B------:R-:W-:-:S02]  /*d960*/  @P6 LOP3.LUT R16, R16, 0x10, RZ, 0xfc, !PT ;  /* 0x0000001010106812 */ /* 0x000fc400078efcff */
[----:B------:R-:W-:Y:S02]  /*d970*/  ISETP.LT.OR P1, PT, R137, 0x19, P1 ;  /* 0x000000198900780c */ /* 0x000fe40000f21670 */
[----:B------:R-:W-:Y:S02]  /*d980*/  LOP3.LUT R16, R16, 0xffbfffff, RZ, 0xc0, !PT ;  /* 0xffbfffff10107812 */ /* 0x000fe400078ec0ff */
[----:B------:R-:W-:Y:S02]  /*d990*/  @P2 LOP3.LUT R17, R17, 0x4, RZ, 0xfc, !PT ;  /* 0x0000000411112812 */ /* 0x000fe400078efcff */
[----:B------:R-:W-:Y:S02]  /*d9a0*/  ISETP.GE.AND P2, PT, R12, 0x1a, PT ;  /* 0x0000001a0c00780c */ /* 0x000fe40003f46270 */
[----:B------:R-:W-:Y:S02]  /*d9b0*/  FSEL R132, R132, -INF , !P1 ;  /* 0xff80000084847808 */ /* 0x000fe40004800000 */
[----:B------:R-:W-:-:S02]  /*d9c0*/  ISETP.GT.AND P1, PT, R138, 0x19, !P2 ;  /* 0x000000198a00780c */ /* 0x000fc40005724270 */
        /* <DEDUP_REMOVED lines=80> */
[----:B------:R-:W-:Y:S01]  /*ded0*/  @P6 LOP3.LUT R16, R16, 0x2000, RZ, 0xfc, !PT ;  /* 0x0000200010106812 */ /* 0x000fe200078efcff */
[----:B--2---:R-:W-:Y:S01]  /*dee0*/  IMAD.IADD R13, R10, 0x1, R13 ;  /* 0x000000010a0d7824 */ /* 0x004fe200078e020d */
[----:B------:R-:W-:Y:S01]  /*def0*/  ISETP.GE.AND P6, PT, R12, 0x5a, PT ;  /* 0x0000005a0c00780c */ /* 0x000fe20003fc6270 */
[----:B------:R-:W-:Y:S01]  /*df00*/  IMAD.IADD R19, R10, 0x1, R19 ;  /* 0x000000010a137824 */ /* 0x000fe200078e0213 */
        /* <DEDUP_REMOVED lines=53> */
[----:B------:R-:W-:-:S13]  /*e260*/  ISETP.GE.AND P6, PT, R12, 0x81, PT ;  /* 0x000000810c00780c */ /* 0x000fda0003fc6270 */
        /* <DEDUP_REMOVED lines=66> */
.L_x_11367:
[----:B------:R-:W-:-:S05]  /*e690*/  IMAD.U32 R12, RZ, RZ, UR37 ;  /* 0x00000025ff0c7e24 */ /* 0x000fca000f8e00ff */
[----:B------:R-:W-:-:S13]  /*e6a0*/  ISETP.NE.AND P6, PT, R12, 0x1, PT ;  /* 0x000000010c00780c */ /* 0x000fda0003fc5270 */
[----:B------:R-:W0:Y:S02]  /*e6b0*/  @P6 LDC.64 R10, c[0x0][0x9e8] ;  /* 0x00027a00ff0a6b82 */ /* 0x000e240000000a00 */
[----:B0-----:R-:W-:-:S04]  /*e6c0*/  @P6 IMAD.HI.U32 R137, R21, R10, RZ ;  /* 0x0000000a15896227 */ /* 0x001fc800078e00ff */
[----:B------:R-:W-:Y:S01]  /*e6d0*/  IMAD.MOV.U32 R10, RZ, RZ, R21 ;  /* 0x000000ffff0a7224 */ /* 0x000fe200078e0015 */
[----:B------:R-:W-:-:S07]  /*e6e0*/  @P6 SHF.R.U32.HI R10, RZ, R11, R137 ;  /* 0x0000000bff0a6219 */ /* 0x000fce0000011689 */
.L_x_11368:
[----:B------:R-:W-:Y:S05]  /*e6f0*/  BSYNC B2 ;  /* 0x0000000000027941 */ /* 0x000fea0003800000 */
.L_x_11366:
[----:B------:R-:W-:-:S05]  /*e700*/  IMAD R136, R10, R12, R136 ;  /* 0x0000000c0a887224 */ /* 0x000fca00078e0288 */
[----:B------:R-:W-:Y:S02]  /*e710*/  VIMNMX R19, R19, R136, !PT ;  /* 0x0000008813137248 */ /* 0x000fe40007fe0100 */
[----:B------:R-:W-:-:S07]  /*e720*/  VIADDMNMX R13, R136, R12, R13, PT ;  /* 0x0000000c880d7246 */ /* 0x000fce000380010d */
.L_x_11365:
[----:B------:R-:W-:Y:S01]  /*e730*/  ISETP.GT.AND P1, PT, R19, 0x20, !P1 ;  /* 0x000000201300780c */ /* 0x000fe20004f24270 */
[----:B------:R-:W2:Y:S03]  /*e740*/  LDL.LU R137, [R1+0x8] ;  /* 0x0000080001897983 */ /* 0x000ea60000300800 */
        /* <DEDUP_REMOVED lines=11> */
[C---:B------:R-:W-:Y:S02]  /*e800*/  ISETP.GT.AND P1, PT, R19.reuse, 0x31, !P6 ;  /* 0x000000311300780c */ /* 0x040fe40007724270 */
[----:B------:R-:W-:Y:S02]  /*e810*/  ISETP.GT.AND P3, PT, R19, 0x28, !P3 ;  /* 0x000000281300780c */ /* 0x000fe40005f64270 */
[----:B------:R-:W-:Y:S02]  /*e820*/  ISETP.LT.OR P1, PT, R13, 0x32, P1 ;  /* 0x000000320d00780c */ /* 0x000fe40000f21670 */
[C---:B------:R-:W-:Y:S02]  /*e830*/  LOP3.LUT P4, RZ, R16.reuse, 0x40000, RZ, 0xc0, !PT ;  /* 0x0004000010ff7812 */ /* 0x040fe4000788c0ff */
[----:B------:R-:W-:Y:S02]  /*e840*/  FSEL R115, R115, -INF , !P1 ;  /* 0xff80000073737808 */ /* 0x000fe40004800000 */
[----:B------:R-:W-:-:S02]  /*e850*/  LOP3.LUT P1, RZ, R16, 0x200000, RZ, 0xc0, !PT ;  /* 0x0020000010ff7812 */ /* 0x000fc4000782c0ff */
[----:B------:R-:W-:Y:S02]  /*e860*/  ISETP.LT.OR P3, PT, R13, 0x29, P3 ;  /* 0x000000290d00780c */ /* 0x000fe40001f61670 */
[----:B------:R-:W-:Y:S02]  /*e870*/  ISETP.GT.AND P1, PT, R19, 0x38, !P1 ;  /* 0x000000381300780c */ /* 0x000fe40004f24270 */
[----:B------:R-:W-:Y:S02]  /*e880*/  FSEL R110, R110, -INF , !P3 ;  /* 0xff8000006e6e7808 */ /* 0x000fe40005800000 */
[----:B------:R-:W-:Y:S02]  /*e890*/  ISETP.LT.OR P1, PT, R13, 0x39, P1 ;  /* 0x000000390d00780c */ /* 0x000fe40000f21670 */
[----:B------:R-:W-:Y:S02]  /*e8a0*/  ISETP.GT.AND P2, PT, R19, 0x21, !P2 ;  /* 0x000000211300780c */ /* 0x000fe40005744270 */
[----:B------:R-:W-:-:S02]  /*e8b0*/  FSEL R118, R118, -INF , !P1 ;  /* 0xff80000076767808 */ /* 0x000fc40004800000 */
[C---:B------:R-:W-:Y:S02]  /*e8c0*/  LOP3.LUT P1, RZ, R16.reuse, 0x100000, RZ, 0xc0, !PT ;  /* 0x0010000010ff7812 */ /* 0x040fe4000782c0ff */
[----:B------:R-:W-:Y:S02]  /*e8d0*/  LOP3.LUT P3, RZ, R16, 0x20000, RZ, 0xc0, !PT ;  /* 0x0002000010ff7812 */ /* 0x000fe4000786c0ff */
[----:B------:R-:W-:Y:S02]  /*e8e0*/  ISETP.GT.AND P1, PT, R19, 0x39, !P1 ;  /* 0x000000391300780c */ /* 0x000fe40004f24270 */
[C---:B------:R-:W-:Y:S02]  /*e8f0*/  ISETP.LT.OR P2, PT, R13.reuse, 0x22, P2 ;  /* 0x000000220d00780c */ /* 0x040fe40001741670 */
[----:B------:R-:W-:Y:S02]  /*e900*/  ISETP.LT.OR P1, PT, R13, 0x3a, P1 ;  /* 0x0000003a0d00780c */ /* 0x000fe40000f21670 */
[----:B------:R-:W-:-:S02]  /*e910*/  FSEL R107, R107, -INF , !P2 ;  /* 0xff8000006b6b7808 */ /* 0x000fc40005000000 */
[----:B------:R-:W-:Y:S02]  /*e920*/  FSEL R119, R119, -INF , !P1 ;  /* 0xff80000077777808 */ /* 0x000fe40004800000 */
[C---:B------:R-:W-:Y:S02]  /*e930*/  LOP3.LUT P1, RZ, R16.reuse, 0x80000, RZ, 0xc0, !PT ;  /* 0x0008000010ff7812 */ /* 0x040fe4000782c0ff */
[----:B------:R-:W-:Y:S02]  /*e940*/  LOP3.LUT P2, RZ, R16, 0x10000, RZ, 0xc0, !PT ;  /* 0x0001000010ff7812 */ /* 0x000fe4000784c0ff */
[----:B------:R-:W-:Y:S02]  /*e950*/  ISETP.GT.AND P1, PT, R19, 0x40, !P1 ;  /* 0x000000401300780c */ /* 0x000fe40004f24270 */
[----:B------:R-:W-:Y:S02]  /*e960*/  LOP3.LUT R17, R17, 0xffffffdf, RZ, 0xc0, !PT ;  /* 0xffffffdf11117812 */ /* 0x000fe400078ec0ff */
[----:B------:R-:W-:-:S02]  /*e970*/  ISETP.LT.OR P1, PT, R13, 0x41, P1 ;  /* 0x000000410d00780c */ /* 0x000fc40000f21670 */
[----:B------:R-:W-:Y:S02]  /*e980*/  @P0 LOP3.LUT R17, R17, 0x20, RZ, 0xfc, !PT ;  /* 0x0000002011110812 */ /* 0x000fe400078efcff */
[----:B------:R-:W-:Y:S02]  /*e990*/  FSEL R90, R90, -INF , !P1 ;  /* 0xff8000005a5a7808 */ /* 0x000fe40004800000 */
[----:B------:R-:W-:Y:S02]  /*e9a0*/  ISETP.GT.AND P1, PT, R19, 0x41, !P4 ;  /* 0x000000411300780c */ /* 0x000fe40006724270 */
[C---:B------:R-:W-:Y:S02]  /*e9b0*/  LOP3.LUT P0, RZ, R16.reuse, 0x8000, RZ, 0xc0, !PT ;  /* 0x0000800010ff7812 */ /* 0x040fe4000780c0ff */
[----:B------:R-:W-:Y:S02]  /*e9c0*/  ISETP.LT.OR P1, PT, R13, 0x42, P1 ;  /* 0x000000420d00780c */ /* 0x000fe40000f21670 */
[----:B------:R-:W-:-:S02]  /*e9d0*/  LOP3.LUT P6, RZ, R16, 0x2000, RZ, 0xc0, !PT ;  /* 0x0000200010ff7812 */ /* 0x000fc400078cc0ff */
[----:B------:R-:W-:Y:S02]  /*e9e0*/  FSEL R91, R91, -INF , !P1 ;  /* 0xff8000005b5b7808 */ /* 0x000fe40004800000 */
[----:B------:R-:W-:Y:S02]  /*e9f0*/  ISETP.GT.AND P1, PT, R19, 0x48, !P3 ;  /* 0x000000481300780c */ /* 0x000fe40005f24270 */
[C---:B------:R-:W-:Y:S02]  /*ea00*/  LOP3.LUT P4, RZ, R16.reuse, 0x100, RZ, 0xc0, !PT ;  /* 0x0000010010ff7812 */ /* 0x040fe4000788c0ff */
[----:B------:R-:W-:Y:S02]  /*ea10*/  ISETP.LT.OR P1, PT, R13, 0x49, P1 ;  /* 0x000000490d00780c */ /* 0x000fe40000f21670 */
[----:B------:R-:W-:Y:S02]  /*ea20*/  LOP3.LUT P3, RZ, R16, 0x80, RZ, 0xc0, !PT ;  /* 0x0000008010ff7812 */ /* 0x000fe4000786c0ff */
[----:B------:R-:W-:-:S02]  /*ea30*/  FSEL R94, R94, -INF , !P1 ;  /* 0xff8000005e5e7808 */ /* 0x000fc40004800000 */
        /* <DEDUP_REMOVED lines=97> */
[----:B------:R-:W-:Y:S02]  /*f050*/  LOP3.LUT P0, RZ, R16, 0x8000000, RZ, 0xc0, !PT ;  /* 0x0800000010ff7812 */ /* 0x000fe4000780c0ff */
[----:B------:R-:W-:Y:S02]  /*f060*/  ISETP.GT.AND P1, PT, R19, 0x11, !P1 ;  /* 0x000000111300780c */ /* 0x000fe40004f24270 */
[----:B------:R-:W-:Y:S02]  /*f070*/  FMNMX.FTZ R10, R65, R10, !PT ;  /* 0x0000000a410a7209 */ /* 0x000fe40007810000 */
[----:B------:R-:W-:Y:S02]  /*f080*/  ISETP.LT.OR P1, PT, R13, 0x12, P1 ;  /* 0x000000120d00780c */ /* 0x000fe40000f21670 */
[----:B------:R-:W-:-:S02]  /*f090*/  ISETP.GT.AND P0, PT, R19, 0x80, !P0 ;  /* 0x000000801300780c */ /* 0x000fc40004704270 */
        /* <DEDUP_REMOVED lines=9> */
[C---:B------:R-:W-:Y:S02]  /*f130*/  LOP3.LUT P1, RZ, R17.reuse, 0x2, RZ, 0xc0, !PT ;  /* 0x0000000211ff7812 */ /* 0x040fe4000782c0ff */
[----:B------:R-:W-:Y:S02]  /*f140*/  LOP3.LUT R17, R17, 0xffffff7f, RZ, 0xc0, !PT ;  /* 0xffffff7f11117812 */ /* 0x000fe400078ec0ff */
[----:B------:R-:W-:Y:S02]  /*f150*/  ISETP.GT.AND P1, PT, R19, 0x19, !P1 ;  /* 0x000000191300780c */ /* 0x000fe40004f24270 */
[----:B------:R-:W-:-:S02]  /*f160*/  @P0 LOP3.LUT R17, R17, 0x80, RZ, 0xfc, !PT ;  /* 0x0000008011110812 */ /* 0x000fc400078efcff */
[----:B------:R-:W-:Y:S02]  /*f170*/  ISETP.LT.OR P1, PT, R13, 0x1a, P1 ;  /* 0x0000001a0d00780c */ /* 0x000fe40000f21670 */
[C---:B------:R-:W-:Y:S02]  /*f180*/  LOP3.LUT P0, RZ, R16.reuse, 0x10000000, RZ, 0xc0, !PT ;  /* 0x1000000010ff7812 */ /* 0x040fe4000780c0ff */
[----:B------:R-:W-:Y:S02]  /*f190*/  FSEL R135, R135, -INF , !P1 ;  /* 0xff80000087877808 */ /* 0x000fe40004800000 */
[----:B------:R-:W-:Y:S02]  /*f1a0*/  LOP3.LUT P1, RZ, R16, 0x1, RZ, 0xc0, !PT ;  /* 0x0000000110ff7812 */ /* 0x000fe4000782c0ff */
[C---:B------:R-:W-:Y:S02]  /*f1b0*/  ISETP.GT.AND P0, PT, R19.reuse, 0x99, !P0 ;  /* 0x000000991300780c */ /* 0x040fe40004704270 */
[----:B------:R-:W-:-:S02]  /*f1c0*/  ISETP.GT.AND P1, PT, R19, RZ, !P1 ;  /* 0x000000ff1300720c */ /* 0x000fc40004f24270 */
[C---:B------:R-:W-:Y:S02]  /*f1d0*/  ISETP.LT.OR P5, PT, R13.reuse, 0x7a, P5 ;  /* 0x0000007a0d00780c */ /* 0x040fe40002fa1670 */
[----:B------:R-:W-:Y:S02]  /*f1e0*/  ISETP.LT.OR P1, PT, R13, 0x1, P1 ;  /* 0x000000010d00780c */ /* 0x000fe40000f21670 */
[----:B------:R-:W-:Y:S02]  /*f1f0*/  FSEL R87, R87, -INF , !P5 ;  /* 0xff80000057577808 */ /* 0x000fe40006800000 */
[----:B------:R-:W-:Y:S02]  /*f200*/  FSEL R122, R122, -INF , !P1 ;  /* 0xff8000007a7a7808 */ /* 0x000fe40004800000 */
[----:B------:R-:W-:Y:S02]  /*f210*/  LOP3.LUT P2, RZ, R16, 0x2000000, RZ, 0xc0, !PT ;  /* 0x0200000010ff7812 */ /* 0x000fe4000784c0ff */
[----:B------:R-:W-:-:S02]  /*f220*/  FMNMX.FTZ R12, R122, R0, !PT ;  /* 0x000000007a0c7209 */ /* 0x000fc40007810000 */
[C---:B------:R-:W-:Y:S02]  /*f230*/  LOP3.LUT P3, RZ, R16.reuse, 0x1000000, RZ, 0xc0, !PT ;  /* 0x0100000010ff7812 */ /* 0x040fe4000786c0ff */
[----:B------:R-:W-:Y:S02]  /*f240*/  FMNMX.FTZ R12, R123, R12, !PT ;  /* 0x0000000c7b0c7209 */ /* 0x000fe40007810000 */
[----:B------:R-:W-:Y:S02]  /*f250*/  LOP3.LUT P4, RZ, R16, 0x8, RZ, 0xc0, !PT ;  /* 0x0000000810ff7812 */ /* 0x000fe4000788c0ff */
[----:B------:R-:W-:Y:S02]  /*f260*/  FMNMX.FTZ R12, R126, R12, !PT ;  /* 0x0000000c7e0c7209 */ /* 0x000fe40007810000 */
[----:B------:R-:W-:Y:S02]  /*f270*/  LOP3.LUT P5, RZ, R16, 0x4, RZ, 0xc0, !PT ;  /* 0x0000000410ff7812 */ /* 0x000fe400078ac0ff */
[----:B------:R-:W-:-:S02]  /*f280*/  FMNMX.FTZ R12, R127, R12, !PT ;  /* 0x0000000c7f0c7209 */ /* 0x000fc40007810000 */
[----:B------:R-:W-:Y:S02]  /*f290*/  LOP3.LUT P6, RZ, R16, 0x2, RZ, 0xc0, !PT ;  /* 0x0000000210ff7812 */ /* 0x000fe400078cc0ff */
        /* <DEDUP_REMOVED lines=9> */
[----:B0-----:R-:W-:Y:S02]  /*f330*/  FMNMX.FTZ R10, R10, R11, !PT ;  /* 0x0000000b0a0a7209 */ /* 0x001fe40007810000 */
[----:B------:R-:W-:-:S02]  /*f340*/  FMNMX.FTZ R12, R107, R12, !PT ;  /* 0x0000000c6b0c7209 */ /* 0x000fc40007810000 */
[----:B------:R-:W-:Y:S01]  /*f350*/  ISETP.LT.OR P0, PT, R13, 0x81, P0 ;  /* 0x000000810d00780c */ /* 0x000fe20000701670 */
[----:B------:R-:W0:Y:S01]  /*f360*/  SHFL.BFLY PT, R11, R10, 0x1, 0x1f ;  /* 0x0c201f000a0b7f89 */ /* 0x000e2200000e0000 */
[----:B------:R-:W-:Y:S02]  /*f370*/  FMNMX.FTZ R12, R110, R12, !PT ;  /* 0x0000000c6e0c7209 */ /* 0x000fe40007810000 */
[----:B------:R-:W-:Y:S02]  /*f380*/  LOP3.LUT R16, R16, 0xfffffff7, RZ, 0xc0, !PT ;  /* 0xfffffff710107812 */ /* 0x000fe400078ec0ff */
[----:B------:R-:W-:Y:S02]  /*f390*/  FMNMX.FTZ R12, R111, R12, !PT ;  /* 0x0000000c6f0c7209 */ /* 0x000fe40007810000 */
[----:B------:R-:W-:Y:S02]  /*f3a0*/  ISETP.GT.AND P1, PT, R19, 0x81, !P1 ;  /* 0x000000811300780c */ /* 0x000fe40004f24270 */
[----:B------:R-:W-:-:S02]  /*f3b0*/  FMNMX.FTZ R12, R114, R12, !PT ;  /* 0x0000000c720c7209 */ /* 0x000fc40007810000 */
[----:B------:R-:W-:Y:S02]  /*f3c0*/  ISETP.GT.AND P2, PT, R19, 0x88, !P2 ;  /* 0x000000881300780c */ /* 0x000fe40005744270 */
[----:B------:R-:W-:Y:S02]  /*f3d0*/  FMNMX.FTZ R12, R115, R12, !PT ;  /* 0x0000000c730c7209 */ /* 0x000fe40007810000 */
[----:B------:R-:W-:Y:S02]  /*f3e0*/  @P0 LOP3.LUT R16, R16, 0x8, RZ, 0xfc, !PT ;  /* 0x0000000810100812 */ /* 0x000fe400078efcff */
[----:B------:R-:W-:Y:S02]  /*f3f0*/  FMNMX.FTZ R12, R118, R12, !PT ;  /* 0x0000000c760c7209 */ /* 0x000fe40007810000 */
[----:B------:R-:W-:Y:S02]  /*f400*/  ISETP.LT.OR P0, PT, R13, 0x82, P1 ;  /* 0x000000820d00780c */ /* 0x000fe40000f01670 */
[----:B------:R-:W-:-:S02]  /*f410*/  FMNMX.FTZ R12, R119, R12, !PT ;  /* 0x0000000c770c7209 */ /* 0x000fc40007810000 */
[----:B------:R-:W-:Y:S02]  /*f420*/  LOP3.LUT P1, RZ, R16, 0x2, RZ, 0xc0, !PT ;  /* 0x0000000210ff7812 */ /* 0x000fe4000782c0ff */
[----:B------:R-:W-:Y:S02]  /*f430*/  FMNMX.FTZ R12, R90, R12, !PT ;  /* 0x0000000c5a0c7209 */ /* 0x000fe40007810000 */
[----:B------:R-:W-:Y:S02]  /*f440*/  LOP3.LUT R16, R16, 0xfffffffb, RZ, 0xc0, !PT ;  /* 0xfffffffb10107812 */ /* 0x000fe400078ec0ff */
[----:B------:R-:W-:Y:S02]  /*f450*/  FMNMX.FTZ R12, R91, R12, !PT ;  /* 0x0000000c5b0c7209 */ /* 0x000fe40007810000 */
[----:B0-----:R-:W-:Y:S02]  /*f460*/  FMNMX.FTZ R10, R10, R11, !PT ;  /* 0x0000000b0a0a7209 */ /* 0x001fe40007810000 */
[----:B------:R-:W-:-:S02]  /*f470*/  FMNMX.FTZ R12, R94, R12, !PT ;  /* 0x0000000c5e0c7209 */ /* 0x000fc40007810000 */
[----:B------:R-:W-:Y:S02]  /*f480*/  @P0 LOP3.LUT R16, R16, 0x4, RZ, 0xfc, !PT ;  /* 0x0000000410100812 */ /* 0x000fe400078efcff */
[----:B------:R-:W-:Y:S02]  /*f490*/  FMNMX.FTZ R12, R95, R12, !PT ;  /* 0x0000000c5f0c7209 */ /* 0x000fe40007810000 */
[----:B------:R-:W-:Y:S02]  /*f4a0*/  ISETP.LT.OR P0, PT, R13, 0x89, P2 ;  /* 0x000000890d00780c */ /* 0x000fe40001701670 */
[----:B------:R-:W-:Y:S02]  /*f4b0*/  FMNMX.FTZ R12, R98, R12, !PT ;  /* 0x0000000c620c7209 */ /* 0x000fe40007810000 */
[----:B------:R-:W-:Y:S02]  /*f4c0*/  FSETP.NEU.FTZ.AND P2, PT, R10, -INF , PT ;  /* 0xff8000000a00780b */ /* 0x000fe40003f5d000 */
[----:B------:R-:W-:-:S02]  /*f4d0*/  FMNMX.FTZ R12, R99, R12, !PT ;  /* 0x0000000c630c7209 */ /* 0x000fc40007810000 */
[----:B------:R-:W-:Y:S02]  /*f4e0*/  FSEL R11, R10, RZ, P2 ;  /* 0x000000ff0a0b7208 */ /* 0x000fe40001000000 */
[----:B------:R-:W-:Y:S02]  /*f4f0*/  FMNMX.FTZ R12, R102, R12, !PT ;  /* 0x0000000c660c7209 */ /* 0x000fe40007810000 */
[----:B------:R-:W-:Y:S01]  /*f500*/  LOP3.LUT R17, R17, 0xffffffbf, RZ, 0xc0, !PT ;  /* 0xffffffbf11117812 */ /* 0x000fe200078ec0ff */
[----:B------:R-:W-:-:S01]  /*f510*/  FADD.FTZ R3, -R11, R3 ;  /* 0x000000030b037221 */ /* 0x000fc20000010100 */
[----:B------:R-:W-:Y:S01]  /*f520*/  FMNMX.FTZ R12, R103, R12, !PT ;  /* 0x0000000c670c7209 */ /* 0x000fe20007810000 */
[----:B------:R-:W-:-:S01]  /*f530*/  FFMA.FTZ R11, R2, R10, -8 ;  /* 0xc1000000020b7423 */ /* 0x000fc2000001000a */
[----:B------:R-:W-:Y:S01]  /*f540*/  @P0 LOP3.LUT R17, R17, 0x40, RZ, 0xfc, !PT ;  /* 0x0000004011110812 */ /* 0x000fe200078efcff */
[----:B------:R-:W-:Y:S01]  /*f550*/  FMUL.FTZ R3, R2, R3 ;  /* 0x0000000302037220 */ /* 0x000fe20000410000 */
[----:B------:R-:W-:-:S02]  /*f560*/  FMNMX.FTZ R12, R74, R12, !PT ;  /* 0x0000000c4a0c7209 */ /* 0x000fc40007810000 */
[----:B------:R-:W-:Y:S02]  /*f570*/  LOP3.LUT P0, RZ, R16, 0x8, RZ, 0xc0, !PT ;  /* 0x0000000810ff7812 */ /* 0x000fe4000780c0ff */
[----:B------:R-:W-:Y:S01]  /*f580*/  FMNMX.FTZ R12, R75, R12, !PT ;  /* 0x0000000c4b0c7209 */ /* 0x000fe20007810000 */
[----:B------:R-:W-:Y:S01]  /*f590*/  MUFU.EX2 R3, R3 ;  /* 0x0000000300037308 */ /* 0x000fe20000000800 */
[----:B------:R-:W-:Y:S02]  /*f5a0*/  FSEL R11, R11, RZ, P2 ;  /* 0x000000ff0b0b7208 */ /* 0x000fe40001000000 */
[----:B------:R-:W-:Y:S02]  /*f5b0*/  FMNMX.FTZ R12, R78, R12, !PT ;  /* 0x0000000c4e0c7209 */ /* 0x000fe40007810000 */
[----:B------:R-:W-:Y:S01]  /*f5c0*/  LOP3.LUT P2, RZ, R16, 0x4, RZ, 0xc0, !PT ;  /* 0x0000000410ff7812 */ /* 0x000fe2000784c0ff */
[C-C-:B------:R-:W-:Y:S01]  /*f5d0*/  FFMA.FTZ R120, R2.reuse, R120, -R11.reuse ;  /* 0x0000007802787223 */ /* 0x140fe2000001080b */
[----:B------:R-:W-:Y:S01]  /*f5e0*/  FMNMX.FTZ R12, R79, R12, !PT ;  /* 0x0000000c4f0c7209 */ /* 0x000fe20007810000 */
[--C-:B------:R-:W-:Y:S01]  /*f5f0*/  FFMA.FTZ R121, R2, R121, -R11.reuse ;  /* 0x0000007902797223 */ /* 0x100fe2000001080b */
[----:B------:R-:W-:Y:S01]  /*f600*/  FSEL R58, R58, -INF , !P0 ;  /* 0xff8000003a3a7808 */ /* 0x000fe20004000000 */
[--C-:B------:R-:W-:Y:S01]  /*f610*/  FFMA.FTZ R124, R2, R124, -R11.reuse ;  /* 0x0000007c027c7223 */ /* 0x100fe2000001080b */
[----:B------:R-:W-:Y:S01]  /*f620*/  FMNMX.FTZ R12, R82, R12, !PT ;  /* 0x0000000c520c7209 */ /* 0x000fe20007810000 */
[----:B------:R-:W2:Y:S01]  /*f630*/  MUFU.EX2 R120, R120 ;  /* 0x0000007800787308 */ /* 0x000ea20000000800 */
[----:B------:R-:W-:Y:S01]  /*f640*/  ISETP.GT.AND P3, PT, R19, 0x89, !P3 ;  /* 0x000000891300780c */ /* 0x000fe20005f64270 */
[C-C-:B------:R-:W-:Y:S01]  /*f650*/  FFMA.FTZ R125, R2.reuse, R125, -R11.reuse ;  /* 0x0000007d027d7223 */ /* 0x140fe2000001080b */
[----:B------:R-:W-:Y:S01]  /*f660*/  FMNMX.FTZ R12, R83, R12, !PT ;  /* 0x0000000c530c7209 */ /* 0x000fe20007810000 */
[C-C-:B------:R-:W-:Y:S01]  /*f670*/  FFMA.FTZ R128, R2.reuse, R128, -R11.reuse ;  /* 0x0000008002807223 */ /* 0x140fe2000001080b */
[----:B------:R-:W-:Y:S01]  /*f680*/  LOP3.LUT P0, RZ, R17, 0x40, RZ, 0xc0, !PT ;  /* 0x0000004011ff7812 */ /* 0x000fe2000780c0ff */
[--C-:B------:R-:W-:Y:S01]  /*f690*/  FFMA.FTZ R129, R2, R129, -R11.reuse ;  /* 0x0000008102817223 */ /* 0x100fe2000001080b */
[----:B------:R-:W-:Y:S01]  /*f6a0*/  FMNMX.FTZ R12, R86, R12, !PT ;  /* 0x0000000c560c7209 */ /* 0x000fe20007810000 */
[----:B------:R-:W0:Y:S01]  /*f6b0*/  MUFU.EX2 R121, R121 ;  /* 0x0000007900797308 */ /* 0x000e220000000800 */
[----:B------:R-:W-:Y:S01]  /*f6c0*/  FSEL R59, R59, -INF , !P2 ;  /* 0xff8000003b3b7808 */ /* 0x000fe20005000000 */
[C-C-:B------:R-:W-:Y:S01]  /*f6d0*/  FFMA.FTZ R132, R2.reuse, R132, -R11.reuse ;  /* 0x0000008402847223 */ /* 0x140fe2000001080b */
[----:B------:R-:W-:Y:S01]  /*f6e0*/  FMNMX.FTZ R12, R87, R12, !PT ;  /* 0x0000000c570c7209 */ /* 0x000fe20007810000 */
[C-C-:B------:R-:W-:Y:S01]  /*f6f0*/  FFMA.FTZ R133, R2.reuse, R133, -R11.reuse ;  /* 0x0000008502857223 */ /* 0x140fe2000001080b */
[----:B------:R-:W-:Y:S01]  /*f700*/  ISETP.GT.AND P4, PT, R19, 0x90, !P4 ;  /* 0x000000901300780c */ /* 0x000fe20006784270 */
[--C-:B------:R-:W-:Y:S01]  /*f710*/  FFMA.FTZ R104, R2, R104, -R11.reuse ;  /* 0x0000006802687223 */ /* 0x100fe2000001080b */
[----:B------:R-:W-:Y:S01]  /*f720*/  FMNMX.FTZ R12, R58, R12, !PT ;  /* 0x0000000c3a0c7209 */ /* 0x000fe20007810000 */
[----:B------:R-:W1:Y:S01]  /*f730*/  MUFU.EX2 R124, R124 ;  /* 0x0000007c007c7308 */ /* 0x000e620000000800 */
[----:B------:R-:W-:Y:S01]  /*f740*/  ISETP.LT.OR P3, PT, R13, 0x8a, P3 ;  /* 0x0000008a0d00780c */ /* 0x000fe20001f61670 */
[--C-:B------:R-:W-:Y:S01]  /*f750*/  FFMA.FTZ R105, R2, R105, -R11.reuse ;  /* 0x0000006902697223 */ /* 0x100fe2000001080b */
[----:B------:R-:W-:Y:S01]  /*f760*/  FSEL R62, R62, -INF , !P0 ;  /* 0xff8000003e3e7808 */ /* 0x000fe20004000000 */
[C-C-:B------:R-:W-:Y:S01]  /*f770*/  FFMA.FTZ R108, R2.reuse, R108, -R11.reuse ;  /* 0x0000006c026c7223 */ /* 0x140fe2000001080b */
[----:B------:R-:W-:Y:S01]  /*f780*/  FMNMX.FTZ R12, R59, R12, !PT ;  /* 0x0000000c3b0c7209 */ /* 0x000fe20007810000 */
[C-C-:B------:R-:W-:Y:S01]  /*f790*/  FFMA.FTZ R109, R2.reuse, R109, -R11.reuse ;  /* 0x0000006d026d7223 */ /* 0x140fe2000001080b */
[----:B------:R-:W-:Y:S01]  /*f7a0*/  ISETP.GT.AND P5, PT, R19, 0x91, !P5 ;  /* 0x000000911300780c */ /* 0x000fe20006fa4270 */
[----:B------:R-:W4:Y:S01]  /*f7b0*/  MUFU.EX2 R125, R125 ;  /* 0x0000007d007d7308 */ /* 0x000f220000000800 */
[----:B------:R-:W-:Y:S01]  /*f7c0*/  ISETP.LT.OR P4, PT, R13, 0x91, P4 ;  /* 0x000000910d00780c */ /* 0x000fe20002781670 */
[C-C-:B------:R-:W-:Y:S01]  /*f7d0*/  FFMA.FTZ R112, R2.reuse, R112, -R11.reuse ;  /* 0x0000007002707223 */ /* 0x140fe2000001080b */
[----:B------:R-:W-:Y:S01]  /*f7e0*/  FSEL R63, R63, -INF , !P3 ;  /* 0xff8000003f3f7808 */ /* 0x000fe20005800000 */
[--C-:B------:R-:W-:Y:S01]  /*f7f0*/  FFMA.FTZ R113, R2, R113, -R11.reuse ;  /* 0x0000007102717223 */ /* 0x100fe2000001080b */
[----:B------:R-:W-:Y:S01]  /*f800*/  FMNMX.FTZ R12, R62, R12, !PT ;  /* 0x0000000c3e0c7209 */ /* 0x000fe20007810000 */
[C-C-:B------:R-:W-:Y:S01]  /*f810*/  FFMA.FTZ R116, R2.reuse, R116, -R11.reuse ;  /* 0x0000007402747223 */ /* 0x140fe2000001080b */
[----:B------:R-:W-:Y:S01]  /*f820*/  ISETP.GT.AND P6, PT, R19, 0x98, !P6 ;  /* 0x000000981300780c */ /* 0x000fe200077c4270 */
[C-C-:B------:R-:W-:Y:S01]  /*f830*/  FFMA.FTZ R117, R2.reuse, R117, -R11.reuse ;  /* 0x0000007502757223 */ /* 0x140fe2000001080b */
[----:B------:R-:W-:Y:S01]  /*f840*/  ISETP.LT.OR P5, PT, R13, 0x92, P5 ;  /* 0x000000920d00780c */ /* 0x000fe20002fa1670 */
[--C-:B------:R-:W-:Y:S01]  /*f850*/  FFMA.FTZ R88, R2, R88, -R11.reuse ;  /* 0x0000005802587223 */ /* 0x100fe2000001080b */
[----:B------:R-:W-:Y:S01]  /*f860*/  FSEL R66, R66, -INF , !P4 ;  /* 0xff80000042427808 */ /* 0x000fe20006000000 */
[C-C-:B------:R-:W-:Y:S01]  /*f870*/  FFMA.FTZ R89, R2.reuse, R89, -R11.reuse ;  /* 0x0000005902597223 */ /* 0x140fe2000001080b */
[----:B------:R-:W-:Y:S01]  /*f880*/  FMNMX.FTZ R12, R63, R12, !PT ;  /* 0x0000000c3f0c7209 */ /* 0x000fe20007810000 */
[C-C-:B------:R-:W-:Y:S01]  /*f890*/  FFMA.FTZ R92, R2.reuse, R92, -R11.reuse ;  /* 0x0000005c025c7223 */ /* 0x140fe2000001080b */
[----:B------:R-:W-:Y:S01]  /*f8a0*/  ISETP.LT.OR P6, PT, R13, 0x99, P6 ;  /* 0x000000990d00780c */ /* 0x000fe200037c1670 */
[C-C-:B------:R-:W-:Y:S01]  /*f8b0*/  FFMA.FTZ R93, R2.reuse, R93, -R11.reuse ;  /* 0x0000005d025d7223 */ /* 0x140fe2000001080b */
[----:B------:R-:W-:Y:S01]  /*f8c0*/  FSEL R67, R67, -INF , !P5 ;  /* 0xff80000043437808 */ /* 0x000fe20006800000 */
[--C-:B------:R-:W-:Y:S01]  /*f8d0*/  FFMA.FTZ R96, R2, R96, -R11.reuse ;  /* 0x0000006002607223 */ /* 0x100fe2000001080b */
[----:B------:R-:W-:Y:S01]  /*f8e0*/  FMNMX.FTZ R12, R66, R12, !PT ;  /* 0x0000000c420c7209 */ /* 0x000fe20007810000 */
[C-C-:B------:R-:W-:Y:S01]  /*f8f0*/  FFMA.FTZ R97, R2.reuse, R97, -R11.reuse ;  /* 0x0000006102617223 */ /* 0x140fe2000001080b */
[----:B------:R-:W-:Y:S01]  /*f900*/  ISETP.LT.OR P1, PT, R13, 0x9a, P1 ;  /* 0x0000009a0d00780c */ /* 0x000fe20000f21670 */
[--C-:B------:R-:W-:Y:S01]  /*f910*/  FFMA.FTZ R100, R2, R100, -R11.reuse ;  /* 0x0000006402647223 */ /* 0x100fe2000001080b */
[----:B------:R-:W-:Y:S01]  /*f920*/  FSEL R70, R70, -INF , !P6 ;  /* 0xff80000046467808 */ /* 0x000fe20007000000 */
[C-C-:B------:R-:W-:Y:S01]  /*f930*/  FFMA.FTZ R101, R2.reuse, R101, -R11.reuse ;  /* 0x0000006502657223 */ /* 0x140fe2000001080b */
[----:B------:R-:W-:Y:S01]  /*f940*/  FMNMX.FTZ R12, R67, R12, !PT ;  /* 0x0000000c430c7209 */ /* 0x000fe20007810000 */
[C-C-:B------:R-:W-:Y:S01]  /*f950*/  FFMA.FTZ R72, R2.reuse, R72, -R11.reuse ;  /* 0x0000004802487223 */ /* 0x140fe2000001080b */
[----:B------:R-:W-:Y:S01]  /*f960*/  FSEL R71, R71, -INF , !P1 ;  /* 0xff80000047477808 */ /* 0x000fe20004800000 */
        /* <DEDUP_REMOVED lines=9> */
[----:B------:R-:W-:-:S01]  /*fa00*/  FFMA.FTZ R56, R2, R56, -R11 ;  /* 0x0000003802387223 */ /* 0x000fc2000001080b */
[----:B------:R-:W5:Y:S01]  /*fa10*/  SHFL.BFLY PT, R13, R12, 0x2, 0x1f ;  /* 0x0c401f000c0d7f89 */ /* 0x000f6200000e0000 */
[----:B------:R-:W-:-:S01]  /*fa20*/  FFMA.FTZ R57, R2, R57, -R11 ;  /* 0x0000003902397223 */ /* 0x000fc2000001080b */
[C-C-:B------:R-:W-:Y:S01]  /*fa30*/  FFMA.FTZ R60, R2.reuse, R60, -R11.reuse ;  /* 0x0000003c023c7223 */ /* 0x140fe2000001080b */
[----:B------:R-:W-:-:S01]  /*fa40*/  FFMA.FTZ R61, R2, R61, -R11 ;  /* 0x0000003d023d7223 */ /* 0x000fc2000001080b */
[C-C-:B------:R-:W-:Y:S01]  /*fa50*/  FFMA.FTZ R64, R2.reuse, R64, -R11.reuse ;  /* 0x0000004002407223 */ /* 0x140fe2000001080b */
[----:B------:R-:W-:-:S01]  /*fa60*/  FFMA.FTZ R65, R2, R65, -R11 ;  /* 0x0000004102417223 */ /* 0x000fc2000001080b */
[C-C-:B------:R-:W-:Y:S01]  /*fa70*/  FFMA.FTZ R68, R2.reuse, R68, -R11.reuse ;  /* 0x0000004402447223 */ /* 0x140fe2000001080b */
[----:B------:R-:W3:Y:S01]  /*fa80*/  MUFU.EX2 R128, R128 ;  /* 0x0000008000807308 */ /* 0x000ee20000000800 */
[----:B------:R-:W-:-:S01]  /*fa90*/  FFMA.FTZ R11, R2, R69, -R11 ;  /* 0x00000045020b7223 */ /* 0x000fc2000001080b */
[----:B--2---:R-:W-:Y:S01]  /*faa0*/  FFMA.FTZ R19, R3, R137, R120 ;  /* 0x0000008903137223 */ /* 0x004fe20000010078 */
[----:B------:R-:W-:-:S03]  /*fab0*/  LOP3.LUT P0, RZ, R17, 0x20, RZ, 0xc0, !PT ;  /* 0x0000002011ff7812 */ /* 0x000fc6000780c0ff */
[----:B0-----:R-:W-:Y:S02]  /*fac0*/  FADD.FTZ R19, R121, R19 ;  /* 0x0000001379137221 */ /* 0x001fe40000010000 */
[----:B------:R-:W0:Y:S02]  /*fad0*/  MUFU.EX2 R129, R129 ;  /* 0x0000008100817308 */ /* 0x000e240000000800 */
[----:B-1----:R-:W-:-:S04]  /*fae0*/  FADD.FTZ R19, R124, R19 ;  /* 0x000000137c137221 */ /* 0x002fc80000010000 */
[----:B----4-:R-:W-:Y:S02]  /*faf0*/  FADD.FTZ R19, R125, R19 ;  /* 0x000000137d137221 */ /* 0x010fe40000010000 */
[----:B------:R-:W1:Y:S01]  /*fb00*/  MUFU.EX2 R132, R132 ;  /* 0x0000008400847308 */ /* 0x000e620000000800 */
[----:B-----5:R-:W-:Y:S01]  /*fb10*/  FMNMX.FTZ R12, R12, R13, !PT ;  /* 0x0000000d0c0c7209 */ /* 0x020fe20007810000 */
[----:B---3--:R-:W-:-:S04]  /*fb20*/  FADD.FTZ R19, R128, R19 ;  /* 0x0000001380137221 */ /* 0x008fc80000010000 */
[----:B------:R-:W2:Y:S02]  /*fb30*/  SHFL.BFLY PT, R13, R12, 0x1, 0x1f ;  /* 0x0c201f000c0d7f89 */ /* 0x000ea400000e0000 */
[----:B------:R-:W3:Y:S01]  /*fb40*/  MUFU.EX2 R133, R133 ;  /* 0x0000008500857308 */ /* 0x000ee20000000800 */
[----:B0-----:R-:W-:-:S07]  /*fb50*/  FADD.FTZ R19, R129, R19 ;  /* 0x0000001381137221 */ /* 0x001fce0000010000 */
[----:B------:R-:W0:Y:S01]  /*fb60*/  MUFU.EX2 R104, R104 ;  /* 0x0000006800687308 */ /* 0x000e220000000800 */
[----:B-1----:R-:W-:-:S07]  /*fb70*/  FADD.FTZ R19, R132, R19 ;  /* 0x0000001384137221 */ /* 0x002fce0000010000 */
[----:B------:R-:W1:Y:S01]  /*fb80*/  MUFU.EX2 R105, R105 ;  /* 0x0000006900697308 */ /* 0x000e620000000800 */
[----:B---3--:R-:W-:-:S01]  /*fb90*/  FADD.FTZ R19, R133, R19 ;  /* 0x0000001385137221 */ /* 0x008fc20000010000 */
[----:B--2---:R-:W-:-:S06]  /*fba0*/  FMNMX.FTZ R12, R12, R13, !PT ;  /* 0x0000000d0c0c7209 */ /* 0x004fcc0007810000 */
[----:B------:R-:W2:Y:S01]  /*fbb0*/  MUFU.EX2 R108, R108 ;  /* 0x0000006c006c7308 */ /* 0x000ea20000000800 */
[----:B0-----:R-:W-:-:S01]  /*fbc0*/  FADD.FTZ R19, R104, R19 ;  /* 0x0000001368137221 */ /* 0x001fc20000010000 */
[----:B------:R-:W-:-:S04]  /*fbd0*/  FSETP.NEU.FTZ.AND P1, PT, R12, -INF , PT ;  /* 0xff8000000c00780b */ /* 0x000fc80003f3d000 */
[----:B------:R-:W-:Y:S02]  /*fbe0*/  FSEL R13, R12, RZ, P1 ;  /* 0x000000ff0c0d7208 */ /* 0x000fe40000800000 */
[----:B------:R-:W0:Y:S01]  /*fbf0*/  MUFU.EX2 R109, R109 ;  /* 0x0000006d006d7308 */ /* 0x000e220000000800 */
[----:B-1----:R-:W-:-:S02]  /*fc00*/  FADD.FTZ R19, R105, R19 ;  /* 0x0000001369137221 */ /* 0x002fc40000010000 */
[----:B------:R-:W-:Y:S01]  /*fc10*/  FADD.FTZ R0, -R13, R0 ;  /* 0x000000000d007221 */ /* 0x000fe20000010100 */
[----:B------:R-:W-:-:S03]  /*fc20*/  FFMA.FTZ R13, R2, R12, -8 ;  /* 0xc1000000020d7423 */ /* 0x000fc6000001000c */
[----:B------:R-:W-:Y:S01]  /*fc30*/  FMUL.FTZ R0, R2, R0 ;  /* 0x0000000002007220 */ /* 0x000fe20000410000 */
[----:B------:R-:W1:Y:S01]  /*fc40*/  MUFU.EX2 R112, R112 ;  /* 0x0000007000707308 */ /* 0x000e620000000800 */
[----:B------:R-:W-:Y:S01]  /*fc50*/  FSEL R13, R13, RZ, P1 ;  /* 0x000000ff0d0d7208 */ /* 0x000fe20000800000 */
[----:B--2---:R-:W-:-:S04]  /*fc60*/  FADD.FTZ R19, R108, R19 ;  /* 0x000000136c137221 */ /* 0x004fc80000010000 */
        /* <DEDUP_REMOVED lines=20> */
[----:B0-----:R-:W-:Y:S01]  /*fdb0*/  FADD.FTZ R19, R109, R19 ;  /* 0x000000136d137221 */ /* 0x001fe20000010000 */
[----:B------:R-:W-:-:S01]  /*fdc0*/  FFMA.FTZ R91, R2, R91, -R13 ;  /* 0x0000005b025b7223 */ /* 0x000fc2000001080d */
[C-C-:B------:R-:W-:Y:S01]  /*fdd0*/  FFMA.FTZ R94, R2.reuse, R94, -R13.reuse ;  /* 0x0000005e025e7223 */ /* 0x140fe2000001080d */
[----:B------:R-:W-:-:S01]  /*fde0*/  FFMA.FTZ R95, R2, R95, -R13 ;  /* 0x0000005f025f7223 */ /* 0x000fc2000001080d */
[----:B-1----:R-:W-:Y:S01]  /*fdf0*/  FADD.FTZ R19, R112, R19 ;  /* 0x0000001370137221 */ /* 0x002fe20000010000 */
[----:B------:R-:W-:-:S01]  /*fe00*/  FFMA.FTZ R98, R2, R98, -R13 ;  /* 0x0000006202627223 */ /* 0x000fc2000001080d */
[----:B------:R-:W0:Y:S01]  /*fe10*/  MUFU.EX2 R126, R126 ;  /* 0x0000007e007e7308 */ /* 0x000e220000000800 */
[----:B--2---:R-:W-:-:S01]  /*fe20*/  FFMA.FTZ R69, R0, R136, R122 ;  /* 0x0000008800457223 */ /* 0x004fc2000001007a */
        /* <DEDUP_REMOVED lines=148> */
[----:B-1----:R-:W-:-:S05]  /*10770*/  FADD.FTZ R19, R13, R69 ;  /* 0x000000450d137221 */ /* 0x002fca0000010000 */
[----:B------:R0:W-:Y:S04]  /*10780*/  STL [R1+0x4], R19 ;  /* 0x0000041301007387 */ /* 0x0001e80000100800 */
[----:B------:R0:W-:Y:S01]  /*10790*/  STL [R1+0x8], R71 ;  /* 0x0000084701007387 */ /* 0x0001e20000100800 */
[----:B------:R-:W-:Y:S05]  /*107a0*/  @!P0 BRA `(.L_x_11369) ;  /* 0x0000000000048947 */ /* 0x000fea0003800000 */
[----:B------:R-:W-:Y:S01]  /*107b0*/  BPT.TRAP 0x1 ;  /* 0x000000040000795c */ /* 0x000fe20000300000 */
.L_x_11369:
[----:B0-----:R-:W2:Y:S01]  /*107c0*/  LDL R19, [R1+0x40] ;  /* 0x0000400001137983 */ /* 0x001ea20000100800 */
[----:B------:R-:W-:-:S03]  /*107d0*/  VIADD R20, R20, 0x13260 ;  /* 0x0001326014147836 */ /* 0x000fc60000000000 */
[----:B------:R-:W3:Y:S02]  /*107e0*/  LDL R69, [R1] ;  /* 0x0000000001457983 */ /* 0x000ee40000100800 */
[----:B--2---:R-:W-:Y:S02]  /*107f0*/  PRMT R20, R19, 0x654, R20 ;  /* 0x0000065413147816 */ /* 0x004fe40000000014 */
[----:B------:R-:W2:Y:S01]  /*10800*/  LDL R19, [R1+0x34] ;  /* 0x0000340001137983 */ /* 0x000ea20000100800 */
[----:B------:R-:W-:Y:S01]  /*10810*/  F2FP.SATFINITE.E4M3.F32.PACK_AB_MERGE_C R124, R125, R124, RZ ;  /* 0x0000007c7d7c723e */ /* 0x000fe200048070ff */
[----:B------:R1:W-:Y:S01]  /*10820*/  SYNCS.ARRIVE.TRANS64.RED.A1T0 RZ, [R20+URZ], RZ ;  /* 0x000000ff14ff79a7 */ /* 0x0003e2000810043f */
        /* <DEDUP_REMOVED lines=56> */
[----:B---3--:R-:W-:Y:S01]  /*10bb0*/  IMAD.MOV.U32 R156, RZ, RZ, R69 ;  /* 0x000000ffff9c7224 */ /* 0x008fe200078e0045 */
        /* <DEDUP_REMOVED lines=17> */
[C---:B--2---:R-:W-:Y:S01]  /*10cd0*/  ISETP.GT.AND P1, PT, R8.reuse, R19, PT ;  /* 0x000000130800720c */ /* 0x044fe20003f24270 */
[----:B------:R-:W-:Y:S02]  /*10ce0*/  VIADD R8, R8, 0xffffffff ;  /* 0xffffffff08087836 */ /* 0x000fe40000000000 */
[----:B------:R-:W-:-:S10]  /*10cf0*/  IMAD.MOV.U32 R19, RZ, RZ, R14 ;  /* 0x000000ffff137224 */ /* 0x000fd400078e000e */
[----:B-1----:R-:W-:Y:S05]  /*10d00*/  @P1 BRA `(.L_x_11370) ;  /* 0xffffffbc00581947 */ /* 0x002fea000383ffff */
[----:B------:R-:W-:Y:S05]  /*10d10*/  BSYNC B0 ;  /* 0x0000000000007941 */ /* 0x000fea0003800000 */
.L_x_11350:
[----:B------:R-:W-:Y:S02]  /*10d20*/  IMAD.MOV.U32 R0, RZ, RZ, R12 ;  /* 0x000000ffff007224 */ /* 0x000fe400078e000c */
[----:B------:R-:W-:Y:S02]  /*10d30*/  IMAD.MOV.U32 R3, RZ, RZ, R10 ;  /* 0x000000ffff037224 */ /* 0x000fe400078e000a */
[----:B------:R-:W-:Y:S02]  /*10d40*/  IMAD.MOV.U32 R19, RZ, RZ, R14 ;  /* 0x000000ffff137224 */ /* 0x000fe400078e000e */
[----:B------:R-:W-:-:S07]  /*10d50*/  IMAD.MOV.U32 R156, RZ, RZ, R69 ;  /* 0x000000ffff9c7224 */ /* 0x000fce00078e0045 */
.L_x_11349:
[----:B------:R-:W-:Y:S05]  /*10d60*/  BSYNC B1 ;  /* 0x0000000000017941 */ /* 0x000fea0003800000 */
.L_x_11348:
        /* <DEDUP_REMOVED lines=18> */
.L_x_11373:
[----:B------:R-:W-:Y:S01]  /*10e90*/  ISETP.NE.AND P1, PT, R14, 0x1, PT ;  /* 0x000000010e00780c */ /* 0x000fe20003f25270 */
[----:B------:R-:W-:-:S12]  /*10ea0*/  IMAD.MOV.U32 R12, RZ, RZ, R15 ;  /* 0x000000ffff0c7224 */ /* 0x000fd800078e000f */
[----:B------:R-:W0:Y:S02]  /*10eb0*/  @P1 LDC.64 R10, c[0x0][0x9e8] ;  /* 0x00027a00ff0a1b82 */ /* 0x000e240000000a00 */
[----:B0-----:R-:W-:-:S05]  /*10ec0*/  @P1 IMAD.HI.U32 R10, R12, R10, RZ ;  /* 0x0000000a0c0a1227 */ /* 0x001fca00078e00ff */
[----:B------:R-:W-:-:S05]  /*10ed0*/  @P1 SHF.R.U32.HI R12, RZ, R11, R10 ;  /* 0x0000000bff0c1219 */ /* 0x000fca000001160a */
[----:B------:R1:W-:Y:S02]  /*10ee0*/  @P1 STL [R1+0x38], R12 ;  /* 0x0000380c01001387 */ /* 0x0003e40000100800 */
.L_x_11374:
[----:B------:R-:W-:Y:S05]  /*10ef0*/  BSYNC B0 ;  /* 0x0000000000007941 */ /* 0x000fea0003800000 */
.L_x_11372:
[----:B------:R-:W2:Y:S02]  /*10f00*/  LDL.LU R10, [R1+0x38] ;  /* 0x00003800010a7983 */ /* 0x000ea40000300800 */
[----:B--2---:R-:W-:-:S05]  /*10f10*/  IMAD R10, R10, R14, RZ ;  /* 0x0000000e0a0a7224 */ /* 0x004fca00078e02ff */
[----:B------:R-:W-:-:S07]  /*10f20*/  VIMNMX R9, R9, R10, !PT ;  /* 0x0000000a09097248 */ /* 0x000fce0007fe0100 */
.L_x_11371:
[----:B------:R-:W2:Y:S01]  /*10f30*/  LDL R11, [R1+0x4c] ;  /* 0x00004c00010b7983 */ /* 0x000ea20000100800 */
[----:B------:R-:W-:Y:S01]  /*10f40*/  VIADD R9, R9, 0x9f ;  /* 0x0000009f09097836 */ /* 0x000fe20000000000 */
[----:B------:R-:W-:Y:S03]  /*10f50*/  BSSY B0, `(.L_x_11375) ;  /* 0x000025e000007945 */ /* 0x000fe60003800000 */
[----:B------:R-:W-:-:S05]  /*10f60*/  IMAD.HI R9, R9, 0x66666667, RZ ;  /* 0x6666666709097827 */ /* 0x000fca00078e02ff */
[----:B------:R-:W-:-:S04]  /*10f70*/  SHF.R.U32.HI R10, RZ, 0x1f, R9 ;  /* 0x0000001fff0a7819 */ /* 0x000fc80000011609 */
[----:B------:R-:W-:-:S04]  /*10f80*/  LEA.HI.SX32 R10, R9, R10, 0x1a ;  /* 0x0000000a090a7211 */ /* 0x000fc800078fd2ff */
[----:B--2---:R-:W-:-:S04]  /*10f90*/  VIMNMX R11, R11, R10, !PT ;  /* 0x0000000a0b0b7248 */ /* 0x004fc80007fe0100 */
[----:B------:R-:W-:Y:S01]  /*10fa0*/  ISETP.GE.AND P1, PT, R8, R11, PT ;  /* 0x0000000b0800720c */ /* 0x000fe20003f26270 */
[----:B------:R2:W-:-:S12]  /*10fb0*/  STL [R1], R11 ;  /* 0x0000000b01007387 */ /* 0x0005d80000100800 */
[----:B--2---:R-:W-:Y:S05]  /*10fc0*/  @!P1 BRA `(.L_x_11376) ;  /* 0x0000002400589947 */ /* 0x004fea0003800000 */
[----:B------:R-:W-:Y:S01]  /*10fd0*/  BSSY B1, `(.L_x_11377) ;  /* 0x0000254000017945 */ /* 0x000fe20003800000 */
[----:B------:R-:W-:Y:S02]  /*10fe0*/  IMAD.MOV.U32 R14, RZ, RZ, R8 ;  /* 0x000000ffff0e7224 */ /* 0x000fe400078e0008 */
[----:B------:R-:W-:Y:S02]  /*10ff0*/  IMAD.MOV.U32 R11, RZ, RZ, R0 ;  /* 0x000000ffff0b7224 */ /* 0x000fe400078e0000 */
[----:B------:R-:W-:Y:S02]  /*11000*/  IMAD.MOV.U32 R10, RZ, RZ, R3 ;  /* 0x000000ffff0a7224 */ /* 0x000fe400078e0003 */
[----:B------:R-:W-:Y:S02]  /*11010*/  IMAD.MOV.U32 R9, RZ, RZ, R156 ;  /* 0x000000ffff097224 */ /* 0x000fe400078e009c */
[----:B------:R-:W-:-:S07]  /*11020*/  IMAD.MOV.U32 R8, RZ, RZ, R19 ;  /* 0x000000ffff087224 */ /* 0x000fce00078e0013 */
.L_x_11389:
[----:B------:R-:W-:-:S05]  /*11030*/  VIADD R19, R8, 0x1 ;  /* 0x0000000108137836 */ /* 0x000fca0000000000 */
[----:B------:R-:W-:-:S04]  /*11040*/  ISETP.NE.AND P1, PT, R19, 0x2, PT ;  /* 0x000000021300780c */ /* 0x000fc80003f25270 */
[----:B------:R-:W-:Y:S02]  /*11050*/  SEL R156, RZ, 0x1, P1 ;  /* 0x00000001ff9c7807 */ /* 0x000fe40000800000 */
[----:B------:R-:W-:Y:S02]  /*11060*/  SEL R19, R19, RZ, P1 ;  /* 0x000000ff13137207 */ /* 0x000fe40000800000 */
[----:B------:R-:W-:Y:S01]  /*11070*/  LOP3.LUT R156, R9, R156, RZ, 0x3c, !PT ;  /* 0x0000009c099c7212 */ /* 0x000fe200078e3cff */
[----:B------:R-:W-:Y:S06]  /*11080*/  @!P0 BRA `(.L_x_11378) ;  /* 0x0000000000048947 */ /* 0x000fec0003800000 */
[----:B------:R-:W-:Y:S01]  /*11090*/  BPT.TRAP 0x1 ;  /* 0x000000040000795c */ /* 0x000fe20000300000 */
.L_x_11378:
[----:B------:R-:W-:Y:S01]  /*110a0*/  IMAD R0, R19, 0x8, R18 ;  /* 0x0000000813007824 */ /* 0x000fe200078e0212 */
[----:B------:R-:W-:-:S04]  /*110b0*/  SHF.L.U32 R3, R156, 0x1f, RZ ;  /* 0x0000001f9c037819 */ /* 0x000fc800000006ff */
[----:B------:R2:W3:Y:S01]  /*110c0*/  SYNCS.PHASECHK.TRANS64.TRYWAIT P1, [R0+URZ+0x13230], R3 ;  /* 0x01323003000075a7 */ /* 0x0004e2000802017f */
[----:B------:R-:W-:Y:S05]  /*110d0*/  @!P0 BRA `(.L_x_11379) ;  /* 0x0000000000048947 */ /* 0x000fea0003800000 */
[----:B------:R-:W-:Y:S01]  /*110e0*/  BPT.TRAP 0x1 ;  /* 0x000000040000795c */ /* 0x000fe20000300000 */
.L_x_11379:
[----:B-1----:R-:W0:Y:S01]  /*110f0*/  LDL R12, [R1+0x2c] ;  /* 0x00002c00010c7983 */ /* 0x002e220000100800 */
[----:B------:R-:W-:Y:S01]  /*11100*/  BSSY B2, `(.L_x_11380) ;  /* 0x0000007000027945 */ /* 0x000fe20003800000 */
[----:B0-----:R-:W-:-:S04]  /*11110*/  IMAD R15, R19, 0x280, R12 ;  /* 0x00000280130f7824 */ /* 0x001fc800078e020c */
[C---:B------:R-:W-:Y:S02]  /*11120*/  VIADD R20, R15.reuse, 0x80 ;  /* 0x000000800f147836 */ /* 0x040fe40000000000 */
[----:B------:R-:W-:Y:S01]  /*11130*/  VIADD R56, R15, 0x100 ;  /* 0x000001000f387836 */ /* 0x000fe20000000000 */
[----:B---3--:R-:W-:Y:S06]  /*11140*/  @P1 BRA `(.L_x_11381) ;  /* 0x0000000000081947 */ /* 0x008fec0003800000 */
[----:B------:R-:W0:Y:S02]  /*11150*/  SYNCS.PHASECHK.TRANS64.TRYWAIT P1, [R0+URZ+0x13230], R3 ;  /* 0x01323003000075a7 */ /* 0x000e24000802017f */
[----:B0-----:R-:W-:Y:S05]  /*11160*/  @!P1 BRA `(.L_x_11382) ;  /* 0x000000f0005c9947 */ /* 0x001fea0003800000 */
.L_x_11381:
[----:B------:R-:W-:Y:S05]  /*11170*/  BSYNC B2 ;  /* 0x0000000000027941 */ /* 0x000fea0003800000 */
.L_x_11380:
        /* <DEDUP_REMOVED lines=10> */
[----:B------:R-:W-:Y:S01]  /*11220*/  VIADD R20, R15, 0x180 ;  /* 0x000001800f147836 */ /* 0x000fe20000000000 */
        /* <DEDUP_REMOVED lines=76> */
.L_x_11383:
[----:B0-2---:R-:W-:Y:S01]  /*116f0*/  SHF.L.U32 R0, R9, 0x1f, RZ ;  /* 0x0000001f09007819 */ /* 0x005fe200000006ff */
[----:B------:R-:W-:-:S04]  /*11700*/  IMAD R15, R8, 0x8, R18 ;  /* 0x00000008080f7824 */ /* 0x000fc800078e0212 */
[----:B------:R0:W1:Y:S01]  /*11710*/  SYNCS.PHASECHK.TRANS64.TRYWAIT P1, [R15+URZ+0x13250], R0 ;  /* 0x013250000f0075a7 */ /* 0x000062000802017f */
[----:B------:R-:W-:Y:S05]  /*11720*/  @!P0 BRA `(.L_x_11384) ;  /* 0x0000000000048947 */ /* 0x000fea0003800000 */
[----:B------:R-:W-:Y:S01]  /*11730*/  BPT.TRAP 0x1 ;  /* 0x000000040000795c */ /* 0x000fe20000300000 */
.L_x_11384:
[----:B------:R-:W-:Y:S04]  /*11740*/  BSSY B2, `(.L_x_11385) ;  /* 0x0000004000027945 */ /* 0x000fe80003800000 */
[----:B-1----:R-:W-:Y:S05]  /*11750*/  @P1 BRA `(.L_x_11386) ;  /* 0x0000000000081947 */ /* 0x002fea0003800000 */
[----:B------:R-:W1:Y:S02]  /*11760*/  SYNCS.PHASECHK.TRANS64.TRYWAIT P1, [R15+URZ+0x13250], R0 ;  /* 0x013250000f0075a7 */ /* 0x000e64000802017f */
[----:B-1----:R-:W-:Y:S05]  /*11770*/  @!P1 BRA `(.L_x_11387) ;  /* 0x000000e800ec9947 */ /* 0x002fea0003800000 */
.L_x_11386:
[----:B------:R-:W-:Y:S05]  /*11780*/  BSYNC B2 ;  /* 0x0000000000027941 */ /* 0x000fea0003800000 */
.L_x_11385:
[----:B01----:R-:W-:Y:S01]  /*11790*/  VIADD R0, R18, 0x1000 ;  /* 0x0000100012007836 */ /* 0x003fe20000000000 */
[----:B------:R-:W-:Y:S01]  /*117a0*/  WARPGROUP.ARRIVE ;  /* 0x00000000000079c5 */ /* 0x000fe20000000000 */
[----:B------:R-:W-:-:S03]  /*117b0*/  IMAD.MOV.U32 R9, RZ, RZ, -0x3ffffff0 ;  /* 0xc0000010ff097424 */ /* 0x000fc600078e00ff */
[----:B------:R-:W-:Y:S02]  /*117c0*/  SHF.R.U32.HI R0, RZ, 0x4, R0 ;  /* 0x00000004ff007819 */ /* 0x000fe40000011600 */
[----:B------:R-:W-:Y:S02]  /*117d0*/  R2UR UR7, R9 ;  /* 0x00000000090772ca */ /* 0x000fe400000e0000 */
[----:B------:R-:W-:-:S04]  /*117e0*/  LOP3.LUT R0, R0, 0x3fff, RZ, 0xc0, !PT ;  /* 0x00003fff00007812 */ /* 0x000fc800078ec0ff */
[----:B------:R-:W-:-:S05]  /*117f0*/  LOP3.LUT R0, R0, 0x10000, RZ, 0xfc, !PT ;  /* 0x0001000000007812 */ /* 0x000fca00078efcff */
[----:B------:R-:W-:-:S05]  /*11800*/  IMAD R8, R8, 0x280, R0 ;  /* 0x0000028008087824 */ /* 0x000fca00078e0200 */
[----:B------:R-:W-:-:S13]  /*11810*/  R2UR UR6, R8 ;  /* 0x00000000080672ca */ /* 0x000fda00000e0000 */
[----:B------:R-:W-:Y:S01]  /*11820*/  QGMMA.64x64x32.F32.E4M3.E4M3 R24, R152, gdesc[UR4], R24, gsb0 ;  /* 0x00e0000498187df3 */ /* 0x000fe20008000818 */
[----:B------:R-:W-:-:S04]  /*11830*/  FMNMX.FTZ R0, R120, R10, !PT ;  /* 0x0000000a78007209 */ /* 0x000fc80007810000 */
[----:B------:R-:W-:-:S04]  /*11840*/  FMNMX.FTZ R0, R121, R0, !PT ;  /* 0x0000000079007209 */ /* 0x000fc80007810000 */
[----:B------:R-:W-:Y:S02]  /*11850*/  FMNMX.FTZ R9, R124, R0, !PT ;  /* 0x000000007c097209 */ /* 0x000fe40007810000 */
[----:B------:R-:W-:-:S04]  /*11860*/  FMNMX.FTZ R0, R122, R11, !PT ;  /* 0x0000000b7a007209 */ /* 0x000fc80007810000 */
[----:B------:R-:W-:Y:S02]  /*11870*/  FMNMX.FTZ R0, R123, R0, !PT ;  /* 0x000000007b007209 */ /* 0x000fe40007810000 */
[----:B------:R-:W-:Y:S02]  /*11880*/  FMNMX.FTZ R9, R125, R9, !PT ;  /* 0x000000097d097209 */ /* 0x000fe40007810000 */
[----:B------:R-:W-:Y:S01]  /*11890*/  FMNMX.FTZ R0, R126, R0, !PT ;  /* 0x000000007e007209 */ /* 0x000fe20007810000 */
[----:B------:R-:W-:Y:S02]  /*118a0*/  WARPGROUP.DEPBAR.LE gsb0, 0x0 ;  /* 0x00008000000079c5 */ /* 0x000fe40000010000 */
[----:B------:R-:W2:Y:S04]  /*118b0*/  LDL.LU R154, [R1+0x8] ;  /* 0x00000800019a7983 */ /* 0x000ea80000300800 */
[----:B------:R-:W3:Y:S01]  /*118c0*/  LDL.LU R155, [R1+0x4] ;  /* 0x00000400019b7983 */ /* 0x000ee20000300800 */
[----:B------:R-:W-:Y:S01]  /*118d0*/  FMNMX.FTZ R0, R127, R0, !PT ;  /* 0x000000007f007209 */ /* 0x000fe20007810000 */
[----:B------:R-:W-:Y:S01]  /*118e0*/  VIADD R12, R8, 0x80 ;  /* 0x00000080080c7836 */ /* 0x000fe20000000000 */
[----:B------:R-:W-:Y:S01]  /*118f0*/  FMNMX.FTZ R9, R128, R9, !PT ;  /* 0x0000000980097209 */ /* 0x000fe20007810000 */
[----:B------:R-:W-:Y:S01]  /*11900*/  IMAD.MOV.U32 R13, RZ, RZ, -0x3ffffff0 ;  /* 0xc0000010ff0d7424 */ /* 0x000fe200078e00ff */
[----:B------:R-:W-:Y:S01]  /*11910*/  FMNMX.FTZ R0, R130, R0, !PT ;  /* 0x0000000082007209 */ /* 0x000fe20007810000 */
[----:B------:R-:W-:Y:S01]  /*11920*/  WARPGROUP.ARRIVE ;  /* 0x00000000000079c5 */ /* 0x000fe20000000000 */
        /* <DEDUP_REMOVED lines=48> */
[----:B------:R-:W-:Y:S01]  /*11c30*/  FMNMX.FTZ R9, R77, R9, !PT ;  /* 0x000000094d097209 */ /* 0x000fe20007810000 */
[----:B------:R-:W-:Y:S01]  /*11c40*/  QGMMA.64x64x32.F32.E4M3.E4M3 R24, R148, gdesc[UR4], R24, gsb0 ;  /* 0x00e0000494187df3 */ /* 0x000fe20008000818 */
        /* <DEDUP_REMOVED lines=25> */
[----:B------:R-:W-:-:S02]  /*11de0*/  R2UR UR6, R12 ;  /* 0x000000000c0672ca */ /* 0x000fc400000e0000 */
[----:B------:R-:W0:Y:S01]  /*11df0*/  SHFL.BFLY PT, R12, R9, 0x2, 0x1f ;  /* 0x0c401f00090c7f89 */ /* 0x000e2200000e0000 */
[----:B------:R-:W-:Y:S01]  /*11e00*/  R2UR UR7, R13 ;  /* 0x000000000d0772ca */ /* 0x000fe200000e0000 */
[----:B------:R-:W-:Y:S02]  /*11e10*/  IMAD.MOV.U32 R13, RZ, RZ, -0x3ffffff0 ;  /* 0xc0000010ff0d7424 */ /* 0x000fe400078e00ff */
[----:B------:R-:W1:Y:S01]  /*11e20*/  SHFL.BFLY PT, R3, R0, 0x2, 0x1f ;  /* 0x0c401f0000037f89 */ /* 0x000e6200000e0000 */
[----:B0-----:R-:W-:Y:S01]  /*11e30*/  FMNMX.FTZ R9, R9, R12, !PT ;  /* 0x0000000c09097209 */ /* 0x001fe20007810000 */
[----:B------:R-:W-:Y:S02]  /*11e40*/  WARPGROUP.DEPBAR.LE gsb0, 0x0 ;  /* 0x00008000000079c5 */ /* 0x000fe40000010000 */
[----:B------:R-:W-:Y:S01]  /*11e50*/  WARPGROUP.ARRIVE ;  /* 0x00000000000079c5 */ /* 0x000fe20000000000 */
[----:B------:R-:W-:Y:S01]  /*11e60*/  VIADD R12, R8, 0x180 ;  /* 0x00000180080c7836 */ /* 0x000fe20000000000 */
[----:B-1----:R-:W-:-:S02]  /*11e70*/  FMNMX.FTZ R0, R0, R3, !PT ;  /* 0x0000000300007209 */ /* 0x002fc40007810000 */
[----:B------:R-:W0:Y:S02]  /*11e80*/  SHFL.BFLY PT, R3, R9, 0x1, 0x1f ;  /* 0x0c201f0009037f89 */ /* 0x000e2400000e0000 */
[----:B------:R-:W-:Y:S01]  /*11e90*/  QGMMA.64x64x32.F32.E4M3.E4M3 R24, R144, gdesc[UR4], R24, gsb0 ;  /* 0x00e0000490187df3 */ /* 0x000fe20008000818 */
[----:B------:R-:W-:Y:S02]  /*11ea0*/  R2UR UR6, R12 ;  /* 0x000000000c0672ca */ /* 0x000fe400000e0000 */
[----:B------:R-:W1:Y:S01]  /*11eb0*/  SHFL.BFLY PT, R12, R0, 0x1, 0x1f ;  /* 0x0c201f00000c7f89 */ /* 0x000e6200000e0000 */
[----:B------:R-:W-:Y:S02]  /*11ec0*/  R2UR UR7, R13 ;  /* 0x000000000d0772ca */ /* 0x000fe400000e0000 */
        /* <DEDUP_REMOVED lines=49> */
[----:B------:R-:W-:-:S02]  /*121e0*/  WARPGROUP.DEPBAR.LE gsb0, 0x0 ;  /* 0x00008000000079c5 */ /* 0x000fc40000010000 */
[C-C-:B------:R-:W-:Y:S01]  /*121f0*/  FFMA.FTZ R122, R2.reuse, R122, -R69.reuse ;  /* 0x0000007a027a7223 */ /* 0x140fe20000010845 */
[----:B------:R-:W-:-:S01]  /*12200*/  FFMA.FTZ R123, R2, R123, -R69 ;  /* 0x0000007b027b7223 */ /* 0x000fc20000010845 */
[C-C-:B------:R-:W-:Y:S01]  /*12210*/  FFMA.FTZ R126, R2.reuse, R126, -R69.reuse ;  /* 0x0000007e027e7223 */ /* 0x140fe20000010845 */
[----:B------:R-:W-:-:S01]  /*12220*/  FFMA.FTZ R127, R2, R127, -R69 ;  /* 0x0000007f027f7223 */ /* 0x000fc20000010845 */
[----:B------:R-:W-:Y:S01]  /*12230*/  WARPGROUP.ARRIVE ;  /* 0x00000000000079c5 */ /* 0x000fe20000000000 */
[----:B------:R-:W-:Y:S01]  /*12240*/  MUFU.EX2 R10, R10 ;  /* 0x0000000a000a7308 */ /* 0x000fe20000000800 */
[----:B------:R-:W-:-:S01]  /*12250*/  FFMA.FTZ R130, R2, R130, -R69 ;  /* 0x0000008202827223 */ /* 0x000fc20000010845 */
[----:B------:R-:W-:Y:S02]  /*12260*/  IMAD.MOV.U32 R57, RZ, RZ, -0x3ffffff0 ;  /* 0xc0000010ff397424 */ /* 0x000fe400078e00ff */
[----:B------:R-:W-:-:S01]  /*12270*/  FFMA.FTZ R131, R2, R131, -R69 ;  /* 0x0000008302837223 */ /* 0x000fc20000010845 */
[----:B------:R-:W-:Y:S01]  /*12280*/  VIADD R56, R8, 0x200 ;  /* 0x0000020008387836 */ /* 0x000fe20000000000 */
[----:B------:R-:W-:Y:S01]  /*12290*/  QGMMA.64x64x32.F32.E4M3.E4M3 R24, R140, gdesc[UR4], R24, gsb0 ;  /* 0x00e000048c187df3 */ /* 0x000fe20008000818 */
[----:B------:R-:W-:-:S01]  /*122a0*/  FFMA.FTZ R8, R2, R99, -R69 ;  /* 0x0000006302087223 */ /* 0x000fc20000010845 */
[----:B------:R-:W-:Y:S01]  /*122b0*/  R2UR UR7, R57 ;  /* 0x00000000390772ca */ /* 0x000fe200000e0000 */
[----:B------:R-:W3:Y:S01]  /*122c0*/  MUFU.EX2 R122, R122 ;  /* 0x0000007a007a7308 */ /* 0x000ee20000000800 */
[----:B------:R-:W-:-:S01]  /*122d0*/  FFMA.FTZ R132, R2, R134, -R69 ;  /* 0x0000008602847223 */ /* 0x000fc20000010845 */
[--C-:B------:R-:W-:Y:S01]  /*122e0*/  FFMA.FTZ R133, R2, R135, -R69.reuse ;  /* 0x0000008702857223 */ /* 0x100fe20000010845 */
[----:B------:R-:W-:Y:S01]  /*122f0*/  R2UR UR6, R56 ;  /* 0x00000000380672ca */ /* 0x000fe200000e0000 */
        /* <DEDUP_REMOVED lines=16> */
[----:B---3--:R-:W-:Y:S01]  /*12400*/  FFMA.FTZ R99, R9, R155, R122 ;  /* 0x0000009b09637223 */ /* 0x008fe2000001007a */
[----:B------:R-:W-:-:S01]  /*12410*/  FFMA.FTZ R103, R2, R103, -R69 ;  /* 0x0000006702677223 */ /* 0x000fc20000010845 */
[C-C-:B------:R-:W-:Y:S01]  /*12420*/  FFMA.FTZ R74, R2.reuse, R74, -R69.reuse ;  /* 0x0000004a024a7223 */ /* 0x140fe20000010845 */
[----:B------:R-:W-:-:S01]  /*12430*/  FFMA.FTZ R75, R2, R75, -R69 ;  /* 0x0000004b024b7223 */ /* 0x000fc20000010845 */
[----:B------:R-:W1:Y:S01]  /*12440*/  MUFU.EX2 R13, R13 ;  /* 0x0000000d000d7308 */ /* 0x000e620000000800 */
        /* <DEDUP_REMOVED lines=13> */
[----:B------:R-:W0:Y:S01]  /*12520*/  S2R R155, SR_TID.X ;  /* 0x00000000009b7919 */ /* 0x000e220000002100 */
[----:B------:R-:W-:-:S01]  /*12530*/  FFMA.FTZ R66, R2, R66, -R69 ;  /* 0x0000004202427223 */ /* 0x000fc20000010845 */
[----:B------:R-:W3:Y:S01]  /*12540*/  MUFU.EX2 R20, R20 ;  /* 0x0000001400147308 */ /* 0x000ee20000000800 */
[----:B-1----:R-:W-:-:S01]  /*12550*/  FADD.FTZ R57, R13, R57 ;  /* 0x000000390d397221 */ /* 0x002fc20000010000 */
[C-C-:B------:R-:W-:Y:S01]  /*12560*/  FFMA.FTZ R67, R2.reuse, R67, -R69.reuse ;  /* 0x0000004302437223 */ /* 0x140fe20000010845 */
[----:B------:R-:W-:-:S01]  /*12570*/  FFMA.FTZ R70, R2, R70, -R69 ;  /* 0x0000004602467223 */ /* 0x000fc20000010845 */
[----:B------:R-:W-:-:S04]  /*12580*/  FFMA.FTZ R69, R2, R71, -R69 ;  /* 0x0000004702457223 */ /* 0x000fc80000010845 */
[----:B------:R-:W1:Y:S01]  /*12590*/  MUFU.EX2 R127, R127 ;  /* 0x0000007f007f7308 */ /* 0x000e620000000800 */
[----:B--2---:R-:W-:-:S07]  /*125a0*/  FADD.FTZ R99, R126, R99 ;  /* 0x000000637e637221 */ /* 0x004fce0000010000 */
[----:B------:R-:W2:Y:S01]  /*125b0*/  MUFU.EX2 R21, R21 ;  /* 0x0000001500157308 */ /* 0x000ea20000000800 */
[----:B---3--:R-:W-:-:S07]  /*125c0*/  FADD.FTZ R102, R20, R57 ;  /* 0x0000003914667221 */ /* 0x008fce0000010000 */
[----:B------:R-:W3:Y:S01]  /*125d0*/  MUFU.EX2 R130, R130 ;  /* 0x0000008200827308 */ /* 0x000ee20000000800 */
[----:B-1----:R-:W-:-:S01]  /*125e0*/  FADD.FTZ R99, R127, R99 ;  /* 0x000000637f637221 */ /* 0x002fc20000010000 */
[----:B0-----:R-:W-:-:S06]  /*125f0*/  LOP3.LUT R134, R155, 0x7f, RZ, 0xc0, !PT ;  /* 0x0000007f9b867812 */ /* 0x001fcc00078ec0ff */
[----:B------:R-:W0:Y:S01]  /*12600*/  MUFU.EX2 R120, R120 ;  /* 0x0000007800787308 */ /* 0x000e220000000800 */
[----:B--2---:R-:W-:-:S01]  /*12610*/  FADD.FTZ R102, R21, R102 ;  /* 0x0000006615667221 */ /* 0x004fc20000010000 */
[----:B------:R-:W-:Y:S01]  /*12620*/  ISETP.NE.AND P1, PT, R134, RZ, PT ;  /* 0x000000ff8600720c */ /* 0x000fe20003f25270 */
[----:B------:R-:W-:Y:S02]  /*12630*/  WARPGROUP.DEPBAR.LE gsb0, 0x0 ;  /* 0x00008000000079c5 */ /* 0x000fe40000010000 */
[----:B------:R-:W-:-:S03]  /*12640*/  WARPGROUP.ARRIVE ;  /* 0x00000000000079c5 */ /* 0x000fc60000000000 */
[----:B------:R-:W1:Y:S01]  /*12650*/  MUFU.EX2 R131, R131 ;  /* 0x0000008300837308 */ /* 0x000e620000000800 */
[----:B---3--:R-:W-:-:S02]  /*12660*/  FADD.FTZ R99, R130, R99 ;  /* 0x0000006382637221 */ /* 0x008fc40000010000 */
[----:B------:R-:W-:Y:S05]  /*12670*/  QGMMA.64x64x32.F32.E4M3.E4M3 R24, R136, gdesc[UR4], R24, gsb0 ;  /* 0x00e0000488187df3 */ /* 0x000fea0008000818 */
        /* <DEDUP_REMOVED lines=71> */
[----:B------:R1:W3:Y:S01]  /*12af0*/  MUFU.EX2 R57, R103 ;  /* 0x0000006700397308 */ /* 0x0002e20000000800 */
[----:B--2---:R-:W-:-:S07]  /*12b00*/  FADD.FTZ R99, R56, R99 ;  /* 0x0000006338637221 */ /* 0x004fce0000010000 */
[----:B------:R-:W2:Y:S01]  /*12b10*/  MUFU.EX2 R101, R101 ;  /* 0x0000006500657308 */ /* 0x000ea20000000800 */
[----:B0-----:R-:W-:-:S01]  /*12b20*/  FADD.FTZ R102, R100, R102 ;  /* 0x0000006664667221 */ /* 0x001fc20000010000 */
[----:B-1----:R-:W-:-:S04]  /*12b30*/  @!P1 IMAD R103, R19, 0x8, R18 ;  /* 0x0000000813679824 */ /* 0x002fc800078e0212 */
[----:B------:R-:W-:Y:S02]  /*12b40*/  @!P1 VIADD R103, R103, 0x13240 ;  /* 0x0001324067679836 */ /* 0x000fe40000000000 */
[----:B------:R-:W0:Y:S01]  /*12b50*/  MUFU.EX2 R74, R74 ;  /* 0x0000004a004a7308 */ /* 0x000e220000000800 */
[----:B---3--:R-:W-:-:S02]  /*12b60*/  FADD.FTZ R99, R57, R99 ;  /* 0x0000006339637221 */ /* 0x008fc40000010000 */
[----:B------:R-:W-:-:S04]  /*12b70*/  @!P1 PRMT R103, RZ, 0x654, R103 ;  /* 0x00000654ff679816 */ /* 0x000fc80000000067 */
[----:B------:R1:W-:Y:S01]  /*12b80*/  @!P1 SYNCS.ARRIVE.TRANS64.RED.A1T0 RZ, [R103+URZ], RZ ;  /* 0x000000ff67ff99a7 */ /* 0x0003e2000810043f */
        /* <DEDUP_REMOVED lines=61> */
[----:B--2---:R-:W-:-:S01]  /*12f60*/  FADD.FTZ R102, R68, R102 ;  /* 0x0000006644667221 */ /* 0x004fc20000010000 */
[----:B0-----:R-:W-:-:S05]  /*12f70*/  FADD.FTZ R71, R69, R99 ;  /* 0x0000006345477221 */ /* 0x001fca0000010000 */
[----:B------:R1:W-:Y:S01]  /*12f80*/  STL [R1+0x4], R71 ;  /* 0x0000044701007387 */ /* 0x0003e20000100800 */
[----:B---3--:R-:W-:-:S05]  /*12f90*/  FADD.FTZ R102, R11, R102 ;  /* 0x000000660b667221 */ /* 0x008fca0000010000 */
[----:B------:R1:W-:Y:S01]  /*12fa0*/  STL [R1+0x8], R102 ;  /* 0x0000086601007387 */ /* 0x0003e20000100800 */
[----:B------:R-:W-:Y:S05]  /*12fb0*/  @!P0 BRA `(.L_x_11388) ;  /* 0x0000000000048947 */ /* 0x000fea0003800000 */
[----:B------:R-:W-:Y:S01]  /*12fc0*/  BPT.TRAP 0x1 ;  /* 0x000000040000795c */ /* 0x000fe20000300000 */
.L_x_11388:
[----:B------:R-:W-:Y:S01]  /*12fd0*/  F2FP.SATFINITE.E4M3.F32.PACK_AB_MERGE_C R57, R57, R56, RZ ;  /* 0x000000383939723e */ /* 0x000fe200048070ff */
[----:B-1----:R-:W2:Y:S01]  /*12fe0*/  LDL R71, [R1+0x40] ;  /* 0x0000400001477983 */ /* 0x002ea20000100800 */
[----:B------:R-:W-:Y:S01]  /*12ff0*/  VIADD R15, R15, 0x13260 ;  /* 0x000132600f0f7836 */ /* 0x000fe20000000000 */
[----:B------:R-:W-:Y:S02]  /*13000*/  F2FP.SATFINITE.E4M3.F32.PACK_AB_MERGE_C R11, R11, R68, RZ ;  /* 0x000000440b0b723e */ /* 0x000fe400048070ff */
[----:B------:R-:W-:Y:S02]  /*13010*/  F2FP.SATFINITE.E4M3.F32.PACK_AB_MERGE_C R147, R8, R98, R57 ;  /* 0x000000620893723e */ /* 0x000fe40004807039 */
[----:B------:R-:W3:Y:S01]  /*13020*/  LDL R8, [R1] ;  /* 0x0000000001087983 */ /* 0x000ee20000100800 */
        /* <DEDUP_REMOVED lines=74> */
[C---:B---3--:R-:W-:Y:S01]  /*134d0*/  ISETP.GT.AND P1, PT, R14.reuse, R8, PT ;  /* 0x000000080e00720c */ /* 0x048fe20003f24270 */
[----:B------:R-:W-:Y:S02]  /*134e0*/  VIADD R14, R14, 0xffffffff ;  /* 0xffffffff0e0e7836 */ /* 0x000fe40000000000 */
[----:B------:R-:W-:-:S10]  /*134f0*/  IMAD.MOV.U32 R8, RZ, RZ, R19 ;  /* 0x000000ffff087224 */ /* 0x000fd400078e0013 */
[----:B--2---:R-:W-:Y:S05]  /*13500*/  @P1 BRA `(.L_x_11389) ;  /* 0xffffffd800c81947 */ /* 0x004fea000383ffff */
[----:B------:R-:W-:Y:S05]  /*13510*/  BSYNC B1 ;  /* 0x0000000000017941 */ /* 0x000fea0003800000 */
.L_x_11377:
[----:B------:R-:W-:-:S07]  /*13520*/  IMAD.MOV.U32 R8, RZ, RZ, R14 ;  /* 0x000000ffff087224 */ /* 0x000fce00078e000e */
.L_x_11376:
[----:B------:R-:W-:Y:S05]  /*13530*/  BSYNC B0 ;  /* 0x0000000000007941 */ /* 0x000fea0003800000 */
.L_x_11375:
[----:B------:R-:W2:Y:S01]  /*13540*/  LDL R9, [R1+0x4c] ;  /* 0x00004c0001097983 */ /* 0x000ea20000100800 */
[----:B------:R-:W-:Y:S01]  /*13550*/  BSSY B0, `(.L_x_11390) ;  /* 0x000043b000007945 */ /* 0x000fe20003800000 */
[----:B--2---:R-:W-:-:S13]  /*13560*/  ISETP.GE.AND P1, PT, R8, R9, PT ;  /* 0x000000090800720c */ /* 0x004fda0003f26270 */
[----:B------:R-:W-:Y:S05]  /*13570*/  @!P1 BRA `(.L_x_11391) ;  /* 0x0000004000e09947 */ /* 0x000fea0003800000 */
[----:B-1----:R-:W2:Y:S04]  /*13580*/  LDL R12, [R1+0x30] ;  /* 0x00003000010c7983 */ /* 0x002ea80000100800 */
[----:B------:R-:W2:Y:S04]  /*13590*/  LDL R11, [R1+0x44] ;  /* 0x00004400010b7983 */ /* 0x000ea80000100800 */
[----:B------:R-:W3:Y:S04]  /*135a0*/  LDL R9, [R1+0x24] ;  /* 0x0000240001097983 */ /* 0x000ee80000100800 */
[----:B------:R-:W4:Y:S01]  /*135b0*/  LDL R10, [R1+0x20] ;  /* 0x00002000010a7983 */ /* 0x000f220000100800 */
[----:B------:R-:W-:-:S02]  /*135c0*/  IMAD.MOV.U32 R21, RZ, RZ, R0 ;  /* 0x000000ffff157224 */ /* 0x000fc400078e0000 */
[----:B------:R-:W-:Y:S02]  /*135d0*/  IMAD.MOV.U32 R20, RZ, RZ, R3 ;  /* 0x000000ffff147224 */ /* 0x000fe400078e0003 */
[----:B--2---:R-:W-:Y:S02]  /*135e0*/  IMAD.IADD R14, R11, 0x1, -R12 ;  /* 0x000000010b0e7824 */ /* 0x004fe400078e0a0c */
[----:B------:R-:W-:Y:S02]  /*135f0*/  IMAD.MOV.U32 R11, RZ, RZ, R156 ;  /* 0x000000ffff0b7224 */ /* 0x000fe400078e009c */
[--C-:B---3--:R-:W-:Y:S02]  /*13600*/  IMAD.IADD R9, R9, 0x1, R14.reuse ;  /* 0x0000000109097824 */ /* 0x108fe400078e020e */
[----:B----4-:R-:W-:-:S03]  /*13610*/  IMAD.IADD R14, R10, 0x1, R14 ;  /* 0x000000010a0e7824 */ /* 0x010fc600078e020e */
[----:B------:R-:W-:Y:S01]  /*13620*/  LOP3.LUT R3, RZ, R9, RZ, 0x33, !PT ;  /* 0x00000009ff037212 */ /* 0x000fe200078e33ff */
[----:B------:R-:W-:Y:S01]  /*13630*/  IMAD.MOV.U32 R10, RZ, RZ, R19 ;  /* 0x000000ffff0a7224 */ /* 0x000fe200078e0013 */
[----:B------:R-:W-:-:S05]  /*13640*/  LOP3.LUT R0, RZ, R14, RZ, 0x33, !PT ;  /* 0x0000000eff007212 */ /* 0x000fca00078e33ff */
[----:B------:R1:W-:Y:S04]  /*13650*/  STL [R1], R0 ;  /* 0x0000000001007387 */ /* 0x0003e80000100800 */
[----:B------:R1:W-:Y:S02]  /*13660*/  STL [R1+0x14], R3 ;  /* 0x0000140301007387 */ /* 0x0003e40000100800 */
.L_x_11411:
[----:B------:R-:W-:-:S04]  /*13670*/  ISETP.NE.AND P1, PT, R10, 0x1, PT ;  /* 0x000000010a00780c */ /* 0x000fc80003f25270 */
[----:B------:R-:W-:-:S04]  /*13680*/  SEL R156, RZ, 0x1, P1 ;  /* 0x00000001ff9c7807 */ /* 0x000fc80000800000 */
[----:B------:R-:W-:Y:S01]  /*13690*/  LOP3.LUT R156, R11, R156, RZ, 0x3c, !PT ;  /* 0x0000009c0b9c7212 */ /* 0x000fe200078e3cff */
[----:B------:R-:W-:Y:S06]  /*136a0*/  @!P0 BRA `(.L_x_11392) ;  /* 0x0000000000048947 */ /* 0x000fec0003800000 */
[----:B------:R-:W-:Y:S01]  /*136b0*/  BPT.TRAP 0x1 ;  /* 0x000000040000795c */ /* 0x000fe20000300000 */
.L_x_11392:
[----:B------:R-:W-:Y:S01]  /*136c0*/  VIADD R19, R10, 0x1 ;  /* 0x000000010a137836 */ /* 0x000fe20000000000 */
[----:B-1----:R-:W-:-:S04]  /*136d0*/  SHF.L.U32 R3, R156, 0x1f, RZ ;  /* 0x0000001f9c037819 */ /* 0x002fc800000006ff */
[----:B------:R-:W-:-:S04]  /*136e0*/  ISETP.NE.AND P1, PT, R19, 0x2, PT ;  /* 0x000000021300780c */ /* 0x000fc80003f25270 */
[----:B------:R-:W-:-:S05]  /*136f0*/  SEL R19, R19, RZ, P1 ;  /* 0x000000ff13137207 */ /* 0x000fca0000800000 */
[----:B------:R-:W-:-:S04]  /*13700*/  IMAD R0, R19, 0x8, R18 ;  /* 0x0000000813007824 */ /* 0x000fc800078e0212 */
[----:B------:R1:W2:Y:S01]  /*13710*/  SYNCS.PHASECHK.TRANS64.TRYWAIT P1, [R0+URZ+0x13230], R3 ;  /* 0x01323003000075a7 */ /* 0x0002a2000802017f */
[----:B------:R-:W-:Y:S05]  /*13720*/  @!P0 BRA `(.L_x_11393) ;  /* 0x0000000000048947 */ /* 0x000fea0003800000 */
[----:B------:R-:W-:Y:S01]  /*13730*/  BPT.TRAP 0x1 ;  /* 0x000000040000795c */ /* 0x000fe20000300000 */
.L_x_11393:
[----:B------:R-:W0:Y:S01]  /*13740*/  LDL R12, [R1+0x2c] ;  /* 0x00002c00010c7983 */ /* 0x000e220000100800 */
[----:B------:R-:W-:Y:S01]  /*13750*/  BSSY B1, `(.L_x_11394) ;  /* 0x0000007000017945 */ /* 0x000fe20003800000 */
[----:B0-----:R-:W-:-:S04]  /*13760*/  IMAD R15, R19, 0x280, R12 ;  /* 0x00000280130f7824 */ /* 0x001fc800078e020c */
[C---:B------:R-:W-:Y:S02]  /*13770*/  VIADD R56, R15.reuse, 0x80 ;  /* 0x000000800f387836 */ /* 0x040fe40000000000 */
[----:B------:R-:W-:Y:S01]  /*13780*/  VIADD R58, R15, 0x100 ;  /* 0x000001000f3a7836 */ /* 0x000fe20000000000 */
[----:B--2---:R-:W-:Y:S06]  /*13790*/  @P1 BRA `(.L_x_11395) ;  /* 0x0000000000081947 */ /* 0x004fec0003800000 */
[----:B------:R-:W0:Y:S02]  /*137a0*/  SYNCS.PHASECHK.TRANS64.TRYWAIT P1, [R0+URZ+0x13230], R3 ;  /* 0x01323003000075a7 */ /* 0x000e24000802017f */
[----:B0-----:R-:W-:Y:S05]  /*137b0*/  @!P1 BRA `(.L_x_11396) ;  /* 0x000000c800f09947 */ /* 0x001fea0003800000 */
.L_x_11395:
[----:B------:R-:W-:Y:S05]  /*137c0*/  BSYNC B1 ;  /* 0x0000000000017941 */ /* 0x000fea0003800000 */
.L_x_11394:
        /* <DEDUP_REMOVED lines=87> */
.L_x_11397:
[----:B01----:R-:W-:Y:S01]  /*13d40*/  SHF.L.U32 R3, R11, 0x1f, RZ ;  /* 0x0000001f0b037819 */ /* 0x003fe200000006ff */
[----:B------:R-:W-:-:S04]  /*13d50*/  IMAD R15, R10, 0x8, R18 ;  /* 0x000000080a0f7824 */ /* 0x000fc800078e0212 */
[----:B------:R0:W1:Y:S01]  /*13d60*/  SYNCS.PHASECHK.TRANS64.TRYWAIT P1, [R15+URZ+0x13250], R3 ;  /* 0x013250030f0075a7 */ /* 0x000062000802017f */
[----:B------:R-:W-:Y:S05]  /*13d70*/  @!P0 BRA `(.L_x_11398) ;  /* 0x0000000000048947 */ /* 0x000fea0003800000 */
[----:B------:R-:W-:Y:S01]  /*13d80*/  BPT.TRAP 0x1 ;  /* 0x000000040000795c */ /* 0x000fe20000300000 */
.L_x_11398:
[----:B------:R-:W-:Y:S04]  /*13d90*/  BSSY B1, `(.L_x_11399) ;  /* 0x0000004000017945 */ /* 0x000fe80003800000 */
[----:B-1----:R-:W-:Y:S05]  /*13da0*/  @P1 BRA `(.L_x_11400) ;  /* 0x0000000000081947 */ /* 0x002fea0003800000 */
[----:B------:R-:W1:Y:S02]  /*13db0*/  SYNCS.PHASECHK.TRANS64.TRYWAIT P1, [R15+URZ+0x13250], R3 ;  /* 0x013250030f0075a7 */ /* 0x000e64000802017f */
[----:B-1----:R-:W-:Y:S05]  /*13dc0*/  @!P1 BRA `(.L_x_11401) ;  /* 0x000000c400809947 */ /* 0x002fea0003800000 */
.L_x_11400:
[----:B------:R-:W-:Y:S05]  /*13dd0*/  BSYNC B1 ;  /* 0x0000000000017941 */ /* 0x000fea0003800000 */
.L_x_11399:
[----:B------:R-:W-:Y:S01]  /*13de0*/  VIADD R11, R18, 0x1000 ;  /* 0x00001000120b7836 */ /* 0x000fe20000000000 */
[----:B01----:R-:W2:Y:S01]  /*13df0*/  LDL R3, [R1+0x44] ;  /* 0x0000440001037983 */ /* 0x003ea20000100800 */
[----:B------:R-:W-:-:S03]  /*13e00*/  WARPGROUP.ARRIVE ;  /* 0x00000000000079c5 */ /* 0x000fc60000000000 */
[----:B------:R-:W-:-:S04]  /*13e10*/  SHF.R.U32.HI R11, RZ, 0x4, R11 ;  /* 0x00000004ff0b7819 */ /* 0x000fc8000001160b */
[----:B------:R-:W-:-:S04]  /*13e20*/  LOP3.LUT R11, R11, 0x3fff, RZ, 0xc0, !PT ;  /* 0x00003fff0b0b7812 */ /* 0x000fc800078ec0ff */
[----:B------:R-:W-:-:S05]  /*13e30*/  LOP3.LUT R11, R11, 0x10000, RZ, 0xfc, !PT ;  /* 0x000100000b0b7812 */ /* 0x000fca00078efcff */
[----:B------:R-:W-:Y:S02]  /*13e40*/  IMAD R10, R10, 0x280, R11 ;  /* 0x000002800a0a7824 */ /* 0x000fe400078e020b */
[----:B------:R-:W-:-:S03]  /*13e50*/  IMAD.MOV.U32 R11, RZ, RZ, -0x3ffffff0 ;  /* 0xc0000010ff0b7424 */ /* 0x000fc600078e00ff */
[----:B------:R-:W-:Y:S02]  /*13e60*/  R2UR UR6, R10 ;  /* 0x000000000a0672ca */ /* 0x000fe400000e0000 */
[----:B------:R-:W-:-:S13]  /*13e70*/  R2UR UR7, R11 ;  /* 0x000000000b0772ca */ /* 0x000fda00000e0000 */
        /* <DEDUP_REMOVED lines=8> */
[----:B------:R-:W-:Y:S01]  /*13f00*/  WARPGROUP.ARRIVE ;  /* 0x00000000000079c5 */ /* 0x000fe20000000000 */
[----:B------:R-:W3:Y:S04]  /*13f10*/  LDL R155, [R1+0x30] ;  /* 0x00003000019b7983 */ /* 0x000ee80000100800 */
[----:B------:R-:W4:Y:S02]  /*13f20*/  LDL R153, [R1+0x28] ;  /* 0x0000280001997983 */ /* 0x000f240000100800 */
[----:B------:R-:W-:Y:S02]  /*13f30*/  QGMMA.64x64x32.F32.E4M3.E4M3 R24, R148, gdesc[UR4], R24, gsb0 ;  /* 0x00e0000494187df3 */ /* 0x000fe40008000818 */
[----:B------:R-:W5:Y:S01]  /*13f40*/  LDL R154, [R1+0x24] ;  /* 0x00002400019a7983 */ /* 0x000f620000100800 */
[----:B------:R-:W-:Y:S01]  /*13f50*/  R2UR UR6, R12 ;  /* 0x000000000c0672ca */ /* 0x000fe200000e0000 */
[C---:B------:R-:W-:Y:S01]  /*13f60*/  VIADD R12, R10.reuse, 0x180 ;  /* 0x000001800a0c7836 */ /* 0x040fe20000000000 */
[----:B------:R-:W-:Y:S01]  /*13f70*/  R2UR UR7, R13 ;  /* 0x000000000d0772ca */ /* 0x000fe200000e0000 */
[----:B------:R-:W-:Y:S01]  /*13f80*/  IMAD.MOV.U32 R13, RZ, RZ, -0x3ffffff0 ;  /* 0xc0000010ff0d7424 */ /* 0x000fe200078e00ff */
[----:B------:R-:W0:Y:S01]  /*13f90*/  S2R R152, SR_TID.X ;  /* 0x0000000000987919 */ /* 0x000e220000002100 */
[----:B------:R-:W-:Y:S01]  /*13fa0*/  VIADD R10, R10, 0x200 ;  /* 0x000002000a0a7836 */ /* 0x000fe20000000000 */
[----:B------:R-:W-:Y:S01]  /*13fb0*/  ULOP3.LUT UR4, URZ, UR42, URZ, 0x33, !UPT ;  /* 0x0000002a3f047292 */ /* 0x000fe2000f8e333f */
        /* <DEDUP_REMOVED lines=17> */
[----:B------:R-:W-:Y:S03]  /*140d0*/  QGMMA.64x64x32.F32.E4M3.E4M3 R24, R136, gdesc[UR4], R24, gsb0 ;  /* 0x00e0000488187df3 */ /* 0x000fe60008000818 */
[----:B------:R-:W-:Y:S02]  /*140e0*/  WARPGROUP.DEPBAR.LE gsb0, 0x0 ;  /* 0x00008000000079c5 */ /* 0x000fe40000010000 */
[----:B------:R-:W-:Y:S01]  /*140f0*/  IMAD R137, R8, -0xa0, RZ ;  /* 0xffffff6008897824 */ /* 0x000fe200078e02ff */
[----:B------:R0:W-:Y:S03]  /*14100*/  @!P1 SYNCS.ARRIVE.TRANS64.RED.A1T0 RZ, [R0+URZ], RZ ;  /* 0x000000ff00ff99a7 */ /* 0x0001e6000810043f */
[----:B----4-:R-:W-:Y:S01]  /*14110*/  IMAD R12, R153, -0x2, R137 ;  /* 0xfffffffe990c7824 */ /* 0x010fe200078e0289 */
[----:B--2---:R-:W-:-:S05]  /*14120*/  IADD3 R3, R137, 0x1, R3 ;  /* 0x0000000189037810 */ /* 0x004fca0007ffe003 */
[----:B---3--:R-:W-:Y:S02]  /*14130*/  IMAD.IADD R3, R3, 0x1, -R155 ;  /* 0x0000000103037824 */ /* 0x008fe400078e0a9b */
[----:B------:R-:W1:Y:S02]  /*14140*/  LDC R155, c[0x0][0x9e4] ;  /* 0x00027900ff9b7b82 */ /* 0x000e640000000800 */
[----:B------:R-:W-:-:S04]  /*14150*/  IMAD R13, R153, -0x2, R3 ;  /* 0xfffffffe990d7824 */ /* 0x000fc800078e0203 */
[C---:B------:R-:W-:Y:S02]  /*14160*/  VIADD R136, R13.reuse, UR39 ;  /* 0x000000270d887c36 */ /* 0x040fe40008000000 */
[----:B------:R-:W-:Y:S02]  /*14170*/  VIADD R13, R13, UR4 ;  /* 0x000000040d0d7c36 */ /* 0x000fe40008000000 */
[C---:B-----5:R-:W-:Y:S02]  /*14180*/  IMAD.IADD R3, R154.reuse, 0x1, R136 ;  /* 0x000000019a037824 */ /* 0x060fe400078e0288 */
        /* <DEDUP_REMOVED lines=15> */
.L_x_11404:
[----:B------:R-:W-:-:S05]  /*14280*/  IMAD.U32 R138, RZ, RZ, UR36 ;  /* 0x00000024ff8a7e24 */ /* 0x000fca000f8e00ff */
[----:B------:R-:W-:-:S13]  /*14290*/  ISETP.NE.AND P1, PT, R138, 0x1, PT ;  /* 0x000000018a00780c */ /* 0x000fda0003f25270 */
[----:B------:R-:W0:Y:S02]  /*142a0*/  @P1 LDC.64 R10, c[0x0][0x9e8] ;  /* 0x00027a00ff0a1b82 */ /* 0x000e240000000a00 */
[----:B0-----:R-:W-:-:S04]  /*142b0*/  @P1 IMAD.HI.U32 R139, R9, R10, RZ ;  /* 0x0000000a098b1227 */ /* 0x001fc800078e00ff */
[----:B------:R-:W-:Y:S01]  /*142c0*/  IMAD.MOV.U32 R10, RZ, RZ, R9 ;  /* 0x000000ffff0a7224 */ /* 0x000fe200078e0009 */
[----:B------:R-:W-:-:S07]  /*142d0*/  @P1 SHF.R.U32.HI R10, RZ, R11, R139 ;  /* 0x0000000bff0a1219 */ /* 0x000fce000001168b */
.L_x_11405:
[----:B------:R-:W-:Y:S05]  /*142e0*/  BSYNC B1 ;  /* 0x0000000000017941 */ /* 0x000fea0003800000 */
.L_x_11403:
[----:B------:R-:W-:-:S05]  /*142f0*/  IMAD R10, R10, R138, R12 ;  /* 0x0000008a0a0a7224 */ /* 0x000fca00078e020c */
[----:B------:R-:W-:Y:S02]  /*14300*/  VIMNMX R0, R0, R10, !PT ;  /* 0x0000000a00007248 */ /* 0x000fe40007fe0100 */
[----:B------:R-:W-:-:S07]  /*14310*/  VIADDMNMX R3, R10, R138, R3, PT ;  /* 0x0000008a0a037246 */ /* 0x000fce0003800103 */
.L_x_11402:
[C---:B------:R-:W-:Y:S01]  /*14320*/  ISETP.GE.AND P2, PT, R137.reuse, 0x2, PT ;  /* 0x000000028900780c */ /* 0x040fe20003f46270 */
[----:B------:R-:W2:Y:S01]  /*14330*/  LDL R10, [R1+0x20] ;  /* 0x00002000010a7983 */ /* 0x000ea20000100800 */
[C---:B------:R-:W-:Y:S02]  /*14340*/  ISETP.GE.AND P1, PT, R137.reuse, 0x9, PT ;  /* 0x000000098900780c */ /* 0x040fe40003f26270 */
        /* <DEDUP_REMOVED lines=121> */
[C---:B--2---:R-:W-:Y:S01]  /*14ae0*/  IMAD.IADD R136, R10.reuse, 0x1, R136 ;  /* 0x000000010a887824 */ /* 0x044fe200078e0288 */
        /* <DEDUP_REMOVED lines=122> */
.L_x_11408:
[----:B------:R-:W-:Y:S02]  /*15290*/  IMAD.U32 R0, RZ, RZ, UR36 ;  /* 0x00000024ff007e24 */ /* 0x000fe4000f8e00ff */
[----:B------:R-:W-:-:S03]  /*152a0*/  IMAD.MOV.U32 R3, RZ, RZ, R14 ;  /* 0x000000ffff037224 */ /* 0x000fc600078e000e */
[----:B------:R-:W-:-:S13]  /*152b0*/  ISETP.NE.AND P6, PT, R0, 0x1, PT ;  /* 0x000000010000780c */ /* 0x000fda0003fc5270 */
[----:B------:R-:W0:Y:S02]  /*152c0*/  @P6 LDC.64 R10, c[0x0][0x9e8] ;  /* 0x00027a00ff0a6b82 */ /* 0x000e240000000a00 */
[----:B0-----:R-:W-:-:S05]  /*152d0*/  @P6 IMAD.HI.U32 R10, R14, R10, RZ ;  /* 0x0000000a0e0a6227 */ /* 0x001fca00078e00ff */
[----:B------:R-:W-:-:S07]  /*152e0*/  @P6 SHF.R.U32.HI R3, RZ, R11, R10 ;  /* 0x0000000bff036219 */ /* 0x000fce000001160a */
.L_x_11409:
[----:B------:R-:W-:Y:S05]  /*152f0*/  BSYNC B1 ;  /* 0x0000000000017941 */ /* 0x000fea0003800000 */
.L_x_11407:
[----:B------:R-:W-:-:S05]  /*15300*/  IMAD R12, R3, R0, R12 ;  /* 0x00000000030c7224 */ /* 0x000fca00078e020c */
[----:B------:R-:W-:Y:S02]  /*15310*/  VIMNMX R13, R13, R12, !PT ;  /* 0x0000000c0d0d7248 */ /* 0x000fe40007fe0100 */
[----:B------:R-:W-:-:S07]  /*15320*/  VIADDMNMX R136, R12, R0, R136, PT ;  /* 0x000000000c887246 */ /* 0x000fce0003800188 */
.L_x_11406:
        /* <DEDUP_REMOVED lines=20> */
[C---:B------:R-:W-:Y:S02]  /*15470*/  ISETP.GT.AND P1, PT, R13.reuse, 0x38, !P1 ;  /* 0x000000380d00780c */ /* 0x040fe40004f24270 */
        /* <DEDUP_REMOVED lines=19> */
[----:B------:R-:W-:Y:S02]  /*155b0*/  LOP3.LUT P0, RZ, R16, 0x8000, RZ, 0xc0, !PT ;  /* 0x0000800010ff7812 */ /* 0x000fe4000780c0ff */
        /* <DEDUP_REMOVED lines=44> */
[C---:B------:R-:W-:Y:S02]  /*15880*/  LOP3.LUT P1, RZ, R16.reuse, 0x400, RZ, 0xc0, !PT ;  /* 0x0000040010ff7812 */ /* 0x040fe4000782c0ff */
[----:B------:R-:W-:Y:S02]  /*15890*/  FMNMX.FTZ R0, R89, R0, !PT ;  /* 0x0000000059007209 */ /* 0x000fe40007810000 */
        /* <DEDUP_REMOVED lines=10> */
[----:B------:R-:W-:Y:S02]  /*15940*/  LOP3.LUT P3, RZ, R16, 0x80, RZ, 0xc0, !PT ;  /* 0x0000008010ff7812 */ /* 0x000fe4000786c0ff */
[----:B------:R-:W-:Y:S02]  /*15950*/  FSEL R78, R78, -INF , !P1 ;  /* 0xff8000004e4e7808 */ /* 0x000fe40004800000 */
        /* <DEDUP_REMOVED lines=11> */
[----:B------:R-:W-:Y:S02]  /*15a10*/  FMNMX.FTZ R0, R72, R0, !PT ;  /* 0x0000000048007209 */ /* 0x000fe40007810000 */
[----:B------:R-:W-:Y:S02]  /*15a20*/  ISETP.LT.OR P1, PT, R136, 0x72, P1 ;  /* 0x000000728800780c */ /* 0x000fe40000f21670 */
[----:B------:R-:W-:Y:S02]  /*15a30*/  LOP3.LUT P0, RZ, R16, 0x20, RZ, 0xc0, !PT ;  /* 0x0000002010ff7812 */ /* 0x000fe4000780c0ff */
        /* <DEDUP_REMOVED lines=11> */
[----:B------:R-:W-:Y:S02]  /*15af0*/  FMNMX.FTZ R0, R81, R0, !PT ;  /* 0x0000000051007209 */ /* 0x000fe40007810000 */
[----:B------:R-:W-:Y:S02]  /*15b00*/  FSEL R123, R123, -INF , !P1 ;  /* 0xff8000007b7b7808 */ /* 0x000fe40004800000 */
[----:B------:R-:W-:-:S02]  /*15b10*/  FMNMX.FTZ R0, R84, R0, !PT ;  /* 0x0000000054007209 */ /* 0x000fc40007810000 */
        /* <DEDUP_REMOVED lines=23> */
[----:B------:R-:W-:Y:S02]  /*15c90*/  LOP3.LUT P0, RZ, R16, 0x8000000, RZ, 0xc0, !PT ;  /* 0x0800000010ff7812 */ /* 0x000fe4000780c0ff */
[----:B------:R-:W-:-:S02]  /*15ca0*/  ISETP.GT.AND P1, PT, R13, 0x11, !P1 ;  /* 0x000000110d00780c */ /* 0x000fc40004f24270 */
[C---:B------:R-:W-:Y:S02]  /*15cb0*/  ISETP.GT.AND P0, PT, R13.reuse, 0x80, !P0 ;  /* 0x000000800d00780c */ /* 0x040fe40004704270 */
[C---:B------:R-:W-:Y:S02]  /*15cc0*/  ISETP.LT.OR P1, PT, R136.reuse, 0x12, P1 ;  /* 0x000000128800780c */ /* 0x040fe40000f21670 */
[----:B------:R-:W-:Y:S02]  /*15cd0*/  ISETP.GT.AND P5, PT, R13, 0x79, !P5 ;  /* 0x000000790d00780c */ /* 0x000fe40006fa4270 */
[----:B------:R-:W-:Y:S02]  /*15ce0*/  FSEL R131, R131, -INF , !P1 ;  /* 0xff80000083837808 */ /* 0x000fe40004800000 */
[----:B------:R-:W-:Y:S02]  /*15cf0*/  LOP3.LUT P1, RZ, R17, 0x4, RZ, 0xc0, !PT ;  /* 0x0000000411ff7812 */ /* 0x000fe4000782c0ff */
[----:B------:R-:W-:-:S02]  /*15d00*/  ISETP.LT.OR P5, PT, R136, 0x7a, P5 ;  /* 0x0000007a8800780c */ /* 0x000fc40002fa1670 */
[----:B------:R-:W-:Y:S02]  /*15d10*/  ISETP.GT.AND P1, PT, R13, 0x18, !P1 ;  /* 0x000000180d00780c */ /* 0x000fe40004f24270 */
[----:B------:R-:W-:Y:S02]  /*15d20*/  FSEL R87, R87, -INF , !P5 ;  /* 0xff80000057577808 */ /* 0x000fe40006800000 */
[----:B------:R-:W-:Y:S02]  /*15d30*/  ISETP.LT.OR P1, PT, R136, 0x19, P1 ;  /* 0x000000198800780c */ /* 0x000fe40000f21670 */
[----:B------:R-:W-:Y:S02]  /*15d40*/  LOP3.LUT P2, RZ, R16, 0x2000000, RZ, 0xc0, !PT ;  /* 0x0200000010ff7812 */ /* 0x000fe4000784c0ff */
[----:B------:R-:W-:Y:S02]  /*15d50*/  FSEL R134, R134, -INF , !P1 ;  /* 0xff80000086867808 */ /* 0x000fe40004800000 */
[----:B0-----:R-:W-:-:S02]  /*15d60*/  FMNMX.FTZ R3, R0, R3, !PT ;  /* 0x0000000300037209 */ /* 0x001fc40007810000 */
[C---:B------:R-:W-:Y:S02]  /*15d70*/  LOP3.LUT P1, RZ, R17.reuse, 0x2, RZ, 0xc0, !PT ;  /* 0x0000000211ff7812 */ /* 0x040fe4000782c0ff */
[----:B------:R-:W-:Y:S01]  /*15d80*/  LOP3.LUT R17, R17, 0xffffff7f, RZ, 0xc0, !PT ;  /* 0xffffff7f11117812 */ /* 0x000fe200078ec0ff */
[----:B------:R-:W0:Y:S01]  /*15d90*/  SHFL.BFLY PT, R0, R3, 0x1, 0x1f ;  /* 0x0c201f0003007f89 */ /* 0x000e2200000e0000 */
[----:B------:R-:W-:Y:S02]  /*15da0*/  ISETP.GT.AND P1, PT, R13, 0x19, !P1 ;  /* 0x000000190d00780c */ /* 0x000fe40004f24270 */
[----:B------:R-:W-:Y:S02]  /*15db0*/  @P0 LOP3.LUT R17, R17, 0x80, RZ, 0xfc, !PT ;  /* 0x0000008011110812 */ /* 0x000fe400078efcff */
[----:B------:R-:W-:Y:S02]  /*15dc0*/  ISETP.LT.OR P1, PT, R136, 0x1a, P1 ;  /* 0x0000001a8800780c */ /* 0x000fe40000f21670 */
[----:B------:R-:W-:-:S02]  /*15dd0*/  LOP3.LUT P0, RZ, R16, 0x10000000, RZ, 0xc0, !PT ;  /* 0x1000000010ff7812 */ /* 0x000fc4000780c0ff */
[----:B------:R-:W-:Y:S02]  /*15de0*/  FSEL R135, R135, -INF , !P1 ;  /* 0xff80000087877808 */ /* 0x000fe40004800000 */
[C---:B------:R-:W-:Y:S02]  /*15df0*/  LOP3.LUT P1, RZ, R16.reuse, 0x1, RZ, 0xc0, !PT ;  /* 0x0000000110ff7812 */ /* 0x040fe4000782c0ff */
[C---:B------:R-:W-:Y:S02]  /*15e00*/  ISETP.GT.AND P0, PT, R13.reuse, 0x99, !P0 ;  /* 0x000000990d00780c */ /* 0x040fe40004704270 */
[----:B------:R-:W-:Y:S02]  /*15e10*/  ISETP.GT.AND P1, PT, R13, RZ, !P1 ;  /* 0x000000ff0d00720c */ /* 0x000fe40004f24270 */
[----:B------:R-:W-:Y:S02]  /*15e20*/  LOP3.LUT P3, RZ, R16, 0x1000000, RZ, 0xc0, !PT ;  /* 0x0100000010ff7812 */ /* 0x000fe4000786c0ff */
[----:B------:R-:W-:-:S02]  /*15e30*/  ISETP.LT.OR P1, PT, R136, 0x1, P1 ;  /* 0x000000018800780c */ /* 0x000fc40000f21670 */
[----:B------:R-:W-:Y:S02]  /*15e40*/  LOP3.LUT P4, RZ, R16, 0x8, RZ, 0xc0, !PT ;  /* 0x0000000810ff7812 */ /* 0x000fe4000788c0ff */
[----:B------:R-:W-:Y:S02]  /*15e50*/  FSEL R122, R122, -INF , !P1 ;  /* 0xff8000007a7a7808 */ /* 0x000fe40004800000 */
[----:B0-----:R-:W-:Y:S02]  /*15e60*/  FMNMX.FTZ R3, R3, R0, !PT ;  /* 0x0000000003037209 */ /* 0x001fe40007810000 */
[----:B------:R-:W-:Y:S02]  /*15e70*/  FMNMX.FTZ R0, R122, R21, !PT ;  /* 0x000000157a007209 */ /* 0x000fe40007810000 */
[----:B------:R-:W-:Y:S01]  /*15e80*/  LOP3.LUT P5, RZ, R16, 0x4, RZ, 0xc0, !PT ;  /* 0x0000000410ff7812 */ /* 0x000fe200078ac0ff */
[----:B------:R-:W-:-:S01]  /*15e90*/  FFMA.FTZ R11, R2, R3, -8 ;  /* 0xc1000000020b7423 */ /* 0x000fc20000010003 */
        /* <DEDUP_REMOVED lines=11> */
[----:B------:R-:W-:Y:S02]  /*15f50*/  ISETP.LT.OR P0, PT, R136, 0x81, P0 ;  /* 0x000000818800780c */ /* 0x000fe40000701670 */
[----:B------:R-:W-:-:S02]  /*15f60*/  FMNMX.FTZ R0, R135, R0, !PT ;  /* 0x0000000087007209 */ /* 0x000fc40007810000 */
[----:B------:R-:W-:Y:S02]  /*15f70*/  LOP3.LUT R16, R16, 0xfffffff7, RZ, 0xc0, !PT ;  /* 0xfffffff710107812 */ /* 0x000fe400078ec0ff */
[----:B------:R-:W-:Y:S02]  /*15f80*/  FMNMX.FTZ R0, R106, R0, !PT ;  /* 0x000000006a007209 */ /* 0x000fe40007810000 */
[----:B------:R-:W-:Y:S02]  /*15f90*/  ISETP.GT.AND P1, PT, R13, 0x81, !P1 ;  /* 0x000000810d00780c */ /* 0x000fe40004f24270 */
[----:B------:R-:W-:Y:S02]  /*15fa0*/  FMNMX.FTZ R0, R107, R0, !PT ;  /* 0x000000006b007209 */ /* 0x000fe40007810000 */
[----:B------:R-:W-:Y:S02]  /*15fb0*/  ISETP.GT.AND P2, PT, R13, 0x88, !P2 ;  /* 0x000000880d00780c */ /* 0x000fe40005744270 */
[----:B------:R-:W-:-:S02]  /*15fc0*/  FMNMX.FTZ R0, R110, R0, !PT ;  /* 0x000000006e007209 */ /* 0x000fc40007810000 */
[----:B------:R-:W-:Y:S02]  /*15fd0*/  @P0 LOP3.LUT R16, R16, 0x8, RZ, 0xfc, !PT ;  /* 0x0000000810100812 */ /* 0x000fe400078efcff */
[----:B------:R-:W-:Y:S02]  /*15fe0*/  FMNMX.FTZ R0, R111, R0, !PT ;  /* 0x000000006f007209 */ /* 0x000fe40007810000 */
[----:B------:R-:W-:Y:S02]  /*15ff0*/  ISETP.LT.OR P0, PT, R136, 0x82, P1 ;  /* 0x000000828800780c */ /* 0x000fe40000f01670 */
[----:B------:R-:W-:Y:S02]  /*16000*/  FMNMX.FTZ R0, R114, R0, !PT ;  /* 0x0000000072007209 */ /* 0x000fe40007810000 */
[----:B------:R-:W-:Y:S02]  /*16010*/  LOP3.LUT P1, RZ, R16, 0x2, RZ, 0xc0, !PT ;  /* 0x0000000210ff7812 */ /* 0x000fe4000782c0ff */
[----:B------:R-:W-:-:S02]  /*16020*/  FMNMX.FTZ R0, R115, R0, !PT ;  /* 0x0000000073007209 */ /* 0x000fc40007810000 */
[----:B------:R-:W-:Y:S02]  /*16030*/  LOP3.LUT R16, R16, 0xfffffffb, RZ, 0xc0, !PT ;  /* 0xfffffffb10107812 */ /* 0x000fe400078ec0ff */
[----:B------:R-:W-:Y:S02]  /*16040*/  FMNMX.FTZ R0, R118, R0, !PT ;  /* 0x0000000076007209 */ /* 0x000fe40007810000 */
[----:B------:R-:W-:Y:S02]  /*16050*/  LOP3.LUT R17, R17, 0xffffffbf, RZ, 0xc0, !PT ;  /* 0xffffffbf11117812 */ /* 0x000fe400078ec0ff */
[----:B------:R-:W-:Y:S02]  /*16060*/  FMNMX.FTZ R0, R119, R0, !PT ;  /* 0x0000000077007209 */ /* 0x000fe40007810000 */
[----:B------:R-:W-:Y:S02]  /*16070*/  @P0 LOP3.LUT R16, R16, 0x4, RZ, 0xfc, !PT ;  /* 0x0000000410100812 */ /* 0x000fe400078efcff */
[----:B------:R-:W-:-:S02]  /*16080*/  FMNMX.FTZ R0, R90, R0, !PT ;  /* 0x000000005a007209 */ /* 0x000fc40007810000 */
[----:B------:R-:W-:Y:S02]  /*16090*/  ISETP.LT.OR P0, PT, R136, 0x89, P2 ;  /* 0x000000898800780c */ /* 0x000fe40001701670 */
[----:B------:R-:W-:Y:S02]  /*160a0*/  FMNMX.FTZ R0, R91, R0, !PT ;  /* 0x000000005b007209 */ /* 0x000fe40007810000 */
[C---:B------:R-:W-:Y:S02]  /*160b0*/  FSETP.NEU.FTZ.AND P2, PT, R3.reuse, -INF , PT ;  /* 0xff8000000300780b */ /* 0x040fe40003f5d000 */
[----:B------:R-:W-:Y:S02]  /*160c0*/  FMNMX.FTZ R0, R94, R0, !PT ;  /* 0x000000005e007209 */ /* 0x000fe40007810000 */
[----:B------:R-:W-:Y:S02]  /*160d0*/  FSEL R10, R3, RZ, P2 ;  /* 0x000000ff030a7208 */ /* 0x000fe40001000000 */
[----:B------:R-:W-:-:S02]  /*160e0*/  FMNMX.FTZ R0, R95, R0, !PT ;  /* 0x000000005f007209 */ /* 0x000fc40007810000 */
[----:B------:R-:W-:Y:S01]  /*160f0*/  FSEL R11, R11, RZ, P2 ;  /* 0x000000ff0b0b7208 */ /* 0x000fe20001000000 */
[----:B------:R-:W-:Y:S01]  /*16100*/  FADD.FTZ R10, -R10, R20 ;  /* 0x000000140a0a7221 */ /* 0x000fe20000010100 */
[----:B------:R-:W-:Y:S02]  /*16110*/  FMNMX.FTZ R0, R98, R0, !PT ;  /* 0x0000000062007209 */ /* 0x000fe40007810000 */
[----:B------:R-:W-:Y:S01]  /*16120*/  @P0 LOP3.LUT R17, R17, 0x40, RZ, 0xfc, !PT ;  /* 0x0000004011110812 */ /* 0x000fe200078efcff */
[----:B------:R-:W-:-:S01]  /*16130*/  FFMA.FTZ R120, R2, R120, -R11 ;  /* 0x0000007802787223 */ /* 0x000fc2000001080b */
[----:B------:R-:W-:Y:S01]  /*16140*/  FMNMX.FTZ R0, R99, R0, !PT ;  /* 0x0000000063007209 */ /* 0x000fe20007810000 */
[----:B------:R-:W-:Y:S01]  /*16150*/  FMUL.FTZ R10, R2, R10 ;  /* 0x0000000a020a7220 */ /* 0x000fe20000410000 */
[----:B------:R-:W-:Y:S01]  /*16160*/  LOP3.LUT P0, RZ, R16, 0x8, RZ, 0xc0, !PT ;  /* 0x0000000810ff7812 */ /* 0x000fe2000780c0ff */
[----:B------:R-:W-:-:S01]  /*16170*/  FFMA.FTZ R121, R2, R121, -R11 ;  /* 0x0000007902797223 */ /* 0x000fc2000001080b */
[----:B------:R-:W-:Y:S01]  /*16180*/  FMNMX.FTZ R0, R102, R0, !PT ;  /* 0x0000000066007209 */ /* 0x000fe20007810000 */
[----:B------:R-:W-:Y:S01]  /*16190*/  MUFU.EX2 R120, R120 ;  /* 0x0000007800787308 */ /* 0x000fe20000000800 */
        /* <DEDUP_REMOVED lines=25> */
[----:B--2---:R-:W-:Y:S01]  /*16330*/  FFMA.FTZ R20, R10, R138, R120 ;  /* 0x0000008a0a147223 */ /* 0x004fe20000010078 */
[----:B------:R-:W-:Y:S01]  /*16340*/  FMNMX.FTZ R0, R83, R0, !PT ;  /* 0x0000000053007209 */ /* 0x000fe20007810000 */
[--C-:B------:R-:W-:Y:S01]  /*16350*/  FFMA.FTZ R109, R2, R109, -R11.reuse ;  /* 0x0000006d026d7223 */ /* 0x100fe2000001080b */
[----:B------:R-:W-:Y:S01]  /*16360*/  FSEL R62, R62, -INF , !P0 ;  /* 0xff8000003e3e7808 */ /* 0x000fe20004000000 */
[--C-:B------:R-:W-:Y:S01]  /*16370*/  FFMA.FTZ R112, R2, R112, -R11.reuse ;  /* 0x0000007002707223 */ /* 0x100fe2000001080b */
[----:B------:R-:W-:Y:S01]  /*16380*/  FMNMX.FTZ R0, R86, R0, !PT ;  /* 0x0000000056007209 */ /* 0x000fe20007810000 */
[----:B------:R-:W2:Y:S01]  /*16390*/  MUFU.EX2 R125, R125 ;  /* 0x0000007d007d7308 */ /* 0x000ea20000000800 */
[----:B------:R-:W-:Y:S01]  /*163a0*/  ISETP.GT.AND P5, PT, R13, 0x91, !P5 ;  /* 0x000000910d00780c */ /* 0x000fe20006fa4270 */
[----:B0-----:R-:W-:Y:S01]  /*163b0*/  FADD.FTZ R20, R121, R20 ;  /* 0x0000001479147221 */ /* 0x001fe20000010000 */
[----:B------:R-:W-:Y:S01]  /*163c0*/  FMNMX.FTZ R0, R87, R0, !PT ;  /* 0x0000000057007209 */ /* 0x000fe20007810000 */
[--C-:B------:R-:W-:Y:S01]  /*163d0*/  FFMA.FTZ R113, R2, R113, -R11.reuse ;  /* 0x0000007102717223 */ /* 0x100fe2000001080b */
[----:B------:R-:W-:Y:S01]  /*163e0*/  ISETP.LT.OR P4, PT, R136, 0x91, P4 ;  /* 0x000000918800780c */ /* 0x000fe20002781670 */
[--C-:B------:R-:W-:Y:S01]  /*163f0*/  FFMA.FTZ R116, R2, R116, -R11.reuse ;  /* 0x0000007402747223 */ /* 0x100fe2000001080b */
[----:B------:R-:W-:Y:S01]  /*16400*/  FMNMX.FTZ R0, R58, R0, !PT ;  /* 0x000000003a007209 */ /* 0x000fe20007810000 */
[----:B------:R-:W0:Y:S01]  /*16410*/  MUFU.EX2 R128, R128 ;  /* 0x0000008000807308 */ /* 0x000e220000000800 */
[----:B------:R-:W-:Y:S01]  /*16420*/  FSEL R63, R63, -INF , !P3 ;  /* 0xff8000003f3f7808 */ /* 0x000fe20005800000 */
[----:B-1----:R-:W-:Y:S01]  /*16430*/  FADD.FTZ R20, R124, R20 ;  /* 0x000000147c147221 */ /* 0x002fe20000010000 */
[----:B------:R-:W-:Y:S01]  /*16440*/  FMNMX.FTZ R0, R59, R0, !PT ;  /* 0x000000003b007209 */ /* 0x000fe20007810000 */
[C-C-:B------:R-:W-:Y:S01]  /*16450*/  FFMA.FTZ R117, R2.reuse, R117, -R11.reuse ;  /* 0x0000007502757223 */ /* 0x140fe2000001080b */
[----:B------:R-:W-:Y:S01]  /*16460*/  ISETP.GT.AND P6, PT, R13, 0x98, !P6 ;  /* 0x000000980d00780c */ /* 0x000fe200077c4270 */
[--C-:B------:R-:W-:Y:S01]  /*16470*/  FFMA.FTZ R88, R2, R88, -R11.reuse ;  /* 0x0000005802587223 */ /* 0x100fe2000001080b */
[----:B------:R-:W-:Y:S01]  /*16480*/  FMNMX.FTZ R0, R62, R0, !PT ;  /* 0x000000003e007209 */ /* 0x000fe20007810000 */
[----:B------:R-:W1:Y:S01]  /*16490*/  MUFU.EX2 R129, R129 ;  /* 0x0000008100817308 */ /* 0x000e620000000800 */
[----:B------:R-:W-:Y:S01]  /*164a0*/  ISETP.LT.OR P5, PT, R136, 0x92, P5 ;  /* 0x000000928800780c */ /* 0x000fe20002fa1670 */
[----:B--2---:R-:W-:Y:S01]  /*164b0*/  FADD.FTZ R20, R125, R20 ;  /* 0x000000147d147221 */ /* 0x004fe20000010000 */
[----:B------:R-:W-:Y:S01]  /*164c0*/  FSEL R66, R66, -INF , !P4 ;  /* 0xff80000042427808 */ /* 0x000fe20006000000 */
[C-C-:B------:R-:W-:Y:S01]  /*164d0*/  FFMA.FTZ R89, R2.reuse, R89, -R11.reuse ;  /* 0x0000005902597223 */ /* 0x140fe2000001080b */
[----:B------:R-:W-:Y:S01]  /*164e0*/  FMNMX.FTZ R0, R63, R0, !PT ;  /* 0x000000003f007209 */ /* 0x000fe20007810000 */
[--C-:B------:R-:W-:Y:S01]  /*164f0*/  FFMA.FTZ R92, R2, R92, -R11.reuse ;  /* 0x0000005c025c7223 */ /* 0x100fe2000001080b */
[----:B------:R-:W-:Y:S01]  /*16500*/  ISETP.LT.OR P6, PT, R136, 0x99, P6 ;  /* 0x000000998800780c */ /* 0x000fe200037c1670 */
[----:B------:R-:W2:Y:S01]  /*16510*/  MUFU.EX2 R132, R132 ;  /* 0x0000008400847308 */ /* 0x000ea20000000800 */
[----:B------:R-:W-:Y:S01]  /*16520*/  FSEL R67, R67, -INF , !P5 ;  /* 0xff80000043437808 */ /* 0x000fe20006800000 */
[----:B0-----:R-:W-:Y:S01]  /*16530*/  FADD.FTZ R20, R128, R20 ;  /* 0x0000001480147221 */ /* 0x001fe20000010000 */
[----:B------:R-:W-:Y:S01]  /*16540*/  FMNMX.FTZ R0, R66, R0, !PT ;  /* 0x0000000042007209 */ /* 0x000fe20007810000 */
[--C-:B------:R-:W-:Y:S01]  /*16550*/  FFMA.FTZ R93, R2, R93, -R11.reuse ;  /* 0x0000005d025d7223 */ /* 0x100fe2000001080b */
[----:B------:R-:W-:Y:S01]  /*16560*/  ISETP.LT.OR P1, PT, R136, 0x9a, P1 ;  /* 0x0000009a8800780c */ /* 0x000fe20000f21670 */
[--C-:B------:R-:W-:Y:S01]  /*16570*/  FFMA.FTZ R96, R2, R96, -R11.reuse ;  /* 0x0000006002607223 */ /* 0x100fe2000001080b */
[----:B------:R-:W-:Y:S01]  /*16580*/  FSEL R70, R70, -INF , !P6 ;  /* 0xff80000046467808 */ /* 0x000fe20007000000 */
[----:B------:R-:W0:Y:S01]  /*16590*/  MUFU.EX2 R133, R133 ;  /* 0x0000008500857308 */ /* 0x000e220000000800 */
[----:B------:R-:W-:Y:S01]  /*165a0*/  FMNMX.FTZ R0, R67, R0, !PT ;  /* 0x0000000043007209 */ /* 0x000fe20007810000 */
[----:B-1----:R-:W-:Y:S01]  /*165b0*/  FADD.FTZ R20, R129, R20 ;  /* 0x0000001481147221 */ /* 0x002fe20000010000 */
[----:B------:R-:W-:Y:S01]  /*165c0*/  FSEL R71, R71, -INF , !P1 ;  /* 0xff80000047477808 */ /* 0x000fe20004800000 */
[--C-:B------:R-:W-:Y:S01]  /*165d0*/  FFMA.FTZ R97, R2, R97, -R11.reuse ;  /* 0x0000006102617223 */ /* 0x100fe2000001080b */
[----:B------:R-:W-:Y:S01]  /*165e0*/  FMNMX.FTZ R0, R70, R0, !PT ;  /* 0x0000000046007209 */ /* 0x000fe20007810000 */
[C-C-:B------:R-:W-:Y:S01]  /*165f0*/  FFMA.FTZ R100, R2.reuse, R100, -R11.reuse ;  /* 0x0000006402647223 */ /* 0x140fe2000001080b */
[----:B------:R-:W-:-:S01]  /*16600*/  FFMA.FTZ R101, R2, R101, -R11 ;  /* 0x0000006502657223 */ /* 0x000fc2000001080b */
[----:B------:R-:W1:Y:S01]  /*16610*/  MUFU.EX2 R104, R104 ;  /* 0x0000006800687308 */ /* 0x000e620000000800 */
[----:B------:R-:W-:Y:S01]  /*16620*/  FMNMX.FTZ R0, R71, R0, !PT ;  /* 0x0000000047007209 */ /* 0x000fe20007810000 */
[----:B--2---:R-:W-:Y:S01]  /*16630*/  FADD.FTZ R20, R132, R20 ;  /* 0x0000001484147221 */ /* 0x004fe20000010000 */
[----:B------:R-:W-:-:S01]  /*16640*/  FFMA.FTZ R72, R2, R72, -R11 ;  /* 0x0000004802487223 */ /* 0x000fc2000001080b */
[C-C-:B------:R-:W-:Y:S01]  /*16650*/  FFMA.FTZ R73, R2.reuse, R73, -R11.reuse ;  /* 0x0000004902497223 */ /* 0x140fe2000001080b */
[----:B------:R-:W-:-:S01]  /*16660*/  FFMA.FTZ R76, R2, R76, -R11 ;  /* 0x0000004c024c7223 */ /* 0x000fc2000001080b */
[----:B------:R-:W2:Y:S01]  /*16670*/  SHFL.BFLY PT, R12, R0, 0x2, 0x1f ;  /* 0x0c401f00000c7f89 */ /* 0x000ea200000e0000 */
[----:B------:R-:W-:-:S01]  /*16680*/  FFMA.FTZ R77, R2, R77, -R11 ;  /* 0x0000004d024d7223 */ /* 0x000fc2000001080b */
[----:B------:R-:W4:Y:S01]  /*16690*/  MUFU.EX2 R105, R105 ;  /* 0x0000006900697308 */ /* 0x000f220000000800 */
        /* <DEDUP_REMOVED lines=16> */
[----:B----4-:R-:W-:-:S01]  /*167a0*/  FADD.FTZ R20, R105, R20 ;  /* 0x0000001469147221 */ /* 0x010fc20000010000 */
[----:B------:R-:W-:-:S02]  /*167b0*/  LOP3.LUT P0, RZ, R17, 0x20, RZ, 0xc0, !PT ;  /* 0x0000002011ff7812 */ /* 0x000fc4000780c0ff */
[----:B--2---:R-:W-:-:S04]  /*167c0*/  FMNMX.FTZ R0, R0, R12, !PT ;  /* 0x0000000c00007209 */ /* 0x004fc80007810000 */
[----:B------:R-:W2:Y:S01]  /*167d0*/  MUFU.EX2 R112, R112 ;  /* 0x0000007000707308 */ /* 0x000ea20000000800 */
[----:B0-----:R-:W-:-:S01]  /*167e0*/  FADD.FTZ R20, R108, R20 ;  /* 0x000000146c147221 */ /* 0x001fc20000010000 */
[----:B------:R-:W0:Y:S06]  /*167f0*/  SHFL.BFLY PT, R12, R0, 0x1, 0x1f ;  /* 0x0c201f00000c7f89 */ /* 0x000e2c00000e0000 */
[----:B------:R-:W4:Y:S01]  /*16800*/  MUFU.EX2 R113, R113 ;  /* 0x0000007100717308 */ /* 0x000f220000000800 */
[----:B-1----:R-:W-:-:S07]  /*16810*/  FADD.FTZ R20, R109, R20 ;  /* 0x000000146d147221 */ /* 0x002fce0000010000 */
[----:B------:R-:W1:Y:S01]  /*16820*/  MUFU.EX2 R116, R116 ;  /* 0x0000007400747308 */ /* 0x000e620000000800 */
[----:B--2---:R-:W-:-:S07]  /*16830*/  FADD.FTZ R20, R112, R20 ;  /* 0x0000001470147221 */ /* 0x004fce0000010000 */
[----:B------:R-:W2:Y:S01]  /*16840*/  MUFU.EX2 R117, R117 ;  /* 0x0000007500757308 */ /* 0x000ea20000000800 */
[----:B----4-:R-:W-:-:S01]  /*16850*/  FADD.FTZ R20, R113, R20 ;  /* 0x0000001471147221 */ /* 0x010fc20000010000 */
[----:B0-----:R-:W-:-:S04]  /*16860*/  FMNMX.FTZ R0, R0, R12, !PT ;  /* 0x0000000c00007209 */ /* 0x001fc80007810000 */
[----:B------:R-:W-:Y:S01]  /*16870*/  FSETP.NEU.FTZ.AND P1, PT, R0, -INF , PT ;  /* 0xff8000000000780b */ /* 0x000fe20003f3d000 */
[----:B------:R-:W-:-:S01]  /*16880*/  FFMA.FTZ R13, R2, R0, -8 ;  /* 0xc1000000020d7423 */ /* 0x000fc20000010000 */
[----:B------:R-:W0:Y:S01]  /*16890*/  MUFU.EX2 R88, R88 ;  /* 0x0000005800587308 */ /* 0x000e220000000800 */
[----:B-1----:R-:W-:-:S01]  /*168a0*/  FADD.FTZ R20, R116, R20 ;  /* 0x0000001474147221 */ /* 0x002fc20000010000 */
[----:B------:R-:W-:Y:S02]  /*168b0*/  FSEL R12, R0, RZ, P1 ;  /* 0x000000ff000c7208 */ /* 0x000fe40000800000 */
[----:B------:R-:W-:-:S03]  /*168c0*/  FSEL R13, R13, RZ, P1 ;  /* 0x000000ff0d0d7208 */ /* 0x000fc60000800000 */
        /* <DEDUP_REMOVED lines=27> */
[----:B--2---:R-:W-:Y:S01]  /*16a80*/  FADD.FTZ R20, R117, R20 ;  /* 0x0000001475147221 */ /* 0x004fe20000010000 */
[----:B------:R-:W-:-:S01]  /*16a90*/  FFMA.FTZ R99, R2, R99, -R13 ;  /* 0x0000006302637223 */ /* 0x000fc2000001080d */
[C-C-:B------:R-:W-:Y:S01]  /*16aa0*/  FFMA.FTZ R102, R2.reuse, R102, -R13.reuse ;  /* 0x0000006602667223 */ /* 0x140fe2000001080d */
[----:B------:R-:W-:-:S01]  /*16ab0*/  FFMA.FTZ R103, R2, R103, -R13 ;  /* 0x0000006702677223 */ /* 0x000fc2000001080d */
[----:B0-----:R-:W-:Y:S01]  /*16ac0*/  FADD.FTZ R20, R88, R20 ;  /* 0x0000001458147221 */ /* 0x001fe20000010000 */
[----:B------:R-:W-:-:S01]  /*16ad0*/  FFMA.FTZ R74, R2, R74, -R13 ;  /* 0x0000004a024a7223 */ /* 0x000fc2000001080d */
[----:B------:R-:W0:Y:S01]  /*16ae0*/  MUFU.EX2 R126, R126 ;  /* 0x0000007e007e7308 */ /* 0x000e220000000800 */
[----:B---3--:R-:W-:-:S01]  /*16af0*/  FFMA.FTZ R21, R12, R137, R122 ;  /* 0x000000890c157223 */ /* 0x008fc2000001007a */
[----:B------:R-:W-:Y:S01]  /*16b00*/  FADD.FTZ R20, R89, R20 ;  /* 0x0000001459147221 */ /* 0x000fe20000010000 */
        /* <DEDUP_REMOVED lines=18> */
[----:B------:R-:W-:-:S03]  /*16c30*/  FFMA.FTZ R13, R2, R71, -R13 ;  /* 0x00000047020d7223 */ /* 0x000fc6000001080d */
        /* <DEDUP_REMOVED lines=115> */
[----:B-1----:R-:W-:-:S05]  /*17370*/  FADD.FTZ R20, R13, R21 ;  /* 0x000000150d147221 */ /* 0x002fca0000010000 */
[----:B------:R0:W-:Y:S04]  /*17380*/  STL [R1+0x4], R20 ;  /* 0x0000041401007387 */ /* 0x0001e80000100800 */
[----:B------:R0:W-:Y:S01]  /*17390*/  STL [R1+0x8], R69 ;  /* 0x0000084501007387 */ /* 0x0001e20000100800 */
[----:B------:R-:W-:Y:S05]  /*173a0*/  @!P0 BRA `(.L_x_11410) ;  /* 0x0000000000048947 */ /* 0x000fea0003800000 */
[----:B------:R-:W-:Y:S01]  /*173b0*/  BPT.TRAP 0x1 ;  /* 0x000000040000795c */ /* 0x000fe20000300000 */
.L_x_11410:
[----:B0-----:R-:W2:Y:S01]  /*173c0*/  LDL R20, [R1+0x40] ;  /* 0x0000400001147983 */ /* 0x001ea20000100800 */
        /* <DEDUP_REMOVED lines=79> */
[C---:B--2---:R-:W-:Y:S01]  /*178c0*/  ISETP.GT.AND P1, PT, R8.reuse, R20, PT ;  /* 0x000000140800720c */ /* 0x044fe20003f24270 */
[----:B------:R-:W-:Y:S02]  /*178d0*/  VIADD R8, R8, 0xffffffff ;  /* 0xffffffff08087836 */ /* 0x000fe40000000000 */
[----:B------:R-:W-:-:S10]  /*178e0*/  IMAD.MOV.U32 R20, RZ, RZ, R3 ;  /* 0x000000ffff147224 */ /* 0x000fd400078e0003 */
[----:B---3--:R-:W-:Y:S05]  /*178f0*/  @P1 BRA `(.L_x_11411) ;  /* 0xffffffbc005c1947 */ /* 0x008fea000383ffff */
.L_x_11391:
[----:B------:R-:W-:Y:S05]  /*17900*/  BSYNC B0 ;  /* 0x0000000000007941 */ /* 0x000fea0003800000 */
.L_x_11390:
[----:B------:R-:W-:Y:S06]  /*17910*/  BAR.ARV 0x8, 0x1a0 ;  /* 0x0206800000007b1d */ /* 0x000fec0000002000 */
[----:B------:R-:W-:Y:S05]  /*17920*/  @!P0 BRA `(.L_x_11412) ;  /* 0x0000000000048947 */ /* 0x000fea0003800000 */
[----:B------:R-:W-:Y:S01]  /*17930*/  BPT.TRAP 0x1 ;  /* 0x000000040000795c */ /* 0x000fe20000300000 */
.L_x_11412:
[----:B------:R-:W-:Y:S01]  /*17940*/  IMAD R13, R19, 0x8, R18 ;  /* 0x00000008130d7824 */ /* 0x000fe200078e0212 */
[----:B------:R-:W-:-:S04]  /*17950*/  SHF.L.U32 R4, R156, 0x1f, RZ ;  /* 0x0000001f9c047819 */ /* 0x000fc800000006ff */
[----:B------:R2:W3:Y:S01]  /*17960*/  SYNCS.PHASECHK.TRANS64.TRYWAIT P1, [R13+URZ+0x13250], R4 ;  /* 0x013250040d0075a7 */ /* 0x0004e2000802017f */
[----:B------:R-:W-:Y:S05]  /*17970*/  @!P0 BRA `(.L_x_11413) ;  /* 0x0000000000048947 */ /* 0x000fea0003800000 */
[----:B------:R-:W-:Y:S01]  /*17980*/  BPT.TRAP 0x1 ;  /* 0x000000040000795c */ /* 0x000fe20000300000 */
.L_x_11413:
[----:B------:R-:W-:Y:S04]  /*17990*/  BSSY B0, `(.L_x_11414) ;  /* 0x0000004000007945 */ /* 0x000fe80003800000 */
[----:B---3--:R-:W-:Y:S05]  /*179a0*/  @P1 BRA `(.L_x_11415) ;  /* 0x0000000000081947 */ /* 0x008fea0003800000 */
[----:B------:R-:W3:Y:S02]  /*179b0*/  SYNCS.PHASECHK.TRANS64.TRYWAIT P1, [R13+URZ+0x13250], R4 ;  /* 0x013250040d0075a7 */ /* 0x000ee4000802017f */
[----:B---3--:R-:W-:Y:S05]  /*179c0*/  @!P1 BRA `(.L_x_11416) ;  /* 0x0000008800949947 */ /* 0x008fea0003800000 */
.L_x_11415:
[----:B------:R-:W-:Y:S05]  /*179d0*/  BSYNC B0 ;  /* 0x0000000000007941 */ /* 0x000fea0003800000 */
.L_x_11414:
[----:B------:R-:W4:Y:S01]  /*179e0*/  LDL.LU R20, [R1+0x3c] ;  /* 0x00003c0001147983 */ /* 0x000f220000300800 */
[----:B------:R-:W-:-:S03]  /*179f0*/  ULDC.64 UR4, c[0x0][0x9a0] ;  /* 0x0002680000047ab9 */ /* 0x000fc60000000a00 */
[----:B0-----:R-:W5:Y:S04]  /*17a00*/  LDL.LU R15, [R1+0x68] ;  /* 0x00006800010f7983 */ /* 0x001f680000300800 */
[----:B------:R-:W5:Y:S01]  /*17a10*/  LDL.LU R14, [R1+0x8] ;  /* 0x00000800010e7983 */ /* 0x000f620000300800 */
[----:B------:R-:W-:-:S03]  /*17a20*/  VIADD R18, R18, 0x1000 ;  /* 0x0000100012127836 */ /* 0x000fc60000000000 */
[----:B-1----:R-:W5:Y:S01]  /*17a30*/  LDL.LU R12, [R1+0x4] ;  /* 0x00000400010c7983 */ /* 0x002f620000300800 */
[----:B------:R-:W-:Y:S01]  /*17a40*/  IMAD.MOV.U32 R5, RZ, RZ, -0x3ffffff0 ;  /* 0xc0000010ff057424 */ /* 0x000fe200078e00ff */
[----:B------:R-:W-:Y:S01]  /*17a50*/  SHF.R.U32.HI R18, RZ, 0x4, R18 ;  /* 0x00000004ff127819 */ /* 0x000fe20000011612 */
[----:B------:R-:W-:Y:S01]  /*17a60*/  WARPGROUP.ARRIVE ;  /* 0x00000000000079c5 */ /* 0x000fe20000000000 */
[----:B------:R-:W-:Y:S02]  /*17a70*/  ISETP.NE.U32.AND P1, PT, RZ, UR4, PT ;  /* 0x00000004ff007c0c */ /* 0x000fe4000bf25070 */
[----:B------:R-:W-:Y:S02]  /*17a80*/  LOP3.LUT R18, R18, 0x3fff, RZ, 0xc0, !PT ;  /* 0x00003fff12127812 */ /* 0x000fe400078ec0ff */
[----:B------:R-:W-:Y:S02]  /*17a90*/  R2UR UR7, R5 ;  /* 0x00000000050772ca */ /* 0x000fe400000e0000 */
[----:B------:R-:W-:-:S02]  /*17aa0*/  LOP3.LUT R18, R18, 0x10000, RZ, 0xfc, !PT ;  /* 0x0001000012127812 */ /* 0x000fc400078efcff */
[----:B------:R-:W-:-:S03]  /*17ab0*/  ISETP.NE.AND.EX P1, PT, RZ, UR5, PT, P1 ;  /* 0x00000005ff007c0c */ /* 0x000fc6000bf25310 */
[----:B--23--:R-:W-:-:S05]  /*17ac0*/  IMAD R4, R19, 0x280, R18 ;  /* 0x0000028013047824 */ /* 0x00cfca00078e0212 */
[----:B------:R-:W-:-:S05]  /*17ad0*/  R2UR UR6, R4 ;  /* 0x00000000040672ca */ /* 0x000fca00000e0000 */
[----:B------:R-:W0:Y:S08]  /*17ae0*/  @P1 LDC.64 R8, c[0x0][0x9c8] ;  /* 0x00027200ff081b82 */ /* 0x000e300000000a00 */
[----:B------:R-:W-:Y:S01]  /*17af0*/  QGMMA.64x64x32.F32.E4M3.E4M3 R24, R152, gdesc[UR4], R24, gsb0 ;  /* 0x00e0000498187df3 */ /* 0x000fe20008000818 */
[----:B------:R-:W1:Y:S02]  /*17b00*/  @P1 LDC.64 R10, c[0x0][0x9d0] ;  /* 0x00027400ff0a1b82 */ /* 0x000e640000000a00 */
[----:B------:R-:W-:-:S02]  /*17b10*/  WARPGROUP.DEPBAR.LE gsb0, 0x0 ;  /* 0x00008000000079c5 */ /* 0x000fc40000010000 */
[----:B------:R-:W-:Y:S01]  /*17b20*/  WARPGROUP.ARRIVE ;  /* 0x00000000000079c5 */ /* 0x000fe20000000000 */
[----:B----4-:R-:W-:Y:S02]  /*17b30*/  @P1 SHF.R.S32.HI R7, RZ, 0x1f, R20 ;  /* 0x0000001fff071819 */ /* 0x010fe40000011414 */
[----:B-----5:R-:W-:-:S03]  /*17b40*/  @P1 SHF.R.S32.HI R5, RZ, 0x1f, R15 ;  /* 0x0000001fff051819 */ /* 0x020fc6000001140f */
[----:B0-----:R-:W-:-:S04]  /*17b50*/  @P1 IMAD R6, R7, R8, RZ ;  /* 0x0000000807061224 */ /* 0x001fc800078e02ff */
[C---:B------:R-:W-:Y:S02]  /*17b60*/  @P1 IMAD R9, R20.reuse, R9, R6 ;  /* 0x0000000914091224 */ /* 0x040fe400078e0206 */
[----:B------:R-:W-:-:S04]  /*17b70*/  @P1 IMAD.WIDE.U32 R6, R20, R8, RZ ;  /* 0x0000000814061225 */ /* 0x000fc800078e00ff */
[-C--:B-1----:R-:W-:Y:S02]  /*17b80*/  @P1 IMAD R8, R5, R10.reuse, RZ ;  /* 0x0000000a05081224 */ /* 0x082fe400078e02ff */
[----:B------:R-:W-:Y:S02]  /*17b90*/  @P1 IMAD.IADD R7, R7, 0x1, R9 ;  /* 0x0000000107071824 */ /* 0x000fe400078e0209 */
[C---:B------:R-:W-:Y:S02]  /*17ba0*/  @P1 IMAD R5, R15.reuse, R11, R8 ;  /* 0x0000000b0f051224 */ /* 0x040fe400078e0208 */
[----:B------:R-:W-:-:S04]  /*17bb0*/  @P1 IMAD.WIDE.U32 R6, R15, R10, R6 ;  /* 0x0000000a0f061225 */ /* 0x000fc800078e0006 */
[----:B------:R-:W-:Y:S01]  /*17bc0*/  @P1 IMAD.IADD R5, R7, 0x1, R5 ;  /* 0x0000000107051824 */ /* 0x000fe200078e0205 */
[C---:B------:R-:W-:Y:S01]  /*17bd0*/  @P1 LEA R8, P2, R6.reuse, UR4, 0x2 ;  /* 0x0000000406081c11 */ /* 0x040fe2000f8410ff */
[----:B------:R-:W-:Y:S02]  /*17be0*/  IMAD.MOV.U32 R10, RZ, RZ, 0x3f800000 ;  /* 0x3f800000ff0a7424 */ /* 0x000fe400078e00ff */
[----:B------:R-:W-:Y:S01]  /*17bf0*/  IMAD.MOV.U32 R7, RZ, RZ, -0x3ffffff0 ;  /* 0xc0000010ff077424 */ /* 0x000fe200078e00ff */
[----:B------:R-:W-:Y:S01]  /*17c00*/  @P1 LEA.HI.X R9, R6, UR5, R5, 0x2, P2 ;  /* 0x0000000506091c11 */ /* 0x000fe200090f1405 */
[----:B------:R-:W-:-:S03]  /*17c10*/  VIADD R6, R4, 0x80 ;  /* 0x0000008004067836 */ /* 0x000fc60000000000 */
[----:B------:R-:W-:Y:S01]  /*17c20*/  R2UR UR7, R7 ;  /* 0x00000000070772ca */ /* 0x000fe200000e0000 */
[----:B------:R0:W2:Y:S01]  /*17c30*/  @P1 LDG.E R10, desc[UR40][R8.64] ;  /* 0x00000028080a1981 */ /* 0x0000a2000c1e1900 */
[----:B------:R-:W-:Y:S01]  /*17c40*/  R2UR UR6, R6 ;  /* 0x00000000060672ca */ /* 0x000fe200000e0000 */
[----:B------:R-:W-:Y:S02]  /*17c50*/  VIADD R6, R4, 0x100 ;  /* 0x0000010004067836 */ /* 0x000fe40000000000 */
[----:B------:R-:W-:Y:S01]  /*17c60*/  IMAD.MOV.U32 R7, RZ, RZ, -0x3ffffff0 ;  /* 0xc0000010ff077424 */ /* 0x000fe200078e00ff */
[----:B------:R-:W-:Y:S01]  /*17c70*/  SHFL.BFLY PT, R5, R14, 0x2, 0x1f ;  /* 0x0c401f000e057f89 */ /* 0x000fe200000e0000 */
[----:B------:R-:W-:Y:S02]  /*17c80*/  IMAD.MOV.U32 R20, RZ, RZ, -0x800000 ;  /* 0xff800000ff147424 */ /* 0x000fe400078e00ff */
[----:B------:R-:W-:Y:S01]  /*17c90*/  IMAD.MOV.U32 R21, RZ, RZ, -0x800000 ;  /* 0xff800000ff157424 */ /* 0x000fe200078e00ff */
[----:B0-----:R-:W0:Y:S01]  /*17ca0*/  SHFL.BFLY PT, R8, R12, 0x2, 0x1f ;  /* 0x0c401f000c087f89 */ /* 0x001e2200000e0000 */
[----:B------:R-:W-:-:S04]  /*17cb0*/  IMAD.MOV.U32 R9, RZ, RZ, RZ ;  /* 0x000000ffff097224 */ /* 0x000fc800078e00ff */
[----:B------:R-:W-:Y:S01]  /*17cc0*/  QGMMA.64x64x32.F32.E4M3.E4M3 R24, R148, gdesc[UR4], R24, gsb0 ;  /* 0x00e0000494187df3 */ /* 0x000fe20008000818 */
[----:B------:R-:W-:Y:S01]  /*17cd0*/  R2UR UR6, R6 ;  /* 0x00000000060672ca */ /* 0x000fe200000e0000 */
[C---:B------:R-:W-:Y:S01]  /*17ce0*/  VIADD R6, R4.reuse, 0x180 ;  /* 0x0000018004067836 */ /* 0x040fe20000000000 */
[----:B------:R-:W-:Y:S01]  /*17cf0*/  R2UR UR7, R7 ;  /* 0x00000000070772ca */ /* 0x000fe200000e0000 */
[----:B------:R-:W-:Y:S02]  /*17d00*/  IMAD.MOV.U32 R7, RZ, RZ, -0x3ffffff0 ;  /* 0xc0000010ff077424 */ /* 0x000fe400078e00ff */
[----:B------:R-:W-:Y:S02]  /*17d10*/  VIADD R4, R4, 0x200 ;  /* 0x0000020004047836 */ /* 0x000fe40000000000 */
[----:B0-----:R-:W-:-:S01]  /*17d20*/  FADD.FTZ R8, R8, R12 ;  /* 0x0000000c08087221 */ /* 0x001fc20000010000 */
[----:B------:R-:W-:Y:S02]  /*17d30*/  WARPGROUP.DEPBAR.LE gsb0, 0x0 ;  /* 0x00008000000079c5 */ /* 0x000fe40000010000 */
[----:B------:R-:W-:-:S06]  /*17d40*/  WARPGROUP.ARRIVE ;  /* 0x00000000000079c5 */ /* 0x000fcc0000000000 */
[----:B------:R-:W-:Y:S01]  /*17d50*/  QGMMA.64x64x32.F32.E4M3.E4M3 R24, R144, gdesc[UR4], R24, gsb0 ;  /* 0x00e0000490187df3 */ /* 0x000fe20008000818 */
[----:B------:R-:W-:Y:S01]  /*17d60*/  R2UR UR6, R6 ;  /* 0x00000000060672ca */ /* 0x000fe200000e0000 */
[----:B------:R-:W-:Y:S01]  /*17d70*/  FADD.FTZ R6, R5, R14 ;  /* 0x0000000e05067221 */ /* 0x000fe20000010000 */
[----:B------:R-:W-:Y:S01]  /*17d80*/  R2UR UR7, R7 ;  /* 0x00000000070772ca */ /* 0x000fe200000e0000 */
[----:B------:R-:W-:-:S03]  /*17d90*/  IMAD.MOV.U32 R5, RZ, RZ, -0x3ffffff0 ;  /* 0xc0000010ff057424 */ /* 0x000fc600078e00ff */
[----:B------:R-:W0:Y:S02]  /*17da0*/  SHFL.BFLY PT, R7, R6, 0x1, 0x1f ;  /* 0x0c201f0006077f89 */ /* 0x000e2400000e0000 */
[----:B0-----:R-:W-:-:S04]  /*17db0*/  FADD.FTZ R7, R6, R7 ;  /* 0x0000000706077221 */ /* 0x001fc80000010000 */
[C---:B------:R-:W-:Y:S01]  /*17dc0*/  FMUL.FTZ R14, R7.reuse, 0.00390625 ;  /* 0x3b800000070e7820 */ /* 0x040fe20000410000 */
[----:B------:R-:W-:-:S04]  /*17dd0*/  FSETP.NE.FTZ.AND P1, PT, R7, RZ, PT ;  /* 0x000000ff0700720b */ /* 0x000fc80003f35000 */
[----:B------:R-:W-:-:S13]  /*17de0*/  FSETP.NE.FTZ.AND P2, PT, R14, RZ, PT ;  /* 0x000000ff0e00720b */ /* 0x000fda0003f55000 */
[----:B------:R-:W0:Y:S01]  /*17df0*/  @P2 MUFU.LG2 R6, R14 ;  /* 0x0000000e00062308 */ /* 0x000e220000000c00 */
[----:B------:R-:W-:Y:S02]  /*17e00*/  WARPGROUP.DEPBAR.LE gsb0, 0x0 ;  /* 0x00008000000079c5 */ /* 0x000fe40000010000 */
[----:B------:R-:W-:-:S06]  /*17e10*/  WARPGROUP.ARRIVE ;  /* 0x00000000000079c5 */ /* 0x000fcc0000000000 */
[----:B------:R-:W-:Y:S01]  /*17e20*/  QGMMA.64x64x32.F32.E4M3.E4M3 R24, R140, gdesc[UR4], R24, gsb0 ;  /* 0x00e000048c187df3 */ /* 0x000fe20008000818 */
[----:B------:R-:W-:Y:S01]  /*17e30*/  R2UR UR6, R4 ;  /* 0x00000000040672ca */ /* 0x000fe200000e0000 */
[----:B------:R-:W-:Y:S01]  /*17e40*/  @P2 FMUL.FTZ R4, R2, 0.69314718246459960938 ;  /* 0x3f31721802042820 */ /* 0x000fe20000410000 */
[----:B------:R-:W-:Y:S02]  /*17e50*/  R2UR UR7, R5 ;  /* 0x00000000050772ca */ /* 0x000fe400000e0000 */
[----:B------:R-:W1:Y:S02]  /*17e60*/  SHFL.BFLY PT, R5, R8, 0x1, 0x1f ;  /* 0x0c201f0008057f89 */ /* 0x000e6400000e0000 */
[----:B-1----:R-:W-:-:S01]  /*17e70*/  FADD.FTZ R12, R8, R5 ;  /* 0x00000005080c7221 */ /* 0x002fc20000010000 */
[----:B------:R-:W-:-:S03]  /*17e80*/  IMAD.MOV.U32 R5, RZ, RZ, RZ ;  /* 0x000000ffff057224 */ /* 0x000fc600078e00ff */
[----:B------:R-:W-:-:S03]  /*17e90*/  FMUL.FTZ R15, R12, 0.00390625 ;  /* 0x3b8000000c0f7820 */ /* 0x000fc60000410000 */
[----:B------:R0:W-:Y:S01]  /*17ea0*/  @P1 MUFU.RCP R5, R7 ;  /* 0x0000000700051308 */ /* 0x0001e20000001000 */
[----:B------:R-:W-:Y:S02]  /*17eb0*/  FSETP.NE.FTZ.AND P1, PT, R12, RZ, PT ;  /* 0x000000ff0c00720b */ /* 0x000fe40003f35000 */
[----:B------:R-:W-:Y:S01]  /*17ec0*/  FSETP.NE.FTZ.AND P3, PT, R15, RZ, PT ;  /* 0x000000ff0f00720b */ /* 0x000fe20003f75000 */
[----:B0-----:R-:W-:-:S04]  /*17ed0*/  @P2 FMUL.FTZ R7, R6, 0.69314718246459960938 ;  /* 0x3f31721806072820 */ /* 0x001fc80000410000 */
[----:B------:R-:W-:-:S06]  /*17ee0*/  @P2 FFMA.FTZ R21, R4, R3, R7 ;  /* 0x0000000304152223 */ /* 0x000fcc0000010007 */
[----:B------:R-:W-:Y:S02]  /*17ef0*/  @P1 MUFU.RCP R9, R12 ;  /* 0x0000000c00091308 */ /* 0x000fe40000001000 */
[----:B------:R-:W-:-:S06]  /*17f00*/  @P3 FMUL.FTZ R2, R2, 0.69314718246459960938 ;  /* 0x3f31721802023820 */ /* 0x000fcc0000410000 */
[----:B------:R-:W0:Y:S02]  /*17f10*/  @P3 MUFU.LG2 R8, R15 ;  /* 0x0000000f00083308 */ /* 0x000e240000000c00 */
[----:B0-----:R-:W-:Y:S01]  /*17f20*/  @P3 FMUL.FTZ R11, R8, 0.69314718246459960938 ;  /* 0x3f317218080b3820 */ /* 0x001fe20000410000 */
[----:B------:R-:W-:Y:S02]  /*17f30*/  WARPGROUP.DEPBAR.LE gsb0, 0x0 ;  /* 0x00008000000079c5 */ /* 0x000fe40000010000 */
[----:B------:R-:W-:Y:S01]  /*17f40*/  WARPGROUP.ARRIVE ;  /* 0x00000000000079c5 */ /* 0x000fe20000000000 */
[----:B------:R-:W-:-:S05]  /*17f50*/  @P3 FFMA.FTZ R20, R2, R0, R11 ;  /* 0x0000000002143223 */ /* 0x000fca000001000b */
[----:B------:R-:W-:Y:S01]  /*17f60*/  QGMMA.64x64x32.F32.E4M3.E4M3 R24, R136, gdesc[UR4], R24, gsb0 ;  /* 0x00e0000488187df3 */ /* 0x000fe20008000818 */
[-C--:B--2---:R-:W-:Y:S01]  /*17f70*/  FMUL.FTZ R5, R5, R10.reuse ;  /* 0x0000000a05057220 */ /* 0x084fe20000410000 */
[----:B------:R-:W-:Y:S01]  /*17f80*/  FMUL.FTZ R2, R9, R10 ;  /* 0x0000000a09027220 */ /* 0x000fe20000410000 */
[----:B------:R-:W-:Y:S02]  /*17f90*/  WARPGROUP.DEPBAR.LE gsb0, 0x0 ;  /* 0x00008000000079c5 */ /* 0x000fe40000010000 */
[----:B------:R-:W-:Y:S05]  /*17fa0*/  @!P0 BRA `(.L_x_11417) ;  /* 0x0000000000048947 */ /* 0x000fea0003800000 */
[----:B------:R-:W-:Y:S01]  /*17fb0*/  BPT.TRAP 0x1 ;  /* 0x000000040000795c */ /* 0x000fe20000300000 */
.L_x_11417:
[----:B------:R-:W2:Y:S01]  /*17fc0*/  LDL.LU R3, [R1+0x40] ;  /* 0x0000400001037983 */ /* 0x000ea20000300800 */
[----:B------:R-:W-:Y:S02]  /*17fd0*/  VIADD R0, R13, 0x13260 ;  /* 0x000132600d007836 */ /* 0x000fe40000000000 */
[-C--:B------:R-:W-:Y:S01]  /*17fe0*/  FMUL.FTZ R58, R24, R5.reuse ;  /* 0x00000005183a7220 */ /* 0x080fe20000410000 */
[----:B------:R-:W-:Y:S01]  /*17ff0*/  FMUL.FTZ R56, R25, R5 ;  /* 0x0000000519387220 */ /* 0x000fe20000410000 */
[----:B------:R-:W3:Y:S01]  /*18000*/  LDL.LU R4, [R1+0x60] ;  /* 0x0000600001047983 */ /* 0x000ee20000300800 */
        /* <DEDUP_REMOVED lines=34> */
[----:B--2---:R-:W-:Y:S01]  /*18230*/  PRMT R0, R3, 0x654, R0 ;  /* 0x0000065403007816 */ /* 0x004fe20000000000 */
[----:B---3--:R-:W-:-:S03]  /*18240*/  VIADD R4, R4, 0x1 ;  /* 0x0000000104047836 */ /* 0x008fc60000000000 */
[----:B------:R0:W-:Y:S02]  /*18250*/  SYNCS.ARRIVE.TRANS64.RED.A1T0 RZ, [R0+URZ], RZ ;  /* 0x000000ff00ff79a7 */ /* 0x0001e4000810043f */
[----:B------:R0:W-:Y:S01]  /*18260*/  STL [R1+0x60], R4 ;  /* 0x0000600401007387 */ /* 0x0001e20000100800 */
[----:B------:R-:W-:-:S04]  /*18270*/  SEL R3, RZ, 0x1, P1 ;  /* 0x00000001ff037807 */ /* 0x000fc80000800000 */
[----:B------:R-:W-:-:S07]  /*18280*/  LOP3.LUT R156, R156, R3, RZ, 0x3c, !PT ;  /* 0x000000039c9c7212 */ /* 0x000fce00078e3cff */
.L_x_11303:
[----:B------:R-:W0:Y:S08]  /*18290*/  S2UR UR4, SR_CgaCtaId ;  /* 0x00000000000479c3 */ /* 0x000e300000008800 */
[----:B------:R-:W-:Y:S01]  /*182a0*/  BAR.SYNC.DEFER_BLOCKING 0x5, 0x200 ;  /* 0x0148000000007b1d */ /* 0x000fe20000010000 */
[----:B------:R-:W-:-:S05]  /*182b0*/  MOV R18, 0x400 ;  /* 0x0000040000127802 */ /* 0x000fca0000000f00 */
[----:B------:R-:W-:Y:S01]  /*182c0*/  BSSY B0, `(.L_x_11418) ;  /* 0x00001c9000007945 */ /* 0x000fe20003800000 */
[----:B------:R-:W1:Y:S01]  /*182d0*/  S2R R48, SR_TID.X ;  /* 0x0000000000307919 */ /* 0x000e620000002100 */
[----:B0-----:R-:W-:-:S05]  /*182e0*/  IMAD.U32 R0, RZ, RZ, UR4 ;  /* 0x00000004ff007e24 */ /* 0x001fca000f8e00ff */
[----:B------:R-:W-:Y:S01]  /*182f0*/  LEA R18, R0, R18, 0x18 ;  /* 0x0000001200127211 */ /* 0x000fe200078ec0ff */
[----:B------:R0:W-:Y:S04]  /*18300*/  STL [R1+0x40], R0 ;  /* 0x0000400001007387 */ /* 0x0001e80000100800 */
[----:B------:R-:W2:Y:S01]  /*18310*/  LDS.128 R60, [R18+0x132d0] ;  /* 0x0132d000123c7984 */ /* 0x000ea20000000c00 */
[----:B-1----:R-:W-:-:S05]  /*18320*/  VIADD R3, R48, 0xffffff80 ;  /* 0xffffff8030037836 */ /* 0x002fca0000000000 */
[----:B------:R-:W-:-:S04]  /*18330*/  SHF.R.S32.HI R26, RZ, 0x1f, R3 ;  /* 0x0000001fff1a7819 */ /* 0x000fc80000011403 */
[----:B------:R-:W-:-:S04]  /*18340*/  LEA.HI R2, R26, R3, RZ, 0x3 ;  /* 0x000000031a027211 */ /* 0x000fc800078f18ff */
[----:B0-----:R-:W-:Y:S02]  /*18350*/  LOP3.LUT R0, R2, 0x1ffffff8, RZ, 0xc0, !PT ;  /* 0x1ffffff802007812 */ /* 0x001fe400078ec0ff */
[----:B------:R-:W-:-:S03]  /*18360*/  SHF.R.S32.HI R2, RZ, 0x3, R2 ;  /* 0x00000003ff027819 */ /* 0x000fc60000011402 */
[----:B------:R-:W-:-:S04]  /*18370*/  IMAD.IADD R0, R3, 0x1, -R0 ;  /* 0x0000000103007824 */ /* 0x000fc800078e0a00 */
[----:B------:R-:W-:Y:S01]  /*18380*/  IMAD.SHL.U32 R0, R0, 0x8, RZ ;  /* 0x0000000800007824 */ /* 0x000fe200078e00ff */
[----:B--2---:R0:W-:Y:S04]  /*18390*/  STL.64 [R1+0x30], R60 ;  /* 0x0000303c01007387 */ /* 0x0041e80000100a00 */
[----:B------:R0:W-:Y:S01]  /*183a0*/  STL.64 [R1+0x38], R62 ;  /* 0x0000383e01007387 */ /* 0x0001e20000100a00 */
[----:B------:R-:W-:Y:S06]  /*183b0*/  BAR.ARV 0x4, 0x200 ;  /* 0x0108000000007b1d */ /* 0x000fec0000002000 */
[----:B------:R-:W-:Y:S05]  /*183c0*/  @P0 BRA `(.L_x_11419) ;  /* 0x0000001000a40947 */ /* 0x000fea0003800000 */
[----:B------:R-:W-:Y:S01]  /*183d0*/  IMAD.SHL.U32 R4, R48, 0x4, RZ ;  /* 0x0000000430047824 */ /* 0x000fe200078e00ff */
[----:B------:R-:W-:Y:S01]  /*183e0*/  ULDC.64 UR4, c[0x4][0x38] ;  /* 0x01000e0000047ab9 */ /* 0x000fe20000000a00 */
[----:B------:R-:W2:Y:S03]  /*183f0*/  LDL R50, [R1+0x5c] ;  /* 0x00005c0001327983 */ /* 0x000ea60000100800 */
[----:B------:R-:W-:Y:S01]  /*18400*/  LOP3.LUT R4, R4, 0xc, RZ, 0xc0, !PT ;  /* 0x0000000c04047812 */ /* 0x000fe200078ec0ff */
[----:B------:R-:W3:Y:S03]  /*18410*/  LDL R49, [R1+0x58] ;  /* 0x0000580001317983 */ /* 0x000ee60000100800 */
[----:B------:R-:W-:-:S05]  /*18420*/  IADD3 R4, P0, R4, UR4, RZ ;  /* 0x0000000404047c10 */ /* 0x000fca000ff1e0ff */
[----:B------:R-:W-:Y:S01]  /*18430*/  IMAD.X R5, RZ, RZ, UR5, P0 ;  /* 0x00000005ff057e24 */ /* 0x000fe200080e06ff */
[----:B------:R-:W-:Y:S01]  /*18440*/  F2FP.BF16.F32.PACK_AB R30, R30, R33 ;  /* 0x000000211e1e723e */ /* 0x000fe200000010ff */
[----:B------:R-:W-:-:S03]  /*18450*/  ULDC.64 UR4, c[0x0][0xbd8] ;  /* 0x0002f60000047ab9 */ /* 0x000fc60000000a00 */
[----:B------:R1:W4:Y:S01]  /*18460*/  LDG.E.CONSTANT R27, desc[UR40][R4.64] ;  /* 0x00000028041b7981 */ /* 0x000322000c1e9900 */
[----:B------:R-:W-:Y:S02]  /*18470*/  F2FP.BF16.F32.PACK_AB R31, R31, R28 ;  /* 0x0000001c1f1f723e */ /* 0x000fe400000010ff */
[----:B------:R-:W-:Y:S01]  /*18480*/  LEA.HI R28, R26, R3, RZ, 0x5 ;  /* 0x000000031a1c7211 */ /* 0x000fe200078f28ff */
[----:B------:R-:W0:Y:S01]  /*18490*/  S2R R33, SR_SWINHI ;  /* 0x0000000000217919 */ /* 0x000e220000002f00 */
[----:B------:R-:W-:Y:S02]  /*184a0*/  F2FP.BF16.F32.PACK_AB R56, R29, R56 ;  /* 0x000000381d38723e */ /* 0x000fe400000010ff */
[----:B------:R-:W-:Y:S01]  /*184b0*/  LOP3.LUT P0, R34, R48, 0x3, RZ, 0xc0, !PT ;  /* 0x0000000330227812 */ /* 0x000fe2000780c0ff */
[----:B------:R-:W-:Y:S01]  /*184c0*/  IMAD.SHL.U32 R32, R28, 0x20, RZ ;  /* 0x000000201c207824 */ /* 0x000fe200078e00ff */
[----:B------:R-:W-:Y:S02]  /*184d0*/  F2FP.BF16.F32.PACK_AB R25, R36, R25 ;  /* 0x000000192419723e */ /* 0x000fe400000010ff */
[----:B-1----:R-:W-:-:S02]  /*184e0*/  LEA.HI R4, R26, R3, RZ, 0x4 ;  /* 0x000000031a047211 */ /* 0x002fc400078f20ff */
[----:B------:R-:W-:Y:S02]  /*184f0*/  LOP3.LUT R35, R32, 0xfffffc00, RZ, 0xc0, !PT ;  /* 0xfffffc0020237812 */ /* 0x000fe400078ec0ff */
[----:B------:R-:W-:Y:S02]  /*18500*/  SHF.R.S32.HI R5, RZ, 0x4, R4 ;  /* 0x00000004ff057819 */ /* 0x000fe40000011404 */
[C---:B------:R-:W-:Y:S02]  /*18510*/  LOP3.LUT R28, R4.reuse, 0x3fffff0, RZ, 0xc0, !PT ;  /* 0x03fffff0041c7812 */ /* 0x040fe400078ec0ff */
[----:B------:R-:W-:Y:S02]  /*18520*/  LEA.HI R29, R4, R5, RZ, 0x1 ;  /* 0x00000005041d7211 */ /* 0x000fe400078f08ff */
[----:B------:R-:W-:Y:S01]  /*18530*/  F2FP.BF16.F32.PACK_AB R24, R37, R24 ;  /* 0x000000182518723e */ /* 0x000fe200000010ff */
[----:B------:R-:W-:Y:S01]  /*18540*/  IMAD.IADD R4, R3, 0x1, -R28 ;  /* 0x0000000103047824 */ /* 0x000fe200078e0a1c */
[----:B------:R-:W-:-:S02]  /*18550*/  LOP3.LUT R32, R29, 0x1ffffffe, RZ, 0xc0, !PT ;  /* 0x1ffffffe1d207812 */ /* 0x000fc400078ec0ff */
[----:B------:R-:W-:Y:S01]  /*18560*/  ISETP.EQ.OR P0, PT, R34, 0x3, !P0 ;  /* 0x000000032200780c */ /* 0x000fe20004702670 */
[----:B------:R-:W-:Y:S01]  /*18570*/  IMAD R4, R4, 0x40, R35 ;  /* 0x0000004004047824 */ /* 0x000fe200078e0223 */
[----:B------:R-:W-:Y:S01]  /*18580*/  F2FP.BF16.F32.PACK_AB R9, R52, R9 ;  /* 0x000000093409723e */ /* 0x000fe200000010ff */
[----:B------:R-:W-:Y:S01]  /*18590*/  IMAD.IADD R5, R5, 0x1, -R32 ;  /* 0x0000000105057824 */ /* 0x000fe200078e0a20 */
[----:B------:R-:W-:Y:S02]  /*185a0*/  SEL R32, R25, R24, P0 ;  /* 0x0000001819207207 */ /* 0x000fe40000000000 */
[----:B------:R-:W-:Y:S01]  /*185b0*/  SEL R29, R24, R25, P0 ;  /* 0x00000019181d7207 */ /* 0x000fe20000000000 */
[----:B------:R-:W-:Y:S01]  /*185c0*/  IMAD R5, R5, 0x8, R4 ;  /* 0x0000000805057824 */ /* 0x000fe200078e0204 */
[----:B------:R-:W-:Y:S02]  /*185d0*/  F2FP.BF16.F32.PACK_AB R8, R53, R8 ;  /* 0x000000083508723e */ /* 0x000fe400000010ff */
[----:B------:R-:W-:-:S02]  /*185e0*/  F2FP.BF16.F32.PACK_AB R13, R44, R13 ;  /* 0x0000000d2c0d723e */ /* 0x000fc400000010ff */
[----:B------:R-:W-:Y:S02]  /*185f0*/  MOV R24, R18 ;  /* 0x0000001200187202 */ /* 0x000fe40000000f00 */
[----:B0-----:R-:W-:Y:S02]  /*18600*/  MOV R25, R33 ;  /* 0x0000002100197202 */ /* 0x001fe40000000f00 */
[----:B------:R-:W-:Y:S02]  /*18610*/  SEL R36, R9, R8, P0 ;  /* 0x0000000809247207 */ /* 0x000fe40000000000 */
[----:B------:R-:W-:Y:S01]  /*18620*/  SEL R37, R8, R9, P0 ;  /* 0x0000000908257207 */ /* 0x000fe20000000000 */
[----:B------:R-:W-:Y:S01]  /*18630*/  IMAD.WIDE R8, R5, 0x2, R24 ;  /* 0x0000000205087825 */ /* 0x000fe200078e0218 */
[----:B------:R-:W-:Y:S02]  /*18640*/  F2FP.BF16.F32.PACK_AB R12, R45, R12 ;  /* 0x0000000c2d0c723e */ /* 0x000fe400000010ff */
[----:B------:R-:W-:-:S02]  /*18650*/  F2FP.BF16.F32.PACK_AB R15, R38, R15 ;  /* 0x0000000f260f723e */ /* 0x000fc400000010ff */
[----:B------:R-:W-:Y:S02]  /*18660*/  SEL R34, R13, R12, P0 ;  /* 0x0000000c0d227207 */ /* 0x000fe40000000000 */
[----:B------:R-:W-:Y:S02]  /*18670*/  SEL R35, R12, R13, P0 ;  /* 0x0000000d0c237207 */ /* 0x000fe40000000000 */
[----:B------:R-:W-:Y:S02]  /*18680*/  IADD3 R13, P3, R8, 0x20, RZ ;  /* 0x00000020080d7810 */ /* 0x000fe40007f7e0ff */
[----:B------:R-:W-:Y:S02]  /*18690*/  F2FP.BF16.F32.PACK_AB R14, R39, R14 ;  /* 0x0000000e270e723e */ /* 0x000fe400000010ff */
[----:B------:R-:W-:Y:S02]  /*186a0*/  LOP3.LUT R4, R13, 0x380, RZ, 0xc0, !PT ;  /* 0x000003800d047812 */ /* 0x000fe400078ec0ff */
[----:B------:R-:W-:-:S02]  /*186b0*/  SEL R38, R30, R31, P0 ;  /* 0x0000001f1e267207 */ /* 0x000fc40000000000 */
[----:B------:R-:W-:Y:S02]  /*186c0*/  SEL R31, R31, R30, P0 ;  /* 0x0000001e1f1f7207 */ /* 0x000fe40000000000 */
[----:B------:R-:W-:Y:S02]  /*186d0*/  F2FP.BF16.F32.PACK_AB R11, R46, R11 ;  /* 0x0000000b2e0b723e */ /* 0x000fe400000010ff */
[----:B------:R-:W-:Y:S02]  /*186e0*/  F2FP.BF16.F32.PACK_AB R10, R10, R43 ;  /* 0x0000002b0a0a723e */ /* 0x000fe400000010ff */
[----:B------:R-:W-:Y:S02]  /*186f0*/  SEL R30, R15, R14, P0 ;  /* 0x0000000e0f1e7207 */ /* 0x000fe40000000000 */
[----:B------:R-:W-:Y:S02]  /*18700*/  SEL R15, R14, R15, P0 ;  /* 0x0000000f0e0f7207 */ /* 0x000fe40000000000 */
[----:B------:R-:W-:-:S02]  /*18710*/  SHF.R.U64 R4, R4, 0x3, RZ ;  /* 0x0000000304047819 */ /* 0x000fc400000012ff */
[C---:B------:R-:W-:Y:S02]  /*18720*/  IADD3 R14, P1, R8.reuse, 0x60, RZ ;  /* 0x00000060080e7810 */ /* 0x040fe40007f3e0ff */
[----:B------:R-:W-:Y:S02]  /*18730*/  IADD3 R33, P2, R8, 0x40, RZ ;  /* 0x0000004008217810 */ /* 0x000fe40007f5e0ff */
[----:B------:R-:W-:Y:S02]  /*18740*/  SEL R42, R11, R10, P0 ;  /* 0x0000000a0b2a7207 */ /* 0x000fe40000000000 */
[----:B------:R-:W-:Y:S01]  /*18750*/  SEL R41, R10, R11, P0 ;  /* 0x0000000b0a297207 */ /* 0x000fe20000000000 */
[----:B------:R-:W-:Y:S01]  /*18760*/  IMAD.X R11, RZ, RZ, R9, P3 ;  /* 0x000000ffff0b7224 */ /* 0x000fe200018e0609 */
[----:B------:R-:W-:Y:S02]  /*18770*/  F2FP.BF16.F32.PACK_AB R57, R57, R58 ;  /* 0x0000003a3939723e */ /* 0x000fe400000010ff */
[----:B------:R-:W-:-:S02]  /*18780*/  LOP3.LUT R10, R4, R13, RZ, 0x3c, !PT ;  /* 0x0000000d040a7212 */ /* 0x000fc400078e3cff */
[----:B------:R-:W-:Y:S02]  /*18790*/  LOP3.LUT R4, R33, 0x380, RZ, 0xc0, !PT ;  /* 0x0000038021047812 */ /* 0x000fe400078ec0ff */
[----:B------:R-:W-:Y:S02]  /*187a0*/  LOP3.LUT R13, R14, 0x380, RZ, 0xc0, !PT ;  /* 0x000003800e0d7812 */ /* 0x000fe400078ec0ff */
[----:B------:R-:W-:Y:S02]  /*187b0*/  F2FP.BF16.F32.PACK_AB R7, R54, R7 ;  /* 0x000000073607723e */ /* 0x000fe400000010ff */
[----:B------:R-:W-:Y:S02]  /*187c0*/  F2FP.BF16.F32.PACK_AB R6, R55, R6 ;  /* 0x000000063706723e */ /* 0x000fe400000010ff */
[----:B------:R-:W-:Y:S02]  /*187d0*/  SEL R28, R57, R56, P0 ;  /* 0x00000038391c7207 */ /* 0x000fe40000000000 */
[----:B------:R-:W-:-:S02]  /*187e0*/  SEL R57, R56, R57, P0 ;  /* 0x0000003938397207 */ /* 0x000fc40000000000 */
[----:B------:R-:W-:Y:S02]  /*187f0*/  SHF.R.U64 R4, R4, 0x3, RZ ;  /* 0x0000000304047819 */ /* 0x000fe400000012ff */
[----:B------:R-:W-:Y:S02]  /*18800*/  SHF.R.U64 R13, R13, 0x3, RZ ;  /* 0x000000030d0d7819 */ /* 0x000fe400000012ff */
[----:B------:R-:W-:Y:S02]  /*18810*/  SEL R44, R7, R6, P0 ;  /* 0x00000006072c7207 */ /* 0x000fe40000000000 */
[----:B------:R-:W-:Y:S01]  /*18820*/  SEL R43, R6, R7, P0 ;  /* 0x00000007062b7207 */ /* 0x000fe20000000000 */
[----:B------:R-:W-:Y:S01]  /*18830*/  IMAD.X R7, RZ, RZ, R9, P2 ;  /* 0x000000ffff077224 */ /* 0x000fe200010e0609 */
[----:B------:R-:W-:Y:S02]  /*18840*/  LOP3.LUT R6, R4, R33, RZ, 0x3c, !PT ;  /* 0x0000002104067212 */ /* 0x000fe400078e3cff */
[----:B------:R-:W-:-:S02]  /*18850*/  LOP3.LUT R4, R13, R14, RZ, 0x3c, !PT ;  /* 0x0000000e0d047212 */ /* 0x000fc400078e3cff */
[----:B------:R-:W-:Y:S02]  /*18860*/  LOP3.LUT R5, R8, 0x380, RZ, 0xc0, !PT ;  /* 0x0000038008057812 */ /* 0x000fe400078ec0ff */
[----:B------:R-:W-:Y:S02]  /*18870*/  MOV R46, R10 ;  /* 0x0000000a002e7202 */ /* 0x000fe40000000f00 */
[----:B------:R-:W-:Y:S02]  /*18880*/  SHF.R.U64 R5, R5, 0x3, RZ ;  /* 0x0000000305057819 */ /* 0x000fe400000012ff */
[----:B------:R-:W-:Y:S02]  /*18890*/  MOV R45, R6 ;  /* 0x00000006002d7202 */ /* 0x000fe40000000f00 */
[----:B------:R-:W-:Y:S01]  /*188a0*/  LOP3.LUT R8, R5, R8, RZ, 0x3c, !PT ;  /* 0x0000000805087212 */ /* 0x000fe200078e3cff */
[----:B------:R-:W-:Y:S01]  /*188b0*/  IMAD.X R5, RZ, RZ, R9, P1 ;  /* 0x000000ffff057224 */ /* 0x000fe200008e0609 */
[----:B------:R-:W-:-:S02]  /*188c0*/  ISETP.NE.U32.AND P1, PT, RZ, UR4, PT ;  /* 0x00000004ff007c0c */ /* 0x000fc4000bf25070 */
[----:B-----5:R-:W-:Y:S02]  /*188d0*/  MOV R47, R8 ;  /* 0x00000008002f7202 */ /* 0x020fe40000000f00 */
[----:B------:R-:W-:Y:S01]  /*188e0*/  ISETP.NE.AND.EX P1, PT, RZ, UR5, PT, P1 ;  /* 0x00000005ff007c0c */ /* 0x000fe2000bf25310 */
[----:B------:R-:W-:Y:S01]  /*188f0*/  ULDC.64 UR4, c[0x0][0xbe0] ;  /* 0x0002f80000047ab9 */ /* 0x000fe20000000a00 */
[----:B----4-:R-:W-:Y:S01]  /*18900*/  LOP3.LUT R12, R27, 0x2, RZ, 0x3c, !PT ;  /* 0x000000021b0c7812 */ /* 0x010fe200078e3cff */
[----:B------:R-:W-:Y:S04]  /*18910*/  SHFL.IDX PT, R28, R28, R27, 0x1c1f ;  /* 0x001c1f1b1c1c7589 */ /* 0x000fe800000e0000 */
[----:B------:R-:W0:Y:S04]  /*18920*/  SHFL.IDX PT, R57, R57, R12, 0x1c1f ;  /* 0x001c1f0c39397589 */ /* 0x000e2800000e0000 */
[----:B------:R-:W-:Y:S04]  /*18930*/  SHFL.IDX PT, R38, R38, R27, 0x1c1f ;  /* 0x001c1f1b26267589 */ /* 0x000fe800000e0000 */
[----:B------:R-:W1:Y:S04]  /*18940*/  SHFL.IDX PT, R31, R31, R12, 0x1c1f ;  /* 0x001c1f0c1f1f7589 */ /* 0x000e6800000e0000 */
[----:B------:R4:W-:Y:S04]  /*18950*/  SHFL.IDX PT, R13, R32, R27, 0x1c1f ;  /* 0x001c1f1b200d7589 */ /* 0x0009e800000e0000 */
[----:B------:R-:W2:Y:S04]  /*18960*/  SHFL.IDX PT, R14, R29, R12, 0x1c1f ;  /* 0x001c1f0c1d0e7589 */ /* 0x000ea800000e0000 */
[----:B------:R-:W-:Y:S01]  /*18970*/  SHFL.IDX PT, R34, R34, R27, 0x1c1f ;  /* 0x001c1f1b22227589 */ /* 0x000fe200000e0000 */
[----:B----4-:R-:W4:Y:S03]  /*18980*/  LDC.64 R32, c[0x0][0xbd8] ;  /* 0x0002f600ff207b82 */ /* 0x010f260000000a00 */
[----:B------:R-:W-:Y:S01]  /*18990*/  SHFL.IDX PT, R36, R36, R27, 0x1c1f ;  /* 0x001c1f1b24247589 */ /* 0x000fe200000e0000 */
[----:B0-----:R-:W-:-:S02]  /*189a0*/  SEL R8, R28, R57, P0 ;  /* 0x000000391c087207 */ /* 0x001fc40000000000 */
[----:B------:R-:W-:Y:S01]  /*189b0*/  SEL R10, R57, R28, P0 ;  /* 0x0000001c390a7207 */ /* 0x000fe20000000000 */
[----:B------:R-:W0:Y:S04]  /*189c0*/  SHFL.IDX PT, R35, R35, R12, 0x1c1f ;  /* 0x001c1f0c23237589 */ /* 0x000e2800000e0000 */
[----:B------:R-:W-:Y:S01]  /*189d0*/  SHFL.IDX PT, R39, R30, R27, 0x1c1f ;  /* 0x001c1f1b1e277589 */ /* 0x000fe200000e0000 */
[----:B-1----:R-:W-:Y:S02]  /*189e0*/  SEL R9, R38, R31, P0 ;  /* 0x0000001f26097207 */ /* 0x002fe40000000000 */
[----:B------:R-:W-:Y:S01]  /*189f0*/  SEL R11, R31, R38, P0 ;  /* 0x000000261f0b7207 */ /* 0x000fe20000000000 */
[----:B------:R-:W1:Y:S04]  /*18a00*/  SHFL.IDX PT, R37, R37, R12, 0x1c1f ;  /* 0x001c1f0c25257589 */ /* 0x000e6800000e0000 */
[----:B------:R-:W-:Y:S01]  /*18a10*/  SHFL.IDX PT, R42, R42, R27, 0x1c1f ;  /* 0x001c1f1b2a2a7589 */ /* 0x000fe200000e0000 */
[----:B--2---:R-:W-:-:S03]  /*18a20*/  SEL R6, R14, R13, P0 ;  /* 0x0000000d0e067207 */ /* 0x004fc60000000000 */
[----:B------:R-:W2:Y:S01]  /*18a30*/  SHFL.IDX PT, R40, R15, R12, 0x1c1f ;  /* 0x001c1f0c0f287589 */ /* 0x000ea200000e0000 */
[----:B----4-:R-:W-:-:S03]  /*18a40*/  IMAD.WIDE R32, R50, 0x4, R32 ;  /* 0x0000000432207825 */ /* 0x010fc600078e0220 */
[----:B------:R4:W-:Y:S04]  /*18a50*/  SHFL.IDX PT, R44, R44, R27, 0x1c1f ;  /* 0x001c1f1b2c2c7589 */ /* 0x0009e800000e0000 */
[----:B------:R-:W3:Y:S04]  /*18a60*/  SHFL.IDX PT, R41, R41, R12, 0x1c1f ;  /* 0x001c1f0c29297589 */ /* 0x000ee800000e0000 */
[----:B------:R2:W3:Y:S01]  /*18a70*/  SHFL.IDX PT, R43, R43, R12, 0x1c1f ;  /* 0x001c1f0c2b2b7589 */ /* 0x0004e200000e0000 */
[----:B----4-:R-:W-:Y:S01]  /*18a80*/  MOV R27, R4 ;  /* 0x00000004001b7202 */ /* 0x010fe20000000f00 */
[----:B------:R-:W-:Y:S01]  /*18a90*/  BAR.SYNC.DEFER_BLOCKING 0x1, 0x180 ;  /* 0x0046000000007b1d */ /* 0x000fe20000010000 */
[----:B------:R-:W-:-:S02]  /*18aa0*/  SEL R4, R13, R14, P0 ;  /* 0x0000000e0d047207 */ /* 0x000fc40000000000 */
[----:B0-----:R-:W-:Y:S02]  /*18ab0*/  SEL R14, R35, R34, P0 ;  /* 0x00000022230e7207 */ /* 0x001fe40000000000 */
[----:B-1----:R-:W-:Y:S02]  /*18ac0*/  SEL R28, R36, R37, P0 ;  /* 0x00000025241c7207 */ /* 0x002fe40000000000 */
[----:B--2---:R-:W-:Y:S01]  /*18ad0*/  SEL R12, R34, R35, P0 ;  /* 0x00000023220c7207 */ /* 0x004fe20000000000 */
[----:B------:R-:W-:Y:S01]  /*18ae0*/  IMAD.MOV.U32 R35, RZ, RZ, RZ ;  /* 0x000000ffff237224 */ /* 0x000fe200078e00ff */
[----:B------:R-:W-:Y:S02]  /*18af0*/  SEL R30, R37, R36, P0 ;  /* 0x00000024251e7207 */ /* 0x000fe40000000000 */
[----:B------:R-:W-:Y:S02]  /*18b00*/  SEL R5, R39, R40, P0 ;  /* 0x0000002827057207 */ /* 0x000fe40000000000 */
[----:B------:R-:W-:-:S02]  /*18b10*/  SEL R7, R40, R39, P0 ;  /* 0x0000002728077207 */ /* 0x000fc40000000000 */
[----:B---3--:R-:W-:Y:S02]  /*18b20*/  SEL R13, R42, R41, P0 ;  /* 0x000000292a0d7207 */ /* 0x008fe40000000000 */
[----:B------:R-:W-:Y:S02]  /*18b30*/  SEL R15, R41, R42, P0 ;  /* 0x0000002a290f7207 */ /* 0x000fe40000000000 */
[----:B------:R-:W-:Y:S02]  /*18b40*/  SEL R29, R44, R43, P0 ;  /* 0x0000002b2c1d7207 */ /* 0x000fe40000000000 */
[----:B------:R-:W-:Y:S02]  /*18b50*/  SEL R31, R43, R44, P0 ;  /* 0x0000002c2b1f7207 */ /* 0x000fe40000000000 */
[----:B------:R-:W-:Y:S01]  /*18b60*/  ISETP.NE.U32.AND P0, PT, RZ, UR4, PT ;  /* 0x00000004ff007c0c */ /* 0x000fe2000bf05070 */
[----:B------:R0:W-:Y:S03]  /*18b70*/  STSM.16.M88.4 [R47], R8 ;  /* 0x000000082f007844 */ /* 0x0001e60000000200 */
[----:B------:R-:W-:Y:S01]  /*18b80*/  ISETP.NE.AND.EX P0, PT, RZ, UR5, PT, P0 ;  /* 0x00000005ff007c0c */ /* 0x000fe2000bf05300 */
[----:B------:R1:W-:Y:S04]  /*18b90*/  STSM.16.M88.4 [R46], R4 ;  /* 0x000000042e007844 */ /* 0x0003e80000000200 */
[----:B------:R-:W-:Y:S04]  /*18ba0*/  STSM.16.M88.4 [R45], R12 ;  /* 0x0000000c2d007844 */ /* 0x000fe80000000200 */
[----:B------:R2:W-:Y:S04]  /*18bb0*/  STSM.16.M88.4 [R27], R28 ;  /* 0x0000001c1b007844 */ /* 0x0005e80000000200 */
[----:B0-----:R-:W1:Y:S08]  /*18bc0*/  @P0 LDC.64 R8, c[0x0][0xbe0] ;  /* 0x0002f800ff080b82 */ /* 0x001e700000000a00 */
[----:B------:R-:W-:Y:S06]  /*18bd0*/  BAR.SYNC.DEFER_BLOCKING 0x1, 0x180 ;  /* 0x0046000000007b1d */ /* 0x000fec0000010000 */
[----:B------:R-:W-:-:S02]  /*18be0*/  ULDC UR4, c[0x0][0xa88] ;  /* 0x0002a20000047ab9 */ /* 0x000fc40000000800 */
[----:B------:R-:W-:Y:S02]  /*18bf0*/  IMAD.U32 R34, RZ, RZ, UR4 ;  /* 0x00000004ff227e24 */ /* 0x000fe4000f8e00ff */
[----:B-1----:R-:W-:Y:S01]  /*18c00*/  @P0 IMAD.WIDE R4, R50, 0x4, R8 ;  /* 0x0000000432040825 */ /* 0x002fe200078e0208 */
[----:B------:R-:W2:Y:S01]  /*18c10*/  @P1 LDG.E R35, desc[UR40][R32.64] ;  /* 0x0000002820231981 */ /* 0x000ea2000c1e1900 */
[----:B------:R-:W-:-:S03]  /*18c20*/  SHF.R.S32.HI R36, RZ, 0x1f, R49 ;  /* 0x0000001fff247819 */ /* 0x000fc60000011431 */
[----:B------:R0:W5:Y:S01]  /*18c30*/  @P0 LDG.E R34, desc[UR40][R4.64] ;  /* 0x0000002804220981 */ /* 0x000162000c1e1900 */
[----:B--2---:R-:W-:Y:S01]  /*18c40*/  SHF.R.S32.HI R28, RZ, 0x1f, R35 ;  /* 0x0000001fff1c7819 */ /* 0x004fe20000011423 */
[----:B0-----:R-:W-:Y:S06]  /*18c50*/  @P0 BRA `(.L_x_11420) ;  /* 0x0000000000100947 */ /* 0x001fec0003800000 */
[----:B------:R-:W-:Y:S05]  /*18c60*/  @!P1 BRA `(.L_x_11420) ;  /* 0x00000000000c9947 */ /* 0x000fea0003800000 */
[----:B------:R-:W2:Y:S04]  /*18c70*/  LDG.E R5, desc[UR40][R32.64] ;  /* 0x0000002820057981 */ /* 0x000ea8000c1e1900 */
[----:B-----5:R-:W2:Y:S02]  /*18c80*/  LDG.E R34, desc[UR40][R32.64+0x4] ;  /* 0x0000042820227981 */ /* 0x020ea4000c1e1900 */
[----:B--2---:R-:W-:-:S07]  /*18c90*/  IMAD.IADD R34, R34, 0x1, -R5 ;  /* 0x0000000122227824 */ /* 0x004fce00078e0a05 */
.L_x_11420:
[----:B------:R-:W2:Y:S01]  /*18ca0*/  LDL R8, [R1+0x70] ;  /* 0x0000700001087983 */ /* 0x000ea20000100800 */
[----:B------:R-:W-:-:S03]  /*18cb0*/  ULDC.64 UR4, c[0x0][0xb70] ;  /* 0x0002dc0000047ab9 */ /* 0x000fc60000000a00 */
[----:B------:R-:W2:Y:S01]  /*18cc0*/  LDL.LU R38, [R1+0x64] ;  /* 0x0000640001267983 */ /* 0x000ea20000300800 */
[----:B------:R-:W-:Y:S01]  /*18cd0*/  IMAD R6, R36, UR4, RZ ;  /* 0x0000000424067c24 */ /* 0x000fe2000f8e02ff */
[----:B------:R-:W-:Y:S01]  /*18ce0*/  SHF.R.S32.HI R33, RZ, 0x1f, R50 ;  /* 0x0000001fff217819 */ /* 0x000fe20000011432 */
[----:B------:R-:W-:Y:S01]  /*18cf0*/  IMAD.MOV.U32 R4, RZ, RZ, R35 ;  /* 0x000000ffff047224 */ /* 0x000fe200078e0023 */
[----:B------:R-:W-:Y:S01]  /*18d00*/  LEA.HI R26, R26, R3, RZ, 0x7 ;  /* 0x000000031a1a7211 */ /* 0x000fe200078f38ff */
[----:B------:R-:W-:Y:S01]  /*18d10*/  IMAD.MOV.U32 R5, RZ, RZ, R28 ;  /* 0x000000ffff057224 */ /* 0x000fe200078e001c */
[----:B------:R-:W-:Y:S01]  /*18d20*/  SEL R33, R33, RZ, !P1 ;  /* 0x000000ff21217207 */ /* 0x000fe20004800000 */
[C---:B------:R-:W-:Y:S01]  /*18d30*/  IMAD R7, R49.reuse, UR5, R6 ;  /* 0x0000000531077c24 */ /* 0x040fe2000f8e0206 */
[----:B------:R-:W-:Y:S01]  /*18d40*/  SEL R37, R50, RZ, !P1 ;  /* 0x000000ff32257207 */ /* 0x000fe20004800000 */
[----:B------:R-:W-:Y:S01]  /*18d50*/  IMAD.WIDE.U32 R4, R49, UR4, R4 ;  /* 0x0000000431047c25 */ /* 0x000fe2000f8e0004 */
[----:B------:R-:W-:Y:S01]  /*18d60*/  ULDC.64 UR4, c[0x0][0xb78] ;  /* 0x0002de0000047ab9 */ /* 0x000fe20000000a00 */
[----:B------:R-:W-:-:S02]  /*18d70*/  LOP3.LUT R26, R26, 0xffffff80, RZ, 0xc0, !PT ;  /* 0xffffff801a1a7812 */ /* 0x000fc400078ec0ff */
[----:B------:R-:W-:Y:S02]  /*18d80*/  IMAD.IADD R5, R5, 0x1, R7 ;  /* 0x0000000105057824 */ /* 0x000fe400078e0207 */
[----:B------:R-:W-:Y:S02]  /*18d90*/  IMAD R6, R33, UR4, RZ ;  /* 0x0000000421067c24 */ /* 0x000fe4000f8e02ff */
[----:B------:R-:W-:-:S04]  /*18da0*/  IMAD.WIDE.U32 R4, R37, UR4, R4 ;  /* 0x0000000425047c25 */ /* 0x000fc8000f8e0004 */
[----:B------:R-:W-:Y:S02]  /*18db0*/  IMAD.IADD R26, R3, 0x1, -R26 ;  /* 0x00000001031a7824 */ /* 0x000fe400078e0a1a */
[----:B------:R-:W-:Y:S01]  /*18dc0*/  IMAD R6, R37, UR5, R6 ;  /* 0x0000000525067c24 */ /* 0x000fe2000f8e0206 */
[----:B------:R-:W-:Y:S01]  /*18dd0*/  ULDC.64 UR4, c[0x0][0xb40] ;  /* 0x0002d00000047ab9 */ /* 0x000fe20000000a00 */
[----:B------:R-:W-:Y:S01]  /*18de0*/  IMAD R3, R2, 0x40, R0 ;  /* 0x0000004002037824 */ /* 0x000fe200078e0200 */
[----:B------:R-:W-:-:S03]  /*18df0*/  LOP3.LUT P0, RZ, R26, 0x3, RZ, 0xc0, !PT ;  /* 0x000000031aff7812 */ /* 0x000fc6000780c0ff */
[----:B------:R-:W-:-:S03]  /*18e00*/  IMAD.WIDE R24, R3, 0x2, R24 ;  /* 0x0000000203187825 */ /* 0x000fc600078e0218 */
[----:B------:R-:W-:Y:S02]  /*18e10*/  IADD3 R10, P3, R24, 0x3000, RZ ;  /* 0x00003000180a7810 */ /* 0x000fe40007f7e0ff */
[----:B------:R-:W-:-:S03]  /*18e20*/  SHF.R.S32.HI R29, RZ, 0x1f, R0 ;  /* 0x0000001fff1d7819 */ /* 0x000fc60000011400 */
[----:B------:R-:W-:Y:S01]  /*18e30*/  IMAD.X R13, RZ, RZ, R25, P3 ;  /* 0x000000ffff0d7224 */ /* 0x000fe200018e0619 */
[----:B------:R-:W-:Y:S01]  /*18e40*/  BSSY B1, `(.L_x_11421) ;  /* 0x0000052000017945 */ /* 0x000fe20003800000 */
[----:B--2---:R-:W-:-:S04]  /*18e50*/  IMAD R9, R38, 0xc0, R8 ;  /* 0x000000c026097824 */ /* 0x004fc800078e0208 */
[C---:B------:R-:W-:Y:S01]  /*18e60*/  VIADD R3, R9.reuse, 0x8 ;  /* 0x0000000809037836 */ /* 0x040fe20000000000 */
[----:B------:R-:W-:Y:S02]  /*18e70*/  SHF.R.S32.HI R7, RZ, 0x1f, R9 ;  /* 0x0000001fff077819 */ /* 0x000fe40000011409 */
[----:B------:R-:W-:-:S04]  /*18e80*/  IADD3 R4, P1, R9, R4, RZ ;  /* 0x0000000409047210 */ /* 0x000fc80007f3e0ff */
[----:B------:R-:W-:Y:S02]  /*18e90*/  IADD3.X R7, R7, R5, R6, P1, !PT ;  /* 0x0000000507077210 */ /* 0x000fe40000ffe406 */
[----:B------:R-:W-:Y:S02]  /*18ea0*/  LEA R30, P2, R4, UR4, 0x2 ;  /* 0x00000004041e7c11 */ /* 0x000fe4000f8410ff */
[----:B------:R-:W-:Y:S02]  /*18eb0*/  IADD3 R6, P4, R24, 0x4800, RZ ;  /* 0x0000480018067810 */ /* 0x000fe40007f9e0ff */
[----:B------:R-:W-:Y:S01]  /*18ec0*/  LEA.HI.X R31, R4, UR5, R7, 0x2, P2 ;  /* 0x00000005041f7c11 */ /* 0x000fe200090f1407 */
[----:B------:R-:W-:Y:S01]  /*18ed0*/  ULDC.64 UR4, c[0x0][0xaa0] ;  /* 0x0002a80000047ab9 */ /* 0x000fe20000000a00 */
[----:B------:R-:W-:Y:S01]  /*18ee0*/  IADD3 R11, P2, R24, 0x1800, RZ ;  /* 0x00001800180b7810 */ /* 0x000fe20007f5e0ff */
[----:B------:R-:W-:Y:S01]  /*18ef0*/  IMAD.X R27, RZ, RZ, R25, P4 ;  /* 0x000000ffff1b7224 */ /* 0x000fe200020e0619 */
[----:B-----5:R-:W-:-:S02]  /*18f00*/  ISETP.GE.OR P1, PT, R9, R34, P0 ;  /* 0x000000220900720c */ /* 0x020fc40000726670 */
[----:B------:R-:W-:Y:S01]  /*18f10*/  ISETP.GE.OR P0, PT, R3, R34, P0 ;  /* 0x000000220300720c */ /* 0x000fe20000706670 */
[----:B------:R-:W-:Y:S01]  /*18f20*/  IMAD.X R9, RZ, RZ, R25, P2 ;  /* 0x000000ffff097224 */ /* 0x000fe200010e0619 */
[----:B------:R-:W-:Y:S02]  /*18f30*/  LOP3.LUT R5, R24, 0x380, RZ, 0xc0, !PT ;  /* 0x0000038018057812 */ /* 0x000fe400078ec0ff */
[----:B------:R-:W-:Y:S02]  /*18f40*/  LOP3.LUT R8, R11, 0x380, RZ, 0xc0, !PT ;  /* 0x000003800b087812 */ /* 0x000fe400078ec0ff */
[----:B------:R-:W-:Y:S02]  /*18f50*/  LOP3.LUT R7, R10, 0x380, RZ, 0xc0, !PT ;  /* 0x000003800a077812 */ /* 0x000fe400078ec0ff */
[----:B------:R-:W-:Y:S02]  /*18f60*/  LOP3.LUT R3, R6, 0x380, RZ, 0xc0, !PT ;  /* 0x0000038006037812 */ /* 0x000fe400078ec0ff */
[----:B------:R-:W-:Y:S01]  /*18f70*/  SHF.R.U64 R5, R5, 0x3, RZ ;  /* 0x0000000305057819 */ /* 0x000fe200000012ff */
[----:B------:R-:W-:Y:S01]  /*18f80*/  IMAD R32, R28, UR4, RZ ;  /* 0x000000041c207c24 */ /* 0x000fe2000f8e02ff */
[----:B------:R-:W-:Y:S01]  /*18f90*/  SHF.R.U64 R8, R8, 0x3, RZ ;  /* 0x0000000308087819 */ /* 0x000fe200000012ff */
[----:B------:R-:W-:Y:S01]  /*18fa0*/  @!P1 STG.E desc[UR40][R30.64], R21 ;  /* 0x000000151e009986 */ /* 0x000fe2000c101928 */
[----:B------:R-:W-:-:S02]  /*18fb0*/  SHF.R.U64 R7, R7, 0x3, RZ ;  /* 0x0000000307077819 */ /* 0x000fc400000012ff */
[----:B------:R-:W-:Y:S01]  /*18fc0*/  SHF.R.U64 R3, R3, 0x3, RZ ;  /* 0x0000000303037819 */ /* 0x000fe200000012ff */
[----:B------:R0:W-:Y:S01]  /*18fd0*/  @!P0 STG.E desc[UR40][R30.64+0x20], R20 ;  /* 0x000020141e008986 */ /* 0x0001e2000c101928 */
[----:B------:R-:W-:Y:S01]  /*18fe0*/  LOP3.LUT R4, R5, R24, RZ, 0x3c, !PT ;  /* 0x0000001805047212 */ /* 0x000fe200078e3cff */
[----:B------:R-:W-:Y:S01]  /*18ff0*/  IMAD.MOV.U32 R5, RZ, RZ, R25 ;  /* 0x000000ffff057224 */ /* 0x000fe200078e0019 */
[----:B------:R-:W-:Y:S02]  /*19000*/  LOP3.LUT R8, R8, R11, RZ, 0x3c, !PT ;  /* 0x0000000b08087212 */ /* 0x000fe400078e3cff */
[----:B------:R-:W-:Y:S02]  /*19010*/  LOP3.LUT R12, R7, R10, RZ, 0x3c, !PT ;  /* 0x0000000a070c7212 */ /* 0x000fe400078e3cff */
[----:B------:R-:W-:Y:S01]  /*19020*/  LOP3.LUT R26, R3, R6, RZ, 0x3c, !PT ;  /* 0x00000006031a7212 */ /* 0x000fe200078e3cff */
[----:B------:R-:W-:Y:S01]  /*19030*/  IMAD.MOV.U32 R28, RZ, RZ, R0 ;  /* 0x000000ffff1c7224 */ /* 0x000fe200078e0000 */
[----:B------:R-:W5:Y:S03]  /*19040*/  LD.E.128 R4, desc[UR40][R4.64] ;  /* 0x0000002804047980 */ /* 0x000f66000c101d00 */
[----:B------:R-:W-:Y:S01]  /*19050*/  IMAD.WIDE.U32 R28, R35, UR4, R28 ;  /* 0x00000004231c7c25 */ /* 0x000fe2000f8e001c */
[----:B------:R-:W5:Y:S01]  /*19060*/  LD.E.128 R8, desc[UR40][R8.64] ;  /* 0x0000002808087980 */ /* 0x000f62000c101d00 */
[----:B------:R-:W-:-:S03]  /*19070*/  ULDC UR4, c[0x0][0xa8c] ;  /* 0x0002a30000047ab9 */ /* 0x000fc60000000800 */
[----:B------:R-:W5:Y:S01]  /*19080*/  LD.E.128 R12, desc[UR40][R12.64] ;  /* 0x000000280c0c7980 */ /* 0x000f62000c101d00 */
[----:B------:R-:W-:-:S03]  /*19090*/  IMAD R35, R35, UR5, R32 ;  /* 0x0000000523237c24 */ /* 0x000fc6000f8e0220 */
[----:B------:R-:W5:Y:S01]  /*190a0*/  LD.E.128 R24, desc[UR40][R26.64] ;  /* 0x000000281a187980 */ /* 0x000f62000c101d00 */
[----:B------:R-:W-:Y:S01]  /*190b0*/  IMAD.IADD R29, R29, 0x1, R35 ;  /* 0x000000011d1d7824 */ /* 0x000fe200078e0223 */
[----:B------:R-:W-:Y:S01]  /*190c0*/  ISETP.GE.AND P0, PT, R0, UR4, PT ;  /* 0x0000000400007c0c */ /* 0x000fe2000bf06270 */
[----:B------:R-:W-:Y:S01]  /*190d0*/  VIADD R0, R2, 0x30 ;  /* 0x0000003002007836 */ /* 0x000fe20000000000 */
[----:B------:R-:W-:Y:S01]  /*190e0*/  @!PT LDS RZ, [RZ] ;  /* 0x00000000fffff984 */ /* 0x000fe20000000800 */
[----:B------:R-:W-:Y:S01]  /*190f0*/  @!PT LDS RZ, [RZ] ;  /* 0x00000000fffff984 */ /* 0x000fe20000000800 */
[----:B------:R-:W-:Y:S01]  /*19100*/  @!PT LDS RZ, [RZ] ;  /* 0x00000000fffff984 */ /* 0x000fe20000000800 */
[----:B------:R-:W-:Y:S01]  /*19110*/  @!PT LDS RZ, [RZ] ;  /* 0x00000000fffff984 */ /* 0x000fe20000000800 */
[----:B------:R1:W-:Y:S06]  /*19120*/  MEMBAR.ALL.CTA ;  /* 0x0000000000007992 */ /* 0x0003ec0000008000 */
[----:B-1----:R-:W1:Y:S01]  /*19130*/  FENCE.VIEW.ASYNC.S ;  /* 0x00000000000073c6 */ /* 0x002e620000000000 */
[----:B------:R-:W-:Y:S01]  /*19140*/  IMAD R35, R38, -0xc0, R34 ;  /* 0xffffff4026237824 */ /* 0x000fe200078e0222 */
[----:B------:R-:W-:Y:S01]  /*19150*/  ULDC.64 UR4, c[0x0][0xae0] ;  /* 0x0002b80000047ab9 */ /* 0x000fe20000000a00 */
[----:B------:R-:W-:-:S02]  /*19160*/  VIADD R3, R2, 0x60 ;  /* 0x0000006002037836 */ /* 0x000fc40000000000 */
[----:B0-----:R-:W-:Y:S01]  /*19170*/  VIADD R30, R2, 0x90 ;  /* 0x00000090021e7836 */ /* 0x001fe20000000000 */
[-C--:B------:R-:W-:Y:S01]  /*19180*/  ISETP.GE.OR P3, PT, R0, R35.reuse, P0 ;  /* 0x000000230000720c */ /* 0x080fe20000766670 */
[----:B------:R-:W-:Y:S01]  /*19190*/  IMAD R20, R36, UR4, RZ ;  /* 0x0000000424147c24 */ /* 0x000fe2000f8e02ff */
[-C--:B------:R-:W-:Y:S01]  /*191a0*/  ISETP.GE.OR P1, PT, R3, R35.reuse, P0 ;  /* 0x000000230300720c */ /* 0x080fe20000726670 */
[----:B------:R-:W-:Y:S01]  /*191b0*/  VIADD R0, R18, 0x13220 ;  /* 0x0001322012007836 */ /* 0x000fe20000000000 */
[-C--:B------:R-:W-:Y:S01]  /*191c0*/  ISETP.GE.OR P2, PT, R30, R35.reuse, P0 ;  /* 0x000000231e00720c */ /* 0x080fe20000746670 */
[C---:B------:R-:W-:Y:S01]  /*191d0*/  IMAD R31, R49.reuse, UR5, R20 ;  /* 0x00000005311f7c24 */ /* 0x040fe2000f8e0214 */
[----:B------:R-:W-:Y:S01]  /*191e0*/  ISETP.GE.OR P0, PT, R2, R35, P0 ;  /* 0x000000230200720c */ /* 0x000fe20000706670 */
[----:B------:R-:W-:Y:S01]  /*191f0*/  IMAD.WIDE.U32 R20, R49, UR4, R28 ;  /* 0x0000000431147c25 */ /* 0x000fe2000f8e001c */
[----:B------:R-:W-:Y:S01]  /*19200*/  ULDC.64 UR4, c[0x0][0xae8] ;  /* 0x0002ba0000047ab9 */ /* 0x000fe20000000a00 */
[----:B------:R-:W-:-:S02]  /*19210*/  PRMT R0, RZ, 0x654, R0 ;  /* 0x00000654ff007816 */ /* 0x000fc40000000000 */
[----:B------:R-:W-:Y:S01]  /*19220*/  IMAD.IADD R21, R21, 0x1, R31 ;  /* 0x0000000115157824 */ /* 0x000fe200078e021f */
[----:B------:R-:W-:Y:S01]  /*19230*/  SHF.R.S32.HI R3, RZ, 0x1f, R2 ;  /* 0x0000001fff037819 */ /* 0x000fe20000011402 */
[----:B------:R-:W-:Y:S02]  /*19240*/  IMAD R28, R33, UR4, RZ ;  /* 0x00000004211c7c24 */ /* 0x000fe4000f8e02ff */
[C---:B------:R-:W-:Y:S01]  /*19250*/  IMAD.WIDE.U32 R30, R37.reuse, UR4, R20 ;  /* 0x00000004251e7c25 */ /* 0x040fe2000f8e0014 */
[----:B-1----:R0:W-:Y:S03]  /*19260*/  SYNCS.ARRIVE.TRANS64.RED.A1T0 RZ, [R0+URZ], RZ ;  /* 0x000000ff00ff79a7 */ /* 0x0021e6000810043f */
        /* <DEDUP_REMOVED lines=15> */
.L_x_11422:
[----:B------:R-:W-:Y:S05]  /*19360*/  BSYNC B1 ;  /* 0x0000000000017941 */ /* 0x000fea0003800000 */
.L_x_11421:
[----:B------:R-:W-:Y:S04]  /*19370*/  BSSY B1, `(.L_x_11423) ;  /* 0x000000f000017945 */ /* 0x000fe80003800000 */
[----:B------:R-:W-:Y:S05]  /*19380*/  @P3 BRA `(.L_x_11424) ;  /* 0x0000000000343947 */ /* 0x000fea0003800000 */
[----:B0----5:R-:W-:Y:S01]  /*19390*/  IADD3 R5, P0, R28, 0x30, RZ ;  /* 0x000000301c057810 */ /* 0x021fe20007f1e0ff */
        /* <DEDUP_REMOVED lines=12> */
.L_x_11424:
[----:B------:R-:W-:Y:S05]  /*19460*/  BSYNC B1 ;  /* 0x0000000000017941 */ /* 0x000fea0003800000 */
.L_x_11423:
        /* <DEDUP_REMOVED lines=15> */
.L_x_11426:
[----:B------:R-:W-:Y:S05]  /*19560*/  BSYNC B1 ;  /* 0x0000000000017941 */ /* 0x000fea0003800000 */
.L_x_11425:
        /* <DEDUP_REMOVED lines=15> */
.L_x_11419:
[----:B------:R-:W2:Y:S01]  /*19660*/  LDL R10, [R1+0x5c] ;  /* 0x00005c00010a7983 */ /* 0x000ea20000100800 */
[----:B------:R-:W-:Y:S01]  /*19670*/  ULDC.64 UR4, c[0x0][0xbd8] ;  /* 0x0002f60000047ab9 */ /* 0x000fe20000000a00 */
[----:B------:R-:W2:Y:S01]  /*19680*/  LDC.64 R4, c[0x0][0xbd8] ;  /* 0x0002f600ff047b82 */ /* 0x000ea20000000a00 */
        /* <DEDUP_REMOVED lines=9> */
[----:B--2---:R-:W-:-:S04]  /*19720*/  IMAD.WIDE R4, R10, 0x4, R4 ;  /* 0x000000040a047825 */ /* 0x004fc800078e0204 */
[----:B-1----:R-:W-:Y:S01]  /*19730*/  @P1 IMAD.WIDE R6, R10, 0x4, R6 ;  /* 0x000000040a061825 */ /* 0x002fe200078e0206 */
[----:B------:R1:W5:Y:S04]  /*19740*/  @P0 LDG.E R9, desc[UR40][R4.64] ;  /* 0x0000002804090981 */ /* 0x000368000c1e1900 */
[----:B------:R1:W5:Y:S01]  /*19750*/  @P1 LDG.E R8, desc[UR40][R6.64] ;  /* 0x0000002806081981 */ /* 0x000362000c1e1900 */
[----:B------:R-:W-:Y:S01]  /*19760*/  ISETP.GT.AND P2, PT, R3, 0xbf, PT ;  /* 0x000000bf0300780c */ /* 0x000fe20003f44270 */
[----:B------:R-:W-:-:S12]  /*19770*/  @P1 BRA `(.L_x_11428) ;  /* 0x0000000000101947 */ /* 0x000fd80003800000 */
[----:B------:R-:W-:Y:S05]  /*19780*/  @!P0 BRA `(.L_x_11428) ;  /* 0x00000000000c8947 */ /* 0x000fea0003800000 */
[----:B-1----:R-:W2:Y:S04]  /*19790*/  LDG.E R7, desc[UR40][R4.64] ;  /* 0x0000002804077981 */ /* 0x002ea8000c1e1900 */
[----:B-----5:R-:W2:Y:S02]  /*197a0*/  LDG.E R8, desc[UR40][R4.64+0x4] ;  /* 0x0000042804087981 */ /* 0x020ea4000c1e1900 */
[----:B--2---:R-:W-:-:S07]  /*197b0*/  IMAD.IADD R8, R8, 0x1, -R7 ;  /* 0x0000000108087824 */ /* 0x004fce00078e0a07 */
.L_x_11428:
        /* <DEDUP_REMOVED lines=31> */
.L_x_11430:
[----:B------:R-:W-:Y:S05]  /*199b0*/  BSYNC B1 ;  /* 0x0000000000017941 */ /* 0x000fea0003800000 */
.L_x_11429:
[----:B------:R-:W-:Y:S01]  /*199c0*/  ULDC.64 UR4, c[0x0][0xaa0] ;  /* 0x0002a80000047ab9 */ /* 0x000fe20000000a00 */
[----:B------:R-:W-:Y:S01]  /*199d0*/  IMAD.MOV.U32 R4, RZ, RZ, R0 ;  /* 0x000000ffff047224 */ /* 0x000fe200078e0000 */
[----:B------:R-:W-:Y:S01]  /*199e0*/  ULDC.64 UR6, c[0x0][0xae0] ;  /* 0x0002b80000067ab9 */ /* 0x000fe20000000a00 */
[----:B-1----:R-:W-:Y:S01]  /*199f0*/  IMAD.MOV.U32 R5, RZ, RZ, R15 ;  /* 0x000000ffff057224 */ /* 0x002fe200078e000f */
[----:B------:R-:W-:Y:S01]  /*19a00*/  BSSY B1, `(.L_x_11431) ;  /* 0x0000026000017945 */ /* 0x000fe20003800000 */
[----:B------:R-:W-:Y:S02]  /*19a10*/  IMAD R6, R10, UR4, RZ ;  /* 0x000000040a067c24 */ /* 0x000fe4000f8e02ff */
[C---:B------:R-:W-:Y:S01]  /*19a20*/  IMAD.WIDE.U32 R4, R9.reuse, UR4, R4 ;  /* 0x0000000409047c25 */ /* 0x040fe2000f8e0004 */
[----:B------:R-:W-:Y:S02]  /*19a30*/  ULDC UR4, c[0x0][0xa8c] ;  /* 0x0002a30000047ab9 */ /* 0x000fe40000000800 */
[----:B------:R-:W-:Y:S01]  /*19a40*/  ISETP.GE.AND P0, PT, R0, UR4, PT ;  /* 0x0000000400007c0c */ /* 0x000fe2000bf06270 */
[----:B------:R-:W-:Y:S01]  /*19a50*/  IMAD R9, R9, UR5, R6 ;  /* 0x0000000509097c24 */ /* 0x000fe2000f8e0206 */
[----:B------:R-:W-:Y:S01]  /*19a60*/  ULDC.64 UR4, c[0x0][0xae8] ;  /* 0x0002ba0000047ab9 */ /* 0x000fe20000000a00 */
[----:B------:R-:W-:-:S02]  /*19a70*/  VIADD R6, R2, 0x30 ;  /* 0x0000003002067836 */ /* 0x000fc40000000000 */
[----:B------:R-:W-:Y:S02]  /*19a80*/  IMAD R7, R14, -0xc0, R8 ;  /* 0xffffff400e077824 */ /* 0x000fe400078e0208 */
[----:B------:R-:W-:Y:S02]  /*19a90*/  IMAD R0, R11, UR6, RZ ;  /* 0x000000060b007c24 */ /* 0x000fe4000f8e02ff */
[----:B------:R-:W-:Y:S01]  /*19aa0*/  IMAD.IADD R5, R5, 0x1, R9 ;  /* 0x0000000105057824 */ /* 0x000fe200078e0209 */
[----:B------:R-:W-:Y:S01]  /*19ab0*/  ISETP.GE.OR P3, PT, R6, R7, P0 ;  /* 0x000000070600720c */ /* 0x000fe20000766670 */
[----:B------:R-:W-:Y:S02]  /*19ac0*/  IMAD R3, R20, UR7, R0 ;  /* 0x0000000714037c24 */ /* 0x000fe4000f8e0200 */
[C---:B------:R-:W-:Y:S02]  /*19ad0*/  VIADD R0, R2.reuse, 0x60 ;  /* 0x0000006002007836 */ /* 0x040fe40000000000 */
[----:B------:R-:W-:-:S02]  /*19ae0*/  VIADD R6, R2, 0x90 ;  /* 0x0000009002067836 */ /* 0x000fc40000000000 */
[----:B------:R-:W-:Y:S01]  /*19af0*/  IMAD.WIDE.U32 R4, R20, UR6, R4 ;  /* 0x0000000614047c25 */ /* 0x000fe2000f8e0004 */
[-C--:B------:R-:W-:Y:S02]  /*19b00*/  ISETP.GE.OR P1, PT, R0, R7.reuse, P0 ;  /* 0x000000070000720c */ /* 0x080fe40000726670 */
[-C--:B------:R-:W-:Y:S01]  /*19b10*/  ISETP.GE.OR P2, PT, R6, R7.reuse, P0 ;  /* 0x000000070600720c */ /* 0x080fe20000746670 */
[----:B------:R-:W-:Y:S01]  /*19b20*/  IMAD.IADD R5, R5, 0x1, R3 ;  /* 0x0000000105057824 */ /* 0x000fe200078e0203 */
[----:B------:R-:W-:Y:S01]  /*19b30*/  ISETP.GE.OR P0, PT, R2, R7, P0 ;  /* 0x000000070200720c */ /* 0x000fe20000706670 */
[----:B------:R-:W-:Y:S01]  /*19b40*/  IMAD R0, R12, UR4, RZ ;  /* 0x000000040c007c24 */ /* 0x000fe2000f8e02ff */
[----:B------:R-:W-:Y:S01]  /*19b50*/  SHF.R.S32.HI R3, RZ, 0x1f, R2 ;  /* 0x0000001fff037819 */ /* 0x000fe20000011402 */
[----:B------:R-:W-:-:S04]  /*19b60*/  IMAD.WIDE.U32 R4, R13, UR4, R4 ;  /* 0x000000040d047c25 */ /* 0x000fc8000f8e0004 */
[----:B------:R-:W-:Y:S02]  /*19b70*/  IMAD R9, R13, UR5, R0 ;  /* 0x000000050d097c24 */ /* 0x000fe4000f8e0200 */
[----:B------:R-:W-:-:S04]  /*19b80*/  IMAD.WIDE R6, R14, 0xc0, R2 ;  /* 0x000000c00e067825 */ /* 0x000fc800078e0202 */
[----:B------:R-:W-:Y:S01]  /*19b90*/  IMAD.IADD R11, R5, 0x1, R9 ;  /* 0x00000001050b7824 */ /* 0x000fe200078e0209 */
        /* <DEDUP_REMOVED lines=12> */
.L_x_11432:
[----:B------:R-:W-:Y:S05]  /*19c60*/  BSYNC B1 ;  /* 0x0000000000017941 */ /* 0x000fea0003800000 */
.L_x_11431:
[----:B------:R-:W-:Y:S04]  /*19c70*/  BSSY B1, `(.L_x_11433) ;  /* 0x000000f000017945 */ /* 0x000fe80003800000 */
[----:B------:R-:W-:Y:S05]  /*19c80*/  @P3 BRA `(.L_x_11434) ;  /* 0x0000000000343947 */ /* 0x000fea0003800000 */
[----:B-1----:R-:W-:Y:S01]  /*19c90*/  IADD3 R9, P0, R6, 0x30, RZ ;  /* 0x0000003006097810 */ /* 0x002fe20007f1e0ff */
        /* <DEDUP_REMOVED lines=12> */
.L_x_11434:
[----:B------:R-:W-:Y:S05]  /*19d60*/  BSYNC B1 ;  /* 0x0000000000017941 */ /* 0x000fea0003800000 */
.L_x_11433:
[----:B------:R-:W-:Y:S04]  /*19d70*/  BSSY B1, `(.L_x_11435) ;  /* 0x000000f000017945 */ /* 0x000fe80003800000 */
[----:B------:R-:W-:Y:S05]  /*19d80*/  @P1 BRA `(.L_x_11436) ;  /* 0x0000000000341947 */ /* 0x000fea0003800000 */
[----:B-12---:R-:W-:Y:S01]  /*19d90*/  IADD3 R9, P0, R6, 0x60, RZ ;  /* 0x0000006006097810 */ /* 0x006fe20007f1e0ff */
        /* <DEDUP_REMOVED lines=12> */
.L_x_11436:
[----:B------:R-:W-:Y:S05]  /*19e60*/  BSYNC B1 ;  /* 0x0000000000017941 */ /* 0x000fea0003800000 */
.L_x_11435:
        /* <DEDUP_REMOVED lines=14> */
.L_x_11427:
[----:B------:R-:W-:Y:S05]  /*19f50*/  BSYNC B0 ;  /* 0x0000000000007941 */ /* 0x000fea0003800000 */
.L_x_11418:
[----:B------:R-:W3:Y:S01]  /*19f60*/  LDL R0, [R1+0x3c] ;  /* 0x00003c0001007983 */ /* 0x000ee20000100800 */
[----:B------:R-:W-:Y:S02]  /*19f70*/  ULDC UR4, c[0x0][0xc14] ;  /* 0x0003050000047ab9 */ /* 0x000fe40000000800 */
[----:B---3--:R-:W-:-:S13]  /*19f80*/  ISETP.GE.AND P0, PT, R0, UR4, PT ;  /* 0x0000000400007c0c */ /* 0x008fda000bf06270 */
[----:B------:R-:W-:Y:S05]  /*19f90*/  @!P0 BRA `(.L_x_11437) ;  /* 0xfffffe6c00e08947 */ /* 0x000fea000383ffff */
[----:B------:R-:W-:Y:S05]  /*19fa0*/  BRA `(.L_x_11246) ;  /* 0x0000005800d87947 */ /* 0x000fea0003800000 */
.L_x_11244:
[----:B------:R-:W-:-:S08]  /*19fb0*/  NOP ;  /* 0x0000000000007918 */ /* 0x000fd00000000000 */
[----:B0-----:R-:W0:-:S00]  /*19fc0*/  USETMAXREG.DEALLOC.CTAPOOL 0x20 ;  /* 0x00000020000079c8 */ /* 0x001e0000080e0500 */
        /* <DEDUP_REMOVED lines=14> */
.L_x_11438:
        /* <DEDUP_REMOVED lines=42> */
.L_x_11444:
        /* <DEDUP_REMOVED lines=12> */
.L_x_11443:
[----:B------:R-:W-:Y:S05]  /*1a410*/  BSYNC B0 ;  /* 0x0000000000007941 */ /* 0x000fea0003800000 */
.L_x_11442:
        /* <DEDUP_REMOVED lines=20> */
[----:B------:R-:W-:Y:S02]  /*1a560*/  IMAD.MOV.U32 R6, RZ, RZ, R9 ;  /* 0x000000ffff067224 */ /* 0x000fe400078e0009 */
[----:B------:R-:W-:-:S07]  /*1a570*/  IMAD.MOV.U32 R9, RZ, RZ, R3 ;  /* 0x000000ffff097224 */ /* 0x000fce00078e0003 */
.L_x_11440:
        /* <DEDUP_REMOVED lines=21> */
.L_x_11445:
[----:B-1----:R-:W-:Y:S01]  /*1a6d0*/  IMAD R24, R24, UR5, R9 ;  /* 0x0000000518187c24 */ /* 0x002fe2000f8e0209 */
[----:B0-----:R-:W-:Y:S01]  /*1a6e0*/  IABS R6, R4 ;  /* 0x0000000400067213 */ /* 0x001fe20000000000 */
[----:B------:R-:W-:Y:S02]  /*1a6f0*/  IMAD R11, R15, R8, RZ ;  /* 0x000000080f0b7224 */ /* 0x000fe400078e02ff */
[----:B------:R-:W-:Y:S01]  /*1a700*/  IMAD.MOV.U32 R2, RZ, RZ, RZ ;  /* 0x000000ffff027224 */ /* 0x000fe200078e00ff */
[----:B------:R-:W-:Y:S01]  /*1a710*/  IADD3 R9, -R24, UR6, RZ ;  /* 0x0000000618097c10 */ /* 0x000fe2000fffe1ff */
        /* <DEDUP_REMOVED lines=50> */
.L_x_11441:
[----:B------:R-:W-:Y:S02]  /*1aa40*/  IMAD.MOV.U32 R25, RZ, RZ, RZ ;  /* 0x000000ffff197224 */ /* 0x000fe400078e00ff */
[----:B------:R-:W-:Y:S02]  /*1aa50*/  IMAD.U32 R24, RZ, RZ, UR6 ;  /* 0x00000006ff187e24 */ /* 0x000fe4000f8e00ff */
[----:B------:R-:W-:-:S07]  /*1aa60*/  IMAD.MOV.U32 R26, RZ, RZ, RZ ;  /* 0x000000ffff1a7224 */ /* 0x000fce00078e00ff */
.L_x_11446:
[----:B------:R-:W-:-:S13]  /*1aa70*/  ISETP.NE.AND P0, PT, R5, RZ, PT ;  /* 0x000000ff0500720c */ /* 0x000fda0003f05270 */
[----:B------:R-:W0:Y:S01]  /*1aa80*/  @!P0 S2R R3, SR_CgaCtaId ;  /* 0x0000000000038919 */ /* 0x000e220000008800 */
[----:B------:R-:W-:-:S04]  /*1aa90*/  @!P0 MOV R0, 0x400 ;  /* 0x0000040000008802 */ /* 0x000fc80000000f00 */
[----:B0-----:R-:W-:-:S05]  /*1aaa0*/  @!P0 LEA R0, R3, R0, 0x18 ;  /* 0x0000000003008211 */ /* 0x001fca00078ec0ff */
[----:B------:R1:W-:Y:S01]  /*1aab0*/  @!P0 STS.128 [R0+0x132d0], R24 ;  /* 0x0132d01800008388 */ /* 0x0003e20000000c00 */
[----:B------:R-:W-:Y:S06]  /*1aac0*/  BAR.ARV 0x5, 0x200 ;  /* 0x0148000000007b1d */ /* 0x000fec0000002000 */
.L_x_11439:
[----:B------:R2:W-:Y:S01]  /*1aad0*/  STL [R1+0x18], RZ ;  /* 0x000018ff01007387 */ /* 0x0005e20000100800 */
[----:B------:R-:W-:Y:S01]  /*1aae0*/  ULDC UR4, c[0x0][0xc14] ;  /* 0x0003050000047ab9 */ /* 0x000fe20000000800 */
[----:B------:R-:W-:Y:S01]  /*1aaf0*/  IMAD.MOV.U32 R23, RZ, RZ, 0x1 ;  /* 0x00000001ff177424 */ /* 0x000fe200078e00ff */
[----:B0-----:R-:W-:Y:S01]  /*1ab00*/  ISETP.GE.AND P0, PT, R27, UR4, PT ;  /* 0x000000041b007c0c */ /* 0x001fe2000bf06270 */
[----:B------:R-:W-:-:S12]  /*1ab10*/  IMAD.MOV.U32 R19, RZ, RZ, RZ ;  /* 0x000000ffff137224 */ /* 0x000fd800078e00ff */
[----:B--2---:R-:W-:Y:S05]  /*1ab20*/  @P0 BRA `(.L_x_11447) ;  /* 0x0000004c00000947 */ /* 0x004fea0003800000 */
[----:B------:R-:W2:Y:S01]  /*1ab30*/  LDL R6, [R1+0x14] ;  /* 0x0000140001067983 */ /* 0x000ea20000100800 */
[----:B-1----:R-:W0:Y:S01]  /*1ab40*/  S2R R0, SR_TID.X ;  /* 0x0000000000007919 */ /* 0x002e220000002100 */
[----:B------:R-:W1:Y:S01]  /*1ab50*/  S2R R8, SR_TID.X ;  /* 0x0000000000087919 */ /* 0x000e620000002100 */
[----:B0-----:R-:W-:Y:S01]  /*1ab60*/  LOP3.LUT R2, R0, 0x7f, RZ, 0xc0, !PT ;  /* 0x0000007f00027812 */ /* 0x001fe200078ec0ff */
[----:B-1----:R-:W-:-:S04]  /*1ab70*/  IMAD.SHL.U32 R18, R8, 0x40, RZ ;  /* 0x0000004008127824 */ /* 0x002fc800078e00ff */
[----:B------:R-:W-:Y:S01]  /*1ab80*/  IMAD.SHL.U32 R4, R2, 0x10, RZ ;  /* 0x0000001002047824 */ /* 0x000fe200078e00ff */
[----:B------:R-:W-:Y:S01]  /*1ab90*/  SHF.R.U32.HI R0, RZ, 0x1, R8 ;  /* 0x00000001ff007819 */ /* 0x000fe20000011608 */
[----:B------:R-:W-:Y:S01]  /*1aba0*/  IMAD.SHL.U32 R2, R8, 0x20, RZ ;  /* 0x0000002008027824 */ /* 0x000fe200078e00ff */
[----:B------:R-:W-:Y:S02]  /*1abb0*/  LOP3.LUT R3, R18, 0x180, RZ, 0xc0, !PT ;  /* 0x0000018012037812 */ /* 0x000fe400078ec0ff */
[----:B------:R-:W-:Y:S02]  /*1abc0*/  LOP3.LUT R5, R4, 0x600, RZ, 0xc0, !PT ;  /* 0x0000060004057812 */ /* 0x000fe400078ec0ff */
[----:B------:R-:W-:Y:S01]  /*1abd0*/  LOP3.LUT R0, R3, 0x30, R0, 0xf8, !PT ;  /* 0x0000003003007812 */ /* 0x000fe200078ef800 */
[----:B------:R-:W-:Y:S01]  /*1abe0*/  IMAD.SHL.U32 R3, R8, 0x8, RZ ;  /* 0x0000000808037824 */ /* 0x000fe200078e00ff */
[----:B------:R-:W-:Y:S02]  /*1abf0*/  LOP3.LUT R5, R5, 0x60, R2, 0xf8, !PT ;  /* 0x0000006005057812 */ /* 0x000fe400078ef802 */
[----:B------:R-:W-:-:S02]  /*1ac00*/  LOP3.LUT R4, R2, 0x80, RZ, 0xc0, !PT ;  /* 0x0000008002047812 */ /* 0x000fc400078ec0ff */
[----:B------:R-:W-:Y:S02]  /*1ac10*/  LOP3.LUT R5, R5, 0x100, R2, 0xf8, !PT ;  /* 0x0000010005057812 */ /* 0x000fe400078ef802 */
[----:B------:R-:W-:Y:S01]  /*1ac20*/  LOP3.LUT R3, R0, 0x30, R3, 0x78, !PT ;  /* 0x0000003000037812 */ /* 0x000fe200078e7803 */
[----:B------:R-:W-:Y:S01]  /*1ac30*/  IMAD.SHL.U32 R7, R8, 0x4, RZ ;  /* 0x0000000408077824 */ /* 0x000fe200078e00ff */
[----:B------:R-:W-:Y:S01]  /*1ac40*/  LOP3.LUT R4, R4, 0x10, R8, 0xf8, !PT ;  /* 0x0000001004047812 */ /* 0x000fe200078ef808 */
[----:B------:R-:W-:Y:S03]  /*1ac50*/  BSSY B7, `(.L_x_11447) ;  /* 0x00004ad000077945 */ /* 0x000fe60003800000 */
[----:B------:R-:W-:Y:S01]  /*1ac60*/  LOP3.LUT R4, R4, 0x10, R7, 0x78, !PT ;  /* 0x0000001004047812 */ /* 0x000fe200078e7807 */
[----:B------:R-:W-:Y:S01]  /*1ac70*/  IMAD.MOV.U32 R28, RZ, RZ, 0x1 ;  /* 0x00000001ff1c7424 */ /* 0x000fe200078e00ff */
[----:B------:R-:W-:Y:S01]  /*1ac80*/  LOP3.LUT R18, R3, 0x640, R18, 0xf8, !PT ;  /* 0x0000064003127812 */ /* 0x000fe200078ef812 */
[----:B------:R-:W-:Y:S01]  /*1ac90*/  IMAD.MOV.U32 R22, RZ, RZ, RZ ;  /* 0x000000ffff167224 */ /* 0x000fe200078e00ff */
[----:B------:R-:W-:Y:S01]  /*1aca0*/  LOP3.LUT R17, R5, R4, RZ, 0xfc, !PT ;  /* 0x0000000405117212 */ /* 0x000fe200078efcff */
[----:B------:R-:W-:-:S02]  /*1acb0*/  IMAD.MOV.U32 R19, RZ, RZ, RZ ;  /* 0x000000ffff137224 */ /* 0x000fc400078e00ff */
[----:B------:R-:W-:Y:S01]  /*1acc0*/  IMAD.MOV.U32 R23, RZ, RZ, 0x1 ;  /* 0x00000001ff177424 */ /* 0x000fe200078e00ff */
[----:B------:R-:W-:Y:S01]  /*1acd0*/  ULDC.64 UR38, c[0x0][0x198] ;  /* 0x0000660000267ab9 */ /* 0x000fe20000000a00 */
[----:B------:R-:W-:Y:S01]  /*1ace0*/  ULDC UR36, c[0x0][0xc] ;  /* 0x0000030000247ab9 */ /* 0x000fe20000000800 */
[C---:B--2---:R-:W-:Y:S02]  /*1acf0*/  LOP3.LUT R2, R6.reuse, 0x1, RZ, 0xfc, !PT ;  /* 0x0000000106027812 */ /* 0x044fe400078efcff */
[----:B------:R-:W-:-:S03]  /*1ad00*/  LOP3.LUT R0, R6, 0x2, RZ, 0xfc, !PT ;  /* 0x0000000206007812 */ /* 0x000fc600078efcff */
[----:B------:R0:W-:Y:S04]  /*1ad10*/  STL [R1+0x24], R2 ;  /* 0x0000240201007387 */ /* 0x0001e80000100800 */
[----:B------:R0:W-:Y:S04]  /*1ad20*/  STL [R1+0x8], R0 ;  /* 0x0000080001007387 */ /* 0x0001e80000100800 */
[----:B------:R0:W-:Y:S02]  /*1ad30*/  STL [R1+0x18], RZ ;  /* 0x000018ff01007387 */ /* 0x0001e40000100800 */
.L_x_11560:
[----:B------:R-:W-:Y:S05]  /*1ad40*/  YIELD ;  /* 0x0000000000007946 */ /* 0x000fea0003800000 */
[----:B------:R-:W-:Y:S01]  /*1ad50*/  ULDC.64 UR4, c[0x0][0xa28] ;  /* 0x00028a0000047ab9 */ /* 0x000fe20000000a00 */
[----:B------:R-:W-:Y:S02]  /*1ad60*/  CS2R R8, SRZ ;  /* 0x0000000000087805 */ /* 0x000fe4000001ff00 */
[----:B------:R-:W-:Y:S01]  /*1ad70*/  ISETP.NE.U32.AND P0, PT, RZ, UR4, PT ;  /* 0x00000004ff007c0c */ /* 0x000fe2000bf05070 */
[----:B------:R-:W1:Y:S01]  /*1ad80*/  LDC.64 R6, c[0x0][0xa00] ;  /* 0x00028000ff067b82 */ /* 0x000e620000000a00 */
[----:B------:R-:W-:Y:S01]  /*1ad90*/  ULDC.64 UR6, c[0x0][0xa08] ;  /* 0x0002820000067ab9 */ /* 0x000fe20000000a00 */
[----:B------:R-:W-:Y:S01]  /*1ada0*/  ULDC.64 UR8, c[0x0][0xa10] ;  /* 0x0002840000087ab9 */ /* 0x000fe20000000a00 */
[----:B------:R-:W-:Y:S01]  /*1adb0*/  ISETP.NE.AND.EX P0, PT, RZ, UR5, PT, P0 ;  /* 0x00000005ff007c0c */ /* 0x000fe2000bf05300 */
[----:B------:R-:W-:-:S04]  /*1adc0*/  ULDC.64 UR4, c[0x0][0xa18] ;  /* 0x0002860000047ab9 */ /* 0x000fc80000000a00 */
[----:B--2---:R-:W2:Y:S08]  /*1add0*/  LDC.64 R4, c[0x0][0xa08] ;  /* 0x00028200ff047b82 */ /* 0x004eb00000000a00 */
[----:B0-----:R-:W0:Y:S01]  /*1ade0*/  @P0 LDC.64 R2, c[0x0][0xa28] ;  /* 0x00028a00ff020b82 */ /* 0x001e220000000a00 */
[----:B------:R-:W-:Y:S02]  /*1adf0*/  ISETP.NE.U32.AND P2, PT, RZ, UR6, PT ;  /* 0x00000006ff007c0c */ /* 0x000fe4000bf45070 */
[----:B------:R-:W-:Y:S01]  /*1ae00*/  ISETP.NE.U32.AND P4, PT, RZ, UR8, PT ;  /* 0x00000008ff007c0c */ /* 0x000fe2000bf85070 */
[----:B0-----:R-:W-:-:S05]  /*1ae10*/  @P0 IMAD.WIDE R2, R27, 0x4, R2 ;  /* 0x000000041b020825 */ /* 0x001fca00078e0202 */
[----:B------:R0:W5:Y:S01]  /*1ae20*/  @P0 LDG.E R9, desc[UR40][R2.64] ;  /* 0x0000002802090981 */ /* 0x000162000c1e1900 */
[----:B------:R-:W-:Y:S01]  /*1ae30*/  ISETP.NE.U32.AND P0, PT, RZ, UR4, PT ;  /* 0x00000004ff007c0c */ /* 0x000fe2000bf05070 */
[----:B-1----:R-:W-:-:S03]  /*1ae40*/  IMAD.WIDE R6, R27, 0x4, R6 ;  /* 0x000000041b067825 */ /* 0x002fc600078e0206 */
[----:B------:R-:W-:Y:S01]  /*1ae50*/  ISETP.NE.AND.EX P0, PT, RZ, UR5, PT, P0 ;  /* 0x00000005ff007c0c */ /* 0x000fe2000bf05300 */
[----:B------:R-:W-:Y:S01]  /*1ae60*/  ULDC.64 UR4, c[0x0][0xa00] ;  /* 0x0002800000047ab9 */ /* 0x000fe20000000a00 */
[----:B------:R-:W-:Y:S01]  /*1ae70*/  IMAD.MOV.U32 R11, RZ, RZ, RZ ;  /* 0x000000ffff0b7224 */ /* 0x000fe200078e00ff */
[----:B------:R-:W-:Y:S01]  /*1ae80*/  ISETP.NE.U32.AND P1, PT, RZ, UR4, PT ;  /* 0x00000004ff007c0c */ /* 0x000fe2000bf25070 */
[----:B------:R-:W-:Y:S01]  /*1ae90*/  IMAD.MOV.U32 R0, RZ, RZ, RZ ;  /* 0x000000ffff007224 */ /* 0x000fe200078e00ff */
[----:B0-----:R-:W0:Y:S01]  /*1aea0*/  LDC.64 R2, c[0x0][0xa10] ;  /* 0x00028400ff027b82 */ /* 0x001e220000000a00 */
[----:B--2---:R-:W-:Y:S01]  /*1aeb0*/  IMAD.WIDE R4, R27, 0x4, R4 ;  /* 0x000000041b047825 */ /* 0x004fe200078e0204 */
[----:B------:R-:W-:Y:S02]  /*1aec0*/  ISETP.NE.AND.EX P3, PT, RZ, UR5, PT, P1 ;  /* 0x00000005ff007c0c */ /* 0x000fe4000bf65310 */
[----:B------:R-:W-:Y:S02]  /*1aed0*/  ISETP.NE.AND.EX P1, PT, RZ, UR7, PT, P2 ;  /* 0x00000007ff007c0c */ /* 0x000fe4000bf25320 */
[----:B------:R-:W-:-:S02]  /*1aee0*/  ISETP.NE.AND.EX P2, PT, RZ, UR9, PT, P4 ;  /* 0x00000009ff007c0c */ /* 0x000fc4000bf45340 */
[----:B------:R-:W1:Y:S07]  /*1aef0*/  @P0 LDC.64 R12, c[0x0][0xa18] ;  /* 0x00028600ff0c0b82 */ /* 0x000e6e0000000a00 */
[----:B------:R-:W2:Y:S04]  /*1af00*/  @P3 LDG.E R8, desc[UR40][R6.64] ;  /* 0x0000002806083981 */ /* 0x000ea8000c1e1900 */
        /* <DEDUP_REMOVED lines=15> */
[----:B0-----:R-:W-:Y:S01]  /*1b000*/  IMAD.U32 R12, RZ, RZ, UR4 ;  /* 0x00000004ff0c7e24 */ /* 0x001fe2000f8e00ff */
[----:B--2---:R0:W-:Y:S02]  /*1b010*/  STL [R1+0x20], R8 ;  /* 0x0000200801007387 */ /* 0x0041e40000100800 */
[----:B0-----:R-:W-:Y:S01]  /*1b020*/  IMAD.U32 R8, RZ, RZ, UR5 ;  /* 0x00000005ff087e24 */ /* 0x001fe2000f8e00ff */
[----:B------:R-:W-:Y:S06]  /*1b030*/  @P0 BRA `(.L_x_11448) ;  /* 0x0000000000100947 */ /* 0x000fec0003800000 */
[----:B------:R-:W-:Y:S05]  /*1b040*/  @!P3 BRA `(.L_x_11448) ;  /* 0x00000000000cb947 */ /* 0x000fea0003800000 */
[----:B-----5:R-:W2:Y:S04]  /*1b050*/  LDG.E R10, desc[UR40][R6.64] ;  /* 0x00000028060a7981 */ /* 0x020ea8000c1e1900 */
[----:B------:R-:W2:Y:S02]  /*1b060*/  LDG.E R6, desc[UR40][R6.64+0x4] ;  /* 0x0000042806067981 */ /* 0x000ea4000c1e1900 */
[----:B--2---:R-:W-:-:S07]  /*1b070*/  IMAD.IADD R10, R6, 0x1, -R10 ;  /* 0x00000001060a7824 */ /* 0x004fce00078e0a0a */
.L_x_11448:
        /* <DEDUP_REMOVED lines=10> */
.L_x_11449:
[----:B------:R-:W-:Y:S05]  /*1b120*/  @!P1 BRA `(.L_x_11450) ;  /* 0x00000000000c9947 */ /* 0x000fea0003800000 */
[----:B------:R-:W2:Y:S04]  /*1b130*/  LDG.E R12, desc[UR40][R4.64] ;  /* 0x00000028040c7981 */ /* 0x000ea8000c1e1900 */
[----:B------:R-:W2:Y:S02]  /*1b140*/  LDG.E R7, desc[UR40][R4.64+0x4] ;  /* 0x0000042804077981 */ /* 0x000ea4000c1e1900 */
[----:B--2---:R-:W-:-:S07]  /*1b150*/  IMAD.IADD R12, R7, 0x1, -R12 ;  /* 0x00000001070c7824 */ /* 0x004fce00078e0a0c */
.L_x_11450:
[----:B0-----:R-:W2:Y:S04]  /*1b160*/  @P2 LDG.E R5, desc[UR40][R2.64] ;  /* 0x0000002802052981 */ /* 0x001ea8000c1e1900 */
[----:B------:R-:W2:Y:S01]  /*1b170*/  @P2 LDG.E R4, desc[UR40][R2.64+0x4] ;  /* 0x0000042802042981 */ /* 0x000ea2000c1e1900 */
[----:B-----5:R-:W-:Y:S02]  /*1b180*/  IMAD.IADD R9, R12, 0x1, -R9 ;  /* 0x000000010c097824 */ /* 0x020fe400078e0a09 */
[----:B------:R-:W-:-:S05]  /*1b190*/  IMAD R7, R25, 0xc0, RZ ;  /* 0x000000c019077824 */ /* 0x000fca00078e02ff */
[----:B------:R-:W-:Y:S01]  /*1b1a0*/  IADD3 R6, -R10, 0xc0, R7 ;  /* 0x000000c00a067810 */ /* 0x000fe20007ffe107 */
[----:B--2---:R-:W-:-:S04]  /*1b1b0*/  @P2 IMAD.IADD R8, R4, 0x1, -R5 ;  /* 0x0000000104082824 */ /* 0x004fc800078e0a05 */
[----:B------:R-:W-:-:S04]  /*1b1c0*/  IMAD.IADD R3, R9, 0x1, R8 ;  /* 0x0000000109037824 */ /* 0x000fc800078e0208 */
[C---:B------:R-:W-:Y:S02]  /*1b1d0*/  VIADD R4, R3.reuse, 0x9f ;  /* 0x0000009f03047836 */ /* 0x040fe40000000000 */
[----:B------:R-:W-:Y:S02]  /*1b1e0*/  IMAD.IADD R2, R3, 0x1, R6 ;  /* 0x0000000103027824 */ /* 0x000fe400078e0206 */
[----:B------:R-:W-:-:S05]  /*1b1f0*/  IMAD.HI R4, R4, 0x66666667, RZ ;  /* 0x6666666704047827 */ /* 0x000fca00078e02ff */
[----:B------:R-:W-:-:S04]  /*1b200*/  SHF.R.U32.HI R5, RZ, 0x1f, R4 ;  /* 0x0000001fff057819 */ /* 0x000fc80000011604 */
[----:B------:R-:W-:Y:S02]  /*1b210*/  LEA.HI.SX32 R20, R4, R5, 0x1a ;  /* 0x0000000504147211 */ /* 0x000fe400078fd2ff */
[----:B------:R-:W0:Y:S02]  /*1b220*/  LDC.64 R4, c[0x0][0x9e0] ;  /* 0x00027800ff047b82 */ /* 0x000e240000000a00 */
        /* <DEDUP_REMOVED lines=14> */
.L_x_11453:
[----:B------:R-:W-:-:S13]  /*1b310*/  ISETP.NE.AND P0, PT, R5, 0x1, PT ;  /* 0x000000010500780c */ /* 0x000fda0003f05270 */
[----:B------:R-:W0:Y:S02]  /*1b320*/  @P0 LDC.64 R6, c[0x0][0x9e8] ;  /* 0x00027a00ff060b82 */ /* 0x000e240000000a00 */
[----:B0-----:R-:W-:-:S05]  /*1b330*/  @P0 IMAD.HI.U32 R6, R11, R6, RZ ;  /* 0x000000060b060227 */ /* 0x001fca00078e00ff */
[----:B------:R-:W-:-:S07]  /*1b340*/  @P0 SHF.R.U32.HI R11, RZ, R7, R6 ;  /* 0x00000007ff0b0219 */ /* 0x000fce0000011606 */
.L_x_11454:
[----:B------:R-:W-:Y:S05]  /*1b350*/  BSYNC B0 ;  /* 0x0000000000007941 */ /* 0x000fea0003800000 */
.L_x_11452:
[----:B------:R-:W-:-:S05]  /*1b360*/  IMAD R11, R11, R5, R5 ;  /* 0x000000050b0b7224 */ /* 0x000fca00078e0205 */
[----:B------:R-:W-:-:S07]  /*1b370*/  VIMNMX R4, R4, R11, PT ;  /* 0x0000000b04047248 */ /* 0x000fce0003fe0100 */
.L_x_11451:
        /* <DEDUP_REMOVED lines=15> */
.L_x_11457:
[----:B------:R-:W-:Y:S01]  /*1b470*/  ISETP.NE.AND P0, PT, R5, 0x1, PT ;  /* 0x000000010500780c */ /* 0x000fe20003f05270 */
[----:B------:R-:W-:-:S12]  /*1b480*/  IMAD.MOV.U32 R11, RZ, RZ, R3 ;  /* 0x000000ffff0b7224 */ /* 0x000fd800078e0003 */
[----:B------:R-:W0:Y:S02]  /*1b490*/  @P0 LDC.64 R6, c[0x0][0x9e8] ;  /* 0x00027a00ff060b82 */ /* 0x000e240000000a00 */
[----:B0-----:R-:W-:-:S05]  /*1b4a0*/  @P0 IMAD.HI.U32 R6, R3, R6, RZ ;  /* 0x0000000603060227 */ /* 0x001fca00078e00ff */
[----:B------:R-:W-:-:S07]  /*1b4b0*/  @P0 SHF.R.U32.HI R11, RZ, R7, R6 ;  /* 0x00000007ff0b0219 */ /* 0x000fce0000011606 */
.L_x_11458:
[----:B------:R-:W-:Y:S05]  /*1b4c0*/  BSYNC B0 ;  /* 0x0000000000007941 */ /* 0x000fea0003800000 */
.L_x_11456:
[----:B------:R-:W-:-:S05]  /*1b4d0*/  IMAD R5, R11, R5, RZ ;  /* 0x000000050b057224 */ /* 0x000fca00078e02ff */
[----:B------:R-:W-:-:S07]  /*1b4e0*/  VIMNMX R10, R10, R5, !PT ;  /* 0x000000050a0a7248 */ /* 0x000fce0007fe0100 */
.L_x_11455:
[----:B------:R-:W-:Y:S01]  /*1b4f0*/  VIADD R4, R4, 0x9f ;  /* 0x0000009f04047836 */ /* 0x000fe20000000000 */
[----:B------:R-:W-:Y:S01]  /*1b500*/  BSSY B0, `(.L_x_11459) ;  /* 0x00000e6000007945 */ /* 0x000fe20003800000 */
        /* <DEDUP_REMOVED lines=11> */
[----:B------:R-:W-:-:S04]  /*1b5c0*/  VIMNMX R9, R9, R8, PT ;  /* 0x0000000809097248 */ /* 0x000fc80003fe0100 */
[----:B------:R-:W-:Y:S01]  /*1b5d0*/  ISETP.GT.AND P0, PT, R9, R4, PT ;  /* 0x000000040900720c */ /* 0x000fe20003f04270 */
[----:B------:R-:W-:-:S05]  /*1b5e0*/  IMAD.WIDE.U32 R4, R4, -0x33333333, RZ ;  /* 0xcccccccd04047825 */ /* 0x000fca00078e00ff */
[----:B------:R-:W-:-:S07]  /*1b5f0*/  SHF.R.U32.HI R7, RZ, 0x7, R5 ;  /* 0x00000007ff077819 */ /* 0x000fce0000011605 */
[----:B------:R-:W-:-:S04]  /*1b600*/  @P0 VIADD R6, R9, 0x9f ;  /* 0x0000009f09060836 */ /* 0x000fc80000000000 */
[----:B------:R-:W-:-:S04]  /*1b610*/  @P0 IMAD.HI R4, R6, 0x66666667, RZ ;  /* 0x6666666706040827 */ /* 0x000fc800078e02ff */
[----:B------:R-:W-:Y:S01]  /*1b620*/  IMAD.MOV.U32 R6, RZ, RZ, R7 ;  /* 0x000000ffff067224 */ /* 0x000fe200078e0007 */
[----:B------:R-:W-:-:S04]  /*1b630*/  @P0 SHF.R.U32.HI R5, RZ, 0x1f, R4 ;  /* 0x0000001fff050819 */ /* 0x000fc80000011604 */
[----:B------:R-:W-:Y:S02]  /*1b640*/  @P0 LEA.HI.SX32 R6, R4, R5, 0x1a ;  /* 0x0000000504060211 */ /* 0x000fe400078fd2ff */
        /* <DEDUP_REMOVED lines=17> */
.L_x_11607:
[----:B-1----:R-:W-:Y:S02]  /*1b760*/  ISETP.NE.AND P0, PT, R14, RZ, PT ;  /* 0x000000ff0e00720c */ /* 0x002fe40003f05270 */
[----:B------:R-:W-:-:S11]  /*1b770*/  PLOP3.LUT P6, PT, PT, PT, PT, 0x8, 0x0 ;  /* 0x000000000000781c */ /* 0x000fd60003fce170 */
[----:B------:R-:W-:Y:S05]  /*1b780*/  @P0 BRA `(.L_x_11462) ;  /* 0x00000000000c0947 */ /* 0x000fea0003800000 */
[----:B------:R-:W-:-:S03]  /*1b790*/  UMOV UR4, 0xffffffff ;  /* 0xffffffff00047882 */ /* 0x000fc60000000000 */
[----:B------:R-:W-:Y:S05]  /*1b7a0*/  BRA.DIV UR4, `(.L_x_11463) ;  /* 0x0000004e04647947 */ /* 0x000fea000b800000 */
[----:B------:R-:W-:-:S13]  /*1b7b0*/  ELECT P6, URZ, PT ;  /* 0x00000000003f782f */ /* 0x000fda00038c0000 */
.L_x_11462:
[----:B0-----:R-:W2:Y:S01]  /*1b7c0*/  LDL R8, [R1+0x18] ;  /* 0x0000180001087983 */ /* 0x001ea20000100800 */
[----:B------:R-:W-:Y:S01]  /*1b7d0*/  MOV R10, 0x400 ;  /* 0x00000400000a7802 */ /* 0x000fe20000000f00 */
[----:B------:R-:W-:Y:S01]  /*1b7e0*/  BSSY B1, `(.L_x_11464) ;  /* 0x000000a000017945 */ /* 0x000fe20003800000 */
[----:B--2---:R-:W-:-:S05]  /*1b7f0*/  VIADD R8, R8, 0x1 ;  /* 0x0000000108087836 */ /* 0x004fca0000000000 */
[----:B------:R-:W-:-:S04]  /*1b800*/  LEA.HI R9, R8, R8, RZ, 0x1 ;  /* 0x0000000808097211 */ /* 0x000fc800078f08ff */
[----:B------:R-:W-:-:S05]  /*1b810*/  LOP3.LUT R9, R9, 0xfffffffe, RZ, 0xc0, !PT ;  /* 0xfffffffe09097812 */ /* 0x000fca00078ec0ff */
[----:B------:R-:W-:Y:S02]  /*1b820*/  IMAD.IADD R9, R8, 0x1, -R9 ;  /* 0x0000000108097824 */ /* 0x000fe400078e0a09 */
[----:B------:R-:W0:Y:S03]  /*1b830*/  S2R R8, SR_CgaCtaId ;  /* 0x0000000000087919 */ /* 0x000e260000008800 */
[----:B------:R-:W-:Y:S02]  /*1b840*/  SHF.L.U32 R9, R9, 0x1f, RZ ;  /* 0x0000001f09097819 */ /* 0x000fe400000006ff */
[----:B0-----:R-:W-:-:S04]  /*1b850*/  LEA R8, R8, R10, 0x18 ;  /* 0x0000000a08087211 */ /* 0x001fc800078ec0ff */
[----:B------:R-:W0:Y:S02]  /*1b860*/  SYNCS.PHASECHK.TRANS64.TRYWAIT P0, [R8+URZ+0x13220], R9 ;  /* 0x01322009080075a7 */ /* 0x000e24000800017f */
[----:B0-----:R-:W-:Y:S05]  /*1b870*/  @!P0 BRA `(.L_x_11465) ;  /* 0x0000004c00508947 */ /* 0x001fea0003800000 */
.L_x_11610:
[----:B------:R-:W-:Y:S05]  /*1b880*/  BSYNC B1 ;  /* 0x0000000000017941 */ /* 0x000fea0003800000 */
.L_x_11464:
        /* <DEDUP_REMOVED lines=10> */
.L_x_11611:
[----:B------:R-:W-:Y:S05]  /*1b930*/  BSYNC B2 ;  /* 0x0000000000027941 */ /* 0x000fea0003800000 */
.L_x_11468:
        /* <DEDUP_REMOVED lines=9> */
.L_x_11471:
[----:B------:R-:W-:Y:S05]  /*1b9d0*/  BSYNC B2 ;  /* 0x0000000000027941 */ /* 0x000fea0003800000 */
.L_x_11470:
        /* <DEDUP_REMOVED lines=12> */
.L_x_11472:
        /* <DEDUP_REMOVED lines=13> */
.L_x_11612:
[----:B------:R-:W-:Y:S05]  /*1bb70*/  BSYNC B2 ;  /* 0x0000000000027941 */ /* 0x000fea0003800000 */
.L_x_11473:
[----:B------:R-:W-:Y:S04]  /*1bb80*/  BSSY B2, `(.L_x_11475) ;  /* 0x0000009000027945 */ /* 0x000fe80003800000 */
        /* <DEDUP_REMOVED lines=8> */
.L_x_11476:
[----:B------:R-:W-:Y:S05]  /*1bc10*/  BSYNC B2 ;  /* 0x0000000000027941 */ /* 0x000fea0003800000 */
.L_x_11475:
[----:B------:R-:W-:Y:S01]  /*1bc20*/  R2UR UR10, R15 ;  /* 0x000000000f0a72ca */ /* 0x000fe200000e0000 */
[----:B------:R-:W-:Y:S01]  /*1bc30*/  IMAD.MOV.U32 R14, RZ, RZ, 0x0 ;  /* 0x00000000ff0e7424 */ /* 0x000fe200078e00ff */
[----:B------:R-:W-:Y:S01]  /*1bc40*/  UIADD3 UR4, UP0, UR38, 0x670, URZ ;  /* 0x0000067026047890 */ /* 0x000fe2000ff1e03f */
[----:B------:R-:W-:Y:S01]  /*1bc50*/  IMAD.MOV.U32 R15, RZ, RZ, 0x12f00000 ;  /* 0x12f00000ff0f7424 */ /* 0x000fe200078e00ff */
[----:B------:R-:W-:Y:S01]  /*1bc60*/  PLOP3.LUT P0, PT, PT, PT, PT, 0x80, 0x0 ;  /* 0x000000000000781c */ /* 0x000fe20003f0f070 */
[----:B------:R-:W-:Y:S01]  /*1bc70*/  VIADD R11, R11, 0x6000 ;  /* 0x000060000b0b7836 */ /* 0x000fe20000000000 */
[----:B------:R-:W-:Y:S01]  /*1bc80*/  R2UR UR6, R14 ;  /* 0x000000000e0672ca */ /* 0x000fe200000e0000 */
[----:B01----:R-:W-:Y:S01]  /*1bc90*/  VIADD R9, R9, 0x132b0 ;  /* 0x000132b009097836 */ /* 0x003fe20000000000 */
[----:B------:R-:W-:Y:S01]  /*1bca0*/  R2UR UR7, R15 ;  /* 0x000000000f0772ca */ /* 0x000fe200000e0000 */
[----:B------:R-:W-:-:S14]  /*1bcb0*/  UIADD3.X UR5, URZ, UR39, URZ, UP0, !UPT ;  /* 0x000000273f057290 */ /* 0x000fdc00087fe43f */
.L_x_11477:
        /* <DEDUP_REMOVED lines=10> */
.L_x_11467:
[----:B------:R-:W-:Y:S05]  /*1bd60*/  BSYNC B1 ;  /* 0x0000000000017941 */ /* 0x000fea0003800000 */
.L_x_11466:
        /* <DEDUP_REMOVED lines=9> */
.L_x_11490:
        /* <DEDUP_REMOVED lines=11> */
.L_x_11613:
[----:B------:R-:W-:Y:S05]  /*1beb0*/  BSYNC B2 ;  /* 0x0000000000027941 */ /* 0x000fea0003800000 */
.L_x_11480:
        /* <DEDUP_REMOVED lines=9> */
.L_x_11483:
[----:B------:R-:W-:Y:S05]  /*1bf50*/  BSYNC B2 ;  /* 0x0000000000027941 */ /* 0x000fea0003800000 */
.L_x_11482:
        /* <DEDUP_REMOVED lines=11> */
.L_x_11484:
        /* <DEDUP_REMOVED lines=13> */
.L_x_11614:
[----:B------:R-:W-:Y:S05]  /*1c0e0*/  BSYNC B2 ;  /* 0x0000000000027941 */ /* 0x000fea0003800000 */
.L_x_11485:
        /* <DEDUP_REMOVED lines=9> */
.L_x_11488:
[----:B------:R-:W-:Y:S05]  /*1c180*/  BSYNC B2 ;  /* 0x0000000000027941 */ /* 0x000fea0003800000 */
.L_x_11487:
        /* <DEDUP_REMOVED lines=10> */
.L_x_11489:
        /* <DEDUP_REMOVED lines=10> */
.L_x_11479:
[----:B------:R-:W-:Y:S05]  /*1c2d0*/  BSYNC B1 ;  /* 0x0000000000017941 */ /* 0x000fea0003800000 */
.L_x_11478:
        /* <DEDUP_REMOVED lines=8> */
.L_x_11460:
[----:B------:R-:W-:Y:S05]  /*1c360*/  BSYNC B0 ;  /* 0x0000000000007941 */ /* 0x000fea0003800000 */
.L_x_11459:
[----:B------:R-:W0:Y:S01]  /*1c370*/  LDC.64 R4, c[0x0][0x9e0] ;  /* 0x00027800ff047b82 */ /* 0x000e220000000a00 */
[----:B------:R-:W-:Y:S07]  /*1c380*/  @!P0 WARPSYNC.ALL ;  /* 0x0000000000008948 */ /* 0x000fee0003800000 */
[----:B------:R-:W-:Y:S01]  /*1c390*/  @!P0 BAR.SYNC.DEFER_BLOCKING 0xc, 0x200 ;  /* 0x0308000000008b1d */ /* 0x000fe20000010000 */
        /* <DEDUP_REMOVED lines=14> */
.L_x_11493:
[----:B------:R-:W-:-:S13]  /*1c480*/  ISETP.NE.AND P1, PT, R5, 0x1, PT ;  /* 0x000000010500780c */ /* 0x000fda0003f25270 */
[----:B------:R-:W0:Y:S02]  /*1c490*/  @P1 LDC.64 R6, c[0x0][0x9e8] ;  /* 0x00027a00ff061b82 */ /* 0x000e240000000a00 */
[----:B0-----:R-:W-:-:S05]  /*1c4a0*/  @P1 IMAD.HI.U32 R6, R0, R6, RZ ;  /* 0x0000000600061227 */ /* 0x001fca00078e00ff */
[----:B------:R-:W-:-:S07]  /*1c4b0*/  @P1 SHF.R.U32.HI R0, RZ, R7, R6 ;  /* 0x00000007ff001219 */ /* 0x000fce0000011606 */
.L_x_11494:
[----:B------:R-:W-:Y:S05]  /*1c4c0*/  BSYNC B0 ;  /* 0x0000000000007941 */ /* 0x000fea0003800000 */
.L_x_11492:
[----:B------:R-:W-:-:S05]  /*1c4d0*/  IMAD R7, R0, R5, R5 ;  /* 0x0000000500077224 */ /* 0x000fca00078e0205 */
[----:B------:R-:W-:-:S07]  /*1c4e0*/  VIMNMX R4, R4, R7, PT ;  /* 0x0000000704047248 */ /* 0x000fce0003fe0100 */
.L_x_11491:
[----:B------:R-:W-:Y:S01]  /*1c4f0*/  VIADD R4, R4, 0x9f ;  /* 0x0000009f04047836 */ /* 0x000fe20000000000 */
[----:B------:R-:W-:Y:S02]  /*1c500*/  ULDC UR4, c[0x0][0x9dc] ;  /* 0x0002770000047ab9 */ /* 0x000fe40000000800 */
[----:B------:R-:W-:Y:S02]  /*1c510*/  VIADD R0, R3, -UR4 ;  /* 0x8000000403007c36 */ /* 0x000fe40008000000 */
[----:B------:R-:W-:-:S05]  /*1c520*/  IMAD.HI R4, R4, 0x66666667, RZ ;  /* 0x6666666704047827 */ /* 0x000fca00078e02ff */
[----:B------:R-:W-:-:S04]  /*1c530*/  SHF.R.U32.HI R7, RZ, 0x1f, R4 ;  /* 0x0000001fff077819 */ /* 0x000fc80000011604 */
[----:B------:R-:W-:-:S04]  /*1c540*/  LEA.HI.SX32 R7, R4, R7, 0x1a ;  /* 0x0000000704077211 */ /* 0x000fc800078fd2ff */
        /* <DEDUP_REMOVED lines=13> */
.L_x_11497:
[----:B------:R-:W-:-:S13]  /*1c620*/  ISETP.NE.AND P0, PT, R5, 0x1, PT ;  /* 0x000000010500780c */ /* 0x000fda0003f05270 */
[----:B------:R-:W1:Y:S02]  /*1c630*/  @P0 LDC.64 R6, c[0x0][0x9e8] ;  /* 0x00027a00ff060b82 */ /* 0x000e640000000a00 */
[----:B-1----:R-:W-:-:S05]  /*1c640*/  @P0 IMAD.HI.U32 R6, R3, R6, RZ ;  /* 0x0000000603060227 */ /* 0x002fca00078e00ff */
[----:B------:R-:W-:-:S07]  /*1c650*/  @P0 SHF.R.U32.HI R3, RZ, R7, R6 ;  /* 0x00000007ff030219 */ /* 0x000fce0000011606 */
.L_x_11498:
[----:B------:R-:W-:Y:S05]  /*1c660*/  BSYNC B0 ;  /* 0x0000000000007941 */ /* 0x000fea0003800000 */
.L_x_11496:
[----:B------:R-:W-:-:S05]  /*1c670*/  IMAD R3, R3, R5, RZ ;  /* 0x0000000503037224 */ /* 0x000fca00078e02ff */
[----:B------:R-:W-:-:S07]  /*1c680*/  VIMNMX R0, R0, R3, !PT ;  /* 0x0000000300007248 */ /* 0x000fce0007fe0100 */
.L_x_11495:
[----:B------:R-:W-:Y:S01]  /*1c690*/  IMAD.HI R0, R0, 0x66666667, RZ ;  /* 0x6666666700007827 */ /* 0x000fe200078e02ff */
[----:B------:R-:W-:Y:S04]  /*1c6a0*/  BSSY B6, `(.L_x_11499) ;  /* 0x0000247000067945 */ /* 0x000fe80003800000 */
[----:B------:R-:W-:-:S04]  /*1c6b0*/  SHF.R.U32.HI R3, RZ, 0x1f, R0 ;  /* 0x0000001fff037819 */ /* 0x000fc80000011600 */
[----:B------:R-:W-:-:S04]  /*1c6c0*/  LEA.HI.SX32 R3, R0, R3, 0x1a ;  /* 0x0000000300037211 */ /* 0x000fc800078fd2ff */
[----:B------:R-:W-:-:S04]  /*1c6d0*/  VIMNMX R4, RZ, R3, !PT ;  /* 0x00000003ff047248 */ /* 0x000fc80007fe0100 */
[----:B------:R-:W-:Y:S01]  /*1c6e0*/  ISETP.GT.AND P0, PT, R2, R4, PT ;  /* 0x000000040200720c */ /* 0x000fe20003f04270 */
[----:B------:R1:W-:-:S12]  /*1c6f0*/  STL [R1], R4 ;  /* 0x0000000401007387 */ /* 0x0003d80000100800 */
[----:B-1----:R-:W-:Y:S05]  /*1c700*/  @P0 BRA `(.L_x_11500) ;  /* 0x0000000000440947 */ /* 0x002fea0003800000 */
[----:B0-----:R-:W0:Y:S02]  /*1c710*/  S2R R2, SR_TID.X ;  /* 0x0000000000027919 */ /* 0x001e240000002100 */
        /* <DEDUP_REMOVED lines=16> */
.L_x_11500:
[----:B------:R-:W1:Y:S01]  /*1c820*/  S2R R0, SR_CgaCtaId ;  /* 0x0000000000007919 */ /* 0x000e620000008800 */
[----:B------:R-:W-:-:S04]  /*1c830*/  MOV R29, 0x400 ;  /* 0x00000400001d7802 */ /* 0x000fc80000000f00 */
[----:B-1----:R-:W-:-:S05]  /*1c840*/  LEA R29, R0, R29, 0x18 ;  /* 0x0000001d001d7211 */ /* 0x002fca00078ec0ff */
        /* <DEDUP_REMOVED lines=19> */
.L_x_11502:
[----:B------:R-:W-:Y:S01]  /*1c980*/  VIADD R0, R29, 0x6000 ;  /* 0x000060001d007836 */ /* 0x000fe20000000000 */
[----:B------:R-:W-:-:S04]  /*1c990*/  LOP3.LUT R16, R16, 0xfffffffe, RZ, 0xc0, !PT ;  /* 0xfffffffe10107812 */ /* 0x000fc800078ec0ff */
[----:B------:R-:W-:-:S13]  /*1c9a0*/  LOP3.LUT P0, RZ, R0, 0x1bf, RZ, 0xc0, !PT ;  /* 0x000001bf00ff7812 */ /* 0x000fda000780c0ff */
[----:B------:R-:W-:Y:S01]  /*1c9b0*/  @P0 LOP3.LUT R16, R16, 0x1, RZ, 0xfc, !PT ;  /* 0x0000000110100812 */ /* 0x000fe200078efcff */
[----:B------:R-:W-:Y:S06]  /*1c9c0*/  @!P0 BRA `(.L_x_11503) ;  /* 0x0000000000408947 */ /* 0x000fec0003800000 */
        /* <DEDUP_REMOVED lines=16> */
.L_x_11503:
        /* <DEDUP_REMOVED lines=19> */
.L_x_11504:
[----:B0-----:R-:W-:-:S05]  /*1cc00*/  VIADD R2, R29, 0x6000 ;  /* 0x000060001d027836 */ /* 0x001fca0000000000 */
        /* <DEDUP_REMOVED lines=18> */
.L_x_11505:
[----:B------:R-:W2:Y:S01]  /*1cd30*/  LDL.LU R21, [R1+0x20] ;  /* 0x0000200001157983 */ /* 0x000ea20000300800 */
[----:B------:R-:W0:Y:S01]  /*1cd40*/  LDC R0, c[0x0][0x428] ;  /* 0x00010a00ff007b82 */ /* 0x000e220000000800 */
[----:B------:R-:W-:Y:S01]  /*1cd50*/  ULDC.64 UR4, c[0x0][0x9f8] ;  /* 0x00027e0000047ab9 */ /* 0x000fe20000000a00 */
[----:B------:R-:W1:Y:S01]  /*1cd60*/  S2R R20, SR_TID.X ;  /* 0x0000000000147919 */ /* 0x000e620000002100 */
[----:B------:R-:W-:-:S04]  /*1cd70*/  ISETP.NE.U32.AND P0, PT, RZ, UR4, PT ;  /* 0x00000004ff007c0c */ /* 0x000fc8000bf05070 */
[----:B------:R-:W-:Y:S01]  /*1cd80*/  ISETP.NE.AND.EX P0, PT, RZ, UR5, PT, P0 ;  /* 0x00000005ff007c0c */ /* 0x000fe2000bf05300 */
[----:B------:R-:W-:Y:S01]  /*1cd90*/  ULDC.64 UR4, c[0x0][0xa00] ;  /* 0x0002800000047ab9 */ /* 0x000fe20000000a00 */
[----:B0-----:R-:W-:Y:S01]  /*1cda0*/  ISETP.NE.AND P1, PT, R0, 0x1, PT ;  /* 0x000000010000780c */ /* 0x001fe20003f25270 */
[----:B------:R-:W-:-:S12]  /*1cdb0*/  IMAD.MOV.U32 R0, RZ, RZ, R26 ;  /* 0x000000ffff007224 */ /* 0x000fd800078e001a */
[----:B------:R-:W0:Y:S08]  /*1cdc0*/  @P1 LDC R3, c[0x0][0x42c] ;  /* 0x00010b00ff031b82 */ /* 0x000e300000000800 */
[----:B------:R-:W3:Y:S01]  /*1cdd0*/  @P1 LDC R2, c[0x0][0x430] ;  /* 0x00010c00ff021b82 */ /* 0x000ee20000000800 */
[----:B0-----:R-:W-:-:S05]  /*1cde0*/  @P1 IMAD.HI.U32 R3, R26, R3, RZ ;  /* 0x000000031a031227 */ /* 0x001fca00078e00ff */
[----:B---3--:R-:W-:Y:S02]  /*1cdf0*/  @P1 SHF.R.U32.HI R0, RZ, R2, R3 ;  /* 0x00000002ff001219 */ /* 0x008fe40000011603 */
[----:B------:R-:W0:Y:S02]  /*1ce00*/  @P0 LDC.64 R2, c[0x0][0x9f8] ;  /* 0x00027e00ff020b82 */ /* 0x000e240000000a00 */
[----:B0-----:R-:W-:-:S04]  /*1ce10*/  @P0 IMAD.WIDE R2, R27, 0x4, R2 ;  /* 0x000000041b020825 */ /* 0x001fc800078e0202 */
[----:B--2---:R-:W-:Y:S01]  /*1ce20*/  IMAD R25, R25, 0xc0, R21 ;  /* 0x000000c019197824 */ /* 0x004fe200078e0215 */
[----:B-1----:R-:W-:Y:S01]  /*1ce30*/  LOP3.LUT R21, R20, 0x7f, RZ, 0xc0, !PT ;  /* 0x0000007f14157812 */ /* 0x002fe200078ec0ff */
[----:B------:R-:W-:-:S03]  /*1ce40*/  IMAD.MOV.U32 R20, RZ, RZ, R27 ;  /* 0x000000ffff147224 */ /* 0x000fc600078e001b */
[----:B------:R-:W-:-:S03]  /*1ce50*/  ISETP.NE.AND P1, PT, R21, RZ, PT ;  /* 0x000000ff1500720c */ /* 0x000fc60003f25270 */
[----:B------:R0:W5:Y:S01]  /*1ce60*/  @P0 LDG.E R20, desc[UR40][R2.64] ;  /* 0x0000002802140981 */ /* 0x000162000c1e1900 */
[----:B------:R-:W-:Y:S02]  /*1ce70*/  ISETP.NE.U32.AND P0, PT, RZ, UR4, PT ;  /* 0x00000004ff007c0c */ /* 0x000fe4000bf05070 */
[----:B------:R-:W-:Y:S02]  /*1ce80*/  PLOP3.LUT P3, PT, P1, PT, PT, 0x8, 0x0 ;  /* 0x000000000000781c */ /* 0x000fe40000f6e170 */
[----:B------:R-:W-:-:S04]  /*1ce90*/  ISETP.NE.AND.EX P2, PT, RZ, UR5, PT, P0 ;  /* 0x00000005ff007c0c */ /* 0x000fc8000bf45300 */
[----:B------:R-:W-:Y:S01]  /*1cea0*/  SEL R6, R27, RZ, !P2 ;  /* 0x000000ff1b067207 */ /* 0x000fe20005000000 */
[----:B------:R-:W-:-:S05]  /*1ceb0*/  VOTEU.ALL UP1, P1 ;  /* 0x00000000003f7886 */ /* 0x000fca0000820000 */
[----:B------:R-:W-:-:S04]  /*1cec0*/  @!UP1 UIADD3 UR8, UP0, UR38, 0x270, URZ ;  /* 0x0000027026089890 */ /* 0x000fc8000ff1e03f */
[----:B------:R-:W-:-:S03]  /*1ced0*/  @!UP1 UIADD3.X UR9, URZ, UR39, URZ, UP0, !UPT ;  /* 0x000000273f099290 */ /* 0x000fc600087fe43f */
[----:B0-----:R-:W-:-:S09]  /*1cee0*/  VOTEU.ALL UP0, P1 ;  /* 0x00000000003f7886 */ /* 0x001fd20000800000 */
.L_x_11506:
        /* <DEDUP_REMOVED lines=22> */
.L_x_11617:
[----:B-1----:R-:W-:Y:S02]  /*1d050*/  ISETP.NE.AND P0, PT, R14, RZ, PT ;  /* 0x000000ff0e00720c */ /* 0x002fe40003f05270 */
[----:B------:R-:W-:-:S11]  /*1d060*/  PLOP3.LUT P6, PT, PT, PT, PT, 0x8, 0x0 ;  /* 0x000000000000781c */ /* 0x000fd60003fce170 */
[----:B------:R-:W-:Y:S05]  /*1d070*/  @P0 BRA `(.L_x_11508) ;  /* 0x00000004008c0947 */ /* 0x000fea0003800000 */
[----:B------:R-:W-:-:S03]  /*1d080*/  UMOV UR4, 0xffffffff ;  /* 0xffffffff00047882 */ /* 0x000fc60000000000 */
[----:B------:R-:W-:Y:S05]  /*1d090*/  BRA.DIV UR4, `(.L_x_11509) ;  /* 0x0000003604e07947 */ /* 0x000fea000b800000 */
[----:B------:R-:W-:-:S13]  /*1d0a0*/  ELECT P6, URZ, PT ;  /* 0x00000000003f782f */ /* 0x000fda00038c0000 */
.L_x_11620:
        /* <DEDUP_REMOVED lines=23> */
.L_x_11511:
[----:B0-----:R-:W-:Y:S01]  /*1d220*/  IMAD R5, R19, 0x8, R29 ;  /* 0x0000000813057824 */ /* 0x001fe200078e021d */
[----:B------:R-:W-:Y:S01]  /*1d230*/  SHF.L.U32 R4, R23, 0x1f, RZ ;  /* 0x0000001f17047819 */ /* 0x000fe200000006ff */
[----:B------:R-:W0:Y:S03]  /*1d240*/  S2R R3, SR_TID.X ;  /* 0x0000000000037919 */ /* 0x000e260000002100 */
[----:B------:R-:W1:Y:S01]  /*1d250*/  SYNCS.PHASECHK.TRANS64.TRYWAIT P2, [R5+URZ+0x13280], R4 ;  /* 0x01328004050075a7 */ /* 0x000e62000804017f */
[----:B0-----:R-:W-:-:S04]  /*1d260*/  LOP3.LUT R3, R3, 0x7f, RZ, 0xc0, !PT ;  /* 0x0000007f03037812 */ /* 0x001fc800078ec0ff */
[----:B------:R-:W-:Y:S01]  /*1d270*/  ISETP.NE.AND P0, PT, R3, RZ, PT ;  /* 0x000000ff0300720c */ /* 0x000fe20003f05270 */
[----:B-1----:R-:W-:-:S12]  /*1d280*/  @!P2 BRA `(.L_x_11512) ;  /* 0x000000340084a947 */ /* 0x002fd80003800000 */
.L_x_11621:
        /* <DEDUP_REMOVED lines=8> */
.L_x_11513:
[----:B------:R-:W2:Y:S01]  /*1d310*/  LDL R8, [R1+0x4] ;  /* 0x0000040001087983 */ /* 0x000ea20000100800 */
        /* <DEDUP_REMOVED lines=17> */
.L_x_11622:
        /* <DEDUP_REMOVED lines=8> */
.L_x_11515:
        /* <DEDUP_REMOVED lines=14> */
.L_x_11510:
        /* <DEDUP_REMOVED lines=18> */
.L_x_11508:
[----:B-1----:R-:W2:Y:S04]  /*1d6b0*/  LDL.LU R4, [R1+0x18] ;  /* 0x0000180001047983 */ /* 0x002ea80000300800 */
[----:B------:R-:W3:Y:S04]  /*1d6c0*/  LDL.LU R6, [R1+0xc] ;  /* 0x00000c0001067983 */ /* 0x000ee80000300800 */
[----:B------:R-:W4:Y:S01]  /*1d6d0*/  LDL R5, [R1] ;  /* 0x0000000001057983 */ /* 0x000f220000100800 */
[----:B------:R-:W-:Y:S01]  /*1d6e0*/  BSSY B0, `(.L_x_11516) ;  /* 0x000000b000007945 */ /* 0x000fe20003800000 */
[----:B--2---:R-:W-:-:S02]  /*1d6f0*/  VIADD R4, R4, 0x1 ;  /* 0x0000000104047836 */ /* 0x004fc40000000000 */
[----:B---3--:R-:W-:-:S03]  /*1d700*/  VIADD R12, R6, 0xfffffffe ;  /* 0xfffffffe060c7836 */ /* 0x008fc60000000000 */
[----:B0-----:R-:W-:Y:S01]  /*1d710*/  LEA.HI R3, R4, R4, RZ, 0x1 ;  /* 0x0000000404037211 */ /* 0x001fe200078f08ff */
[----:B------:R0:W-:Y:S03]  /*1d720*/  STL [R1+0x18], R4 ;  /* 0x0000180401007387 */ /* 0x0001e60000100800 */
[----:B------:R-:W-:Y:S02]  /*1d730*/  LOP3.LUT R3, R3, 0xfffffffe, RZ, 0xc0, !PT ;  /* 0xfffffffe03037812 */ /* 0x000fe400078ec0ff */
[----:B----4-:R-:W-:-:S03]  /*1d740*/  ISETP.GE.AND P2, PT, R12, R5, PT ;  /* 0x000000050c00720c */ /* 0x010fc60003f46270 */
[----:B------:R-:W-:-:S05]  /*1d750*/  IMAD.IADD R3, R4, 0x1, -R3 ;  /* 0x0000000104037824 */ /* 0x000fca00078e0a03 */
[----:B0-----:R-:W-:-:S04]  /*1d760*/  SHF.L.U32 R4, R3, 0x1f, RZ ;  /* 0x0000001f03047819 */ /* 0x001fc800000006ff */
[----:B------:R-:W0:Y:S02]  /*1d770*/  SYNCS.PHASECHK.TRANS64.TRYWAIT P0, [R29+URZ+0x13220], R4 ;  /* 0x013220041d0075a7 */ /* 0x000e24000800017f */
[----:B0-----:R-:W-:Y:S05]  /*1d780*/  @!P0 BRA `(.L_x_11517) ;  /* 0x00000030006c8947 */ /* 0x001fea0003800000 */
.L_x_11623:
[----:B------:R-:W-:Y:S05]  /*1d790*/  BSYNC B0 ;  /* 0x0000000000007941 */ /* 0x000fea0003800000 */
.L_x_11516:
[----:B------:R-:W-:Y:S05]  /*1d7a0*/  @!P2 BRA `(.L_x_11518) ;  /* 0x0000000c0028a947 */ /* 0x000fea0003800000 */
[----:B------:R-:W-:Y:S02]  /*1d7b0*/  IMAD.MOV.U32 R6, RZ, RZ, R19 ;  /* 0x000000ffff067224 */ /* 0x000fe400078e0013 */
[----:B------:R-:W-:-:S07]  /*1d7c0*/  IMAD.MOV.U32 R7, RZ, RZ, R23 ;  /* 0x000000ffff077224 */ /* 0x000fce00078e0017 */
.L_x_11538:
[----:B------:R-:W-:Y:S01]  /*1d7d0*/  VIADD R19, R6, 0x1 ;  /* 0x0000000106137836 */ /* 0x000fe20000000000 */
[----:B------:R-:W-:Y:S05]  /*1d7e0*/  YIELD ;  /* 0x0000000000007946 */ /* 0x000fea0003800000 */
[----:B------:R-:W-:Y:S01]  /*1d7f0*/  ISETP.NE.AND P0, PT, R19, 0x2, PT ;  /* 0x000000021300780c */ /* 0x000fe20003f05270 */
[----:B------:R-:W-:Y:S03]  /*1d800*/  BSSY B0, `(.L_x_11519) ;  /* 0x0000066000007945 */ /* 0x000fe60003800000 */
[----:B0-----:R-:W-:-:S02]  /*1d810*/  SEL R4, RZ, 0x1, P0 ;  /* 0x00000001ff047807 */ /* 0x001fc40000000000 */
        /* <DEDUP_REMOVED lines=25> */
.L_x_11521:
[----:B0-----:R-:W-:Y:S01]  /*1d9b0*/  IMAD R5, R19, 0x8, R29 ;  /* 0x0000000813057824 */ /* 0x001fe200078e021d */
[----:B------:R-:W-:Y:S01]  /*1d9c0*/  SHF.L.U32 R4, R23, 0x1f, RZ ;  /* 0x0000001f17047819 */ /* 0x000fe200000006ff */
[----:B------:R-:W0:Y:S01]  /*1d9d0*/  S2R R3, SR_TID.X ;  /* 0x0000000000037919 */ /* 0x000e220000002100 */
[----:B------:R-:W-:Y:S02]  /*1d9e0*/  BSSY B1, `(.L_x_11522) ;  /* 0x0000005000017945 */ /* 0x000fe40003800000 */
[----:B------:R-:W1:Y:S01]  /*1d9f0*/  SYNCS.PHASECHK.TRANS64.TRYWAIT P0, [R5+URZ+0x13280], R4 ;  /* 0x01328004050075a7 */ /* 0x000e62000800017f */
[----:B0-----:R-:W-:-:S04]  /*1da00*/  LOP3.LUT R3, R3, 0x7f, RZ, 0xc0, !PT ;  /* 0x0000007f03037812 */ /* 0x001fc800078ec0ff */
[----:B------:R-:W-:Y:S01]  /*1da10*/  ISETP.NE.AND P2, PT, R3, RZ, PT ;  /* 0x000000ff0300720c */ /* 0x000fe20003f45270 */
[----:B-1----:R-:W-:-:S12]  /*1da20*/  @!P0 BRA `(.L_x_11523) ;  /* 0x0000002c00d88947 */ /* 0x002fd80003800000 */
.L_x_11624:
[----:B------:R-:W-:Y:S05]  /*1da30*/  BSYNC B1 ;  /* 0x0000000000017941 */ /* 0x000fea0003800000 */
.L_x_11522:
        /* <DEDUP_REMOVED lines=9> */
.L_x_11525:
[----:B------:R-:W-:Y:S05]  /*1dad0*/  BSYNC B1 ;  /* 0x0000000000017941 */ /* 0x000fea0003800000 */
.L_x_11524:
        /* <DEDUP_REMOVED lines=12> */
.L_x_11526:
        /* <DEDUP_REMOVED lines=13> */
.L_x_11625:
[----:B------:R-:W-:Y:S05]  /*1dc70*/  BSYNC B1 ;  /* 0x0000000000017941 */ /* 0x000fea0003800000 */
.L_x_11527:
        /* <DEDUP_REMOVED lines=11> */
.L_x_11530:
[----:B------:R-:W-:Y:S05]  /*1dd30*/  BSYNC B1 ;  /* 0x0000000000017941 */ /* 0x000fea0003800000 */
.L_x_11529:
        /* <DEDUP_REMOVED lines=8> */
.L_x_11531:
        /* <DEDUP_REMOVED lines=10> */
.L_x_11520:
[----:B------:R-:W-:Y:S05]  /*1de60*/  BSYNC B0 ;  /* 0x0000000000007941 */ /* 0x000fea0003800000 */
.L_x_11519:
[----:B------:R-:W2:Y:S02]  /*1de70*/  LDL R4, [R1+0x24] ;  /* 0x0000240001047983 */ /* 0x000ea40000100800 */
[----:B--2---:R-:W-:-:S13]  /*1de80*/  ISETP.NE.AND P0, PT, R4, 0x3, PT ;  /* 0x000000030400780c */ /* 0x004fda0003f05270 */
[----:B------:R-:W-:Y:S05]  /*1de90*/  @!P0 BRA `(.L_x_11532) ;  /* 0x0000000000048947 */ /* 0x000fea0003800000 */
[----:B------:R-:W-:Y:S01]  /*1dea0*/  BPT.TRAP 0x1 ;  /* 0x000000040000795c */ /* 0x000fe20000300000 */
.L_x_11532:
        /* <DEDUP_REMOVED lines=8> */
.L_x_11626:
[----:B------:R-:W-:Y:S05]  /*1df30*/  BSYNC B0 ;  /* 0x0000000000007941 */ /* 0x000fea0003800000 */
.L_x_11533:
[----:B------:R-:W-:Y:S05]  /*1df40*/  @!P0 BRA `(.L_x_11535) ;  /* 0x0000000000048947 */ /* 0x000fea0003800000 */
[----:B------:R-:W-:Y:S01]  /*1df50*/  BPT.TRAP 0x1 ;  /* 0x000000040000795c */ /* 0x000fe20000300000 */
.L_x_11535:
[----:B0-----:R-:W-:Y:S01]  /*1df60*/  SHF.L.U32 R4, R7, 0x1f, RZ ;  /* 0x0000001f07047819 */ /* 0x001fe200000006ff */
[----:B------:R-:W-:-:S03]  /*1df70*/  IMAD R3, R6, 0x2800, RZ ;  /* 0x0000280006037824 */ /* 0x000fc600078e02ff */
[----:B------:R-:W0:Y:S02]  /*1df80*/  SYNCS.PHASECHK.TRANS64.TRYWAIT P2, [R13+URZ+0x13260], R4 ;  /* 0x013260040d0075a7 */ /* 0x000e24000804017f */
[----:B0-----:R-:W-:Y:S05]  /*1df90*/  @!P2 BRA `(.L_x_11536) ;  /* 0x0000002800b8a947 */ /* 0x001fea0003800000 */
.L_x_11627:
        /* <DEDUP_REMOVED lines=64> */
.L_x_11537:
[----:B------:R-:W2:Y:S01]  /*1e3a0*/  LDL R4, [R1] ;  /* 0x0000000001047983 */ /* 0x000ea20000100800 */
[----:B-1----:R1:W-:Y:S01]  /*1e3b0*/  SYNCS.ARRIVE.TRANS64.A1T0 RZ, [R13+URZ+0x13250], RZ ;  /* 0x013250ff0dff79a7 */ /* 0x0023e2000810003f */
[----:B0-----:R-:W-:Y:S02]  /*1e3c0*/  @!P1 VIADD R3, R13, 0x13280 ;  /* 0x000132800d039836 */ /* 0x001fe40000000000 */
[----:B------:R-:W-:Y:S02]  /*1e3d0*/  IMAD.MOV.U32 R6, RZ, RZ, R19 ;  /* 0x000000ffff067224 */ /* 0x000fe400078e0013 */
[----:B------:R-:W-:Y:S01]  /*1e3e0*/  IMAD.MOV.U32 R7, RZ, RZ, R23 ;  /* 0x000000ffff077224 */ /* 0x000fe200078e0017 */
[----:B------:R-:W-:Y:S01]  /*1e3f0*/  @!P1 PRMT R3, RZ, 0x654, R3 ;  /* 0x00000654ff039816 */ /* 0x000fe20000000003 */
[----:B------:R-:W-:Y:S06]  /*1e400*/  BAR.SYNC.DEFER_BLOCKING 0x2, 0x80 ;  /* 0x0082000000007b1d */ /* 0x000fec0000010000 */
[----:B------:R1:W-:Y:S01]  /*1e410*/  @!P1 SYNCS.ARRIVE.TRANS64.RED.A1T0 RZ, [R3+URZ], RZ ;  /* 0x000000ff03ff99a7 */ /* 0x0003e2000810043f */
[C---:B--2---:R-:W-:Y:S01]  /*1e420*/  ISETP.GT.AND P0, PT, R12.reuse, R4, PT ;  /* 0x000000040c00720c */ /* 0x044fe20003f04270 */
[----:B------:R-:W-:-:S12]  /*1e430*/  VIADD R12, R12, 0xffffffff ;  /* 0xffffffff0c0c7836 */ /* 0x000fd80000000000 */
[----:B-1----:R-:W-:Y:S05]  /*1e440*/  @P0 BRA `(.L_x_11538) ;  /* 0xfffffff000e00947 */ /* 0x002fea000383ffff */
.L_x_11518:
[----:B------:R-:W2:Y:S01]  /*1e450*/  LDL R3, [R1+0x24] ;  /* 0x0000240001037983 */ /* 0x000ea20000100800 */
[----:B------:R-:W-:Y:S01]  /*1e460*/  BSSY B0, `(.L_x_11539) ;  /* 0x000000f000007945 */ /* 0x000fe20003800000 */
[----:B--2---:R-:W-:-:S03]  /*1e470*/  ISETP.NE.AND P2, PT, R3, 0x3, PT ;  /* 0x000000030300780c */ /* 0x004fc60003f45270 */
[----:B------:R-:W-:Y:S10]  /*1e480*/  @P1 BRA `(.L_x_11540) ;  /* 0x0000000000301947 */ /* 0x000ff40003800000 */
[----:B------:R-:W1:Y:S01]  /*1e490*/  S2R R5, SR_LANEID ;  /* 0x0000000000057919 */ /* 0x000e620000000000 */
[----:B------:R-:W-:Y:S01]  /*1e4a0*/  VOTEU.ANY UR4, UPT, PT ;  /* 0x0000000000047886 */ /* 0x000fe200038e0100 */
[----:B------:R-:W2:Y:S01]  /*1e4b0*/  LDC.64 R2, c[0x0][0xc38] ;  /* 0x00030e00ff027b82 */ /* 0x000ea20000000a00 */
[----:B------:R-:W1:Y:S02]  /*1e4c0*/  FLO.U32 R0, UR4 ;  /* 0x0000000400007d00 */ /* 0x000e6400080e0000 */
[----:B-1----:R-:W-:-:S06]  /*1e4d0*/  ISETP.EQ.U32.AND P0, PT, R0, R5, PT ;  /* 0x000000050000720c */ /* 0x002fcc0003f02070 */
[----:B------:R-:W2:Y:S07]  /*1e4e0*/  POPC R5, UR4 ;  /* 0x0000000400057d09 */ /* 0x000eae0008000000 */
[----:B--2---:R-:W2:Y:S01]  /*1e4f0*/  @P0 ATOMG.E.ADD.STRONG.GPU PT, R3, desc[UR40][R2.64], R5 ;  /* 0x00000005020309a8 */ /* 0x004ea200081ee1e8 */
[----:B0-----:R-:W0:Y:S02]  /*1e500*/  S2R R4, SR_LTMASK ;  /* 0x0000000000047919 */ /* 0x001e240000003900 */
[----:B0-----:R-:W-:-:S04]  /*1e510*/  LOP3.LUT R4, R4, UR4, RZ, 0xc0, !PT ;  /* 0x0000000404047c12 */ /* 0x001fc8000f8ec0ff */
[----:B------:R-:W0:Y:S01]  /*1e520*/  POPC R7, R4 ;  /* 0x0000000400077309 */ /* 0x000e220000000000 */
[----:B--2---:R-:W0:Y:S02]  /*1e530*/  SHFL.IDX PT, R0, R3, R0, 0x1f ;  /* 0x00001f0003007589 */ /* 0x004e2400000e0000 */
[----:B0-----:R-:W-:-:S07]  /*1e540*/  IADD3 R24, R0, UR36, R7 ;  /* 0x0000002400187c10 */ /* 0x001fce000fffe007 */
.L_x_11540:
[----:B------:R-:W-:Y:S05]  /*1e550*/  BSYNC B0 ;  /* 0x0000000000007941 */ /* 0x000fea0003800000 */
.L_x_11539:
[----:B------:R-:W-:Y:S05]  /*1e560*/  @!P2 BRA `(.L_x_11541) ;  /* 0x000000000004a947 */ /* 0x000fea0003800000 */
[----:B------:R-:W-:Y:S01]  /*1e570*/  BPT.TRAP 0x1 ;  /* 0x000000040000795c */ /* 0x000fe20000300000 */
.L_x_11541:
[----:B------:R-:W2:Y:S01]  /*1e580*/  LDL R2, [R1+0x8] ;  /* 0x0000080001027983 */ /* 0x000ea20000100800 */
[----:B------:R-:W-:Y:S01]  /*1e590*/  LOP3.LUT R3, R23, 0x1, RZ, 0x3c, !PT ;  /* 0x0000000117037812 */ /* 0x000fe200078e3cff */
[----:B------:R-:W-:Y:S01]  /*1e5a0*/  IMAD R0, R19, 0x8, R29 ;  /* 0x0000000813007824 */ /* 0x000fe200078e021d */
[----:B------:R-:W-:Y:S02]  /*1e5b0*/  BSSY B0, `(.L_x_11542) ;  /* 0x0000005000007945 */ /* 0x000fe40003800000 */
[----:B------:R-:W-:-:S04]  /*1e5c0*/  SHF.L.U32 R3, R3, 0x1f, RZ ;  /* 0x0000001f03037819 */ /* 0x000fc800000006ff */
[----:B------:R-:W1:Y:S01]  /*1e5d0*/  SYNCS.PHASECHK.TRANS64.TRYWAIT P0, [R0+URZ+0x13270], R3 ;  /* 0x01327003000075a7 */ /* 0x000e62000800017f */
[----:B--2---:R-:W-:Y:S01]  /*1e5e0*/  ISETP.NE.AND P2, PT, R2, 0x3, PT ;  /* 0x000000030200780c */ /* 0x004fe20003f45270 */
[----:B-1----:R-:W-:-:S12]  /*1e5f0*/  @!P0 BRA `(.L_x_11543) ;  /* 0x0000002400348947 */ /* 0x002fd80003800000 */
.L_x_11628:
[----:B------:R-:W-:Y:S05]  /*1e600*/  BSYNC B0 ;  /* 0x0000000000007941 */ /* 0x000fea0003800000 */
.L_x_11542:
[----:B------:R-:W-:Y:S05]  /*1e610*/  @!P2 BRA `(.L_x_11544) ;  /* 0x000000000004a947 */ /* 0x000fea0003800000 */
[----:B------:R-:W-:Y:S01]  /*1e620*/  BPT.TRAP 0x1 ;  /* 0x000000040000795c */ /* 0x000fe20000300000 */
.L_x_11544:
[----:B-1----:R-:W-:-:S04]  /*1e630*/  SHF.L.U32 R3, R23, 0x1f, RZ ;  /* 0x0000001f17037819 */ /* 0x002fc800000006ff */
[----:B------:R-:W1:Y:S02]  /*1e640*/  SYNCS.PHASECHK.TRANS64.TRYWAIT P0, [R0+URZ+0x13260], R3 ;  /* 0x01326003000075a7 */ /* 0x000e64000800017f */
[----:B-1----:R-:W-:Y:S05]  /*1e650*/  @!P0 BRA `(.L_x_11545) ;  /* 0x0000002400308947 */ /* 0x002fea0003800000 */
.L_x_11629:
[----:B------:R-:W-:Y:S01]  /*1e660*/  IMAD R2, R19, 0x2800, RZ ;  /* 0x0000280013027824 */ /* 0x000fe200078e02ff */
[----:B------:R-:W-:Y:S05]  /*1e670*/  WARPSYNC.ALL ;  /* 0x0000000000007948 */ /* 0x000fea0003800000 */
[C---:B0-----:R-:W-:Y:S01]  /*1e680*/  LOP3.LUT R4, R2.reuse, R18, RZ, 0xfc, !PT ;  /* 0x0000001202047212 */ /* 0x041fe200078efcff */
[C---:B------:R-:W-:Y:S01]  /*1e690*/  VIADD R12, R2.reuse, 0x800 ;  /* 0x00000800020c7836 */ /* 0x040fe20000000000 */
[----:B-1----:R-:W-:Y:S01]  /*1e6a0*/  LOP3.LUT R3, R2, R17, RZ, 0xfc, !PT ;  /* 0x0000001102037212 */ /* 0x002fe200078efcff */
[C---:B------:R-:W-:Y:S02]  /*1e6b0*/  VIADD R13, R29.reuse, 0x1000 ;  /* 0x000010001d0d7836 */ /* 0x040fe40000000000 */
[----:B------:R-:W-:-:S02]  /*1e6c0*/  IMAD.IADD R5, R29, 0x1, R4 ;  /* 0x000000011d057824 */ /* 0x000fc400078e0204 */
[----:B------:R-:W-:-:S04]  /*1e6d0*/  IMAD.IADD R3, R13, 0x1, R3 ;  /* 0x000000010d037824 */ /* 0x000fc800078e0203 */
[----:B------:R-:W0:Y:S02]  /*1e6e0*/  LDSM.16.MT88.4 R4, [R5+0x6000] ;  /* 0x006000000504783b */ /* 0x000e240000004200 */
        /* <DEDUP_REMOVED lines=56> */
.L_x_11546:
        /* <DEDUP_REMOVED lines=10> */
.L_x_11501:
[----:B------:R-:W-:Y:S05]  /*1eb10*/  BSYNC B6 ;  /* 0x0000000000067941 */ /* 0x000fea0003800000 */
.L_x_11499:
[----:B------:R-:W-:-:S13]  /*1eb20*/  LOP3.LUT P0, RZ, R16, 0x2, RZ, 0xc0, !PT ;  /* 0x0000000210ff7812 */ /* 0x000fda000780c0ff */
        /* <DEDUP_REMOVED lines=9> */
.L_x_11547:
        /* <DEDUP_REMOVED lines=10> */
[----:B------:R-:W2:Y:S01]  /*1ec60*/  @!P1 LDG.E R2, desc[UR40][R2.64] ;  /* 0x0000002802029981 */ /* 0x000ea2000c1e1900 */
[----:B------:R-:W-:Y:S01]  /*1ec70*/  IMAD.MOV.U32 R25, RZ, RZ, RZ ;  /* 0x000000ffff197224 */ /* 0x000fe200078e00ff */
[C---:B------:R-:W-:Y:S02]  /*1ec80*/  ISETP.GE.U32.AND P2, PT, R8.reuse, 0x2, PT ;  /* 0x000000020800780c */ /* 0x040fe40003f46070 */
[C---:B------:R-:W-:Y:S01]  /*1ec90*/  ISETP.GE.U32.AND P3, PT, R8.reuse, 0x4, PT ;  /* 0x000000040800780c */ /* 0x040fe20003f66070 */
[----:B------:R-:W-:Y:S01]  /*1eca0*/  SHFL.IDX PT, R0, R24, RZ, 0x1f ;  /* 0x00001fff18007589 */ /* 0x000fe200000e0000 */
[C---:B------:R-:W-:Y:S02]  /*1ecb0*/  ISETP.GE.U32.AND P4, PT, R8.reuse, 0x8, PT ;  /* 0x000000080800780c */ /* 0x040fe40003f86070 */
[C---:B------:R-:W-:Y:S01]  /*1ecc0*/  ISETP.GE.U32.AND P5, PT, R8.reuse, 0x10, PT ;  /* 0x000000100800780c */ /* 0x040fe20003fa6070 */
[----:B--2---:R-:W-:Y:S01]  /*1ecd0*/  @!P1 IMAD.MOV.U32 R25, RZ, RZ, R2 ;  /* 0x000000ffff199224 */ /* 0x004fe200078e0002 */
[----:B------:R-:W-:-:S04]  /*1ece0*/  ISETP.NE.AND P1, PT, R8, RZ, PT ;  /* 0x000000ff0800720c */ /* 0x000fc80003f25270 */
[----:B------:R-:W0:Y:S02]  /*1ecf0*/  SHFL.UP PT, R14, R25, 0x1, RZ ;  /* 0x04200000190e7989 */ /* 0x000e2400000e00ff */
[----:B0-----:R-:W-:-:S05]  /*1ed00*/  SEL R4, R14, RZ, P1 ;  /* 0x000000ff0e047207 */ /* 0x001fca0000800000 */
[----:B------:R-:W-:-:S05]  /*1ed10*/  IMAD.IADD R4, R25, 0x1, R4 ;  /* 0x0000000119047824 */ /* 0x000fca00078e0204 */
        /* <DEDUP_REMOVED lines=14> */
.L_x_11639:
[----:B------:R-:W-:Y:S02]  /*1ee00*/  ULDC UR4, c[0x0][0xc10] ;  /* 0x0003040000047ab9 */ /* 0x000fe40000000800 */
[----:B------:R-:W-:-:S04]  /*1ee10*/  IMAD.U32 R4, RZ, RZ, UR4 ;  /* 0x00000004ff047e24 */ /* 0x000fc8000f8e00ff */
[----:B-1----:R-:W-:-:S04]  /*1ee20*/  IMAD R14, R14, R4, RZ ;  /* 0x000000040e0e7224 */ /* 0x002fc800078e02ff */
[----:B------:R-:W-:-:S05]  /*1ee30*/  IMAD.IADD R5, R5, 0x1, R14 ;  /* 0x0000000105057824 */ /* 0x000fca00078e020e */
[----:B------:R-:W-:-:S13]  /*1ee40*/  ISETP.GT.AND P6, PT, R5, R0, PT ;  /* 0x000000000500720c */ /* 0x000fda0003fc4270 */
[----:B------:R-:W-:Y:S05]  /*1ee50*/  @P6 BRA `(.L_x_11550) ;  /* 0x00000000009c6947 */ /* 0x000fea0003800000 */
.L_x_11555:
[----:B------:R-:W1:Y:S01]  /*1ee60*/  LDC R2, c[0x0][0xc14] ;  /* 0x00030500ff027b82 */ /* 0x000e620000000800 */
[----:B------:R-:W-:-:S05]  /*1ee70*/  VIADD R27, R27, 0x1f ;  /* 0x0000001f1b1b7836 */ /* 0x000fca0000000000 */
[----:B-1----:R-:W-:-:S13]  /*1ee80*/  ISETP.GE.AND P6, PT, R27, R2, PT ;  /* 0x000000021b00720c */ /* 0x002fda0003fc6270 */
[----:B------:R-:W-:Y:S05]  /*1ee90*/  @P6 BRA `(.L_x_11551) ;  /* 0x0000000400d06947 */ /* 0x000fea0003800000 */
[----:B0-----:R-:W0:Y:S01]  /*1eea0*/  S2R R3, SR_TID.X ;  /* 0x0000000000037919 */ /* 0x001e220000002100 */
        /* <DEDUP_REMOVED lines=9> */
.L_x_11553:
[----:B------:R-:W-:Y:S05]  /*1ef40*/  BSYNC B0 ;  /* 0x0000000000007941 */ /* 0x000fea0003800000 */
.L_x_11552:
        /* <DEDUP_REMOVED lines=18> */
.L_x_11647:
[----:B------:R-:W-:Y:S02]  /*1f070*/  ULDC UR4, c[0x0][0xc10] ;  /* 0x0003040000047ab9 */ /* 0x000fe40000000800 */
[----:B------:R-:W-:-:S04]  /*1f080*/  IMAD.U32 R4, RZ, RZ, UR4 ;  /* 0x00000004ff047e24 */ /* 0x000fc8000f8e00ff */
[----:B-1----:R-:W-:-:S04]  /*1f090*/  IMAD R14, R14, R4, RZ ;  /* 0x000000040e0e7224 */ /* 0x002fc800078e02ff */
[----:B------:R-:W-:-:S05]  /*1f0a0*/  IMAD.IADD R5, R14, 0x1, R5 ;  /* 0x000000010e057824 */ /* 0x000fca00078e0205 */
[----:B------:R-:W-:-:S13]  /*1f0b0*/  ISETP.GT.AND P6, PT, R5, R0, PT ;  /* 0x000000000500720c */ /* 0x000fda0003fc4270 */
[----:B------:R-:W-:Y:S05]  /*1f0c0*/  @!P6 BRA `(.L_x_11555) ;  /* 0xfffffffc0064e947 */ /* 0x000fea000383ffff */
.L_x_11550:
        /* <DEDUP_REMOVED lines=8> */
.L_x_11651:
[----:B------:R-:W-:Y:S01]  /*1f150*/  ISETP.NE.AND P0, PT, R2, RZ, PT ;  /* 0x000000ff0200720c */ /* 0x000fe20003f05270 */
[----:B------:R-:W-:-:S12]  /*1f160*/  IMAD.MOV.U32 R14, RZ, RZ, RZ ;  /* 0x000000ffff0e7224 */ /* 0x000fd800078e00ff */
[----:B------:R-:W-:Y:S05]  /*1f170*/  @!P0 BRA `(.L_x_11557) ;  /* 0x0000000000108947 */ /* 0x000fea0003800000 */
[----:B------:R-:W-:Y:S01]  /*1f180*/  UMOV UR4, 0xffffffff ;  /* 0xffffffff00047882 */ /* 0x000fe20000000000 */
[----:B------:R-:W-:Y:S02]  /*1f190*/  VIADD R12, R6, 0xffffffff ;  /* 0xffffffff060c7836 */ /* 0x000fe40000000000 */
[----:B------:R-:W-:Y:S05]  /*1f1a0*/  BRA.DIV UR4, `(.L_x_11558) ;  /* 0x0000002204987947 */ /* 0x000fea000b800000 */
[----:B------:R3:W4:Y:S02]  /*1f1b0*/  SHFL.IDX PT, R14, R3, R12, 0x1f ;  /* 0x00001f0c030e7589 */ /* 0x00072400000e0000 */
.L_x_11557:
[----:B0--3--:R-:W0:Y:S01]  /*1f1c0*/  LDC.64 R2, c[0x0][0xc68] ;  /* 0x00031a00ff027b82 */ /* 0x009e220000000a00 */
[----:B------:R-:W-:-:S04]  /*1f1d0*/  IMAD.IADD R27, R6, 0x1, R27 ;  /* 0x00000001061b7824 */ /* 0x000fc800078e021b */
[----:B0-----:R-:W-:-:S05]  /*1f1e0*/  IMAD.WIDE R2, R27, 0x4, R2 ;  /* 0x000000041b027825 */ /* 0x001fca00078e0202 */
[----:B-1----:R0:W2:Y:S01]  /*1f1f0*/  LDG.E R6, desc[UR40][R2.64] ;  /* 0x0000002802067981 */ /* 0x0020a2000c1e1900 */
[----:B----4-:R-:W-:-:S04]  /*1f200*/  IMAD R24, R14, R4, R24 ;  /* 0x000000040e187224 */ /* 0x010fc800078e0218 */
[----:B------:R-:W-:Y:S02]  /*1f210*/  IMAD.IADD R0, R0, 0x1, -R24 ;  /* 0x0000000100007824 */ /* 0x000fe400078e0a18 */
[----:B0-----:R-:W-:Y:S02]  /*1f220*/  IMAD.MOV.U32 R2, RZ, RZ, RZ ;  /* 0x000000ffff027224 */ /* 0x001fe400078e00ff */
[----:B--2---:R-:W-:-:S05]  /*1f230*/  IMAD R5, R25, R6, RZ ;  /* 0x0000000619057224 */ /* 0x004fca00078e02ff */
[----:B------:R-:W-:-:S04]  /*1f240*/  IABS R7, R5 ;  /* 0x0000000500077213 */ /* 0x000fc80000000000 */
[----:B------:R-:W0:Y:S08]  /*1f250*/  I2F.RP R8, R7 ;  /* 0x0000000700087306 */ /* 0x000e300000209400 */
[----:B0-----:R-:W0:Y:S02]  /*1f260*/  MUFU.RCP R8, R8 ;  /* 0x0000000800087308 */ /* 0x001e240000001000 */
[----:B0-----:R-:W-:Y:S01]  /*1f270*/  VIADD R9, R8, 0xffffffe ;  /* 0x0ffffffe08097836 */ /* 0x001fe20000000000 */
[----:B------:R-:W-:-:S05]  /*1f280*/  IABS R8, R5 ;  /* 0x0000000500087213 */ /* 0x000fca0000000000 */
[----:B------:R-:W0:Y:S01]  /*1f290*/  F2I.FTZ.U32.TRUNC.NTZ R3, R9 ;  /* 0x0000000900037305 */ /* 0x000e22000021f000 */
[----:B------:R-:W-:Y:S02]  /*1f2a0*/  IMAD.MOV R8, RZ, RZ, -R8 ;  /* 0x000000ffff087224 */ /* 0x000fe400078e0a08 */
        /* <DEDUP_REMOVED lines=47> */
[----:B------:R-:W-:Y:S01]  /*1f5a0*/  IMAD R26, R3, R4, R0 ;  /* 0x00000004031a7224 */ /* 0x000fe200078e0200 */
[----:B------:R-:W-:-:S05]  /*1f5b0*/  LOP3.LUT R0, RZ, R3, RZ, 0x33, !PT ;  /* 0x00000003ff007212 */ /* 0x000fca00078e33ff */
[----:B------:R-:W-:Y:S01]  /*1f5c0*/  IMAD.IADD R25, R25, 0x1, R0 ;  /* 0x0000000119197824 */ /* 0x000fe200078e0200 */
[----:B------:R-:W-:Y:S06]  /*1f5d0*/  BRA `(.L_x_11559) ;  /* 0x00000000001c7947 */ /* 0x000fec0003800000 */
.L_x_11551:
[----:B------:R-:W-:Y:S01]  /*1f5e0*/  UMOV UR4, URZ ;  /* 0x0000003f00047c82 */ /* 0x000fe20008000000 */
[----:B------:R-:W-:Y:S01]  /*1f5f0*/  UMOV UR5, URZ ;  /* 0x0000003f00057c82 */ /* 0x000fe20008000000 */
[----:B------:R-:W-:Y:S01]  /*1f600*/  ULDC UR6, c[0x0][0xc14] ;  /* 0x0003050000067ab9 */ /* 0x000fe20000000800 */
[----:B------:R-:W-:Y:S02]  /*1f610*/  IMAD.MOV.U32 R24, RZ, RZ, R0 ;  /* 0x000000ffff187224 */ /* 0x000fe400078e0000 */
[----:B------:R-:W-:Y:S02]  /*1f620*/  IMAD.U32 R25, RZ, RZ, UR4 ;  /* 0x00000004ff197e24 */ /* 0x000fe4000f8e00ff */
[----:B------:R-:W-:Y:S02]  /*1f630*/  IMAD.U32 R26, RZ, RZ, UR5 ;  /* 0x00000005ff1a7e24 */ /* 0x000fe4000f8e00ff */
[----:B------:R-:W-:-:S07]  /*1f640*/  IMAD.U32 R27, RZ, RZ, UR6 ;  /* 0x00000006ff1b7e24 */ /* 0x000fce000f8e00ff */
.L_x_11559:
        /* <DEDUP_REMOVED lines=10> */
.L_x_11548:
[----:B------:R-:W-:Y:S02]  /*1f6f0*/  ULDC UR4, c[0x0][0xc14] ;  /* 0x0003050000047ab9 */ /* 0x000fe40000000800 */
[----:B-1----:R-:W-:-:S13]  /*1f700*/  ISETP.GE.AND P0, PT, R27, UR4, PT ;  /* 0x000000041b007c0c */ /* 0x002fda000bf06270 */
[----:B------:R-:W-:Y:S05]  /*1f710*/  @!P0 BRA `(.L_x_11560) ;  /* 0xffffffb400888947 */ /* 0x000fea000383ffff */
[----:B------:R-:W-:Y:S05]  /*1f720*/  BSYNC B7 ;  /* 0x0000000000077941 */ /* 0x000fea0003800000 */
.L_x_11447:
[----:B-12---:R-:W2:Y:S01]  /*1f730*/  LDL.LU R0, [R1+0x18] ;  /* 0x0000180001007983 */ /* 0x006ea20000300800 */
        /* <DEDUP_REMOVED lines=11> */
.L_x_11654:
[----:B------:R-:W-:Y:S05]  /*1f7f0*/  BSYNC B0 ;  /* 0x0000000000007941 */ /* 0x000fea0003800000 */
.L_x_11561:
[----:B------:R-:W-:-:S03]  /*1f800*/  UMOV UR4, 0xffffffff ;  /* 0xffffffff00047882 */ /* 0x000fc60000000000 */
[----:B------:R-:W-:Y:S05]  /*1f810*/  BRA.DIV UR4, `(.L_x_11563) ;  /* 0x0000001e04347947 */ /* 0x000fea000b800000 */
[----:B0-----:R-:W0:Y:S02]  /*1f820*/  S2R R0, SR_TID.X ;  /* 0x0000000000007919 */ /* 0x001e240000002100 */
[----:B0-----:R-:W-:-:S04]  /*1f830*/  SHF.R.U32.HI R0, RZ, 0x5, R0 ;  /* 0x00000005ff007819 */ /* 0x001fc80000011600 */
[----:B------:R-:W-:-:S05]  /*1f840*/  LOP3.LUT R0, R0, 0x3, RZ, 0xc0, !PT ;  /* 0x0000000300007812 */ /* 0x000fca00078ec0ff */
[----:B------:R0:W1:Y:S02]  /*1f850*/  SHFL.IDX PT, R14, R0, RZ, 0x1f ;  /* 0x00001fff000e7589 */ /* 0x00006400000e0000 */
.L_x_11657:
[----:B-1----:R-:W-:-:S13]  /*1f860*/  ISETP.NE.AND P0, PT, R14, RZ, PT ;  /* 0x000000ff0e00720c */ /* 0x002fda0003f05270 */
[----:B------:R-:W-:Y:S05]  /*1f870*/  @P0 BRA `(.L_x_11246) ;  /* 0x0000000000a40947 */ /* 0x000fea0003800000 */
[----:B------:R-:W-:-:S03]  /*1f880*/  UMOV UR4, 0xffffffff ;  /* 0xffffffff00047882 */ /* 0x000fc60000000000 */
[----:B------:R-:W-:Y:S05]  /*1f890*/  BRA.DIV UR4, `(.L_x_11564) ;  /* 0x0000001e04487947 */ /* 0x000fea000b800000 */
[----:B------:R-:W-:-:S13]  /*1f8a0*/  ELECT P6, URZ, PT ;  /* 0x00000000003f782f */ /* 0x000fda00038c0000 */
.L_x_11660:
[----:B------:R-:W-:Y:S05]  /*1f8b0*/  @!P6 BRA `(.L_x_11246) ;  /* 0x000000000094e947 */ /* 0x000fea0003800000 */
[----:B0-----:R-:W2:Y:S02]  /*1f8c0*/  LDL.LU R0, [R1+0x14] ;  /* 0x0000140001007983 */ /* 0x001ea40000300800 */
[----:B--2---:R-:W-:-:S04]  /*1f8d0*/  LOP3.LUT R0, R0, 0x2, RZ, 0xfc, !PT ;  /* 0x0000000200007812 */ /* 0x004fc800078efcff */
[----:B------:R-:W-:-:S13]  /*1f8e0*/  ISETP.NE.AND P0, PT, R0, 0x3, PT ;  /* 0x000000030000780c */ /* 0x000fda0003f05270 */
[----:B------:R-:W-:Y:S05]  /*1f8f0*/  @!P0 BRA `(.L_x_11565) ;  /* 0x0000000000048947 */ /* 0x000fea0003800000 */
[----:B------:R-:W-:Y:S01]  /*1f900*/  BPT.TRAP 0x1 ;  /* 0x000000040000795c */ /* 0x000fe20000300000 */
.L_x_11565:
        /* <DEDUP_REMOVED lines=12> */
.L_x_11661:
[----:B------:R-:W1:Y:S02]  /*1f9d0*/  SYNCS.PHASECHK.TRANS64.TRYWAIT P1, [R7+URZ], R0 ;  /* 0x00000000070075a7 */ /* 0x000e64000802017f */
[----:B-1----:R-:W-:Y:S05]  /*1f9e0*/  @!P1 BRA `(.L_x_11567) ;  /* 0x0000001c00289947 */ /* 0x002fea0003800000 */
.L_x_11662:
[----:B------:R-:W-:Y:S05]  /*1f9f0*/  @!P0 BRA `(.L_x_11568) ;  /* 0x0000000000048947 */ /* 0x000fea0003800000 */
[----:B------:R-:W-:Y:S01]  /*1fa00*/  BPT.TRAP 0x1 ;  /* 0x000000040000795c */ /* 0x000fe20000300000 */
.L_x_11568:
[----:B------:R-:W-:-:S04]  /*1fa10*/  IMAD R2, R19, 0x8, R8 ;  /* 0x0000000813027824 */ /* 0x000fc800078e0208 */
[----:B------:R-:W2:Y:S02]  /*1fa20*/  SYNCS.PHASECHK.TRANS64.TRYWAIT P1, [R2+URZ+0x13260], R3 ;  /* 0x01326003020075a7 */ /* 0x000ea4000802017f */
[----:B--2---:R-:W-:Y:S05]  /*1fa30*/  @!P1 BRA `(.L_x_11569) ;  /* 0x0000001c00289947 */ /* 0x004fea0003800000 */
.L_x_11663:
[----:B------:R-:W-:Y:S05]  /*1fa40*/  @!P0 BRA `(.L_x_11570) ;  /* 0x0000000000048947 */ /* 0x000fea0003800000 */
[----:B------:R-:W-:Y:S01]  /*1fa50*/  BPT.TRAP 0x1 ;  /* 0x000000040000795c */ /* 0x000fe20000300000 */
.L_x_11570:
[----:B------:R-:W-:-:S04]  /*1fa60*/  IMAD R5, R5, 0x8, R8 ;  /* 0x0000000805057824 */ /* 0x000fc800078e0208 */
[----:B------:R-:W3:Y:S02]  /*1fa70*/  SYNCS.PHASECHK.TRANS64.TRYWAIT P1, [R5+URZ+0x13260], R0 ;  /* 0x01326000050075a7 */ /* 0x000ee4000802017f */
[----:B---3--:R-:W-:Y:S05]  /*1fa80*/  @!P1 BRA `(.L_x_11571) ;  /* 0x0000001c00289947 */ /* 0x008fea0003800000 */
.L_x_11664:
[----:B------:R-:W-:Y:S05]  /*1fa90*/  @!P0 BRA `(.L_x_11572) ;  /* 0x0000000000048947 */ /* 0x000fea0003800000 */
[----:B------:R-:W-:Y:S01]  /*1faa0*/  BPT.TRAP 0x1 ;  /* 0x000000040000795c */ /* 0x000fe20000300000 */
.L_x_11572:
[----:B------:R-:W4:Y:S02]  /*1fab0*/  SYNCS.PHASECHK.TRANS64.TRYWAIT P0, [R2+URZ+0x13280], R3 ;  /* 0x01328003020075a7 */ /* 0x000f24000800017f */
[----:B----4-:R-:W-:Y:S05]  /*1fac0*/  @!P0 BRA `(.L_x_11573) ;  /* 0x0000001c002c8947 */ /* 0x010fea0003800000 */
.L_x_11574:
[----:B------:R0:W0:Y:S02]  /*1fad0*/  SYNCS.PHASECHK.TRANS64.TRYWAIT P0, [R5+URZ+0x13280], R0 ;  /* 0x01328000050075a7 */ /* 0x000024000800017f */
[----:B0-----:R-:W-:Y:S05]  /*1fae0*/  @!P0 NANOSLEEP.SYNCS 0x989680 ;  /* 0x009896800000895d */ /* 0x001fea0003900000 */
[----:B------:R-:W0:Y:S02]  /*1faf0*/  @!P0 SYNCS.PHASECHK.TRANS64 P0, [R5+URZ+0x13280], R0 ;  /* 0x01328000050085a7 */ /* 0x000e24000800007f */
[----:B0-----:R-:W-:Y:S05]  /*1fb00*/  @!P0 BRA `(.L_x_11574) ;  /* 0xfffffffc00f08947 */ /* 0x001fea000383ffff */
.L_x_11246:
[----:B------:R-:W-:Y:S05]  /*1fb10*/  BSYNC B8 ;  /* 0x0000000000087941 */ /* 0x000fea0003800000 */
.L_x_11243:
[----:B------:R-:W-:Y:S05]  /*1fb20*/  EXIT ;  /* 0x000000000000794d */ /* 0x000fea0003800000 */
.L_x_11270:
[----:B0-----:R0:W1:Y:S02]  /*1fb30*/  SYNCS.PHASECHK.TRANS64.TRYWAIT P5, [R72+URZ+0x13290], R77 ;  /* 0x0132904d480075a7 */ /* 0x00106400080a017f */
[----:B-1----:R-:W-:Y:S05]  /*1fb40*/  @!P5 NANOSLEEP.SYNCS 0x989680 ;  /* 0x009896800000d95d */ /* 0x002fea0003900000 */
[----:B------:R-:W1:Y:S02]  /*1fb50*/  @!P5 SYNCS.PHASECHK.TRANS64 P5, [R72+URZ+0x13290], R77 ;  /* 0x0132904d4800d5a7 */ /* 0x000e6400080a007f */
[----:B-1----:R-:W-:Y:S05]  /*1fb60*/  @!P5 BRA `(.L_x_11270) ;  /* 0xfffffffc00f0d947 */ /* 0x002fea000383ffff */
[----:B------:R-:W-:Y:S05]  /*1fb70*/  BRA `(.L_x_11575) ;  /* 0xfffffe2c00587947 */ /* 0x000fea000383ffff */
.L_x_11280:
[----:B0-----:R0:W1:Y:S02]  /*1fb80*/  SYNCS.PHASECHK.TRANS64.TRYWAIT P5, [R72+URZ+0x13290], R77 ;  /* 0x0132904d480075a7 */ /* 0x00106400080a017f */
[----:B-1----:R-:W-:Y:S05]  /*1fb90*/  @!P5 NANOSLEEP.SYNCS 0x989680 ;  /* 0x009896800000d95d */ /* 0x002fea0003900000 */
[----:B------:R-:W1:Y:S02]  /*1fba0*/  @!P5 SYNCS.PHASECHK.TRANS64 P5, [R72+URZ+0x13290], R77 ;  /* 0x0132904d4800d5a7 */ /* 0x000e6400080a007f */
[----:B-1----:R-:W-:Y:S05]  /*1fbb0*/  @!P5 BRA `(.L_x_11280) ;  /* 0xfffffffc00f0d947 */ /* 0x002fea000383ffff */
[----:B------:R-:W-:Y:S05]  /*1fbc0*/  BRA `(.L_x_11576) ;  /* 0xfffffe3c00ac7947 */ /* 0x000fea000383ffff */
.L_x_11285:
[----:B0-----:R0:W1:Y:S02]  /*1fbd0*/  SYNCS.PHASECHK.TRANS64.TRYWAIT P1, [R72+URZ+0x13290], R77 ;  /* 0x0132904d480075a7 */ /* 0x001064000802017f */
[----:B-1----:R-:W-:Y:S05]  /*1fbe0*/  @!P1 NANOSLEEP.SYNCS 0x989680 ;  /* 0x009896800000995d */ /* 0x002fea0003900000 */
[----:B------:R-:W1:Y:S02]  /*1fbf0*/  @!P1 SYNCS.PHASECHK.TRANS64 P1, [R72+URZ+0x13290], R77 ;  /* 0x0132904d480095a7 */ /* 0x000e64000802007f */
[----:B-1----:R-:W-:Y:S05]  /*1fc00*/  @!P1 BRA `(.L_x_11285) ;  /* 0xfffffffc00f09947 */ /* 0x002fea000383ffff */
[----:B------:R-:W-:Y:S05]  /*1fc10*/  BRA `(.L_x_11577) ;  /* 0xfffffe4c00e47947 */ /* 0x000fea000383ffff */
.L_x_11289:
[----:B--2---:R2:W0:Y:S02]  /*1fc20*/  SYNCS.PHASECHK.TRANS64.TRYWAIT P0, [R72+URZ+0x132b0], R77 ;  /* 0x0132b04d480075a7 */ /* 0x004424000800017f */
[----:B0-----:R-:W-:Y:S05]  /*1fc30*/  @!P0 NANOSLEEP.SYNCS 0x989680 ;  /* 0x009896800000895d */ /* 0x001fea0003900000 */
[----:B------:R-:W0:Y:S02]  /*1fc40*/  @!P0 SYNCS.PHASECHK.TRANS64 P0, [R72+URZ+0x132b0], R77 ;  /* 0x0132b04d480085a7 */ /* 0x000e24000800007f */
[----:B0-----:R-:W-:Y:S05]  /*1fc50*/  @!P0 BRA `(.L_x_11289) ;  /* 0xfffffffc00f08947 */ /* 0x001fea000383ffff */
[----:B------:R-:W-:Y:S05]  /*1fc60*/  BRA `(.L_x_11578) ;  /* 0xfffffe5000587947 */ /* 0x000fea000383ffff */
.L_x_11317:
[----:B------:R-:W-:Y:S01]  /*1fc70*/  BSSY B1, `(.L_x_11579) ;  /* 0x0000007000017945 */ /* 0x000fe20003800000 */
[----:B------:R-:W-:Y:S02]  /*1fc80*/  IMAD.MOV.U32 R12, RZ, RZ, RZ ;  /* 0x000000ffff0c7224 */ /* 0x000fe400078e00ff */
[----:B------:R-:W-:Y:S02]  /*1fc90*/  IMAD.MOV.U32 R11, RZ, RZ, 0x1e1f ;  /* 0x00001e1fff0b7424 */ /* 0x000fe400078e00ff */
[----:B------:R-:W-:-:S07]  /*1fca0*/  IMAD.MOV.U32 R15, RZ, RZ, -0x1 ;  /* 0xffffffffff0f7424 */ /* 0x000fce00078e00ff */
[----:B-----5:R-:W-:Y:S05]  /*1fcb0*/  WARPSYNC.COLLECTIVE R15, `(.L_x_11580) ;  /* 0x000000000f087348 */ /* 0x020fea0003c00000 */
[----:B------:R0:W1:Y:S02]  /*1fcc0*/  SHFL.IDX P6, R14, R13, R12, R11 ;  /* 0x0000000c0d0e7389 */ /* 0x00006400000c000b */
[----:B01---5:R-:W-:Y:S01]  /*1fcd0*/  ENDCOLLECTIVE ;  /* 0x000000000000791b */ /* 0x023fe20003800000 */
.L_x_11580:
[----:B------:R-:W-:Y:S05]  /*1fce0*/  BSYNC B1 ;  /* 0x0000000000017941 */ /* 0x000fea0003800000 */
.L_x_11579:
[----:B------:R-:W-:Y:S05]  /*1fcf0*/  BRA `(.L_x_11581) ;  /* 0xfffffe6400f87947 */ /* 0x000fea000383ffff */
.L_x_11318:
        /* <DEDUP_REMOVED lines=8> */
.L_x_11583:
[----:B------:R-:W-:Y:S05]  /*1fd80*/  BSYNC B1 ;  /* 0x0000000000017941 */ /* 0x000fea0003800000 */
.L_x_11582:
[----:B------:R-:W-:Y:S05]  /*1fd90*/  BRA `(.L_x_11584) ;  /* 0xfffffe6400d87947 */ /* 0x000fea000383ffff */
.L_x_11319:
        /* <DEDUP_REMOVED lines=8> */
.L_x_11586:
[----:B------:R-:W-:Y:S05]  /*1fe20*/  BSYNC B1 ;  /* 0x0000000000017941 */ /* 0x000fea0003800000 */
.L_x_11585:
[----:B------:R-:W-:Y:S05]  /*1fe30*/  BRA `(.L_x_11587) ;  /* 0xfffffe6400b87947 */ /* 0x000fea000383ffff */
.L_x_11320:
        /* <DEDUP_REMOVED lines=8> */
.L_x_11589:
[----:B------:R-:W-:Y:S05]  /*1fec0*/  BSYNC B1 ;  /* 0x0000000000017941 */ /* 0x000fea0003800000 */
.L_x_11588:
[----:B------:R-:W-:Y:S05]  /*1fed0*/  BRA `(.L_x_11590) ;  /* 0xfffffe6400987947 */ /* 0x000fea000383ffff */
.L_x_11322:
[----:B0-----:R0:W1:Y:S02]  /*1fee0*/  SYNCS.PHASECHK.TRANS64.TRYWAIT P1, [R18+URZ+0x13200], R5 ;  /* 0x01320005120075a7 */ /* 0x001064000802017f */
[----:B-1----:R-:W-:Y:S05]  /*1fef0*/  @!P1 NANOSLEEP.SYNCS 0x989680 ;  /* 0x009896800000995d */ /* 0x002fea0003900000 */
[----:B------:R-:W1:Y:S02]  /*1ff00*/  @!P1 SYNCS.PHASECHK.TRANS64 P1, [R18+URZ+0x13200], R5 ;  /* 0x01320005120095a7 */ /* 0x000e64000802007f */
[----:B-1----:R-:W-:Y:S05]  /*1ff10*/  @!P1 BRA `(.L_x_11322) ;  /* 0xfffffffc00f09947 */ /* 0x002fea000383ffff */
[----:B------:R-:W-:Y:S05]  /*1ff20*/  BRA `(.L_x_11591) ;  /* 0xfffffe6400907947 */ /* 0x000fea000383ffff */
.L_x_11326:
[----:B------:R-:W-:Y:S01]  /*1ff30*/  BSSY B1, `(.L_x_11592) ;  /* 0x0000007000017945 */ /* 0x000fe20003800000 */
[----:B------:R-:W-:Y:S02]  /*1ff40*/  IMAD.MOV.U32 R12, RZ, RZ, RZ ;  /* 0x000000ffff0c7224 */ /* 0x000fe400078e00ff */
[----:B------:R-:W-:Y:S02]  /*1ff50*/  IMAD.MOV.U32 R11, RZ, RZ, 0x1e1f ;  /* 0x00001e1fff0b7424 */ /* 0x000fe400078e00ff */
[----:B------:R-:W-:-:S07]  /*1ff60*/  IMAD.MOV.U32 R15, RZ, RZ, -0x1 ;  /* 0xffffffffff0f7424 */ /* 0x000fce00078e00ff */
[----:B-----5:R-:W-:Y:S05]  /*1ff70*/  WARPSYNC.COLLECTIVE R15, `(.L_x_11593) ;  /* 0x000000000f087348 */ /* 0x020fea0003c00000 */
[----:B------:R0:W1:Y:S02]  /*1ff80*/  SHFL.IDX P6, R14, R13, R12, R11 ;  /* 0x0000000c0d0e7389 */ /* 0x00006400000c000b */
[----:B01---5:R-:W-:Y:S01]  /*1ff90*/  ENDCOLLECTIVE ;  /* 0x000000000000791b */ /* 0x023fe20003800000 */
.L_x_11593:
[----:B------:R-:W-:Y:S05]  /*1ffa0*/  BSYNC B1 ;  /* 0x0000000000017941 */ /* 0x000fea0003800000 */
.L_x_11592:
[----:B------:R-:W-:Y:S05]  /*1ffb0*/  BRA `(.L_x_11594) ;  /* 0xfffffe78008c7947 */ /* 0x000fea000383ffff */
.L_x_11327:
        /* <DEDUP_REMOVED lines=8> */
.L_x_11596:
[----:B------:R-:W-:Y:S05]  /*20040*/  BSYNC B1 ;  /* 0x0000000000017941 */ /* 0x000fea0003800000 */
.L_x_11595:
[----:B------:R-:W-:Y:S05]  /*20050*/  BRA `(.L_x_11597) ;  /* 0xfffffe7800707947 */ /* 0x000fea000383ffff */
.L_x_11328:
        /* <DEDUP_REMOVED lines=8> */
.L_x_11599:
[----:B------:R-:W-:Y:S05]  /*200e0*/  BSYNC B1 ;  /* 0x0000000000017941 */ /* 0x000fea0003800000 */
.L_x_11598:
[----:B------:R-:W-:Y:S05]  /*200f0*/  BRA `(.L_x_11600) ;  /* 0xfffffe7800547947 */ /* 0x000fea000383ffff */
.L_x_11329:
        /* <DEDUP_REMOVED lines=8> */
.L_x_11602:
[----:B------:R-:W-:Y:S05]  /*20180*/  BSYNC B1 ;  /* 0x0000000000017941 */ /* 0x000fea0003800000 */
.L_x_11601:
[----:B------:R-:W-:Y:S05]  /*20190*/  BRA `(.L_x_11603) ;  /* 0xfffffe7800387947 */ /* 0x000fea000383ffff */
.L_x_11331:
[----:B0-----:R0:W1:Y:S02]  /*201a0*/  SYNCS.PHASECHK.TRANS64.TRYWAIT P1, [R18+URZ+0x13200], R3 ;  /* 0x01320003120075a7 */ /* 0x001064000802017f */
[----:B-1----:R-:W-:Y:S05]  /*201b0*/  @!P1 NANOSLEEP.SYNCS 0x989680 ;  /* 0x009896800000995d */ /* 0x002fea0003900000 */
[----:B------:R-:W1:Y:S02]  /*201c0*/  @!P1 SYNCS.PHASECHK.TRANS64 P1, [R18+URZ+0x13200], R3 ;  /* 0x01320003120095a7 */ /* 0x000e64000802007f */
[----:B-1----:R-:W-:Y:S05]  /*201d0*/  @!P1 BRA `(.L_x_11331) ;  /* 0xfffffffc00f09947 */ /* 0x002fea000383ffff */
[----:B------:R-:W-:Y:S05]  /*201e0*/  BRA `(.L_x_11604) ;  /* 0xfffffe7800387947 */ /* 0x000fea000383ffff */
.L_x_11335:
[----:B-1----:R1:W2:Y:S02]  /*201f0*/  SYNCS.PHASECHK.TRANS64.TRYWAIT P1, [R12+URZ+0x13230], R3 ;  /* 0x013230030c0075a7 */ /* 0x0022a4000802017f */
[----:B--2---:R-:W-:Y:S05]  /*20200*/  @!P1 NANOSLEEP.SYNCS 0x989680 ;  /* 0x009896800000995d */ /* 0x004fea0003900000 */
[----:B------:R-:W2:Y:S02]  /*20210*/  @!P1 SYNCS.PHASECHK.TRANS64 P1, [R12+URZ+0x13230], R3 ;  /* 0x013230030c0095a7 */ /* 0x000ea4000802007f */
[----:B--2---:R-:W-:Y:S05]  /*20220*/  @!P1 BRA `(.L_x_11335) ;  /* 0xfffffffc00f09947 */ /* 0x004fea000383ffff */
[----:B------:R-:W-:Y:S05]  /*20230*/  BRA `(.L_x_11334) ;  /* 0xfffffe8800907947 */ /* 0x000fea000383ffff */
.L_x_11355:
[----:B-1----:R1:W2:Y:S02]  /*20240*/  SYNCS.PHASECHK.TRANS64.TRYWAIT P1, [R9+URZ+0x13230], R10 ;  /* 0x0132300a090075a7 */ /* 0x0022a4000802017f */
[----:B--2---:R-:W-:Y:S05]  /*20250*/  @!P1 NANOSLEEP.SYNCS 0x989680 ;  /* 0x009896800000995d */ /* 0x004fea0003900000 */
[----:B------:R-:W2:Y:S02]  /*20260*/  @!P1 SYNCS.PHASECHK.TRANS64 P1, [R9+URZ+0x13230], R10 ;  /* 0x0132300a090095a7 */ /* 0x000ea4000802007f */
[----:B--2---:R-:W-:Y:S05]  /*20270*/  @!P1 BRA `(.L_x_11355) ;  /* 0xfffffffc00f09947 */ /* 0x004fea000383ffff */
[----:B------:R-:W-:Y:S05]  /*20280*/  BRA `(.L_x_11354) ;  /* 0xfffffec8004c7947 */ /* 0x000fea000383ffff */
.L_x_11360:
[----:B-1----:R1:W2:Y:S02]  /*20290*/  SYNCS.PHASECHK.TRANS64.TRYWAIT P1, [R20+URZ+0x13250], R10 ;  /* 0x0132500a140075a7 */ /* 0x0022a4000802017f */
[----:B--2---:R-:W-:Y:S05]  /*202a0*/  @!P1 NANOSLEEP.SYNCS 0x989680 ;  /* 0x009896800000995d */ /* 0x004fea0003900000 */
[----:B------:R-:W2:Y:S02]  /*202b0*/  @!P1 SYNCS.PHASECHK.TRANS64 P1, [R20+URZ+0x13250], R10 ;  /* 0x0132500a140095a7 */ /* 0x000ea4000802007f */
[----:B--2---:R-:W-:Y:S05]  /*202c0*/  @!P1 BRA `(.L_x_11360) ;  /* 0xfffffffc00f09947 */ /* 0x004fea000383ffff */
[----:B------:R-:W-:Y:S05]  /*202d0*/  BRA `(.L_x_11359) ;  /* 0xfffffecc00bc7947 */ /* 0x000fea000383ffff */
.L_x_11382:
[----:B0-----:R0:W1:Y:S02]  /*202e0*/  SYNCS.PHASECHK.TRANS64.TRYWAIT P1, [R0+URZ+0x13230], R3 ;  /* 0x01323003000075a7 */ /* 0x001064000802017f */
[----:B-1----:R-:W-:Y:S05]  /*202f0*/  @!P1 NANOSLEEP.SYNCS 0x989680 ;  /* 0x009896800000995d */ /* 0x002fea0003900000 */
[----:B------:R-:W1:Y:S02]  /*20300*/  @!P1 SYNCS.PHASECHK.TRANS64 P1, [R0+URZ+0x13230], R3 ;  /* 0x01323003000095a7 */ /* 0x000e64000802007f */
[----:B-1----:R-:W-:Y:S05]  /*20310*/  @!P1 BRA `(.L_x_11382) ;  /* 0xfffffffc00f09947 */ /* 0x002fea000383ffff */
[----:B------:R-:W-:Y:S05]  /*20320*/  BRA `(.L_x_11381) ;  /* 0xffffff0c00907947 */ /* 0x000fea000383ffff */
.L_x_11387:
[----:B-1----:R1:W2:Y:S02]  /*20330*/  SYNCS.PHASECHK.TRANS64.TRYWAIT P1, [R15+URZ+0x13250], R0 ;  /* 0x013250000f0075a7 */ /* 0x0022a4000802017f */
[----:B--2---:R-:W-:Y:S05]  /*20340*/  @!P1 NANOSLEEP.SYNCS 0x989680 ;  /* 0x009896800000995d */ /* 0x004fea0003900000 */
[----:B------:R-:W2:Y:S02]  /*20350*/  @!P1 SYNCS.PHASECHK.TRANS64 P1, [R15+URZ+0x13250], R0 ;  /* 0x013250000f0095a7 */ /* 0x000ea4000802007f */
[----:B--2---:R-:W-:Y:S05]  /*20360*/  @!P1 BRA `(.L_x_11387) ;  /* 0xfffffffc00f09947 */ /* 0x004fea000383ffff */
[----:B------:R-:W-:Y:S05]  /*20370*/  BRA `(.L_x_11386) ;  /* 0xffffff1400007947 */ /* 0x000fea000383ffff */
.L_x_11396:
[----:B0-----:R0:W2:Y:S02]  /*20380*/  SYNCS.PHASECHK.TRANS64.TRYWAIT P1, [R0+URZ+0x13230], R3 ;  /* 0x01323003000075a7 */ /* 0x0010a4000802017f */
[----:B--2---:R-:W-:Y:S05]  /*20390*/  @!P1 NANOSLEEP.SYNCS 0x989680 ;  /* 0x009896800000995d */ /* 0x004fea0003900000 */
[----:B------:R-:W2:Y:S02]  /*203a0*/  @!P1 SYNCS.PHASECHK.TRANS64 P1, [R0+URZ+0x13230], R3 ;  /* 0x01323003000095a7 */ /* 0x000ea4000802007f */
[----:B--2---:R-:W-:Y:S05]  /*203b0*/  @!P1 BRA `(.L_x_11396) ;  /* 0xfffffffc00f09947 */ /* 0x004fea000383ffff */
[----:B------:R-:W-:Y:S05]  /*203c0*/  BRA `(.L_x_11395) ;  /* 0xffffff3000fc7947 */ /* 0x000fea000383ffff */
.L_x_11401:
[----:B-1----:R1:W2:Y:S02]  /*203d0*/  SYNCS.PHASECHK.TRANS64.TRYWAIT P1, [R15+URZ+0x13250], R3 ;  /* 0x013250030f0075a7 */ /* 0x0022a4000802017f */
[----:B--2---:R-:W-:Y:S05]  /*203e0*/  @!P1 NANOSLEEP.SYNCS 0x989680 ;  /* 0x009896800000995d */ /* 0x004fea0003900000 */
[----:B------:R-:W2:Y:S02]  /*203f0*/  @!P1 SYNCS.PHASECHK.TRANS64 P1, [R15+URZ+0x13250], R3 ;  /* 0x013250030f0095a7 */ /* 0x000ea4000802007f */
[----:B--2---:R-:W-:Y:S05]  /*20400*/  @!P1 BRA `(.L_x_11401) ;  /* 0xfffffffc00f09947 */ /* 0x004fea000383ffff */
[----:B------:R-:W-:Y:S05]  /*20410*/  BRA `(.L_x_11400) ;  /* 0xffffff38006c7947 */ /* 0x000fea000383ffff */
.L_x_11416:
[----:B---3--:R3:W4:Y:S02]  /*20420*/  SYNCS.PHASECHK.TRANS64.TRYWAIT P1, [R13+URZ+0x13250], R4 ;  /* 0x013250040d0075a7 */ /* 0x008724000802017f */
[----:B----4-:R-:W-:Y:S05]  /*20430*/  @!P1 NANOSLEEP.SYNCS 0x989680 ;  /* 0x009896800000995d */ /* 0x010fea0003900000 */
[----:B------:R-:W4:Y:S02]  /*20440*/  @!P1 SYNCS.PHASECHK.TRANS64 P1, [R13+URZ+0x13250], R4 ;  /* 0x013250040d0095a7 */ /* 0x000f24000802007f */
[----:B----4-:R-:W-:Y:S05]  /*20450*/  @!P1 BRA `(.L_x_11416) ;  /* 0xfffffffc00f09947 */ /* 0x010fea000383ffff */
[----:B------:R-:W-:Y:S05]  /*20460*/  BRA `(.L_x_11415) ;  /* 0xffffff7400587947 */ /* 0x000fea000383ffff */
.L_x_11461:
        /* <DEDUP_REMOVED lines=11> */
.L_x_11606:
[----:B------:R-:W-:Y:S05]  /*20520*/  BSYNC B1 ;  /* 0x0000000000017941 */ /* 0x000fea0003800000 */
.L_x_11605:
[----:B------:R-:W-:Y:S05]  /*20530*/  BRA `(.L_x_11607) ;  /* 0xffffffb000887947 */ /* 0x000fea000383ffff */
.L_x_11463:
[----:B------:R-:W-:Y:S01]  /*20540*/  BSSY B1, `(.L_x_11608) ;  /* 0x0000006000017945 */ /* 0x000fe20003800000 */
[----:B------:R-:W-:-:S07]  /*20550*/  IMAD.MOV.U32 R15, RZ, RZ, -0x1 ;  /* 0xffffffffff0f7424 */ /* 0x000fce00078e00ff */
[----:B0-----:R-:W-:Y:S05]  /*20560*/  WARPSYNC.COLLECTIVE R15, `(.L_x_11609) ;  /* 0x000000000f0c7348 */ /* 0x001fea0003c00000 */
[----:B------:R-:W-:Y:S02]  /*20570*/  ELECT P6, UR62, PT ;  /* 0x00000000003e782f */ /* 0x000fe400038c0000 */
[----:B------:R-:W-:Y:S01]  /*20580*/  MOV R14, UR62 ;  /* 0x0000003e000e7c02 */ /* 0x000fe20008000f00 */
[----:B0-----:R-:W-:Y:S10]  /*20590*/  ENDCOLLECTIVE ;  /* 0x000000000000791b */ /* 0x001ff40003800000 */
.L_x_11609:
[----:B------:R-:W-:Y:S05]  /*205a0*/  BSYNC B1 ;  /* 0x0000000000017941 */ /* 0x000fea0003800000 */
.L_x_11608:
[----:B------:R-:W-:Y:S05]  /*205b0*/  BRA `(.L_x_11462) ;  /* 0xffffffb000807947 */ /* 0x000fea000383ffff */
.L_x_11465:
[----:B0-----:R0:W1:Y:S02]  /*205c0*/  SYNCS.PHASECHK.TRANS64.TRYWAIT P0, [R8+URZ+0x13220], R9 ;  /* 0x01322009080075a7 */ /* 0x001064000800017f */
[----:B-1----:R-:W-:Y:S05]  /*205d0*/  @!P0 NANOSLEEP.SYNCS 0x989680 ;  /* 0x009896800000895d */ /* 0x002fea0003900000 */
[----:B------:R-:W1:Y:S02]  /*205e0*/  @!P0 SYNCS.PHASECHK.TRANS64 P0, [R8+URZ+0x13220], R9 ;  /* 0x01322009080085a7 */ /* 0x000e64000800007f */
[----:B-1----:R-:W-:Y:S05]  /*205f0*/  @!P0 BRA `(.L_x_11465) ;  /* 0xfffffffc00f08947 */ /* 0x002fea000383ffff */
[----:B------:R-:W-:Y:S05]  /*20600*/  BRA `(.L_x_11610) ;  /* 0xffffffb0009c7947 */ /* 0x000fea000383ffff */
.L_x_11469:
[----:B0-----:R0:W1:Y:S02]  /*20610*/  SYNCS.PHASECHK.TRANS64.TRYWAIT P0, [R9+URZ+0x132a0], R10 ;  /* 0x0132a00a090075a7 */ /* 0x001064000800017f */
[----:B-1----:R-:W-:Y:S05]  /*20620*/  @!P0 NANOSLEEP.SYNCS 0x989680 ;  /* 0x009896800000895d */ /* 0x002fea0003900000 */
[----:B------:R-:W1:Y:S02]  /*20630*/  @!P0 SYNCS.PHASECHK.TRANS64 P0, [R9+URZ+0x132a0], R10 ;  /* 0x0132a00a090085a7 */ /* 0x000e64000800007f */
[----:B-1----:R-:W-:Y:S05]  /*20640*/  @!P0 BRA `(.L_x_11469) ;  /* 0xfffffffc00f08947 */ /* 0x002fea000383ffff */
[----:B------:R-:W-:Y:S05]  /*20650*/  BRA `(.L_x_11611) ;  /* 0xffffffb000b47947 */ /* 0x000fea000383ffff */
.L_x_11474:
[----:B-1----:R1:W2:Y:S02]  /*20660*/  SYNCS.PHASECHK.TRANS64.TRYWAIT P0, [R9+URZ+0x132c0], R10 ;  /* 0x0132c00a090075a7 */ /* 0x0022a4000800017f */
[----:B--2---:R-:W-:Y:S05]  /*20670*/  @!P0 NANOSLEEP.SYNCS 0x989680 ;  /* 0x009896800000895d */ /* 0x004fea0003900000 */
[----:B------:R-:W2:Y:S02]  /*20680*/  @!P0 SYNCS.PHASECHK.TRANS64 P0, [R9+URZ+0x132c0], R10 ;  /* 0x0132c00a090085a7 */ /* 0x000ea4000800007f */
[----:B--2---:R-:W-:Y:S05]  /*20690*/  @!P0 BRA `(.L_x_11474) ;  /* 0xfffffffc00f08947 */ /* 0x004fea000383ffff */
[----:B------:R-:W-:Y:S05]  /*206a0*/  BRA `(.L_x_11612) ;  /* 0xffffffb400307947 */ /* 0x000fea000383ffff */
.L_x_11481:
[----:B0-----:R0:W1:Y:S02]  /*206b0*/  SYNCS.PHASECHK.TRANS64.TRYWAIT P1, [R9+URZ+0x132a0], R10 ;  /* 0x0132a00a090075a7 */ /* 0x001064000802017f */
[----:B-1----:R-:W-:Y:S05]  /*206c0*/  @!P1 NANOSLEEP.SYNCS 0x989680 ;  /* 0x009896800000995d */ /* 0x002fea0003900000 */
[----:B------:R-:W1:Y:S02]  /*206d0*/  @!P1 SYNCS.PHASECHK.TRANS64 P1, [R9+URZ+0x132a0], R10 ;  /* 0x0132a00a090095a7 */ /* 0x000e64000802007f */
[----:B-1----:R-:W-:Y:S05]  /*206e0*/  @!P1 BRA `(.L_x_11481) ;  /* 0xfffffffc00f09947 */ /* 0x002fea000383ffff */
[----:B------:R-:W-:Y:S05]  /*206f0*/  BRA `(.L_x_11613) ;  /* 0xffffffb400ec7947 */ /* 0x000fea000383ffff */
.L_x_11486:
[----:B-1----:R1:W2:Y:S02]  /*20700*/  SYNCS.PHASECHK.TRANS64.TRYWAIT P1, [R9+URZ+0x132c0], R10 ;  /* 0x0132c00a090075a7 */ /* 0x0022a4000802017f */
[----:B--2---:R-:W-:Y:S05]  /*20710*/  @!P1 NANOSLEEP.SYNCS 0x989680 ;  /* 0x009896800000995d */ /* 0x004fea0003900000 */
[----:B------:R-:W2:Y:S02]  /*20720*/  @!P1 SYNCS.PHASECHK.TRANS64 P1, [R9+URZ+0x132c0], R10 ;  /* 0x0132c00a090095a7 */ /* 0x000ea4000802007f */
[----:B--2---:R-:W-:Y:S05]  /*20730*/  @!P1 BRA `(.L_x_11486) ;  /* 0xfffffffc00f09947 */ /* 0x004fea000383ffff */
[----:B------:R-:W-:Y:S05]  /*20740*/  BRA `(.L_x_11614) ;  /* 0xffffffb800647947 */ /* 0x000fea000383ffff */
.L_x_11507:
        /* <DEDUP_REMOVED lines=11> */
.L_x_11616:
[----:B------:R-:W-:Y:S05]  /*20800*/  BSYNC B0 ;  /* 0x0000000000007941 */ /* 0x000fea0003800000 */
.L_x_11615:
[----:B------:R-:W-:Y:S05]  /*20810*/  BRA `(.L_x_11617) ;  /* 0xffffffc8000c7947 */ /* 0x000fea000383ffff */
.L_x_11509:
[----:B------:R-:W-:Y:S01]  /*20820*/  BSSY B0, `(.L_x_11618) ;  /* 0x0000006000007945 */ /* 0x000fe20003800000 */
[----:B------:R-:W-:-:S07]  /*20830*/  IMAD.MOV.U32 R15, RZ, RZ, -0x1 ;  /* 0xffffffffff0f7424 */ /* 0x000fce00078e00ff */
[----:B0-----:R-:W-:Y:S05]  /*20840*/  WARPSYNC.COLLECTIVE R15, `(.L_x_11619) ;  /* 0x000000000f0c7348 */ /* 0x001fea0003c00000 */
[----:B------:R-:W-:Y:S02]  /*20850*/  ELECT P6, UR62, PT ;  /* 0x00000000003e782f */ /* 0x000fe400038c0000 */
[----:B------:R-:W-:Y:S01]  /*20860*/  MOV R14, UR62 ;  /* 0x0000003e000e7c02 */ /* 0x000fe20008000f00 */
[----:B0-----:R-:W-:Y:S10]  /*20870*/  ENDCOLLECTIVE ;  /* 0x000000000000791b */ /* 0x001ff40003800000 */
.L_x_11619:
[----:B------:R-:W-:Y:S05]  /*20880*/  BSYNC B0 ;  /* 0x0000000000007941 */ /* 0x000fea0003800000 */
.L_x_11618:
[----:B------:R-:W-:Y:S05]  /*20890*/  BRA `(.L_x_11620) ;  /* 0xffffffc800047947 */ /* 0x000fea000383ffff */
.L_x_11512:
[----:B0-----:R0:W1:Y:S02]  /*208a0*/  SYNCS.PHASECHK.TRANS64.TRYWAIT P2, [R5+URZ+0x13280], R4 ;  /* 0x01328004050075a7 */ /* 0x001064000804017f */
[----:B-1----:R-:W-:Y:S05]  /*208b0*/  @!P2 NANOSLEEP.SYNCS 0x989680 ;  /* 0x009896800000a95d */ /* 0x002fea0003900000 */
[----:B------:R-:W1:Y:S02]  /*208c0*/  @!P2 SYNCS.PHASECHK.TRANS64 P2, [R5+URZ+0x13280], R4 ;  /* 0x013280040500a5a7 */ /* 0x000e64000804007f */
[----:B-1----:R-:W-:Y:S05]  /*208d0*/  @!P2 BRA `(.L_x_11512) ;  /* 0xfffffffc00f0a947 */ /* 0x002fea000383ffff */
[----:B------:R-:W-:Y:S05]  /*208e0*/  BRA `(.L_x_11621) ;  /* 0xffffffc800687947 */ /* 0x000fea000383ffff */
.L_x_11514:
[----:B-1----:R1:W2:Y:S02]  /*208f0*/  SYNCS.PHASECHK.TRANS64.TRYWAIT P2, [R5+URZ+0x13240], R4 ;  /* 0x01324004050075a7 */ /* 0x0022a4000804017f */
[----:B--2---:R-:W-:Y:S05]  /*20900*/  @!P2 NANOSLEEP.SYNCS 0x989680 ;  /* 0x009896800000a95d */ /* 0x004fea0003900000 */
[----:B------:R-:W2:Y:S02]  /*20910*/  @!P2 SYNCS.PHASECHK.TRANS64 P2, [R5+URZ+0x13240], R4 ;  /* 0x013240040500a5a7 */ /* 0x000ea4000804007f */
[----:B--2---:R-:W-:Y:S05]  /*20920*/  @!P2 BRA `(.L_x_11514) ;  /* 0xfffffffc00f0a947 */ /* 0x004fea000383ffff */
[----:B------:R-:W-:Y:S05]  /*20930*/  BRA `(.L_x_11622) ;  /* 0xffffffc800bc7947 */ /* 0x000fea000383ffff */
.L_x_11517:
[----:B0-----:R0:W1:Y:S02]  /*20940*/  SYNCS.PHASECHK.TRANS64.TRYWAIT P0, [R29+URZ+0x13220], R4 ;  /* 0x013220041d0075a7 */ /* 0x001064000800017f */
[----:B-1----:R-:W-:Y:S05]  /*20950*/  @!P0 NANOSLEEP.SYNCS 0x989680 ;  /* 0x009896800000895d */ /* 0x002fea0003900000 */
[----:B------:R-:W1:Y:S02]  /*20960*/  @!P0 SYNCS.PHASECHK.TRANS64 P0, [R29+URZ+0x13220], R4 ;  /* 0x013220041d0085a7 */ /* 0x000e64000800007f */
[----:B-1----:R-:W-:Y:S05]  /*20970*/  @!P0 BRA `(.L_x_11517) ;  /* 0xfffffffc00f08947 */ /* 0x002fea000383ffff */
[----:B------:R-:W-:Y:S05]  /*20980*/  BRA `(.L_x_11623) ;  /* 0xffffffcc00807947 */ /* 0x000fea000383ffff */
.L_x_11523:
[----:B0-----:R0:W1:Y:S02]  /*20990*/  SYNCS.PHASECHK.TRANS64.TRYWAIT P0, [R5+URZ+0x13280], R4 ;  /* 0x01328004050075a7 */ /* 0x001064000800017f */
[----:B-1----:R-:W-:Y:S05]  /*209a0*/  @!P0 NANOSLEEP.SYNCS 0x989680 ;  /* 0x009896800000895d */ /* 0x002fea0003900000 */
[----:B------:R-:W1:Y:S02]  /*209b0*/  @!P0 SYNCS.PHASECHK.TRANS64 P0, [R5+URZ+0x13280], R4 ;  /* 0x01328004050085a7 */ /* 0x000e64000800007f */
[----:B-1----:R-:W-:Y:S05]  /*209c0*/  @!P0 BRA `(.L_x_11523) ;  /* 0xfffffffc00f08947 */ /* 0x002fea000383ffff */
[----:B------:R-:W-:Y:S05]  /*209d0*/  BRA `(.L_x_11624) ;  /* 0xffffffd000147947 */ /* 0x000fea000383ffff */
.L_x_11528:
[----:B-1----:R1:W2:Y:S02]  /*209e0*/  SYNCS.PHASECHK.TRANS64.TRYWAIT P0, [R5+URZ+0x13240], R4 ;  /* 0x01324004050075a7 */ /* 0x0022a4000800017f */
[----:B--2---:R-:W-:Y:S05]  /*209f0*/  @!P0 NANOSLEEP.SYNCS 0x989680 ;  /* 0x009896800000895d */ /* 0x004fea0003900000 */
[----:B------:R-:W2:Y:S02]  /*20a00*/  @!P0 SYNCS.PHASECHK.TRANS64 P0, [R5+URZ+0x13240], R4 ;  /* 0x01324004050085a7 */ /* 0x000ea4000800007f */
[----:B--2---:R-:W-:Y:S05]  /*20a10*/  @!P0 BRA `(.L_x_11528) ;  /* 0xfffffffc00f08947 */ /* 0x004fea000383ffff */
[----:B------:R-:W-:Y:S05]  /*20a20*/  BRA `(.L_x_11625) ;  /* 0xffffffd000907947 */ /* 0x000fea000383ffff */
.L_x_11534:
[----:B0-----:R0:W1:Y:S02]  /*20a30*/  SYNCS.PHASECHK.TRANS64.TRYWAIT P2, [R13+URZ+0x13270], R4 ;  /* 0x013270040d0075a7 */ /* 0x001064000804017f */
[----:B-1----:R-:W-:Y:S05]  /*20a40*/  @!P2 NANOSLEEP.SYNCS 0x989680 ;  /* 0x009896800000a95d */ /* 0x002fea0003900000 */
[----:B------:R-:W1:Y:S02]  /*20a50*/  @!P2 SYNCS.PHASECHK.TRANS64 P2, [R13+URZ+0x13270], R4 ;  /* 0x013270040d00a5a7 */ /* 0x000e64000804007f */
[----:B-1----:R-:W-:Y:S05]  /*20a60*/  @!P2 BRA `(.L_x_11534) ;  /* 0xfffffffc00f0a947 */ /* 0x002fea000383ffff */
[----:B------:R-:W-:Y:S05]  /*20a70*/  BRA `(.L_x_11626) ;  /* 0xffffffd4002c7947 */ /* 0x000fea000383ffff */
.L_x_11536:
[----:B0-----:R0:W1:Y:S02]  /*20a80*/  SYNCS.PHASECHK.TRANS64.TRYWAIT P2, [R13+URZ+0x13260], R4 ;  /* 0x013260040d0075a7 */ /* 0x001064000804017f */
[----:B-1----:R-:W-:Y:S05]  /*20a90*/  @!P2 NANOSLEEP.SYNCS 0x989680 ;  /* 0x009896800000a95d */ /* 0x002fea0003900000 */
[----:B------:R-:W1:Y:S02]  /*20aa0*/  @!P2 SYNCS.PHASECHK.TRANS64 P2, [R13+URZ+0x13260], R4 ;  /* 0x013260040d00a5a7 */ /* 0x000e64000804007f */
[----:B-1----:R-:W-:Y:S05]  /*20ab0*/  @!P2 BRA `(.L_x_11536) ;  /* 0xfffffffc00f0a947 */ /* 0x002fea000383ffff */
[----:B------:R-:W-:Y:S05]  /*20ac0*/  BRA `(.L_x_11627) ;  /* 0xffffffd400347947 */ /* 0x000fea000383ffff */
.L_x_11543:
[----:B-1----:R1:W2:Y:S02]  /*20ad0*/  SYNCS.PHASECHK.TRANS64.TRYWAIT P0, [R0+URZ+0x13270], R3 ;  /* 0x01327003000075a7 */ /* 0x0022a4000800017f */
[----:B--2---:R-:W-:Y:S05]  /*20ae0*/  @!P0 NANOSLEEP.SYNCS 0x989680 ;  /* 0x009896800000895d */ /* 0x004fea0003900000 */
[----:B------:R-:W2:Y:S02]  /*20af0*/  @!P0 SYNCS.PHASECHK.TRANS64 P0, [R0+URZ+0x13270], R3 ;  /* 0x01327003000085a7 */ /* 0x000ea4000800007f */
[----:B--2---:R-:W-:Y:S05]  /*20b00*/  @!P0 BRA `(.L_x_11543) ;  /* 0xfffffffc00f08947 */ /* 0x004fea000383ffff */
[----:B------:R-:W-:Y:S05]  /*20b10*/  BRA `(.L_x_11628) ;  /* 0xffffffd800b87947 */ /* 0x000fea000383ffff */
.L_x_11545:
[----:B-1----:R1:W2:Y:S02]  /*20b20*/  SYNCS.PHASECHK.TRANS64.TRYWAIT P0, [R0+URZ+0x13260], R3 ;  /* 0x01326003000075a7 */ /* 0x0022a4000800017f */
[----:B--2---:R-:W-:Y:S05]  /*20b30*/  @!P0 NANOSLEEP.SYNCS 0x989680 ;  /* 0x009896800000895d */ /* 0x004fea0003900000 */
[----:B------:R-:W2:Y:S02]  /*20b40*/  @!P0 SYNCS.PHASECHK.TRANS64 P0, [R0+URZ+0x13260], R3 ;  /* 0x01326003000085a7 */ /* 0x000ea4000800007f */
[----:B--2---:R-:W-:Y:S05]  /*20b50*/  @!P0 BRA `(.L_x_11545) ;  /* 0xfffffffc00f08947 */ /* 0x004fea000383ffff */
[----:B------:R-:W-:Y:S05]  /*20b60*/  BRA `(.L_x_11629) ;  /* 0xffffffd800bc7947 */ /* 0x000fea000383ffff */
.L_x_11549:
[----:B------:R-:W-:Y:S01]  /*20b70*/  BSSY B0, `(.L_x_11630) ;  /* 0x0000008000007945 */ /* 0x000fe20003800000 */
[----:B------:R-:W-:Y:S02]  /*20b80*/  IMAD.MOV.U32 R13, RZ, RZ, R24 ;  /* 0x000000ffff0d7224 */ /* 0x000fe400078e0018 */
[----:B------:R-:W-:Y:S02]  /*20b90*/  IMAD.MOV.U32 R12, RZ, RZ, RZ ;  /* 0x000000ffff0c7224 */ /* 0x000fe400078e00ff */
[----:B------:R-:W-:Y:S02]  /*20ba0*/  IMAD.MOV.U32 R11, RZ, RZ, 0x1f ;  /* 0x0000001fff0b7424 */ /* 0x000fe400078e00ff */
[----:B------:R-:W-:-:S07]  /*20bb0*/  IMAD.MOV.U32 R15, RZ, RZ, -0x1 ;  /* 0xffffffffff0f7424 */ /* 0x000fce00078e00ff */
[----:B0-----:R-:W-:Y:S05]  /*20bc0*/  WARPSYNC.COLLECTIVE R15, `(.L_x_11631) ;  /* 0x000000000f087348 */ /* 0x001fea0003c00000 */
[----:B------:R1:W2:Y:S02]  /*20bd0*/  SHFL.IDX P6, R14, R13, R12, R11 ;  /* 0x0000000c0d0e7389 */ /* 0x0002a400000c000b */
[----:B012---:R-:W-:Y:S01]  /*20be0*/  ENDCOLLECTIVE ;  /* 0x000000000000791b */ /* 0x007fe20003800000 */
.L_x_11631:
[----:B------:R-:W-:Y:S05]  /*20bf0*/  BSYNC B0 ;  /* 0x0000000000007941 */ /* 0x000fea0003800000 */
.L_x_11630:
        /* <DEDUP_REMOVED lines=9> */
.L_x_11632:
        /* <DEDUP_REMOVED lines=18> */
.L_x_11633:
[----:B------:R-:W-:Y:S01]  /*20db0*/  IMAD.MOV.U32 R12, RZ, RZ, 0x2 ;  /* 0x00000002ff0c7424 */ /* 0x000fe200078e00ff */
[----:B------:R-:W-:-:S05]  /*20dc0*/  SEL R4, R14, RZ, P1 ;  /* 0x000000ff0e047207 */ /* 0x000fca0000800000 */
[----:B------:R-:W-:-:S04]  /*20dd0*/  IMAD.IADD R4, R25, 0x1, R4 ;  /* 0x0000000119047824 */ /* 0x000fc800078e0204 */
[----:B------:R-:W-:-:S07]  /*20de0*/  IMAD.MOV.U32 R13, RZ, RZ, R4 ;  /* 0x000000ffff0d7224 */ /* 0x000fce00078e0004 */
[----:B------:R-:W-:Y:S05]  /*20df0*/  WARPSYNC.COLLECTIVE R15, `(.L_x_11634) ;  /* 0x000000000f087348 */ /* 0x000fea0003c00000 */
[----:B------:R0:W1:Y:S02]  /*20e00*/  SHFL.UP P6, R14, R13, R12, R11 ;  /* 0x0400000c0d0e7389 */ /* 0x00006400000c000b */
[----:B01----:R-:W-:Y:S01]  /*20e10*/  ENDCOLLECTIVE ;  /* 0x000000000000791b */ /* 0x003fe20003800000 */
.L_x_11634:
[----:B------:R-:W-:Y:S01]  /*20e20*/  IMAD.MOV.U32 R12, RZ, RZ, 0x4 ;  /* 0x00000004ff0c7424 */ /* 0x000fe200078e00ff */
[----:B------:R-:W-:-:S05]  /*20e30*/  SEL R3, R14, RZ, P2 ;  /* 0x000000ff0e037207 */ /* 0x000fca0001000000 */
[----:B------:R-:W-:-:S04]  /*20e40*/  IMAD.IADD R6, R4, 0x1, R3 ;  /* 0x0000000104067824 */ /* 0x000fc800078e0203 */
[----:B------:R-:W-:-:S07]  /*20e50*/  IMAD.MOV.U32 R13, RZ, RZ, R6 ;  /* 0x000000ffff0d7224 */ /* 0x000fce00078e0006 */
[----:B------:R-:W-:Y:S05]  /*20e60*/  WARPSYNC.COLLECTIVE R15, `(.L_x_11635) ;  /* 0x000000000f087348 */ /* 0x000fea0003c00000 */
[----:B------:R0:W1:Y:S02]  /*20e70*/  SHFL.UP P6, R14, R13, R12, R11 ;  /* 0x0400000c0d0e7389 */ /* 0x00006400000c000b */
[----:B01----:R-:W-:Y:S01]  /*20e80*/  ENDCOLLECTIVE ;  /* 0x000000000000791b */ /* 0x003fe20003800000 */
.L_x_11635:
[----:B------:R-:W-:Y:S01]  /*20e90*/  IMAD.MOV.U32 R12, RZ, RZ, 0x8 ;  /* 0x00000008ff0c7424 */ /* 0x000fe200078e00ff */
[----:B------:R-:W-:-:S05]  /*20ea0*/  SEL R3, R14, RZ, P3 ;  /* 0x000000ff0e037207 */ /* 0x000fca0001800000 */
[----:B------:R-:W-:-:S04]  /*20eb0*/  IMAD.IADD R2, R6, 0x1, R3 ;  /* 0x0000000106027824 */ /* 0x000fc800078e0203 */
[----:B------:R-:W-:-:S07]  /*20ec0*/  IMAD.MOV.U32 R13, RZ, RZ, R2 ;  /* 0x000000ffff0d7224 */ /* 0x000fce00078e0002 */
[----:B------:R-:W-:Y:S05]  /*20ed0*/  WARPSYNC.COLLECTIVE R15, `(.L_x_11636) ;  /* 0x000000000f087348 */ /* 0x000fea0003c00000 */
[----:B------:R0:W1:Y:S02]  /*20ee0*/  SHFL.UP P6, R14, R13, R12, R11 ;  /* 0x0400000c0d0e7389 */ /* 0x00006400000c000b */
[----:B01----:R-:W-:Y:S01]  /*20ef0*/  ENDCOLLECTIVE ;  /* 0x000000000000791b */ /* 0x003fe20003800000 */
.L_x_11636:
[----:B------:R-:W-:Y:S01]  /*20f00*/  IMAD.MOV.U32 R12, RZ, RZ, 0x10 ;  /* 0x00000010ff0c7424 */ /* 0x000fe200078e00ff */
[----:B------:R-:W-:-:S05]  /*20f10*/  SEL R3, R14, RZ, P4 ;  /* 0x000000ff0e037207 */ /* 0x000fca0002000000 */
[----:B------:R-:W-:-:S04]  /*20f20*/  IMAD.IADD R3, R2, 0x1, R3 ;  /* 0x0000000102037824 */ /* 0x000fc800078e0203 */
[----:B------:R-:W-:-:S07]  /*20f30*/  IMAD.MOV.U32 R13, RZ, RZ, R3 ;  /* 0x000000ffff0d7224 */ /* 0x000fce00078e0003 */
[----:B------:R-:W-:Y:S05]  /*20f40*/  WARPSYNC.COLLECTIVE R15, `(.L_x_11637) ;  /* 0x000000000f087348 */ /* 0x000fea0003c00000 */
[----:B------:R0:W1:Y:S02]  /*20f50*/  SHFL.UP P6, R14, R13, R12, R11 ;  /* 0x0400000c0d0e7389 */ /* 0x00006400000c000b */
[----:B01----:R-:W-:Y:S01]  /*20f60*/  ENDCOLLECTIVE ;  /* 0x000000000000791b */ /* 0x003fe20003800000 */
.L_x_11637:
        /* <DEDUP_REMOVED lines=8> */
.L_x_11638:
[----:B------:R-:W-:Y:S05]  /*20ff0*/  BRA `(.L_x_11639) ;  /* 0xffffffdc00807947 */ /* 0x000fea000383ffff */
.L_x_11554:
        /* <DEDUP_REMOVED lines=8> */
.L_x_11641:
[----:B------:R-:W-:Y:S05]  /*21080*/  BSYNC B0 ;  /* 0x0000000000007941 */ /* 0x000fea0003800000 */
.L_x_11640:
        /* <DEDUP_REMOVED lines=8> */
.L_x_11642:
[----:B------:R-:W-:Y:S01]  /*21110*/  IMAD.MOV.U32 R12, RZ, RZ, 0x4 ;  /* 0x00000004ff0c7424 */ /* 0x000fe200078e00ff */
[----:B------:R-:W-:-:S05]  /*21120*/  SEL R2, R14, RZ, P2 ;  /* 0x000000ff0e027207 */ /* 0x000fca0001000000 */
[----:B------:R-:W-:-:S04]  /*21130*/  IMAD.IADD R2, R13, 0x1, R2 ;  /* 0x000000010d027824 */ /* 0x000fc800078e0202 */
[----:B------:R-:W-:-:S07]  /*21140*/  IMAD.MOV.U32 R13, RZ, RZ, R2 ;  /* 0x000000ffff0d7224 */ /* 0x000fce00078e0002 */
[----:B------:R-:W-:Y:S05]  /*21150*/  WARPSYNC.COLLECTIVE R15, `(.L_x_11643) ;  /* 0x000000000f087348 */ /* 0x000fea0003c00000 */
[----:B------:R0:W1:Y:S02]  /*21160*/  SHFL.UP P6, R14, R13, R12, R11 ;  /* 0x0400000c0d0e7389 */ /* 0x00006400000c000b */
[----:B01----:R-:W-:Y:S01]  /*21170*/  ENDCOLLECTIVE ;  /* 0x000000000000791b */ /* 0x003fe20003800000 */
.L_x_11643:
[----:B------:R-:W-:Y:S01]  /*21180*/  IMAD.MOV.U32 R12, RZ, RZ, 0x8 ;  /* 0x00000008ff0c7424 */ /* 0x000fe200078e00ff */
[----:B------:R-:W-:-:S05]  /*21190*/  SEL R3, R14, RZ, P3 ;  /* 0x000000ff0e037207 */ /* 0x000fca0001800000 */
[----:B------:R-:W-:-:S04]  /*211a0*/  IMAD.IADD R3, R2, 0x1, R3 ;  /* 0x0000000102037824 */ /* 0x000fc800078e0203 */
[----:B------:R-:W-:-:S07]  /*211b0*/  IMAD.MOV.U32 R13, RZ, RZ, R3 ;  /* 0x000000ffff0d7224 */ /* 0x000fce00078e0003 */
[----:B------:R-:W-:Y:S05]  /*211c0*/  WARPSYNC.COLLECTIVE R15, `(.L_x_11644) ;  /* 0x000000000f087348 */ /* 0x000fea0003c00000 */
[----:B------:R0:W1:Y:S02]  /*211d0*/  SHFL.UP P6, R14, R13, R12, R11 ;  /* 0x0400000c0d0e7389 */ /* 0x00006400000c000b */
[----:B01----:R-:W-:Y:S01]  /*211e0*/  ENDCOLLECTIVE ;  /* 0x000000000000791b */ /* 0x003fe20003800000 */
.L_x_11644:
[----:B------:R-:W-:Y:S01]  /*211f0*/  IMAD.MOV.U32 R12, RZ, RZ, 0x10 ;  /* 0x00000010ff0c7424 */ /* 0x000fe200078e00ff */
[----:B------:R-:W-:-:S05]  /*21200*/  SEL R4, R14, RZ, P4 ;  /* 0x000000ff0e047207 */ /* 0x000fca0002000000 */
[----:B------:R-:W-:-:S04]  /*21210*/  IMAD.IADD R4, R3, 0x1, R4 ;  /* 0x0000000103047824 */ /* 0x000fc800078e0204 */
[----:B------:R-:W-:-:S07]  /*21220*/  IMAD.MOV.U32 R13, RZ, RZ, R4 ;  /* 0x000000ffff0d7224 */ /* 0x000fce00078e0004 */
[----:B------:R-:W-:Y:S05]  /*21230*/  WARPSYNC.COLLECTIVE R15, `(.L_x_11645) ;  /* 0x000000000f087348 */ /* 0x000fea0003c00000 */
[----:B------:R0:W1:Y:S02]  /*21240*/  SHFL.UP P6, R14, R13, R12, R11 ;  /* 0x0400000c0d0e7389 */ /* 0x00006400000c000b */
[----:B01----:R-:W-:Y:S01]  /*21250*/  ENDCOLLECTIVE ;  /* 0x000000000000791b */ /* 0x003fe20003800000 */
.L_x_11645:
        /* <DEDUP_REMOVED lines=8> */
.L_x_11646:
[----:B------:R-:W-:Y:S05]  /*212e0*/  BRA `(.L_x_11647) ;  /* 0xffffffdc00607947 */ /* 0x000fea000383ffff */
.L_x_11556:
[----:B------:R-:W-:Y:S01]  /*212f0*/  BSSY B0, `(.L_x_11648) ;  /* 0x0000006000007945 */ /* 0x000fe20003800000 */
[----:B------:R-:W-:Y:S01]  /*21300*/  PLOP3.LUT P6, PT, P6, PT, PT, 0x8, 0x0 ;  /* 0x000000000000781c */ /* 0x000fe200037ce170 */
[----:B------:R-:W-:-:S12]  /*21310*/  IMAD.MOV.U32 R15, RZ, RZ, -0x1 ;  /* 0xffffffffff0f7424 */ /* 0x000fd800078e00ff */
[----:B0-----:R-:W-:Y:S05]  /*21320*/  WARPSYNC.COLLECTIVE R15, `(.L_x_11649) ;  /* 0x000000000f087348 */ /* 0x001fea0003c00000 */
[----:B------:R-:W-:Y:S01]  /*21330*/  VOTE.ANY R14, PT, P6 ;  /* 0x00000000000e7806 */ /* 0x000fe200030e0100 */
[----:B0-----:R-:W-:Y:S06]  /*21340*/  ENDCOLLECTIVE ;  /* 0x000000000000791b */ /* 0x001fec0003800000 */
.L_x_11649:
[----:B------:R-:W-:Y:S05]  /*21350*/  BSYNC B0 ;  /* 0x0000000000007941 */ /* 0x000fea0003800000 */
.L_x_11648:
        /* <DEDUP_REMOVED lines=9> */
.L_x_11650:
[----:B------:R-:W-:Y:S01]  /*213f0*/  IMAD.MOV.U32 R25, RZ, RZ, R14 ;  /* 0x000000ffff197224 */ /* 0x000fe200078e000e */
[----:B------:R-:W-:Y:S06]  /*21400*/  BRA `(.L_x_11651) ;  /* 0xffffffdc00507947 */ /* 0x000fec000383ffff */
.L_x_11558:
[----:B------:R-:W-:Y:S01]  /*21410*/  BSSY B0, `(.L_x_11652) ;  /* 0x0000007000007945 */ /* 0x000fe20003800000 */
[----:B------:R-:W-:Y:S02]  /*21420*/  IMAD.MOV.U32 R13, RZ, RZ, R3 ;  /* 0x000000ffff0d7224 */ /* 0x000fe400078e0003 */
[----:B------:R-:W-:Y:S02]  /*21430*/  IMAD.MOV.U32 R11, RZ, RZ, 0x1f ;  /* 0x0000001fff0b7424 */ /* 0x000fe400078e00ff */
[----:B------:R-:W-:-:S07]  /*21440*/  IMAD.MOV.U32 R15, RZ, RZ, -0x1 ;  /* 0xffffffffff0f7424 */ /* 0x000fce00078e00ff */
[----:B012---:R-:W-:Y:S05]  /*21450*/  WARPSYNC.COLLECTIVE R15, `(.L_x_11653) ;  /* 0x000000000f087348 */ /* 0x007fea0003c00000 */
[----:B------:R3:W4:Y:S02]  /*21460*/  SHFL.IDX P6, R14, R13, R12, R11 ;  /* 0x0000000c0d0e7389 */ /* 0x00072400000c000b */
[----:B01234-:R-:W-:Y:S01]  /*21470*/  ENDCOLLECTIVE ;  /* 0x000000000000791b */ /* 0x01ffe20003800000 */
.L_x_11653:
[----:B------:R-:W-:Y:S05]  /*21480*/  BSYNC B0 ;  /* 0x0000000000007941 */ /* 0x000fea0003800000 */
.L_x_11652:
[----:B------:R-:W-:Y:S05]  /*21490*/  BRA `(.L_x_11557) ;  /* 0xffffffdc00487947 */ /* 0x000fea000383ffff */
.L_x_11562:
[----:B0-----:R0:W1:Y:S02]  /*214a0*/  SYNCS.PHASECHK.TRANS64.TRYWAIT P0, [R8+URZ+0x13220], R0 ;  /* 0x01322000080075a7 */ /* 0x001064000800017f */
[----:B-1----:R-:W-:Y:S05]  /*214b0*/  @!P0 NANOSLEEP.SYNCS 0x989680 ;  /* 0x009896800000895d */ /* 0x002fea0003900000 */
[----:B------:R-:W1:Y:S02]  /*214c0*/  @!P0 SYNCS.PHASECHK.TRANS64 P0, [R8+URZ+0x13220], R0 ;  /* 0x01322000080085a7 */ /* 0x000e64000800007f */
[----:B-1----:R-:W-:Y:S05]  /*214d0*/  @!P0 BRA `(.L_x_11562) ;  /* 0xfffffffc00f08947 */ /* 0x002fea000383ffff */
[----:B------:R-:W-:Y:S05]  /*214e0*/  BRA `(.L_x_11654) ;  /* 0xffffffe000c07947 */ /* 0x000fea000383ffff */
.L_x_11563:
        /* <DEDUP_REMOVED lines=11> */
.L_x_11656:
[----:B------:R-:W-:Y:S05]  /*215a0*/  BSYNC B0 ;  /* 0x0000000000007941 */ /* 0x000fea0003800000 */
.L_x_11655:
[----:B------:R-:W-:Y:S05]  /*215b0*/  BRA `(.L_x_11657) ;  /* 0xffffffe000a87947 */ /* 0x000fea000383ffff */
.L_x_11564:
[----:B------:R-:W-:Y:S01]  /*215c0*/  BSSY B0, `(.L_x_11658) ;  /* 0x0000006000007945 */ /* 0x000fe20003800000 */
[----:B------:R-:W-:-:S07]  /*215d0*/  IMAD.MOV.U32 R15, RZ, RZ, -0x1 ;  /* 0xffffffffff0f7424 */ /* 0x000fce00078e00ff */
[----:B0-----:R-:W-:Y:S05]  /*215e0*/  WARPSYNC.COLLECTIVE R15, `(.L_x_11659) ;  /* 0x000000000f0c7348 */ /* 0x001fea0003c00000 */
[----:B------:R-:W-:Y:S02]  /*215f0*/  ELECT P6, UR62, PT ;  /* 0x00000000003e782f */ /* 0x000fe400038c0000 */
[----:B------:R-:W-:Y:S01]  /*21600*/  MOV R14, UR62 ;  /* 0x0000003e000e7c02 */ /* 0x000fe20008000f00 */
[----:B0-----:R-:W-:Y:S10]  /*21610*/  ENDCOLLECTIVE ;  /* 0x000000000000791b */ /* 0x001ff40003800000 */
.L_x_11659:
[----:B------:R-:W-:Y:S05]  /*21620*/  BSYNC B0 ;  /* 0x0000000000007941 */ /* 0x000fea0003800000 */
.L_x_11658:
[----:B------:R-:W-:Y:S05]  /*21630*/  BRA `(.L_x_11660) ;  /* 0xffffffe0009c7947 */ /* 0x000fea000383ffff */
.L_x_11566:
[----:B0-----:R0:W1:Y:S02]  /*21640*/  SYNCS.PHASECHK.TRANS64.TRYWAIT P1, [R6+URZ], R3 ;  /* 0x00000003060075a7 */ /* 0x001064000802017f */
[----:B-1----:R-:W-:Y:S05]  /*21650*/  @!P1 NANOSLEEP.SYNCS 0x989680 ;  /* 0x009896800000995d */ /* 0x002fea0003900000 */
[----:B------:R-:W1:Y:S02]  /*21660*/  @!P1 SYNCS.PHASECHK.TRANS64 P1, [R6+URZ], R3 ;  /* 0x00000003060095a7 */ /* 0x000e64000802007f */
[----:B-1----:R-:W-:Y:S05]  /*21670*/  @!P1 BRA `(.L_x_11566) ;  /* 0xfffffffc00f09947 */ /* 0x002fea000383ffff */
[----:B------:R-:W-:Y:S05]  /*21680*/  BRA `(.L_x_11661) ;  /* 0xffffffe000d07947 */ /* 0x000fea000383ffff */
.L_x_11567:
[----:B-1----:R1:W2:Y:S02]  /*21690*/  SYNCS.PHASECHK.TRANS64.TRYWAIT P1, [R7+URZ], R0 ;  /* 0x00000000070075a7 */ /* 0x0022a4000802017f */
[----:B--2---:R-:W-:Y:S05]  /*216a0*/  @!P1 NANOSLEEP.SYNCS 0x989680 ;  /* 0x009896800000995d */ /* 0x004fea0003900000 */
[----:B------:R-:W2:Y:S02]  /*216b0*/  @!P1 SYNCS.PHASECHK.TRANS64 P1, [R7+URZ], R0 ;  /* 0x00000000070095a7 */ /* 0x000ea4000802007f */
[----:B--2---:R-:W-:Y:S05]  /*216c0*/  @!P1 BRA `(.L_x_11567) ;  /* 0xfffffffc00f09947 */ /* 0x004fea000383ffff */
[----:B------:R-:W-:Y:S05]  /*216d0*/  BRA `(.L_x_11662) ;  /* 0xffffffe000c47947 */ /* 0x000fea000383ffff */
.L_x_11569:
[----:B--2---:R2:W3:Y:S02]  /*216e0*/  SYNCS.PHASECHK.TRANS64.TRYWAIT P1, [R2+URZ+0x13260], R3 ;  /* 0x01326003020075a7 */ /* 0x0044e4000802017f */
[----:B---3--:R-:W-:Y:S05]  /*216f0*/  @!P1 NANOSLEEP.SYNCS 0x989680 ;  /* 0x009896800000995d */ /* 0x008fea0003900000 */
[----:B------:R-:W3:Y:S02]  /*21700*/  @!P1 SYNCS.PHASECHK.TRANS64 P1, [R2+URZ+0x13260], R3 ;  /* 0x01326003020095a7 */ /* 0x000ee4000802007f */
[----:B---3--:R-:W-:Y:S05]  /*21710*/  @!P1 BRA `(.L_x_11569) ;  /* 0xfffffffc00f09947 */ /* 0x008fea000383ffff */
[----:B------:R-:W-:Y:S05]  /*21720*/  BRA `(.L_x_11663) ;  /* 0xffffffe000c47947 */ /* 0x000fea000383ffff */
.L_x_11571:
[----:B---3--:R3:W4:Y:S02]  /*21730*/  SYNCS.PHASECHK.TRANS64.TRYWAIT P1, [R5+URZ+0x13260], R0 ;  /* 0x01326000050075a7 */ /* 0x008724000802017f */
[----:B----4-:R-:W-:Y:S05]  /*21740*/  @!P1 NANOSLEEP.SYNCS 0x989680 ;  /* 0x009896800000995d */ /* 0x010fea0003900000 */
[----:B------:R-:W4:Y:S02]  /*21750*/  @!P1 SYNCS.PHASECHK.TRANS64 P1, [R5+URZ+0x13260], R0 ;  /* 0x01326000050095a7 */ /* 0x000f24000802007f */
[----:B----4-:R-:W-:Y:S05]  /*21760*/  @!P1 BRA `(.L_x_11571) ;  /* 0xfffffffc00f09947 */ /* 0x010fea000383ffff */
[----:B------:R-:W-:Y:S05]  /*21770*/  BRA `(.L_x_11664) ;  /* 0xffffffe000c47947 */ /* 0x000fea000383ffff */
.L_x_11573:
[----:B----4-:R4:W0:Y:S02]  /*21780*/  SYNCS.PHASECHK.TRANS64.TRYWAIT P0, [R2+URZ+0x13280], R3 ;  /* 0x01328003020075a7 */ /* 0x010824000800017f */
[----:B0-----:R-:W-:Y:S05]  /*21790*/  @!P0 NANOSLEEP.SYNCS 0x989680 ;  /* 0x009896800000895d */ /* 0x001fea0003900000 */
[----:B------:R-:W0:Y:S02]  /*217a0*/  @!P0 SYNCS.PHASECHK.TRANS64 P0, [R2+URZ+0x13280], R3 ;  /* 0x01328003020085a7 */ /* 0x000e24000800007f */
[----:B0-----:R-:W-:Y:S05]  /*217b0*/  @!P0 BRA `(.L_x_11573) ;  /* 0xfffffffc00f08947 */ /* 0x001fea000383ffff */
[----:B------:R-:W-:Y:S05]  /*217c0*/  BRA `(.L_x_11574) ;  /* 0xffffffe000c07947 */ /* 0x000fea000383ffff */
.L_x_11665:
        /* <DEDUP_REMOVED lines=11> */
.L_x_12393:


//--------------------- .text._ZN7cutlass13device_kernelIN5flash11enable_sm90INS1_16FlashAttnFwdSm90INS1_25CollectiveMainloopFwdSm90ILi2EN4cute5tupleIJNS5_1CILi1EEES8_S8_EEENS6_IJNS7_ILi192EEENS7_ILi160EEENS7_ILi64EEEEEELi64ENS_12float_e4m3_tEfNS_4arch4Sm90ELb1ELb0ELb0ELb0ELb0ELb0ELb0ELb1ELb1ELb0ELb0ELb0EEENS1_21CollectiveEpilogueFwdINS6_IJSA_SC_SB_EEES9_NS_10bfloat16_tESG_Li384ELb0ELb0ELb0ELb1EEENS1_30DynamicPersistentTileSchedulerILi384ELi128ELb0ELb0ELb1EEEEEEEEEvNT_6ParamsE --------------------------
	.section	.text._ZN7cutlass13device_kernelIN5flash11enable_sm90INS1_16FlashAttnFwdSm90INS1_25CollectiveMainloopFwdSm90ILi2EN4cute5tupleIJNS5_1CILi1EEES8_S8_EEENS6_IJNS7_ILi192EEENS7_ILi160EEENS7_ILi64EEEEEELi64ENS_12float_e4m3_tEfNS_4arch4Sm90ELb1ELb0ELb0ELb0ELb0ELb0ELb0ELb1ELb1ELb0ELb0ELb0EEENS1_21CollectiveEpilogueFwdINS6_IJSA_SC_SB_EEES9_NS_10bfloat16_tESG_Li384ELb0ELb0ELb0ELb1EEENS1_30DynamicPersistentTileSchedulerILi384ELi128ELb0ELb0ELb1EEEEEEEEEvNT_6ParamsE,"ax",@progbits
	.align	128
.text._ZN7cutlass13device_kernelIN5flash11enable_sm90INS1_16FlashAttnFwdSm90INS1_25CollectiveMainloopFwdSm90ILi2EN4cute5tupleIJNS5_1CILi1EEES8_S8_EEENS6_IJNS7_ILi192EEENS7_ILi160EEENS7_ILi64EEEEEELi64ENS_12float_e4m3_tEfNS_4arch4Sm90ELb1ELb0ELb0ELb0ELb0ELb0ELb0ELb1ELb1ELb0ELb0ELb0EEENS1_21CollectiveEpilogueFwdINS6_IJSA_SC_SB_EEES9_NS_10bfloat16_tESG_Li384ELb0ELb0ELb0ELb1EEENS1_30DynamicPersistentTileSchedulerILi384ELi128ELb0ELb0ELb1EEEEEEEEEvNT_6ParamsE:
        .type           _ZN7cutlass13device_kernelIN5flash11enable_sm90INS1_16FlashAttnFwdSm90INS1_25CollectiveMainloopFwdSm90ILi2EN4cute5tupleIJNS5_1CILi1EEES8_S8_EEENS6_IJNS7_ILi192EEENS7_ILi160EEENS7_ILi64EEEEEELi64ENS_12float_e4m3_tEfNS_4arch4Sm90ELb1ELb0ELb0ELb0ELb0ELb0ELb0ELb1ELb1ELb0ELb0ELb0EEENS1_21CollectiveEpilogueFwdINS6_IJSA_SC_SB_EEES9_NS_10bfloat16_tESG_Li384ELb0ELb0ELb0ELb1EEENS1_30DynamicPersistentTileSchedulerILi384ELi128ELb0ELb0ELb1EEEEEEEEEvNT_6ParamsE,@function
        .size           _ZN7cutlass13device_kernelIN5flash11enable_sm90INS1_16FlashAttnFwdSm90INS1_25CollectiveMainloopFwdSm90ILi2EN4cute5tupleIJNS5_1CILi1EEES8_S8_EEENS6_IJNS7_ILi192EEENS7_ILi160EEENS7_ILi64EEEEEELi64ENS_12float_e4m3_tEfNS_4arch4Sm90ELb1ELb0ELb0ELb0ELb0ELb0ELb0ELb1ELb1ELb0ELb0ELb0EEENS1_21CollectiveEpilogueFwdINS6_IJSA_SC_SB_EEES9_NS_10bfloat16_tESG_Li384ELb0ELb0ELb0ELb1EEENS1_30DynamicPersistentTileSchedulerILi384ELi128ELb0ELb0ELb1EEEEEEEEEvNT_6ParamsE,(.L_x_12394 - _ZN7cutlass13device_kernelIN5flash11enable_sm90INS1_16FlashAttnFwdSm90INS1_25CollectiveMainloopFwdSm90ILi2EN4cute5tupleIJNS5_1CILi1EEES8_S8_EEENS6_IJNS7_ILi192EEENS7_ILi160EEENS7_ILi64EEEEEELi64ENS_12float_e4m3_tEfNS_4arch4Sm90ELb1ELb0ELb0ELb0ELb0ELb0ELb0ELb1ELb1ELb0ELb0ELb0EEENS1_21CollectiveEpilogueFwdINS6_IJSA_SC_SB_EEES9_NS_10bfloat16_tESG_Li384ELb0ELb0ELb0ELb1EEENS1_30DynamicPersistentTileSchedulerILi384ELi128ELb0ELb0ELb1EEEEEEEEEvNT_6ParamsE)
        .other          _ZN7cutlass13device_kernelIN5flash11enable_sm90INS1_16FlashAttnFwdSm90INS1_25CollectiveMainloopFwdSm90ILi2EN4cute5tupleIJNS5_1CILi1EEES8_S8_EEENS6_IJNS7_ILi192EEENS7_ILi160EEENS7_ILi64EEEEEELi64ENS_12float_e4m3_tEfNS_4arch4Sm90ELb1ELb0ELb0ELb0ELb0ELb0ELb0ELb1ELb1ELb0ELb0ELb0EEENS1_21CollectiveEpilogueFwdINS6_IJSA_SC_SB_EEES9_NS_10bfloat16_tESG_Li384ELb0ELb0ELb0ELb1EEENS1_30DynamicPersistentTileSchedulerILi384ELi128ELb0ELb0ELb1EEEEEEEEEvNT_6ParamsE,@"STO_CUDA_ENTRY STV_DEFAULT"
_ZN7cutlass13device_kernelIN5flash11enable_sm90INS1_16FlashAttnFwdSm90INS1_25CollectiveMainloopFwdSm90ILi2EN4cute5tupleIJNS5_1CILi1EEES8_S8_EEENS6_IJNS7_ILi192EEENS7_ILi160EEENS7_ILi64EEEEEELi64ENS_12float_e4m3_tEfNS_4arch4Sm90ELb1ELb0ELb0ELb0ELb0ELb0ELb0ELb1ELb1ELb0ELb0ELb0EEENS1_21CollectiveEpilogueFwdINS6_IJSA_SC_SB_EEES9_NS_10bfloat16_tESG_Li384ELb0ELb0ELb0ELb1EEENS1_30DynamicPersistentTileSchedulerILi384ELi128ELb0ELb0ELb1EEEEEEEEEvNT_6ParamsE:
        /* <DEDUP_REMOVED lines=23> */
.L_x_11667:
[----:B------:R-:W-:Y:S05]  /*0170*/  BSYNC B0 ;  /* 0x0000000000007941 */ /* 0x000fea0003800000 */
.L_x_11666:
        /* <DEDUP_REMOVED lines=36> */
.L_x_11668:
        /* <DEDUP_REMOVED lines=22> */
.L_x_11669:
        /* <DEDUP_REMOVED lines=18> */
.L_x_11670:
        /* <DEDUP_REMOVED lines=22> */
.L_x_11671:
        /* <DEDUP_REMOVED lines=22> */
.L_x_11672:
[----:B-1----:R-:W-:Y:S01]  /*0900*/  ISETP.NE.AND P0, PT, R2, RZ, PT ;  /* 0x000000ff0200720c */ /* 0x002fe20003f05270 */
[----:B------:R-:W-:Y:S01]  /*0910*/  IMAD.MOV.U32 R26, RZ, RZ, 0x1 ;  /* 0x00000001ff1a7424 */ /* 0x000fe200078e00ff */
[----:B------:R-:W-:Y:S01]  /*0920*/  NOP ;  /* 0x0000000000007918 */ /* 0x000fe20000000000 */
[----:B------:R-:W-:-:S03]  /*0930*/  ULDC.64 UR46, c[0x0][0x208] ;  /* 0x00008200002e7ab9 */ /* 0x000fc60000000a00 */
[----:B------:R-:W-:Y:S01]  /*0940*/  SEL R26, R26, 0x2, !P0 ;  /* 0x000000021a1a7807 */ /* 0x000fe20004000000 */
[----:B---34-:R-:W-:Y:S06]  /*0950*/  BAR.SYNC.DEFER_BLOCKING 0x0 ;  /* 0x0000000000007b1d */ /* 0x018fec0000010000 */
[----:B------:R-:W-:Y:S05]  /*0960*/  @!P0 BRA `(.L_x_11673) ;  /* 0x000000a4003c8947 */ /* 0x000fea0003800000 */
.L_x_11674:
[----:B------:R-:W-:-:S08]  /*0970*/  NOP ;  /* 0x0000000000007918 */ /* 0x000fd00000000000 */
[----:B------:R-:W1:Y:S02]  /*0980*/  USETMAXREG.TRY_ALLOC.CTAPOOL UP0, 0xa0 ;  /* 0x000000a0000079c8 */ /* 0x000e640008000600 */
[----:B-1----:R-:W-:-:S13]  /*0990*/  PLOP3.LUT P0, PT, PT, PT, UP0, 0x80, 0x0 ;  /* 0x000000000000781c */ /* 0x002fda0003f0f008 */
[----:B------:R-:W-:Y:S05]  /*09a0*/  @!P0 BRA `(.L_x_11674) ;  /* 0xfffffffc00f08947 */ /* 0x000fea000383ffff */
[----:B--2---:R-:W1:Y:S08]  /*09b0*/  S2UR UR7, SR_CTAID.X ;  /* 0x00000000000779c3 */ /* 0x004e700000002500 */
        /* <DEDUP_REMOVED lines=8> */
[----:B------:R-:W-:Y:S01]  /*0a40*/  LOP3.LUT R17, R26, 0x1, RZ, 0xfc, !PT ;  /* 0x000000011a117812 */ /* 0x000fe200078efcff */
[----:B------:R3:W-:Y:S01]  /*0a50*/  STL [R1+0x4], RZ ;  /* 0x000004ff01007387 */ /* 0x0007e20000100800 */
[----:B------:R-:W-:Y:S01]  /*0a60*/  IMAD.MOV.U32 R16, RZ, RZ, RZ ;  /* 0x000000ffff107224 */ /* 0x000fe200078e00ff */
[----:B------:R-:W-:Y:S01]  /*0a70*/  ULDC.64 UR36, c[0x0][0x198] ;  /* 0x0000660000247ab9 */ /* 0x000fe20000000a00 */
[----:B------:R-:W-:Y:S02]  /*0a80*/  UMOV UR38, URZ ;  /* 0x0000003f00267c82 */ /* 0x000fe40008000000 */
[----:B------:R-:W4:Y:S01]  /*0a90*/  S2UR UR6, SR_SWINHI ;  /* 0x00000000000679c3 */ /* 0x000f220000002f00 */
[----:B--2---:R-:W-:Y:S01]  /*0aa0*/  ULEA UR40, UR39, UR40, 0x18 ;  /* 0x0000002827287291 */ /* 0x004fe2000f8ec03f */
[----:B-1----:R-:W-:-:S06]  /*0ab0*/  VIADD R11, R2, 0xffffff80 ;  /* 0xffffff80020b7836 */ /* 0x002fcc0000000000 */
[----:B------:R-:W-:Y:S01]  /*0ac0*/  UMOV UR4, UR40 ;  /* 0x0000002800047c82 */ /* 0x000fe20008000000 */
[----:B----4-:R-:W-:Y:S01]  /*0ad0*/  UMOV UR5, UR6 ;  /* 0x0000000600057c82 */ /* 0x010fe20008000000 */
        /* <DEDUP_REMOVED lines=16> */
[CC--:B------:R-:W-:Y:S02]  /*0be0*/  LEA.HI R4, R0.reuse, R11.reuse, RZ, 0x5 ;  /* 0x0000000b00047211 */ /* 0x0c0fe400078f28ff */
[----:B------:R-:W-:Y:S02]  /*0bf0*/  LEA.HI R0, R0, R11, RZ, 0x3 ;  /* 0x0000000b00007211 */ /* 0x000fe400078f18ff */
[----:B------:R-:W-:Y:S02]  /*0c00*/  SHF.R.S32.HI R13, RZ, 0x5, R4 ;  /* 0x00000005ff0d7819 */ /* 0x000fe40000011404 */
[----:B------:R-:W-:-:S02]  /*0c10*/  LEA.HI R7, R6, R10, RZ, 0x2 ;  /* 0x0000000a06077211 */ /* 0x000fc400078f10ff */
[----:B------:R-:W-:Y:S01]  /*0c20*/  LEA.HI R6, R6, R10, RZ, 0x5 ;  /* 0x0000000a06067211 */ /* 0x000fe200078f28ff */
[----:B------:R-:W-:Y:S01]  /*0c30*/  IMAD R2, R13, 0x10, R3 ;  /* 0x000000100d027824 */ /* 0x000fe200078e0203 */
[--C-:B------:R-:W-:Y:S02]  /*0c40*/  SHF.R.S32.HI R8, RZ, 0x2, R7.reuse ;  /* 0x00000002ff087819 */ /* 0x100fe40000011407 */
[----:B------:R-:W-:Y:S01]  /*0c50*/  SHF.R.S32.HI R9, RZ, 0x1f, R7 ;  /* 0x0000001fff097819 */ /* 0x000fe20000011407 */
[----:B------:R-:W-:Y:S01]  /*0c60*/  IMAD R3, R2, 0x8, R5 ;  /* 0x0000000802037824 */ /* 0x000fe200078e0205 */
[----:B------:R-:W-:Y:S01]  /*0c70*/  SHF.R.S32.HI R6, RZ, 0x5, R6 ;  /* 0x00000005ff067819 */ /* 0x000fe20000011406 */
[----:B------:R-:W-:Y:S01]  /*0c80*/  IMAD.HI R2, R12, 0x55555556, RZ ;  /* 0x555555560c027827 */ /* 0x000fe200078e02ff */
[----:B------:R-:W-:Y:S02]  /*0c90*/  LEA.HI R9, R9, R8, RZ, 0x3 ;  /* 0x0000000809097211 */ /* 0x000fe400078f18ff */
[----:B------:R-:W-:Y:S01]  /*0ca0*/  LOP3.LUT R18, R7, 0x7ffffffc, RZ, 0xc0, !PT ;  /* 0x7ffffffc07127812 */ /* 0x000fe200078ec0ff */
[----:B------:R-:W-:Y:S01]  /*0cb0*/  IMAD.SHL.U32 R3, R3, 0x8, RZ ;  /* 0x0000000803037824 */ /* 0x000fe200078e00ff */
[----:B------:R-:W-:-:S02]  /*0cc0*/  LEA.HI R4, R2, R2, RZ, 0x1 ;  /* 0x0000000202047211 */ /* 0x000fc400078f08ff */
[----:B------:R-:W-:Y:S01]  /*0cd0*/  LOP3.LUT R2, R0, 0x1ffffff8, RZ, 0xc0, !PT ;  /* 0x1ffffff800027812 */ /* 0x000fe200078ec0ff */
[----:B------:R-:W-:Y:S01]  /*0ce0*/  IMAD.WIDE R22, R3, 0x2, R22 ;  /* 0x0000000203167825 */ /* 0x000fe200078e0216 */
[----:B------:R-:W-:Y:S02]  /*0cf0*/  LOP3.LUT R9, R9, 0xfffffff8, RZ, 0xc0, !PT ;  /* 0xfffffff809097812 */ /* 0x000fe400078ec0ff */
[----:B------:R-:W-:Y:S01]  /*0d00*/  SHF.R.S32.HI R156, RZ, 0x3, R0 ;  /* 0x00000003ff9c7819 */ /* 0x000fe20000011400 */
[----:B------:R-:W-:Y:S02]  /*0d10*/  IMAD.IADD R2, R11, 0x1, -R2 ;  /* 0x000000010b027824 */ /* 0x000fe400078e0a02 */
[----:B------:R-:W-:Y:S02]  /*0d20*/  IMAD.IADD R9, R8, 0x1, -R9 ;  /* 0x0000000108097824 */ /* 0x000fe400078e0a09 */
[----:B------:R-:W-:Y:S02]  /*0d30*/  IMAD.SHL.U32 R2, R2, 0x8, RZ ;  /* 0x0000000802027824 */ /* 0x000fe400078e00ff */
[----:B------:R-:W-:-:S02]  /*0d40*/  IMAD R4, R4, -0x3, R12 ;  /* 0xfffffffd04047824 */ /* 0x000fc400078e020c */
[----:B------:R-:W-:Y:S01]  /*0d50*/  IMAD R9, R6, 0x10, R9 ;  /* 0x0000001006097824 */ /* 0x000fe200078e0209 */
[----:B------:R-:W-:Y:S01]  /*0d60*/  SHF.R.S32.HI R3, RZ, 0x1f, R2 ;  /* 0x0000001fff037819 */ /* 0x000fe20000011402 */
[----:B------:R-:W-:Y:S02]  /*0d70*/  IMAD.IADD R18, R10, 0x1, -R18 ;  /* 0x000000010a127824 */ /* 0x000fe400078e0a12 */
[----:B------:R-:W-:Y:S02]  /*0d80*/  IMAD R19, R4, 0x40, R9 ;  /* 0x0000004004137824 */ /* 0x000fe400078e0209 */
[----:B------:R3:W-:Y:S05]  /*0d90*/  STL.64 [R1+0x8], R2 ;  /* 0x0000080201007387 */ /* 0x0007ea0000100a00 */
.L_x_11724:
        /* <DEDUP_REMOVED lines=11> */
[----:B---34-:R-:W-:Y:S05]  /*0e50*/  @!P0 BRA `(.L_x_11675) ;  /* 0x0000000000208947 */ /* 0x018fea0003800000 */
        /* <DEDUP_REMOVED lines=8> */
.L_x_11675:
[----:B------:R-:W-:Y:S01]  /*0ee0*/  ULDC UR6, c[0x0][0xdc4] ;  /* 0x0003710000067ab9 */ /* 0x000fe20000000800 */
[----:B------:R-:W-:Y:S01]  /*0ef0*/  UMOV UR41, UR7 ;  /* 0x0000000700297c82 */ /* 0x000fe20008000000 */
[----:B------:R-:W-:-:S11]  /*0f00*/  UISETP.NE.AND UP0, UPT, UR6, 0x1, UPT ;  /* 0x000000010600788c */ /* 0x000fd6000bf05270 */
[----:B------:R-:W-:Y:S02]  /*0f10*/  @UP0 ULDC.64 UR10, c[0x0][0xdc8] ;  /* 0x00037200000a0ab9 */ /* 0x000fe40000000a00 */
[----:B------:R-:W-:-:S04]  /*0f20*/  UIMAD.WIDE.U32 UR4, UR7, UR10, URZ ;  /* 0x0000000a070472a5 */ /* 0x000fc8000f8e003f */
[----:B------:R-:W-:-:S04]  /*0f30*/  @UP0 USHF.R.U32.HI UR41, URZ, UR11, UR5 ;  /* 0x0000000b3f290299 */ /* 0x000fc80008011605 */
[----:B------:R-:W-:-:S12]  /*0f40*/  UIMAD UR4, UR41, UR6, URZ ;  /* 0x00000006290472a4 */ /* 0x000fd8000f8e023f */
.L_x_11676:
        /* <DEDUP_REMOVED lines=8> */
[----:B------:R-:W4:Y:S01]  /*0fd0*/  LDC.64 R24, c[0x0][0x998] ;  /* 0x00026600ff187b82 */ /* 0x000f220000000a00 */
        /* <DEDUP_REMOVED lines=14> */
[----:B----4-:R-:W-:-:S05]  /*10c0*/  ISETP.NE.U32.AND P1, PT, R24, RZ, PT ;  /* 0x000000ff1800720c */ /* 0x010fca0003f25070 */
[----:B------:R-:W2:Y:S01]  /*10d0*/  @P0 LDC.64 R10, c[0x0][0x9a8] ;  /* 0x00026a00ff0a0b82 */ /* 0x000ea20000000a00 */
[----:B---3--:R-:W-:Y:S02]  /*10e0*/  @P0 SHF.R.S32.HI R3, RZ, 0x1f, R7 ;  /* 0x0000001fff030819 */ /* 0x008fe40000011407 */
        /* <DEDUP_REMOVED lines=36> */
[----:B------:R-:W-:Y:S01]  /*1330*/  UISETP.NE.U32.AND UP0, UPT, UR4, URZ, UPT ;  /* 0x0000003f0400728c */ /* 0x000fe2000bf05070 */
[----:B------:R-:W5:Y:S01]  /*1340*/  @P2 LDC R6, c[0x0][0x42c] ;  /* 0x00010b00ff062b82 */ /* 0x000f620000000800 */
[----:B------:R-:W-:Y:S01]  /*1350*/  ULOP3.LUT UR4, URZ, UR41, URZ, 0x33, !UPT ;  /* 0x000000293f047292 */ /* 0x000fe2000f8e333f */
[----:B------:R-:W-:Y:S01]  /*1360*/  IMAD.U32 R28, RZ, RZ, UR43 ;  /* 0x0000002bff1c7e24 */ /* 0x000fe2000f8e00ff */
[----:B------:R-:W-:Y:S01]  /*1370*/  UISETP.NE.AND.EX UP0, UPT, UR5, URZ, UPT, UP0 ;  /* 0x0000003f0500728c */ /* 0x000fe2000bf05300 */
[----:B------:R-:W-:Y:S01]  /*1380*/  PLOP3.LUT P0, PT, PT, PT, PT, 0x80, 0x0 ;  /* 0x000000000000781c */ /* 0x000fe20003f0f070 */
[----:B------:R-:W-:Y:S01]  /*1390*/  UIADD3 UR4, UR4, UR6, URZ ;  /* 0x0000000604047290 */ /* 0x000fe2000fffe03f */
[----:B------:R-:W-:Y:S01]  /*13a0*/  IMAD.MOV.U32 R55, RZ, RZ, RZ ;  /* 0x000000ffff377224 */ /* 0x000fe200078e00ff */
[----:B------:R-:W-:Y:S01]  /*13b0*/  ULDC UR5, c[0x0][0x404] ;  /* 0x0001010000057ab9 */ /* 0x000fe20000000800 */
[----:B----4-:R-:W4:Y:S01]  /*13c0*/  @P2 LDC R9, c[0x0][0x430] ;  /* 0x00010c00ff092b82 */ /* 0x010f220000000800 */
[----:B------:R-:W-:Y:S01]  /*13d0*/  USEL UR5, UR5, 0x1, UP0 ;  /* 0x0000000105057887 */ /* 0x000fe20008000000 */
[----:B------:R-:W-:Y:S01]  /*13e0*/  CS2R R10, SRZ ;  /* 0x00000000000a7805 */ /* 0x000fe2000001ff00 */
[----:B------:R-:W-:Y:S01]  /*13f0*/  UIMAD UR42, UR4, 0xc0, URZ ;  /* 0x000000c0042a78a4 */ /* 0x000fe2000f8e023f */
[----:B------:R-:W-:-:S02]  /*1400*/  CS2R R12, SRZ ;  /* 0x00000000000c7805 */ /* 0x000fc4000001ff00 */
[----:B------:R-:W-:Y:S01]  /*1410*/  CS2R R14, SRZ ;  /* 0x00000000000e7805 */ /* 0x000fe2000001ff00 */
[----:B------:R-:W-:Y:S01]  /*1420*/  ULDC UR4, c[0x0][0x988] ;  /* 0x0002620000047ab9 */ /* 0x000fe20000000800 */
[----:B-1----:R-:W-:Y:S01]  /*1430*/  IMAD R41, R41, UR5, RZ ;  /* 0x0000000529297c24 */ /* 0x002fe2000f8e02ff */
[----:B------:R-:W-:Y:S02]  /*1440*/  CS2R R20, SRZ ;  /* 0x0000000000147805 */ /* 0x000fe4000001ff00 */
[----:B------:R-:W-:Y:S02]  /*1450*/  CS2R R24, SRZ ;  /* 0x0000000000187805 */ /* 0x000fe4000001ff00 */
[----:B------:R-:W-:Y:S02]  /*1460*/  CS2R R26, SRZ ;  /* 0x00000000001a7805 */ /* 0x000fe4000001ff00 */
[----:B------:R-:W-:Y:S02]  /*1470*/  CS2R R32, SRZ ;  /* 0x0000000000207805 */ /* 0x000fe4000001ff00 */
[C---:B--2---:R-:W-:Y:S01]  /*1480*/  IADD3 R4, R41.reuse, 0x15f, -R2 ;  /* 0x0000015f29047810 */ /* 0x044fe20007ffe802 */
[----:B------:R-:W-:Y:S01]  /*1490*/  VIADD R2, R41, 0x9f ;  /* 0x0000009f29027836 */ /* 0x000fe20000000000 */
[----:B------:R-:W-:-:S02]  /*14a0*/  CS2R R30, SRZ ;  /* 0x00000000001e7805 */ /* 0x000fc4000001ff00 */
[----:B------:R-:W-:Y:S01]  /*14b0*/  CS2R R56, SRZ ;  /* 0x0000000000387805 */ /* 0x000fe2000001ff00 */
[----:B-----5:R-:W-:Y:S01]  /*14c0*/  @P2 IMAD.HI.U32 R6, R6, UR43, RZ ;  /* 0x0000002b06062c27 */ /* 0x020fe2000f8e00ff */
[----:B------:R-:W-:Y:S02]  /*14d0*/  CS2R R36, SRZ ;  /* 0x0000000000247805 */ /* 0x000fe4000001ff00 */
[----:B------:R-:W-:Y:S02]  /*14e0*/  CS2R R58, SRZ ;  /* 0x00000000003a7805 */ /* 0x000fe4000001ff00 */
[----:B------:R-:W-:Y:S01]  /*14f0*/  CS2R R44, SRZ ;  /* 0x00000000002c7805 */ /* 0x000fe2000001ff00 */
[----:B------:R-:W-:Y:S02]  /*1500*/  VIADD R4, R4, UR42 ;  /* 0x0000002a04047c36 */ /* 0x000fe40008000000 */
[----:B------:R-:W-:Y:S01]  /*1510*/  IMAD.HI R2, R2, 0x66666667, RZ ;  /* 0x6666666702027827 */ /* 0x000fe200078e02ff */
[----:B----4-:R-:W-:-:S02]  /*1520*/  @P2 SHF.R.U32.HI R28, RZ, R9, R6 ;  /* 0x00000009ff1c2219 */ /* 0x010fc40000011606 */
[----:B------:R-:W-:Y:S01]  /*1530*/  CS2R R8, SRZ ;  /* 0x0000000000087805 */ /* 0x000fe2000001ff00 */
[----:B------:R-:W-:Y:S01]  /*1540*/  IMAD.HI R4, R4, 0x66666667, RZ ;  /* 0x6666666704047827 */ /* 0x000fe200078e02ff */
[----:B------:R-:W-:Y:S01]  /*1550*/  SHF.R.U32.HI R5, RZ, 0x1f, R2 ;  /* 0x0000001fff057819 */ /* 0x000fe20000011602 */
[----:B------:R1:W-:Y:S02]  /*1560*/  STL [R1], R28 ;  /* 0x0000001c01007387 */ /* 0x0003e40000100800 */
[----:B------:R-:W-:Y:S01]  /*1570*/  IMAD.MOV.U32 R60, RZ, RZ, RZ ;  /* 0x000000ffff3c7224 */ /* 0x000fe200078e00ff */
[----:B------:R-:W-:Y:S02]  /*1580*/  SHF.R.U32.HI R7, RZ, 0x1f, R4 ;  /* 0x0000001fff077819 */ /* 0x000fe40000011604 */
[----:B------:R-:W-:Y:S02]  /*1590*/  LEA.HI.SX32 R5, R2, R5, 0x1a ;  /* 0x0000000502057211 */ /* 0x000fe400078fd2ff */
[----:B------:R-:W-:-:S02]  /*15a0*/  LEA.HI.SX32 R40, R4, R7, 0x1a ;  /* 0x0000000704287211 */ /* 0x000fc400078fd2ff */
[----:B------:R-:W-:Y:S02]  /*15b0*/  CS2R R6, SRZ ;  /* 0x0000000000067805 */ /* 0x000fe4000001ff00 */
[----:B------:R-:W-:Y:S02]  /*15c0*/  VIMNMX R40, R5, R40, PT ;  /* 0x0000002805287248 */ /* 0x000fe40003fe0100 */
[----:B------:R-:W-:Y:S02]  /*15d0*/  CS2R R4, SRZ ;  /* 0x0000000000047805 */ /* 0x000fe4000001ff00 */
[----:B-1----:R-:W-:Y:S02]  /*15e0*/  CS2R R28, SRZ ;  /* 0x00000000001c7805 */ /* 0x002fe4000001ff00 */
[----:B------:R-:W-:Y:S01]  /*15f0*/  ISETP.GE.AND P1, PT, R40, 0x1, PT ;  /* 0x000000012800780c */ /* 0x000fe20003f26270 */
[----:B---3--:R-:W-:-:S04]  /*1600*/  FMUL.FTZ R0, R3, R0 ;  /* 0x0000000003007220 */ /* 0x008fc80000410000 */
[----:B------:R-:W-:-:S08]  /*1610*/  FMUL.FTZ R2, R0, UR4 ;  /* 0x0000000400027c20 */ /* 0x000fd00008410000 */
        /* <DEDUP_REMOVED lines=34> */
.L_x_11678:
[----:B------:R-:W2:Y:S01]  /*1840*/  LDL R20, [R1+0x4] ;  /* 0x0000040001147983 */ /* 0x000ea20000100800 */
[----:B------:R-:W-:Y:S02]  /*1850*/  ISETP.NE.AND P1, PT, R17, 0x3, PT ;  /* 0x000000031100780c */ /* 0x000fe40003f25270 */
[----:B--2---:R-:W-:-:S04]  /*1860*/  LEA.HI R0, R20, R20, RZ, 0x1 ;  /* 0x0000001414007211 */ /* 0x004fc800078f08ff */
[----:B------:R-:W-:-:S05]  /*1870*/  LOP3.LUT R0, R0, 0xfffffffe, RZ, 0xc0, !PT ;  /* 0xfffffffe00007812 */ /* 0x000fca00078ec0ff */
[----:B------:R-:W-:-:S05]  /*1880*/  IMAD.IADD R0, R20, 0x1, -R0 ;  /* 0x0000000114007824 */ /* 0x000fca00078e0a00 */
[----:B------:R-:W-:-:S04]  /*1890*/  SHF.L.U32 R0, R0, 0x1f, RZ ;  /* 0x0000001f00007819 */ /* 0x000fc800000006ff */
[----:B------:R-:W1:Y:S02]  /*18a0*/  SYNCS.PHASECHK.TRANS64.TRYWAIT P0, [UR40+0x13200], R0 ;  /* 0x01320000ff0075a7 */ /* 0x000e640008000168 */
[----:B-1----:R-:W-:Y:S05]  /*18b0*/  @!P0 BRA `(.L_x_11679) ;  /* 0x000000c000408947 */ /* 0x002fea0003800000 */
.L_x_11794:
[----:B------:R-:W-:Y:S05]  /*18c0*/  @!P1 BRA `(.L_x_11680) ;  /* 0x0000000000049947 */ /* 0x000fea0003800000 */
[----:B------:R-:W-:Y:S01]  /*18d0*/  BPT.TRAP 0x1 ;  /* 0x000000040000795c */ /* 0x000fe20000300000 */
.L_x_11680:
[----:B------:R-:W-:Y:S01]  /*18e0*/  IMAD.U32 R4, RZ, RZ, UR38 ;  /* 0x00000026ff047e24 */ /* 0x000fe2000f8e00ff */
[----:B-1----:R-:W-:-:S04]  /*18f0*/  SHF.L.U32 R3, R16, 0x1f, RZ ;  /* 0x0000001f10037819 */ /* 0x002fc800000006ff */
[----:B------:R-:W-:-:S04]  /*1900*/  LEA R4, R4, UR40, 0x3 ;  /* 0x0000002804047c11 */ /* 0x000fc8000f8e18ff */
[----:B------:R1:W2:Y:S01]  /*1910*/  SYNCS.PHASECHK.TRANS64.TRYWAIT P0, [R4+URZ+0x13230], R3 ;  /* 0x01323003040075a7 */ /* 0x0002a2000800017f */
[----:B------:R-:W-:Y:S05]  /*1920*/  @!P1 BRA `(.L_x_11681) ;  /* 0x0000000000049947 */ /* 0x000fea0003800000 */
[----:B------:R-:W-:Y:S01]  /*1930*/  BPT.TRAP 0x1 ;  /* 0x000000040000795c */ /* 0x000fe20000300000 */
.L_x_11681:
[----:B--2---:R-:W-:Y:S05]  /*1940*/  @P0 BRA `(.L_x_11682) ;  /* 0x0000000000080947 */ /* 0x004fea0003800000 */
[----:B------:R-:W2:Y:S02]  /*1950*/  SYNCS.PHASECHK.TRANS64.TRYWAIT P0, [R4+URZ+0x13230], R3 ;  /* 0x01323003040075a7 */ /* 0x000ea4000800017f */
[----:B--2---:R-:W-:Y:S05]  /*1960*/  @!P0 BRA `(.L_x_11683) ;  /* 0x000000c0002c8947 */ /* 0x004fea0003800000 */
.L_x_11682:
        /* <DEDUP_REMOVED lines=15> */
[----:B------:R-:W3:Y:S01]  /*1a60*/  LDC R8, c[0x0][0x288] ;  /* 0x0000a200ff087b82 */ /* 0x000ee20000000800 */
[----:B------:R-:W-:Y:S01]  /*1a70*/  UMOV UR9, 0x80000020 ;  /* 0x8000002000097882 */ /* 0x000fe20000000000 */
[----:B------:R-:W-:Y:S01]  /*1a80*/  UMOV UR12, UR45 ;  /* 0x0000002d000c7c82 */ /* 0x000fe20008000000 */
[----:B------:R-:W-:Y:S01]  /*1a90*/  UMOV UR11, 0x80000020 ;  /* 0x80000020000b7882 */ /* 0x000fe20000000000 */
[----:B-12---:R-:W-:-:S02]  /*1aa0*/  IMAD R3, R40, -0xa0, R41 ;  /* 0xffffff6028037824 */ /* 0x006fc400078e0229 */
[----:B------:R-:W-:Y:S01]  /*1ab0*/  VIADD R121, R19, UR42 ;  /* 0x0000002a13797c36 */ /* 0x000fe20008000000 */
[----:B------:R-:W-:Y:S01]  /*1ac0*/  UIMAD UR4, UR38, 0x280, UR4 ;  /* 0x00000280260478a4 */ /* 0x000fe2000f8e0204 */
[----:B------:R-:W-:-:S03]  /*1ad0*/  @!P0 VIADD R4, R4, 0x13240 ;  /* 0x0001324004048836 */ /* 0x000fc60000000000 */
[----:B------:R-:W-:Y:S02]  /*1ae0*/  UIADD3 UR5, UR4, 0x180, URZ ;  /* 0x0000018004057890 */ /* 0x000fe4000fffe03f */
[----:B------:R-:W-:Y:S01]  /*1af0*/  UIADD3 UR6, UR4, 0x200, URZ ;  /* 0x0000020004067890 */ /* 0x000fe2000fffe03f */
[----:B------:R-:W-:Y:S01]  /*1b00*/  @!P0 PRMT R4, RZ, 0x654, R4 ;  /* 0x00000654ff048816 */ /* 0x000fe20000000004 */
[----:B------:R-:W-:Y:S01]  /*1b10*/  UMOV UR14, UR4 ;  /* 0x00000004000e7c82 */ /* 0x000fe20008000000 */
[----:B------:R-:W-:Y:S01]  /*1b20*/  UIADD3 UR10, UR4, 0x2, URZ ;  /* 0x00000002040a7890 */ /* 0x000fe2000fffe03f */
[----:B------:R-:W-:Y:S01]  /*1b30*/  QGMMA.64x32x32.F32.E4M3.E4M3 R104, gdesc[UR12], RZ, !UPT, gsb0 ;  /* 0x006000000c6879f3 */ /* 0x000fe2000c0008ff */
[----:B------:R-:W-:Y:S01]  /*1b40*/  UIADD3 UR14, UR4, 0x80, URZ ;  /* 0x00000080040e7890 */ /* 0x000fe2000fffe03f */
[----:B------:R-:W-:Y:S01]  /*1b50*/  UMOV UR15, 0x80000020 ;  /* 0x80000020000f7882 */ /* 0x000fe20000000000 */
[C---:B---3--:R-:W-:Y:S01]  /*1b60*/  IADD3 R5, -R8.reuse, 0xa1, R3 ;  /* 0x000000a108057810 */ /* 0x048fe20007ffe103 */
[----:B------:R-:W-:Y:S01]  /*1b70*/  VIADD R3, R3, 0xa0 ;  /* 0x000000a003037836 */ /* 0x000fe20000000000 */
[----:B------:R-:W-:-:S03]  /*1b80*/  IADD3 R41, -R8, UR42, R41 ;  /* 0x0000002a08297c10 */ /* 0x000fc6000fffe129 */
[C---:B------:R-:W-:Y:S02]  /*1b90*/  IMAD R12, R18.reuse, -0x2, R5 ;  /* 0xfffffffe120c7824 */ /* 0x040fe400078e0205 */
[----:B------:R-:W-:-:S03]  /*1ba0*/  IMAD R20, R18, -0x2, R3 ;  /* 0xfffffffe12147824 */ /* 0x000fc600078e0203 */
[----:B------:R-:W-:-:S04]  /*1bb0*/  IADD3 R3, R12, 0x8, R121 ;  /* 0x000000080c037810 */ /* 0x000fc80007ffe079 */
[----:B------:R-:W-:-:S04]  /*1bc0*/  VIMNMX R0, R20, R3, PT ;  /* 0x0000000314007248 */ /* 0x000fc80003fe0100 */
[C---:B------:R-:W-:Y:S02]  /*1bd0*/  ISETP.GT.AND P2, PT, R0.reuse, RZ, PT ;  /* 0x000000ff0000720c */ /* 0x040fe40003f44270 */
        /* <DEDUP_REMOVED lines=97> */
[----:B------:R-:W-:Y:S01]  /*21f0*/  FSEL R5, R82, -INF , P3 ;  /* 0xff80000052057808 */ /* 0x000fe20001800000 */
[----:B------:R-:W-:Y:S01]  /*2200*/  IMAD.HI R82, R41, 0x66666667, RZ ;  /* 0x6666666729527827 */ /* 0x000fe200078e02ff */
        /* <DEDUP_REMOVED lines=11> */
[----:B------:R-:W-:Y:S01]  /*22c0*/  FMNMX.FTZ R14, R87, R14, !PT ;  /* 0x0000000e570e7209 */ /* 0x000fe20007810000 */
[----:B------:R-:W-:Y:S02]  /*22d0*/  WARPGROUP.DEPBAR.LE gsb0, 0x0 ;  /* 0x00008000000079c5 */ /* 0x000fe40000010000 */
[----:B------:R-:W-:Y:S01]  /*22e0*/  WARPGROUP.ARRIVE ;  /* 0x00000000000079c5 */ /* 0x000fe20000000000 */
[----:B------:R-:W-:-:S02]  /*22f0*/  FSEL R9, R58, -INF , P3 ;  /* 0xff8000003a097808 */ /* 0x000fc40001800000 */
[C---:B------:R-:W-:Y:S02]  /*2300*/  ISETP.GT.AND P3, PT, R0.reuse, 0x68, PT ;  /* 0x000000680000780c */ /* 0x040fe40003f64270 */
[----:B------:R-:W-:Y:S01]  /*2310*/  FSEL R59, R59, -INF , P2 ;  /* 0xff8000003b3b7808 */ /* 0x000fe20001000000 */
[----:B------:R-:W-:Y:S01]  /*2320*/  QGMMA.64x32x32.F32.E4M3.E4M3 R24, gdesc[UR8], R24, gsb0 ;  /* 0x00600000081879f3 */ /* 0x000fe20008000818 */
        /* <DEDUP_REMOVED lines=45> */
[----:B------:R-:W2:Y:S02]  /*2600*/  SHFL.BFLY PT, R0, R39, 0x2, 0x1f ;  /* 0x0c401f0027007f89 */ /* 0x000ea400000e0000 */
[----:B--2---:R-:W-:-:S05]  /*2610*/  FMNMX.FTZ R30, R39, R0, !PT ;  /* 0x00000000271e7209 */ /* 0x004fca0007810000 */
[----:B------:R-:W2:Y:S02]  /*2620*/  SHFL.BFLY PT, R49, R30, 0x1, 0x1f ;  /* 0x0c201f001e317f89 */ /* 0x000ea400000e0000 */
[----:B--2---:R-:W-:Y:S02]  /*2630*/  FMNMX.FTZ R0, R30, R49, !PT ;  /* 0x000000311e007209 */ /* 0x004fe40007810000 */
[----:B------:R-:W-:Y:S02]  /*2640*/  VIADDMNMX R30, R121, R12, R20, PT ;  /* 0x0000000c791e7246 */ /* 0x000fe40003800114 */
[----:B------:R-:W-:Y:S01]  /*2650*/  FSETP.NEU.FTZ.AND P2, PT, R0, -INF , PT ;  /* 0xff8000000000780b */ /* 0x000fe20003f5d000 */
[----:B------:R-:W-:-:S01]  /*2660*/  FFMA.FTZ R53, R2, R0, -8 ;  /* 0xc100000002357423 */ /* 0x000fc20000010000 */
[C---:B------:R-:W-:Y:S02]  /*2670*/  ISETP.GT.AND P3, PT, R30.reuse, 0x1, PT ;  /* 0x000000011e00780c */ /* 0x040fe40003f64270 */
[----:B------:R-:W-:-:S02]  /*2680*/  ISETP.GT.AND P4, PT, R30, 0x8, PT ;  /* 0x000000081e00780c */ /* 0x000fc40003f84270 */
        /* <DEDUP_REMOVED lines=31> */
[--C-:B------:R-:W-:Y:S01]  /*2880*/  FFMA.FTZ R31, R2, R45, -R53.reuse ;  /* 0x0000002d021f7223 */ /* 0x100fe20000010835 */
[----:B------:R-:W-:Y:S01]  /*2890*/  FSEL R107, R116, -INF , P3 ;  /* 0xff800000746b7808 */ /* 0x000fe20001800000 */
[----:B------:R-:W-:Y:S01]  /*28a0*/  MUFU.EX2 R14, R14 ;  /* 0x0000000e000e7308 */ /* 0x000fe20000000800 */
[----:B------:R-:W-:Y:S01]  /*28b0*/  FMNMX.FTZ R38, R113, R38, !PT ;  /* 0x0000002671267209 */ /* 0x000fe20007810000 */
[C-C-:B------:R-:W-:Y:S01]  /*28c0*/  FFMA.FTZ R20, R2.reuse, R118, -R53.reuse ;  /* 0x0000007602147223 */ /* 0x140fe20000010835 */
[----:B------:R-:W-:Y:S01]  /*28d0*/  FSEL R117, R117, -INF , P2 ;  /* 0xff80000075757808 */ /* 0x000fe20001000000 */
[--C-:B------:R-:W-:Y:S01]  /*28e0*/  FFMA.FTZ R90, R2, R90, -R53.reuse ;  /* 0x0000005a025a7223 */ /* 0x100fe20000010835 */
[----:B------:R-:W-:Y:S01]  /*28f0*/  ISETP.GT.AND P2, PT, R30, 0x20, PT ;  /* 0x000000201e00780c */ /* 0x000fe20003f44270 */
[--C-:B------:R-:W-:Y:S01]  /*2900*/  FFMA.FTZ R94, R2, R94, -R53.reuse ;  /* 0x0000005e025e7223 */ /* 0x100fe20000010835 */
[----:B------:R-:W-:Y:S01]  /*2910*/  FMNMX.FTZ R38, R107, R38, !PT ;  /* 0x000000266b267209 */ /* 0x000fe20007810000 */
[----:B------:R-:W-:Y:S01]  /*2920*/  MUFU.EX2 R10, R10 ;  /* 0x0000000a000a7308 */ /* 0x000fe20000000800 */
[----:B------:R-:W-:Y:S01]  /*2930*/  ISETP.GT.AND P3, PT, R30, 0x21, PT ;  /* 0x000000211e00780c */ /* 0x000fe20003f64270 */
[--C-:B------:R-:W-:Y:S01]  /*2940*/  FFMA.FTZ R42, R2, R98, -R53.reuse ;  /* 0x00000062022a7223 */ /* 0x100fe20000010835 */
        /* <DEDUP_REMOVED lines=15> */
[--C-:B------:R-:W-:Y:S01]  /*2a40*/  FFMA.FTZ R11, R2, R11, -R53.reuse ;  /* 0x0000000b020b7223 */ /* 0x100fe20000010835 */
[----:B------:R-:W-:Y:S01]  /*2a50*/  ISETP.GT.AND P2, PT, R30, 0x30, PT ;  /* 0x000000301e00780c */ /* 0x000fe20003f44270 */
[C-C-:B------:R-:W-:Y:S01]  /*2a60*/  FFMA.FTZ R13, R2.reuse, R13, -R53.reuse ;  /* 0x0000000d020d7223 */ /* 0x140fe20000010835 */
[----:B------:R-:W-:Y:S01]  /*2a70*/  FSEL R121, R93, -INF , P3 ;  /* 0xff8000005d797808 */ /* 0x000fe20001800000 */
[--C-:B------:R-:W-:Y:S01]  /*2a80*/  FFMA.FTZ R15, R2, R15, -R53.reuse ;  /* 0x0000000f020f7223 */ /* 0x100fe20000010835 */
[----:B------:R-:W-:Y:S01]  /*2a90*/  FMNMX.FTZ R48, R119, R48, !PT ;  /* 0x0000003077307209 */ /* 0x000fe20007810000 */
[----:B------:R3:W-:Y:S01]  /*2aa0*/  MUFU.EX2 R93, R50 ;  /* 0x00000032005d7308 */ /* 0x0007e20000000800 */
        /* <DEDUP_REMOVED lines=9> */
[C-C-:B---3--:R-:W-:Y:S01]  /*2b40*/  FFMA.FTZ R50, R2.reuse, R46, -R53.reuse ;  /* 0x0000002e02327223 */ /* 0x148fe20000010835 */
[----:B------:R-:W-:Y:S01]  /*2b50*/  FMNMX.FTZ R48, R123, R48, !PT ;  /* 0x000000307b307209 */ /* 0x000fe20007810000 */
[----:B------:R-:W-:Y:S01]  /*2b60*/  FFMA.FTZ R46, R2, R102, -R53 ;  /* 0x00000066022e7223 */ /* 0x000fe20000010835 */
[----:B------:R-:W-:-:S02]  /*2b70*/  ISETP.GT.AND P3, PT, R30, 0x39, PT ;  /* 0x000000391e00780c */ /* 0x000fc40003f64270 */
[----:B------:R-:W-:Y:S01]  /*2b80*/  FSEL R125, R100, -INF , P2 ;  /* 0xff800000647d7808 */ /* 0x000fe20001000000 */
[----:B------:R-:W3:Y:S01]  /*2b90*/  MUFU.EX2 R99, R99 ;  /* 0x0000006300637308 */ /* 0x000ee20000000800 */
[----:B------:R-:W-:Y:S02]  /*2ba0*/  FMNMX.FTZ R48, R97, R48, !PT ;  /* 0x0000003061307209 */ /* 0x000fe40007810000 */
[----:B------:R-:W-:Y:S02]  /*2bb0*/  FSEL R127, R101, -INF , P3 ;  /* 0xff800000657f7808 */ /* 0x000fe40001800000 */
[C---:B------:R-:W-:Y:S02]  /*2bc0*/  ISETP.GT.AND P2, PT, R30.reuse, 0x40, PT ;  /* 0x000000401e00780c */ /* 0x040fe40003f44270 */
        /* <DEDUP_REMOVED lines=8> */
[C-C-:B----4-:R-:W-:Y:S01]  /*2c50*/  FFMA.FTZ R50, R2.reuse, R44, -R53.reuse ;  /* 0x0000002c02327223 */ /* 0x150fe20000010835 */
[----:B------:R-:W-:Y:S01]  /*2c60*/  FMNMX.FTZ R48, R129, R48, !PT ;  /* 0x0000003081307209 */ /* 0x000fe20007810000 */
[----:B------:R-:W-:Y:S01]  /*2c70*/  FFMA.FTZ R44, R2, R74, -R53 ;  /* 0x0000004a022c7223 */ /* 0x000fe20000010835 */
[----:B------:R-:W-:-:S02]  /*2c80*/  ISETP.GT.AND P3, PT, R30, 0x49, PT ;  /* 0x000000491e00780c */ /* 0x000fc40003f64270 */
[----:B------:R-:W-:Y:S01]  /*2c90*/  FSEL R131, R76, -INF , P2 ;  /* 0xff8000004c837808 */ /* 0x000fe20001000000 */
[----:B------:R-:W-:Y:S01]  /*2ca0*/  MUFU.EX2 R111, R111 ;  /* 0x0000006f006f7308 */ /* 0x000fe20000000800 */
[----:B------:R-:W-:Y:S02]  /*2cb0*/  FMNMX.FTZ R48, R73, R48, !PT ;  /* 0x0000003049307209 */ /* 0x000fe40007810000 */
[C---:B------:R-:W-:Y:S02]  /*2cc0*/  ISETP.GT.AND P2, PT, R30.reuse, 0x50, PT ;  /* 0x000000501e00780c */ /* 0x040fe40003f44270 */
[----:B------:R-:W-:Y:S02]  /*2cd0*/  FSEL R133, R77, -INF , P3 ;  /* 0xff8000004d857808 */ /* 0x000fe40001800000 */
[----:B------:R-:W-:Y:S01]  /*2ce0*/  FMNMX.FTZ R48, R131, R48, !PT ;  /* 0x0000003083307209 */ /* 0x000fe20007810000 */
[----:B------:R4:W-:Y:S01]  /*2cf0*/  MUFU.EX2 R77, R50 ;  /* 0x00000032004d7308 */ /* 0x0009e20000000800 */
        /* <DEDUP_REMOVED lines=9> */
[----:B------:R-:W-:Y:S01]  /*2d90*/  VIADD R84, R40, 0xfffffffe ;  /* 0xfffffffe28547836 */ /* 0x000fe20000000000 */
[----:B------:R-:W-:Y:S01]  /*2da0*/  FMNMX.FTZ R48, R81, R48, !PT ;  /* 0x0000003051307209 */ /* 0x000fe20007810000 */
[----:B------:R-:W-:Y:S01]  /*2db0*/  MUFU.EX2 R42, R42 ;  /* 0x0000002a002a7308 */ /* 0x000fe20000000800 */
[----:B------:R-:W-:Y:S02]  /*2dc0*/  FSEL R85, R85, -INF , P3 ;  /* 0xff80000055557808 */ /* 0x000fe40001800000 */
[C---:B------:R-:W-:Y:S02]  /*2dd0*/  ISETP.GT.AND P2, PT, R30.reuse, 0x60, PT ;  /* 0x000000601e00780c */ /* 0x040fe40003f44270 */
[----:B------:R-:W-:Y:S02]  /*2de0*/  FMNMX.FTZ R48, R137, R48, !PT ;  /* 0x0000003089307209 */ /* 0x000fe40007810000 */
[----:B------:R-:W-:Y:S01]  /*2df0*/  ISETP.GT.AND P3, PT, R30, 0x61, PT ;  /* 0x000000611e00780c */ /* 0x000fe20003f64270 */
[----:B------:R-:W-:Y:S01]  /*2e00*/  MUFU.EX2 R46, R46 ;  /* 0x0000002e002e7308 */ /* 0x000fe20000000800 */
[----:B------:R-:W-:-:S02]  /*2e10*/  FSEL R139, R56, -INF , P2 ;  /* 0xff800000388b7808 */ /* 0x000fc40001000000 */
[----:B----4-:R-:W-:Y:S02]  /*2e20*/  FMNMX.FTZ R50, R85, R48, !PT ;  /* 0x0000003055327209 */ /* 0x010fe40007810000 */
        /* <DEDUP_REMOVED lines=9> */
[----:B----4-:R-:W-:Y:S01]  /*2ec0*/  FFMA.FTZ R3, R2, R83, -R53 ;  /* 0x0000005302037223 */ /* 0x010fe20000010835 */
        /* <DEDUP_REMOVED lines=20> */
[----:B------:R-:W-:Y:S01]  /*3010*/  FFMA.FTZ R24, R2, R7, -R53 ;  /* 0x0000000702187223 */ /* 0x000fe20000010835 */
[----:B------:R-:W-:-:S02]  /*3020*/  FMNMX.FTZ R52, R69, R52, !PT ;  /* 0x0000003445347209 */ /* 0x000fc40007810000 */
[C---:B------:R-:W-:Y:S02]  /*3030*/  ISETP.GT.AND P2, PT, R30.reuse, 0x88, PT ;  /* 0x000000881e00780c */ /* 0x040fe40003f44270 */
        /* <DEDUP_REMOVED lines=31> */
[----:B--2---:R-:W-:Y:S02]  /*3230*/  F2FP.SATFINITE.E4M3.F32.PACK_AB_MERGE_C R153, R51, R10, RZ ;  /* 0x0000000a3399723e */ /* 0x004fe400048070ff */
[----:B---3--:R-:W-:Y:S01]  /*3240*/  F2FP.SATFINITE.E4M3.F32.PACK_AB_MERGE_C R155, R99, R20, RZ ;  /* 0x00000014639b723e */ /* 0x008fe200048070ff */
[----:B----4-:R-:W2:Y:S01]  /*3250*/  SHFL.BFLY PT, R3, R52, 0x2, 0x1f ;  /* 0x0c401f0034037f89 */ /* 0x010ea200000e0000 */
[----:B------:R-:W-:-:S02]  /*3260*/  F2FP.SATFINITE.E4M3.F32.PACK_AB_MERGE_C R153, R14, R49, R153 ;  /* 0x000000310e99723e */ /* 0x000fc40004807099 */
[----:B------:R-:W-:Y:S01]  /*3270*/  F2FP.SATFINITE.E4M3.F32.PACK_AB_MERGE_C R155, R12, R39, R155 ;  /* 0x000000270c9b723e */ /* 0x000fe2000480709b */
[----:B------:R-:W-:Y:S08]  /*3280*/  MUFU.EX2 R13, R13 ;  /* 0x0000000d000d7308 */ /* 0x000ff00000000800 */
[----:B------:R-:W-:Y:S08]  /*3290*/  MUFU.EX2 R32, R32 ;  /* 0x0000002000207308 */ /* 0x000ff00000000800 */
[----:B------:R-:W-:Y:S01]  /*32a0*/  MUFU.EX2 R15, R15 ;  /* 0x0000000f000f7308 */ /* 0x000fe20000000800 */
[----:B--2---:R-:W-:Y:S01]  /*32b0*/  FMNMX.FTZ R7, R52, R3, !PT ;  /* 0x0000000334077209 */ /* 0x004fe20007810000 */
[C-C-:B------:R-:W-:Y:S01]  /*32c0*/  FFMA.FTZ R52, R2.reuse, R27, -R53.reuse ;  /* 0x0000001b02347223 */ /* 0x140fe20000010835 */
[----:B------:R-:W-:-:S05]  /*32d0*/  FFMA.FTZ R27, R2, R43, -R53 ;  /* 0x0000002b021b7223 */ /* 0x000fca0000010835 */
[----:B------:R-:W-:Y:S01]  /*32e0*/  MUFU.EX2 R36, R36 ;  /* 0x0000002400247308 */ /* 0x000fe20000000800 */
[----:B------:R-:W2:Y:S07]  /*32f0*/  SHFL.BFLY PT, R56, R7, 0x1, 0x1f ;  /* 0x0c201f0007387f89 */ /* 0x000eae00000e0000 */
[----:B------:R-:W-:Y:S08]  /*3300*/  MUFU.EX2 R27, R27 ;  /* 0x0000001b001b7308 */ /* 0x000ff00000000800 */
[----:B------:R-:W-:Y:S08]  /*3310*/  MUFU.EX2 R54, R54 ;  /* 0x0000003600367308 */ /* 0x000ff00000000800 */
[----:B------:R-:W-:Y:S01]  /*3320*/  MUFU.EX2 R21, R21 ;  /* 0x0000001500157308 */ /* 0x000fe20000000800 */
[----:B--2---:R-:W-:Y:S01]  /*3330*/  FMNMX.FTZ R3, R7, R56, !PT ;  /* 0x0000003807037209 */ /* 0x004fe20007810000 */
[----:B------:R-:W-:-:S03]  /*3340*/  FADD.FTZ R7, R49, R14 ;  /* 0x0000000e31077221 */ /* 0x000fc60000010000 */
[----:B------:R-:W-:Y:S01]  /*3350*/  FSETP.NEU.FTZ.AND P2, PT, R3, -INF , PT ;  /* 0xff8000000300780b */ /* 0x000fe20003f5d000 */
[----:B------:R-:W-:-:S02]  /*3360*/  FFMA.FTZ R60, R2, R3, -8 ;  /* 0xc1000000023c7423 */ /* 0x000fc40000010003 */
[----:B------:R2:W-:Y:S03]  /*3370*/  MUFU.EX2 R56, R47 ;  /* 0x0000002f00387308 */ /* 0x0005e60000000800 */
[----:B------:R-:W-:-:S05]  /*3380*/  FSEL R60, R60, RZ, P2 ;  /* 0x000000ff3c3c7208 */ /* 0x000fca0001000000 */
[C-C-:B------:R-:W-:Y:S01]  /*3390*/  FFMA.FTZ R43, R2.reuse, R91, -R60.reuse ;  /* 0x0000005b022b7223 */ /* 0x140fe2000001083c */
[----:B------:R-:W-:-:S01]  /*33a0*/  FFMA.FTZ R58, R2, R105, -R60 ;  /* 0x00000069023a7223 */ /* 0x000fc2000001083c */
[C-C-:B--2---:R-:W-:Y:S01]  /*33b0*/  FFMA.FTZ R47, R2.reuse, R95, -R60.reuse ;  /* 0x0000005f022f7223 */ /* 0x144fe2000001083c */
[----:B------:R-:W-:-:S01]  /*33c0*/  FFMA.FTZ R64, R2, R109, -R60 ;  /* 0x0000006d02407223 */ /* 0x000fc2000001083c */
[C-C-:B------:R-:W-:Y:S01]  /*33d0*/  FFMA.FTZ R45, R2.reuse, R103, -R60.reuse ;  /* 0x00000067022d7223 */ /* 0x140fe2000001083c */
[----:B------:R-:W-:-:S01]  /*33e0*/  FFMA.FTZ R62, R2, R113, -R60 ;  /* 0x00000071023e7223 */ /* 0x000fc2000001083c */
[----:B------:R-:W-:Y:S01]  /*33f0*/  MUFU.EX2 R43, R43 ;  /* 0x0000002b002b7308 */ /* 0x000fe20000000800 */
[----:B------:R-:W-:-:S01]  /*3400*/  FFMA.FTZ R59, R2, R107, -R60 ;  /* 0x0000006b023b7223 */ /* 0x000fc2000001083c */
[----:B------:R-:W-:Y:S01]  /*3410*/  SHF.R.U32.HI R95, RZ, 0x1f, R82 ;  /* 0x0000001fff5f7819 */ /* 0x000fe20000011652 */
[----:B------:R-:W-:-:S01]  /*3420*/  FFMA.FTZ R68, R2, R117, -R60 ;  /* 0x0000007502447223 */ /* 0x000fc2000001083c */
[C-C-:B------:R-:W-:Y:S01]  /*3430*/  FFMA.FTZ R53, R2.reuse, R115, -R60.reuse ;  /* 0x0000007302357223 */ /* 0x140fe2000001083c */
[----:B------:R-:W-:-:S01]  /*3440*/  FFMA.FTZ R81, R2, R81, -R60 ;  /* 0x0000005102517223 */ /* 0x000fc2000001083c */
[----:B------:R-:W-:Y:S01]  /*3450*/  LEA.HI.SX32 R95, R82, R95, 0x1a ;  /* 0x0000005f525f7211 */ /* 0x000fe200078fd2ff */
        /* <DEDUP_REMOVED lines=36> */
[----:B------:R-:W-:-:S01]  /*36a0*/  FFMA.FTZ R149, R2, R149, -R60 ;  /* 0x0000009502957223 */ /* 0x000fc2000001083c */
[C-C-:B------:R-:W-:Y:S01]  /*36b0*/  FFMA.FTZ R151, R2.reuse, R151, -R60.reuse ;  /* 0x0000009702977223 */ /* 0x140fe2000001083c */
[----:B------:R-:W-:-:S01]  /*36c0*/  FFMA.FTZ R33, R2, R33, -R60 ;  /* 0x0000002102217223 */ /* 0x000fc2000001083c */
[----:B------:R-:W-:Y:S01]  /*36d0*/  ISETP.GE.AND P2, PT, R84, R7, PT ;  /* 0x000000075400720c */ /* 0x000fe20003f46270 */
[----:B------:R-:W-:-:S01]  /*36e0*/  FADD.FTZ R84, R20, R85 ;  /* 0x0000005514547221 */ /* 0x000fc20000010000 */
[----:B------:R-:W3:Y:S01]  /*36f0*/  MUFU.EX2 R59, R59 ;  /* 0x0000003b003b7308 */ /* 0x000ee20000000800 */
[----:B------:R-:W-:-:S01]  /*3700*/  FFMA.FTZ R37, R2, R37, -R60 ;  /* 0x0000002502257223 */ /* 0x000fc2000001083c */
[----:B------:R-:W-:Y:S01]  /*3710*/  F2FP.SATFINITE.E4M3.F32.PACK_AB_MERGE_C R64, R64, R47, RZ ;  /* 0x0000002f4040723e */ /* 0x000fe200048070ff */
[----:B------:R-:W-:-:S03]  /*3720*/  FADD.FTZ R85, R99, R84 ;  /* 0x0000005463557221 */ /* 0x000fc60000010000 */
[----:B------:R-:W-:Y:S01]  /*3730*/  F2FP.SATFINITE.E4M3.F32.PACK_AB_MERGE_C R152, R58, R43, R64 ;  /* 0x0000002b3a98723e */ /* 0x000fe20004807040 */
[----:B------:R-:W-:-:S01]  /*3740*/  FADD.FTZ R86, R34, R85 ;  /* 0x0000005522567221 */ /* 0x000fc20000010000 */
[----:B------:R-:W4:Y:S01]  /*3750*/  MUFU.EX2 R68, R68 ;  /* 0x0000004400447308 */ /* 0x000f220000000800 */
[----:B------:R-:W-:-:S07]  /*3760*/  IMAD.MOV.U32 R43, RZ, RZ, R55 ;  /* 0x000000ffff2b7224 */ /* 0x000fce00078e0037 */
[----:B------:R-:W5:Y:S08]  /*3770*/  MUFU.EX2 R53, R53 ;  /* 0x0000003500357308 */ /* 0x000f700000000800 */
[----:B------:R1:W-:Y:S08]  /*3780*/  MUFU.EX2 R8, R81 ;  /* 0x0000005100087308 */ /* 0x0003f00000000800 */
[----:B------:R-:W5:Y:S01]  /*3790*/  MUFU.EX2 R66, R66 ;  /* 0x0000004200427308 */ /* 0x000f620000000800 */
[----:B-1----:R-:W-:-:S01]  /*37a0*/  FADD.FTZ R81, R45, R40 ;  /* 0x000000282d517221 */ /* 0x002fc20000010000 */
[----:B------:R-:W-:Y:S01]  /*37b0*/  FFMA.FTZ R40, R2, R141, -R60 ;  /* 0x0000008d02287223 */ /* 0x000fe2000001083c */
[----:B------:R-:W-:-:S02]  /*37c0*/  F2FP.SATFINITE.E4M3.F32.PACK_AB_MERGE_C R141, R30, R11, RZ ;  /* 0x0000000b1e8d723e */ /* 0x000fc400048070ff */
[----:B--2---:R-:W-:Y:S02]  /*37d0*/  FADD.FTZ R82, R62, R81 ;  /* 0x000000513e527221 */ /* 0x004fe40000010000 */
[----:B------:R-:W-:Y:S01]  /*37e0*/  F2FP.SATFINITE.E4M3.F32.PACK_AB_MERGE_C R141, R28, R9, R141 ;  /* 0x000000091c8d723e */ /* 0x000fe2000480708d */
[----:B------:R-:W1:Y:S01]  /*37f0*/  MUFU.EX2 R67, R67 ;  /* 0x0000004300437308 */ /* 0x000e620000000800 */
[----:B---3--:R-:W-:-:S01]  /*3800*/  FADD.FTZ R81, R59, R82 ;  /* 0x000000523b517221 */ /* 0x008fc20000010000 */
[----:B------:R-:W-:Y:S01]  /*3810*/  FFMA.FTZ R82, R2, R65, -R60 ;  /* 0x0000004102527223 */ /* 0x000fe2000001083c */
[C---:B----4-:R-:W-:Y:S02]  /*3820*/  F2FP.SATFINITE.E4M3.F32.PACK_AB_MERGE_C R59, R68.reuse, R59, RZ ;  /* 0x0000003b443b723e */ /* 0x050fe400048070ff */
[----:B------:R-:W-:Y:S01]  /*3830*/  FADD.FTZ R84, R68, R81 ;  /* 0x0000005144547221 */ /* 0x000fe20000010000 */
[----:B------:R-:W-:-:S01]  /*3840*/  FADD.FTZ R81, R111, R86 ;  /* 0x000000566f517221 */ /* 0x000fc20000010000 */
[----:B------:R-:W-:Y:S01]  /*3850*/  F2FP.SATFINITE.E4M3.F32.PACK_AB_MERGE_C R154, R62, R45, R59 ;  /* 0x0000002d3e9a723e */ /* 0x000fe2000480703b */
[----:B------:R-:W2:Y:S01]  /*3860*/  MUFU.EX2 R72, R72 ;  /* 0x0000004800487308 */ /* 0x000ea20000000800 */
[----:B-----5:R-:W-:-:S01]  /*3870*/  FADD.FTZ R65, R53, R84 ;  /* 0x0000005435417221 */ /* 0x020fc20000010000 */
[----:B------:R-:W-:Y:S01]  /*3880*/  FADD.FTZ R86, R38, R81 ;  /* 0x0000005126567221 */ /* 0x000fe20000010000 */
[----:B------:R-:W-:-:S02]  /*3890*/  IMAD.MOV.U32 R45, RZ, RZ, R55 ;  /* 0x000000ffff2d7224 */ /* 0x000fc400078e0037 */
[----:B------:R-:W-:Y:S01]  /*38a0*/  FADD.FTZ R84, R66, R65 ;  /* 0x0000004142547221 */ /* 0x000fe20000010000 */
[----:B------:R-:W-:-:S01]  /*38b0*/  FADD.FTZ R85, R93, R86 ;  /* 0x000000565d557221 */ /* 0x000fc20000010000 */
[----:B------:R-:W-:Y:S01]  /*38c0*/  FFMA.FTZ R65, R2, R25, -R60 ;  /* 0x0000001902417223 */ /* 0x000fe2000001083c */
        /* <DEDUP_REMOVED lines=10> */
[----:B------:R-:W-:-:S03]  /*3970*/  IMAD.MOV.U32 R34, RZ, RZ, R55 ;  /* 0x000000ffff227224 */ /* 0x000fc600078e0037 */
[----:B------:R-:W-:Y:S01]  /*3980*/  F2FP.SATFINITE.E4M3.F32.PACK_AB_MERGE_C R148, R66, R53, R67 ;  /* 0x000000354294723e */ /* 0x000fe20004807043 */
[----:B------:R-:W2:Y:S01]  /*3990*/  MUFU.EX2 R76, R76 ;  /* 0x0000004c004c7308 */ /* 0x000ea20000000800 */
[----:B---3--:R-:W-:-:S01]  /*39a0*/  FADD.FTZ R81, R63, R84 ;  /* 0x000000543f517221 */ /* 0x008fc20000010000 */
[----:B------:R-:W-:-:S06]  /*39b0*/  IMAD.MOV.U32 R53, RZ, RZ, R55 ;  /* 0x000000ffff357224 */ /* 0x000fcc00078e0037 */
[----:B------:R-:W3:Y:S01]  /*39c0*/  MUFU.EX2 R89, R89 ;  /* 0x0000005900597308 */ /* 0x000ee20000000800 */
[----:B-1----:R-:W-:-:S07]  /*39d0*/  FADD.FTZ R81, R70, R81 ;  /* 0x0000005146517221 */ /* 0x002fce0000010000 */
[----:B------:R-:W1:Y:S01]  /*39e0*/  MUFU.EX2 R71, R71 ;  /* 0x0000004700477308 */ /* 0x000e620000000800 */
[----:B--2---:R-:W-:-:S01]  /*39f0*/  FADD.FTZ R84, R76, R81 ;  /* 0x000000514c547221 */ /* 0x004fc20000010000 */
[C---:B------:R-:W-:Y:S01]  /*3a00*/  FADD.FTZ R81, R77.reuse, R86 ;  /* 0x000000564d517221 */ /* 0x040fe20000010000 */
[----:B------:R-:W-:-:S03]  /*3a10*/  F2FP.SATFINITE.E4M3.F32.PACK_AB_MERGE_C R77, R77, R46, RZ ;  /* 0x0000002e4d4d723e */ /* 0x000fc600048070ff */
[----:B------:R-:W-:Y:S01]  /*3a20*/  FADD.FTZ R60, R44, R81 ;  /* 0x000000512c3c7221 */ /* 0x000fe20000010000 */
[----:B------:R-:W-:Y:S01]  /*3a30*/  F2FP.SATFINITE.E4M3.F32.PACK_AB_MERGE_C R101, R101, R42, R77 ;  /* 0x0000002a6565723e */ /* 0x000fe2000480704d */
[----:B------:R-:W2:Y:S01]  /*3a40*/  MUFU.EX2 R74, R74 ;  /* 0x0000004a004a7308 */ /* 0x000ea20000000800 */
[----:B---3--:R-:W-:-:S01]  /*3a50*/  FADD.FTZ R84, R89, R84 ;  /* 0x0000005459547221 */ /* 0x008fc20000010000 */
[----:B------:R-:W-:Y:S01]  /*3a60*/  FADD.FTZ R81, R75, R60 ;  /* 0x0000003c4b517221 */ /* 0x000fe20000010000 */
[----:B------:R-:W-:Y:S01]  /*3a70*/  F2FP.SATFINITE.E4M3.F32.PACK_AB_MERGE_C R76, R89, R76, RZ ;  /* 0x0000004c594c723e */ /* 0x000fe200048070ff */
[----:B------:R-:W-:Y:S02]  /*3a80*/  IMAD.MOV.U32 R42, RZ, RZ, R55 ;  /* 0x000000ffff2a7224 */ /* 0x000fe400078e0037 */
[----:B------:R-:W-:-:S01]  /*3a90*/  FADD.FTZ R38, R48, R81 ;  /* 0x0000005130267221 */ /* 0x000fc20000010000 */
[----:B------:R-:W-:Y:S01]  /*3aa0*/  F2FP.SATFINITE.E4M3.F32.PACK_AB_MERGE_C R150, R70, R63, R76 ;  /* 0x0000003f4696723e */ /* 0x000fe2000480704c */
        /* <DEDUP_REMOVED lines=11> */
[----:B------:R-:W-:Y:S01]  /*3b60*/  FADD.FTZ R46, R24, R51 ;  /* 0x00000033182e7221 */ /* 0x000fe20000010000 */
[----:B------:R-:W-:Y:S01]  /*3b70*/  F2FP.SATFINITE.E4M3.F32.PACK_AB_MERGE_C R78, R91, R78, RZ ;  /* 0x0000004e5b4e723e */ /* 0x000fe200048070ff */
[----:B------:R-:W-:Y:S02]  /*3b80*/  IMAD.MOV.U32 R51, RZ, RZ, R55 ;  /* 0x000000ffff337224 */ /* 0x000fe400078e0037 */
[----:B------:R-:W-:-:S01]  /*3b90*/  FADD.FTZ R46, R87, R46 ;  /* 0x0000002e572e7221 */ /* 0x000fc20000010000 */
[----:B------:R-:W-:Y:S01]  /*3ba0*/  F2FP.SATFINITE.E4M3.F32.PACK_AB_MERGE_C R144, R74, R71, R78 ;  /* 0x000000474a90723e */ /* 0x000fe2000480704e */
[----:B------:R-:W1:Y:S01]  /*3bb0*/  MUFU.EX2 R80, R80 ;  /* 0x0000005000507308 */ /* 0x000e620000000800 */
[----:B--2---:R-:W-:-:S04]  /*3bc0*/  FADD.FTZ R47, R73, R38 ;  /* 0x00000026492f7221 */ /* 0x004fc80000010000 */
[----:B------:R-:W-:-:S03]  /*3bd0*/  FADD.FTZ R38, R8, R47 ;  /* 0x0000002f08267221 */ /* 0x000fc60000010000 */
[----:B------:R-:W2:Y:S01]  /*3be0*/  MUFU.EX2 R4, R4 ;  /* 0x0000000400047308 */ /* 0x000ea20000000800 */
[----:B---3--:R-:W-:-:S07]  /*3bf0*/  FADD.FTZ R49, R41, R38 ;  /* 0x0000002629317221 */ /* 0x008fce0000010000 */
[----:B------:R-:W3:Y:S01]  /*3c00*/  MUFU.EX2 R57, R57 ;  /* 0x0000003900397308 */ /* 0x000ee20000000800 */
[----:B-1----:R-:W-:-:S01]  /*3c10*/  FADD.FTZ R49, R80, R49 ;  /* 0x0000003150317221 */ /* 0x002fc20000010000 */
[----:B------:R-:W-:Y:S01]  /*3c20*/  F2FP.SATFINITE.E4M3.F32.PACK_AB_MERGE_C R38, R80, R41, RZ ;  /* 0x000000295026723e */ /* 0x000fe200048070ff */
[----:B------:R-:W-:-:S01]  /*3c30*/  FADD.FTZ R41, R9, R46 ;  /* 0x0000002e09297221 */ /* 0x000fc20000010000 */
[----:B------:R-:W-:Y:S01]  /*3c40*/  F2FP.SATFINITE.E4M3.F32.PACK_AB_MERGE_C R9, R36, R15, RZ ;  /* 0x0000000f2409723e */ /* 0x000fe200048070ff */
[--C-:B------:R-:W-:Y:S01]  /*3c50*/  IMAD.MOV.U32 R46, RZ, RZ, R55.reuse ;  /* 0x000000ffff2e7224 */ /* 0x100fe200078e0037 */
[----:B------:R-:W-:Y:S01]  /*3c60*/  F2FP.SATFINITE.E4M3.F32.PACK_AB_MERGE_C R146, R8, R73, R38 ;  /* 0x000000490892723e */ /* 0x000fe20004807026 */
[----:B------:R-:W-:Y:S01]  /*3c70*/  IMAD.MOV.U32 R38, RZ, RZ, R55 ;  /* 0x000000ffff267224 */ /* 0x000fe200078e0037 */
[----:B------:R-:W1:Y:S01]  /*3c80*/  MUFU.EX2 R40, R40 ;  /* 0x0000002800287308 */ /* 0x000e620000000800 */
[----:B--2---:R-:W-:-:S01]  /*3c90*/  FADD.FTZ R12, R4, R49 ;  /* 0x00000031040c7221 */ /* 0x004fc20000010000 */
[----:B------:R-:W-:-:S06]  /*3ca0*/  IMAD.MOV.U32 R49, RZ, RZ, R55 ;  /* 0x000000ffff317224 */ /* 0x000fcc00078e0037 */
[----:B------:R-:W2:Y:S01]  /*3cb0*/  MUFU.EX2 R61, R61 ;  /* 0x0000003d003d7308 */ /* 0x000ea20000000800 */
[----:B---3--:R-:W-:-:S07]  /*3cc0*/  FADD.FTZ R39, R57, R12 ;  /* 0x0000000c39277221 */ /* 0x008fce0000010000 */
[----:B------:R3:W4:Y:S01]  /*3cd0*/  MUFU.EX2 R25, R143 ;  /* 0x0000008f00197308 */ /* 0x0007220000000800 */
[----:B-1----:R-:W-:-:S01]  /*3ce0*/  FADD.FTZ R12, R40, R39 ;  /* 0x00000027280c7221 */ /* 0x002fc20000010000 */
[----:B------:R-:W-:-:S06]  /*3cf0*/  IMAD.MOV.U32 R39, RZ, RZ, R55 ;  /* 0x000000ffff277224 */ /* 0x000fcc00078e0037 */
[----:B------:R1:W-:Y:S01]  /*3d00*/  MUFU.EX2 R10, R145 ;  /* 0x00000091000a7308 */ /* 0x0003e20000000800 */
[----:B--2---:R-:W-:-:S01]  /*3d10*/  FADD.FTZ R12, R61, R12 ;  /* 0x0000000c3d0c7221 */ /* 0x004fc20000010000 */
[----:B---3--:R-:W-:Y:S02]  /*3d20*/  F2FP.SATFINITE.E4M3.F32.PACK_AB_MERGE_C R143, R32, R13, R9 ;  /* 0x0000000d208f723e */ /* 0x008fe40004807009 */
[----:B------:R-:W-:Y:S02]  /*3d30*/  F2FP.SATFINITE.E4M3.F32.PACK_AB_MERGE_C R9, R54, R27, RZ ;  /* 0x0000001b3609723e */ /* 0x000fe400048070ff */
[----:B------:R-:W-:Y:S02]  /*3d40*/  F2FP.SATFINITE.E4M3.F32.PACK_AB_MERGE_C R40, R61, R40, RZ ;  /* 0x000000283d28723e */ /* 0x000fe400048070ff */
[----:B------:R-:W-:Y:S01]  /*3d50*/  MUFU.EX2 R82, R82 ;  /* 0x0000005200527308 */ /* 0x000fe20000000800 */
[----:B-1----:R-:W-:Y:S02]  /*3d60*/  F2FP.SATFINITE.E4M3.F32.PACK_AB_MERGE_C R145, R79, R48, RZ ;  /* 0x000000304f91723e */ /* 0x002fe400048070ff */
[----:B------:R-:W-:Y:S01]  /*3d70*/  F2FP.SATFINITE.E4M3.F32.PACK_AB_MERGE_C R48, R87, R24, RZ ;  /* 0x000000185730723e */ /* 0x000fe200048070ff */
[----:B------:R-:W-:-:S01]  /*3d80*/  FADD.FTZ R24, R28, R41 ;  /* 0x000000291c187221 */ /* 0x000fc20000010000 */
[----:B------:R-:W-:Y:S01]  /*3d90*/  F2FP.SATFINITE.E4M3.F32.PACK_AB_MERGE_C R140, R57, R4, R40 ;  /* 0x00000004398c723e */ /* 0x000fe20004807028 */
[----:B------:R-:W-:Y:S01]  /*3da0*/  IMAD.MOV.U32 R40, RZ, RZ, R55 ;  /* 0x000000ffff287224 */ /* 0x000fe200078e0037 */
[----:B------:R-:W-:Y:S01]  /*3db0*/  F2FP.SATFINITE.E4M3.F32.PACK_AB_MERGE_C R145, R75, R44, R145 ;  /* 0x0000002c4b91723e */ /* 0x000fe20004807091 */
[----:B------:R-:W-:-:S01]  /*3dc0*/  FADD.FTZ R41, R11, R24 ;  /* 0x000000180b297221 */ /* 0x000fc20000010000 */
[----:B------:R-:W1:Y:S01]  /*3dd0*/  MUFU.EX2 R69, R69 ;  /* 0x0000004500457308 */ /* 0x000e620000000800 */
[----:B------:R-:W-:-:S02]  /*3de0*/  IMAD.MOV.U32 R44, RZ, RZ, R55 ;  /* 0x000000ffff2c7224 */ /* 0x000fc400078e0037 */
[----:B------:R-:W-:Y:S01]  /*3df0*/  FADD.FTZ R30, R30, R41 ;  /* 0x000000291e1e7221 */ /* 0x000fe20000010000 */
[--C-:B------:R-:W-:Y:S02]  /*3e00*/  IMAD.MOV.U32 R41, RZ, RZ, R55.reuse ;  /* 0x000000ffff297224 */ /* 0x100fe400078e0037 */
[----:B------:R-:W-:Y:S02]  /*3e10*/  IMAD.MOV.U32 R28, RZ, RZ, R55 ;  /* 0x000000ffff1c7224 */ /* 0x000fe400078e0037 */
[----:B------:R-:W-:-:S01]  /*3e20*/  FADD.FTZ R11, R13, R30 ;  /* 0x0000001e0d0b7221 */ /* 0x000fc20000010000 */
[----:B------:R2:W-:Y:S01]  /*3e30*/  MUFU.EX2 R14, R147 ;  /* 0x00000093000e7308 */ /* 0x0005e20000000800 */
[----:B------:R-:W-:Y:S02]  /*3e40*/  IMAD.MOV.U32 R30, RZ, RZ, R55 ;  /* 0x000000ffff1e7224 */ /* 0x000fe400078e0037 */
[----:B------:R-:W-:Y:S01]  /*3e50*/  FADD.FTZ R24, R32, R11 ;  /* 0x0000000b20187221 */ /* 0x000fe20000010000 */
[----:B------:R-:W-:-:S03]  /*3e60*/  IMAD.MOV.U32 R32, RZ, RZ, R55 ;  /* 0x000000ffff207224 */ /* 0x000fc600078e0037 */
[----:B------:R-:W-:Y:S01]  /*3e70*/  FADD.FTZ R15, R15, R24 ;  /* 0x000000180f0f7221 */ /* 0x000fe20000010000 */
[----:B------:R-:W3:Y:S01]  /*3e80*/  MUFU.EX2 R20, R83 ;  /* 0x0000005300147308 */ /* 0x000ee20000000800 */
[----:B--2---:R-:W-:Y:S01]  /*3e90*/  F2FP.SATFINITE.E4M3.F32.PACK_AB_MERGE_C R147, R50, R5, R48 ;  /* 0x000000053293723e */ /* 0x004fe20004807030 */
[----:B----4-:R-:W-:Y:S01]  /*3ea0*/  FADD.FTZ R5, R25, R12 ;  /* 0x0000000c19057221 */ /* 0x010fe20000010000 */
[----:B------:R-:W-:-:S01]  /*3eb0*/  FADD.FTZ R36, R36, R15 ;  /* 0x0000000f24247221 */ /* 0x000fc20000010000 */
[----:B-1----:R-:W-:Y:S01]  /*3ec0*/  F2FP.SATFINITE.E4M3.F32.PACK_AB_MERGE_C R11, R69, R10, RZ ;  /* 0x0000000a450b723e */ /* 0x002fe200048070ff */
[----:B------:R-:W-:Y:S02]  /*3ed0*/  IMAD.MOV.U32 R50, RZ, RZ, R55 ;  /* 0x000000ffff327224 */ /* 0x000fe400078e0037 */
[C---:B------:R-:W-:Y:S01]  /*3ee0*/  FADD.FTZ R5, R82.reuse, R5 ;  /* 0x0000000552057221 */ /* 0x040fe20000010000 */
[----:B------:R-:W-:Y:S01]  /*3ef0*/  IMAD.MOV.U32 R48, RZ, RZ, R55 ;  /* 0x000000ffff307224 */ /* 0x000fe200078e0037 */
[----:B------:R-:W1:Y:S01]  /*3f00*/  MUFU.EX2 R52, R52 ;  /* 0x0000003400347308 */ /* 0x000e620000000800 */
[----:B------:R-:W-:Y:S01]  /*3f10*/  F2FP.SATFINITE.E4M3.F32.PACK_AB_MERGE_C R142, R82, R25, R11 ;  /* 0x00000019528e723e */ /* 0x000fe2000480700b */
[----:B------:R-:W-:Y:S01]  /*3f20*/  FADD.FTZ R24, R10, R5 ;  /* 0x000000050a187221 */ /* 0x000fe20000010000 */
[----:B------:R-:W-:-:S01]  /*3f30*/  FADD.FTZ R5, R21, R36 ;  /* 0x0000002415057221 */ /* 0x000fc20000010000 */
[----:B------:R-:W-:-:S02]  /*3f40*/  IMAD.MOV.U32 R36, RZ, RZ, R55 ;  /* 0x000000ffff247224 */ /* 0x000fc400078e0037 */
[----:B------:R-:W-:-:S01]  /*3f50*/  FADD.FTZ R69, R69, R24 ;  /* 0x0000001845457221 */ /* 0x000fc20000010000 */
[----:B------:R-:W-:Y:S01]  /*3f60*/  IMAD.MOV.U32 R25, RZ, RZ, R55 ;  /* 0x000000ffff197224 */ /* 0x000fe200078e0037 */
[----:B------:R-:W2:Y:S02]  /*3f70*/  MUFU.EX2 R47, R65 ;  /* 0x00000041002f7308 */ /* 0x000ea40000000800 */
[----:B---3--:R-:W-:-:S06]  /*3f80*/  FADD.FTZ R10, R20, R69 ;  /* 0x00000045140a7221 */ /* 0x008fcc0000010000 */
[----:B------:R-:W3:Y:S01]  /*3f90*/  MUFU.EX2 R29, R29 ;  /* 0x0000001d001d7308 */ /* 0x000ee20000000800 */
[C---:B-1----:R-:W-:Y:S01]  /*3fa0*/  F2FP.SATFINITE.E4M3.F32.PACK_AB_MERGE_C R137, R52.reuse, R21, R9 ;  /* 0x000000153489723e */ /* 0x042fe20004807009 */
[----:B------:R-:W-:-:S04]  /*3fb0*/  FADD.FTZ R52, R52, R5 ;  /* 0x0000000534347221 */ /* 0x000fc80000010000 */
[----:B------:R-:W-:Y:S01]  /*3fc0*/  FADD.FTZ R27, R27, R52 ;  /* 0x000000341b1b7221 */ /* 0x000fe20000010000 */
[----:B------:R-:W-:Y:S01]  /*3fd0*/  IMAD.MOV.U32 R52, RZ, RZ, R55 ;  /* 0x000000ffff347224 */ /* 0x000fe200078e0037 */
[----:B------:R-:W-:Y:S01]  /*3fe0*/  MUFU.EX2 R35, R35 ;  /* 0x0000002300237308 */ /* 0x000fe20000000800 */
[----:B--2---:R-:W-:-:S01]  /*3ff0*/  FADD.FTZ R5, R47, R10 ;  /* 0x0000000a2f057221 */ /* 0x004fc20000010000 */
[----:B------:R-:W-:Y:S01]  /*4000*/  FADD.FTZ R54, R54, R27 ;  /* 0x0000001b36367221 */ /* 0x000fe20000010000 */
[----:B------:R-:W-:Y:S02]  /*4010*/  IMAD.MOV.U32 R27, RZ, RZ, R55 ;  /* 0x000000ffff1b7224 */ /* 0x000fe400078e0037 */
[----:B------:R-:W-:-:S03]  /*4020*/  FADD.FTZ R24, R14, R5 ;  /* 0x000000050e187221 */ /* 0x000fc60000010000 */
[----:B------:R-:W1:Y:S01]  /*4030*/  MUFU.EX2 R26, R26 ;  /* 0x0000001a001a7308 */ /* 0x000e620000000800 */
[----:B---3--:R-:W-:-:S01]  /*4040*/  FADD.FTZ R24, R29, R24 ;  /* 0x000000181d187221 */ /* 0x008fc20000010000 */
[----:B------:R-:W-:Y:S01]  /*4050*/  F2FP.SATFINITE.E4M3.F32.PACK_AB_MERGE_C R14, R29, R14, RZ ;  /* 0x0000000e1d0e723e */ /* 0x000fe200048070ff */
[----:B------:R-:W-:-:S03]  /*4060*/  IMAD.MOV.U32 R29, RZ, RZ, R55 ;  /* 0x000000ffff1d7224 */ /* 0x000fc600078e0037 */
[----:B------:R-:W-:Y:S01]  /*4070*/  F2FP.SATFINITE.E4M3.F32.PACK_AB_MERGE_C R136, R47, R20, R14 ;  /* 0x000000142f88723e */ /* 0x000fe2000480700e */
[----:B------:R-:W-:Y:S01]  /*4080*/  IMAD.MOV.U32 R47, RZ, RZ, R55 ;  /* 0x000000ffff2f7224 */ /* 0x000fe200078e0037 */
[----:B------:R-:W2:Y:S08]  /*4090*/  MUFU.EX2 R31, R31 ;  /* 0x0000001f001f7308 */ /* 0x000eb00000000800 */
[----:B------:R-:W3:Y:S01]  /*40a0*/  MUFU.EX2 R149, R149 ;  /* 0x0000009500957308 */ /* 0x000ee20000000800 */
[----:B-1----:R-:W-:-:S07]  /*40b0*/  F2FP.SATFINITE.E4M3.F32.PACK_AB_MERGE_C R8, R26, R35, RZ ;  /* 0x000000231a08723e */ /* 0x002fce00048070ff */
[----:B------:R1:W4:Y:S01]  /*40c0*/  MUFU.EX2 R12, R151 ;  /* 0x00000097000c7308 */ /* 0x0003220000000800 */
[----:B--2---:R-:W-:-:S01]  /*40d0*/  FADD.FTZ R9, R31, R54 ;  /* 0x000000361f097221 */ /* 0x004fc20000010000 */
[C---:B------:R-:W-:Y:S01]  /*40e0*/  F2FP.SATFINITE.E4M3.F32.PACK_AB_MERGE_C R139, R56.reuse, R31, R8 ;  /* 0x0000001f388b723e */ /* 0x040fe20004807008 */
[----:B------:R-:W-:Y:S02]  /*40f0*/  IMAD.MOV.U32 R54, RZ, RZ, R55 ;  /* 0x000000ffff367224 */ /* 0x000fe400078e0037 */
[----:B------:R-:W-:Y:S01]  /*4100*/  FADD.FTZ R56, R56, R9 ;  /* 0x0000000938387221 */ /* 0x000fe20000010000 */
[----:B------:R-:W-:Y:S02]  /*4110*/  IMAD.MOV.U32 R31, RZ, RZ, R55 ;  /* 0x000000ffff1f7224 */ /* 0x000fe400078e0037 */
[----:B------:R-:W2:Y:S01]  /*4120*/  MUFU.EX2 R33, R33 ;  /* 0x0000002100217308 */ /* 0x000ea20000000800 */
[----:B---3--:R-:W-:-:S01]  /*4130*/  FADD.FTZ R5, R149, R24 ;  /* 0x0000001895057221 */ /* 0x008fc20000010000 */
[----:B------:R-:W-:Y:S01]  /*4140*/  FADD.FTZ R35, R35, R56 ;  /* 0x0000003823237221 */ /* 0x000fe20000010000 */
[----:B------:R-:W-:-:S02]  /*4150*/  IMAD.MOV.U32 R24, RZ, RZ, R55 ;  /* 0x000000ffff187224 */ /* 0x000fc400078e0037 */
[----:B-1----:R-:W-:-:S03]  /*4160*/  IMAD.MOV.U32 R151, RZ, RZ, R101 ;  /* 0x000000ffff977224 */ /* 0x002fc600078e0065 */
[----:B------:R1:W3:Y:S01]  /*4170*/  MUFU.EX2 R10, R37 ;  /* 0x00000025000a7308 */ /* 0x0002e20000000800 */
[----:B----4-:R-:W-:-:S04]  /*4180*/  FADD.FTZ R4, R12, R5 ;  /* 0x000000050c047221 */ /* 0x010fc80000010000 */
[----:B--2---:R-:W-:Y:S01]  /*4190*/  FADD.FTZ R5, R33, R4 ;  /* 0x0000000421057221 */ /* 0x004fe20000010000 */
[----:B------:R-:W-:-:S01]  /*41a0*/  FADD.FTZ R4, R26, R35 ;  /* 0x000000231a047221 */ /* 0x000fc20000010000 */
[--C-:B-1----:R-:W-:Y:S02]  /*41b0*/  IMAD.MOV.U32 R37, RZ, RZ, R55.reuse ;  /* 0x000000ffff257224 */ /* 0x102fe400078e0037 */
[--C-:B------:R-:W-:Y:S02]  /*41c0*/  IMAD.MOV.U32 R35, RZ, RZ, R55.reuse ;  /* 0x000000ffff237224 */ /* 0x100fe400078e0037 */
[----:B------:R-:W-:Y:S01]  /*41d0*/  IMAD.MOV.U32 R26, RZ, RZ, R55 ;  /* 0x000000ffff1a7224 */ /* 0x000fe200078e0037 */
[C---:B---3--:R-:W-:Y:S01]  /*41e0*/  F2FP.SATFINITE.E4M3.F32.PACK_AB_MERGE_C R8, R10.reuse, R33, RZ ;  /* 0x000000210a08723e */ /* 0x048fe200048070ff */
[----:B------:R-:W-:Y:S01]  /*41f0*/  FADD.FTZ R5, R10, R5 ;  /* 0x000000050a057221 */ /* 0x000fe20000010000 */
[----:B------:R-:W-:Y:S02]  /*4200*/  IMAD.MOV.U32 R33, RZ, RZ, R55 ;  /* 0x000000ffff217224 */ /* 0x000fe400078e0037 */
        /* <DEDUP_REMOVED lines=26> */
.L_x_11694:
[----:B------:R-:W-:-:S04]  /*43b0*/  UISETP.NE.AND UP0, UPT, UR4, 0x1, UPT ;  /* 0x000000010400788c */ /* 0x000fc8000bf05270 */
[----:B------:R-:W-:-:S06]  /*43c0*/  USEL UR7, URZ, 0x1, UP0 ;  /* 0x000000013f077887 */ /* 0x000fcc0008000000 */
[----:B------:R-:W-:Y:S01]  /*43d0*/  LOP3.LUT R16, R10, UR7, RZ, 0x3c, !PT ;  /* 0x000000070a107c12 */ /* 0x000fe2000f8e3cff */
[----:B------:R-:W-:Y:S06]  /*43e0*/  @!P1 BRA `(.L_x_11685) ;  /* 0x0000000000049947 */ /* 0x000fec0003800000 */
[----:B------:R-:W-:Y:S01]  /*43f0*/  BPT.TRAP 0x1 ;  /* 0x000000040000795c */ /* 0x000fe20000300000 */
.L_x_11685:
        /* <DEDUP_REMOVED lines=8> */
.L_x_11686:
[----:B--2---:R-:W-:Y:S05]  /*4480*/  @P2 BRA `(.L_x_11687) ;  /* 0x0000000000082947 */ /* 0x004fea0003800000 */
[----:B------:R-:W2:Y:S02]  /*4490*/  SYNCS.PHASECHK.TRANS64.TRYWAIT P2, [UR7+0x13230], R0 ;  /* 0x01323000ff0075a7 */ /* 0x000ea40008040147 */
[----:B--2---:R-:W-:Y:S05]  /*44a0*/  @!P2 BRA `(.L_x_11688) ;  /* 0x000000940070a947 */ /* 0x004fea0003800000 */
.L_x_11687:
        /* <DEDUP_REMOVED lines=64> */
.L_x_11689:
[----:B------:R-:W-:Y:S01]  /*48b0*/  ULEA UR11, UR4, UR40, 0x3 ;  /* 0x00000028040b7291 */ /* 0x000fe2000f8e183f */
[----:B-12---:R-:W-:-:S08]  /*48c0*/  SHF.L.U32 R0, R10, 0x1f, RZ ;  /* 0x0000001f0a007819 */ /* 0x006fd000000006ff */
[----:B------:R1:W2:Y:S01]  /*48d0*/  SYNCS.PHASECHK.TRANS64.TRYWAIT P2, [UR11+0x13250], R0 ;  /* 0x01325000ff0075a7 */ /* 0x0002a2000804014b */
[----:B------:R-:W-:Y:S05]  /*48e0*/  @!P1 BRA `(.L_x_11690) ;  /* 0x0000000000049947 */ /* 0x000fea0003800000 */
[----:B------:R-:W-:Y:S01]  /*48f0*/  BPT.TRAP 0x1 ;  /* 0x000000040000795c */ /* 0x000fe20000300000 */
.L_x_11690:
[----:B--2---:R-:W-:Y:S05]  /*4900*/  @P2 BRA `(.L_x_11691) ;  /* 0x0000000000082947 */ /* 0x004fea0003800000 */
[----:B------:R-:W2:Y:S02]  /*4910*/  SYNCS.PHASECHK.TRANS64.TRYWAIT P2, [UR11+0x13250], R0 ;  /* 0x01325000ff0075a7 */ /* 0x000ea4000804014b */
[----:B--2---:R-:W-:Y:S05]  /*4920*/  @!P2 BRA `(.L_x_11692) ;  /* 0x000000900068a947 */ /* 0x004fea0003800000 */
.L_x_11691:
        /* <DEDUP_REMOVED lines=8> */
[----:B------:R-:W-:-:S04]  /*49b0*/  ULOP3.LUT UR10, UR10, 0x10000, URZ, 0xfc, !UPT ;  /* 0x000100000a0a7892 */ /* 0x000fc8000f8efc3f */
[----:B------:R-:W-:-:S04]  /*49c0*/  UIMAD UR4, UR4, 0x280, UR10 ;  /* 0x00000280040478a4 */ /* 0x000fc8000f8e020a */
[----:B------:R-:W-:-:S03]  /*49d0*/  UIADD3 UR10, UR4, 0x80, URZ ;  /* 0x00000080040a7890 */ /* 0x000fc6000fffe03f */
[----:B------:R-:W-:Y:S02]  /*49e0*/  UMOV UR14, UR4 ;  /* 0x00000004000e7c82 */ /* 0x000fe40008000000 */
[----:B------:R-:W-:Y:S01]  /*49f0*/  QGMMA.64x64x32.F32.E4M3.E4M3 R24, R152, gdesc[UR12], R24, gsb0 ;  /* 0x00e0000c98187df3 */ /* 0x000fe20008000818 */
[----:B------:R-:W-:Y:S01]  /*4a00*/  UMOV UR15, 0xc0000010 ;  /* 0xc0000010000f7882 */ /* 0x000fe20000000000 */
[----:B------:R-:W-:Y:S01]  /*4a10*/  UMOV UR14, UR10 ;  /* 0x0000000a000e7c82 */ /* 0x000fe20008000000 */
[----:B------:R-:W-:Y:S01]  /*4a20*/  UIADD3 UR10, UR4, 0x100, URZ ;  /* 0x00000100040a7890 */ /* 0x000fe2000fffe03f */
[----:B------:R-:W-:Y:S02]  /*4a30*/  WARPGROUP.DEPBAR.LE gsb0, 0x0 ;  /* 0x00008000000079c5 */ /* 0x000fe40000010000 */
[----:B------:R-:W-:-:S06]  /*4a40*/  WARPGROUP.ARRIVE ;  /* 0x00000000000079c5 */ /* 0x000fcc0000000000 */
[----:B------:R-:W-:Y:S01]  /*4a50*/  QGMMA.64x64x32.F32.E4M3.E4M3 R24, R148, gdesc[UR12], R24, gsb0 ;  /* 0x00e0000c94187df3 */ /* 0x000fe20008000818 */
[----:B------:R-:W-:Y:S01]  /*4a60*/  UMOV UR14, UR10 ;  /* 0x0000000a000e7c82 */ /* 0x000fe20008000000 */
[----:B------:R-:W-:Y:S01]  /*4a70*/  UIMAD UR10, UR26, -0xa0, UR42 ;  /* 0xffffff601a0a78a4 */ /* 0x000fe2000f8e022a */
[----:B------:R-:W-:-:S03]  /*4a80*/  UMOV UR15, 0xc0000010 ;  /* 0xc0000010000f7882 */ /* 0x000fc60000000000 */
[----:B------:R-:W-:Y:S01]  /*4a90*/  UIADD3 UR10, UR10, 0x1, URZ ;  /* 0x000000010a0a7890 */ /* 0x000fe2000fffe03f */
[----:B------:R-:W-:Y:S02]  /*4aa0*/  WARPGROUP.DEPBAR.LE gsb0, 0x0 ;  /* 0x00008000000079c5 */ /* 0x000fe40000010000 */
[----:B------:R-:W-:-:S06]  /*4ab0*/  WARPGROUP.ARRIVE ;  /* 0x00000000000079c5 */ /* 0x000fcc0000000000 */
[----:B------:R-:W-:Y:S01]  /*4ac0*/  QGMMA.64x64x32.F32.E4M3.E4M3 R24, R144, gdesc[UR12], R24, gsb0 ;  /* 0x00e0000c90187df3 */ /* 0x000fe20008000818 */
[----:B------:R-:W-:Y:S01]  /*4ad0*/  USEL UR14, UR5, 0x1, UP0 ;  /* 0x00000001050e7887 */ /* 0x000fe20008000000 */
[----:B------:R-:W-:-:S03]  /*4ae0*/  UMOV UR15, 0xc0000010 ;  /* 0xc0000010000f7882 */ /* 0x000fc60000000000 */
[----:B------:R-:W-:-:S06]  /*4af0*/  UIMAD UR10, UR14, UR6, UR10 ;  /* 0x000000060e0a72a4 */ /* 0x000fcc000f8e020a */
[----:B--2---:R-:W-:Y:S01]  /*4b00*/  IADD3 R3, -R3, UR10, RZ ;  /* 0x0000000a03037c10 */ /* 0x004fe2000fffe1ff */
[----:B------:R-:W-:Y:S02]  /*4b10*/  UIADD3 UR10, UR4, 0x180, URZ ;  /* 0x00000180040a7890 */ /* 0x000fe4000fffe03f */
[----:B------:R-:W-:Y:S02]  /*4b20*/  UIADD3 UR4, UR4, 0x200, URZ ;  /* 0x0000020004047890 */ /* 0x000fe4000fffe03f */
[----:B-1----:R-:W-:-:S03]  /*4b30*/  IMAD R0, R18, -0x2, R3 ;  /* 0xfffffffe12007824 */ /* 0x002fc600078e0203 */
[----:B------:R-:W-:Y:S01]  /*4b40*/  UMOV UR14, UR10 ;  /* 0x0000000a000e7c82 */ /* 0x000fe20008000000 */
        /* <DEDUP_REMOVED lines=28> */
[----:B------:R-:W-:Y:S02]  /*4d10*/  WARPGROUP.DEPBAR.LE gsb0, 0x0 ;  /* 0x00008000000079c5 */ /* 0x000fe40000010000 */
[----:B------:R-:W-:Y:S01]  /*4d20*/  ISETP.GT.AND P2, PT, R0, 0x28, PT ;  /* 0x000000280000780c */ /* 0x000fe20003f44270 */
[----:B------:R-:W-:Y:S01]  /*4d30*/  WARPGROUP.ARRIVE ;  /* 0x00000000000079c5 */ /* 0x000fe20000000000 */
[----:B------:R-:W-:Y:S02]  /*4d40*/  FSEL R105, R105, -INF , P3 ;  /* 0xff80000069697808 */ /* 0x000fe40001800000 */
[----:B------:R-:W-:-:S02]  /*4d50*/  FMNMX.FTZ R10, R21, R10, !PT ;  /* 0x0000000a150a7209 */ /* 0x000fc40007810000 */
[----:B------:R-:W-:Y:S01]  /*4d60*/  ISETP.GT.AND P3, PT, R0, 0x29, PT ;  /* 0x000000290000780c */ /* 0x000fe20003f64270 */
[----:B------:R-:W-:Y:S01]  /*4d70*/  QGMMA.64x64x32.F32.E4M3.E4M3 R24, R140, gdesc[UR12], R24, gsb0 ;  /* 0x00e0000c8c187df3 */ /* 0x000fe20008000818 */
[----:B------:R-:W-:Y:S01]  /*4d80*/  FSEL R145, R108, -INF , P2 ;  /* 0xff8000006c917808 */ /* 0x000fe20001000000 */
[----:B------:R-:W-:Y:S01]  /*4d90*/  UMOV UR14, UR4 ;  /* 0x00000004000e7c82 */ /* 0x000fe20008000000 */
        /* <DEDUP_REMOVED lines=38> */
[----:B------:R-:W-:Y:S01]  /*5000*/  ISETP.GT.AND P2, PT, R0, 0x60, PT ;  /* 0x000000600000780c */ /* 0x000fe20003f44270 */
[----:B------:R-:W-:Y:S02]  /*5010*/  WARPGROUP.DEPBAR.LE gsb0, 0x0 ;  /* 0x00008000000079c5 */ /* 0x000fe40000010000 */
[----:B------:R-:W-:Y:S01]  /*5020*/  FSEL R101, R101, -INF , P3 ;  /* 0xff80000065657808 */ /* 0x000fe20001800000 */
[----:B------:R-:W-:Y:S01]  /*5030*/  WARPGROUP.ARRIVE ;  /* 0x00000000000079c5 */ /* 0x000fe20000000000 */
[----:B------:R-:W-:-:S02]  /*5040*/  FMNMX.FTZ R10, R100, R3, !PT ;  /* 0x00000003640a7209 */ /* 0x000fc40007810000 */
[----:B------:R-:W-:Y:S02]  /*5050*/  ISETP.GT.AND P3, PT, R0, 0x61, PT ;  /* 0x000000610000780c */ /* 0x000fe40003f64270 */
[----:B------:R-:W-:Y:S01]  /*5060*/  FSEL R72, R72, -INF , P2 ;  /* 0xff80000048487808 */ /* 0x000fe20001000000 */
[----:B------:R-:W-:Y:S01]  /*5070*/  QGMMA.64x64x32.F32.E4M3.E4M3 R24, R136, gdesc[UR12], R24, gsb0 ;  /* 0x00e0000c88187df3 */ /* 0x000fe20008000818 */
        /* <DEDUP_REMOVED lines=59> */
[----:B-1----:R-:W-:-:S05]  /*5430*/  FMNMX.FTZ R14, R12, R3, !PT ;  /* 0x000000030c0e7209 */ /* 0x002fca0007810000 */
[----:B------:R-:W1:Y:S02]  /*5440*/  SHFL.BFLY PT, R3, R14, 0x1, 0x1f ;  /* 0x0c201f000e037f89 */ /* 0x000e6400000e0000 */
[----:B-1----:R-:W-:-:S04]  /*5450*/  FMNMX.FTZ R3, R14, R3, !PT ;  /* 0x000000030e037209 */ /* 0x002fc80007810000 */
[----:B------:R-:W-:Y:S01]  /*5460*/  FSETP.NEU.FTZ.AND P2, PT, R3, -INF , PT ;  /* 0xff8000000300780b */ /* 0x000fe20003f5d000 */
[----:B------:R-:W-:-:S05]  /*5470*/  FFMA.FTZ R10, R2, R3, -8 ;  /* 0xc1000000020a7423 */ /* 0x000fca0000010003 */
[----:B------:R-:W-:-:S05]  /*5480*/  FSEL R10, R10, RZ, P2 ;  /* 0x000000ff0a0a7208 */ /* 0x000fca0001000000 */
[--C-:B------:R-:W-:Y:S01]  /*5490*/  FFMA.FTZ R14, R2, R125, -R10.reuse ;  /* 0x0000007d020e7223 */ /* 0x100fe2000001080a */
[----:B------:R-:W-:Y:S01]  /*54a0*/  FSEL R125, R122, -INF , P3 ;  /* 0xff8000007a7d7808 */ /* 0x000fe20001800000 */
[--C-:B------:R-:W-:Y:S01]  /*54b0*/  FFMA.FTZ R20, R2, R129, -R10.reuse ;  /* 0x0000008102147223 */ /* 0x100fe2000001080a */
[----:B------:R-:W-:Y:S01]  /*54c0*/  ISETP.GT.AND P3, PT, R0, 0x8, PT ;  /* 0x000000080000780c */ /* 0x000fe20003f64270 */
[C-C-:B------:R-:W-:Y:S01]  /*54d0*/  FFMA.FTZ R88, R2.reuse, R133, -R10.reuse ;  /* 0x0000008502587223 */ /* 0x140fe2000001080a */
[----:B------:R-:W-:Y:S01]  /*54e0*/  FMNMX.FTZ R92, R125, R8, !PT ;  /* 0x000000087d5c7209 */ /* 0x000fe20007810000 */
[--C-:B------:R-:W-:Y:S01]  /*54f0*/  FFMA.FTZ R108, R2, R105, -R10.reuse ;  /* 0x00000069026c7223 */ /* 0x100fe2000001080a */
[----:B------:R-:W-:Y:S01]  /*5500*/  FSEL R129, R126, -INF , P3 ;  /* 0xff8000007e817808 */ /* 0x000fe20001800000 */
[C-C-:B------:R-:W-:Y:S01]  /*5510*/  FFMA.FTZ R145, R2.reuse, R145, -R10.reuse ;  /* 0x0000009102917223 */ /* 0x140fe2000001080a */
[----:B------:R-:W-:Y:S01]  /*5520*/  FMNMX.FTZ R92, R123, R92, !PT ;  /* 0x0000005c7b5c7209 */ /* 0x000fe20007810000 */
        /* <DEDUP_REMOVED lines=10> */
[----:B------:R1:W-:Y:S01]  /*55d0*/  MUFU.EX2 R92, R108 ;  /* 0x0000006c005c7308 */ /* 0x0003e20000000800 */
        /* <DEDUP_REMOVED lines=9> */
[--C-:B-1----:R-:W-:Y:S01]  /*5670*/  FFMA.FTZ R108, R2, R109, -R10.reuse ;  /* 0x0000006d026c7223 */ /* 0x102fe2000001080a */
[----:B------:R-:W-:Y:S01]  /*5680*/  FSEL R141, R106, -INF , P3 ;  /* 0xff8000006a8d7808 */ /* 0x000fe20001800000 */
[C-C-:B------:R-:W-:Y:S01]  /*5690*/  FFMA.FTZ R113, R2.reuse, R113, -R10.reuse ;  /* 0x0000007102717223 */ /* 0x140fe2000001080a */
[----:B------:R-:W-:Y:S01]  /*56a0*/  FMNMX.FTZ R104, R135, R104, !PT ;  /* 0x0000006887687209 */ /* 0x000fe20007810000 */
[--C-:B------:R-:W-:Y:S01]  /*56b0*/  FFMA.FTZ R89, R2, R89, -R10.reuse ;  /* 0x0000005902597223 */ /* 0x100fe2000001080a */
[----:B------:R-:W-:Y:S01]  /*56c0*/  ISETP.GT.AND P3, PT, R0, 0x28, PT ;  /* 0x000000280000780c */ /* 0x000fe20003f64270 */
[C-C-:B------:R-:W-:Y:S01]  /*56d0*/  FFMA.FTZ R97, R2.reuse, R97, -R10.reuse ;  /* 0x0000006102617223 */ /* 0x140fe2000001080a */
[----:B------:R-:W-:Y:S01]  /*56e0*/  FSEL R109, R107, -INF , P4 ;  /* 0xff8000006b6d7808 */ /* 0x000fe20002000000 */
        /* <DEDUP_REMOVED lines=16> */
[--C-:B------:R-:W-:Y:S01]  /*57f0*/  FFMA.FTZ R60, R2, R60, -R10.reuse ;  /* 0x0000003c023c7223 */ /* 0x100fe2000001080a */
[----:B--2---:R-:W-:Y:S01]  /*5800*/  FSEL R145, R114, -INF , P3 ;  /* 0xff80000072917808 */ /* 0x004fe20001800000 */
        /* <DEDUP_REMOVED lines=11> */
[----:B-1----:R-:W-:-:S02]  /*58c0*/  FSEL R147, R118, -INF , P3 ;  /* 0xff80000076937808 */ /* 0x002fc40001800000 */
[----:B------:R-:W-:Y:S02]  /*58d0*/  FMNMX.FTZ R108, R115, R106, !PT ;  /* 0x0000006a736c7209 */ /* 0x000fe40007810000 */
[----:B------:R-:W-:Y:S02]  /*58e0*/  FSEL R119, R119, -INF , P4 ;  /* 0xff80000077777808 */ /* 0x000fe40002000000 */
[C---:B------:R-:W-:Y:S01]  /*58f0*/  ISETP.GT.AND P3, PT, R0.reuse, 0x40, PT ;  /* 0x000000400000780c */ /* 0x040fe20003f64270 */
[----:B------:R1:W-:Y:S01]  /*5900*/  MUFU.EX2 R106, R110 ;  /* 0x0000006e006a7308 */ /* 0x0003e20000000800 */
[----:B------:R-:W-:Y:S02]  /*5910*/  FMNMX.FTZ R108, R147, R108, !PT ;  /* 0x0000006c936c7209 */ /* 0x000fe40007810000 */
[----:B------:R-:W-:Y:S02]  /*5920*/  ISETP.GT.AND P4, PT, R0, 0x41, PT ;  /* 0x000000410000780c */ /* 0x000fe40003f84270 */
[----:B------:R-:W-:Y:S01]  /*5930*/  FSEL R149, R90, -INF , P3 ;  /* 0xff8000005a957808 */ /* 0x000fe20001800000 */
[--C-:B------:R-:W-:Y:S01]  /*5940*/  FFMA.FTZ R90, R2, R151, -R10.reuse ;  /* 0x00000097025a7223 */ /* 0x100fe2000001080a */
[----:B------:R-:W-:Y:S01]  /*5950*/  FMNMX.FTZ R108, R119, R108, !PT ;  /* 0x0000006c776c7209 */ /* 0x000fe20007810000 */
[----:B------:R-:W-:Y:S01]  /*5960*/  MUFU.EX2 R121, R121 ;  /* 0x0000007900797308 */ /* 0x000fe20000000800 */
[----:B------:R-:W-:Y:S01]  /*5970*/  ISETP.GT.AND P3, PT, R0, 0x48, PT ;  /* 0x000000480000780c */ /* 0x000fe20003f64270 */
[----:B-1----:R-:W-:Y:S01]  /*5980*/  FFMA.FTZ R110, R2, R93, -R10 ;  /* 0x0000005d026e7223 */ /* 0x002fe2000001080a */
[----:B------:R-:W-:-:S02]  /*5990*/  FSEL R117, R91, -INF , P4 ;  /* 0xff8000005b757808 */ /* 0x000fc40002000000 */
[----:B------:R-:W-:Y:S02]  /*59a0*/  FMNMX.FTZ R108, R149, R108, !PT ;  /* 0x0000006c956c7209 */ /* 0x000fe40007810000 */
        /* <DEDUP_REMOVED lines=9> */
[----:B------:R-:W-:Y:S01]  /*5a40*/  FSEL R151, R98, -INF , P3 ;  /* 0xff80000062977808 */ /* 0x000fe20001800000 */
[----:B------:R-:W-:Y:S01]  /*5a50*/  FFMA.FTZ R98, R2, R153, -R10 ;  /* 0x0000009902627223 */ /* 0x000fe2000001080a */
        /* <DEDUP_REMOVED lines=29> */
[----:B-1----:R-:W-:Y:S01]  /*5c30*/  FFMA.FTZ R110, R2, R72, -R10 ;  /* 0x00000048026e7223 */ /* 0x002fe2000001080a */
[----:B------:R-:W-:-:S02]  /*5c40*/  ISETP.GT.AND P4, PT, R0, 0x71, PT ;  /* 0x000000710000780c */ /* 0x000fc40003f84270 */
[----:B------:R-:W-:Y:S01]  /*5c50*/  FSEL R155, R82, -INF , P3 ;  /* 0xff800000529b7808 */ /* 0x000fe20001800000 */
[----:B------:R-:W-:-:S01]  /*5c60*/  FFMA.FTZ R82, R2, R100, -R10 ;  /* 0x0000006402527223 */ /* 0x000fc2000001080a */
[----:B------:R-:W-:Y:S01]  /*5c70*/  FMNMX.FTZ R108, R79, R108, !PT ;  /* 0x0000006c4f6c7209 */ /* 0x000fe20007810000 */
[----:B------:R-:W-:-:S01]  /*5c80*/  FFMA.FTZ R100, R2, R101, -R10 ;  /* 0x0000006502647223 */ /* 0x000fc2000001080a */
        /* <DEDUP_REMOVED lines=9> */
[----:B------:R-:W-:Y:S02]  /*5d20*/  ISETP.GT.AND P3, PT, R0, 0x80, PT ;  /* 0x000000800000780c */ /* 0x000fe40003f64270 */
        /* <DEDUP_REMOVED lines=12> */
[----:B------:R-:W-:Y:S02]  /*5df0*/  FMNMX.FTZ R108, R101, R108, !PT ;  /* 0x0000006c656c7209 */ /* 0x000fe40007810000 */
[----:B------:R-:W-:Y:S02]  /*5e00*/  ISETP.GT.AND P3, PT, R0, 0x90, PT ;  /* 0x000000900000780c */ /* 0x000fe40003f64270 */
[----:B------:R-:W-:Y:S02]  /*5e10*/  FSEL R72, R63, -INF , P4 ;  /* 0xff8000003f487808 */ /* 0x000fe40002000000 */
[----:B------:R-:W-:Y:S01]  /*5e20*/  FMNMX.FTZ R108, R62, R108, !PT ;  /* 0x0000006c3e6c7209 */ /* 0x000fe20007810000 */
[----:B------:R2:W-:Y:S01]  /*5e30*/  MUFU.EX2 R63, R110 ;  /* 0x0000006e003f7308 */ /* 0x0005e20000000800 */
[----:B-1----:R-:W-:-:S01]  /*5e40*/  FFMA.FTZ R100, R2, R73, -R10 ;  /* 0x0000004902647223 */ /* 0x002fc2000001080a */
        /* <DEDUP_REMOVED lines=9> */
[----:B------:R-:W-:-:S01]  /*5ee0*/  FFMA.FTZ R70, R2, R76, -R10 ;  /* 0x0000004c02467223 */ /* 0x000fc2000001080a */
[----:B------:R-:W-:Y:S01]  /*5ef0*/  FMNMX.FTZ R108, R67, R108, !PT ;  /* 0x0000006c436c7209 */ /* 0x000fe20007810000 */
[----:B------:R-:W-:-:S01]  /*5f00*/  FFMA.FTZ R76, R2, R80, -R10 ;  /* 0x00000050024c7223 */ /* 0x000fc2000001080a */
[----:B------:R-:W-:Y:S01]  /*5f10*/  FSEL R71, R71, -INF , P4 ;  /* 0xff80000047477808 */ /* 0x000fe20002000000 */
[----:B------:R-:W-:-:S01]  /*5f20*/  FFMA.FTZ R80, R2, R84, -R10 ;  /* 0x0000005402507223 */ /* 0x000fc2000001080a */
[----:B------:R-:W-:Y:S01]  /*5f30*/  FMNMX.FTZ R108, R73, R108, !PT ;  /* 0x0000006c496c7209 */ /* 0x000fe20007810000 */
[----:B------:R-:W-:Y:S03]  /*5f40*/  MUFU.EX2 R74, R74 ;  /* 0x0000004a004a7308 */ /* 0x000fe60000000800 */
[----:B------:R-:W-:-:S05]  /*5f50*/  FMNMX.FTZ R108, R71, R108, !PT ;  /* 0x0000006c476c7209 */ /* 0x000fca0007810000 */
[----:B------:R-:W1:Y:S01]  /*5f60*/  SHFL.BFLY PT, R0, R108, 0x2, 0x1f ;  /* 0x0c401f006c007f89 */ /* 0x000e6200000e0000 */
        /* <DEDUP_REMOVED lines=14> */
[----:B------:R-:W-:-:S02]  /*6050*/  FADD.FTZ R9, -R84, R9 ;  /* 0x0000000954097221 */ /* 0x000fc40000010100 */
[----:B------:R-:W-:Y:S02]  /*6060*/  FSEL R10, R10, RZ, P2 ;  /* 0x000000ff0a0a7208 */ /* 0x000fe40001000000 */
[----:B------:R-:W-:-:S03]  /*6070*/  FMUL.FTZ R9, R2, R9 ;  /* 0x0000000902097220 */ /* 0x000fc60000410000 */
[----:B------:R-:W-:Y:S01]  /*6080*/  MUFU.EX2 R85, R85 ;  /* 0x0000005500557308 */ /* 0x000fe20000000800 */
[----:B------:R-:W-:-:S01]  /*6090*/  FFMA.FTZ R108, R2, R129, -R10 ;  /* 0x00000081026c7223 */ /* 0x000fc2000001080a */
[----:B------:R-:W-:Y:S01]  /*60a0*/  FSEL R129, R0, RZ, P2 ;  /* 0x000000ff00817208 */ /* 0x000fe20001000000 */
[----:B------:R-:W-:-:S01]  /*60b0*/  FFMA.FTZ R125, R2, R125, -R10 ;  /* 0x0000007d027d7223 */ /* 0x000fc2000001080a */
[C-C-:B------:R-:W-:Y:S01]  /*60c0*/  FFMA.FTZ R84, R2.reuse, R123, -R10.reuse ;  /* 0x0000007b02547223 */ /* 0x140fe2000001080a */
[----:B------:R-:W-:-:S01]  /*60d0*/  FFMA.FTZ R123, R2, R127, -R10 ;  /* 0x0000007f027b7223 */ /* 0x000fc2000001080a */
[----:B--2---:R-:W-:Y:S01]  /*60e0*/  FFMA.FTZ R110, R2, R133, -R10 ;  /* 0x00000085026e7223 */ /* 0x004fe2000001080a */
[----:B------:R-:W-:-:S01]  /*60f0*/  FADD.FTZ R129, -R129, R8 ;  /* 0x0000000881817221 */ /* 0x000fc20000010100 */
[----:B------:R-:W1:Y:S01]  /*6100*/  MUFU.EX2 R9, R9 ;  /* 0x0000000900097308 */ /* 0x000e620000000800 */
        /* <DEDUP_REMOVED lines=41> */
[C-C-:B------:R-:W-:Y:S01]  /*63a0*/  FFMA.FTZ R101, R2.reuse, R101, -R10.reuse ;  /* 0x0000006502657223 */ /* 0x140fe2000001080a */
[----:B------:R-:W-:-:S01]  /*63b0*/  FFMA.FTZ R62, R2, R62, -R10 ;  /* 0x0000003e023e7223 */ /* 0x000fc2000001080a */
[C-C-:B------:R-:W-:Y:S01]  /*63c0*/  FFMA.FTZ R66, R2.reuse, R66, -R10.reuse ;  /* 0x0000004202427223 */ /* 0x140fe2000001080a */
[----:B------:R-:W-:-:S01]  /*63d0*/  FFMA.FTZ R67, R2, R67, -R10 ;  /* 0x0000004302437223 */ /* 0x000fc2000001080a */
[----:B------:R-:W-:-:S02]  /*63e0*/  FFMA.FTZ R71, R2, R71, -R10 ;  /* 0x0000004702477223 */ /* 0x000fc4000001080a */
        /* <DEDUP_REMOVED lines=27> */
[----:B---3--:R-:W-:-:S01]  /*65a0*/  FADD.FTZ R129, R111, R128 ;  /* 0x000000806f817221 */ /* 0x008fc20000010000 */
[----:B------:R-:W-:Y:S01]  /*65b0*/  FADD.FTZ R4, R106, R5 ;  /* 0x000000056a047221 */ /* 0x000fe20000010000 */
[----:B------:R-:W-:-:S03]  /*65c0*/  FFMA.FTZ R128, R2, R155, -R10 ;  /* 0x0000009b02807223 */ /* 0x000fc6000001080a */
[----:B------:R-:W-:Y:S02]  /*65d0*/  FADD.FTZ R5, R91, R4 ;  /* 0x000000045b057221 */ /* 0x000fe40000010000 */
        /* <DEDUP_REMOVED lines=35> */
[----:B------:R-:W-:Y:S01]  /*6810*/  FADD.FTZ R5, R100, R129 ;  /* 0x0000008164057221 */ /* 0x000fe20000010000 */
[----:B------:R-:W-:-:S05]  /*6820*/  FFMA.FTZ R129, R2, R72, -R10 ;  /* 0x0000004802817223 */ /* 0x000fca000001080a */
        /* <DEDUP_REMOVED lines=11> */
[----:B------:R-:W-:Y:S01]  /*68e0*/  FADD.FTZ R5, R85, R4 ;  /* 0x0000000455057221 */ /* 0x000fe20000010000 */
[----:B------:R-:W-:Y:S01]  /*68f0*/  IMAD.U32 R4, RZ, RZ, UR7 ;  /* 0x00000007ff047e24 */ /* 0x000fe2000f8e00ff */
[----:B------:R-:W2:Y:S01]  /*6900*/  MUFU.EX2 R86, R86 ;  /* 0x0000005600567308 */ /* 0x000ea20000000800 */
[----:B-1----:R-:W-:-:S02]  /*6910*/  FADD.FTZ R72, R128, R131 ;  /* 0x0000008380487221 */ /* 0x002fc40000010000 */
[----:B------:R-:W-:-:S05]  /*6920*/  @!P0 VIADD R4, R4, 0x13240 ;  /* 0x0001324004048836 */ /* 0x000fca0000000000 */
[----:B------:R-:W1:Y:S01]  /*6930*/  MUFU.EX2 R87, R87 ;  /* 0x0000005700577308 */ /* 0x000e620000000800 */
[----:B---3--:R-:W-:-:S01]  /*6940*/  FADD.FTZ R131, R83, R72 ;  /* 0x0000004853837221 */ /* 0x008fc20000010000 */
[----:B------:R-:W-:-:S04]  /*6950*/  @!P0 PRMT R4, RZ, 0x654, R4 ;  /* 0x00000654ff048816 */ /* 0x000fc80000000004 */
[----:B------:R3:W-:Y:S02]  /*6960*/  @!P0 SYNCS.ARRIVE.TRANS64.RED.A1T0 RZ, [R4+URZ], RZ ;  /* 0x000000ff04ff89a7 */ /* 0x0007e4000810043f */
[----:B------:R-:W4:Y:S01]  /*6970*/  MUFU.EX2 R56, R56 ;  /* 0x0000003800387308 */ /* 0x000f220000000800 */
[----:B--2---:R-:W-:-:S07]  /*6980*/  FADD.FTZ R72, R86, R131 ;  /* 0x0000008356487221 */ /* 0x004fce0000010000 */
[----:B------:R-:W2:Y:S01]  /*6990*/  MUFU.EX2 R58, R58 ;  /* 0x0000003a003a7308 */ /* 0x000ea20000000800 */
[----:B-1----:R-:W-:-:S01]  /*69a0*/  FADD.FTZ R131, R87, R72 ;  /* 0x0000004857837221 */ /* 0x002fc20000010000 */
[----:B------:R-:W-:-:S06]  /*69b0*/  FFMA.FTZ R72, R2, R73, -R10 ;  /* 0x0000004902487223 */ /* 0x000fcc000001080a */
        /* <DEDUP_REMOVED lines=12> */
[----:B------:R-:W3:Y:S01]  /*6a80*/  MUFU.EX2 R64, R64 ;  /* 0x0000004000407308 */ /* 0x000ee20000000800 */
[----:B----4-:R-:W-:-:S07]  /*6a90*/  FADD.FTZ R5, R61, R10 ;  /* 0x0000000a3d057221 */ /* 0x010fce0000010000 */
        /* <DEDUP_REMOVED lines=18> */
.L_x_11693:
[----:B------:R-:W-:Y:S01]  /*6bc0*/  UIADD3 UR4, UR11, 0x13260, URZ ;  /* 0x000132600b047890 */ /* 0x000fe2000fffe03f */
[----:B------:R-:W-:Y:S01]  /*6bd0*/  ISETP.LT.AND P2, PT, R7, UR26, PT ;  /* 0x0000001a07007c0c */ /* 0x000fe2000bf41270 */
[----:B------:R-:W-:Y:S01]  /*6be0*/  UIADD3 UR7, UR26, -0x1, URZ ;  /* 0xffffffff1a077890 */ /* 0x000fe2000fffe03f */
[----:B------:R-:W-:Y:S01]  /*6bf0*/  F2FP.SATFINITE.E4M3.F32.PACK_AB_MERGE_C R11, R14, R11, RZ ;  /* 0x0000000b0e0b723e */ /* 0x000fe200048070ff */
[----:B------:R-:W-:Y:S01]  /*6c00*/  UPRMT UR4, UR39, 0x654, UR4 ;  /* 0x0000065427047896 */ /* 0x000fe20008000004 */
[----:B------:R-:W-:Y:S01]  /*6c10*/  F2FP.SATFINITE.E4M3.F32.PACK_AB_MERGE_C R108, R123, R108, RZ ;  /* 0x0000006c7b6c723e */ /* 0x000fe200048070ff */
[----:B------:R-:W-:Y:S01]  /*6c20*/  FMUL.FTZ R24, R24, R9 ;  /* 0x0000000918187220 */ /* 0x000fe20000410000 */
[----:B------:R-:W-:Y:S01]  /*6c30*/  F2FP.SATFINITE.E4M3.F32.PACK_AB_MERGE_C R15, R88, R15, RZ ;  /* 0x0000000f580f723e */ /* 0x000fe200048070ff */
[----:B------:R-:W-:Y:S01]  /*6c40*/  FMUL.FTZ R25, R25, R9 ;  /* 0x0000000919197220 */ /* 0x000fe20000410000 */
[----:B------:R-:W-:Y:S01]  /*6c50*/  F2FP.SATFINITE.E4M3.F32.PACK_AB_MERGE_C R105, R112, R105, RZ ;  /* 0x000000697069723e */ /* 0x000fe200048070ff */
[----:B------:R-:W-:Y:S01]  /*6c60*/  UMOV UR26, UR7 ;  /* 0x00000007001a7c82 */ /* 0x000fe20008000000 */
        /* <DEDUP_REMOVED lines=72> */
[----:B------:R-:W-:-:S05]  /*70f0*/  UMOV UR26, UR7 ;  /* 0x00000007001a7c82 */ /* 0x000fca0008000000 */
.L_x_11684:
[----:B------:R-:W-:-:S13]  /*7100*/  ISETP.LE.AND P2, PT, RZ, UR26, PT ;  /* 0x0000001aff007c0c */ /* 0x000fda000bf43270 */
[----:B------:R-:W-:Y:S05]  /*7110*/  @!P2 BRA `(.L_x_11695) ;  /* 0x000000200094a947 */ /* 0x000fea0003800000 */
[----:B------:R-:W-:Y:S01]  /*7120*/  IMAD.MOV.U32 R7, RZ, RZ, R0 ;  /* 0x000000ffff077224 */ /* 0x000fe200078e0000 */
[----:B------:R-:W-:Y:S01]  /*7130*/  UMOV UR4, UR38 ;  /* 0x0000002600047c82 */ /* 0x000fe20008000000 */
[----:B------:R-:W-:Y:S02]  /*7140*/  IMAD.MOV.U32 R8, RZ, RZ, R3 ;  /* 0x000000ffff087224 */ /* 0x000fe400078e0003 */
[----:B------:R-:W-:-:S07]  /*7150*/  IMAD.MOV.U32 R9, RZ, RZ, R16 ;  /* 0x000000ffff097224 */ /* 0x000fce00078e0010 */
.L_x_11705:
[----:B------:R-:W-:-:S04]  /*7160*/  UIADD3 UR38, UR4, 0x1, URZ ;  /* 0x0000000104267890 */ /* 0x000fc8000fffe03f */
[----:B------:R-:W-:-:S04]  /*7170*/  UISETP.NE.AND UP0, UPT, UR38, 0x2, UPT ;  /* 0x000000022600788c */ /* 0x000fc8000bf05270 */
[----:B------:R-:W-:Y:S02]  /*7180*/  USEL UR5, URZ, 0x1, UP0 ;  /* 0x000000013f057887 */ /* 0x000fe40008000000 */
[----:B------:R-:W-:-:S04]  /*7190*/  USEL UR38, UR38, URZ, UP0 ;  /* 0x0000003f26267287 */ /* 0x000fc80008000000 */
[----:B------:R-:W-:Y:S01]  /*71a0*/  LOP3.LUT R16, R9, UR5, RZ, 0x3c, !PT ;  /* 0x0000000509107c12 */ /* 0x000fe2000f8e3cff */
[----:B------:R-:W-:Y:S07]  /*71b0*/  @!P1 BRA `(.L_x_11696) ;  /* 0x0000000000049947 */ /* 0x000fee0003800000 */
[----:B------:R-:W-:Y:S01]  /*71c0*/  BPT.TRAP 0x1 ;  /* 0x000000040000795c */ /* 0x000fe20000300000 */
.L_x_11696:
[----:B------:R-:W-:Y:S01]  /*71d0*/  ULEA UR5, UR38, UR40, 0x3 ;  /* 0x0000002826057291 */ /* 0x000fe2000f8e183f */
[----:B------:R-:W-:-:S08]  /*71e0*/  SHF.L.U32 R0, R16, 0x1f, RZ ;  /* 0x0000001f10007819 */ /* 0x000fd000000006ff */
[----:B------:R1:W2:Y:S01]  /*71f0*/  SYNCS.PHASECHK.TRANS64.TRYWAIT P2, [UR5+0x13230], R0 ;  /* 0x01323000ff0075a7 */ /* 0x0002a20008040145 */
[----:B------:R-:W-:Y:S05]  /*7200*/  @!P1 BRA `(.L_x_11697) ;  /* 0x0000000000049947 */ /* 0x000fea0003800000 */
[----:B------:R-:W-:Y:S01]  /*7210*/  BPT.TRAP 0x1 ;  /* 0x000000040000795c */ /* 0x000fe20000300000 */
.L_x_11697:
[----:B--2---:R-:W-:Y:S05]  /*7220*/  @P2 BRA `(.L_x_11698) ;  /* 0x0000000000082947 */ /* 0x004fea0003800000 */
[----:B------:R-:W2:Y:S02]  /*7230*/  SYNCS.PHASECHK.TRANS64.TRYWAIT P2, [UR5+0x13230], R0 ;  /* 0x01323000ff0075a7 */ /* 0x000ea40008040145 */
[----:B--2---:R-:W-:Y:S05]  /*7240*/  @!P2 BRA `(.L_x_11699) ;  /* 0x000000680038a947 */ /* 0x004fea0003800000 */
.L_x_11698:
        /* <DEDUP_REMOVED lines=18> */
[----:B------:R-:W-:Y:S01]  /*7370*/  UIADD3 UR10, UR5, 0x102, URZ ;  /* 0x00000102050a7890 */ /* 0x000fe2000fffe03f */
        /* <DEDUP_REMOVED lines=19> */
[----:B------:R-:W-:Y:S02]  /*74b0*/  UIADD3 UR6, UR5, 0x182, URZ ;  /* 0x0000018205067890 */ /* 0x000fe4000fffe03f */
[----:B------:R-:W-:Y:S01]  /*74c0*/  UIADD3 UR5, UR5, 0x202, URZ ;  /* 0x0000020205057890 */ /* 0x000fe2000fffe03f */
        /* <DEDUP_REMOVED lines=25> */
.L_x_11700:
[----:B------:R-:W-:Y:S01]  /*7660*/  ULEA UR5, UR4, UR40, 0x3 ;  /* 0x0000002804057291 */ /* 0x000fe2000f8e183f */
[----:B-12---:R-:W-:-:S08]  /*7670*/  SHF.L.U32 R0, R9, 0x1f, RZ ;  /* 0x0000001f09007819 */ /* 0x006fd000000006ff */
[----:B------:R1:W2:Y:S01]  /*7680*/  SYNCS.PHASECHK.TRANS64.TRYWAIT P2, [UR5+0x13250], R0 ;  /* 0x01325000ff0075a7 */ /* 0x0002a20008040145 */
[----:B------:R-:W-:Y:S05]  /*7690*/  @!P1 BRA `(.L_x_11701) ;  /* 0x0000000000049947 */ /* 0x000fea0003800000 */
[----:B------:R-:W-:Y:S01]  /*76a0*/  BPT.TRAP 0x1 ;  /* 0x000000040000795c */ /* 0x000fe20000300000 */
.L_x_11701:
[----:B--2---:R-:W-:Y:S05]  /*76b0*/  @P2 BRA `(.L_x_11702) ;  /* 0x0000000000082947 */ /* 0x004fea0003800000 */
[----:B------:R-:W2:Y:S02]  /*76c0*/  SYNCS.PHASECHK.TRANS64.TRYWAIT P2, [UR5+0x13250], R0 ;  /* 0x01325000ff0075a7 */ /* 0x000ea40008040145 */
[----:B--2---:R-:W-:Y:S05]  /*76d0*/  @!P2 BRA `(.L_x_11703) ;  /* 0x00000064002ca947 */ /* 0x004fea0003800000 */
.L_x_11702:
[----:B-12---:R-:W-:Y:S01]  /*76e0*/  FMNMX.FTZ R0, R120, R8, !PT ;  /* 0x0000000878007209 */ /* 0x006fe20007810000 */
[----:B------:R-:W-:Y:S01]  /*76f0*/  UIADD3 UR6, UR40, 0x1000, URZ ;  /* 0x0000100028067890 */ /* 0x000fe2000fffe03f */
[----:B------:R-:W-:Y:S01]  /*7700*/  WARPGROUP.ARRIVE ;  /* 0x00000000000079c5 */ /* 0x000fe20000000000 */
[----:B------:R-:W-:Y:S01]  /*7710*/  UMOV UR7, 0xc0000010 ;  /* 0xc000001000077882 */ /* 0x000fe20000000000 */
[----:B------:R-:W-:Y:S01]  /*7720*/  FMNMX.FTZ R3, R121, R0, !PT ;  /* 0x0000000079037209 */ /* 0x000fe20007810000 */
[----:B------:R-:W-:Y:S01]  /*7730*/  USHF.R.U32.HI UR6, URZ, 0x4, UR6 ;  /* 0x000000043f067899 */ /* 0x000fe20008011606 */
[----:B------:R-:W-:-:S03]  /*7740*/  FMNMX.FTZ R0, R122, R7, !PT ;  /* 0x000000077a007209 */ /* 0x000fc60007810000 */
[----:B------:R-:W-:Y:S01]  /*7750*/  ULOP3.LUT UR6, UR6, 0x3fff, URZ, 0xc0, !UPT ;  /* 0x00003fff06067892 */ /* 0x000fe2000f8ec03f */
[----:B------:R-:W-:Y:S02]  /*7760*/  FMNMX.FTZ R9, R123, R0, !PT ;  /* 0x000000007b097209 */ /* 0x000fe40007810000 */
[----:B------:R-:W-:Y:S01]  /*7770*/  FMNMX.FTZ R0, R124, R3, !PT ;  /* 0x000000037c007209 */ /* 0x000fe20007810000 */
[----:B------:R-:W-:Y:S01]  /*7780*/  ULOP3.LUT UR6, UR6, 0x10000, URZ, 0xfc, !UPT ;  /* 0x0001000006067892 */ /* 0x000fe2000f8efc3f */
[----:B------:R-:W-:Y:S02]  /*7790*/  FMNMX.FTZ R10, R126, R9, !PT ;  /* 0x000000097e0a7209 */ /* 0x000fe40007810000 */
[----:B------:R-:W-:Y:S01]  /*77a0*/  FMNMX.FTZ R3, R125, R0, !PT ;  /* 0x000000007d037209 */ /* 0x000fe20007810000 */
[----:B------:R-:W-:Y:S01]  /*77b0*/  UIMAD UR4, UR4, 0x280, UR6 ;  /* 0x00000280040478a4 */ /* 0x000fe2000f8e0206 */
[----:B------:R-:W-:Y:S02]  /*77c0*/  FMNMX.FTZ R9, R127, R10, !PT ;  /* 0x0000000a7f097209 */ /* 0x000fe40007810000 */
[----:B------:R-:W-:-:S02]  /*77d0*/  FMNMX.FTZ R0, R128, R3, !PT ;  /* 0x0000000380007209 */ /* 0x000fc40007810000 */
[----:B------:R-:W-:Y:S02]  /*77e0*/  FMNMX.FTZ R10, R130, R9, !PT ;  /* 0x00000009820a7209 */ /* 0x000fe40007810000 */
        /* <DEDUP_REMOVED lines=46> */
[----:B------:R-:W-:Y:S01]  /*7ad0*/  FMNMX.FTZ R9, R75, R10, !PT ;  /* 0x0000000a4b097209 */ /* 0x000fe20007810000 */
[----:B------:R-:W-:Y:S01]  /*7ae0*/  WARPGROUP.ARRIVE ;  /* 0x00000000000079c5 */ /* 0x000fe20000000000 */
[----:B------:R-:W-:Y:S02]  /*7af0*/  FMNMX.FTZ R0, R76, R3, !PT ;  /* 0x000000034c007209 */ /* 0x000fe40007810000 */
[----:B------:R-:W-:Y:S02]  /*7b00*/  FMNMX.FTZ R10, R78, R9, !PT ;  /* 0x000000094e0a7209 */ /* 0x000fe40007810000 */
        /* <DEDUP_REMOVED lines=28> */
[----:B------:R-:W-:-:S03]  /*7cd0*/  FMNMX.FTZ R10, R71, R10, !PT ;  /* 0x0000000a470a7209 */ /* 0x000fc60007810000 */
[----:B------:R-:W1:Y:S04]  /*7ce0*/  SHFL.BFLY PT, R0, R9, 0x2, 0x1f ;  /* 0x0c401f0009007f89 */ /* 0x000e6800000e0000 */
[----:B------:R-:W2:Y:S01]  /*7cf0*/  SHFL.BFLY PT, R3, R10, 0x2, 0x1f ;  /* 0x0c401f000a037f89 */ /* 0x000ea200000e0000 */
[----:B-1----:R-:W-:Y:S01]  /*7d00*/  FMNMX.FTZ R11, R9, R0, !PT ;  /* 0x00000000090b7209 */ /* 0x002fe20007810000 */
[----:B------:R-:W-:Y:S02]  /*7d10*/  WARPGROUP.DEPBAR.LE gsb0, 0x0 ;  /* 0x00008000000079c5 */ /* 0x000fe40000010000 */
[----:B------:R-:W-:Y:S02]  /*7d20*/  WARPGROUP.ARRIVE ;  /* 0x00000000000079c5 */ /* 0x000fe40000000000 */
[----:B------:R-:W1:Y:S01]  /*7d30*/  SHFL.BFLY PT, R0, R11, 0x1, 0x1f ;  /* 0x0c201f000b007f89 */ /* 0x000e6200000e0000 */
[----:B--2---:R-:W-:-:S03]  /*7d40*/  FMNMX.FTZ R12, R10, R3, !PT ;  /* 0x000000030a0c7209 */ /* 0x004fc60007810000 */
[----:B------:R-:W-:Y:S02]  /*7d50*/  QGMMA.64x64x32.F32.E4M3.E4M3 R24, R144, gdesc[UR4], R24, gsb0 ;  /* 0x00e0000490187df3 */ /* 0x000fe40008000818 */
[----:B------:R-:W2:Y:S01]  /*7d60*/  SHFL.BFLY PT, R13, R12, 0x1, 0x1f ;  /* 0x0c201f000c0d7f89 */ /* 0x000ea200000e0000 */
[----:B------:R-:W-:Y:S01]  /*7d70*/  UIADD3 UR6, UR4, 0x180, URZ ;  /* 0x0000018004067890 */ /* 0x000fe2000fffe03f */
[----:B------:R-:W-:Y:S01]  /*7d80*/  UMOV UR7, 0xc0000010 ;  /* 0xc000001000077882 */ /* 0x000fe20000000000 */
[----:B------:R-:W-:Y:S01]  /*7d90*/  UIADD3 UR4, UR4, 0x200, URZ ;  /* 0x0000020004047890 */ /* 0x000fe2000fffe03f */
[----:B-1----:R-:W-:-:S05]  /*7da0*/  FMNMX.FTZ R3, R11, R0, !PT ;  /* 0x000000000b037209 */ /* 0x002fca0007810000 */
[----:B------:R-:W-:Y:S01]  /*7db0*/  FADD.FTZ R9, -R3, R8 ;  /* 0x0000000803097221 */ /* 0x000fe20000010100 */
[----:B--2---:R-:W-:-:S03]  /*7dc0*/  FMNMX.FTZ R0, R12, R13, !PT ;  /* 0x0000000d0c007209 */ /* 0x004fc60007810000 */
[C---:B------:R-:W-:Y:S01]  /*7dd0*/  FMUL.FTZ R8, R2.reuse, R9 ;  /* 0x0000000902087220 */ /* 0x040fe20000410000 */
[----:B------:R-:W-:-:S01]  /*7de0*/  FFMA.FTZ R9, R2, R3, -8 ;  /* 0xc100000002097423 */ /* 0x000fc20000010003 */
        /* <DEDUP_REMOVED lines=42> */
[C---:B------:R-:W-:Y:S01]  /*8090*/  FMUL.FTZ R7, R2.reuse, R7 ;  /* 0x0000000702077220 */ /* 0x040fe20000410000 */
[----:B------:R-:W-:Y:S02]  /*80a0*/  MUFU.EX2 R8, R8 ;  /* 0x0000000800087308 */ /* 0x000fe40000000800 */
[----:B------:R-:W-:-:S01]  /*80b0*/  FFMA.FTZ R120, R2, R122, -R69 ;  /* 0x0000007a02787223 */ /* 0x000fc20000010845 */
[C-C-:B------:R-:W-:Y:S01]  /*80c0*/  FFMA.FTZ R121, R2.reuse, R123, -R69.reuse ;  /* 0x0000007b02797223 */ /* 0x140fe20000010845 */
[----:B------:R-:W-:-:S01]  /*80d0*/  FFMA.FTZ R122, R2, R126, -R69 ;  /* 0x0000007e027a7223 */ /* 0x000fc20000010845 */
[C-C-:B------:R-:W-:Y:S01]  /*80e0*/  FFMA.FTZ R123, R2.reuse, R127, -R69.reuse ;  /* 0x0000007f027b7223 */ /* 0x140fe20000010845 */
[----:B------:R-:W-:-:S01]  /*80f0*/  FFMA.FTZ R124, R2, R130, -R69 ;  /* 0x00000082027c7223 */ /* 0x000fc20000010845 */
[----:B------:R-:W-:-:S02]  /*8100*/  WARPGROUP.DEPBAR.LE gsb0, 0x0 ;  /* 0x00008000000079c5 */ /* 0x000fc40000010000 */
[----:B------:R-:W1:Y:S01]  /*8110*/  MUFU.EX2 R11, R11 ;  /* 0x0000000b000b7308 */ /* 0x000e620000000800 */
[----:B------:R-:W-:Y:S01]  /*8120*/  WARPGROUP.ARRIVE ;  /* 0x00000000000079c5 */ /* 0x000fe20000000000 */
[C-C-:B------:R-:W-:Y:S01]  /*8130*/  FFMA.FTZ R125, R2.reuse, R131, -R69.reuse ;  /* 0x00000083027d7223 */ /* 0x140fe20000010845 */
[----:B------:R-:W-:-:S01]  /*8140*/  FFMA.FTZ R126, R2, R134, -R69 ;  /* 0x00000086027e7223 */ /* 0x000fc20000010845 */
[C-C-:B------:R-:W-:Y:S01]  /*8150*/  FFMA.FTZ R127, R2.reuse, R135, -R69.reuse ;  /* 0x00000087027f7223 */ /* 0x140fe20000010845 */
[----:B------:R-:W-:-:S01]  /*8160*/  FFMA.FTZ R106, R2, R106, -R69 ;  /* 0x0000006a026a7223 */ /* 0x000fc20000010845 */
[C-C-:B------:R-:W-:Y:S01]  /*8170*/  FFMA.FTZ R107, R2.reuse, R107, -R69.reuse ;  /* 0x0000006b026b7223 */ /* 0x140fe20000010845 */
[----:B------:R-:W-:Y:S01]  /*8180*/  QGMMA.64x64x32.F32.E4M3.E4M3 R24, R140, gdesc[UR4], R24, gsb0 ;  /* 0x00e000048c187df3 */ /* 0x000fe20008000818 */
        /* <DEDUP_REMOVED lines=19> */
[----:B------:R-:W-:Y:S01]  /*82c0*/  UMOV UR6, UR4 ;  /* 0x0000000400067c82 */ /* 0x000fe20008000000 */
[----:B------:R-:W-:Y:S01]  /*82d0*/  UMOV UR7, 0xc0000010 ;  /* 0xc000001000077882 */ /* 0x000fe20000000000 */
        /* <DEDUP_REMOVED lines=15> */
[----:B------:R-:W-:Y:S01]  /*83d0*/  FFMA.FTZ R66, R2, R66, -R69 ;  /* 0x0000004202427223 */ /* 0x000fe20000010845 */
[----:B------:R-:W-:-:S02]  /*83e0*/  IMAD.U32 R130, RZ, RZ, UR38 ;  /* 0x00000026ff827e24 */ /* 0x000fc4000f8e00ff */
[C-C-:B------:R-:W-:Y:S01]  /*83f0*/  FFMA.FTZ R67, R2.reuse, R67, -R69.reuse ;  /* 0x0000004302437223 */ /* 0x140fe20000010845 */
[----:B------:R-:W-:-:S01]  /*8400*/  FFMA.FTZ R70, R2, R70, -R69 ;  /* 0x0000004602467223 */ /* 0x000fc20000010845 */
[----:B------:R-:W1:Y:S01]  /*8410*/  MUFU.EX2 R122, R122 ;  /* 0x0000007a007a7308 */ /* 0x000e620000000800 */
[----:B---3--:R-:W-:-:S01]  /*8420*/  FADD.FTZ R129, R121, R4 ;  /* 0x0000000479817221 */ /* 0x008fc20000010000 */
[----:B------:R-:W-:-:S06]  /*8430*/  FFMA.FTZ R69, R2, R71, -R69 ;  /* 0x0000004702457223 */ /* 0x000fcc0000010845 */
        /* <DEDUP_REMOVED lines=122> */
[----:B------:R-:W-:-:S05]  /*8be0*/  @!P0 LEA R4, R130, UR40, 0x3 ;  /* 0x0000002882048c11 */ /* 0x000fca000f8e18ff */
[----:B------:R-:W-:Y:S01]  /*8bf0*/  @!P0 VIADD R4, R4, 0x13240 ;  /* 0x0001324004048836 */ /* 0x000fe20000000000 */
[----:B------:R-:W1:Y:S01]  /*8c00*/  MUFU.EX2 R58, R58 ;  /* 0x0000003a003a7308 */ /* 0x000e620000000800 */
[----:B---3--:R-:W-:-:S03]  /*8c10*/  FADD.FTZ R129, R87, R128 ;  /* 0x0000008057817221 */ /* 0x008fc60000010000 */
[----:B------:R-:W-:-:S04]  /*8c20*/  @!P0 PRMT R4, RZ, 0x654, R4 ;  /* 0x00000654ff048816 */ /* 0x000fc80000000004 */
[----:B------:R-:W3:Y:S01]  /*8c30*/  MUFU.EX2 R57, R57 ;  /* 0x0000003900397308 */ /* 0x000ee20000000800 */
[----:B--2---:R-:W-:-:S01]  /*8c40*/  FADD.FTZ R128, R56, R5 ;  /* 0x0000000538807221 */ /* 0x004fc20000010000 */
[----:B------:R2:W-:Y:S06]  /*8c50*/  @!P0 SYNCS.ARRIVE.TRANS64.RED.A1T0 RZ, [R4+URZ], RZ ;  /* 0x000000ff04ff89a7 */ /* 0x0005ec000810043f */
[----:B------:R-:W4:Y:S01]  /*8c60*/  MUFU.EX2 R59, R59 ;  /* 0x0000003b003b7308 */ /* 0x000f220000000800 */
[----:B-1----:R-:W-:-:S07]  /*8c70*/  FADD.FTZ R130, R58, R129 ;  /* 0x000000813a827221 */ /* 0x002fce0000010000 */
[----:B------:R-:W1:Y:S01]  /*8c80*/  MUFU.EX2 R60, R60 ;  /* 0x0000003c003c7308 */ /* 0x000e620000000800 */
[----:B---3--:R-:W-:-:S07]  /*8c90*/  FADD.FTZ R5, R57, R128 ;  /* 0x0000008039057221 */ /* 0x008fce0000010000 */
[----:B------:R-:W3:Y:S01]  /*8ca0*/  MUFU.EX2 R62, R62 ;  /* 0x0000003e003e7308 */ /* 0x000ee20000000800 */
[----:B----4-:R-:W-:-:S07]  /*8cb0*/  FADD.FTZ R129, R59, R130 ;  /* 0x000000823b817221 */ /* 0x010fce0000010000 */
[----:B------:R-:W4:Y:S01]  /*8cc0*/  MUFU.EX2 R61, R61 ;  /* 0x0000003d003d7308 */ /* 0x000f220000000800 */
[----:B-1----:R-:W-:-:S07]  /*8cd0*/  FADD.FTZ R128, R60, R5 ;  /* 0x000000053c807221 */ /* 0x002fce0000010000 */
        /* <DEDUP_REMOVED lines=22> */
.L_x_11704:
[----:B------:R-:W-:Y:S01]  /*8e40*/  UIADD3 UR4, UR5, 0x13260, URZ ;  /* 0x0001326005047890 */ /* 0x000fe2000fffe03f */
[----:B------:R-:W-:Y:S01]  /*8e50*/  ISETP.LT.AND P2, PT, RZ, UR26, PT ;  /* 0x0000001aff007c0c */ /* 0x000fe2000bf41270 */
        /* <DEDUP_REMOVED lines=10> */
[----:B------:R-:W-:Y:S01]  /*8f00*/  FMUL.FTZ R28, R28, R8 ;  /* 0x000000081c1c7220 */ /* 0x000fe20000410000 */
[----:B------:R-:W-:Y:S01]  /*8f10*/  F2FP.SATFINITE.E4M3.F32.PACK_AB_MERGE_C R108, R109, R108, RZ ;  /* 0x0000006c6d6c723e */ /* 0x000fe200048070ff */
[----:B------:R-:W-:Y:S01]  /*8f20*/  SYNCS.ARRIVE.TRANS64.RED.A1T0 RZ, [UR4], RZ ;  /* 0x000000ffffff79a7 */ /* 0x000fe20008100404 */
        /* <DEDUP_REMOVED lines=68> */
.L_x_11695:
[----:B------:R-:W-:Y:S06]  /*9370*/  BAR.ARV 0x8, 0x1a0 ;  /* 0x0206800000007b1d */ /* 0x000fec0000002000 */
[----:B------:R-:W-:Y:S05]  /*9380*/  @!P1 BRA `(.L_x_11706) ;  /* 0x0000000000049947 */ /* 0x000fea0003800000 */
[----:B------:R-:W-:Y:S01]  /*9390*/  BPT.TRAP 0x1 ;  /* 0x000000040000795c */ /* 0x000fe20000300000 */
.L_x_11706:
[----:B------:R-:W-:Y:S01]  /*93a0*/  ULEA UR5, UR38, UR40, 0x3 ;  /* 0x0000002826057291 */ /* 0x000fe2000f8e183f */
[----:B------:R-:W-:-:S08]  /*93b0*/  SHF.L.U32 R6, R16, 0x1f, RZ ;  /* 0x0000001f10067819 */ /* 0x000fd000000006ff */
[----:B------:R1:W2:Y:S01]  /*93c0*/  SYNCS.PHASECHK.TRANS64.TRYWAIT P2, [UR5+0x13250], R6 ;  /* 0x01325006ff0075a7 */ /* 0x0002a20008040145 */
[----:B------:R-:W-:Y:S05]  /*93d0*/  @!P1 BRA `(.L_x_11707) ;  /* 0x0000000000049947 */ /* 0x000fea0003800000 */
[----:B------:R-:W-:Y:S01]  /*93e0*/  BPT.TRAP 0x1 ;  /* 0x000000040000795c */ /* 0x000fe20000300000 */
.L_x_11707:
        /* <DEDUP_REMOVED lines=8> */
.L_x_11708:
[----:B------:R-:W5:Y:S01]  /*9470*/  LDL.LU R20, [R1] ;  /* 0x0000000001147983 */ /* 0x000f620000300800 */
[----:B------:R-:W-:Y:S01]  /*9480*/  UIADD3 UR40, UR40, 0x1000, URZ ;  /* 0x0000100028287890 */ /* 0x000fe2000fffe03f */
[----:B------:R-:W-:Y:S01]  /*9490*/  WARPGROUP.ARRIVE ;  /* 0x00000000000079c5 */ /* 0x000fe20000000000 */
[----:B------:R-:W-:Y:S01]  /*94a0*/  UMOV UR7, 0xc0000010 ;  /* 0xc000001000077882 */ /* 0x000fe20000000000 */
[----:B--2---:R-:W-:Y:S01]  /*94b0*/  IMAD.U32 R7, RZ, RZ, UR44 ;  /* 0x0000002cff077e24 */ /* 0x004fe2000f8e00ff */
[----:B------:R-:W-:-:S04]  /*94c0*/  USHF.R.U32.HI UR40, URZ, 0x4, UR40 ;  /* 0x000000043f287899 */ /* 0x000fc80008011628 */
[----:B------:R-:W-:Y:S01]  /*94d0*/  ULOP3.LUT UR40, UR40, 0x3fff, URZ, 0xc0, !UPT ;  /* 0x00003fff28287892 */ /* 0x000fe2000f8ec03f */
[----:B------:R-:W-:-:S03]  /*94e0*/  @P0 SHF.R.S32.HI R7, RZ, 0x1f, R7 ;  /* 0x0000001fff070819 */ /* 0x000fc60000011407 */
[----:B------:R-:W-:Y:S02]  /*94f0*/  ULOP3.LUT UR4, UR40, 0x10000, URZ, 0xfc, !UPT ;  /* 0x0001000028047892 */ /* 0x000fe4000f8efc3f */
[----:B-1-3--:R-:W-:Y:S02]  /*9500*/  @P0 IMAD R6, R7, R10, RZ ;  /* 0x0000000a07060224 */ /* 0x00afe400078e02ff */
[----:B------:R-:W-:Y:S02]  /*9510*/  UIMAD UR4, UR38, 0x280, UR4 ;  /* 0x00000280260478a4 */ /* 0x000fe4000f8e0204 */
[----:B------:R-:W-:Y:S02]  /*9520*/  @P0 IMAD R11, R11, UR44, R6 ;  /* 0x0000002c0b0b0c24 */ /* 0x000fe4000f8e0206 */
[----:B------:R-:W-:-:S03]  /*9530*/  @P0 IMAD.WIDE.U32 R6, R10, UR44, RZ ;  /* 0x0000002c0a060c25 */ /* 0x000fc6000f8e00ff */
[----:B------:R-:W-:Y:S01]  /*9540*/  UMOV UR6, UR4 ;  /* 0x0000000400067c82 */ /* 0x000fe20008000000 */
[----:B------:R-:W-:Y:S01]  /*9550*/  @P0 IMAD.IADD R7, R7, 0x1, R11 ;  /* 0x0000000107070824 */ /* 0x000fe200078e020b */
        /* <DEDUP_REMOVED lines=11> */
[----:B-----5:R-:W-:Y:S01]  /*9610*/  @P0 SHF.R.S32.HI R9, RZ, 0x1f, R20 ;  /* 0x0000001fff090819 */ /* 0x020fe20000011414 */
[----:B----4-:R-:W-:-:S04]  /*9620*/  @P0 IMAD.WIDE.U32 R6, R20, R14, R6 ;  /* 0x0000000e14060225 */ /* 0x010fc800078e0006 */
[----:B------:R-:W-:-:S04]  /*9630*/  @P0 IMAD R8, R9, R14, RZ ;  /* 0x0000000e09080224 */ /* 0x000fc800078e02ff */
[----:B------:R-:W-:Y:S01]  /*9640*/  @P0 IMAD R9, R20, R15, R8 ;  /* 0x0000000f14090224 */ /* 0x000fe200078e0208 */
[----:B------:R-:W-:-:S03]  /*9650*/  @P0 LEA R8, P2, R6, R12, 0x2 ;  /* 0x0000000c06080211 */ /* 0x000fc600078410ff */
[----:B------:R-:W-:-:S05]  /*9660*/  @P0 IMAD.IADD R7, R7, 0x1, R9 ;  /* 0x0000000107070824 */ /* 0x000fca00078e0209 */
[----:B------:R-:W-:Y:S01]  /*9670*/  @P0 LEA.HI.X R9, R6, R13, R7, 0x2, P2 ;  /* 0x0000000d06090211 */ /* 0x000fe200010f1407 */
[----:B------:R-:W-:-:S06]  /*9680*/  IMAD.MOV.U32 R6, RZ, RZ, 0x3f800000 ;  /* 0x3f800000ff067424 */ /* 0x000fcc00078e00ff */
[----:B------:R1:W2:Y:S01]  /*9690*/  @P0 LDG.E R6, desc[UR46][R8.64] ;  /* 0x0000002e08060981 */ /* 0x0002a2000c1e1900 */
[----:B------:R-:W-:Y:S01]  /*96a0*/  UIADD3 UR6, UR4, 0x180, URZ ;  /* 0x0000018004067890 */ /* 0x000fe2000fffe03f */
[----:B------:R-:W-:Y:S02]  /*96b0*/  WARPGROUP.DEPBAR.LE gsb0, 0x0 ;  /* 0x00008000000079c5 */ /* 0x000fe40000010000 */
[----:B------:R-:W-:Y:S01]  /*96c0*/  WARPGROUP.ARRIVE ;  /* 0x00000000000079c5 */ /* 0x000fe20000000000 */
[----:B------:R-:W-:Y:S01]  /*96d0*/  UMOV UR7, 0xc0000010 ;  /* 0xc000001000077882 */ /* 0x000fe20000000000 */
[----:B------:R-:W3:Y:S01]  /*96e0*/  SHFL.BFLY PT, R10, R5, 0x2, 0x1f ;  /* 0x0c401f00050a7f89 */ /* 0x000ee200000e0000 */
[----:B------:R-:W-:Y:S01]  /*96f0*/  UIADD3 UR4, UR4, 0x200, URZ ;  /* 0x0000020004047890 */ /* 0x000fe2000fffe03f */
[----:B------:R-:W-:-:S08]  /*9700*/  IMAD.MOV.U32 R11, RZ, RZ, RZ ;  /* 0x000000ffff0b7224 */ /* 0x000fd000078e00ff */
[----:B------:R-:W-:Y:S01]  /*9710*/  QGMMA.64x64x32.F32.E4M3.E4M3 R24, R140, gdesc[UR4], R24, gsb0 ;  /* 0x00e000048c187df3 */ /* 0x000fe20008000818 */
[----:B-1----:R-:W1:Y:S01]  /*9720*/  SHFL.BFLY PT, R9, R4, 0x2, 0x1f ;  /* 0x0c401f0004097f89 */ /* 0x002e6200000e0000 */
[----:B------:R-:W-:Y:S01]  /*9730*/  UMOV UR7, 0xc0000010 ;  /* 0xc000001000077882 */ /* 0x000fe20000000000 */
[----:B------:R-:W-:Y:S01]  /*9740*/  UMOV UR6, UR4 ;  /* 0x0000000400067c82 */ /* 0x000fe20008000000 */
[----:B---3--:R-:W-:-:S01]  /*9750*/  FADD.FTZ R10, R10, R5 ;  /* 0x000000050a0a7221 */ /* 0x008fc20000010000 */
[----:B------:R-:W-:-:S04]  /*9760*/  IMAD.MOV.U32 R5, RZ, RZ, -0x800000 ;  /* 0xff800000ff057424 */ /* 0x000fc800078e00ff */
[----:B------:R-:W3:Y:S01]  /*9770*/  SHFL.BFLY PT, R7, R10, 0x1, 0x1f ;  /* 0x0c201f000a077f89 */ /* 0x000ee200000e0000 */
[----:B-1----:R-:W-:-:S01]  /*9780*/  FADD.FTZ R9, R9, R4 ;  /* 0x0000000409097221 */ /* 0x002fc20000010000 */
[----:B------:R-:W-:-:S04]  /*9790*/  IMAD.MOV.U32 R4, RZ, RZ, -0x800000 ;  /* 0xff800000ff047424 */ /* 0x000fc800078e00ff */
[----:B------:R-:W1:Y:S01]  /*97a0*/  SHFL.BFLY PT, R8, R9, 0x1, 0x1f ;  /* 0x0c201f0009087f89 */ /* 0x000e6200000e0000 */
[----:B---3--:R-:W-:-:S01]  /*97b0*/  FADD.FTZ R12, R10, R7 ;  /* 0x000000070a0c7221 */ /* 0x008fc20000010000 */
[----:B------:R-:W-:-:S03]  /*97c0*/  IMAD.MOV.U32 R7, RZ, RZ, RZ ;  /* 0x000000ffff077224 */ /* 0x000fc600078e00ff */
[C---:B------:R-:W-:Y:S01]  /*97d0*/  FMUL.FTZ R15, R12.reuse, 0.00390625 ;  /* 0x3b8000000c0f7820 */ /* 0x040fe20000410000 */
[----:B------:R-:W-:Y:S01]  /*97e0*/  FSETP.NE.FTZ.AND P0, PT, R12, RZ, PT ;  /* 0x000000ff0c00720b */ /* 0x000fe20003f15000 */
[----:B-1----:R-:W-:-:S03]  /*97f0*/  FADD.FTZ R14, R9, R8 ;  /* 0x00000008090e7221 */ /* 0x002fc60000010000 */
[----:B------:R-:W-:Y:S01]  /*9800*/  FSETP.NE.FTZ.AND P2, PT, R15, RZ, PT ;  /* 0x000000ff0f00720b */ /* 0x000fe20003f55000 */
[----:B------:R-:W-:-:S05]  /*9810*/  FMUL.FTZ R10, R14, 0.00390625 ;  /* 0x3b8000000e0a7820 */ /* 0x000fca0000410000 */
[----:B------:R-:W-:-:S03]  /*9820*/  FSETP.NE.FTZ.AND P3, PT, R10, RZ, PT ;  /* 0x000000ff0a00720b */ /* 0x000fc60003f75000 */
[----:B------:R-:W-:Y:S01]  /*9830*/  @P0 MUFU.RCP R7, R12 ;  /* 0x0000000c00070308 */ /* 0x000fe20000001000 */
[----:B------:R-:W-:-:S03]  /*9840*/  FSETP.NE.FTZ.AND P0, PT, R14, RZ, PT ;  /* 0x000000ff0e00720b */ /* 0x000fc60003f15000 */
[----:B------:R-:W-:-:S04]  /*9850*/  @P2 FMUL.FTZ R8, R2, 0.69314718246459960938 ;  /* 0x3f31721802082820 */ /* 0x000fc80000410000 */
[----:B------:R-:W1:Y:S02]  /*9860*/  @P2 MUFU.LG2 R9, R15 ;  /* 0x0000000f00092308 */ /* 0x000e640000000c00 */
[----:B------:R-:W-:Y:S01]  /*9870*/  @P3 FMUL.FTZ R2, R2, 0.69314718246459960938 ;  /* 0x3f31721802023820 */ /* 0x000fe20000410000 */
[----:B------:R-:W-:Y:S02]  /*9880*/  WARPGROUP.DEPBAR.LE gsb0, 0x0 ;  /* 0x00008000000079c5 */ /* 0x000fe40000010000 */
[----:B------:R-:W-:-:S03]  /*9890*/  WARPGROUP.ARRIVE ;  /* 0x00000000000079c5 */ /* 0x000fc60000000000 */
[----:B------:R-:W3:Y:S03]  /*98a0*/  @P3 MUFU.LG2 R10, R10 ;  /* 0x0000000a000a3308 */ /* 0x000ee60000000c00 */
[----:B------:R-:W-:Y:S05]  /*98b0*/  QGMMA.64x64x32.F32.E4M3.E4M3 R24, R136, gdesc[UR4], R24, gsb0 ;  /* 0x00e0000488187df3 */ /* 0x000fea0008000818 */
[----:B------:R-:W4:Y:S01]  /*98c0*/  @P0 MUFU.RCP R11, R14 ;  /* 0x0000000e000b0308 */ /* 0x000f220000001000 */
[----:B-1----:R-:W-:-:S04]  /*98d0*/  @P2 FMUL.FTZ R9, R9, 0.69314718246459960938 ;  /* 0x3f31721809092820 */ /* 0x002fc80000410000 */
[----:B------:R-:W-:Y:S01]  /*98e0*/  @P2 FFMA.FTZ R5, R8, R3, R9 ;  /* 0x0000000308052223 */ /* 0x000fe20000010009 */
[----:B---3--:R-:W-:-:S04]  /*98f0*/  @P3 FMUL.FTZ R13, R10, 0.69314718246459960938 ;  /* 0x3f3172180a0d3820 */ /* 0x008fc80000410000 */
[----:B------:R-:W-:Y:S01]  /*9900*/  @P3 FFMA.FTZ R4, R2, R0, R13 ;  /* 0x0000000002043223 */ /* 0x000fe2000001000d */
[----:B------:R-:W-:Y:S02]  /*9910*/  WARPGROUP.DEPBAR.LE gsb0, 0x0 ;  /* 0x00008000000079c5 */ /* 0x000fe40000010000 */
[-C--:B--2---:R-:W-:Y:S01]  /*9920*/  FMUL.FTZ R7, R7, R6.reuse ;  /* 0x0000000607077220 */ /* 0x084fe20000410000 */
[----:B----4-:R-:W-:Y:S01]  /*9930*/  FMUL.FTZ R0, R11, R6 ;  /* 0x000000060b007220 */ /* 0x010fe20000410000 */
[----:B------:R-:W-:Y:S06]  /*9940*/  @!P1 BRA `(.L_x_11710) ;  /* 0x0000000000049947 */ /* 0x000fec0003800000 */
[----:B------:R-:W-:Y:S01]  /*9950*/  BPT.TRAP 0x1 ;  /* 0x000000040000795c */ /* 0x000fe20000300000 */
.L_x_11710:
[----:B------:R-:W2:Y:S01]  /*9960*/  LDL.LU R2, [R1+0x4] ;  /* 0x0000040001027983 */ /* 0x000ea20000300800 */
        /* <DEDUP_REMOVED lines=39> */
[----:B------:R-:W-:Y:S01]  /*9be0*/  LOP3.LUT R16, R16, UR4, RZ, 0x3c, !PT ;  /* 0x0000000410107c12 */ /* 0x000fe2000f8e3cff */
[----:B------:R-:W-:Y:S01]  /*9bf0*/  USEL UR38, UR38, URZ, UP0 ;  /* 0x0000003f26267287 */ /* 0x000fe20008000000 */
[----:B--2---:R-:W-:-:S05]  /*9c00*/  VIADD R2, R2, 0x1 ;  /* 0x0000000102027836 */ /* 0x004fca0000000000 */
[----:B------:R1:W-:Y:S06]  /*9c10*/  STL [R1+0x4], R2 ;  /* 0x0000040201007387 */ /* 0x0003ec0000100800 */
.L_x_11677:
[----:B------:R-:W2:Y:S08]  /*9c20*/  S2UR UR39, SR_CgaCtaId ;  /* 0x00000000002779c3 */ /* 0x000eb00000008800 */
[----:B------:R-:W-:Y:S06]  /*9c30*/  BAR.SYNC.DEFER_BLOCKING 0x5, 0x200 ;  /* 0x0148000000007b1d */ /* 0x000fec0000010000 */
[----:B------:R-:W-:-:S02]  /*9c40*/  UMOV UR40, 0x400 ;  /* 0x0000040000287882 */ /* 0x000fc40000000000 */
[----:B--2---:R-:W-:-:S09]  /*9c50*/  ULEA UR40, UR39, UR40, 0x18 ;  /* 0x0000002827287291 */ /* 0x004fd2000f8ec03f */
[----:B------:R-:W2:Y:S02]  /*9c60*/  LDS R0, [UR40+0x132d0] ;  /* 0x0132d028ff007984 */ /* 0x000ea40008000800 */
[----:B--2---:R-:W-:Y:S01]  /*9c70*/  R2UR UR4, R0 ;  /* 0x00000000000472ca */ /* 0x004fe200000e0000 */
[----:B------:R-:W-:Y:S06]  /*9c80*/  BAR.ARV 0x4, 0x200 ;  /* 0x0108000000007b1d */ /* 0x000fec0000002000 */
[----:B------:R-:W-:Y:S08]  /*9c90*/  @P0 BRA `(.L_x_11711) ;  /* 0x0000000800880947 */ /* 0x000ff00003800000 */
[----:B------:R-:W2:Y:S01]  /*9ca0*/  S2R R34, SR_TID.X ;  /* 0x0000000000227919 */ /* 0x000ea20000002100 */
[----:B------:R-:W-:Y:S01]  /*9cb0*/  ULDC.64 UR6, c[0x4][0x38] ;  /* 0x01000e0000067ab9 */ /* 0x000fe20000000a00 */
[----:B------:R-:W-:Y:S02]  /*9cc0*/  F2FP.BF16.F32.PACK_AB R11, R11, R12 ;  /* 0x0000000c0b0b723e */ /* 0x000fe400000010ff */
[----:B------:R-:W-:Y:S02]  /*9cd0*/  F2FP.BF16.F32.PACK_AB R8, R7, R8 ;  /* 0x000000080708723e */ /* 0x000fe400000010ff */
[----:B------:R-:W-:Y:S02]  /*9ce0*/  F2FP.BF16.F32.PACK_AB R30, R30, R31 ;  /* 0x0000001f1e1e723e */ /* 0x000fe400000010ff */
[----:B------:R-:W-:Y:S01]  /*9cf0*/  F2FP.BF16.F32.PACK_AB R32, R29, R32 ;  /* 0x000000201d20723e */ /* 0x000fe200000010ff */
[----:B------:R-:W-:Y:S01]  /*9d00*/  USHF.R.S32.HI UR5, URZ, 0x1f, UR43 ;  /* 0x0000001f3f057899 */ /* 0x000fe2000801142b */
[----:B------:R-:W-:Y:S01]  /*9d10*/  F2FP.BF16.F32.PACK_AB R59, R59, R60 ;  /* 0x0000003c3b3b723e */ /* 0x000fe200000010ff */
[----:B------:R-:W3:Y:S01]  /*9d20*/  LDC.64 R46, c[0x0][0xb78] ;  /* 0x0002de00ff2e7b82 */ /* 0x000ee20000000a00 */
        /* <DEDUP_REMOVED lines=10> */
[----:B------:R-:W-:Y:S01]  /*9dd0*/  VIADD R49, R19, UR42 ;  /* 0x0000002a13317c36 */ /* 0x000fe20008000000 */
[----:B------:R-:W-:Y:S01]  /*9de0*/  F2FP.BF16.F32.PACK_AB R33, R33, R56 ;  /* 0x000000382121723e */ /* 0x000fe200000010ff */
[----:B------:R-:W-:Y:S01]  /*9df0*/  ULDC UR10, c[0x0][0xa88] ;  /* 0x0002a200000a7ab9 */ /* 0x000fe20000000800 */
[----:B--2---:R-:W-:-:S05]  /*9e00*/  IMAD.SHL.U32 R0, R34, 0x4, RZ ;  /* 0x0000000422007824 */ /* 0x004fca00078e00ff */
[----:B------:R-:W-:Y:S01]  /*9e10*/  LOP3.LUT R0, R0, 0xc, RZ, 0xc0, !PT ;  /* 0x0000000c00007812 */ /* 0x000fe200078ec0ff */
[----:B------:R-:W-:Y:S03]  /*9e20*/  BAR.SYNC.DEFER_BLOCKING 0x1, 0x180 ;  /* 0x0046000000007b1d */ /* 0x000fe60000010000 */
[----:B-1----:R-:W-:-:S05]  /*9e30*/  IADD3 R2, P0, R0, UR6, RZ ;  /* 0x0000000600027c10 */ /* 0x002fca000ff1e0ff */
[----:B------:R-:W-:-:S05]  /*9e40*/  IMAD.X R3, RZ, RZ, UR7, P0 ;  /* 0x00000007ff037e24 */ /* 0x000fca00080e06ff */
[----:B------:R1:W2:Y:S01]  /*9e50*/  LDG.E.CONSTANT R0, desc[UR46][R2.64] ;  /* 0x0000002e02007981 */ /* 0x0002a2000c1e9900 */
[----:B------:R-:W-:Y:S01]  /*9e60*/  VIADD R38, R34, 0xffffff80 ;  /* 0xffffff8022267836 */ /* 0x000fe20000000000 */
[----:B------:R-:W-:Y:S01]  /*9e70*/  IADD3 R7, P5, R22, 0x20, RZ ;  /* 0x0000002016077810 */ /* 0x000fe20007fbe0ff */
[----:B------:R-:W-:Y:S01]  /*9e80*/  UIMAD UR5, UR5, UR8, URZ ;  /* 0x00000008050572a4 */ /* 0x000fe2000f8e023f */
[----:B------:R-:W-:Y:S01]  /*9e90*/  F2FP.BF16.F32.PACK_AB R27, R26, R27 ;  /* 0x0000001b1a1b723e */ /* 0x000fe200000010ff */
[----:B------:R-:W-:Y:S02]  /*9ea0*/  UIMAD.WIDE.U32 UR6, UR43, UR8, URZ ;  /* 0x000000082b0672a5 */ /* 0x000fe4000f8e003f */
[----:B------:R-:W-:Y:S01]  /*9eb0*/  UIMAD UR5, UR43, UR9, UR5 ;  /* 0x000000092b0572a4 */ /* 0x000fe2000f8e0205 */
[----:B-1----:R-:W-:-:S03]  /*9ec0*/  LOP3.LUT P0, R2, R34, 0x3, RZ, 0xc0, !PT ;  /* 0x0000000322027812 */ /* 0x002fc6000780c0ff */
[----:B------:R-:W-:Y:S01]  /*9ed0*/  UIADD3 UR5, UR7, UR5, URZ ;  /* 0x0000000507057290 */ /* 0x000fe2000fffe03f */
[----:B------:R-:W-:Y:S02]  /*9ee0*/  SHF.R.S32.HI R34, RZ, 0x1f, R38 ;  /* 0x0000001fff227819 */ /* 0x000fe40000011426 */
[----:B------:R-:W-:Y:S01]  /*9ef0*/  ISETP.EQ.OR P0, PT, R2, 0x3, !P0 ;  /* 0x000000030200780c */ /* 0x000fe20004702670 */
[----:B------:R-:W-:Y:S01]  /*9f00*/  VIADD R2, R49, 0x8 ;  /* 0x0000000831027836 */ /* 0x000fe20000000000 */
[----:B------:R-:W-:Y:S02]  /*9f10*/  LEA.HI R34, R34, R38, RZ, 0x7 ;  /* 0x0000002622227211 */ /* 0x000fe400078f38ff */
[----:B------:R-:W-:Y:S02]  /*9f20*/  SEL R29, R11, R8, P0 ;  /* 0x000000080b1d7207 */ /* 0x000fe40000000000 */
[----:B------:R-:W-:Y:S02]  /*9f30*/  SEL R31, R8, R11, P0 ;  /* 0x0000000b081f7207 */ /* 0x000fe40000000000 */
[----:B------:R-:W-:-:S02]  /*9f40*/  LOP3.LUT R8, R7, 0x380, RZ, 0xc0, !PT ;  /* 0x0000038007087812 */ /* 0x000fc400078ec0ff */
[----:B------:R-:W-:Y:S02]  /*9f50*/  LOP3.LUT R11, R22, 0x380, RZ, 0xc0, !PT ;  /* 0x00000380160b7812 */ /* 0x000fe400078ec0ff */
[----:B------:R-:W-:Y:S02]  /*9f60*/  SHF.R.U64 R8, R8, 0x3, RZ ;  /* 0x0000000308087819 */ /* 0x000fe400000012ff */
[----:B------:R-:W-:Y:S02]  /*9f70*/  SEL R3, R59, R58, P0 ;  /* 0x0000003a3b037207 */ /* 0x000fe40000000000 */
[----:B------:R-:W-:Y:S02]  /*9f80*/  LOP3.LUT R34, R34, 0xffffff80, RZ, 0xc0, !PT ;  /* 0xffffff8022227812 */ /* 0x000fe400078ec0ff */
[----:B------:R-:W-:Y:S02]  /*9f90*/  SEL R59, R58, R59, P0 ;  /* 0x0000003b3a3b7207 */ /* 0x000fe40000000000 */
[----:B------:R-:W-:Y:S01]  /*9fa0*/  SEL R35, R44, R37, P0 ;  /* 0x000000252c237207 */ /* 0x000fe20000000000 */
[----:B------:R-:W-:Y:S01]  /*9fb0*/  IMAD.IADD R34, R38, 0x1, -R34 ;  /* 0x0000000126227824 */ /* 0x000fe200078e0a22 */
[----:B------:R-:W-:-:S02]  /*9fc0*/  SEL R37, R37, R44, P0 ;  /* 0x0000002c25257207 */ /* 0x000fc40000000000 */
[----:B------:R-:W-:Y:S01]  /*9fd0*/  LOP3.LUT R8, R8, R7, RZ, 0x3c, !PT ;  /* 0x0000000708087212 */ /* 0x000fe200078e3cff */
[----:B------:R-:W1:Y:S01]  /*9fe0*/  S2R R44, SR_TID.X ;  /* 0x00000000002c7919 */ /* 0x000e620000002100 */
[----:B------:R-:W-:Y:S02]  /*9ff0*/  IADD3 R7, P4, R22, 0x40, RZ ;  /* 0x0000004016077810 */ /* 0x000fe40007f9e0ff */
[----:B------:R-:W-:Y:S02]  /*a000*/  SHF.R.U64 R11, R11, 0x3, RZ ;  /* 0x000000030b0b7819 */ /* 0x000fe400000012ff */
[----:B------:R-:W-:Y:S02]  /*a010*/  SEL R41, R21, R14, P0 ;  /* 0x0000000e15297207 */ /* 0x000fe40000000000 */
[----:B------:R-:W-:Y:S02]  /*a020*/  SEL R21, R14, R21, P0 ;  /* 0x000000150e157207 */ /* 0x000fe40000000000 */
[----:B------:R-:W-:-:S02]  /*a030*/  SEL R43, R9, R6, P0 ;  /* 0x00000006092b7207 */ /* 0x000fc40000000000 */
[----:B------:R-:W-:Y:S02]  /*a040*/  SEL R45, R6, R9, P0 ;  /* 0x00000009062d7207 */ /* 0x000fe40000000000 */
[----:B------:R-:W-:Y:S02]  /*a050*/  SEL R15, R25, R20, P0 ;  /* 0x00000014190f7207 */ /* 0x000fe40000000000 */
[----:B------:R-:W-:Y:S02]  /*a060*/  LOP3.LUT R6, R7, 0x380, RZ, 0xc0, !PT ;  /* 0x0000038007067812 */ /* 0x000fe400078ec0ff */
[----:B------:R-:W-:Y:S01]  /*a070*/  LOP3.LUT R10, R11, R22, RZ, 0x3c, !PT ;  /* 0x000000160b0a7212 */ /* 0x000fe200078e3cff */
[----:B------:R-:W-:Y:S01]  /*a080*/  IMAD.MOV.U32 R11, RZ, RZ, R23 ;  /* 0x000000ffff0b7224 */ /* 0x000fe200078e0017 */
[----:B------:R-:W-:Y:S02]  /*a090*/  SEL R13, R33, R32, P0 ;  /* 0x00000020210d7207 */ /* 0x000fe40000000000 */
[----:B------:R-:W-:-:S02]  /*a0a0*/  SEL R25, R20, R25, P0 ;  /* 0x0000001914197207 */ /* 0x000fc40000000000 */
[----:B------:R-:W-:Y:S02]  /*a0b0*/  SEL R33, R32, R33, P0 ;  /* 0x0000002120217207 */ /* 0x000fe40000000000 */
[----:B------:R-:W-:Y:S02]  /*a0c0*/  SEL R39, R30, R27, P0 ;  /* 0x0000001b1e277207 */ /* 0x000fe40000000000 */
[----:B------:R-:W-:Y:S02]  /*a0d0*/  SEL R27, R27, R30, P0 ;  /* 0x0000001e1b1b7207 */ /* 0x000fe40000000000 */
[----:B------:R-:W-:Y:S02]  /*a0e0*/  LOP3.LUT P1, RZ, R34, 0x3, RZ, 0xc0, !PT ;  /* 0x0000000322ff7812 */ /* 0x000fe4000782c0ff */
[----:B------:R-:W-:Y:S01]  /*a0f0*/  IADD3 R9, P3, R22, 0x60, RZ ;  /* 0x0000006016097810 */ /* 0x000fe20007f7e0ff */
[----:B-1----:R-:W-:Y:S01]  /*a100*/  VIADD R48, R44, 0xffffff80 ;  /* 0xffffff802c307836 */ /* 0x002fe20000000000 */
[----:B------:R-:W-:-:S02]  /*a110*/  SHF.R.U64 R6, R6, 0x3, RZ ;  /* 0x0000000306067819 */ /* 0x000fc400000012ff */
[----:B------:R-:W-:Y:S01]  /*a120*/  MOV R42, R10 ;  /* 0x0000000a002a7202 */ /* 0x000fe20000000f00 */
[----:B------:R-:W-:Y:S01]  /*a130*/  IMAD.U32 R11, RZ, RZ, UR7 ;  /* 0x00000007ff0b7e24 */ /* 0x000fe2000f8e00ff */
[----:B------:R-:W-:Y:S01]  /*a140*/  ISETP.GE.OR P2, PT, R2, UR10, P1 ;  /* 0x0000000a02007c0c */ /* 0x000fe20008f46670 */
[----:B------:R-:W-:Y:S01]  /*a150*/  IMAD.U32 R11, RZ, RZ, UR5 ;  /* 0x00000005ff0b7e24 */ /* 0x000fe2000f8e00ff */
[----:B------:R-:W-:Y:S01]  /*a160*/  LOP3.LUT R2, R9, 0x380, RZ, 0xc0, !PT ;  /* 0x0000038009027812 */ /* 0x000fe200078ec0ff */
[----:B------:R-:W-:Y:S01]  /*a170*/  USHF.R.S32.HI UR5, URZ, 0x1f, UR44 ;  /* 0x0000001f3f057899 */ /* 0x000fe2000801142c */
[----:B------:R-:W-:Y:S01]  /*a180*/  LOP3.LUT R6, R6, R7, RZ, 0x3c, !PT ;  /* 0x0000000706067212 */ /* 0x000fe200078e3cff */
[--C-:B------:R-:W-:Y:S01]  /*a190*/  IMAD.X R7, RZ, RZ, R23.reuse, P4 ;  /* 0x000000ffff077224 */ /* 0x100fe200020e0617 */
[----:B------:R-:W-:Y:S01]  /*a1a0*/  SHF.R.U64 R2, R2, 0x3, RZ ;  /* 0x0000000302027819 */ /* 0x000fe200000012ff */
[----:B------:R-:W-:Y:S01]  /*a1b0*/  IMAD.U32 R10, RZ, RZ, UR6 ;  /* 0x00000006ff0a7e24 */ /* 0x000fe2000f8e00ff */
[----:B------:R-:W-:Y:S01]  /*a1c0*/  SHF.R.S32.HI R44, RZ, 0x1f, R48 ;  /* 0x0000001fff2c7819 */ /* 0x000fe20000011430 */
[----:B------:R-:W-:Y:S01]  /*a1d0*/  ULDC.64 UR6, c[0x0][0xb40] ;  /* 0x0002d00000067ab9 */ /* 0x000fe20000000a00 */
[----:B------:R-:W-:Y:S01]  /*a1e0*/  MOV R38, R6 ;  /* 0x0000000600267202 */ /* 0x000fe20000000f00 */
[----:B---3--:R-:W-:Y:S01]  /*a1f0*/  IMAD R6, R46, UR5, RZ ;  /* 0x000000052e067c24 */ /* 0x008fe2000f8e02ff */
[----:B------:R-:W-:Y:S01]  /*a200*/  LOP3.LUT R2, R2, R9, RZ, 0x3c, !PT ;  /* 0x0000000902027212 */ /* 0x000fe200078e3cff */
[----:B------:R-:W-:Y:S01]  /*a210*/  IMAD.X R9, RZ, RZ, R23, P5 ;  /* 0x000000ffff097224 */ /* 0x000fe200028e0617 */
[----:B------:R-:W-:Y:S01]  /*a220*/  LEA.HI R44, R44, R48, RZ, 0x5 ;  /* 0x000000302c2c7211 */ /* 0x000fe200078f28ff */
[----:B------:R-:W-:Y:S01]  /*a230*/  IMAD R30, R47, UR44, R6 ;  /* 0x0000002c2f1e7c24 */ /* 0x000fe2000f8e0206 */
[----:B------:R-:W-:Y:S01]  /*a240*/  ISETP.GE.OR P1, PT, R49, UR10, P1 ;  /* 0x0000000a31007c0c */ /* 0x000fe20008f26670 */
[----:B------:R-:W-:Y:S01]  /*a250*/  IMAD.WIDE.U32 R6, R46, UR44, R10 ;  /* 0x0000002c2e067c25 */ /* 0x000fe2000f8e000a */
[----:B------:R-:W-:-:S02]  /*a260*/  MOV R40, R8 ;  /* 0x0000000800287202 */ /* 0x000fc40000000f00 */
[----:B------:R-:W-:Y:S02]  /*a270*/  SHF.R.S32.HI R44, RZ, 0x5, R44 ;  /* 0x00000005ff2c7819 */ /* 0x000fe4000001142c */
[----:B--2---:R-:W-:Y:S01]  /*a280*/  LOP3.LUT R12, R0, 0x2, RZ, 0x3c, !PT ;  /* 0x00000002000c7812 */ /* 0x004fe200078e3cff */
[----:B------:R-:W-:Y:S04]  /*a290*/  SHFL.IDX PT, R3, R3, R0, 0x1c1f ;  /* 0x001c1f0003037589 */ /* 0x000fe800000e0000 */
[----:B------:R-:W1:Y:S04]  /*a2a0*/  SHFL.IDX PT, R14, R59, R12, 0x1c1f ;  /* 0x001c1f0c3b0e7589 */ /* 0x000e6800000e0000 */
[----:B------:R-:W-:Y:S04]  /*a2b0*/  SHFL.IDX PT, R35, R35, R0, 0x1c1f ;  /* 0x001c1f0023237589 */ /* 0x000fe800000e0000 */
[----:B------:R-:W2:Y:S04]  /*a2c0*/  SHFL.IDX PT, R28, R37, R12, 0x1c1f ;  /* 0x001c1f0c251c7589 */ /* 0x000ea800000e0000 */
[----:B------:R-:W-:Y:S04]  /*a2d0*/  SHFL.IDX PT, R15, R15, R0, 0x1c1f ;  /* 0x001c1f000f0f7589 */ /* 0x000fe800000e0000 */
[----:B------:R3:W4:Y:S04]  /*a2e0*/  SHFL.IDX PT, R24, R25, R12, 0x1c1f ;  /* 0x001c1f0c19187589 */ /* 0x00072800000e0000 */
[----:B------:R-:W-:Y:S04]  /*a2f0*/  SHFL.IDX PT, R13, R13, R0, 0x1c1f ;  /* 0x001c1f000d0d7589 */ /* 0x000fe800000e0000 */
[----:B------:R-:W-:Y:S01]  /*a300*/  SHFL.IDX PT, R29, R29, R0, 0x1c1f ;  /* 0x001c1f001d1d7589 */ /* 0x000fe200000e0000 */
[----:B-1----:R-:W-:-:S02]  /*a310*/  SEL R8, R3, R14, P0 ;  /* 0x0000000e03087207 */ /* 0x002fc40000000000 */
[----:B------:R-:W-:Y:S01]  /*a320*/  SEL R10, R14, R3, P0 ;  /* 0x000000030e0a7207 */ /* 0x000fe20000000000 */
[----:B------:R-:W1:Y:S01]  /*a330*/  SHFL.IDX PT, R20, R33, R12, 0x1c1f ;  /* 0x001c1f0c21147589 */ /* 0x000e6200000e0000 */
[----:B------:R-:W-:Y:S01]  /*a340*/  IMAD.X R3, RZ, RZ, R23, P3 ;  /* 0x000000ffff037224 */ /* 0x000fe200018e0617 */
[----:B---3--:R-:W-:Y:S02]  /*a350*/  SHF.R.S32.HI R25, RZ, 0x1f, R49 ;  /* 0x0000001fff197819 */ /* 0x008fe40000011431 */
[----:B------:R-:W3:Y:S01]  /*a360*/  SHFL.IDX PT, R26, R31, R12, 0x1c1f ;  /* 0x001c1f0c1f1a7589 */ /* 0x000ee200000e0000 */
[----:B------:R-:W-:Y:S02]  /*a370*/  IADD3 R6, P3, R49, R6, RZ ;  /* 0x0000000631067210 */ /* 0x000fe40007f7e0ff */
[----:B--2---:R-:W-:Y:S01]  /*a380*/  SEL R9, R35, R28, P0 ;  /* 0x0000001c23097207 */ /* 0x004fe20000000000 */
[----:B------:R-:W-:Y:S01]  /*a390*/  SHFL.IDX PT, R39, R39, R0, 0x1c1f ;  /* 0x001c1f0027277589 */ /* 0x000fe200000e0000 */
[----:B------:R-:W-:-:S02]  /*a3a0*/  SEL R11, R28, R35, P0 ;  /* 0x000000231c0b7207 */ /* 0x000fc40000000000 */
[----:B------:R-:W-:Y:S01]  /*a3b0*/  IADD3.X R7, R25, R7, R30, P3, !PT ;  /* 0x0000000719077210 */ /* 0x000fe20001ffe41e */
[----:B------:R-:W2:Y:S01]  /*a3c0*/  SHFL.IDX PT, R32, R27, R12, 0x1c1f ;  /* 0x001c1f0c1b207589 */ /* 0x000ea200000e0000 */
[----:B----4-:R-:W-:Y:S02]  /*a3d0*/  SEL R28, R15, R24, P0 ;  /* 0x000000180f1c7207 */ /* 0x010fe40000000000 */
[----:B------:R-:W-:Y:S01]  /*a3e0*/  SEL R30, R24, R15, P0 ;  /* 0x0000000f181e7207 */ /* 0x000fe20000000000 */
[----:B------:R-:W-:Y:S04]  /*a3f0*/  SHFL.IDX PT, R41, R41, R0, 0x1c1f ;  /* 0x001c1f0029297589 */ /* 0x000fe800000e0000 */
[----:B------:R-:W4:Y:S04]  /*a400*/  SHFL.IDX PT, R34, R21, R12, 0x1c1f ;  /* 0x001c1f0c15227589 */ /* 0x000f2800000e0000 */
[----:B------:R5:W-:Y:S01]  /*a410*/  SHFL.IDX PT, R43, R43, R0, 0x1c1f ;  /* 0x001c1f002b2b7589 */ /* 0x000be200000e0000 */
[----:B-1----:R-:W-:-:S03]  /*a420*/  SEL R14, R20, R13, P0 ;  /* 0x0000000d140e7207 */ /* 0x002fc60000000000 */
[----:B------:R1:W4:Y:S01]  /*a430*/  SHFL.IDX PT, R36, R45, R12, 0x1c1f ;  /* 0x001c1f0c2d247589 */ /* 0x00032200000e0000 */
[----:B---3--:R-:W-:Y:S02]  /*a440*/  SEL R24, R29, R26, P0 ;  /* 0x0000001a1d187207 */ /* 0x008fe40000000000 */
[----:B------:R-:W-:Y:S01]  /*a450*/  SEL R26, R26, R29, P0 ;  /* 0x0000001d1a1a7207 */ /* 0x000fe20000000000 */
[----:B------:R-:W-:Y:S01]  /*a460*/  STSM.16.M88.4 [R42], R8 ;  /* 0x000000082a007844 */ /* 0x000fe20000000200 */
[----:B-----5:R-:W-:Y:S02]  /*a470*/  MOV R0, R2 ;  /* 0x0000000200007202 */ /* 0x020fe40000000f00 */
[----:B--2---:R-:W-:Y:S02]  /*a480*/  SEL R15, R32, R39, P0 ;  /* 0x00000027200f7207 */ /* 0x004fe40000000000 */
[----:B-1----:R-:W-:Y:S02]  /*a490*/  SEL R12, R13, R20, P0 ;  /* 0x000000140d0c7207 */ /* 0x002fe40000000000 */
[----:B------:R-:W-:-:S02]  /*a4a0*/  SEL R13, R39, R32, P0 ;  /* 0x00000020270d7207 */ /* 0x000fc40000000000 */
[----:B------:R-:W-:Y:S02]  /*a4b0*/  LEA R2, P3, R6, UR6, 0x2 ;  /* 0x0000000606027c11 */ /* 0x000fe4000f8610ff */
[----:B----4-:R-:W-:Y:S01]  /*a4c0*/  SEL R29, R41, R34, P0 ;  /* 0x00000022291d7207 */ /* 0x010fe20000000000 */
[----:B------:R-:W-:Y:S01]  /*a4d0*/  STSM.16.M88.4 [R40], R12 ;  /* 0x0000000c28007844 */ /* 0x000fe20000000200 */
[----:B------:R-:W-:Y:S02]  /*a4e0*/  SEL R31, R34, R41, P0 ;  /* 0x00000029221f7207 */ /* 0x000fe40000000000 */
[----:B------:R-:W-:Y:S02]  /*a4f0*/  LEA.HI.X R3, R6, UR7, R7, 0x2, P3 ;  /* 0x0000000706037c11 */ /* 0x000fe400098f1407 */
[----:B------:R-:W1:Y:S01]  /*a500*/  SHFL.IDX PT, R6, R44, RZ, 0x1f ;  /* 0x00001fff2c067589 */ /* 0x000e6200000e0000 */
[----:B------:R-:W-:Y:S02]  /*a510*/  SEL R25, R43, R36, P0 ;  /* 0x000000242b197207 */ /* 0x000fe40000000000 */
[----:B------:R-:W-:Y:S01]  /*a520*/  SEL R27, R36, R43, P0 ;  /* 0x0000002b241b7207 */ /* 0x000fe20000000000 */
[----:B------:R2:W-:Y:S04]  /*a530*/  STSM.16.M88.4 [R38], R28 ;  /* 0x0000001c26007844 */ /* 0x0005e80000000200 */
        /* <DEDUP_REMOVED lines=21> */
[----:B-1----:R-:W-:Y:S03]  /*a690*/  SYNCS.ARRIVE.TRANS64.RED.A1T0 RZ, [UR5], RZ ;  /* 0x000000ffffff79a7 */ /* 0x002fe60008100405 */
.L_x_11714:
[----:B------:R-:W-:Y:S05]  /*a6a0*/  BSYNC B0 ;  /* 0x0000000000007941 */ /* 0x000fea0003800000 */
.L_x_11713:
[----:B------:R-:W-:Y:S05]  /*a6b0*/  BRA `(.L_x_11712) ;  /* 0x0000000400d87947 */ /* 0x000fea0003800000 */
.L_x_11711:
[----:B------:R-:W2:Y:S01]  /*a6c0*/  S2R R0, SR_TID.X ;  /* 0x0000000000007919 */ /* 0x000ea20000002100 */
[----:B------:R-:W3:Y:S01]  /*a6d0*/  LDC.64 R8, c[0x0][0xae0] ;  /* 0x0002b800ff087b82 */ /* 0x000ee20000000a00 */
[----:B------:R-:W-:Y:S01]  /*a6e0*/  USHF.R.S32.HI UR5, URZ, 0x1f, UR43 ;  /* 0x0000001f3f057899 */ /* 0x000fe2000801142b */
[----:B------:R-:W-:Y:S01]  /*a6f0*/  BSSY B0, `(.L_x_11715) ;  /* 0x000001f000007945 */ /* 0x000fe20003800000 */
[----:B------:R-:W-:-:S05]  /*a700*/  USHF.R.S32.HI UR6, URZ, 0x1f, UR44 ;  /* 0x0000001f3f067899 */ /* 0x000fca000801142c */
[----:B------:R-:W4:Y:S08]  /*a710*/  LDC R7, c[0x0][0xdac] ;  /* 0x00036b00ff077b82 */ /* 0x000f300000000800 */
[----:B------:R-:W1:Y:S08]  /*a720*/  LDC.64 R14, c[0x0][0xa88] ;  /* 0x0002a200ff0e7b82 */ /* 0x000e700000000a00 */
[----:B------:R-:W1:Y:S01]  /*a730*/  LDC.64 R10, c[0x0][0xae8] ;  /* 0x0002ba00ff0a7b82 */ /* 0x000e620000000a00 */
[----:B---3--:R-:W-:-:S02]  /*a740*/  IMAD R6, R8, UR5, RZ ;  /* 0x0000000508067c24 */ /* 0x008fc4000f8e02ff */
[----:B--2---:R-:W-:-:S05]  /*a750*/  VIADD R0, R0, 0xffffff80 ;  /* 0xffffff8000007836 */ /* 0x004fca0000000000 */
[----:B------:R-:W-:-:S13]  /*a760*/  ISETP.GT.AND P0, PT, R0, 0xbf, PT ;  /* 0x000000bf0000780c */ /* 0x000fda0003f04270 */
[----:B----4-:R-:W-:Y:S05]  /*a770*/  @P0 BRA `(.L_x_11716) ;  /* 0x0000000000580947 */ /* 0x010fea0003800000 */
[----:B------:R-:W2:Y:S01]  /*a780*/  S2R R0, SR_TID.X ;  /* 0x0000000000007919 */ /* 0x000ea20000002100 */
[----:B-1----:R-:W-:Y:S01]  /*a790*/  IMAD.U32 R2, RZ, RZ, UR42 ;  /* 0x0000002aff027e24 */ /* 0x002fe2000f8e00ff */
[----:B------:R-:W-:-:S04]  /*a7a0*/  ULDC UR7, c[0x0][0xa88] ;  /* 0x0002a20000077ab9 */ /* 0x000fc80000000800 */
[----:B--2---:R-:W-:-:S04]  /*a7b0*/  IADD3 R2, R2, -0x80, R0 ;  /* 0xffffff8002027810 */ /* 0x004fc80007ffe000 */
        /* <DEDUP_REMOVED lines=18> */
.L_x_11716:
[----:B------:R-:W-:Y:S05]  /*a8e0*/  BSYNC B0 ;  /* 0x0000000000007941 */ /* 0x000fea0003800000 */
.L_x_11715:
[----:B------:R-:W3:Y:S01]  /*a8f0*/  LDL.64 R20, [R1+0x8] ;  /* 0x0000080001147983 */ /* 0x000ee20000100a00 */
[----:B------:R-:W-:Y:S01]  /*a900*/  ULOP3.LUT UR41, URZ, UR41, URZ, 0x33, !UPT ;  /* 0x000000293f297292 */ /* 0x000fe2000f8e333f */
[----:B--2---:R-:W-:Y:S01]  /*a910*/  IMAD R5, R9, UR43, R6 ;  /* 0x0000002b09057c24 */ /* 0x004fe2000f8e0206 */
[----:B------:R-:W-:Y:S01]  /*a920*/  SHF.R.S32.HI R157, RZ, 0x1f, R156 ;  /* 0x0000001fff9d7819 */ /* 0x000fe2000001149c */
[C---:B------:R-:W-:Y:S01]  /*a930*/  VIADD R0, R156.reuse, 0x30 ;  /* 0x000000309c007836 */ /* 0x040fe20000000000 */
[----:B------:R-:W-:Y:S01]  /*a940*/  BSSY B0, `(.L_x_11717) ;  /* 0x000001d000007945 */ /* 0x000fe20003800000 */
[----:B------:R-:W-:Y:S02]  /*a950*/  VIADD R4, R156, 0x60 ;  /* 0x000000609c047836 */ /* 0x000fe40000000000 */
[----:B------:R-:W-:-:S04]  /*a960*/  VIADD R13, R7, UR41 ;  /* 0x00000029070d7c36 */ /* 0x000fc80008000000 */
[----:B-1----:R-:W-:Y:S02]  /*a970*/  IMAD R7, R13, -0xc0, R14 ;  /* 0xffffff400d077824 */ /* 0x002fe400078e020e */
[----:B---3--:R-:W-:Y:S01]  /*a980*/  IMAD.WIDE.U32 R2, R8, UR43, R20 ;  /* 0x0000002b08027c25 */ /* 0x008fe2000f8e0014 */
[----:B------:R-:W-:-:S03]  /*a990*/  ISETP.GE.AND P0, PT, R20, R15, PT ;  /* 0x0000000f1400720c */ /* 0x000fc60003f06270 */
[----:B------:R-:W-:Y:S01]  /*a9a0*/  IMAD.IADD R3, R3, 0x1, R5 ;  /* 0x0000000103037824 */ /* 0x000fe200078e0205 */
[-C--:B------:R-:W-:Y:S01]  /*a9b0*/  ISETP.GE.OR P3, PT, R0, R7.reuse, P0 ;  /* 0x000000070000720c */ /* 0x080fe20000766670 */
[----:B------:R-:W-:Y:S01]  /*a9c0*/  VIADD R5, R156, 0x90 ;  /* 0x000000909c057836 */ /* 0x000fe20000000000 */
[----:B------:R-:W-:Y:S01]  /*a9d0*/  ISETP.GE.OR P1, PT, R4, R7, P0 ;  /* 0x000000070400720c */ /* 0x000fe20000726670 */
[----:B------:R-:W-:-:S03]  /*a9e0*/  IMAD R0, R10, UR6, RZ ;  /* 0x000000060a007c24 */ /* 0x000fc6000f8e02ff */
[-C--:B------:R-:W-:Y:S01]  /*a9f0*/  ISETP.GE.OR P2, PT, R5, R7.reuse, P0 ;  /* 0x000000070500720c */ /* 0x080fe20000746670 */
[----:B------:R-:W-:Y:S01]  /*aa00*/  IMAD R9, R11, UR44, R0 ;  /* 0x0000002c0b097c24 */ /* 0x000fe2000f8e0200 */
[----:B------:R-:W-:Y:S01]  /*aa10*/  ISETP.GE.OR P0, PT, R156, R7, P0 ;  /* 0x000000079c00720c */ /* 0x000fe20000706670 */
[----:B------:R-:W-:-:S04]  /*aa20*/  IMAD.WIDE.U32 R6, R10, UR44, R2 ;  /* 0x0000002c0a067c25 */ /* 0x000fc8000f8e0002 */
        /* <DEDUP_REMOVED lines=14> */
.L_x_11718:
[----:B------:R-:W-:Y:S05]  /*ab10*/  BSYNC B0 ;  /* 0x0000000000007941 */ /* 0x000fea0003800000 */
.L_x_11717:
        /* <DEDUP_REMOVED lines=15> */
.L_x_11720:
[----:B------:R-:W-:Y:S05]  /*ac10*/  BSYNC B0 ;  /* 0x0000000000007941 */ /* 0x000fea0003800000 */
.L_x_11719:
        /* <DEDUP_REMOVED lines=15> */
.L_x_11722:
[----:B------:R-:W-:Y:S05]  /*ad10*/  BSYNC B0 ;  /* 0x0000000000007941 */ /* 0x000fea0003800000 */
.L_x_11721:
        /* <DEDUP_REMOVED lines=15> */
.L_x_11723:
[----:B------:R-:W-:Y:S05]  /*ae10*/  BSYNC B0 ;  /* 0x0000000000007941 */ /* 0x000fea0003800000 */
.L_x_11712:
[----:B--2---:R-:W2:Y:S02]  /*ae20*/  LDC R0, c[0x0][0xda8] ;  /* 0x00036a00ff007b82 */ /* 0x004ea40000000800 */
[----:B--2---:R-:W-:-:S13]  /*ae30*/  ISETP.LE.AND P0, PT, R0, UR4, PT ;  /* 0x0000000400007c0c */ /* 0x004fda000bf03270 */
[----:B------:R-:W-:Y:S05]  /*ae40*/  @!P0 BRA `(.L_x_11724) ;  /* 0xffffff5c00d48947 */ /* 0x000fea000383ffff */
[----:B------:R-:W-:Y:S05]  /*ae50*/  EXIT ;  /* 0x000000000000794d */ /* 0x000fea0003800000 */
.L_x_11673:
[----:B------:R-:W-:-:S08]  /*ae60*/  NOP ;  /* 0x0000000000007918 */ /* 0x000fd00000000000 */
[----:B------:R-:W1:-:S00]  /*ae70*/  USETMAXREG.DEALLOC.CTAPOOL 0x20 ;  /* 0x00000020000079c8 */ /* 0x000e4000080e0500 */
[----:B-1----:R-:W-:-:S06]  /*ae80*/  LOP3.LUT R0, R0, 0x3, RZ, 0xc0, !PT ;  /* 0x0000000300007812 */ /* 0x002fcc00078ec0ff */
[----:B--2---:R-:W1:Y:S01]  /*ae90*/  S2UR UR4, SR_CTAID.X ;  /* 0x00000000000479c3 */ /* 0x004e620000002500 */
[----:B------:R-:W-:Y:S02]  /*aea0*/  IMAD.MOV.U32 R27, RZ, RZ, RZ ;  /* 0x000000ffff1b7224 */ /* 0x000fe400078e00ff */
[----:B------:R-:W-:Y:S01]  /*aeb0*/  IMAD.MOV.U32 R17, RZ, RZ, 0x1 ;  /* 0x00000001ff117424 */ /* 0x000fe200078e00ff */
[----:B------:R2:W3:Y:S01]  /*aec0*/  SHFL.IDX PT, R2, R0, RZ, 0x1f ;  /* 0x00001fff00027589 */ /* 0x0004e200000e0000 */
[----:B------:R-:W-:-:S03]  /*aed0*/  IMAD.MOV.U32 R16, RZ, RZ, RZ ;  /* 0x000000ffff107224 */ /* 0x000fc600078e00ff */
[----:B--2---:R-:W1:Y:S01]  /*aee0*/  LDC R0, c[0x0][0xda8] ;  /* 0x00036a00ff007b82 */ /* 0x004e620000000800 */
[----:B---3--:R-:W-:-:S04]  /*aef0*/  ISETP.NE.AND P0, PT, R2, RZ, PT ;  /* 0x000000ff0200720c */ /* 0x008fc80003f05270 */
[----:B------:R-:W-:-:S05]  /*af00*/  P2R R2, PR, RZ, 0x1 ;  /* 0x00000001ff027803 */ /* 0x000fca0000000000 */
[----:B------:R2:W-:Y:S04]  /*af10*/  STL [R1+0x4], R2 ;  /* 0x0000040201007387 */ /* 0x0005e80000100800 */
[----:B------:R-:W-:Y:S06]  /*af20*/  @P0 BAR.ARV 0x4, 0x200 ;  /* 0x0108000000000b1d */ /* 0x000fec0000002000 */
[----:B-1----:R-:W-:-:S13]  /*af30*/  ISETP.LE.AND P0, PT, R0, UR4, PT ;  /* 0x0000000400007c0c */ /* 0x002fda000bf03270 */
[----:B--2---:R-:W-:Y:S05]  /*af40*/  @P0 BRA `(.L_x_11725) ;  /* 0x0000002400a00947 */ /* 0x004fea0003800000 */
[----:B------:R-:W1:Y:S01]  /*af50*/  S2R R3, SR_TID.X ;  /* 0x0000000000037919 */ /* 0x000e620000002100 */
[----:B------:R-:W-:Y:S01]  /*af60*/  IMAD.U32 R24, RZ, RZ, UR4 ;  /* 0x00000004ff187e24 */ /* 0x000fe2000f8e00ff */
[C---:B------:R-:W-:Y:S01]  /*af70*/  LOP3.LUT R28, R26.reuse, 0x1, RZ, 0xfc, !PT ;  /* 0x000000011a1c7812 */ /* 0x040fe200078efcff */
[----:B------:R-:W-:Y:S01]  /*af80*/  IMAD.MOV.U32 R17, RZ, RZ, 0x1 ;  /* 0x00000001ff117424 */ /* 0x000fe200078e00ff */
[----:B------:R-:W2:Y:S01]  /*af90*/  S2R R6, SR_TID.X ;  /* 0x0000000000067919 */ /* 0x000ea20000002100 */
[----:B------:R-:W-:Y:S01]  /*afa0*/  LOP3.LUT R25, R26, 0x2, RZ, 0xfc, !PT ;  /* 0x000000021a197812 */ /* 0x000fe200078efcff */
[----:B------:R-:W-:Y:S01]  /*afb0*/  IMAD.MOV.U32 R16, RZ, RZ, RZ ;  /* 0x000000ffff107224 */ /* 0x000fe200078e00ff */
[----:B------:R-:W-:Y:S01]  /*afc0*/  ULDC UR42, c[0x0][0xc] ;  /* 0x00000300002a7ab9 */ /* 0x000fe20000000800 */
[----:B------:R-:W-:Y:S01]  /*afd0*/  IMAD.MOV.U32 R27, RZ, RZ, RZ ;  /* 0x000000ffff1b7224 */ /* 0x000fe200078e00ff */
[----:B------:R-:W-:Y:S01]  /*afe0*/  ULDC.64 UR44, c[0x0][0x198] ;  /* 0x00006600002c7ab9 */ /* 0x000fe20000000a00 */
[----:B-1----:R-:W-:Y:S01]  /*aff0*/  LOP3.LUT R3, R3, 0x7f, RZ, 0xc0, !PT ;  /* 0x0000007f03037812 */ /* 0x002fe200078ec0ff */
[C---:B--2---:R-:W-:Y:S01]  /*b000*/  IMAD.SHL.U32 R23, R6.reuse, 0x40, RZ ;  /* 0x0000004006177824 */ /* 0x044fe200078e00ff */
[----:B------:R-:W-:Y:S01]  /*b010*/  SHF.R.U32.HI R0, RZ, 0x1, R6 ;  /* 0x00000001ff007819 */ /* 0x000fe20000011606 */
[C---:B------:R-:W-:Y:S01]  /*b020*/  IMAD.SHL.U32 R2, R6.reuse, 0x20, RZ ;  /* 0x0000002006027824 */ /* 0x040fe200078e00ff */
[C---:B------:R-:W-:Y:S01]  /*b030*/  LOP3.LUT R29, R6.reuse, 0x1f, RZ, 0xc0, !PT ;  /* 0x0000001f061d7812 */ /* 0x040fe200078ec0ff */
[----:B------:R-:W-:Y:S01]  /*b040*/  IMAD.SHL.U32 R5, R3, 0x10, RZ ;  /* 0x0000001003057824 */ /* 0x000fe200078e00ff */
[----:B------:R-:W-:Y:S01]  /*b050*/  LOP3.LUT R3, R23, 0x180, RZ, 0xc0, !PT ;  /* 0x0000018017037812 */ /* 0x000fe200078ec0ff */
        /* <DEDUP_REMOVED lines=12> */
.L_x_11777:
        /* <DEDUP_REMOVED lines=21> */
.L_x_11726:
[----:B------:R-:W-:Y:S01]  /*b270*/  ULDC UR9, c[0x0][0xdc4] ;  /* 0x0003710000097ab9 */ /* 0x000fe20000000800 */
[----:B------:R-:W-:Y:S01]  /*b280*/  UMOV UR6, UR7 ;  /* 0x0000000700067c82 */ /* 0x000fe20008000000 */
[----:B------:R-:W-:-:S11]  /*b290*/  UISETP.NE.AND UP0, UPT, UR9, 0x1, UPT ;  /* 0x000000010900788c */ /* 0x000fd6000bf05270 */
[----:B------:R-:W-:Y:S02]  /*b2a0*/  @UP0 ULDC.64 UR10, c[0x0][0xdc8] ;  /* 0x00037200000a0ab9 */ /* 0x000fe40000000a00 */
[----:B------:R-:W-:-:S04]  /*b2b0*/  UIMAD.WIDE.U32 UR4, UR7, UR10, URZ ;  /* 0x0000000a070472a5 */ /* 0x000fc8000f8e003f */
[----:B------:R-:W-:-:S04]  /*b2c0*/  @UP0 USHF.R.U32.HI UR6, URZ, UR11, UR5 ;  /* 0x0000000b3f060299 */ /* 0x000fc80008011605 */
[----:B------:R-:W-:-:S12]  /*b2d0*/  UIMAD UR4, UR6, UR9, URZ ;  /* 0x00000009060472a4 */ /* 0x000fd8000f8e023f */
.L_x_11727:
        /* <DEDUP_REMOVED lines=11> */
[----:B------:R-:W-:Y:S02]  /*b390*/  UIMAD UR37, UR6, 0xc0, URZ ;  /* 0x000000c0062578a4 */ /* 0x000fe4000f8e023f */
        /* <DEDUP_REMOVED lines=43> */
.L_x_11729:
        /* <DEDUP_REMOVED lines=23> */
.L_x_11731:
[----:B------:R-:W-:-:S06]  /*b7c0*/  UIADD3 UR4, UR40, 0x6000, URZ ;  /* 0x0000600028047890 */ /* 0x000fcc000fffe03f */
[----:B------:R-:W-:-:S05]  /*b7d0*/  IMAD.U32 R18, RZ, RZ, UR4 ;  /* 0x00000004ff127e24 */ /* 0x000fca000f8e00ff */
        /* <DEDUP_REMOVED lines=18> */
.L_x_11732:
        /* <DEDUP_REMOVED lines=20> */
.L_x_11733:
        /* <DEDUP_REMOVED lines=18> */
.L_x_11734:
        /* <DEDUP_REMOVED lines=9> */
[----:B---3--:R-:W-:-:S03]  /*bbf0*/  @P0 IMAD.WIDE R2, R5, 0x4, R2 ;  /* 0x0000000405020825 */ /* 0x008fc600078e0202 */
[----:B------:R-:W-:-:S03]  /*bc00*/  ISETP.NE.AND P2, PT, R21, RZ, PT ;  /* 0x000000ff1500720c */ /* 0x000fc60003f45270 */
[----:B------:R-:W1:Y:S01]  /*bc10*/  LDC.64 R4, c[0x0][0x3f8] ;  /* 0x0000fe00ff047b82 */ /* 0x000e620000000a00 */
[----:B------:R-:W3:Y:S01]  /*bc20*/  @P0 LDG.E R18, desc[UR46][R2.64] ;  /* 0x0000002e02120981 */ /* 0x000ee2000c1e1900 */
[----:B--2---:R-:W-:Y:S01]  /*bc30*/  ISETP.NE.AND P0, PT, R0, 0x1, PT ;  /* 0x000000010000780c */ /* 0x004fe20003f05270 */
[----:B------:R-:W-:Y:S01]  /*bc40*/  UMOV UR36, URZ ;  /* 0x0000003f00247c82 */ /* 0x000fe20008000000 */
[----:B------:R-:W-:Y:S01]  /*bc50*/  UMOV UR6, 0xffffffff ;  /* 0xffffffff00067882 */ /* 0x000fe20000000000 */
[----:B------:R-:W-:Y:S01]  /*bc60*/  SHF.R.U32.HI R6, RZ, 0x5, R6 ;  /* 0x00000005ff067819 */ /* 0x000fe20000011606 */
[----:B------:R-:W-:-:S03]  /*bc70*/  IMAD.U32 R19, RZ, RZ, UR38 ;  /* 0x00000026ff137e24 */ /* 0x000fc6000f8e00ff */
[----:B------:R-:W-:Y:S01]  /*bc80*/  LOP3.LUT R6, R6, 0x3, RZ, 0xc0, !PT ;  /* 0x0000000306067812 */ /* 0x000fe200078ec0ff */
[----:B------:R-:W-:-:S05]  /*bc90*/  VOTEU.ALL UP1, P2 ;  /* 0x00000000003f7886 */ /* 0x000fca0001020000 */
[----:B------:R-:W2:Y:S01]  /*bca0*/  @P0 LDC R0, c[0x0][0x42c] ;  /* 0x00010b00ff000b82 */ /* 0x000ea20000000800 */
[----:B------:R-:W-:-:S04]  /*bcb0*/  @!UP1 UIADD3 UR4, UP0, UR44, 0x270, URZ ;  /* 0x000002702c049890 */ /* 0x000fc8000ff1e03f */
[----:B------:R-:W-:Y:S01]  /*bcc0*/  @!UP1 UIADD3.X UR5, URZ, UR45, URZ, UP0, !UPT ;  /* 0x0000002d3f059290 */ /* 0x000fe200087fe43f */
[----:B-1----:R-:W-:Y:S02]  /*bcd0*/  ISETP.NE.U32.AND P1, PT, R4, RZ, PT ;  /* 0x000000ff0400720c */ /* 0x002fe40003f25070 */
[----:B------:R-:W1:Y:S02]  /*bce0*/  @P0 LDC R7, c[0x0][0x430] ;  /* 0x00010c00ff070b82 */ /* 0x000e640000000800 */
[----:B------:R-:W-:-:S04]  /*bcf0*/  ISETP.NE.AND.EX P1, PT, R5, RZ, PT, P1 ;  /* 0x000000ff0500720c */ /* 0x000fc80003f25310 */
[----:B------:R4:W-:Y:S01]  /*bd00*/  @!UP1 UTMAPF.L2.4D [UR36], [UR4] ;  /* 0x00000024040095b8 */ /* 0x0009e20008018000 */
[----:B--2---:R-:W-:-:S05]  /*bd10*/  @P0 IMAD.HI.U32 R0, R0, UR38, RZ ;  /* 0x0000002600000c27 */ /* 0x004fca000f8e00ff */
[----:B-1----:R-:W-:Y:S02]  /*bd20*/  @P0 SHF.R.U32.HI R19, RZ, R7, R0 ;  /* 0x00000007ff130219 */ /* 0x002fe40000011600 */
[----:B---3--:R-:W-:Y:S02]  /*bd30*/  SHF.R.S32.HI R20, RZ, 0x1f, R18 ;  /* 0x0000001fff147819 */ /* 0x008fe40000011412 */
[----:B------:R-:W-:Y:S01]  /*bd40*/  SEL R2, R18, RZ, !P1 ;  /* 0x000000ff12027207 */ /* 0x000fe20004800000 */
[----:B----4-:R-:W-:Y:S06]  /*bd50*/  BRA.DIV UR6, `(.L_x_11735) ;  /* 0x0000001e06bc7947 */ /* 0x010fec000b800000 */
[----:B------:R1:W2:Y:S02]  /*bd60*/  SHFL.IDX PT, R14, R6, RZ, 0x1f ;  /* 0x00001fff060e7589 */ /* 0x0002a400000e0000 */
.L_x_11796:
        /* <DEDUP_REMOVED lines=8> */
.L_x_11799:
        /* <DEDUP_REMOVED lines=21> */
.L_x_11739:
[----:B-1----:R-:W-:Y:S02]  /*bf40*/  LEA R6, R16, UR40, 0x3 ;  /* 0x0000002810067c11 */ /* 0x002fe4000f8e18ff */
[----:B------:R-:W-:Y:S02]  /*bf50*/  SHF.L.U32 R3, R17, 0x1f, RZ ;  /* 0x0000001f11037819 */ /* 0x000fe400000006ff */
[----:B------:R-:W-:Y:S02]  /*bf60*/  ISETP.NE.AND P0, PT, R21, RZ, PT ;  /* 0x000000ff1500720c */ /* 0x000fe40003f05270 */
[----:B------:R-:W1:Y:S02]  /*bf70*/  SYNCS.PHASECHK.TRANS64.TRYWAIT P3, [R6+URZ+0x13280], R3 ;  /* 0x01328003060075a7 */ /* 0x000e64000806017f */
[----:B-1----:R-:W-:Y:S09]  /*bf80*/  @!P3 BRA `(.L_x_11740) ;  /* 0x0000001c0070b947 */ /* 0x002ff20003800000 */
.L_x_11800:
[----:B------:R-:W-:Y:S05]  /*bf90*/  @P0 BRA `(.L_x_11741) ;  /* 0x0000000000140947 */ /* 0x000fea0003800000 */
[----:B------:R-:W-:Y:S01]  /*bfa0*/  ISETP.NE.AND P3, PT, R29, RZ, PT ;  /* 0x000000ff1d00720c */ /* 0x000fe20003f65270 */
[----:B--2---:R-:W-:-:S04]  /*bfb0*/  IMAD.MOV.U32 R4, RZ, RZ, 0x2800 ;  /* 0x00002800ff047424 */ /* 0x004fc800078e00ff */
[----:B------:R3:W-:Y:S08]  /*bfc0*/  SYNCS.ARRIVE.TRANS64 RZ, [R6+URZ+0x13270], R4 ;  /* 0x0132700406ff79a7 */ /* 0x0007f0000800003f */
[----:B------:R-:W-:Y:S05]  /*bfd0*/  @!P3 BRA `(.L_x_11741) ;  /* 0x000000000004b947 */ /* 0x000fea0003800000 */
[----:B------:R-:W-:Y:S01]  /*bfe0*/  BPT.TRAP 0x1 ;  /* 0x000000040000795c */ /* 0x000fe20000300000 */
.L_x_11741:
[----:B--2---:R-:W-:Y:S01]  /*bff0*/  IMAD.U32 R5, RZ, RZ, UR40 ;  /* 0x00000028ff057e24 */ /* 0x004fe2000f8e00ff */
        /* <DEDUP_REMOVED lines=15> */
[----:B------:R-:W3:Y:S02]  /*c0f0*/  SYNCS.PHASECHK.TRANS64.TRYWAIT P3, [R6+URZ+0x13240], R3 ;  /* 0x01324003060075a7 */ /* 0x000ee4000806017f */
[----:B--23--:R-:W-:Y:S05]  /*c100*/  @!P3 BRA `(.L_x_11742) ;  /* 0x0000001c0024b947 */ /* 0x00cfea0003800000 */
.L_x_11801:
[----:B------:R-:W-:Y:S05]  /*c110*/  @P0 BRA `(.L_x_11743) ;  /* 0x0000000000140947 */ /* 0x000fea0003800000 */
[----:B------:R-:W-:Y:S01]  /*c120*/  ISETP.NE.AND P0, PT, R29, RZ, PT ;  /* 0x000000ff1d00720c */ /* 0x000fe20003f05270 */
[----:B-12---:R-:W-:-:S04]  /*c130*/  IMAD.MOV.U32 R3, RZ, RZ, 0x2800 ;  /* 0x00002800ff037424 */ /* 0x006fc800078e00ff */
[----:B------:R3:W-:Y:S08]  /*c140*/  SYNCS.ARRIVE.TRANS64 RZ, [R6+URZ+0x13230], R3 ;  /* 0x0132300306ff79a7 */ /* 0x0007f0000800003f */
[----:B------:R-:W-:Y:S05]  /*c150*/  @!P0 BRA `(.L_x_11743) ;  /* 0x0000000000048947 */ /* 0x000fea0003800000 */
[----:B------:R-:W-:Y:S01]  /*c160*/  BPT.TRAP 0x1 ;  /* 0x000000040000795c */ /* 0x000fe20000300000 */
.L_x_11743:
        /* <DEDUP_REMOVED lines=13> */
[----:B----4-:R-:W-:Y:S01]  /*c240*/  NOP ;  /* 0x0000000000007918 */ /* 0x010fe20000000000 */
.L_x_11738:
        /* <DEDUP_REMOVED lines=17> */
.L_x_11736:
[----:B------:R-:W-:Y:S01]  /*c360*/  VIADD R27, R27, 0x1 ;  /* 0x000000011b1b7836 */ /* 0x000fe20000000000 */
[----:B------:R-:W-:Y:S04]  /*c370*/  BSSY B0, `(.L_x_11744) ;  /* 0x0000007000007945 */ /* 0x000fe80003800000 */
[----:B----4-:R-:W-:-:S04]  /*c380*/  LEA.HI R0, R27, R27, RZ, 0x1 ;  /* 0x0000001b1b007211 */ /* 0x010fc800078f08ff */
[----:B------:R-:W-:-:S05]  /*c390*/  LOP3.LUT R0, R0, 0xfffffffe, RZ, 0xc0, !PT ;  /* 0xfffffffe00007812 */ /* 0x000fca00078ec0ff */
[----:B------:R-:W-:-:S05]  /*c3a0*/  IMAD.IADD R0, R27, 0x1, -R0 ;  /* 0x000000011b007824 */ /* 0x000fca00078e0a00 */
[----:B------:R-:W-:-:S04]  /*c3b0*/  SHF.L.U32 R0, R0, 0x1f, RZ ;  /* 0x0000001f00007819 */ /* 0x000fc800000006ff */
[----:B------:R-:W4:Y:S02]  /*c3c0*/  SYNCS.PHASECHK.TRANS64.TRYWAIT P0, [UR40+0x13220], R0 ;  /* 0x01322000ff0075a7 */ /* 0x000f240008000168 */
[----:B----4-:R-:W-:Y:S05]  /*c3d0*/  @!P0 BRA `(.L_x_11745) ;  /* 0x0000001800848947 */ /* 0x010fea0003800000 */
.L_x_11802:
[----:B------:R-:W-:Y:S05]  /*c3e0*/  BSYNC B0 ;  /* 0x0000000000007941 */ /* 0x000fea0003800000 */
.L_x_11744:
[----:B------:R-:W-:-:S06]  /*c3f0*/  UISETP.GE.AND UP0, UPT, UR41, 0x2, UPT ;  /* 0x000000022900788c */ /* 0x000fcc000bf06270 */
[----:B------:R-:W-:-:S13]  /*c400*/  PLOP3.LUT P0, PT, PT, PT, UP0, 0x80, 0x0 ;  /* 0x000000000000781c */ /* 0x000fda0003f0f008 */
[----:B------:R-:W-:Y:S05]  /*c410*/  @!P0 BRA `(.L_x_11746) ;  /* 0x0000000800b88947 */ /* 0x000fea0003800000 */
[----:B------:R-:W-:Y:S01]  /*c420*/  UIADD3 UR4, UR41, -0x2, URZ ;  /* 0xfffffffe29047890 */ /* 0x000fe2000fffe03f */
[----:B------:R-:W-:Y:S02]  /*c430*/  IMAD.MOV.U32 R7, RZ, RZ, R17 ;  /* 0x000000ffff077224 */ /* 0x000fe400078e0011 */
[----:B-123--:R-:W-:-:S03]  /*c440*/  IMAD.MOV.U32 R6, RZ, RZ, R16 ;  /* 0x000000ffff067224 */ /* 0x00efc600078e0010 */
[----:B------:R-:W-:-:S07]  /*c450*/  IMAD.U32 R0, RZ, RZ, UR4 ;  /* 0x00000004ff007e24 */ /* 0x000fce000f8e00ff */
.L_x_11766:
[----:B------:R-:W-:Y:S01]  /*c460*/  VIADD R16, R6, 0x1 ;  /* 0x0000000106107836 */ /* 0x000fe20000000000 */
[----:B------:R-:W-:Y:S05]  /*c470*/  YIELD ;  /* 0x0000000000007946 */ /* 0x000fea0003800000 */
[----:B------:R-:W-:Y:S01]  /*c480*/  ISETP.NE.AND P0, PT, R16, 0x2, PT ;  /* 0x000000021000780c */ /* 0x000fe20003f05270 */
[----:B------:R-:W-:Y:S03]  /*c490*/  BSSY B0, `(.L_x_11747) ;  /* 0x0000061000007945 */ /* 0x000fe60003800000 */
[----:B------:R-:W-:-:S02]  /*c4a0*/  SEL R4, RZ, 0x1, P0 ;  /* 0x00000001ff047807 */ /* 0x000fc40000000000 */
[----:B------:R-:W-:Y:S02]  /*c4b0*/  SEL R16, R16, RZ, P0 ;  /* 0x000000ff10107207 */ /* 0x000fe40000000000 */
[----:B------:R-:W-:Y:S01]  /*c4c0*/  LOP3.LUT R17, R7, R4, RZ, 0x3c, !PT ;  /* 0x0000000407117212 */ /* 0x000fe200078e3cff */
[----:B-1--4-:R-:W-:Y:S06]  /*c4d0*/  @!P6 BRA `(.L_x_11748) ;  /* 0x000000040070e947 */ /* 0x012fec0003800000 */
[----:B------:R-:W-:Y:S01]  /*c4e0*/  IMAD.MOV.U32 R9, RZ, RZ, R0 ;  /* 0x000000ffff097224 */ /* 0x000fe200078e0000 */
[----:B------:R-:W-:Y:S06]  /*c4f0*/  @!P1 BRA `(.L_x_11749) ;  /* 0x00000000004c9947 */ /* 0x000fec0003800000 */
[----:B------:R-:W1:Y:S01]  /*c500*/  LDC R9, c[0x0][0x41c] ;  /* 0x00010700ff097b82 */ /* 0x000e620000000800 */
[----:B------:R-:W-:Y:S01]  /*c510*/  IMAD.MOV.U32 R11, RZ, RZ, R0 ;  /* 0x000000ffff0b7224 */ /* 0x000fe200078e0000 */
[----:B------:R-:W-:Y:S02]  /*c520*/  ULDC.64 UR4, c[0x0][0x408] ;  /* 0x0001020000047ab9 */ /* 0x000fe40000000a00 */
[----:B------:R-:W-:-:S04]  /*c530*/  IMAD R5, R20, UR4, RZ ;  /* 0x0000000414057c24 */ /* 0x000fc8000f8e02ff */
[----:B------:R-:W-:Y:S01]  /*c540*/  IMAD R5, R18, UR5, R5 ;  /* 0x0000000512057c24 */ /* 0x000fe2000f8e0205 */
[----:B-1----:R-:W-:-:S13]  /*c550*/  ISETP.NE.AND P0, PT, R9, 0x1, PT ;  /* 0x000000010900780c */ /* 0x002fda0003f05270 */
[----:B------:R-:W1:Y:S02]  /*c560*/  @P0 LDC.64 R2, c[0x0][0x420] ;  /* 0x00010800ff020b82 */ /* 0x000e640000000a00 */
        /* <DEDUP_REMOVED lines=12> */
.L_x_11749:
[----:B------:R-:W2:Y:S01]  /*c630*/  S2R R3, SR_TID.X ;  /* 0x0000000000037919 */ /* 0x000ea20000002100 */
[----:B-1----:R-:W-:Y:S01]  /*c640*/  SHF.L.U32 R4, R17, 0x1f, RZ ;  /* 0x0000001f11047819 */ /* 0x002fe200000006ff */
[----:B------:R-:W-:Y:S01]  /*c650*/  BSSY B1, `(.L_x_11750) ;  /* 0x0000006000017945 */ /* 0x000fe20003800000 */
[----:B--2---:R-:W-:Y:S02]  /*c660*/  LOP3.LUT R5, R3, 0x7f, RZ, 0xc0, !PT ;  /* 0x0000007f03057812 */ /* 0x004fe400078ec0ff */
[----:B------:R-:W-:Y:S02]  /*c670*/  LEA R3, R16, UR40, 0x3 ;  /* 0x0000002810037c11 */ /* 0x000fe4000f8e18ff */
[----:B------:R-:W-:Y:S02]  /*c680*/  ISETP.NE.AND P3, PT, R5, RZ, PT ;  /* 0x000000ff0500720c */ /* 0x000fe40003f65270 */
[----:B------:R-:W1:Y:S02]  /*c690*/  SYNCS.PHASECHK.TRANS64.TRYWAIT P0, [R3+URZ+0x13280], R4 ;  /* 0x01328004030075a7 */ /* 0x000e64000800017f */
[----:B-1----:R-:W-:Y:S09]  /*c6a0*/  @!P0 BRA `(.L_x_11751) ;  /* 0x0000001400e88947 */ /* 0x002ff20003800000 */
.L_x_11803:
[----:B------:R-:W-:Y:S05]  /*c6b0*/  BSYNC B1 ;  /* 0x0000000000017941 */ /* 0x000fea0003800000 */
.L_x_11750:
[----:B------:R-:W-:Y:S04]  /*c6c0*/  BSSY B1, `(.L_x_11752) ;  /* 0x0000007000017945 */ /* 0x000fe80003800000 */
[----:B------:R-:W-:Y:S05]  /*c6d0*/  @P3 BRA `(.L_x_11753) ;  /* 0x0000000000143947 */ /* 0x000fea0003800000 */
[----:B------:R-:W-:Y:S01]  /*c6e0*/  ISETP.NE.AND P0, PT, R29, RZ, PT ;  /* 0x000000ff1d00720c */ /* 0x000fe20003f05270 */
[----:B------:R-:W-:-:S04]  /*c6f0*/  IMAD.MOV.U32 R8, RZ, RZ, 0x2800 ;  /* 0x00002800ff087424 */ /* 0x000fc800078e00ff */
[----:B------:R2:W-:Y:S08]  /*c700*/  SYNCS.ARRIVE.TRANS64 RZ, [R3+URZ+0x13270], R8 ;  /* 0x0132700803ff79a7 */ /* 0x0005f0000800003f */
[----:B------:R-:W-:Y:S05]  /*c710*/  @!P0 BRA `(.L_x_11753) ;  /* 0x0000000000048947 */ /* 0x000fea0003800000 */
[----:B------:R-:W-:Y:S01]  /*c720*/  BPT.TRAP 0x1 ;  /* 0x000000040000795c */ /* 0x000fe20000300000 */
.L_x_11753:
[----:B------:R-:W-:Y:S05]  /*c730*/  BSYNC B1 ;  /* 0x0000000000017941 */ /* 0x000fea0003800000 */
.L_x_11752:
[----:B------:R-:W-:Y:S01]  /*c740*/  IMAD.MOV.U32 R11, RZ, RZ, RZ ;  /* 0x000000ffff0b7224 */ /* 0x000fe200078e00ff */
[----:B------:R-:W-:Y:S01]  /*c750*/  R2UR UR12, R19 ;  /* 0x00000000130c72ca */ /* 0x000fe200000e0000 */
[----:B------:R-:W-:Y:S01]  /*c760*/  IMAD.U32 R5, RZ, RZ, UR40 ;  /* 0x00000028ff057e24 */ /* 0x000fe2000f8e00ff */
[----:B------:R-:W-:Y:S01]  /*c770*/  UIADD3 UR4, UP0, UR44, 0x470, URZ ;  /* 0x000004702c047890 */ /* 0x000fe2000ff1e03f */
[----:B------:R-:W-:Y:S01]  /*c780*/  PLOP3.LUT P0, PT, PT, PT, PT, 0x80, 0x0 ;  /* 0x000000000000781c */ /* 0x000fe20003f0f070 */
[----:B------:R-:W-:Y:S01]  /*c790*/  IMAD R9, R9, 0xa0, RZ ;  /* 0x000000a009097824 */ /* 0x000fe200078e02ff */
[----:B------:R-:W-:Y:S01]  /*c7a0*/  R2UR UR10, R11 ;  /* 0x000000000b0a72ca */ /* 0x000fe200000e0000 */
[----:B--2---:R-:W-:Y:S01]  /*c7b0*/  IMAD R8, R16, 0x2800, R5 ;  /* 0x0000280010087824 */ /* 0x004fe200078e0205 */
[----:B------:R-:W-:Y:S01]  /*c7c0*/  UIADD3.X UR5, URZ, UR45, URZ, UP0, !UPT ;  /* 0x0000002d3f057290 */ /* 0x000fe200087fe43f */
[----:B------:R-:W-:Y:S01]  /*c7d0*/  VIADD R10, R3, 0x13270 ;  /* 0x00013270030a7836 */ /* 0x000fe20000000000 */
[----:B------:R-:W-:Y:S01]  /*c7e0*/  UMOV UR6, 0x0 ;  /* 0x0000000000067882 */ /* 0x000fe20000000000 */
[----:B------:R-:W-:Y:S01]  /*c7f0*/  VIADD R5, R8, 0x6000 ;  /* 0x0000600008057836 */ /* 0x000fe20000000000 */
[----:B------:R-:W-:-:S09]  /*c800*/  UMOV UR7, 0x14f00000 ;  /* 0x14f0000000077882 */ /* 0x000fd20000000000 */
.L_x_11754:
        /* <DEDUP_REMOVED lines=12> */
.L_x_11804:
[----:B------:R-:W-:Y:S05]  /*c8d0*/  BSYNC B1 ;  /* 0x0000000000017941 */ /* 0x000fea0003800000 */
.L_x_11755:
[----:B------:R-:W-:Y:S01]  /*c8e0*/  BSSY B1, `(.L_x_11757) ;  /* 0x0000009000017945 */ /* 0x000fe20003800000 */
[----:B-12---:R-:W-:Y:S02]  /*c8f0*/  IMAD.MOV.U32 R4, RZ, RZ, 0x0 ;  /* 0x00000000ff047424 */ /* 0x006fe400078e00ff */
[----:B------:R-:W-:Y:S01]  /*c900*/  IMAD.MOV.U32 R5, RZ, RZ, 0x14f00000 ;  /* 0x14f00000ff057424 */ /* 0x000fe200078e00ff */
[----:B------:R-:W-:Y:S06]  /*c910*/  @P3 BRA `(.L_x_11758) ;  /* 0x0000000000143947 */ /* 0x000fec0003800000 */
[----:B------:R-:W-:Y:S01]  /*c920*/  ISETP.NE.AND P0, PT, R29, RZ, PT ;  /* 0x000000ff1d00720c */ /* 0x000fe20003f05270 */
[----:B------:R-:W-:-:S04]  /*c930*/  IMAD.MOV.U32 R10, RZ, RZ, 0x2800 ;  /* 0x00002800ff0a7424 */ /* 0x000fc800078e00ff */
[----:B------:R1:W-:Y:S08]  /*c940*/  SYNCS.ARRIVE.TRANS64 RZ, [R3+URZ+0x13230], R10 ;  /* 0x0132300a03ff79a7 */ /* 0x0003f0000800003f */
[----:B------:R-:W-:Y:S05]  /*c950*/  @!P0 BRA `(.L_x_11758) ;  /* 0x0000000000048947 */ /* 0x000fea0003800000 */
[----:B------:R-:W-:Y:S01]  /*c960*/  BPT.TRAP 0x1 ;  /* 0x000000040000795c */ /* 0x000fe20000300000 */
.L_x_11758:
[----:B------:R-:W-:Y:S05]  /*c970*/  BSYNC B1 ;  /* 0x0000000000017941 */ /* 0x000fea0003800000 */
.L_x_11757:
[----:B------:R-:W-:Y:S01]  /*c980*/  R2UR UR6, R4 ;  /* 0x00000000040672ca */ /* 0x000fe200000e0000 */
[----:B------:R-:W-:Y:S01]  /*c990*/  UIADD3 UR4, UP0, UR44, 0x370, URZ ;  /* 0x000003702c047890 */ /* 0x000fe2000ff1e03f */
[----:B------:R-:W-:Y:S01]  /*c9a0*/  R2UR UR7, R5 ;  /* 0x00000000050772ca */ /* 0x000fe200000e0000 */
[----:B------:R-:W-:Y:S01]  /*c9b0*/  VIADD R8, R8, 0xe000 ;  /* 0x0000e00008087836 */ /* 0x000fe20000000000 */
[----:B------:R-:W-:Y:S01]  /*c9c0*/  R2UR UR10, R11 ;  /* 0x000000000b0a72ca */ /* 0x000fe200000e0000 */
[----:B-1----:R-:W-:Y:S01]  /*c9d0*/  VIADD R3, R3, 0x13230 ;  /* 0x0001323003037836 */ /* 0x002fe20000000000 */
[----:B------:R-:W-:Y:S01]  /*c9e0*/  R2UR UR12, R19 ;  /* 0x00000000130c72ca */ /* 0x000fe200000e0000 */
[----:B------:R-:W-:Y:S01]  /*c9f0*/  UIADD3.X UR5, URZ, UR45, URZ, UP0, !UPT ;  /* 0x0000002d3f057290 */ /* 0x000fe200087fe43f */
[----:B------:R-:W-:-:S13]  /*ca00*/  PLOP3.LUT P0, PT, PT, PT, PT, 0x80, 0x0 ;  /* 0x000000000000781c */ /* 0x000fda0003f0f070 */
.L_x_11759:
        /* <DEDUP_REMOVED lines=9> */
.L_x_11748:
[----:B------:R-:W-:Y:S05]  /*caa0*/  BSYNC B0 ;  /* 0x0000000000007941 */ /* 0x000fea0003800000 */
.L_x_11747:
[----:B------:R-:W-:-:S13]  /*cab0*/  ISETP.NE.AND P0, PT, R28, 0x3, PT ;  /* 0x000000031c00780c */ /* 0x000fda0003f05270 */
[----:B------:R-:W-:Y:S05]  /*cac0*/  @!P0 BRA `(.L_x_11760) ;  /* 0x0000000000048947 */ /* 0x000fea0003800000 */
[----:B------:R-:W-:Y:S01]  /*cad0*/  BPT.TRAP 0x1 ;  /* 0x000000040000795c */ /* 0x000fe20000300000 */
.L_x_11760:
[----:B------:R-:W-:Y:S01]  /*cae0*/  LOP3.LUT R3, R7, 0x1, RZ, 0x3c, !PT ;  /* 0x0000000107037812 */ /* 0x000fe200078e3cff */
[----:B------:R-:W-:Y:S01]  /*caf0*/  BSSY B0, `(.L_x_11761) ;  /* 0x0000006000007945 */ /* 0x000fe20003800000 */
[----:B------:R-:W-:Y:S02]  /*cb00*/  LEA R12, R6, UR40, 0x3 ;  /* 0x00000028060c7c11 */ /* 0x000fe4000f8e18ff */
[----:B------:R-:W-:Y:S02]  /*cb10*/  SHF.L.U32 R3, R3, 0x1f, RZ ;  /* 0x0000001f03037819 */ /* 0x000fe400000006ff */
[----:B------:R-:W-:Y:S02]  /*cb20*/  ISETP.NE.AND P0, PT, R25, 0x3, PT ;  /* 0x000000031900780c */ /* 0x000fe40003f05270 */
[----:B------:R-:W1:Y:S02]  /*cb30*/  SYNCS.PHASECHK.TRANS64.TRYWAIT P3, [R12+URZ+0x13270], R3 ;  /* 0x013270030c0075a7 */ /* 0x000e64000806017f */
[----:B-1----:R-:W-:Y:S09]  /*cb40*/  @!P3 BRA `(.L_x_11762) ;  /* 0x0000001000e8b947 */ /* 0x002ff20003800000 */
.L_x_11805:
[----:B------:R-:W-:Y:S05]  /*cb50*/  BSYNC B0 ;  /* 0x0000000000007941 */ /* 0x000fea0003800000 */
.L_x_11761:
[----:B------:R-:W-:Y:S05]  /*cb60*/  @!P0 BRA `(.L_x_11763) ;  /* 0x0000000000048947 */ /* 0x000fea0003800000 */
[----:B------:R-:W-:Y:S01]  /*cb70*/  BPT.TRAP 0x1 ;  /* 0x000000040000795c */ /* 0x000fe20000300000 */
.L_x_11763:
[----:B-1----:R-:W-:Y:S01]  /*cb80*/  SHF.L.U32 R3, R7, 0x1f, RZ ;  /* 0x0000001f07037819 */ /* 0x002fe200000006ff */
[----:B------:R-:W-:-:S03]  /*cb90*/  IMAD R10, R6, 0x2800, RZ ;  /* 0x00002800060a7824 */ /* 0x000fc600078e02ff */
[----:B------:R-:W1:Y:S02]  /*cba0*/  SYNCS.PHASECHK.TRANS64.TRYWAIT P3, [R12+URZ+0x13260], R3 ;  /* 0x013260030c0075a7 */ /* 0x000e64000806017f */
[----:B-1----:R-:W-:Y:S05]  /*cbb0*/  @!P3 BRA `(.L_x_11764) ;  /* 0x0000001000e0b947 */ /* 0x002fea0003800000 */
.L_x_11806:
[C---:B-1----:R-:W-:Y:S01]  /*cbc0*/  LOP3.LUT R3, R10.reuse, R23, RZ, 0xfc, !PT ;  /* 0x000000170a037212 */ /* 0x042fe200078efcff */
[----:B------:R-:W-:Y:S05]  /*cbd0*/  WARPSYNC.ALL ;  /* 0x0000000000007948 */ /* 0x000fea0003800000 */
[----:B------:R-:W1:Y:S01]  /*cbe0*/  LDSM.16.MT88.4 R4, [R3+UR40+0x6000] ;  /* 0x006000280304783b */ /* 0x000e620008004200 */
[----:B------:R-:W-:-:S05]  /*cbf0*/  LOP3.LUT R13, R10, R22, RZ, 0xfc, !PT ;  /* 0x000000160a0d7212 */ /* 0x000fca00078efcff */
[----:B------:R-:W-:Y:S01]  /*cc00*/  VIADD R13, R13, UR40 ;  /* 0x000000280d0d7c36 */ /* 0x000fe20008000000 */
        /* <DEDUP_REMOVED lines=37> */
.L_x_11765:
[----:B--2---:R4:W-:Y:S01]  /*ce60*/  SYNCS.ARRIVE.TRANS64.A1T0 RZ, [R12+URZ+0x13250], RZ ;  /* 0x013250ff0cff79a7 */ /* 0x0049e2000810003f */
[----:B------:R-:W-:Y:S01]  /*ce70*/  BAR.SYNC.DEFER_BLOCKING 0x2, 0x80 ;  /* 0x0082000000007b1d */ /* 0x000fe20000010000 */
[----:B------:R-:W-:Y:S01]  /*ce80*/  ISETP.GT.AND P0, PT, R0, RZ, PT ;  /* 0x000000ff0000720c */ /* 0x000fe20003f04270 */
[----:B------:R-:W-:Y:S02]  /*ce90*/  @!P2 VIADD R3, R12, 0x13280 ;  /* 0x000132800c03a836 */ /* 0x000fe40000000000 */
[----:B------:R-:W-:Y:S02]  /*cea0*/  VIADD R0, R0, 0xffffffff ;  /* 0xffffffff00007836 */ /* 0x000fe40000000000 */
[----:B------:R-:W-:Y:S01]  /*ceb0*/  IMAD.MOV.U32 R7, RZ, RZ, R17 ;  /* 0x000000ffff077224 */ /* 0x000fe200078e0011 */
[----:B------:R-:W-:Y:S01]  /*cec0*/  @!P2 PRMT R3, RZ, 0x654, R3 ;  /* 0x00000654ff03a816 */ /* 0x000fe20000000003 */
[----:B------:R-:W-:-:S03]  /*ced0*/  IMAD.MOV.U32 R6, RZ, RZ, R16 ;  /* 0x000000ffff067224 */ /* 0x000fc600078e0010 */
[----:B------:R4:W-:Y:S03]  /*cee0*/  @!P2 SYNCS.ARRIVE.TRANS64.RED.A1T0 RZ, [R3+URZ], RZ ;  /* 0x000000ff03ffa9a7 */ /* 0x0009e6000810043f */
[----:B------:R-:W-:Y:S05]  /*cef0*/  @P0 BRA `(.L_x_11766) ;  /* 0xfffffff400580947 */ /* 0x000fea000383ffff */
.L_x_11746:
[----:B------:R-:W-:Y:S01]  /*cf00*/  BSSY B0, `(.L_x_11767) ;  /* 0x000000f000007945 */ /* 0x000fe20003800000 */
[----:B------:R-:W-:-:S03]  /*cf10*/  ISETP.NE.AND P1, PT, R28, 0x3, PT ;  /* 0x000000031c00780c */ /* 0x000fc60003f25270 */
[----:B------:R-:W-:Y:S10]  /*cf20*/  @P2 BRA `(.L_x_11768) ;  /* 0x0000000000302947 */ /* 0x000ff40003800000 */
[----:B------:R-:W5:Y:S01]  /*cf30*/  S2R R7, SR_LANEID ;  /* 0x0000000000077919 */ /* 0x000f620000000000 */
[----:B------:R-:W-:Y:S01]  /*cf40*/  VOTEU.ANY UR4, UPT, PT ;  /* 0x0000000000047886 */ /* 0x000fe200038e0100 */
[----:B-1234-:R-:W1:Y:S01]  /*cf50*/  LDC.64 R2, c[0x0][0xdf0] ;  /* 0x00037c00ff027b82 */ /* 0x01ee620000000a00 */
[----:B------:R-:W5:Y:S08]  /*cf60*/  FLO.U32 R0, UR4 ;  /* 0x0000000400007d00 */ /* 0x000f7000080e0000 */
[----:B------:R-:W1:Y:S01]  /*cf70*/  POPC R5, UR4 ;  /* 0x0000000400057d09 */ /* 0x000e620008000000 */
[----:B-----5:R-:W-:-:S13]  /*cf80*/  ISETP.EQ.U32.AND P0, PT, R0, R7, PT ;  /* 0x000000070000720c */ /* 0x020fda0003f02070 */
[----:B-1----:R-:W2:Y:S01]  /*cf90*/  @P0 ATOMG.E.ADD.STRONG.GPU PT, R3, desc[UR46][R2.64], R5 ;  /* 0x00000005020309a8 */ /* 0x002ea200081ee1ee */
[----:B------:R-:W1:Y:S02]  /*cfa0*/  S2R R4, SR_LTMASK ;  /* 0x0000000000047919 */ /* 0x000e640000003900 */
[----:B-1----:R-:W-:-:S04]  /*cfb0*/  LOP3.LUT R4, R4, UR4, RZ, 0xc0, !PT ;  /* 0x0000000404047c12 */ /* 0x002fc8000f8ec0ff */
[----:B------:R-:W1:Y:S01]  /*cfc0*/  POPC R7, R4 ;  /* 0x0000000400077309 */ /* 0x000e620000000000 */
[----:B--2---:R-:W1:Y:S02]  /*cfd0*/  SHFL.IDX PT, R0, R3, R0, 0x1f ;  /* 0x00001f0003007589 */ /* 0x004e6400000e0000 */
[----:B-1----:R-:W-:-:S07]  /*cfe0*/  IADD3 R24, R0, UR42, R7 ;  /* 0x0000002a00187c10 */ /* 0x002fce000fffe007 */
.L_x_11768:
[----:B------:R-:W-:Y:S05]  /*cff0*/  BSYNC B0 ;  /* 0x0000000000007941 */ /* 0x000fea0003800000 */
.L_x_11767:
[----:B------:R-:W-:Y:S05]  /*d000*/  @!P1 BRA `(.L_x_11769) ;  /* 0x0000000000049947 */ /* 0x000fea0003800000 */
[----:B------:R-:W-:Y:S01]  /*d010*/  BPT.TRAP 0x1 ;  /* 0x000000040000795c */ /* 0x000fe20000300000 */
.L_x_11769:
[----:B-1234-:R-:W-:Y:S01]  /*d020*/  LOP3.LUT R3, R17, 0x1, RZ, 0x3c, !PT ;  /* 0x0000000111037812 */ /* 0x01efe200078e3cff */
[----:B------:R-:W-:Y:S01]  /*d030*/  BSSY B0, `(.L_x_11770) ;  /* 0x0000006000007945 */ /* 0x000fe20003800000 */
[----:B------:R-:W-:Y:S02]  /*d040*/  LEA R2, R16, UR40, 0x3 ;  /* 0x0000002810027c11 */ /* 0x000fe4000f8e18ff */
[----:B------:R-:W-:Y:S02]  /*d050*/  SHF.L.U32 R3, R3, 0x1f, RZ ;  /* 0x0000001f03037819 */ /* 0x000fe400000006ff */
[----:B------:R-:W-:Y:S02]  /*d060*/  ISETP.NE.AND P1, PT, R25, 0x3, PT ;  /* 0x000000031900780c */ /* 0x000fe40003f25270 */
[----:B------:R-:W1:Y:S02]  /*d070*/  SYNCS.PHASECHK.TRANS64.TRYWAIT P0, [R2+URZ+0x13270], R3 ;  /* 0x01327003020075a7 */ /* 0x000e64000800017f */
[----:B-1----:R-:W-:Y:S09]  /*d080*/  @!P0 BRA `(.L_x_11771) ;  /* 0x0000000c00c08947 */ /* 0x002ff20003800000 */
.L_x_11807:
[----:B------:R-:W-:Y:S05]  /*d090*/  BSYNC B0 ;  /* 0x0000000000007941 */ /* 0x000fea0003800000 */
.L_x_11770:
[----:B------:R-:W-:Y:S05]  /*d0a0*/  @!P1 BRA `(.L_x_11772) ;  /* 0x0000000000049947 */ /* 0x000fea0003800000 */
[----:B------:R-:W-:Y:S01]  /*d0b0*/  BPT.TRAP 0x1 ;  /* 0x000000040000795c */ /* 0x000fe20000300000 */
.L_x_11772:
[----:B------:R-:W-:Y:S01]  /*d0c0*/  SHF.L.U32 R5, R17, 0x1f, RZ ;  /* 0x0000001f11057819 */ /* 0x000fe200000006ff */
[----:B-1----:R-:W-:-:S03]  /*d0d0*/  IMAD R3, R16, 0x2800, RZ ;  /* 0x0000280010037824 */ /* 0x002fc600078e02ff */
[----:B------:R-:W1:Y:S02]  /*d0e0*/  SYNCS.PHASECHK.TRANS64.TRYWAIT P0, [R2+URZ+0x13260], R5 ;  /* 0x01326005020075a7 */ /* 0x000e64000800017f */
[----:B------:R-:W-:Y:S01]  /*d0f0*/  LOP3.LUT R0, R3, R23, RZ, 0xfc, !PT ;  /* 0x0000001703007212 */ /* 0x000fe200078efcff */
[----:B-1----:R-:W-:Y:S06]  /*d100*/  @!P0 BRA `(.L_x_11773) ;  /* 0x0000000c00b48947 */ /* 0x002fec0003800000 */
.L_x_11808:
[----:B------:R-:W-:Y:S05]  /*d110*/  WARPSYNC.ALL ;  /* 0x0000000000007948 */ /* 0x000fea0003800000 */
[----:B-1----:R-:W1:Y:S01]  /*d120*/  LDSM.16.MT88.4 R4, [R0+UR40+0x6000] ;  /* 0x006000280004783b */ /* 0x002e620008004200 */
        /* <DEDUP_REMOVED lines=39> */
.L_x_11774:
[----:B--2---:R-:W-:Y:S01]  /*d3a0*/  SYNCS.ARRIVE.TRANS64.A1T0 RZ, [R2+URZ+0x13250], RZ ;  /* 0x013250ff02ff79a7 */ /* 0x004fe2000810003f */
[----:B------:R-:W-:Y:S02]  /*d3b0*/  @!P2 VIADD R0, R2, 0x13280 ;  /* 0x000132800200a836 */ /* 0x000fe40000000000 */
[----:B------:R-:W-:-:S03]  /*d3c0*/  VIADD R16, R16, 0x1 ;  /* 0x0000000110107836 */ /* 0x000fc60000000000 */
[----:B------:R-:W-:Y:S01]  /*d3d0*/  @!P2 PRMT R0, RZ, 0x654, R0 ;  /* 0x00000654ff00a816 */ /* 0x000fe20000000000 */
[----:B------:R-:W-:Y:S01]  /*d3e0*/  BAR.SYNC.DEFER_BLOCKING 0x2, 0x80 ;  /* 0x0082000000007b1d */ /* 0x000fe20000010000 */
[----:B------:R-:W-:-:S04]  /*d3f0*/  ISETP.NE.AND P0, PT, R16, 0x2, PT ;  /* 0x000000021000780c */ /* 0x000fc80003f05270 */
[----:B------:R-:W-:Y:S01]  /*d400*/  SEL R16, R16, RZ, P0 ;  /* 0x000000ff10107207 */ /* 0x000fe20000000000 */
[----:B------:R2:W-:Y:S02]  /*d410*/  @!P2 SYNCS.ARRIVE.TRANS64.RED.A1T0 RZ, [R0+URZ], RZ ;  /* 0x000000ff00ffa9a7 */ /* 0x0005e4000810043f */
[----:B--2---:R-:W-:-:S04]  /*d420*/  SEL R0, RZ, 0x1, P0 ;  /* 0x00000001ff007807 */ /* 0x004fc80000000000 */
[----:B------:R-:W-:-:S07]  /*d430*/  LOP3.LUT R17, R17, R0, RZ, 0x3c, !PT ;  /* 0x0000000011117212 */ /* 0x000fce00078e3cff */
.L_x_11730:
[----:B------:R-:W-:Y:S05]  /*d440*/  BSYNC B6 ;  /* 0x0000000000067941 */ /* 0x000fea0003800000 */
.L_x_11728:
[----:B------:R-:W2:Y:S02]  /*d450*/  LDL R0, [R1+0x4] ;  /* 0x0000040001007983 */ /* 0x000ea40000100800 */
[----:B--2---:R-:W-:-:S13]  /*d460*/  ISETP.NE.AND P0, PT, R0, RZ, PT ;  /* 0x000000ff0000720c */ /* 0x004fda0003f05270 */
        /* <DEDUP_REMOVED lines=8> */
.L_x_11775:
[----:B------:R-:W2:Y:S01]  /*d4f0*/  S2R R0, SR_TID.X ;  /* 0x0000000000007919 */ /* 0x000ea20000002100 */
[----:B------:R-:W-:Y:S01]  /*d500*/  BAR.SYNC.DEFER_BLOCKING 0x4, 0x200 ;  /* 0x0108000000007b1d */ /* 0x000fe20000010000 */
[----:B--2---:R-:W-:-:S04]  /*d510*/  LOP3.LUT R0, R0, 0x7f, RZ, 0xc0, !PT ;  /* 0x0000007f00007812 */ /* 0x004fc800078ec0ff */
[----:B------:R-:W-:-:S13]  /*d520*/  ISETP.NE.AND P0, PT, R0, RZ, PT ;  /* 0x000000ff0000720c */ /* 0x000fda0003f05270 */
[----:B-1----:R-:W1:Y:S01]  /*d530*/  @!P0 S2R R3, SR_CgaCtaId ;  /* 0x0000000000038919 */ /* 0x002e620000008800 */
[----:B------:R-:W-:-:S04]  /*d540*/  @!P0 MOV R0, 0x400 ;  /* 0x0000040000008802 */ /* 0x000fc80000000f00 */
[----:B-1----:R-:W-:Y:S02]  /*d550*/  @!P0 LEA R3, R3, R0, 0x18 ;  /* 0x0000000003038211 */ /* 0x002fe400078ec0ff */
[----:B------:R-:W1:Y:S04]  /*d560*/  SHFL.IDX PT, R0, R24, RZ, 0x1f ;  /* 0x00001fff18007589 */ /* 0x000e6800000e0000 */
[----:B------:R1:W-:Y:S02]  /*d570*/  @!P0 STS [R3+0x132d0], R24 ;  /* 0x0132d01803008388 */ /* 0x0003e40000000800 */
[----:B-1----:R-:W-:Y:S01]  /*d580*/  IMAD.MOV.U32 R24, RZ, RZ, R0 ;  /* 0x000000ffff187224 */ /* 0x002fe200078e0000 */
[----:B------:R-:W-:Y:S06]  /*d590*/  BAR.ARV 0x5, 0x200 ;  /* 0x0148000000007b1d */ /* 0x000fec0000002000 */
.L_x_11776:
[----:B------:R-:W-:Y:S02]  /*d5a0*/  ULDC UR4, c[0x0][0xda8] ;  /* 0x00036a0000047ab9 */ /* 0x000fe40000000800 */
[----:B--2---:R-:W-:-:S13]  /*d5b0*/  ISETP.GE.AND P0, PT, R24, UR4, PT ;  /* 0x0000000418007c0c */ /* 0x004fda000bf06270 */
[----:B------:R-:W-:Y:S05]  /*d5c0*/  @!P0 BRA `(.L_x_11777) ;  /* 0xffffffd800d48947 */ /* 0x000fea000383ffff */
.L_x_11725:
[----:B-1----:R-:W1:Y:S01]  /*d5d0*/  S2R R3, SR_CgaCtaId ;  /* 0x0000000000037919 */ /* 0x002e620000008800 */
[----:B------:R-:W-:Y:S01]  /*d5e0*/  VIADD R27, R27, 0x1 ;  /* 0x000000011b1b7836 */ /* 0x000fe20000000000 */
[----:B------:R-:W-:Y:S01]  /*d5f0*/  MOV R2, 0x400 ;  /* 0x0000040000027802 */ /* 0x000fe20000000f00 */
[----:B------:R-:W-:Y:S03]  /*d600*/  BSSY B0, `(.L_x_11778) ;  /* 0x0000008000007945 */ /* 0x000fe60003800000 */
[----:B------:R-:W-:-:S04]  /*d610*/  LEA.HI R0, R27, R27, RZ, 0x1 ;  /* 0x0000001b1b007211 */ /* 0x000fc800078f08ff */
[----:B------:R-:W-:-:S05]  /*d620*/  LOP3.LUT R0, R0, 0xfffffffe, RZ, 0xc0, !PT ;  /* 0xfffffffe00007812 */ /* 0x000fca00078ec0ff */
[----:B------:R-:W-:-:S05]  /*d630*/  IMAD.IADD R0, R27, 0x1, -R0 ;  /* 0x000000011b007824 */ /* 0x000fca00078e0a00 */
[----:B------:R-:W-:Y:S02]  /*d640*/  SHF.L.U32 R0, R0, 0x1f, RZ ;  /* 0x0000001f00007819 */ /* 0x000fe400000006ff */
[----:B-1----:R-:W-:-:S04]  /*d650*/  LEA R7, R3, R2, 0x18 ;  /* 0x0000000203077211 */ /* 0x002fc800078ec0ff */
[----:B------:R-:W1:Y:S02]  /*d660*/  SYNCS.PHASECHK.TRANS64.TRYWAIT P0, [R7+URZ+0x13220], R0 ;  /* 0x01322000070075a7 */ /* 0x000e64000800017f */
[----:B-1----:R-:W-:Y:S05]  /*d670*/  @!P0 BRA `(.L_x_11779) ;  /* 0x00000008006c8947 */ /* 0x002fea0003800000 */
.L_x_11809:
[----:B------:R-:W-:Y:S05]  /*d680*/  BSYNC B0 ;  /* 0x0000000000007941 */ /* 0x000fea0003800000 */
.L_x_11778:
[----:B------:R-:W-:-:S03]  /*d690*/  UMOV UR4, 0xffffffff ;  /* 0xffffffff00047882 */ /* 0x000fc60000000000 */
[----:B------:R-:W-:Y:S05]  /*d6a0*/  BRA.DIV UR4, `(.L_x_11780) ;  /* 0x0000000a04747947 */ /* 0x000fea000b800000 */
[----:B-1----:R-:W1:Y:S02]  /*d6b0*/  S2R R0, SR_TID.X ;  /* 0x0000000000007919 */ /* 0x002e640000002100 */
[----:B-1----:R-:W-:-:S04]  /*d6c0*/  SHF.R.U32.HI R0, RZ, 0x5, R0 ;  /* 0x00000005ff007819 */ /* 0x002fc80000011600 */
[----:B------:R-:W-:-:S05]  /*d6d0*/  LOP3.LUT R0, R0, 0x3, RZ, 0xc0, !PT ;  /* 0x0000000300007812 */ /* 0x000fca00078ec0ff */
[----:B------:R1:W2:Y:S02]  /*d6e0*/  SHFL.IDX PT, R14, R0, RZ, 0x1f ;  /* 0x00001fff000e7589 */ /* 0x0002a400000e0000 */
.L_x_11812:
[----:B--2---:R-:W-:Y:S01]  /*d6f0*/  ISETP.NE.AND P0, PT, R14, RZ, PT ;  /* 0x000000ff0e00720c */ /* 0x004fe20003f05270 */
[----:B------:R-:W-:-:S12]  /*d700*/  BSSY B0, `(.L_x_11781) ;  /* 0x000002a000007945 */ /* 0x000fd80003800000 */
[----:B------:R-:W-:Y:S05]  /*d710*/  @P0 BRA `(.L_x_11782) ;  /* 0x0000000000a00947 */ /* 0x000fea0003800000 */
[----:B------:R-:W-:-:S03]  /*d720*/  UMOV UR4, 0xffffffff ;  /* 0xffffffff00047882 */ /* 0x000fc60000000000 */
[----:B------:R-:W-:Y:S05]  /*d730*/  BRA.DIV UR4, `(.L_x_11783) ;  /* 0x0000000a04847947 */ /* 0x000fea000b800000 */
[----:B------:R-:W-:-:S13]  /*d740*/  ELECT P6, URZ, PT ;  /* 0x00000000003f782f */ /* 0x000fda00038c0000 */
.L_x_11815:
[----:B------:R-:W-:Y:S05]  /*d750*/  @!P6 BRA `(.L_x_11782) ;  /* 0x000000000090e947 */ /* 0x000fea0003800000 */
[----:B------:R-:W-:-:S04]  /*d760*/  LOP3.LUT R26, R26, 0x2, RZ, 0xfc, !PT ;  /* 0x000000021a1a7812 */ /* 0x000fc800078efcff */
[----:B------:R-:W-:-:S13]  /*d770*/  ISETP.NE.AND P0, PT, R26, 0x3, PT ;  /* 0x000000031a00780c */ /* 0x000fda0003f05270 */
[----:B------:R-:W-:Y:S05]  /*d780*/  @!P0 BRA `(.L_x_11784) ;  /* 0x0000000000048947 */ /* 0x000fea0003800000 */
[----:B------:R-:W-:Y:S01]  /*d790*/  BPT.TRAP 0x1 ;  /* 0x000000040000795c */ /* 0x000fe20000300000 */
.L_x_11784:
[----:B------:R-:W-:Y:S01]  /*d7a0*/  VIADD R3, R7, 0x13240 ;  /* 0x0001324007037836 */ /* 0x000fe20000000000 */
[----:B------:R-:W-:Y:S01]  /*d7b0*/  SHF.L.U32 R4, R17, 0x1f, RZ ;  /* 0x0000001f11047819 */ /* 0x000fe200000006ff */
[C---:B-1----:R-:W-:Y:S02]  /*d7c0*/  VIADD R0, R16.reuse, 0x1 ;  /* 0x0000000110007836 */ /* 0x042fe40000000000 */
        /* <DEDUP_REMOVED lines=9> */
.L_x_11816:
[----:B------:R-:W2:Y:S02]  /*d860*/  SYNCS.PHASECHK.TRANS64.TRYWAIT P1, [R3+URZ], R0 ;  /* 0x00000000030075a7 */ /* 0x000ea4000802017f */
[----:B--2---:R-:W-:Y:S05]  /*d870*/  @!P1 BRA `(.L_x_11786) ;  /* 0x0000000800689947 */ /* 0x004fea0003800000 */
.L_x_11817:
[----:B------:R-:W-:Y:S05]  /*d880*/  @!P0 BRA `(.L_x_11787) ;  /* 0x0000000000048947 */ /* 0x000fea0003800000 */
[----:B------:R-:W-:Y:S01]  /*d890*/  BPT.TRAP 0x1 ;  /* 0x000000040000795c */ /* 0x000fe20000300000 */
.L_x_11787:
[----:B--2---:R-:W-:-:S04]  /*d8a0*/  IMAD R3, R16, 0x8, R7 ;  /* 0x0000000810037824 */ /* 0x004fc800078e0207 */
[----:B------:R-:W2:Y:S02]  /*d8b0*/  SYNCS.PHASECHK.TRANS64.TRYWAIT P1, [R3+URZ+0x13260], R4 ;  /* 0x01326004030075a7 */ /* 0x000ea4000802017f */
[----:B--2---:R-:W-:Y:S05]  /*d8c0*/  @!P1 BRA `(.L_x_11788) ;  /* 0x0000000800689947 */ /* 0x004fea0003800000 */
.L_x_11818:
[----:B------:R-:W-:Y:S05]  /*d8d0*/  @!P0 BRA `(.L_x_11789) ;  /* 0x0000000000048947 */ /* 0x000fea0003800000 */
[----:B------:R-:W-:Y:S01]  /*d8e0*/  BPT.TRAP 0x1 ;  /* 0x000000040000795c */ /* 0x000fe20000300000 */
.L_x_11789:
[----:B-1----:R-:W-:-:S04]  /*d8f0*/  IMAD R5, R6, 0x8, R7 ;  /* 0x0000000806057824 */ /* 0x002fc800078e0207 */
[----:B------:R-:W1:Y:S02]  /*d900*/  SYNCS.PHASECHK.TRANS64.TRYWAIT P1, [R5+URZ+0x13260], R0 ;  /* 0x01326000050075a7 */ /* 0x000e64000802017f */
[----:B-1----:R-:W-:Y:S05]  /*d910*/  @!P1 BRA `(.L_x_11790) ;  /* 0x0000000800689947 */ /* 0x002fea0003800000 */
.L_x_11819:
[----:B------:R-:W-:Y:S05]  /*d920*/  @!P0 BRA `(.L_x_11791) ;  /* 0x0000000000048947 */ /* 0x000fea0003800000 */
[----:B------:R-:W-:Y:S01]  /*d930*/  BPT.TRAP 0x1 ;  /* 0x000000040000795c */ /* 0x000fe20000300000 */
.L_x_11791:
[----:B------:R-:W3:Y:S02]  /*d940*/  SYNCS.PHASECHK.TRANS64.TRYWAIT P0, [R3+URZ+0x13280], R4 ;  /* 0x01328004030075a7 */ /* 0x000ee4000800017f */
[----:B---3--:R-:W-:Y:S05]  /*d950*/  @!P0 BRA `(.L_x_11792) ;  /* 0x00000008006c8947 */ /* 0x008fea0003800000 */
.L_x_11793:
[----:B----4-:R4:W1:Y:S02]  /*d960*/  SYNCS.PHASECHK.TRANS64.TRYWAIT P0, [R5+URZ+0x13280], R0 ;  /* 0x01328000050075a7 */ /* 0x010864000800017f */
[----:B-1----:R-:W-:Y:S05]  /*d970*/  @!P0 NANOSLEEP.SYNCS 0x989680 ;  /* 0x009896800000895d */ /* 0x002fea0003900000 */
[----:B------:R-:W1:Y:S02]  /*d980*/  @!P0 SYNCS.PHASECHK.TRANS64 P0, [R5+URZ+0x13280], R0 ;  /* 0x01328000050085a7 */ /* 0x000e64000800007f */
[----:B-1----:R-:W-:Y:S05]  /*d990*/  @!P0 BRA `(.L_x_11793) ;  /* 0xfffffffc00f08947 */ /* 0x002fea000383ffff */
.L_x_11782:
[----:B------:R-:W-:Y:S05]  /*d9a0*/  BSYNC B0 ;  /* 0x0000000000007941 */ /* 0x000fea0003800000 */
.L_x_11781:
[----:B------:R-:W-:Y:S05]  /*d9b0*/  EXIT ;  /* 0x000000000000794d */ /* 0x000fea0003800000 */
.L_x_11679:
[----:B-1----:R-:W-:-:S04]  /*d9c0*/  IMAD.U32 R3, RZ, RZ, UR40 ;  /* 0x00000028ff037e24 */ /* 0x002fc8000f8e00ff */
[----:B------:R1:W2:Y:S03]  /*d9d0*/  SYNCS.PHASECHK.TRANS64.TRYWAIT P0, [R3+URZ+0x13200], R0 ;  /* 0x01320000030075a7 */ /* 0x0002a6000800017f */
[----:B--2---:R-:W-:Y:S05]  /*d9e0*/  @!P0 NANOSLEEP.SYNCS 0x989680 ;  /* 0x009896800000895d */ /* 0x004fea0003900000 */
[----:B------:R-:W2:Y:S02]  /*d9f0*/  @!P0 SYNCS.PHASECHK.TRANS64 P0, [R3+URZ+0x13200], R0 ;  /* 0x01320000030085a7 */ /* 0x000ea4000800007f */
[----:B--2---:R-:W-:Y:S05]  /*da00*/  @!P0 BRA `(.L_x_11679) ;  /* 0xfffffffc00ec8947 */ /* 0x004fea000383ffff */
[----:B------:R-:W-:Y:S05]  /*da10*/  BRA `(.L_x_11794) ;  /* 0xffffff3c00a87947 */ /* 0x000fea000383ffff */
.L_x_11683:
[----:B--2---:R2:W3:Y:S02]  /*da20*/  SYNCS.PHASECHK.TRANS64.TRYWAIT P0, [R4+URZ+0x13230], R3 ;  /* 0x01323003040075a7 */ /* 0x0044e4000800017f */
[----:B---3--:R-:W-:Y:S05]  /*da30*/  @!P0 NANOSLEEP.SYNCS 0x989680 ;  /* 0x009896800000895d */ /* 0x008fea0003900000 */
[----:B------:R-:W3:Y:S02]  /*da40*/  @!P0 SYNCS.PHASECHK.TRANS64 P0, [R4+URZ+0x13230], R3 ;  /* 0x01323003040085a7 */ /* 0x000ee4000800007f */
[----:B---3--:R-:W-:Y:S05]  /*da50*/  @!P0 BRA `(.L_x_11683) ;  /* 0xfffffffc00f08947 */ /* 0x008fea000383ffff */
[----:B------:R-:W-:Y:S05]  /*da60*/  BRA `(.L_x_11682) ;  /* 0xffffff3c00c07947 */ /* 0x000fea000383ffff */
.L_x_11688:
[----:B--2---:R-:W-:-:S04]  /*da70*/  IMAD.U32 R3, RZ, RZ, UR7 ;  /* 0x00000007ff037e24 */ /* 0x004fc8000f8e00ff */
[----:B------:R2:W3:Y:S03]  /*da80*/  SYNCS.PHASECHK.TRANS64.TRYWAIT P2, [R3+URZ+0x13230], R0 ;  /* 0x01323000030075a7 */ /* 0x0004e6000804017f */
[----:B---3--:R-:W-:Y:S05]  /*da90*/  @!P2 NANOSLEEP.SYNCS 0x989680 ;  /* 0x009896800000a95d */ /* 0x008fea0003900000 */
[----:B------:R-:W3:Y:S02]  /*daa0*/  @!P2 SYNCS.PHASECHK.TRANS64 P2, [R3+URZ+0x13230], R0 ;  /* 0x013230000300a5a7 */ /* 0x000ee4000804007f */
[----:B---3--:R-:W-:Y:S05]  /*dab0*/  @!P2 BRA `(.L_x_11688) ;  /* 0xfffffffc00eca947 */ /* 0x008fea000383ffff */
[----:B------:R-:W-:Y:S05]  /*dac0*/  BRA `(.L_x_11687) ;  /* 0xffffff6800787947 */ /* 0x000fea000383ffff */
.L_x_11692:
[----:B--2---:R-:W-:-:S04]  /*dad0*/  IMAD.U32 R3, RZ, RZ, UR11 ;  /* 0x0000000bff037e24 */ /* 0x004fc8000f8e00ff */
[----:B------:R2:W3:Y:S03]  /*dae0*/  SYNCS.PHASECHK.TRANS64.TRYWAIT P2, [R3+URZ+0x13250], R0 ;  /* 0x01325000030075a7 */ /* 0x0004e6000804017f */
[----:B---3--:R-:W-:Y:S05]  /*daf0*/  @!P2 NANOSLEEP.SYNCS 0x989680 ;  /* 0x009896800000a95d */ /* 0x008fea0003900000 */
[----:B------:R-:W3:Y:S02]  /*db00*/  @!P2 SYNCS.PHASECHK.TRANS64 P2, [R3+URZ+0x13250], R0 ;  /* 0x013250000300a5a7 */ /* 0x000ee4000804007f */
[----:B---3--:R-:W-:Y:S05]  /*db10*/  @!P2 BRA `(.L_x_11692) ;  /* 0xfffffffc00eca947 */ /* 0x008fea000383ffff */
[----:B------:R-:W-:Y:S05]  /*db20*/  BRA `(.L_x_11691) ;  /* 0xffffff6c00807947 */ /* 0x000fea000383ffff */
.L_x_11699:
[----:B--2---:R-:W-:-:S04]  /*db30*/  IMAD.U32 R3, RZ, RZ, UR5 ;  /* 0x00000005ff037e24 */ /* 0x004fc8000f8e00ff */
[----:B------:R2:W3:Y:S03]  /*db40*/  SYNCS.PHASECHK.TRANS64.TRYWAIT P2, [R3+URZ+0x13230], R0 ;  /* 0x01323000030075a7 */ /* 0x0004e6000804017f */
[----:B---3--:R-:W-:Y:S05]  /*db50*/  @!P2 NANOSLEEP.SYNCS 0x989680 ;  /* 0x009896800000a95d */ /* 0x008fea0003900000 */
[----:B------:R-:W3:Y:S02]  /*db60*/  @!P2 SYNCS.PHASECHK.TRANS64 P2, [R3+URZ+0x13230], R0 ;  /* 0x013230000300a5a7 */ /* 0x000ee4000804007f */
[----:B---3--:R-:W-:Y:S05]  /*db70*/  @!P2 BRA `(.L_x_11699) ;  /* 0xfffffffc00eca947 */ /* 0x008fea000383ffff */
[----:B------:R-:W-:Y:S05]  /*db80*/  BRA `(.L_x_11698) ;  /* 0xffffff9400b07947 */ /* 0x000fea000383ffff */
.L_x_11703:
[----:B--2---:R-:W-:-:S04]  /*db90*/  IMAD.U32 R3, RZ, RZ, UR5 ;  /* 0x00000005ff037e24 */ /* 0x004fc8000f8e00ff */
[----:B------:R2:W3:Y:S03]  /*dba0*/  SYNCS.PHASECHK.TRANS64.TRYWAIT P2, [R3+URZ+0x13250], R0 ;  /* 0x01325000030075a7 */ /* 0x0004e6000804017f */
[----:B---3--:R-:W-:Y:S05]  /*dbb0*/  @!P2 NANOSLEEP.SYNCS 0x989680 ;  /* 0x009896800000a95d */ /* 0x008fea0003900000 */
[----:B------:R-:W3:Y:S02]  /*dbc0*/  @!P2 SYNCS.PHASECHK.TRANS64 P2, [R3+URZ+0x13250], R0 ;  /* 0x013250000300a5a7 */ /* 0x000ee4000804007f */
[----:B---3--:R-:W-:Y:S05]  /*dbd0*/  @!P2 BRA `(.L_x_11703) ;  /* 0xfffffffc00eca947 */ /* 0x008fea000383ffff */
[----:B------:R-:W-:Y:S05]  /*dbe0*/  BRA `(.L_x_11702) ;  /* 0xffffff9800bc7947 */ /* 0x000fea000383ffff */
.L_x_11709:
[----:B--2---:R-:W-:-:S04]  /*dbf0*/  IMAD.U32 R7, RZ, RZ, UR5 ;  /* 0x00000005ff077e24 */ /* 0x004fc8000f8e00ff */
[----:B------:R2:W1:Y:S03]  /*dc00*/  SYNCS.PHASECHK.TRANS64.TRYWAIT P2, [R7+URZ+0x13250], R6 ;  /* 0x01325006070075a7 */ /* 0x000466000804017f */
[----:B-1----:R-:W-:Y:S05]  /*dc10*/  @!P2 NANOSLEEP.SYNCS 0x989680 ;  /* 0x009896800000a95d */ /* 0x002fea0003900000 */
[----:B------:R-:W1:Y:S02]  /*dc20*/  @!P2 SYNCS.PHASECHK.TRANS64 P2, [R7+URZ+0x13250], R6 ;  /* 0x013250060700a5a7 */ /* 0x000e64000804007f */
[----:B-1----:R-:W-:Y:S05]  /*dc30*/  @!P2 BRA `(.L_x_11709) ;  /* 0xfffffffc00eca947 */ /* 0x002fea000383ffff */
[----:B------:R-:W-:Y:S05]  /*dc40*/  BRA `(.L_x_11708) ;  /* 0xffffffb800087947 */ /* 0x000fea000383ffff */
.L_x_11735:
[----:B------:R-:W-:Y:S02]  /*dc50*/  IMAD.MOV.U32 R13, RZ, RZ, R6 ;  /* 0x000000ffff0d7224 */ /* 0x000fe400078e0006 */
[----:B------:R-:W-:Y:S02]  /*dc60*/  IMAD.MOV.U32 R12, RZ, RZ, RZ ;  /* 0x000000ffff0c7224 */ /* 0x000fe400078e00ff */
[----:B------:R-:W-:Y:S02]  /*dc70*/  IMAD.MOV.U32 R11, RZ, RZ, 0x1f ;  /* 0x0000001fff0b7424 */ /* 0x000fe400078e00ff */
[----:B------:R-:W-:-:S07]  /*dc80*/  IMAD.MOV.U32 R15, RZ, RZ, -0x1 ;  /* 0xffffffffff0f7424 */ /* 0x000fce00078e00ff */
[----:B------:R-:W-:Y:S05]  /*dc90*/  WARPSYNC.COLLECTIVE R15, `(.L_x_11795) ;  /* 0x000000000f087348 */ /* 0x000fea0003c00000 */
[----:B------:R1:W2:Y:S02]  /*dca0*/  SHFL.IDX P6, R14, R13, R12, R11 ;  /* 0x0000000c0d0e7389 */ /* 0x0002a400000c000b */
[----:B-12---:R-:W-:Y:S01]  /*dcb0*/  ENDCOLLECTIVE ;  /* 0x000000000000791b */ /* 0x006fe20003800000 */
.L_x_11795:
[----:B------:R-:W-:Y:S05]  /*dcc0*/  BRA `(.L_x_11796) ;  /* 0xffffffe000287947 */ /* 0x000fea000383ffff */
.L_x_11737:
[----:B------:R-:W-:Y:S01]  /*dcd0*/  BSSY B0, `(.L_x_11797) ;  /* 0x0000006000007945 */ /* 0x000fe20003800000 */
[----:B------:R-:W-:-:S07]  /*dce0*/  IMAD.MOV.U32 R15, RZ, RZ, -0x1 ;  /* 0xffffffffff0f7424 */ /* 0x000fce00078e00ff */
[----:B-1----:R-:W-:Y:S05]  /*dcf0*/  WARPSYNC.COLLECTIVE R15, `(.L_x_11798) ;  /* 0x000000000f0c7348 */ /* 0x002fea0003c00000 */
[----:B------:R-:W-:Y:S02]  /*dd00*/  ELECT P6, UR62, PT ;  /* 0x00000000003e782f */ /* 0x000fe400038c0000 */
[----:B------:R-:W-:Y:S01]  /*dd10*/  MOV R14, UR62 ;  /* 0x0000003e000e7c02 */ /* 0x000fe20008000f00 */
[----:B-1----:R-:W-:Y:S10]  /*dd20*/  ENDCOLLECTIVE ;  /* 0x000000000000791b */ /* 0x002ff40003800000 */
.L_x_11798:
[----:B------:R-:W-:Y:S05]  /*dd30*/  BSYNC B0 ;  /* 0x0000000000007941 */ /* 0x000fea0003800000 */
.L_x_11797:
[----:B------:R-:W-:Y:S05]  /*dd40*/  BRA `(.L_x_11799) ;  /* 0xffffffe000287947 */ /* 0x000fea000383ffff */
.L_x_11740:
[----:B-1----:R1:W3:Y:S02]  /*dd50*/  SYNCS.PHASECHK.TRANS64.TRYWAIT P3, [R6+URZ+0x13280], R3 ;  /* 0x01328003060075a7 */ /* 0x0022e4000806017f */
[----:B---3--:R-:W-:Y:S05]  /*dd60*/  @!P3 NANOSLEEP.SYNCS 0x989680 ;  /* 0x009896800000b95d */ /* 0x008fea0003900000 */
[----:B------:R-:W3:Y:S02]  /*dd70*/  @!P3 SYNCS.PHASECHK.TRANS64 P3, [R6+URZ+0x13280], R3 ;  /* 0x013280030600b5a7 */ /* 0x000ee4000806007f */
[----:B---3--:R-:W-:Y:S05]  /*dd80*/  @!P3 BRA `(.L_x_11740) ;  /* 0xfffffffc00f0b947 */ /* 0x008fea000383ffff */
[----:B------:R-:W-:Y:S05]  /*dd90*/  BRA `(.L_x_11800) ;  /* 0xffffffe0007c7947 */ /* 0x000fea000383ffff */
.L_x_11742:
[----:B--2---:R2:W3:Y:S02]  /*dda0*/  SYNCS.PHASECHK.TRANS64.TRYWAIT P3, [R6+URZ+0x13240], R3 ;  /* 0x01324003060075a7 */ /* 0x0044e4000806017f */
[----:B---3--:R-:W-:Y:S05]  /*ddb0*/  @!P3 NANOSLEEP.SYNCS 0x989680 ;  /* 0x009896800000b95d */ /* 0x008fea0003900000 */
[----:B------:R-:W3:Y:S02]  /*ddc0*/  @!P3 SYNCS.PHASECHK.TRANS64 P3, [R6+URZ+0x13240], R3 ;  /* 0x013240030600b5a7 */ /* 0x000ee4000806007f */
[----:B---3--:R-:W-:Y:S05]  /*ddd0*/  @!P3 BRA `(.L_x_11742) ;  /* 0xfffffffc00f0b947 */ /* 0x008fea000383ffff */
[----:B------:R-:W-:Y:S05]  /*dde0*/  BRA `(.L_x_11801) ;  /* 0xffffffe000c87947 */ /* 0x000fea000383ffff */
.L_x_11745:
[----:B-123--:R-:W-:-:S04]  /*ddf0*/  IMAD.U32 R3, RZ, RZ, UR40 ;  /* 0x00000028ff037e24 */ /* 0x00efc8000f8e00ff */
[----:B------:R1:W2:Y:S03]  /*de00*/  SYNCS.PHASECHK.TRANS64.TRYWAIT P0, [R3+URZ+0x13220], R0 ;  /* 0x01322000030075a7 */ /* 0x0002a6000800017f */
[----:B--2---:R-:W-:Y:S05]  /*de10*/  @!P0 NANOSLEEP.SYNCS 0x989680 ;  /* 0x009896800000895d */ /* 0x004fea0003900000 */
[----:B------:R-:W2:Y:S02]  /*de20*/  @!P0 SYNCS.PHASECHK.TRANS64 P0, [R3+URZ+0x13220], R0 ;  /* 0x01322000030085a7 */ /* 0x000ea4000800007f */
[----:B--2---:R-:W-:Y:S05]  /*de30*/  @!P0 BRA `(.L_x_11745) ;  /* 0xfffffffc00ec8947 */ /* 0x004fea000383ffff */
[----:B------:R-:W-:Y:S05]  /*de40*/  BRA `(.L_x_11802) ;  /* 0xffffffe400647947 */ /* 0x000fea000383ffff */
.L_x_11751:
[----:B-1----:R1:W2:Y:S02]  /*de50*/  SYNCS.PHASECHK.TRANS64.TRYWAIT P0, [R3+URZ+0x13280], R4 ;  /* 0x01328004030075a7 */ /* 0x0022a4000800017f */
[----:B--2---:R-:W-:Y:S05]  /*de60*/  @!P0 NANOSLEEP.SYNCS 0x989680 ;  /* 0x009896800000895d */ /* 0x004fea0003900000 */
[----:B------:R-:W2:Y:S02]  /*de70*/  @!P0 SYNCS.PHASECHK.TRANS64 P0, [R3+URZ+0x13280], R4 ;  /* 0x01328004030085a7 */ /* 0x000ea4000800007f */
[----:B--2---:R-:W-:Y:S05]  /*de80*/  @!P0 BRA `(.L_x_11751) ;  /* 0xfffffffc00f08947 */ /* 0x004fea000383ffff */
[----:B------:R-:W-:Y:S05]  /*de90*/  BRA `(.L_x_11803) ;  /* 0xffffffe800047947 */ /* 0x000fea000383ffff */
.L_x_11756:
[----:B--2---:R2:W3:Y:S02]  /*dea0*/  SYNCS.PHASECHK.TRANS64.TRYWAIT P0, [R3+URZ+0x13240], R4 ;  /* 0x01324004030075a7 */ /* 0x0044e4000800017f */
[----:B---3--:R-:W-:Y:S05]  /*deb0*/  @!P0 NANOSLEEP.SYNCS 0x989680 ;  /* 0x009896800000895d */ /* 0x008fea0003900000 */
[----:B------:R-:W3:Y:S02]  /*dec0*/  @!P0 SYNCS.PHASECHK.TRANS64 P0, [R3+URZ+0x13240], R4 ;  /* 0x01324004030085a7 */ /* 0x000ee4000800007f */
[----:B---3--:R-:W-:Y:S05]  /*ded0*/  @!P0 BRA `(.L_x_11756) ;  /* 0xfffffffc00f08947 */ /* 0x008fea000383ffff */
[----:B------:R-:W-:Y:S05]  /*dee0*/  BRA `(.L_x_11804) ;  /* 0xffffffe800787947 */ /* 0x000fea000383ffff */
.L_x_11762:
[----:B-1----:R1:W2:Y:S02]  /*def0*/  SYNCS.PHASECHK.TRANS64.TRYWAIT P3, [R12+URZ+0x13270], R3 ;  /* 0x013270030c0075a7 */ /* 0x0022a4000806017f */
[----:B--2---:R-:W-:Y:S05]  /*df00*/  @!P3 NANOSLEEP.SYNCS 0x989680 ;  /* 0x009896800000b95d */ /* 0x004fea0003900000 */
[----:B------:R-:W2:Y:S02]  /*df10*/  @!P3 SYNCS.PHASECHK.TRANS64 P3, [R12+URZ+0x13270], R3 ;  /* 0x013270030c00b5a7 */ /* 0x000ea4000806007f */
[----:B--2---:R-:W-:Y:S05]  /*df20*/  @!P3 BRA `(.L_x_11762) ;  /* 0xfffffffc00f0b947 */ /* 0x004fea000383ffff */
[----:B------:R-:W-:Y:S05]  /*df30*/  BRA `(.L_x_11805) ;  /* 0xffffffec00047947 */ /* 0x000fea000383ffff */
.L_x_11764:
[----:B-1----:R1:W2:Y:S02]  /*df40*/  SYNCS.PHASECHK.TRANS64.TRYWAIT P3, [R12+URZ+0x13260], R3 ;  /* 0x013260030c0075a7 */ /* 0x0022a4000806017f */
[----:B--2---:R-:W-:Y:S05]  /*df50*/  @!P3 NANOSLEEP.SYNCS 0x989680 ;  /* 0x009896800000b95d */ /* 0x004fea0003900000 */
[----:B------:R-:W2:Y:S02]  /*df60*/  @!P3 SYNCS.PHASECHK.TRANS64 P3, [R12+URZ+0x13260], R3 ;  /* 0x013260030c00b5a7 */ /* 0x000ea4000806007f */
[----:B--2---:R-:W-:Y:S05]  /*df70*/  @!P3 BRA `(.L_x_11764) ;  /* 0xfffffffc00f0b947 */ /* 0x004fea000383ffff */
[----:B------:R-:W-:Y:S05]  /*df80*/  BRA `(.L_x_11806) ;  /* 0xffffffec000c7947 */ /* 0x000fea000383ffff */
.L_x_11771:
[----:B-1----:R1:W2:Y:S02]  /*df90*/  SYNCS.PHASECHK.TRANS64.TRYWAIT P0, [R2+URZ+0x13270], R3 ;  /* 0x01327003020075a7 */ /* 0x0022a4000800017f */
[----:B--2---:R-:W-:Y:S05]  /*dfa0*/  @!P0 NANOSLEEP.SYNCS 0x989680 ;  /* 0x009896800000895d */ /* 0x004fea0003900000 */
[----:B------:R-:W2:Y:S02]  /*dfb0*/  @!P0 SYNCS.PHASECHK.TRANS64 P0, [R2+URZ+0x13270], R3 ;  /* 0x01327003020085a7 */ /* 0x000ea4000800007f */
[----:B--2---:R-:W-:Y:S05]  /*dfc0*/  @!P0 BRA `(.L_x_11771) ;  /* 0xfffffffc00f08947 */ /* 0x004fea000383ffff */
[----:B------:R-:W-:Y:S05]  /*dfd0*/  BRA `(.L_x_11807) ;  /* 0xfffffff0002c7947 */ /* 0x000fea000383ffff */
.L_x_11773:
[----:B-1----:R1:W2:Y:S02]  /*dfe0*/  SYNCS.PHASECHK.TRANS64.TRYWAIT P0, [R2+URZ+0x13260], R5 ;  /* 0x01326005020075a7 */ /* 0x0022a4000800017f */
[----:B--2---:R-:W-:Y:S05]  /*dff0*/  @!P0 NANOSLEEP.SYNCS 0x989680 ;  /* 0x009896800000895d */ /* 0x004fea0003900000 */
[----:B------:R-:W2:Y:S02]  /*e000*/  @!P0 SYNCS.PHASECHK.TRANS64 P0, [R2+URZ+0x13260], R5 ;  /* 0x01326005020085a7 */ /* 0x000ea4000800007f */
[----:B--2---:R-:W-:Y:S05]  /*e010*/  @!P0 BRA `(.L_x_11773) ;  /* 0xfffffffc00f08947 */ /* 0x004fea000383ffff */
[----:B------:R-:W-:Y:S05]  /*e020*/  BRA `(.L_x_11808) ;  /* 0xfffffff000387947 */ /* 0x000fea000383ffff */
.L_x_11779:
[----:B-1----:R1:W2:Y:S02]  /*e030*/  SYNCS.PHASECHK.TRANS64.TRYWAIT P0, [R7+URZ+0x13220], R0 ;  /* 0x01322000070075a7 */ /* 0x0022a4000800017f */
[----:B--2---:R-:W-:Y:S05]  /*e040*/  @!P0 NANOSLEEP.SYNCS 0x989680 ;  /* 0x009896800000895d */ /* 0x004fea0003900000 */
[----:B------:R-:W2:Y:S02]  /*e050*/  @!P0 SYNCS.PHASECHK.TRANS64 P0, [R7+URZ+0x13220], R0 ;  /* 0x01322000070085a7 */ /* 0x000ea4000800007f */
[----:B--2---:R-:W-:Y:S05]  /*e060*/  @!P0 BRA `(.L_x_11779) ;  /* 0xfffffffc00f08947 */ /* 0x004fea000383ffff */
[----:B------:R-:W-:Y:S05]  /*e070*/  BRA `(.L_x_11809) ;  /* 0xfffffff400807947 */ /* 0x000fea000383ffff */
.L_x_11780:
        /* <DEDUP_REMOVED lines=11> */
.L_x_11811:
[----:B------:R-:W-:Y:S05]  /*e130*/  BSYNC B0 ;  /* 0x0000000000007941 */ /* 0x000fea0003800000 */
.L_x_11810:
[----:B------:R-:W-:Y:S05]  /*e140*/  BRA `(.L_x_11812) ;  /* 0xfffffff400687947 */ /* 0x000fea000383ffff */
.L_x_11783:
[----:B------:R-:W-:Y:S01]  /*e150*/  BSSY B1, `(.L_x_11813) ;  /* 0x0000006000017945 */ /* 0x000fe20003800000 */
[----:B------:R-:W-:-:S07]  /*e160*/  IMAD.MOV.U32 R15, RZ, RZ, -0x1 ;  /* 0xffffffffff0f7424 */ /* 0x000fce00078e00ff */
[----:B-1----:R-:W-:Y:S05]  /*e170*/  WARPSYNC.COLLECTIVE R15, `(.L_x_11814) ;  /* 0x000000000f0c7348 */ /* 0x002fea0003c00000 */
[----:B------:R-:W-:Y:S02]  /*e180*/  ELECT P6, UR62, PT ;  /* 0x00000000003e782f */ /* 0x000fe400038c0000 */
[----:B------:R-:W-:Y:S01]  /*e190*/  MOV R14, UR62 ;  /* 0x0000003e000e7c02 */ /* 0x000fe20008000f00 */
[----:B-1----:R-:W-:Y:S10]  /*e1a0*/  ENDCOLLECTIVE ;  /* 0x000000000000791b */ /* 0x002ff40003800000 */
.L_x_11814:
[----:B------:R-:W-:Y:S05]  /*e1b0*/  BSYNC B1 ;  /* 0x0000000000017941 */ /* 0x000fea0003800000 */
.L_x_11813:
[----:B------:R-:W-:Y:S05]  /*e1c0*/  BRA `(.L_x_11815) ;  /* 0xfffffff400607947 */ /* 0x000fea000383ffff */
.L_x_11785:
[----:B-1----:R1:W2:Y:S02]  /*e1d0*/  SYNCS.PHASECHK.TRANS64.TRYWAIT P1, [R5+URZ], R4 ;  /* 0x00000004050075a7 */ /* 0x0022a4000802017f */
[----:B--2---:R-:W-:Y:S05]  /*e1e0*/  @!P1 NANOSLEEP.SYNCS 0x989680 ;  /* 0x009896800000995d */ /* 0x004fea0003900000 */
[----:B------:R-:W2:Y:S02]  /*e1f0*/  @!P1 SYNCS.PHASECHK.TRANS64 P1, [R5+URZ], R4 ;  /* 0x00000004050095a7 */ /* 0x000ea4000802007f */
[----:B--2---:R-:W-:Y:S05]  /*e200*/  @!P1 BRA `(.L_x_11785) ;  /* 0xfffffffc00f09947 */ /* 0x004fea000383ffff */
[----:B------:R-:W-:Y:S05]  /*e210*/  BRA `(.L_x_11816) ;  /* 0xfffffff400907947 */ /* 0x000fea000383ffff */
.L_x_11786:
[----:B--2---:R2:W3:Y:S02]  /*e220*/  SYNCS.PHASECHK.TRANS64.TRYWAIT P1, [R3+URZ], R0 ;  /* 0x00000000030075a7 */ /* 0x0044e4000802017f */
[----:B---3--:R-:W-:Y:S05]  /*e230*/  @!P1 NANOSLEEP.SYNCS 0x989680 ;  /* 0x009896800000995d */ /* 0x008fea0003900000 */
[----:B------:R-:W3:Y:S02]  /*e240*/  @!P1 SYNCS.PHASECHK.TRANS64 P1, [R3+URZ], R0 ;  /* 0x00000000030095a7 */ /* 0x000ee4000802007f */
[----:B---3--:R-:W-:Y:S05]  /*e250*/  @!P1 BRA `(.L_x_11786) ;  /* 0xfffffffc00f09947 */ /* 0x008fea000383ffff */
[----:B------:R-:W-:Y:S05]  /*e260*/  BRA `(.L_x_11817) ;  /* 0xfffffff400847947 */ /* 0x000fea000383ffff */
.L_x_11788:
[----:B--2---:R2:W3:Y:S02]  /*e270*/  SYNCS.PHASECHK.TRANS64.TRYWAIT P1, [R3+URZ+0x13260], R4 ;  /* 0x01326004030075a7 */ /* 0x0044e4000802017f */
[----:B---3--:R-:W-:Y:S05]  /*e280*/  @!P1 NANOSLEEP.SYNCS 0x989680 ;  /* 0x009896800000995d */ /* 0x008fea0003900000 */
[----:B------:R-:W3:Y:S02]  /*e290*/  @!P1 SYNCS.PHASECHK.TRANS64 P1, [R3+URZ+0x13260], R4 ;  /* 0x01326004030095a7 */ /* 0x000ee4000802007f */
[----:B---3--:R-:W-:Y:S05]  /*e2a0*/  @!P1 BRA `(.L_x_11788) ;  /* 0xfffffffc00f09947 */ /* 0x008fea000383ffff */
[----:B------:R-:W-:Y:S05]  /*e2b0*/  BRA `(.L_x_11818) ;  /* 0xfffffff400847947 */ /* 0x000fea000383ffff */
.L_x_11790:
[----:B-1----:R1:W3:Y:S02]  /*e2c0*/  SYNCS.PHASECHK.TRANS64.TRYWAIT P1, [R5+URZ+0x13260], R0 ;  /* 0x01326000050075a7 */ /* 0x0022e4000802017f */
[----:B---3--:R-:W-:Y:S05]  /*e2d0*/  @!P1 NANOSLEEP.SYNCS 0x989680 ;  /* 0x009896800000995d */ /* 0x008fea0003900000 */
[----:B------:R-:W3:Y:S02]  /*e2e0*/  @!P1 SYNCS.PHASECHK.TRANS64 P1, [R5+URZ+0x13260], R0 ;  /* 0x01326000050095a7 */ /* 0x000ee4000802007f */
[----:B---3--:R-:W-:Y:S05]  /*e2f0*/  @!P1 BRA `(.L_x_11790) ;  /* 0xfffffffc00f09947 */ /* 0x008fea000383ffff */
[----:B------:R-:W-:Y:S05]  /*e300*/  BRA `(.L_x_11819) ;  /* 0xfffffff400847947 */ /* 0x000fea000383ffff */
.L_x_11792:
[----:B---3--:R3:W4:Y:S02]  /*e310*/  SYNCS.PHASECHK.TRANS64.TRYWAIT P0, [R3+URZ+0x13280], R4 ;  /* 0x01328004030075a7 */ /* 0x008724000800017f */
[----:B----4-:R-:W-:Y:S05]  /*e320*/  @!P0 NANOSLEEP.SYNCS 0x989680 ;  /* 0x009896800000895d */ /* 0x010fea0003900000 */
[----:B------:R-:W4:Y:S02]  /*e330*/  @!P0 SYNCS.PHASECHK.TRANS64 P0, [R3+URZ+0x13280], R4 ;  /* 0x01328004030085a7 */ /* 0x000f24000800007f */
[----:B----4-:R-:W-:Y:S05]  /*e340*/  @!P0 BRA `(.L_x_11792) ;  /* 0xfffffffc00f08947 */ /* 0x010fea000383ffff */
[----:B------:R-:W-:Y:S05]  /*e350*/  BRA `(.L_x_11793) ;  /* 0xfffffff400807947 */ /* 0x000fea000383ffff */
.L_x_11820:
        /* <DEDUP_REMOVED lines=10> */
.L_x_12394:


//--------------------- .text._ZN7cutlass13device_kernelIN5flash11enable_sm90INS1_16FlashAttnFwdSm90INS1_25CollectiveMainloopFwdSm90ILi2EN4cute5tupleIJNS5_1CILi1EEES8_S8_EEENS6_IJNS7_ILi192EEENS7_ILi160EEENS7_ILi64EEEEEELi64ENS_12float_e4m3_tEfNS_4arch4Sm90ELb1ELb0ELb0ELb1ELb0ELb0ELb0ELb1ELb1ELb0ELb0ELb0EEENS1_21CollectiveEpilogueFwdINS6_IJSA_SC_SB_EEES9_NS_10bfloat16_tESG_Li384ELb1ELb0ELb0ELb1EEENS1_36VarlenDynamicPersistentTileSchedulerILi192ELi160ELi384ELi128ELb0ELb0ELb1ELb1ELb1ELb1EEEEEEEEEvNT_6ParamsE --------------------------
	.section	.text._ZN7cutlass13device_kernelIN5flash11enable_sm90INS1_16FlashAttnFwdSm90INS1_25CollectiveMainloopFwdSm90ILi2EN4cute5tupleIJNS5_1CILi1EEES8_S8_EEENS6_IJNS7_ILi192EEENS7_ILi160EEENS7_ILi64EEEEEELi64ENS_12float_e4m3_tEfNS_4arch4Sm90ELb1ELb0ELb0ELb1ELb0ELb0ELb0ELb1ELb1ELb0ELb0ELb0EEENS1_21CollectiveEpilogueFwdINS6_IJSA_SC_SB_EEES9_NS_10bfloat16_tESG_Li384ELb1ELb0ELb0ELb1EEENS1_36VarlenDynamicPersistentTileSchedulerILi192ELi160ELi384ELi128ELb0ELb0ELb1ELb1ELb1ELb1EEEEEEEEEvNT_6ParamsE,"ax",@progbits
	.align	128
.text._ZN7cutlass13device_kernelIN5flash11enable_sm90INS1_16FlashAttnFwdSm90INS1_25CollectiveMainloopFwdSm90ILi2EN4cute5tupleIJNS5_1CILi1EEES8_S8_EEENS6_IJNS7_ILi192EEENS7_ILi160EEENS7_ILi64EEEEEELi64ENS_12float_e4m3_tEfNS_4arch4Sm90ELb1ELb0ELb0ELb1ELb0ELb0ELb0ELb1ELb1ELb0ELb0ELb0EEENS1_21CollectiveEpilogueFwdINS6_IJSA_SC_SB_EEES9_NS_10bfloat16_tESG_Li384ELb1ELb0ELb0ELb1EEENS1_36VarlenDynamicPersistentTileSchedulerILi192ELi160ELi384ELi128ELb0ELb0ELb1ELb1ELb1ELb1EEEEEEEEEvNT_6ParamsE:
        .type           _ZN7cutlass13device_kernelIN5flash11enable_sm90INS1_16FlashAttnFwdSm90INS1_25CollectiveMainloopFwdSm90ILi2EN4cute5tupleIJNS5_1CILi1EEES8_S8_EEENS6_IJNS7_ILi192EEENS7_ILi160EEENS7_ILi64EEEEEELi64ENS_12float_e4m3_tEfNS_4arch4Sm90ELb1ELb0ELb0ELb1ELb0ELb0ELb0ELb1ELb1ELb0ELb0ELb0EEENS1_21CollectiveEpilogueFwdINS6_IJSA_SC_SB_EEES9_NS_10bfloat16_tESG_Li384ELb1ELb0ELb0ELb1EEENS1_36VarlenDynamicPersistentTileSchedulerILi192ELi160ELi384ELi128ELb0ELb0ELb1ELb1ELb1ELb1EEEEEEEEEvNT_6ParamsE,@function
        .size           _ZN7cutlass13device_kernelIN5flash11enable_sm90INS1_16FlashAttnFwdSm90INS1_25CollectiveMainloopFwdSm90ILi2EN4cute5tupleIJNS5_1CILi1EEES8_S8_EEENS6_IJNS7_ILi192EEENS7_ILi160EEENS7_ILi64EEEEEELi64ENS_12float_e4m3_tEfNS_4arch4Sm90ELb1ELb0ELb0ELb1ELb0ELb0ELb0ELb1ELb1ELb0ELb0ELb0EEENS1_21CollectiveEpilogueFwdINS6_IJSA_SC_SB_EEES9_NS_10bfloat16_tESG_Li384ELb1ELb0ELb0ELb1EEENS1_36VarlenDynamicPersistentTileSchedulerILi192ELi160ELi384ELi128ELb0ELb0ELb1ELb1ELb1ELb1EEEEEEEEEvNT_6ParamsE,(.L_x_12395 - _ZN7cutlass13device_kernelIN5flash11enable_sm90INS1_16FlashAttnFwdSm90INS1_25CollectiveMainloopFwdSm90ILi2EN4cute5tupleIJNS5_1CILi1EEES8_S8_EEENS6_IJNS7_ILi192EEENS7_ILi160EEENS7_ILi64EEEEEELi64ENS_12float_e4m3_tEfNS_4arch4Sm90ELb1ELb0ELb0ELb1ELb0ELb0ELb0ELb1ELb1ELb0ELb0ELb0EEENS1_21CollectiveEpilogueFwdINS6_IJSA_SC_SB_EEES9_NS_10bfloat16_tESG_Li384ELb1ELb0ELb0ELb1EEENS1_36VarlenDynamicPersistentTileSchedulerILi192ELi160ELi384ELi128ELb0ELb0ELb1ELb1ELb1ELb1EEEEEEEEEvNT_6ParamsE)
        .other          _ZN7cutlass13device_kernelIN5flash11enable_sm90INS1_16FlashAttnFwdSm90INS1_25CollectiveMainloopFwdSm90ILi2EN4cute5tupleIJNS5_1CILi1EEES8_S8_EEENS6_IJNS7_ILi192EEENS7_ILi160EEENS7_ILi64EEEEEELi64ENS_12float_e4m3_tEfNS_4arch4Sm90ELb1ELb0ELb0ELb1ELb0ELb0ELb0ELb1ELb1ELb0ELb0ELb0EEENS1_21CollectiveEpilogueFwdINS6_IJSA_SC_SB_EEES9_NS_10bfloat16_tESG_Li384ELb1ELb0ELb0ELb1EEENS1_36VarlenDynamicPersistentTileSchedulerILi192ELi160ELi384ELi128ELb0ELb0ELb1ELb1ELb1ELb1EEEEEEEEEvNT_6ParamsE,@"STO_CUDA_ENTRY STV_DEFAULT"
_ZN7cutlass13device_kernelIN5flash11enable_sm90INS1_16FlashAttnFwdSm90INS1_25CollectiveMainloopFwdSm90ILi2EN4cute5tupleIJNS5_1CILi1EEES8_S8_EEENS6_IJNS7_ILi192EEENS7_ILi160EEENS7_ILi64EEEEEELi64ENS_12float_e4m3_tEfNS_4arch4Sm90ELb1ELb0ELb0ELb1ELb0ELb0ELb0ELb1ELb1ELb0ELb0ELb0EEENS1_21CollectiveEpilogueFwdINS6_IJSA_SC_SB_EEES9_NS_10bfloat16_tESG_Li384ELb1ELb0ELb0ELb1EEENS1_36VarlenDynamicPersistentTileSchedulerILi192ELi160ELi384ELi128ELb0ELb0ELb1ELb1ELb1ELb1EEEEEEEEEvNT_6ParamsE:
        /* <DEDUP_REMOVED lines=21> */
.L_x_11822:
[----:B------:R-:W-:Y:S05]  /*0150*/  BSYNC B0 ;  /* 0x0000000000007941 */ /* 0x000fea0003800000 */
.L_x_11821:
        /* <DEDUP_REMOVED lines=41> */
.L_x_11823:
        /* <DEDUP_REMOVED lines=22> */
.L_x_11824:
        /* <DEDUP_REMOVED lines=18> */
.L_x_11825:
        /* <DEDUP_REMOVED lines=22> */
.L_x_11826:
        /* <DEDUP_REMOVED lines=22> */
.L_x_11827:
[----:B------:R-:W-:Y:S01]  /*0930*/  PLOP3.LUT P0, PT, PT, PT, UP0, 0x80, 0x0 ;  /* 0x000000000000781c */ /* 0x000fe20003f0f008 */
[----:B------:R-:W-:Y:S01]  /*0940*/  UMOV UR40, 0x1 ;  /* 0x0000000100287882 */ /* 0x000fe20000000000 */
[----:B------:R-:W-:Y:S01]  /*0950*/  NOP ;  /* 0x0000000000007918 */ /* 0x000fe20000000000 */
[----:B------:R-:W-:Y:S01]  /*0960*/  USEL UR40, UR40, 0x2, !UP0 ;  /* 0x0000000228287887 */ /* 0x000fe2000c000000 */
[----:B------:R-:W-:Y:S01]  /*0970*/  ULDC.64 UR52, c[0x0][0x208] ;  /* 0x0000820000347ab9 */ /* 0x000fe20000000a00 */
[----:B012-4-:R-:W-:Y:S08]  /*0980*/  BAR.SYNC.DEFER_BLOCKING 0x0 ;  /* 0x0000000000007b1d */ /* 0x017ff00000010000 */
[----:B------:R-:W-:Y:S05]  /*0990*/  @!P0 BRA `(.L_x_11828) ;  /* 0x000000b000508947 */ /* 0x000fea0003800000 */
.L_x_11829:
        /* <DEDUP_REMOVED lines=24> */
[-C--:B------:R-:W-:Y:S02]  /*0b20*/  LEA.HI R2, R0, R12.reuse, RZ, 0x4 ;  /* 0x0000000c00027211 */ /* 0x080fe400078f20ff */
[----:B------:R-:W-:Y:S02]  /*0b30*/  LOP3.LUT R23, R156, 0xffffff80, RZ, 0xc0, !PT ;  /* 0xffffff809c177812 */ /* 0x000fe400078ec0ff */
[----:B------:R-:W-:Y:S02]  /*0b40*/  LEA.HI R3, R0, R12, RZ, 0x5 ;  /* 0x0000000c00037211 */ /* 0x000fe400078f28ff */
[----:B------:R-:W-:Y:S01]  /*0b50*/  SHF.R.S32.HI R5, RZ, 0x4, R2 ;  /* 0x00000004ff057819 */ /* 0x000fe20000011402 */
[----:B------:R-:W-:Y:S01]  /*0b60*/  IMAD.IADD R23, R12, 0x1, -R23 ;  /* 0x000000010c177824 */ /* 0x000fe200078e0a17 */
[----:B------:R-:W-:Y:S01]  /*0b70*/  SHF.R.S32.HI R156, RZ, 0x7, R156 ;  /* 0x00000007ff9c7819 */ /* 0x000fe2000001149c */
[----:B------:R-:W-:Y:S01]  /*0b80*/  IMAD.SHL.U32 R4, R3, 0x20, RZ ;  /* 0x0000002003047824 */ /* 0x000fe200078e00ff */
[----:B------:R-:W-:-:S02]  /*0b90*/  LOP3.LUT R3, R2, 0x3fffff0, RZ, 0xc0, !PT ;  /* 0x03fffff002037812 */ /* 0x000fc400078ec0ff */
[----:B------:R-:W-:Y:S01]  /*0ba0*/  SHF.R.S32.HI R8, RZ, 0x1f, R23 ;  /* 0x0000001fff087819 */ /* 0x000fe20000011417 */
[----:B------:R-:W-:Y:S01]  /*0bb0*/  IMAD.HI R6, R156, 0x55555556, RZ ;  /* 0x555555569c067827 */ /* 0x000fe200078e02ff */
[----:B------:R-:W-:Y:S02]  /*0bc0*/  LEA.HI R2, R2, R5, RZ, 0x1 ;  /* 0x0000000502027211 */ /* 0x000fe400078f08ff */
[----:B------:R-:W-:Y:S01]  /*0bd0*/  LEA.HI R9, R8, R23, RZ, 0x2 ;  /* 0x0000001708097211 */ /* 0x000fe200078f10ff */
[----:B------:R-:W-:Y:S01]  /*0be0*/  IMAD.IADD R3, R12, 0x1, -R3 ;  /* 0x000000010c037824 */ /* 0x000fe200078e0a03 */
[----:B------:R-:W-:Y:S02]  /*0bf0*/  LOP3.LUT R4, R4, 0xfffffc00, RZ, 0xc0, !PT ;  /* 0xfffffc0004047812 */ /* 0x000fe400078ec0ff */
        /* <DEDUP_REMOVED lines=22> */
.L_x_11886:
        /* <DEDUP_REMOVED lines=21> */
[----:B-1-34-:R-:W-:-:S03]  /*0eb0*/  IMAD.U32 R4, RZ, RZ, UR6 ;  /* 0x00000006ff047e24 */ /* 0x01afc6000f8e00ff */
        /* <DEDUP_REMOVED lines=15> */
[----:B-----5:R-:W-:-:S14]  /*0fb0*/  @P2 BRA `(.L_x_11830) ;  /* 0x0000000000342947 */ /* 0x020fdc0003800000 */
        /* <DEDUP_REMOVED lines=13> */
.L_x_11830:
        /* <DEDUP_REMOVED lines=10> */
.L_x_11831:
        /* <DEDUP_REMOVED lines=13> */
.L_x_11832:
        /* <DEDUP_REMOVED lines=59> */
[----:B------:R-:W-:Y:S01]  /*15b0*/  UIMAD.WIDE UR6, UR6, 0x66666667, URZ ;  /* 0x66666667060678a5 */ /* 0x000fe2000f8e023f */
        /* <DEDUP_REMOVED lines=11> */
[----:B------:R-:W-:Y:S01]  /*1670*/  CS2R R58, SRZ ;  /* 0x00000000003a7805 */ /* 0x000fe2000001ff00 */
[----:B------:R-:W-:Y:S01]  /*1680*/  IMAD.MOV.U32 R44, RZ, RZ, RZ ;  /* 0x000000ffff2c7224 */ /* 0x000fe200078e00ff */
        /* <DEDUP_REMOVED lines=49> */
.L_x_11834:
        /* <DEDUP_REMOVED lines=9> */
.L_x_11973:
[----:B------:R-:W-:Y:S05]  /*1a30*/  @!P0 BRA `(.L_x_11836) ;  /* 0x0000000000048947 */ /* 0x000fea0003800000 */
[----:B------:R-:W-:Y:S01]  /*1a40*/  BPT.TRAP 0x1 ;  /* 0x000000040000795c */ /* 0x000fe20000300000 */
.L_x_11836:
[----:B0-----:R-:W-:Y:S02]  /*1a50*/  IMAD.U32 R3, RZ, RZ, UR36 ;  /* 0x00000024ff037e24 */ /* 0x001fe4000f8e00ff */
[----:B------:R-:W-:-:S03]  /*1a60*/  IMAD.U32 R0, RZ, RZ, UR46 ;  /* 0x0000002eff007e24 */ /* 0x000fc6000f8e00ff */
[----:B------:R-:W-:Y:S02]  /*1a70*/  LEA R3, R3, UR45, 0x3 ;  /* 0x0000002d03037c11 */ /* 0x000fe4000f8e18ff */
[----:B------:R-:W-:-:S04]  /*1a80*/  SHF.L.U32 R0, R0, 0x1f, RZ ;  /* 0x0000001f00007819 */ /* 0x000fc800000006ff */
[----:B------:R0:W1:Y:S01]  /*1a90*/  SYNCS.PHASECHK.TRANS64.TRYWAIT P1, [R3+URZ+0x13230], R0 ;  /* 0x01323000030075a7 */ /* 0x000062000802017f */
[----:B------:R-:W-:Y:S05]  /*1aa0*/  @!P0 BRA `(.L_x_11837) ;  /* 0x0000000000048947 */ /* 0x000fea0003800000 */
[----:B------:R-:W-:Y:S01]  /*1ab0*/  BPT.TRAP 0x1 ;  /* 0x000000040000795c */ /* 0x000fe20000300000 */
.L_x_11837:
[----:B-1----:R-:W-:Y:S05]  /*1ac0*/  @P1 BRA `(.L_x_11838) ;  /* 0x0000000000081947 */ /* 0x002fea0003800000 */
[----:B------:R-:W1:Y:S02]  /*1ad0*/  SYNCS.PHASECHK.TRANS64.TRYWAIT P1, [R3+URZ+0x13230], R0 ;  /* 0x01323000030075a7 */ /* 0x000e64000802017f */
[----:B-1----:R-:W-:Y:S05]  /*1ae0*/  @!P1 BRA `(.L_x_11839) ;  /* 0x000000e400209947 */ /* 0x002fea0003800000 */
.L_x_11838:
        /* <DEDUP_REMOVED lines=15> */
[----:B01----:R-:W-:Y:S01]  /*1be0*/  IMAD.U32 R0, RZ, RZ, UR51 ;  /* 0x00000033ff007e24 */ /* 0x003fe2000f8e00ff */
[----:B------:R-:W-:Y:S01]  /*1bf0*/  UMOV UR7, 0x80000020 ;  /* 0x8000002000077882 */ /* 0x000fe20000000000 */
[----:B------:R-:W-:Y:S01]  /*1c00*/  UMOV UR8, UR55 ;  /* 0x0000003700087c82 */ /* 0x000fe20008000000 */
[----:B------:R-:W-:Y:S01]  /*1c10*/  IMAD.U32 R51, RZ, RZ, UR43 ;  /* 0x0000002bff337e24 */ /* 0x000fe2000f8e00ff */
[----:B------:R-:W-:Y:S01]  /*1c20*/  UIADD3 UR22, UR54, -0x2, URZ ;  /* 0xfffffffe36167890 */ /* 0x000fe2000fffe03f */
[----:B------:R-:W-:-:S02]  /*1c30*/  IMAD R13, R0, 0xc0, R19 ;  /* 0x000000c0000d7824 */ /* 0x000fc400078e0213 */
        /* <DEDUP_REMOVED lines=19> */
[----:B------:R-:W-:Y:S01]  /*1d70*/  UMOV UR6, UR13 ;  /* 0x0000000d00067c82 */ /* 0x000fe20008000000 */
        /* <DEDUP_REMOVED lines=9> */
[----:B------:R-:W-:Y:S02]  /*1e10*/  UIMAD UR10, UR54, -0xa0, UR49 ;  /* 0xffffff60360a78a4 */ /* 0x000fe4000f8e0231 */
        /* <DEDUP_REMOVED lines=8> */
[----:B------:R-:W-:Y:S01]  /*1ea0*/  UIADD3 UR6, -UR50, 0xa1, UR10 ;  /* 0x000000a132067890 */ /* 0x000fe2000fffe10a */
[----:B------:R-:W-:Y:S01]  /*1eb0*/  UMOV UR7, 0x80000020 ;  /* 0x8000002000077882 */ /* 0x000fe20000000000 */
[----:B------:R-:W-:-:S04]  /*1ec0*/  UIADD3 UR10, UR10, 0xa0, URZ ;  /* 0x000000a00a0a7890 */ /* 0x000fc8000fffe03f */
[----:B------:R-:W-:Y:S01]  /*1ed0*/  IMAD.U32 R7, RZ, RZ, UR6 ;  /* 0x00000006ff077e24 */ /* 0x000fe2000f8e00ff */
[----:B------:R-:W-:Y:S01]  /*1ee0*/  UIADD3 UR6, UR12, 0x102, URZ ;  /* 0x000001020c067890 */ /* 0x000fe2000fffe03f */
[----:B------:R-:W-:Y:S02]  /*1ef0*/  IMAD.U32 R11, RZ, RZ, UR10 ;  /* 0x0000000aff0b7e24 */ /* 0x000fe4000f8e00ff */
[C---:B------:R-:W-:Y:S02]  /*1f00*/  IMAD R2, R18.reuse, -0x2, R7 ;  /* 0xfffffffe12027824 */ /* 0x040fe400078e0207 */
[----:B------:R-:W-:-:S03]  /*1f10*/  IMAD R11, R18, -0x2, R11 ;  /* 0xfffffffe120b7824 */ /* 0x000fc600078e020b */
[----:B------:R-:W-:Y:S02]  /*1f20*/  IADD3 R0, R2, 0x8, R13 ;  /* 0x0000000802007810 */ /* 0x000fe40007ffe00d */
[----:B------:R-:W-:Y:S02]  /*1f30*/  VIADDMNMX R2, R13, R2, R11, PT ;  /* 0x000000020d027246 */ /* 0x000fe4000380010b */
[----:B------:R-:W-:-:S04]  /*1f40*/  VIMNMX R0, R11, R0, PT ;  /* 0x000000000b007248 */ /* 0x000fc80003fe0100 */
        /* <DEDUP_REMOVED lines=17> */
[----:B------:R-:W-:Y:S01]  /*2060*/  ISETP.GT.AND P2, PT, R0, 0x19, PT ;  /* 0x000000190000780c */ /* 0x000fe20003f44270 */
[----:B------:R-:W-:-:S02]  /*2070*/  WARPGROUP.DEPBAR.LE gsb0, 0x0 ;  /* 0x00008000000079c5 */ /* 0x000fc40000010000 */
[----:B------:R-:W-:Y:S01]  /*2080*/  WARPGROUP.ARRIVE ;  /* 0x00000000000079c5 */ /* 0x000fe20000000000 */
[----:B------:R-:W-:Y:S02]  /*2090*/  FSEL R45, R118, -INF , P3 ;  /* 0xff800000762d7808 */ /* 0x000fe40001800000 */
[----:B------:R-:W-:Y:S02]  /*20a0*/  FMNMX.FTZ R4, R115, R4, !PT ;  /* 0x0000000473047209 */ /* 0x000fe40007810000 */
        /* <DEDUP_REMOVED lines=32> */
[----:B------:R-:W-:Y:S01]  /*22b0*/  ISETP.GT.AND P4, PT, R2, 0x8, PT ;  /* 0x000000080200780c */ /* 0x000fe20003f84270 */
[----:B------:R-:W-:Y:S02]  /*22c0*/  WARPGROUP.DEPBAR.LE gsb0, 0x0 ;  /* 0x00008000000079c5 */ /* 0x000fe40000010000 */
[----:B------:R-:W-:Y:S01]  /*22d0*/  WARPGROUP.ARRIVE ;  /* 0x00000000000079c5 */ /* 0x000fe20000000000 */
[----:B------:R-:W-:Y:S02]  /*22e0*/  FSEL R74, R74, -INF , P3 ;  /* 0xff8000004a4a7808 */ /* 0x000fe40001800000 */
[----:B------:R-:W-:-:S02]  /*22f0*/  ISETP.GT.AND P3, PT, R0, 0x48, PT ;  /* 0x000000480000780c */ /* 0x000fc40003f64270 */
[----:B------:R-:W-:Y:S01]  /*2300*/  FSEL R75, R75, -INF , P2 ;  /* 0xff8000004b4b7808 */ /* 0x000fe20001000000 */
[----:B------:R-:W-:Y:S01]  /*2310*/  QGMMA.64x32x32.F32.E4M3.E4M3 R56, gdesc[UR4], R56, gsb0 ;  /* 0x00600000043879f3 */ /* 0x000fe20008000838 */
[----:B------:R-:W-:Y:S01]  /*2320*/  UIADD3 UR6, UR12, 0x202, URZ ;  /* 0x000002020c067890 */ /* 0x000fe2000fffe03f */
[----:B------:R-:W-:Y:S01]  /*2330*/  FMNMX.FTZ R4, R74, R49, !PT ;  /* 0x000000314a047209 */ /* 0x000fe20007810000 */
[----:B------:R-:W-:Y:S01]  /*2340*/  UMOV UR7, 0x80000020 ;  /* 0x8000002000077882 */ /* 0x000fe20000000000 */
        /* <DEDUP_REMOVED lines=19> */
[----:B------:R-:W-:Y:S02]  /*2480*/  FMNMX.FTZ R49, R87, R4, !PT ;  /* 0x0000000457317209 */ /* 0x000fe40007810000 */
[----:B------:R-:W-:Y:S01]  /*2490*/  FSEL R108, R108, -INF , P4 ;  /* 0xff8000006c6c7808 */ /* 0x000fe20002000000 */
[----:B------:R-:W-:Y:S02]  /*24a0*/  WARPGROUP.DEPBAR.LE gsb0, 0x0 ;  /* 0x00008000000079c5 */ /* 0x000fe40000010000 */
[----:B------:R-:W-:Y:S01]  /*24b0*/  WARPGROUP.ARRIVE ;  /* 0x00000000000079c5 */ /* 0x000fe20000000000 */
[----:B------:R-:W-:-:S02]  /*24c0*/  FSEL R58, R58, -INF , P3 ;  /* 0xff8000003a3a7808 */ /* 0x000fc40001800000 */
[----:B------:R-:W-:Y:S02]  /*24d0*/  ISETP.GT.AND P3, PT, R0, 0x68, PT ;  /* 0x000000680000780c */ /* 0x000fe40003f64270 */
[----:B------:R-:W-:Y:S01]  /*24e0*/  FSEL R59, R59, -INF , P2 ;  /* 0xff8000003b3b7808 */ /* 0x000fe20001000000 */
[----:B------:R-:W-:Y:S01]  /*24f0*/  QGMMA.64x32x32.F32.E4M3.E4M3 R24, gdesc[UR4], R24, gsb0 ;  /* 0x00600000041879f3 */ /* 0x000fe20008000818 */
[----:B------:R-:W-:Y:S01]  /*2500*/  FMNMX.FTZ R4, R58, R49, !PT ;  /* 0x000000313a047209 */ /* 0x000fe20007810000 */
[----:B------:R-:W-:Y:S01]  /*2510*/  UIADD3 UR6, UR49, -UR50, URZ ;  /* 0x8000003231067290 */ /* 0x000fe2000fffe03f */
[----:B------:R-:W-:Y:S02]  /*2520*/  ISETP.GT.AND P2, PT, R0, 0x69, PT ;  /* 0x000000690000780c */ /* 0x000fe40003f44270 */
[----:B------:R-:W-:Y:S01]  /*2530*/  FSEL R62, R62, -INF , P3 ;  /* 0xff8000003e3e7808 */ /* 0x000fe20001800000 */
[----:B------:R-:W-:Y:S01]  /*2540*/  UIMAD UR6, UR51, 0xc0, UR6 ;  /* 0x000000c0330678a4 */ /* 0x000fe2000f8e0206 */
[----:B------:R-:W-:-:S02]  /*2550*/  FMNMX.FTZ R49, R59, R4, !PT ;  /* 0x000000043b317209 */ /* 0x000fc40007810000 */
[----:B------:R-:W-:Y:S01]  /*2560*/  ISETP.GT.AND P3, PT, R0, 0x70, PT ;  /* 0x000000700000780c */ /* 0x000fe20003f64270 */
[----:B------:R-:W-:Y:S01]  /*2570*/  UIMAD.WIDE UR6, UR6, 0x66666667, URZ ;  /* 0x66666667060678a5 */ /* 0x000fe2000f8e023f */
[----:B------:R-:W-:Y:S02]  /*2580*/  FSEL R63, R63, -INF , P2 ;  /* 0xff8000003f3f7808 */ /* 0x000fe40001000000 */
[----:B------:R-:W-:Y:S01]  /*2590*/  FMNMX.FTZ R4, R62, R49, !PT ;  /* 0x000000313e047209 */ /* 0x000fe20007810000 */
[----:B------:R-:W-:Y:S01]  /*25a0*/  USHF.R.U32.HI UR6, URZ, 0x1f, UR7 ;  /* 0x0000001f3f067899 */ /* 0x000fe20008011607 */
[----:B------:R-:W-:Y:S02]  /*25b0*/  ISETP.GT.AND P2, PT, R0, 0x71, PT ;  /* 0x000000710000780c */ /* 0x000fe40003f44270 */
[----:B------:R-:W-:Y:S01]  /*25c0*/  FSEL R66, R66, -INF , P3 ;  /* 0xff80000042427808 */ /* 0x000fe20001800000 */
[----:B------:R-:W-:Y:S01]  /*25d0*/  ULEA.HI.SX32 UR6, UR7, UR6, 0x1a ;  /* 0x0000000607067291 */ /* 0x000fe2000f8fd23f */
[----:B------:R-:W-:-:S02]  /*25e0*/  FMNMX.FTZ R49, R63, R4, !PT ;  /* 0x000000043f317209 */ /* 0x000fc40007810000 */
[----:B------:R-:W-:Y:S01]  /*25f0*/  ISETP.GT.AND P3, PT, R0, 0x78, PT ;  /* 0x000000780000780c */ /* 0x000fe20003f64270 */
[----:B------:R-:W-:Y:S01]  /*2600*/  UISETP.LT.AND UP0, UPT, URZ, UR6, UPT ;  /* 0x000000063f00728c */ /* 0x000fe2000bf01270 */
[----:B------:R-:W-:Y:S02]  /*2610*/  FSEL R67, R67, -INF , P2 ;  /* 0xff80000043437808 */ /* 0x000fe40001000000 */
[----:B------:R-:W-:Y:S01]  /*2620*/  FMNMX.FTZ R4, R66, R49, !PT ;  /* 0x0000003142047209 */ /* 0x000fe20007810000 */
[----:B------:R-:W-:Y:S01]  /*2630*/  USEL UR21, URZ, UR6, !UP0 ;  /* 0x000000063f157287 */ /* 0x000fe2000c000000 */
[----:B------:R-:W-:Y:S02]  /*2640*/  ISETP.GT.AND P2, PT, R0, 0x79, PT ;  /* 0x000000790000780c */ /* 0x000fe40003f44270 */
[----:B------:R-:W-:Y:S01]  /*2650*/  FSEL R70, R70, -INF , P3 ;  /* 0xff80000046467808 */ /* 0x000fe20001800000 */
[----:B------:R-:W-:Y:S01]  /*2660*/  UISETP.GE.AND UP0, UPT, UR22, UR21, UPT ;  /* 0x000000151600728c */ /* 0x000fe2000bf06270 */
        /* <DEDUP_REMOVED lines=27> */
[----:B------:R-:W-:Y:S02]  /*2820*/  FMNMX.FTZ R0, R38, R49, !PT ;  /* 0x0000003126007209 */ /* 0x000fe40007810000 */
[C---:B------:R-:W-:Y:S02]  /*2830*/  ISETP.GT.AND P3, PT, R2.reuse, 0x1, PT ;  /* 0x000000010200780c */ /* 0x040fe40003f64270 */
[----:B------:R-:W-:Y:S02]  /*2840*/  FMNMX.FTZ R8, R39, R0, !PT ;  /* 0x0000000027087209 */ /* 0x000fe40007810000 */
        /* <DEDUP_REMOVED lines=85> */
[----:B------:R-:W-:Y:S01]  /*2da0*/  MUFU.EX2 R6, R6 ;  /* 0x0000000600067308 */ /* 0x000fe20000000800 */
[----:B------:R-:W-:-:S02]  /*2db0*/  FMNMX.FTZ R41, R97, R42, !PT ;  /* 0x0000002a61297209 */ /* 0x000fc40007810000 */
[----:B------:R-:W-:Y:S02]  /*2dc0*/  ISETP.GT.AND P2, PT, R2, 0x40, PT ;  /* 0x000000400200780c */ /* 0x000fe40003f44270 */
[----:B------:R-:W-:Y:S02]  /*2dd0*/  FMNMX.FTZ R42, R100, R41, !PT ;  /* 0x00000029642a7209 */ /* 0x000fe40007810000 */
[----:B------:R-:W-:Y:S01]  /*2de0*/  FSEL R72, R72, -INF , P2 ;  /* 0xff80000048487808 */ /* 0x000fe20001000000 */
[----:B------:R-:W-:Y:S01]  /*2df0*/  MUFU.EX2 R7, R7 ;  /* 0x0000000700077308 */ /* 0x000fe20000000800 */
[----:B------:R-:W-:Y:S01]  /*2e00*/  FMNMX.FTZ R45, R101, R42, !PT ;  /* 0x0000002a652d7209 */ /* 0x000fe20007810000 */
[----:B------:R-:W-:Y:S01]  /*2e10*/  FFMA.FTZ R42, R43, UR43, -R4 ;  /* 0x0000002b2b2a7c23 */ /* 0x000fe20008010804 */
[----:B------:R-:W-:Y:S02]  /*2e20*/  ISETP.GT.AND P2, PT, R2, 0x48, PT ;  /* 0x000000480200780c */ /* 0x000fe40003f44270 */
[----:B------:R-:W-:-:S02]  /*2e30*/  FMNMX.FTZ R44, R72, R45, !PT ;  /* 0x0000002d482c7209 */ /* 0x000fc40007810000 */
[----:B------:R-:W-:Y:S01]  /*2e40*/  FSEL R76, R76, -INF , P2 ;  /* 0xff8000004c4c7808 */ /* 0x000fe20001000000 */
[----:B------:R-:W-:Y:S01]  /*2e50*/  MUFU.EX2 R8, R8 ;  /* 0x0000000800087308 */ /* 0x000fe20000000800 */
[----:B------:R-:W-:Y:S02]  /*2e60*/  FMNMX.FTZ R43, R73, R44, !PT ;  /* 0x0000002c492b7209 */ /* 0x000fe40007810000 */
[----:B------:R-:W-:Y:S02]  /*2e70*/  ISETP.GT.AND P2, PT, R2, 0x50, PT ;  /* 0x000000500200780c */ /* 0x000fe40003f44270 */
[----:B------:R-:W-:Y:S02]  /*2e80*/  FMNMX.FTZ R44, R76, R43, !PT ;  /* 0x0000002b4c2c7209 */ /* 0x000fe40007810000 */
[----:B------:R-:W-:Y:S01]  /*2e90*/  FSEL R80, R80, -INF , P2 ;  /* 0xff80000050507808 */ /* 0x000fe20001000000 */
[----:B------:R-:W0:Y:S01]  /*2ea0*/  MUFU.EX2 R9, R9 ;  /* 0x0000000900097308 */ /* 0x000e220000000800 */
[----:B------:R-:W-:Y:S01]  /*2eb0*/  FMNMX.FTZ R45, R77, R44, !PT ;  /* 0x0000002c4d2d7209 */ /* 0x000fe20007810000 */
[----:B------:R-:W-:Y:S01]  /*2ec0*/  FFMA.FTZ R44, R74, UR43, -R4 ;  /* 0x0000002b4a2c7c23 */ /* 0x000fe20008010804 */
[----:B------:R-:W-:-:S02]  /*2ed0*/  ISETP.GT.AND P2, PT, R2, 0x58, PT ;  /* 0x000000580200780c */ /* 0x000fc40003f44270 */
[----:B------:R-:W-:Y:S02]  /*2ee0*/  FMNMX.FTZ R46, R80, R45, !PT ;  /* 0x0000002d502e7209 */ /* 0x000fe40007810000 */
[----:B------:R-:W-:Y:S01]  /*2ef0*/  FSEL R84, R84, -INF , P2 ;  /* 0xff80000054547808 */ /* 0x000fe20001000000 */
[----:B------:R-:W-:Y:S01]  /*2f00*/  MUFU.EX2 R10, R10 ;  /* 0x0000000a000a7308 */ /* 0x000fe20000000800 */
[----:B------:R-:W-:Y:S02]  /*2f10*/  FMNMX.FTZ R45, R81, R46, !PT ;  /* 0x0000002e512d7209 */ /* 0x000fe40007810000 */
[----:B------:R-:W-:Y:S02]  /*2f20*/  ISETP.GT.AND P2, PT, R2, 0x60, PT ;  /* 0x000000600200780c */ /* 0x000fe40003f44270 */
[----:B------:R-:W-:Y:S02]  /*2f30*/  FMNMX.FTZ R46, R84, R45, !PT ;  /* 0x0000002d542e7209 */ /* 0x000fe40007810000 */
[----:B------:R-:W-:Y:S01]  /*2f40*/  FSEL R56, R56, -INF , P2 ;  /* 0xff80000038387808 */ /* 0x000fe20001000000 */
[----:B------:R-:W-:Y:S01]  /*2f50*/  MUFU.EX2 R45, R75 ;  /* 0x0000004b002d7308 */ /* 0x000fe20000000800 */
[----:B------:R-:W-:Y:S01]  /*2f60*/  FMNMX.FTZ R47, R85, R46, !PT ;  /* 0x0000002e552f7209 */ /* 0x000fe20007810000 */
[--C-:B------:R-:W-:Y:S01]  /*2f70*/  FFMA.FTZ R46, R78, UR43, -R4.reuse ;  /* 0x0000002b4e2e7c23 */ /* 0x100fe20008010804 */
[----:B------:R-:W-:Y:S01]  /*2f80*/  ISETP.GT.AND P2, PT, R2, 0x68, PT ;  /* 0x000000680200780c */ /* 0x000fe20003f44270 */
[----:B------:R-:W-:Y:S01]  /*2f90*/  FFMA.FTZ R78, R58, UR43, -R4 ;  /* 0x0000002b3a4e7c23 */ /* 0x000fe20008010804 */
        /* <DEDUP_REMOVED lines=18> */
[----:B------:R-:W-:Y:S01]  /*30c0*/  MUFU.EX2 R15, R91 ;  /* 0x0000005b000f7308 */ /* 0x000fe20000000800 */
[----:B------:R-:W-:Y:S01]  /*30d0*/  FSEL R68, R68, -INF , P2 ;  /* 0xff80000044447808 */ /* 0x000fe20001000000 */
[--C-:B-1----:R-:W-:Y:S01]  /*30e0*/  FFMA.FTZ R79, R59, UR43, -R4.reuse ;  /* 0x0000002b3b4f7c23 */ /* 0x102fe20008010804 */
[----:B------:R-:W-:Y:S01]  /*30f0*/  FMNMX.FTZ R49, R65, R50, !PT ;  /* 0x0000003241317209 */ /* 0x000fe20007810000 */
[----:B------:R-:W-:Y:S01]  /*3100*/  FFMA.FTZ R59, R67, UR43, -R4 ;  /* 0x0000002b433b7c23 */ /* 0x000fe20008010804 */
[----:B------:R-:W-:Y:S02]  /*3110*/  FSEL R69, R69, -INF , P3 ;  /* 0xff80000045457808 */ /* 0x000fe40001800000 */
[----:B------:R-:W-:Y:S01]  /*3120*/  ISETP.GT.AND P2, PT, R2, 0x80, PT ;  /* 0x000000800200780c */ /* 0x000fe20003f44270 */
[----:B------:R-:W-:Y:S01]  /*3130*/  MUFU.EX2 R12, R12 ;  /* 0x0000000c000c7308 */ /* 0x000fe20000000800 */
[----:B------:R-:W-:-:S02]  /*3140*/  FMNMX.FTZ R52, R68, R49, !PT ;  /* 0x0000003144347209 */ /* 0x000fc40007810000 */
[----:B------:R-:W-:Y:S02]  /*3150*/  ISETP.GT.AND P3, PT, R2, 0x81, PT ;  /* 0x000000810200780c */ /* 0x000fe40003f64270 */
[----:B------:R-:W-:Y:S01]  /*3160*/  FSEL R50, R24, -INF , P2 ;  /* 0xff80000018327808 */ /* 0x000fe20001000000 */
[----:B------:R-:W-:Y:S01]  /*3170*/  FFMA.FTZ R24, R86, UR43, -R4 ;  /* 0x0000002b56187c23 */ /* 0x000fe20008010804 */
[----:B------:R-:W-:Y:S01]  /*3180*/  FMNMX.FTZ R53, R69, R52, !PT ;  /* 0x0000003445357209 */ /* 0x000fe20007810000 */
[----:B------:R-:W1:Y:S01]  /*3190*/  MUFU.EX2 R13, R119 ;  /* 0x00000077000d7308 */ /* 0x000e620000000800 */
        /* <DEDUP_REMOVED lines=13> */
[--C-:B------:R-:W-:Y:S01]  /*3270*/  FFMA.FTZ R32, R62, UR43, -R4.reuse ;  /* 0x0000002b3e207c23 */ /* 0x100fe20008010804 */
[----:B------:R-:W-:Y:S01]  /*3280*/  FMNMX.FTZ R28, R29, R28, !PT ;  /* 0x0000001c1d1c7209 */ /* 0x000fe20007810000 */
[----:B------:R-:W-:Y:S01]  /*3290*/  FFMA.FTZ R62, R70, UR43, -R4 ;  /* 0x0000002b463e7c23 */ /* 0x000fe20008010804 */
[----:B------:R-:W-:Y:S01]  /*32a0*/  FSEL R54, R33, -INF , P3 ;  /* 0xff80000021367808 */ /* 0x000fe20001800000 */
[----:B------:R-:W-:Y:S01]  /*32b0*/  MUFU.EX2 R25, R87 ;  /* 0x0000005700197308 */ /* 0x000fe20000000800 */
[----:B------:R-:W-:Y:S02]  /*32c0*/  ISETP.GT.AND P2, PT, R2, 0x98, PT ;  /* 0x000000980200780c */ /* 0x000fe40003f44270 */
[----:B------:R-:W-:-:S02]  /*32d0*/  FMNMX.FTZ R33, R53, R28, !PT ;  /* 0x0000001c35217209 */ /* 0x000fc40007810000 */
[----:B------:R-:W-:Y:S02]  /*32e0*/  ISETP.GT.AND P3, PT, R2, 0x99, PT ;  /* 0x000000990200780c */ /* 0x000fe40003f64270 */
[----:B------:R-:W-:Y:S01]  /*32f0*/  FSEL R58, R36, -INF , P2 ;  /* 0xff800000243a7808 */ /* 0x000fe20001000000 */
[----:B------:R-:W-:-:S01]  /*3300*/  FFMA.FTZ R36, R66, UR43, -R4 ;  /* 0x0000002b42247c23 */ /* 0x000fc20008010804 */
[----:B------:R-:W-:Y:S01]  /*3310*/  FMNMX.FTZ R33, R54, R33, !PT ;  /* 0x0000002136217209 */ /* 0x000fe20007810000 */
[----:B------:R-:W-:Y:S01]  /*3320*/  MUFU.EX2 R28, R78 ;  /* 0x0000004e001c7308 */ /* 0x000fe20000000800 */
[----:B------:R-:W-:Y:S02]  /*3330*/  FSEL R74, R37, -INF , P3 ;  /* 0xff800000254a7808 */ /* 0x000fe40001800000 */
[----:B------:R-:W-:Y:S02]  /*3340*/  FMNMX.FTZ R37, R58, R33, !PT ;  /* 0x000000213a257209 */ /* 0x000fe40007810000 */
[----:B0-----:R-:W-:-:S02]  /*3350*/  F2FP.SATFINITE.E4M3.F32.PACK_AB_MERGE_C R153, R9, R8, RZ ;  /* 0x000000080999723e */ /* 0x001fc400048070ff */
[----:B------:R-:W-:Y:S01]  /*3360*/  FMNMX.FTZ R2, R74, R37, !PT ;  /* 0x000000254a027209 */ /* 0x000fe20007810000 */
[----:B------:R-:W-:-:S01]  /*3370*/  FFMA.FTZ R37, R63, UR43, -R4 ;  /* 0x0000002b3f257c23 */ /* 0x000fc20008010804 */
[----:B------:R-:W-:Y:S01]  /*3380*/  FFMA.FTZ R63, R71, UR43, -R4 ;  /* 0x0000002b473f7c23 */ /* 0x000fe20008010804 */
[----:B------:R-:W-:Y:S01]  /*3390*/  IMAD.U32 R71, RZ, RZ, UR43 ;  /* 0x0000002bff477e24 */ /* 0x000fe2000f8e00ff */
[----:B------:R-:W-:Y:S01]  /*33a0*/  MUFU.EX2 R33, R79 ;  /* 0x0000004f00217308 */ /* 0x000fe20000000800 */
[----:B------:R-:W0:Y:S01]  /*33b0*/  SHFL.BFLY PT, R75, R2, 0x2, 0x1f ;  /* 0x0c401f00024b7f89 */ /* 0x000e2200000e0000 */
[----:B-1----:R-:W-:Y:S02]  /*33c0*/  F2FP.SATFINITE.E4M3.F32.PACK_AB_MERGE_C R155, R13, R12, RZ ;  /* 0x0000000c0d9b723e */ /* 0x002fe400048070ff */
[----:B------:R-:W-:Y:S02]  /*33d0*/  F2FP.SATFINITE.E4M3.F32.PACK_AB_MERGE_C R153, R7, R6, R153 ;  /* 0x000000060799723e */ /* 0x000fe40004807099 */
[----:B------:R-:W-:-:S02]  /*33e0*/  F2FP.SATFINITE.E4M3.F32.PACK_AB_MERGE_C R155, R11, R10, R155 ;  /* 0x0000000a0b9b723e */ /* 0x000fc4000480709b */
[----:B------:R-:W-:Y:S08]  /*33f0*/  MUFU.EX2 R41, R99 ;  /* 0x0000006300297308 */ /* 0x000ff00000000800 */
[----:B------:R-:W1:Y:S08]  /*3400*/  MUFU.EX2 R20, R20 ;  /* 0x0000001400147308 */ /* 0x000e700000000800 */
[----:B------:R-:W-:Y:S01]  /*3410*/  MUFU.EX2 R40, R40 ;  /* 0x0000002800287308 */ /* 0x000fe20000000800 */
[----:B0-----:R-:W-:-:S05]  /*3420*/  FMNMX.FTZ R75, R2, R75, !PT ;  /* 0x0000004b024b7209 */ /* 0x001fca0007810000 */
[----:B------:R-:W0:Y:S02]  /*3430*/  SHFL.BFLY PT, R2, R75, 0x1, 0x1f ;  /* 0x0c201f004b027f89 */ /* 0x000e2400000e0000 */
[----:B------:R-:W-:Y:S01]  /*3440*/  MUFU.EX2 R42, R42 ;  /* 0x0000002a002a7308 */ /* 0x000fe20000000800 */
[----:B-1----:R-:W-:-:S04]  /*3450*/  F2FP.SATFINITE.E4M3.F32.PACK_AB_MERGE_C R149, R21, R20, RZ ;  /* 0x000000141595723e */ /* 0x002fc800048070ff */
[----:B------:R-:W-:-:S03]  /*3460*/  F2FP.SATFINITE.E4M3.F32.PACK_AB_MERGE_C R149, R15, R14, R149 ;  /* 0x0000000e0f95723e */ /* 0x000fc60004807095 */
[----:B------:R-:W1:Y:S08]  /*3470*/  MUFU.EX2 R43, R103 ;  /* 0x00000067002b7308 */ /* 0x000e700000000800 */
[----:B------:R-:W-:Y:S01]  /*3480*/  MUFU.EX2 R44, R44 ;  /* 0x0000002c002c7308 */ /* 0x000fe20000000800 */
[----:B0-----:R-:W-:-:S07]  /*3490*/  FMNMX.FTZ R2, R75, R2, !PT ;  /* 0x000000024b027209 */ /* 0x001fce0007810000 */
[----:B------:R-:W-:Y:S01]  /*34a0*/  MUFU.EX2 R46, R46 ;  /* 0x0000002e002e7308 */ /* 0x000fe20000000800 */
[----:B-1----:R-:W-:Y:S01]  /*34b0*/  F2FP.SATFINITE.E4M3.F32.PACK_AB_MERGE_C R151, R43, R42, RZ ;  /* 0x0000002a2b97723e */ /* 0x002fe200048070ff */
[C---:B------:R-:W-:Y:S01]  /*34c0*/  FFMA.FTZ R71, R2.reuse, R71, -8 ;  /* 0xc100000002477423 */ /* 0x040fe20000010047 */
[----:B------:R-:W-:Y:S02]  /*34d0*/  FSETP.NEU.FTZ.AND P2, PT, R2, -INF , PT ;  /* 0xff8000000200780b */ /* 0x000fe40003f5d000 */
[----:B------:R-:W-:Y:S02]  /*34e0*/  F2FP.SATFINITE.E4M3.F32.PACK_AB_MERGE_C R151, R41, R40, R151 ;  /* 0x000000282997723e */ /* 0x000fe40004807097 */
        /* <DEDUP_REMOVED lines=19> */
[----:B------:R-:W-:Y:S01]  /*3620*/  FADD.FTZ R96, R8, R97 ;  /* 0x0000006108607221 */ /* 0x000fe20000010000 */
        /* <DEDUP_REMOVED lines=9> */
[----:B------:R-:W-:-:S02]  /*36c0*/  @!P1 VIADD R56, R3, 0x13240 ;  /* 0x0001324003389836 */ /* 0x000fc40000000000 */
[----:B------:R-:W-:-:S01]  /*36d0*/  FFMA.FTZ R90, R100, UR43, -R71 ;  /* 0x0000002b645a7c23 */ /* 0x000fc20008010847 */
[--C-:B------:R-:W-:Y:S01]  /*36e0*/  FFMA.FTZ R93, R101, UR43, -R71.reuse ;  /* 0x0000002b655d7c23 */ /* 0x100fe20008010847 */
[----:B------:R-:W-:-:S01]  /*36f0*/  FFMA.FTZ R72, R72, UR43, -R71 ;  /* 0x0000002b48487c23 */ /* 0x000fc20008010847 */
[----:B------:R-:W2:Y:S01]  /*3700*/  MUFU.EX2 R79, R79 ;  /* 0x0000004f004f7308 */ /* 0x000ea20000000800 */
[----:B0-----:R-:W-:-:S01]  /*3710*/  FADD.FTZ R85, R4, R67 ;  /* 0x0000004304557221 */ /* 0x001fc20000010000 */
[----:B------:R-:W-:Y:S01]  /*3720*/  @!P1 PRMT R56, RZ, 0x654, R56 ;  /* 0x00000654ff389816 */ /* 0x000fe20000000038 */
[----:B------:R-:W-:-:S01]  /*3730*/  FFMA.FTZ R73, R73, UR43, -R71 ;  /* 0x0000002b49497c23 */ /* 0x000fc20008010847 */
[--C-:B------:R-:W-:Y:S01]  /*3740*/  FFMA.FTZ R64, R64, UR43, -R71.reuse ;  /* 0x0000002b40407c23 */ /* 0x100fe20008010847 */
[----:B------:R-:W-:Y:S01]  /*3750*/  F2FP.SATFINITE.E4M3.F32.PACK_AB_MERGE_C R145, R47, R46, RZ ;  /* 0x0000002e2f91723e */ /* 0x000fe200048070ff */
[----:B------:R0:W-:Y:S01]  /*3760*/  @!P1 SYNCS.ARRIVE.TRANS64.RED.A1T0 RZ, [R56+URZ], RZ ;  /* 0x000000ff38ff99a7 */ /* 0x0001e2000810043f */
        /* <DEDUP_REMOVED lines=15> */
[----:B------:R-:W-:Y:S01]  /*3860*/  F2FP.SATFINITE.E4M3.F32.PACK_AB_MERGE_C R70, R79, R70, RZ ;  /* 0x000000464f46723e */ /* 0x000fe200048070ff */
[----:B------:R-:W-:-:S01]  /*3870*/  FFMA.FTZ R53, R53, UR43, -R71 ;  /* 0x0000002b35357c23 */ /* 0x000fc20008010847 */
[----:B------:R-:W2:Y:S01]  /*3880*/  MUFU.EX2 R86, R86 ;  /* 0x0000005600567308 */ /* 0x000ea20000000800 */
[----:B---3--:R-:W-:-:S01]  /*3890*/  FADD.FTZ R94, R66, R97 ;  /* 0x00000061425e7221 */ /* 0x008fc20000010000 */
[----:B------:R-:W-:Y:S01]  /*38a0*/  F2FP.SATFINITE.E4M3.F32.PACK_AB_MERGE_C R152, R67, R4, R70 ;  /* 0x000000044398723e */ /* 0x000fe20004807046 */
[----:B------:R-:W-:-:S01]  /*38b0*/  FFMA.FTZ R54, R54, UR43, -R71 ;  /* 0x0000002b36367c23 */ /* 0x000fc20008010847 */
[----:B------:R-:W-:Y:S01]  /*38c0*/  FFMA.FTZ R58, R58, UR43, -R71 ;  /* 0x0000002b3a3a7c23 */ /* 0x000fe20008010847 */
[----:B------:R-:W-:-:S03]  /*38d0*/  F2FP.SATFINITE.E4M3.F32.PACK_AB_MERGE_C R145, R45, R44, R145 ;  /* 0x0000002c2d91723e */ /* 0x000fc60004807091 */
[----:B------:R-:W3:Y:S01]  /*38e0*/  MUFU.EX2 R91, R91 ;  /* 0x0000005b005b7308 */ /* 0x000ee20000000800 */
[----:B-1----:R-:W-:-:S01]  /*38f0*/  FADD.FTZ R97, R75, R94 ;  /* 0x0000005e4b617221 */ /* 0x002fc20000010000 */
[----:B------:R-:W-:-:S06]  /*3900*/  FADD.FTZ R94, R12, R99 ;  /* 0x000000630c5e7221 */ /* 0x000fcc0000010000 */
[----:B------:R-:W1:Y:S08]  /*3910*/  MUFU.EX2 R78, R78 ;  /* 0x0000004e004e7308 */ /* 0x000e700000000800 */
[----:B------:R-:W4:Y:S08]  /*3920*/  MUFU.EX2 R83, R83 ;  /* 0x0000005300537308 */ /* 0x000f300000000800 */
[----:B------:R-:W5:Y:S08]  /*3930*/  MUFU.EX2 R88, R88 ;  /* 0x0000005800587308 */ /* 0x000f700000000800 */
[----:B------:R2:W-:Y:S08]  /*3940*/  MUFU.EX2 R3, R84 ;  /* 0x0000005400037308 */ /* 0x0005f00000000800 */
[----:B------:R-:W5:Y:S01]  /*3950*/  MUFU.EX2 R89, R89 ;  /* 0x0000005900597308 */ /* 0x000f620000000800 */
[----:B--2---:R-:W-:-:S01]  /*3960*/  FADD.FTZ R84, R86, R97 ;  /* 0x0000006156547221 */ /* 0x004fc20000010000 */
[----:B------:R-:W-:Y:S01]  /*3970*/  FADD.FTZ R97, R13, R94 ;  /* 0x0000005e0d617221 */ /* 0x000fe20000010000 */
[----:B---3--:R-:W-:-:S02]  /*3980*/  F2FP.SATFINITE.E4M3.F32.PACK_AB_MERGE_C R86, R91, R86, RZ ;  /* 0x000000565b56723e */ /* 0x008fc400048070ff */
[----:B------:R-:W-:Y:S01]  /*3990*/  FADD.FTZ R61, R91, R84 ;  /* 0x000000545b3d7221 */ /* 0x000fe20000010000 */
[----:B------:R-:W-:-:S01]  /*39a0*/  FADD.FTZ R94, R14, R97 ;  /* 0x000000610e5e7221 */ /* 0x000fc20000010000 */
[----:B------:R-:W-:Y:S01]  /*39b0*/  F2FP.SATFINITE.E4M3.F32.PACK_AB_MERGE_C R154, R75, R66, R86 ;  /* 0x000000424b9a723e */ /* 0x000fe20004807056 */
[----:B------:R-:W2:Y:S01]  /*39c0*/  MUFU.EX2 R82, R82 ;  /* 0x0000005200527308 */ /* 0x000ea20000000800 */
[----:B-1----:R-:W-:-:S01]  /*39d0*/  FADD.FTZ R84, R78, R61 ;  /* 0x0000003d4e547221 */ /* 0x002fc20000010000 */
[----:B------:R-:W-:Y:S01]  /*39e0*/  FADD.FTZ R97, R15, R94 ;  /* 0x0000005e0f617221 */ /* 0x000fe20000010000 */
[----:B------:R-:W-:-:S03]  /*39f0*/  FFMA.FTZ R61, R50, UR43, -R71 ;  /* 0x0000002b323d7c23 */ /* 0x000fc60008010847 */
[----:B------:R-:W-:Y:S02]  /*3a00*/  FADD.FTZ R50, R20, R97 ;  /* 0x0000006114327221 */ /* 0x000fe40000010000 */
[----:B------:R-:W1:Y:S08]  /*3a10*/  MUFU.EX2 R87, R87 ;  /* 0x0000005700577308 */ /* 0x000e700000000800 */
[----:B0-----:R4:W-:Y:S08]  /*3a20*/  MUFU.EX2 R56, R85 ;  /* 0x0000005500387308 */ /* 0x0019f00000000800 */
[----:B------:R-:W0:Y:S01]  /*3a30*/  MUFU.EX2 R90, R90 ;  /* 0x0000005a005a7308 */ /* 0x000e220000000800 */
[----:B----4-:R-:W-:-:S01]  /*3a40*/  FADD.FTZ R85, R83, R84 ;  /* 0x0000005453557221 */ /* 0x010fc20000010000 */
[--C-:B------:R-:W-:Y:S01]  /*3a50*/  FFMA.FTZ R84, R29, UR43, -R71.reuse ;  /* 0x0000002b1d547c23 */ /* 0x100fe20008010847 */
[----:B------:R-:W-:-:S02]  /*3a60*/  FFMA.FTZ R71, R74, UR43, -R71 ;  /* 0x0000002b4a477c23 */ /* 0x000fc40008010847 */
[----:B-----5:R-:W-:Y:S01]  /*3a70*/  FADD.FTZ R94, R88, R85 ;  /* 0x00000055585e7221 */ /* 0x020fe20000010000 */
[----:B------:R-:W-:-:S01]  /*3a80*/  FADD.FTZ R85, R21, R50 ;  /* 0x0000003215557221 */ /* 0x000fc20000010000 */
[C---:B------:R-:W-:Y:S01]  /*3a90*/  F2FP.SATFINITE.E4M3.F32.PACK_AB_MERGE_C R88, R89.reuse, R88, RZ ;  /* 0x000000585958723e */ /* 0x040fe200048070ff */
[----:B------:R-:W3:Y:S01]  /*3aa0*/  MUFU.EX2 R93, R93 ;  /* 0x0000005d005d7308 */ /* 0x000ee20000000800 */
[----:B------:R-:W-:-:S01]  /*3ab0*/  FADD.FTZ R29, R89, R94 ;  /* 0x0000005e591d7221 */ /* 0x000fc20000010000 */
[----:B------:R-:W-:Y:S01]  /*3ac0*/  FADD.FTZ R96, R40, R85 ;  /* 0x0000005528607221 */ /* 0x000fe20000010000 */
[----:B------:R-:W-:Y:S01]  /*3ad0*/  F2FP.SATFINITE.E4M3.F32.PACK_AB_MERGE_C R148, R83, R78, R88 ;  /* 0x0000004e5394723e */ /* 0x000fe20004807058 */
[----:B------:R-:W-:Y:S02]  /*3ae0*/  IMAD.MOV.U32 R40, RZ, RZ, R55 ;  /* 0x000000ffff287224 */ /* 0x000fe400078e0037 */
[----:B--2---:R-:W-:-:S01]  /*3af0*/  FADD.FTZ R94, R82, R29 ;  /* 0x0000001d525e7221 */ /* 0x004fc20000010000 */
[----:B------:R-:W-:Y:S01]  /*3b00*/  FADD.FTZ R97, R41, R96 ;  /* 0x0000006029617221 */ /* 0x000fe20000010000 */
[----:B------:R-:W-:Y:S01]  /*3b10*/  IMAD.MOV.U32 R41, RZ, RZ, R55 ;  /* 0x000000ffff297224 */ /* 0x000fe200078e0037 */
[----:B------:R-:W2:Y:S01]  /*3b20*/  MUFU.EX2 R72, R72 ;  /* 0x0000004800487308 */ /* 0x000ea20000000800 */
[----:B-1----:R-:W-:-:S01]  /*3b30*/  FADD.FTZ R85, R87, R94 ;  /* 0x0000005e57557221 */ /* 0x002fc20000010000 */
[----:B------:R-:W-:Y:S01]  /*3b40*/  FADD.FTZ R94, R42, R97 ;  /* 0x000000612a5e7221 */ /* 0x000fe20000010000 */
[----:B------:R-:W-:-:S05]  /*3b50*/  IMAD.MOV.U32 R42, RZ, RZ, R55 ;  /* 0x000000ffff2a7224 */ /* 0x000fca00078e0037 */
[----:B------:R-:W1:Y:S08]  /*3b60*/  MUFU.EX2 R73, R73 ;  /* 0x0000004900497308 */ /* 0x000e700000000800 */
[----:B------:R-:W4:Y:S08]  /*3b70*/  MUFU.EX2 R92, R92 ;  /* 0x0000005c005c7308 */ /* 0x000f300000000800 */
[----:B------:R0:W-:Y:S08]  /*3b80*/  MUFU.EX2 R50, R64 ;  /* 0x0000004000327308 */ /* 0x0001f00000000800 */
[----:B------:R-:W5:Y:S01]  /*3b90*/  MUFU.EX2 R95, R95 ;  /* 0x0000005f005f7308 */ /* 0x000f620000000800 */
[----:B0-----:R-:W-:-:S01]  /*3ba0*/  FADD.FTZ R64, R90, R85 ;  /* 0x000000555a407221 */ /* 0x001fc20000010000 */
[----:B------:R-:W-:Y:S01]  /*3bb0*/  FADD.FTZ R85, R43, R94 ;  /* 0x0000005e2b557221 */ /* 0x000fe20000010000 */
[----:B---3--:R-:W-:Y:S01]  /*3bc0*/  F2FP.SATFINITE.E4M3.F32.PACK_AB_MERGE_C R90, R93, R90, RZ ;  /* 0x0000005a5d5a723e */ /* 0x008fe200048070ff */
[----:B------:R-:W-:-:S02]  /*3bd0*/  IMAD.MOV.U32 R43, RZ, RZ, R55 ;  /* 0x000000ffff2b7224 */ /* 0x000fc400078e0037 */
[----:B------:R-:W-:-:S01]  /*3be0*/  FADD.FTZ R9, R93, R64 ;  /* 0x000000405d097221 */ /* 0x000fc20000010000 */
[----:B------:R-:W-:Y:S01]  /*3bf0*/  FADD.FTZ R64, R44, R85 ;  /* 0x000000552c407221 */ /* 0x000fe20000010000 */
[----:B------:R-:W-:Y:S01]  /*3c00*/  F2FP.SATFINITE.E4M3.F32.PACK_AB_MERGE_C R150, R87, R82, R90 ;  /* 0x000000525796723e */ /* 0x000fe2000480705a */
[----:B------:R-:W0:Y:S01]  /*3c10*/  MUFU.EX2 R76, R76 ;  /* 0x0000004c004c7308 */ /* 0x000e220000000800 */
[----:B--2---:R-:W-:-:S01]  /*3c20*/  FADD.FTZ R12, R72, R9 ;  /* 0x00000009480c7221 */ /* 0x004fc20000010000 */
[----:B------:R-:W-:Y:S01]  /*3c30*/  FADD.FTZ R13, R45, R64 ;  /* 0x000000402d0d7221 */ /* 0x000fe20000010000 */
[----:B------:R-:W-:Y:S02]  /*3c40*/  IMAD.MOV.U32 R45, RZ, RZ, R55 ;  /* 0x000000ffff2d7224 */ /* 0x000fe400078e0037 */
[----:B-1----:R-:W-:Y:S01]  /*3c50*/  FADD.FTZ R9, R73, R12 ;  /* 0x0000000c49097221 */ /* 0x002fe20000010000 */
[----:B------:R-:W-:-:S01]  /*3c60*/  FADD.FTZ R20, R46, R13 ;  /* 0x0000000d2e147221 */ /* 0x000fc20000010000 */
[----:B------:R-:W-:Y:S01]  /*3c70*/  IMAD.MOV.U32 R46, RZ, RZ, R55 ;  /* 0x000000ffff2e7224 */ /* 0x000fe200078e0037 */
[----:B------:R-:W1:Y:S01]  /*3c80*/  MUFU.EX2 R77, R77 ;  /* 0x0000004d004d7308 */ /* 0x000e620000000800 */
[----:B----4-:R-:W-:-:S01]  /*3c90*/  FADD.FTZ R12, R92, R9 ;  /* 0x000000095c0c7221 */ /* 0x010fc20000010000 */
[----:B------:R-:W-:Y:S01]  /*3ca0*/  FADD.FTZ R47, R47, R20 ;  /* 0x000000142f2f7221 */ /* 0x000fe20000010000 */
[----:B-----5:R-:W-:Y:S01]  /*3cb0*/  F2FP.SATFINITE.E4M3.F32.PACK_AB_MERGE_C R92, R95, R92, RZ ;  /* 0x0000005c5f5c723e */ /* 0x020fe200048070ff */
[----:B------:R-:W-:-:S02]  /*3cc0*/  IMAD.MOV.U32 R44, RZ, RZ, R55 ;  /* 0x000000ffff2c7224 */ /* 0x000fc400078e0037 */
[----:B------:R-:W-:-:S01]  /*3cd0*/  FADD.FTZ R13, R95, R12 ;  /* 0x0000000c5f0d7221 */ /* 0x000fc20000010000 */
[----:B------:R-:W-:Y:S01]  /*3ce0*/  FADD.FTZ R12, R48, R47 ;  /* 0x0000002f300c7221 */ /* 0x000fe20000010000 */
[----:B------:R-:W-:Y:S01]  /*3cf0*/  F2FP.SATFINITE.E4M3.F32.PACK_AB_MERGE_C R144, R73, R72, R92 ;  /* 0x000000484990723e */ /* 0x000fe2000480705c */
[----:B------:R-:W2:Y:S01]  /*3d00*/  MUFU.EX2 R24, R24 ;  /* 0x0000001800187308 */ /* 0x000ea20000000800 */
[----:B0-----:R-:W-:-:S01]  /*3d10*/  FADD.FTZ R20, R76, R13 ;  /* 0x0000000d4c147221 */ /* 0x001fc20000010000 */
[----:B------:R-:W-:Y:S01]  /*3d20*/  FADD.FTZ R13, R49, R12 ;  /* 0x0000000c310d7221 */ /* 0x000fe20000010000 */
[----:B------:R-:W-:-:S05]  /*3d30*/  IMAD.MOV.U32 R47, RZ, RZ, R55 ;  /* 0x000000ffff2f7224 */ /* 0x000fca00078e0037 */
[----:B------:R-:W0:Y:S01]  /*3d40*/  MUFU.EX2 R80, R80 ;  /* 0x0000005000507308 */ /* 0x000e220000000800 */
[----:B-1----:R-:W-:-:S07]  /*3d50*/  FADD.FTZ R7, R77, R20 ;  /* 0x000000144d077221 */ /* 0x002fce0000010000 */
[----:B------:R-:W1:Y:S01]  /*3d60*/  MUFU.EX2 R81, R81 ;  /* 0x0000005100517308 */ /* 0x000e620000000800 */
[----:B--2---:R-:W-:-:S01]  /*3d70*/  FADD.FTZ R20, R24, R13 ;  /* 0x0000000d18147221 */ /* 0x004fc20000010000 */
[C---:B------:R-:W-:Y:S01]  /*3d80*/  F2FP.SATFINITE.E4M3.F32.PACK_AB_MERGE_C R147, R25.reuse, R24, RZ ;  /* 0x000000181993723e */ /* 0x040fe200048070ff */
[----:B------:R-:W-:Y:S02]  /*3d90*/  IMAD.MOV.U32 R24, RZ, RZ, R55 ;  /* 0x000000ffff187224 */ /* 0x000fe400078e0037 */
[----:B------:R-:W-:Y:S01]  /*3da0*/  FADD.FTZ R25, R25, R20 ;  /* 0x0000001419197221 */ /* 0x000fe20000010000 */
[----:B------:R-:W-:Y:S01]  /*3db0*/  F2FP.SATFINITE.E4M3.F32.PACK_AB_MERGE_C R147, R49, R48, R147 ;  /* 0x000000303193723e */ /* 0x000fe20004807093 */
[----:B------:R-:W-:Y:S01]  /*3dc0*/  IMAD.MOV.U32 R49, RZ, RZ, R55 ;  /* 0x000000ffff317224 */ /* 0x000fe200078e0037 */
[----:B------:R-:W2:Y:S01]  /*3dd0*/  MUFU.EX2 R32, R32 ;  /* 0x0000002000207308 */ /* 0x000ea20000000800 */
[----:B0-----:R-:W-:-:S01]  /*3de0*/  FADD.FTZ R6, R80, R7 ;  /* 0x0000000750067221 */ /* 0x001fc20000010000 */
[----:B------:R-:W-:Y:S01]  /*3df0*/  FADD.FTZ R10, R28, R25 ;  /* 0x000000191c0a7221 */ /* 0x000fe20000010000 */
[----:B------:R-:W-:-:S02]  /*3e00*/  IMAD.MOV.U32 R48, RZ, RZ, R55 ;  /* 0x000000ffff307224 */ /* 0x000fc400078e0037 */
[----:B------:R-:W-:Y:S02]  /*3e10*/  IMAD.MOV.U32 R25, RZ, RZ, R55 ;  /* 0x000000ffff197224 */ /* 0x000fe400078e0037 */
[----:B------:R-:W-:-:S01]  /*3e20*/  FADD.FTZ R13, R33, R10 ;  /* 0x0000000a210d7221 */ /* 0x000fc20000010000 */
[----:B------:R-:W0:Y:S01]  /*3e30*/  MUFU.EX2 R57, R57 ;  /* 0x0000003900397308 */ /* 0x000e220000000800 */
[----:B-1----:R-:W-:-:S01]  /*3e40*/  FADD.FTZ R6, R81, R6 ;  /* 0x0000000651067221 */ /* 0x002fc20000010000 */
[----:B------:R-:W-:-:S03]  /*3e50*/  F2FP.SATFINITE.E4M3.F32.PACK_AB_MERGE_C R80, R81, R80, RZ ;  /* 0x000000505150723e */ /* 0x000fc600048070ff */
[----:B------:R-:W-:Y:S01]  /*3e60*/  FADD.FTZ R11, R3, R6 ;  /* 0x00000006030b7221 */ /* 0x000fe20000010000 */
[----:B------:R-:W-:Y:S02]  /*3e70*/  F2FP.SATFINITE.E4M3.F32.PACK_AB_MERGE_C R146, R77, R76, R80 ;  /* 0x0000004c4d92723e */ /* 0x000fe40004807050 */
[----:B------:R-:W1:Y:S01]  /*3e80*/  MUFU.EX2 R37, R37 ;  /* 0x0000002500257308 */ /* 0x000e620000000800 */
[----:B------:R-:W-:-:S01]  /*3e90*/  FADD.FTZ R6, R56, R11 ;  /* 0x0000000b38067221 */ /* 0x000fc20000010000 */
[----:B--2---:R-:W-:-:S06]  /*3ea0*/  FADD.FTZ R10, R32, R13 ;  /* 0x0000000d200a7221 */ /* 0x004fcc0000010000 */
[----:B------:R-:W2:Y:S01]  /*3eb0*/  MUFU.EX2 R60, R60 ;  /* 0x0000003c003c7308 */ /* 0x000ea20000000800 */
[----:B0-----:R-:W-:-:S07]  /*3ec0*/  FADD.FTZ R11, R57, R6 ;  /* 0x00000006390b7221 */ /* 0x001fce0000010000 */
[----:B------:R-:W0:Y:S01]  /*3ed0*/  MUFU.EX2 R36, R36 ;  /* 0x0000002400247308 */ /* 0x000e220000000800 */
[C---:B-1----:R-:W-:Y:S01]  /*3ee0*/  F2FP.SATFINITE.E4M3.F32.PACK_AB_MERGE_C R32, R37.reuse, R32, RZ ;  /* 0x000000202520723e */ /* 0x042fe200048070ff */
[----:B------:R-:W-:-:S03]  /*3ef0*/  FADD.FTZ R37, R37, R10 ;  /* 0x0000000a25257221 */ /* 0x000fc60000010000 */
[----:B------:R-:W-:Y:S01]  /*3f00*/  F2FP.SATFINITE.E4M3.F32.PACK_AB_MERGE_C R141, R33, R28, R32 ;  /* 0x0000001c218d723e */ /* 0x000fe20004807020 */
[----:B------:R-:W-:Y:S02]  /*3f10*/  IMAD.MOV.U32 R33, RZ, RZ, R55 ;  /* 0x000000ffff217224 */ /* 0x000fe400078e0037 */
[----:B------:R-:W1:Y:S01]  /*3f20*/  MUFU.EX2 R59, R59 ;  /* 0x0000003b003b7308 */ /* 0x000e620000000800 */
[----:B--2---:R-:W-:-:S01]  /*3f30*/  FADD.FTZ R11, R60, R11 ;  /* 0x0000000b3c0b7221 */ /* 0x004fc20000010000 */
[----:B------:R-:W-:Y:S01]  /*3f40*/  F2FP.SATFINITE.E4M3.F32.PACK_AB_MERGE_C R57, R60, R57, RZ ;  /* 0x000000393c39723e */ /* 0x000fe200048070ff */
[----:B------:R-:W-:Y:S02]  /*3f50*/  IMAD.MOV.U32 R32, RZ, RZ, R55 ;  /* 0x000000ffff207224 */ /* 0x000fe400078e0037 */
[----:B------:R-:W-:Y:S01]  /*3f60*/  FADD.FTZ R6, R50, R11 ;  /* 0x0000000b32067221 */ /* 0x000fe20000010000 */
[----:B------:R-:W-:Y:S01]  /*3f70*/  F2FP.SATFINITE.E4M3.F32.PACK_AB_MERGE_C R140, R56, R3, R57 ;  /* 0x00000003388c723e */ /* 0x000fe20004807039 */
[----:B------:R-:W-:Y:S01]  /*3f80*/  IMAD.MOV.U32 R28, RZ, RZ, R55 ;  /* 0x000000ffff1c7224 */ /* 0x000fe200078e0037 */
[----:B------:R-:W2:Y:S01]  /*3f90*/  MUFU.EX2 R29, R65 ;  /* 0x00000041001d7308 */ /* 0x000ea20000000800 */
[----:B0-----:R-:W-:-:S01]  /*3fa0*/  FADD.FTZ R10, R36, R37 ;  /* 0x00000025240a7221 */ /* 0x001fc20000010000 */
[----:B------:R-:W-:-:S06]  /*3fb0*/  IMAD.MOV.U32 R37, RZ, RZ, R55 ;  /* 0x000000ffff257224 */ /* 0x000fcc00078e0037 */
        /* <DEDUP_REMOVED lines=9> */
[----:B------:R-:W-:-:S01]  /*4050*/  FADD.FTZ R63, R63, R62 ;  /* 0x0000003e3f3f7221 */ /* 0x000fc20000010000 */
[----:B------:R-:W-:Y:S01]  /*4060*/  IMAD.MOV.U32 R36, RZ, RZ, R55 ;  /* 0x000000ffff247224 */ /* 0x000fe200078e0037 */
[----:B------:R-:W-:Y:S01]  /*4070*/  MUFU.EX2 R30, R30 ;  /* 0x0000001e001e7308 */ /* 0x000fe20000000800 */
[----:B-1----:R-:W-:-:S07]  /*4080*/  FADD.FTZ R4, R8, R11 ;  /* 0x0000000b08047221 */ /* 0x002fce0000010000 */
[----:B------:R-:W0:Y:S01]  /*4090*/  MUFU.EX2 R31, R31 ;  /* 0x0000001f001f7308 */ /* 0x000e220000000800 */
[----:B--2---:R-:W-:-:S01]  /*40a0*/  FADD.FTZ R4, R69, R4 ;  /* 0x0000000445047221 */ /* 0x004fc20000010000 */
[----:B------:R-:W-:-:S04]  /*40b0*/  F2FP.SATFINITE.E4M3.F32.PACK_AB_MERGE_C R8, R69, R8, RZ ;  /* 0x000000084508723e */ /* 0x000fc800048070ff */
[----:B------:R-:W-:Y:S01]  /*40c0*/  F2FP.SATFINITE.E4M3.F32.PACK_AB_MERGE_C R142, R29, R50, R8 ;  /* 0x000000321d8e723e */ /* 0x000fe20004807008 */
[--C-:B------:R-:W-:Y:S01]  /*40d0*/  IMAD.MOV.U32 R50, RZ, RZ, R55.reuse ;  /* 0x000000ffff327224 */ /* 0x100fe200078e0037 */
[----:B------:R-:W1:Y:S01]  /*40e0*/  MUFU.EX2 R26, R26 ;  /* 0x0000001a001a7308 */ /* 0x000e620000000800 */
[----:B------:R-:W-:-:S07]  /*40f0*/  IMAD.MOV.U32 R29, RZ, RZ, R55 ;  /* 0x000000ffff1d7224 */ /* 0x000fce00078e0037 */
        /* <DEDUP_REMOVED lines=9> */
[--C-:B-1----:R-:W-:Y:S02]  /*4190*/  IMAD.MOV.U32 R51, RZ, RZ, R55.reuse ;  /* 0x000000ffff337224 */ /* 0x102fe400078e0037 */
[----:B------:R-:W-:Y:S02]  /*41a0*/  IMAD.MOV.U32 R26, RZ, RZ, R55 ;  /* 0x000000ffff1a7224 */ /* 0x000fe400078e0037 */
[----:B------:R-:W-:-:S01]  /*41b0*/  FADD.FTZ R30, R30, R27 ;  /* 0x0000001b1e1e7221 */ /* 0x000fc20000010000 */
[----:B------:R-:W-:Y:S01]  /*41c0*/  IMAD.MOV.U32 R27, RZ, RZ, R55 ;  /* 0x000000ffff1b7224 */ /* 0x000fe200078e0037 */
[----:B------:R-:W0:Y:S01]  /*41d0*/  MUFU.EX2 R7, R84 ;  /* 0x0000005400077308 */ /* 0x000e220000000800 */
[----:B---3--:R-:W-:-:S01]  /*41e0*/  FADD.FTZ R11, R12, R11 ;  /* 0x0000000b0c0b7221 */ /* 0x008fc20000010000 */
[----:B------:R-:W-:Y:S01]  /*41f0*/  FADD.FTZ R31, R31, R30 ;  /* 0x0000001e1f1f7221 */ /* 0x000fe20000010000 */
[----:B------:R-:W-:-:S05]  /*4200*/  IMAD.MOV.U32 R30, RZ, RZ, R55 ;  /* 0x000000ffff1e7224 */ /* 0x000fca00078e0037 */
[----:B------:R-:W-:Y:S01]  /*4210*/  MUFU.EX2 R38, R38 ;  /* 0x0000002600267308 */ /* 0x000fe20000000800 */
[----:B--2---:R-:W-:-:S07]  /*4220*/  FADD.FTZ R4, R52, R11 ;  /* 0x0000000b34047221 */ /* 0x004fce0000010000 */
[----:B------:R-:W1:Y:S01]  /*4230*/  MUFU.EX2 R39, R39 ;  /* 0x0000002700277308 */ /* 0x000e620000000800 */
[----:B0-----:R-:W-:-:S01]  /*4240*/  FADD.FTZ R4, R7, R4 ;  /* 0x0000000407047221 */ /* 0x001fc20000010000 */
[----:B------:R-:W-:-:S04]  /*4250*/  F2FP.SATFINITE.E4M3.F32.PACK_AB_MERGE_C R52, R7, R52, RZ ;  /* 0x000000340734723e */ /* 0x000fc800048070ff */
[----:B------:R-:W-:Y:S01]  /*4260*/  F2FP.SATFINITE.E4M3.F32.PACK_AB_MERGE_C R136, R12, R9, R52 ;  /* 0x000000090c88723e */ /* 0x000fe20004807034 */
[----:B------:R-:W-:Y:S01]  /*4270*/  IMAD.MOV.U32 R52, RZ, RZ, R55 ;  /* 0x000000ffff347224 */ /* 0x000fe200078e0037 */
[----:B------:R-:W0:Y:S08]  /*4280*/  MUFU.EX2 R34, R34 ;  /* 0x0000002200227308 */ /* 0x000e300000000800 */
[----:B------:R-:W2:Y:S01]  /*4290*/  MUFU.EX2 R53, R53 ;  /* 0x0000003500357308 */ /* 0x000ea20000000800 */
[----:B-1----:R-:W-:-:S07]  /*42a0*/  F2FP.SATFINITE.E4M3.F32.PACK_AB_MERGE_C R7, R39, R38, RZ ;  /* 0x000000262707723e */ /* 0x002fce00048070ff */
[----:B------:R-:W1:Y:S01]  /*42b0*/  MUFU.EX2 R35, R35 ;  /* 0x0000002300237308 */ /* 0x000e620000000800 */
[----:B0-----:R-:W-:-:S01]  /*42c0*/  FADD.FTZ R6, R34, R31 ;  /* 0x0000001f22067221 */ /* 0x001fc20000010000 */
[----:B------:R-:W-:-:S06]  /*42d0*/  IMAD.MOV.U32 R31, RZ, RZ, R55 ;  /* 0x000000ffff1f7224 */ /* 0x000fcc00078e0037 */
[----:B------:R-:W0:Y:S01]  /*42e0*/  MUFU.EX2 R54, R54 ;  /* 0x0000003600367308 */ /* 0x000e220000000800 */
[----:B--2---:R-:W-:-:S07]  /*42f0*/  FADD.FTZ R3, R53, R4 ;  /* 0x0000000435037221 */ /* 0x004fce0000010000 */
[----:B------:R-:W2:Y:S01]  /*4300*/  MUFU.EX2 R58, R58 ;  /* 0x0000003a003a7308 */ /* 0x000ea20000000800 */
[C---:B-1----:R-:W-:Y:S01]  /*4310*/  F2FP.SATFINITE.E4M3.F32.PACK_AB_MERGE_C R139, R35.reuse, R34, R7 ;  /* 0x00000022238b723e */ /* 0x042fe20004807007 */
[----:B------:R-:W-:Y:S01]  /*4320*/  FADD.FTZ R35, R35, R6 ;  /* 0x0000000623237221 */ /* 0x000fe20000010000 */
[----:B------:R-:W-:-:S03]  /*4330*/  IMAD.MOV.U32 R34, RZ, RZ, R55 ;  /* 0x000000ffff227224 */ /* 0x000fc600078e0037 */
[----:B------:R-:W-:Y:S01]  /*4340*/  FADD.FTZ R38, R38, R35 ;  /* 0x0000002326267221 */ /* 0x000fe20000010000 */
[----:B------:R-:W-:Y:S01]  /*4350*/  IMAD.MOV.U32 R35, RZ, RZ, R55 ;  /* 0x000000ffff237224 */ /* 0x000fe200078e0037 */
[----:B------:R-:W1:Y:S01]  /*4360*/  MUFU.EX2 R71, R71 ;  /* 0x0000004700477308 */ /* 0x000e620000000800 */
[----:B0-----:R-:W-:-:S04]  /*4370*/  FADD.FTZ R3, R54, R3 ;  /* 0x0000000336037221 */ /* 0x001fc80000010000 */
[----:B--2---:R-:W-:Y:S01]  /*4380*/  FADD.FTZ R4, R58, R3 ;  /* 0x000000033a047221 */ /* 0x004fe20000010000 */
[----:B------:R-:W-:-:S01]  /*4390*/  FADD.FTZ R3, R39, R38 ;  /* 0x0000002627037221 */ /* 0x000fc20000010000 */
[--C-:B------:R-:W-:Y:S02]  /*43a0*/  IMAD.MOV.U32 R39, RZ, RZ, R55.reuse ;  /* 0x000000ffff277224 */ /* 0x100fe400078e0037 */
[----:B------:R-:W-:Y:S01]  /*43b0*/  IMAD.MOV.U32 R38, RZ, RZ, R55 ;  /* 0x000000ffff267224 */ /* 0x000fe200078e0037 */
[C---:B-1----:R-:W-:Y:S01]  /*43c0*/  F2FP.SATFINITE.E4M3.F32.PACK_AB_MERGE_C R6, R71.reuse, R58, RZ ;  /* 0x0000003a4706723e */ /* 0x042fe200048070ff */
[----:B------:R-:W-:-:S03]  /*43d0*/  FADD.FTZ R4, R71, R4 ;  /* 0x0000000447047221 */ /* 0x000fc60000010000 */
        /* <DEDUP_REMOVED lines=24> */
.L_x_11850:
[----:B------:R-:W-:-:S04]  /*4560*/  UISETP.NE.AND UP0, UPT, UR23, 0x1, UPT ;  /* 0x000000011700788c */ /* 0x000fc8000bf05270 */
[----:B------:R-:W-:-:S04]  /*4570*/  USEL UR46, URZ, 0x1, UP0 ;  /* 0x000000013f2e7887 */ /* 0x000fc80008000000 */
[----:B------:R-:W-:Y:S01]  /*4580*/  ULOP3.LUT UR46, UR24, UR46, URZ, 0x3c, !UPT ;  /* 0x0000002e182e7292 */ /* 0x000fe2000f8e3c3f */
[----:B------:R-:W-:Y:S11]  /*4590*/  @!P0 BRA `(.L_x_11841) ;  /* 0x0000000000048947 */ /* 0x000ff60003800000 */
[----:B------:R-:W-:Y:S01]  /*45a0*/  BPT.TRAP 0x1 ;  /* 0x000000040000795c */ /* 0x000fe20000300000 */
.L_x_11841:
        /* <DEDUP_REMOVED lines=9> */
.L_x_11842:
[----:B-1----:R-:W-:Y:S05]  /*4640*/  @P2 BRA `(.L_x_11843) ;  /* 0x0000000000082947 */ /* 0x002fea0003800000 */
[----:B------:R-:W1:Y:S02]  /*4650*/  SYNCS.PHASECHK.TRANS64.TRYWAIT P2, [UR20+0x13230], R0 ;  /* 0x01323000ff0075a7 */ /* 0x000e640008040154 */
[----:B-1----:R-:W-:Y:S05]  /*4660*/  @!P2 BRA `(.L_x_11844) ;  /* 0x000000b80054a947 */ /* 0x002fea0003800000 */
.L_x_11843:
        /* <DEDUP_REMOVED lines=64> */
.L_x_11845:
[----:B------:R-:W-:Y:S01]  /*4a70*/  ULEA UR11, UR23, UR45, 0x3 ;  /* 0x0000002d170b7291 */ /* 0x000fe2000f8e183f */
[----:B01----:R-:W-:-:S05]  /*4a80*/  IMAD.U32 R0, RZ, RZ, UR24 ;  /* 0x00000018ff007e24 */ /* 0x003fca000f8e00ff */
[----:B------:R-:W-:-:S04]  /*4a90*/  SHF.L.U32 R0, R0, 0x1f, RZ ;  /* 0x0000001f00007819 */ /* 0x000fc800000006ff */
[----:B------:R0:W1:Y:S01]  /*4aa0*/  SYNCS.PHASECHK.TRANS64.TRYWAIT P2, [UR11+0x13250], R0 ;  /* 0x01325000ff0075a7 */ /* 0x000062000804014b */
[----:B------:R-:W-:Y:S05]  /*4ab0*/  @!P0 BRA `(.L_x_11846) ;  /* 0x0000000000048947 */ /* 0x000fea0003800000 */
[----:B------:R-:W-:Y:S01]  /*4ac0*/  BPT.TRAP 0x1 ;  /* 0x000000040000795c */ /* 0x000fe20000300000 */
.L_x_11846:
[----:B-1----:R-:W-:Y:S05]  /*4ad0*/  @P2 BRA `(.L_x_11847) ;  /* 0x0000000000082947 */ /* 0x002fea0003800000 */
[----:B------:R-:W1:Y:S02]  /*4ae0*/  SYNCS.PHASECHK.TRANS64.TRYWAIT P2, [UR11+0x13250], R0 ;  /* 0x01325000ff0075a7 */ /* 0x000e64000804014b */
[----:B-1----:R-:W-:Y:S05]  /*4af0*/  @!P2 BRA `(.L_x_11848) ;  /* 0x000000b40048a947 */ /* 0x002fea0003800000 */
.L_x_11847:
[----:B------:R-:W-:Y:S01]  /*4b00*/  UIMAD UR6, UR51, 0xc0, URZ ;  /* 0x000000c0330678a4 */ /* 0x000fe2000f8e023f */
[----:B-1----:R-:W-:Y:S01]  /*4b10*/  IMAD.MOV.U32 R9, RZ, RZ, -0x2 ;  /* 0xfffffffeff097424 */ /* 0x002fe200078e00ff */
[----:B------:R-:W-:Y:S01]  /*4b20*/  WARPGROUP.ARRIVE ;  /* 0x00000000000079c5 */ /* 0x000fe20000000000 */
[----:B------:R-:W-:Y:S01]  /*4b30*/  UMOV UR7, 0xc0000010 ;  /* 0xc000001000077882 */ /* 0x000fe20000000000 */
[----:B------:R-:W-:-:S04]  /*4b40*/  UIMAD UR6, UR22, -0xa0, UR6 ;  /* 0xffffff60160678a4 */ /* 0x000fc8000f8e0206 */
[----:B------:R-:W-:-:S04]  /*4b50*/  UIADD3 UR6, UR6, 0x1, UR49 ;  /* 0x0000000106067890 */ /* 0x000fc8000fffe031 */
[----:B------:R-:W-:-:S06]  /*4b60*/  UIADD3 UR6, UR6, -UR50, URZ ;  /* 0x8000003206067290 */ /* 0x000fcc000fffe03f */
[----:B0-----:R-:W-:Y:S01]  /*4b70*/  IMAD R0, R18, R9, UR6 ;  /* 0x0000000612007e24 */ /* 0x001fe2000f8e0209 */
        /* <DEDUP_REMOVED lines=17> */
[----:B------:R-:W-:Y:S01]  /*4c90*/  QGMMA.64x64x32.F32.E4M3.E4M3 R24, R152, gdesc[UR4], R24, gsb0 ;  /* 0x00e0000498187df3 */ /* 0x000fe20008000818 */
        /* <DEDUP_REMOVED lines=40> */
[----:B------:R-:W-:Y:S01]  /*4f20*/  ISETP.GT.AND P3, PT, R0, 0x41, PT ;  /* 0x000000410000780c */ /* 0x000fe20003f64270 */
[----:B------:R-:W-:-:S02]  /*4f30*/  WARPGROUP.DEPBAR.LE gsb0, 0x0 ;  /* 0x00008000000079c5 */ /* 0x000fc40000010000 */
[----:B------:R-:W-:Y:S01]  /*4f40*/  FSEL R88, R88, -INF , P2 ;  /* 0xff80000058587808 */ /* 0x000fe20001000000 */
[----:B------:R-:W-:Y:S01]  /*4f50*/  WARPGROUP.ARRIVE ;  /* 0x00000000000079c5 */ /* 0x000fe20000000000 */
[----:B------:R-:W-:Y:S02]  /*4f60*/  FMNMX.FTZ R11, R117, R2, !PT ;  /* 0x00000002750b7209 */ /* 0x000fe40007810000 */
[----:B------:R-:W-:Y:S02]  /*4f70*/  ISETP.GT.AND P2, PT, R0, 0x48, PT ;  /* 0x000000480000780c */ /* 0x000fe40003f44270 */
[----:B------:R-:W-:Y:S01]  /*4f80*/  FSEL R89, R89, -INF , P3 ;  /* 0xff80000059597808 */ /* 0x000fe20001800000 */
[----:B------:R-:W-:Y:S01]  /*4f90*/  QGMMA.64x64x32.F32.E4M3.E4M3 R24, R148, gdesc[UR4], R24, gsb0 ;  /* 0x00e0000494187df3 */ /* 0x000fe20008000818 */
        /* <DEDUP_REMOVED lines=40> */
[----:B------:R-:W-:Y:S01]  /*5220*/  FSEL R84, R84, -INF , P2 ;  /* 0xff80000054547808 */ /* 0x000fe20001000000 */
[----:B------:R-:W-:-:S02]  /*5230*/  WARPGROUP.DEPBAR.LE gsb0, 0x0 ;  /* 0x00008000000079c5 */ /* 0x000fc40000010000 */
[----:B------:R-:W-:Y:S01]  /*5240*/  FMNMX.FTZ R11, R81, R2, !PT ;  /* 0x00000002510b7209 */ /* 0x000fe20007810000 */
[----:B------:R-:W-:Y:S01]  /*5250*/  WARPGROUP.ARRIVE ;  /* 0x00000000000079c5 */ /* 0x000fe20000000000 */
[----:B------:R-:W-:Y:S02]  /*5260*/  ISETP.GT.AND P2, PT, R0, 0x80, PT ;  /* 0x000000800000780c */ /* 0x000fe40003f44270 */
[----:B------:R-:W-:Y:S02]  /*5270*/  FSEL R85, R85, -INF , P3 ;  /* 0xff80000055557808 */ /* 0x000fe40001800000 */
[----:B------:R-:W-:Y:S01]  /*5280*/  FMNMX.FTZ R2, R84, R11, !PT ;  /* 0x0000000b54027209 */ /* 0x000fe20007810000 */
[----:B------:R-:W-:Y:S01]  /*5290*/  QGMMA.64x64x32.F32.E4M3.E4M3 R24, R144, gdesc[UR4], R24, gsb0 ;  /* 0x00e0000490187df3 */ /* 0x000fe20008000818 */
[----:B------:R-:W-:Y:S01]  /*52a0*/  ISETP.GT.AND P3, PT, R0, 0x81, PT ;  /* 0x000000810000780c */ /* 0x000fe20003f64270 */
        /* <DEDUP_REMOVED lines=19> */
[C---:B------:R-:W-:Y:S01]  /*53e0*/  ISETP.GT.AND P3, PT, R0.reuse, 0x99, PT ;  /* 0x000000990000780c */ /* 0x040fe20003f64270 */
[----:B------:R-:W-:Y:S01]  /*53f0*/  VIADD R0, R0, 0x8 ;  /* 0x0000000800007836 */ /* 0x000fe20000000000 */
[----:B------:R-:W-:Y:S02]  /*5400*/  FSEL R68, R68, -INF , P2 ;  /* 0xff80000044447808 */ /* 0x000fe40001000000 */
[----:B------:R-:W-:-:S02]  /*5410*/  FMNMX.FTZ R11, R65, R2, !PT ;  /* 0x00000002410b7209 */ /* 0x000fc40007810000 */
[----:B------:R-:W-:Y:S02]  /*5420*/  FSEL R69, R69, -INF , P3 ;  /* 0xff80000045457808 */ /* 0x000fe40001800000 */
[----:B------:R-:W-:Y:S02]  /*5430*/  FMNMX.FTZ R2, R68, R11, !PT ;  /* 0x0000000b44027209 */ /* 0x000fe40007810000 */
[C---:B------:R-:W-:Y:S02]  /*5440*/  ISETP.GT.AND P3, PT, R0.reuse, RZ, PT ;  /* 0x000000ff0000720c */ /* 0x040fe40003f64270 */
[----:B------:R-:W-:Y:S02]  /*5450*/  FMNMX.FTZ R2, R69, R2, !PT ;  /* 0x0000000245027209 */ /* 0x000fe40007810000 */
[----:B------:R-:W-:Y:S02]  /*5460*/  ISETP.GT.AND P6, PT, R0, 0x1, PT ;  /* 0x000000010000780c */ /* 0x000fe40003fc4270 */
[----:B------:R-:W-:Y:S01]  /*5470*/  FSEL R122, R122, -INF , P3 ;  /* 0xff8000007a7a7808 */ /* 0x000fe20001800000 */
[----:B------:R-:W0:Y:S01]  /*5480*/  SHFL.BFLY PT, R11, R2, 0x2, 0x1f ;  /* 0x0c401f00020b7f89 */ /* 0x000e2200000e0000 */
[----:B------:R-:W-:-:S02]  /*5490*/  FSEL R123, R123, -INF , P6 ;  /* 0xff8000007b7b7808 */ /* 0x000fc40003000000 */
[C---:B------:R-:W-:Y:S02]  /*54a0*/  ISETP.GT.AND P5, PT, R0.reuse, 0x8, PT ;  /* 0x000000080000780c */ /* 0x040fe40003fa4270 */
[C---:B------:R-:W-:Y:S02]  /*54b0*/  ISETP.GT.AND P4, PT, R0.reuse, 0x10, PT ;  /* 0x000000100000780c */ /* 0x040fe40003f84270 */
[C---:B------:R-:W-:Y:S02]  /*54c0*/  ISETP.GT.AND P3, PT, R0.reuse, 0x11, PT ;  /* 0x000000110000780c */ /* 0x040fe40003f64270 */
[----:B------:R-:W-:Y:S02]  /*54d0*/  ISETP.GT.AND P6, PT, R0, 0x18, PT ;  /* 0x000000180000780c */ /* 0x000fe40003fc4270 */
[----:B------:R-:W-:Y:S02]  /*54e0*/  FSEL R126, R126, -INF , P5 ;  /* 0xff8000007e7e7808 */ /* 0x000fe40002800000 */
[----:B------:R-:W-:-:S02]  /*54f0*/  FSEL R130, R130, -INF , P4 ;  /* 0xff80000082827808 */ /* 0x000fc40002000000 */
[----:B------:R-:W-:Y:S02]  /*5500*/  FSEL R131, R131, -INF , P3 ;  /* 0xff80000083837808 */ /* 0x000fe40001800000 */
[----:B------:R-:W-:Y:S02]  /*5510*/  FSEL R134, R134, -INF , P6 ;  /* 0xff80000086867808 */ /* 0x000fe40003000000 */
[C---:B------:R-:W-:Y:S02]  /*5520*/  ISETP.GT.AND P5, PT, R0.reuse, 0x19, PT ;  /* 0x000000190000780c */ /* 0x040fe40003fa4270 */
[C---:B------:R-:W-:Y:S02]  /*5530*/  ISETP.GT.AND P6, PT, R0.reuse, 0x21, PT ;  /* 0x000000210000780c */ /* 0x040fe40003fc4270 */
[----:B------:R-:W-:Y:S01]  /*5540*/  ISETP.GT.AND P3, PT, R0, 0x28, PT ;  /* 0x000000280000780c */ /* 0x000fe20003f64270 */
[----:B------:R-:W-:Y:S02]  /*5550*/  WARPGROUP.DEPBAR.LE gsb0, 0x0 ;  /* 0x00008000000079c5 */ /* 0x000fe40000010000 */
[----:B0-----:R-:W-:Y:S01]  /*5560*/  FMNMX.FTZ R11, R2, R11, !PT ;  /* 0x0000000b020b7209 */ /* 0x001fe20007810000 */
[----:B------:R-:W-:Y:S01]  /*5570*/  WARPGROUP.ARRIVE ;  /* 0x00000000000079c5 */ /* 0x000fe20000000000 */
[----:B------:R-:W-:-:S02]  /*5580*/  ISETP.GT.AND P4, PT, R0, 0x29, PT ;  /* 0x000000290000780c */ /* 0x000fc40003f84270 */
[----:B------:R-:W-:Y:S01]  /*5590*/  FSEL R135, R135, -INF , P5 ;  /* 0xff80000087877808 */ /* 0x000fe20002800000 */
[----:B------:R-:W0:Y:S01]  /*55a0*/  SHFL.BFLY PT, R8, R11, 0x1, 0x1f ;  /* 0x0c201f000b087f89 */ /* 0x000e2200000e0000 */
[----:B------:R-:W-:Y:S01]  /*55b0*/  FSEL R107, R107, -INF , P6 ;  /* 0xff8000006b6b7808 */ /* 0x000fe20003000000 */
[----:B------:R-:W-:Y:S01]  /*55c0*/  QGMMA.64x64x32.F32.E4M3.E4M3 R24, R140, gdesc[UR4], R24, gsb0 ;  /* 0x00e000048c187df3 */ /* 0x000fe20008000818 */
[----:B------:R-:W-:Y:S01]  /*55d0*/  FSEL R110, R110, -INF , P3 ;  /* 0xff8000006e6e7808 */ /* 0x000fe20001800000 */
[----:B------:R-:W-:Y:S01]  /*55e0*/  UIADD3 UR6, UR10, 0x200, URZ ;  /* 0x000002000a067890 */ /* 0x000fe2000fffe03f */
[----:B------:R-:W-:Y:S01]  /*55f0*/  FSEL R111, R111, -INF , P4 ;  /* 0xff8000006f6f7808 */ /* 0x000fe20002000000 */
[----:B------:R-:W-:Y:S01]  /*5600*/  UMOV UR7, 0xc0000010 ;  /* 0xc000001000077882 */ /* 0x000fe20000000000 */
[C---:B------:R-:W-:Y:S02]  /*5610*/  ISETP.GT.AND P5, PT, R0.reuse, 0x30, PT ;  /* 0x000000300000780c */ /* 0x040fe40003fa4270 */
[----:B------:R-:W-:-:S02]  /*5620*/  ISETP.GT.AND P6, PT, R0, 0x31, PT ;  /* 0x000000310000780c */ /* 0x000fc40003fc4270 */
[C---:B------:R-:W-:Y:S02]  /*5630*/  ISETP.GT.AND P3, PT, R0.reuse, 0x38, PT ;  /* 0x000000380000780c */ /* 0x040fe40003f64270 */
[----:B------:R-:W-:Y:S02]  /*5640*/  ISETP.GT.AND P4, PT, R0, 0x39, PT ;  /* 0x000000390000780c */ /* 0x000fe40003f84270 */
[----:B------:R-:W-:Y:S02]  /*5650*/  FSEL R114, R114, -INF , P5 ;  /* 0xff80000072727808 */ /* 0x000fe40002800000 */
[----:B------:R-:W-:Y:S02]  /*5660*/  FSEL R115, R115, -INF , P6 ;  /* 0xff80000073737808 */ /* 0x000fe40003000000 */
[----:B------:R-:W-:Y:S02]  /*5670*/  FSEL R118, R118, -INF , P3 ;  /* 0xff80000076767808 */ /* 0x000fe40001800000 */
        /* <DEDUP_REMOVED lines=13> */
[----:B------:R-:W-:Y:S02]  /*5750*/  FSEL R98, R98, -INF , P5 ;  /* 0xff80000062627808 */ /* 0x000fe40002800000 */
[----:B------:R-:W-:Y:S02]  /*5760*/  FSEL R99, R99, -INF , P6 ;  /* 0xff80000063637808 */ /* 0x000fe40003000000 */
[----:B------:R-:W-:Y:S02]  /*5770*/  FSEL R102, R102, -INF , P3 ;  /* 0xff80000066667808 */ /* 0x000fe40001800000 */
[----:B------:R-:W-:Y:S02]  /*5780*/  FSEL R103, R103, -INF , P4 ;  /* 0xff80000067677808 */ /* 0x000fe40002000000 */
[C---:B------:R-:W-:Y:S02]  /*5790*/  ISETP.GT.AND P2, PT, R0.reuse, 0x9, PT ;  /* 0x000000090000780c */ /* 0x040fe40003f44270 */
[----:B------:R-:W-:-:S02]  /*57a0*/  ISETP.GT.AND P5, PT, R0, 0x60, PT ;  /* 0x000000600000780c */ /* 0x000fc40003fa4270 */
[C---:B------:R-:W-:Y:S02]  /*57b0*/  ISETP.GT.AND P6, PT, R0.reuse, 0x61, PT ;  /* 0x000000610000780c */ /* 0x040fe40003fc4270 */
[C---:B------:R-:W-:Y:S02]  /*57c0*/  ISETP.GT.AND P3, PT, R0.reuse, 0x68, PT ;  /* 0x000000680000780c */ /* 0x040fe40003f64270 */
[----:B------:R-:W-:Y:S02]  /*57d0*/  ISETP.GT.AND P4, PT, R0, 0x69, PT ;  /* 0x000000690000780c */ /* 0x000fe40003f84270 */
[----:B0-----:R-:W-:Y:S01]  /*57e0*/  FMNMX.FTZ R2, R11, R8, !PT ;  /* 0x000000080b027209 */ /* 0x001fe20007810000 */
[----:B------:R-:W-:Y:S01]  /*57f0*/  IMAD.U32 R11, RZ, RZ, UR43 ;  /* 0x0000002bff0b7e24 */ /* 0x000fe2000f8e00ff */
[----:B------:R-:W-:Y:S02]  /*5800*/  FSEL R127, R127, -INF , P2 ;  /* 0xff8000007f7f7808 */ /* 0x000fe40001000000 */
[----:B------:R-:W-:Y:S01]  /*5810*/  FSEL R74, R74, -INF , P5 ;  /* 0xff8000004a4a7808 */ /* 0x000fe20002800000 */
[----:B------:R-:W-:-:S01]  /*5820*/  FFMA.FTZ R8, R2, R11, -8 ;  /* 0xc100000002087423 */ /* 0x000fc2000001000b */
[----:B------:R-:W-:-:S02]  /*5830*/  FSEL R75, R75, -INF , P6 ;  /* 0xff8000004b4b7808 */ /* 0x000fc40003000000 */
[----:B------:R-:W-:Y:S02]  /*5840*/  FSEL R78, R78, -INF , P3 ;  /* 0xff8000004e4e7808 */ /* 0x000fe40001800000 */
[----:B------:R-:W-:Y:S02]  /*5850*/  FSEL R79, R79, -INF , P4 ;  /* 0xff8000004f4f7808 */ /* 0x000fe40002000000 */
[C---:B------:R-:W-:Y:S02]  /*5860*/  ISETP.GT.AND P2, PT, R0.reuse, 0x20, PT ;  /* 0x000000200000780c */ /* 0x040fe40003f44270 */
[C---:B------:R-:W-:Y:S01]  /*5870*/  ISETP.GT.AND P5, PT, R0.reuse, 0x70, PT ;  /* 0x000000700000780c */ /* 0x040fe20003fa4270 */
[----:B------:R-:W-:Y:S02]  /*5880*/  WARPGROUP.DEPBAR.LE gsb0, 0x0 ;  /* 0x00008000000079c5 */ /* 0x000fe40000010000 */
[C---:B------:R-:W-:Y:S01]  /*5890*/  ISETP.GT.AND P6, PT, R0.reuse, 0x71, PT ;  /* 0x000000710000780c */ /* 0x040fe20003fc4270 */
[----:B------:R-:W-:Y:S01]  /*58a0*/  WARPGROUP.ARRIVE ;  /* 0x00000000000079c5 */ /* 0x000fe20000000000 */
[----:B------:R-:W-:-:S02]  /*58b0*/  ISETP.GT.AND P3, PT, R0, 0x78, PT ;  /* 0x000000780000780c */ /* 0x000fc40003f64270 */
[----:B------:R-:W-:Y:S02]  /*58c0*/  ISETP.GT.AND P4, PT, R0, 0x79, PT ;  /* 0x000000790000780c */ /* 0x000fe40003f84270 */
[----:B------:R-:W-:Y:S01]  /*58d0*/  FSEL R106, R106, -INF , P2 ;  /* 0xff8000006a6a7808 */ /* 0x000fe20001000000 */
[----:B------:R-:W-:Y:S01]  /*58e0*/  QGMMA.64x64x32.F32.E4M3.E4M3 R24, R136, gdesc[UR4], R24, gsb0 ;  /* 0x00e0000488187df3 */ /* 0x000fe20008000818 */
[----:B------:R-:W-:Y:S02]  /*58f0*/  FSEL R82, R82, -INF , P5 ;  /* 0xff80000052527808 */ /* 0x000fe40002800000 */
[----:B------:R-:W-:Y:S02]  /*5900*/  FSEL R83, R83, -INF , P6 ;  /* 0xff80000053537808 */ /* 0x000fe40003000000 */
[----:B------:R-:W-:Y:S02]  /*5910*/  FSEL R86, R86, -INF , P3 ;  /* 0xff80000056567808 */ /* 0x000fe40001800000 */
[----:B------:R-:W-:-:S02]  /*5920*/  FSEL R87, R87, -INF , P4 ;  /* 0xff80000057577808 */ /* 0x000fc40002000000 */
[----:B------:R-:W-:Y:S02]  /*5930*/  FSETP.NEU.FTZ.AND P2, PT, R2, -INF , PT ;  /* 0xff8000000200780b */ /* 0x000fe40003f5d000 */
[C---:B------:R-:W-:Y:S02]  /*5940*/  ISETP.GT.AND P5, PT, R0.reuse, 0x80, PT ;  /* 0x000000800000780c */ /* 0x040fe40003fa4270 */
[C---:B------:R-:W-:Y:S02]  /*5950*/  ISETP.GT.AND P6, PT, R0.reuse, 0x81, PT ;  /* 0x000000810000780c */ /* 0x040fe40003fc4270 */
[C---:B------:R-:W-:Y:S02]  /*5960*/  ISETP.GT.AND P3, PT, R0.reuse, 0x88, PT ;  /* 0x000000880000780c */ /* 0x040fe40003f64270 */
[----:B------:R-:W-:Y:S02]  /*5970*/  ISETP.GT.AND P4, PT, R0, 0x89, PT ;  /* 0x000000890000780c */ /* 0x000fe40003f84270 */
[----:B------:R-:W-:-:S02]  /*5980*/  FSEL R8, R8, RZ, P2 ;  /* 0x000000ff08087208 */ /* 0x000fc40001000000 */
[----:B------:R-:W-:Y:S02]  /*5990*/  FSEL R58, R58, -INF , P5 ;  /* 0xff8000003a3a7808 */ /* 0x000fe40002800000 */
[----:B------:R-:W-:Y:S01]  /*59a0*/  FSEL R59, R59, -INF , P6 ;  /* 0xff8000003b3b7808 */ /* 0x000fe20003000000 */
[----:B------:R-:W-:-:S01]  /*59b0*/  FFMA.FTZ R10, R121, UR43, -R8 ;  /* 0x0000002b790a7c23 */ /* 0x000fc20008010808 */
[----:B------:R-:W-:Y:S01]  /*59c0*/  FSEL R62, R62, -INF , P3 ;  /* 0xff8000003e3e7808 */ /* 0x000fe20001800000 */
[----:B------:R-:W-:-:S01]  /*59d0*/  FFMA.FTZ R21, R104, UR43, -R8 ;  /* 0x0000002b68157c23 */ /* 0x000fc20008010808 */
[----:B------:R-:W-:Y:S01]  /*59e0*/  FSEL R63, R63, -INF , P4 ;  /* 0xff8000003f3f7808 */ /* 0x000fe20002000000 */
[----:B------:R-:W-:-:S01]  /*59f0*/  FFMA.FTZ R104, R105, UR43, -R8 ;  /* 0x0000002b69687c23 */ /* 0x000fc20008010808 */
[----:B------:R-:W-:Y:S01]  /*5a00*/  ISETP.GT.AND P5, PT, R0, 0x90, PT ;  /* 0x000000900000780c */ /* 0x000fe20003fa4270 */
[----:B------:R-:W-:-:S01]  /*5a10*/  FFMA.FTZ R120, R108, UR43, -R8 ;  /* 0x0000002b6c787c23 */ /* 0x000fc20008010808 */
[----:B------:R-:W-:Y:S01]  /*5a20*/  ISETP.GT.AND P6, PT, R0, 0x91, PT ;  /* 0x000000910000780c */ /* 0x000fe20003fc4270 */
[----:B------:R-:W-:-:S01]  /*5a30*/  FFMA.FTZ R108, R109, UR43, -R8 ;  /* 0x0000002b6d6c7c23 */ /* 0x000fc20008010808 */
[----:B------:R-:W-:Y:S01]  /*5a40*/  ISETP.GT.AND P3, PT, R0, 0x98, PT ;  /* 0x000000980000780c */ /* 0x000fe20003f64270 */
        /* <DEDUP_REMOVED lines=49> */
[----:B------:R-:W-:Y:S01]  /*5d60*/  FSEL R69, R2, RZ, P2 ;  /* 0x000000ff02457208 */ /* 0x000fe20001000000 */
[----:B------:R-:W-:-:S01]  /*5d70*/  FFMA.FTZ R64, R64, UR43, -R8 ;  /* 0x0000002b40407c23 */ /* 0x000fc20008010808 */
[----:B------:R-:W-:Y:S01]  /*5d80*/  FMNMX.FTZ R0, R114, R113, !PT ;  /* 0x0000007172007209 */ /* 0x000fe20007810000 */
[----:B------:R-:W-:-:S01]  /*5d90*/  FFMA.FTZ R65, R65, UR43, -R8 ;  /* 0x0000002b41417c23 */ /* 0x000fc20008010808 */
[----:B------:R0:W-:Y:S01]  /*5da0*/  MUFU.EX2 R113, R120 ;  /* 0x0000007800717308 */ /* 0x0001e20000000800 */
[----:B------:R-:W-:-:S01]  /*5db0*/  FADD.FTZ R6, -R69, R6 ;  /* 0x0000000645067221 */ /* 0x000fc20000010100 */
[----:B------:R-:W-:Y:S01]  /*5dc0*/  FMNMX.FTZ R121, R115, R0, !PT ;  /* 0x0000000073797209 */ /* 0x000fe20007810000 */
[----:B------:R-:W-:Y:S01]  /*5dd0*/  IMAD.U32 R129, RZ, RZ, UR20 ;  /* 0x00000014ff817e24 */ /* 0x000fe2000f8e00ff */
[----:B------:R-:W-:-:S02]  /*5de0*/  WARPGROUP.DEPBAR.LE gsb0, 0x0 ;  /* 0x00008000000079c5 */ /* 0x000fc40000010000 */
[----:B------:R-:W-:Y:S01]  /*5df0*/  FMNMX.FTZ R0, R118, R121, !PT ;  /* 0x0000007976007209 */ /* 0x000fe20007810000 */
[----:B------:R-:W-:Y:S01]  /*5e00*/  FMUL.FTZ R6, R6, UR43 ;  /* 0x0000002b06067c20 */ /* 0x000fe20008410000 */
[----:B------:R-:W-:Y:S01]  /*5e10*/  MUFU.EX2 R9, R9 ;  /* 0x0000000900097308 */ /* 0x000fe20000000800 */
[----:B0-----:R-:W-:-:S01]  /*5e20*/  FFMA.FTZ R120, R76, UR43, -R8 ;  /* 0x0000002b4c787c23 */ /* 0x001fc20008010808 */
[----:B------:R-:W-:Y:S02]  /*5e30*/  FMNMX.FTZ R117, R119, R0, !PT ;  /* 0x0000000077757209 */ /* 0x000fe40007810000 */
[----:B------:R-:W-:Y:S02]  /*5e40*/  FSEL R76, R70, -INF , P3 ;  /* 0xff800000464c7808 */ /* 0x000fe40001800000 */
[----:B------:R-:W-:Y:S02]  /*5e50*/  FMNMX.FTZ R0, R90, R117, !PT ;  /* 0x000000755a007209 */ /* 0x000fe40007810000 */
[----:B------:R0:W-:Y:S02]  /*5e60*/  MUFU.EX2 R70, R120 ;  /* 0x0000007800467308 */ /* 0x0001e40000000800 */
[----:B------:R-:W-:-:S04]  /*5e70*/  FMNMX.FTZ R117, R91, R0, !PT ;  /* 0x000000005b757209 */ /* 0x000fc80007810000 */
[----:B------:R-:W-:Y:S02]  /*5e80*/  FMNMX.FTZ R0, R94, R117, !PT ;  /* 0x000000755e007209 */ /* 0x000fe40007810000 */
[----:B------:R-:W1:Y:S01]  /*5e90*/  MUFU.EX2 R6, R6 ;  /* 0x0000000600067308 */ /* 0x000e620000000800 */
[----:B0-----:R-:W-:-:S01]  /*5ea0*/  FFMA.FTZ R120, R68, UR43, -R8 ;  /* 0x0000002b44787c23 */ /* 0x001fc20008010808 */
        /* <DEDUP_REMOVED lines=14> */
[----:B------:R2:W-:Y:S02]  /*5f90*/  MUFU.EX2 R69, R124 ;  /* 0x0000007c00457308 */ /* 0x0005e40000000800 */
        /* <DEDUP_REMOVED lines=15> */
[----:B------:R-:W-:-:S05]  /*6090*/  FMNMX.FTZ R0, R71, R0, !PT ;  /* 0x0000000047007209 */ /* 0x000fca0007810000 */
[----:B------:R-:W3:Y:S01]  /*60a0*/  SHFL.BFLY PT, R117, R0, 0x2, 0x1f ;  /* 0x0c401f0000757f89 */ /* 0x000ee200000e0000 */
[----:B------:R-:W-:Y:S08]  /*60b0*/  MUFU.EX2 R104, R104 ;  /* 0x0000006800687308 */ /* 0x000ff00000000800 */
[----:B------:R-:W-:Y:S08]  /*60c0*/  MUFU.EX2 R108, R108 ;  /* 0x0000006c006c7308 */ /* 0x000ff00000000800 */
[----:B------:R-:W-:Y:S01]  /*60d0*/  MUFU.EX2 R112, R112 ;  /* 0x0000007000707308 */ /* 0x000fe20000000800 */
[----:B---3--:R-:W-:-:S07]  /*60e0*/  FMNMX.FTZ R117, R0, R117, !PT ;  /* 0x0000007500757209 */ /* 0x008fce0007810000 */
[----:B------:R-:W-:Y:S01]  /*60f0*/  MUFU.EX2 R116, R116 ;  /* 0x0000007400747308 */ /* 0x000fe20000000800 */
[----:B------:R-:W3:Y:S07]  /*6100*/  SHFL.BFLY PT, R0, R117, 0x1, 0x1f ;  /* 0x0c201f0075007f89 */ /* 0x000eee00000e0000 */
[----:B------:R-:W-:Y:S08]  /*6110*/  MUFU.EX2 R88, R88 ;  /* 0x0000005800587308 */ /* 0x000ff00000000800 */
[----:B------:R-:W-:Y:S08]  /*6120*/  MUFU.EX2 R89, R89 ;  /* 0x0000005900597308 */ /* 0x000ff00000000800 */
[----:B------:R-:W-:Y:S01]  /*6130*/  MUFU.EX2 R92, R92 ;  /* 0x0000005c005c7308 */ /* 0x000fe20000000800 */
[----:B---3--:R-:W-:Y:S01]  /*6140*/  FMNMX.FTZ R0, R117, R0, !PT ;  /* 0x0000000075007209 */ /* 0x008fe20007810000 */
        /* <DEDUP_REMOVED lines=8> */
[----:B------:R-:W-:-:S01]  /*61d0*/  FFMA.FTZ R125, R122, UR43, -R68 ;  /* 0x0000002b7a7d7c23 */ /* 0x000fc20008010844 */
[--C-:B------:R-:W-:Y:S01]  /*61e0*/  FFMA.FTZ R117, R123, UR43, -R68.reuse ;  /* 0x0000002b7b757c23 */ /* 0x100fe20008010844 */
[----:B------:R-:W-:Y:S01]  /*61f0*/  FMUL.FTZ R7, R128, UR43 ;  /* 0x0000002b80077c20 */ /* 0x000fe20008410000 */
[--C-:B------:R-:W-:Y:S01]  /*6200*/  FFMA.FTZ R121, R126, UR43, -R68.reuse ;  /* 0x0000002b7e797c23 */ /* 0x100fe20008010844 */
[----:B------:R-:W-:-:S01]  /*6210*/  FFMA.FTZ R122, R127, UR43, -R68 ;  /* 0x0000002b7f7a7c23 */ /* 0x000fc20008010844 */
[--C-:B------:R-:W-:Y:S01]  /*6220*/  FFMA.FTZ R123, R130, UR43, -R68.reuse ;  /* 0x0000002b827b7c23 */ /* 0x100fe20008010844 */
[----:B--2---:R-:W-:-:S01]  /*6230*/  FFMA.FTZ R124, R131, UR43, -R68 ;  /* 0x0000002b837c7c23 */ /* 0x004fc20008010844 */
[----:B------:R2:W-:Y:S01]  /*6240*/  MUFU.EX2 R120, R125 ;  /* 0x0000007d00787308 */ /* 0x0005e20000000800 */
[----:B-1----:R-:W-:-:S01]  /*6250*/  FFMA.FTZ R127, R6, R4, R9 ;  /* 0x00000004067f7223 */ /* 0x002fc20000010009 */
[--C-:B------:R-:W-:Y:S01]  /*6260*/  FFMA.FTZ R126, R135, UR43, -R68.reuse ;  /* 0x0000002b877e7c23 */ /* 0x100fe20008010844 */
[----:B------:R-:W-:-:S01]  /*6270*/  FFMA.FTZ R106, R106, UR43, -R68 ;  /* 0x0000002b6a6a7c23 */ /* 0x000fc20008010844 */
[----:B------:R-:W-:Y:S01]  /*6280*/  FFMA.FTZ R107, R107, UR43, -R68 ;  /* 0x0000002b6b6b7c23 */ /* 0x000fe20008010844 */
[----:B0-----:R-:W-:-:S01]  /*6290*/  FADD.FTZ R128, R10, R127 ;  /* 0x0000007f0a807221 */ /* 0x001fc20000010000 */
[--C-:B------:R-:W-:Y:S01]  /*62a0*/  FFMA.FTZ R110, R110, UR43, -R68.reuse ;  /* 0x0000002b6e6e7c23 */ /* 0x100fe20008010844 */
[----:B------:R-:W-:-:S01]  /*62b0*/  FFMA.FTZ R111, R111, UR43, -R68 ;  /* 0x0000002b6f6f7c23 */ /* 0x000fc20008010844 */
[----:B------:R-:W0:Y:S01]  /*62c0*/  MUFU.EX2 R7, R7 ;  /* 0x0000000700077308 */ /* 0x000e220000000800 */
[----:B--2---:R-:W-:-:S01]  /*62d0*/  FFMA.FTZ R125, R134, UR43, -R68 ;  /* 0x0000002b867d7c23 */ /* 0x004fc20008010844 */
        /* <DEDUP_REMOVED lines=50> */
[----:B------:R-:W-:-:S06]  /*6600*/  FADD.FTZ R128, R104, R3 ;  /* 0x0000000368807221 */ /* 0x000fcc0000010000 */
[----:B------:R-:W0:Y:S01]  /*6610*/  MUFU.EX2 R107, R107 ;  /* 0x0000006b006b7308 */ /* 0x000e220000000800 */
[----:B-1----:R-:W-:-:S07]  /*6620*/  FADD.FTZ R127, R126, R127 ;  /* 0x0000007f7e7f7221 */ /* 0x002fce0000010000 */
        /* <DEDUP_REMOVED lines=82> */
[----:B------:R-:W-:-:S05]  /*6b50*/  @!P1 VIADD R3, R129, 0x13240 ;  /* 0x0001324081039836 */ /* 0x000fca0000000000 */
[----:B------:R-:W-:Y:S01]  /*6b60*/  @!P1 PRMT R3, RZ, 0x654, R3 ;  /* 0x00000654ff039816 */ /* 0x000fe20000000003 */
[----:B------:R-:W0:Y:S01]  /*6b70*/  MUFU.EX2 R59, R59 ;  /* 0x0000003b003b7308 */ /* 0x000e220000000800 */
[----:B-1----:R-:W-:-:S02]  /*6b80*/  FADD.FTZ R128, R58, R127 ;  /* 0x0000007f3a807221 */ /* 0x002fc40000010000 */
[----:B------:R1:W-:Y:S05]  /*6b90*/  @!P1 SYNCS.ARRIVE.TRANS64.RED.A1T0 RZ, [R3+URZ], RZ ;  /* 0x000000ff03ff99a7 */ /* 0x0003ea000810043f */
        /* <DEDUP_REMOVED lines=20> */
[----:B--2---:R-:W-:-:S01]  /*6ce0*/  FADD.FTZ R127, R67, R68 ;  /* 0x00000044437f7221 */ /* 0x004fc20000010000 */
[----:B------:R-:W-:-:S03]  /*6cf0*/  FADD.FTZ R4, R69, R4 ;  /* 0x0000000445047221 */ /* 0x000fc60000010000 */
[----:B-1----:R-:W-:-:S04]  /*6d00*/  FADD.FTZ R68, R76, R127 ;  /* 0x0000007f4c447221 */ /* 0x002fc80000010000 */
[----:B0-----:R-:W-:Y:S01]  /*6d10*/  FADD.FTZ R3, R71, R68 ;  /* 0x0000004447037221 */ /* 0x001fe20000010000 */
[----:B------:R-:W-:Y:S06]  /*6d20*/  @!P0 BRA `(.L_x_11849) ;  /* 0x0000000000048947 */ /* 0x000fec0003800000 */
[----:B------:R-:W-:Y:S01]  /*6d30*/  BPT.TRAP 0x1 ;  /* 0x000000040000795c */ /* 0x000fe20000300000 */
.L_x_11849:
        /* <DEDUP_REMOVED lines=83> */
.L_x_11840:
[----:B------:R-:W-:-:S13]  /*7270*/  ISETP.LE.AND P2, PT, RZ, UR22, PT ;  /* 0x00000016ff007c0c */ /* 0x000fda000bf43270 */
[----:B------:R-:W-:Y:S05]  /*7280*/  @!P2 BRA `(.L_x_11851) ;  /* 0x00000020009ca947 */ /* 0x000fea0003800000 */
[----:B------:R-:W-:Y:S01]  /*7290*/  IMAD.MOV.U32 R9, RZ, RZ, R0 ;  /* 0x000000ffff097224 */ /* 0x000fe200078e0000 */
[----:B------:R-:W-:Y:S01]  /*72a0*/  UMOV UR21, UR46 ;  /* 0x0000002e00157c82 */ /* 0x000fe20008000000 */
[----:B------:R-:W-:Y:S01]  /*72b0*/  IMAD.MOV.U32 R7, RZ, RZ, R2 ;  /* 0x000000ffff077224 */ /* 0x000fe200078e0002 */
[----:B------:R-:W-:-:S06]  /*72c0*/  UMOV UR20, UR36 ;  /* 0x0000002400147c82 */ /* 0x000fcc0008000000 */
.L_x_11861:
[----:B------:R-:W-:-:S04]  /*72d0*/  UIADD3 UR36, UR20, 0x1, URZ ;  /* 0x0000000114247890 */ /* 0x000fc8000fffe03f */
[----:B------:R-:W-:-:S04]  /*72e0*/  UISETP.NE.AND UP0, UPT, UR36, 0x2, UPT ;  /* 0x000000022400788c */ /* 0x000fc8000bf05270 */
[----:B------:R-:W-:Y:S02]  /*72f0*/  USEL UR46, URZ, 0x1, UP0 ;  /* 0x000000013f2e7887 */ /* 0x000fe40008000000 */
[----:B------:R-:W-:Y:S02]  /*7300*/  USEL UR36, UR36, URZ, UP0 ;  /* 0x0000003f24247287 */ /* 0x000fe40008000000 */
[----:B------:R-:W-:Y:S01]  /*7310*/  ULOP3.LUT UR46, UR21, UR46, URZ, 0x3c, !UPT ;  /* 0x0000002e152e7292 */ /* 0x000fe2000f8e3c3f */
[----:B------:R-:W-:Y:S11]  /*7320*/  @!P0 BRA `(.L_x_11852) ;  /* 0x0000000000048947 */ /* 0x000ff60003800000 */
[----:B------:R-:W-:Y:S01]  /*7330*/  BPT.TRAP 0x1 ;  /* 0x000000040000795c */ /* 0x000fe20000300000 */
.L_x_11852:
[----:B------:R-:W-:Y:S01]  /*7340*/  ULEA UR6, UR36, UR45, 0x3 ;  /* 0x0000002d24067291 */ /* 0x000fe2000f8e183f */
[----:B------:R-:W-:-:S05]  /*7350*/  IMAD.U32 R0, RZ, RZ, UR46 ;  /* 0x0000002eff007e24 */ /* 0x000fca000f8e00ff */
[----:B------:R-:W-:-:S04]  /*7360*/  SHF.L.U32 R0, R0, 0x1f, RZ ;  /* 0x0000001f00007819 */ /* 0x000fc800000006ff */
[----:B------:R0:W1:Y:S01]  /*7370*/  SYNCS.PHASECHK.TRANS64.TRYWAIT P2, [UR6+0x13230], R0 ;  /* 0x01323000ff0075a7 */ /* 0x0000620008040146 */
[----:B------:R-:W-:Y:S05]  /*7380*/  @!P0 BRA `(.L_x_11853) ;  /* 0x0000000000048947 */ /* 0x000fea0003800000 */
[----:B------:R-:W-:Y:S01]  /*7390*/  BPT.TRAP 0x1 ;  /* 0x000000040000795c */ /* 0x000fe20000300000 */
.L_x_11853:
[----:B-1----:R-:W-:Y:S05]  /*73a0*/  @P2 BRA `(.L_x_11854) ;  /* 0x0000000000082947 */ /* 0x002fea0003800000 */
[----:B------:R-:W1:Y:S02]  /*73b0*/  SYNCS.PHASECHK.TRANS64.TRYWAIT P2, [UR6+0x13230], R0 ;  /* 0x01323000ff0075a7 */ /* 0x000e640008040146 */
[----:B-1----:R-:W-:Y:S05]  /*73c0*/  @!P2 BRA `(.L_x_11855) ;  /* 0x0000008c002ca947 */ /* 0x002fea0003800000 */
.L_x_11854:
        /* <DEDUP_REMOVED lines=64> */
.L_x_11856:
[----:B------:R-:W-:Y:S01]  /*77d0*/  ULEA UR11, UR20, UR45, 0x3 ;  /* 0x0000002d140b7291 */ /* 0x000fe2000f8e183f */
[----:B01----:R-:W-:-:S05]  /*77e0*/  IMAD.U32 R0, RZ, RZ, UR21 ;  /* 0x00000015ff007e24 */ /* 0x003fca000f8e00ff */
[----:B------:R-:W-:-:S04]  /*77f0*/  SHF.L.U32 R0, R0, 0x1f, RZ ;  /* 0x0000001f00007819 */ /* 0x000fc800000006ff */
[----:B------:R0:W1:Y:S01]  /*7800*/  SYNCS.PHASECHK.TRANS64.TRYWAIT P2, [UR11+0x13250], R0 ;  /* 0x01325000ff0075a7 */ /* 0x000062000804014b */
[----:B------:R-:W-:Y:S05]  /*7810*/  @!P0 BRA `(.L_x_11857) ;  /* 0x0000000000048947 */ /* 0x000fea0003800000 */
[----:B------:R-:W-:Y:S01]  /*7820*/  BPT.TRAP 0x1 ;  /* 0x000000040000795c */ /* 0x000fe20000300000 */
.L_x_11857:
[----:B-1----:R-:W-:Y:S05]  /*7830*/  @P2 BRA `(.L_x_11858) ;  /* 0x0000000000082947 */ /* 0x002fea0003800000 */
[----:B------:R-:W1:Y:S02]  /*7840*/  SYNCS.PHASECHK.TRANS64.TRYWAIT P2, [UR11+0x13250], R0 ;  /* 0x01325000ff0075a7 */ /* 0x000e64000804014b */
[----:B-1----:R-:W-:Y:S05]  /*7850*/  @!P2 BRA `(.L_x_11859) ;  /* 0x000000880020a947 */ /* 0x002fea0003800000 */
.L_x_11858:
        /* <DEDUP_REMOVED lines=158> */
[----:B------:R-:W0:Y:S01]  /*8240*/  MUFU.EX2 R10, R10 ;  /* 0x0000000a000a7308 */ /* 0x000e220000000800 */
[----:B------:R-:W-:-:S02]  /*8250*/  WARPGROUP.DEPBAR.LE gsb0, 0x0 ;  /* 0x00008000000079c5 */ /* 0x000fc40000010000 */
[--C-:B------:R-:W-:Y:S01]  /*8260*/  FFMA.FTZ R117, R122, UR43, -R8.reuse ;  /* 0x0000002b7a757c23 */ /* 0x100fe20008010808 */
[----:B------:R-:W-:-:S01]  /*8270*/  FFMA.FTZ R120, R123, UR43, -R8 ;  /* 0x0000002b7b787c23 */ /* 0x000fc20008010808 */
[--C-:B------:R-:W-:Y:S01]  /*8280*/  FFMA.FTZ R121, R126, UR43, -R8.reuse ;  /* 0x0000002b7e797c23 */ /* 0x100fe20008010808 */
[----:B------:R-:W-:-:S02]  /*8290*/  FFMA.FTZ R122, R127, UR43, -R8 ;  /* 0x0000002b7f7a7c23 */ /* 0x000fc40008010808 */
[----:B------:R-:W-:Y:S01]  /*82a0*/  MUFU.EX2 R6, R6 ;  /* 0x0000000600067308 */ /* 0x000fe20000000800 */
[----:B------:R-:W-:-:S01]  /*82b0*/  FFMA.FTZ R123, R130, UR43, -R8 ;  /* 0x0000002b827b7c23 */ /* 0x000fc20008010808 */
[----:B------:R-:W-:Y:S01]  /*82c0*/  WARPGROUP.ARRIVE ;  /* 0x00000000000079c5 */ /* 0x000fe20000000000 */
[----:B------:R-:W-:-:S01]  /*82d0*/  FFMA.FTZ R124, R131, UR43, -R8 ;  /* 0x0000002b837c7c23 */ /* 0x000fc20008010808 */
[--C-:B------:R-:W-:Y:S01]  /*82e0*/  FFMA.FTZ R125, R134, UR43, -R8.reuse ;  /* 0x0000002b867d7c23 */ /* 0x100fe20008010808 */
[----:B------:R-:W-:-:S01]  /*82f0*/  FFMA.FTZ R126, R135, UR43, -R8 ;  /* 0x0000002b877e7c23 */ /* 0x000fc20008010808 */
[--C-:B------:R-:W-:Y:S01]  /*8300*/  FFMA.FTZ R106, R106, UR43, -R8.reuse ;  /* 0x0000002b6a6a7c23 */ /* 0x100fe20008010808 */
[----:B------:R-:W-:-:S01]  /*8310*/  FFMA.FTZ R107, R107, UR43, -R8 ;  /* 0x0000002b6b6b7c23 */ /* 0x000fc20008010808 */
        /* <DEDUP_REMOVED lines=18> */
[----:B------:R-:W-:Y:S01]  /*8440*/  UIADD3 UR6, UR10, 0x200, URZ ;  /* 0x000002000a067890 */ /* 0x000fe2000fffe03f */
[----:B------:R-:W-:-:S01]  /*8450*/  FFMA.FTZ R102, R102, UR43, -R8 ;  /* 0x0000002b66667c23 */ /* 0x000fc20008010808 */
[--C-:B------:R-:W-:Y:S01]  /*8460*/  FFMA.FTZ R103, R103, UR43, -R8.reuse ;  /* 0x0000002b67677c23 */ /* 0x100fe20008010808 */
[----:B------:R-:W-:Y:S01]  /*8470*/  UMOV UR7, 0xc0000010 ;  /* 0xc000001000077882 */ /* 0x000fe20000000000 */
        /* <DEDUP_REMOVED lines=181> */
.L_x_11860:
        /* <DEDUP_REMOVED lines=83> */
.L_x_11851:
[----:B------:R-:W-:Y:S06]  /*9500*/  BAR.ARV 0x8, 0x1a0 ;  /* 0x0206800000007b1d */ /* 0x000fec0000002000 */
[----:B------:R-:W-:Y:S05]  /*9510*/  @!P0 BRA `(.L_x_11862) ;  /* 0x0000000000048947 */ /* 0x000fea0003800000 */
[----:B------:R-:W-:Y:S01]  /*9520*/  BPT.TRAP 0x1 ;  /* 0x000000040000795c */ /* 0x000fe20000300000 */
.L_x_11862:
[----:B------:R-:W-:Y:S01]  /*9530*/  ULEA UR14, UR36, UR45, 0x3 ;  /* 0x0000002d240e7291 */ /* 0x000fe2000f8e183f */
[----:B------:R-:W-:-:S05]  /*9540*/  IMAD.U32 R5, RZ, RZ, UR46 ;  /* 0x0000002eff057e24 */ /* 0x000fca000f8e00ff */
[----:B------:R-:W-:-:S04]  /*9550*/  SHF.L.U32 R5, R5, 0x1f, RZ ;  /* 0x0000001f05057819 */ /* 0x000fc800000006ff */
[----:B------:R0:W1:Y:S01]  /*9560*/  SYNCS.PHASECHK.TRANS64.TRYWAIT P1, [UR14+0x13250], R5 ;  /* 0x01325005ff0075a7 */ /* 0x000062000802014e */
[----:B------:R-:W-:Y:S05]  /*9570*/  @!P0 BRA `(.L_x_11863) ;  /* 0x0000000000048947 */ /* 0x000fea0003800000 */
[----:B------:R-:W-:Y:S01]  /*9580*/  BPT.TRAP 0x1 ;  /* 0x000000040000795c */ /* 0x000fe20000300000 */
.L_x_11863:
[----:B-1----:R-:W-:Y:S05]  /*9590*/  @P1 BRA `(.L_x_11864) ;  /* 0x0000000000081947 */ /* 0x002fea0003800000 */
[----:B------:R-:W1:Y:S02]  /*95a0*/  SYNCS.PHASECHK.TRANS64.TRYWAIT P1, [UR14+0x13250], R5 ;  /* 0x01325005ff0075a7 */ /* 0x000e64000802014e */
[----:B-1----:R-:W-:Y:S05]  /*95b0*/  @!P1 BRA `(.L_x_11865) ;  /* 0x0000006800e09947 */ /* 0x002fea0003800000 */
.L_x_11864:
        /* <DEDUP_REMOVED lines=12> */
[----:B------:R-:W-:Y:S01]  /*9680*/  @UP0 UIMAD UR7, UR38, UR10, URZ ;  /* 0x0000000a260702a4 */ /* 0x000fe2000f8e023f */
[----:B------:R-:W-:Y:S01]  /*9690*/  @UP0 ULDC.64 UR12, c[0x0][0x9d0] ;  /* 0x00027400000c0ab9 */ /* 0x000fe20000000a00 */
[----:B------:R-:W-:Y:S02]  /*96a0*/  @UP0 UIMAD.WIDE.U32 UR8, UR37, UR10, URZ ;  /* 0x0000000a250802a5 */ /* 0x000fe4000f8e003f */
[----:B------:R-:W-:Y:S02]  /*96b0*/  @UP0 UIMAD UR7, UR37, UR11, UR7 ;  /* 0x0000000b250702a4 */ /* 0x000fe4000f8e0207 */
[----:B------:R-:W-:Y:S02]  /*96c0*/  UIMAD UR10, UR36, 0x280, UR45 ;  /* 0x00000280240a78a4 */ /* 0x000fe4000f8e022d */
[----:B------:R-:W-:-:S02]  /*96d0*/  @UP0 UIMAD UR6, UR6, UR12, URZ ;  /* 0x0000000c060602a4 */ /* 0x000fc4000f8e023f */
        /* <DEDUP_REMOVED lines=70> */
.L_x_11866:
        /* <DEDUP_REMOVED lines=42> */
.L_x_11833:
        /* <DEDUP_REMOVED lines=12> */
[----:B------:R-:W1:Y:S01]  /*9ea0*/  S2R R43, SR_SWINHI ;  /* 0x00000000002b7919 */ /* 0x000e620000002f00 */
        /* <DEDUP_REMOVED lines=19> */
[----:B0-----:R-:W-:Y:S01]  /*9fe0*/  LOP3.LUT P0, R6, R38, 0x3, RZ, 0xc0, !PT ;  /* 0x0000000326067812 */ /* 0x001fe2000780c0ff */
[----:B------:R-:W-:Y:S01]  /*9ff0*/  USHF.L.U64.HI UR9, UR37, 0x2, UR38 ;  /* 0x0000000225097899 */ /* 0x000fe20008010226 */
[----:B------:R-:W-:Y:S01]  /*a000*/  F2FP.BF16.F32.PACK_AB R36, R36, R57 ;  /* 0x000000392424723e */ /* 0x000fe200000010ff */
[----:B------:R-:W-:Y:S01]  /*a010*/  UIADD3 UR6, UP2, UR8, UR6, URZ ;  /* 0x0000000608067290 */ /* 0x000fe2000ff5e03f */
[----:B------:R-:W-:-:S02]  /*a020*/  ISETP.EQ.OR P0, PT, R6, 0x3, !P0 ;  /* 0x000000030600780c */ /* 0x000fc40004702670 */
[----:B------:R-:W-:Y:S02]  /*a030*/  MOV R6, R0 ;  /* 0x0000000000067202 */ /* 0x000fe40000000f00 */
[----:B-1----:R-:W-:Y:S01]  /*a040*/  MOV R7, R43 ;  /* 0x0000002b00077202 */ /* 0x002fe20000000f00 */
[----:B------:R-:W-:Y:S01]  /*a050*/  @UP1 UIADD3 UR4, UP3, UR8, UR4, URZ ;  /* 0x0000000408041290 */ /* 0x000fe2000ff7e03f */
[----:B------:R-:W-:Y:S01]  /*a060*/  SEL R37, R11, R8, P0 ;  /* 0x000000080b257207 */ /* 0x000fe20000000000 */
[----:B------:R-:W-:Y:S01]  /*a070*/  UIADD3.X UR7, UR9, UR7, URZ, UP2, !UPT ;  /* 0x0000000709077290 */ /* 0x000fe200097fe43f */
[----:B------:R-:W-:Y:S01]  /*a080*/  SEL R39, R8, R11, P0 ;  /* 0x0000000b08277207 */ /* 0x000fe20000000000 */
[----:B------:R-:W-:Y:S01]  /*a090*/  IMAD.WIDE R8, R157, 0x2, R6 ;  /* 0x000000029d087825 */ /* 0x000fe200078e0206 */
[----:B------:R-:W-:Y:S01]  /*a0a0*/  F2FP.BF16.F32.PACK_AB R21, R21, R24 ;  /* 0x000000181515723e */ /* 0x000fe200000010ff */
[----:B------:R-:W-:Y:S01]  /*a0b0*/  @UP1 UIADD3.X UR5, UR9, UR5, URZ, UP3, !UPT ;  /* 0x0000000509051290 */ /* 0x000fe20009ffe43f */
[----:B------:R-:W-:-:S02]  /*a0c0*/  F2FP.BF16.F32.PACK_AB R14, R13, R14 ;  /* 0x0000000e0d0e723e */ /* 0x000fc400000010ff */
[C---:B------:R-:W-:Y:S02]  /*a0d0*/  IADD3 R51, P3, R8.reuse, 0x20, RZ ;  /* 0x0000002008337810 */ /* 0x040fe40007f7e0ff */
[C---:B------:R-:W-:Y:S02]  /*a0e0*/  LOP3.LUT R15, R8.reuse, 0x380, RZ, 0xc0, !PT ;  /* 0x00000380080f7812 */ /* 0x040fe400078ec0ff */
[----:B------:R-:W-:Y:S02]  /*a0f0*/  LOP3.LUT R2, R51, 0x380, RZ, 0xc0, !PT ;  /* 0x0000038033027812 */ /* 0x000fe400078ec0ff */
[C---:B------:R-:W-:Y:S02]  /*a100*/  IADD3 R57, P1, R8.reuse, 0x60, RZ ;  /* 0x0000006008397810 */ /* 0x040fe40007f3e0ff */
[----:B------:R-:W-:Y:S02]  /*a110*/  IADD3 R53, P2, R8, 0x40, RZ ;  /* 0x0000004008357810 */ /* 0x000fe40007f5e0ff */
[----:B------:R-:W-:Y:S01]  /*a120*/  SEL R33, R25, R20, P0 ;  /* 0x0000001419217207 */ /* 0x000fe20000000000 */
[--C-:B------:R-:W-:Y:S01]  /*a130*/  IMAD.X R11, RZ, RZ, R9.reuse, P1 ;  /* 0x000000ffff0b7224 */ /* 0x100fe200008e0609 */
[----:B------:R-:W-:Y:S01]  /*a140*/  SEL R49, R10, R55, P0 ;  /* 0x000000370a317207 */ /* 0x000fe20000000000 */
[----:B------:R-:W-:Y:S01]  /*a150*/  IMAD.X R13, RZ, RZ, R9, P2 ;  /* 0x000000ffff0d7224 */ /* 0x000fe200010e0609 */
        /* <DEDUP_REMOVED lines=8> */
[----:B------:R-:W-:Y:S02]  /*a1e0*/  F2FP.BF16.F32.PACK_AB R29, R29, R56 ;  /* 0x000000381d1d723e */ /* 0x000fe400000010ff */
[----:B------:R-:W-:Y:S02]  /*a1f0*/  F2FP.BF16.F32.PACK_AB R27, R26, R27 ;  /* 0x0000001b1a1b723e */ /* 0x000fe400000010ff */
[----:B------:R-:W-:Y:S02]  /*a200*/  SEL R47, R21, R14, P0 ;  /* 0x0000000e152f7207 */ /* 0x000fe40000000000 */
[----:B------:R-:W-:Y:S02]  /*a210*/  LOP3.LUT R10, R53, 0x380, RZ, 0xc0, !PT ;  /* 0x00000380350a7812 */ /* 0x000fe400078ec0ff */
[----:B------:R-:W-:-:S02]  /*a220*/  LOP3.LUT R20, R57, 0x380, RZ, 0xc0, !PT ;  /* 0x0000038039147812 */ /* 0x000fc400078ec0ff */
[----:B------:R-:W-:Y:S02]  /*a230*/  SEL R21, R14, R21, P0 ;  /* 0x000000150e157207 */ /* 0x000fe40000000000 */
[----:B------:R-:W-:Y:S02]  /*a240*/  LOP3.LUT R14, R2, R51, RZ, 0x3c, !PT ;  /* 0x00000033020e7212 */ /* 0x000fe400078e3cff */
        /* <DEDUP_REMOVED lines=8> */
[----:B------:R-:W-:Y:S02]  /*a2d0*/  SHF.R.U64 R10, R10, 0x3, RZ ;  /* 0x000000030a0a7819 */ /* 0x000fe400000012ff */
[----:B------:R-:W-:Y:S02]  /*a2e0*/  SHF.R.U64 R20, R20, 0x3, RZ ;  /* 0x0000000314147819 */ /* 0x000fe400000012ff */
[----:B------:R-:W-:-:S02]  /*a2f0*/  SEL R29, R29, R36, P0 ;  /* 0x000000241d1d7207 */ /* 0x000fc40000000000 */
[----:B------:R-:W-:Y:S02]  /*a300*/  SEL R27, R27, R30, P0 ;  /* 0x0000001e1b1b7207 */ /* 0x000fe40000000000 */
[----:B------:R-:W-:Y:S02]  /*a310*/  LOP3.LUT R12, R10, R53, RZ, 0x3c, !PT ;  /* 0x000000350a0c7212 */ /* 0x000fe400078e3cff */
[----:B------:R-:W-:Y:S02]  /*a320*/  MOV R9, R8 ;  /* 0x0000000800097202 */ /* 0x000fe40000000f00 */
[----:B------:R-:W-:Y:S02]  /*a330*/  LOP3.LUT R10, R20, R57, RZ, 0x3c, !PT ;  /* 0x00000039140a7212 */ /* 0x000fe400078e3cff */
        /* <DEDUP_REMOVED lines=18> */
[----:B------:R-:W-:Y:S01]  /*a460*/  SHFL.IDX PT, R47, R47, R32, 0x1c1f ;  /* 0x001c1f202f2f7589 */ /* 0x000fe200000e0000 */
[----:B------:R-:W-:Y:S01]  /*a470*/  MOV R5, R10 ;  /* 0x0000000a00057202 */ /* 0x000fe20000000f00 */
[----:B------:R-:W-:-:S02]  /*a480*/  IMAD.U32 R10, RZ, RZ, UR4 ;  /* 0x00000004ff0a7e24 */ /* 0x000fc4000f8e00ff */
[----:B------:R-:W-:Y:S01]  /*a490*/  SHFL.IDX PT, R49, R49, R32, 0x1c1f ;  /* 0x001c1f2031317589 */ /* 0x000fe200000e0000 */
[----:B--2---:R-:W-:Y:S01]  /*a4a0*/  SEL R13, R43, R24, P0 ;  /* 0x000000182b0d7207 */ /* 0x004fe20000000000 */
[----:B------:R-:W-:Y:S01]  /*a4b0*/  IMAD.U32 R8, RZ, RZ, UR6 ;  /* 0x00000006ff087e24 */ /* 0x000fe2000f8e00ff */
[----:B------:R-:W-:Y:S01]  /*a4c0*/  SEL R15, R24, R43, P0 ;  /* 0x0000002b180f7207 */ /* 0x000fe20000000000 */
[----:B------:R-:W0:Y:S01]  /*a4d0*/  SHFL.IDX PT, R20, R29, R2, 0x1c1f ;  /* 0x001c1f021d147589 */ /* 0x000e2200000e0000 */
[----:B------:R-:W-:-:S03]  /*a4e0*/  IMAD.U32 R11, RZ, RZ, UR5 ;  /* 0x00000005ff0b7e24 */ /* 0x000fc6000f8e00ff */
[----:B------:R-:W1:Y:S01]  /*a4f0*/  SHFL.IDX PT, R34, R27, R2, 0x1c1f ;  /* 0x001c1f021b227589 */ /* 0x000e6200000e0000 */
        /* <DEDUP_REMOVED lines=8> */
[----:B------:R-:W-:Y:S02]  /*a580*/  SEL R27, R34, R45, P0 ;  /* 0x0000002d221b7207 */ /* 0x000fe40000000000 */
[----:B--2---:R-:W-:Y:S02]  /*a590*/  SEL R37, R47, R32, P0 ;  /* 0x000000202f257207 */ /* 0x004fe40000000000 */
[----:B------:R-:W-:Y:S02]  /*a5a0*/  SEL R39, R32, R47, P0 ;  /* 0x0000002f20277207 */ /* 0x000fe40000000000 */
[----:B---3--:R-:W-:-:S02]  /*a5b0*/  SEL R29, R49, R40, P0 ;  /* 0x00000028311d7207 */ /* 0x008fc40000000000 */
[----:B------:R-:W-:Y:S01]  /*a5c0*/  SEL R31, R40, R49, P0 ;  /* 0x00000031281f7207 */ /* 0x000fe20000000000 */
[----:B------:R0:W-:Y:S01]  /*a5d0*/  STSM.16.M88.4 [R9], R12 ;  /* 0x0000000c09007844 */ /* 0x0001e20000000200 */
[----:B------:R-:W-:-:S03]  /*a5e0*/  PLOP3.LUT P0, PT, PT, PT, UP1, 0x80, 0x0 ;  /* 0x000000000000781c */ /* 0x000fc60003f0f018 */
[----:B------:R1:W-:Y:S04]  /*a5f0*/  STSM.16.M88.4 [R44], R24 ;  /* 0x000000182c007844 */ /* 0x0003e80000000200 */
[----:B------:R1:W-:Y:S04]  /*a600*/  STSM.16.M88.4 [R42], R36 ;  /* 0x000000242a007844 */ /* 0x0003e80000000200 */
[----:B------:R1:W-:Y:S01]  /*a610*/  STSM.16.M88.4 [R5], R28 ;  /* 0x0000001c05007844 */ /* 0x0003e20000000200 */
[----:B------:R-:W-:Y:S01]  /*a620*/  BAR.SYNC.DEFER_BLOCKING 0x1, 0x180 ;  /* 0x0046000000007b1d */ /* 0x000fe20000010000 */
[----:B0-----:R-:W-:-:S05]  /*a630*/  IMAD.U32 R9, RZ, RZ, UR7 ;  /* 0x00000007ff097e24 */ /* 0x001fca000f8e00ff */
[----:B------:R-:W2:Y:S04]  /*a640*/  @P1 LDG.E R2, desc[UR52][R8.64] ;  /* 0x0000003408021981 */ /* 0x000ea8000c1e1900 */
[----:B------:R-:W3:Y:S01]  /*a650*/  @P0 LDG.E R10, desc[UR52][R10.64] ;  /* 0x000000340a0a0981 */ /* 0x000ee2000c1e1900 */
[----:B------:R-:W-:Y:S01]  /*a660*/  UMOV UR4, URZ ;  /* 0x0000003f00047c82 */ /* 0x000fe20008000000 */
[----:B------:R-:W-:Y:S01]  /*a670*/  ULDC UR8, c[0x0][0xa88] ;  /* 0x0002a20000087ab9 */ /* 0x000fe20000000800 */
        /* <DEDUP_REMOVED lines=9> */
.L_x_11869:
[----:B------:R-:W-:Y:S01]  /*a710*/  USHF.R.S32.HI UR12, URZ, 0x1f, UR41 ;  /* 0x0000001f3f0c7899 */ /* 0x000fe20008011429 */
[----:B------:R-:W-:Y:S01]  /*a720*/  IMAD.U32 R2, RZ, RZ, UR39 ;  /* 0x00000027ff027e24 */ /* 0x000fe2000f8e00ff */
[----:B------:R-:W-:Y:S01]  /*a730*/  ULDC.64 UR10, c[0x0][0xb70] ;  /* 0x0002dc00000a7ab9 */ /* 0x000fe20000000a00 */
[----:B------:R-:W-:Y:S01]  /*a740*/  USHF.R.S32.HI UR5, URZ, 0x1f, UR4 ;  /* 0x0000001f3f057899 */ /* 0x000fe20008011404 */
[----:B------:R-:W-:Y:S01]  /*a750*/  IMAD R5, R16, 0x40, R22 ;  /* 0x0000004010057824 */ /* 0x000fe200078e0216 */
[----:B------:R-:W-:Y:S01]  /*a760*/  UIMAD UR9, UR12, UR10, URZ ;  /* 0x0000000a0c0972a4 */ /* 0x000fe2000f8e023f */
[----:B------:R-:W-:Y:S01]  /*a770*/  IMAD R9, R2, 0xc0, R19 ;  /* 0x000000c002097824 */ /* 0x000fe200078e0213 */
[----:B------:R-:W-:Y:S01]  /*a780*/  UIMAD.WIDE.U32 UR6, UR41, UR10, UR4 ;  /* 0x0000000a290672a5 */ /* 0x000fe2000f8e0004 */
[----:B------:R-:W-:Y:S01]  /*a790*/  IMAD.WIDE R6, R5, 0x2, R6 ;  /* 0x0000000205067825 */ /* 0x000fe200078e0206 */
[----:B------:R-:W-:Y:S01]  /*a7a0*/  UIMAD UR9, UR41, UR11, UR9 ;  /* 0x0000000b290972a4 */ /* 0x000fe2000f8e0209 */
[----:B------:R-:W-:Y:S01]  /*a7b0*/  LOP3.LUT P0, RZ, R23, 0x3, RZ, 0xc0, !PT ;  /* 0x0000000317ff7812 */ /* 0x000fe2000780c0ff */
[----:B------:R-:W-:Y:S01]  /*a7c0*/  USEL UR38, UR38, URZ, !UP0 ;  /* 0x0000003f26267287 */ /* 0x000fe2000c000000 */
[----:B------:R-:W-:Y:S01]  /*a7d0*/  SHF.R.S32.HI R2, RZ, 0x1f, R9 ;  /* 0x0000001fff027819 */ /* 0x000fe20000011409 */
[----:B------:R-:W-:Y:S01]  /*a7e0*/  ULDC.64 UR10, c[0x0][0xb78] ;  /* 0x0002de00000a7ab9 */ /* 0x000fe20000000a00 */
[----:B------:R-:W-:-:S02]  /*a7f0*/  UIADD3 UR7, UR7, UR9, URZ ;  /* 0x0000000907077290 */ /* 0x000fc4000fffe03f */
[----:B------:R-:W-:Y:S02]  /*a800*/  USEL UR37, UR37, URZ, !UP0 ;  /* 0x0000003f25257287 */ /* 0x000fe4000c000000 */
[----:B------:R-:W-:Y:S02]  /*a810*/  UIMAD UR9, UR38, UR10, URZ ;  /* 0x0000000a260972a4 */ /* 0x000fe4000f8e023f */
[----:B------:R-:W-:Y:S02]  /*a820*/  UIMAD.WIDE.U32 UR6, UR37, UR10, UR6 ;  /* 0x0000000a250672a5 */ /* 0x000fe4000f8e0006 */
[----:B------:R-:W-:-:S04]  /*a830*/  UIMAD UR9, UR37, UR11, UR9 ;  /* 0x0000000b250972a4 */ /* 0x000fc8000f8e0209 */
[----:B------:R-:W-:Y:S02]  /*a840*/  IADD3 R8, P1, R9, UR6, RZ ;  /* 0x0000000609087c10 */ /* 0x000fe4000ff3e0ff */
[----:B------:R-:W-:-:S05]  /*a850*/  IMAD.U32 R11, RZ, RZ, UR9 ;  /* 0x00000009ff0b7e24 */ /* 0x000fca000f8e00ff */
[----:B------:R-:W-:Y:S01]  /*a860*/  IADD3.X R5, R2, UR7, R11, P1, !PT ;  /* 0x0000000702057c10 */ /* 0x000fe20008ffe40b */
[----:B------:R-:W-:Y:S01]  /*a870*/  ULDC.64 UR6, c[0x0][0xb40] ;  /* 0x0002d00000067ab9 */ /* 0x000fe20000000a00 */
[----:B------:R-:W-:Y:S01]  /*a880*/  VIADD R2, R9, 0x8 ;  /* 0x0000000809027836 */ /* 0x000fe20000000000 */
[----:B------:R-:W-:Y:S02]  /*a890*/  LEA R32, P2, R8, UR6, 0x2 ;  /* 0x0000000608207c11 */ /* 0x000fe4000f8410ff */
[----:B------:R-:W-:Y:S02]  /*a8a0*/  IADD3 R11, P3, R6, 0x3000, RZ ;  /* 0x00003000060b7810 */ /* 0x000fe40007f7e0ff */
[----:B------:R-:W-:Y:S01]  /*a8b0*/  LEA.HI.X R33, R8, UR7, R5, 0x2, P2 ;  /* 0x0000000708217c11 */ /* 0x000fe200090f1405 */
[----:B------:R-:W-:Y:S01]  /*a8c0*/  ULDC.64 UR6, c[0x0][0xaa0] ;  /* 0x0002a80000067ab9 */ /* 0x000fe20000000a00 */
[C---:B------:R-:W-:Y:S01]  /*a8d0*/  IADD3 R5, P4, R6.reuse, 0x4800, RZ ;  /* 0x0000480006057810 */ /* 0x040fe20007f9e0ff */
[----:B------:R-:W-:Y:S01]  /*a8e0*/  IMAD.X R13, RZ, RZ, R7, P3 ;  /* 0x000000ffff0d7224 */ /* 0x000fe200018e0607 */
[----:B------:R-:W-:-:S02]  /*a8f0*/  IADD3 R15, P2, R6, 0x1800, RZ ;  /* 0x00001800060f7810 */ /* 0x000fc40007f5e0ff */
[----:B------:R-:W-:Y:S02]  /*a900*/  ISETP.GE.OR P1, PT, R9, UR8, P0 ;  /* 0x0000000809007c0c */ /* 0x000fe40008726670 */
[----:B------:R-:W-:Y:S02]  /*a910*/  ISETP.GE.OR P0, PT, R2, UR8, P0 ;  /* 0x0000000802007c0c */ /* 0x000fe40008706670 */
[----:B------:R-:W-:Y:S01]  /*a920*/  LOP3.LUT R8, R11, 0x380, RZ, 0xc0, !PT ;  /* 0x000003800b087812 */ /* 0x000fe200078ec0ff */
[----:B------:R-:W-:Y:S01]  /*a930*/  UIMAD UR5, UR5, UR6, URZ ;  /* 0x00000006050572a4 */ /* 0x000fe2000f8e023f */
[----:B------:R-:W-:Y:S01]  /*a940*/  LOP3.LUT R9, R6, 0x380, RZ, 0xc0, !PT ;  /* 0x0000038006097812 */ /* 0x000fe200078ec0ff */
[----:B------:R-:W-:Y:S01]  /*a950*/  IMAD.X R25, RZ, RZ, R7, P2 ;  /* 0x000000ffff197224 */ /* 0x000fe200010e0607 */
[----:B------:R-:W-:Y:S02]  /*a960*/  LOP3.LUT R2, R5, 0x380, RZ, 0xc0, !PT ;  /* 0x0000038005027812 */ /* 0x000fe400078ec0ff */
[----:B------:R-:W-:-:S02]  /*a970*/  LOP3.LUT R10, R15, 0x380, RZ, 0xc0, !PT ;  /* 0x000003800f0a7812 */ /* 0x000fc400078ec0ff */
[----:B------:R-:W-:Y:S01]  /*a980*/  SHF.R.U64 R8, R8, 0x3, RZ ;  /* 0x0000000308087819 */ /* 0x000fe200000012ff */
[--C-:B------:R-:W-:Y:S01]  /*a990*/  IMAD.MOV.U32 R20, RZ, RZ, R22.reuse ;  /* 0x000000ffff147224 */ /* 0x100fe200078e0016 */
[----:B------:R-:W-:Y:S01]  /*a9a0*/  SHF.R.U64 R9, R9, 0x3, RZ ;  /* 0x0000000309097819 */ /* 0x000fe200000012ff */
[----:B------:R0:W-:Y:S01]  /*a9b0*/  @!P0 STG.E desc[UR52][R32.64+0x20], R3 ;  /* 0x0000200320008986 */ /* 0x0001e2000c101934 */
[----:B------:R-:W-:Y:S02]  /*a9c0*/  SHF.R.U64 R2, R2, 0x3, RZ ;  /* 0x0000000302027819 */ /* 0x000fe400000012ff */
[----:B------:R-:W-:Y:S01]  /*a9d0*/  SHF.R.U64 R10, R10, 0x3, RZ ;  /* 0x000000030a0a7819 */ /* 0x000fe200000012ff */
[----:B------:R1:W-:Y:S01]  /*a9e0*/  @!P1 STG.E desc[UR52][R32.64], R4 ;  /* 0x0000000420009986 */ /* 0x0003e2000c101934 */
[----:B------:R-:W-:Y:S02]  /*a9f0*/  LOP3.LUT R12, R8, R11, RZ, 0x3c, !PT ;  /* 0x0000000b080c7212 */ /* 0x000fe400078e3cff */
[----:B------:R-:W-:Y:S01]  /*aa00*/  LOP3.LUT R6, R9, R6, RZ, 0x3c, !PT ;  /* 0x0000000609067212 */ /* 0x000fe200078e3cff */
[----:B------:R-:W-:Y:S01]  /*aa10*/  IMAD.X R9, RZ, RZ, R7, P4 ;  /* 0x000000ffff097224 */ /* 0x000fe200020e0607 */
[----:B------:R-:W-:Y:S01]  /*aa20*/  LOP3.LUT R8, R2, R5, RZ, 0x3c, !PT ;  /* 0x0000000502087212 */ /* 0x000fe200078e3cff */
[----:B------:R-:W-:Y:S01]  /*aa30*/  IMAD.U32 R5, RZ, RZ, UR6 ;  /* 0x00000006ff057e24 */ /* 0x000fe2000f8e00ff */
[----:B------:R-:W-:Y:S01]  /*aa40*/  SHF.R.S32.HI R21, RZ, 0x1f, R22 ;  /* 0x0000001fff157819 */ /* 0x000fe20000011416 */
[----:B------:R-:W-:Y:S01]  /*aa50*/  UIMAD UR5, UR4, UR7, UR5 ;  /* 0x00000007040572a4 */ /* 0x000fe2000f8e0205 */
[----:B------:R-:W-:Y:S01]  /*aa60*/  LOP3.LUT R24, R10, R15, RZ, 0x3c, !PT ;  /* 0x0000000f0a187212 */ /* 0x000fe200078e3cff */
[----:B------:R2:W5:Y:S01]  /*aa70*/  LD.E.128 R28, desc[UR52][R6.64] ;  /* 0x00000034061c7980 */ /* 0x000562000c101d00 */
[----:B------:R-:W-:Y:S01]  /*aa80*/  ULDC.64 UR6, c[0x0][0xae0] ;  /* 0x0002b80000067ab9 */ /* 0x000fe20000000a00 */
[----:B0-----:R-:W-:Y:S01]  /*aa90*/  IMAD.WIDE.U32 R2, R5, UR4, R20 ;  /* 0x0000000405027c25 */ /* 0x001fe2000f8e0014 */
[----:B------:R-:W-:Y:S01]  /*aaa0*/  UIMAD UR4, UR12, UR6, URZ ;  /* 0x000000060c0472a4 */ /* 0x000fe2000f8e023f */
[----:B------:R-:W5:Y:S02]  /*aab0*/  LD.E.128 R12, desc[UR52][R12.64] ;  /* 0x000000340c0c7980 */ /* 0x000f64000c101d00 */
[----:B------:R-:W-:-:S02]  /*aac0*/  VIADD R3, R3, UR5 ;  /* 0x0000000503037c36 */ /* 0x000fc40008000000 */
[----:B------:R-:W5:Y:S01]  /*aad0*/  LD.E.128 R24, desc[UR52][R24.64] ;  /* 0x0000003418187980 */ /* 0x000f62000c101d00 */
[----:B------:R-:W-:-:S03]  /*aae0*/  IMAD.U32 R5, RZ, RZ, UR6 ;  /* 0x00000006ff057e24 */ /* 0x000fc6000f8e00ff */
[----:B------:R-:W5:Y:S01]  /*aaf0*/  LD.E.128 R8, desc[UR52][R8.64] ;  /* 0x0000003408087980 */ /* 0x000f62000c101d00 */
[----:B------:R-:W-:Y:S01]  /*ab00*/  UIMAD UR4, UR41, UR7, UR4 ;  /* 0x00000007290472a4 */ /* 0x000fe2000f8e0204 */
[----:B-1----:R-:W-:Y:S01]  /*ab10*/  VIADD R4, R16, 0x30 ;  /* 0x0000003010047836 */ /* 0x002fe20000000000 */
[----:B------:R-:W-:Y:S01]  /*ab20*/  ULDC UR5, c[0x0][0xa8c] ;  /* 0x0002a30000057ab9 */ /* 0x000fe20000000800 */
[----:B------:R-:W-:Y:S01]  /*ab30*/  @!PT LDS RZ, [RZ] ;  /* 0x00000000fffff984 */ /* 0x000fe20000000800 */
[----:B------:R-:W-:Y:S01]  /*ab40*/  @!PT LDS RZ, [RZ] ;  /* 0x00000000fffff984 */ /* 0x000fe20000000800 */
[----:B------:R-:W-:Y:S01]  /*ab50*/  @!PT LDS RZ, [RZ] ;  /* 0x00000000fffff984 */ /* 0x000fe20000000800 */
[----:B------:R-:W-:Y:S01]  /*ab60*/  @!PT LDS RZ, [RZ] ;  /* 0x00000000fffff984 */ /* 0x000fe20000000800 */
[----:B------:R0:W-:Y:S06]  /*ab70*/  MEMBAR.ALL.CTA ;  /* 0x0000000000007992 */ /* 0x0001ec0000008000 */
[----:B0-----:R-:W0:Y:S01]  /*ab80*/  FENCE.VIEW.ASYNC.S ;  /* 0x00000000000073c6 */ /* 0x001e220000000000 */
[----:B------:R-:W-:Y:S01]  /*ab90*/  IMAD.WIDE.U32 R2, R5, UR41, R2 ;  /* 0x0000002905027c25 */ /* 0x000fe2000f8e0002 */
[----:B------:R-:W-:Y:S01]  /*aba0*/  UIMAD UR8, UR39, -0xc0, UR8 ;  /* 0xffffff40270878a4 */ /* 0x000fe2000f8e0208 */
[----:B------:R-:W-:-:S02]  /*abb0*/  ISETP.GE.AND P0, PT, R22, UR5, PT ;  /* 0x0000000516007c0c */ /* 0x000fc4000bf06270 */
[C---:B------:R-:W-:Y:S02]  /*abc0*/  VIADD R5, R16.reuse, 0x60 ;  /* 0x0000006010057836 */ /* 0x040fe40000000000 */
[----:B--2---:R-:W-:Y:S01]  /*abd0*/  VIADD R6, R16, 0x90 ;  /* 0x0000009010067836 */ /* 0x004fe20000000000 */
[----:B------:R-:W-:Y:S01]  /*abe0*/  ISETP.GE.OR P3, PT, R4, UR8, P0 ;  /* 0x0000000804007c0c */ /* 0x000fe20008766670 */
[----:B------:R-:W-:Y:S01]  /*abf0*/  VIADD R3, R3, UR4 ;  /* 0x0000000403037c36 */ /* 0x000fe20008000000 */
[----:B------:R-:W-:Y:S01]  /*ac00*/  ISETP.GE.OR P1, PT, R5, UR8, P0 ;  /* 0x0000000805007c0c */ /* 0x000fe20008726670 */
[----:B------:R-:W-:Y:S01]  /*ac10*/  ULDC.64 UR4, c[0x0][0xae8] ;  /* 0x0002ba0000047ab9 */ /* 0x000fe20000000a00 */
[----:B------:R-:W-:Y:S01]  /*ac20*/  ISETP.GE.OR P2, PT, R6, UR8, P0 ;  /* 0x0000000806007c0c */ /* 0x000fe20008746670 */
[----:B------:R-:W-:Y:S01]  /*ac30*/  IMAD.U32 R21, RZ, RZ, UR4 ;  /* 0x00000004ff157e24 */ /* 0x000fe2000f8e00ff */
[----:B------:R-:W-:Y:S01]  /*ac40*/  ISETP.GE.OR P0, PT, R16, UR8, P0 ;  /* 0x0000000810007c0c */ /* 0x000fe20008706670 */
[----:B------:R-:W-:Y:S01]  /*ac50*/  UIMAD UR4, UR38, UR4, URZ ;  /* 0x00000004260472a4 */ /* 0x000fe2000f8e023f */
[----:B------:R-:W-:-:S03]  /*ac60*/  VIADD R0, R0, 0x13220 ;  /* 0x0001322000007836 */ /* 0x000fc60000000000 */
[----:B------:R-:W-:Y:S02]  /*ac70*/  UIMAD UR4, UR37, UR5, UR4 ;  /* 0x00000005250472a4 */ /* 0x000fe4000f8e0204 */
[----:B------:R-:W-:Y:S01]  /*ac80*/  IMAD.WIDE.U32 R20, R21, UR37, R2 ;  /* 0x0000002515147c25 */ /* 0x000fe2000f8e0002 */
[----:B------:R-:W-:Y:S02]  /*ac90*/  PRMT R0, RZ, 0x654, R0 ;  /* 0x00000654ff007816 */ /* 0x000fe40000000000 */
[--C-:B------:R-:W-:Y:S01]  /*aca0*/  SHF.R.S32.HI R17, RZ, 0x1f, R16.reuse ;  /* 0x0000001fff117819 */ /* 0x100fe20000011410 */
[----:B------:R-:W-:Y:S01]  /*acb0*/  IMAD.U32 R7, RZ, RZ, UR39 ;  /* 0x00000027ff077e24 */ /* 0x000fe2000f8e00ff */
[----:B0-----:R0:W-:Y:S01]  /*acc0*/  SYNCS.ARRIVE.TRANS64.RED.A1T0 RZ, [R0+URZ], RZ ;  /* 0x000000ff00ff79a7 */ /* 0x0011e2000810043f */
[----:B------:R-:W-:Y:S01]  /*acd0*/  VIADD R33, R21, UR4 ;  /* 0x0000000415217c36 */ /* 0x000fe20008000000 */
[----:B------:R-:W-:Y:S01]  /*ace0*/  BSSY B1, `(.L_x_11870) ;  /* 0x000000e000017945 */ /* 0x000fe20003800000 */
[----:B------:R-:W-:-:S03]  /*acf0*/  IMAD.WIDE R6, R7, 0xc0, R16 ;  /* 0x000000c007067825 */ /* 0x000fc600078e0210 */
        /* <DEDUP_REMOVED lines=12> */
.L_x_11871:
[----:B------:R-:W-:Y:S05]  /*adc0*/  BSYNC B1 ;  /* 0x0000000000017941 */ /* 0x000fea0003800000 */
.L_x_11870:
[----:B------:R-:W-:Y:S04]  /*add0*/  BSSY B1, `(.L_x_11872) ;  /* 0x000000f000017945 */ /* 0x000fe80003800000 */
[----:B------:R-:W-:Y:S05]  /*ade0*/  @P3 BRA `(.L_x_11873) ;  /* 0x0000000000343947 */ /* 0x000fea0003800000 */
[----:B-1----:R-:W-:Y:S01]  /*adf0*/  IADD3 R5, P0, R6, 0x30, RZ ;  /* 0x0000003006057810 */ /* 0x002fe20007f1e0ff */
[----:B------:R-:W-:Y:S01]  /*ae00*/  ULDC.64 UR4, c[0x0][0xad8] ;  /* 0x0002b60000047ab9 */ /* 0x000fe20000000a00 */
[----:B------:R-:W-:Y:S02]  /*ae10*/  IMAD.MOV.U32 R2, RZ, RZ, R20 ;  /* 0x000000ffff027224 */ /* 0x000fe400078e0014 */
[----:B------:R-:W-:Y:S02]  /*ae20*/  IMAD.MOV.U32 R3, RZ, RZ, R33 ;  /* 0x000000ffff037224 */ /* 0x000fe400078e0021 */
[----:B0-----:R-:W-:Y:S02]  /*ae30*/  IMAD.X R0, RZ, RZ, R7, P0 ;  /* 0x000000ffff007224 */ /* 0x001fe400000e0607 */
[----:B------:R-:W-:-:S04]  /*ae40*/  IMAD.WIDE.U32 R2, R5, UR4, R2 ;  /* 0x0000000405027c25 */ /* 0x000fc8000f8e0002 */
[----:B------:R-:W-:-:S04]  /*ae50*/  IMAD R0, R0, UR4, RZ ;  /* 0x0000000400007c24 */ /* 0x000fc8000f8e02ff */
[----:B------:R-:W-:Y:S01]  /*ae60*/  IMAD R5, R5, UR5, R0 ;  /* 0x0000000505057c24 */ /* 0x000fe2000f8e0200 */
[----:B------:R-:W-:Y:S02]  /*ae70*/  ULDC.64 UR4, c[0x0][0xa80] ;  /* 0x0002a00000047ab9 */ /* 0x000fe40000000a00 */
[----:B------:R-:W-:Y:S01]  /*ae80*/  LEA R4, P0, R2, UR4, 0x1 ;  /* 0x0000000402047c11 */ /* 0x000fe2000f8008ff */
[----:B------:R-:W-:-:S05]  /*ae90*/  IMAD.IADD R3, R3, 0x1, R5 ;  /* 0x0000000103037824 */ /* 0x000fca00078e0205 */
[----:B------:R-:W-:-:S05]  /*aea0*/  LEA.HI.X R5, R2, UR5, R3, 0x1, P0 ;  /* 0x0000000502057c11 */ /* 0x000fca00080f0c03 */
[----:B-----5:R2:W-:Y:S02]  /*aeb0*/  STG.E.128 desc[UR52][R4.64], R24 ;  /* 0x0000001804007986 */ /* 0x0205e4000c101d34 */
.L_x_11873:
[----:B------:R-:W-:Y:S05]  /*aec0*/  BSYNC B1 ;  /* 0x0000000000017941 */ /* 0x000fea0003800000 */
.L_x_11872:
[----:B------:R-:W-:Y:S04]  /*aed0*/  BSSY B1, `(.L_x_11874) ;  /* 0x000000f000017945 */ /* 0x000fe80003800000 */
[----:B------:R-:W-:Y:S05]  /*aee0*/  @P1 BRA `(.L_x_11875) ;  /* 0x0000000000341947 */ /* 0x000fea0003800000 */
[----:B-12---:R-:W-:Y:S01]  /*aef0*/  IADD3 R5, P0, R6, 0x60, RZ ;  /* 0x0000006006057810 */ /* 0x006fe20007f1e0ff */
        /* <DEDUP_REMOVED lines=12> */
.L_x_11875:
[----:B------:R-:W-:Y:S05]  /*afc0*/  BSYNC B1 ;  /* 0x0000000000017941 */ /* 0x000fea0003800000 */
.L_x_11874:
[----:B------:R-:W-:Y:S05]  /*afd0*/  @P2 BRA `(.L_x_11876) ;  /* 0x0000000800ac2947 */ /* 0x000fea0003800000 */
[----:B-123--:R-:W-:Y:S01]  /*afe0*/  IADD3 R5, P0, R6, 0x90, RZ ;  /* 0x0000009006057810 */ /* 0x00efe20007f1e0ff */
        /* <DEDUP_REMOVED lines=11> */
[----:B-----5:R4:W-:Y:S01]  /*b0a0*/  STG.E.128 desc[UR52][R4.64], R8 ;  /* 0x0000000804007986 */ /* 0x0209e2000c101d34 */
[----:B------:R-:W-:Y:S05]  /*b0b0*/  BRA `(.L_x_11876) ;  /* 0x0000000800747947 */ /* 0x000fea0003800000 */
.L_x_11868:
[----:B------:R-:W-:Y:S01]  /*b0c0*/  ULDC.64 UR4, c[0x0][0xbe0] ;  /* 0x0002f80000047ab9 */ /* 0x000fe20000000a00 */
[----:B------:R-:W-:Y:S01]  /*b0d0*/  ULDC.64 UR6, c[0x0][0xbd8] ;  /* 0x0002f60000067ab9 */ /* 0x000fe20000000a00 */
[----:B------:R-:W-:Y:S01]  /*b0e0*/  UISETP.NE.U32.AND UP0, UPT, UR4, URZ, UPT ;  /* 0x0000003f0400728c */ /* 0x000fe2000bf05070 */
[----:B------:R-:W0:Y:S03]  /*b0f0*/  S2R R0, SR_TID.X ;  /* 0x0000000000007919 */ /* 0x000e260000002100 */
        /* <DEDUP_REMOVED lines=14> */
[----:B------:R-:W-:Y:S02]  /*b1e0*/  IMAD.U32 R3, RZ, RZ, UR4 ;  /* 0x00000004ff037e24 */ /* 0x000fe4000f8e00ff */
[----:B0-----:R-:W-:-:S03]  /*b1f0*/  VIADD R0, R0, 0xffffff80 ;  /* 0xffffff8000007836 */ /* 0x001fc60000000000 */
        /* <DEDUP_REMOVED lines=11> */
.L_x_11877:
        /* <DEDUP_REMOVED lines=32> */
.L_x_11879:
[----:B------:R-:W-:Y:S05]  /*b4b0*/  BSYNC B1 ;  /* 0x0000000000017941 */ /* 0x000fea0003800000 */
.L_x_11878:
[----:B------:R-:W-:Y:S01]  /*b4c0*/  ULDC.64 UR8, c[0x0][0xaa0] ;  /* 0x0002a80000087ab9 */ /* 0x000fe20000000a00 */
[----:B------:R-:W-:Y:S01]  /*b4d0*/  IMAD.MOV.U32 R2, RZ, RZ, R22 ;  /* 0x000000ffff027224 */ /* 0x000fe200078e0016 */
[----:B------:R-:W-:Y:S01]  /*b4e0*/  UIMAD UR6, UR39, -0xc0, UR4 ;  /* 0xffffff40270678a4 */ /* 0x000fe2000f8e0204 */
[----:B0-----:R-:W-:Y:S01]  /*b4f0*/  IMAD.MOV.U32 R3, RZ, RZ, R9 ;  /* 0x000000ffff037224 */ /* 0x001fe200078e0009 */
[----:B------:R-:W-:Y:S01]  /*b500*/  ULDC.64 UR10, c[0x0][0xae0] ;  /* 0x0002b800000a7ab9 */ /* 0x000fe20000000a00 */
[----:B------:R-:W-:Y:S01]  /*b510*/  IMAD R0, R6, UR8, RZ ;  /* 0x0000000806007c24 */ /* 0x000fe2000f8e02ff */
[----:B------:R-:W-:Y:S01]  /*b520*/  UIMAD UR5, UR7, UR10, URZ ;  /* 0x0000000a070572a4 */ /* 0x000fe2000f8e023f */
[C---:B------:R-:W-:Y:S01]  /*b530*/  IMAD.WIDE.U32 R2, R7.reuse, UR8, R2 ;  /* 0x0000000807027c25 */ /* 0x040fe2000f8e0002 */
[----:B------:R-:W-:Y:S01]  /*b540*/  ULDC UR8, c[0x0][0xa8c] ;  /* 0x0002a30000087ab9 */ /* 0x000fe20000000800 */
[----:B------:R-:W-:Y:S01]  /*b550*/  BSSY B1, `(.L_x_11880) ;  /* 0x0000025000017945 */ /* 0x000fe20003800000 */
[----:B------:R-:W-:Y:S01]  /*b560*/  ISETP.GE.AND P0, PT, R22, UR8, PT ;  /* 0x0000000816007c0c */ /* 0x000fe2000bf06270 */
[----:B------:R-:W-:Y:S01]  /*b570*/  IMAD R7, R7, UR9, R0 ;  /* 0x0000000907077c24 */ /* 0x000fe2000f8e0200 */
[----:B------:R-:W-:Y:S01]  /*b580*/  UIMAD UR5, UR41, UR11, UR5 ;  /* 0x0000000b290572a4 */ /* 0x000fe2000f8e0205 */
[C---:B------:R-:W-:Y:S01]  /*b590*/  VIADD R0, R16.reuse, 0x30 ;  /* 0x0000003010007836 */ /* 0x040fe20000000000 */
[----:B------:R-:W-:Y:S01]  /*b5a0*/  ULDC.64 UR8, c[0x0][0xae8] ;  /* 0x0002ba0000087ab9 */ /* 0x000fe20000000a00 */
[----:B------:R-:W-:Y:S01]  /*b5b0*/  VIADD R4, R16, 0x90 ;  /* 0x0000009010047836 */ /* 0x000fe20000000000 */
[----:B------:R-:W-:Y:S01]  /*b5c0*/  UIMAD UR4, UR38, UR8, URZ ;  /* 0x00000008260472a4 */ /* 0x000fe2000f8e023f */
[----:B------:R-:W-:Y:S01]  /*b5d0*/  IMAD.IADD R3, R3, 0x1, R7 ;  /* 0x0000000103037824 */ /* 0x000fe200078e0207 */
[----:B------:R-:W-:Y:S01]  /*b5e0*/  ISETP.GE.OR P3, PT, R0, UR6, P0 ;  /* 0x0000000600007c0c */ /* 0x000fe20008766670 */
[----:B------:R-:W-:Y:S01]  /*b5f0*/  VIADD R0, R16, 0x60 ;  /* 0x0000006010007836 */ /* 0x000fe20000000000 */
[----:B------:R-:W-:Y:S01]  /*b600*/  ISETP.GE.OR P2, PT, R4, UR6, P0 ;  /* 0x0000000604007c0c */ /* 0x000fe20008746670 */
[----:B------:R-:W-:Y:S01]  /*b610*/  IMAD.U32 R5, RZ, RZ, UR10 ;  /* 0x0000000aff057e24 */ /* 0x000fe2000f8e00ff */
[----:B------:R-:W-:Y:S01]  /*b620*/  UIMAD UR4, UR37, UR9, UR4 ;  /* 0x00000009250472a4 */ /* 0x000fe2000f8e0204 */
[----:B------:R-:W-:Y:S01]  /*b630*/  SHF.R.S32.HI R7, RZ, 0x1f, R16 ;  /* 0x0000001fff077819 */ /* 0x000fe20000011410 */
[----:B------:R-:W-:Y:S01]  /*b640*/  IMAD.U32 R9, RZ, RZ, UR39 ;  /* 0x00000027ff097e24 */ /* 0x000fe2000f8e00ff */
[----:B------:R-:W-:Y:S01]  /*b650*/  ISETP.GE.OR P1, PT, R0, UR6, P0 ;  /* 0x0000000600007c0c */ /* 0x000fe20008726670 */
[----:B------:R-:W-:Y:S01]  /*b660*/  IMAD.WIDE.U32 R2, R5, UR41, R2 ;  /* 0x0000002905027c25 */ /* 0x000fe2000f8e0002 */
[----:B------:R-:W-:-:S03]  /*b670*/  ISETP.GE.OR P0, PT, R16, UR6, P0 ;  /* 0x0000000610007c0c */ /* 0x000fc60008706670 */
[----:B------:R-:W-:Y:S02]  /*b680*/  VIADD R3, R3, UR5 ;  /* 0x0000000503037c36 */ /* 0x000fe40008000000 */
[----:B------:R-:W-:Y:S02]  /*b690*/  IMAD.U32 R5, RZ, RZ, UR8 ;  /* 0x00000008ff057e24 */ /* 0x000fe4000f8e00ff */
[----:B------:R-:W-:Y:S02]  /*b6a0*/  IMAD.MOV.U32 R6, RZ, RZ, R16 ;  /* 0x000000ffff067224 */ /* 0x000fe400078e0010 */
[----:B------:R-:W-:-:S04]  /*b6b0*/  IMAD.WIDE.U32 R4, R5, UR37, R2 ;  /* 0x0000002505047c25 */ /* 0x000fc8000f8e0002 */
[----:B------:R-:W-:Y:S02]  /*b6c0*/  VIADD R11, R5, UR4 ;  /* 0x00000004050b7c36 */ /* 0x000fe40008000000 */
[----:B------:R-:W-:Y:S01]  /*b6d0*/  IMAD.WIDE R6, R9, 0xc0, R6 ;  /* 0x000000c009067825 */ /* 0x000fe200078e0206 */
        /* <DEDUP_REMOVED lines=12> */
.L_x_11881:
[----:B------:R-:W-:Y:S05]  /*b7a0*/  BSYNC B1 ;  /* 0x0000000000017941 */ /* 0x000fea0003800000 */
.L_x_11880:
        /* <DEDUP_REMOVED lines=15> */
.L_x_11883:
[----:B------:R-:W-:Y:S05]  /*b8a0*/  BSYNC B1 ;  /* 0x0000000000017941 */ /* 0x000fea0003800000 */
.L_x_11882:
        /* <DEDUP_REMOVED lines=15> */
.L_x_11885:
[----:B------:R-:W-:Y:S05]  /*b9a0*/  BSYNC B1 ;  /* 0x0000000000017941 */ /* 0x000fea0003800000 */
.L_x_11884:
        /* <DEDUP_REMOVED lines=14> */
.L_x_11876:
[----:B------:R-:W-:Y:S05]  /*ba90*/  BSYNC B0 ;  /* 0x0000000000007941 */ /* 0x000fea0003800000 */
.L_x_11867:
[----:B------:R-:W-:Y:S02]  /*baa0*/  ULDC UR4, c[0x0][0xc14] ;  /* 0x0003050000047ab9 */ /* 0x000fe40000000800 */
[----:B------:R-:W-:-:S13]  /*bab0*/  ISETP.GE.AND P0, PT, R35, UR4, PT ;  /* 0x0000000423007c0c */ /* 0x000fda000bf06270 */
[----:B------:R-:W-:Y:S05]  /*bac0*/  @!P0 BRA `(.L_x_11886) ;  /* 0xffffff5000a48947 */ /* 0x000fea000383ffff */
[----:B------:R-:W-:Y:S05]  /*bad0*/  EXIT ;  /* 0x000000000000794d */ /* 0x000fea0003800000 */
.L_x_11828:
[----:B------:R-:W-:-:S08]  /*bae0*/  NOP ;  /* 0x0000000000007918 */ /* 0x000fd00000000000 */
[----:B------:R-:W0:-:S00]  /*baf0*/  USETMAXREG.DEALLOC.CTAPOOL 0x20 ;  /* 0x00000020000079c8 */ /* 0x000e0000080e0500 */
[----:B0-----:R-:W-:-:S06]  /*bb00*/  LOP3.LUT R0, R0, 0x3, RZ, 0xc0, !PT ;  /* 0x0000000300007812 */ /* 0x001fcc00078ec0ff */
[----:B------:R-:W0:Y:S02]  /*bb10*/  SHFL.IDX PT, R0, R0, RZ, 0x1f ;  /* 0x00001fff00007589 */ /* 0x000e2400000e0000 */
[----:B0-----:R-:W-:Y:S01]  /*bb20*/  ISETP.NE.AND P0, PT, R0, RZ, PT ;  /* 0x000000ff0000720c */ /* 0x001fe20003f05270 */
[----:B------:R-:W-:-:S03]  /*bb30*/  IMAD.MOV.U32 R0, RZ, RZ, RZ ;  /* 0x000000ffff007224 */ /* 0x000fc600078e00ff */
[----:B------:R-:W-:-:S05]  /*bb40*/  P2R R2, PR, RZ, 0x1 ;  /* 0x00000001ff027803 */ /* 0x000fca0000000000 */
[----:B------:R0:W-:Y:S04]  /*bb50*/  STL [R1], R2 ;  /* 0x0000000201007387 */ /* 0x0001e80000100800 */
        /* <DEDUP_REMOVED lines=10> */
.L_x_11887:
        /* <DEDUP_REMOVED lines=41> */
.L_x_11893:
        /* <DEDUP_REMOVED lines=14> */
.L_x_11892:
[----:B------:R-:W-:Y:S05]  /*bf70*/  BSYNC B0 ;  /* 0x0000000000007941 */ /* 0x000fea0003800000 */
.L_x_11891:
        /* <DEDUP_REMOVED lines=21> */
.L_x_11889:
        /* <DEDUP_REMOVED lines=25> */
.L_x_11894:
        /* <DEDUP_REMOVED lines=60> */
.L_x_11890:
[----:B------:R-:W-:Y:S01]  /*c620*/  IMAD.MOV.U32 R24, RZ, RZ, R7 ;  /* 0x000000ffff187224 */ /* 0x000fe200078e0007 */
[----:B------:R-:W-:Y:S01]  /*c630*/  UMOV UR38, URZ ;  /* 0x0000003f00267c82 */ /* 0x000fe20008000000 */
[----:B------:R-:W-:-:S07]  /*c640*/  IMAD.MOV.U32 R25, RZ, RZ, RZ ;  /* 0x000000ffff197224 */ /* 0x000fce00078e00ff */
.L_x_11895:
        /* <DEDUP_REMOVED lines=8> */
.L_x_11888:
[----:B------:R-:W-:Y:S01]  /*c6d0*/  ULDC UR4, c[0x0][0xc14] ;  /* 0x0003050000047ab9 */ /* 0x000fe20000000800 */
[----:B------:R-:W-:Y:S01]  /*c6e0*/  IMAD.MOV.U32 R17, RZ, RZ, 0x1 ;  /* 0x00000001ff117424 */ /* 0x000fe200078e00ff */
[----:B------:R-:W-:Y:S01]  /*c6f0*/  UISETP.GE.AND UP0, UPT, UR48, UR4, UPT ;  /* 0x000000043000728c */ /* 0x000fe2000bf06270 */
[----:B------:R-:W-:Y:S02]  /*c700*/  IMAD.MOV.U32 R29, RZ, RZ, RZ ;  /* 0x000000ffff1d7224 */ /* 0x000fe400078e00ff */
[----:B------:R-:W-:-:S03]  /*c710*/  IMAD.MOV.U32 R16, RZ, RZ, RZ ;  /* 0x000000ffff107224 */ /* 0x000fc600078e00ff */
[----:B------:R-:W-:-:S13]  /*c720*/  PLOP3.LUT P0, PT, PT, PT, UP0, 0x80, 0x0 ;  /* 0x000000000000781c */ /* 0x000fda0003f0f008 */
[----:B------:R-:W-:Y:S05]  /*c730*/  @P0 BRA `(.L_x_11896) ;  /* 0x0000003000f40947 */ /* 0x000fea0003800000 */
[----:B-1----:R-:W0:Y:S01]  /*c740*/  S2R R0, SR_TID.X ;  /* 0x0000000000007919 */ /* 0x002e220000002100 */
        /* <DEDUP_REMOVED lines=26> */
.L_x_11956:
[----:B------:R-:W-:Y:S01]  /*c8f0*/  ULDC.64 UR4, c[0x0][0xc60] ;  /* 0x0003180000047ab9 */ /* 0x000fe20000000a00 */
[----:B------:R-:W-:Y:S01]  /*c900*/  ULDC.64 UR6, c[0x0][0xa18] ;  /* 0x0002860000067ab9 */ /* 0x000fe20000000a00 */
[----:B------:R-:W-:Y:S01]  /*c910*/  UIMAD.WIDE UR4, UR48, 0x4, UR4 ;  /* 0x00000004300478a5 */ /* 0x000fe2000f8e0204 */
[----:B------:R-:W-:-:S05]  /*c920*/  ULDC.64 UR10, c[0x0][0xa00] ;  /* 0x00028000000a7ab9 */ /* 0x000fca0000000a00 */
[----:B------:R-:W-:Y:S02]  /*c930*/  IMAD.U32 R2, RZ, RZ, UR4 ;  /* 0x00000004ff027e24 */ /* 0x000fe4000f8e00ff */
[----:B0-----:R-:W-:Y:S01]  /*c940*/  IMAD.U32 R3, RZ, RZ, UR5 ;  /* 0x00000005ff037e24 */ /* 0x001fe2000f8e00ff */
[----:B------:R-:W-:-:S04]  /*c950*/  ULDC.64 UR4, c[0x0][0xa28] ;  /* 0x00028a0000047ab9 */ /* 0x000fc80000000a00 */
[----:B------:R-:W2:Y:S01]  /*c960*/  LDG.E R2, desc[UR52][R2.64] ;  /* 0x0000003402027981 */ /* 0x000ea2000c1e1900 */
[----:B------:R-:W-:Y:S01]  /*c970*/  UISETP.NE.U32.AND UP0, UPT, UR4, URZ, UPT ;  /* 0x0000003f0400728c */ /* 0x000fe2000bf05070 */
[----:B-1----:R-:W-:Y:S01]  /*c980*/  IMAD.MOV.U32 R0, RZ, RZ, RZ ;  /* 0x000000ffff007224 */ /* 0x002fe200078e00ff */
[----:B------:R-:W-:Y:S01]  /*c990*/  UISETP.NE.U32.AND UP1, UPT, UR6, URZ, UPT ;  /* 0x0000003f0600728c */ /* 0x000fe2000bf25070 */
[----:B------:R-:W0:Y:S01]  /*c9a0*/  LDC R8, c[0x0][0x288] ;  /* 0x0000a200ff087b82 */ /* 0x000e220000000800 */
[----:B------:R-:W-:Y:S01]  /*c9b0*/  UISETP.NE.AND.EX UP0, UPT, UR5, URZ, UPT, UP0 ;  /* 0x0000003f0500728c */ /* 0x000fe2000bf05300 */
[----:B------:R-:W-:Y:S01]  /*c9c0*/  ISETP.NE.U32.AND P0, PT, RZ, UR10, PT ;  /* 0x0000000aff007c0c */ /* 0x000fe2000bf05070 */
[----:B------:R-:W-:-:S04]  /*c9d0*/  UISETP.NE.AND.EX UP1, UPT, UR7, URZ, UPT, UP1 ;  /* 0x0000003f0700728c */ /* 0x000fc8000bf25310 */
[----:B------:R-:W-:Y:S02]  /*c9e0*/  PLOP3.LUT P1, PT, PT, PT, UP0, 0x80, 0x0 ;  /* 0x000000000000781c */ /* 0x000fe40003f2f008 */
[----:B------:R-:W-:Y:S02]  /*c9f0*/  ISETP.NE.AND.EX P0, PT, RZ, UR11, PT, P0 ;  /* 0x0000000bff007c0c */ /* 0x000fe4000bf05300 */
[----:B------:R-:W-:Y:S01]  /*ca00*/  PLOP3.LUT P3, PT, PT, PT, UP1, 0x80, 0x0 ;  /* 0x000000000000781c */ /* 0x000fe20003f6f018 */
[----:B------:R-:W-:Y:S02]  /*ca10*/  IMAD.MOV.U32 R19, RZ, RZ, RZ ;  /* 0x000000ffff137224 */ /* 0x000fe400078e00ff */
[----:B------:R-:W-:Y:S01]  /*ca20*/  IMAD.MOV.U32 R9, RZ, RZ, RZ ;  /* 0x000000ffff097224 */ /* 0x000fe200078e00ff */
[----:B--2---:R-:W-:-:S13]  /*ca30*/  R2UR UR45, R2 ;  /* 0x00000000022d72ca */ /* 0x004fda00000e0000 */
[----:B------:R-:W-:Y:S02]  /*ca40*/  USHF.R.S32.HI UR44, URZ, 0x1f, UR45 ;  /* 0x0000001f3f2c7899 */ /* 0x000fe4000801142d */
[----:B------:R-:W-:Y:S02]  /*ca50*/  @UP0 ULEA UR4, UP2, UR45, UR4, 0x2 ;  /* 0x000000042d040291 */ /* 0x000fe4000f84103f */
[----:B------:R-:W-:Y:S02]  /*ca60*/  USHF.L.U32 UR43, UR45, 0x2, URZ ;  /* 0x000000022d2b7899 */ /* 0x000fe4000800063f */
[----:B------:R-:W-:Y:S02]  /*ca70*/  @UP0 ULEA.HI.X UR5, UR45, UR5, UR44, 0x2, UP2 ;  /* 0x000000052d050291 */ /* 0x000fe400090f142c */
[----:B------:R-:W-:Y:S01]  /*ca80*/  IMAD.U32 R2, RZ, RZ, UR4 ;  /* 0x00000004ff027e24 */ /* 0x000fe2000f8e00ff */
[----:B------:R-:W-:Y:S02]  /*ca90*/  USHF.L.U64.HI UR44, UR45, 0x2, UR44 ;  /* 0x000000022d2c7899 */ /* 0x000fe4000801022c */
[----:B------:R-:W-:Y:S01]  /*caa0*/  UIADD3 UR8, UP0, UR43, UR10, URZ ;  /* 0x0000000a2b087290 */ /* 0x000fe2000ff1e03f */
[----:B------:R-:W-:Y:S01]  /*cab0*/  IMAD.U32 R3, RZ, RZ, UR5 ;  /* 0x00000005ff037e24 */ /* 0x000fe2000f8e00ff */
[----:B------:R-:W-:-:S02]  /*cac0*/  ULDC.64 UR4, c[0x0][0xa08] ;  /* 0x0002820000047ab9 */ /* 0x000fc40000000a00 */
[----:B------:R-:W-:Y:S02]  /*cad0*/  UIADD3.X UR9, UR44, UR11, URZ, UP0, !UPT ;  /* 0x0000000b2c097290 */ /* 0x000fe400087fe43f */
[----:B------:R1:W5:Y:S01]  /*cae0*/  @P1 LDG.E R0, desc[UR52][R2.64] ;  /* 0x0000003402001981 */ /* 0x000362000c1e1900 */
[----:B------:R-:W-:Y:S01]  /*caf0*/  ISETP.NE.U32.AND P1, PT, RZ, UR4, PT ;  /* 0x00000004ff007c0c */ /* 0x000fe2000bf25070 */
[----:B------:R-:W-:Y:S02]  /*cb00*/  UIADD3 UR10, UP0, UR43, UR4, URZ ;  /* 0x000000042b0a7290 */ /* 0x000fe4000ff1e03f */
[----:B------:R-:W-:Y:S01]  /*cb10*/  @UP1 UIADD3 UR4, UP2, UR43, UR6, URZ ;  /* 0x000000062b041290 */ /* 0x000fe2000ff5e03f */
[----:B------:R-:W-:Y:S01]  /*cb20*/  ISETP.NE.AND.EX P1, PT, RZ, UR5, PT, P1 ;  /* 0x00000005ff007c0c */ /* 0x000fe2000bf25310 */
[----:B------:R-:W-:Y:S02]  /*cb30*/  UIADD3.X UR6, UR44, UR5, URZ, UP0, !UPT ;  /* 0x000000052c067290 */ /* 0x000fe400087fe43f */
[----:B------:R-:W-:Y:S01]  /*cb40*/  @UP1 UIADD3.X UR5, UR44, UR7, URZ, UP2, !UPT ;  /* 0x000000072c051290 */ /* 0x000fe200097fe43f */
[----:B------:R-:W-:-:S02]  /*cb50*/  IMAD.U32 R4, RZ, RZ, UR10 ;  /* 0x0000000aff047e24 */ /* 0x000fc4000f8e00ff */
[----:B-1----:R-:W-:Y:S02]  /*cb60*/  IMAD.U32 R2, RZ, RZ, UR8 ;  /* 0x00000008ff027e24 */ /* 0x002fe4000f8e00ff */
[----:B------:R-:W-:Y:S02]  /*cb70*/  IMAD.U32 R3, RZ, RZ, UR9 ;  /* 0x00000009ff037e24 */ /* 0x000fe4000f8e00ff */
[----:B------:R-:W-:Y:S01]  /*cb80*/  IMAD.U32 R5, RZ, RZ, UR6 ;  /* 0x00000006ff057e24 */ /* 0x000fe2000f8e00ff */
[----:B------:R-:W-:Y:S01]  /*cb90*/  ULDC.64 UR6, c[0x0][0xa20] ;  /* 0x0002880000067ab9 */ /* 0x000fe20000000a00 */
[----:B------:R-:W-:Y:S01]  /*cba0*/  IMAD.U32 R6, RZ, RZ, UR4 ;  /* 0x00000004ff067e24 */ /* 0x000fe2000f8e00ff */
[----:B------:R1:W5:Y:S01]  /*cbb0*/  @P0 LDG.E R19, desc[UR52][R2.64] ;  /* 0x0000003402130981 */ /* 0x000362000c1e1900 */
[----:B------:R-:W-:Y:S01]  /*cbc0*/  IMAD.U32 R7, RZ, RZ, UR5 ;  /* 0x00000005ff077e24 */ /* 0x000fe2000f8e00ff */
[----:B------:R-:W-:Y:S02]  /*cbd0*/  ULDC.64 UR4, c[0x0][0x3f8] ;  /* 0x0000fe0000047ab9 */ /* 0x000fe40000000a00 */
[----:B------:R1:W5:Y:S04]  /*cbe0*/  @P1 LDG.E R9, desc[UR52][R4.64] ;  /* 0x0000003404091981 */ /* 0x000368000c1e1900 */
[----:B0-----:R1:W5:Y:S01]  /*cbf0*/  @P3 LDG.E R8, desc[UR52][R6.64] ;  /* 0x0000003406083981 */ /* 0x001362000c1e1900 */
[----:B------:R-:W-:Y:S01]  /*cc00*/  UISETP.NE.U32.AND UP0, UPT, UR4, URZ, UPT ;  /* 0x0000003f0400728c */ /* 0x000fe2000bf05070 */
[----:B------:R-:W-:-:S02]  /*cc10*/  ISETP.NE.U32.AND P2, PT, RZ, UR6, PT ;  /* 0x00000006ff007c0c */ /* 0x000fc4000bf45070 */
[----:B------:R-:W-:Y:S01]  /*cc20*/  ULDC UR4, c[0x0][0x404] ;  /* 0x0001010000047ab9 */ /* 0x000fe20000000800 */
[----:B------:R-:W-:Y:S01]  /*cc30*/  UISETP.NE.AND.EX UP0, UPT, UR5, URZ, UPT, UP0 ;  /* 0x0000003f0500728c */ /* 0x000fe2000bf05300 */
[----:B------:R-:W-:Y:S02]  /*cc40*/  ISETP.NE.AND.EX P2, PT, RZ, UR7, PT, P2 ;  /* 0x00000007ff007c0c */ /* 0x000fe4000bf45320 */
[----:B------:R-:W-:Y:S01]  /*cc50*/  ULDC UR5, c[0x0][0x2e0] ;  /* 0x0000b80000057ab9 */ /* 0x000fe20000000800 */
[----:B------:R-:W-:-:S04]  /*cc60*/  USEL UR4, UR4, 0x1, UP0 ;  /* 0x0000000104047887 */ /* 0x000fc80008000000 */
[----:B------:R-:W-:Y:S01]  /*cc70*/  UIMAD UR4, UR4, UR5, URZ ;  /* 0x00000005040472a4 */ /* 0x000fe2000f8e023f */
[----:B-1----:R-:W-:Y:S11]  /*cc80*/  @P3 BRA `(.L_x_11897) ;  /* 0x0000000000103947 */ /* 0x002ff60003800000 */
[----:B------:R-:W-:Y:S05]  /*cc90*/  @!P0 BRA `(.L_x_11897) ;  /* 0x00000000000c8947 */ /* 0x000fea0003800000 */
[----:B------:R-:W2:Y:S04]  /*cca0*/  LDG.E R7, desc[UR52][R2.64] ;  /* 0x0000003402077981 */ /* 0x000ea8000c1e1900 */
[----:B-----5:R-:W2:Y:S02]  /*ccb0*/  LDG.E R8, desc[UR52][R2.64+0x4] ;  /* 0x0000043402087981 */ /* 0x020ea4000c1e1900 */
[----:B--2---:R-:W-:-:S07]  /*ccc0*/  IMAD.IADD R8, R8, 0x1, -R7 ;  /* 0x0000000108087824 */ /* 0x004fce00078e0a07 */
.L_x_11897:
[----:B------:R-:W-:Y:S02]  /*ccd0*/  IMAD.U32 R3, RZ, RZ, UR4 ;  /* 0x00000004ff037e24 */ /* 0x000fe4000f8e00ff */
[----:B-----5:R-:W-:Y:S01]  /*cce0*/  IMAD.IADD R22, R9, 0x1, R0 ;  /* 0x0000000109167824 */ /* 0x020fe200078e0200 */
[----:B------:R-:W-:Y:S06]  /*ccf0*/  @!P2 BRA `(.L_x_11898) ;  /* 0x000000000018a947 */ /* 0x000fec0003800000 */
[----:B------:R-:W-:-:S04]  /*cd00*/  UIADD3 UR4, UP0, UR43, UR6, URZ ;  /* 0x000000062b047290 */ /* 0x000fc8000ff1e03f */
[----:B------:R-:W-:Y:S02]  /*cd10*/  UIADD3.X UR5, UR44, UR7, URZ, UP0, !UPT ;  /* 0x000000072c057290 */ /* 0x000fe400087fe43f */
[----:B------:R-:W-:-:S04]  /*cd20*/  IMAD.U32 R2, RZ, RZ, UR4 ;  /* 0x00000004ff027e24 */ /* 0x000fc8000f8e00ff */
[----:B------:R-:W-:-:S06]  /*cd30*/  IMAD.U32 R3, RZ, RZ, UR5 ;  /* 0x00000005ff037e24 */ /* 0x000fcc000f8e00ff */
[----:B------:R0:W5:Y:S01]  /*cd40*/  LDG.E R3, desc[UR52][R2.64] ;  /* 0x0000003402037981 */ /* 0x000162000c1e1900 */
[----:B------:R-:W-:Y:S05]  /*cd50*/  BRA `(.L_x_11899) ;  /* 0x0000000000107947 */ /* 0x000fea0003800000 */
.L_x_11898:
[----:B------:R-:W-:Y:S05]  /*cd60*/  @!P1 BRA `(.L_x_11899) ;  /* 0x00000000000c9947 */ /* 0x000fea0003800000 */
[----:B------:R-:W2:Y:S04]  /*cd70*/  LDG.E R2, desc[UR52][R4.64] ;  /* 0x0000003404027981 */ /* 0x000ea8000c1e1900 */
[----:B------:R-:W2:Y:S02]  /*cd80*/  LDG.E R3, desc[UR52][R4.64+0x4] ;  /* 0x0000043404037981 */ /* 0x000ea4000c1e1900 */
[----:B--2---:R-:W-:-:S07]  /*cd90*/  IMAD.IADD R3, R3, 0x1, -R2 ;  /* 0x0000000103037824 */ /* 0x004fce00078e0a02 */
.L_x_11899:
[----:B------:R-:W-:Y:S01]  /*cda0*/  IMAD R5, R25, 0xc0, RZ ;  /* 0x000000c019057824 */ /* 0x000fe200078e02ff */
[----:B------:R-:W-:Y:S01]  /*cdb0*/  BSSY B6, `(.L_x_11900) ;  /* 0x0000214000067945 */ /* 0x000fe20003800000 */
[----:B-----5:R-:W-:-:S03]  /*cdc0*/  IMAD.IADD R3, R3, 0x1, -R0 ;  /* 0x0000000103037824 */ /* 0x020fc600078e0a00 */
[----:B------:R-:W-:Y:S01]  /*cdd0*/  IADD3 R8, -R8, 0x15f, R5 ;  /* 0x0000015f08087810 */ /* 0x000fe20007ffe105 */
[----:B------:R-:W-:-:S04]  /*cde0*/  VIADD R0, R3, 0x9f ;  /* 0x0000009f03007836 */ /* 0x000fc80000000000 */
[----:B------:R-:W-:Y:S02]  /*cdf0*/  IMAD.IADD R8, R3, 0x1, R8 ;  /* 0x0000000103087824 */ /* 0x000fe400078e0208 */
[----:B------:R-:W-:-:S04]  /*ce00*/  IMAD.HI R0, R0, 0x66666667, RZ ;  /* 0x6666666700007827 */ /* 0x000fc800078e02ff */
[----:B------:R-:W-:Y:S01]  /*ce10*/  IMAD.HI R8, R8, 0x66666667, RZ ;  /* 0x6666666708087827 */ /* 0x000fe200078e02ff */
[----:B------:R-:W-:-:S04]  /*ce20*/  SHF.R.U32.HI R3, RZ, 0x1f, R0 ;  /* 0x0000001fff037819 */ /* 0x000fc80000011600 */
[----:B------:R-:W-:Y:S02]  /*ce30*/  SHF.R.U32.HI R5, RZ, 0x1f, R8 ;  /* 0x0000001fff057819 */ /* 0x000fe40000011608 */
[----:B------:R-:W-:Y:S02]  /*ce40*/  LEA.HI.SX32 R3, R0, R3, 0x1a ;  /* 0x0000000300037211 */ /* 0x000fe400078fd2ff */
[----:B------:R-:W-:-:S04]  /*ce50*/  LEA.HI.SX32 R26, R8, R5, 0x1a ;  /* 0x00000005081a7211 */ /* 0x000fc800078fd2ff */
[----:B------:R-:W-:-:S04]  /*ce60*/  VIMNMX R26, R3, R26, PT ;  /* 0x0000001a031a7248 */ /* 0x000fc80003fe0100 */
[----:B------:R-:W-:-:S13]  /*ce70*/  ISETP.GT.AND P0, PT, R26, RZ, PT ;  /* 0x000000ff1a00720c */ /* 0x000fda0003f04270 */
[----:B------:R-:W-:Y:S05]  /*ce80*/  @P0 BRA `(.L_x_11901) ;  /* 0x0000000000440947 */ /* 0x000fea0003800000 */
[----:B0-----:R-:W0:Y:S02]  /*ce90*/  S2R R2, SR_TID.X ;  /* 0x0000000000027919 */ /* 0x001e240000002100 */
        /* <DEDUP_REMOVED lines=16> */
.L_x_11901:
[----:B------:R-:W1:Y:S01]  /*cfa0*/  S2UR UR4, SR_CgaCtaId ;  /* 0x00000000000479c3 */ /* 0x000e620000008800 */
[----:B------:R-:W-:Y:S02]  /*cfb0*/  UMOV UR41, 0x400 ;  /* 0x0000040000297882 */ /* 0x000fe40000000000 */
[----:B-1----:R-:W-:-:S04]  /*cfc0*/  ULEA UR41, UR4, UR41, 0x18 ;  /* 0x0000002904297291 */ /* 0x002fc8000f8ec03f */
[----:B------:R-:W-:-:S04]  /*cfd0*/  UIADD3 UR4, UR41, 0xe000, URZ ;  /* 0x0000e00029047890 */ /* 0x000fc8000fffe03f */
[----:B------:R-:W-:-:S06]  /*cfe0*/  ULOP3.LUT UP0, URZ, UR4, 0x1bf, URZ, 0xc0, !UPT ;  /* 0x000001bf043f7892 */ /* 0x000fcc000f80c03f */
[----:B------:R-:W-:-:S13]  /*cff0*/  PLOP3.LUT P0, PT, PT, PT, UP0, 0x80, 0x0 ;  /* 0x000000000000781c */ /* 0x000fda0003f0f008 */
        /* <DEDUP_REMOVED lines=17> */
.L_x_11903:
[----:B------:R-:W-:-:S06]  /*d110*/  UIADD3 UR4, UR41, 0x6000, URZ ;  /* 0x0000600029047890 */ /* 0x000fcc000fffe03f */
[----:B------:R-:W-:-:S05]  /*d120*/  IMAD.U32 R18, RZ, RZ, UR4 ;  /* 0x00000004ff127e24 */ /* 0x000fca000f8e00ff */
        /* <DEDUP_REMOVED lines=18> */
.L_x_11904:
        /* <DEDUP_REMOVED lines=20> */
.L_x_11905:
        /* <DEDUP_REMOVED lines=18> */
.L_x_11906:
        /* <DEDUP_REMOVED lines=8> */
[----:B------:R-:W-:-:S05]  /*d530*/  PLOP3.LUT P0, PT, PT, PT, UP0, 0x80, 0x0 ;  /* 0x000000000000781c */ /* 0x000fca0003f0f008 */
[----:B------:R-:W-:-:S04]  /*d540*/  @UP0 UIADD3 UR4, UP1, UR43, UR4, URZ ;  /* 0x000000042b040290 */ /* 0x000fc8000ff3e03f */
[----:B------:R-:W-:Y:S02]  /*d550*/  @UP0 UIADD3.X UR5, UR44, UR5, URZ, UP1, !UPT ;  /* 0x000000052c050290 */ /* 0x000fe40008ffe43f */
[----:B0-----:R-:W-:-:S04]  /*d560*/  IMAD.U32 R2, RZ, RZ, UR4 ;  /* 0x00000004ff027e24 */ /* 0x001fc8000f8e00ff */
[----:B------:R-:W-:Y:S01]  /*d570*/  IMAD.U32 R3, RZ, RZ, UR5 ;  /* 0x00000005ff037e24 */ /* 0x000fe2000f8e00ff */
[----:B--2---:R-:W-:Y:S01]  /*d580*/  ISETP.NE.AND P2, PT, R0, 0x1, PT ;  /* 0x000000010000780c */ /* 0x004fe20003f45270 */
[----:B------:R-:W-:-:S03]  /*d590*/  ULDC.64 UR4, c[0x0][0xa00] ;  /* 0x0002800000047ab9 */ /* 0x000fc60000000a00 */
[----:B------:R0:W2:Y:S01]  /*d5a0*/  @P0 LDG.E R18, desc[UR52][R2.64] ;  /* 0x0000003402120981 */ /* 0x0000a2000c1e1900 */
[----:B------:R-:W-:Y:S01]  /*d5b0*/  ISETP.NE.U32.AND P0, PT, RZ, UR4, PT ;  /* 0x00000004ff007c0c */ /* 0x000fe2000bf05070 */
[----:B------:R-:W-:Y:S01]  /*d5c0*/  UMOV UR36, URZ ;  /* 0x0000003f00247c82 */ /* 0x000fe20008000000 */
[----:B-1----:R-:W-:Y:S01]  /*d5d0*/  LOP3.LUT R21, R27, 0x7f, RZ, 0xc0, !PT ;  /* 0x0000007f1b157812 */ /* 0x002fe200078ec0ff */
[----:B------:R-:W-:Y:S01]  /*d5e0*/  IMAD.U32 R19, RZ, RZ, UR38 ;  /* 0x00000026ff137e24 */ /* 0x000fe2000f8e00ff */
[----:B------:R-:W-:Y:S02]  /*d5f0*/  ISETP.NE.AND.EX P0, PT, RZ, UR5, PT, P0 ;  /* 0x00000005ff007c0c */ /* 0x000fe4000bf05300 */
[----:B------:R-:W-:Y:S02]  /*d600*/  ISETP.NE.AND P1, PT, R21, RZ, PT ;  /* 0x000000ff1500720c */ /* 0x000fe40003f25270 */
[----:B------:R-:W1:Y:S01]  /*d610*/  @P2 LDC R0, c[0x0][0x42c] ;  /* 0x00010b00ff002b82 */ /* 0x000e620000000800 */
[----:B------:R-:W-:-:S02]  /*d620*/  SEL R6, RZ, UR45, P0 ;  /* 0x0000002dff067c07 */ /* 0x000fc40008000000 */
[----:B------:R-:W-:Y:S02]  /*d630*/  R2UR UR37, R25 ;  /* 0x00000000192572ca */ /* 0x000fe400000e0000 */
[----:B------:R-:W-:Y:S02]  /*d640*/  R2UR UR39, R6 ;  /* 0x00000000062772ca */ /* 0x000fe400000e0000 */
[----:B------:R-:W-:Y:S01]  /*d650*/  SHF.R.U32.HI R4, RZ, 0x5, R27 ;  /* 0x00000005ff047819 */ /* 0x000fe2000001161b */
[----:B0-----:R-:W0:Y:S03]  /*d660*/  LDC.64 R2, c[0x0][0x3f8] ;  /* 0x0000fe00ff027b82 */ /* 0x001e260000000a00 */
[----:B------:R-:W-:Y:S01]  /*d670*/  VOTEU.ALL UP1, P1 ;  /* 0x00000000003f7886 */ /* 0x000fe20000820000 */
[----:B------:R-:W-:-:S04]  /*d680*/  LOP3.LUT R4, R4, 0x3, RZ, 0xc0, !PT ;  /* 0x0000000304047812 */ /* 0x000fc800078ec0ff */
[----:B------:R-:W3:Y:S01]  /*d690*/  @P2 LDC R5, c[0x0][0x430] ;  /* 0x00010c00ff052b82 */ /* 0x000ee20000000800 */
[----:B------:R-:W-:-:S04]  /*d6a0*/  @!UP1 UIADD3 UR4, UP0, UR50, 0x270, URZ ;  /* 0x0000027032049890 */ /* 0x000fc8000ff1e03f */
[----:B------:R-:W-:Y:S01]  /*d6b0*/  @!UP1 UIADD3.X UR5, URZ, UR51, URZ, UP0, !UPT ;  /* 0x000000333f059290 */ /* 0x000fe200087fe43f */
[----:B-1----:R-:W-:-:S08]  /*d6c0*/  @P2 IMAD.HI.U32 R0, R0, UR38, RZ ;  /* 0x0000002600002c27 */ /* 0x002fd0000f8e00ff */
[----:B------:R1:W-:Y:S01]  /*d6d0*/  @!UP1 UTMAPF.L2.4D [UR36], [UR4] ;  /* 0x00000024040095b8 */ /* 0x0003e20008018000 */
[----:B0-----:R-:W-:Y:S01]  /*d6e0*/  LOP3.LUT P0, RZ, R2, UR6, RZ, 0xfc, !PT ;  /* 0x0000000602ff7c12 */ /* 0x001fe2000f80fcff */
[----:B------:R-:W-:-:S03]  /*d6f0*/  UMOV UR6, 0xffffffff ;  /* 0xffffffff00067882 */ /* 0x000fc60000000000 */
[----:B------:R-:W-:Y:S02]  /*d700*/  LOP3.LUT P0, RZ, R3, UR7, RZ, 0xfc, P0 ;  /* 0x0000000703ff7c12 */ /* 0x000fe4000800fcff */
[----:B---3--:R-:W-:Y:S02]  /*d710*/  @P2 SHF.R.U32.HI R19, RZ, R5, R0 ;  /* 0x00000005ff132219 */ /* 0x008fe40000011600 */
[----:B--2---:R-:W-:Y:S02]  /*d720*/  SHF.R.S32.HI R20, RZ, 0x1f, R18 ;  /* 0x0000001fff147819 */ /* 0x004fe40000011412 */
[----:B------:R-:W-:Y:S01]  /*d730*/  SEL R0, R18, RZ, !P0 ;  /* 0x000000ff12007207 */ /* 0x000fe20004000000 */
[----:B-1----:R-:W-:Y:S06]  /*d740*/  BRA.DIV UR6, `(.L_x_11907) ;  /* 0x0000002a06947947 */ /* 0x002fec000b800000 */
[----:B------:R0:W1:Y:S02]  /*d750*/  SHFL.IDX PT, R14, R4, RZ, 0x1f ;  /* 0x00001fff040e7589 */ /* 0x00006400000e0000 */
.L_x_11975:
[----:B-1----:R-:W-:Y:S02]  /*d760*/  ISETP.NE.AND P0, PT, R14, RZ, PT ;  /* 0x000000ff0e00720c */ /* 0x002fe40003f05270 */
[----:B------:R-:W-:-:S11]  /*d770*/  PLOP3.LUT P6, PT, PT, PT, PT, 0x8, 0x0 ;  /* 0x000000000000781c */ /* 0x000fd60003fce170 */
[----:B------:R-:W-:Y:S05]  /*d780*/  @P0 BRA `(.L_x_11908) ;  /* 0x0000000400800947 */ /* 0x000fea0003800000 */
[----:B------:R-:W-:Y:S01]  /*d790*/  UMOV UR4, 0xffffffff ;  /* 0xffffffff00047882 */ /* 0x000fe20000000000 */
[----:B------:R-:W-:Y:S02]  /*d7a0*/  VIADD R7, R26, 0xffffffff ;  /* 0xffffffff1a077836 */ /* 0x000fe40000000000 */
[----:B------:R-:W-:Y:S05]  /*d7b0*/  BRA.DIV UR4, `(.L_x_11909) ;  /* 0x0000002a04987947 */ /* 0x000fea000b800000 */
[----:B------:R-:W-:-:S13]  /*d7c0*/  ELECT P6, URZ, PT ;  /* 0x00000000003f782f */ /* 0x000fda00038c0000 */
.L_x_11978:
        /* <DEDUP_REMOVED lines=22> */
.L_x_11911:
[----:B------:R-:W-:Y:S02]  /*d930*/  LEA R5, R16, UR41, 0x3 ;  /* 0x0000002910057c11 */ /* 0x000fe4000f8e18ff */
[----:B-1----:R-:W-:Y:S02]  /*d940*/  SHF.L.U32 R2, R17, 0x1f, RZ ;  /* 0x0000001f11027819 */ /* 0x002fe400000006ff */
[----:B------:R-:W-:Y:S02]  /*d950*/  ISETP.NE.AND P0, PT, R21, RZ, PT ;  /* 0x000000ff1500720c */ /* 0x000fe40003f05270 */
[----:B------:R-:W1:Y:S02]  /*d960*/  SYNCS.PHASECHK.TRANS64.TRYWAIT P2, [R5+URZ+0x13280], R2 ;  /* 0x01328002050075a7 */ /* 0x000e64000804017f */
[----:B-1----:R-:W-:Y:S09]  /*d970*/  @!P2 BRA `(.L_x_11912) ;  /* 0x000000280048a947 */ /* 0x002ff20003800000 */
.L_x_11979:
        /* <DEDUP_REMOVED lines=8> */
.L_x_11913:
[----:B------:R-:W-:Y:S01]  /*da00*/  IMAD.U32 R3, RZ, RZ, UR41 ;  /* 0x00000029ff037e24 */ /* 0x000fe2000f8e00ff */
        /* <DEDUP_REMOVED lines=17> */
.L_x_11980:
[----:B------:R-:W-:Y:S05]  /*db20*/  @P0 BRA `(.L_x_11915) ;  /* 0x00000000001c0947 */ /* 0x000fea0003800000 */
[----:B0-----:R-:W0:Y:S01]  /*db30*/  S2R R4, SR_TID.X ;  /* 0x0000000000047919 */ /* 0x001e220000002100 */
[----:B-12---:R-:W-:-:S04]  /*db40*/  IMAD.MOV.U32 R2, RZ, RZ, 0x2800 ;  /* 0x00002800ff027424 */ /* 0x006fc800078e00ff */
[----:B------:R3:W-:Y:S01]  /*db50*/  SYNCS.ARRIVE.TRANS64 RZ, [R5+URZ+0x13230], R2 ;  /* 0x0132300205ff79a7 */ /* 0x0007e2000800003f */
[----:B0-----:R-:W-:-:S04]  /*db60*/  LOP3.LUT R4, R4, 0x1f, RZ, 0xc0, !PT ;  /* 0x0000001f04047812 */ /* 0x001fc800078ec0ff */
[----:B------:R-:W-:-:S13]  /*db70*/  ISETP.NE.AND P0, PT, R4, RZ, PT ;  /* 0x000000ff0400720c */ /* 0x000fda0003f05270 */
[----:B---3--:R-:W-:Y:S05]  /*db80*/  @!P0 BRA `(.L_x_11915) ;  /* 0x0000000000048947 */ /* 0x008fea0003800000 */
[----:B------:R-:W-:Y:S01]  /*db90*/  BPT.TRAP 0x1 ;  /* 0x000000040000795c */ /* 0x000fe20000300000 */
.L_x_11915:
        /* <DEDUP_REMOVED lines=14> */
.L_x_11910:
        /* <DEDUP_REMOVED lines=11> */
[----:B-12---:R-:W-:Y:S01]  /*dd30*/  @P0 IMAD.MOV.U32 R2, RZ, RZ, 0x3000 ;  /* 0x00003000ff020424 */ /* 0x006fe200078e00ff */
[----:B------:R-:W-:Y:S01]  /*dd40*/  @P0 R2UR UR13, R6 ;  /* 0x00000000060d02ca */ /* 0x000fe200000e0000 */
[----:B------:R-:W-:Y:S02]  /*dd50*/  UMOV UR12, UR38 ;  /* 0x00000026000c7c82 */ /* 0x000fe40008000000 */
[----:B------:R1:W-:Y:S10]  /*dd60*/  @P0 SYNCS.ARRIVE.TRANS64 RZ, [UR41+0x13200], R2 ;  /* 0x01320002ffff09a7 */ /* 0x0003f40008000029 */
[----:B------:R1:W-:Y:S02]  /*dd70*/  UTMALDG.4D [UR8], [UR4], desc[UR6] ;  /* 0x00000608040075b4 */ /* 0x0003e40008019000 */
[----:B-1----:R-:W-:Y:S01]  /*dd80*/  NOP ;  /* 0x0000000000007918 */ /* 0x002fe20000000000 */
.L_x_11908:
[----:B------:R-:W-:Y:S01]  /*dd90*/  VIADD R29, R29, 0x1 ;  /* 0x000000011d1d7836 */ /* 0x000fe20000000000 */
[----:B------:R-:W-:Y:S01]  /*dda0*/  BSSY B0, `(.L_x_11916) ;  /* 0x0000008000007945 */ /* 0x000fe20003800000 */
[----:B------:R-:W-:-:S03]  /*ddb0*/  ISETP.GE.AND P2, PT, R26, 0x2, PT ;  /* 0x000000021a00780c */ /* 0x000fc60003f46270 */
[----:B------:R-:W-:-:S04]  /*ddc0*/  LEA.HI R2, R29, R29, RZ, 0x1 ;  /* 0x0000001d1d027211 */ /* 0x000fc800078f08ff */
[----:B------:R-:W-:-:S05]  /*ddd0*/  LOP3.LUT R2, R2, 0xfffffffe, RZ, 0xc0, !PT ;  /* 0xfffffffe02027812 */ /* 0x000fca00078ec0ff */
[----:B------:R-:W-:-:S05]  /*dde0*/  IMAD.IADD R2, R29, 0x1, -R2 ;  /* 0x000000011d027824 */ /* 0x000fca00078e0a02 */
[----:B------:R-:W-:-:S04]  /*ddf0*/  SHF.L.U32 R2, R2, 0x1f, RZ ;  /* 0x0000001f02027819 */ /* 0x000fc800000006ff */
[----:B------:R-:W1:Y:S02]  /*de00*/  SYNCS.PHASECHK.TRANS64.TRYWAIT P0, [UR41+0x13220], R2 ;  /* 0x01322002ff0075a7 */ /* 0x000e640008000169 */
[----:B-1----:R-:W-:Y:S05]  /*de10*/  @!P0 BRA `(.L_x_11917) ;  /* 0x0000002400488947 */ /* 0x002fea0003800000 */
.L_x_11981:
[----:B------:R-:W-:Y:S05]  /*de20*/  BSYNC B0 ;  /* 0x0000000000007941 */ /* 0x000fea0003800000 */
.L_x_11916:
[----:B------:R-:W-:Y:S05]  /*de30*/  @!P2 BRA `(.L_x_11918) ;  /* 0x0000000800d4a947 */ /* 0x000fea0003800000 */
[----:B-1----:R-:W-:Y:S02]  /*de40*/  VIADD R2, R26, 0xfffffffe ;  /* 0xfffffffe1a027836 */ /* 0x002fe40000000000 */
[----:B------:R-:W-:Y:S02]  /*de50*/  IMAD.MOV.U32 R8, RZ, RZ, R17 ;  /* 0x000000ffff087224 */ /* 0x000fe400078e0011 */
[----:B------:R-:W-:-:S07]  /*de60*/  IMAD.MOV.U32 R3, RZ, RZ, R16 ;  /* 0x000000ffff037224 */ /* 0x000fce00078e0010 */
.L_x_11938:
        /* <DEDUP_REMOVED lines=33> */
.L_x_11921:
[----:B------:R-:W2:Y:S01]  /*e080*/  SYNCS.PHASECHK.TRANS64.TRYWAIT P0, [R9+URZ+0x13280], R10 ;  /* 0x0132800a090075a7 */ /* 0x000ea2000800017f */
[----:B0-----:R-:W0:Y:S01]  /*e090*/  S2R R4, SR_TID.X ;  /* 0x0000000000047919 */ /* 0x001e220000002100 */
[----:B------:R-:W-:Y:S01]  /*e0a0*/  BSSY B1, `(.L_x_11922) ;  /* 0x0000004000017945 */ /* 0x000fe20003800000 */
[----:B0-----:R-:W-:-:S04]  /*e0b0*/  LOP3.LUT R4, R4, 0x7f, RZ, 0xc0, !PT ;  /* 0x0000007f04047812 */ /* 0x001fc800078ec0ff */
[----:B------:R-:W-:Y:S01]  /*e0c0*/  ISETP.NE.AND P2, PT, R4, RZ, PT ;  /* 0x000000ff0400720c */ /* 0x000fe20003f45270 */
[----:B--2---:R-:W-:-:S12]  /*e0d0*/  @!P0 BRA `(.L_x_11923) ;  /* 0x0000002000b08947 */ /* 0x004fd80003800000 */
.L_x_11982:
[----:B------:R-:W-:Y:S05]  /*e0e0*/  BSYNC B1 ;  /* 0x0000000000017941 */ /* 0x000fea0003800000 */
.L_x_11922:
        /* <DEDUP_REMOVED lines=9> */
.L_x_11925:
[----:B------:R-:W-:Y:S05]  /*e180*/  BSYNC B1 ;  /* 0x0000000000017941 */ /* 0x000fea0003800000 */
.L_x_11924:
[----:B------:R-:W-:Y:S01]  /*e190*/  IMAD.MOV.U32 R12, RZ, RZ, RZ ;  /* 0x000000ffff0c7224 */ /* 0x000fe200078e00ff */
[----:B------:R-:W-:Y:S01]  /*e1a0*/  R2UR UR12, R19 ;  /* 0x00000000130c72ca */ /* 0x000fe200000e0000 */
[----:B------:R-:W-:Y:S01]  /*e1b0*/  IMAD.U32 R5, RZ, RZ, UR41 ;  /* 0x00000029ff057e24 */ /* 0x000fe2000f8e00ff */
[----:B------:R-:W-:Y:S01]  /*e1c0*/  UIADD3 UR4, UP0, UR50, 0x470, URZ ;  /* 0x0000047032047890 */ /* 0x000fe2000ff1e03f */
[----:B------:R-:W-:Y:S01]  /*e1d0*/  PLOP3.LUT P0, PT, PT, PT, PT, 0x80, 0x0 ;  /* 0x000000000000781c */ /* 0x000fe20003f0f070 */
[----:B-1----:R-:W-:Y:S01]  /*e1e0*/  IMAD R7, R11, 0xa0, R22 ;  /* 0x000000a00b077824 */ /* 0x002fe200078e0216 */
[----:B------:R-:W-:Y:S01]  /*e1f0*/  R2UR UR10, R12 ;  /* 0x000000000c0a72ca */ /* 0x000fe200000e0000 */
[----:B------:R-:W-:Y:S01]  /*e200*/  IMAD R6, R16, 0x2800, R5 ;  /* 0x0000280010067824 */ /* 0x000fe200078e0205 */
[----:B------:R-:W-:Y:S01]  /*e210*/  UIADD3.X UR5, URZ, UR51, URZ, UP0, !UPT ;  /* 0x000000333f057290 */ /* 0x000fe200087fe43f */
[----:B------:R-:W-:Y:S01]  /*e220*/  VIADD R5, R9, 0x13270 ;  /* 0x0001327009057836 */ /* 0x000fe20000000000 */
[----:B------:R-:W-:Y:S01]  /*e230*/  UMOV UR6, 0x0 ;  /* 0x0000000000067882 */ /* 0x000fe20000000000 */
[----:B------:R-:W-:Y:S01]  /*e240*/  VIADD R4, R6, 0x6000 ;  /* 0x0000600006047836 */ /* 0x000fe20000000000 */
[----:B------:R-:W-:-:S09]  /*e250*/  UMOV UR7, 0x14f00000 ;  /* 0x14f0000000077882 */ /* 0x000fd20000000000 */
.L_x_11926:
        /* <DEDUP_REMOVED lines=12> */
.L_x_11983:
[----:B------:R-:W-:Y:S05]  /*e320*/  BSYNC B1 ;  /* 0x0000000000017941 */ /* 0x000fea0003800000 */
.L_x_11927:
        /* <DEDUP_REMOVED lines=11> */
.L_x_11930:
[----:B------:R-:W-:Y:S05]  /*e3e0*/  BSYNC B1 ;  /* 0x0000000000017941 */ /* 0x000fea0003800000 */
.L_x_11929:
        /* <DEDUP_REMOVED lines=9> */
.L_x_11931:
        /* <DEDUP_REMOVED lines=9> */
.L_x_11920:
[----:B------:R-:W-:Y:S05]  /*e510*/  BSYNC B0 ;  /* 0x0000000000007941 */ /* 0x000fea0003800000 */
.L_x_11919:
[----:B------:R-:W-:-:S06]  /*e520*/  UISETP.NE.AND UP0, UPT, UR42, 0x3, UPT ;  /* 0x000000032a00788c */ /* 0x000fcc000bf05270 */
[----:B------:R-:W-:-:S13]  /*e530*/  PLOP3.LUT P0, PT, PT, PT, UP0, 0x80, 0x0 ;  /* 0x000000000000781c */ /* 0x000fda0003f0f008 */
[----:B------:R-:W-:Y:S05]  /*e540*/  @!P0 BRA `(.L_x_11932) ;  /* 0x0000000000048947 */ /* 0x000fea0003800000 */
[----:B------:R-:W-:Y:S01]  /*e550*/  BPT.TRAP 0x1 ;  /* 0x000000040000795c */ /* 0x000fe20000300000 */
.L_x_11932:
        /* <DEDUP_REMOVED lines=8> */
.L_x_11984:
[----:B------:R-:W-:Y:S05]  /*e5e0*/  BSYNC B0 ;  /* 0x0000000000007941 */ /* 0x000fea0003800000 */
.L_x_11933:
[----:B------:R-:W-:Y:S05]  /*e5f0*/  @!P0 BRA `(.L_x_11935) ;  /* 0x0000000000048947 */ /* 0x000fea0003800000 */
[----:B------:R-:W-:Y:S01]  /*e600*/  BPT.TRAP 0x1 ;  /* 0x000000040000795c */ /* 0x000fe20000300000 */
.L_x_11935:
[----:B0-----:R-:W-:Y:S01]  /*e610*/  SHF.L.U32 R5, R8, 0x1f, RZ ;  /* 0x0000001f08057819 */ /* 0x001fe200000006ff */
[----:B------:R-:W-:-:S03]  /*e620*/  IMAD R10, R3, 0x2800, RZ ;  /* 0x00002800030a7824 */ /* 0x000fc600078e02ff */
[----:B------:R-:W0:Y:S02]  /*e630*/  SYNCS.PHASECHK.TRANS64.TRYWAIT P2, [R12+URZ+0x13260], R5 ;  /* 0x013260050c0075a7 */ /* 0x000e24000804017f */
[----:B0-----:R-:W-:Y:S05]  /*e640*/  @!P2 BRA `(.L_x_11936) ;  /* 0x0000001c0090a947 */ /* 0x001fea0003800000 */
.L_x_11985:
        /* <DEDUP_REMOVED lines=42> */
.L_x_11937:
        /* <DEDUP_REMOVED lines=10> */
.L_x_11918:
        /* <DEDUP_REMOVED lines=14> */
.L_x_11940:
[----:B------:R-:W-:Y:S05]  /*ea70*/  BSYNC B0 ;  /* 0x0000000000007941 */ /* 0x000fea0003800000 */
.L_x_11939:
[----:B------:R-:W-:-:S06]  /*ea80*/  UISETP.NE.AND UP0, UPT, UR42, 0x3, UPT ;  /* 0x000000032a00788c */ /* 0x000fcc000bf05270 */
[----:B------:R-:W-:-:S13]  /*ea90*/  PLOP3.LUT P0, PT, PT, PT, UP0, 0x80, 0x0 ;  /* 0x000000000000781c */ /* 0x000fda0003f0f008 */
[----:B------:R-:W-:Y:S05]  /*eaa0*/  @!P0 BRA `(.L_x_11941) ;  /* 0x0000000000048947 */ /* 0x000fea0003800000 */
[----:B------:R-:W-:Y:S01]  /*eab0*/  BPT.TRAP 0x1 ;  /* 0x000000040000795c */ /* 0x000fe20000300000 */
.L_x_11941:
        /* <DEDUP_REMOVED lines=8> */
.L_x_11986:
[----:B------:R-:W-:Y:S05]  /*eb40*/  BSYNC B0 ;  /* 0x0000000000007941 */ /* 0x000fea0003800000 */
.L_x_11942:
[----:B------:R-:W-:Y:S05]  /*eb50*/  @!P2 BRA `(.L_x_11944) ;  /* 0x000000000004a947 */ /* 0x000fea0003800000 */
[----:B------:R-:W-:Y:S01]  /*eb60*/  BPT.TRAP 0x1 ;  /* 0x000000040000795c */ /* 0x000fe20000300000 */
.L_x_11944:
[----:B------:R-:W-:Y:S01]  /*eb70*/  SHF.L.U32 R5, R17, 0x1f, RZ ;  /* 0x0000001f11057819 */ /* 0x000fe200000006ff */
[----:B-1----:R-:W-:-:S03]  /*eb80*/  IMAD R3, R16, 0x2800, RZ ;  /* 0x0000280010037824 */ /* 0x002fc600078e02ff */
[----:B------:R-:W1:Y:S02]  /*eb90*/  SYNCS.PHASECHK.TRANS64.TRYWAIT P0, [R2+URZ+0x13260], R5 ;  /* 0x01326005020075a7 */ /* 0x000e64000800017f */
[----:B------:R-:W-:Y:S01]  /*eba0*/  LOP3.LUT R0, R3, R28, RZ, 0xfc, !PT ;  /* 0x0000001c03007212 */ /* 0x000fe200078efcff */
[----:B-1----:R-:W-:Y:S06]  /*ebb0*/  @!P0 BRA `(.L_x_11945) ;  /* 0x00000018005c8947 */ /* 0x002fec0003800000 */
.L_x_11987:
        /* <DEDUP_REMOVED lines=41> */
.L_x_11946:
        /* <DEDUP_REMOVED lines=10> */
.L_x_11902:
[----:B------:R-:W-:Y:S05]  /*eef0*/  BSYNC B6 ;  /* 0x0000000000067941 */ /* 0x000fea0003800000 */
.L_x_11900:
[----:B------:R-:W2:Y:S02]  /*ef00*/  LDL R0, [R1] ;  /* 0x0000000001007983 */ /* 0x000ea40000100800 */
[----:B--2---:R-:W-:-:S13]  /*ef10*/  ISETP.NE.AND P0, PT, R0, RZ, PT ;  /* 0x000000ff0000720c */ /* 0x004fda0003f05270 */
        /* <DEDUP_REMOVED lines=10> */
.L_x_11947:
[----:B------:R-:W1:Y:S01]  /*efc0*/  S2R R0, SR_TID.X ;  /* 0x0000000000007919 */ /* 0x000e620000002100 */
[----:B------:R-:W-:Y:S01]  /*efd0*/  ULDC UR4, c[0x0][0xc14] ;  /* 0x0003050000047ab9 */ /* 0x000fe20000000800 */
[----:B-1----:R-:W-:Y:S01]  /*efe0*/  LOP3.LUT R7, R0, 0x1f, RZ, 0xc0, !PT ;  /* 0x0000001f00077812 */ /* 0x002fe200078ec0ff */
[----:B------:R-:W-:-:S03]  /*eff0*/  IMAD.MOV.U32 R0, RZ, RZ, RZ ;  /* 0x000000ffff007224 */ /* 0x000fc600078e00ff */
[C---:B------:R-:W-:Y:S01]  /*f000*/  ISETP.NE.AND P0, PT, R7.reuse, 0x1f, PT ;  /* 0x0000001f0700780c */ /* 0x040fe20003f05270 */
[----:B------:R-:W-:-:S05]  /*f010*/  VIADD R5, R7, UR48 ;  /* 0x0000003007057c36 */ /* 0x000fca0008000000 */
        /* <DEDUP_REMOVED lines=33> */
.L_x_11953:
        /* <DEDUP_REMOVED lines=14> */
.L_x_11952:
[----:B------:R-:W-:Y:S05]  /*f310*/  BSYNC B0 ;  /* 0x0000000000007941 */ /* 0x000fea0003800000 */
.L_x_11951:
        /* <DEDUP_REMOVED lines=23> */
.L_x_11949:
        /* <DEDUP_REMOVED lines=26> */
.L_x_11954:
        /* <DEDUP_REMOVED lines=57> */
.L_x_11950:
[----:B------:R-:W-:Y:S01]  /*f9c0*/  IMAD.MOV.U32 R24, RZ, RZ, R5 ;  /* 0x000000ffff187224 */ /* 0x000fe200078e0005 */
[----:B------:R-:W-:Y:S01]  /*f9d0*/  ULDC UR48, c[0x0][0xc14] ;  /* 0x0003050000307ab9 */ /* 0x000fe20000000800 */
[----:B------:R-:W-:Y:S01]  /*f9e0*/  IMAD.MOV.U32 R25, RZ, RZ, RZ ;  /* 0x000000ffff197224 */ /* 0x000fe200078e00ff */
[----:B------:R-:W-:-:S06]  /*f9f0*/  UMOV UR38, URZ ;  /* 0x0000003f00267c82 */ /* 0x000fcc0008000000 */
.L_x_11955:
        /* <DEDUP_REMOVED lines=13> */
.L_x_11948:
[----:B------:R-:W-:Y:S02]  /*fad0*/  ULDC UR4, c[0x0][0xc14] ;  /* 0x0003050000047ab9 */ /* 0x000fe40000000800 */
[----:B------:R-:W-:-:S06]  /*fae0*/  UISETP.GE.AND UP0, UPT, UR48, UR4, UPT ;  /* 0x000000043000728c */ /* 0x000fcc000bf06270 */
[----:B------:R-:W-:-:S13]  /*faf0*/  PLOP3.LUT P0, PT, PT, PT, UP0, 0x80, 0x0 ;  /* 0x000000000000781c */ /* 0x000fda0003f0f008 */
[----:B------:R-:W-:Y:S05]  /*fb00*/  @!P0 BRA `(.L_x_11956) ;  /* 0xffffffcc00788947 */ /* 0x000fea000383ffff */
.L_x_11896:
[----:B0-----:R-:W0:Y:S01]  /*fb10*/  S2R R3, SR_CgaCtaId ;  /* 0x0000000000037919 */ /* 0x001e220000008800 */
[----:B------:R-:W-:Y:S01]  /*fb20*/  VIADD R29, R29, 0x1 ;  /* 0x000000011d1d7836 */ /* 0x000fe20000000000 */
[----:B------:R-:W-:Y:S01]  /*fb30*/  MOV R2, 0x400 ;  /* 0x0000040000027802 */ /* 0x000fe20000000f00 */
[----:B------:R-:W-:Y:S03]  /*fb40*/  BSSY B0, `(.L_x_11957) ;  /* 0x0000008000007945 */ /* 0x000fe60003800000 */
[----:B-1----:R-:W-:-:S04]  /*fb50*/  LEA.HI R0, R29, R29, RZ, 0x1 ;  /* 0x0000001d1d007211 */ /* 0x002fc800078f08ff */
[----:B------:R-:W-:-:S05]  /*fb60*/  LOP3.LUT R0, R0, 0xfffffffe, RZ, 0xc0, !PT ;  /* 0xfffffffe00007812 */ /* 0x000fca00078ec0ff */
[----:B------:R-:W-:-:S05]  /*fb70*/  IMAD.IADD R0, R29, 0x1, -R0 ;  /* 0x000000011d007824 */ /* 0x000fca00078e0a00 */
[----:B------:R-:W-:Y:S02]  /*fb80*/  SHF.L.U32 R0, R0, 0x1f, RZ ;  /* 0x0000001f00007819 */ /* 0x000fe400000006ff */
[----:B0-----:R-:W-:-:S04]  /*fb90*/  LEA R7, R3, R2, 0x18 ;  /* 0x0000000203077211 */ /* 0x001fc800078ec0ff */
[----:B------:R-:W0:Y:S02]  /*fba0*/  SYNCS.PHASECHK.TRANS64.TRYWAIT P0, [R7+URZ+0x13220], R0 ;  /* 0x01322000070075a7 */ /* 0x000e24000800017f */
[----:B0-----:R-:W-:Y:S05]  /*fbb0*/  @!P0 BRA `(.L_x_11958) ;  /* 0x0000000800708947 */ /* 0x001fea0003800000 */
.L_x_11988:
[----:B------:R-:W-:Y:S05]  /*fbc0*/  BSYNC B0 ;  /* 0x0000000000007941 */ /* 0x000fea0003800000 */
.L_x_11957:
[----:B------:R-:W-:-:S03]  /*fbd0*/  UMOV UR4, 0xffffffff ;  /* 0xffffffff00047882 */ /* 0x000fc60000000000 */
[----:B------:R-:W-:Y:S05]  /*fbe0*/  BRA.DIV UR4, `(.L_x_11959) ;  /* 0x0000000a04787947 */ /* 0x000fea000b800000 */
[----:B0-----:R-:W0:Y:S02]  /*fbf0*/  S2R R0, SR_TID.X ;  /* 0x0000000000007919 */ /* 0x001e240000002100 */
[----:B0-----:R-:W-:-:S04]  /*fc00*/  SHF.R.U32.HI R0, RZ, 0x5, R0 ;  /* 0x00000005ff007819 */ /* 0x001fc80000011600 */
[----:B------:R-:W-:-:S05]  /*fc10*/  LOP3.LUT R0, R0, 0x3, RZ, 0xc0, !PT ;  /* 0x0000000300007812 */ /* 0x000fca00078ec0ff */
[----:B------:R0:W1:Y:S02]  /*fc20*/  SHFL.IDX PT, R14, R0, RZ, 0x1f ;  /* 0x00001fff000e7589 */ /* 0x00006400000e0000 */
.L_x_11991:
[----:B-1----:R-:W-:Y:S01]  /*fc30*/  ISETP.NE.AND P0, PT, R14, RZ, PT ;  /* 0x000000ff0e00720c */ /* 0x002fe20003f05270 */
[----:B------:R-:W-:-:S12]  /*fc40*/  BSSY B0, `(.L_x_11960) ;  /* 0x000002b000007945 */ /* 0x000fd80003800000 */
[----:B------:R-:W-:Y:S05]  /*fc50*/  @P0 BRA `(.L_x_11961) ;  /* 0x0000000000a40947 */ /* 0x000fea0003800000 */
[----:B------:R-:W-:-:S03]  /*fc60*/  UMOV UR4, 0xffffffff ;  /* 0xffffffff00047882 */ /* 0x000fc60000000000 */
[----:B------:R-:W-:Y:S05]  /*fc70*/  BRA.DIV UR4, `(.L_x_11962) ;  /* 0x0000000a04887947 */ /* 0x000fea000b800000 */
[----:B------:R-:W-:-:S13]  /*fc80*/  ELECT P6, URZ, PT ;  /* 0x00000000003f782f */ /* 0x000fda00038c0000 */
.L_x_11994:
[----:B------:R-:W-:Y:S05]  /*fc90*/  @!P6 BRA `(.L_x_11961) ;  /* 0x000000000094e947 */ /* 0x000fea0003800000 */
[----:B------:R-:W-:-:S06]  /*fca0*/  ULOP3.LUT UR4, UR40, 0x2, URZ, 0xfc, !UPT ;  /* 0x0000000228047892 */ /* 0x000fcc000f8efc3f */
[----:B0-----:R-:W-:-:S05]  /*fcb0*/  IMAD.U32 R0, RZ, RZ, UR4 ;  /* 0x00000004ff007e24 */ /* 0x001fca000f8e00ff */
[----:B------:R-:W-:-:S13]  /*fcc0*/  ISETP.NE.AND P0, PT, R0, 0x3, PT ;  /* 0x000000030000780c */ /* 0x000fda0003f05270 */
[----:B------:R-:W-:Y:S05]  /*fcd0*/  @!P0 BRA `(.L_x_11963) ;  /* 0x0000000000048947 */ /* 0x000fea0003800000 */
[----:B------:R-:W-:Y:S01]  /*fce0*/  BPT.TRAP 0x1 ;  /* 0x000000040000795c */ /* 0x000fe20000300000 */
.L_x_11963:
        /* <DEDUP_REMOVED lines=12> */
.L_x_11995:
[----:B------:R-:W1:Y:S02]  /*fdb0*/  SYNCS.PHASECHK.TRANS64.TRYWAIT P1, [R3+URZ], R0 ;  /* 0x00000000030075a7 */ /* 0x000e64000802017f */
[----:B-1----:R-:W-:Y:S05]  /*fdc0*/  @!P1 BRA `(.L_x_11965) ;  /* 0x0000000800689947 */ /* 0x002fea0003800000 */
.L_x_11996:
[----:B------:R-:W-:Y:S05]  /*fdd0*/  @!P0 BRA `(.L_x_11966) ;  /* 0x0000000000048947 */ /* 0x000fea0003800000 */
[----:B------:R-:W-:Y:S01]  /*fde0*/  BPT.TRAP 0x1 ;  /* 0x000000040000795c */ /* 0x000fe20000300000 */
.L_x_11966:
[----:B-1----:R-:W-:-:S04]  /*fdf0*/  IMAD R3, R16, 0x8, R7 ;  /* 0x0000000810037824 */ /* 0x002fc800078e0207 */
[----:B------:R-:W1:Y:S02]  /*fe00*/  SYNCS.PHASECHK.TRANS64.TRYWAIT P1, [R3+URZ+0x13260], R4 ;  /* 0x01326004030075a7 */ /* 0x000e64000802017f */
[----:B-1----:R-:W-:Y:S05]  /*fe10*/  @!P1 BRA `(.L_x_11967) ;  /* 0x0000000800689947 */ /* 0x002fea0003800000 */
.L_x_11997:
[----:B------:R-:W-:Y:S05]  /*fe20*/  @!P0 BRA `(.L_x_11968) ;  /* 0x0000000000048947 */ /* 0x000fea0003800000 */
[----:B------:R-:W-:Y:S01]  /*fe30*/  BPT.TRAP 0x1 ;  /* 0x000000040000795c */ /* 0x000fe20000300000 */
.L_x_11968:
[----:B0-----:R-:W-:-:S04]  /*fe40*/  IMAD R5, R6, 0x8, R7 ;  /* 0x0000000806057824 */ /* 0x001fc800078e0207 */
[----:B------:R-:W0:Y:S02]  /*fe50*/  SYNCS.PHASECHK.TRANS64.TRYWAIT P1, [R5+URZ+0x13260], R0 ;  /* 0x01326000050075a7 */ /* 0x000e24000802017f */
[----:B0-----:R-:W-:Y:S05]  /*fe60*/  @!P1 BRA `(.L_x_11969) ;  /* 0x0000000800689947 */ /* 0x001fea0003800000 */
.L_x_11998:
[----:B------:R-:W-:Y:S05]  /*fe70*/  @!P0 BRA `(.L_x_11970) ;  /* 0x0000000000048947 */ /* 0x000fea0003800000 */
[----:B------:R-:W-:Y:S01]  /*fe80*/  BPT.TRAP 0x1 ;  /* 0x000000040000795c */ /* 0x000fe20000300000 */
.L_x_11970:
[----:B------:R-:W2:Y:S02]  /*fe90*/  SYNCS.PHASECHK.TRANS64.TRYWAIT P0, [R3+URZ+0x13280], R4 ;  /* 0x01328004030075a7 */ /* 0x000ea4000800017f */
[----:B--2---:R-:W-:Y:S05]  /*fea0*/  @!P0 BRA `(.L_x_11971) ;  /* 0x00000008006c8947 */ /* 0x004fea0003800000 */
.L_x_11972:
[----:B---3--:R3:W4:Y:S02]  /*feb0*/  SYNCS.PHASECHK.TRANS64.TRYWAIT P0, [R5+URZ+0x13280], R0 ;  /* 0x01328000050075a7 */ /* 0x008724000800017f */
[----:B----4-:R-:W-:Y:S05]  /*fec0*/  @!P0 NANOSLEEP.SYNCS 0x989680 ;  /* 0x009896800000895d */ /* 0x010fea0003900000 */
[----:B------:R-:W4:Y:S02]  /*fed0*/  @!P0 SYNCS.PHASECHK.TRANS64 P0, [R5+URZ+0x13280], R0 ;  /* 0x01328000050085a7 */ /* 0x000f24000800007f */
[----:B----4-:R-:W-:Y:S05]  /*fee0*/  @!P0 BRA `(.L_x_11972) ;  /* 0xfffffffc00f08947 */ /* 0x010fea000383ffff */
.L_x_11961:
[----:B------:R-:W-:Y:S05]  /*fef0*/  BSYNC B0 ;  /* 0x0000000000007941 */ /* 0x000fea0003800000 */
.L_x_11960:
[----:B------:R-:W-:Y:S05]  /*ff00*/  EXIT ;  /* 0x000000000000794d */ /* 0x000fea0003800000 */
.L_x_11835:
[----:B0-----:R-:W-:-:S04]  /*ff10*/  IMAD.U32 R3, RZ, RZ, UR45 ;  /* 0x0000002dff037e24 */ /* 0x001fc8000f8e00ff */
[----:B------:R0:W1:Y:S03]  /*ff20*/  SYNCS.PHASECHK.TRANS64.TRYWAIT P1, [R3+URZ+0x13200], R0 ;  /* 0x01320000030075a7 */ /* 0x000066000802017f */
[----:B-1----:R-:W-:Y:S05]  /*ff30*/  @!P1 NANOSLEEP.SYNCS 0x989680 ;  /* 0x009896800000995d */ /* 0x002fea0003900000 */
[----:B------:R-:W1:Y:S02]  /*ff40*/  @!P1 SYNCS.PHASECHK.TRANS64 P1, [R3+URZ+0x13200], R0 ;  /* 0x01320000030095a7 */ /* 0x000e64000802007f */
[----:B-1----:R-:W-:Y:S05]  /*ff50*/  @!P1 BRA `(.L_x_11835) ;  /* 0xfffffffc00ec9947 */ /* 0x002fea000383ffff */
[----:B------:R-:W-:Y:S05]  /*ff60*/  BRA `(.L_x_11973) ;  /* 0xffffff1800b07947 */ /* 0x000fea000383ffff */
.L_x_11839:
[----:B-1----:R1:W2:Y:S02]  /*ff70*/  SYNCS.PHASECHK.TRANS64.TRYWAIT P1, [R3+URZ+0x13230], R0 ;  /* 0x01323000030075a7 */ /* 0x0022a4000802017f */
[----:B--2---:R-:W-:Y:S05]  /*ff80*/  @!P1 NANOSLEEP.SYNCS 0x989680 ;  /* 0x009896800000995d */ /* 0x004fea0003900000 */
[----:B------:R-:W2:Y:S02]  /*ff90*/  @!P1 SYNCS.PHASECHK.TRANS64 P1, [R3+URZ+0x13230], R0 ;  /* 0x01323000030095a7 */ /* 0x000ea4000802007f */
[----:B--2---:R-:W-:Y:S05]  /*ffa0*/  @!P1 BRA `(.L_x_11839) ;  /* 0xfffffffc00f09947 */ /* 0x004fea000383ffff */
[----:B------:R-:W-:Y:S05]  /*ffb0*/  BRA `(.L_x_11838) ;  /* 0xffffff1800cc7947 */ /* 0x000fea000383ffff */
.L_x_11844:
[----:B-1----:R-:W-:-:S04]  /*ffc0*/  IMAD.U32 R9, RZ, RZ, UR20 ;  /* 0x00000014ff097e24 */ /* 0x002fc8000f8e00ff */
[----:B------:R1:W2:Y:S03]  /*ffd0*/  SYNCS.PHASECHK.TRANS64.TRYWAIT P2, [R9+URZ+0x13230], R0 ;  /* 0x01323000090075a7 */ /* 0x0002a6000804017f */
[----:B--2---:R-:W-:Y:S05]  /*ffe0*/  @!P2 NANOSLEEP.SYNCS 0x989680 ;  /* 0x009896800000a95d */ /* 0x004fea0003900000 */
[----:B------:R-:W2:Y:S02]  /*fff0*/  @!P2 SYNCS.PHASECHK.TRANS64 P2, [R9+URZ+0x13230], R0 ;  /* 0x013230000900a5a7 */ /* 0x000ea4000804007f */
[----:B--2---:R-:W-:Y:S05]  /*10000*/  @!P2 BRA `(.L_x_11844) ;  /* 0xfffffffc00eca947 */ /* 0x004fea000383ffff */
[----:B------:R-:W-:Y:S05]  /*10010*/  BRA `(.L_x_11843) ;  /* 0xffffff4400947947 */ /* 0x000fea000383ffff */
.L_x_11848:
[----:B-1----:R-:W-:-:S04]  /*10020*/  IMAD.U32 R9, RZ, RZ, UR11 ;  /* 0x0000000bff097e24 */ /* 0x002fc8000f8e00ff */
[----:B------:R1:W2:Y:S03]  /*10030*/  SYNCS.PHASECHK.TRANS64.TRYWAIT P2, [R9+URZ+0x13250], R0 ;  /* 0x01325000090075a7 */ /* 0x0002a6000804017f */
[----:B--2---:R-:W-:Y:S05]  /*10040*/  @!P2 NANOSLEEP.SYNCS 0x989680 ;  /* 0x009896800000a95d */ /* 0x004fea0003900000 */
[----:B------:R-:W2:Y:S02]  /*10050*/  @!P2 SYNCS.PHASECHK.TRANS64 P2, [R9+URZ+0x13250], R0 ;  /* 0x013250000900a5a7 */ /* 0x000ea4000804007f */
[----:B--2---:R-:W-:Y:S05]  /*10060*/  @!P2 BRA `(.L_x_11848) ;  /* 0xfffffffc00eca947 */ /* 0x004fea000383ffff */
[----:B------:R-:W-:Y:S05]  /*10070*/  BRA `(.L_x_11847) ;  /* 0xffffff4800a07947 */ /* 0x000fea000383ffff */
.L_x_11855:
[----:B-1----:R-:W-:-:S04]  /*10080*/  IMAD.U32 R11, RZ, RZ, UR6 ;  /* 0x00000006ff0b7e24 */ /* 0x002fc8000f8e00ff */
[----:B------:R1:W2:Y:S03]  /*10090*/  SYNCS.PHASECHK.TRANS64.TRYWAIT P2, [R11+URZ+0x13230], R0 ;  /* 0x013230000b0075a7 */ /* 0x0002a6000804017f */
[----:B--2---:R-:W-:Y:S05]  /*100a0*/  @!P2 NANOSLEEP.SYNCS 0x989680 ;  /* 0x009896800000a95d */ /* 0x004fea0003900000 */
[----:B------:R-:W2:Y:S02]  /*100b0*/  @!P2 SYNCS.PHASECHK.TRANS64 P2, [R11+URZ+0x13230], R0 ;  /* 0x013230000b00a5a7 */ /* 0x000ea4000804007f */
[----:B--2---:R-:W-:Y:S05]  /*100c0*/  @!P2 BRA `(.L_x_11855) ;  /* 0xfffffffc00eca947 */ /* 0x004fea000383ffff */
[----:B------:R-:W-:Y:S05]  /*100d0*/  BRA `(.L_x_11854) ;  /* 0xffffff7000bc7947 */ /* 0x000fea000383ffff */
.L_x_11859:
[----:B-1----:R-:W-:-:S04]  /*100e0*/  IMAD.U32 R11, RZ, RZ, UR11 ;  /* 0x0000000bff0b7e24 */ /* 0x002fc8000f8e00ff */
[----:B------:R1:W2:Y:S03]  /*100f0*/  SYNCS.PHASECHK.TRANS64.TRYWAIT P2, [R11+URZ+0x13250], R0 ;  /* 0x013250000b0075a7 */ /* 0x0002a6000804017f */
[----:B--2---:R-:W-:Y:S05]  /*10100*/  @!P2 NANOSLEEP.SYNCS 0x989680 ;  /* 0x009896800000a95d */ /* 0x004fea0003900000 */
[----:B------:R-:W2:Y:S02]  /*10110*/  @!P2 SYNCS.PHASECHK.TRANS64 P2, [R11+URZ+0x13250], R0 ;  /* 0x013250000b00a5a7 */ /* 0x000ea4000804007f */
[----:B--2---:R-:W-:Y:S05]  /*10120*/  @!P2 BRA `(.L_x_11859) ;  /* 0xfffffffc00eca947 */ /* 0x004fea000383ffff */
[----:B------:R-:W-:Y:S05]  /*10130*/  BRA `(.L_x_11858) ;  /* 0xffffff7400c87947 */ /* 0x000fea000383ffff */
.L_x_11865:
[----:B-1----:R-:W-:-:S04]  /*10140*/  IMAD.U32 R6, RZ, RZ, UR14 ;  /* 0x0000000eff067e24 */ /* 0x002fc8000f8e00ff */
[----:B------:R1:W2:Y:S03]  /*10150*/  SYNCS.PHASECHK.TRANS64.TRYWAIT P1, [R6+URZ+0x13250], R5 ;  /* 0x01325005060075a7 */ /* 0x0002a6000802017f */
[----:B--2---:R-:W-:Y:S05]  /*10160*/  @!P1 NANOSLEEP.SYNCS 0x989680 ;  /* 0x009896800000995d */ /* 0x004fea0003900000 */
[----:B------:R-:W2:Y:S02]  /*10170*/  @!P1 SYNCS.PHASECHK.TRANS64 P1, [R6+URZ+0x13250], R5 ;  /* 0x01325005060095a7 */ /* 0x000ea4000802007f */
[----:B--2---:R-:W-:Y:S05]  /*10180*/  @!P1 BRA `(.L_x_11865) ;  /* 0xfffffffc00ec9947 */ /* 0x004fea000383ffff */
[----:B------:R-:W-:Y:S05]  /*10190*/  BRA `(.L_x_11864) ;  /* 0xffffff9400087947 */ /* 0x000fea000383ffff */
.L_x_11907:
[----:B------:R-:W-:Y:S02]  /*101a0*/  IMAD.MOV.U32 R13, RZ, RZ, R4 ;  /* 0x000000ffff0d7224 */ /* 0x000fe400078e0004 */
[----:B------:R-:W-:Y:S02]  /*101b0*/  IMAD.MOV.U32 R12, RZ, RZ, RZ ;  /* 0x000000ffff0c7224 */ /* 0x000fe400078e00ff */
[----:B------:R-:W-:Y:S02]  /*101c0*/  IMAD.MOV.U32 R11, RZ, RZ, 0x1f ;  /* 0x0000001fff0b7424 */ /* 0x000fe400078e00ff */
[----:B------:R-:W-:-:S07]  /*101d0*/  IMAD.MOV.U32 R15, RZ, RZ, -0x1 ;  /* 0xffffffffff0f7424 */ /* 0x000fce00078e00ff */
[----:B------:R-:W-:Y:S05]  /*101e0*/  WARPSYNC.COLLECTIVE R15, `(.L_x_11974) ;  /* 0x000000000f087348 */ /* 0x000fea0003c00000 */
[----:B------:R0:W1:Y:S02]  /*101f0*/  SHFL.IDX P6, R14, R13, R12, R11 ;  /* 0x0000000c0d0e7389 */ /* 0x00006400000c000b */
[----:B01----:R-:W-:Y:S01]  /*10200*/  ENDCOLLECTIVE ;  /* 0x000000000000791b */ /* 0x003fe20003800000 */
.L_x_11974:
[----:B------:R-:W-:Y:S05]  /*10210*/  BRA `(.L_x_11975) ;  /* 0xffffffd400507947 */ /* 0x000fea000383ffff */
.L_x_11909:
[----:B------:R-:W-:Y:S01]  /*10220*/  BSSY B0, `(.L_x_11976) ;  /* 0x0000006000007945 */ /* 0x000fe20003800000 */
[----:B------:R-:W-:-:S07]  /*10230*/  IMAD.MOV.U32 R15, RZ, RZ, -0x1 ;  /* 0xffffffffff0f7424 */ /* 0x000fce00078e00ff */
[----:B0-----:R-:W-:Y:S05]  /*10240*/  WARPSYNC.COLLECTIVE R15, `(.L_x_11977) ;  /* 0x000000000f0c7348 */ /* 0x001fea0003c00000 */
[----:B------:R-:W-:Y:S02]  /*10250*/  ELECT P6, UR62, PT ;  /* 0x00000000003e782f */ /* 0x000fe400038c0000 */
[----:B------:R-:W-:Y:S01]  /*10260*/  MOV R14, UR62 ;  /* 0x0000003e000e7c02 */ /* 0x000fe20008000f00 */
[----:B0-----:R-:W-:Y:S10]  /*10270*/  ENDCOLLECTIVE ;  /* 0x000000000000791b */ /* 0x001ff40003800000 */
.L_x_11977:
[----:B------:R-:W-:Y:S05]  /*10280*/  BSYNC B0 ;  /* 0x0000000000007941 */ /* 0x000fea0003800000 */
.L_x_11976:
[----:B------:R-:W-:Y:S05]  /*10290*/  BRA `(.L_x_11978) ;  /* 0xffffffd4004c7947 */ /* 0x000fea000383ffff */
.L_x_11912:
[----:B-1----:R1:W2:Y:S02]  /*102a0*/  SYNCS.PHASECHK.TRANS64.TRYWAIT P2, [R5+URZ+0x13280], R2 ;  /* 0x01328002050075a7 */ /* 0x0022a4000804017f */
[----:B--2---:R-:W-:Y:S05]  /*102b0*/  @!P2 NANOSLEEP.SYNCS 0x989680 ;  /* 0x009896800000a95d */ /* 0x004fea0003900000 */
[----:B------:R-:W2:Y:S02]  /*102c0*/  @!P2 SYNCS.PHASECHK.TRANS64 P2, [R5+URZ+0x13280], R2 ;  /* 0x013280020500a5a7 */ /* 0x000ea4000804007f */
[----:B--2---:R-:W-:Y:S05]  /*102d0*/  @!P2 BRA `(.L_x_11912) ;  /* 0xfffffffc00f0a947 */ /* 0x004fea000383ffff */
[----:B------:R-:W-:Y:S05]  /*102e0*/  BRA `(.L_x_11979) ;  /* 0xffffffd400a47947 */ /* 0x000fea000383ffff */
.L_x_11914:
[----:B--2---:R2:W3:Y:S02]  /*102f0*/  SYNCS.PHASECHK.TRANS64.TRYWAIT P2, [R5+URZ+0x13240], R2 ;  /* 0x01324002050075a7 */ /* 0x0044e4000804017f */
[----:B---3--:R-:W-:Y:S05]  /*10300*/  @!P2 NANOSLEEP.SYNCS 0x989680 ;  /* 0x009896800000a95d */ /* 0x008fea0003900000 */
[----:B------:R-:W3:Y:S02]  /*10310*/  @!P2 SYNCS.PHASECHK.TRANS64 P2, [R5+URZ+0x13240], R2 ;  /* 0x013240020500a5a7 */ /* 0x000ee4000804007f */
[----:B---3--:R-:W-:Y:S05]  /*10320*/  @!P2 BRA `(.L_x_11914) ;  /* 0xfffffffc00f0a947 */ /* 0x008fea000383ffff */
[----:B------:R-:W-:Y:S05]  /*10330*/  BRA `(.L_x_11980) ;  /* 0xffffffd400f87947 */ /* 0x000fea000383ffff */
.L_x_11917:
[----:B-1----:R-:W-:-:S04]  /*10340*/  IMAD.U32 R3, RZ, RZ, UR41 ;  /* 0x00000029ff037e24 */ /* 0x002fc8000f8e00ff */
[----:B------:R1:W2:Y:S03]  /*10350*/  SYNCS.PHASECHK.TRANS64.TRYWAIT P0, [R3+URZ+0x13220], R2 ;  /* 0x01322002030075a7 */ /* 0x0002a6000800017f */
[----:B--2---:R-:W-:Y:S05]  /*10360*/  @!P0 NANOSLEEP.SYNCS 0x989680 ;  /* 0x009896800000895d */ /* 0x004fea0003900000 */
[----:B------:R-:W2:Y:S02]  /*10370*/  @!P0 SYNCS.PHASECHK.TRANS64 P0, [R3+URZ+0x13220], R2 ;  /* 0x01322002030085a7 */ /* 0x000ea4000800007f */
[----:B--2---:R-:W-:Y:S05]  /*10380*/  @!P0 BRA `(.L_x_11917) ;  /* 0xfffffffc00ec8947 */ /* 0x004fea000383ffff */
[----:B------:R-:W-:Y:S05]  /*10390*/  BRA `(.L_x_11981) ;  /* 0xffffffd800a07947 */ /* 0x000fea000383ffff */
.L_x_11923:
[----:B0-----:R0:W2:Y:S02]  /*103a0*/  SYNCS.PHASECHK.TRANS64.TRYWAIT P0, [R9+URZ+0x13280], R10 ;  /* 0x0132800a090075a7 */ /* 0x0010a4000800017f */
[----:B--2---:R-:W-:Y:S05]  /*103b0*/  @!P0 NANOSLEEP.SYNCS 0x989680 ;  /* 0x009896800000895d */ /* 0x004fea0003900000 */
[----:B------:R-:W2:Y:S02]  /*103c0*/  @!P0 SYNCS.PHASECHK.TRANS64 P0, [R9+URZ+0x13280], R10 ;  /* 0x0132800a090085a7 */ /* 0x000ea4000800007f */
[----:B--2---:R-:W-:Y:S05]  /*103d0*/  @!P0 BRA `(.L_x_11923) ;  /* 0xfffffffc00f08947 */ /* 0x004fea000383ffff */
[----:B------:R-:W-:Y:S05]  /*103e0*/  BRA `(.L_x_11982) ;  /* 0xffffffdc003c7947 */ /* 0x000fea000383ffff */
.L_x_11928:
[----:B-1----:R1:W2:Y:S02]  /*103f0*/  SYNCS.PHASECHK.TRANS64.TRYWAIT P0, [R9+URZ+0x13240], R10 ;  /* 0x0132400a090075a7 */ /* 0x0022a4000800017f */
[----:B--2---:R-:W-:Y:S05]  /*10400*/  @!P0 NANOSLEEP.SYNCS 0x989680 ;  /* 0x009896800000895d */ /* 0x004fea0003900000 */
[----:B------:R-:W2:Y:S02]  /*10410*/  @!P0 SYNCS.PHASECHK.TRANS64 P0, [R9+URZ+0x13240], R10 ;  /* 0x0132400a090085a7 */ /* 0x000ea4000800007f */
[----:B--2---:R-:W-:Y:S05]  /*10420*/  @!P0 BRA `(.L_x_11928) ;  /* 0xfffffffc00f08947 */ /* 0x004fea000383ffff */
[----:B------:R-:W-:Y:S05]  /*10430*/  BRA `(.L_x_11983) ;  /* 0xffffffdc00b87947 */ /* 0x000fea000383ffff */
.L_x_11934:
[----:B0-----:R0:W1:Y:S02]  /*10440*/  SYNCS.PHASECHK.TRANS64.TRYWAIT P2, [R12+URZ+0x13270], R5 ;  /* 0x013270050c0075a7 */ /* 0x001064000804017f */
[----:B-1----:R-:W-:Y:S05]  /*10450*/  @!P2 NANOSLEEP.SYNCS 0x989680 ;  /* 0x009896800000a95d */ /* 0x002fea0003900000 */
[----:B------:R-:W1:Y:S02]  /*10460*/  @!P2 SYNCS.PHASECHK.TRANS64 P2, [R12+URZ+0x13270], R5 ;  /* 0x013270050c00a5a7 */ /* 0x000e64000804007f */
[----:B-1----:R-:W-:Y:S05]  /*10470*/  @!P2 BRA `(.L_x_11934) ;  /* 0xfffffffc00f0a947 */ /* 0x002fea000383ffff */
[----:B------:R-:W-:Y:S05]  /*10480*/  BRA `(.L_x_11984) ;  /* 0xffffffe000547947 */ /* 0x000fea000383ffff */
.L_x_11936:
[----:B0-----:R0:W1:Y:S02]  /*10490*/  SYNCS.PHASECHK.TRANS64.TRYWAIT P2, [R12+URZ+0x13260], R5 ;  /* 0x013260050c0075a7 */ /* 0x001064000804017f */
[----:B-1----:R-:W-:Y:S05]  /*104a0*/  @!P2 NANOSLEEP.SYNCS 0x989680 ;  /* 0x009896800000a95d */ /* 0x002fea0003900000 */
[----:B------:R-:W1:Y:S02]  /*104b0*/  @!P2 SYNCS.PHASECHK.TRANS64 P2, [R12+URZ+0x13260], R5 ;  /* 0x013260050c00a5a7 */ /* 0x000e64000804007f */
[----:B-1----:R-:W-:Y:S05]  /*104c0*/  @!P2 BRA `(.L_x_11936) ;  /* 0xfffffffc00f0a947 */ /* 0x002fea000383ffff */
[----:B------:R-:W-:Y:S05]  /*104d0*/  BRA `(.L_x_11985) ;  /* 0xffffffe0005c7947 */ /* 0x000fea000383ffff */
.L_x_11943:
[----:B-1----:R1:W2:Y:S02]  /*104e0*/  SYNCS.PHASECHK.TRANS64.TRYWAIT P0, [R2+URZ+0x13270], R3 ;  /* 0x01327003020075a7 */ /* 0x0022a4000800017f */
[----:B--2---:R-:W-:Y:S05]  /*104f0*/  @!P0 NANOSLEEP.SYNCS 0x989680 ;  /* 0x009896800000895d */ /* 0x004fea0003900000 */
[----:B------:R-:W2:Y:S02]  /*10500*/  @!P0 SYNCS.PHASECHK.TRANS64 P0, [R2+URZ+0x13270], R3 ;  /* 0x01327003020085a7 */ /* 0x000ea4000800007f */
[----:B--2---:R-:W-:Y:S05]  /*10510*/  @!P0 BRA `(.L_x_11943) ;  /* 0xfffffffc00f08947 */ /* 0x004fea000383ffff */
[----:B------:R-:W-:Y:S05]  /*10520*/  BRA `(.L_x_11986) ;  /* 0xffffffe400847947 */ /* 0x000fea000383ffff */
.L_x_11945:
[----:B-1----:R1:W2:Y:S02]  /*10530*/  SYNCS.PHASECHK.TRANS64.TRYWAIT P0, [R2+URZ+0x13260], R5 ;  /* 0x01326005020075a7 */ /* 0x0022a4000800017f */
[----:B--2---:R-:W-:Y:S05]  /*10540*/  @!P0 NANOSLEEP.SYNCS 0x989680 ;  /* 0x009896800000895d */ /* 0x004fea0003900000 */
[----:B------:R-:W2:Y:S02]  /*10550*/  @!P0 SYNCS.PHASECHK.TRANS64 P0, [R2+URZ+0x13260], R5 ;  /* 0x01326005020085a7 */ /* 0x000ea4000800007f */
[----:B--2---:R-:W-:Y:S05]  /*10560*/  @!P0 BRA `(.L_x_11945) ;  /* 0xfffffffc00f08947 */ /* 0x004fea000383ffff */
[----:B------:R-:W-:Y:S05]  /*10570*/  BRA `(.L_x_11987) ;  /* 0xffffffe400907947 */ /* 0x000fea000383ffff */
.L_x_11958:
[----:B0-----:R0:W1:Y:S02]  /*10580*/  SYNCS.PHASECHK.TRANS64.TRYWAIT P0, [R7+URZ+0x13220], R0 ;  /* 0x01322000070075a7 */ /* 0x001064000800017f */
[----:B-1----:R-:W-:Y:S05]  /*10590*/  @!P0 NANOSLEEP.SYNCS 0x989680 ;  /* 0x009896800000895d */ /* 0x002fea0003900000 */
[----:B------:R-:W1:Y:S02]  /*105a0*/  @!P0 SYNCS.PHASECHK.TRANS64 P0, [R7+URZ+0x13220], R0 ;  /* 0x01322000070085a7 */ /* 0x000e64000800007f */
[----:B-1----:R-:W-:Y:S05]  /*105b0*/  @!P0 BRA `(.L_x_11958) ;  /* 0xfffffffc00f08947 */ /* 0x002fea000383ffff */
[----:B------:R-:W-:Y:S05]  /*105c0*/  BRA `(.L_x_11988) ;  /* 0xfffffff4007c7947 */ /* 0x000fea000383ffff */
.L_x_11959:
        /* <DEDUP_REMOVED lines=11> */
.L_x_11990:
[----:B------:R-:W-:Y:S05]  /*10680*/  BSYNC B0 ;  /* 0x0000000000007941 */ /* 0x000fea0003800000 */
.L_x_11989:
[----:B------:R-:W-:Y:S05]  /*10690*/  BRA `(.L_x_11991) ;  /* 0xfffffff400647947 */ /* 0x000fea000383ffff */
.L_x_11962:
[----:B------:R-:W-:Y:S01]  /*106a0*/  BSSY B1, `(.L_x_11992) ;  /* 0x0000006000017945 */ /* 0x000fe20003800000 */
[----:B------:R-:W-:-:S07]  /*106b0*/  IMAD.MOV.U32 R15, RZ, RZ, -0x1 ;  /* 0xffffffffff0f7424 */ /* 0x000fce00078e00ff */
[----:B0-----:R-:W-:Y:S05]  /*106c0*/  WARPSYNC.COLLECTIVE R15, `(.L_x_11993) ;  /* 0x000000000f0c7348 */ /* 0x001fea0003c00000 */
[----:B------:R-:W-:Y:S02]  /*106d0*/  ELECT P6, UR62, PT ;  /* 0x00000000003e782f */ /* 0x000fe400038c0000 */
[----:B------:R-:W-:Y:S01]  /*106e0*/  MOV R14, UR62 ;  /* 0x0000003e000e7c02 */ /* 0x000fe20008000f00 */
[----:B0-----:R-:W-:Y:S10]  /*106f0*/  ENDCOLLECTIVE ;  /* 0x000000000000791b */ /* 0x001ff40003800000 */
.L_x_11993:
[----:B------:R-:W-:Y:S05]  /*10700*/  BSYNC B1 ;  /* 0x0000000000017941 */ /* 0x000fea0003800000 */
.L_x_11992:
[----:B------:R-:W-:Y:S05]  /*10710*/  BRA `(.L_x_11994) ;  /* 0xfffffff4005c7947 */ /* 0x000fea000383ffff */
.L_x_11964:
[----:B0-----:R0:W1:Y:S02]  /*10720*/  SYNCS.PHASECHK.TRANS64.TRYWAIT P1, [R5+URZ], R4 ;  /* 0x00000004050075a7 */ /* 0x001064000802017f */
[----:B-1----:R-:W-:Y:S05]  /*10730*/  @!P1 NANOSLEEP.SYNCS 0x989680 ;  /* 0x009896800000995d */ /* 0x002fea0003900000 */
[----:B------:R-:W1:Y:S02]  /*10740*/  @!P1 SYNCS.PHASECHK.TRANS64 P1, [R5+URZ], R4 ;  /* 0x00000004050095a7 */ /* 0x000e64000802007f */
[----:B-1----:R-:W-:Y:S05]  /*10750*/  @!P1 BRA `(.L_x_11964) ;  /* 0xfffffffc00f09947 */ /* 0x002fea000383ffff */
[----:B------:R-:W-:Y:S05]  /*10760*/  BRA `(.L_x_11995) ;  /* 0xfffffff400907947 */ /* 0x000fea000383ffff */
.L_x_11965:
[----:B-1----:R1:W2:Y:S02]  /*10770*/  SYNCS.PHASECHK.TRANS64.TRYWAIT P1, [R3+URZ], R0 ;  /* 0x00000000030075a7 */ /* 0x0022a4000802017f */
[----:B--2---:R-:W-:Y:S05]  /*10780*/  @!P1 NANOSLEEP.SYNCS 0x989680 ;  /* 0x009896800000995d */ /* 0x004fea0003900000 */
[----:B------:R-:W2:Y:S02]  /*10790*/  @!P1 SYNCS.PHASECHK.TRANS64 P1, [R3+URZ], R0 ;  /* 0x00000000030095a7 */ /* 0x000ea4000802007f */
[----:B--2---:R-:W-:Y:S05]  /*107a0*/  @!P1 BRA `(.L_x_11965) ;  /* 0xfffffffc00f09947 */ /* 0x004fea000383ffff */
[----:B------:R-:W-:Y:S05]  /*107b0*/  BRA `(.L_x_11996) ;  /* 0xfffffff400847947 */ /* 0x000fea000383ffff */
.L_x_11967:
[----:B-1----:R1:W2:Y:S02]  /*107c0*/  SYNCS.PHASECHK.TRANS64.TRYWAIT P1, [R3+URZ+0x13260], R4 ;  /* 0x01326004030075a7 */ /* 0x0022a4000802017f */
[----:B--2---:R-:W-:Y:S05]  /*107d0*/  @!P1 NANOSLEEP.SYNCS 0x989680 ;  /* 0x009896800000995d */ /* 0x004fea0003900000 */
[----:B------:R-:W2:Y:S02]  /*107e0*/  @!P1 SYNCS.PHASECHK.TRANS64 P1, [R3+URZ+0x13260], R4 ;  /* 0x01326004030095a7 */ /* 0x000ea4000802007f */
[----:B--2---:R-:W-:Y:S05]  /*107f0*/  @!P1 BRA `(.L_x_11967) ;  /* 0xfffffffc00f09947 */ /* 0x004fea000383ffff */
[----:B------:R-:W-:Y:S05]  /*10800*/  BRA `(.L_x_11997) ;  /* 0xfffffff400847947 */ /* 0x000fea000383ffff */
.L_x_11969:
[----:B0-----:R0:W2:Y:S02]  /*10810*/  SYNCS.PHASECHK.TRANS64.TRYWAIT P1, [R5+URZ+0x13260], R0 ;  /* 0x01326000050075a7 */ /* 0x0010a4000802017f */
[----:B--2---:R-:W-:Y:S05]  /*10820*/  @!P1 NANOSLEEP.SYNCS 0x989680 ;  /* 0x009896800000995d */ /* 0x004fea0003900000 */
[----:B------:R-:W2:Y:S02]  /*10830*/  @!P1 SYNCS.PHASECHK.TRANS64 P1, [R5+URZ+0x13260], R0 ;  /* 0x01326000050095a7 */ /* 0x000ea4000802007f */
[----:B--2---:R-:W-:Y:S05]  /*10840*/  @!P1 BRA `(.L_x_11969) ;  /* 0xfffffffc00f09947 */ /* 0x004fea000383ffff */
[----:B------:R-:W-:Y:S05]  /*10850*/  BRA `(.L_x_11998) ;  /* 0xfffffff400847947 */ /* 0x000fea000383ffff */
.L_x_11971:
[----:B--2---:R2:W3:Y:S02]  /*10860*/  SYNCS.PHASECHK.TRANS64.TRYWAIT P0, [R3+URZ+0x13280], R4 ;  /* 0x01328004030075a7 */ /* 0x0044e4000800017f */
[----:B---3--:R-:W-:Y:S05]  /*10870*/  @!P0 NANOSLEEP.SYNCS 0x989680 ;  /* 0x009896800000895d */ /* 0x008fea0003900000 */
[----:B------:R-:W3:Y:S02]  /*10880*/  @!P0 SYNCS.PHASECHK.TRANS64 P0, [R3+URZ+0x13280], R4 ;  /* 0x01328004030085a7 */ /* 0x000ee4000800007f */
[----:B---3--:R-:W-:Y:S05]  /*10890*/  @!P0 BRA `(.L_x_11971) ;  /* 0xfffffffc00f08947 */ /* 0x008fea000383ffff */
[----:B------:R-:W-:Y:S05]  /*108a0*/  BRA `(.L_x_11972) ;  /* 0xfffffff400807947 */ /* 0x000fea000383ffff */
.L_x_11999:
        /* <DEDUP_REMOVED lines=13> */
.L_x_12395:


//--------------------- .text._ZN7cutlass13device_kernelIN5flash11enable_sm90INS1_16FlashAttnFwdSm90INS1_25CollectiveMainloopFwdSm90ILi2EN4cute5tupleIJNS5_1CILi1EEES8_S8_EEENS6_IJNS7_ILi192EEENS7_ILi160EEENS7_ILi64EEEEEELi64ENS_12float_e4m3_tEfNS_4arch4Sm90ELb1ELb0ELb0ELb1ELb0ELb1ELb0ELb1ELb1ELb0ELb0ELb0EEENS1_21CollectiveEpilogueFwdINS6_IJSA_SC_SB_EEES9_NS_10bfloat16_tESG_Li384ELb1ELb0ELb0ELb1EEENS1_36VarlenDynamicPersistentTileSchedulerILi192ELi160ELi384ELi128ELb0ELb0ELb1ELb1ELb1ELb1EEEEEEEEEvNT_6ParamsE --------------------------
	.section	.text._ZN7cutlass13device_kernelIN5flash11enable_sm90INS1_16FlashAttnFwdSm90INS1_25CollectiveMainloopFwdSm90ILi2EN4cute5tupleIJNS5_1CILi1EEES8_S8_EEENS6_IJNS7_ILi192EEENS7_ILi160EEENS7_ILi64EEEEEELi64ENS_12float_e4m3_tEfNS_4arch4Sm90ELb1ELb0ELb0ELb1ELb0ELb1ELb0ELb1ELb1ELb0ELb0ELb0EEENS1_21CollectiveEpilogueFwdINS6_IJSA_SC_SB_EEES9_NS_10bfloat16_tESG_Li384ELb1ELb0ELb0ELb1EEENS1_36VarlenDynamicPersistentTileSchedulerILi192ELi160ELi384ELi128ELb0ELb0ELb1ELb1ELb1ELb1EEEEEEEEEvNT_6ParamsE,"ax",@progbits
	.align	128
.text._ZN7cutlass13device_kernelIN5flash11enable_sm90INS1_16FlashAttnFwdSm90INS1_25CollectiveMainloopFwdSm90ILi2EN4cute5tupleIJNS5_1CILi1EEES8_S8_EEENS6_IJNS7_ILi192EEENS7_ILi160EEENS7_ILi64EEEEEELi64ENS_12float_e4m3_tEfNS_4arch4Sm90ELb1ELb0ELb0ELb1ELb0ELb1ELb0ELb1ELb1ELb0ELb0ELb0EEENS1_21CollectiveEpilogueFwdINS6_IJSA_SC_SB_EEES9_NS_10bfloat16_tESG_Li384ELb1ELb0ELb0ELb1EEENS1_36VarlenDynamicPersistentTileSchedulerILi192ELi160ELi384ELi128ELb0ELb0ELb1ELb1ELb1ELb1EEEEEEEEEvNT_6ParamsE:
        .type           _ZN7cutlass13device_kernelIN5flash11enable_sm90INS1_16FlashAttnFwdSm90INS1_25CollectiveMainloopFwdSm90ILi2EN4cute5tupleIJNS5_1CILi1EEES8_S8_EEENS6_IJNS7_ILi192EEENS7_ILi160EEENS7_ILi64EEEEEELi64ENS_12float_e4m3_tEfNS_4arch4Sm90ELb1ELb0ELb0ELb1ELb0ELb1ELb0ELb1ELb1ELb0ELb0ELb0EEENS1_21CollectiveEpilogueFwdINS6_IJSA_SC_SB_EEES9_NS_10bfloat16_tESG_Li384ELb1ELb0ELb0ELb1EEENS1_36VarlenDynamicPersistentTileSchedulerILi192ELi160ELi384ELi128ELb0ELb0ELb1ELb1ELb1ELb1EEEEEEEEEvNT_6ParamsE,@function
        .size           _ZN7cutlass13device_kernelIN5flash11enable_sm90INS1_16FlashAttnFwdSm90INS1_25CollectiveMainloopFwdSm90ILi2EN4cute5tupleIJNS5_1CILi1EEES8_S8_EEENS6_IJNS7_ILi192EEENS7_ILi160EEENS7_ILi64EEEEEELi64ENS_12float_e4m3_tEfNS_4arch4Sm90ELb1ELb0ELb0ELb1ELb0ELb1ELb0ELb1ELb1ELb0ELb0ELb0EEENS1_21CollectiveEpilogueFwdINS6_IJSA_SC_SB_EEES9_NS_10bfloat16_tESG_Li384ELb1ELb0ELb0ELb1EEENS1_36VarlenDynamicPersistentTileSchedulerILi192ELi160ELi384ELi128ELb0ELb0ELb1ELb1ELb1ELb1EEEEEEEEEvNT_6ParamsE,(.L_x_12396 - _ZN7cutlass13device_kernelIN5flash11enable_sm90INS1_16FlashAttnFwdSm90INS1_25CollectiveMainloopFwdSm90ILi2EN4cute5tupleIJNS5_1CILi1EEES8_S8_EEENS6_IJNS7_ILi192EEENS7_ILi160EEENS7_ILi64EEEEEELi64ENS_12float_e4m3_tEfNS_4arch4Sm90ELb1ELb0ELb0ELb1ELb0ELb1ELb0ELb1ELb1ELb0ELb0ELb0EEENS1_21CollectiveEpilogueFwdINS6_IJSA_SC_SB_EEES9_NS_10bfloat16_tESG_Li384ELb1ELb0ELb0ELb1EEENS1_36VarlenDynamicPersistentTileSchedulerILi192ELi160ELi384ELi128ELb0ELb0ELb1ELb1ELb1ELb1EEEEEEEEEvNT_6ParamsE)
        .other          _ZN7cutlass13device_kernelIN5flash11enable_sm90INS1_16FlashAttnFwdSm90INS1_25CollectiveMainloopFwdSm90ILi2EN4cute5tupleIJNS5_1CILi1EEES8_S8_EEENS6_IJNS7_ILi192EEENS7_ILi160EEENS7_ILi64EEEEEELi64ENS_12float_e4m3_tEfNS_4arch4Sm90ELb1ELb0ELb0ELb1ELb0ELb1ELb0ELb1ELb1ELb0ELb0ELb0EEENS1_21CollectiveEpilogueFwdINS6_IJSA_SC_SB_EEES9_NS_10bfloat16_tESG_Li384ELb1ELb0ELb0ELb1EEENS1_36VarlenDynamicPersistentTileSchedulerILi192ELi160ELi384ELi128ELb0ELb0ELb1ELb1ELb1ELb1EEEEEEEEEvNT_6ParamsE,@"STO_CUDA_ENTRY STV_DEFAULT"
_ZN7cutlass13device_kernelIN5flash11enable_sm90INS1_16FlashAttnFwdSm90INS1_25CollectiveMainloopFwdSm90ILi2EN4cute5tupleIJNS5_1CILi1EEES8_S8_EEENS6_IJNS7_ILi192EEENS7_ILi160EEENS7_ILi64EEEEEELi64ENS_12float_e4m3_tEfNS_4arch4Sm90ELb1ELb0ELb0ELb1ELb0ELb1ELb0ELb1ELb1ELb0ELb0ELb0EEENS1_21CollectiveEpilogueFwdINS6_IJSA_SC_SB_EEES9_NS_10bfloat16_tESG_Li384ELb1ELb0ELb0ELb1EEENS1_36VarlenDynamicPersistentTileSchedulerILi192ELi160ELi384ELi128ELb0ELb0ELb1ELb1ELb1ELb1EEEEEEEEEvNT_6ParamsE:
        /* <DEDUP_REMOVED lines=26> */
.L_x_12001:
[----:B------:R-:W-:Y:S05]  /*01a0*/  BSYNC B0 ;  /* 0x0000000000007941 */ /* 0x000fea0003800000 */
.L_x_12000:
        /* <DEDUP_REMOVED lines=40> */
.L_x_12002:
        /* <DEDUP_REMOVED lines=22> */
.L_x_12003:
        /* <DEDUP_REMOVED lines=18> */
.L_x_12004:
        /* <DEDUP_REMOVED lines=22> */
.L_x_12005:
        /* <DEDUP_REMOVED lines=22> */
.L_x_12006:
        /* <DEDUP_REMOVED lines=9> */
.L_x_12009:
        /* <DEDUP_REMOVED lines=20> */
[----:B--2---:R-:W-:-:S04]  /*0b40*/  LEA.HI R2, R0, R21, RZ, 0x7 ;  /* 0x0000001500027211 */ /* 0x004fc800078f38ff */
[----:B------:R-:W-:-:S05]  /*0b50*/  LOP3.LUT R3, R2, 0xffffff80, RZ, 0xc0, !PT ;  /* 0xffffff8002037812 */ /* 0x000fca00078ec0ff */
[----:B------:R-:W-:-:S05]  /*0b60*/  IMAD.IADD R20, R21, 0x1, -R3 ;  /* 0x0000000115147824 */ /* 0x000fca00078e0a03 */
[----:B------:R-:W-:Y:S02]  /*0b70*/  SHF.R.S32.HI R11, RZ, 0x1f, R20 ;  /* 0x0000001fff0b7819 */ /* 0x000fe40000011414 */
[CC--:B------:R-:W-:Y:S02]  /*0b80*/  LEA.HI R3, R0.reuse, R21.reuse, RZ, 0x5 ;  /* 0x0000001500037211 */ /* 0x0c0fe400078f28ff */
[----:B------:R-:W-:Y:S02]  /*0b90*/  LEA.HI R12, R11, R20, RZ, 0x2 ;  /* 0x000000140b0c7211 */ /* 0x000fe400078f10ff */
[----:B------:R-:W-:Y:S02]  /*0ba0*/  LEA.HI R6, R0, R21, RZ, 0x4 ;  /* 0x0000001500067211 */ /* 0x000fe400078f20ff */
[--C-:B------:R-:W-:Y:S02]  /*0bb0*/  SHF.R.S32.HI R7, RZ, 0x2, R12.reuse ;  /* 0x00000002ff077819 */ /* 0x100fe4000001140c */
[----:B------:R-:W-:Y:S01]  /*0bc0*/  SHF.R.S32.HI R4, RZ, 0x1f, R12 ;  /* 0x0000001fff047819 */ /* 0x000fe2000001140c */
[----:B------:R-:W-:Y:S01]  /*0bd0*/  IMAD.SHL.U32 R5, R3, 0x20, RZ ;  /* 0x0000002003057824 */ /* 0x000fe200078e00ff */
[----:B------:R-:W-:-:S02]  /*0be0*/  LOP3.LUT R3, R6, 0x3fffff0, RZ, 0xc0, !PT ;  /* 0x03fffff006037812 */ /* 0x000fc400078ec0ff */
[----:B------:R-:W-:Y:S02]  /*0bf0*/  LEA.HI R9, R4, R7, RZ, 0x3 ;  /* 0x0000000704097211 */ /* 0x000fe400078f18ff */
[----:B------:R-:W-:Y:S01]  /*0c00*/  LOP3.LUT R8, R5, 0xfffffc00, RZ, 0xc0, !PT ;  /* 0xfffffc0005087812 */ /* 0x000fe200078ec0ff */
[----:B------:R-:W-:Y:S01]  /*0c10*/  IMAD.IADD R3, R21, 0x1, -R3 ;  /* 0x0000000115037824 */ /* 0x000fe200078e0a03 */
[----:B------:R-:W-:Y:S02]  /*0c20*/  LOP3.LUT R10, R9, 0xfffffff8, RZ, 0xc0, !PT ;  /* 0xfffffff8090a7812 */ /* 0x000fe400078ec0ff */
[----:B------:R-:W-:Y:S01]  /*0c30*/  SHF.R.S32.HI R22, RZ, 0x7, R2 ;  /* 0x00000007ff167819 */ /* 0x000fe20000011402 */
[----:B------:R-:W-:Y:S01]  /*0c40*/  IMAD R9, R3, 0x40, R8 ;  /* 0x0000004003097824 */ /* 0x000fe200078e0208 */
[-C--:B------:R-:W-:Y:S01]  /*0c50*/  LEA.HI R3, R0, R21.reuse, RZ, 0x2 ;  /* 0x0000001500037211 */ /* 0x080fe200078f10ff */
[----:B------:R-:W-:Y:S01]  /*0c60*/  IMAD.IADD R18, R7, 0x1, -R10 ;  /* 0x0000000107127824 */ /* 0x000fe200078e0a0a */
[----:B------:R-:W-:Y:S01]  /*0c70*/  SHF.R.S32.HI R7, RZ, 0x4, R6 ;  /* 0x00000004ff077819 */ /* 0x000fe20000011406 */
[----:B------:R-:W-:Y:S01]  /*0c80*/  IMAD.HI R10, R22, 0x55555556, RZ ;  /* 0x55555556160a7827 */ /* 0x000fe200078e02ff */
[----:B------:R-:W-:-:S02]  /*0c90*/  LEA.HI R4, R21, R21, RZ, 0x1 ;  /* 0x0000001515047211 */ /* 0x000fc400078f08ff */
[--C-:B------:R-:W-:Y:S02]  /*0ca0*/  SHF.R.S32.HI R2, RZ, 0x2, R3.reuse ;  /* 0x00000002ff027819 */ /* 0x100fe40000011403 */
[----:B------:R-:W-:Y:S02]  /*0cb0*/  LEA.HI R8, R6, R7, RZ, 0x1 ;  /* 0x0000000706087211 */ /* 0x000fe400078f08ff */
[----:B------:R-:W-:Y:S02]  /*0cc0*/  SHF.R.S32.HI R3, RZ, 0x1f, R3 ;  /* 0x0000001fff037819 */ /* 0x000fe40000011403 */
[----:B------:R-:W-:Y:S02]  /*0cd0*/  LEA.HI R11, R11, R20, RZ, 0x5 ;  /* 0x000000140b0b7211 */ /* 0x000fe400078f28ff */
[----:B------:R-:W-:Y:S02]  /*0ce0*/  SHF.R.S32.HI R23, RZ, 0x1, R4 ;  /* 0x00000001ff177819 */ /* 0x000fe40000011404 */
[----:B------:R-:W-:-:S02]  /*0cf0*/  LOP3.LUT R8, R8, 0x1ffffffe, RZ, 0xc0, !PT ;  /* 0x1ffffffe08087812 */ /* 0x000fc400078ec0ff */
[----:B------:R-:W-:Y:S02]  /*0d00*/  LEA.HI R3, R3, R2, RZ, 0x2 ;  /* 0x0000000203037211 */ /* 0x000fe400078f10ff */
[----:B------:R-:W-:Y:S02]  /*0d10*/  LEA.HI R10, R10, R10, RZ, 0x1 ;  /* 0x0000000a0a0a7211 */ /* 0x000fe400078f08ff */
[----:B------:R-:W-:Y:S01]  /*0d20*/  SHF.R.S32.HI R11, RZ, 0x5, R11 ;  /* 0x00000005ff0b7819 */ /* 0x000fe2000001140b */
[----:B------:R-:W-:Y:S01]  /*0d30*/  IMAD.IADD R8, R7, 0x1, -R8 ;  /* 0x0000000107087824 */ /* 0x000fe200078e0a08 */
[----:B------:R-:W-:Y:S02]  /*0d40*/  LEA.HI R5, R4, R23, RZ, 0x1 ;  /* 0x0000001704057211 */ /* 0x000fe400078f08ff */
[----:B------:R-:W-:Y:S01]  /*0d50*/  LOP3.LUT R3, R3, 0xfffffffc, RZ, 0xc0, !PT ;  /* 0xfffffffc03037812 */ /* 0x000fe200078ec0ff */
[----:B------:R-:W-:Y:S01]  /*0d60*/  IMAD R10, R10, -0x3, R22 ;  /* 0xfffffffd0a0a7824 */ /* 0x000fe200078e0216 */
[----:B------:R-:W-:Y:S01]  /*0d70*/  LOP3.LUT R6, R5, 0x3fffffe, RZ, 0xc0, !PT ;  /* 0x03fffffe05067812 */ /* 0x000fe200078ec0ff */
[----:B------:R-:W-:-:S02]  /*0d80*/  IMAD R11, R11, 0x10, R18 ;  /* 0x000000100b0b7824 */ /* 0x000fc400078e0212 */
[----:B------:R-:W-:Y:S02]  /*0d90*/  IMAD R5, R8, 0x8, R9 ;  /* 0x0000000808057824 */ /* 0x000fe400078e0209 */
[----:B------:R-:W-:Y:S02]  /*0da0*/  IMAD.IADD R3, R2, 0x1, -R3 ;  /* 0x0000000102037824 */ /* 0x000fe400078e0a03 */
[----:B------:R-:W-:Y:S01]  /*0db0*/  IMAD R2, R10, 0x40, R11 ;  /* 0x000000400a027824 */ /* 0x000fe200078e020b */
[----:B------:R-:W-:Y:S04]  /*0dc0*/  STL [R1+0x70], R5 ;  /* 0x0000700501007387 */ /* 0x000fe80000100800 */
[----:B------:R-:W-:Y:S01]  /*0dd0*/  STL [R1+0x14], R13 ;  /* 0x0000140d01007387 */ /* 0x000fe20000100800 */
[----:B------:R-:W-:-:S03]  /*0de0*/  LOP3.LUT R4, R4, 0xfffffffe, RZ, 0xc0, !PT ;  /* 0xfffffffe04047812 */ /* 0x000fc600078ec0ff */
[----:B------:R3:W-:Y:S04]  /*0df0*/  STL [R1+0x44], R2 ;  /* 0x0000440201007387 */ /* 0x0007e80000100800 */
[----:B------:R-:W-:Y:S04]  /*0e00*/  STL [R1+0x68], R3 ;  /* 0x0000680301007387 */ /* 0x000fe80000100800 */
[----:B------:R-:W-:Y:S04]  /*0e10*/  STL [R1+0x18], R14 ;  /* 0x0000180e01007387 */ /* 0x000fe80000100800 */
[----:B------:R-:W-:Y:S01]  /*0e20*/  STL [R1+0x1c], R15 ;  /* 0x00001c0f01007387 */ /* 0x000fe20000100800 */
[----:B------:R-:W-:-:S03]  /*0e30*/  IMAD.IADD R4, R21, 0x1, -R4 ;  /* 0x0000000115047824 */ /* 0x000fc600078e0a04 */
[----:B------:R-:W-:Y:S01]  /*0e40*/  STL [R1+0x5c], RZ ;  /* 0x00005cff01007387 */ /* 0x000fe20000100800 */
[----:B------:R-:W-:Y:S02]  /*0e50*/  IMAD.SHL.U32 R18, R4, 0x10, RZ ;  /* 0x0000001004127824 */ /* 0x000fe400078e00ff */
[----:B------:R-:W-:Y:S01]  /*0e60*/  IMAD.IADD R6, R23, 0x1, -R6 ;  /* 0x0000000117067824 */ /* 0x000fe200078e0a06 */
[----:B------:R-:W-:-:S03]  /*0e70*/  LOP3.LUT R12, R12, 0x7ffffffc, RZ, 0xc0, !PT ;  /* 0x7ffffffc0c0c7812 */ /* 0x000fc600078ec0ff */
[----:B------:R-:W-:Y:S02]  /*0e80*/  IMAD R6, R7, 0x8, R6 ;  /* 0x0000000807067824 */ /* 0x000fe400078e0206 */
[----:B------:R-:W-:Y:S02]  /*0e90*/  IMAD.MOV.U32 R156, RZ, RZ, RZ ;  /* 0x000000ffff9c7224 */ /* 0x000fe400078e00ff */
[----:B------:R-:W-:Y:S01]  /*0ea0*/  IMAD.MOV.U32 R22, RZ, RZ, RZ ;  /* 0x000000ffff167224 */ /* 0x000fe200078e00ff */
[----:B---3--:R-:W-:-:S05]  /*0eb0*/  LOP3.LUT R2, R17, 0x1, RZ, 0xfc, !PT ;  /* 0x0000000111027812 */ /* 0x008fca00078efcff */
[----:B------:R0:W-:Y:S02]  /*0ec0*/  STL [R1+0x4], R2 ;  /* 0x0000040201007387 */ /* 0x0001e40000100800 */
[----:B0-----:R-:W-:Y:S01]  /*0ed0*/  LEA.HI R2, R0, R21, RZ, 0x3 ;  /* 0x0000001500027211 */ /* 0x001fe200078f18ff */
[----:B------:R-:W-:-:S03]  /*0ee0*/  IMAD.SHL.U32 R0, R3, 0x80, RZ ;  /* 0x0000008003007824 */ /* 0x000fc600078e00ff */
[----:B------:R-:W-:Y:S02]  /*0ef0*/  SHF.R.S32.HI R8, RZ, 0x3, R2 ;  /* 0x00000003ff087819 */ /* 0x000fe40000011402 */
[----:B------:R-:W-:Y:S02]  /*0f00*/  LOP3.LUT R4, R0, 0x180, RZ, 0xc0, !PT ;  /* 0x0000018000047812 */ /* 0x000fe400078ec0ff */
[----:B------:R-:W-:Y:S02]  /*0f10*/  LOP3.LUT R3, R2, 0x1ffffff8, RZ, 0xc0, !PT ;  /* 0x1ffffff802037812 */ /* 0x000fe400078ec0ff */
[----:B------:R-:W-:Y:S02]  /*0f20*/  SHF.R.S32.HI R0, RZ, 0x1f, R23 ;  /* 0x0000001fff007819 */ /* 0x000fe40000011417 */
[C---:B------:R-:W-:Y:S02]  /*0f30*/  LOP3.LUT R0, R4.reuse, 0x10, R18, 0xf8, !PT ;  /* 0x0000001004007812 */ /* 0x040fe400078ef812 */
[----:B------:R-:W-:Y:S01]  /*0f40*/  SHF.R.U32.HI R5, RZ, 0x3, R4 ;  /* 0x00000003ff057819 */ /* 0x000fe20000011604 */
[----:B------:R-:W-:Y:S01]  /*0f50*/  STL [R1+0x8], RZ ;  /* 0x000008ff01007387 */ /* 0x000fe20000100800 */
[----:B------:R-:W-:Y:S01]  /*0f60*/  LOP3.LUT R2, R4, 0x30, R18, 0xf8, !PT ;  /* 0x0000003004027812 */ /* 0x000fe200078ef812 */
[----:B------:R-:W-:Y:S01]  /*0f70*/  IMAD.IADD R3, R21, 0x1, -R3 ;  /* 0x0000000115037824 */ /* 0x000fe200078e0a03 */
[----:B------:R-:W-:Y:S01]  /*0f80*/  LOP3.LUT R0, R0, R5, RZ, 0x3c, !PT ;  /* 0x0000000500007212 */ /* 0x000fe200078e3cff */
[----:B------:R-:W-:Y:S04]  /*0f90*/  STL [R1+0x30], R8 ;  /* 0x0000300801007387 */ /* 0x000fe80000100800 */
[----:B------:R0:W-:Y:S04]  /*0fa0*/  STL [R1+0x2c], R4 ;  /* 0x00002c0401007387 */ /* 0x0001e80000100800 */
[----:B------:R1:W-:Y:S01]  /*0fb0*/  STL [R1+0x38], R5 ;  /* 0x0000380501007387 */ /* 0x0003e20000100800 */
[----:B0-----:R-:W-:-:S02]  /*0fc0*/  IMAD.SHL.U32 R4, R6, 0x40, RZ ;  /* 0x0000004006047824 */ /* 0x001fc400078e00ff */
[----:B------:R-:W-:Y:S01]  /*0fd0*/  IMAD.SHL.U32 R6, R3, 0x8, RZ ;  /* 0x0000000803067824 */ /* 0x000fe200078e00ff */
[----:B-1----:R-:W-:Y:S01]  /*0fe0*/  LOP3.LUT R5, R2, R5, RZ, 0x3c, !PT ;  /* 0x0000000502057212 */ /* 0x002fe200078e3cff */
[----:B------:R-:W-:Y:S02]  /*0ff0*/  IMAD.IADD R3, R20, 0x1, -R12 ;  /* 0x0000000114037824 */ /* 0x000fe400078e0a0c */
[----:B------:R-:W-:Y:S01]  /*1000*/  IMAD.IADD R2, R4, 0x1, R0 ;  /* 0x0000000104027824 */ /* 0x000fe200078e0200 */
[----:B------:R-:W-:Y:S01]  /*1010*/  IADD3 R0, R16, R4, R5 ;  /* 0x0000000410007210 */ /* 0x000fe20007ffe005 */
[----:B------:R0:W-:Y:S04]  /*1020*/  STL [R1+0x3c], R4 ;  /* 0x00003c0401007387 */ /* 0x0001e80000100800 */
[----:B------:R0:W-:Y:S04]  /*1030*/  STL [R1+0x50], R6 ;  /* 0x0000500601007387 */ /* 0x0001e80000100800 */
[----:B------:R0:W-:Y:S04]  /*1040*/  STL [R1+0x40], R3 ;  /* 0x0000400301007387 */ /* 0x0001e80000100800 */
[----:B------:R0:W-:Y:S04]  /*1050*/  STL [R1+0x6c], R0 ;  /* 0x00006c0001007387 */ /* 0x0001e80000100800 */
[----:B------:R0:W-:Y:S01]  /*1060*/  STL [R1+0x20], R2 ;  /* 0x0000200201007387 */ /* 0x0001e20000100800 */
[----:B------:R-:W-:-:S07]  /*1070*/  IMAD.MOV.U32 R17, RZ, RZ, RZ ;  /* 0x000000ffff117224 */ /* 0x000fce00078e00ff */
.L_x_12137:
[----:B0-2---:R-:W2:Y:S01]  /*1080*/  LDL.LU R0, [R1+0x1c] ;  /* 0x00001c0001007983 */ /* 0x005ea20000300800 */
[----:B------:R-:W2:Y:S01]  /*1090*/  LDC.64 R2, c[0x0][0xc60] ;  /* 0x00031800ff027b82 */ /* 0x000ea20000000a00 */
[----:B------:R-:W-:Y:S01]  /*10a0*/  ULDC.64 UR4, c[0x0][0xa28] ;  /* 0x00028a0000047ab9 */ /* 0x000fe20000000a00 */
[----:B------:R-:W-:Y:S01]  /*10b0*/  ULDC.64 UR8, c[0x0][0xa18] ;  /* 0x0002860000087ab9 */ /* 0x000fe20000000a00 */
[----:B------:R-:W-:Y:S01]  /*10c0*/  ISETP.NE.U32.AND P2, PT, RZ, UR4, PT ;  /* 0x00000004ff007c0c */ /* 0x000fe2000bf45070 */
[----:B-1---5:R-:W-:Y:S01]  /*10d0*/  IMAD.MOV.U32 R9, RZ, RZ, RZ ;  /* 0x000000ffff097224 */ /* 0x022fe200078e00ff */
[----:B------:R-:W3:Y:S01]  /*10e0*/  LDL R26, [R1+0x18] ;  /* 0x00001800011a7983 */ /* 0x000ee20000100800 */
[----:B------:R-:W-:Y:S01]  /*10f0*/  ULDC.64 UR6, c[0x0][0xa08] ;  /* 0x0002820000067ab9 */ /* 0x000fe20000000a00 */
[----:B------:R-:W-:Y:S02]  /*1100*/  ISETP.NE.AND.EX P2, PT, RZ, UR5, PT, P2 ;  /* 0x00000005ff007c0c */ /* 0x000fe4000bf45320 */
[----:B----4-:R-:W4:Y:S01]  /*1110*/  LDL R10, [R1+0x14] ;  /* 0x00001400010a7983 */ /* 0x010f220000100800 */
[----:B--2---:R-:W-:-:S05]  /*1120*/  IMAD.WIDE R2, R0, 0x4, R2 ;  /* 0x0000000400027825 */ /* 0x004fca00078e0202 */
[----:B------:R-:W2:Y:S01]  /*1130*/  LDG.E R0, desc[UR40][R2.64] ;  /* 0x0000002802007981 */ /* 0x000ea2000c1e1900 */
[----:B------:R-:W-:-:S04]  /*1140*/  ISETP.NE.U32.AND P1, PT, RZ, UR8, PT ;  /* 0x00000008ff007c0c */ /* 0x000fc8000bf25070 */
[----:B------:R-:W-:Y:S02]  /*1150*/  ISETP.NE.AND.EX P1, PT, RZ, UR9, PT, P1 ;  /* 0x00000009ff007c0c */ /* 0x000fe4000bf25310 */
[----:B------:R-:W-:-:S04]  /*1160*/  ISETP.NE.U32.AND P0, PT, RZ, UR6, PT ;  /* 0x00000006ff007c0c */ /* 0x000fc8000bf05070 */
[----:B------:R-:W-:Y:S01]  /*1170*/  ISETP.NE.AND.EX P0, PT, RZ, UR7, PT, P0 ;  /* 0x00000007ff007c0c */ /* 0x000fe2000bf05300 */
[----:B------:R-:W-:Y:S01]  /*1180*/  IMAD.MOV.U32 R27, RZ, RZ, RZ ;  /* 0x000000ffff1b7224 */ /* 0x000fe200078e00ff */
[----:B--2---:R-:W-:Y:S02]  /*1190*/  SHF.R.S32.HI R4, RZ, 0x1f, R0 ;  /* 0x0000001fff047819 */ /* 0x004fe40000011400 */
[C---:B------:R-:W-:Y:S01]  /*11a0*/  @P2 LEA R2, P3, R0.reuse, UR4, 0x2 ;  /* 0x0000000400022c11 */ /* 0x040fe2000f8610ff */
[----:B------:R-:W-:-:S03]  /*11b0*/  IMAD.SHL.U32 R32, R0, 0x4, RZ ;  /* 0x0000000400207824 */ /* 0x000fc600078e00ff */
[C-C-:B------:R-:W-:Y:S01]  /*11c0*/  @P2 LEA.HI.X R3, R0.reuse, UR5, R4.reuse, 0x2, P3 ;  /* 0x0000000500032c11 */ /* 0x140fe200098f1404 */
[----:B------:R-:W-:Y:S01]  /*11d0*/  STL [R1+0x48], R0 ;  /* 0x0000480001007387 */ /* 0x000fe20000100800 */
[----:B------:R-:W-:Y:S01]  /*11e0*/  SHF.L.U64.HI R31, R0, 0x2, R4 ;  /* 0x00000002001f7819 */ /* 0x000fe20000010204 */
[----:B------:R-:W-:Y:S02]  /*11f0*/  ULDC UR4, c[0x0][0x288] ;  /* 0x0000a20000047ab9 */ /* 0x000fe40000000800 */
[----:B------:R0:W-:Y:S04]  /*1200*/  STL [R1+0x60], R4 ;  /* 0x0000600401007387 */ /* 0x0001e80000100800 */
[----:B------:R1:W5:Y:S01]  /*1210*/  @P2 LDG.E R9, desc[UR40][R2.64] ;  /* 0x0000002802092981 */ /* 0x000362000c1e1900 */
[----:B------:R-:W-:Y:S01]  /*1220*/  IMAD.U32 R8, RZ, RZ, UR4 ;  /* 0x00000004ff087e24 */ /* 0x000fe2000f8e00ff */
[C---:B------:R-:W-:Y:S01]  /*1230*/  IADD3 R6, P4, R32.reuse, UR6, RZ ;  /* 0x0000000620067c10 */ /* 0x040fe2000ff9e0ff */
[----:B------:R-:W-:Y:S01]  /*1240*/  ULDC.64 UR4, c[0x0][0x3f8] ;  /* 0x0000fe0000047ab9 */ /* 0x000fe20000000a00 */
[----:B0-----:R-:W-:-:S04]  /*1250*/  @P1 IADD3 R4, P2, R32, UR8, RZ ;  /* 0x0000000820041c10 */ /* 0x001fc8000ff5e0ff */
[C---:B------:R-:W-:Y:S02]  /*1260*/  @P1 IADD3.X R5, R31.reuse, UR9, RZ, P2, !PT ;  /* 0x000000091f051c10 */ /* 0x040fe400097fe4ff */
[----:B------:R-:W-:Y:S01]  /*1270*/  IADD3.X R7, R31, UR7, RZ, P4, !PT ;  /* 0x000000071f077c10 */ /* 0x000fe2000a7fe4ff */
[----:B------:R1:W-:Y:S01]  /*1280*/  STL [R1+0x54], R32 ;  /* 0x0000542001007387 */ /* 0x0003e20000100800 */
[----:B------:R-:W-:Y:S01]  /*1290*/  UISETP.NE.U32.AND UP0, UPT, UR4, URZ, UPT ;  /* 0x0000003f0400728c */ /* 0x000fe2000bf05070 */
[----:B------:R-:W-:Y:S02]  /*12a0*/  ULDC.64 UR8, c[0x0][0xa20] ;  /* 0x0002880000087ab9 */ /* 0x000fe40000000a00 */
[----:B------:R-:W2:Y:S04]  /*12b0*/  @P1 LDG.E R8, desc[UR40][R4.64] ;  /* 0x0000002804081981 */ /* 0x000ea8000c1e1900 */
[----:B------:R1:W5:Y:S04]  /*12c0*/  @P0 LDG.E R27, desc[UR40][R6.64] ;  /* 0x00000028061b0981 */ /* 0x000368000c1e1900 */
[----:B------:R1:W-:Y:S01]  /*12d0*/  STL [R1+0x58], R31 ;  /* 0x0000581f01007387 */ /* 0x0003e20000100800 */
[----:B------:R-:W-:Y:S01]  /*12e0*/  UISETP.NE.AND.EX UP0, UPT, UR5, URZ, UPT, UP0 ;  /* 0x0000003f0500728c */ /* 0x000fe2000bf05300 */
[----:B------:R-:W-:Y:S01]  /*12f0*/  ULDC UR4, c[0x0][0x404] ;  /* 0x0001010000047ab9 */ /* 0x000fe20000000800 */
[----:B------:R-:W-:-:S02]  /*1300*/  ISETP.NE.U32.AND P2, PT, RZ, UR8, PT ;  /* 0x00000008ff007c0c */ /* 0x000fc4000bf45070 */
[----:B------:R-:W-:Y:S01]  /*1310*/  USEL UR4, UR4, 0x1, UP0 ;  /* 0x0000000104047887 */ /* 0x000fe20008000000 */
[----:B------:R-:W-:Y:S01]  /*1320*/  ULDC UR5, c[0x0][0x2e0] ;  /* 0x0000b80000057ab9 */ /* 0x000fe20000000800 */
[----:B------:R-:W-:Y:S02]  /*1330*/  ISETP.NE.AND.EX P2, PT, RZ, UR9, PT, P2 ;  /* 0x00000009ff007c0c */ /* 0x000fe4000bf45320 */
[----:B------:R-:W-:-:S03]  /*1340*/  UIMAD UR4, UR4, UR5, URZ ;  /* 0x00000005040472a4 */ /* 0x000fc6000f8e023f */
[----:B------:R-:W-:Y:S01]  /*1350*/  ULDC UR5, c[0x0][0x338] ;  /* 0x0000ce0000057ab9 */ /* 0x000fe20000000800 */
[----:B------:R-:W-:Y:S01]  /*1360*/  IMAD.MOV.U32 R25, RZ, RZ, R0 ;  /* 0x000000ffff197224 */ /* 0x000fe200078e0000 */
[----:B--2---:R1:W-:Y:S04]  /*1370*/  STL [R1+0x1c], R8 ;  /* 0x00001c0801007387 */ /* 0x0043e80000100800 */
[----:B----4-:R1:W-:Y:S04]  /*1380*/  STL [R1+0x64], R10 ;  /* 0x0000640a01007387 */ /* 0x0103e80000100800 */
[----:B---3--:R1:W-:Y:S01]  /*1390*/  STL [R1+0x4c], R26 ;  /* 0x00004c1a01007387 */ /* 0x0083e20000100800 */
[----:B------:R-:W-:Y:S05]  /*13a0*/  @P1 BRA `(.L_x_12011) ;  /* 0x0000000000281947 */ /* 0x000fea0003800000 */
        /* <DEDUP_REMOVED lines=10> */
.L_x_12011:
[----:B------:R-:W-:Y:S02]  /*1450*/  IMAD.U32 R30, RZ, RZ, UR5 ;  /* 0x00000005ff1e7e24 */ /* 0x000fe4000f8e00ff */
[----:B------:R-:W-:Y:S01]  /*1460*/  IMAD.U32 R24, RZ, RZ, UR4 ;  /* 0x00000004ff187e24 */ /* 0x000fe2000f8e00ff */
[----:B------:R-:W-:Y:S06]  /*1470*/  @!P2 BRA `(.L_x_12012) ;  /* 0x000000000010a947 */ /* 0x000fec0003800000 */
[----:B-1----:R-:W-:-:S04]  /*1480*/  IADD3 R2, P0, R32, UR8, RZ ;  /* 0x0000000820027c10 */ /* 0x002fc8000ff1e0ff */
[----:B------:R-:W-:-:S05]  /*1490*/  IADD3.X R3, R31, UR9, RZ, P0, !PT ;  /* 0x000000091f037c10 */ /* 0x000fca00087fe4ff */
[----:B------:R2:W5:Y:S01]  /*14a0*/  LDG.E R24, desc[UR40][R2.64] ;  /* 0x0000002802187981 */ /* 0x000562000c1e1900 */
[----:B------:R-:W-:Y:S05]  /*14b0*/  BRA `(.L_x_12013) ;  /* 0x0000000000107947 */ /* 0x000fea0003800000 */
.L_x_12012:
[----:B------:R-:W-:Y:S05]  /*14c0*/  @!P0 BRA `(.L_x_12013) ;  /* 0x00000000000c8947 */ /* 0x000fea0003800000 */
[----:B-1----:R-:W2:Y:S04]  /*14d0*/  LDG.E R3, desc[UR40][R6.64] ;  /* 0x0000002806037981 */ /* 0x002ea8000c1e1900 */
[----:B------:R-:W2:Y:S02]  /*14e0*/  LDG.E R24, desc[UR40][R6.64+0x4] ;  /* 0x0000042806187981 */ /* 0x000ea4000c1e1900 */
[----:B--2---:R-:W-:-:S07]  /*14f0*/  IMAD.IADD R24, R24, 0x1, -R3 ;  /* 0x0000000118187824 */ /* 0x004fce00078e0a03 */
.L_x_12013:
        /* <DEDUP_REMOVED lines=10> */
[----:B------:R-:W-:Y:S01]  /*15a0*/  ISETP.NE.AND.EX P1, PT, RZ, UR5, PT, P1 ;  /* 0x00000005ff007c0c */ /* 0x000fe2000bf25310 */
[----:B------:R-:W-:Y:S02]  /*15b0*/  IMAD.MOV.U32 R6, RZ, RZ, 0xc0 ;  /* 0x000000c0ff067424 */ /* 0x000fe400078e00ff */
[----:B------:R-:W-:Y:S02]  /*15c0*/  IMAD.IADD R9, R24, 0x1, -R9 ;  /* 0x0000000118097824 */ /* 0x000fe400078e0a09 */
[----:B-1----:R-:W-:-:S08]  /*15d0*/  IMAD R2, R10, R6, 0x15f ;  /* 0x0000015f0a027424 */ /* 0x002fd000078e0206 */
[----:B------:R-:W-:-:S04]  /*15e0*/  @P1 IADD3 R4, P2, R32, UR4, RZ ;  /* 0x0000000420041c10 */ /* 0x000fc8000ff5e0ff */
[----:B------:R-:W-:-:S05]  /*15f0*/  @P1 IADD3.X R5, R31, UR5, RZ, P2, !PT ;  /* 0x000000051f051c10 */ /* 0x000fca00097fe4ff */
[----:B------:R1:W5:Y:S01]  /*1600*/  @P1 LDG.E R28, desc[UR40][R4.64] ;  /* 0x00000028041c1981 */ /* 0x000362000c1e1900 */
[----:B--2---:R-:W-:-:S04]  /*1610*/  @P0 IMAD.IADD R30, R7, 0x1, -R0 ;  /* 0x00000001071e0824 */ /* 0x004fc800078e0a00 */
[----:B------:R-:W-:-:S04]  /*1620*/  IMAD.IADD R3, R9, 0x1, R30 ;  /* 0x0000000109037824 */ /* 0x000fc800078e021e */
[C---:B------:R-:W-:Y:S01]  /*1630*/  VIADD R0, R3.reuse, 0x9f ;  /* 0x0000009f03007836 */ /* 0x040fe20000000000 */
[----:B------:R-:W-:Y:S01]  /*1640*/  IADD3 R2, R3, R2, -R8 ;  /* 0x0000000203027210 */ /* 0x000fe20007ffe808 */
[----:B------:R2:W-:Y:S02]  /*1650*/  STL [R1+0x28], R3 ;  /* 0x0000280301007387 */ /* 0x0005e40000100800 */
[----:B------:R-:W-:-:S04]  /*1660*/  IMAD.HI R0, R0, 0x66666667, RZ ;  /* 0x6666666700007827 */ /* 0x000fc800078e02ff */
[----:B------:R-:W-:Y:S01]  /*1670*/  IMAD.HI R2, R2, 0x66666667, RZ ;  /* 0x6666666702027827 */ /* 0x000fe200078e02ff */
[----:B--2---:R-:W-:-:S04]  /*1680*/  SHF.R.U32.HI R3, RZ, 0x1f, R0 ;  /* 0x0000001fff037819 */ /* 0x004fc80000011600 */
[----:B-1----:R-:W-:Y:S02]  /*1690*/  SHF.R.U32.HI R5, RZ, 0x1f, R2 ;  /* 0x0000001fff057819 */ /* 0x002fe40000011602 */
        /* <DEDUP_REMOVED lines=33> */
[----:B0-----:R-:W-:Y:S02]  /*18b0*/  IMAD.MOV.U32 R8, RZ, RZ, 0x70 ;  /* 0x00000070ff087424 */ /* 0x001fe400078e00ff */
[----:B------:R-:W-:Y:S02]  /*18c0*/  IMAD.MOV.U32 R12, RZ, RZ, 0x1 ;  /* 0x00000001ff0c7424 */ /* 0x000fe400078e00ff */
[----:B-1----:R-:W-:-:S07]  /*18d0*/  IMAD.MOV.U32 R13, RZ, RZ, RZ ;  /* 0x000000ffff0d7224 */ /* 0x002fce00078e00ff */
[----:B------:R-:W-:-:S07]  /*18e0*/  LEPC R20, `(.L_x_12016) ;  /* 0x000000001014794e */ /* 0x000fce0000000000 */
[----:B--2--5:R-:W-:Y:S05]  /*18f0*/  CALL.ABS.NOINC R14 ;  /* 0x000000000e007343 */ /* 0x024fea0003c00000 */
.L_x_12016:
[----:B------:R-:W-:Y:S05]  /*1900*/  BSYNC B6 ;  /* 0x0000000000067941 */ /* 0x000fea0003800000 */
.L_x_12015:
        /* <DEDUP_REMOVED lines=20> */
.L_x_12018:
[----:B------:R-:W-:Y:S05]  /*1a50*/  BSYNC B6 ;  /* 0x0000000000067941 */ /* 0x000fea0003800000 */
.L_x_12017:
[----:B------:R-:W2:Y:S01]  /*1a60*/  LDL.LU R10, [R1] ;  /* 0x00000000010a7983 */ /* 0x000ea20000300800 */
[----:B------:R-:W-:Y:S01]  /*1a70*/  ULDC.64 UR4, c[0x0][0x9f8] ;  /* 0x00027e0000047ab9 */ /* 0x000fe20000000a00 */
[----:B------:R-:W1:Y:S01]  /*1a80*/  LDC R55, c[0x0][0x3d4] ;  /* 0x0000f500ff377b82 */ /* 0x000e620000000800 */
[----:B------:R-:W-:Y:S01]  /*1a90*/  ISETP.NE.U32.AND P0, PT, RZ, UR4, PT ;  /* 0x00000004ff007c0c */ /* 0x000fe2000bf05070 */
[----:B------:R-:W3:Y:S01]  /*1aa0*/  S2R R12, SR_TID.X ;  /* 0x00000000000c7919 */ /* 0x000ee20000002100 */
[----:B------:R-:W-:Y:S01]  /*1ab0*/  IMAD.IADD R52, R27, 0x1, R24 ;  /* 0x000000011b347824 */ /* 0x000fe200078e0218 */
[----:B------:R-:W-:Y:S01]  /*1ac0*/  ULDC.64 UR6, c[0x0][0xa08] ;  /* 0x0002820000067ab9 */ /* 0x000fe20000000a00 */
[----:B------:R-:W-:Y:S01]  /*1ad0*/  ISETP.NE.AND.EX P0, PT, RZ, UR5, PT, P0 ;  /* 0x00000005ff007c0c */ /* 0x000fe2000bf05300 */
[----:B------:R-:W4:Y:S02]  /*1ae0*/  LDL R24, [R1+0x2c] ;  /* 0x00002c0001187983 */ /* 0x000f240000100800 */
[----:B------:R-:W0:Y:S02]  /*1af0*/  LDC R0, c[0x0][0x428] ;  /* 0x00010a00ff007b82 */ /* 0x000e240000000800 */
[----:B------:R-:W4:Y:S06]  /*1b00*/  LDL R14, [R1+0x38] ;  /* 0x00003800010e7983 */ /* 0x000f2c0000100800 */
[----:B------:R-:W0:Y:S02]  /*1b10*/  LDC.64 R44, c[0x0][0x2f0] ;  /* 0x0000bc00ff2c7b82 */ /* 0x000e240000000a00 */
[----:B------:R-:W-:-:S04]  /*1b20*/  @P0 IADD3 R4, P1, R32, UR4, RZ ;  /* 0x0000000420040c10 */ /* 0x000fc8000ff3e0ff */
[----:B------:R-:W-:Y:S01]  /*1b30*/  @P0 IADD3.X R5, R31, UR5, RZ, P1, !PT ;  /* 0x000000051f050c10 */ /* 0x000fe20008ffe4ff */
[----:B------:R-:W-:Y:S01]  /*1b40*/  IMAD.MOV.U32 R3, RZ, RZ, R26 ;  /* 0x000000ffff037224 */ /* 0x000fe200078e001a */
[----:B-1----:R-:W-:Y:S01]  /*1b50*/  ISETP.GE.AND P2, PT, R18, R55, PT ;  /* 0x000000371200720c */ /* 0x002fe20003f46270 */
[----:B------:R-:W4:Y:S01]  /*1b60*/  LDL R31, [R1+0x68] ;  /* 0x00006800011f7983 */ /* 0x000f220000100800 */
[----:B------:R-:W1:Y:S01]  /*1b70*/  LDC.64 R38, c[0x0][0x3d8] ;  /* 0x0000f600ff267b82 */ /* 0x000e620000000a00 */
[----:B---3--:R-:W-:Y:S02]  /*1b80*/  VIADD R20, R12, 0xffffff80 ;  /* 0xffffff800c147836 */ /* 0x008fe40000000000 */
[----:B------:R3:W4:Y:S01]  /*1b90*/  @P0 LDG.E R25, desc[UR40][R4.64] ;  /* 0x0000002804190981 */ /* 0x000722000c1e1900 */
[----:B0-----:R-:W-:Y:S01]  /*1ba0*/  ISETP.NE.AND P0, PT, R0, 0x1, PT ;  /* 0x000000010000780c */ /* 0x001fe20003f05270 */
[----:B------:R-:W-:Y:S01]  /*1bb0*/  ULDC.64 UR4, c[0x0][0x2f8] ;  /* 0x0000be0000047ab9 */ /* 0x000fe20000000a00 */
[----:B------:R-:W-:-:S02]  /*1bc0*/  SHF.R.S32.HI R11, RZ, 0x1f, R52 ;  /* 0x0000001fff0b7819 */ /* 0x000fc40000011434 */
[----:B------:R-:W0:Y:S01]  /*1bd0*/  LDC.64 R32, c[0x0][0x3e8] ;  /* 0x0000fa00ff207b82 */ /* 0x000e220000000a00 */
[----:B------:R-:W-:Y:S02]  /*1be0*/  LEA.HI R12, R20, R20, RZ, 0x1 ;  /* 0x00000014140c7211 */ /* 0x000fe400078f08ff */
[----:B------:R-:W-:Y:S02]  /*1bf0*/  IMAD R6, R11, R44, RZ ;  /* 0x0000002c0b067224 */ /* 0x000fe400078e02ff */
[----:B------:R-:W-:-:S05]  /*1c00*/  LOP3.LUT R12, R12, 0xfffffffe, RZ, 0xc0, !PT ;  /* 0xfffffffe0c0c7812 */ /* 0x000fca00078ec0ff */
[----:B------:R-:W-:Y:S01]  /*1c10*/  IMAD.IADD R12, R20, 0x1, -R12 ;  /* 0x00000001140c7824 */ /* 0x000fe200078e0a0c */
[----:B------:R-:W3:Y:S03]  /*1c20*/  @P0 LDC R0, c[0x0][0x42c] ;  /* 0x00010b00ff000b82 */ /* 0x000ee60000000800 */
[----:B------:R-:W-:-:S05]  /*1c30*/  IMAD.SHL.U32 R48, R12, 0x8, RZ ;  /* 0x000000080c307824 */ /* 0x000fca00078e00ff */
[----:B------:R-:W1:Y:S01]  /*1c40*/  @P0 LDC R9, c[0x0][0x430] ;  /* 0x00010c00ff090b82 */ /* 0x000e620000000800 */
[----:B--2---:R-:W-:Y:S01]  /*1c50*/  LOP3.LUT R10, R10, 0xfffffffb, RZ, 0xc0, !PT ;  /* 0xfffffffb0a0a7812 */ /* 0x004fe200078ec0ff */
[----:B---3--:R-:W-:-:S03]  /*1c60*/  @P0 IMAD.HI.U32 R0, R26, R0, RZ ;  /* 0x000000001a000227 */ /* 0x008fc600078e00ff */
[----:B------:R-:W-:-:S05]  /*1c70*/  @P2 LOP3.LUT R10, R10, 0x4, RZ, 0xfc, !PT ;  /* 0x000000040a0a2812 */ /* 0x000fca00078efcff */
[----:B------:R2:W-:Y:S04]  /*1c80*/  STL [R1], R10 ;  /* 0x0000000a01007387 */ /* 0x0005e80000100800 */
[----:B------:R-:W3:Y:S01]  /*1c90*/  LDL R12, [R1+0x3c] ;  /* 0x00003c00010c7983 */ /* 0x000ee20000100800 */
[----:B-1----:R-:W-:Y:S02]  /*1ca0*/  @P0 SHF.R.U32.HI R3, RZ, R9, R0 ;  /* 0x00000009ff030219 */ /* 0x002fe40000011600 */
[----:B------:R-:W-:Y:S02]  /*1cb0*/  ISETP.NE.U32.AND P0, PT, RZ, UR6, PT ;  /* 0x00000006ff007c0c */ /* 0x000fe4000bf05070 */
[----:B------:R-:W-:Y:S01]  /*1cc0*/  SHF.R.S32.HI R0, RZ, 0x1f, R3 ;  /* 0x0000001fff007819 */ /* 0x000fe20000011403 */
[C---:B------:R-:W-:Y:S01]  /*1cd0*/  IMAD R7, R52.reuse, R45, R6 ;  /* 0x0000002d34077224 */ /* 0x040fe200078e0206 */
[----:B------:R-:W-:Y:S01]  /*1ce0*/  ISETP.NE.AND.EX P0, PT, RZ, UR7, PT, P0 ;  /* 0x00000007ff007c0c */ /* 0x000fe2000bf05300 */
[----:B------:R-:W-:Y:S01]  /*1cf0*/  ULDC.64 UR6, c[0x0][0x320] ;  /* 0x0000c80000067ab9 */ /* 0x000fe20000000a00 */
[----:B------:R-:W-:-:S04]  /*1d00*/  IMAD.WIDE.U32 R4, R52, R44, RZ ;  /* 0x0000002c34047225 */ /* 0x000fc800078e00ff */
[C---:B------:R-:W-:Y:S02]  /*1d10*/  IMAD R6, R0.reuse, UR4, RZ ;  /* 0x0000000400067c24 */ /* 0x040fe4000f8e02ff */
[----:B------:R-:W-:Y:S02]  /*1d20*/  IMAD R0, R0, UR6, RZ ;  /* 0x0000000600007c24 */ /* 0x000fe4000f8e02ff */
[----:B------:R-:W-:Y:S02]  /*1d30*/  IMAD.IADD R5, R5, 0x1, R7 ;  /* 0x0000000105057824 */ /* 0x000fe400078e0207 */
[C---:B------:R-:W-:Y:S02]  /*1d40*/  IMAD R13, R3.reuse, UR7, R0 ;  /* 0x00000007030d7c24 */ /* 0x040fe4000f8e0200 */
[C---:B------:R-:W-:Y:S01]  /*1d50*/  IMAD R9, R3.reuse, UR5, R6 ;  /* 0x0000000503097c24 */ /* 0x040fe2000f8e0206 */
[----:B----4-:R-:W-:Y:S01]  /*1d60*/  SHF.R.S32.HI R0, RZ, 0x1f, R25 ;  /* 0x0000001fff007819 */ /* 0x010fe20000011419 */
[----:B------:R-:W-:Y:S01]  /*1d70*/  IMAD.WIDE.U32 R4, R3, UR4, R4 ;  /* 0x0000000403047c25 */ /* 0x000fe2000f8e0004 */
[--C-:B------:R-:W-:Y:S01]  /*1d80*/  SHF.R.S32.HI R19, RZ, 0x1f, R18.reuse ;  /* 0x0000001fff137819 */ /* 0x100fe20000011412 */
[----:B------:R-:W-:Y:S01]  /*1d90*/  ULDC.64 UR4, c[0x0][0x300] ;  /* 0x0000c00000047ab9 */ /* 0x000fe20000000a00 */
[----:B------:R-:W-:Y:S01]  /*1da0*/  SEL R0, R0, RZ, !P0 ;  /* 0x000000ff00007207 */ /* 0x000fe20004000000 */
[----:B------:R-:W-:Y:S01]  /*1db0*/  IMAD.IADD R5, R5, 0x1, R9 ;  /* 0x0000000105057824 */ /* 0x000fe200078e0209 */
[----:B------:R-:W-:Y:S01]  /*1dc0*/  SEL R9, R25, RZ, !P0 ;  /* 0x000000ff19097207 */ /* 0x000fe20004000000 */
[----:B------:R-:W1:Y:S02]  /*1dd0*/  S2R R53, SR_TID.X ;  /* 0x0000000000357919 */ /* 0x000e640000002100 */
[----:B------:R-:W-:Y:S01]  /*1de0*/  IMAD R8, R0, UR4, RZ ;  /* 0x0000000400087c24 */ /* 0x000fe2000f8e02ff */
[----:B------:R-:W-:Y:S01]  /*1df0*/  SHF.R.S32.HI R26, RZ, 0x1f, R23 ;  /* 0x0000001fff1a7819 */ /* 0x000fe20000011417 */
[----:B------:R-:W-:-:S04]  /*1e00*/  IMAD.WIDE.U32 R6, R3, UR6, R18 ;  /* 0x0000000603067c25 */ /* 0x000fc8000f8e0012 */
[C---:B------:R-:W-:Y:S02]  /*1e10*/  IMAD R3, R9.reuse, UR5, R8 ;  /* 0x0000000509037c24 */ /* 0x040fe4000f8e0208 */
[----:B------:R-:W-:Y:S01]  /*1e20*/  IMAD.WIDE.U32 R50, R9, UR4, R4 ;  /* 0x0000000409327c25 */ /* 0x000fe2000f8e0004 */
[----:B------:R-:W-:-:S03]  /*1e30*/  ULDC.64 UR4, c[0x0][0x328] ;  /* 0x0000ca0000047ab9 */ /* 0x000fc60000000a00 */
[----:B------:R-:W-:Y:S02]  /*1e40*/  IMAD.IADD R7, R7, 0x1, R13 ;  /* 0x0000000107077824 */ /* 0x000fe400078e020d */
[----:B------:R-:W-:Y:S02]  /*1e50*/  IMAD R8, R0, UR4, RZ ;  /* 0x0000000400087c24 */ /* 0x000fe4000f8e02ff */
[-C--:B------:R-:W-:Y:S02]  /*1e60*/  IMAD R4, R26, R44.reuse, RZ ;  /* 0x0000002c1a047224 */ /* 0x080fe400078e02ff */
[----:B------:R-:W-:Y:S01]  /*1e70*/  IMAD.WIDE.U32 R20, R23, R44, R18 ;  /* 0x0000002c17147225 */ /* 0x000fe200078e0012 */
[----:B------:R-:W-:-:S03]  /*1e80*/  SHF.R.S32.HI R49, RZ, 0x1f, R48 ;  /* 0x0000001fff317819 */ /* 0x000fc60000011430 */
[----:B------:R-:W-:Y:S01]  /*1e90*/  IMAD.WIDE.U32 R46, R9, UR4, R6 ;  /* 0x00000004092e7c25 */ /* 0x000fe2000f8e0006 */
[----:B------:R-:W-:Y:S01]  /*1ea0*/  LOP3.LUT P4, RZ, R31, 0x2, RZ, 0xc0, !PT ;  /* 0x000000021fff7812 */ /* 0x000fe2000788c0ff */
[----:B------:R-:W-:Y:S02]  /*1eb0*/  ULDC UR4, c[0x0][0x2e4] ;  /* 0x0000b90000047ab9 */ /* 0x000fe40000000800 */
[----:B------:R-:W-:Y:S01]  /*1ec0*/  IMAD R25, R9, UR5, R8 ;  /* 0x0000000509197c24 */ /* 0x000fe2000f8e0208 */
[----:B------:R-:W-:Y:S01]  /*1ed0*/  SEL R9, R55, RZ, P2 ;  /* 0x000000ff37097207 */ /* 0x000fe20001000000 */
[----:B------:R-:W-:Y:S02]  /*1ee0*/  IMAD R5, R23, R45, R4 ;  /* 0x0000002d17057224 */ /* 0x000fe400078e0204 */
[----:B------:R-:W-:Y:S01]  /*1ef0*/  IMAD.IADD R0, R51, 0x1, R3 ;  /* 0x0000000133007824 */ /* 0x000fe200078e0203 */
[----:B------:R-:W-:Y:S01]  /*1f00*/  IADD3 R3, P0, R50, R20, RZ ;  /* 0x0000001432037210 */ /* 0x000fe20007f1e0ff */
[----:B------:R-:W-:-:S02]  /*1f10*/  IMAD R4, R26, R38, RZ ;  /* 0x000000261a047224 */ /* 0x000fc400078e02ff */
[----:B------:R-:W-:Y:S01]  /*1f20*/  IMAD.IADD R9, R18, 0x1, R9 ;  /* 0x0000000112097824 */ /* 0x000fe200078e0209 */
[----:B------:R-:W-:Y:S01]  /*1f30*/  IADD3.X R20, R0, R21, R5, P0, !PT ;  /* 0x0000001500147210 */ /* 0x000fe200007fe405 */
[C---:B------:R-:W-:Y:S02]  /*1f40*/  IMAD R13, R23.reuse, R39, R4 ;  /* 0x00000027170d7224 */ /* 0x040fe400078e0204 */
[----:B------:R-:W-:Y:S01]  /*1f50*/  IMAD.WIDE.U32 R42, R23, R38, R18 ;  /* 0x00000026172a7225 */ /* 0x000fe200078e0012 */
[----:B------:R-:W-:-:S03]  /*1f60*/  SHF.R.S32.HI R8, RZ, 0x1f, R9 ;  /* 0x0000001fff087819 */ /* 0x000fc60000011409 */
[----:B------:R-:W-:-:S04]  /*1f70*/  IMAD.WIDE.U32 R4, R23, R38, R48 ;  /* 0x0000002617047225 */ /* 0x000fc800078e0030 */
[-C--:B0-----:R-:W-:Y:S02]  /*1f80*/  IMAD R6, R26, R32.reuse, RZ ;  /* 0x000000201a067224 */ /* 0x081fe400078e02ff */
[----:B------:R-:W-:Y:S02]  /*1f90*/  IMAD.IADD R43, R13, 0x1, R43 ;  /* 0x000000010d2b7824 */ /* 0x000fe400078e022b */
[----:B------:R-:W-:Y:S01]  /*1fa0*/  IMAD.IADD R5, R5, 0x1, R13 ;  /* 0x0000000105057824 */ /* 0x000fe200078e020d */
[----:B-----5:R-:W-:Y:S01]  /*1fb0*/  SHF.R.S32.HI R13, RZ, 0x1f, R28 ;  /* 0x0000001fff0d7819 */ /* 0x020fe2000001141c */
[C---:B------:R-:W-:Y:S01]  /*1fc0*/  IMAD R15, R23.reuse, R33, R6 ;  /* 0x00000021170f7224 */ /* 0x040fe200078e0206 */
[----:B------:R-:W-:Y:S01]  /*1fd0*/  LEA.HI R21, R8, R9, RZ, 0x4 ;  /* 0x0000000908157211 */ /* 0x000fe200078f20ff */
[----:B------:R-:W-:-:S04]  /*1fe0*/  IMAD.WIDE.U32 R36, R23, R32, R18 ;  /* 0x0000002017247225 */ /* 0x000fc800078e0012 */
[----:B------:R-:W-:-:S04]  /*1ff0*/  IMAD.WIDE.U32 R6, R23, R32, R48 ;  /* 0x0000002017067225 */ /* 0x000fc800078e0030 */
[-C--:B--2---:R-:W-:Y:S02]  /*2000*/  IMAD R10, R13, R38.reuse, RZ ;  /* 0x000000260d0a7224 */ /* 0x084fe400078e02ff */
[----:B------:R-:W-:Y:S01]  /*2010*/  IMAD.WIDE.U32 R40, R28, R38, R4 ;  /* 0x000000261c287225 */ /* 0x000fe200078e0004 */
[----:B------:R-:W-:-:S03]  /*2020*/  LOP3.LUT R4, R24, 0x30, R21, 0xf8, !PT ;  /* 0x0000003018047812 */ /* 0x000fc600078ef815 */
[----:B------:R-:W-:Y:S02]  /*2030*/  IMAD.IADD R37, R15, 0x1, R37 ;  /* 0x000000010f257824 */ /* 0x000fe400078e0225 */
[----:B------:R-:W-:Y:S02]  /*2040*/  IMAD.IADD R7, R7, 0x1, R15 ;  /* 0x0000000107077824 */ /* 0x000fe400078e020f */
[----:B------:R-:W-:Y:S01]  /*2050*/  IMAD R13, R13, R32, RZ ;  /* 0x000000200d0d7224 */ /* 0x000fe200078e02ff */
[----:B-1----:R-:W-:Y:S01]  /*2060*/  SHF.R.U32.HI R27, RZ, 0x7, R53 ;  /* 0x00000007ff1b7819 */ /* 0x002fe20000011635 */
[----:B------:R-:W-:Y:S01]  /*2070*/  IMAD R9, R45, 0xa0, RZ ;  /* 0x000000a02d097824 */ /* 0x000fe200078e02ff */
[----:B------:R-:W-:Y:S01]  /*2080*/  IADD3 R52, P0, R23, R52, RZ ;  /* 0x0000003417347210 */ /* 0x000fe20007f1e0ff */
[----:B------:R-:W-:Y:S01]  /*2090*/  IMAD R15, R28, R39, R10 ;  /* 0x000000271c0f7224 */ /* 0x000fe200078e020a */
[----:B------:R-:W-:Y:S01]  /*20a0*/  LOP3.LUT R4, R4, R14, RZ, 0x3c, !PT ;  /* 0x0000000e04047212 */ /* 0x000fe200078e3cff */
[----:B------:R-:W-:Y:S01]  /*20b0*/  IMAD R57, R39, 0xa0, RZ ;  /* 0x000000a027397824 */ /* 0x000fe200078e02ff */
[----:B------:R-:W-:Y:S01]  /*20c0*/  LOP3.LUT R61, R21, 0xfffffff0, RZ, 0xc0, !PT ;  /* 0xfffffff0153d7812 */ /* 0x000fe200078ec0ff */
[----:B------:R-:W-:-:S04]  /*20d0*/  IMAD.WIDE.U32 R42, R28, R38, R42 ;  /* 0x000000261c2a7225 */ /* 0x000fc800078e002a */
[C---:B------:R-:W-:Y:S02]  /*20e0*/  IMAD R13, R28.reuse, R33, R13 ;  /* 0x000000211c0d7224 */ /* 0x040fe400078e020d */
[----:B------:R-:W-:Y:S02]  /*20f0*/  IMAD R5, R33, 0xa0, RZ ;  /* 0x000000a021057824 */ /* 0x000fe400078e02ff */
[----:B------:R-:W-:-:S04]  /*2100*/  IMAD.WIDE.U32 R36, R28, R32, R36 ;  /* 0x000000201c247225 */ /* 0x000fc800078e0024 */
[----:B------:R-:W-:-:S04]  /*2110*/  IMAD.WIDE.U32 R34, R28, R32, R6 ;  /* 0x000000201c227225 */ /* 0x000fc800078e0006 */
[----:B------:R-:W-:Y:S02]  /*2120*/  VIADD R31, R18, 0x20 ;  /* 0x00000020121f7836 */ /* 0x000fe40000000000 */
[----:B------:R-:W-:-:S04]  /*2130*/  IMAD.WIDE.U32 R44, R44, 0xa0, RZ ;  /* 0x000000a02c2c7825 */ /* 0x000fc800078e00ff */
[----:B------:R-:W-:-:S04]  /*2140*/  IMAD.WIDE.U32 R38, R38, 0xa0, RZ ;  /* 0x000000a026267825 */ /* 0x000fc800078e00ff */
[----:B------:R-:W-:Y:S01]  /*2150*/  IMAD.WIDE.U32 R32, R32, 0xa0, RZ ;  /* 0x000000a020207825 */ /* 0x000fe200078e00ff */
[----:B------:R-:W-:Y:S02]  /*2160*/  ISETP.GE.AND P3, PT, R18, UR4, PT ;  /* 0x0000000412007c0c */ /* 0x000fe4000bf66270 */
[----:B------:R-:W-:Y:S01]  /*2170*/  ISETP.GE.AND P2, PT, R31, UR4, PT ;  /* 0x000000041f007c0c */ /* 0x000fe2000bf46270 */
[----:B------:R-:W-:Y:S01]  /*2180*/  VIADD R54, R27, 0x8 ;  /* 0x000000081b367836 */ /* 0x000fe20000000000 */
[----:B------:R-:W-:Y:S01]  /*2190*/  SHF.R.S32.HI R70, RZ, 0x1f, R61 ;  /* 0x0000001fff467819 */ /* 0x000fe2000001143d */
[----:B------:R-:W-:Y:S02]  /*21a0*/  IMAD.SHL.U32 R55, R55, 0x2, RZ ;  /* 0x0000000237377824 */ /* 0x000fe400078e00ff */
[----:B------:R-:W-:Y:S02]  /*21b0*/  IMAD.X R53, R26, 0x1, R11, P0 ;  /* 0x000000011a357824 */ /* 0x000fe400000e060b */
[----:B------:R-:W-:-:S02]  /*21c0*/  IMAD.IADD R56, R45, 0x1, R9 ;  /* 0x000000012d387824 */ /* 0x000fc400078e0209 */
[----:B------:R-:W-:Y:S02]  /*21d0*/  IMAD.IADD R57, R39, 0x1, R57 ;  /* 0x0000000127397824 */ /* 0x000fe400078e0239 */
[----:B------:R-:W-:Y:S02]  /*21e0*/  IMAD.IADD R58, R33, 0x1, R5 ;  /* 0x00000001213a7824 */ /* 0x000fe400078e0205 */
[----:B------:R-:W-:Y:S02]  /*21f0*/  IMAD.IADD R59, R15, 0x1, R43 ;  /* 0x000000010f3b7824 */ /* 0x000fe400078e022b */
[----:B------:R-:W-:Y:S02]  /*2200*/  IMAD.IADD R60, R13, 0x1, R37 ;  /* 0x000000010d3c7824 */ /* 0x000fe400078e0225 */
[----:B------:R-:W-:Y:S02]  /*2210*/  IMAD.IADD R62, R41, 0x1, R15 ;  /* 0x00000001293e7824 */ /* 0x000fe400078e020f */
[----:B------:R-:W-:-:S02]  /*2220*/  IMAD.IADD R63, R35, 0x1, R13 ;  /* 0x00000001233f7824 */ /* 0x000fc400078e020d */
[----:B------:R-:W-:Y:S02]  /*2230*/  IMAD.IADD R72, R47, 0x1, R25 ;  /* 0x000000012f487824 */ /* 0x000fe400078e0219 */
[----:B---3--:R-:W-:-:S07]  /*2240*/  IMAD.IADD R71, R12, 0x1, R4 ;  /* 0x000000010c477824 */ /* 0x008fce00078e0204 */
.L_x_12048:
[----:B-1----:R-:W2:Y:S01]  /*2250*/  LDL R5, [R1+0x20] ;  /* 0x0000200001057983 */ /* 0x002ea20000100800 */
[----:B----4-:R-:W0:Y:S03]  /*2260*/  LDC.64 R64, c[0x0][0x2d8] ;  /* 0x0000b600ff407b82 */ /* 0x010e260000000a00 */
[----:B---3--:R-:W3:Y:S01]  /*2270*/  LDL.LU R4, [R1] ;  /* 0x0000000001047983 */ /* 0x008ee20000300800 */
[----:B------:R-:W-:Y:S01]  /*2280*/  VIADD R67, R2, 0xffffffff ;  /* 0xffffffff02437836 */ /* 0x000fe20000000000 */
[----:B------:R-:W-:Y:S05]  /*2290*/  YIELD ;  /* 0x0000000000007946 */ /* 0x000fea0003800000 */
[----:B------:R-:W1:Y:S01]  /*22a0*/  LDC R27, c[0x0][0x3d4] ;  /* 0x0000f500ff1b7b82 */ /* 0x000e620000000800 */
[----:B------:R-:W-:Y:S01]  /*22b0*/  ISETP.GT.AND P5, PT, R67, R29, PT ;  /* 0x0000001d4300720c */ /* 0x000fe20003fa4270 */
[-C--:B------:R-:W-:Y:S01]  /*22c0*/  IMAD R7, R56, R67.reuse, RZ ;  /* 0x0000004338077224 */ /* 0x080fe200078e02ff */
[----:B------:R-:W-:Y:S01]  /*22d0*/  SHF.R.S32.HI R69, RZ, 0x1f, R67 ;  /* 0x0000001fff457819 */ /* 0x000fe20000011443 */
[----:B------:R-:W-:Y:S01]  /*22e0*/  IMAD.WIDE.U32 R14, R44, R67, RZ ;  /* 0x000000432c0e7225 */ /* 0x000fe200078e00ff */
[----:B------:R-:W-:Y:S03]  /*22f0*/  BSSY B0, `(.L_x_12019) ;  /* 0x0000271000007945 */ /* 0x000fe60003800000 */
[----:B------:R-:W-:-:S02]  /*2300*/  IMAD R7, R69, R44, R7 ;  /* 0x0000002c45077224 */ /* 0x000fc400078e0207 */
[----:B------:R-:W-:Y:S02]  /*2310*/  IMAD.MOV.U32 R2, RZ, RZ, R67 ;  /* 0x000000ffff027224 */ /* 0x000fe400078e0043 */
[----:B------:R-:W-:Y:S01]  /*2320*/  IMAD.IADD R79, R15, 0x1, R7 ;  /* 0x000000010f4f7824 */ /* 0x000fe200078e0207 */
[----:B0-----:R-:W-:-:S04]  /*2330*/  IADD3 R12, P0, P1, R14, R64, R3 ;  /* 0x000000400e0c7210 */ /* 0x001fc8000791e003 */
[----:B------:R-:W-:Y:S02]  /*2340*/  IADD3.X R13, R79, R65, R20, P0, P1 ;  /* 0x000000414f0d7210 */ /* 0x000fe400007e2414 */
[----:B-1----:R-:W-:Y:S01]  /*2350*/  ISETP.GE.AND P0, PT, R27, 0x1, PT ;  /* 0x000000011b00780c */ /* 0x002fe20003f06270 */
[----:B--2---:R-:W-:Y:S01]  /*2360*/  IMAD R5, R17, 0x2800, R5 ;  /* 0x0000280011057824 */ /* 0x004fe200078e0205 */
[----:B---3--:R-:W-:-:S03]  /*2370*/  LOP3.LUT R4, R4, 0xfffffffd, RZ, 0xc0, !PT ;  /* 0xfffffffd04047812 */ /* 0x008fc600078ec0ff */
[C---:B------:R-:W-:Y:S02]  /*2380*/  VIADD R73, R5.reuse, 0x20 ;  /* 0x0000002005497836 */ /* 0x040fe40000000000 */
[----:B------:R-:W-:Y:S01]  /*2390*/  @P4 VIADD R73, R5, 0xffffffe0 ;  /* 0xffffffe005494836 */ /* 0x000fe20000000000 */
[----:B------:R-:W-:Y:S01]  /*23a0*/  @P5 LOP3.LUT R4, R4, 0x2, RZ, 0xfc, !PT ;  /* 0x0000000204045812 */ /* 0x000fe200078efcff */
[C---:B------:R-:W-:Y:S02]  /*23b0*/  IMAD.IADD R74, R16.reuse, 0x1, R5 ;  /* 0x00000001104a7824 */ /* 0x040fe400078e0205 */
[----:B------:R-:W-:Y:S02]  /*23c0*/  IMAD.IADD R73, R16, 0x1, R73 ;  /* 0x0000000110497824 */ /* 0x000fe400078e0249 */
[----:B------:R0:W-:Y:S01]  /*23d0*/  STL [R1], R4 ;  /* 0x0000000401007387 */ /* 0x0001e20000100800 */
[----:B------:R-:W-:Y:S05]  /*23e0*/  @!P0 BRA `(.L_x_12020) ;  /* 0x0000002400388947 */ /* 0x000fea0003800000 */
[----:B------:R-:W-:Y:S01]  /*23f0*/  ULDC.U8 UR4, c[0x0][0x3f0] ;  /* 0x0000fc0000047ab9 */ /* 0x000fe20000000000 */
[-C--:B------:R-:W-:Y:S01]  /*2400*/  IMAD R7, R57, R67.reuse, RZ ;  /* 0x0000004339077224 */ /* 0x080fe200078e02ff */
[----:B------:R-:W-:Y:S01]  /*2410*/  ISETP.NE.AND P0, PT, RZ, UR4, PT ;  /* 0x00000004ff007c0c */ /* 0x000fe2000bf05270 */
[----:B0-----:R-:W-:-:S04]  /*2420*/  IMAD.WIDE.U32 R4, R38, R67, RZ ;  /* 0x0000004326047225 */ /* 0x001fc800078e00ff */
        /* <DEDUP_REMOVED lines=32> */
.L_x_12023:
[----:B------:R-:W-:Y:S05]  /*2630*/  BSYNC B1 ;  /* 0x0000000000017941 */ /* 0x000fea0003800000 */
.L_x_12022:
        /* <DEDUP_REMOVED lines=8> */
.L_x_12024:
[----:B------:R-:W2:Y:S01]  /*26c0*/  LDL R4, [R1+0x8] ;  /* 0x0000080001047983 */ /* 0x000ea20000100800 */
[----:B------:R-:W-:Y:S01]  /*26d0*/  IMAD R75, R17, 0x8, R16 ;  /* 0x00000008114b7824 */ /* 0x000fe200078e0210 */
[----:B------:R-:W-:Y:S01]  /*26e0*/  BSSY B1, `(.L_x_12025) ;  /* 0x0000004000017945 */ /* 0x000fe20003800000 */
[----:B--2---:R-:W-:-:S04]  /*26f0*/  SHF.L.U32 R76, R4, 0x1f, RZ ;  /* 0x0000001f044c7819 */ /* 0x004fc800000006ff */
[----:B------:R-:W0:Y:S02]  /*2700*/  SYNCS.PHASECHK.TRANS64.TRYWAIT P5, [R75+URZ+0x13290], R76 ;  /* 0x0132904c4b0075a7 */ /* 0x000e2400080a017f */
[----:B0-----:R-:W-:Y:S05]  /*2710*/  @!P5 BRA `(.L_x_12026) ;  /* 0x0000015c0018d947 */ /* 0x001fea0003800000 */
.L_x_12259:
[----:B------:R-:W-:Y:S05]  /*2720*/  BSYNC B1 ;  /* 0x0000000000017941 */ /* 0x000fea0003800000 */
.L_x_12025:
        /* <DEDUP_REMOVED lines=22> */
[----:B------:R-:W-:Y:S01]  /*2890*/  LOP3.LUT R67, R65, 0xff00, R24, 0xf8, !PT ;  /* 0x0000ff0041437812 */ /* 0x000fe200078ef818 */
[----:B------:R-:W-:Y:S01]  /*28a0*/  IMAD.U32 R24, R68, 0x10000, RZ ;  /* 0x0001000044187824 */ /* 0x000fe200078e00ff */
        /* <DEDUP_REMOVED lines=62> */
[C---:B------:R-:W-:Y:S01]  /*2c90*/  FMUL.FTZ R65, R25.reuse, R79 ;  /* 0x0000004f19417220 */ /* 0x040fe20000410000 */
        /* <DEDUP_REMOVED lines=27> */
.L_x_12031:
[----:B------:R-:W-:Y:S05]  /*2e50*/  BSYNC B2 ;  /* 0x0000000000027941 */ /* 0x000fea0003800000 */
.L_x_12030:
[----:B--2---:R1:W-:Y:S02]  /*2e60*/  STG.E.128 desc[UR40][R12.64], R4 ;  /* 0x000000040c007986 */ /* 0x0043e4000c101d28 */
.L_x_12029:
[----:B------:R-:W-:Y:S05]  /*2e70*/  BSYNC B1 ;  /* 0x0000000000017941 */ /* 0x000fea0003800000 */
.L_x_12028:
        /* <DEDUP_REMOVED lines=117> */
.L_x_12033:
[----:B------:R-:W-:Y:S05]  /*35d0*/  BSYNC B1 ;  /* 0x0000000000017941 */ /* 0x000fea0003800000 */
.L_x_12032:
[----:B-1----:R1:W-:Y:S01]  /*35e0*/  STG.E.128 desc[UR40][R12.64+0x20], R4 ;  /* 0x000020040c007986 */ /* 0x0023e2000c101d28 */
[----:B------:R-:W-:Y:S05]  /*35f0*/  BRA `(.L_x_12027) ;  /* 0x0000001400007947 */ /* 0x000fea0003800000 */
.L_x_12021:
[----:B------:R-:W-:Y:S01]  /*3600*/  IMAD R5, R2, -0xa0, R30 ;  /* 0xffffff6002057824 */ /* 0x000fe200078e021e */
[----:B------:R-:W2:Y:S04]  /*3610*/  LDL.LU R68, [R1] ;  /* 0x0000000001447983 */ /* 0x000ea80000300800 */
[----:B------:R-:W-:Y:S01]  /*3620*/  VIMNMX R6, R5, 0xa0, PT ;  /* 0x000000a005067848 */ /* 0x000fe20003fe0100 */
[----:B------:R-:W3:Y:S01]  /*3630*/  LDL R66, [R1+0x4] ;  /* 0x0000040001427983 */ /* 0x000ee20000100800 */
[----:B------:R-:W-:Y:S02]  /*3640*/  CS2R R8, SRZ ;  /* 0x0000000000087805 */ /* 0x000fe4000001ff00 */
[----:B------:R-:W-:Y:S02]  /*3650*/  CS2R R10, SRZ ;  /* 0x00000000000a7805 */ /* 0x000fe4000001ff00 */
        /* <DEDUP_REMOVED lines=15> */
[----:B------:R-:W4:Y:S05]  /*3750*/  @!P0 LDG.E.128 R8, desc[UR40][R24.64] ;  /* 0x0000002818088981 */ /* 0x000f2a000c1e1d00 */
[----:B------:R-:W5:Y:S01]  /*3760*/  @!P0 LDG.E.128 R4, desc[UR40][R12.64] ;  /* 0x000000280c048981 */ /* 0x000f62000c1e1d00 */
[----:B------:R-:W-:-:S02]  /*3770*/  ISETP.GE.AND P0, PT, R18, R27, PT ;  /* 0x0000001b1200720c */ /* 0x000fc40003f06270 */
[----:B--2---:R-:W-:-:S11]  /*3780*/  LOP3.LUT R68, R68, 0xfffffffe, RZ, 0xc0, !PT ;  /* 0xfffffffe44447812 */ /* 0x004fd600078ec0ff */
[----:B------:R-:W-:-:S05]  /*3790*/  @P0 LOP3.LUT R68, R68, 0x1, RZ, 0xfc, !PT ;  /* 0x0000000144440812 */ /* 0x000fca00078efcff */
[----:B------:R0:W-:Y:S01]  /*37a0*/  STL [R1], R68 ;  /* 0x0000004401007387 */ /* 0x0001e20000100800 */
[----:B---3--:R-:W-:Y:S01]  /*37b0*/  ISETP.NE.AND P0, PT, R66, 0x3, PT ;  /* 0x000000034200780c */ /* 0x008fe20003f05270 */
[----:B----4-:R-:W-:Y:S02]  /*37c0*/  IMAD.MOV.U32 R83, RZ, RZ, R8 ;  /* 0x000000ffff537224 */ /* 0x010fe400078e0008 */
[----:B------:R-:W-:Y:S02]  /*37d0*/  IMAD.MOV.U32 R78, RZ, RZ, R10 ;  /* 0x000000ffff4e7224 */ /* 0x000fe400078e000a */
[----:B-----5:R-:W-:Y:S02]  /*37e0*/  IMAD.MOV.U32 R82, RZ, RZ, R4 ;  /* 0x000000ffff527224 */ /* 0x020fe400078e0004 */
[----:B------:R-:W-:-:S06]  /*37f0*/  IMAD.MOV.U32 R80, RZ, RZ, R6 ;  /* 0x000000ffff507224 */ /* 0x000fcc00078e0006 */
[----:B0-----:R-:W-:Y:S05]  /*3800*/  @!P0 BRA `(.L_x_12034) ;  /* 0x0000000000048947 */ /* 0x001fea0003800000 */
[----:B------:R-:W-:Y:S01]  /*3810*/  BPT.TRAP 0x1 ;  /* 0x000000040000795c */ /* 0x000fe20000300000 */
.L_x_12034:
[----:B------:R-:W2:Y:S01]  /*3820*/  LDL R12, [R1+0x8] ;  /* 0x00000800010c7983 */ /* 0x000ea20000100800 */
[----:B------:R-:W-:Y:S01]  /*3830*/  IMAD R75, R17, 0x8, R16 ;  /* 0x00000008114b7824 */ /* 0x000fe200078e0210 */
[----:B------:R-:W0:Y:S01]  /*3840*/  LDC R77, c[0x0][0x2e4] ;  /* 0x0000b900ff4d7b82 */ /* 0x000e220000000800 */
[----:B------:R-:W-:Y:S01]  /*3850*/  BSSY B1, `(.L_x_12035) ;  /* 0x0000004000017945 */ /* 0x000fe20003800000 */
[----:B--2---:R-:W-:-:S04]  /*3860*/  SHF.L.U32 R76, R12, 0x1f, RZ ;  /* 0x0000001f0c4c7819 */ /* 0x004fc800000006ff */
[----:B------:R-:W1:Y:S02]  /*3870*/  SYNCS.PHASECHK.TRANS64.TRYWAIT P5, [R75+URZ+0x13290], R76 ;  /* 0x0132904c4b0075a7 */ /* 0x000e6400080a017f */
[----:B01----:R-:W-:Y:S05]  /*3880*/  @!P5 BRA `(.L_x_12036) ;  /* 0x0000014800d0d947 */ /* 0x003fea0003800000 */
.L_x_12260:
[----:B------:R-:W-:Y:S05]  /*3890*/  BSYNC B1 ;  /* 0x0000000000017941 */ /* 0x000fea0003800000 */
.L_x_12035:
[----:B------:R-:W-:Y:S01]  /*38a0*/  ISETP.GE.OR P5, PT, R18, R77, P1 ;  /* 0x0000004d1200720c */ /* 0x000fe20000fa6670 */
        /* <DEDUP_REMOVED lines=8> */
[----:B------:R-:W2:Y:S04]  /*3930*/  LDL R13, [R1] ;  /* 0x00000000010d7983 */ /* 0x000ea80000100800 */
[----:B------:R-:W3:Y:S04]  /*3940*/  LDL R26, [R1+0x2c] ;  /* 0x00002c00011a7983 */ /* 0x000ee80000100800 */
[----:B------:R-:W4:Y:S04]  /*3950*/  LDL R25, [R1+0x38] ;  /* 0x0000380001197983 */ /* 0x000f280000100800 */
[----:B------:R-:W5:Y:S01]  /*3960*/  LDL R24, [R1+0x3c] ;  /* 0x00003c0001187983 */ /* 0x000f620000100800 */
[----:B------:R-:W-:Y:S01]  /*3970*/  IMAD.IADD R79, R79, 0x1, R67 ;  /* 0x000000014f4f7824 */ /* 0x000fe200078e0243 */
[----:B------:R-:W-:Y:S01]  /*3980*/  IADD3 R69, P5, P6, R50, R66, R61 ;  /* 0x0000004232457210 */ /* 0x000fe20007ebe03d */
[----:B------:R-:W-:Y:S03]  /*3990*/  BSSY B1, `(.L_x_12037) ;  /* 0x00000e9000017945 */ /* 0x000fe60003800000 */
[----:B------:R-:W-:-:S02]  /*39a0*/  IADD3.X R12, R0, R79, R70, P5, P6 ;  /* 0x0000004f000c7210 */ /* 0x000fc40002fec446 */
[----:B------:R-:W-:-:S05]  /*39b0*/  IADD3 R68, P5, R69, R64, RZ ;  /* 0x0000004045447210 */ /* 0x000fca0007fbe0ff */
[----:B------:R-:W-:Y:S02]  /*39c0*/  IMAD.X R69, R12, 0x1, R65, P5 ;  /* 0x000000010c457824 */ /* 0x000fe400028e0641 */
[----:B------:R-:W-:Y:S01]  /*39d0*/  IMAD.IADD R12, R77, 0x1, -R55 ;  /* 0x000000014d0c7824 */ /* 0x000fe200078e0a37 */
[C---:B--2---:R-:W-:Y:S02]  /*39e0*/  LOP3.LUT P5, RZ, R13.reuse, 0x4, RZ, 0xc0, !PT ;  /* 0x000000040dff7812 */ /* 0x044fe400078ac0ff */
[----:B------:R-:W-:Y:S02]  /*39f0*/  LOP3.LUT P6, RZ, R13, 0x1, RZ, 0xc0, !PT ;  /* 0x000000010dff7812 */ /* 0x000fe400078cc0ff */
[----:B------:R-:W-:-:S04]  /*3a00*/  SEL R12, R55, R12, !P5 ;  /* 0x0000000c370c7207 */ /* 0x000fc80006800000 */
[----:B------:R-:W-:-:S04]  /*3a10*/  SHF.R.S32.HI R13, RZ, 0x1f, R12 ;  /* 0x0000001fff0d7819 */ /* 0x000fc8000001140c */
[----:B------:R-:W-:-:S04]  /*3a20*/  LEA.HI R13, R13, R12, RZ, 0x5 ;  /* 0x0000000c0d0d7211 */ /* 0x000fc800078f28ff */
[----:B------:R-:W-:Y:S01]  /*3a30*/  SHF.R.S32.HI R12, RZ, 0x5, R13 ;  /* 0x00000005ff0c7819 */ /* 0x000fe2000001140d */
[----:B------:R-:W-:-:S03]  /*3a40*/  IMAD R13, R17, 0x2800, R71 ;  /* 0x00002800110d7824 */ /* 0x000fc600078e0247 */
[----:B------:R-:W-:Y:S01]  /*3a50*/  LEA.HI.SX32 R12, R21, R12, 0x1c ;  /* 0x0000000c150c7211 */ /* 0x000fe200078fe2ff */
[----:B------:R-:W-:-:S04]  /*3a60*/  IMAD.IADD R13, R16, 0x1, R13 ;  /* 0x00000001100d7824 */ /* 0x000fc800078e020d */
[----:B------:R-:W-:-:S05]  /*3a70*/  IMAD.SHL.U32 R81, R12, 0x10, RZ ;  /* 0x000000100c517824 */ /* 0x000fca00078e00ff */
[----:B---3--:R-:W-:-:S04]  /*3a80*/  LOP3.LUT R12, R26, 0x30, R81, 0xf8, !PT ;  /* 0x000000301a0c7812 */ /* 0x008fc800078ef851 */
[----:B----4-:R-:W-:-:S05]  /*3a90*/  LOP3.LUT R12, R12, R25, RZ, 0x3c, !PT ;  /* 0x000000190c0c7212 */ /* 0x010fca00078e3cff */
[----:B-----5:R-:W-:-:S04]  /*3aa0*/  IMAD.IADD R12, R24, 0x1, R12 ;  /* 0x00000001180c7824 */ /* 0x020fc800078e020c */
        /* <DEDUP_REMOVED lines=14> */
[--C-:B------:R-:W-:Y:S01]  /*3b90*/  SHF.R.U32.HI R88, RZ, 0x8, R7.reuse ;  /* 0x00000008ff587819 */ /* 0x100fe20000011607 */
[----:B------:R-:W-:Y:S01]  /*3ba0*/  IMAD.SHL.U32 R85, R85, 0x100, RZ ;  /* 0x0000010055557824 */ /* 0x000fe200078e00ff */
[----:B------:R-:W-:Y:S01]  /*3bb0*/  PRMT R4, R93, 0x654, R4 ;  /* 0x000006545d047816 */ /* 0x000fe20000000004 */
[----:B------:R-:W-:Y:S01]  /*3bc0*/  IMAD.U32 R5, R5, 0x10000, RZ ;  /* 0x0001000005057824 */ /* 0x000fe200078e00ff */
[----:B------:R-:W-:Y:S02]  /*3bd0*/  SHF.R.U32.HI R91, RZ, 0x18, R7 ;  /* 0x00000018ff5b7819 */ /* 0x000fe40000011607 */
[----:B------:R-:W-:-:S02]  /*3be0*/  LOP3.LUT R6, R7, 0xff, RZ, 0xc0, !PT ;  /* 0x000000ff07067812 */ /* 0x000fc400078ec0ff */
[----:B------:R-:W-:Y:S02]  /*3bf0*/  SHF.R.U32.HI R86, RZ, 0x10, R7 ;  /* 0x00000010ff567819 */ /* 0x000fe40000011607 */
[--C-:B------:R-:W-:Y:S02]  /*3c00*/  SHF.R.U32.HI R87, RZ, 0x8, R11.reuse ;  /* 0x00000008ff577819 */ /* 0x100fe4000001160b */
[----:B------:R-:W-:Y:S02]  /*3c10*/  LOP3.LUT R84, R11, 0xff0000ff, RZ, 0xc0, !PT ;  /* 0xff0000ff0b547812 */ /* 0x000fe400078ec0ff */
[----:B------:R-:W-:Y:S01]  /*3c20*/  SHF.R.U32.HI R7, RZ, 0x10, R11 ;  /* 0x00000010ff077819 */ /* 0x000fe2000001160b */
[----:B------:R-:W-:Y:S01]  /*3c30*/  IMAD.SHL.U32 R11, R88, 0x100, RZ ;  /* 0x00000100580b7824 */ /* 0x000fe200078e00ff */
[----:B------:R-:W-:Y:S01]  /*3c40*/  LOP3.LUT R4, R4, 0xff00, R9, 0xf8, !PT ;  /* 0x0000ff0004047812 */ /* 0x000fe200078ef809 */
[----:B------:R-:W-:Y:S01]  /*3c50*/  IMAD.U32 R9, R90, 0x10000, RZ ;  /* 0x000100005a097824 */ /* 0x000fe200078e00ff */
[----:B------:R-:W-:Y:S01]  /*3c60*/  PRMT R6, R91, 0x654, R6 ;  /* 0x000006545b067816 */ /* 0x000fe20000000006 */
[----:B------:R-:W-:Y:S01]  /*3c70*/  IMAD.SHL.U32 R87, R87, 0x100, RZ ;  /* 0x0000010057577824 */ /* 0x000fe200078e00ff */
[----:B------:R-:W-:Y:S01]  /*3c80*/  PRMT R10, R89, 0x654, R8 ;  /* 0x00000654590a7816 */ /* 0x000fe20000000008 */
[----:B------:R-:W-:Y:S01]  /*3c90*/  IMAD.U32 R90, R7, 0x10000, RZ ;  /* 0x00010000075a7824 */ /* 0x000fe200078e00ff */
[----:B------:R-:W-:-:S02]  /*3ca0*/  LOP3.LUT R8, R6, 0xff00, R11, 0xf8, !PT ;  /* 0x0000ff0006087812 */ /* 0x000fc400078ef80b */
[----:B------:R-:W-:Y:S01]  /*3cb0*/  LOP3.LUT R6, R4, 0xff0000, R9, 0xf8, !PT ;  /* 0x00ff000004067812 */ /* 0x000fe200078ef809 */
[----:B------:R-:W-:Y:S01]  /*3cc0*/  IMAD.U32 R9, R86, 0x10000, RZ ;  /* 0x0001000056097824 */ /* 0x000fe200078e00ff */
        /* <DEDUP_REMOVED lines=24> */
[--C-:B------:R-:W-:Y:S01]  /*3e50*/  HADD2.F32 R88, -RZ, R87.reuse.H0_H0 ;  /* 0x20000057ff587230 */ /* 0x100fe20000004100 */
[----:B------:R-:W-:Y:S01]  /*3e60*/  F2FP.F16.E4M3.UNPACK_B R82, R12 ;  /* 0x0000000cff52723e */ /* 0x000fe200020006ff */
[----:B------:R-:W-:-:S02]  /*3e70*/  HADD2.F32 R87, -RZ, R87.H1_H1 ;  /* 0x30000057ff577230 */ /* 0x000fc40000004100 */
[-C--:B------:R-:W-:Y:S01]  /*3e80*/  FMUL.FTZ R11, R84, R89.reuse ;  /* 0x00000059540b7220 */ /* 0x080fe20000410000 */
[C---:B------:R-:W-:Y:S01]  /*3e90*/  FMUL.FTZ R89, R10.reuse, R89 ;  /* 0x000000590a597220 */ /* 0x040fe20000410000 */
[----:B------:R-:W-:Y:S02]  /*3ea0*/  HADD2.F32 R83, -RZ, R24.H0_H0 ;  /* 0x20000018ff537230 */ /* 0x000fe40000004100 */
[----:B------:R-:W-:Y:S02]  /*3eb0*/  HADD2.F32 R12, -RZ, R82.H0_H0 ;  /* 0x20000052ff0c7230 */ /* 0x000fe40000004100 */
[-C--:B------:R-:W-:Y:S01]  /*3ec0*/  FFMA.FTZ R11, R10, R85.reuse, -R11 ;  /* 0x000000550a0b7223 */ /* 0x080fe2000001080b */
[----:B------:R-:W-:Y:S01]  /*3ed0*/  FFMA.FTZ R10, R84, R85, R89 ;  /* 0x00000055540a7223 */ /* 0x000fe20000010059 */
[----:B------:R-:W-:Y:S02]  /*3ee0*/  HADD2.F32 R84, -RZ, R86.H0_H0 ;  /* 0x20000056ff547230 */ /* 0x000fe40000004100 */
[CC--:B------:R-:W-:Y:S01]  /*3ef0*/  FMUL.FTZ R89, R83.reuse, R88.reuse ;  /* 0x0000005853597220 */ /* 0x0c0fe20000410000 */
[----:B------:R-:W-:Y:S01]  /*3f00*/  FMUL.FTZ R88, R12, R88 ;  /* 0x000000580c587220 */ /* 0x000fe20000410000 */
[----:B------:R-:W-:Y:S01]  /*3f10*/  HADD2.F32 R85, -RZ, R24.H1_H1 ;  /* 0x30000018ff557230 */ /* 0x000fe20000004100 */
[----:B------:R-:W-:Y:S01]  /*3f20*/  F2FP.SATFINITE.E4M3.F32.PACK_AB_MERGE_C R9, R10, R9, RZ ;  /* 0x000000090a09723e */ /* 0x000fe200048070ff */
[-C--:B------:R-:W-:Y:S01]  /*3f30*/  FFMA.FTZ R12, R12, R84.reuse, -R89 ;  /* 0x000000540c0c7223 */ /* 0x080fe20000010859 */
[----:B------:R-:W-:Y:S01]  /*3f40*/  FFMA.FTZ R24, R83, R84, R88 ;  /* 0x0000005453187223 */ /* 0x000fe20000010058 */
[----:B------:R-:W-:-:S02]  /*3f50*/  HADD2.F32 R82, -RZ, R82.H1_H1 ;  /* 0x30000052ff527230 */ /* 0x000fc40000004100 */
[-C--:B------:R-:W-:Y:S01]  /*3f60*/  FMUL.FTZ R83, R85, R87.reuse ;  /* 0x0000005755537220 */ /* 0x080fe20000410000 */
[----:B------:R-:W-:Y:S01]  /*3f70*/  HADD2.F32 R84, -RZ, R86.H1_H1 ;  /* 0x30000056ff547230 */ /* 0x000fe20000004100 */
[----:B------:R-:W-:Y:S02]  /*3f80*/  F2FP.F16.E4M3.UNPACK_B R89, R78.H1 ;  /* 0x0000004eff59723e */ /* 0x000fe400030006ff */
[----:B------:R-:W-:Y:S01]  /*3f90*/  F2FP.F16.E4M3.UNPACK_B R86, R26.H1 ;  /* 0x0000001aff56723e */ /* 0x000fe200030006ff */
[C---:B------:R-:W-:Y:S01]  /*3fa0*/  FMUL.FTZ R92, R82.reuse, R87 ;  /* 0x00000057525c7220 */ /* 0x040fe20000410000 */
        /* <DEDUP_REMOVED lines=11> */
[----:B------:R-:W-:Y:S01]  /*4060*/  F2FP.SATFINITE.E4M3.F32.PACK_AB_MERGE_C R8, R11, R8, RZ ;  /* 0x000000080b08723e */ /* 0x000fe200048070ff */
        /* <DEDUP_REMOVED lines=8> */
[----:B------:R-:W-:Y:S01]  /*40f0*/  F2FP.F16.E4M3.UNPACK_B R78, R26 ;  /* 0x0000001aff4e723e */ /* 0x000fe200020006ff */
[-C--:B------:R-:W-:Y:S01]  /*4100*/  FFMA.FTZ R99, R82, R91.reuse, -R95 ;  /* 0x0000005b52637223 */ /* 0x080fe2000001085f */
[----:B------:R-:W-:Y:S01]  /*4110*/  F2FP.F16.E4M3.UNPACK_B R82, R80 ;  /* 0x00000050ff52723e */ /* 0x000fe200020006ff */
[----:B------:R-:W-:Y:S01]  /*4120*/  FFMA.FTZ R101, R86, R91, R93 ;  /* 0x0000005b56657223 */ /* 0x000fe2000001005d */
[----:B------:R-:W-:-:S02]  /*4130*/  HADD2.F32 R91, -RZ, R84.H0_H0 ;  /* 0x20000054ff5b7230 */ /* 0x000fc40000004100 */
[----:B------:R-:W-:Y:S01]  /*4140*/  FFMA.FTZ R92, R87, R89, R92 ;  /* 0x00000059575c7223 */ /* 0x000fe2000001005c */
[----:B------:R-:W-:Y:S01]  /*4150*/  HADD2.F32 R80, -RZ, R78.H0_H0 ;  /* 0x2000004eff507230 */ /* 0x000fe20000004100 */
[----:B------:R-:W-:Y:S01]  /*4160*/  F2FP.F16.E4M3.UNPACK_B R10, R25 ;  /* 0x00000019ff0a723e */ /* 0x000fe200020006ff */
[----:B------:R-:W-:Y:S01]  /*4170*/  HADD2.F32 R93, -RZ, R84.H1_H1 ;  /* 0x30000054ff5d7230 */ /* 0x000fe20000004100 */
[----:B------:R-:W-:Y:S01]  /*4180*/  F2FP.F16.E4M3.UNPACK_B R11, R7 ;  /* 0x00000007ff0b723e */ /* 0x000fe200020006ff */
[----:B------:R-:W-:Y:S02]  /*4190*/  HADD2.F32 R26, -RZ, R14.H0_H0 ;  /* 0x2000000eff1a7230 */ /* 0x000fe40000004100 */
[----:B------:R-:W-:Y:S01]  /*41a0*/  FMUL.FTZ R95, R80, R91 ;  /* 0x0000005b505f7220 */ /* 0x000fe20000410000 */
[----:B------:R-:W-:Y:S01]  /*41b0*/  HADD2.F32 R78, -RZ, R78.H1_H1 ;  /* 0x3000004eff4e7230 */ /* 0x000fe20000004100 */
[----:B------:R-:W-:Y:S01]  /*41c0*/  F2FP.SATFINITE.E4M3.F32.PACK_AB_MERGE_C R24, R85, R24, R9 ;  /* 0x000000185518723e */ /* 0x000fe20004807009 */
[----:B------:R-:W-:-:S02]  /*41d0*/  HADD2.F32 R14, -RZ, R14.H1_H1 ;  /* 0x3000000eff0e7230 */ /* 0x000fc40000004100 */
        /* <DEDUP_REMOVED lines=32> */
[----:B------:R-:W-:Y:S02]  /*43e0*/  HADD2.F32 R7, -RZ, R13.H0_H0 ;  /* 0x2000000dff077230 */ /* 0x000fe40000004100 */
[----:B------:R-:W-:Y:S01]  /*43f0*/  FFMA.FTZ R14, R14, R89, -R97 ;  /* 0x000000590e0e7223 */ /* 0x000fe20000010861 */
[----:B------:R-:W-:Y:S01]  /*4400*/  HADD2.F32 R83, -RZ, R82.H0_H0 ;  /* 0x20000052ff537230 */ /* 0x000fe20000004100 */
[-C--:B------:R-:W-:Y:S01]  /*4410*/  F2FP.F16.E4M3.UNPACK_B R89, R5.reuse.H1 ;  /* 0x00000005ff59723e */ /* 0x080fe200030006ff */
[----:B------:R-:W-:Y:S01]  /*4420*/  HADD2.F32 R80, -RZ, R25.H1_H1 ;  /* 0x30000019ff507230 */ /* 0x000fe20000004100 */
[----:B------:R-:W-:Y:S01]  /*4430*/  F2FP.F16.E4M3.UNPACK_B R88, R5 ;  /* 0x00000005ff58723e */ /* 0x000fe200020006ff */
[----:B------:R-:W-:-:S02]  /*4440*/  HADD2.F32 R25, -RZ, R6.H0_H0 ;  /* 0x20000006ff197230 */ /* 0x000fc40000004100 */
[CC--:B------:R-:W-:Y:S01]  /*4450*/  FMUL.FTZ R84, R78.reuse, R83.reuse ;  /* 0x000000534e547220 */ /* 0x0c0fe20000410000 */
[----:B------:R-:W-:Y:S02]  /*4460*/  HADD2.F32 R13, -RZ, R13.H1_H1 ;  /* 0x3000000dff0d7230 */ /* 0x000fe40000004100 */
[C---:B------:R-:W-:Y:S01]  /*4470*/  FMUL.FTZ R85, R7.reuse, R83 ;  /* 0x0000005307557220 */ /* 0x040fe20000410000 */
[----:B------:R-:W-:Y:S01]  /*4480*/  HADD2.F32 R82, -RZ, R82.H1_H1 ;  /* 0x30000052ff527230 */ /* 0x000fe20000004100 */
[----:B------:R-:W-:Y:S01]  /*4490*/  F2FP.F16.E4M3.UNPACK_B R5, R4 ;  /* 0x00000004ff05723e */ /* 0x000fe200020006ff */
[----:B------:R-:W-:Y:S02]  /*44a0*/  HADD2.F32 R83, -RZ, R6.H1_H1 ;  /* 0x30000006ff537230 */ /* 0x000fe40000004100 */
[-C--:B------:R-:W-:Y:S01]  /*44b0*/  FFMA.FTZ R6, R7, R25.reuse, -R84 ;  /* 0x0000001907067223 */ /* 0x080fe20000010854 */
[----:B------:R-:W-:Y:S01]  /*44c0*/  FFMA.FTZ R7, R78, R25, R85 ;  /* 0x000000194e077223 */ /* 0x000fe20000010055 */
[-C--:B------:R-:W-:Y:S01]  /*44d0*/  FMUL.FTZ R86, R80, R82.reuse ;  /* 0x0000005250567220 */ /* 0x080fe20000410000 */
[----:B------:R-:W-:Y:S01]  /*44e0*/  FMUL.FTZ R85, R13, R82 ;  /* 0x000000520d557220 */ /* 0x000fe20000410000 */
[----:B------:R-:W-:Y:S01]  /*44f0*/  F2FP.F16.E4M3.UNPACK_B R25, R15 ;  /* 0x0000000fff19723e */ /* 0x000fe200020006ff */
[----:B------:R-:W-:-:S02]  /*4500*/  HADD2.F32 R91, -RZ, R89.H0_H0 ;  /* 0x20000059ff5b7230 */ /* 0x000fc40000004100 */
[-C--:B------:R-:W-:Y:S01]  /*4510*/  FFMA.FTZ R13, R13, R83.reuse, -R86 ;  /* 0x000000530d0d7223 */ /* 0x080fe20000010856 */
[----:B------:R-:W-:Y:S01]  /*4520*/  FFMA.FTZ R78, R80, R83, R85 ;  /* 0x00000053504e7223 */ /* 0x000fe20000010055 */
[----:B------:R-:W-:Y:S01]  /*4530*/  F2FP.F16.E4M3.UNPACK_B R83, R27.H1 ;  /* 0x0000001bff53723e */ /* 0x000fe200030006ff */
[--C-:B------:R-:W-:Y:S01]  /*4540*/  HADD2.F32 R86, -RZ, R5.reuse.H0_H0 ;  /* 0x20000005ff567230 */ /* 0x100fe20000004100 */
[----:B------:R-:W-:Y:S01]  /*4550*/  F2FP.F16.E4M3.UNPACK_B R15, R15.H1 ;  /* 0x0000000fff0f723e */ /* 0x000fe200030006ff */
[----:B------:R-:W-:Y:S01]  /*4560*/  HADD2.F32 R5, -RZ, R5.H1_H1 ;  /* 0x30000005ff057230 */ /* 0x000fe20000004100 */
[----:B------:R-:W-:Y:S01]  /*4570*/  F2FP.F16.E4M3.UNPACK_B R85, R4.H1 ;  /* 0x00000004ff55723e */ /* 0x000fe200030006ff */
[----:B------:R-:W-:Y:S01]  /*4580*/  HADD2.F32 R4, -RZ, R83.H0_H0 ;  /* 0x20000053ff047230 */ /* 0x000fe20000004100 */
[----:B------:R-:W-:Y:S01]  /*4590*/  F2FP.SATFINITE.E4M3.F32.PACK_AB_MERGE_C R90, R99, R90, RZ ;  /* 0x0000005a635a723e */ /* 0x000fe200048070ff */
[----:B------:R-:W-:Y:S01]  /*45a0*/  HADD2.F32 R80, -RZ, R15.H0_H0 ;  /* 0x2000000fff507230 */ /* 0x000fe20000004100 */
[----:B------:R-:W-:Y:S01]  /*45b0*/  F2FP.F16.E4M3.UNPACK_B R82, R27 ;  /* 0x0000001bff52723e */ /* 0x000fe200020006ff */
[----:B------:R-:W-:Y:S01]  /*45c0*/  HADD2.F32 R87, -RZ, R85.H0_H0 ;  /* 0x20000055ff577230 */ /* 0x000fe20000004100 */
[----:B------:R-:W-:Y:S01]  /*45d0*/  F2FP.SATFINITE.E4M3.F32.PACK_AB_MERGE_C R14, R14, R95, R90 ;  /* 0x0000005f0e0e723e */ /* 0x000fe2000480705a */
[----:B------:R-:W-:Y:S01]  /*45e0*/  HADD2.F32 R27, -RZ, R25.H0_H0 ;  /* 0x20000019ff1b7230 */ /* 0x000fe20000004100 */
[----:B------:R-:W-:Y:S01]  /*45f0*/  F2FP.SATFINITE.E4M3.F32.PACK_AB_MERGE_C R92, R101, R92, RZ ;  /* 0x0000005c655c723e */ /* 0x000fe200048070ff */
[----:B------:R-:W-:-:S02]  /*4600*/  HADD2.F32 R90, -RZ, R88.H0_H0 ;  /* 0x20000058ff5a7230 */ /* 0x000fc40000004100 */
[-C--:B------:R-:W-:Y:S01]  /*4610*/  FMUL.FTZ R95, R4, R91.reuse ;  /* 0x0000005b045f7220 */ /* 0x080fe20000410000 */
[----:B------:R-:W-:Y:S01]  /*4620*/  HADD2.F32 R84, -RZ, R82.H0_H0 ;  /* 0x20000052ff547230 */ /* 0x000fe20000004100 */
[----:B------:R-:W-:Y:S01]  /*4630*/  F2FP.SATFINITE.E4M3.F32.PACK_AB_MERGE_C R26, R93, R26, R92 ;  /* 0x0000001a5d1a723e */ /* 0x000fe2000480705c */
[C---:B------:R-:W-:Y:S01]  /*4640*/  FMUL.FTZ R91, R80.reuse, R91 ;  /* 0x0000005b505b7220 */ /* 0x040fe20000410000 */
[-C--:B------:R-:W-:Y:S01]  /*4650*/  FFMA.FTZ R95, R80, R87.reuse, -R95 ;  /* 0x00000057505f7223 */ /* 0x080fe2000001085f */
[-C--:B------:R-:W-:Y:S01]  /*4660*/  FMUL.FTZ R93, R27, R90.reuse ;  /* 0x0000005a1b5d7220 */ /* 0x080fe20000410000 */
[----:B------:R-:W-:Y:S02]  /*4670*/  HADD2.F32 R83, -RZ, R83.H1_H1 ;  /* 0x30000053ff537230 */ /* 0x000fe40000004100 */
[----:B------:R-:W-:Y:S01]  /*4680*/  FMUL.FTZ R92, R84, R90 ;  /* 0x0000005a545c7220 */ /* 0x000fe20000410000 */
[----:B------:R-:W-:Y:S02]  /*4690*/  HADD2.F32 R80, -RZ, R89.H1_H1 ;  /* 0x30000059ff507230 */ /* 0x000fe40000004100 */
[----:B------:R-:W-:Y:S01]  /*46a0*/  FFMA.FTZ R91, R4, R87, R91 ;  /* 0x00000057045b7223 */ /* 0x000fe2000001005b */
        /* <DEDUP_REMOVED lines=8> */
[----:B------:R-:W-:-:S02]  /*4730*/  HADD2.F32 R25, -RZ, R25.H1_H1 ;  /* 0x30000019ff197230 */ /* 0x000fc40000004100 */
[----:B------:R-:W-:Y:S01]  /*4740*/  FMUL.FTZ R80, R82, R88 ;  /* 0x0000005852507220 */ /* 0x000fe20000410000 */
[----:B------:R-:W-:Y:S01]  /*4750*/  F2FP.SATFINITE.E4M3.F32.PACK_AB_MERGE_C R6, R13, R6, RZ ;  /* 0x000000060d06723e */ /* 0x000fe200048070ff */
[-C--:B------:R-:W-:Y:S01]  /*4760*/  FFMA.FTZ R84, R15, R4.reuse, -R84 ;  /* 0x000000040f547223 */ /* 0x080fe20000010854 */
[----:B------:R-:W-:Y:S01]  /*4770*/  FFMA.FTZ R86, R83, R4, R86 ;  /* 0x0000000453567223 */ /* 0x000fe20000010056 */
[C---:B------:R-:W-:Y:S01]  /*4780*/  FMUL.FTZ R27, R25.reuse, R88 ;  /* 0x00000058191b7220 */ /* 0x040fe20000410000 */
[----:B------:R-:W-:Y:S01]  /*4790*/  FFMA.FTZ R25, R25, R5, -R80 ;  /* 0x0000000519197223 */ /* 0x000fe20000010850 */
[----:B------:R-:W-:Y:S02]  /*47a0*/  F2FP.SATFINITE.E4M3.F32.PACK_AB_MERGE_C R7, R78, R7, RZ ;  /* 0x000000074e07723e */ /* 0x000fe400048070ff */
[----:B------:R-:W-:Y:S01]  /*47b0*/  FFMA.FTZ R82, R82, R5, R27 ;  /* 0x0000000552527223 */ /* 0x000fe2000001001b */
[----:B------:R-:W-:Y:S02]  /*47c0*/  F2FP.SATFINITE.E4M3.F32.PACK_AB_MERGE_C R84, R84, R95, RZ ;  /* 0x0000005f5454723e */ /* 0x000fe400048070ff */
[----:B------:R-:W-:-:S02]  /*47d0*/  F2FP.SATFINITE.E4M3.F32.PACK_AB_MERGE_C R86, R86, R91, RZ ;  /* 0x0000005b5656723e */ /* 0x000fc400048070ff */
[----:B------:R-:W-:Y:S02]  /*47e0*/  F2FP.SATFINITE.E4M3.F32.PACK_AB_MERGE_C R15, R25, R92, R84 ;  /* 0x0000005c190f723e */ /* 0x000fe40004807054 */
[----:B------:R-:W-:Y:S02]  /*47f0*/  F2FP.SATFINITE.E4M3.F32.PACK_AB_MERGE_C R13, R11, R8, R6 ;  /* 0x000000080b0d723e */ /* 0x000fe40004807006 */
[----:B------:R-:W-:Y:S02]  /*4800*/  F2FP.SATFINITE.E4M3.F32.PACK_AB_MERGE_C R25, R10, R9, R7 ;  /* 0x000000090a19723e */ /* 0x000fe40004807007 */
[----:B------:R-:W-:-:S07]  /*4810*/  F2FP.SATFINITE.E4M3.F32.PACK_AB_MERGE_C R27, R82, R93, R86 ;  /* 0x0000005d521b723e */ /* 0x000fce0004807056 */
.L_x_12038:
[----:B------:R-:W-:Y:S05]  /*4820*/  BSYNC B1 ;  /* 0x0000000000017941 */ /* 0x000fea0003800000 */
.L_x_12037:
        /* <DEDUP_REMOVED lines=10> */
.L_x_12020:
[----:B0-----:R-:W2:Y:S02]  /*48d0*/  LDL R4, [R1+0x4] ;  /* 0x0000040001047983 */ /* 0x001ea40000100800 */
[----:B--2---:R-:W-:-:S13]  /*48e0*/  ISETP.NE.AND P0, PT, R4, 0x3, PT ;  /* 0x000000030400780c */ /* 0x004fda0003f05270 */
[----:B------:R-:W-:Y:S05]  /*48f0*/  @!P0 BRA `(.L_x_12039) ;  /* 0x0000000000048947 */ /* 0x000fea0003800000 */
[----:B------:R-:W-:Y:S01]  /*4900*/  BPT.TRAP 0x1 ;  /* 0x000000040000795c */ /* 0x000fe20000300000 */
.L_x_12039:
        /* <DEDUP_REMOVED lines=8> */
.L_x_12261:
[----:B------:R-:W-:Y:S05]  /*4990*/  BSYNC B1 ;  /* 0x0000000000017941 */ /* 0x000fea0003800000 */
.L_x_12040:
[----:B------:R-:W-:-:S13]  /*49a0*/  ISETP.GE.AND P1, PT, R23, R4, PT ;  /* 0x000000041700720c */ /* 0x000fda0003f26270 */
[----:B------:R-:W-:Y:S05]  /*49b0*/  @P1 BRA `(.L_x_12027) ;  /* 0x0000000000101947 */ /* 0x000fea0003800000 */
[----:B------:R-:W1:Y:S04]  /*49c0*/  @!P3 LDS.128 R4, [R74+0xe000] ;  /* 0x00e000004a04b984 */ /* 0x000e680000000c00 */
[----:B------:R-:W2:Y:S04]  /*49d0*/  @!P2 LDS.128 R8, [R73+0xe000] ;  /* 0x00e000004908a984 */ /* 0x000ea80000000c00 */
[----:B-1----:R1:W-:Y:S04]  /*49e0*/  @!P3 STG.E.128 desc[UR40][R12.64], R4 ;  /* 0x000000040c00b986 */ /* 0x0023e8000c101d28 */
[----:B--2---:R1:W-:Y:S02]  /*49f0*/  @!P2 STG.E.128 desc[UR40][R12.64+0x20], R8 ;  /* 0x000020080c00a986 */ /* 0x0043e4000c101d28 */
.L_x_12027:
[----:B------:R-:W-:Y:S05]  /*4a00*/  BSYNC B0 ;  /* 0x0000000000007941 */ /* 0x000fea0003800000 */
.L_x_12019:
[----:B-1----:R-:W1:Y:S01]  /*4a10*/  S2R R4, SR_TID.X ;  /* 0x0000000000047919 */ /* 0x002e620000002100 */
[----:B------:R-:W-:Y:S01]  /*4a20*/  @!PT LDS RZ, [RZ] ;  /* 0x00000000fffff984 */ /* 0x000fe20000000800 */
[----:B------:R-:W-:Y:S01]  /*4a30*/  @!PT LDS RZ, [RZ] ;  /* 0x00000000fffff984 */ /* 0x000fe20000000800 */
[----:B------:R-:W-:Y:S01]  /*4a40*/  @!PT LDS RZ, [RZ] ;  /* 0x00000000fffff984 */ /* 0x000fe20000000800 */
[----:B------:R-:W-:Y:S01]  /*4a50*/  @!PT LDS RZ, [RZ] ;  /* 0x00000000fffff984 */ /* 0x000fe20000000800 */
[----:B------:R5:W-:Y:S06]  /*4a60*/  MEMBAR.ALL.CTA ;  /* 0x0000000000007992 */ /* 0x000bec0000008000 */
[----:B-----5:R-:W5:Y:S01]  /*4a70*/  FENCE.VIEW.ASYNC.S ;  /* 0x00000000000073c6 */ /* 0x020f620000000000 */
[----:B------:R-:W-:Y:S05]  /*4a80*/  WARPSYNC.ALL ;  /* 0x0000000000007948 */ /* 0x000fea0003800000 */
[----:B------:R-:W-:Y:S01]  /*4a90*/  BSSY B0, `(.L_x_12042) ;  /* 0x0000009000007945 */ /* 0x000fe20003800000 */
[----:B-1----:R-:W-:Y:S01]  /*4aa0*/  LOP3.LUT R4, R4, 0x7f, RZ, 0xc0, !PT ;  /* 0x0000007f04047812 */ /* 0x002fe200078ec0ff */
[----:B-----5:R1:W-:Y:S03]  /*4ab0*/  BAR.SYNC.DEFER_BLOCKING R54, 0x80 ;  /* 0x000200360000751d */ /* 0x0203e60000010000 */
[----:B------:R-:W-:-:S13]  /*4ac0*/  ISETP.NE.AND P5, PT, R4, RZ, PT ;  /* 0x000000ff0400720c */ /* 0x000fda0003fa5270 */
[----:B------:R-:W-:-:S05]  /*4ad0*/  @!P5 VIADD R4, R75, 0x132a0 ;  /* 0x000132a04b04d836 */ /* 0x000fca0000000000 */
[----:B------:R-:W-:-:S04]  /*4ae0*/  @!P5 PRMT R4, RZ, 0x654, R4 ;  /* 0x00000654ff04d816 */ /* 0x000fc80000000004 */
[----:B------:R1:W-:Y:S01]  /*4af0*/  @!P5 SYNCS.ARRIVE.TRANS64.RED.A1T0 RZ, [R4+URZ], RZ ;  /* 0x000000ff04ffd9a7 */ /* 0x0003e2000810043f */
[----:B------:R-:W-:Y:S05]  /*4b00*/  @!P0 BRA `(.L_x_12043) ;  /* 0x0000000000048947 */ /* 0x000fea0003800000 */
[----:B------:R-:W-:Y:S01]  /*4b10*/  BPT.TRAP 0x1 ;  /* 0x000000040000795c */ /* 0x000fe20000300000 */
.L_x_12043:
[----:B------:R-:W-:Y:S05]  /*4b20*/  BSYNC B0 ;  /* 0x0000000000007941 */ /* 0x000fea0003800000 */
.L_x_12042:
[----:B------:R-:W5:Y:S01]  /*4b30*/  SYNCS.PHASECHK.TRANS64.TRYWAIT P0, [R75+URZ+0x132b0], R76 ;  /* 0x0132b04c4b0075a7 */ /* 0x000f62000800017f */
[----:B------:R-:W-:Y:S04]  /*4b40*/  BSSY B0, `(.L_x_12044) ;  /* 0x0000002000007945 */ /* 0x000fe80003800000 */
[----:B-----5:R-:W-:Y:S05]  /*4b50*/  @!P0 BRA `(.L_x_12045) ;  /* 0x0000013800448947 */ /* 0x020fea0003800000 */
.L_x_12262:
[----:B------:R-:W-:Y:S05]  /*4b60*/  BSYNC B0 ;  /* 0x0000000000007941 */ /* 0x000fea0003800000 */
.L_x_12044:
        /* <DEDUP_REMOVED lines=19> */
.L_x_12047:
[----:B------:R-:W-:Y:S05]  /*4ca0*/  BSYNC B0 ;  /* 0x0000000000007941 */ /* 0x000fea0003800000 */
.L_x_12046:
[----:B-1----:R-:W5:Y:S04]  /*4cb0*/  LDL R4, [R1] ;  /* 0x0000000001047983 */ /* 0x002f680000100800 */
[----:B------:R-:W2:Y:S01]  /*4cc0*/  LDL.LU R5, [R1+0x8] ;  /* 0x0000080001057983 */ /* 0x000ea20000300800 */
[----:B------:R-:W-:Y:S01]  /*4cd0*/  VIADD R17, R17, 0x1 ;  /* 0x0000000111117836 */ /* 0x000fe20000000000 */
[----:B------:R-:W-:Y:S01]  /*4ce0*/  PLOP3.LUT P0, PT, PT, PT, PT, 0x8, 0x0 ;  /* 0x000000000000781c */ /* 0x000fe20003f0e170 */
[----:B0-----:R-:W-:Y:S01]  /*4cf0*/  @!P5 VIADD R75, R75, 0x132c0 ;  /* 0x000132c04b4bd836 */ /* 0x001fe20000000000 */
        /* <DEDUP_REMOVED lines=9> */
[----:B------:R-:W-:Y:S02]  /*4d90*/  SEL R17, R17, RZ, P1 ;  /* 0x000000ff11117207 */ /* 0x000fe40000800000 */
[----:B------:R1:W-:Y:S01]  /*4da0*/  @!P5 SYNCS.ARRIVE.TRANS64.RED.A1T0 RZ, [R75+URZ], RZ ;  /* 0x000000ff4bffd9a7 */ /* 0x0003e2000810043f */
[----:B-----5:R-:W-:Y:S02]  /*4db0*/  LOP3.LUT P6, RZ, R4, 0x2, RZ, 0xc0, !PT ;  /* 0x0000000204ff7812 */ /* 0x020fe400078cc0ff */
[----:B------:R-:W-:-:S04]  /*4dc0*/  SEL R4, RZ, 0x1, P1 ;  /* 0x00000001ff047807 */ /* 0x000fc80000800000 */
[----:B--2---:R-:W-:-:S05]  /*4dd0*/  LOP3.LUT R5, R5, R4, RZ, 0x3c, !PT ;  /* 0x0000000405057212 */ /* 0x004fca00078e3cff */
[----:B------:R1:W-:Y:S02]  /*4de0*/  STL [R1+0x8], R5 ;  /* 0x0000080501007387 */ /* 0x0003e40000100800 */
[----:B------:R-:W-:Y:S05]  /*4df0*/  @P6 BRA `(.L_x_12048) ;  /* 0xffffffd400146947 */ /* 0x000fea000383ffff */
.L_x_12014:
[----:B------:R-:W2:Y:S01]  /*4e00*/  LDC R0, c[0x0][0x428] ;  /* 0x00010a00ff007b82 */ /* 0x000ea20000000800 */
[----:B------:R-:W-:Y:S04]  /*4e10*/  BSSY B0, `(.L_x_12049) ;  /* 0x0000004000007945 */ /* 0x000fe80003800000 */
[----:B------:R-:W-:Y:S05]  /*4e20*/  @P0 BRA `(.L_x_12050) ;  /* 0x0000000000080947 */ /* 0x000fea0003800000 */
[----:B------:R-:W0:Y:S02]  /*4e30*/  FENCE.VIEW.ASYNC.G ;  /* 0x00000000000073c6 */ /* 0x000e240000000100 */
[----:B0-----:R-:W-:Y:S06]  /*4e40*/  BAR.ARV 0xc, 0x200 ;  /* 0x0308000000007b1d */ /* 0x001fec0000002000 */
.L_x_12050:
[----:B------:R-:W-:Y:S05]  /*4e50*/  BSYNC B0 ;  /* 0x0000000000007941 */ /* 0x000fea0003800000 */
.L_x_12049:
[----:B------:R-:W3:Y:S01]  /*4e60*/  LDL R4, [R1+0x60] ;  /* 0x0000600001047983 */ /* 0x000ee20000100800 */
[----:B------:R-:W-:-:S03]  /*4e70*/  ULDC.64 UR4, c[0x0][0x990] ;  /* 0x0002640000047ab9 */ /* 0x000fc60000000a00 */
[----:B-1----:R-:W3:Y:S04]  /*4e80*/  LDL R5, [R1+0x48] ;  /* 0x0000480001057983 */ /* 0x002ee80000100800 */
[----:B----4-:R-:W4:Y:S04]  /*4e90*/  LDL R27, [R1+0x1c] ;  /* 0x00001c00011b7983 */ /* 0x010f280000100800 */
        /* <DEDUP_REMOVED lines=10> */
[----:B------:R-:W1:Y:S08]  /*4f40*/  @P0 LDC.64 R10, c[0x0][0x9a8] ;  /* 0x00026a00ff0a0b82 */ /* 0x000e700000000a00 */
[----:B------:R-:W0:Y:S08]  /*4f50*/  @P4 LDC R3, c[0x0][0x430] ;  /* 0x00010c00ff034b82 */ /* 0x000e300000000800 */
[----:B---3--:R-:W3:Y:S08]  /*4f60*/  @P1 LDC.64 R12, c[0x0][0x9b8] ;  /* 0x00026e00ff0c1b82 */ /* 0x008ef00000000a00 */
[----:B------:R-:W3:Y:S08]  /*4f70*/  @P0 LDC.64 R14, c[0x0][0x9b0] ;  /* 0x00026c00ff0e0b82 */ /* 0x000ef00000000a00 */
[----:B------:R-:W3:Y:S01]  /*4f80*/  @P1 LDC.64 R20, c[0x0][0x9c0] ;  /* 0x00027000ff141b82 */ /* 0x000ee20000000a00 */
[----:B--2---:R-:W-:-:S04]  /*4f90*/  @P4 IMAD.HI.U32 R2, R24, R0, RZ ;  /* 0x0000000018024227 */ /* 0x004fc800078e00ff */
[-C--:B-1----:R-:W-:Y:S02]  /*4fa0*/  @P0 IMAD R0, R4, R10.reuse, RZ ;  /* 0x0000000a04000224 */ /* 0x082fe400078e02ff */
[----:B------:R-:W-:Y:S01]  /*4fb0*/  IMAD.MOV.U32 R7, RZ, RZ, R24 ;  /* 0x000000ffff077224 */ /* 0x000fe200078e0018 */
[----:B0-----:R-:W-:Y:S01]  /*4fc0*/  @P4 SHF.R.U32.HI R7, RZ, R3, R2 ;  /* 0x00000003ff074219 */ /* 0x001fe20000011602 */
[C---:B------:R-:W-:Y:S02]  /*4fd0*/  @P0 IMAD R11, R5.reuse, R11, R0 ;  /* 0x0000000b050b0224 */ /* 0x040fe400078e0200 */
[----:B------:R-:W-:Y:S01]  /*4fe0*/  @P0 IMAD.WIDE.U32 R2, R5, R10, RZ ;  /* 0x0000000a05020225 */ /* 0x000fe200078e00ff */
[----:B------:R-:W-:-:S03]  /*4ff0*/  @P0 SHF.R.S32.HI R9, RZ, 0x1f, R7 ;  /* 0x0000001fff090819 */ /* 0x000fc60000011407 */
[-C--:B---3--:R-:W-:Y:S02]  /*5000*/  @P1 IMAD R4, R4, R12.reuse, RZ ;  /* 0x0000000c04041224 */ /* 0x088fe400078e02ff */
        /* <DEDUP_REMOVED lines=22> */
[----:B----4-:R-:W-:Y:S01]  /*5170*/  IADD3 R2, R26, 0x15f, -R27 ;  /* 0x0000015f1a027810 */ /* 0x010fe20007ffe81b */
[----:B------:R-:W1:Y:S02]  /*5180*/  @P4 LDC R6, c[0x0][0x42c] ;  /* 0x00010b00ff064b82 */ /* 0x000e640000000800 */
[----:B------:R3:W2:Y:S02]  /*5190*/  @P0 LDG.E R3, desc[UR40][R4.64] ;  /* 0x0000002804030981 */ /* 0x0006a4000c1e1900 */
[----:B------:R-:W-:-:S04]  /*51a0*/  IMAD R2, R25, 0xc0, R2 ;  /* 0x000000c019027824 */ /* 0x000fc800078e0202 */
[----:B------:R-:W-:-:S05]  /*51b0*/  IMAD.HI R2, R2, 0x66666667, RZ ;  /* 0x6666666702027827 */ /* 0x000fca00078e02ff */
[----:B------:R-:W-:-:S04]  /*51c0*/  SHF.R.U32.HI R7, RZ, 0x1f, R2 ;  /* 0x0000001fff077819 */ /* 0x000fc80000011602 */
[----:B------:R-:W-:-:S04]  /*51d0*/  LEA.HI.SX32 R7, R2, R7, 0x1a ;  /* 0x0000000702077211 */ /* 0x000fc800078fd2ff */
[----:B------:R-:W-:Y:S01]  /*51e0*/  VIMNMX R104, R104, R7, PT ;  /* 0x0000000768687248 */ /* 0x000fe20003fe0100 */
[----:B-1----:R-:W-:-:S03]  /*51f0*/  @P4 IMAD.HI.U32 R6, R24, R6, RZ ;  /* 0x0000000618064227 */ /* 0x002fc600078e00ff */
[----:B------:R-:W-:Y:S01]  /*5200*/  ISETP.GE.AND P1, PT, R104, 0x1, PT ;  /* 0x000000016800780c */ /* 0x000fe20003f26270 */
[----:B------:R-:W-:Y:S01]  /*5210*/  IMAD.MOV.U32 R2, RZ, RZ, R24 ;  /* 0x000000ffff027224 */ /* 0x000fe200078e0018 */
[----:B0-----:R-:W-:Y:S02]  /*5220*/  @P4 SHF.R.U32.HI R2, RZ, R11, R6 ;  /* 0x0000000bff024219 */ /* 0x001fe40000011606 */
[----:B------:R-:W-:-:S03]  /*5230*/  CS2R R20, SRZ ;  /* 0x0000000000147805 */ /* 0x000fc6000001ff00 */
[----:B------:R0:W-:Y:S01]  /*5240*/  STL [R1+0x18], R2 ;  /* 0x0000180201007387 */ /* 0x0001e20000100800 */
[----:B------:R-:W-:Y:S01]  /*5250*/  PLOP3.LUT P0, PT, PT, PT, PT, 0x80, 0x0 ;  /* 0x000000000000781c */ /* 0x000fe20003f0f070 */
[----:B------:R-:W-:Y:S01]  /*5260*/  IMAD.MOV.U32 R55, RZ, RZ, RZ ;  /* 0x000000ffff377224 */ /* 0x000fe200078e00ff */
        /* <DEDUP_REMOVED lines=13> */
[----:B------:R-:W-:Y:S01]  /*5340*/  CS2R R36, SRZ ;  /* 0x0000000000247805 */ /* 0x000fe2000001ff00 */
[----:B------:R-:W-:Y:S01]  /*5350*/  IMAD.MOV.U32 R60, RZ, RZ, RZ ;  /* 0x000000ffff3c7224 */ /* 0x000fe200078e00ff */
[----:B------:R-:W-:Y:S01]  /*5360*/  CS2R R40, SRZ ;  /* 0x0000000000287805 */ /* 0x000fe2000001ff00 */
[----:B------:R-:W-:Y:S02]  /*5370*/  IMAD.MOV.U32 R62, RZ, RZ, RZ ;  /* 0x000000ffff3e7224 */ /* 0x000fe400078e00ff */
[----:B--2---:R-:W-:-:S04]  /*5380*/  FMUL.FTZ R0, R3, R0 ;  /* 0x0000000003007220 */ /* 0x004fc80000410000 */
[----:B0-----:R-:W-:Y:S01]  /*5390*/  FMUL.FTZ R2, R0, UR4 ;  /* 0x0000000400027c20 */ /* 0x001fe20008410000 */
        /* <DEDUP_REMOVED lines=33> */
.L_x_12053:
[----:B------:R-:W-:Y:S05]  /*55b0*/  BSYNC B6 ;  /* 0x0000000000067941 */ /* 0x000fea0003800000 */
.L_x_12052:
        /* <DEDUP_REMOVED lines=13> */
.L_x_12057:
[----:B-1----:R1:W2:Y:S02]  /*5690*/  SYNCS.PHASECHK.TRANS64.TRYWAIT P0, [R16+URZ+0x13200], R3 ;  /* 0x01320003100075a7 */ /* 0x0022a4000800017f */
[----:B--2---:R-:W-:Y:S05]  /*56a0*/  @!P0 NANOSLEEP.SYNCS 0x989680 ;  /* 0x009896800000895d */ /* 0x004fea0003900000 */
[----:B------:R-:W2:Y:S02]  /*56b0*/  @!P0 SYNCS.PHASECHK.TRANS64 P0, [R16+URZ+0x13200], R3 ;  /* 0x01320003100085a7 */ /* 0x000ea4000800007f */
[----:B--2---:R-:W-:Y:S05]  /*56c0*/  @!P0 BRA `(.L_x_12057) ;  /* 0xfffffffc00f08947 */ /* 0x004fea000383ffff */
.L_x_12056:
[----:B------:R-:W-:Y:S05]  /*56d0*/  BSYNC B0 ;  /* 0x0000000000007941 */ /* 0x000fea0003800000 */
.L_x_12055:
[----:B------:R-:W-:Y:S05]  /*56e0*/  BRA `(.L_x_12058) ;  /* 0x0000002c00707947 */ /* 0x000fea0003800000 */
.L_x_12054:
[----:B------:R-:W0:Y:S01]  /*56f0*/  S2R R3, SR_TID.X ;  /* 0x0000000000037919 */ /* 0x000e220000002100 */
[----:B------:R-:W-:Y:S01]  /*5700*/  LOP3.LUT P0, RZ, R24, 0x1bf, RZ, 0xc0, !PT ;  /* 0x000001bf18ff7812 */ /* 0x000fe2000780c0ff */
[----:B------:R-:W-:Y:S01]  /*5710*/  ULDC.64 UR4, c[0x0][0x3d8] ;  /* 0x0000f60000047ab9 */ /* 0x000fe20000000a00 */
[----:B-----5:R-:W-:Y:S01]  /*5720*/  SHF.R.S32.HI R0, RZ, 0x1f, R28 ;  /* 0x0000001fff007819 */ /* 0x020fe2000001141c */
[----:B------:R-:W-:Y:S01]  /*5730*/  ULDC.64 UR6, c[0x0][0x3e8] ;  /* 0x0000fa0000067ab9 */ /* 0x000fe20000000a00 */
[C---:B------:R-:W-:Y:S01]  /*5740*/  IMAD.WIDE.U32 R30, R28.reuse, UR4, RZ ;  /* 0x000000041c1e7c25 */ /* 0x040fe2000f8e00ff */
[----:B------:R-:W-:Y:S03]  /*5750*/  BSSY B6, `(.L_x_12059) ;  /* 0x000001f000067945 */ /* 0x000fe60003800000 */
[----:B------:R-:W-:-:S04]  /*5760*/  IMAD.WIDE.U32 R32, R28, UR6, RZ ;  /* 0x000000061c207c25 */ /* 0x000fc8000f8e00ff */
[----:B0-----:R-:W-:Y:S02]  /*5770*/  VIADD R5, R3, 0xffffff80 ;  /* 0xffffff8003057836 */ /* 0x001fe40000000000 */
[----:B------:R-:W-:-:S03]  /*5780*/  IMAD R3, R0, UR4, RZ ;  /* 0x0000000400037c24 */ /* 0x000fc6000f8e02ff */
[----:B------:R-:W-:Y:S01]  /*5790*/  LEA.HI R4, R5, R5, RZ, 0x1 ;  /* 0x0000000505047211 */ /* 0x000fe200078f08ff */
[----:B------:R-:W-:-:S03]  /*57a0*/  IMAD R3, R28, UR5, R3 ;  /* 0x000000051c037c24 */ /* 0x000fc6000f8e0203 */
[----:B------:R-:W-:Y:S01]  /*57b0*/  LOP3.LUT R4, R4, 0xfffffffe, RZ, 0xc0, !PT ;  /* 0xfffffffe04047812 */ /* 0x000fe200078ec0ff */
[----:B------:R-:W-:-:S04]  /*57c0*/  IMAD.IADD R39, R3, 0x1, R31 ;  /* 0x0000000103277824 */ /* 0x000fc800078e021f */
[----:B------:R-:W-:Y:S02]  /*57d0*/  IMAD.IADD R4, R5, 0x1, -R4 ;  /* 0x0000000105047824 */ /* 0x000fe400078e0a04 */
[----:B------:R-:W-:Y:S02]  /*57e0*/  IMAD R5, R0, UR6, RZ ;  /* 0x0000000600057c24 */ /* 0x000fe4000f8e02ff */
[----:B------:R-:W-:Y:S02]  /*57f0*/  IMAD.SHL.U32 R24, R4, 0x8, RZ ;  /* 0x0000000804187824 */ /* 0x000fe400078e00ff */
[----:B------:R-:W-:-:S03]  /*5800*/  IMAD R5, R28, UR7, R5 ;  /* 0x000000071c057c24 */ /* 0x000fc6000f8e0205 */
[----:B------:R-:W-:Y:S01]  /*5810*/  SHF.R.S32.HI R25, RZ, 0x1f, R24 ;  /* 0x0000001fff197819 */ /* 0x000fe20000011418 */
        /* <DEDUP_REMOVED lines=18> */
.L_x_12060:
[----:B------:R-:W-:Y:S05]  /*5940*/  BSYNC B6 ;  /* 0x0000000000067941 */ /* 0x000fea0003800000 */
.L_x_12059:
[----:B------:R-:W2:Y:S01]  /*5950*/  LDL R20, [R1+0x14] ;  /* 0x0000140001147983 */ /* 0x000ea20000100800 */
[----:B------:R-:W0:Y:S01]  /*5960*/  LDC.64 R10, c[0x0][0x3d8] ;  /* 0x0000f600ff0a7b82 */ /* 0x000e220000000a00 */
[----:B------:R-:W-:Y:S01]  /*5970*/  ULDC.U8 UR4, c[0x0][0x3f0] ;  /* 0x0000fc0000047ab9 */ /* 0x000fe20000000000 */
[----:B------:R-:W-:Y:S01]  /*5980*/  BSSY B0, `(.L_x_12061) ;  /* 0x00002aa000007945 */ /* 0x000fe20003800000 */
[----:B------:R-:W-:-:S05]  /*5990*/  ISETP.NE.AND P0, PT, RZ, UR4, PT ;  /* 0x00000004ff007c0c */ /* 0x000fca000bf05270 */
[----:B------:R-:W1:Y:S01]  /*59a0*/  LDC.64 R12, c[0x0][0x3e8] ;  /* 0x0000fa00ff0c7b82 */ /* 0x000e620000000a00 */
[----:B--2---:R-:W-:Y:S01]  /*59b0*/  SHF.R.S32.HI R3, RZ, 0x1f, R20 ;  /* 0x0000001fff037819 */ /* 0x004fe20000011414 */
[----:B0-----:R-:W-:-:S04]  /*59c0*/  IMAD.WIDE.U32 R6, R20, R10, RZ ;  /* 0x0000000a14067225 */ /* 0x001fc800078e00ff */
[C---:B------:R-:W-:Y:S02]  /*59d0*/  IMAD R0, R3.reuse, R10, RZ ;  /* 0x0000000a03007224 */ /* 0x040fe400078e02ff */
[-C--:B-1----:R-:W-:Y:S02]  /*59e0*/  IMAD R8, R3, R12.reuse, RZ ;  /* 0x0000000c03087224 */ /* 0x082fe400078e02ff */
        /* <DEDUP_REMOVED lines=19> */
[----:B-1----:R-:W-:Y:S02]  /*5b20*/  @P1 SHF.R.U32.HI R3, RZ, R9, R8 ;  /* 0x00000009ff031219 */ /* 0x002fe40000011608 */
[----:B------:R-:W-:Y:S02]  /*5b30*/  CS2R R8, SRZ ;  /* 0x0000000000087805 */ /* 0x000fe4000001ff00 */
[----:B------:R-:W-:Y:S01]  /*5b40*/  SHF.R.S32.HI R41, RZ, 0x1f, R3 ;  /* 0x0000001fff297819 */ /* 0x000fe20000011403 */
[----:B--2---:R-:W-:Y:S01]  /*5b50*/  IMAD R0, R20, -0xc0, R21 ;  /* 0xffffff4014007824 */ /* 0x004fe200078e0215 */
[----:B------:R-:W-:-:S04]  /*5b60*/  CS2R R20, SRZ ;  /* 0x0000000000147805 */ /* 0x000fc8000001ff00 */
[----:B------:R-:W-:-:S04]  /*5b70*/  VIMNMX R0, R0, 0xc0, PT ;  /* 0x000000c000007848 */ /* 0x000fc80003fe0100 */
[----:B------:R-:W-:-:S13]  /*5b80*/  ISETP.GE.AND P0, PT, R23, R0, PT ;  /* 0x000000001700720c */ /* 0x000fda0003f06270 */
[----:B------:R-:W-:Y:S05]  /*5b90*/  @P0 BRA `(.L_x_12064) ;  /* 0x0000000000840947 */ /* 0x000fea0003800000 */
[----:B------:R-:W-:Y:S01]  /*5ba0*/  SHF.R.S32.HI R40, RZ, 0x1f, R23 ;  /* 0x0000001fff287819 */ /* 0x000fe20000011417 */
[CCC-:B------:R-:W-:Y:S01]  /*5bb0*/  IMAD.WIDE.U32 R8, R23.reuse, R10.reuse, R24.reuse ;  /* 0x0000000a17087225 */ /* 0x1c0fe200078e0018 */
[----:B------:R-:W-:Y:S01]  /*5bc0*/  ULDC UR4, c[0x0][0x3d4] ;  /* 0x0000f50000047ab9 */ /* 0x000fe20000000800 */
[----:B------:R-:W-:Y:S01]  /*5bd0*/  ULDC.64 UR6, c[0x0][0x3c8] ;  /* 0x0000f20000067ab9 */ /* 0x000fe20000000a00 */
[----:B------:R-:W-:Y:S01]  /*5be0*/  ISETP.GE.AND P3, PT, R24, UR4, PT ;  /* 0x0000000418007c0c */ /* 0x000fe2000bf66270 */
[----:B------:R-:W-:Y:S01]  /*5bf0*/  IMAD R0, R40, R10, RZ ;  /* 0x0000000a28007224 */ /* 0x000fe200078e02ff */
[----:B------:R-:W-:Y:S01]  /*5c00*/  IADD3 R30, P1, R8, R30, RZ ;  /* 0x0000001e081e7210 */ /* 0x000fe20007f3e0ff */
[-C--:B------:R-:W-:Y:S01]  /*5c10*/  IMAD R26, R40, R12.reuse, RZ ;  /* 0x0000000c281a7224 */ /* 0x080fe200078e02ff */
[----:B------:R-:W-:Y:S01]  /*5c20*/  CS2R R34, SRZ ;  /* 0x0000000000227805 */ /* 0x000fe2000001ff00 */
[----:B------:R-:W-:-:S04]  /*5c30*/  IMAD.WIDE.U32 R20, R23, R12, R24 ;  /* 0x0000000c17147225 */ /* 0x000fc800078e0018 */
        /* <DEDUP_REMOVED lines=22> */
[----:B------:R0:W5:Y:S02]  /*5da0*/  @!P4 LDG.E.64 R20, desc[UR40][R4.64+0x10] ;  /* 0x000010280414c981 */ /* 0x000164000c1e1b00 */
.L_x_12064:
[----:B------:R-:W-:Y:S05]  /*5db0*/  BSYNC B1 ;  /* 0x0000000000017941 */ /* 0x000fea0003800000 */
.L_x_12063:
[----:B0-----:R-:W2:Y:S01]  /*5dc0*/  LDL R7, [R1+0x5c] ;  /* 0x00005c0001077983 */ /* 0x001ea20000100800 */
[-C--:B------:R-:W-:Y:S01]  /*5dd0*/  IMAD.WIDE.U32 R4, R3, R10.reuse, R38 ;  /* 0x0000000a03047225 */ /* 0x080fe200078e0026 */
        /* <DEDUP_REMOVED lines=17> */
.L_x_12265:
[----:B------:R-:W-:-:S03]  /*5ef0*/  UMOV UR4, 0xffffffff ;  /* 0xffffffff00047882 */ /* 0x000fc60000000000 */
[----:B------:R-:W-:Y:S05]  /*5f00*/  BRA.DIV UR4, `(.L_x_12066) ;  /* 0x0000012604907947 */ /* 0x000fea000b800000 */
.L_x_12268:
[----:B------:R-:W-:-:S03]  /*5f10*/  UMOV UR4, 0xffffffff ;  /* 0xffffffff00047882 */ /* 0x000fc60000000000 */
[----:B------:R-:W-:Y:S05]  /*5f20*/  BRA.DIV UR4, `(.L_x_12067) ;  /* 0x0000012604b07947 */ /* 0x000fea000b800000 */
.L_x_12271:
[----:B------:R-:W-:-:S03]  /*5f30*/  UMOV UR4, 0xffffffff ;  /* 0xffffffff00047882 */ /* 0x000fc60000000000 */
[----:B------:R-:W-:Y:S05]  /*5f40*/  BRA.DIV UR4, `(.L_x_12068) ;  /* 0x0000012604d07947 */ /* 0x000fea000b800000 */
.L_x_12274:
[----:B------:R-:W0:Y:S01]  /*5f50*/  SYNCS.PHASECHK.TRANS64.TRYWAIT P1, [R16+URZ+0x13200], R5 ;  /* 0x01320005100075a7 */ /* 0x000e22000802017f */
[----:B------:R-:W-:Y:S04]  /*5f60*/  BSSY B1, `(.L_x_12069) ;  /* 0x0000002000017945 */ /* 0x000fe80003800000 */
[----:B0-----:R-:W-:Y:S05]  /*5f70*/  @!P1 BRA `(.L_x_12070) ;  /* 0x0000012400ec9947 */ /* 0x001fea0003800000 */
.L_x_12275:
[----:B------:R-:W-:Y:S05]  /*5f80*/  BSYNC B1 ;  /* 0x0000000000017941 */ /* 0x000fea0003800000 */
.L_x_12069:
        /* <DEDUP_REMOVED lines=127> */
.L_x_12073:
[----:B------:R-:W-:Y:S05]  /*6780*/  BSYNC B1 ;  /* 0x0000000000017941 */ /* 0x000fea0003800000 */
.L_x_12072:
        /* <DEDUP_REMOVED lines=25> */
[----:B------:R-:W-:-:S02]  /*6920*/  LOP3.LUT R25, R25, 0xff000000, R21, 0xf8, !PT ;  /* 0xff00000019197812 */ /* 0x000fc400078ef815 */
[----:B------:R-:W-:Y:S02]  /*6930*/  LOP3.LUT R13, R13, 0xff000000, R9, 0xf8, !PT ;  /* 0xff0000000d0d7812 */ /* 0x000fe400078ef809 */
[----:B------:R-:W-:Y:S02]  /*6940*/  PRMT R15, R14, 0x7054, R15 ;  /* 0x000070540e0f7816 */ /* 0x000fe4000000000f */
[----:B------:R-:W-:Y:S02]  /*6950*/  F2FP.F16.E4M3.UNPACK_B R21, R25 ;  /* 0x00000019ff15723e */ /* 0x000fe400020006ff */
[----:B------:R-:W-:Y:S02]  /*6960*/  F2FP.F16.E4M3.UNPACK_B R14, R13 ;  /* 0x0000000dff0e723e */ /* 0x000fe400020006ff */
[----:B------:R-:W-:Y:S01]  /*6970*/  LOP3.LUT R20, R15, 0xff000000, R20, 0xf8, !PT ;  /* 0xff0000000f147812 */ /* 0x000fe200078ef814 */
[--C-:B------:R-:W-:Y:S01]  /*6980*/  HADD2.F32 R24, -RZ, R21.reuse.H1_H1 ;  /* 0x30000015ff187230 */ /* 0x100fe20000004100 */
[----:B------:R-:W-:Y:S01]  /*6990*/  F2FP.F16.E4M3.UNPACK_B R25, R25.H1 ;  /* 0x00000019ff19723e */ /* 0x000fe200030006ff */
[----:B------:R-:W-:Y:S01]  /*69a0*/  HADD2.F32 R15, -RZ, R14.H1_H1 ;  /* 0x3000000eff0f7230 */ /* 0x000fe20000004100 */
[----:B------:R-:W-:Y:S01]  /*69b0*/  F2FP.F16.E4M3.UNPACK_B R13, R13.H1 ;  /* 0x0000000dff0d723e */ /* 0x000fe200030006ff */
[----:B------:R-:W-:-:S02]  /*69c0*/  HADD2.F32 R21, -RZ, R21.H0_H0 ;  /* 0x20000015ff157230 */ /* 0x000fc40000004100 */
[----:B------:R-:W-:Y:S01]  /*69d0*/  HADD2.F32 R14, -RZ, R14.H0_H0 ;  /* 0x2000000eff0e7230 */ /* 0x000fe20000004100 */
[----:B--2---:R-:W-:Y:S01]  /*69e0*/  LOP3.LUT P0, RZ, R0, 0x2, RZ, 0xc0, !PT ;  /* 0x0000000200ff7812 */ /* 0x004fe2000780c0ff */
[----:B------:R-:W-:-:S12]  /*69f0*/  VIADD R0, R3, 0x20 ;  /* 0x0000002003007836 */ /* 0x000fd80000000000 */
[----:B------:R-:W-:Y:S01]  /*6a00*/  @P0 VIADD R0, R3, 0xffffffe0 ;  /* 0xffffffe003000836 */ /* 0x000fe20000000000 */
[----:B------:R-:W-:-:S04]  /*6a10*/  LOP3.LUT R3, R8, 0xff, RZ, 0xc0, !PT ;  /* 0x000000ff08037812 */ /* 0x000fc800078ec0ff */
[----:B0-----:R-:W0:Y:S01]  /*6a20*/  LDS.128 R4, [R0+0xb000] ;  /* 0x00b0000000047984 */ /* 0x001e220000000c00 */
[----:B------:R-:W-:Y:S02]  /*6a30*/  PRMT R10, R10, 0x7604, R3 ;  /* 0x000076040a0a7816 */ /* 0x000fe40000000003 */
[----:B------:R-:W-:-:S04]  /*6a40*/  SHF.R.U32.HI R3, RZ, 0x10, R8 ;  /* 0x00000010ff037819 */ /* 0x000fc80000011608 */
[----:B------:R-:W-:-:S04]  /*6a50*/  LOP3.LUT R3, R3, 0xff, RZ, 0xc0, !PT ;  /* 0x000000ff03037812 */ /* 0x000fc800078ec0ff */
[----:B------:R-:W-:-:S04]  /*6a60*/  PRMT R11, R3, 0x7054, R10 ;  /* 0x00007054030b7816 */ /* 0x000fc8000000000a */
[----:B------:R-:W-:Y:S02]  /*6a70*/  LOP3.LUT R12, R11, 0xff000000, R8, 0xf8, !PT ;  /* 0xff0000000b0c7812 */ /* 0x000fe400078ef808 */
[-C--:B0-----:R-:W-:Y:S02]  /*6a80*/  F2FP.F16.E4M3.UNPACK_B R3, R6.reuse.H1 ;  /* 0x00000006ff03723e */ /* 0x081fe400030006ff */
        /* <DEDUP_REMOVED lines=81> */
.L_x_12062:
[----:B------:R-:W2:Y:S01]  /*6fa0*/  LDL R3, [R1+0x1c] ;  /* 0x00001c0001037983 */ /* 0x000ea20000100800 */
[----:B------:R-:W-:Y:S01]  /*6fb0*/  SHF.R.S32.HI R20, RZ, 0x1f, R23 ;  /* 0x0000001fff147819 */ /* 0x000fe20000011417 */
[----:B------:R-:W0:Y:S02]  /*6fc0*/  LDC R41, c[0x0][0x3d4] ;  /* 0x0000f500ff297b82 */ /* 0x000e240000000800 */
[----:B------:R-:W2:Y:S01]  /*6fd0*/  LDL R35, [R1+0x14] ;  /* 0x0000140001237983 */ /* 0x000ea20000100800 */
[----:B------:R-:W-:-:S03]  /*6fe0*/  SHF.R.S32.HI R9, RZ, 0x1f, R18 ;  /* 0x0000001fff097819 */ /* 0x000fc60000011412 */
[----:B------:R-:W3:Y:S01]  /*6ff0*/  LDL R34, [R1+0x5c] ;  /* 0x00005c0001227983 */ /* 0x000ee20000100800 */
[----:B------:R-:W-:Y:S01]  /*7000*/  IMAD.MOV.U32 R8, RZ, RZ, R18 ;  /* 0x000000ffff087224 */ /* 0x000fe200078e0012 */
[----:B------:R-:W-:Y:S01]  /*7010*/  ULDC.64 UR4, c[0x0][0x3c8] ;  /* 0x0000f20000047ab9 */ /* 0x000fe20000000a00 */
[-C--:B------:R-:W-:Y:S01]  /*7020*/  IMAD R0, R20, R10.reuse, RZ ;  /* 0x0000000a14007224 */ /* 0x080fe200078e02ff */
[----:B------:R-:W-:Y:S01]  /*7030*/  ULDC.64 UR6, c[0x0][0x3e0] ;  /* 0x0000f80000067ab9 */ /* 0x000fe20000000a00 */
        /* <DEDUP_REMOVED lines=8> */
[----:B------:R-:W1:Y:S01]  /*70c0*/  LDC R0, c[0x0][0x428] ;  /* 0x00010a00ff007b82 */ /* 0x000e620000000800 */
        /* <DEDUP_REMOVED lines=10> */
[----:B------:R-:W-:-:S02]  /*7170*/  IMAD.MOV.U32 R38, RZ, RZ, R30 ;  /* 0x000000ffff267224 */ /* 0x000fc400078e001e */
[----:B------:R-:W-:Y:S02]  /*7180*/  IMAD.MOV.U32 R36, RZ, RZ, R32 ;  /* 0x000000ffff247224 */ /* 0x000fe400078e0020 */
[----:B--2---:R-:W-:-:S05]  /*7190*/  IMAD R3, R35, -0xc0, R3 ;  /* 0xffffff4023037824 */ /* 0x004fca00078e0203 */
[----:B------:R-:W-:-:S04]  /*71a0*/  VIMNMX R20, R3, 0xc0, PT ;  /* 0x000000c003147848 */ /* 0x000fc80003fe0100 */
[----:B------:R-:W-:Y:S01]  /*71b0*/  ISETP.GE.AND P0, PT, R23, R20, PT ;  /* 0x000000141700720c */ /* 0x000fe20003f06270 */
[----:B------:R-:W-:-:S03]  /*71c0*/  IMAD R3, R28, 0xc0, RZ ;  /* 0x000000c01c037824 */ /* 0x000fc600078e02ff */
[----:B0-----:R-:W-:Y:S02]  /*71d0*/  ISETP.GE.OR P0, PT, R18, R41, P0 ;  /* 0x000000291200720c */ /* 0x001fe40000706670 */
[----:B------:R-:W-:Y:S02]  /*71e0*/  IADD3.X R9, R3, UR5, R7, P1, !PT ;  /* 0x0000000503097c10 */ /* 0x000fe40008ffe407 */
[----:B------:R-:W-:-:S09]  /*71f0*/  CS2R R6, SRZ ;  /* 0x0000000000067805 */ /* 0x000fd2000001ff00 */
[----:B------:R0:W5:Y:S04]  /*7200*/  @!P0 LDG.E.128 R4, desc[UR40][R8.64] ;  /* 0x0000002808048981 */ /* 0x000168000c1e1d00 */
[----:B------:R2:W5:Y:S01]  /*7210*/  @!P0 LDG.E.128 R24, desc[UR40][R14.64] ;  /* 0x000000280e188981 */ /* 0x000562000c1e1d00 */
[----:B-1----:R-:W-:-:S13]  /*7220*/  ISETP.NE.AND P0, PT, R0, 0x1, PT ;  /* 0x000000010000780c */ /* 0x002fda0003f05270 */
[----:B------:R-:W1:Y:S08]  /*7230*/  @P0 LDC R0, c[0x0][0x42c] ;  /* 0x00010b00ff000b82 */ /* 0x000e700000000800 */
[----:B------:R-:W4:Y:S01]  /*7240*/  @P0 LDC R21, c[0x0][0x430] ;  /* 0x00010c00ff150b82 */ /* 0x000f220000000800 */
[----:B------:R-:W-:-:S04]  /*7250*/  IMAD R3, R35, 0xc0, R23 ;  /* 0x000000c023037824 */ /* 0x000fc800078e0217 */
[----:B-1----:R-:W-:-:S05]  /*7260*/  @P0 IMAD.HI.U32 R0, R3, R0, RZ ;  /* 0x0000000003000227 */ /* 0x002fca00078e00ff */
[----:B----4-:R-:W-:-:S04]  /*7270*/  @P0 SHF.R.U32.HI R3, RZ, R21, R0 ;  /* 0x00000015ff030219 */ /* 0x010fc80000011600 */
[----:B------:R-:W-:Y:S01]  /*7280*/  SHF.R.S32.HI R21, RZ, 0x1f, R3 ;  /* 0x0000001fff157819 */ /* 0x000fe20000011403 */
[----:B0-----:R-:W-:-:S04]  /*7290*/  IMAD.WIDE.U32 R8, R3, R10, R38 ;  /* 0x0000000a03087225 */ /* 0x001fc800078e0026 */
[C---:B------:R-:W-:Y:S02]  /*72a0*/  IMAD R10, R21.reuse, R10, RZ ;  /* 0x0000000a150a7224 */ /* 0x040fe400078e02ff */
[-C--:B------:R-:W-:Y:S02]  /*72b0*/  IMAD R0, R21, R12.reuse, RZ ;  /* 0x0000000c15007224 */ /* 0x080fe400078e02ff */
[----:B--2---:R-:W-:Y:S01]  /*72c0*/  IMAD.WIDE.U32 R14, R3, R12, R36 ;  /* 0x0000000c030e7225 */ /* 0x004fe200078e0024 */
[----:B------:R-:W-:-:S03]  /*72d0*/  IADD3 R8, P0, R8, UR4, RZ ;  /* 0x0000000408087c10 */ /* 0x000fc6000ff1e0ff */
[C---:B------:R-:W-:Y:S02]  /*72e0*/  IMAD R11, R3.reuse, R11, R10 ;  /* 0x0000000b030b7224 */ /* 0x040fe400078e020a */
[----:B------:R-:W-:Y:S01]  /*72f0*/  IMAD R3, R3, R13, R0 ;  /* 0x0000000d03037224 */ /* 0x000fe200078e0200 */
[----:B------:R-:W-:Y:S01]  /*7300*/  IADD3 R0, P1, R14, UR6, RZ ;  /* 0x000000060e007c10 */ /* 0x000fe2000ff3e0ff */
[----:B------:R-:W-:Y:S01]  /*7310*/  UMOV UR4, 0xffffffff ;  /* 0xffffffff00047882 */ /* 0x000fe20000000000 */
[----:B------:R-:W-:Y:S02]  /*7320*/  IADD3.X R13, R9, UR5, R11, P0, !PT ;  /* 0x00000005090d7c10 */ /* 0x000fe400087fe40b */
[----:B------:R-:W-:Y:S02]  /*7330*/  IADD3.X R3, R15, UR7, R3, P1, !PT ;  /* 0x000000070f037c10 */ /* 0x000fe40008ffe403 */
[----:B---3--:R-:W-:Y:S01]  /*7340*/  LEA.HI R9, R34, R34, RZ, 0x1 ;  /* 0x0000002222097211 */ /* 0x008fe200078f08ff */
[----:B------:R-:W-:Y:S06]  /*7350*/  BRA.DIV UR4, `(.L_x_12074) ;  /* 0x0000011604087947 */ /* 0x000fec000b800000 */
.L_x_12278:
[----:B------:R-:W-:Y:S01]  /*7360*/  UMOV UR4, 0xffffffff ;  /* 0xffffffff00047882 */ /* 0x000fe20000000000 */
[----:B------:R-:W-:Y:S02]  /*7370*/  LOP3.LUT R9, R9, 0xfffffffe, RZ, 0xc0, !PT ;  /* 0xfffffffe09097812 */ /* 0x000fe400078ec0ff */
[----:B------:R-:W-:Y:S05]  /*7380*/  BRA.DIV UR4, `(.L_x_12075) ;  /* 0x0000011604207947 */ /* 0x000fea000b800000 */
.L_x_12281:
[----:B------:R-:W-:Y:S01]  /*7390*/  UMOV UR4, 0xffffffff ;  /* 0xffffffff00047882 */ /* 0x000fe20000000000 */
[----:B------:R-:W-:Y:S02]  /*73a0*/  IMAD.IADD R9, R34, 0x1, -R9 ;  /* 0x0000000122097824 */ /* 0x000fe400078e0a09 */
[----:B------:R-:W-:Y:S05]  /*73b0*/  BRA.DIV UR4, `(.L_x_12076) ;  /* 0x00000116043c7947 */ /* 0x000fea000b800000 */
.L_x_12284:
[----:B------:R-:W-:Y:S01]  /*73c0*/  UMOV UR4, 0xffffffff ;  /* 0xffffffff00047882 */ /* 0x000fe20000000000 */
[----:B------:R-:W-:Y:S02]  /*73d0*/  SHF.L.U32 R3, R9, 0x1f, RZ ;  /* 0x0000001f09037819 */ /* 0x000fe400000006ff */
[----:B------:R-:W-:Y:S05]  /*73e0*/  BRA.DIV UR4, `(.L_x_12077) ;  /* 0x0000011604587947 */ /* 0x000fea000b800000 */
.L_x_12287:
[----:B------:R-:W0:Y:S01]  /*73f0*/  SYNCS.PHASECHK.TRANS64.TRYWAIT P1, [R16+URZ+0x13200], R3 ;  /* 0x01320003100075a7 */ /* 0x000e22000802017f */
[----:B------:R-:W-:Y:S01]  /*7400*/  ISETP.GE.AND P0, PT, R18, R41, PT ;  /* 0x000000291200720c */ /* 0x000fe20003f06270 */
[----:B------:R-:W-:Y:S03]  /*7410*/  BSSY B1, `(.L_x_12078) ;  /* 0x0000003000017945 */ /* 0x000fe60003800000 */
[----:B------:R-:W-:Y:S01]  /*7420*/  ISETP.GE.OR P0, PT, R23, R20, P0 ;  /* 0x000000141700720c */ /* 0x000fe20000706670 */
[----:B0-----:R-:W-:-:S12]  /*7430*/  @!P1 BRA `(.L_x_12079) ;  /* 0x00000114006c9947 */ /* 0x001fd80003800000 */
.L_x_12288:
[----:B------:R-:W-:Y:S05]  /*7440*/  BSYNC B1 ;  /* 0x0000000000017941 */ /* 0x000fea0003800000 */
.L_x_12078:
[----:B------:R-:W-:Y:S05]  /*7450*/  @P0 BRA `(.L_x_12071) ;  /* 0x0000000c00f00947 */ /* 0x000fea0003800000 */
[----:B------:R-:W2:Y:S04]  /*7460*/  LDL R15, [R1+0x2c] ;  /* 0x00002c00010f7983 */ /* 0x000ea80000100800 */
[----:B------:R-:W3:Y:S04]  /*7470*/  LDL R36, [R1+0x38] ;  /* 0x0000380001247983 */ /* 0x000ee80000100800 */
[----:B------:R-:W4:Y:S04]  /*7480*/  LDL R32, [R1+0x3c] ;  /* 0x00003c0001207983 */ /* 0x000f280000100800 */
[----:B------:R-:W4:Y:S01]  /*7490*/  LDL R51, [R1+0x6c] ;  /* 0x00006c0001337983 */ /* 0x000f220000100800 */
[----:B0----5:R-:W-:-:S02]  /*74a0*/  SHF.R.U32.HI R3, RZ, 0x8, R4 ;  /* 0x00000008ff037819 */ /* 0x021fc40000011604 */
[----:B------:R-:W-:Y:S02]  /*74b0*/  LOP3.LUT R0, R4, 0xff, RZ, 0xc0, !PT ;  /* 0x000000ff04007812 */ /* 0x000fe400078ec0ff */
[----:B------:R-:W-:Y:S02]  /*74c0*/  LOP3.LUT R3, R3, 0xff, RZ, 0xc0, !PT ;  /* 0x000000ff03037812 */ /* 0x000fe400078ec0ff */
[----:B------:R-:W-:Y:S02]  /*74d0*/  SHF.R.U32.HI R9, RZ, 0x8, R6 ;  /* 0x00000008ff097819 */ /* 0x000fe40000011606 */
        /* <DEDUP_REMOVED lines=24> */
[----:B------:R-:W-:Y:S02]  /*7660*/  LOP3.LUT R21, R27, 0xff, RZ, 0xc0, !PT ;  /* 0x000000ff1b157812 */ /* 0x000fe400078ec0ff */
[----:B------:R-:W-:-:S04]  /*7670*/  LOP3.LUT R30, R30, 0xff, RZ, 0xc0, !PT ;  /* 0x000000ff1e1e7812 */ /* 0x000fc800078ec0ff */
[----:B------:R-:W-:Y:S02]  /*7680*/  PRMT R41, R30, 0x7604, R21 ;  /* 0x000076041e297816 */ /* 0x000fe40000000015 */
        /* <DEDUP_REMOVED lines=10> */
[----:B------:R-:W-:-:S02]  /*7730*/  LOP3.LUT R30, R30, 0xff, RZ, 0xc0, !PT ;  /* 0x000000ff1e1e7812 */ /* 0x000fc400078ec0ff */
[----:B------:R-:W-:Y:S02]  /*7740*/  LOP3.LUT R28, R21, 0xff000000, R5, 0xf8, !PT ;  /* 0xff000000151c7812 */ /* 0x000fe400078ef805 */
[----:B--2---:R-:W-:Y:S02]  /*7750*/  LOP3.LUT R0, R15, 0x30, R0, 0xf8, !PT ;  /* 0x000000300f007812 */ /* 0x004fe400078ef800 */
[----:B------:R-:W-:Y:S02]  /*7760*/  LOP3.LUT R15, R3, 0xff, RZ, 0xc0, !PT ;  /* 0x000000ff030f7812 */ /* 0x000fe400078ec0ff */
[----:B---3--:R-:W-:Y:S02]  /*7770*/  LOP3.LUT R3, R0, R36, RZ, 0x3c, !PT ;  /* 0x0000002400037212 */ /* 0x008fe400078e3cff */
[----:B------:R-:W-:Y:S02]  /*7780*/  PRMT R39, R15, 0x7604, R14 ;  /* 0x000076040f277816 */ /* 0x000fe4000000000e */
[----:B----4-:R-:W-:-:S02]  /*7790*/  IADD3 R0, R16, R32, R3 ;  /* 0x0000002010007210 */ /* 0x010fc40007ffe003 */
[----:B------:R-:W-:Y:S01]  /*77a0*/  SHF.R.U32.HI R3, RZ, 0x10, R4 ;  /* 0x00000010ff037819 */ /* 0x000fe20000011604 */
[----:B------:R-:W0:Y:S01]  /*77b0*/  LDS.128 R8, [R51+0xb000] ;  /* 0x00b0000033087984 */ /* 0x000e220000000c00 */
[----:B------:R-:W-:Y:S02]  /*77c0*/  SHF.R.U32.HI R32, RZ, 0x10, R7 ;  /* 0x00000010ff207819 */ /* 0x000fe40000011607 */
[----:B------:R-:W-:Y:S01]  /*77d0*/  LOP3.LUT R3, R3, 0xff, RZ, 0xc0, !PT ;  /* 0x000000ff03037812 */ /* 0x000fe200078ec0ff */
[----:B------:R-:W1:Y:S01]  /*77e0*/  LDS.128 R12, [R0+0xb000] ;  /* 0x00b00000000c7984 */ /* 0x000e620000000c00 */
[----:B------:R-:W-:Y:S02]  /*77f0*/  LOP3.LUT R32, R32, 0xff, RZ, 0xc0, !PT ;  /* 0x000000ff20207812 */ /* 0x000fe400078ec0ff */
[----:B------:R-:W-:Y:S02]  /*7800*/  PRMT R3, R3, 0x7054, R20 ;  /* 0x0000705403037816 */ /* 0x000fe40000000014 */
[----:B------:R-:W-:-:S02]  /*7810*/  SHF.R.U32.HI R20, RZ, 0x10, R24 ;  /* 0x00000010ff147819 */ /* 0x000fc40000011618 */
[----:B------:R-:W-:Y:S02]  /*7820*/  PRMT R33, R32, 0x7054, R33 ;  /* 0x0000705420217816 */ /* 0x000fe40000000021 */
[----:B------:R-:W-:Y:S02]  /*7830*/  LOP3.LUT R20, R20, 0xff, RZ, 0xc0, !PT ;  /* 0x000000ff14147812 */ /* 0x000fe400078ec0ff */
[----:B------:R-:W-:Y:S02]  /*7840*/  SHF.R.U32.HI R32, RZ, 0x10, R27 ;  /* 0x00000010ff207819 */ /* 0x000fe4000001161b */
[----:B------:R-:W-:Y:S02]  /*7850*/  PRMT R35, R20, 0x7054, R35 ;  /* 0x0000705414237816 */ /* 0x000fe40000000023 */
[----:B------:R-:W-:Y:S02]  /*7860*/  LOP3.LUT R32, R32, 0xff, RZ, 0xc0, !PT ;  /* 0x000000ff20207812 */ /* 0x000fe400078ec0ff */
[----:B------:R-:W-:-:S02]  /*7870*/  LOP3.LUT R20, R3, 0xff000000, R4, 0xf8, !PT ;  /* 0xff00000003147812 */ /* 0x000fc400078ef804 */
[----:B------:R-:W-:Y:S02]  /*7880*/  LOP3.LUT R3, R31, 0xff000000, R6, 0xf8, !PT ;  /* 0xff0000001f037812 */ /* 0x000fe400078ef806 */
[----:B------:R-:W-:Y:S02]  /*7890*/  LOP3.LUT R31, R37, 0xff000000, R25, 0xf8, !PT ;  /* 0xff000000251f7812 */ /* 0x000fe400078ef819 */
[----:B------:R-:W-:Y:S02]  /*78a0*/  PRMT R41, R32, 0x7054, R41 ;  /* 0x0000705420297816 */ /* 0x000fe40000000029 */
[----:B------:R-:W-:Y:S02]  /*78b0*/  PRMT R39, R30, 0x7054, R39 ;  /* 0x000070541e277816 */ /* 0x000fe40000000027 */
[----:B------:R-:W-:Y:S02]  /*78c0*/  LOP3.LUT R24, R35, 0xff000000, R24, 0xf8, !PT ;  /* 0xff00000023187812 */ /* 0x000fe400078ef818 */
[----:B------:R-:W-:-:S02]  /*78d0*/  F2FP.F16.E4M3.UNPACK_B R34, R31 ;  /* 0x0000001fff22723e */ /* 0x000fc400020006ff */
[----:B------:R-:W-:Y:S02]  /*78e0*/  LOP3.LUT R5, R39, 0xff000000, R26, 0xf8, !PT ;  /* 0xff00000027057812 */ /* 0x000fe400078ef81a */
[----:B------:R-:W-:Y:S01]  /*78f0*/  LOP3.LUT R41, R41, 0xff000000, R27, 0xf8, !PT ;  /* 0xff00000029297812 */ /* 0x000fe200078ef81b */
[----:B------:R-:W-:Y:S01]  /*7900*/  HADD2.F32 R39, -RZ, R34.H0_H0 ;  /* 0x20000022ff277230 */ /* 0x000fe20000004100 */
[----:B------:R-:W-:Y:S02]  /*7910*/  LOP3.LUT R36, R33, 0xff000000, R7, 0xf8, !PT ;  /* 0xff00000021247812 */ /* 0x000fe400078ef807 */
[-C--:B0-----:R-:W-:Y:S02]  /*7920*/  F2FP.F16.E4M3.UNPACK_B R21, R8.reuse ;  /* 0x00000008ff15723e */ /* 0x081fe400020006ff */
[----:B------:R-:W-:Y:S02]  /*7930*/  F2FP.F16.E4M3.UNPACK_B R32, R8.H1 ;  /* 0x00000008ff20723e */ /* 0x000fe400030006ff */
[----:B------:R-:W-:-:S02]  /*7940*/  F2FP.F16.E4M3.UNPACK_B R30, R11 ;  /* 0x0000000bff1e723e */ /* 0x000fc400020006ff */
[----:B------:R-:W-:Y:S02]  /*7950*/  F2FP.F16.E4M3.UNPACK_B R35, R11.H1 ;  /* 0x0000000bff23723e */ /* 0x000fe400030006ff */
[----:B-1----:R-:W-:Y:S02]  /*7960*/  F2FP.F16.E4M3.UNPACK_B R8, R13 ;  /* 0x0000000dff08723e */ /* 0x002fe400020006ff */
[----:B------:R-:W-:Y:S02]  /*7970*/  F2FP.F16.E4M3.UNPACK_B R11, R28 ;  /* 0x0000001cff0b723e */ /* 0x000fe400020006ff */
[----:B------:R-:W-:Y:S01]  /*7980*/  F2FP.F16.E4M3.UNPACK_B R25, R9 ;  /* 0x00000009ff19723e */ /* 0x000fe200020006ff */
[--C-:B------:R-:W-:Y:S01]  /*7990*/  HADD2.F32 R6, -RZ, R8.reuse.H0_H0 ;  /* 0x20000008ff067230 */ /* 0x100fe20000004100 */
[----:B------:R-:W-:Y:S01]  /*79a0*/  F2FP.F16.E4M3.UNPACK_B R27, R13.H1 ;  /* 0x0000000dff1b723e */ /* 0x000fe200030006ff */
[----:B------:R-:W-:Y:S01]  /*79b0*/  HADD2.F32 R13, -RZ, R11.H0_H0 ;  /* 0x2000000bff0d7230 */ /* 0x000fe20000004100 */
[----:B------:R-:W-:Y:S01]  /*79c0*/  F2FP.F16.E4M3.UNPACK_B R26, R9.H1 ;  /* 0x00000009ff1a723e */ /* 0x000fe200030006ff */
[--C-:B------:R-:W-:Y:S01]  /*79d0*/  HADD2.F32 R9, -RZ, R25.reuse.H0_H0 ;  /* 0x20000019ff097230 */ /* 0x100fe20000004100 */
[-C--:B------:R-:W-:Y:S01]  /*79e0*/  F2FP.F16.E4M3.UNPACK_B R33, R15.reuse ;  /* 0x0000000fff21723e */ /* 0x080fe200020006ff */
[----:B------:R-:W-:Y:S01]  /*79f0*/  HADD2.F32 R8, -RZ, R8.H1_H1 ;  /* 0x30000008ff087230 */ /* 0x000fe20000004100 */
[----:B------:R-:W-:Y:S01]  /*7a00*/  F2FP.F16.E4M3.UNPACK_B R38, R15.H1 ;  /* 0x0000000fff26723e */ /* 0x000fe200030006ff */
[C---:B------:R-:W-:Y:S01]  /*7a10*/  FMUL.FTZ R40, R6.reuse, R13 ;  /* 0x0000000d06287220 */ /* 0x040fe20000410000 */
[-C--:B------:R-:W-:Y:S01]  /*7a20*/  F2FP.F16.E4M3.UNPACK_B R15, R12.reuse ;  /* 0x0000000cff0f723e */ /* 0x080fe200020006ff */
[----:B------:R-:W-:Y:S01]  /*7a30*/  HADD2.F32 R25, -RZ, R25.H1_H1 ;  /* 0x30000019ff197230 */ /* 0x000fe20000004100 */
[----:B------:R-:W-:Y:S01]  /*7a40*/  F2FP.F16.E4M3.UNPACK_B R37, R12.H1 ;  /* 0x0000000cff25723e */ /* 0x000fe200030006ff */
[----:B------:R-:W-:Y:S01]  /*7a50*/  FMUL.FTZ R12, R6, R39 ;  /* 0x00000027060c7220 */ /* 0x000fe20000410000 */
[----:B------:R-:W-:-:S02]  /*7a60*/  F2FP.F16.E4M3.UNPACK_B R31, R31.H1 ;  /* 0x0000001fff1f723e */ /* 0x000fc400030006ff */
[----:B------:R-:W-:Y:S01]  /*7a70*/  F2FP.F16.E4M3.UNPACK_B R28, R28.H1 ;  /* 0x0000001cff1c723e */ /* 0x000fe200030006ff */
[C---:B------:R-:W-:Y:S01]  /*7a80*/  FFMA.FTZ R6, R9.reuse, R13, -R12 ;  /* 0x0000000d09067223 */ /* 0x040fe2000001080c */
[----:B------:R-:W-:Y:S01]  /*7a90*/  FFMA.FTZ R9, R9, R39, R40 ;  /* 0x0000002709097223 */ /* 0x000fe20000010028 */
[----:B------:R-:W-:Y:S01]  /*7aa0*/  HADD2.F32 R12, -RZ, R11.H1_H1 ;  /* 0x3000000bff0c7230 */ /* 0x000fe20000004100 */
[-C--:B------:R-:W-:Y:S01]  /*7ab0*/  F2FP.F16.E4M3.UNPACK_B R7, R14.reuse ;  /* 0x0000000eff07723e */ /* 0x080fe200020006ff */
[----:B------:R-:W-:Y:S01]  /*7ac0*/  HADD2.F32 R39, -RZ, R34.H1_H1 ;  /* 0x30000022ff277230 */ /* 0x000fe20000004100 */
[----:B------:R-:W-:Y:S01]  /*7ad0*/  F2FP.F16.E4M3.UNPACK_B R14, R14.H1 ;  /* 0x0000000eff0e723e */ /* 0x000fe200030006ff */
[----:B------:R-:W-:Y:S01]  /*7ae0*/  HADD2.F32 R40, -RZ, R31.H0_H0 ;  /* 0x2000001fff287230 */ /* 0x000fe20000004100 */
[----:B------:R-:W-:Y:S01]  /*7af0*/  F2FP.F16.E4M3.UNPACK_B R4, R10 ;  /* 0x0000000aff04723e */ /* 0x000fe200020006ff */
[----:B------:R-:W-:Y:S02]  /*7b00*/  HADD2.F32 R11, -RZ, R27.H0_H0 ;  /* 0x2000001bff0b7230 */ /* 0x000fe40000004100 */
[----:B------:R-:W-:Y:S01]  /*7b10*/  FMUL.FTZ R42, R8, R39 ;  /* 0x00000027082a7220 */ /* 0x000fe20000410000 */
[----:B------:R-:W-:-:S02]  /*7b20*/  HADD2.F32 R34, -RZ, R28.H0_H0 ;  /* 0x2000001cff227230 */ /* 0x000fc40000004100 */
[----:B------:R-:W-:Y:S01]  /*7b30*/  FMUL.FTZ R8, R8, R12 ;  /* 0x0000000c08087220 */ /* 0x000fe20000410000 */
[----:B------:R-:W-:Y:S02]  /*7b40*/  HADD2.F32 R13, -RZ, R26.H0_H0 ;  /* 0x2000001aff0d7230 */ /* 0x000fe40000004100 */
[C---:B------:R-:W-:Y:S01]  /*7b50*/  FMUL.FTZ R44, R11.reuse, R40 ;  /* 0x000000280b2c7220 */ /* 0x040fe20000410000 */
[----:B------:R-:W-:Y:S02]  /*7b60*/  HADD2.F32 R27, -RZ, R27.H1_H1 ;  /* 0x3000001bff1b7230 */ /* 0x000fe40000004100 */
[----:B------:R-:W-:Y:S01]  /*7b70*/  FMUL.FTZ R43, R11, R34 ;  /* 0x000000220b2b7220 */ /* 0x000fe20000410000 */
[----:B------:R-:W-:Y:S01]  /*7b80*/  FFMA.FTZ R11, R25, R12, -R42 ;  /* 0x0000000c190b7223 */ /* 0x000fe2000001082a */
[----:B------:R-:W-:Y:S01]  /*7b90*/  FFMA.FTZ R12, R13, R34, -R44 ;  /* 0x000000220d0c7223 */ /* 0x000fe2000001082c */
[----:B------:R-:W-:Y:S01]  /*7ba0*/  F2FP.F16.E4M3.UNPACK_B R42, R41 ;  /* 0x00000029ff2a723e */ /* 0x000fe200020006ff */
[----:B------:R-:W-:Y:S01]  /*7bb0*/  FFMA.FTZ R8, R25, R39, R8 ;  /* 0x0000002719087223 */ /* 0x000fe20000010008 */
[----:B------:R-:W-:Y:S01]  /*7bc0*/  F2FP.F16.E4M3.UNPACK_B R34, R36 ;  /* 0x00000024ff22723e */ /* 0x000fe200020006ff */
        /* <DEDUP_REMOVED lines=17> */
[C---:B------:R-:W-:Y:S01]  /*7ce0*/  FFMA.FTZ R27, R31.reuse, R40, -R48 ;  /* 0x000000281f1b7223 */ /* 0x040fe20000010830 */
[----:B------:R-:W-:Y:S01]  /*7cf0*/  FFMA.FTZ R26, R31, R44, R45 ;  /* 0x0000002c1f1a7223 */ /* 0x000fe2000001002d */
[----:B------:R-:W-:Y:S01]  /*7d00*/  HADD2.F32 R33, -RZ, R33.H1_H1 ;  /* 0x30000021ff217230 */ /* 0x000fe20000004100 */
[----:B------:R-:W-:Y:S01]  /*7d10*/  F2FP.F16.E4M3.UNPACK_B R10, R10.H1 ;  /* 0x0000000aff0a723e */ /* 0x000fe200030006ff */
[----:B------:R-:W-:Y:S01]  /*7d20*/  HADD2.F32 R40, -RZ, R34.H1_H1 ;  /* 0x30000022ff287230 */ /* 0x000fe20000004100 */
[----:B------:R-:W-:Y:S01]  /*7d30*/  F2FP.SATFINITE.E4M3.F32.PACK_AB_MERGE_C R13, R28, R13, RZ ;  /* 0x0000000d1c0d723e */ /* 0x000fe200048070ff */
[----:B------:R-:W-:-:S02]  /*7d40*/  HADD2.F32 R31, -RZ, R30.H1_H1 ;  /* 0x3000001eff1f7230 */ /* 0x000fc40000004100 */
[C---:B------:R-:W-:Y:S01]  /*7d50*/  FMUL.FTZ R44, R33.reuse, R42 ;  /* 0x0000002a212c7220 */ /* 0x040fe20000410000 */
[----:B------:R-:W-:Y:S02]  /*7d60*/  HADD2.F32 R43, -RZ, R41.H0_H0 ;  /* 0x20000029ff2b7230 */ /* 0x000fe40000004100 */
[-C--:B------:R-:W-:Y:S01]  /*7d70*/  FMUL.FTZ R33, R33, R40.reuse ;  /* 0x0000002821217220 */ /* 0x080fe20000410000 */
[----:B------:R-:W-:Y:S01]  /*7d80*/  HADD2.F32 R30, -RZ, R38.H0_H0 ;  /* 0x20000026ff1e7230 */ /* 0x000fe20000004100 */
[----:B------:R-:W-:Y:S01]  /*7d90*/  F2FP.SATFINITE.E4M3.F32.PACK_AB_MERGE_C R9, R8, R9, R13 ;  /* 0x000000090809723e */ /* 0x000fe2000480700d */
[--C-:B------:R-:W-:Y:S02]  /*7da0*/  HADD2.F32 R39, -RZ, R36.reuse.H0_H0 ;  /* 0x20000024ff277230 */ /* 0x100fe40000004100 */
[----:B------:R-:W-:Y:S02]  /*7db0*/  HADD2.F32 R34, -RZ, R35.H0_H0 ;  /* 0x20000023ff227230 */ /* 0x000fe40000004100 */
[C---:B------:R-:W-:Y:S01]  /*7dc0*/  FMUL.FTZ R45, R30.reuse, R43 ;  /* 0x0000002b1e2d7220 */ /* 0x040fe20000410000 */
[-C--:B------:R-:W-:Y:S01]  /*7dd0*/  FMUL.FTZ R46, R30, R39.reuse ;  /* 0x000000271e2e7220 */ /* 0x080fe20000410000 */
[C---:B------:R-:W-:Y:S01]  /*7de0*/  FFMA.FTZ R30, R31.reuse, R40, -R44 ;  /* 0x000000281f1e7223 */ /* 0x040fe2000001082c */
[----:B------:R-:W-:Y:S01]  /*7df0*/  FFMA.FTZ R31, R31, R42, R33 ;  /* 0x0000002a1f1f7223 */ /* 0x000fe20000010021 */
[C---:B------:R-:W-:Y:S01]  /*7e00*/  FFMA.FTZ R33, R34.reuse, R39, -R45 ;  /* 0x0000002722217223 */ /* 0x040fe2000001082d */
[----:B------:R-:W-:Y:S01]  /*7e10*/  FFMA.FTZ R34, R34, R43, R46 ;  /* 0x0000002b22227223 */ /* 0x000fe2000001002e */
[----:B------:R-:W-:Y:S01]  /*7e20*/  F2FP.F16.E4M3.UNPACK_B R43, R24.H1 ;  /* 0x00000018ff2b723e */ /* 0x000fe200030006ff */
[----:B------:R-:W-:Y:S01]  /*7e30*/  HADD2.F32 R42, -RZ, R36.H1_H1 ;  /* 0x30000024ff2a7230 */ /* 0x000fe20000004100 */
[----:B------:R-:W-:Y:S01]  /*7e40*/  F2FP.F16.E4M3.UNPACK_B R40, R20.H1 ;  /* 0x00000014ff28723e */ /* 0x000fe200030006ff */
[----:B------:R-:W-:-:S02]  /*7e50*/  HADD2.F32 R45, -RZ, R41.H1_H1 ;  /* 0x30000029ff2d7230 */ /* 0x000fc40000004100 */
[----:B------:R-:W-:Y:S02]  /*7e60*/  HADD2.F32 R39, -RZ, R38.H1_H1 ;  /* 0x30000026ff277230 */ /* 0x000fe40000004100 */
[----:B------:R-:W-:Y:S02]  /*7e70*/  HADD2.F32 R44, -RZ, R43.H0_H0 ;  /* 0x2000002bff2c7230 */ /* 0x000fe40000004100 */
        /* <DEDUP_REMOVED lines=53> */
[----:B------:R-:W-:Y:S01]  /*81d0*/  FFMA.FTZ R40, R15, R24, R20 ;  /* 0x000000180f287223 */ /* 0x000fe20000010014 */
[----:B------:R-:W-:Y:S01]  /*81e0*/  HADD2.F32 R10, -RZ, R10.H1_H1 ;  /* 0x3000000aff0a7230 */ /* 0x000fe20000004100 */
[----:B------:R-:W-:Y:S01]  /*81f0*/  F2FP.F16.E4M3.UNPACK_B R15, R5 ;  /* 0x00000005ff0f723e */ /* 0x000fe200020006ff */
[C---:B------:R-:W-:Y:S01]  /*8200*/  FMUL.FTZ R21, R14.reuse, R37 ;  /* 0x000000250e157220 */ /* 0x040fe20000410000 */
[----:B------:R-:W-:Y:S01]  /*8210*/  FMUL.FTZ R14, R14, R35 ;  /* 0x000000230e0e7220 */ /* 0x000fe20000410000 */
[----:B------:R-:W-:Y:S01]  /*8220*/  HADD2.F32 R5, -RZ, R7.H0_H0 ;  /* 0x20000007ff057230 */ /* 0x000fe20000004100 */
[----:B------:R-:W-:Y:S01]  /*8230*/  F2FP.SATFINITE.E4M3.F32.PACK_AB_MERGE_C R8, R36, R43, R44 ;  /* 0x0000002b2408723e */ /* 0x000fe2000480702c */
[C---:B------:R-:W-:Y:S01]  /*8240*/  FFMA.FTZ R42, R10.reuse, R35, -R21 ;  /* 0x000000230a2a7223 */ /* 0x040fe20000010815 */
[----:B------:R-:W-:Y:S01]  /*8250*/  FFMA.FTZ R37, R10, R37, R14 ;  /* 0x000000250a257223 */ /* 0x000fe2000001000e */
[----:B------:R-:W-:-:S02]  /*8260*/  HADD2.F32 R20, -RZ, R15.H0_H0 ;  /* 0x2000000fff147230 */ /* 0x000fc40000004100 */
[--C-:B------:R-:W-:Y:S01]  /*8270*/  HADD2.F32 R10, -RZ, R3.reuse.H0_H0 ;  /* 0x20000003ff0a7230 */ /* 0x100fe20000004100 */
        /* <DEDUP_REMOVED lines=8> */
[----:B------:R-:W-:Y:S02]  /*8300*/  HADD2.F32 R4, -RZ, R4.H1_H1 ;  /* 0x30000004ff047230 */ /* 0x000fe40000004100 */
[CC--:B------:R-:W-:Y:S01]  /*8310*/  FMUL.FTZ R21, R7.reuse, R15.reuse ;  /* 0x0000000f07157220 */ /* 0x0c0fe20000410000 */
        /* <DEDUP_REMOVED lines=16> */
.L_x_12071:
[----:B------:R-:W-:Y:S05]  /*8420*/  BSYNC B0 ;  /* 0x0000000000007941 */ /* 0x000fea0003800000 */
.L_x_12061:
        /* <DEDUP_REMOVED lines=8> */
.L_x_12058:
[----:B-12---:R-:W2:Y:S02]  /*84b0*/  LDL R0, [R1+0x4] ;  /* 0x0000040001007983 */ /* 0x006ea40000100800 */
[----:B--2---:R-:W-:-:S13]  /*84c0*/  ISETP.NE.AND P1, PT, R0, 0x3, PT ;  /* 0x000000030000780c */ /* 0x004fda0003f25270 */
[----:B------:R-:W-:Y:S05]  /*84d0*/  @!P1 BRA `(.L_x_12080) ;  /* 0x0000000000049947 */ /* 0x000fea0003800000 */
[----:B------:R-:W-:Y:S01]  /*84e0*/  BPT.TRAP 0x1 ;  /* 0x000000040000795c */ /* 0x000fe20000300000 */
.L_x_12080:
[----:B------:R-:W-:Y:S01]  /*84f0*/  IMAD R12, R22, 0x8, R16 ;  /* 0x00000008160c7824 */ /* 0x000fe200078e0210 */
[----:B0-----:R-:W-:-:S04]  /*8500*/  SHF.L.U32 R3, R156, 0x1f, RZ ;  /* 0x0000001f9c037819 */ /* 0x001fc800000006ff */
[----:B------:R0:W1:Y:S01]  /*8510*/  SYNCS.PHASECHK.TRANS64.TRYWAIT P0, [R12+URZ+0x13230], R3 ;  /* 0x013230030c0075a7 */ /* 0x000062000800017f */
[----:B------:R-:W-:Y:S05]  /*8520*/  @!P1 BRA `(.L_x_12081) ;  /* 0x0000000000049947 */ /* 0x000fea0003800000 */
[----:B------:R-:W-:Y:S01]  /*8530*/  BPT.TRAP 0x1 ;  /* 0x000000040000795c */ /* 0x000fe20000300000 */
.L_x_12081:
[----:B------:R-:W-:Y:S01]  /*8540*/  VIADD R0, R16, 0xe000 ;  /* 0x0000e00010007836 */ /* 0x000fe20000000000 */
[----:B-----5:R-:W-:Y:S01]  /*8550*/  LOP3.LUT R4, R29, 0x10000, RZ, 0xfc, !PT ;  /* 0x000100001d047812 */ /* 0x020fe200078efcff */
        /* <DEDUP_REMOVED lines=8> */
.L_x_12082:
        /* <DEDUP_REMOVED lines=8> */
[----:B------:R-:W-:Y:S01]  /*8660*/  IMAD.MOV.U32 R7, RZ, RZ, -0x7fffffe0 ;  /* 0x80000020ff077424 */ /* 0x000fe200078e00ff */
[----:B------:R-:W0:Y:S01]  /*8670*/  LDL R112, [R1+0x1c] ;  /* 0x00001c0001707983 */ /* 0x000e220000100800 */
[----:B------:R-:W-:Y:S01]  /*8680*/  IMAD.MOV.U32 R11, RZ, RZ, -0x7fffffe0 ;  /* 0x80000020ff0b7424 */ /* 0x000fe200078e00ff */
[----:B------:R-:W-:-:S02]  /*8690*/  R2UR UR8, R4 ;  /* 0x00000000040872ca */ /* 0x000fc400000e0000 */
[----:B------:R-:W-:Y:S01]  /*86a0*/  R2UR UR9, R5 ;  /* 0x00000000050972ca */ /* 0x000fe200000e0000 */
[----:B------:R-:W4:Y:S01]  /*86b0*/  LDL R13, [R1+0x44] ;  /* 0x00004400010d7983 */ /* 0x000f220000100800 */
[----:B------:R-:W-:-:S03]  /*86c0*/  R2UR UR11, R11 ;  /* 0x000000000b0b72ca */ /* 0x000fc600000e0000 */
[----:B------:R-:W4:Y:S04]  /*86d0*/  LDL R108, [R1+0x14] ;  /* 0x00001400016c7983 */ /* 0x000f280000100800 */
[----:B------:R-:W5:Y:S01]  /*86e0*/  LDL R105, [R1+0x40] ;  /* 0x0000400001697983 */ /* 0x000f620000100800 */
[----:B------:R-:W-:Y:S02]  /*86f0*/  IMAD.MOV.U32 R15, RZ, RZ, -0x7fffffe0 ;  /* 0x80000020ff0f7424 */ /* 0x000fe400078e00ff */
[----:B--2---:R-:W-:-:S05]  /*8700*/  IMAD R8, R22, 0x280, R0 ;  /* 0x0000028016087824 */ /* 0x004fca00078e0200 */
[----:B------:R-:W-:-:S13]  /*8710*/  R2UR UR6, R8 ;  /* 0x00000000080672ca */ /* 0x000fda00000e0000 */
        /* <DEDUP_REMOVED lines=10> */
[----:B------:R-:W-:Y:S01]  /*87c0*/  IMAD.MOV.U32 R7, RZ, RZ, -0x7fffffe0 ;  /* 0x80000020ff077424 */ /* 0x000fe200078e00ff */
[----:B------:R-:W-:Y:S02]  /*87d0*/  R2UR UR4, R4 ;  /* 0x00000000040472ca */ /* 0x000fe400000e0000 */
[----:B------:R-:W-:Y:S02]  /*87e0*/  R2UR UR6, R6 ;  /* 0x00000000060672ca */ /* 0x000fe400000e0000 */
[----:B------:R-:W-:Y:S02]  /*87f0*/  R2UR UR7, R7 ;  /* 0x00000000070772ca */ /* 0x000fe400000e0000 */
[----:B------:R-:W-:Y:S01]  /*8800*/  R2UR UR5, R5 ;  /* 0x00000000050572ca */ /* 0x000fe200000e0000 */
[----:B------:R-:W-:-:S02]  /*8810*/  WARPGROUP.DEPBAR.LE gsb0, 0x0 ;  /* 0x00008000000079c5 */ /* 0x000fc40000010000 */
        /* <DEDUP_REMOVED lines=16> */
[----:B------:R-:W-:Y:S02]  /*8920*/  VIADD R6, R4, 0x2 ;  /* 0x0000000204067836 */ /* 0x000fe40000000000 */
[----:B------:R-:W-:Y:S02]  /*8930*/  IMAD.MOV.U32 R21, RZ, RZ, -0x7fffffe0 ;  /* 0x80000020ff157424 */ /* 0x000fe400078e00ff */
[----:B------:R-:W-:Y:S01]  /*8940*/  IMAD.MOV.U32 R7, RZ, RZ, -0x7fffffe0 ;  /* 0x80000020ff077424 */ /* 0x000fe200078e00ff */
        /* <DEDUP_REMOVED lines=27> */
[----:B------:R-:W-:Y:S01]  /*8b00*/  IMAD.MOV.U32 R11, RZ, RZ, -0x7fffffe0 ;  /* 0x80000020ff0b7424 */ /* 0x000fe200078e00ff */
[----:B01----:R-:W-:Y:S01]  /*8b10*/  IADD3 R3, -R112, 0xa1, R0 ;  /* 0x000000a170037810 */ /* 0x003fe20007ffe100 */
[----:B----4-:R-:W-:Y:S01]  /*8b20*/  IMAD R14, R108, 0xc0, R13 ;  /* 0x000000c06c0e7824 */ /* 0x010fe200078e020d */
[----:B------:R-:W-:Y:S01]  /*8b30*/  R2UR UR6, R10 ;  /* 0x000000000a0672ca */ /* 0x000fe200000e0000 */
[----:B------:R-:W-:Y:S01]  /*8b40*/  VIADD R13, R0, 0xa0 ;  /* 0x000000a0000d7836 */ /* 0x000fe20000000000 */
[----:B------:R-:W-:Y:S01]  /*8b50*/  R2UR UR7, R11 ;  /* 0x000000000b0772ca */ /* 0x000fe200000e0000 */
[----:B-----5:R-:W-:Y:S01]  /*8b60*/  IMAD R3, R105, -0x2, R3 ;  /* 0xfffffffe69037824 */ /* 0x020fe200078e0203 */
[----:B------:R-:W-:-:S02]  /*8b70*/  R2UR UR4, R6 ;  /* 0x00000000060472ca */ /* 0x000fc400000e0000 */
[----:B------:R-:W-:Y:S01]  /*8b80*/  R2UR UR5, R7 ;  /* 0x00000000070572ca */ /* 0x000fe200000e0000 */
[----:B------:R-:W-:Y:S01]  /*8b90*/  IMAD R13, R105, -0x2, R13 ;  /* 0xfffffffe690d7824 */ /* 0x000fe200078e020d */
[----:B------:R-:W-:-:S04]  /*8ba0*/  IADD3 R0, R3, 0x8, R14 ;  /* 0x0000000803007810 */ /* 0x000fc80007ffe00e */
        /* <DEDUP_REMOVED lines=10> */
[----:B------:R-:W-:Y:S01]  /*8c50*/  FSEL R95, R95, -INF , P0 ;  /* 0xff8000005f5f7808 */ /* 0x000fe20000000000 */
[----:B------:R-:W-:Y:S02]  /*8c60*/  WARPGROUP.DEPBAR.LE gsb0, 0x0 ;  /* 0x00008000000079c5 */ /* 0x000fe40000010000 */
[----:B------:R-:W-:-:S06]  /*8c70*/  WARPGROUP.ARRIVE ;  /* 0x00000000000079c5 */ /* 0x000fcc0000000000 */
[----:B------:R-:W-:Y:S01]  /*8c80*/  QGMMA.64x32x32.F32.E4M3.E4M3 R40, gdesc[UR4], R40, gsb0 ;  /* 0x00600000042879f3 */ /* 0x000fe20008000828 */
        /* <DEDUP_REMOVED lines=27> */
[----:B------:R-:W-:Y:S01]  /*8e40*/  FMNMX.FTZ R20, R79, R20, !PT ;  /* 0x000000144f147209 */ /* 0x000fe20007810000 */
[----:B------:R-:W-:Y:S02]  /*8e50*/  VIADD R8, R8, 0x202 ;  /* 0x0000020208087836 */ /* 0x000fe40000000000 */
[----:B------:R-:W-:Y:S01]  /*8e60*/  IMAD.MOV.U32 R9, RZ, RZ, -0x7fffffe0 ;  /* 0x80000020ff097424 */ /* 0x000fe200078e00ff */
        /* <DEDUP_REMOVED lines=104> */
[----:B------:R-:W-:Y:S01]  /*94f0*/  FFMA.FTZ R15, R2, R91, -R137 ;  /* 0x0000005b020f7223 */ /* 0x000fe20000010889 */
[----:B------:R-:W-:Y:S02]  /*9500*/  ISETP.GT.AND P0, PT, R3, 0x9, PT ;  /* 0x000000090300780c */ /* 0x000fe40003f04270 */
[----:B------:R-:W-:-:S02]  /*9510*/  FSEL R91, R92, -INF , P3 ;  /* 0xff8000005c5b7808 */ /* 0x000fc40001800000 */
[----:B------:R-:W-:Y:S01]  /*9520*/  FMNMX.FTZ R26, R11, R89, !PT ;  /* 0x000000590b1a7209 */ /* 0x000fe20007810000 */
[C-C-:B------:R-:W-:Y:S01]  /*9530*/  FFMA.FTZ R99, R2.reuse, R99, -R137.reuse ;  /* 0x0000006302637223 */ /* 0x140fe20000010889 */
[----:B------:R-:W-:Y:S02]  /*9540*/  ISETP.GT.AND P2, PT, R3, 0x10, PT ;  /* 0x000000100300780c */ /* 0x000fe40003f44270 */
[----:B------:R-:W-:Y:S02]  /*9550*/  FSEL R93, R93, -INF , P0 ;  /* 0xff8000005d5d7808 */ /* 0x000fe40000000000 */
[----:B------:R-:W-:Y:S01]  /*9560*/  FMNMX.FTZ R26, R91, R26, !PT ;  /* 0x0000001a5b1a7209 */ /* 0x000fe20007810000 */
[----:B------:R0:W-:Y:S01]  /*9570*/  MUFU.EX2 R13, R99 ;  /* 0x00000063000d7308 */ /* 0x0001e20000000800 */
[----:B------:R-:W-:Y:S02]  /*9580*/  ISETP.GT.AND P0, PT, R3, 0x11, PT ;  /* 0x000000110300780c */ /* 0x000fe40003f04270 */
[----:B------:R-:W-:Y:S01]  /*9590*/  FMNMX.FTZ R30, R93, R26, !PT ;  /* 0x0000001a5d1e7209 */ /* 0x000fe20007810000 */
[----:B------:R-:W-:-:S01]  /*95a0*/  FFMA.FTZ R10, R2, R21, -R137 ;  /* 0x00000015020a7223 */ /* 0x000fc20000010889 */
[----:B------:R-:W-:-:S02]  /*95b0*/  FSEL R97, R97, -INF , P0 ;  /* 0xff80000061617808 */ /* 0x000fc40000000000 */
[----:B0-----:R-:W-:Y:S02]  /*95c0*/  FSEL R99, R96, -INF , P2 ;  /* 0xff80000060637808 */ /* 0x001fe40001000000 */
[----:B------:R-:W-:Y:S02]  /*95d0*/  ISETP.GT.AND P2, PT, R3, 0x18, PT ;  /* 0x000000180300780c */ /* 0x000fe40003f44270 */
[----:B------:R-:W-:Y:S01]  /*95e0*/  FMNMX.FTZ R30, R99, R30, !PT ;  /* 0x0000001e631e7209 */ /* 0x000fe20007810000 */
[C-C-:B------:R-:W-:Y:S01]  /*95f0*/  FFMA.FTZ R21, R2.reuse, R95, -R137.reuse ;  /* 0x0000005f02157223 */ /* 0x140fe20000010889 */
[----:B------:R-:W-:-:S01]  /*9600*/  FFMA.FTZ R95, R2, R103, -R137 ;  /* 0x00000067025f7223 */ /* 0x000fc20000010889 */
[----:B------:R-:W-:Y:S02]  /*9610*/  ISETP.GT.AND P0, PT, R3, 0x19, PT ;  /* 0x000000190300780c */ /* 0x000fe40003f04270 */
[----:B------:R-:W-:Y:S02]  /*9620*/  FSEL R103, R100, -INF , P2 ;  /* 0xff80000064677808 */ /* 0x000fe40001000000 */
[----:B------:R-:W-:-:S02]  /*9630*/  FMNMX.FTZ R30, R97, R30, !PT ;  /* 0x0000001e611e7209 */ /* 0x000fc40007810000 */
[----:B------:R-:W-:Y:S02]  /*9640*/  FSEL R101, R101, -INF , P0 ;  /* 0xff80000065657808 */ /* 0x000fe40000000000 */
[----:B------:R-:W-:Y:S02]  /*9650*/  ISETP.GT.AND P0, PT, R3, 0x20, PT ;  /* 0x000000200300780c */ /* 0x000fe40003f04270 */
[----:B------:R-:W-:Y:S01]  /*9660*/  FMNMX.FTZ R30, R103, R30, !PT ;  /* 0x0000001e671e7209 */ /* 0x000fe20007810000 */
[--C-:B------:R-:W-:Y:S01]  /*9670*/  FFMA.FTZ R20, R2, R105, -R137.reuse ;  /* 0x0000006902147223 */ /* 0x100fe20000010889 */
[----:B------:R-:W-:Y:S02]  /*9680*/  ISETP.GT.AND P2, PT, R3, 0x21, PT ;  /* 0x000000210300780c */ /* 0x000fe40003f44270 */
[----:B------:R-:W-:Y:S02]  /*9690*/  FSEL R105, R72, -INF , P0 ;  /* 0xff80000048697808 */ /* 0x000fe40000000000 */
[----:B------:R-:W-:Y:S01]  /*96a0*/  FMNMX.FTZ R34, R101, R30, !PT ;  /* 0x0000001e65227209 */ /* 0x000fe20007810000 */
[----:B------:R-:W-:Y:S01]  /*96b0*/  FFMA.FTZ R107, R2, R107, -R137 ;  /* 0x0000006b026b7223 */ /* 0x000fe20000010889 */
[----:B------:R-:W-:-:S02]  /*96c0*/  ISETP.GT.AND P0, PT, R3, 0x28, PT ;  /* 0x000000280300780c */ /* 0x000fc40003f04270 */
[----:B------:R-:W-:Y:S02]  /*96d0*/  FSEL R73, R73, -INF , P2 ;  /* 0xff80000049497808 */ /* 0x000fe40001000000 */
[----:B------:R-:W-:Y:S01]  /*96e0*/  FMNMX.FTZ R34, R105, R34, !PT ;  /* 0x0000002269227209 */ /* 0x000fe20007810000 */
[----:B------:R0:W-:Y:S01]  /*96f0*/  MUFU.EX2 R26, R107 ;  /* 0x0000006b001a7308 */ /* 0x0001e20000000800 */
[----:B------:R-:W-:Y:S02]  /*9700*/  ISETP.GT.AND P2, PT, R3, 0x29, PT ;  /* 0x000000290300780c */ /* 0x000fe40003f44270 */
[----:B------:R-:W-:Y:S01]  /*9710*/  FMNMX.FTZ R34, R73, R34, !PT ;  /* 0x0000002249227209 */ /* 0x000fe20007810000 */
[----:B------:R-:W-:-:S01]  /*9720*/  FFMA.FTZ R109, R2, R109, -R137 ;  /* 0x0000006d026d7223 */ /* 0x000fc20000010889 */
[----:B------:R-:W-:Y:S02]  /*9730*/  FSEL R77, R77, -INF , P2 ;  /* 0xff8000004d4d7808 */ /* 0x000fe40001000000 */
[----:B0-----:R-:W-:-:S02]  /*9740*/  FSEL R107, R76, -INF , P0 ;  /* 0xff8000004c6b7808 */ /* 0x001fc40000000000 */
[----:B------:R-:W-:Y:S02]  /*9750*/  ISETP.GT.AND P0, PT, R3, 0x30, PT ;  /* 0x000000300300780c */ /* 0x000fe40003f04270 */
[----:B------:R-:W-:Y:S01]  /*9760*/  FMNMX.FTZ R34, R107, R34, !PT ;  /* 0x000000226b227209 */ /* 0x000fe20007810000 */
[----:B------:R0:W-:Y:S01]  /*9770*/  MUFU.EX2 R30, R109 ;  /* 0x0000006d001e7308 */ /* 0x0001e20000000800 */
[----:B------:R-:W-:Y:S02]  /*9780*/  ISETP.GT.AND P2, PT, R3, 0x31, PT ;  /* 0x000000310300780c */ /* 0x000fe40003f44270 */
[----:B------:R-:W-:Y:S02]  /*9790*/  FMNMX.FTZ R38, R77, R34, !PT ;  /* 0x000000224d267209 */ /* 0x000fe40007810000 */
[----:B------:R-:W-:Y:S02]  /*97a0*/  FSEL R81, R81, -INF , P2 ;  /* 0xff80000051517808 */ /* 0x000fe40001000000 */
[----:B0-----:R-:W-:-:S02]  /*97b0*/  FSEL R109, R80, -INF , P0 ;  /* 0xff800000506d7808 */ /* 0x001fc40000000000 */
[----:B------:R-:W-:Y:S02]  /*97c0*/  ISETP.GT.AND P0, PT, R3, 0x38, PT ;  /* 0x000000380300780c */ /* 0x000fe40003f04270 */
[----:B------:R-:W-:Y:S01]  /*97d0*/  FMNMX.FTZ R38, R109, R38, !PT ;  /* 0x000000266d267209 */ /* 0x000fe20007810000 */
[----:B------:R-:W-:-:S01]  /*97e0*/  FFMA.FTZ R42, R2, R111, -R137 ;  /* 0x0000006f022a7223 */ /* 0x000fc20000010889 */
[----:B------:R-:W-:Y:S02]  /*97f0*/  ISETP.GT.AND P2, PT, R3, 0x39, PT ;  /* 0x000000390300780c */ /* 0x000fe40003f44270 */
[----:B------:R-:W-:Y:S02]  /*9800*/  FSEL R111, R84, -INF , P0 ;  /* 0xff800000546f7808 */ /* 0x000fe40000000000 */
[----:B------:R-:W-:Y:S02]  /*9810*/  FMNMX.FTZ R38, R81, R38, !PT ;  /* 0x0000002651267209 */ /* 0x000fe40007810000 */
[----:B------:R-:W-:-:S02]  /*9820*/  FSEL R85, R85, -INF , P2 ;  /* 0xff80000055557808 */ /* 0x000fc40001000000 */
[----:B------:R-:W-:Y:S02]  /*9830*/  ISETP.GT.AND P0, PT, R3, 0x40, PT ;  /* 0x000000400300780c */ /* 0x000fe40003f04270 */
[----:B------:R-:W-:Y:S02]  /*9840*/  FMNMX.FTZ R38, R111, R38, !PT ;  /* 0x000000266f267209 */ /* 0x000fe40007810000 */
[----:B------:R-:W-:Y:S02]  /*9850*/  ISETP.GT.AND P2, PT, R3, 0x41, PT ;  /* 0x000000410300780c */ /* 0x000fe40003f44270 */
[----:B------:R-:W-:Y:S02]  /*9860*/  FSEL R139, R56, -INF , P0 ;  /* 0xff800000388b7808 */ /* 0x000fe40000000000 */
[----:B------:R-:W-:Y:S02]  /*9870*/  FMNMX.FTZ R38, R85, R38, !PT ;  /* 0x0000002655267209 */ /* 0x000fe40007810000 */
[----:B------:R-:W-:-:S02]  /*9880*/  ISETP.GT.AND P0, PT, R3, 0x48, PT ;  /* 0x000000480300780c */ /* 0x000fc40003f04270 */
[----:B------:R-:W-:Y:S02]  /*9890*/  FSEL R57, R57, -INF , P2 ;  /* 0xff80000039397808 */ /* 0x000fe40001000000 */
[----:B------:R-:W-:Y:S01]  /*98a0*/  FMNMX.FTZ R38, R139, R38, !PT ;  /* 0x000000268b267209 */ /* 0x000fe20007810000 */
[----:B------:R0:W-:Y:S01]  /*98b0*/  MUFU.EX2 R34, R42 ;  /* 0x0000002a00227308 */ /* 0x0001e20000000800 */
[C---:B------:R-:W-:Y:S02]  /*98c0*/  ISETP.GT.AND P2, PT, R3.reuse, 0x49, PT ;  /* 0x000000490300780c */ /* 0x040fe40003f44270 */
[----:B------:R-:W-:Y:S02]  /*98d0*/  FSEL R141, R60, -INF , P0 ;  /* 0xff8000003c8d7808 */ /* 0x000fe40000000000 */
[----:B------:R-:W-:Y:S02]  /*98e0*/  ISETP.GT.AND P0, PT, R3, 0x50, PT ;  /* 0x000000500300780c */ /* 0x000fe40003f04270 */
[----:B0-----:R-:W-:-:S02]  /*98f0*/  FMNMX.FTZ R42, R57, R38, !PT ;  /* 0x00000026392a7209 */ /* 0x001fc40007810000 */
        /* <DEDUP_REMOVED lines=66> */
[----:B------:R-:W-:-:S04]  /*9d20*/  FMNMX.FTZ R46, R121, R46, !PT ;  /* 0x0000002e792e7209 */ /* 0x000fc80007810000 */
[----:B------:R-:W-:-:S05]  /*9d30*/  FMNMX.FTZ R3, R37, R46, !PT ;  /* 0x0000002e25037209 */ /* 0x000fca0007810000 */
[----:B------:R-:W0:Y:S01]  /*9d40*/  SHFL.BFLY PT, R48, R3, 0x2, 0x1f ;  /* 0x0c401f0003307f89 */ /* 0x000e2200000e0000 */
[----:B------:R0:W-:Y:S02]  /*9d50*/  MUFU.EX2 R42, R54 ;  /* 0x00000036002a7308 */ /* 0x0001e40000000800 */
[----:B0-----:R-:W-:-:S05]  /*9d60*/  FMNMX.FTZ R54, R3, R48, !PT ;  /* 0x0000003003367209 */ /* 0x001fca0007810000 */
[----:B------:R-:W0:Y:S01]  /*9d70*/  SHFL.BFLY PT, R3, R54, 0x1, 0x1f ;  /* 0x0c201f0036037f89 */ /* 0x000e2200000e0000 */
[----:B------:R-:W1:Y:S01]  /*9d80*/  S2R R106, SR_TID.X ;  /* 0x00000000006a7919 */ /* 0x000e620000002100 */
[----:B------:R-:W-:Y:S01]  /*9d90*/  MUFU.EX2 R8, R8 ;  /* 0x0000000800087308 */ /* 0x000fe20000000800 */
[----:B0-----:R-:W-:-:S04]  /*9da0*/  FMNMX.FTZ R3, R54, R3, !PT ;  /* 0x0000000336037209 */ /* 0x001fc80007810000 */
[----:B------:R-:W-:Y:S01]  /*9db0*/  FSETP.NEU.FTZ.AND P0, PT, R3, -INF , PT ;  /* 0xff8000000300780b */ /* 0x000fe20003f1d000 */
[----:B------:R-:W-:-:S05]  /*9dc0*/  FFMA.FTZ R56, R2, R3, -8 ;  /* 0xc100000002387423 */ /* 0x000fca0000010003 */
[----:B------:R-:W-:Y:S01]  /*9dd0*/  FSEL R56, R56, RZ, P0 ;  /* 0x000000ff38387208 */ /* 0x000fe20000000000 */
[----:B------:R-:W0:Y:S04]  /*9de0*/  MUFU.EX2 R15, R15 ;  /* 0x0000000f000f7308 */ /* 0x000e280000000800 */
[----:B------:R-:W-:-:S01]  /*9df0*/  FFMA.FTZ R58, R2, R11, -R56 ;  /* 0x0000000b023a7223 */ /* 0x000fc20000010838 */
[C-C-:B------:R-:W-:Y:S01]  /*9e00*/  FFMA.FTZ R89, R2.reuse, R89, -R56.reuse ;  /* 0x0000005902597223 */ /* 0x140fe20000010838 */
[----:B------:R-:W-:-:S01]  /*9e10*/  FFMA.FTZ R60, R2, R91, -R56 ;  /* 0x0000005b023c7223 */ /* 0x000fc20000010838 */
[----:B------:R-:W-:Y:S01]  /*9e20*/  FFMA.FTZ R91, R2, R93, -R56 ;  /* 0x0000005d025b7223 */ /* 0x000fe20000010838 */
[----:B------:R-:W-:Y:S01]  /*9e30*/  MUFU.EX2 R10, R10 ;  /* 0x0000000a000a7308 */ /* 0x000fe20000000800 */
[----:B------:R-:W-:-:S02]  /*9e40*/  IMAD.IADD R11, R110, 0x1, -R112 ;  /* 0x000000016e0b7824 */ /* 0x000fc400078e0a70 */
[----:B------:R-:W-:-:S05]  /*9e50*/  FFMA.FTZ R62, R2, R99, -R56 ;  /* 0x00000063023e7223 */ /* 0x000fca0000010838 */
[----:B------:R-:W-:Y:S01]  /*9e60*/  MUFU.EX2 R58, R58 ;  /* 0x0000003a003a7308 */ /* 0x000fe20000000800 */
[----:B-1----:R-:W-:-:S07]  /*9e70*/  LOP3.LUT R106, R106, 0x7f, RZ, 0xc0, !PT ;  /* 0x0000007f6a6a7812 */ /* 0x002fce00078ec0ff */
[----:B------:R-:W1:Y:S01]  /*9e80*/  MUFU.EX2 R89, R89 ;  /* 0x0000005900597308 */ /* 0x000e620000000800 */
[----:B------:R-:W-:Y:S02]  /*9e90*/  IMAD R11, R108, 0xc0, R11 ;  /* 0x000000c06c0b7824 */ /* 0x000fe400078e020b */
[----:B------:R-:W-:-:S05]  /*9ea0*/  FFMA.FTZ R93, R2, R97, -R56 ;  /* 0x00000061025d7223 */ /* 0x000fca0000010838 */
[----:B------:R-:W2:Y:S01]  /*9eb0*/  MUFU.EX2 R60, R60 ;  /* 0x0000003c003c7308 */ /* 0x000ea20000000800 */
[----:B------:R-:W-:Y:S01]  /*9ec0*/  ISETP.NE.AND P0, PT, R106, RZ, PT ;  /* 0x000000ff6a00720c */ /* 0x000fe20003f05270 */
[----:B------:R-:W-:-:S06]  /*9ed0*/  IMAD.HI R11, R11, 0x66666667, RZ ;  /* 0x666666670b0b7827 */ /* 0x000fcc00078e02ff */
[----:B------:R-:W3:Y:S01]  /*9ee0*/  MUFU.EX2 R21, R21 ;  /* 0x0000001500157308 */ /* 0x000ee20000000800 */
[----:B------:R-:W-:-:S01]  /*9ef0*/  FFMA.FTZ R99, R2, R77, -R56 ;  /* 0x0000004d02637223 */ /* 0x000fc20000010838 */
[C-C-:B------:R-:W-:Y:S01]  /*9f00*/  FFMA.FTZ R77, R2.reuse, R81, -R56.reuse ;  /* 0x00000051024d7223 */ /* 0x140fe20000010838 */
[----:B------:R-:W-:-:S05]  /*9f10*/  FFMA.FTZ R80, R2, R69, -R56 ;  /* 0x0000004502507223 */ /* 0x000fca0000010838 */
[----:B------:R-:W4:Y:S01]  /*9f20*/  MUFU.EX2 R91, R91 ;  /* 0x0000005b005b7308 */ /* 0x000f220000000800 */
[----:B------:R-:W-:-:S01]  /*9f30*/  FFMA.FTZ R66, R2, R103, -R56 ;  /* 0x0000006702427223 */ /* 0x000fc20000010838 */
[----:B------:R-:W-:Y:S01]  /*9f40*/  FFMA.FTZ R81, R2, R85, -R56 ;  /* 0x0000005502517223 */ /* 0x000fe20000010838 */
[----:B0-----:R-:W-:-:S05]  /*9f50*/  FADD.FTZ R69, R8, R15 ;  /* 0x0000000f08457221 */ /* 0x001fca0000010000 */
[----:B------:R-:W0:Y:S01]  /*9f60*/  MUFU.EX2 R20, R20 ;  /* 0x0000001400147308 */ /* 0x000e220000000800 */
[----:B------:R-:W-:-:S01]  /*9f70*/  FFMA.FTZ R85, R2, R61, -R56 ;  /* 0x0000003d02557223 */ /* 0x000fc20000010838 */
[----:B------:R-:W-:Y:S01]  /*9f80*/  FFMA.FTZ R61, R2, R87, -R56 ;  /* 0x00000057023d7223 */ /* 0x000fe20000010838 */
[----:B------:R-:W-:-:S05]  /*9f90*/  SHF.R.U32.HI R82, RZ, 0x1f, R11 ;  /* 0x0000001fff527819 */ /* 0x000fca000001160b */
[----:B------:R-:W5:Y:S01]  /*9fa0*/  MUFU.EX2 R62, R62 ;  /* 0x0000003e003e7308 */ /* 0x000f620000000800 */
[----:B-1----:R-:W-:-:S01]  /*9fb0*/  FADD.FTZ R87, R58, R89 ;  /* 0x000000593a577221 */ /* 0x002fc20000010000 */
[----:B------:R-:W-:Y:S01]  /*9fc0*/  FFMA.FTZ R97, R2, R101, -R56 ;  /* 0x0000006502617223 */ /* 0x000fe20000010838 */
[----:B------:R-:W-:-:S01]  /*9fd0*/  FADD.FTZ R84, R10, R69 ;  /* 0x000000450a547221 */ /* 0x000fc20000010000 */
[----:B------:R-:W-:-:S04]  /*9fe0*/  LEA.HI.SX32 R11, R11, R82, 0x1a ;  /* 0x000000520b0b7211 */ /* 0x000fc800078fd2ff */
[----:B------:R-:W-:Y:S01]  /*9ff0*/  MUFU.EX2 R93, R93 ;  /* 0x0000005d005d7308 */ /* 0x000fe20000000800 */
[----:B--2---:R-:W-:-:S01]  /*a000*/  FADD.FTZ R82, R60, R87 ;  /* 0x000000573c527221 */ /* 0x004fc20000010000 */
[----:B------:R-:W-:Y:S01]  /*a010*/  FFMA.FTZ R64, R2, R105, -R56 ;  /* 0x0000006902407223 */ /* 0x000fe20000010838 */
[----:B---3--:R-:W-:-:S05]  /*a020*/  FADD.FTZ R101, R21, R84 ;  /* 0x0000005415657221 */ /* 0x008fca0000010000 */
[----:B------:R-:W1:Y:S01]  /*a030*/  MUFU.EX2 R14, R14 ;  /* 0x0000000e000e7308 */ /* 0x000e620000000800 */
[----:B------:R-:W-:-:S01]  /*a040*/  FFMA.FTZ R75, R2, R75, -R137 ;  /* 0x0000004b024b7223 */ /* 0x000fc20000010889 */
[----:B------:R-:W-:Y:S02]  /*a050*/  @!P0 VIADD R69, R12, 0x13240 ;  /* 0x000132400c458836 */ /* 0x000fe40000000000 */
[----:B----4-:R-:W-:-:S04]  /*a060*/  FADD.FTZ R87, R91, R82 ;  /* 0x000000525b577221 */ /* 0x010fc80000010000 */
[----:B------:R-:W2:Y:S01]  /*a070*/  MUFU.EX2 R66, R66 ;  /* 0x0000004200427308 */ /* 0x000ea20000000800 */
[----:B------:R-:W-:-:S01]  /*a080*/  FFMA.FTZ R73, R2, R73, -R56 ;  /* 0x0000004902497223 */ /* 0x000fc20000010838 */
[----:B0-----:R-:W-:-:S06]  /*a090*/  FADD.FTZ R84, R20, R101 ;  /* 0x0000006514547221 */ /* 0x001fcc0000010000 */
[----:B------:R-:W0:Y:S01]  /*a0a0*/  MUFU.EX2 R95, R95 ;  /* 0x0000005f005f7308 */ /* 0x000e220000000800 */
[----:B------:R-:W-:Y:S01]  /*a0b0*/  @!P0 PRMT R69, RZ, 0x654, R69 ;  /* 0x00000654ff458816 */ /* 0x000fe20000000045 */
[----:B-----5:R-:W-:-:S06]  /*a0c0*/  FADD.FTZ R82, R62, R87 ;  /* 0x000000573e527221 */ /* 0x020fcc0000010000 */
[----:B------:R-:W3:Y:S01]  /*a0d0*/  MUFU.EX2 R97, R97 ;  /* 0x0000006100617308 */ /* 0x000ee20000000800 */
[----:B------:R-:W-:-:S01]  /*a0e0*/  FFMA.FTZ R70, R2, R107, -R56 ;  /* 0x0000006b02467223 */ /* 0x000fc20000010838 */
[----:B------:R-:W-:Y:S01]  /*a0f0*/  FADD.FTZ R87, R13, R84 ;  /* 0x000000540d577221 */ /* 0x000fe20000010000 */
[----:B------:R-:W-:-:S01]  /*a100*/  FFMA.FTZ R79, R2, R79, -R137 ;  /* 0x0000004f024f7223 */ /* 0x000fc20000010889 */
[----:B------:R4:W-:Y:S04]  /*a110*/  @!P0 SYNCS.ARRIVE.TRANS64.RED.A1T0 RZ, [R69+URZ], RZ ;  /* 0x000000ff45ff89a7 */ /* 0x0009e8000810043f */
[----:B------:R-:W5:Y:S01]  /*a120*/  MUFU.EX2 R64, R64 ;  /* 0x0000004000407308 */ /* 0x000f620000000800 */
[----:B-1----:R-:W-:-:S01]  /*a130*/  FADD.FTZ R84, R14, R87 ;  /* 0x000000570e547221 */ /* 0x002fc20000010000 */
[----:B----4-:R-:W-:-:S06]  /*a140*/  FADD.FTZ R69, R93, R82 ;  /* 0x000000525d457221 */ /* 0x010fcc0000010000 */
[----:B------:R-:W1:Y:S01]  /*a150*/  MUFU.EX2 R75, R75 ;  /* 0x0000004b004b7308 */ /* 0x000e620000000800 */
[----:B--2---:R-:W-:-:S01]  /*a160*/  FADD.FTZ R86, R66, R69 ;  /* 0x0000004542567221 */ /* 0x004fc20000010000 */
[----:B------:R-:W-:-:S06]  /*a170*/  FFMA.FTZ R68, R2, R109, -R56 ;  /* 0x0000006d02447223 */ /* 0x000fcc0000010838 */
[----:B------:R-:W2:Y:S01]  /*a180*/  MUFU.EX2 R73, R73 ;  /* 0x0000004900497308 */ /* 0x000ea20000000800 */
[----:B0-----:R-:W-:-:S01]  /*a190*/  FADD.FTZ R69, R95, R84 ;  /* 0x000000545f457221 */ /* 0x001fc20000010000 */
[C---:B------:R-:W-:Y:S01]  /*a1a0*/  FFMA.FTZ R83, R2.reuse, R83, -R137 ;  /* 0x0000005302537223 */ /* 0x040fe20000010889 */
[----:B------:R-:W-:-:S05]  /*a1b0*/  FFMA.FTZ R84, R2, R49, -R56 ;  /* 0x0000003102547223 */ /* 0x000fca0000010838 */
[----:B------:R-:W0:Y:S01]  /*a1c0*/  MUFU.EX2 R70, R70 ;  /* 0x0000004600467308 */ /* 0x000e220000000800 */
[----:B---3--:R-:W-:-:S01]  /*a1d0*/  FADD.FTZ R49, R97, R86 ;  /* 0x0000005661317221 */ /* 0x008fc20000010000 */
[----:B------:R-:W-:-:S06]  /*a1e0*/  FADD.FTZ R88, R26, R69 ;  /* 0x000000451a587221 */ /* 0x000fcc0000010000 */
[----:B------:R-:W3:Y:S01]  /*a1f0*/  MUFU.EX2 R79, R79 ;  /* 0x0000004f004f7308 */ /* 0x000ee20000000800 */
[----:B------:R-:W-:-:S01]  /*a200*/  FFMA.FTZ R9, R2, R9, -R137 ;  /* 0x0000000902097223 */ /* 0x000fc20000010889 */
[----:B------:R-:W-:Y:S01]  /*a210*/  FFMA.FTZ R69, R2, R53, -R56 ;  /* 0x0000003502457223 */ /* 0x000fe20000010838 */
[----:B-----5:R-:W-:-:S05]  /*a220*/  FADD.FTZ R86, R64, R49 ;  /* 0x0000003140567221 */ /* 0x020fca0000010000 */
[----:B------:R-:W4:Y:S01]  /*a230*/  MUFU.EX2 R99, R99 ;  /* 0x0000006300637308 */ /* 0x000f220000000800 */
[----:B------:R-:W-:-:S01]  /*a240*/  FFMA.FTZ R74, R2, R111, -R56 ;  /* 0x0000006f024a7223 */ /* 0x000fc20000010838 */
[----:B-1----:R-:W-:Y:S01]  /*a250*/  FADD.FTZ R53, R75, R88 ;  /* 0x000000584b357221 */ /* 0x002fe20000010000 */
[----:B--2---:R-:W-:-:S05]  /*a260*/  FADD.FTZ R49, R73, R86 ;  /* 0x0000005649317221 */ /* 0x004fca0000010000 */
[----:B------:R-:W1:Y:S01]  /*a270*/  MUFU.EX2 R68, R68 ;  /* 0x0000004400447308 */ /* 0x000e620000000800 */
[----:B------:R-:W-:-:S07]  /*a280*/  FADD.FTZ R88, R30, R53 ;  /* 0x000000351e587221 */ /* 0x000fce0000010000 */
[----:B------:R-:W2:Y:S01]  /*a290*/  MUFU.EX2 R83, R83 ;  /* 0x0000005300537308 */ /* 0x000ea20000000800 */
[----:B0-----:R-:W-:-:S01]  /*a2a0*/  FADD.FTZ R86, R70, R49 ;  /* 0x0000003146567221 */ /* 0x001fc20000010000 */
[----:B------:R-:W-:-:S06]  /*a2b0*/  FFMA.FTZ R72, R2, R139, -R56 ;  /* 0x0000008b02487223 */ /* 0x000fcc0000010838 */
[----:B------:R-:W0:Y:S01]  /*a2c0*/  MUFU.EX2 R77, R77 ;  /* 0x0000004d004d7308 */ /* 0x000e220000000800 */
[----:B---3--:R-:W-:-:S01]  /*a2d0*/  FADD.FTZ R101, R79, R88 ;  /* 0x000000584f657221 */ /* 0x008fc20000010000 */
[----:B------:R-:W-:-:S06]  /*a2e0*/  FFMA.FTZ R59, R2, R59, -R137 ;  /* 0x0000003b023b7223 */ /* 0x000fcc0000010889 */
[----:B------:R-:W3:Y:S01]  /*a2f0*/  MUFU.EX2 R9, R9 ;  /* 0x0000000900097308 */ /* 0x000ee20000000800 */
[----:B----4-:R-:W-:-:S01]  /*a300*/  FADD.FTZ R87, R99, R86 ;  /* 0x0000005663577221 */ /* 0x010fc20000010000 */
[----:B------:R-:W-:-:S06]  /*a310*/  FFMA.FTZ R57, R2, R57, -R56 ;  /* 0x0000003902397223 */ /* 0x000fcc0000010838 */
[----:B------:R-:W4:Y:S01]  /*a320*/  MUFU.EX2 R74, R74 ;  /* 0x0000004a004a7308 */ /* 0x000f220000000800 */
[----:B------:R-:W-:-:S07]  /*a330*/  FADD.FTZ R88, R34, R101 ;  /* 0x0000006522587221 */ /* 0x000fce0000010000 */
[----:B------:R-:W5:Y:S01]  /*a340*/  MUFU.EX2 R38, R50 ;  /* 0x0000003200267308 */ /* 0x000f620000000800 */
[----:B-1----:R-:W-:-:S01]  /*a350*/  FADD.FTZ R86, R68, R87 ;  /* 0x0000005744567221 */ /* 0x002fc20000010000 */
[----:B------:R-:W-:-:S06]  /*a360*/  FFMA.FTZ R63, R2, R63, -R137 ;  /* 0x0000003f023f7223 */ /* 0x000fcc0000010889 */
[----:B------:R-:W1:Y:S01]  /*a370*/  MUFU.EX2 R81, R81 ;  /* 0x0000005100517308 */ /* 0x000e620000000800 */
[----:B------:R-:W-:-:S01]  /*a380*/  FFMA.FTZ R78, R2, R141, -R56 ;  /* 0x0000008d024e7223 */ /* 0x000fc20000010838 */
[----:B--2---:R-:W-:Y:S01]  /*a390*/  FADD.FTZ R88, R83, R88 ;  /* 0x0000005853587221 */ /* 0x004fe20000010000 */
[----:B0-----:R-:W-:-:S05]  /*a3a0*/  FADD.FTZ R87, R77, R86 ;  /* 0x000000564d577221 */ /* 0x001fca0000010000 */
[----:B------:R-:W0:Y:S01]  /*a3b0*/  MUFU.EX2 R72, R72 ;  /* 0x0000004800487308 */ /* 0x000e220000000800 */
[----:B---3--:R-:W-:-:S01]  /*a3c0*/  FADD.FTZ R101, R9, R88 ;  /* 0x0000005809657221 */ /* 0x008fc20000010000 */
[----:B------:R-:W-:-:S06]  /*a3d0*/  FFMA.FTZ R76, R2, R65, -R56 ;  /* 0x00000041024c7223 */ /* 0x000fcc0000010838 */
[----:B------:R-:W2:Y:S01]  /*a3e0*/  MUFU.EX2 R59, R59 ;  /* 0x0000003b003b7308 */ /* 0x000ea20000000800 */
[----:B------:R-:W-:-:S01]  /*a3f0*/  FFMA.FTZ R49, R2, R29, -R56 ;  /* 0x0000001d02317223 */ /* 0x000fc20000010838 */
[C-C-:B------:R-:W-:Y:S01]  /*a400*/  FFMA.FTZ R65, R2.reuse, R113, -R56.reuse ;  /* 0x0000007102417223 */ /* 0x140fe20000010838 */
[----:B------:R-:W-:-:S01]  /*a410*/  FFMA.FTZ R143, R2, R143, -R56 ;  /* 0x0000008f028f7223 */ /* 0x000fc20000010838 */
[----:B------:R-:W-:-:S04]  /*a420*/  FFMA.FTZ R41, R2, R41, -R56 ;  /* 0x0000002902297223 */ /* 0x000fc80000010838 */
[----:B------:R-:W3:Y:S01]  /*a430*/  MUFU.EX2 R57, R57 ;  /* 0x0000003900397308 */ /* 0x000ee20000000800 */
[----:B------:R-:W-:-:S01]  /*a440*/  FFMA.FTZ R115, R2, R115, -R56 ;  /* 0x0000007302737223 */ /* 0x000fc20000010838 */
[C-C-:B------:R-:W-:Y:S01]  /*a450*/  FFMA.FTZ R82, R2.reuse, R45, -R56.reuse ;  /* 0x0000002d02527223 */ /* 0x140fe20000010838 */
[----:B------:R-:W-:-:S01]  /*a460*/  FFMA.FTZ R145, R2, R145, -R56 ;  /* 0x0000009102917223 */ /* 0x000fc20000010838 */
[C-C-:B------:R-:W-:Y:S01]  /*a470*/  FFMA.FTZ R117, R2.reuse, R117, -R56.reuse ;  /* 0x0000007502757223 */ /* 0x140fe20000010838 */
[----:B------:R-:W-:-:S03]  /*a480*/  FFMA.FTZ R147, R2, R147, -R56 ;  /* 0x0000009302937223 */ /* 0x000fc60000010838 */
[----:B------:R-:W3:Y:S01]  /*a490*/  MUFU.EX2 R40, R40 ;  /* 0x0000002800287308 */ /* 0x000ee20000000800 */
[----:B------:R-:W-:-:S01]  /*a4a0*/  FFMA.FTZ R53, R2, R25, -R56 ;  /* 0x0000001902357223 */ /* 0x000fc20000010838 */
[C-C-:B------:R-:W-:Y:S01]  /*a4b0*/  FFMA.FTZ R119, R2.reuse, R119, -R56.reuse ;  /* 0x0000007702777223 */ /* 0x140fe20000010838 */
[----:B------:R-:W-:-:S01]  /*a4c0*/  FFMA.FTZ R29, R2, R149, -R56 ;  /* 0x00000095021d7223 */ /* 0x000fc20000010838 */
[C-C-:B------:R-:W-:Y:S01]  /*a4d0*/  FFMA.FTZ R33, R2.reuse, R33, -R56.reuse ;  /* 0x0000002102217223 */ /* 0x140fe20000010838 */
[----:B------:R-:W-:-:S01]  /*a4e0*/  FFMA.FTZ R121, R2, R121, -R56 ;  /* 0x0000007902797223 */ /* 0x000fc20000010838 */
[----:B------:R-:W-:Y:S01]  /*a4f0*/  FFMA.FTZ R37, R2, R37, -R56 ;  /* 0x0000002502257223 */ /* 0x000fe20000010838 */
[----:B----4-:R-:W-:-:S01]  /*a500*/  FADD.FTZ R56, R74, R87 ;  /* 0x000000574a387221 */ /* 0x010fc20000010000 */
[----:B------:R-:W-:Y:S01]  /*a510*/  MUFU.EX2 R63, R63 ;  /* 0x0000003f003f7308 */ /* 0x000fe20000000800 */
[----:B-----5:R-:W-:-:S01]  /*a520*/  FADD.FTZ R101, R38, R101 ;  /* 0x0000006526657221 */ /* 0x020fc20000010000 */
[----:B------:R-:W-:Y:S01]  /*a530*/  FFMA.FTZ R67, R2, R67, -R137 ;  /* 0x0000004302437223 */ /* 0x000fe20000010889 */
[----:B------:R-:W-:-:S05]  /*a540*/  F2FP.SATFINITE.E4M3.F32.PACK_AB_MERGE_C R153, R21, R10, RZ ;  /* 0x0000000a1599723e */ /* 0x000fca00048070ff */
[----:B------:R-:W4:Y:S01]  /*a550*/  MUFU.EX2 R78, R78 ;  /* 0x0000004e004e7308 */ /* 0x000f220000000800 */
[----:B-1----:R-:W-:-:S01]  /*a560*/  FADD.FTZ R21, R81, R56 ;  /* 0x0000003851157221 */ /* 0x002fc20000010000 */
[----:B------:R-:W-:Y:S01]  /*a570*/  FADD.FTZ R56, R42, R101 ;  /* 0x000000652a387221 */ /* 0x000fe20000010000 */
[----:B------:R-:W-:-:S05]  /*a580*/  F2FP.SATFINITE.E4M3.F32.PACK_AB_MERGE_C R155, R95, R14, RZ ;  /* 0x0000000e5f9b723e */ /* 0x000fca00048070ff */
[----:B------:R-:W1:Y:S01]  /*a590*/  MUFU.EX2 R85, R85 ;  /* 0x0000005500557308 */ /* 0x000e620000000800 */
[----:B0-----:R-:W-:-:S01]  /*a5a0*/  FADD.FTZ R14, R72, R21 ;  /* 0x00000015480e7221 */ /* 0x001fc20000010000 */
[----:B------:R-:W-:Y:S01]  /*a5b0*/  FFMA.FTZ R71, R2, R71, -R137 ;  /* 0x0000004702477223 */ /* 0x000fe20000010889 */
[----:B--2---:R-:W-:-:S05]  /*a5c0*/  FADD.FTZ R21, R59, R56 ;  /* 0x000000383b157221 */ /* 0x004fca0000010000 */
[----:B------:R-:W-:Y:S01]  /*a5d0*/  MUFU.EX2 R44, R44 ;  /* 0x0000002c002c7308 */ /* 0x000fe20000000800 */
[----:B------:R-:W-:Y:S01]  /*a5e0*/  F2FP.SATFINITE.E4M3.F32.PACK_AB_MERGE_C R151, R38, R9, RZ ;  /* 0x000000092697723e */ /* 0x000fe200048070ff */
[----:B---3--:R-:W-:Y:S01]  /*a5f0*/  FADD.FTZ R9, R57, R14 ;  /* 0x0000000e39097221 */ /* 0x008fe20000010000 */
[----:B------:R-:W-:-:S05]  /*a600*/  F2FP.SATFINITE.E4M3.F32.PACK_AB_MERGE_C R149, R79, R30, RZ ;  /* 0x0000001e4f95723e */ /* 0x000fca00048070ff */
[----:B------:R-:W0:Y:S01]  /*a610*/  MUFU.EX2 R61, R61 ;  /* 0x0000003d003d7308 */ /* 0x000e220000000800 */
[----:B------:R-:W-:-:S07]  /*a620*/  FADD.FTZ R30, R40, R21 ;  /* 0x00000015281e7221 */ /* 0x000fce0000010000 */
[----:B------:R-:W2:Y:S01]  /*a630*/  MUFU.EX2 R67, R67 ;  /* 0x0000004300437308 */ /* 0x000ea20000000800 */
[----:B----4-:R-:W-:-:S07]  /*a640*/  FADD.FTZ R14, R78, R9 ;  /* 0x000000094e0e7221 */ /* 0x010fce0000010000 */
[----:B------:R-:W3:Y:S01]  /*a650*/  MUFU.EX2 R76, R76 ;  /* 0x0000004c004c7308 */ /* 0x000ee20000000800 */
[----:B------:R-:W-:-:S07]  /*a660*/  FFMA.FTZ R43, R2, R43, -R137 ;  /* 0x0000002b022b7223 */ /* 0x000fce0000010889 */
[----:B------:R-:W4:Y:S01]  /*a670*/  MUFU.EX2 R24, R24 ;  /* 0x0000001800187308 */ /* 0x000f220000000800 */
[----:B-1----:R-:W-:-:S07]  /*a680*/  FADD.FTZ R14, R85, R14 ;  /* 0x0000000e550e7221 */ /* 0x002fce0000010000 */
[----:B------:R-:W-:Y:S01]  /*a690*/  MUFU.EX2 R71, R71 ;  /* 0x0000004700477308 */ /* 0x000fe20000000800 */
[----:B------:R-:W-:-:S07]  /*a6a0*/  FFMA.FTZ R32, R2, R123, -R137 ;  /* 0x0000007b02207223 */ /* 0x000fce0000010889 */
[----:B------:R-:W1:Y:S08]  /*a6b0*/  MUFU.EX2 R65, R65 ;  /* 0x0000004100417308 */ /* 0x000e700000000800 */
[----:B------:R5:W-:Y:S01]  /*a6c0*/  MUFU.EX2 R25, R145 ;  /* 0x0000009100197308 */ /* 0x000be20000000800 */
[----:B0-----:R-:W-:-:S01]  /*a6d0*/  FADD.FTZ R21, R61, R14 ;  /* 0x0000000e3d157221 */ /* 0x001fc20000010000 */
[C---:B-----5:R-:W-:Y:S01]  /*a6e0*/  F2FP.SATFINITE.E4M3.F32.PACK_AB_MERGE_C R145, R63.reuse, R40, RZ ;  /* 0x000000283f91723e */ /* 0x060fe200048070ff */
[----:B------:R-:W-:-:S05]  /*a6f0*/  FADD.FTZ R63, R63, R30 ;  /* 0x0000001e3f3f7221 */ /* 0x000fca0000010000 */
[----:B------:R-:W0:Y:S01]  /*a700*/  MUFU.EX2 R80, R80 ;  /* 0x0000005000507308 */ /* 0x000e220000000800 */
[----:B------:R-:W-:-:S07]  /*a710*/  FADD.FTZ R30, R44, R63 ;  /* 0x0000003f2c1e7221 */ /* 0x000fce0000010000 */
[----:B------:R-:W-:Y:S01]  /*a720*/  MUFU.EX2 R28, R28 ;  /* 0x0000001c001c7308 */ /* 0x000fe20000000800 */
[----:B------:R-:W-:-:S01]  /*a730*/  FFMA.FTZ R47, R2, R47, -R137 ;  /* 0x0000002f022f7223 */ /* 0x000fc20000010889 */
[----:B--2---:R-:W-:Y:S01]  /*a740*/  FADD.FTZ R63, R67, R30 ;  /* 0x0000001e433f7221 */ /* 0x004fe20000010000 */
[----:B------:R-:W-:-:S05]  /*a750*/  F2FP.SATFINITE.E4M3.F32.PACK_AB_MERGE_C R153, R15, R8, R153 ;  /* 0x000000080f99723e */ /* 0x000fca0004807099 */
[----:B------:R-:W2:Y:S01]  /*a760*/  MUFU.EX2 R12, R143 ;  /* 0x0000008f000c7308 */ /* 0x000ea20000000800 */
[----:B---3--:R-:W-:-:S01]  /*a770*/  FADD.FTZ R8, R76, R21 ;  /* 0x000000154c087221 */ /* 0x008fc20000010000 */
[----:B----4-:R-:W-:-:S06]  /*a780*/  FADD.FTZ R30, R24, R63 ;  /* 0x0000003f181e7221 */ /* 0x010fcc0000010000 */
[----:B------:R-:W3:Y:S01]  /*a790*/  MUFU.EX2 R43, R43 ;  /* 0x0000002b002b7308 */ /* 0x000ee20000000800 */
[----:B------:R-:W-:-:S01]  /*a7a0*/  FFMA.FTZ R36, R2, R125, -R137 ;  /* 0x0000007d02247223 */ /* 0x000fc20000010889 */
[----:B------:R-:W-:Y:S01]  /*a7b0*/  F2FP.SATFINITE.E4M3.F32.PACK_AB_MERGE_C R155, R13, R20, R155 ;  /* 0x000000140d9b723e */ /* 0x000fe2000480709b */
[----:B-1----:R-:W-:-:S05]  /*a7c0*/  FADD.FTZ R13, R65, R8 ;  /* 0x00000008410d7221 */ /* 0x002fca0000010000 */
[----:B------:R-:W1:Y:S01]  /*a7d0*/  MUFU.EX2 R32, R32 ;  /* 0x0000002000207308 */ /* 0x000e620000000800 */
[----:B------:R-:W-:-:S01]  /*a7e0*/  FFMA.FTZ R51, R2, R51, -R137 ;  /* 0x0000003302337223 */ /* 0x000fc20000010889 */
[----:B0-----:R-:W-:-:S06]  /*a7f0*/  FADD.FTZ R13, R80, R13 ;  /* 0x0000000d500d7221 */ /* 0x001fcc0000010000 */
[----:B------:R-:W-:Y:S01]  /*a800*/  MUFU.EX2 R47, R47 ;  /* 0x0000002f002f7308 */ /* 0x000fe20000000800 */
[----:B------:R-:W-:-:S01]  /*a810*/  FFMA.FTZ R46, R2, R127, -R137 ;  /* 0x0000007f022e7223 */ /* 0x000fc20000010889 */
[----:B------:R-:W-:-:S06]  /*a820*/  FFMA.FTZ R55, R2, R55, -R137 ;  /* 0x0000003702377223 */ /* 0x000fcc0000010889 */
[----:B------:R-:W0:Y:S08]  /*a830*/  MUFU.EX2 R41, R41 ;  /* 0x0000002900297308 */ /* 0x000e300000000800 */
[----:B------:R4:W-:Y:S01]  /*a840*/  MUFU.EX2 R9, R147 ;  /* 0x0000009300097308 */ /* 0x0009e20000000800 */
[----:B--2---:R-:W-:-:S01]  /*a850*/  FADD.FTZ R20, R12, R13 ;  /* 0x0000000d0c147221 */ /* 0x004fc20000010000 */
[C---:B----4-:R-:W-:Y:S01]  /*a860*/  F2FP.SATFINITE.E4M3.F32.PACK_AB_MERGE_C R147, R71.reuse, R24, RZ ;  /* 0x000000184793723e */ /* 0x050fe200048070ff */
[----:B------:R-:W-:-:S05]  /*a870*/  FADD.FTZ R71, R71, R30 ;  /* 0x0000001e47477221 */ /* 0x000fca0000010000 */
[----:B------:R-:W2:Y:S01]  /*a880*/  MUFU.EX2 R45, R115 ;  /* 0x00000073002d7308 */ /* 0x000ea20000000800 */
[----:B------:R-:W-:-:S07]  /*a890*/  FADD.FTZ R8, R28, R71 ;  /* 0x000000471c087221 */ /* 0x000fce0000010000 */
[----:B------:R-:W4:Y:S01]  /*a8a0*/  MUFU.EX2 R36, R36 ;  /* 0x0000002400247308 */ /* 0x000f220000000800 */
[----:B---3--:R-:W-:-:S07]  /*a8b0*/  FADD.FTZ R13, R43, R8 ;  /* 0x000000082b0d7221 */ /* 0x008fce0000010000 */
[----:B------:R-:W3:Y:S01]  /*a8c0*/  MUFU.EX2 R82, R82 ;  /* 0x0000005200527308 */ /* 0x000ee20000000800 */
[----:B-1----:R-:W-:-:S01]  /*a8d0*/  FADD.FTZ R24, R32, R13 ;  /* 0x0000000d20187221 */ /* 0x002fc20000010000 */
[----:B------:R-:W-:-:S06]  /*a8e0*/  FFMA.FTZ R48, R2, R129, -R137 ;  /* 0x0000008102307223 */ /* 0x000fcc0000010889 */
[----:B------:R-:W1:Y:S01]  /*a8f0*/  MUFU.EX2 R51, R51 ;  /* 0x0000003300337308 */ /* 0x000e620000000800 */
[----:B------:R-:W-:-:S01]  /*a900*/  FFMA.FTZ R50, R2, R131, -R137 ;  /* 0x0000008302327223 */ /* 0x000fc20000010889 */
[----:B------:R-:W-:Y:S01]  /*a910*/  FFMA.FTZ R31, R2, R31, -R137 ;  /* 0x0000001f021f7223 */ /* 0x000fe20000010889 */
[----:B0-----:R-:W-:-:S05]  /*a920*/  FADD.FTZ R20, R41, R20 ;  /* 0x0000001429147221 */ /* 0x001fca0000010000 */
[----:B------:R-:W-:Y:S01]  /*a930*/  MUFU.EX2 R46, R46 ;  /* 0x0000002e002e7308 */ /* 0x000fe20000000800 */
[C---:B------:R-:W-:Y:S01]  /*a940*/  F2FP.SATFINITE.E4M3.F32.PACK_AB_MERGE_C R141, R47.reuse, R32, RZ ;  /* 0x000000202f8d723e */ /* 0x040fe200048070ff */
[----:B------:R-:W-:-:S06]  /*a950*/  FADD.FTZ R47, R47, R24 ;  /* 0x000000182f2f7221 */ /* 0x000fcc0000010000 */
[----:B------:R-:W0:Y:S01]  /*a960*/  MUFU.EX2 R55, R55 ;  /* 0x0000003700377308 */ /* 0x000e220000000800 */
[----:B------:R-:W-:-:S01]  /*a970*/  FFMA.FTZ R27, R2, R27, -R137 ;  /* 0x0000001b021b7223 */ /* 0x000fc20000010889 */
[----:B--2---:R-:W-:-:S06]  /*a980*/  FADD.FTZ R13, R45, R20 ;  /* 0x000000142d0d7221 */ /* 0x004fcc0000010000 */
[----:B------:R-:W2:Y:S01]  /*a990*/  MUFU.EX2 R84, R84 ;  /* 0x0000005400547308 */ /* 0x000ea20000000800 */
[----:B----4-:R-:W-:-:S01]  /*a9a0*/  FADD.FTZ R20, R36, R47 ;  /* 0x0000002f24147221 */ /* 0x010fc20000010000 */
[C---:B---3--:R-:W-:Y:S01]  /*a9b0*/  F2FP.SATFINITE.E4M3.F32.PACK_AB_MERGE_C R45, R82.reuse, R45, RZ ;  /* 0x0000002d522d723e */ /* 0x048fe200048070ff */
[----:B------:R-:W-:-:S05]  /*a9c0*/  FADD.FTZ R82, R82, R13 ;  /* 0x0000000d52527221 */ /* 0x000fca0000010000 */
[----:B------:R-:W-:Y:S01]  /*a9d0*/  MUFU.EX2 R10, R117 ;  /* 0x00000075000a7308 */ /* 0x000fe20000000800 */
[----:B-1----:R-:W-:-:S07]  /*a9e0*/  FADD.FTZ R15, R51, R20 ;  /* 0x00000014330f7221 */ /* 0x002fce0000010000 */
[----:B------:R-:W1:Y:S08]  /*a9f0*/  MUFU.EX2 R69, R69 ;  /* 0x0000004500457308 */ /* 0x000e700000000800 */
[----:B------:R-:W-:Y:S08]  /*aa00*/  MUFU.EX2 R48, R48 ;  /* 0x0000003000307308 */ /* 0x000ff00000000800 */
[----:B------:R-:W-:Y:S08]  /*aa10*/  MUFU.EX2 R50, R50 ;  /* 0x0000003200327308 */ /* 0x000ff00000000800 */
[----:B------:R-:W3:Y:S01]  /*aa20*/  MUFU.EX2 R31, R31 ;  /* 0x0000001f001f7308 */ /* 0x000ee20000000800 */
[----:B0-----:R-:W-:Y:S01]  /*aa30*/  F2FP.SATFINITE.E4M3.F32.PACK_AB_MERGE_C R143, R55, R46, RZ ;  /* 0x0000002e378f723e */ /* 0x001fe200048070ff */
[----:B------:R-:W-:Y:S01]  /*aa40*/  FADD.FTZ R13, R25, R82 ;  /* 0x00000052190d7221 */ /* 0x000fe20000010000 */
[----:B------:R-:W-:-:S05]  /*aa50*/  FADD.FTZ R46, R46, R15 ;  /* 0x0000000f2e2e7221 */ /* 0x000fca0000010000 */
[----:B------:R-:W0:Y:S01]  /*aa60*/  MUFU.EX2 R27, R27 ;  /* 0x0000001b001b7308 */ /* 0x000e220000000800 */
[----:B------:R-:W-:-:S01]  /*aa70*/  FFMA.FTZ R54, R2, R135, -R137 ;  /* 0x0000008702367223 */ /* 0x000fc20000010889 */
[C-C-:B------:R-:W-:Y:S01]  /*aa80*/  FFMA.FTZ R39, R2.reuse, R39, -R137.reuse ;  /* 0x0000002702277223 */ /* 0x140fe20000010889 */
[----:B------:R-:W-:-:S01]  /*aa90*/  FFMA.FTZ R52, R2, R133, -R137 ;  /* 0x0000008502347223 */ /* 0x000fc20000010889 */
[----:B--2---:R-:W-:Y:S01]  /*aaa0*/  FADD.FTZ R13, R84, R13 ;  /* 0x0000000d540d7221 */ /* 0x004fe20000010000 */
[----:B------:R-:W-:-:S01]  /*aab0*/  FADD.FTZ R55, R55, R46 ;  /* 0x0000002e37377221 */ /* 0x000fc20000010000 */
[----:B------:R-:W-:Y:S01]  /*aac0*/  FFMA.FTZ R35, R2, R35, -R137 ;  /* 0x0000002302237223 */ /* 0x000fe20000010889 */
[----:B-1----:R-:W-:Y:S01]  /*aad0*/  F2FP.SATFINITE.E4M3.F32.PACK_AB_MERGE_C R15, R69, R10, RZ ;  /* 0x0000000a450f723e */ /* 0x002fe200048070ff */
[----:B------:R-:W-:Y:S01]  /*aae0*/  FADD.FTZ R24, R10, R13 ;  /* 0x0000000d0a187221 */ /* 0x000fe20000010000 */
[----:B------:R-:W-:Y:S01]  /*aaf0*/  MUFU.EX2 R54, R54 ;  /* 0x0000003600367308 */ /* 0x000fe20000000800 */
[----:B---3--:R-:W-:Y:S01]  /*ab00*/  F2FP.SATFINITE.E4M3.F32.PACK_AB_MERGE_C R137, R31, R50, RZ ;  /* 0x000000321f89723e */ /* 0x008fe200048070ff */
[----:B------:R-:W-:-:S06]  /*ab10*/  FADD.FTZ R10, R48, R55 ;  /* 0x00000037300a7221 */ /* 0x000fcc0000010000 */
[----:B------:R-:W1:Y:S01]  /*ab20*/  MUFU.EX2 R39, R39 ;  /* 0x0000002700277308 */ /* 0x000e620000000800 */
[C---:B0-----:R-:W-:Y:S01]  /*ab30*/  F2FP.SATFINITE.E4M3.F32.PACK_AB_MERGE_C R137, R27.reuse, R48, R137 ;  /* 0x000000301b89723e */ /* 0x041fe20004807089 */
[----:B------:R-:W-:-:S06]  /*ab40*/  FADD.FTZ R27, R27, R10 ;  /* 0x0000000a1b1b7221 */ /* 0x000fcc0000010000 */
[----:B------:R-:W0:Y:S01]  /*ab50*/  MUFU.EX2 R52, R52 ;  /* 0x0000003400347308 */ /* 0x000e220000000800 */
[----:B------:R-:W-:-:S07]  /*ab60*/  FADD.FTZ R50, R50, R27 ;  /* 0x0000001b32327221 */ /* 0x000fce0000010000 */
[----:B------:R-:W2:Y:S08]  /*ab70*/  MUFU.EX2 R35, R35 ;  /* 0x0000002300237308 */ /* 0x000eb00000000800 */
[----:B------:R-:W-:Y:S08]  /*ab80*/  MUFU.EX2 R121, R121 ;  /* 0x0000007900797308 */ /* 0x000ff00000000800 */
[----:B------:R-:W3:Y:S01]  /*ab90*/  MUFU.EX2 R10, R37 ;  /* 0x00000025000a7308 */ /* 0x000ee20000000800 */
[----:B------:R-:W-:-:S07]  /*aba0*/  FADD.FTZ R31, R31, R50 ;  /* 0x000000321f1f7221 */ /* 0x000fce0000010000 */
[----:B------:R-:W4:Y:S01]  /*abb0*/  MUFU.EX2 R14, R53 ;  /* 0x00000035000e7308 */ /* 0x000f220000000800 */
[----:B------:R-:W-:-:S07]  /*abc0*/  FADD.FTZ R24, R69, R24 ;  /* 0x0000001845187221 */ /* 0x000fce0000010000 */
[----:B------:R-:W-:Y:S01]  /*abd0*/  MUFU.EX2 R29, R29 ;  /* 0x0000001d001d7308 */ /* 0x000fe20000000800 */
[----:B------:R-:W-:-:S07]  /*abe0*/  F2FP.SATFINITE.E4M3.F32.PACK_AB_MERGE_C R140, R41, R12, R45 ;  /* 0x0000000c298c723e */ /* 0x000fce000480702d */
[----:B------:R-:W5:Y:S01]  /*abf0*/  MUFU.EX2 R20, R33 ;  /* 0x0000002100147308 */ /* 0x000f620000000800 */
[----:B-1----:R-:W-:-:S07]  /*ac00*/  F2FP.SATFINITE.E4M3.F32.PACK_AB_MERGE_C R21, R39, R54, RZ ;  /* 0x000000362715723e */ /* 0x002fce00048070ff */
[----:B------:R-:W1:Y:S01]  /*ac10*/  MUFU.EX2 R119, R119 ;  /* 0x0000007700777308 */ /* 0x000e620000000800 */
[----:B0-----:R-:W-:-:S01]  /*ac20*/  FADD.FTZ R12, R52, R31 ;  /* 0x0000001f340c7221 */ /* 0x001fc20000010000 */
[----:B------:R-:W-:-:S06]  /*ac30*/  FADD.FTZ R13, R9, R24 ;  /* 0x00000018090d7221 */ /* 0x000fcc0000010000 */
[----:B------:R-:W0:Y:S01]  /*ac40*/  MUFU.EX2 R8, R49 ;  /* 0x0000003100087308 */ /* 0x000e220000000800 */
[C---:B--2---:R-:W-:Y:S01]  /*ac50*/  F2FP.SATFINITE.E4M3.F32.PACK_AB_MERGE_C R139, R35.reuse, R52, R21 ;  /* 0x00000034238b723e */ /* 0x044fe20004807015 */
[----:B------:R-:W-:Y:S01]  /*ac60*/  FADD.FTZ R35, R35, R12 ;  /* 0x0000000c23237221 */ /* 0x000fe20000010000 */
[----:B---3--:R-:W-:Y:S01]  /*ac70*/  F2FP.SATFINITE.E4M3.F32.PACK_AB_MERGE_C R12, R10, R121, RZ ;  /* 0x000000790a0c723e */ /* 0x008fe200048070ff */
[----:B----4-:R-:W-:Y:S01]  /*ac80*/  FADD.FTZ R24, R14, R13 ;  /* 0x0000000d0e187221 */ /* 0x010fe20000010000 */
[----:B------:R-:W-:Y:S02]  /*ac90*/  VIMNMX R90, RZ, R11, !PT ;  /* 0x0000000bff5a7248 */ /* 0x000fe40007fe0100 */
[----:B-----5:R-:W-:Y:S01]  /*aca0*/  F2FP.SATFINITE.E4M3.F32.PACK_AB_MERGE_C R138, R20, R29, R12 ;  /* 0x0000001d148a723e */ /* 0x020fe2000480700c */
[----:B------:R-:W-:Y:S02]  /*acb0*/  VIADD R12, R104, 0xfffffffe ;  /* 0xfffffffe680c7836 */ /* 0x000fe40000000000 */
[----:B-1----:R-:W-:Y:S01]  /*acc0*/  FADD.FTZ R13, R119, R24 ;  /* 0x00000018770d7221 */ /* 0x002fe20000010000 */
[----:B------:R1:W-:Y:S02]  /*acd0*/  STL [R1+0xc], R90 ;  /* 0x00000c5a01007387 */ /* 0x0003e40000100800 */
[----:B------:R-:W-:-:S02]  /*ace0*/  ISETP.GE.AND P0, PT, R12, R90, PT ;  /* 0x0000005a0c00720c */ /* 0x000fc40003f06270 */
[C---:B0-----:R-:W-:Y:S01]  /*acf0*/  F2FP.SATFINITE.E4M3.F32.PACK_AB_MERGE_C R119, R8.reuse, R119, RZ ;  /* 0x000000770877723e */ /* 0x041fe200048070ff */
[----:B------:R-:W-:-:S04]  /*ad00*/  FADD.FTZ R8, R8, R13 ;  /* 0x0000000d08087221 */ /* 0x000fc80000010000 */
[----:B------:R-:W-:Y:S01]  /*ad10*/  FADD.FTZ R13, R29, R8 ;  /* 0x000000081d0d7221 */ /* 0x000fe20000010000 */
[----:B------:R-:W-:-:S03]  /*ad20*/  FADD.FTZ R54, R54, R35 ;  /* 0x0000002336367221 */ /* 0x000fc60000010000 */
[----:B------:R-:W-:Y:S01]  /*ad30*/  FADD.FTZ R8, R20, R13 ;  /* 0x0000000d14087221 */ /* 0x000fe20000010000 */
[----:B------:R-:W-:Y:S01]  /*ad40*/  F2FP.SATFINITE.E4M3.F32.PACK_AB_MERGE_C R60, R91, R60, RZ ;  /* 0x0000003c5b3c723e */ /* 0x000fe200048070ff */
[----:B------:R-:W-:Y:S01]  /*ad50*/  IMAD.MOV.U32 R55, RZ, RZ, RZ ;  /* 0x000000ffff377224 */ /* 0x000fe200078e00ff */
[----:B------:R-:W-:Y:S01]  /*ad60*/  F2FP.SATFINITE.E4M3.F32.PACK_AB_MERGE_C R66, R97, R66, RZ ;  /* 0x000000426142723e */ /* 0x000fe200048070ff */
[----:B------:R-:W-:Y:S01]  /*ad70*/  FADD.FTZ R121, R121, R8 ;  /* 0x0000000879797221 */ /* 0x000fe20000010000 */
[----:B------:R-:W-:Y:S01]  /*ad80*/  F2FP.SATFINITE.E4M3.F32.PACK_AB_MERGE_C R70, R99, R70, RZ ;  /* 0x000000466346723e */ /* 0x000fe200048070ff */
[----:B------:R-:W-:Y:S01]  /*ad90*/  BSSY B0, `(.L_x_12084) ;  /* 0x0000346000007945 */ /* 0x000fe20003800000 */
[----:B------:R-:W-:Y:S02]  /*ada0*/  F2FP.SATFINITE.E4M3.F32.PACK_AB_MERGE_C R74, R81, R74, RZ ;  /* 0x0000004a514a723e */ /* 0x000fe400048070ff */
[----:B------:R-:W-:Y:S02]  /*adb0*/  F2FP.SATFINITE.E4M3.F32.PACK_AB_MERGE_C R78, R85, R78, RZ ;  /* 0x0000004e554e723e */ /* 0x000fe400048070ff */
[----:B------:R-:W-:Y:S01]  /*adc0*/  F2FP.SATFINITE.E4M3.F32.PACK_AB_MERGE_C R65, R80, R65, RZ ;  /* 0x000000415041723e */ /* 0x000fe200048070ff */
        /* <DEDUP_REMOVED lines=46> */
[----:B------:R-:W-:Y:S01]  /*b0b0*/  IMAD.MOV.U32 R24, RZ, RZ, R55 ;  /* 0x000000ffff187224 */ /* 0x000fe200078e0037 */
[----:B-1----:R-:W-:Y:S06]  /*b0c0*/  @!P0 BRA `(.L_x_12085) ;  /* 0x0000003000488947 */ /* 0x002fec0003800000 */
        /* <DEDUP_REMOVED lines=21> */
.L_x_12097:
[----:B------:R-:W-:-:S04]  /*b220*/  ISETP.NE.AND P0, PT, R8, 0x1, PT ;  /* 0x000000010800780c */ /* 0x000fc80003f05270 */
[----:B------:R-:W-:-:S04]  /*b230*/  SEL R156, RZ, 0x1, P0 ;  /* 0x00000001ff9c7807 */ /* 0x000fc80000000000 */
[----:B------:R-:W-:Y:S01]  /*b240*/  LOP3.LUT R156, R9, R156, RZ, 0x3c, !PT ;  /* 0x0000009c099c7212 */ /* 0x000fe200078e3cff */
[----:B------:R-:W-:Y:S06]  /*b250*/  @!P1 BRA `(.L_x_12086) ;  /* 0x0000000000049947 */ /* 0x000fec0003800000 */
[----:B------:R-:W-:Y:S01]  /*b260*/  BPT.TRAP 0x1 ;  /* 0x000000040000795c */ /* 0x000fe20000300000 */
.L_x_12086:
        /* <DEDUP_REMOVED lines=8> */
.L_x_12087:
        /* <DEDUP_REMOVED lines=8> */
.L_x_12089:
[----:B------:R-:W-:Y:S05]  /*b370*/  BSYNC B2 ;  /* 0x0000000000027941 */ /* 0x000fea0003800000 */
.L_x_12088:
        /* <DEDUP_REMOVED lines=87> */
.L_x_12091:
[----:B------:R-:W-:Y:S01]  /*b8f0*/  SHF.L.U32 R0, R9, 0x1f, RZ ;  /* 0x0000001f09007819 */ /* 0x000fe200000006ff */
[----:B------:R-:W-:-:S04]  /*b900*/  IMAD R20, R8, 0x8, R16 ;  /* 0x0000000808147824 */ /* 0x000fc800078e0210 */
[----:B------:R0:W1:Y:S01]  /*b910*/  SYNCS.PHASECHK.TRANS64.TRYWAIT P0, [R20+URZ+0x13250], R0 ;  /* 0x01325000140075a7 */ /* 0x000062000800017f */
[----:B------:R-:W-:Y:S05]  /*b920*/  @!P1 BRA `(.L_x_12092) ;  /* 0x0000000000049947 */ /* 0x000fea0003800000 */
[----:B------:R-:W-:Y:S01]  /*b930*/  BPT.TRAP 0x1 ;  /* 0x000000040000795c */ /* 0x000fe20000300000 */
.L_x_12092:
[----:B------:R-:W-:Y:S04]  /*b940*/  BSSY B2, `(.L_x_12093) ;  /* 0x0000004000027945 */ /* 0x000fe80003800000 */
[----:B-1----:R-:W-:Y:S05]  /*b950*/  @P0 BRA `(.L_x_12094) ;  /* 0x0000000000080947 */ /* 0x002fea0003800000 */
[----:B------:R-:W1:Y:S02]  /*b960*/  SYNCS.PHASECHK.TRANS64.TRYWAIT P0, [R20+URZ+0x13250], R0 ;  /* 0x01325000140075a7 */ /* 0x000e64000800017f */
[----:B-1----:R-:W-:Y:S05]  /*b970*/  @!P0 BRA `(.L_x_12095) ;  /* 0x000000d000588947 */ /* 0x002fea0003800000 */
.L_x_12094:
[----:B------:R-:W-:Y:S05]  /*b980*/  BSYNC B2 ;  /* 0x0000000000027941 */ /* 0x000fea0003800000 */
.L_x_12093:
[----:B01----:R-:W-:Y:S01]  /*b990*/  VIADD R0, R16, 0x1000 ;  /* 0x0000100010007836 */ /* 0x003fe20000000000 */
[----:B------:R-:W2:Y:S04]  /*b9a0*/  LDL R3, [R1+0x44] ;  /* 0x0000440001037983 */ /* 0x000ea80000100800 */
[----:B------:R-:W-:-:S04]  /*b9b0*/  SHF.R.U32.HI R0, RZ, 0x4, R0 ;  /* 0x00000004ff007819 */ /* 0x000fc80000011600 */
[----:B------:R-:W-:-:S04]  /*b9c0*/  LOP3.LUT R0, R0, 0x3fff, RZ, 0xc0, !PT ;  /* 0x00003fff00007812 */ /* 0x000fc800078ec0ff */
[----:B------:R-:W-:Y:S01]  /*b9d0*/  LOP3.LUT R0, R0, 0x10000, RZ, 0xfc, !PT ;  /* 0x0001000000007812 */ /* 0x000fe200078efcff */
[----:B------:R-:W-:-:S04]  /*b9e0*/  IMAD.MOV.U32 R9, RZ, RZ, -0x3ffffff0 ;  /* 0xc0000010ff097424 */ /* 0x000fc800078e00ff */
[----:B------:R-:W-:Y:S01]  /*b9f0*/  IMAD R8, R8, 0x280, R0 ;  /* 0x0000028008087824 */ /* 0x000fe200078e0200 */
[----:B------:R-:W-:Y:S01]  /*ba00*/  R2UR UR7, R9 ;  /* 0x00000000090772ca */ /* 0x000fe200000e0000 */
[----:B------:R-:W-:Y:S01]  /*ba10*/  WARPGROUP.ARRIVE ;  /* 0x00000000000079c5 */ /* 0x000fe20000000000 */
[----:B------:R-:W3:Y:S02]  /*ba20*/  LDL R0, [R1+0x14] ;  /* 0x0000140001007983 */ /* 0x000ee40000100800 */
[----:B------:R-:W-:-:S13]  /*ba30*/  R2UR UR6, R8 ;  /* 0x00000000080672ca */ /* 0x000fda00000e0000 */
[----:B------:R-:W-:Y:S03]  /*ba40*/  QGMMA.64x64x32.F32.E4M3.E4M3 R24, R152, gdesc[UR4], R24, gsb0 ;  /* 0x00e0000498187df3 */ /* 0x000fe60008000818 */
[----:B------:R-:W-:Y:S02]  /*ba50*/  WARPGROUP.DEPBAR.LE gsb0, 0x0 ;  /* 0x00008000000079c5 */ /* 0x000fe40000010000 */
[----:B------:R-:W4:Y:S04]  /*ba60*/  LDL R153, [R1+0x28] ;  /* 0x0000280001997983 */ /* 0x000f280000100800 */
[----:B------:R-:W5:Y:S04]  /*ba70*/  LDL R154, [R1+0x1c] ;  /* 0x00001c00019a7983 */ /* 0x000f680000100800 */
[----:B------:R-:W2:Y:S01]  /*ba80*/  LDL R155, [R1+0x40] ;  /* 0x00004000019b7983 */ /* 0x000ea20000100800 */
[----:B------:R-:W-:Y:S01]  /*ba90*/  VIADD R14, R8, 0x80 ;  /* 0x00000080080e7836 */ /* 0x000fe20000000000 */
[----:B------:R-:W-:Y:S01]  /*baa0*/  WARPGROUP.ARRIVE ;  /* 0x00000000000079c5 */ /* 0x000fe20000000000 */
[----:B------:R-:W-:-:S03]  /*bab0*/  IMAD.MOV.U32 R15, RZ, RZ, -0x3ffffff0 ;  /* 0xc0000010ff0f7424 */ /* 0x000fc600078e00ff */
[----:B------:R-:W-:Y:S01]  /*bac0*/  R2UR UR6, R14 ;  /* 0x000000000e0672ca */ /* 0x000fe200000e0000 */
[----:B------:R-:W-:Y:S01]  /*bad0*/  VIADD R14, R8, 0x100 ;  /* 0x00000100080e7836 */ /* 0x000fe20000000000 */
[----:B------:R-:W-:Y:S01]  /*bae0*/  R2UR UR7, R15 ;  /* 0x000000000f0772ca */ /* 0x000fe200000e0000 */
[----:B------:R-:W-:-:S12]  /*baf0*/  IMAD.MOV.U32 R15, RZ, RZ, -0x3ffffff0 ;  /* 0xc0000010ff0f7424 */ /* 0x000fd800078e00ff */
        /* <DEDUP_REMOVED lines=11> */
[----:B------:R-:W-:Y:S02]  /*bbb0*/  WARPGROUP.DEPBAR.LE gsb0, 0x0 ;  /* 0x00008000000079c5 */ /* 0x000fe40000010000 */
[----:B------:R-:W-:-:S10]  /*bbc0*/  WARPGROUP.ARRIVE ;  /* 0x00000000000079c5 */ /* 0x000fd40000000000 */
[----:B------:R-:W-:Y:S01]  /*bbd0*/  QGMMA.64x64x32.F32.E4M3.E4M3 R24, R140, gdesc[UR4], R24, gsb0 ;  /* 0x00e000048c187df3 */ /* 0x000fe20008000818 */
[----:B------:R-:W-:Y:S01]  /*bbe0*/  R2UR UR6, R8 ;  /* 0x00000000080672ca */ /* 0x000fe200000e0000 */
[----:B---3--:R-:W-:-:S04]  /*bbf0*/  IMAD R0, R0, 0xc0, RZ ;  /* 0x000000c000007824 */ /* 0x008fc800078e02ff */
[----:B------:R-:W-:Y:S01]  /*bc00*/  IMAD R0, R12, -0xa0, R0 ;  /* 0xffffff600c007824 */ /* 0x000fe200078e0200 */
[----:B------:R-:W-:Y:S02]  /*bc10*/  WARPGROUP.DEPBAR.LE gsb0, 0x0 ;  /* 0x00008000000079c5 */ /* 0x000fe40000010000 */
[----:B------:R-:W-:Y:S02]  /*bc20*/  WARPGROUP.ARRIVE ;  /* 0x00000000000079c5 */ /* 0x000fe40000000000 */
[----:B----4-:R-:W-:-:S05]  /*bc30*/  IADD3 R0, R0, 0x1, R153 ;  /* 0x0000000100007810 */ /* 0x010fca0007ffe099 */
[----:B-----5:R-:W-:-:S04]  /*bc40*/  IMAD.IADD R0, R0, 0x1, -R154 ;  /* 0x0000000100007824 */ /* 0x020fc800078e0a9a */
[----:B--2---:R-:W-:Y:S02]  /*bc50*/  IMAD R0, R155, -0x2, R0 ;  /* 0xfffffffe9b007824 */ /* 0x004fe400078e0200 */
[----:B------:R-:W0:Y:S02]  /*bc60*/  S2R R155, SR_TID.X ;  /* 0x00000000009b7919 */ /* 0x000e240000002100 */
        /* <DEDUP_REMOVED lines=123> */
[C---:B------:R-:W-:Y:S02]  /*c420*/  ISETP.GT.AND P6, PT, R0.reuse, 0x1, PT ;  /* 0x000000010000780c */ /* 0x040fe40003fc4270 */
[C---:B------:R-:W-:Y:S01]  /*c430*/  ISETP.GT.AND P5, PT, R0.reuse, 0x8, PT ;  /* 0x000000080000780c */ /* 0x040fe20003fa4270 */
[----:B------:R-:W1:Y:S01]  /*c440*/  SHFL.BFLY PT, R9, R3, 0x2, 0x1f ;  /* 0x0c401f0003097f89 */ /* 0x000e6200000e0000 */
[----:B------:R-:W-:Y:S02]  /*c450*/  FSEL R123, R123, -INF , P6 ;  /* 0xff8000007b7b7808 */ /* 0x000fe40003000000 */
[----:B------:R-:W-:Y:S02]  /*c460*/  ISETP.GT.AND P2, PT, R0, 0x9, PT ;  /* 0x000000090000780c */ /* 0x000fe40003f44270 */
[----:B------:R-:W-:-:S02]  /*c470*/  FSEL R126, R126, -INF , P5 ;  /* 0xff8000007e7e7808 */ /* 0x000fc40002800000 */
[----:B------:R-:W-:Y:S02]  /*c480*/  ISETP.GT.AND P4, PT, R0, 0x10, PT ;  /* 0x000000100000780c */ /* 0x000fe40003f84270 */
[----:B------:R-:W-:Y:S02]  /*c490*/  FSEL R127, R127, -INF , P2 ;  /* 0xff8000007f7f7808 */ /* 0x000fe40001000000 */
[----:B------:R-:W-:Y:S02]  /*c4a0*/  FSEL R130, R130, -INF , P4 ;  /* 0xff80000082827808 */ /* 0x000fe40002000000 */
[C---:B------:R-:W-:Y:S02]  /*c4b0*/  ISETP.GT.AND P6, PT, R0.reuse, 0x18, PT ;  /* 0x000000180000780c */ /* 0x040fe40003fc4270 */
[----:B------:R-:W-:Y:S02]  /*c4c0*/  ISETP.GT.AND P5, PT, R0, 0x19, PT ;  /* 0x000000190000780c */ /* 0x000fe40003fa4270 */
[----:B------:R-:W-:-:S02]  /*c4d0*/  FSEL R134, R134, -INF , P6 ;  /* 0xff80000086867808 */ /* 0x000fc40003000000 */
[----:B------:R-:W-:Y:S02]  /*c4e0*/  FSEL R135, R135, -INF , P5 ;  /* 0xff80000087877808 */ /* 0x000fe40002800000 */
[C---:B------:R-:W-:Y:S02]  /*c4f0*/  ISETP.GT.AND P6, PT, R0.reuse, 0x21, PT ;  /* 0x000000210000780c */ /* 0x040fe40003fc4270 */
[C---:B------:R-:W-:Y:S02]  /*c500*/  ISETP.GT.AND P5, PT, R0.reuse, 0x28, PT ;  /* 0x000000280000780c */ /* 0x040fe40003fa4270 */
[----:B-1----:R-:W-:Y:S02]  /*c510*/  FMNMX.FTZ R3, R3, R9, !PT ;  /* 0x0000000903037209 */ /* 0x002fe40007810000 */
[----:B------:R-:W-:Y:S02]  /*c520*/  FSEL R107, R107, -INF , P6 ;  /* 0xff8000006b6b7808 */ /* 0x000fe40003000000 */
[C---:B------:R-:W-:Y:S01]  /*c530*/  ISETP.GT.AND P2, PT, R0.reuse, 0x29, PT ;  /* 0x000000290000780c */ /* 0x040fe20003f44270 */
[----:B------:R-:W1:Y:S01]  /*c540*/  SHFL.BFLY PT, R9, R3, 0x1, 0x1f ;  /* 0x0c201f0003097f89 */ /* 0x000e6200000e0000 */
[----:B------:R-:W-:-:S02]  /*c550*/  ISETP.GT.AND P4, PT, R0, 0x30, PT ;  /* 0x000000300000780c */ /* 0x000fc40003f84270 */
[----:B------:R-:W-:Y:S02]  /*c560*/  FSEL R111, R111, -INF , P2 ;  /* 0xff8000006f6f7808 */ /* 0x000fe40001000000 */
[----:B------:R-:W-:Y:S02]  /*c570*/  FSEL R114, R114, -INF , P4 ;  /* 0xff80000072727808 */ /* 0x000fe40002000000 */
[C---:B------:R-:W-:Y:S02]  /*c580*/  ISETP.GT.AND P6, PT, R0.reuse, 0x38, PT ;  /* 0x000000380000780c */ /* 0x040fe40003fc4270 */
[----:B------:R-:W-:Y:S02]  /*c590*/  ISETP.GT.AND P2, PT, R0, 0x49, PT ;  /* 0x000000490000780c */ /* 0x000fe40003f44270 */
[----:B------:R-:W-:Y:S02]  /*c5a0*/  FSEL R118, R118, -INF , P6 ;  /* 0xff80000076767808 */ /* 0x000fe40003000000 */
[----:B------:R-:W-:-:S02]  /*c5b0*/  ISETP.GT.AND P6, PT, R0, 0x41, PT ;  /* 0x000000410000780c */ /* 0x000fc40003fc4270 */
[----:B------:R-:W-:Y:S02]  /*c5c0*/  ISETP.GT.AND P4, PT, R0, 0x50, PT ;  /* 0x000000500000780c */ /* 0x000fe40003f84270 */
[----:B------:R-:W-:Y:S02]  /*c5d0*/  FSEL R91, R91, -INF , P6 ;  /* 0xff8000005b5b7808 */ /* 0x000fe40003000000 */
[----:B------:R-:W-:Y:S02]  /*c5e0*/  FSEL R95, R95, -INF , P2 ;  /* 0xff8000005f5f7808 */ /* 0x000fe40001000000 */
[----:B------:R-:W-:Y:S02]  /*c5f0*/  FSEL R98, R98, -INF , P4 ;  /* 0xff80000062627808 */ /* 0x000fe40002000000 */
[----:B------:R-:W-:Y:S02]  /*c600*/  ISETP.GT.AND P6, PT, R0, 0x58, PT ;  /* 0x000000580000780c */ /* 0x000fe40003fc4270 */
[----:B-1----:R-:W-:-:S02]  /*c610*/  FMNMX.FTZ R3, R3, R9, !PT ;  /* 0x0000000903037209 */ /* 0x002fc40007810000 */
[----:B------:R-:W-:Y:S02]  /*c620*/  FSEL R102, R102, -INF , P6 ;  /* 0xff80000066667808 */ /* 0x000fe40003000000 */
[----:B------:R-:W-:Y:S01]  /*c630*/  FSETP.NEU.FTZ.AND P0, PT, R3, -INF , PT ;  /* 0xff8000000300780b */ /* 0x000fe20003f1d000 */
[----:B------:R-:W-:-:S01]  /*c640*/  FFMA.FTZ R9, R2, R3, -8 ;  /* 0xc100000002097423 */ /* 0x000fc20000010003 */
[C---:B------:R-:W-:Y:S02]  /*c650*/  ISETP.GT.AND P6, PT, R0.reuse, 0x61, PT ;  /* 0x000000610000780c */ /* 0x040fe40003fc4270 */
[----:B------:R-:W-:Y:S02]  /*c660*/  ISETP.GT.AND P2, PT, R0, 0x69, PT ;  /* 0x000000690000780c */ /* 0x000fe40003f44270 */
[----:B------:R-:W-:Y:S02]  /*c670*/  FSEL R9, R9, RZ, P0 ;  /* 0x000000ff09097208 */ /* 0x000fe40000000000 */
[----:B------:R-:W-:-:S02]  /*c680*/  FSEL R75, R75, -INF , P6 ;  /* 0xff8000004b4b7808 */ /* 0x000fc40003000000 */
[----:B------:R-:W-:Y:S01]  /*c690*/  ISETP.GT.AND P4, PT, R0, 0x70, PT ;  /* 0x000000700000780c */ /* 0x000fe20003f84270 */
[----:B------:R-:W-:-:S01]  /*c6a0*/  FFMA.FTZ R15, R2, R121, -R9 ;  /* 0x00000079020f7223 */ /* 0x000fc20000010809 */
[C-C-:B------:R-:W-:Y:S01]  /*c6b0*/  FFMA.FTZ R121, R2.reuse, R125, -R9.reuse ;  /* 0x0000007d02797223 */ /* 0x140fe20000010809 */
[----:B------:R-:W-:-:S01]  /*c6c0*/  FFMA.FTZ R125, R2, R129, -R9 ;  /* 0x00000081027d7223 */ /* 0x000fc20000010809 */
[--C-:B------:R-:W-:Y:S01]  /*c6d0*/  FFMA.FTZ R14, R2, R120, -R9.reuse ;  /* 0x00000078020e7223 */ /* 0x100fe20000010809 */
[----:B------:R-:W-:Y:S01]  /*c6e0*/  FSEL R129, R122, -INF , P3 ;  /* 0xff8000007a817808 */ /* 0x000fe20001800000 */
[C-C-:B------:R-:W-:Y:S01]  /*c6f0*/  FFMA.FTZ R120, R2.reuse, R124, -R9.reuse ;  /* 0x0000007c02787223 */ /* 0x140fe20000010809 */
[----:B------:R-:W-:-:S01]  /*c700*/  FFMA.FTZ R124, R2, R128, -R9 ;  /* 0x00000080027c7223 */ /* 0x000fc20000010809 */
[C-C-:B------:R-:W-:Y:S01]  /*c710*/  FFMA.FTZ R128, R2.reuse, R132, -R9.reuse ;  /* 0x0000008402807223 */ /* 0x140fe20000010809 */
[----:B------:R-:W-:Y:S01]  /*c720*/  FMNMX.FTZ R132, R129, R10, !PT ;  /* 0x0000000a81847209 */ /* 0x000fe20007810000 */
[--C-:B------:R-:W-:Y:S01]  /*c730*/  FFMA.FTZ R133, R2, R133, -R9.reuse ;  /* 0x0000008502857223 */ /* 0x100fe20000010809 */
[----:B------:R-:W-:Y:S01]  /*c740*/  ISETP.GT.AND P3, PT, R0, 0x11, PT ;  /* 0x000000110000780c */ /* 0x000fe20003f64270 */
[C-C-:B------:R-:W-:Y:S01]  /*c750*/  FFMA.FTZ R104, R2.reuse, R104, -R9.reuse ;  /* 0x0000006802687223 */ /* 0x140fe20000010809 */
[----:B------:R-:W-:Y:S01]  /*c760*/  FMNMX.FTZ R132, R123, R132, !PT ;  /* 0x000000847b847209 */ /* 0x000fe20007810000 */
[----:B------:R1:W-:Y:S01]  /*c770*/  MUFU.EX2 R122, R133 ;  /* 0x00000085007a7308 */ /* 0x0003e20000000800 */
        /* <DEDUP_REMOVED lines=8> */
[----:B-1----:R-:W-:-:S01]  /*c800*/  FFMA.FTZ R133, R2, R109, -R9 ;  /* 0x0000006d02857223 */ /* 0x002fc20000010809 */
[----:B------:R-:W-:Y:S01]  /*c810*/  FSEL R109, R106, -INF , P3 ;  /* 0xff8000006a6d7808 */ /* 0x000fe20001800000 */
[----:B------:R-:W-:-:S01]  /*c820*/  FFMA.FTZ R117, R2, R117, -R9 ;  /* 0x0000007502757223 */ /* 0x000fc20000010809 */
[----:B------:R-:W-:Y:S01]  /*c830*/  FMNMX.FTZ R132, R130, R132, !PT ;  /* 0x0000008482847209 */ /* 0x000fe20007810000 */
[----:B------:R1:W-:Y:S01]  /*c840*/  MUFU.EX2 R106, R133 ;  /* 0x00000085006a7308 */ /* 0x0003e20000000800 */
[----:B------:R-:W-:Y:S01]  /*c850*/  ISETP.GT.AND P3, PT, R0, 0x31, PT ;  /* 0x000000310000780c */ /* 0x000fe20003f64270 */
[C-C-:B------:R-:W-:Y:S01]  /*c860*/  FFMA.FTZ R88, R2.reuse, R88, -R9.reuse ;  /* 0x0000005802587223 */ /* 0x140fe20000010809 */
[----:B------:R-:W-:Y:S01]  /*c870*/  FMNMX.FTZ R132, R131, R132, !PT ;  /* 0x0000008483847209 */ /* 0x000fe20007810000 */
[C-C-:B------:R-:W-:Y:S01]  /*c880*/  FFMA.FTZ R89, R2.reuse, R89, -R9.reuse ;  /* 0x0000005902597223 */ /* 0x140fe20000010809 */
[----:B------:R-:W-:Y:S01]  /*c890*/  FSEL R115, R115, -INF , P3 ;  /* 0xff80000073737808 */ /* 0x000fe20001800000 */
[--C-:B------:R-:W-:Y:S01]  /*c8a0*/  FFMA.FTZ R92, R2, R92, -R9.reuse ;  /* 0x0000005c025c7223 */ /* 0x100fe20000010809 */
        /* <DEDUP_REMOVED lines=12> */
[C-C-:B------:R-:W-:Y:S01]  /*c970*/  FFMA.FTZ R73, R2.reuse, R73, -R9.reuse ;  /* 0x0000004902497223 */ /* 0x140fe20000010809 */
[----:B------:R-:W-:Y:S01]  /*c980*/  FMNMX.FTZ R132, R107, R132, !PT ;  /* 0x000000846b847209 */ /* 0x000fe20007810000 */
[--C-:B------:R-:W-:Y:S01]  /*c990*/  FFMA.FTZ R77, R2, R77, -R9.reuse ;  /* 0x0000004d024d7223 */ /* 0x100fe20000010809 */
[----:B------:R-:W-:Y:S01]  /*c9a0*/  ISETP.GT.AND P3, PT, R0, 0x40, PT ;  /* 0x000000400000780c */ /* 0x000fe20003f64270 */
[--C-:B-1----:R-:W-:Y:S01]  /*c9b0*/  FFMA.FTZ R133, R2, R96, -R9.reuse ;  /* 0x0000006002857223 */ /* 0x102fe20000010809 */
[----:B------:R-:W-:Y:S01]  /*c9c0*/  FMNMX.FTZ R132, R112, R132, !PT ;  /* 0x0000008470847209 */ /* 0x000fe20007810000 */
[--C-:B------:R-:W-:Y:S01]  /*c9d0*/  FFMA.FTZ R80, R2, R80, -R9.reuse ;  /* 0x0000005002507223 */ /* 0x100fe20000010809 */
        /* <DEDUP_REMOVED lines=21> */
[----:B------:R-:W-:Y:S01]  /*cb30*/  FFMA.FTZ R69, R2, R69, -R9 ;  /* 0x0000004502457223 */ /* 0x000fe20000010809 */
        /* <DEDUP_REMOVED lines=11> */
[----:B------:R-:W-:Y:S01]  /*cbf0*/  MUFU.EX2 R120, R120 ;  /* 0x0000007800787308 */ /* 0x000fe20000000800 */
[----:B------:R-:W-:Y:S02]  /*cc00*/  FSEL R96, R78, -INF , P5 ;  /* 0xff8000004e607808 */ /* 0x000fe40002800000 */
[----:B------:R-:W-:Y:S02]  /*cc10*/  FMNMX.FTZ R132, R99, R132, !PT ;  /* 0x0000008463847209 */ /* 0x000fe40007810000 */
[----:B------:R-:W-:Y:S02]  /*cc20*/  FSEL R79, R79, -INF , P2 ;  /* 0xff8000004f4f7808 */ /* 0x000fe40001000000 */
[----:B------:R-:W-:Y:S01]  /*cc30*/  FMNMX.FTZ R132, R102, R132, !PT ;  /* 0x0000008466847209 */ /* 0x000fe20007810000 */
[----:B------:R1:W-:Y:S01]  /*cc40*/  MUFU.EX2 R78, R133 ;  /* 0x00000085004e7308 */ /* 0x0003e20000000800 */
[----:B------:R-:W-:-:S02]  /*cc50*/  ISETP.GT.AND P3, PT, R0, 0x71, PT ;  /* 0x000000710000780c */ /* 0x000fc40003f64270 */
[----:B------:R-:W-:Y:S02]  /*cc60*/  FMNMX.FTZ R132, R103, R132, !PT ;  /* 0x0000008467847209 */ /* 0x000fe40007810000 */
[----:B------:R-:W-:Y:S02]  /*cc70*/  FSEL R82, R82, -INF , P4 ;  /* 0xff80000052527808 */ /* 0x000fe40002000000 */
[----:B------:R-:W-:Y:S01]  /*cc80*/  FMNMX.FTZ R132, R74, R132, !PT ;  /* 0x000000844a847209 */ /* 0x000fe20007810000 */
[----:B------:R-:W-:Y:S01]  /*cc90*/  MUFU.EX2 R121, R121 ;  /* 0x0000007900797308 */ /* 0x000fe20000000800 */
[----:B------:R-:W-:Y:S01]  /*cca0*/  ISETP.GT.AND P6, PT, R0, 0x78, PT ;  /* 0x000000780000780c */ /* 0x000fe20003fc4270 */
[----:B-1----:R-:W-:Y:S01]  /*ccb0*/  FFMA.FTZ R133, R2, R97, -R9 ;  /* 0x0000006102857223 */ /* 0x002fe20000010809 */
        /* <DEDUP_REMOVED lines=9> */
[----:B------:R-:W-:-:S02]  /*cd50*/  FSEL R87, R87, -INF , P5 ;  /* 0xff80000057577808 */ /* 0x000fc40002800000 */
[----:B------:R-:W-:Y:S02]  /*cd60*/  FMNMX.FTZ R132, R83, R132, !PT ;  /* 0x0000008453847209 */ /* 0x000fe40007810000 */
[C---:B------:R-:W-:Y:S02]  /*cd70*/  ISETP.GT.AND P3, PT, R0.reuse, 0x80, PT ;  /* 0x000000800000780c */ /* 0x040fe40003f64270 */
        /* <DEDUP_REMOVED lines=24> */
[----:B------:R-:W-:Y:S01]  /*cf00*/  ISETP.GT.AND P5, PT, R0, 0x99, PT ;  /* 0x000000990000780c */ /* 0x000fe20003fa4270 */
[----:B------:R-:W-:Y:S01]  /*cf10*/  FFMA.FTZ R0, R2, R76, -R9 ;  /* 0x0000004c02007223 */ /* 0x000fe20000010809 */
[----:B------:R-:W-:Y:S01]  /*cf20*/  FSEL R76, R70, -INF , P6 ;  /* 0xff800000464c7808 */ /* 0x000fe20003000000 */
[----:B------:R-:W-:Y:S01]  /*cf30*/  MUFU.EX2 R113, R113 ;  /* 0x0000007100717308 */ /* 0x000fe20000000800 */
[----:B------:R-:W-:-:S02]  /*cf40*/  FMNMX.FTZ R132, R67, R132, !PT ;  /* 0x0000008443847209 */ /* 0x000fc40007810000 */
[----:B------:R-:W-:Y:S02]  /*cf50*/  FSEL R71, R71, -INF , P5 ;  /* 0xff80000047477808 */ /* 0x000fe40002800000 */
[----:B0-----:R-:W-:-:S03]  /*cf60*/  LOP3.LUT R144, R155, 0x7f, RZ, 0xc0, !PT ;  /* 0x0000007f9b907812 */ /* 0x001fc600078ec0ff */
[----:B------:R0:W-:Y:S08]  /*cf70*/  MUFU.EX2 R70, R0 ;  /* 0x0000000000467308 */ /* 0x0001f00000000800 */
[----:B------:R-:W-:Y:S01]  /*cf80*/  MUFU.EX2 R116, R116 ;  /* 0x0000007400747308 */ /* 0x000fe20000000800 */
[----:B0-----:R-:W-:-:S04]  /*cf90*/  FMNMX.FTZ R0, R76, R132, !PT ;  /* 0x000000844c007209 */ /* 0x001fc80007810000 */
[----:B------:R-:W-:-:S03]  /*cfa0*/  FMNMX.FTZ R0, R71, R0, !PT ;  /* 0x0000000047007209 */ /* 0x000fc60007810000 */
[----:B------:R-:W-:Y:S02]  /*cfb0*/  MUFU.EX2 R117, R117 ;  /* 0x0000007500757308 */ /* 0x000fe40000000800 */
[----:B------:R-:W0:Y:S06]  /*cfc0*/  SHFL.BFLY PT, R132, R0, 0x2, 0x1f ;  /* 0x0c401f0000847f89 */ /* 0x000e2c00000e0000 */
        /* <DEDUP_REMOVED lines=18> */
[----:B------:R-:W-:Y:S01]  /*d0f0*/  ISETP.NE.AND P0, PT, R144, RZ, PT ;  /* 0x000000ff9000720c */ /* 0x000fe20003f05270 */
[----:B------:R-:W-:-:S02]  /*d100*/  FADD.FTZ R9, -R9, R10 ;  /* 0x0000000a09097221 */ /* 0x000fc40000010100 */
[----:B------:R-:W-:-:S01]  /*d110*/  FFMA.FTZ R129, R2, R129, -R133 ;  /* 0x0000008102817223 */ /* 0x000fc20000010885 */
[C-C-:B------:R-:W-:Y:S01]  /*d120*/  FFMA.FTZ R123, R2.reuse, R123, -R133.reuse ;  /* 0x0000007b027b7223 */ /* 0x140fe20000010885 */
        /* <DEDUP_REMOVED lines=27> */
[----:B------:R-:W-:Y:S01]  /*d2e0*/  FFMA.FTZ R99, R2, R99, -R133 ;  /* 0x0000006302637223 */ /* 0x000fe20000010885 */
[----:B-1----:R-:W-:-:S02]  /*d2f0*/  IMAD.MOV.U32 R9, RZ, RZ, -0x3ffffff0 ;  /* 0xc0000010ff097424 */ /* 0x002fc400078e00ff */
[----:B------:R-:W-:Y:S01]  /*d300*/  FFMA.FTZ R8, R2, R102, -R133 ;  /* 0x0000006602087223 */ /* 0x000fe20000010885 */
[----:B------:R-:W-:-:S01]  /*d310*/  FADD.FTZ R157, R121, R157 ;  /* 0x0000009d799d7221 */ /* 0x000fc20000010000 */
[C-C-:B------:R-:W-:Y:S01]  /*d320*/  FFMA.FTZ R74, R2.reuse, R74, -R133.reuse ;  /* 0x0000004a024a7223 */ /* 0x140fe20000010885 */
[----:B------:R-:W-:-:S01]  /*d330*/  FFMA.FTZ R75, R2, R75, -R133 ;  /* 0x0000004b024b7223 */ /* 0x000fc20000010885 */
[----:B------:R-:W1:Y:S01]  /*d340*/  MUFU.EX2 R126, R126 ;  /* 0x0000007e007e7308 */ /* 0x000e620000000800 */
[----:B--2---:R-:W-:-:S01]  /*d350*/  FFMA.FTZ R21, R10, R21, R129 ;  /* 0x000000150a157223 */ /* 0x004fc20000010081 */
[----:B------:R-:W-:Y:S01]  /*d360*/  FADD.FTZ R157, R124, R157 ;  /* 0x0000009d7c9d7221 */ /* 0x000fe20000010000 */
[----:B------:R-:W-:Y:S01]  /*d370*/  R2UR UR7, R9 ;  /* 0x00000000090772ca */ /* 0x000fe200000e0000 */
[C-C-:B------:R-:W-:Y:S01]  /*d380*/  FFMA.FTZ R9, R2.reuse, R103, -R133.reuse ;  /* 0x0000006702097223 */ /* 0x140fe20000010885 */
[----:B------:R-:W-:-:S01]  /*d390*/  FFMA.FTZ R96, R2, R96, -R133 ;  /* 0x0000006002607223 */ /* 0x000fc20000010885 */
[----:B------:R-:W-:Y:S01]  /*d3a0*/  FADD.FTZ R157, R125, R157 ;  /* 0x0000009d7d9d7221 */ /* 0x000fe20000010000 */
        /* <DEDUP_REMOVED lines=12> */
[----:B------:R-:W-:Y:S01]  /*d470*/  QGMMA.64x64x32.F32.E4M3.E4M3 R24, R136, gdesc[UR4], R24, gsb0 ;  /* 0x00e0000488187df3 */ /* 0x000fe20008000818 */
[----:B------:R-:W-:-:S01]  /*d480*/  FFMA.FTZ R58, R2, R58, -R133 ;  /* 0x0000003a023a7223 */ /* 0x000fc20000010885 */
[----:B------:R-:W-:Y:S01]  /*d490*/  FFMA.FTZ R59, R2, R59, -R133 ;  /* 0x0000003b023b7223 */ /* 0x000fe20000010885 */
[----:B------:R-:W-:-:S01]  /*d4a0*/  FADD.FTZ R157, R105, R157 ;  /* 0x0000009d699d7221 */ /* 0x000fc20000010000 */
[----:B------:R-:W-:Y:S01]  /*d4b0*/  FFMA.FTZ R62, R2, R62, -R133 ;  /* 0x0000003e023e7223 */ /* 0x000fe20000010885 */
        /* <DEDUP_REMOVED lines=12> */
[----:B------:R-:W-:-:S02]  /*d580*/  @!P0 VIADD R13, R13, 0x13240 ;  /* 0x000132400d0d8836 */ /* 0x000fc40000000000 */
[----:B------:R-:W-:-:S02]  /*d590*/  FADD.FTZ R157, R113, R157 ;  /* 0x0000009d719d7221 */ /* 0x000fc40000010000 */
[----:B------:R-:W0:Y:S01]  /*d5a0*/  MUFU.EX2 R134, R134 ;  /* 0x0000008600867308 */ /* 0x000e220000000800 */
[----:B-1----:R-:W-:-:S01]  /*d5b0*/  FADD.FTZ R21, R131, R21 ;  /* 0x0000001583157221 */ /* 0x002fc20000010000 */
[----:B------:R-:W-:Y:S01]  /*d5c0*/  FADD.FTZ R157, R116, R157 ;  /* 0x0000009d749d7221 */ /* 0x000fe20000010000 */
[----:B------:R-:W-:-:S03]  /*d5d0*/  @!P0 PRMT R13, RZ, 0x654, R13 ;  /* 0x00000654ff0d8816 */ /* 0x000fc6000000000d */
        /* <DEDUP_REMOVED lines=26> */
[----:B------:R-:W-:Y:S02]  /*d780*/  WARPGROUP.DEPBAR.LE gsb0, 0x0 ;  /* 0x00008000000079c5 */ /* 0x000fe40000010000 */
[----:B------:R2:W-:Y:S04]  /*d790*/  @!P0 SYNCS.ARRIVE.TRANS64.RED.A1T0 RZ, [R13+URZ], RZ ;  /* 0x000000ff0dff89a7 */ /* 0x0005e8000810043f */
[----:B------:R-:W3:Y:S01]  /*d7a0*/  MUFU.EX2 R119, R119 ;  /* 0x0000007700777308 */ /* 0x000ee20000000800 */
[----:B0-----:R-:W-:-:S07]  /*d7b0*/  FADD.FTZ R21, R115, R21 ;  /* 0x0000001573157221 */ /* 0x001fce0000010000 */
[----:B------:R-:W0:Y:S01]  /*d7c0*/  MUFU.EX2 R90, R90 ;  /* 0x0000005a005a7308 */ /* 0x000e220000000800 */
[----:B-1----:R-:W-:-:S07]  /*d7d0*/  FADD.FTZ R21, R118, R21 ;  /* 0x0000001576157221 */ /* 0x002fce0000010000 */
[----:B------:R-:W1:Y:S01]  /*d7e0*/  MUFU.EX2 R91, R91 ;  /* 0x0000005b005b7308 */ /* 0x000e620000000800 */
[----:B---3--:R-:W-:-:S07]  /*d7f0*/  FADD.FTZ R21, R119, R21 ;  /* 0x0000001577157221 */ /* 0x008fce0000010000 */
        /* <DEDUP_REMOVED lines=69> */
[----:B-1----:R-:W-:-:S01]  /*dc50*/  FADD.FTZ R21, R76, R21 ;  /* 0x000000154c157221 */ /* 0x002fc20000010000 */
[----:B---3--:R-:W-:-:S03]  /*dc60*/  FADD.FTZ R157, R69, R157 ;  /* 0x0000009d459d7221 */ /* 0x008fc60000010000 */
[----:B0-----:R-:W-:Y:S01]  /*dc70*/  FADD.FTZ R21, R71, R21 ;  /* 0x0000001547157221 */ /* 0x001fe20000010000 */
[----:B--2---:R-:W-:Y:S06]  /*dc80*/  @!P1 BRA `(.L_x_12096) ;  /* 0x0000000000049947 */ /* 0x004fec0003800000 */
[----:B------:R-:W-:Y:S01]  /*dc90*/  BPT.TRAP 0x1 ;  /* 0x000000040000795c */ /* 0x000fe20000300000 */
.L_x_12096:
        /* <DEDUP_REMOVED lines=82> */
[----:B------:R-:W-:-:S12]  /*e1c0*/  VIADD R12, R12, 0xffffffff ;  /* 0xffffffff0c0c7836 */ /* 0x000fd80000000000 */
[----:B0-----:R-:W-:Y:S05]  /*e1d0*/  @P0 BRA `(.L_x_12097) ;  /* 0xffffffd000100947 */ /* 0x001fea000383ffff */
[----:B------:R-:W-:Y:S05]  /*e1e0*/  BSYNC B1 ;  /* 0x0000000000017941 */ /* 0x000fea0003800000 */
.L_x_12085:
[----:B------:R-:W-:Y:S05]  /*e1f0*/  BSYNC B0 ;  /* 0x0000000000007941 */ /* 0x000fea0003800000 */
.L_x_12084:
[----:B------:R-:W-:Y:S01]  /*e200*/  ISETP.GE.AND P0, PT, R12, RZ, PT ;  /* 0x000000ff0c00720c */ /* 0x000fe20003f06270 */
[----:B------:R-:W-:-:S12]  /*e210*/  BSSY B0, `(.L_x_12098) ;  /* 0x0000250000007945 */ /* 0x000fd80003800000 */
[----:B------:R-:W-:Y:S05]  /*e220*/  @!P0 BRA `(.L_x_12099) ;  /* 0x0000002400388947 */ /* 0x000fea0003800000 */
[----:B------:R-:W-:Y:S02]  /*e230*/  IMAD.MOV.U32 R11, RZ, RZ, R0 ;  /* 0x000000ffff0b7224 */ /* 0x000fe400078e0000 */
[----:B------:R-:W-:Y:S02]  /*e240*/  IMAD.MOV.U32 R10, RZ, RZ, R3 ;  /* 0x000000ffff0a7224 */ /* 0x000fe400078e0003 */
[----:B------:R-:W-:Y:S02]  /*e250*/  IMAD.MOV.U32 R9, RZ, RZ, R156 ;  /* 0x000000ffff097224 */ /* 0x000fe400078e009c */
[----:B------:R-:W-:-:S07]  /*e260*/  IMAD.MOV.U32 R8, RZ, RZ, R22 ;  /* 0x000000ffff087224 */ /* 0x000fce00078e0016 */
.L_x_12111:
[----:B------:R-:W-:-:S05]  /*e270*/  VIADD R20, R8, 0x1 ;  /* 0x0000000108147836 */ /* 0x000fca0000000000 */
[----:B------:R-:W-:-:S04]  /*e280*/  ISETP.NE.AND P0, PT, R20, 0x2, PT ;  /* 0x000000021400780c */ /* 0x000fc80003f05270 */
[----:B------:R-:W-:Y:S02]  /*e290*/  SEL R20, R20, RZ, P0 ;  /* 0x000000ff14147207 */ /* 0x000fe40000000000 */
[----:B------:R-:W-:-:S03]  /*e2a0*/  SEL R156, RZ, 0x1, P0 ;  /* 0x00000001ff9c7807 */ /* 0x000fc60000000000 */
[----:B------:R-:W-:Y:S01]  /*e2b0*/  IMAD.MOV.U32 R22, RZ, RZ, R20 ;  /* 0x000000ffff167224 */ /* 0x000fe200078e0014 */
[----:B------:R-:W-:Y:S01]  /*e2c0*/  LOP3.LUT R156, R9, R156, RZ, 0x3c, !PT ;  /* 0x0000009c099c7212 */ /* 0x000fe200078e3cff */
[----:B0-----:R-:W-:Y:S06]  /*e2d0*/  @!P1 BRA `(.L_x_12100) ;  /* 0x0000000000049947 */ /* 0x001fec0003800000 */
[----:B------:R-:W-:Y:S01]  /*e2e0*/  BPT.TRAP 0x1 ;  /* 0x000000040000795c */ /* 0x000fe20000300000 */
.L_x_12100:
[----:B------:R-:W-:Y:S01]  /*e2f0*/  IMAD R3, R22, 0x8, R16 ;  /* 0x0000000816037824 */ /* 0x000fe200078e0210 */
[----:B------:R-:W-:-:S04]  /*e300*/  SHF.L.U32 R14, R156, 0x1f, RZ ;  /* 0x0000001f9c0e7819 */ /* 0x000fc800000006ff */
[----:B------:R0:W1:Y:S01]  /*e310*/  SYNCS.PHASECHK.TRANS64.TRYWAIT P0, [R3+URZ+0x13230], R14 ;  /* 0x0132300e030075a7 */ /* 0x000062000800017f */
[----:B------:R-:W-:Y:S05]  /*e320*/  @!P1 BRA `(.L_x_12101) ;  /* 0x0000000000049947 */ /* 0x000fea0003800000 */
[----:B------:R-:W-:Y:S01]  /*e330*/  BPT.TRAP 0x1 ;  /* 0x000000040000795c */ /* 0x000fe20000300000 */
.L_x_12101:
        /* <DEDUP_REMOVED lines=8> */
.L_x_12103:
[----:B------:R-:W-:Y:S05]  /*e3c0*/  BSYNC B1 ;  /* 0x0000000000017941 */ /* 0x000fea0003800000 */
.L_x_12102:
        /* <DEDUP_REMOVED lines=87> */
.L_x_12105:
[----:B------:R-:W-:Y:S01]  /*e940*/  SHF.L.U32 R0, R9, 0x1f, RZ ;  /* 0x0000001f09007819 */ /* 0x000fe200000006ff */
[----:B------:R-:W-:-:S04]  /*e950*/  IMAD R13, R8, 0x8, R16 ;  /* 0x00000008080d7824 */ /* 0x000fc800078e0210 */
[----:B------:R0:W1:Y:S01]  /*e960*/  SYNCS.PHASECHK.TRANS64.TRYWAIT P0, [R13+URZ+0x13250], R0 ;  /* 0x013250000d0075a7 */ /* 0x000062000800017f */
[----:B------:R-:W-:Y:S05]  /*e970*/  @!P1 BRA `(.L_x_12106) ;  /* 0x0000000000049947 */ /* 0x000fea0003800000 */
[----:B------:R-:W-:Y:S01]  /*e980*/  BPT.TRAP 0x1 ;  /* 0x000000040000795c */ /* 0x000fe20000300000 */
.L_x_12106:
[----:B------:R-:W-:Y:S04]  /*e990*/  BSSY B1, `(.L_x_12107) ;  /* 0x0000004000017945 */ /* 0x000fe80003800000 */
[----:B-1----:R-:W-:Y:S05]  /*e9a0*/  @P0 BRA `(.L_x_12108) ;  /* 0x0000000000080947 */ /* 0x002fea0003800000 */
[----:B------:R-:W1:Y:S02]  /*e9b0*/  SYNCS.PHASECHK.TRANS64.TRYWAIT P0, [R13+URZ+0x13250], R0 ;  /* 0x013250000d0075a7 */ /* 0x000e64000800017f */
[----:B-1----:R-:W-:Y:S05]  /*e9c0*/  @!P0 BRA `(.L_x_12109) ;  /* 0x000000a0006c8947 */ /* 0x002fea0003800000 */
.L_x_12108:
[----:B------:R-:W-:Y:S05]  /*e9d0*/  BSYNC B1 ;  /* 0x0000000000017941 */ /* 0x000fea0003800000 */
.L_x_12107:
[----:B01----:R-:W-:Y:S01]  /*e9e0*/  VIADD R0, R16, 0x1000 ;  /* 0x0000100010007836 */ /* 0x003fe20000000000 */
[----:B------:R-:W-:Y:S01]  /*e9f0*/  WARPGROUP.ARRIVE ;  /* 0x00000000000079c5 */ /* 0x000fe20000000000 */
[----:B------:R-:W-:Y:S02]  /*ea00*/  IMAD.MOV.U32 R9, RZ, RZ, -0x3ffffff0 ;  /* 0xc0000010ff097424 */ /* 0x000fe400078e00ff */
        /* <DEDUP_REMOVED lines=16> */
[----:B------:R-:W-:Y:S01]  /*eb10*/  QGMMA.64x64x32.F32.E4M3.E4M3 R24, R152, gdesc[UR4], R24, gsb0 ;  /* 0x00e0000498187df3 */ /* 0x000fe20008000818 */
        /* <DEDUP_REMOVED lines=45> */
[----:B------:R-:W-:Y:S01]  /*edf0*/  R2UR UR6, R14 ;  /* 0x000000000e0672ca */ /* 0x000fe200000e0000 */
[----:B------:R-:W-:Y:S01]  /*ee00*/  VIADD R14, R8, 0x100 ;  /* 0x00000100080e7836 */ /* 0x000fe20000000000 */
[----:B------:R-:W-:Y:S02]  /*ee10*/  FMNMX.FTZ R0, R74, R0, !PT ;  /* 0x000000004a007209 */ /* 0x000fe40007810000 */
        /* <DEDUP_REMOVED lines=33> */
[----:B------:R-:W1:Y:S01]  /*f030*/  SHFL.BFLY PT, R14, R9, 0x2, 0x1f ;  /* 0x0c401f00090e7f89 */ /* 0x000e6200000e0000 */
[----:B------:R-:W-:Y:S01]  /*f040*/  R2UR UR7, R15 ;  /* 0x000000000f0772ca */ /* 0x000fe200000e0000 */
[----:B------:R-:W-:Y:S01]  /*f050*/  IMAD.MOV.U32 R15, RZ, RZ, -0x3ffffff0 ;  /* 0xc0000010ff0f7424 */ /* 0x000fe200078e00ff */
[----:B0-----:R-:W-:Y:S01]  /*f060*/  LOP3.LUT R155, R155, 0x7f, RZ, 0xc0, !PT ;  /* 0x0000007f9b9b7812 */ /* 0x001fe200078ec0ff */
[----:B------:R-:W0:Y:S03]  /*f070*/  SHFL.BFLY PT, R3, R0, 0x2, 0x1f ;  /* 0x0c401f0000037f89 */ /* 0x000e2600000e0000 */
[----:B------:R-:W-:-:S13]  /*f080*/  ISETP.NE.AND P0, PT, R155, RZ, PT ;  /* 0x000000ff9b00720c */ /* 0x000fda0003f05270 */
[----:B------:R-:W-:Y:S01]  /*f090*/  @!P0 IMAD R20, R20, 0x8, R16 ;  /* 0x0000000814148824 */ /* 0x000fe200078e0210 */
[----:B-1----:R-:W-:Y:S01]  /*f0a0*/  FMNMX.FTZ R9, R9, R14, !PT ;  /* 0x0000000e09097209 */ /* 0x002fe20007810000 */
[----:B------:R-:W-:Y:S02]  /*f0b0*/  VIADD R14, R8, 0x180 ;  /* 0x00000180080e7836 */ /* 0x000fe40000000000 */
[----:B------:R-:W-:Y:S01]  /*f0c0*/  @!P0 VIADD R20, R20, 0x13240 ;  /* 0x0001324014148836 */ /* 0x000fe20000000000 */
[----:B0-----:R-:W-:Y:S01]  /*f0d0*/  FMNMX.FTZ R0, R0, R3, !PT ;  /* 0x0000000300007209 */ /* 0x001fe20007810000 */
[----:B------:R-:W-:Y:S02]  /*f0e0*/  WARPGROUP.DEPBAR.LE gsb0, 0x0 ;  /* 0x00008000000079c5 */ /* 0x000fe40000010000 */
[----:B------:R-:W-:Y:S01]  /*f0f0*/  WARPGROUP.ARRIVE ;  /* 0x00000000000079c5 */ /* 0x000fe20000000000 */
[----:B------:R-:W0:Y:S01]  /*f100*/  SHFL.BFLY PT, R3, R9, 0x1, 0x1f ;  /* 0x0c201f0009037f89 */ /* 0x000e2200000e0000 */
[----:B------:R-:W-:-:S04]  /*f110*/  @!P0 PRMT R20, RZ, 0x654, R20 ;  /* 0x00000654ff148816 */ /* 0x000fc80000000014 */
[----:B------:R-:W-:Y:S01]  /*f120*/  QGMMA.64x64x32.F32.E4M3.E4M3 R24, R144, gdesc[UR4], R24, gsb0 ;  /* 0x00e0000490187df3 */ /* 0x000fe20008000818 */
[----:B------:R-:W-:Y:S02]  /*f130*/  R2UR UR6, R14 ;  /* 0x000000000e0672ca */ /* 0x000fe400000e0000 */
[----:B------:R-:W1:Y:S01]  /*f140*/  SHFL.BFLY PT, R14, R0, 0x1, 0x1f ;  /* 0x0c201f00000e7f89 */ /* 0x000e6200000e0000 */
[----:B------:R-:W-:Y:S02]  /*f150*/  R2UR UR7, R15 ;  /* 0x000000000f0772ca */ /* 0x000fe400000e0000 */
[----:B0-----:R-:W-:-:S05]  /*f160*/  FMNMX.FTZ R3, R9, R3, !PT ;  /* 0x0000000309037209 */ /* 0x001fca0007810000 */
[----:B------:R-:W-:Y:S01]  /*f170*/  FADD.FTZ R10, -R3, R10 ;  /* 0x0000000a030a7221 */ /* 0x000fe20000010100 */
[----:B-1----:R-:W-:-:S03]  /*f180*/  FMNMX.FTZ R0, R0, R14, !PT ;  /* 0x0000000e00007209 */ /* 0x002fc60007810000 */
[----:B------:R-:W-:Y:S02]  /*f190*/  FMUL.FTZ R10, R2, R10 ;  /* 0x0000000a020a7220 */ /* 0x000fe40000410000 */
[----:B------:R-:W-:-:S01]  /*f1a0*/  FADD.FTZ R9, -R0, R11 ;  /* 0x0000000b00097221 */ /* 0x000fc20000010100 */
[----:B------:R-:W-:-:S03]  /*f1b0*/  FFMA.FTZ R11, R2, R3, -8 ;  /* 0xc1000000020b7423 */ /* 0x000fc60000010003 */
        /* <DEDUP_REMOVED lines=42> */
[----:B------:R-:W-:Y:S01]  /*f460*/  FFMA.FTZ R69, R2, R0, -8 ;  /* 0xc100000002457423 */ /* 0x000fe20000010000 */
[----:B------:R-:W-:Y:S01]  /*f470*/  MUFU.EX2 R9, R9 ;  /* 0x0000000900097308 */ /* 0x000fe20000000800 */
[----:B------:R-:W-:-:S02]  /*f480*/  WARPGROUP.DEPBAR.LE gsb0, 0x0 ;  /* 0x00008000000079c5 */ /* 0x000fc40000010000 */
        /* <DEDUP_REMOVED lines=9> */
[----:B------:R-:W-:Y:S01]  /*f520*/  WARPGROUP.ARRIVE ;  /* 0x00000000000079c5 */ /* 0x000fe20000000000 */
[----:B------:R-:W-:-:S01]  /*f530*/  FFMA.FTZ R106, R2, R106, -R69 ;  /* 0x0000006a026a7223 */ /* 0x000fc20000010845 */
[C-C-:B------:R-:W-:Y:S01]  /*f540*/  FFMA.FTZ R107, R2.reuse, R107, -R69.reuse ;  /* 0x0000006b026b7223 */ /* 0x140fe20000010845 */
[----:B------:R-:W-:-:S01]  /*f550*/  FFMA.FTZ R110, R2, R110, -R69 ;  /* 0x0000006e026e7223 */ /* 0x000fc20000010845 */
[----:B------:R-:W1:Y:S01]  /*f560*/  MUFU.EX2 R122, R122 ;  /* 0x0000007a007a7308 */ /* 0x000e620000000800 */
[----:B------:R-:W-:-:S01]  /*f570*/  FFMA.FTZ R111, R2, R111, -R69 ;  /* 0x0000006f026f7223 */ /* 0x000fc20000010845 */
[----:B------:R-:W-:Y:S01]  /*f580*/  QGMMA.64x64x32.F32.E4M3.E4M3 R24, R140, gdesc[UR4], R24, gsb0 ;  /* 0x00e000048c187df3 */ /* 0x000fe20008000818 */
        /* <DEDUP_REMOVED lines=11> */
[----:B------:R-:W-:-:S02]  /*f640*/  VIADD R56, R8, 0x200 ;  /* 0x0000020008387836 */ /* 0x000fc40000000000 */
[----:B------:R-:W-:-:S01]  /*f650*/  FFMA.FTZ R8, R2, R99, -R69 ;  /* 0x0000006302087223 */ /* 0x000fc20000010845 */
[----:B------:R-:W0:Y:S01]  /*f660*/  MUFU.EX2 R123, R123 ;  /* 0x0000007b007b7308 */ /* 0x000e220000000800 */
[----:B-1----:R-:W-:-:S01]  /*f670*/  FFMA.FTZ R21, R9, R21, R122 ;  /* 0x0000001509157223 */ /* 0x002fc2000001007a */
[----:B------:R-:W-:Y:S01]  /*f680*/  IMAD.MOV.U32 R57, RZ, RZ, -0x3ffffff0 ;  /* 0xc0000010ff397424 */ /* 0x000fe200078e00ff */
[----:B------:R-:W-:Y:S01]  /*f690*/  R2UR UR6, R56 ;  /* 0x00000000380672ca */ /* 0x000fe200000e0000 */
[C-C-:B------:R-:W-:Y:S01]  /*f6a0*/  FFMA.FTZ R56, R2.reuse, R102, -R69.reuse ;  /* 0x0000006602387223 */ /* 0x140fe20000010845 */
[----:B------:R-:W-:-:S01]  /*f6b0*/  FFMA.FTZ R74, R2, R74, -R69 ;  /* 0x0000004a024a7223 */ /* 0x000fc20000010845 */
[----:B------:R-:W-:Y:S01]  /*f6c0*/  FFMA.FTZ R75, R2, R75, -R69 ;  /* 0x0000004b024b7223 */ /* 0x000fe20000010845 */
        /* <DEDUP_REMOVED lines=21> */
[----:B------:R-:W-:-:S04]  /*f820*/  FFMA.FTZ R69, R2, R71, -R69 ;  /* 0x0000004702457223 */ /* 0x000fc80000010845 */
        /* <DEDUP_REMOVED lines=14> */
[----:B------:R-:W-:Y:S06]  /*f910*/  QGMMA.64x64x32.F32.E4M3.E4M3 R24, R136, gdesc[UR4], R24, gsb0 ;  /* 0x00e0000488187df3 */ /* 0x000fec0008000818 */
        /* <DEDUP_REMOVED lines=135> */
[----:B---3--:R-:W-:-:S01]  /*10190*/  FADD.FTZ R21, R70, R21 ;  /* 0x0000001546157221 */ /* 0x008fc20000010000 */
[----:B0-----:R-:W-:-:S03]  /*101a0*/  FADD.FTZ R157, R11, R157 ;  /* 0x0000009d0b9d7221 */ /* 0x001fc60000010000 */
[----:B-1----:R-:W-:Y:S01]  /*101b0*/  FADD.FTZ R21, R69, R21 ;  /* 0x0000001545157221 */ /* 0x002fe20000010000 */
[----:B--2---:R-:W-:Y:S06]  /*101c0*/  @!P1 BRA `(.L_x_12110) ;  /* 0x0000000000049947 */ /* 0x004fec0003800000 */
[----:B------:R-:W-:Y:S01]  /*101d0*/  BPT.TRAP 0x1 ;  /* 0x000000040000795c */ /* 0x000fe20000300000 */
.L_x_12110:
[----:B------:R-:W2:Y:S01]  /*101e0*/  LDL R20, [R1+0x24] ;  /* 0x0000240001147983 */ /* 0x000ea20000100800 */
[----:B------:R-:W-:Y:S01]  /*101f0*/  ISETP.GT.AND P0, PT, R12, RZ, PT ;  /* 0x000000ff0c00720c */ /* 0x000fe20003f04270 */
        /* <DEDUP_REMOVED lines=78> */
[----:B--2---:R-:W-:-:S04]  /*106e0*/  PRMT R13, R20, 0x654, R13 ;  /* 0x00000654140d7816 */ /* 0x004fc8000000000d */
[----:B------:R0:W-:Y:S01]  /*106f0*/  SYNCS.ARRIVE.TRANS64.RED.A1T0 RZ, [R13+URZ], RZ ;  /* 0x000000ff0dff79a7 */ /* 0x0001e2000810043f */
[----:B------:R-:W-:Y:S05]  /*10700*/  @P0 BRA `(.L_x_12111) ;  /* 0xffffffd800d80947 */ /* 0x000fea000383ffff */
.L_x_12099:
[----:B------:R-:W-:Y:S05]  /*10710*/  BSYNC B0 ;  /* 0x0000000000007941 */ /* 0x000fea0003800000 */
.L_x_12098:
[----:B------:R-:W-:Y:S06]  /*10720*/  BAR.ARV 0x8, 0x1a0 ;  /* 0x0206800000007b1d */ /* 0x000fec0000002000 */
[----:B------:R-:W-:Y:S05]  /*10730*/  @!P1 BRA `(.L_x_12112) ;  /* 0x0000000000049947 */ /* 0x000fea0003800000 */
[----:B------:R-:W-:Y:S01]  /*10740*/  BPT.TRAP 0x1 ;  /* 0x000000040000795c */ /* 0x000fe20000300000 */
.L_x_12112:
[----:B0-----:R-:W-:Y:S01]  /*10750*/  IMAD R13, R22, 0x8, R16 ;  /* 0x00000008160d7824 */ /* 0x001fe200078e0210 */
[----:B------:R-:W-:-:S04]  /*10760*/  SHF.L.U32 R4, R156, 0x1f, RZ ;  /* 0x0000001f9c047819 */ /* 0x000fc800000006ff */
[----:B------:R0:W1:Y:S01]  /*10770*/  SYNCS.PHASECHK.TRANS64.TRYWAIT P0, [R13+URZ+0x13250], R4 ;  /* 0x013250040d0075a7 */ /* 0x000062000800017f */
[----:B------:R-:W-:Y:S05]  /*10780*/  @!P1 BRA `(.L_x_12113) ;  /* 0x0000000000049947 */ /* 0x000fea0003800000 */
[----:B------:R-:W-:Y:S01]  /*10790*/  BPT.TRAP 0x1 ;  /* 0x000000040000795c */ /* 0x000fe20000300000 */
.L_x_12113:
[----:B------:R-:W-:Y:S04]  /*107a0*/  BSSY B0, `(.L_x_12114) ;  /* 0x0000004000007945 */ /* 0x000fe80003800000 */
[----:B-1----:R-:W-:Y:S05]  /*107b0*/  @P0 BRA `(.L_x_12115) ;  /* 0x0000000000080947 */ /* 0x002fea0003800000 */
[----:B------:R-:W1:Y:S02]  /*107c0*/  SYNCS.PHASECHK.TRANS64.TRYWAIT P0, [R13+URZ+0x13250], R4 ;  /* 0x013250040d0075a7 */ /* 0x000e64000800017f */
[----:B-1----:R-:W-:Y:S05]  /*107d0*/  @!P0 BRA `(.L_x_12116) ;  /* 0x0000008000fc8947 */ /* 0x002fea0003800000 */
.L_x_12115:
[----:B------:R-:W-:Y:S05]  /*107e0*/  BSYNC B0 ;  /* 0x0000000000007941 */ /* 0x000fea0003800000 */
.L_x_12114:
[----:B------:R-:W2:Y:S04]  /*107f0*/  LDL R8, [R1+0x60] ;  /* 0x0000600001087983 */ /* 0x000ea80000100800 */
[----:B------:R-:W3:Y:S01]  /*10800*/  LDL R9, [R1+0x48] ;  /* 0x0000480001097983 */ /* 0x000ee20000100800 */
[----:B------:R-:W-:-:S03]  /*10810*/  ULDC.64 UR4, c[0x0][0x9a0] ;  /* 0x0002680000047ab9 */ /* 0x000fc60000000a00 */
[----:B------:R-:W4:Y:S01]  /*10820*/  LDL.LU R12, [R1+0x18] ;  /* 0x00001800010c7983 */ /* 0x000f220000300800 */
[----:B------:R-:W-:Y:S01]  /*10830*/  VIADD R16, R16, 0x1000 ;  /* 0x0000100010107836 */ /* 0x000fe20000000000 */
[----:B------:R-:W-:Y:S01]  /*10840*/  ISETP.NE.U32.AND P0, PT, RZ, UR4, PT ;  /* 0x00000004ff007c0c */ /* 0x000fe2000bf05070 */
[----:B------:R-:W-:-:S03]  /*10850*/  WARPGROUP.ARRIVE ;  /* 0x00000000000079c5 */ /* 0x000fc60000000000 */
[----:B------:R-:W-:Y:S02]  /*10860*/  SHF.R.U32.HI R16, RZ, 0x4, R16 ;  /* 0x00000004ff107819 */ /* 0x000fe40000011610 */
[----:B------:R-:W-:Y:S02]  /*10870*/  ISETP.NE.AND.EX P0, PT, RZ, UR5, PT, P0 ;  /* 0x00000005ff007c0c */ /* 0x000fe4000bf05300 */
[----:B------:R-:W-:-:S04]  /*10880*/  LOP3.LUT R16, R16, 0x3fff, RZ, 0xc0, !PT ;  /* 0x00003fff10107812 */ /* 0x000fc800078ec0ff */
[----:B------:R-:W-:-:S05]  /*10890*/  LOP3.LUT R5, R16, 0x10000, RZ, 0xfc, !PT ;  /* 0x0001000010057812 */ /* 0x000fca00078efcff */
[----:B01----:R-:W-:Y:S02]  /*108a0*/  IMAD R4, R22, 0x280, R5 ;  /* 0x0000028016047824 */ /* 0x003fe400078e0205 */
[----:B------:R-:W-:Y:S01]  /*108b0*/  IMAD.MOV.U32 R5, RZ, RZ, -0x3ffffff0 ;  /* 0xc0000010ff057424 */ /* 0x000fe200078e00ff */
[----:B------:R-:W2:Y:S02]  /*108c0*/  @P0 LDC.64 R10, c[0x0][0x9c8] ;  /* 0x00027200ff0a0b82 */ /* 0x000ea40000000a00 */
[----:B------:R-:W-:Y:S02]  /*108d0*/  R2UR UR6, R4 ;  /* 0x00000000040672ca */ /* 0x000fe400000e0000 */
[----:B------:R-:W-:-:S04]  /*108e0*/  R2UR UR7, R5 ;  /* 0x00000000050772ca */ /* 0x000fc800000e0000 */
[----:B------:R-:W0:Y:S09]  /*108f0*/  @P0 LDC.64 R6, c[0x0][0x9d0] ;  /* 0x00027400ff060b82 */ /* 0x000e320000000a00 */
[----:B------:R-:W-:Y:S03]  /*10900*/  QGMMA.64x64x32.F32.E4M3.E4M3 R24, R152, gdesc[UR4], R24, gsb0 ;  /* 0x00e0000498187df3 */ /* 0x000fe60008000818 */
[----:B------:R-:W-:-:S02]  /*10910*/  WARPGROUP.DEPBAR.LE gsb0, 0x0 ;  /* 0x00008000000079c5 */ /* 0x000fc40000010000 */
[----:B------:R-:W-:Y:S01]  /*10920*/  WARPGROUP.ARRIVE ;  /* 0x00000000000079c5 */ /* 0x000fe20000000000 */
[----:B--2---:R-:W-:-:S04]  /*10930*/  @P0 IMAD R8, R8, R10, RZ ;  /* 0x0000000a08080224 */ /* 0x004fc800078e02ff */
[C---:B---3--:R-:W-:Y:S02]  /*10940*/  @P0 IMAD R11, R9.reuse, R11, R8 ;  /* 0x0000000b090b0224 */ /* 0x048fe400078e0208 */
[----:B------:R-:W-:Y:S01]  /*10950*/  @P0 IMAD.WIDE.U32 R8, R9, R10, RZ ;  /* 0x0000000a09080225 */ /* 0x000fe200078e00ff */
[----:B----4-:R-:W-:-:S03]  /*10960*/  @P0 SHF.R.S32.HI R5, RZ, 0x1f, R12 ;  /* 0x0000001fff050819 */ /* 0x010fc6000001140c */
[----:B------:R-:W-:Y:S02]  /*10970*/  @P0 IMAD.IADD R9, R9, 0x1, R11 ;  /* 0x0000000109090824 */ /* 0x000fe400078e020b */
[----:B0-----:R-:W-:-:S04]  /*10980*/  @P0 IMAD R10, R5, R6, RZ ;  /* 0x00000006050a0224 */ /* 0x001fc800078e02ff */
        /* <DEDUP_REMOVED lines=12> */
[----:B------:R-:W-:Y:S02]  /*10a50*/  IMAD.MOV.U32 R7, RZ, RZ, -0x3ffffff0 ;  /* 0xc0000010ff077424 */ /* 0x000fe400078e00ff */
        /* <DEDUP_REMOVED lines=11> */
[----:B------:R-:W-:Y:S01]  /*10b10*/  IMAD.MOV.U32 R21, RZ, RZ, -0x800000 ;  /* 0xff800000ff157424 */ /* 0x000fe200078e00ff */
[----:B------:R-:W-:-:S02]  /*10b20*/  WARPGROUP.DEPBAR.LE gsb0, 0x0 ;  /* 0x00008000000079c5 */ /* 0x000fc40000010000 */
[----:B------:R-:W-:-:S06]  /*10b30*/  WARPGROUP.ARRIVE ;  /* 0x00000000000079c5 */ /* 0x000fcc0000000000 */
[----:B------:R-:W-:Y:S01]  /*10b40*/  QGMMA.64x64x32.F32.E4M3.E4M3 R24, R144, gdesc[UR4], R24, gsb0 ;  /* 0x00e0000490187df3 */ /* 0x000fe20008000818 */
[----:B------:R-:W-:Y:S02]  /*10b50*/  R2UR UR6, R6 ;  /* 0x00000000060672ca */ /* 0x000fe400000e0000 */
[----:B------:R-:W-:Y:S01]  /*10b60*/  R2UR UR7, R7 ;  /* 0x00000000070772ca */ /* 0x000fe200000e0000 */
[----:B------:R-:W0:Y:S02]  /*10b70*/  SHFL.BFLY PT, R6, R157, 0x2, 0x1f ;  /* 0x0c401f009d067f89 */ /* 0x000e2400000e0000 */
[----:B0-----:R-:W-:-:S05]  /*10b80*/  FADD.FTZ R6, R6, R157 ;  /* 0x0000009d06067221 */ /* 0x001fca0000010000 */
[----:B------:R-:W0:Y:S02]  /*10b90*/  SHFL.BFLY PT, R7, R6, 0x1, 0x1f ;  /* 0x0c201f0006077f89 */ /* 0x000e2400000e0000 */
[----:B0-----:R-:W-:-:S04]  /*10ba0*/  FADD.FTZ R7, R6, R7 ;  /* 0x0000000706077221 */ /* 0x001fc80000010000 */
[C---:B------:R-:W-:Y:S01]  /*10bb0*/  FMUL.FTZ R14, R7.reuse, 0.00390625 ;  /* 0x3b800000070e7820 */ /* 0x040fe20000410000 */
[----:B------:R-:W-:-:S04]  /*10bc0*/  FSETP.NE.FTZ.AND P0, PT, R7, RZ, PT ;  /* 0x000000ff0700720b */ /* 0x000fc80003f15000 */
[----:B------:R-:W-:Y:S01]  /*10bd0*/  FSETP.NE.FTZ.AND P2, PT, R14, RZ, PT ;  /* 0x000000ff0e00720b */ /* 0x000fe20003f55000 */
[----:B------:R-:W-:Y:S02]  /*10be0*/  WARPGROUP.DEPBAR.LE gsb0, 0x0 ;  /* 0x00008000000079c5 */ /* 0x000fe40000010000 */
[----:B------:R-:W-:-:S10]  /*10bf0*/  WARPGROUP.ARRIVE ;  /* 0x00000000000079c5 */ /* 0x000fd40000000000 */
[----:B------:R-:W0:Y:S01]  /*10c00*/  @P2 MUFU.LG2 R6, R14 ;  /* 0x0000000e00062308 */ /* 0x000e220000000c00 */
        /* <DEDUP_REMOVED lines=26> */
.L_x_12117:
        /* <DEDUP_REMOVED lines=45> */
.L_x_12051:
[----:B------:R-:W1:Y:S08]  /*11080*/  S2UR UR4, SR_CgaCtaId ;  /* 0x00000000000479c3 */ /* 0x000e700000008800 */
[----:B------:R-:W-:Y:S01]  /*11090*/  BAR.SYNC.DEFER_BLOCKING 0x5, 0x200 ;  /* 0x0148000000007b1d */ /* 0x000fe20000010000 */
[----:B0-----:R-:W-:-:S05]  /*110a0*/  MOV R16, 0x400 ;  /* 0x0000040000107802 */ /* 0x001fca0000000f00 */
[----:B------:R-:W-:Y:S01]  /*110b0*/  BSSY B0, `(.L_x_12118) ;  /* 0x00001c8000007945 */ /* 0x000fe20003800000 */
[----:B-1----:R-:W-:-:S05]  /*110c0*/  IMAD.U32 R0, RZ, RZ, UR4 ;  /* 0x00000004ff007e24 */ /* 0x002fca000f8e00ff */
[----:B------:R-:W-:Y:S01]  /*110d0*/  LEA R16, R0, R16, 0x18 ;  /* 0x0000001000107211 */ /* 0x000fe200078ec0ff */
[----:B------:R-:W-:Y:S04]  /*110e0*/  STL [R1+0x24], R0 ;  /* 0x0000240001007387 */ /* 0x000fe80000100800 */
[----:B------:R-:W0:Y:S04]  /*110f0*/  LDS.128 R44, [R16+0x132d0] ;  /* 0x0132d000102c7984 */ /* 0x000e280000000c00 */
[----:B0-----:R0:W-:Y:S04]  /*11100*/  STL.64 [R1+0x10], R44 ;  /* 0x0000102c01007387 */ /* 0x0011e80000100a00 */
[----:B------:R0:W-:Y:S01]  /*11110*/  STL.64 [R1+0x18], R46 ;  /* 0x0000182e01007387 */ /* 0x0001e20000100a00 */
[----:B------:R-:W-:Y:S06]  /*11120*/  BAR.ARV 0x4, 0x200 ;  /* 0x0108000000007b1d */ /* 0x000fec0000002000 */
[----:B------:R-:W-:Y:S05]  /*11130*/  @P0 BRA `(.L_x_12119) ;  /* 0x0000001000a00947 */ /* 0x000fea0003800000 */
[----:B------:R-:W1:Y:S01]  /*11140*/  S2R R34, SR_TID.X ;  /* 0x0000000000227919 */ /* 0x000e620000002100 */
[----:B------:R-:W-:Y:S01]  /*11150*/  ULDC.64 UR4, c[0x4][0x38] ;  /* 0x01000e0000047ab9 */ /* 0x000fe20000000a00 */
[----:B-----5:R-:W2:Y:S04]  /*11160*/  LDL R28, [R1+0x70] ;  /* 0x00007000011c7983 */ /* 0x020ea80000100800 */
[----:B0-----:R-:W3:Y:S04]  /*11170*/  LDL.LU R44, [R1+0x54] ;  /* 0x00005400012c7983 */ /* 0x001ee80000300800 */
[----:B------:R-:W4:Y:S01]  /*11180*/  LDL.LU R42, [R1+0x58] ;  /* 0x00005800012a7983 */ /* 0x000f220000300800 */
[----:B-1----:R-:W-:-:S05]  /*11190*/  IMAD.SHL.U32 R0, R34, 0x4, RZ ;  /* 0x0000000422007824 */ /* 0x002fca00078e00ff */
[----:B------:R-:W-:-:S04]  /*111a0*/  LOP3.LUT R0, R0, 0xc, RZ, 0xc0, !PT ;  /* 0x0000000c00007812 */ /* 0x000fc800078ec0ff */
[----:B------:R-:W-:-:S05]  /*111b0*/  IADD3 R2, P0, R0, UR4, RZ ;  /* 0x0000000400027c10 */ /* 0x000fca000ff1e0ff */
[----:B------:R-:W-:Y:S01]  /*111c0*/  IMAD.X R3, RZ, RZ, UR5, P0 ;  /* 0x00000005ff037e24 */ /* 0x000fe200080e06ff */
[----:B------:R-:W0:Y:S01]  /*111d0*/  S2R R43, SR_SWINHI ;  /* 0x00000000002b7919 */ /* 0x000e220000002f00 */
[----:B------:R-:W-:Y:S01]  /*111e0*/  F2FP.BF16.F32.PACK_AB R12, R11, R12 ;  /* 0x0000000c0b0c723e */ /* 0x000fe200000010ff */
[----:B------:R-:W-:Y:S02]  /*111f0*/  ULDC.64 UR4, c[0x0][0xbd8] ;  /* 0x0002f60000047ab9 */ /* 0x000fe40000000a00 */
[----:B------:R1:W3:Y:S01]  /*11200*/  LDG.E.CONSTANT R0, desc[UR40][R2.64] ;  /* 0x0000002802007981 */ /* 0x0002e2000c1e9900 */
[----:B------:R-:W-:Y:S02]  /*11210*/  F2FP.BF16.F32.PACK_AB R9, R9, R10 ;  /* 0x0000000a0909723e */ /* 0x000fe400000010ff */
[----:B------:R-:W-:Y:S02]  /*11220*/  F2FP.BF16.F32.PACK_AB R30, R30, R31 ;  /* 0x0000001f1e1e723e */ /* 0x000fe400000010ff */
[----:B------:R-:W-:-:S02]  /*11230*/  F2FP.BF16.F32.PACK_AB R27, R26, R27 ;  /* 0x0000001b1a1b723e */ /* 0x000fc400000010ff */
[----:B------:R-:W-:Y:S02]  /*11240*/  F2FP.BF16.F32.PACK_AB R15, R15, R24 ;  /* 0x000000180f0f723e */ /* 0x000fe400000010ff */
[----:B------:R-:W-:Y:S02]  /*11250*/  F2FP.BF16.F32.PACK_AB R59, R59, R62 ;  /* 0x0000003e3b3b723e */ /* 0x000fe400000010ff */
[----:B-1----:R-:W-:Y:S02]  /*11260*/  LOP3.LUT P0, R2, R34, 0x3, RZ, 0xc0, !PT ;  /* 0x0000000322027812 */ /* 0x002fe4000780c0ff */
        /* <DEDUP_REMOVED lines=8> */
[----:B------:R-:W-:-:S02]  /*112f0*/  MOV R2, R16 ;  /* 0x0000001000027202 */ /* 0x000fc40000000f00 */
[----:B0-----:R-:W-:Y:S02]  /*11300*/  MOV R3, R43 ;  /* 0x0000002b00037202 */ /* 0x001fe40000000f00 */
        /* <DEDUP_REMOVED lines=14> */
[----:B------:R-:W-:Y:S01]  /*113f0*/  F2FP.BF16.F32.PACK_AB R6, R5, R6 ;  /* 0x000000060506723e */ /* 0x000fe200000010ff */
[----:B------:R-:W4:Y:S01]  /*11400*/  LDL R40, [R1+0x4c] ;  /* 0x00004c0001287983 */ /* 0x000f220000100800 */
        /* <DEDUP_REMOVED lines=9> */
[----:B------:R-:W-:Y:S02]  /*114a0*/  LOP3.LUT R4, R53, 0x380, RZ, 0xc0, !PT ;  /* 0x0000038035047812 */ /* 0x000fe400078ec0ff */
[----:B------:R-:W-:-:S02]  /*114b0*/  LOP3.LUT R14, R57, 0x380, RZ, 0xc0, !PT ;  /* 0x00000380390e7812 */ /* 0x000fc400078ec0ff */
[----:B------:R-:W-:Y:S02]  /*114c0*/  IADD3 R55, P2, R10, 0x40, RZ ;  /* 0x000000400a377810 */ /* 0x000fe40007f5e0ff */
[----:B------:R-:W-:Y:S02]  /*114d0*/  LOP3.LUT R10, R27, R10, RZ, 0x3c, !PT ;  /* 0x0000000a1b0a7212 */ /* 0x000fe400078e3cff */
[----:B------:R-:W-:Y:S02]  /*114e0*/  SHF.R.U64 R4, R4, 0x3, RZ ;  /* 0x0000000304047819 */ /* 0x000fe400000012ff */
[----:B------:R-:W-:Y:S01]  /*114f0*/  SHF.R.U64 R14, R14, 0x3, RZ ;  /* 0x000000030e0e7819 */ /* 0x000fe200000012ff */
[--C-:B------:R-:W-:Y:S01]  /*11500*/  IMAD.X R5, RZ, RZ, R11.reuse, P1 ;  /* 0x000000ffff057224 */ /* 0x100fe200008e060b */
[----:B------:R-:W-:Y:S01]  /*11510*/  LOP3.LUT R8, R4, R53, RZ, 0x3c, !PT ;  /* 0x0000003504087212 */ /* 0x000fe200078e3cff */
[--C-:B------:R-:W-:Y:S01]  /*11520*/  IMAD.X R7, RZ, RZ, R11.reuse, P2 ;  /* 0x000000ffff077224 */ /* 0x100fe200010e060b */
[----:B------:R-:W-:Y:S01]  /*11530*/  LOP3.LUT R4, R14, R57, RZ, 0x3c, !PT ;  /* 0x000000390e047212 */ /* 0x000fe200078e3cff */
[----:B------:R-:W-:Y:S01]  /*11540*/  IMAD.X R9, RZ, RZ, R11, P3 ;  /* 0x000000ffff097224 */ /* 0x000fe200018e060b */
[----:B------:R-:W-:-:S02]  /*11550*/  MOV R11, R10 ;  /* 0x0000000a000b7202 */ /* 0x000fc40000000f00 */
[----:B---3--:R-:W-:Y:S01]  /*11560*/  LOP3.LUT R12, R0, 0x2, RZ, 0x3c, !PT ;  /* 0x00000002000c7812 */ /* 0x008fe200078e3cff */
[----:B------:R-:W-:Y:S04]  /*11570*/  SHFL.IDX PT, R13, R13, R0, 0x1c1f ;  /* 0x001c1f000d0d7589 */ /* 0x000fe800000e0000 */
[----:B------:R-:W0:Y:S04]  /*11580*/  SHFL.IDX PT, R26, R59, R12, 0x1c1f ;  /* 0x001c1f0c3b1a7589 */ /* 0x000e2800000e0000 */
[----:B------:R-:W-:Y:S04]  /*11590*/  SHFL.IDX PT, R41, R41, R0, 0x1c1f ;  /* 0x001c1f0029297589 */ /* 0x000fe800000e0000 */
[----:B------:R-:W1:Y:S04]  /*115a0*/  SHFL.IDX PT, R30, R37, R12, 0x1c1f ;  /* 0x001c1f0c251e7589 */ /* 0x000e6800000e0000 */
[----:B------:R-:W-:Y:S04]  /*115b0*/  SHFL.IDX PT, R29, R29, R0, 0x1c1f ;  /* 0x001c1f001d1d7589 */ /* 0x000fe800000e0000 */
[----:B------:R-:W2:Y:S04]  /*115c0*/  SHFL.IDX PT, R14, R33, R12, 0x1c1f ;  /* 0x001c1f0c210e7589 */ /* 0x000ea800000e0000 */
[----:B------:R-:W-:Y:S04]  /*115d0*/  SHFL.IDX PT, R31, R31, R0, 0x1c1f ;  /* 0x001c1f001f1f7589 */ /* 0x000fe800000e0000 */
[----:B------:R1:W3:Y:S04]  /*115e0*/  SHFL.IDX PT, R10, R25, R12, 0x1c1f ;  /* 0x001c1f0c190a7589 */ /* 0x0002e800000e0000 */
[----:B------:R-:W-:Y:S04]  /*115f0*/  SHFL.IDX PT, R43, R43, R0, 0x1c1f ;  /* 0x001c1f002b2b7589 */ /* 0x000fe800000e0000 */
[----:B------:R-:W4:Y:S04]  /*11600*/  SHFL.IDX PT, R32, R45, R12, 0x1c1f ;  /* 0x001c1f0c2d207589 */ /* 0x000f2800000e0000 */
[----:B------:R-:W-:Y:S04]  /*11610*/  SHFL.IDX PT, R47, R47, R0, 0x1c1f ;  /* 0x001c1f002f2f7589 */ /* 0x000fe800000e0000 */
[----:B------:R-:W4:Y:S04]  /*11620*/  SHFL.IDX PT, R34, R15, R12, 0x1c1f ;  /* 0x001c1f0c0f227589 */ /* 0x000f2800000e0000 */
[----:B------:R-:W-:Y:S04]  /*11630*/  SHFL.IDX PT, R35, R35, R0, 0x1c1f ;  /* 0x001c1f0023237589 */ /* 0x000fe800000e0000 */
[----:B------:R-:W4:Y:S04]  /*11640*/  SHFL.IDX PT, R28, R39, R12, 0x1c1f ;  /* 0x001c1f0c271c7589 */ /* 0x000f2800000e0000 */
[----:B------:R-:W-:Y:S04]  /*11650*/  SHFL.IDX PT, R49, R49, R0, 0x1c1f ;  /* 0x001c1f0031317589 */ /* 0x000fe800000e0000 */
[----:B------:R4:W4:Y:S01]  /*11660*/  SHFL.IDX PT, R36, R51, R12, 0x1c1f ;  /* 0x001c1f0c33247589 */ /* 0x00092200000e0000 */
        /* <DEDUP_REMOVED lines=9> */
[----:B------:R-:W-:Y:S02]  /*11700*/  MOV R37, R6 ;  /* 0x0000000600257202 */ /* 0x000fe40000000f00 */
[----:B------:R-:W-:Y:S02]  /*11710*/  MOV R30, R4 ;  /* 0x00000004001e7202 */ /* 0x000fe40000000f00 */
[----:B--2---:R-:W-:Y:S02]  /*11720*/  SEL R4, R29, R14, P0 ;  /* 0x0000000e1d047207 */ /* 0x004fe40000000000 */
[----:B------:R-:W-:Y:S02]  /*11730*/  SEL R6, R14, R29, P0 ;  /* 0x0000001d0e067207 */ /* 0x000fe40000000000 */
[----:B---3--:R-:W-:Y:S02]  /*11740*/  SEL R8, R31, R10, P0 ;  /* 0x0000000a1f087207 */ /* 0x008fe40000000000 */
[----:B----4-:R-:W-:-:S02]  /*11750*/  SEL R5, R43, R32, P0 ;  /* 0x000000202b057207 */ /* 0x010fc40000000000 */
[----:B------:R-:W-:Y:S02]  /*11760*/  SEL R7, R32, R43, P0 ;  /* 0x0000002b20077207 */ /* 0x000fe40000000000 */
[----:B------:R-:W-:Y:S02]  /*11770*/  SEL R10, R10, R31, P0 ;  /* 0x0000001f0a0a7207 */ /* 0x000fe40000000000 */
[----:B------:R-:W-:Y:S02]  /*11780*/  SEL R9, R47, R34, P0 ;  /* 0x000000222f097207 */ /* 0x000fe40000000000 */
[----:B------:R-:W-:Y:S01]  /*11790*/  SEL R12, R35, R28, P0 ;  /* 0x0000001c230c7207 */ /* 0x000fe20000000000 */
[----:B------:R0:W-:Y:S01]  /*117a0*/  STSM.16.M88.4 [R11], R24 ;  /* 0x000000180b007844 */ /* 0x0001e20000000200 */
[----:B------:R-:W-:Y:S02]  /*117b0*/  SEL R14, R28, R35, P0 ;  /* 0x000000231c0e7207 */ /* 0x000fe40000000000 */
[----:B------:R-:W-:-:S02]  /*117c0*/  SEL R13, R49, R36, P0 ;  /* 0x00000024310d7207 */ /* 0x000fc40000000000 */
[----:B------:R-:W-:Y:S02]  /*117d0*/  SEL R15, R36, R49, P0 ;  /* 0x00000031240f7207 */ /* 0x000fe40000000000 */
[----:B------:R-:W-:Y:S01]  /*117e0*/  ISETP.NE.U32.AND P1, PT, RZ, UR4, PT ;  /* 0x00000004ff007c0c */ /* 0x000fe2000bf25070 */
[----:B------:R1:W-:Y:S01]  /*117f0*/  STSM.16.M88.4 [R38], R4 ;  /* 0x0000000426007844 */ /* 0x0003e20000000200 */
[----:B0-----:R-:W-:Y:S02]  /*11800*/  SEL R11, R34, R47, P0 ;  /* 0x0000002f220b7207 */ /* 0x001fe40000000000 */
[----:B------:R-:W-:Y:S02]  /*11810*/  IADD3 R26, P2, R44, UR4, RZ ;  /* 0x000000042c1a7c10 */ /* 0x000fe4000ff5e0ff */
[----:B------:R-:W-:Y:S01]  /*11820*/  ISETP.NE.AND.EX P1, PT, RZ, UR5, PT, P1 ;  /* 0x00000005ff007c0c */ /* 0x000fe2000bf25310 */
[----:B------:R1:W-:Y:S01]  /*11830*/  STSM.16.M88.4 [R37], R8 ;  /* 0x0000000825007844 */ /* 0x0003e20000000200 */
[----:B------:R-:W-:Y:S01]  /*11840*/  IADD3.X R27, R42, UR5, RZ, P2, !PT ;  /* 0x000000052a1b7c10 */ /* 0x000fe200097fe4ff */
[----:B------:R-:W-:-:S02]  /*11850*/  ULDC.64 UR4, c[0x0][0xbe0] ;  /* 0x0002f80000047ab9 */ /* 0x000fc40000000a00 */
[----:B------:R1:W-:Y:S01]  /*11860*/  STSM.16.M88.4 [R30], R12 ;  /* 0x0000000c1e007844 */ /* 0x0003e20000000200 */
        /* <DEDUP_REMOVED lines=17> */
.L_x_12120:
        /* <DEDUP_REMOVED lines=22> */
[----:B------:R-:W-:Y:S01]  /*11ae0*/  IMAD R6, R35, UR5, R6 ;  /* 0x0000000523067c24 */ /* 0x000fe2000f8e0206 */
[----:B------:R-:W-:Y:S01]  /*11af0*/  ULDC.64 UR4, c[0x0][0xb40] ;  /* 0x0002d00000047ab9 */ /* 0x000fe20000000a00 */
[----:B----4-:R-:W-:Y:S02]  /*11b00*/  IMAD.MOV.U32 R38, RZ, RZ, R12 ;  /* 0x000000ffff267224 */ /* 0x010fe400078e000c */
[----:B------:R-:W-:Y:S02]  /*11b10*/  IMAD R11, R37, 0xc0, R9 ;  /* 0x000000c0250b7824 */ /* 0x000fe400078e0209 */
[----:B------:R-:W-:-:S03]  /*11b20*/  IMAD R7, R38, 0x40, R41 ;  /* 0x0000004026077824 */ /* 0x000fc600078e0229 */
[----:B------:R-:W-:Y:S01]  /*11b30*/  IADD3 R4, P1, R11, R4, RZ ;  /* 0x000000040b047210 */ /* 0x000fe20007f3e0ff */
[----:B------:R-:W-:-:S03]  /*11b40*/  IMAD.WIDE R2, R7, 0x2, R2 ;  /* 0x0000000207027825 */ /* 0x000fc600078e0202 */
[----:B------:R-:W-:Y:S02]  /*11b50*/  LEA R30, P2, R4, UR4, 0x2 ;  /* 0x00000004041e7c11 */ /* 0x000fe4000f8410ff */
[C---:B------:R-:W-:Y:S02]  /*11b60*/  IADD3 R7, P3, R2.reuse, 0x3000, RZ ;  /* 0x0000300002077810 */ /* 0x040fe40007f7e0ff */
[----:B------:R-:W-:Y:S01]  /*11b70*/  LOP3.LUT R15, R2, 0x380, RZ, 0xc0, !PT ;  /* 0x00000380020f7812 */ /* 0x000fe200078ec0ff */
[----:B0-----:R-:W-:Y:S01]  /*11b80*/  VIADD R9, R8, 0xffffff80 ;  /* 0xffffff8008097836 */ /* 0x001fe20000000000 */
[----:B------:R-:W-:Y:S01]  /*11b90*/  SHF.R.S32.HI R29, RZ, 0x1f, R41 ;  /* 0x0000001fff1d7819 */ /* 0x000fe20000011429 */
[----:B------:R-:W-:Y:S01]  /*11ba0*/  IMAD.X R13, RZ, RZ, R3, P3 ;  /* 0x000000ffff0d7224 */ /* 0x000fe200018e0603 */
[----:B------:R-:W-:Y:S02]  /*11bb0*/  SHF.R.U64 R15, R15, 0x3, RZ ;  /* 0x000000030f0f7819 */ /* 0x000fe400000012ff */
[----:B------:R-:W-:-:S04]  /*11bc0*/  SHF.R.S32.HI R8, RZ, 0x1f, R9 ;  /* 0x0000001fff087819 */ /* 0x000fc80000011409 */
[----:B------:R-:W-:-:S04]  /*11bd0*/  LEA.HI R8, R8, R9, RZ, 0x7 ;  /* 0x0000000908087211 */ /* 0x000fc800078f38ff */
[----:B------:R-:W-:-:S05]  /*11be0*/  LOP3.LUT R8, R8, 0xffffff80, RZ, 0xc0, !PT ;  /* 0xffffff8008087812 */ /* 0x000fca00078ec0ff */
[----:B------:R-:W-:Y:S01]  /*11bf0*/  IMAD.IADD R8, R9, 0x1, -R8 ;  /* 0x0000000109087824 */ /* 0x000fe200078e0a08 */
[----:B------:R-:W-:-:S04]  /*11c00*/  SHF.R.S32.HI R9, RZ, 0x1f, R11 ;  /* 0x0000001fff097819 */ /* 0x000fc8000001140b */
[----:B------:R-:W-:Y:S01]  /*11c10*/  IADD3.X R9, R9, R5, R6, P1, !PT ;  /* 0x0000000509097210 */ /* 0x000fe20000ffe406 */
[C---:B------:R-:W-:Y:S01]  /*11c20*/  VIADD R5, R11.reuse, 0x8 ;  /* 0x000000080b057836 */ /* 0x040fe20000000000 */
[----:B------:R-:W-:Y:S02]  /*11c30*/  LOP3.LUT P0, RZ, R8, 0x3, RZ, 0xc0, !PT ;  /* 0x0000000308ff7812 */ /* 0x000fe4000780c0ff */
[----:B------:R-:W-:Y:S01]  /*11c40*/  LEA.HI.X R31, R4, UR5, R9, 0x2, P2 ;  /* 0x00000005041f7c11 */ /* 0x000fe200090f1409 */
[----:B------:R-:W-:Y:S01]  /*11c50*/  ULDC.64 UR4, c[0x0][0xaa0] ;  /* 0x0002a80000047ab9 */ /* 0x000fe20000000a00 */
[-C--:B-----5:R-:W-:Y:S02]  /*11c60*/  ISETP.GE.OR P1, PT, R11, R0.reuse, P0 ;  /* 0x000000000b00720c */ /* 0x0a0fe40000726670 */
[----:B------:R-:W-:Y:S02]  /*11c70*/  ISETP.GE.OR P0, PT, R5, R0, P0 ;  /* 0x000000000500720c */ /* 0x000fe40000706670 */
[----:B------:R-:W-:-:S02]  /*11c80*/  IADD3 R11, P2, R2, 0x1800, RZ ;  /* 0x00001800020b7810 */ /* 0x000fc40007f5e0ff */
[----:B------:R-:W-:Y:S02]  /*11c90*/  IADD3 R5, P4, R2, 0x4800, RZ ;  /* 0x0000480002057810 */ /* 0x000fe40007f9e0ff */
[----:B------:R-:W-:Y:S01]  /*11ca0*/  LOP3.LUT R8, R11, 0x380, RZ, 0xc0, !PT ;  /* 0x000003800b087812 */ /* 0x000fe200078ec0ff */
[--C-:B------:R-:W-:Y:S01]  /*11cb0*/  IMAD.X R9, RZ, RZ, R3.reuse, P2 ;  /* 0x000000ffff097224 */ /* 0x100fe200010e0603 */
[----:B------:R-:W-:Y:S01]  /*11cc0*/  LOP3.LUT R6, R7, 0x380, RZ, 0xc0, !PT ;  /* 0x0000038007067812 */ /* 0x000fe200078ec0ff */
[----:B------:R-:W-:Y:S01]  /*11cd0*/  IMAD.X R25, RZ, RZ, R3, P4 ;  /* 0x000000ffff197224 */ /* 0x000fe200020e0603 */
[----:B------:R-:W-:Y:S01]  /*11ce0*/  LOP3.LUT R4, R5, 0x380, RZ, 0xc0, !PT ;  /* 0x0000038005047812 */ /* 0x000fe200078ec0ff */
[----:B------:R-:W-:Y:S01]  /*11cf0*/  IMAD.MOV.U32 R28, RZ, RZ, R41 ;  /* 0x000000ffff1c7224 */ /* 0x000fe200078e0029 */
[----:B------:R-:W-:Y:S01]  /*11d00*/  SHF.R.U64 R8, R8, 0x3, RZ ;  /* 0x0000000308087819 */ /* 0x000fe200000012ff */
[----:B------:R-:W-:Y:S01]  /*11d10*/  IMAD R32, R32, UR4, RZ ;  /* 0x0000000420207c24 */ /* 0x000fe2000f8e02ff */
[----:B------:R-:W-:Y:S01]  /*11d20*/  SHF.R.U64 R6, R6, 0x3, RZ ;  /* 0x0000000306067819 */ /* 0x000fe200000012ff */
[----:B------:R0:W-:Y:S01]  /*11d30*/  @!P1 STG.E desc[UR40][R30.64], R20 ;  /* 0x000000141e009986 */ /* 0x0001e2000c101928 */
[----:B------:R-:W-:-:S02]  /*11d40*/  SHF.R.U64 R4, R4, 0x3, RZ ;  /* 0x0000000304047819 */ /* 0x000fc400000012ff */
[----:B------:R-:W-:Y:S01]  /*11d50*/  LOP3.LUT R8, R8, R11, RZ, 0x3c, !PT ;  /* 0x0000000b08087212 */ /* 0x000fe200078e3cff */
[----:B------:R1:W-:Y:S01]  /*11d60*/  @!P0 STG.E desc[UR40][R30.64+0x20], R21 ;  /* 0x000020151e008986 */ /* 0x0003e2000c101928 */
[----:B------:R-:W-:Y:S02]  /*11d70*/  LOP3.LUT R12, R6, R7, RZ, 0x3c, !PT ;  /* 0x00000007060c7212 */ /* 0x000fe400078e3cff */
[----:B------:R-:W-:Y:S02]  /*11d80*/  LOP3.LUT R24, R4, R5, RZ, 0x3c, !PT ;  /* 0x0000000504187212 */ /* 0x000fe400078e3cff */
[----:B------:R-:W-:Y:S01]  /*11d90*/  LOP3.LUT R2, R15, R2, RZ, 0x3c, !PT ;  /* 0x000000020f027212 */ /* 0x000fe200078e3cff */
[----:B------:R-:W5:Y:S01]  /*11da0*/  LD.E.128 R8, desc[UR40][R8.64] ;  /* 0x0000002808087980 */ /* 0x000f62000c101d00 */
[C---:B------:R-:W-:Y:S01]  /*11db0*/  IMAD.WIDE.U32 R28, R33.reuse, UR4, R28 ;  /* 0x00000004211c7c25 */ /* 0x040fe2000f8e001c */
[----:B------:R-:W-:Y:S01]  /*11dc0*/  SHF.R.S32.HI R39, RZ, 0x1f, R38 ;  /* 0x0000001fff277819 */ /* 0x000fe20000011426 */
[----:B------:R-:W-:Y:S01]  /*11dd0*/  ULDC UR4, c[0x0][0xa8c] ;  /* 0x0002a30000047ab9 */ /* 0x000fe20000000800 */
[----:B------:R2:W5:Y:S01]  /*11de0*/  LD.E.128 R4, desc[UR40][R2.64] ;  /* 0x0000002802047980 */ /* 0x000562000c101d00 */
[----:B------:R-:W-:-:S03]  /*11df0*/  IMAD R33, R33, UR5, R32 ;  /* 0x0000000521217c24 */ /* 0x000fc6000f8e0220 */
[----:B------:R-:W5:Y:S04]  /*11e00*/  LD.E.128 R12, desc[UR40][R12.64] ;  /* 0x000000280c0c7980 */ /* 0x000f68000c101d00 */
[----:B------:R-:W5:Y:S01]  /*11e10*/  LD.E.128 R24, desc[UR40][R24.64] ;  /* 0x0000002818187980 */ /* 0x000f62000c101d00 */
[----:B------:R-:W-:Y:S01]  /*11e20*/  @!PT LDS RZ, [RZ] ;  /* 0x00000000fffff984 */ /* 0x000fe20000000800 */
[----:B------:R-:W-:Y:S01]  /*11e30*/  @!PT LDS RZ, [RZ] ;  /* 0x00000000fffff984 */ /* 0x000fe20000000800 */
[----:B------:R-:W-:Y:S01]  /*11e40*/  @!PT LDS RZ, [RZ] ;  /* 0x00000000fffff984 */ /* 0x000fe20000000800 */
[----:B------:R-:W-:Y:S01]  /*11e50*/  @!PT LDS RZ, [RZ] ;  /* 0x00000000fffff984 */ /* 0x000fe20000000800 */
[----:B------:R3:W-:Y:S06]  /*11e60*/  MEMBAR.ALL.CTA ;  /* 0x0000000000007992 */ /* 0x0007ec0000008000 */
[----:B---3--:R-:W3:Y:S01]  /*11e70*/  FENCE.VIEW.ASYNC.S ;  /* 0x00000000000073c6 */ /* 0x008ee20000000000 */
[----:B------:R-:W-:-:S02]  /*11e80*/  IMAD.IADD R29, R29, 0x1, R33 ;  /* 0x000000011d1d7824 */ /* 0x000fc400078e0221 */
[----:B------:R-:W-:Y:S01]  /*11e90*/  IMAD R33, R37, -0xc0, R0 ;  /* 0xffffff4025217824 */ /* 0x000fe200078e0200 */
[----:B------:R-:W-:Y:S01]  /*11ea0*/  ISETP.GE.AND P0, PT, R41, UR4, PT ;  /* 0x0000000429007c0c */ /* 0x000fe2000bf06270 */
[C---:B0-----:R-:W-:Y:S01]  /*11eb0*/  VIADD R20, R38.reuse, 0x30 ;  /* 0x0000003026147836 */ /* 0x041fe20000000000 */
[----:B------:R0:W-:Y:S01]  /*11ec0*/  STL [R1+0x34], R39 ;  /* 0x0000342701007387 */ /* 0x0001e20000100800 */
[C---:B-1----:R-:W-:Y:S01]  /*11ed0*/  VIADD R21, R38.reuse, 0x60 ;  /* 0x0000006026157836 */ /* 0x042fe20000000000 */
[----:B------:R-:W-:Y:S01]  /*11ee0*/  ULDC.64 UR4, c[0x0][0xae8] ;  /* 0x0002ba0000047ab9 */ /* 0x000fe20000000a00 */
[----:B------:R-:W-:Y:S01]  /*11ef0*/  VIADD R0, R38, 0x90 ;  /* 0x0000009026007836 */ /* 0x000fe20000000000 */
[-C--:B------:R-:W-:Y:S01]  /*11f00*/  ISETP.GE.OR P3, PT, R20, R33.reuse, P0 ;  /* 0x000000211400720c */ /* 0x080fe20000766670 */
[----:B--2---:R-:W-:Y:S01]  /*11f10*/  IMAD R2, R34, UR6, RZ ;  /* 0x0000000622027c24 */ /* 0x004fe2000f8e02ff */
[-C--:B------:R-:W-:Y:S02]  /*11f20*/  ISETP.GE.OR P1, PT, R21, R33.reuse, P0 ;  /* 0x000000211500720c */ /* 0x080fe40000726670 */
[----:B------:R-:W-:-:S02]  /*11f30*/  ISETP.GE.OR P2, PT, R0, R33, P0 ;  /* 0x000000210000720c */ /* 0x000fc40000746670 */
[----:B------:R-:W-:Y:S01]  /*11f40*/  ISETP.GE.OR P0, PT, R38, R33, P0 ;  /* 0x000000212600720c */ /* 0x000fe20000706670 */
[C---:B------:R-:W-:Y:S02]  /*11f50*/  IMAD R31, R40.reuse, UR7, R2 ;  /* 0x00000007281f7c24 */ /* 0x040fe4000f8e0202 */
[----:B------:R-:W-:-:S04]  /*11f60*/  IMAD.WIDE.U32 R2, R40, UR6, R28 ;  /* 0x0000000628027c25 */ /* 0x000fc8000f8e001c */
[----:B------:R-:W-:Y:S02]  /*11f70*/  VIADD R0, R16, 0x13220 ;  /* 0x0001322010007836 */ /* 0x000fe40000000000 */
[----:B------:R-:W-:Y:S02]  /*11f80*/  IMAD.IADD R3, R3, 0x1, R31 ;  /* 0x0000000103037824 */ /* 0x000fe400078e021f */
[----:B------:R-:W-:Y:S01]  /*11f90*/  IMAD R20, R36, UR4, RZ ;  /* 0x0000000424147c24 */ /* 0x000fe2000f8e02ff */
[----:B------:R-:W-:Y:S01]  /*11fa0*/  PRMT R0, RZ, 0x654, R0 ;  /* 0x00000654ff007816 */ /* 0x000fe20000000000 */
[----:B------:R-:W-:-:S03]  /*11fb0*/  IMAD.WIDE.U32 R30, R35, UR4, R2 ;  /* 0x00000004231e7c25 */ /* 0x000fc6000f8e0002 */
[----:B---3--:R0:W-:Y:S01]  /*11fc0*/  SYNCS.ARRIVE.TRANS64.RED.A1T0 RZ, [R0+URZ], RZ ;  /* 0x000000ff00ff79a7 */ /* 0x0081e2000810043f */
        /* <DEDUP_REMOVED lines=15> */
.L_x_12122:
[----:B------:R-:W-:Y:S05]  /*120c0*/  BSYNC B1 ;  /* 0x0000000000017941 */ /* 0x000fea0003800000 */
.L_x_12121:
        /* <DEDUP_REMOVED lines=15> */
.L_x_12124:
[----:B------:R-:W-:Y:S05]  /*121c0*/  BSYNC B1 ;  /* 0x0000000000017941 */ /* 0x000fea0003800000 */
.L_x_12123:
        /* <DEDUP_REMOVED lines=15> */
.L_x_12126:
[----:B------:R-:W-:Y:S05]  /*122c0*/  BSYNC B1 ;  /* 0x0000000000017941 */ /* 0x000fea0003800000 */
.L_x_12125:
        /* <DEDUP_REMOVED lines=15> */
.L_x_12119:
        /* <DEDUP_REMOVED lines=25> */
.L_x_12128:
        /* <DEDUP_REMOVED lines=34> */
.L_x_12130:
[----:B------:R-:W-:Y:S05]  /*12770*/  BSYNC B1 ;  /* 0x0000000000017941 */ /* 0x000fea0003800000 */
.L_x_12129:
[----:B------:R-:W2:Y:S01]  /*12780*/  LDL.64 R14, [R1+0x30] ;  /* 0x00003000010e7983 */ /* 0x000ea20000100a00 */
        /* <DEDUP_REMOVED lines=27> */
[----:B------:R-:W-:Y:S01]  /*12940*/  ISETP.GE.OR P0, PT, R14, R6, P0 ;  /* 0x000000060e00720c */ /* 0x000fe20000706670 */
[--C-:B------:R-:W-:Y:S01]  /*12950*/  IMAD.MOV.U32 R6, RZ, RZ, R14.reuse ;  /* 0x000000ffff067224 */ /* 0x100fe200078e000e */
[----:B------:R-:W-:-:S03]  /*12960*/  SHF.R.S32.HI R7, RZ, 0x1f, R14 ;  /* 0x0000001fff077819 */ /* 0x000fc6000001140e */
[----:B------:R-:W-:-:S08]  /*12970*/  IMAD.WIDE R6, R12, 0xc0, R6 ;  /* 0x000000c00c067825 */ /* 0x000fd000078e0206 */
        /* <DEDUP_REMOVED lines=12> */
.L_x_12132:
[----:B------:R-:W-:Y:S05]  /*12a40*/  BSYNC B1 ;  /* 0x0000000000017941 */ /* 0x000fea0003800000 */
.L_x_12131:
        /* <DEDUP_REMOVED lines=15> */
.L_x_12134:
[----:B------:R-:W-:Y:S05]  /*12b40*/  BSYNC B1 ;  /* 0x0000000000017941 */ /* 0x000fea0003800000 */
.L_x_12133:
        /* <DEDUP_REMOVED lines=15> */
.L_x_12136:
[----:B------:R-:W-:Y:S05]  /*12c40*/  BSYNC B1 ;  /* 0x0000000000017941 */ /* 0x000fea0003800000 */
.L_x_12135:
        /* <DEDUP_REMOVED lines=14> */
.L_x_12127:
[----:B------:R-:W-:Y:S05]  /*12d30*/  BSYNC B0 ;  /* 0x0000000000007941 */ /* 0x000fea0003800000 */
.L_x_12118:
[----:B------:R-:W3:Y:S01]  /*12d40*/  LDL R0, [R1+0x1c] ;  /* 0x00001c0001007983 */ /* 0x000ee20000100800 */
[----:B------:R-:W-:Y:S02]  /*12d50*/  ULDC UR4, c[0x0][0xc14] ;  /* 0x0003050000047ab9 */ /* 0x000fe40000000800 */
[----:B---3--:R-:W-:-:S13]  /*12d60*/  ISETP.GE.AND P0, PT, R0, UR4, PT ;  /* 0x0000000400007c0c */ /* 0x008fda000bf06270 */
[----:B------:R-:W-:Y:S05]  /*12d70*/  @!P0 BRA `(.L_x_12137) ;  /* 0xfffffee000c08947 */ /* 0x000fea000383ffff */
[----:B------:R-:W-:Y:S05]  /*12d80*/  BRA `(.L_x_12010) ;  /* 0x0000005400747947 */ /* 0x000fea0003800000 */
.L_x_12008:
[----:B------:R-:W-:-:S08]  /*12d90*/  NOP ;  /* 0x0000000000007918 */ /* 0x000fd00000000000 */
[----:B--2---:R-:W0:-:S00]  /*12da0*/  USETMAXREG.DEALLOC.CTAPOOL 0x20 ;  /* 0x00000020000079c8 */ /* 0x004e0000080e0500 */
        /* <DEDUP_REMOVED lines=16> */
.L_x_12138:
        /* <DEDUP_REMOVED lines=42> */
.L_x_12144:
        /* <DEDUP_REMOVED lines=12> */
.L_x_12143:
[----:B------:R-:W-:Y:S05]  /*13210*/  BSYNC B0 ;  /* 0x0000000000007941 */ /* 0x000fea0003800000 */
.L_x_12142:
        /* <DEDUP_REMOVED lines=22> */
.L_x_12140:
        /* <DEDUP_REMOVED lines=21> */
.L_x_12145:
        /* <DEDUP_REMOVED lines=55> */
.L_x_12141:
[----:B------:R-:W-:Y:S02]  /*13840*/  IMAD.MOV.U32 R17, RZ, RZ, RZ ;  /* 0x000000ffff117224 */ /* 0x000fe400078e00ff */
[----:B------:R-:W-:Y:S02]  /*13850*/  IMAD.U32 R16, RZ, RZ, UR6 ;  /* 0x00000006ff107e24 */ /* 0x000fe4000f8e00ff */
[----:B------:R-:W-:-:S07]  /*13860*/  IMAD.MOV.U32 R18, RZ, RZ, RZ ;  /* 0x000000ffff127224 */ /* 0x000fce00078e00ff */
.L_x_12146:
[----:B------:R-:W-:-:S13]  /*13870*/  ISETP.NE.AND P0, PT, R5, RZ, PT ;  /* 0x000000ff0500720c */ /* 0x000fda0003f05270 */
[----:B------:R-:W0:Y:S01]  /*13880*/  @!P0 S2R R3, SR_CgaCtaId ;  /* 0x0000000000038919 */ /* 0x000e220000008800 */
[----:B------:R-:W-:-:S04]  /*13890*/  @!P0 MOV R0, 0x400 ;  /* 0x0000040000008802 */ /* 0x000fc80000000f00 */
[----:B0-----:R-:W-:-:S05]  /*138a0*/  @!P0 LEA R0, R3, R0, 0x18 ;  /* 0x0000000003008211 */ /* 0x001fca00078ec0ff */
[----:B------:R2:W-:Y:S01]  /*138b0*/  @!P0 STS.128 [R0+0x132d0], R16 ;  /* 0x0132d01000008388 */ /* 0x0005e20000000c00 */
[----:B------:R-:W-:Y:S06]  /*138c0*/  BAR.ARV 0x5, 0x200 ;  /* 0x0148000000007b1d */ /* 0x000fec0000002000 */
.L_x_12139:
[----:B------:R3:W-:Y:S01]  /*138d0*/  STL [R1+0x1c], RZ ;  /* 0x00001cff01007387 */ /* 0x0007e20000100800 */
[----:B------:R-:W-:Y:S01]  /*138e0*/  ULDC UR4, c[0x0][0xc14] ;  /* 0x0003050000047ab9 */ /* 0x000fe20000000800 */
[----:B------:R-:W-:Y:S01]  /*138f0*/  IMAD.MOV.U32 R26, RZ, RZ, 0x1 ;  /* 0x00000001ff1a7424 */ /* 0x000fe200078e00ff */
[----:B-1----:R-:W-:Y:S01]  /*13900*/  ISETP.GE.AND P0, PT, R19, UR4, PT ;  /* 0x0000000413007c0c */ /* 0x002fe2000bf06270 */
[----:B------:R-:W-:-:S12]  /*13910*/  IMAD.MOV.U32 R24, RZ, RZ, RZ ;  /* 0x000000ffff187224 */ /* 0x000fd800078e00ff */
[----:B---3--:R-:W-:Y:S05]  /*13920*/  @P0 BRA `(.L_x_12147) ;  /* 0x0000004400940947 */ /* 0x008fea0003800000 */
[----:B------:R-:W3:Y:S01]  /*13930*/  LDL R6, [R1+0x20] ;  /* 0x0000200001067983 */ /* 0x000ee20000100800 */
[----:B--2---:R-:W0:Y:S01]  /*13940*/  S2R R0, SR_TID.X ;  /* 0x0000000000007919 */ /* 0x004e220000002100 */
[----:B------:R-:W1:Y:S01]  /*13950*/  S2R R8, SR_TID.X ;  /* 0x0000000000087919 */ /* 0x000e620000002100 */
[----:B0-----:R-:W-:Y:S01]  /*13960*/  LOP3.LUT R2, R0, 0x7f, RZ, 0xc0, !PT ;  /* 0x0000007f00027812 */ /* 0x001fe200078ec0ff */
[----:B-1----:R-:W-:Y:S01]  /*13970*/  IMAD.SHL.U32 R23, R8, 0x40, RZ ;  /* 0x0000004008177824 */ /* 0x002fe200078e00ff */
[----:B------:R-:W-:-:S03]  /*13980*/  SHF.R.U32.HI R0, RZ, 0x1, R8 ;  /* 0x00000001ff007819 */ /* 0x000fc60000011608 */
[----:B------:R-:W-:Y:S01]  /*13990*/  IMAD.SHL.U32 R4, R2, 0x10, RZ ;  /* 0x0000001002047824 */ /* 0x000fe200078e00ff */
[----:B------:R-:W-:Y:S01]  /*139a0*/  LOP3.LUT R3, R23, 0x180, RZ, 0xc0, !PT ;  /* 0x0000018017037812 */ /* 0x000fe200078ec0ff */
[----:B------:R-:W-:-:S03]  /*139b0*/  IMAD.SHL.U32 R2, R8, 0x20, RZ ;  /* 0x0000002008027824 */ /* 0x000fc600078e00ff */
[----:B------:R-:W-:Y:S02]  /*139c0*/  LOP3.LUT R5, R4, 0x600, RZ, 0xc0, !PT ;  /* 0x0000060004057812 */ /* 0x000fe400078ec0ff */
[----:B------:R-:W-:Y:S01]  /*139d0*/  LOP3.LUT R0, R3, 0x30, R0, 0xf8, !PT ;  /* 0x0000003003007812 */ /* 0x000fe200078ef800 */
[----:B------:R-:W-:Y:S01]  /*139e0*/  IMAD.SHL.U32 R3, R8, 0x8, RZ ;  /* 0x0000000808037824 */ /* 0x000fe200078e00ff */
[----:B------:R-:W-:-:S04]  /*139f0*/  LOP3.LUT R5, R5, 0x60, R2, 0xf8, !PT ;  /* 0x0000006005057812 */ /* 0x000fc800078ef802 */
[----:B------:R-:W-:Y:S02]  /*13a00*/  LOP3.LUT R0, R0, 0x30, R3, 0x78, !PT ;  /* 0x0000003000007812 */ /* 0x000fe400078e7803 */
[----:B------:R-:W-:Y:S02]  /*13a10*/  LOP3.LUT R4, R2, 0x80, RZ, 0xc0, !PT ;  /* 0x0000008002047812 */ /* 0x000fe400078ec0ff */
[----:B------:R-:W-:Y:S02]  /*13a20*/  LOP3.LUT R5, R5, 0x100, R2, 0xf8, !PT ;  /* 0x0000010005057812 */ /* 0x000fe400078ef802 */
[----:B------:R-:W-:Y:S01]  /*13a30*/  LOP3.LUT R23, R0, 0x640, R23, 0xf8, !PT ;  /* 0x0000064000177812 */ /* 0x000fe200078ef817 */
[----:B------:R-:W-:Y:S01]  /*13a40*/  IMAD.SHL.U32 R7, R8, 0x4, RZ ;  /* 0x0000000408077824 */ /* 0x000fe200078e00ff */
[----:B------:R-:W-:Y:S01]  /*13a50*/  LOP3.LUT R4, R4, 0x10, R8, 0xf8, !PT ;  /* 0x0000001004047812 */ /* 0x000fe200078ef808 */
[----:B------:R-:W-:Y:S03]  /*13a60*/  BSSY B7, `(.L_x_12147) ;  /* 0x0000451000077945 */ /* 0x000fe60003800000 */
[----:B------:R-:W-:Y:S01]  /*13a70*/  LOP3.LUT R4, R4, 0x10, R7, 0x78, !PT ;  /* 0x0000001004047812 */ /* 0x000fe200078e7807 */
[----:B------:R-:W-:Y:S01]  /*13a80*/  IMAD.MOV.U32 R27, RZ, RZ, 0x1 ;  /* 0x00000001ff1b7424 */ /* 0x000fe200078e00ff */
[----:B------:R-:W-:Y:S01]  /*13a90*/  CS2R R24, SRZ ;  /* 0x0000000000187805 */ /* 0x000fe2000001ff00 */
[----:B------:R-:W-:Y:S01]  /*13aa0*/  IMAD.MOV.U32 R26, RZ, RZ, 0x1 ;  /* 0x00000001ff1a7424 */ /* 0x000fe200078e00ff */
[----:B------:R-:W-:Y:S01]  /*13ab0*/  LOP3.LUT R22, R5, R4, RZ, 0xfc, !PT ;  /* 0x0000000405167212 */ /* 0x000fe200078efcff */
[----:B------:R-:W-:Y:S01]  /*13ac0*/  ULDC UR36, c[0x0][0xc] ;  /* 0x0000030000247ab9 */ /* 0x000fe20000000800 */
[----:B------:R-:W-:Y:S01]  /*13ad0*/  ULDC.64 UR38, c[0x0][0x198] ;  /* 0x0000660000267ab9 */ /* 0x000fe20000000a00 */
[----:B---3--:R-:W-:-:S02]  /*13ae0*/  LOP3.LUT R2, R6, 0x1, RZ, 0xfc, !PT ;  /* 0x0000000106027812 */ /* 0x008fc400078efcff */
[----:B------:R-:W-:-:S03]  /*13af0*/  LOP3.LUT R0, R6, 0x2, RZ, 0xfc, !PT ;  /* 0x0000000206007812 */ /* 0x000fc600078efcff */
[----:B------:R0:W-:Y:S04]  /*13b00*/  STL [R1+0x2c], R2 ;  /* 0x00002c0201007387 */ /* 0x0001e80000100800 */
[----:B------:R0:W-:Y:S04]  /*13b10*/  STL [R1+0x14], R0 ;  /* 0x0000140001007387 */ /* 0x0001e80000100800 */
[----:B------:R0:W-:Y:S02]  /*13b20*/  STL [R1+0x1c], RZ ;  /* 0x00001cff01007387 */ /* 0x0001e40000100800 */
.L_x_12244:
[----:B0-----:R-:W0:Y:S02]  /*13b30*/  LDC.64 R2, c[0x0][0xc60] ;  /* 0x00031800ff027b82 */ /* 0x001e240000000a00 */
[----:B0-----:R-:W-:-:S05]  /*13b40*/  IMAD.WIDE R2, R19, 0x4, R2 ;  /* 0x0000000413027825 */ /* 0x001fca00078e0202 */
[----:B------:R-:W2:Y:S01]  /*13b50*/  LDG.E R14, desc[UR40][R2.64] ;  /* 0x00000028020e7981 */ /* 0x000ea2000c1e1900 */
        /* <DEDUP_REMOVED lines=58> */
.L_x_12148:
        /* <DEDUP_REMOVED lines=9> */
.L_x_12149:
[----:B------:R-:W-:Y:S05]  /*13f90*/  @!P1 BRA `(.L_x_12150) ;  /* 0x00000000000c9947 */ /* 0x000fea0003800000 */
[----:B------:R-:W2:Y:S04]  /*13fa0*/  LDG.E R11, desc[UR40][R6.64] ;  /* 0x00000028060b7981 */ /* 0x000ea8000c1e1900 */
[----:B------:R-:W2:Y:S02]  /*13fb0*/  LDG.E R6, desc[UR40][R6.64+0x4] ;  /* 0x0000042806067981 */ /* 0x000ea4000c1e1900 */
[----:B--2---:R-:W-:-:S07]  /*13fc0*/  IMAD.IADD R11, R6, 0x1, -R11 ;  /* 0x00000001060b7824 */ /* 0x004fce00078e0a0b */
.L_x_12150:
[----:B0-----:R-:W2:Y:S01]  /*13fd0*/  @P2 LDG.E R2, desc[UR40][R4.64] ;  /* 0x0000002804022981 */ /* 0x001ea2000c1e1900 */
[----:B-----5:R-:W-:-:S03]  /*13fe0*/  IMAD.IADD R11, R11, 0x1, -R8 ;  /* 0x000000010b0b7824 */ /* 0x020fc600078e0a08 */
[----:B------:R0:W2:Y:S02]  /*13ff0*/  @P2 LDG.E R3, desc[UR40][R4.64+0x4] ;  /* 0x0000042804032981 */ /* 0x0000a4000c1e1900 */
[----:B0-----:R-:W-:-:S05]  /*14000*/  IMAD.MOV R4, RZ, RZ, -R11 ;  /* 0x000000ffff047224 */ /* 0x001fca00078e0a0b */
[----:B------:R-:W-:Y:S01]  /*14010*/  VIMNMX R4, RZ, R4, !PT ;  /* 0x00000004ff047248 */ /* 0x000fe20007fe0100 */
[----:B------:R-:W-:Y:S01]  /*14020*/  BSSY B0, `(.L_x_12151) ;  /* 0x00000ea000007945 */ /* 0x000fe20003800000 */
[----:B--2---:R-:W-:Y:S02]  /*14030*/  @P2 IMAD.IADD R9, R3, 0x1, -R2 ;  /* 0x0000000103092824 */ /* 0x004fe400078e0a02 */
[----:B------:R-:W-:-:S05]  /*14040*/  IMAD R3, R17, 0xc0, RZ ;  /* 0x000000c011037824 */ /* 0x000fca00078e02ff */
[----:B------:R-:W-:Y:S01]  /*14050*/  IADD3 R10, -R10, 0x15f, R3 ;  /* 0x0000015f0a0a7810 */ /* 0x000fe20007ffe103 */
[----:B------:R-:W-:-:S04]  /*14060*/  IMAD.IADD R3, R11, 0x1, R9 ;  /* 0x000000010b037824 */ /* 0x000fc800078e0209 */
[C---:B------:R-:W-:Y:S02]  /*14070*/  VIADD R2, R3.reuse, 0x9f ;  /* 0x0000009f03027836 */ /* 0x040fe40000000000 */
[----:B------:R-:W-:Y:S02]  /*14080*/  IMAD.IADD R10, R3, 0x1, R10 ;  /* 0x00000001030a7824 */ /* 0x000fe400078e020a */
[----:B------:R-:W-:-:S04]  /*14090*/  IMAD.HI R3, R2, 0x66666667, RZ ;  /* 0x6666666702037827 */ /* 0x000fc800078e02ff */
[----:B------:R-:W-:Y:S01]  /*140a0*/  IMAD.HI R2, R10, 0x66666667, RZ ;  /* 0x666666670a027827 */ /* 0x000fe200078e02ff */
[----:B------:R-:W-:-:S04]  /*140b0*/  SHF.R.U32.HI R6, RZ, 0x1f, R3 ;  /* 0x0000001fff067819 */ /* 0x000fc80000011603 */
[----:B------:R-:W-:Y:S02]  /*140c0*/  SHF.R.U32.HI R5, RZ, 0x1f, R2 ;  /* 0x0000001fff057819 */ /* 0x000fe40000011602 */
[----:B------:R-:W-:Y:S02]  /*140d0*/  LEA.HI.SX32 R3, R3, R6, 0x1a ;  /* 0x0000000603037211 */ /* 0x000fe400078fd2ff */
[----:B------:R-:W-:-:S04]  /*140e0*/  LEA.HI.SX32 R2, R2, R5, 0x1a ;  /* 0x0000000502027211 */ /* 0x000fc800078fd2ff */
[----:B------:R-:W-:-:S05]  /*140f0*/  VIMNMX R7, R3, R2, PT ;  /* 0x0000000203077248 */ /* 0x000fca0003fe0100 */
[----:B------:R-:W-:-:S05]  /*14100*/  IMAD R2, R7, 0xa0, -R11 ;  /* 0x000000a007027824 */ /* 0x000fca00078e0a0b */
[----:B------:R-:W-:-:S04]  /*14110*/  VIMNMX R9, R2, R9, PT ;  /* 0x0000000902097248 */ /* 0x000fc80003fe0100 */
[----:B------:R-:W-:Y:S01]  /*14120*/  ISETP.GT.AND P0, PT, R9, R4, PT ;  /* 0x000000040900720c */ /* 0x000fe20003f04270 */
[----:B------:R-:W-:-:S05]  /*14130*/  IMAD.WIDE.U32 R4, R4, -0x33333333, RZ ;  /* 0xcccccccd04047825 */ /* 0x000fca00078e00ff */
[----:B------:R-:W-:-:S07]  /*14140*/  SHF.R.U32.HI R4, RZ, 0x7, R5 ;  /* 0x00000007ff047819 */ /* 0x000fce0000011605 */
[----:B------:R-:W-:-:S04]  /*14150*/  @P0 VIADD R2, R9, 0x9f ;  /* 0x0000009f09020836 */ /* 0x000fc80000000000 */
        /* <DEDUP_REMOVED lines=22> */
.L_x_12291:
[----:B-1----:R-:W-:Y:S02]  /*142c0*/  ISETP.NE.AND P0, PT, R14, RZ, PT ;  /* 0x000000ff0e00720c */ /* 0x002fe40003f05270 */
[----:B------:R-:W-:-:S11]  /*142d0*/  PLOP3.LUT P6, PT, PT, PT, PT, 0x8, 0x0 ;  /* 0x000000000000781c */ /* 0x000fd60003fce170 */
[----:B------:R-:W-:Y:S05]  /*142e0*/  @P0 BRA `(.L_x_12154) ;  /* 0x00000000000c0947 */ /* 0x000fea0003800000 */
[----:B------:R-:W-:-:S03]  /*142f0*/  UMOV UR4, 0xffffffff ;  /* 0xffffffff00047882 */ /* 0x000fc60000000000 */
[----:B------:R-:W-:Y:S05]  /*14300*/  BRA.DIV UR4, `(.L_x_12155) ;  /* 0x0000004a04787947 */ /* 0x000fea000b800000 */
[----:B------:R-:W-:-:S13]  /*14310*/  ELECT P6, URZ, PT ;  /* 0x00000000003f782f */ /* 0x000fda00038c0000 */
.L_x_12154:
        /* <DEDUP_REMOVED lines=12> */
.L_x_12294:
[----:B------:R-:W-:Y:S05]  /*143e0*/  BSYNC B1 ;  /* 0x0000000000017941 */ /* 0x000fea0003800000 */
.L_x_12156:
[----:B------:R-:W-:Y:S04]  /*143f0*/  BSSY B1, `(.L_x_12158) ;  /* 0x000004d000017945 */ /* 0x000fe80003800000 */
[----:B------:R-:W-:Y:S05]  /*14400*/  @!P6 BRA `(.L_x_12159) ;  /* 0x00000004002ce947 */ /* 0x000fea0003800000 */
        /* <DEDUP_REMOVED lines=8> */
.L_x_12295:
[----:B------:R-:W-:Y:S05]  /*14490*/  BSYNC B2 ;  /* 0x0000000000027941 */ /* 0x000fea0003800000 */
.L_x_12160:
        /* <DEDUP_REMOVED lines=9> */
.L_x_12163:
[----:B------:R-:W-:Y:S05]  /*14530*/  BSYNC B2 ;  /* 0x0000000000027941 */ /* 0x000fea0003800000 */
.L_x_12162:
        /* <DEDUP_REMOVED lines=12> */
.L_x_12164:
        /* <DEDUP_REMOVED lines=13> */
.L_x_12296:
[----:B------:R-:W-:Y:S05]  /*146d0*/  BSYNC B2 ;  /* 0x0000000000027941 */ /* 0x000fea0003800000 */
.L_x_12165:
        /* <DEDUP_REMOVED lines=11> */
.L_x_12168:
[----:B------:R-:W-:Y:S05]  /*14790*/  BSYNC B2 ;  /* 0x0000000000027941 */ /* 0x000fea0003800000 */
.L_x_12167:
        /* <DEDUP_REMOVED lines=8> */
.L_x_12169:
        /* <DEDUP_REMOVED lines=10> */
.L_x_12159:
[----:B------:R-:W-:Y:S05]  /*148c0*/  BSYNC B1 ;  /* 0x0000000000017941 */ /* 0x000fea0003800000 */
.L_x_12158:
        /* <DEDUP_REMOVED lines=9> */
.L_x_12182:
        /* <DEDUP_REMOVED lines=11> */
.L_x_12297:
[----:B------:R-:W-:Y:S05]  /*14a10*/  BSYNC B2 ;  /* 0x0000000000027941 */ /* 0x000fea0003800000 */
.L_x_12172:
        /* <DEDUP_REMOVED lines=9> */
.L_x_12175:
[----:B------:R-:W-:Y:S05]  /*14ab0*/  BSYNC B2 ;  /* 0x0000000000027941 */ /* 0x000fea0003800000 */
.L_x_12174:
        /* <DEDUP_REMOVED lines=11> */
.L_x_12176:
        /* <DEDUP_REMOVED lines=13> */
.L_x_12298:
[----:B------:R-:W-:Y:S05]  /*14c40*/  BSYNC B2 ;  /* 0x0000000000027941 */ /* 0x000fea0003800000 */
.L_x_12177:
        /* <DEDUP_REMOVED lines=11> */
.L_x_12180:
[----:B------:R-:W-:Y:S05]  /*14d00*/  BSYNC B2 ;  /* 0x0000000000027941 */ /* 0x000fea0003800000 */
.L_x_12179:
        /* <DEDUP_REMOVED lines=8> */
.L_x_12181:
        /* <DEDUP_REMOVED lines=10> */
.L_x_12171:
[----:B------:R-:W-:Y:S05]  /*14e30*/  BSYNC B1 ;  /* 0x0000000000017941 */ /* 0x000fea0003800000 */
.L_x_12170:
        /* <DEDUP_REMOVED lines=8> */
.L_x_12152:
[----:B------:R-:W-:Y:S05]  /*14ec0*/  BSYNC B0 ;  /* 0x0000000000007941 */ /* 0x000fea0003800000 */
.L_x_12151:
        /* <DEDUP_REMOVED lines=23> */
.L_x_12184:
        /* <DEDUP_REMOVED lines=22> */
.L_x_12186:
[----:B------:R-:W2:Y:S01]  /*151a0*/  LDL.LU R2, [R1] ;  /* 0x0000000001027983 */ /* 0x000ea20000300800 */
[----:B------:R-:W-:-:S05]  /*151b0*/  VIADD R0, R28, 0x6000 ;  /* 0x000060001c007836 */ /* 0x000fca0000000000 */
        /* <DEDUP_REMOVED lines=21> */
.L_x_12187:
        /* <DEDUP_REMOVED lines=19> */
.L_x_12188:
        /* <DEDUP_REMOVED lines=19> */
.L_x_12189:
        /* <DEDUP_REMOVED lines=31> */
.L_x_12190:
        /* <DEDUP_REMOVED lines=22> */
.L_x_12301:
[----:B-1----:R-:W-:Y:S02]  /*158c0*/  ISETP.NE.AND P0, PT, R14, RZ, PT ;  /* 0x000000ff0e00720c */ /* 0x002fe40003f05270 */
[----:B------:R-:W-:-:S11]  /*158d0*/  PLOP3.LUT P6, PT, PT, PT, PT, 0x8, 0x0 ;  /* 0x000000000000781c */ /* 0x000fd60003fce170 */
[----:B------:R-:W-:Y:S05]  /*158e0*/  @P0 BRA `(.L_x_12192) ;  /* 0x0000000400880947 */ /* 0x000fea0003800000 */
[----:B------:R-:W-:-:S03]  /*158f0*/  UMOV UR4, 0xffffffff ;  /* 0xffffffff00047882 */ /* 0x000fc60000000000 */
[----:B------:R-:W-:Y:S05]  /*15900*/  BRA.DIV UR4, `(.L_x_12193) ;  /* 0x0000003604b07947 */ /* 0x000fea000b800000 */
[----:B------:R-:W-:-:S13]  /*15910*/  ELECT P6, URZ, PT ;  /* 0x00000000003f782f */ /* 0x000fda00038c0000 */
.L_x_12304:
        /* <DEDUP_REMOVED lines=23> */
.L_x_12195:
[----:B0-----:R-:W-:Y:S01]  /*15a90*/  IMAD R5, R24, 0x8, R28 ;  /* 0x0000000818057824 */ /* 0x001fe200078e021c */
[----:B------:R-:W-:Y:S01]  /*15aa0*/  SHF.L.U32 R4, R26, 0x1f, RZ ;  /* 0x0000001f1a047819 */ /* 0x000fe200000006ff */
[----:B------:R-:W0:Y:S03]  /*15ab0*/  S2R R3, SR_TID.X ;  /* 0x0000000000037919 */ /* 0x000e260000002100 */
[----:B------:R-:W1:Y:S01]  /*15ac0*/  SYNCS.PHASECHK.TRANS64.TRYWAIT P2, [R5+URZ+0x13280], R4 ;  /* 0x01328004050075a7 */ /* 0x000e62000804017f */
[----:B0-----:R-:W-:-:S04]  /*15ad0*/  LOP3.LUT R3, R3, 0x7f, RZ, 0xc0, !PT ;  /* 0x0000007f03037812 */ /* 0x001fc800078ec0ff */
[----:B------:R-:W-:Y:S01]  /*15ae0*/  ISETP.NE.AND P0, PT, R3, RZ, PT ;  /* 0x000000ff0300720c */ /* 0x000fe20003f05270 */
[----:B-1----:R-:W-:-:S12]  /*15af0*/  @!P2 BRA `(.L_x_12196) ;  /* 0x000000340054a947 */ /* 0x002fd80003800000 */
.L_x_12305:
        /* <DEDUP_REMOVED lines=8> */
.L_x_12197:
[----:B------:R-:W-:Y:S01]  /*15b80*/  IMAD R3, R24, 0x2800, R28 ;  /* 0x0000280018037824 */ /* 0x000fe200078e021c */
[----:B------:R-:W-:Y:S01]  /*15b90*/  R2UR UR9, R5 ;  /* 0x00000000050972ca */ /* 0x000fe200000e0000 */
[----:B------:R-:W-:Y:S01]  /*15ba0*/  IMAD R8, R8, 0xa0, R29 ;  /* 0x000000a008087824 */ /* 0x000fe200078e021d */
[----:B------:R-:W-:Y:S01]  /*15bb0*/  R2UR UR12, R0 ;  /* 0x00000000000c72ca */ /* 0x000fe200000e0000 */
[----:B------:R-:W-:Y:S01]  /*15bc0*/  UIADD3 UR4, UP0, UR38, 0x470, URZ ;  /* 0x0000047026047890 */ /* 0x000fe2000ff1e03f */
[----:B------:R-:W-:Y:S01]  /*15bd0*/  R2UR UR8, R3 ;  /* 0x00000000030872ca */ /* 0x000fe200000e0000 */
[----:B------:R-:W-:Y:S01]  /*15be0*/  UMOV UR6, 0x0 ;  /* 0x0000000000067882 */ /* 0x000fe20000000000 */
[----:B-----5:R-:W-:Y:S01]  /*15bf0*/  R2UR UR13, R2 ;  /* 0x00000000020d72ca */ /* 0x020fe200000e0000 */
[----:B------:R-:W-:Y:S01]  /*15c00*/  UIADD3.X UR5, URZ, UR39, URZ, UP0, !UPT ;  /* 0x000000273f057290 */ /* 0x000fe200087fe43f */
[----:B------:R-:W-:Y:S01]  /*15c10*/  R2UR UR11, R8 ;  /* 0x00000000080b72ca */ /* 0x000fe200000e0000 */
[----:B------:R-:W-:Y:S01]  /*15c20*/  UMOV UR7, 0x14f00000 ;  /* 0x14f0000000077882 */ /* 0x000fe20000000000 */
[----:B------:R-:W-:-:S03]  /*15c30*/  UMOV UR10, URZ ;  /* 0x0000003f000a7c82 */ /* 0x000fc60008000000 */
[----:B------:R-:W-:-:S04]  /*15c40*/  UIADD3 UR9, UR9, 0x13270, URZ ;  /* 0x0001327009097890 */ /* 0x000fc8000fffe03f */
[----:B------:R-:W-:-:S09]  /*15c50*/  UIADD3 UR8, UR8, 0x6000, URZ ;  /* 0x0000600008087890 */ /* 0x000fd2000fffe03f */
[----:B------:R1:W-:Y:S01]  /*15c60*/  UTMALDG.4D [UR8], [UR4], desc[UR6] ;  /* 0x00000608040075b4 */ /* 0x0003e20008019000 */
[----:B------:R-:W2:Y:S02]  /*15c70*/  SYNCS.PHASECHK.TRANS64.TRYWAIT P2, [R5+URZ+0x13240], R4 ;  /* 0x01324004050075a7 */ /* 0x000ea4000804017f */
[----:B-12---:R-:W-:Y:S05]  /*15c80*/  @!P2 BRA `(.L_x_12198) ;  /* 0x000000340004a947 */ /* 0x006fea0003800000 */
.L_x_12306:
        /* <DEDUP_REMOVED lines=8> */
.L_x_12199:
        /* <DEDUP_REMOVED lines=14> */
.L_x_12194:
        /* <DEDUP_REMOVED lines=13> */
[----:B0-----:R-:W-:Y:S01]  /*15ec0*/  @P0 IMAD.MOV.U32 R3, RZ, RZ, 0x3000 ;  /* 0x00003000ff030424 */ /* 0x001fe200078e00ff */
[----:B------:R-:W-:-:S03]  /*15ed0*/  UIADD3 UR9, UR9, 0x13200, URZ ;  /* 0x0001320009097890 */ /* 0x000fc6000fffe03f */
[----:B------:R2:W-:Y:S06]  /*15ee0*/  @P0 SYNCS.ARRIVE.TRANS64 RZ, [R28+URZ+0x13200], R3 ;  /* 0x013200031cff09a7 */ /* 0x0005ec000800003f */
[----:B------:R2:W-:Y:S01]  /*15ef0*/  UTMALDG.4D [UR8], [UR4], desc[UR6] ;  /* 0x00000608040075b4 */ /* 0x0005e20008019000 */
[----:B------:R-:W-:Y:S02]  /*15f00*/  NOP ;  /* 0x0000000000007918 */ /* 0x000fe40000000000 */
.L_x_12192:
[----:B-1----:R-:W3:Y:S04]  /*15f10*/  LDL.LU R5, [R1+0x1c] ;  /* 0x00001c0001057983 */ /* 0x002ee80000300800 */
[----:B------:R-:W4:Y:S01]  /*15f20*/  LDL R4, [R1+0x10] ;  /* 0x0000100001047983 */ /* 0x000f220000100800 */
[----:B------:R-:W-:Y:S01]  /*15f30*/  BSSY B0, `(.L_x_12200) ;  /* 0x000000a000007945 */ /* 0x000fe20003800000 */
[----:B---3--:R-:W-:Y:S01]  /*15f40*/  VIADD R5, R5, 0x1 ;  /* 0x0000000105057836 */ /* 0x008fe20000000000 */
[----:B----4-:R-:W-:-:S04]  /*15f50*/  ISETP.GE.AND P2, PT, R4, 0x2, PT ;  /* 0x000000020400780c */ /* 0x010fc80003f46270 */
[----:B------:R1:W-:Y:S01]  /*15f60*/  STL [R1+0x1c], R5 ;  /* 0x00001c0501007387 */ /* 0x0003e20000100800 */
[----:B0-2---:R-:W-:-:S04]  /*15f70*/  LEA.HI R3, R5, R5, RZ, 0x1 ;  /* 0x0000000505037211 */ /* 0x005fc800078f08ff */
[----:B------:R-:W-:-:S05]  /*15f80*/  LOP3.LUT R3, R3, 0xfffffffe, RZ, 0xc0, !PT ;  /* 0xfffffffe03037812 */ /* 0x000fca00078ec0ff */
[----:B------:R-:W-:-:S05]  /*15f90*/  IMAD.IADD R3, R5, 0x1, -R3 ;  /* 0x0000000105037824 */ /* 0x000fca00078e0a03 */
[----:B------:R-:W-:-:S04]  /*15fa0*/  SHF.L.U32 R3, R3, 0x1f, RZ ;  /* 0x0000001f03037819 */ /* 0x000fc800000006ff */
[----:B------:R-:W0:Y:S02]  /*15fb0*/  SYNCS.PHASECHK.TRANS64.TRYWAIT P0, [R28+URZ+0x13220], R3 ;  /* 0x013220031c0075a7 */ /* 0x000e24000800017f */
[----:B01----:R-:W-:Y:S05]  /*15fc0*/  @!P0 BRA `(.L_x_12201) ;  /* 0x0000003000488947 */ /* 0x003fea0003800000 */
.L_x_12307:
[----:B------:R-:W-:Y:S05]  /*15fd0*/  BSYNC B0 ;  /* 0x0000000000007941 */ /* 0x000fea0003800000 */
.L_x_12200:
[----:B------:R-:W-:Y:S05]  /*15fe0*/  @!P2 BRA `(.L_x_12202) ;  /* 0x0000000c0028a947 */ /* 0x000fea0003800000 */
[----:B------:R-:W2:Y:S01]  /*15ff0*/  LDL.LU R4, [R1+0x10] ;  /* 0x0000100001047983 */ /* 0x000ea20000300800 */
[----:B------:R-:W-:Y:S02]  /*16000*/  IMAD.MOV.U32 R6, RZ, RZ, R24 ;  /* 0x000000ffff067224 */ /* 0x000fe400078e0018 */
[----:B------:R-:W-:Y:S02]  /*16010*/  IMAD.MOV.U32 R7, RZ, RZ, R26 ;  /* 0x000000ffff077224 */ /* 0x000fe400078e001a */
[----:B--2---:R-:W-:-:S07]  /*16020*/  VIADD R12, R4, 0xfffffffe ;  /* 0xfffffffe040c7836 */ /* 0x004fce0000000000 */
.L_x_12222:
[----:B------:R-:W-:Y:S01]  /*16030*/  VIADD R24, R6, 0x1 ;  /* 0x0000000106187836 */ /* 0x000fe20000000000 */
[----:B------:R-:W-:Y:S05]  /*16040*/  YIELD ;  /* 0x0000000000007946 */ /* 0x000fea0003800000 */
[----:B------:R-:W-:Y:S01]  /*16050*/  ISETP.NE.AND P0, PT, R24, 0x2, PT ;  /* 0x000000021800780c */ /* 0x000fe20003f05270 */
[----:B------:R-:W-:Y:S03]  /*16060*/  BSSY B0, `(.L_x_12203) ;  /* 0x0000065000007945 */ /* 0x000fe60003800000 */
[----:B------:R-:W-:-:S02]  /*16070*/  SEL R26, RZ, 0x1, P0 ;  /* 0x00000001ff1a7807 */ /* 0x000fc40000000000 */
        /* <DEDUP_REMOVED lines=25> */
.L_x_12205:
        /* <DEDUP_REMOVED lines=8> */
.L_x_12308:
[----:B------:R-:W-:Y:S05]  /*16290*/  BSYNC B1 ;  /* 0x0000000000017941 */ /* 0x000fea0003800000 */
.L_x_12206:
        /* <DEDUP_REMOVED lines=9> */
.L_x_12209:
[----:B------:R-:W-:Y:S05]  /*16330*/  BSYNC B1 ;  /* 0x0000000000017941 */ /* 0x000fea0003800000 */
.L_x_12208:
        /* <DEDUP_REMOVED lines=11> */
.L_x_12210:
        /* <DEDUP_REMOVED lines=13> */
.L_x_12309:
[----:B------:R-:W-:Y:S05]  /*164c0*/  BSYNC B1 ;  /* 0x0000000000017941 */ /* 0x000fea0003800000 */
.L_x_12211:
        /* <DEDUP_REMOVED lines=11> */
.L_x_12214:
[----:B------:R-:W-:Y:S05]  /*16580*/  BSYNC B1 ;  /* 0x0000000000017941 */ /* 0x000fea0003800000 */
.L_x_12213:
        /* <DEDUP_REMOVED lines=8> */
.L_x_12215:
        /* <DEDUP_REMOVED lines=10> */
.L_x_12204:
[----:B------:R-:W-:Y:S05]  /*166b0*/  BSYNC B0 ;  /* 0x0000000000007941 */ /* 0x000fea0003800000 */
.L_x_12203:
[----:B------:R-:W2:Y:S02]  /*166c0*/  LDL R4, [R1+0x2c] ;  /* 0x00002c0001047983 */ /* 0x000ea40000100800 */
[----:B--2---:R-:W-:-:S13]  /*166d0*/  ISETP.NE.AND P0, PT, R4, 0x3, PT ;  /* 0x000000030400780c */ /* 0x004fda0003f05270 */
[----:B------:R-:W-:Y:S05]  /*166e0*/  @!P0 BRA `(.L_x_12216) ;  /* 0x0000000000048947 */ /* 0x000fea0003800000 */
[----:B------:R-:W-:Y:S01]  /*166f0*/  BPT.TRAP 0x1 ;  /* 0x000000040000795c */ /* 0x000fe20000300000 */
.L_x_12216:
[----:B0-----:R-:W2:Y:S01]  /*16700*/  LDL R3, [R1+0x14] ;  /* 0x0000140001037983 */ /* 0x001ea20000100800 */
[----:B------:R-:W-:Y:S01]  /*16710*/  LOP3.LUT R4, R7, 0x1, RZ, 0x3c, !PT ;  /* 0x0000000107047812 */ /* 0x000fe200078e3cff */
[----:B------:R-:W-:Y:S01]  /*16720*/  IMAD R13, R6, 0x8, R28 ;  /* 0x00000008060d7824 */ /* 0x000fe200078e021c */
[----:B------:R-:W-:Y:S02]  /*16730*/  BSSY B0, `(.L_x_12217) ;  /* 0x0000005000007945 */ /* 0x000fe40003800000 */
[----:B------:R-:W-:-:S04]  /*16740*/  SHF.L.U32 R4, R4, 0x1f, RZ ;  /* 0x0000001f04047819 */ /* 0x000fc800000006ff */
[----:B------:R-:W0:Y:S01]  /*16750*/  SYNCS.PHASECHK.TRANS64.TRYWAIT P2, [R13+URZ+0x13270], R4 ;  /* 0x013270040d0075a7 */ /* 0x000e22000804017f */
[----:B--2---:R-:W-:Y:S01]  /*16760*/  ISETP.NE.AND P0, PT, R3, 0x3, PT ;  /* 0x000000030300780c */ /* 0x004fe20003f05270 */
[----:B0-----:R-:W-:-:S12]  /*16770*/  @!P2 BRA `(.L_x_12218) ;  /* 0x000000280098a947 */ /* 0x001fd80003800000 */
.L_x_12310:
[----:B------:R-:W-:Y:S05]  /*16780*/  BSYNC B0 ;  /* 0x0000000000007941 */ /* 0x000fea0003800000 */
.L_x_12217:
[----:B------:R-:W-:Y:S05]  /*16790*/  @!P0 BRA `(.L_x_12219) ;  /* 0x0000000000048947 */ /* 0x000fea0003800000 */
[----:B------:R-:W-:Y:S01]  /*167a0*/  BPT.TRAP 0x1 ;  /* 0x000000040000795c */ /* 0x000fe20000300000 */
.L_x_12219:
[----:B0-----:R-:W-:Y:S01]  /*167b0*/  SHF.L.U32 R4, R7, 0x1f, RZ ;  /* 0x0000001f07047819 */ /* 0x001fe200000006ff */
[----:B------:R-:W-:-:S03]  /*167c0*/  IMAD R3, R6, 0x2800, RZ ;  /* 0x0000280006037824 */ /* 0x000fc600078e02ff */
[----:B------:R-:W0:Y:S02]  /*167d0*/  SYNCS.PHASECHK.TRANS64.TRYWAIT P2, [R13+URZ+0x13260], R4 ;  /* 0x013260040d0075a7 */ /* 0x000e24000804017f */
[----:B0-----:R-:W-:Y:S05]  /*167e0*/  @!P2 BRA `(.L_x_12220) ;  /* 0x000000280090a947 */ /* 0x001fea0003800000 */
.L_x_12311:
[----:B------:R-:W-:Y:S01]  /*167f0*/  LOP3.LUT R5, R3, R23, RZ, 0xfc, !PT ;  /* 0x0000001703057212 */ /* 0x000fe200078efcff */
[----:B------:R-:W-:Y:S05]  /*16800*/  WARPSYNC.ALL ;  /* 0x0000000000007948 */ /* 0x000fea0003800000 */
[C---:B------:R-:W-:Y:S02]  /*16810*/  IMAD.IADD R6, R28.reuse, 0x1, R5 ;  /* 0x000000011c067824 */ /* 0x040fe400078e0205 */
[----:B------:R-:W-:-:S04]  /*16820*/  VIADD R14, R28, 0x1000 ;  /* 0x000010001c0e7836 */ /* 0x000fc80000000000 */
[----:B0-----:R-:W0:Y:S02]  /*16830*/  LDSM.16.MT88.4 R4, [R6+0x6000] ;  /* 0x006000000604783b */ /* 0x001e240000004200 */
        /* <DEDUP_REMOVED lines=36> */
[-C--:B------:R-:W-:Y:S02]  /*16a80*/  LOP3.LUT R4, R10, R22.reuse, RZ, 0xfc, !PT ;  /* 0x000000160a047212 */ /* 0x080fe400078efcff */
[C---:B------:R-:W-:Y:S02]  /*16a90*/  LOP3.LUT R5, R3.reuse, R23, RZ, 0xfc, !PT ;  /* 0x0000001703057212 */ /* 0x040fe400078efcff */
[--C-:B------:R-:W-:Y:S01]  /*16aa0*/  PRMT R10, R6, 0x6420, R7.reuse ;  /* 0x00006420060a7816 */ /* 0x100fe20000000007 */
[----:B------:R-:W-:Y:S01]  /*16ab0*/  IMAD.IADD R4, R14, 0x1, R4 ;  /* 0x000000010e047824 */ /* 0x000fe200078e0204 */
        /* <DEDUP_REMOVED lines=19> */
.L_x_12221:
        /* <DEDUP_REMOVED lines=10> */
.L_x_12202:
[----:B01----:R-:W2:Y:S01]  /*16c90*/  LDL R3, [R1+0x2c] ;  /* 0x00002c0001037983 */ /* 0x003ea20000100800 */
[----:B------:R-:W-:Y:S01]  /*16ca0*/  BSSY B0, `(.L_x_12223) ;  /* 0x000000f000007945 */ /* 0x000fe20003800000 */
[----:B--2---:R-:W-:-:S03]  /*16cb0*/  ISETP.NE.AND P2, PT, R3, 0x3, PT ;  /* 0x000000030300780c */ /* 0x004fc60003f45270 */
[----:B------:R-:W-:Y:S10]  /*16cc0*/  @P1 BRA `(.L_x_12224) ;  /* 0x0000000000301947 */ /* 0x000ff40003800000 */
        /* <DEDUP_REMOVED lines=11> */
[----:B0-----:R-:W-:-:S07]  /*16d80*/  IADD3 R16, R0, UR36, R7 ;  /* 0x0000002400107c10 */ /* 0x001fce000fffe007 */
.L_x_12224:
[----:B------:R-:W-:Y:S05]  /*16d90*/  BSYNC B0 ;  /* 0x0000000000007941 */ /* 0x000fea0003800000 */
.L_x_12223:
[----:B------:R-:W-:Y:S05]  /*16da0*/  @!P2 BRA `(.L_x_12225) ;  /* 0x000000000004a947 */ /* 0x000fea0003800000 */
[----:B------:R-:W-:Y:S01]  /*16db0*/  BPT.TRAP 0x1 ;  /* 0x000000040000795c */ /* 0x000fe20000300000 */
.L_x_12225:
        /* <DEDUP_REMOVED lines=8> */
.L_x_12312:
[----:B------:R-:W-:Y:S05]  /*16e40*/  BSYNC B0 ;  /* 0x0000000000007941 */ /* 0x000fea0003800000 */
.L_x_12226:
[----:B------:R-:W-:Y:S05]  /*16e50*/  @!P2 BRA `(.L_x_12228) ;  /* 0x000000000004a947 */ /* 0x000fea0003800000 */
[----:B------:R-:W-:Y:S01]  /*16e60*/  BPT.TRAP 0x1 ;  /* 0x000000040000795c */ /* 0x000fe20000300000 */
.L_x_12228:
[----:B0-----:R-:W-:-:S04]  /*16e70*/  SHF.L.U32 R3, R26, 0x1f, RZ ;  /* 0x0000001f1a037819 */ /* 0x001fc800000006ff */
[----:B------:R-:W0:Y:S02]  /*16e80*/  SYNCS.PHASECHK.TRANS64.TRYWAIT P0, [R0+URZ+0x13260], R3 ;  /* 0x01326003000075a7 */ /* 0x000e24000800017f */
[----:B0-----:R-:W-:Y:S05]  /*16e90*/  @!P0 BRA `(.L_x_12229) ;  /* 0x00000024000c8947 */ /* 0x001fea0003800000 */
.L_x_12313:
[----:B------:R-:W-:Y:S01]  /*16ea0*/  IMAD R2, R24, 0x2800, RZ ;  /* 0x0000280018027824 */ /* 0x000fe200078e02ff */
[----:B------:R-:W-:Y:S05]  /*16eb0*/  WARPSYNC.ALL ;  /* 0x0000000000007948 */ /* 0x000fea0003800000 */
[C---:B0-----:R-:W-:Y:S01]  /*16ec0*/  LOP3.LUT R3, R2.reuse, R23, RZ, 0xfc, !PT ;  /* 0x0000001702037212 */ /* 0x041fe200078efcff */
[----:B------:R-:W-:Y:S02]  /*16ed0*/  VIADD R12, R2, 0x800 ;  /* 0x00000800020c7836 */ /* 0x000fe40000000000 */
[C---:B------:R-:W-:Y:S02]  /*16ee0*/  VIADD R13, R28.reuse, 0x1000 ;  /* 0x000010001c0d7836 */ /* 0x040fe40000000000 */
[----:B------:R-:W-:Y:S01]  /*16ef0*/  IMAD.IADD R4, R28, 0x1, R3 ;  /* 0x000000011c047824 */ /* 0x000fe200078e0203 */
[----:B------:R-:W-:-:S05]  /*16f00*/  LOP3.LUT R3, R2, R22, RZ, 0xfc, !PT ;  /* 0x0000001602037212 */ /* 0x000fca00078efcff */
[----:B------:R-:W0:Y:S01]  /*16f10*/  LDSM.16.MT88.4 R4, [R4+0x6000] ;  /* 0x006000000404783b */ /* 0x000e220000004200 */
        /* <DEDUP_REMOVED lines=34> */
[C---:B0-----:R-:W-:Y:S02]  /*17140*/  LOP3.LUT R3, R2.reuse, R23, RZ, 0xfc, !PT ;  /* 0x0000001702037212 */ /* 0x041fe400078efcff */
[----:B------:R-:W-:-:S03]  /*17150*/  LOP3.LUT R2, R2, R22, RZ, 0xfc, !PT ;  /* 0x0000001602027212 */ /* 0x000fc600078efcff */
[----:B------:R-:W-:Y:S02]  /*17160*/  IMAD.IADD R3, R28, 0x1, R3 ;  /* 0x000000011c037824 */ /* 0x000fe400078e0203 */
[----:B------:R-:W-:Y:S01]  /*17170*/  IMAD.IADD R2, R13, 0x1, R2 ;  /* 0x000000010d027824 */ /* 0x000fe200078e0202 */
[C-C-:B-1----:R-:W-:Y:S02]  /*17180*/  PRMT R8, R4.reuse, 0x6420, R5.reuse ;  /* 0x0000642004087816 */ /* 0x142fe40000000005 */
[----:B------:R-:W-:Y:S02]  /*17190*/  PRMT R9, R4, 0x7531, R5 ;  /* 0x0000753104097816 */ /* 0x000fe40000000005 */
[C-C-:B------:R-:W-:Y:S02]  /*171a0*/  PRMT R10, R6.reuse, 0x6420, R7.reuse ;  /* 0x00006420060a7816 */ /* 0x140fe40000000007 */
[----:B------:R-:W-:-:S05]  /*171b0*/  PRMT R11, R6, 0x7531, R7 ;  /* 0x00007531060b7816 */ /* 0x000fca0000000007 */
[----:B------:R-:W-:Y:S04]  /*171c0*/  STSM.16.M88.4 [R12], R8 ;  /* 0x000000080c007844 */ /* 0x000fe80000000200 */
        /* <DEDUP_REMOVED lines=14> */
.L_x_12230:
        /* <DEDUP_REMOVED lines=10> */
.L_x_12185:
[----:B------:R-:W-:Y:S05]  /*17350*/  BSYNC B6 ;  /* 0x0000000000067941 */ /* 0x000fea0003800000 */
.L_x_12183:
[----:B-1----:R-:W2:Y:S02]  /*17360*/  LDL R0, [R1] ;  /* 0x0000000001007983 */ /* 0x002ea40000100800 */
[----:B--2---:R-:W-:-:S13]  /*17370*/  LOP3.LUT P0, RZ, R0, 0x2, RZ, 0xc0, !PT ;  /* 0x0000000200ff7812 */ /* 0x004fda000780c0ff */
[----:B------:R-:W-:Y:S05]  /*17380*/  @!P0 BRA `(.L_x_12231) ;  /* 0x0000000000208947 */ /* 0x000fea0003800000 */
[----:B------:R-:W-:Y:S05]  /*17390*/  WARPSYNC.ALL ;  /* 0x0000000000007948 */ /* 0x000fea0003800000 */
[----:B------:R-:W0:Y:S08]  /*173a0*/  S2UR UR5, SR_CgaCtaId ;  /* 0x00000000000579c3 */ /* 0x000e300000008800 */
[----:B------:R-:W-:Y:S06]  /*173b0*/  BAR.SYNC.DEFER_BLOCKING 0x5, 0x200 ;  /* 0x0148000000007b1d */ /* 0x000fec0000010000 */
[----:B------:R-:W-:-:S02]  /*173c0*/  UMOV UR4, 0x400 ;  /* 0x0000040000047882 */ /* 0x000fc40000000000 */
[----:B0-----:R-:W-:-:S09]  /*173d0*/  ULEA UR4, UR5, UR4, 0x18 ;  /* 0x0000000405047291 */ /* 0x001fd2000f8ec03f */
[----:B------:R-:W1:Y:S01]  /*173e0*/  LDS.128 R16, [UR4+0x132d0] ;  /* 0x0132d004ff107984 */ /* 0x000e620008000c00 */
[----:B------:R-:W-:Y:S06]  /*173f0*/  BAR.ARV 0x4, 0x200 ;  /* 0x0108000000007b1d */ /* 0x000fec0000002000 */
[----:B------:R-:W-:Y:S05]  /*17400*/  BRA `(.L_x_12232) ;  /* 0x0000000800cc7947 */ /* 0x000fea0003800000 */
.L_x_12231:
        /* <DEDUP_REMOVED lines=36> */
.L_x_12323:
[----:B------:R-:W-:Y:S02]  /*17650*/  ULDC UR4, c[0x0][0xc10] ;  /* 0x0003040000047ab9 */ /* 0x000fe40000000800 */
[----:B------:R-:W-:-:S04]  /*17660*/  IMAD.U32 R4, RZ, RZ, UR4 ;  /* 0x00000004ff047e24 */ /* 0x000fc8000f8e00ff */
[----:B-1----:R-:W-:-:S04]  /*17670*/  IMAD R14, R14, R4, RZ ;  /* 0x000000040e0e7224 */ /* 0x002fc800078e02ff */
[----:B------:R-:W-:-:S05]  /*17680*/  IMAD.IADD R5, R5, 0x1, R14 ;  /* 0x0000000105057824 */ /* 0x000fca00078e020e */
[----:B------:R-:W-:-:S13]  /*17690*/  ISETP.GT.AND P6, PT, R5, R0, PT ;  /* 0x000000000500720c */ /* 0x000fda0003fc4270 */
[----:B------:R-:W-:Y:S05]  /*176a0*/  @P6 BRA `(.L_x_12234) ;  /* 0x00000000009c6947 */ /* 0x000fea0003800000 */
.L_x_12239:
        /* <DEDUP_REMOVED lines=14> */
.L_x_12237:
[----:B------:R-:W-:Y:S05]  /*17790*/  BSYNC B0 ;  /* 0x0000000000007941 */ /* 0x000fea0003800000 */
.L_x_12236:
        /* <DEDUP_REMOVED lines=18> */
.L_x_12331:
[----:B------:R-:W-:Y:S02]  /*178c0*/  ULDC UR4, c[0x0][0xc10] ;  /* 0x0003040000047ab9 */ /* 0x000fe40000000800 */
[----:B------:R-:W-:-:S04]  /*178d0*/  IMAD.U32 R4, RZ, RZ, UR4 ;  /* 0x00000004ff047e24 */ /* 0x000fc8000f8e00ff */
[----:B-1----:R-:W-:-:S04]  /*178e0*/  IMAD R14, R14, R4, RZ ;  /* 0x000000040e0e7224 */ /* 0x002fc800078e02ff */
[----:B------:R-:W-:-:S05]  /*178f0*/  IMAD.IADD R5, R14, 0x1, R5 ;  /* 0x000000010e057824 */ /* 0x000fca00078e0205 */
[----:B------:R-:W-:-:S13]  /*17900*/  ISETP.GT.AND P6, PT, R5, R0, PT ;  /* 0x000000000500720c */ /* 0x000fda0003fc4270 */
[----:B------:R-:W-:Y:S05]  /*17910*/  @!P6 BRA `(.L_x_12239) ;  /* 0xfffffffc0064e947 */ /* 0x000fea000383ffff */
.L_x_12234:
        /* <DEDUP_REMOVED lines=8> */
.L_x_12335:
[----:B------:R-:W-:Y:S01]  /*179a0*/  ISETP.NE.AND P0, PT, R2, RZ, PT ;  /* 0x000000ff0200720c */ /* 0x000fe20003f05270 */
[----:B------:R-:W-:-:S12]  /*179b0*/  IMAD.MOV.U32 R14, RZ, RZ, RZ ;  /* 0x000000ffff0e7224 */ /* 0x000fd800078e00ff */
[----:B------:R-:W-:Y:S05]  /*179c0*/  @!P0 BRA `(.L_x_12241) ;  /* 0x0000000000108947 */ /* 0x000fea0003800000 */
[----:B------:R-:W-:Y:S01]  /*179d0*/  UMOV UR4, 0xffffffff ;  /* 0xffffffff00047882 */ /* 0x000fe20000000000 */
[----:B------:R-:W-:Y:S02]  /*179e0*/  VIADD R12, R6, 0xffffffff ;  /* 0xffffffff060c7836 */ /* 0x000fe40000000000 */
[----:B------:R-:W-:Y:S05]  /*179f0*/  BRA.DIV UR4, `(.L_x_12242) ;  /* 0x0000002204707947 */ /* 0x000fea000b800000 */
[----:B------:R3:W4:Y:S02]  /*17a00*/  SHFL.IDX PT, R14, R3, R12, 0x1f ;  /* 0x00001f0c030e7589 */ /* 0x00072400000e0000 */
.L_x_12241:
        /* <DEDUP_REMOVED lines=66> */
.L_x_12235:
[----:B------:R-:W-:Y:S01]  /*17e30*/  UMOV UR4, URZ ;  /* 0x0000003f00047c82 */ /* 0x000fe20008000000 */
[----:B------:R-:W-:Y:S01]  /*17e40*/  UMOV UR5, URZ ;  /* 0x0000003f00057c82 */ /* 0x000fe20008000000 */
[----:B------:R-:W-:Y:S01]  /*17e50*/  ULDC UR6, c[0x0][0xc14] ;  /* 0x0003050000067ab9 */ /* 0x000fe20000000800 */
[----:B------:R-:W-:Y:S02]  /*17e60*/  IMAD.MOV.U32 R16, RZ, RZ, R0 ;  /* 0x000000ffff107224 */ /* 0x000fe400078e0000 */
[----:B------:R-:W-:Y:S02]  /*17e70*/  IMAD.U32 R17, RZ, RZ, UR4 ;  /* 0x00000004ff117e24 */ /* 0x000fe4000f8e00ff */
[----:B------:R-:W-:Y:S02]  /*17e80*/  IMAD.U32 R18, RZ, RZ, UR5 ;  /* 0x00000005ff127e24 */ /* 0x000fe4000f8e00ff */
[----:B------:R-:W-:-:S07]  /*17e90*/  IMAD.U32 R19, RZ, RZ, UR6 ;  /* 0x00000006ff137e24 */ /* 0x000fce000f8e00ff */
.L_x_12243:
        /* <DEDUP_REMOVED lines=10> */
.L_x_12232:
[----:B------:R-:W-:Y:S02]  /*17f40*/  ULDC UR4, c[0x0][0xc14] ;  /* 0x0003050000047ab9 */ /* 0x000fe40000000800 */
[----:B-1----:R-:W-:-:S13]  /*17f50*/  ISETP.GE.AND P0, PT, R19, UR4, PT ;  /* 0x0000000413007c0c */ /* 0x002fda000bf06270 */
[----:B------:R-:W-:Y:S05]  /*17f60*/  @!P0 BRA `(.L_x_12244) ;  /* 0xffffffb800f08947 */ /* 0x000fea000383ffff */
[----:B------:R-:W-:Y:S05]  /*17f70*/  BSYNC B7 ;  /* 0x0000000000077941 */ /* 0x000fea0003800000 */
.L_x_12147:
[----:B0-2---:R-:W2:Y:S01]  /*17f80*/  LDL.LU R0, [R1+0x1c] ;  /* 0x00001c0001007983 */ /* 0x005ea20000300800 */
        /* <DEDUP_REMOVED lines=11> */
.L_x_12338:
[----:B------:R-:W-:Y:S05]  /*18040*/  BSYNC B0 ;  /* 0x0000000000007941 */ /* 0x000fea0003800000 */
.L_x_12245:
[----:B------:R-:W-:-:S03]  /*18050*/  UMOV UR4, 0xffffffff ;  /* 0xffffffff00047882 */ /* 0x000fc60000000000 */
[----:B------:R-:W-:Y:S05]  /*18060*/  BRA.DIV UR4, `(.L_x_12247) ;  /* 0x0000001e040c7947 */ /* 0x000fea000b800000 */
[----:B0-----:R-:W0:Y:S02]  /*18070*/  S2R R0, SR_TID.X ;  /* 0x0000000000007919 */ /* 0x001e240000002100 */
[----:B0-----:R-:W-:-:S04]  /*18080*/  SHF.R.U32.HI R0, RZ, 0x5, R0 ;  /* 0x00000005ff007819 */ /* 0x001fc80000011600 */
[----:B------:R-:W-:-:S05]  /*18090*/  LOP3.LUT R0, R0, 0x3, RZ, 0xc0, !PT ;  /* 0x0000000300007812 */ /* 0x000fca00078ec0ff */
[----:B------:R0:W1:Y:S02]  /*180a0*/  SHFL.IDX PT, R14, R0, RZ, 0x1f ;  /* 0x00001fff000e7589 */ /* 0x00006400000e0000 */
.L_x_12341:
[----:B-1----:R-:W-:-:S13]  /*180b0*/  ISETP.NE.AND P0, PT, R14, RZ, PT ;  /* 0x000000ff0e00720c */ /* 0x002fda0003f05270 */
[----:B------:R-:W-:Y:S05]  /*180c0*/  @P0 BRA `(.L_x_12010) ;  /* 0x0000000000a40947 */ /* 0x000fea0003800000 */
[----:B------:R-:W-:-:S03]  /*180d0*/  UMOV UR4, 0xffffffff ;  /* 0xffffffff00047882 */ /* 0x000fc60000000000 */
[----:B------:R-:W-:Y:S05]  /*180e0*/  BRA.DIV UR4, `(.L_x_12248) ;  /* 0x0000001e04207947 */ /* 0x000fea000b800000 */
[----:B------:R-:W-:-:S13]  /*180f0*/  ELECT P6, URZ, PT ;  /* 0x00000000003f782f */ /* 0x000fda00038c0000 */
.L_x_12344:
[----:B------:R-:W-:Y:S05]  /*18100*/  @!P6 BRA `(.L_x_12010) ;  /* 0x000000000094e947 */ /* 0x000fea0003800000 */
[----:B0-----:R-:W2:Y:S02]  /*18110*/  LDL.LU R0, [R1+0x20] ;  /* 0x0000200001007983 */ /* 0x001ea40000300800 */
[----:B--2---:R-:W-:-:S04]  /*18120*/  LOP3.LUT R0, R0, 0x2, RZ, 0xfc, !PT ;  /* 0x0000000200007812 */ /* 0x004fc800078efcff */
[----:B------:R-:W-:-:S13]  /*18130*/  ISETP.NE.AND P0, PT, R0, 0x3, PT ;  /* 0x000000030000780c */ /* 0x000fda0003f05270 */
[----:B------:R-:W-:Y:S05]  /*18140*/  @!P0 BRA `(.L_x_12249) ;  /* 0x0000000000048947 */ /* 0x000fea0003800000 */
[----:B------:R-:W-:Y:S01]  /*18150*/  BPT.TRAP 0x1 ;  /* 0x000000040000795c */ /* 0x000fe20000300000 */
.L_x_12249:
        /* <DEDUP_REMOVED lines=12> */
.L_x_12345:
[----:B------:R-:W1:Y:S02]  /*18220*/  SYNCS.PHASECHK.TRANS64.TRYWAIT P1, [R3+URZ], R0 ;  /* 0x00000000030075a7 */ /* 0x000e64000802017f */
[----:B-1----:R-:W-:Y:S05]  /*18230*/  @!P1 BRA `(.L_x_12251) ;  /* 0x0000001c00009947 */ /* 0x002fea0003800000 */
.L_x_12346:
[----:B------:R-:W-:Y:S05]  /*18240*/  @!P0 BRA `(.L_x_12252) ;  /* 0x0000000000048947 */ /* 0x000fea0003800000 */
[----:B------:R-:W-:Y:S01]  /*18250*/  BPT.TRAP 0x1 ;  /* 0x000000040000795c */ /* 0x000fe20000300000 */
.L_x_12252:
[----:B-1----:R-:W-:-:S04]  /*18260*/  IMAD R3, R24, 0x8, R9 ;  /* 0x0000000818037824 */ /* 0x002fc800078e0209 */
[----:B------:R-:W1:Y:S02]  /*18270*/  SYNCS.PHASECHK.TRANS64.TRYWAIT P1, [R3+URZ+0x13260], R2 ;  /* 0x01326002030075a7 */ /* 0x000e64000802017f */
[----:B-1----:R-:W-:Y:S05]  /*18280*/  @!P1 BRA `(.L_x_12253) ;  /* 0x0000001c00009947 */ /* 0x002fea0003800000 */
.L_x_12347:
[----:B------:R-:W-:Y:S05]  /*18290*/  @!P0 BRA `(.L_x_12254) ;  /* 0x0000000000048947 */ /* 0x000fea0003800000 */
[----:B------:R-:W-:Y:S01]  /*182a0*/  BPT.TRAP 0x1 ;  /* 0x000000040000795c */ /* 0x000fe20000300000 */
.L_x_12254:
[----:B------:R-:W-:-:S04]  /*182b0*/  IMAD R5, R4, 0x8, R9 ;  /* 0x0000000804057824 */ /* 0x000fc800078e0209 */
[----:B------:R-:W2:Y:S02]  /*182c0*/  SYNCS.PHASECHK.TRANS64.TRYWAIT P1, [R5+URZ+0x13260], R0 ;  /* 0x01326000050075a7 */ /* 0x000ea4000802017f */
[----:B--2---:R-:W-:Y:S05]  /*182d0*/  @!P1 BRA `(.L_x_12255) ;  /* 0x0000001c00009947 */ /* 0x004fea0003800000 */
.L_x_12348:
[----:B------:R-:W-:Y:S05]  /*182e0*/  @!P0 BRA `(.L_x_12256) ;  /* 0x0000000000048947 */ /* 0x000fea0003800000 */
[----:B------:R-:W-:Y:S01]  /*182f0*/  BPT.TRAP 0x1 ;  /* 0x000000040000795c */ /* 0x000fe20000300000 */
.L_x_12256:
[----:B------:R-:W3:Y:S02]  /*18300*/  SYNCS.PHASECHK.TRANS64.TRYWAIT P0, [R3+URZ+0x13280], R2 ;  /* 0x01328002030075a7 */ /* 0x000ee4000800017f */
[----:B---3--:R-:W-:Y:S05]  /*18310*/  @!P0 BRA `(.L_x_12257) ;  /* 0x0000001c00048947 */ /* 0x008fea0003800000 */
.L_x_12258:
[----:B----4-:R4:W0:Y:S02]  /*18320*/  SYNCS.PHASECHK.TRANS64.TRYWAIT P0, [R5+URZ+0x13280], R0 ;  /* 0x01328000050075a7 */ /* 0x010824000800017f */
[----:B0-----:R-:W-:Y:S05]  /*18330*/  @!P0 NANOSLEEP.SYNCS 0x989680 ;  /* 0x009896800000895d */ /* 0x001fea0003900000 */
[----:B------:R-:W0:Y:S02]  /*18340*/  @!P0 SYNCS.PHASECHK.TRANS64 P0, [R5+URZ+0x13280], R0 ;  /* 0x01328000050085a7 */ /* 0x000e24000800007f */
[----:B0-----:R-:W-:Y:S05]  /*18350*/  @!P0 BRA `(.L_x_12258) ;  /* 0xfffffffc00f08947 */ /* 0x001fea000383ffff */
.L_x_12010:
[----:B------:R-:W-:Y:S05]  /*18360*/  BSYNC B8 ;  /* 0x0000000000087941 */ /* 0x000fea0003800000 */
.L_x_12007:
[----:B------:R-:W-:Y:S05]  /*18370*/  EXIT ;  /* 0x000000000000794d */ /* 0x000fea0003800000 */
.L_x_12026:
[----:B0-----:R0:W1:Y:S02]  /*18380*/  SYNCS.PHASECHK.TRANS64.TRYWAIT P5, [R75+URZ+0x13290], R76 ;  /* 0x0132904c4b0075a7 */ /* 0x00106400080a017f */
[----:B-1----:R-:W-:Y:S05]  /*18390*/  @!P5 NANOSLEEP.SYNCS 0x989680 ;  /* 0x009896800000d95d */ /* 0x002fea0003900000 */
[----:B------:R-:W1:Y:S02]  /*183a0*/  @!P5 SYNCS.PHASECHK.TRANS64 P5, [R75+URZ+0x13290], R76 ;  /* 0x0132904c4b00d5a7 */ /* 0x000e6400080a007f */
[----:B-1----:R-:W-:Y:S05]  /*183b0*/  @!P5 BRA `(.L_x_12026) ;  /* 0xfffffffc00f0d947 */ /* 0x002fea000383ffff */
[----:B------:R-:W-:Y:S05]  /*183c0*/  BRA `(.L_x_12259) ;  /* 0xfffffea000d47947 */ /* 0x000fea000383ffff */
.L_x_12036:
[----:B0-----:R0:W1:Y:S02]  /*183d0*/  SYNCS.PHASECHK.TRANS64.TRYWAIT P5, [R75+URZ+0x13290], R76 ;  /* 0x0132904c4b0075a7 */ /* 0x00106400080a017f */
[----:B-1----:R-:W-:Y:S05]  /*183e0*/  @!P5 NANOSLEEP.SYNCS 0x989680 ;  /* 0x009896800000d95d */ /* 0x002fea0003900000 */
[----:B------:R-:W1:Y:S02]  /*183f0*/  @!P5 SYNCS.PHASECHK.TRANS64 P5, [R75+URZ+0x13290], R76 ;  /* 0x0132904c4b00d5a7 */ /* 0x000e6400080a007f */
[----:B-1----:R-:W-:Y:S05]  /*18400*/  @!P5 BRA `(.L_x_12036) ;  /* 0xfffffffc00f0d947 */ /* 0x002fea000383ffff */
[----:B------:R-:W-:Y:S05]  /*18410*/  BRA `(.L_x_12260) ;  /* 0xfffffeb4001c7947 */ /* 0x000fea000383ffff */
.L_x_12041:
[----:B0-----:R0:W1:Y:S02]  /*18420*/  SYNCS.PHASECHK.TRANS64.TRYWAIT P1, [R75+URZ+0x13290], R76 ;  /* 0x0132904c4b0075a7 */ /* 0x001064000802017f */
[----:B-1----:R-:W-:Y:S05]  /*18430*/  @!P1 NANOSLEEP.SYNCS 0x989680 ;  /* 0x009896800000995d */ /* 0x002fea0003900000 */
[----:B------:R-:W1:Y:S02]  /*18440*/  @!P1 SYNCS.PHASECHK.TRANS64 P1, [R75+URZ+0x13290], R76 ;  /* 0x0132904c4b0095a7 */ /* 0x000e64000802007f */
[----:B-1----:R-:W-:Y:S05]  /*18450*/  @!P1 BRA `(.L_x_12041) ;  /* 0xfffffffc00f09947 */ /* 0x002fea000383ffff */
[----:B------:R-:W-:Y:S05]  /*18460*/  BRA `(.L_x_12261) ;  /* 0xfffffec400487947 */ /* 0x000fea000383ffff */
.L_x_12045:
[----:B------:R0:W0:Y:S02]  /*18470*/  SYNCS.PHASECHK.TRANS64.TRYWAIT P0, [R75+URZ+0x132b0], R76 ;  /* 0x0132b04c4b0075a7 */ /* 0x000024000800017f */
[----:B0-----:R-:W-:Y:S05]  /*18480*/  @!P0 NANOSLEEP.SYNCS 0x989680 ;  /* 0x009896800000895d */ /* 0x001fea0003900000 */
[----:B------:R-:W0:Y:S02]  /*18490*/  @!P0 SYNCS.PHASECHK.TRANS64 P0, [R75+URZ+0x132b0], R76 ;  /* 0x0132b04c4b0085a7 */ /* 0x000e24000800007f */
[----:B0-----:R-:W-:Y:S05]  /*184a0*/  @!P0 BRA `(.L_x_12045) ;  /* 0xfffffffc00f08947 */ /* 0x001fea000383ffff */
[----:B------:R-:W-:Y:S05]  /*184b0*/  BRA `(.L_x_12262) ;  /* 0xfffffec400a87947 */ /* 0x000fea000383ffff */
.L_x_12065:
[----:B------:R-:W-:Y:S01]  /*184c0*/  BSSY B1, `(.L_x_12263) ;  /* 0x0000007000017945 */ /* 0x000fe20003800000 */
[----:B------:R-:W-:Y:S02]  /*184d0*/  IMAD.MOV.U32 R12, RZ, RZ, RZ ;  /* 0x000000ffff0c7224 */ /* 0x000fe400078e00ff */
[----:B------:R-:W-:Y:S02]  /*184e0*/  IMAD.MOV.U32 R11, RZ, RZ, 0x1e1f ;  /* 0x00001e1fff0b7424 */ /* 0x000fe400078e00ff */
[----:B------:R-:W-:-:S07]  /*184f0*/  IMAD.MOV.U32 R15, RZ, RZ, -0x1 ;  /* 0xffffffffff0f7424 */ /* 0x000fce00078e00ff */
[----:B-----5:R-:W-:Y:S05]  /*18500*/  WARPSYNC.COLLECTIVE R15, `(.L_x_12264) ;  /* 0x000000000f087348 */ /* 0x020fea0003c00000 */
[----:B------:R0:W1:Y:S02]  /*18510*/  SHFL.IDX P6, R14, R13, R12, R11 ;  /* 0x0000000c0d0e7389 */ /* 0x00006400000c000b */
[----:B01---5:R-:W-:Y:S01]  /*18520*/  ENDCOLLECTIVE ;  /* 0x000000000000791b */ /* 0x023fe20003800000 */
.L_x_12264:
[----:B------:R-:W-:Y:S05]  /*18530*/  BSYNC B1 ;  /* 0x0000000000017941 */ /* 0x000fea0003800000 */
.L_x_12263:
[----:B------:R-:W-:Y:S05]  /*18540*/  BRA `(.L_x_12265) ;  /* 0xfffffed800687947 */ /* 0x000fea000383ffff */
.L_x_12066:
        /* <DEDUP_REMOVED lines=8> */
.L_x_12267:
[----:B------:R-:W-:Y:S05]  /*185d0*/  BSYNC B1 ;  /* 0x0000000000017941 */ /* 0x000fea0003800000 */
.L_x_12266:
[----:B------:R-:W-:Y:S05]  /*185e0*/  BRA `(.L_x_12268) ;  /* 0xfffffed800487947 */ /* 0x000fea000383ffff */
.L_x_12067:
        /* <DEDUP_REMOVED lines=8> */
.L_x_12270:
[----:B------:R-:W-:Y:S05]  /*18670*/  BSYNC B1 ;  /* 0x0000000000017941 */ /* 0x000fea0003800000 */
.L_x_12269:
[----:B------:R-:W-:Y:S05]  /*18680*/  BRA `(.L_x_12271) ;  /* 0xfffffed800287947 */ /* 0x000fea000383ffff */
.L_x_12068:
        /* <DEDUP_REMOVED lines=8> */
.L_x_12273:
[----:B------:R-:W-:Y:S05]  /*18710*/  BSYNC B1 ;  /* 0x0000000000017941 */ /* 0x000fea0003800000 */
.L_x_12272:
[----:B------:R-:W-:Y:S05]  /*18720*/  BRA `(.L_x_12274) ;  /* 0xfffffed800087947 */ /* 0x000fea000383ffff */
.L_x_12070:
[----:B0-----:R0:W1:Y:S02]  /*18730*/  SYNCS.PHASECHK.TRANS64.TRYWAIT P1, [R16+URZ+0x13200], R5 ;  /* 0x01320005100075a7 */ /* 0x001064000802017f */
[----:B-1----:R-:W-:Y:S05]  /*18740*/  @!P1 NANOSLEEP.SYNCS 0x989680 ;  /* 0x009896800000995d */ /* 0x002fea0003900000 */
[----:B------:R-:W1:Y:S02]  /*18750*/  @!P1 SYNCS.PHASECHK.TRANS64 P1, [R16+URZ+0x13200], R5 ;  /* 0x01320005100095a7 */ /* 0x000e64000802007f */
[----:B-1----:R-:W-:Y:S05]  /*18760*/  @!P1 BRA `(.L_x_12070) ;  /* 0xfffffffc00f09947 */ /* 0x002fea000383ffff */
[----:B------:R-:W-:Y:S05]  /*18770*/  BRA `(.L_x_12275) ;  /* 0xfffffed800007947 */ /* 0x000fea000383ffff */
.L_x_12074:
[----:B------:R-:W-:Y:S01]  /*18780*/  BSSY B1, `(.L_x_12276) ;  /* 0x0000007000017945 */ /* 0x000fe20003800000 */
[----:B------:R-:W-:Y:S02]  /*18790*/  IMAD.MOV.U32 R12, RZ, RZ, RZ ;  /* 0x000000ffff0c7224 */ /* 0x000fe400078e00ff */
[----:B------:R-:W-:Y:S02]  /*187a0*/  IMAD.MOV.U32 R11, RZ, RZ, 0x1e1f ;  /* 0x00001e1fff0b7424 */ /* 0x000fe400078e00ff */
[----:B------:R-:W-:-:S07]  /*187b0*/  IMAD.MOV.U32 R15, RZ, RZ, -0x1 ;  /* 0xffffffffff0f7424 */ /* 0x000fce00078e00ff */
[----:B-----5:R-:W-:Y:S05]  /*187c0*/  WARPSYNC.COLLECTIVE R15, `(.L_x_12277) ;  /* 0x000000000f087348 */ /* 0x020fea0003c00000 */
[----:B------:R0:W1:Y:S02]  /*187d0*/  SHFL.IDX P6, R14, R13, R12, R11 ;  /* 0x0000000c0d0e7389 */ /* 0x00006400000c000b */
[----:B01---5:R-:W-:Y:S01]  /*187e0*/  ENDCOLLECTIVE ;  /* 0x000000000000791b */ /* 0x023fe20003800000 */
.L_x_12277:
[----:B------:R-:W-:Y:S05]  /*187f0*/  BSYNC B1 ;  /* 0x0000000000017941 */ /* 0x000fea0003800000 */
.L_x_12276:
[----:B------:R-:W-:Y:S05]  /*18800*/  BRA `(.L_x_12278) ;  /* 0xfffffee800d47947 */ /* 0x000fea000383ffff */
.L_x_12075:
        /* <DEDUP_REMOVED lines=8> */
.L_x_12280:
[----:B------:R-:W-:Y:S05]  /*18890*/  BSYNC B1 ;  /* 0x0000000000017941 */ /* 0x000fea0003800000 */
.L_x_12279:
[----:B------:R-:W-:Y:S05]  /*188a0*/  BRA `(.L_x_12281) ;  /* 0xfffffee800b87947 */ /* 0x000fea000383ffff */
.L_x_12076:
        /* <DEDUP_REMOVED lines=8> */
.L_x_12283:
[----:B------:R-:W-:Y:S05]  /*18930*/  BSYNC B1 ;  /* 0x0000000000017941 */ /* 0x000fea0003800000 */
.L_x_12282:
[----:B------:R-:W-:Y:S05]  /*18940*/  BRA `(.L_x_12284) ;  /* 0xfffffee8009c7947 */ /* 0x000fea000383ffff */
.L_x_12077:
        /* <DEDUP_REMOVED lines=8> */
.L_x_12286:
[----:B------:R-:W-:Y:S05]  /*189d0*/  BSYNC B1 ;  /* 0x0000000000017941 */ /* 0x000fea0003800000 */
.L_x_12285:
[----:B------:R-:W-:Y:S05]  /*189e0*/  BRA `(.L_x_12287) ;  /* 0xfffffee800807947 */ /* 0x000fea000383ffff */
.L_x_12079:
[----:B0-----:R0:W1:Y:S02]  /*189f0*/  SYNCS.PHASECHK.TRANS64.TRYWAIT P1, [R16+URZ+0x13200], R3 ;  /* 0x01320003100075a7 */ /* 0x001064000802017f */
[----:B-1----:R-:W-:Y:S05]  /*18a00*/  @!P1 NANOSLEEP.SYNCS 0x989680 ;  /* 0x009896800000995d */ /* 0x002fea0003900000 */
[----:B------:R-:W1:Y:S02]  /*18a10*/  @!P1 SYNCS.PHASECHK.TRANS64 P1, [R16+URZ+0x13200], R3 ;  /* 0x01320003100095a7 */ /* 0x000e64000802007f */
[----:B-1----:R-:W-:Y:S05]  /*18a20*/  @!P1 BRA `(.L_x_12079) ;  /* 0xfffffffc00f09947 */ /* 0x002fea000383ffff */
[----:B------:R-:W-:Y:S05]  /*18a30*/  BRA `(.L_x_12288) ;  /* 0xfffffee800807947 */ /* 0x000fea000383ffff */
.L_x_12083:
[----:B-1----:R1:W3:Y:S02]  /*18a40*/  SYNCS.PHASECHK.TRANS64.TRYWAIT P0, [R12+URZ+0x13230], R3 ;  /* 0x013230030c0075a7 */ /* 0x0022e4000800017f */
[----:B---3--:R-:W-:Y:S05]  /*18a50*/  @!P0 NANOSLEEP.SYNCS 0x989680 ;  /* 0x009896800000895d */ /* 0x008fea0003900000 */
[----:B------:R-:W3:Y:S02]  /*18a60*/  @!P0 SYNCS.PHASECHK.TRANS64 P0, [R12+URZ+0x13230], R3 ;  /* 0x013230030c0085a7 */ /* 0x000ee4000800007f */
[----:B---3--:R-:W-:Y:S05]  /*18a70*/  @!P0 BRA `(.L_x_12083) ;  /* 0xfffffffc00f08947 */ /* 0x008fea000383ffff */
[----:B------:R-:W-:Y:S05]  /*18a80*/  BRA `(.L_x_12082) ;  /* 0xfffffef800d47947 */ /* 0x000fea000383ffff */
.L_x_12090:
[----:B-1----:R1:W2:Y:S02]  /*18a90*/  SYNCS.PHASECHK.TRANS64.TRYWAIT P0, [R13+URZ+0x13230], R14 ;  /* 0x0132300e0d0075a7 */ /* 0x0022a4000800017f */
[----:B--2---:R-:W-:Y:S05]  /*18aa0*/  @!P0 NANOSLEEP.SYNCS 0x989680 ;  /* 0x009896800000895d */ /* 0x004fea0003900000 */
[----:B------:R-:W2:Y:S02]  /*18ab0*/  @!P0 SYNCS.PHASECHK.TRANS64 P0, [R13+URZ+0x13230], R14 ;  /* 0x0132300e0d0085a7 */ /* 0x000ea4000800007f */
[----:B--2---:R-:W-:Y:S05]  /*18ac0*/  @!P0 BRA `(.L_x_12090) ;  /* 0xfffffffc00f08947 */ /* 0x004fea000383ffff */
[----:B------:R-:W-:Y:S05]  /*18ad0*/  BRA `(.L_x_12089) ;  /* 0xffffff2800247947 */ /* 0x000fea000383ffff */
.L_x_12095:
[----:B-1----:R1:W2:Y:S02]  /*18ae0*/  SYNCS.PHASECHK.TRANS64.TRYWAIT P0, [R20+URZ+0x13250], R0 ;  /* 0x01325000140075a7 */ /* 0x0022a4000800017f */
[----:B--2---:R-:W-:Y:S05]  /*18af0*/  @!P0 NANOSLEEP.SYNCS 0x989680 ;  /* 0x009896800000895d */ /* 0x004fea0003900000 */
[----:B------:R-:W2:Y:S02]  /*18b00*/  @!P0 SYNCS.PHASECHK.TRANS64 P0, [R20+URZ+0x13250], R0 ;  /* 0x01325000140085a7 */ /* 0x000ea4000800007f */
[----:B--2---:R-:W-:Y:S05]  /*18b10*/  @!P0 BRA `(.L_x_12095) ;  /* 0xfffffffc00f08947 */ /* 0x004fea000383ffff */
[----:B------:R-:W-:Y:S05]  /*18b20*/  BRA `(.L_x_12094) ;  /* 0xffffff2c00947947 */ /* 0x000fea000383ffff */
.L_x_12104:
[----:B-1----:R1:W2:Y:S02]  /*18b30*/  SYNCS.PHASECHK.TRANS64.TRYWAIT P0, [R3+URZ+0x13230], R14 ;  /* 0x0132300e030075a7 */ /* 0x0022a4000800017f */
[----:B--2---:R-:W-:Y:S05]  /*18b40*/  @!P0 NANOSLEEP.SYNCS 0x989680 ;  /* 0x009896800000895d */ /* 0x004fea0003900000 */
[----:B------:R-:W2:Y:S02]  /*18b50*/  @!P0 SYNCS.PHASECHK.TRANS64 P0, [R3+URZ+0x13230], R14 ;  /* 0x0132300e030085a7 */ /* 0x000ea4000800007f */
[----:B--2---:R-:W-:Y:S05]  /*18b60*/  @!P0 BRA `(.L_x_12104) ;  /* 0xfffffffc00f08947 */ /* 0x004fea000383ffff */
[----:B------:R-:W-:Y:S05]  /*18b70*/  BRA `(.L_x_12103) ;  /* 0xffffff5800107947 */ /* 0x000fea000383ffff */
.L_x_12109:
[----:B-1----:R1:W2:Y:S02]  /*18b80*/  SYNCS.PHASECHK.TRANS64.TRYWAIT P0, [R13+URZ+0x13250], R0 ;  /* 0x013250000d0075a7 */ /* 0x0022a4000800017f */
[----:B--2---:R-:W-:Y:S05]  /*18b90*/  @!P0 NANOSLEEP.SYNCS 0x989680 ;  /* 0x009896800000895d */ /* 0x004fea0003900000 */
[----:B------:R-:W2:Y:S02]  /*18ba0*/  @!P0 SYNCS.PHASECHK.TRANS64 P0, [R13+URZ+0x13250], R0 ;  /* 0x013250000d0085a7 */ /* 0x000ea4000800007f */
[----:B--2---:R-:W-:Y:S05]  /*18bb0*/  @!P0 BRA `(.L_x_12109) ;  /* 0xfffffffc00f08947 */ /* 0x004fea000383ffff */
[----:B------:R-:W-:Y:S05]  /*18bc0*/  BRA `(.L_x_12108) ;  /* 0xffffff5c00807947 */ /* 0x000fea000383ffff */
.L_x_12116:
[----:B-1----:R1:W2:Y:S02]  /*18bd0*/  SYNCS.PHASECHK.TRANS64.TRYWAIT P0, [R13+URZ+0x13250], R4 ;  /* 0x013250040d0075a7 */ /* 0x0022a4000800017f */
[----:B--2---:R-:W-:Y:S05]  /*18be0*/  @!P0 NANOSLEEP.SYNCS 0x989680 ;  /* 0x009896800000895d */ /* 0x004fea0003900000 */
[----:B------:R-:W2:Y:S02]  /*18bf0*/  @!P0 SYNCS.PHASECHK.TRANS64 P0, [R13+URZ+0x13250], R4 ;  /* 0x013250040d0085a7 */ /* 0x000ea4000800007f */
[----:B--2---:R-:W-:Y:S05]  /*18c00*/  @!P0 BRA `(.L_x_12116) ;  /* 0xfffffffc00f08947 */ /* 0x004fea000383ffff */
[----:B------:R-:W-:Y:S05]  /*18c10*/  BRA `(.L_x_12115) ;  /* 0xffffff7800f07947 */ /* 0x000fea000383ffff */
.L_x_12153:
        /* <DEDUP_REMOVED lines=11> */
.L_x_12290:
[----:B------:R-:W-:Y:S05]  /*18cd0*/  BSYNC B1 ;  /* 0x0000000000017941 */ /* 0x000fea0003800000 */
.L_x_12289:
[----:B------:R-:W-:Y:S05]  /*18ce0*/  BRA `(.L_x_12291) ;  /* 0xffffffb400747947 */ /* 0x000fea000383ffff */
.L_x_12155:
[----:B------:R-:W-:Y:S01]  /*18cf0*/  BSSY B1, `(.L_x_12292) ;  /* 0x0000006000017945 */ /* 0x000fe20003800000 */
[----:B------:R-:W-:-:S07]  /*18d00*/  IMAD.MOV.U32 R15, RZ, RZ, -0x1 ;  /* 0xffffffffff0f7424 */ /* 0x000fce00078e00ff */
[----:B0-----:R-:W-:Y:S05]  /*18d10*/  WARPSYNC.COLLECTIVE R15, `(.L_x_12293) ;  /* 0x000000000f0c7348 */ /* 0x001fea0003c00000 */
[----:B------:R-:W-:Y:S02]  /*18d20*/  ELECT P6, UR62, PT ;  /* 0x00000000003e782f */ /* 0x000fe400038c0000 */
[----:B------:R-:W-:Y:S01]  /*18d30*/  MOV R14, UR62 ;  /* 0x0000003e000e7c02 */ /* 0x000fe20008000f00 */
[----:B0-----:R-:W-:Y:S10]  /*18d40*/  ENDCOLLECTIVE ;  /* 0x000000000000791b */ /* 0x001ff40003800000 */
.L_x_12293:
[----:B------:R-:W-:Y:S05]  /*18d50*/  BSYNC B1 ;  /* 0x0000000000017941 */ /* 0x000fea0003800000 */
.L_x_12292:
[----:B------:R-:W-:Y:S05]  /*18d60*/  BRA `(.L_x_12154) ;  /* 0xffffffb4006c7947 */ /* 0x000fea000383ffff */
.L_x_12157:
[----:B0-----:R0:W1:Y:S02]  /*18d70*/  SYNCS.PHASECHK.TRANS64.TRYWAIT P0, [R5+URZ+0x13220], R7 ;  /* 0x01322007050075a7 */ /* 0x001064000800017f */
[----:B-1----:R-:W-:Y:S05]  /*18d80*/  @!P0 NANOSLEEP.SYNCS 0x989680 ;  /* 0x009896800000895d */ /* 0x002fea0003900000 */
[----:B------:R-:W1:Y:S02]  /*18d90*/  @!P0 SYNCS.PHASECHK.TRANS64 P0, [R5+URZ+0x13220], R7 ;  /* 0x01322007050085a7 */ /* 0x000e64000800007f */
[----:B-1----:R-:W-:Y:S05]  /*18da0*/  @!P0 BRA `(.L_x_12157) ;  /* 0xfffffffc00f08947 */ /* 0x002fea000383ffff */
[----:B------:R-:W-:Y:S05]  /*18db0*/  BRA `(.L_x_12294) ;  /* 0xffffffb400887947 */ /* 0x000fea000383ffff */
.L_x_12161:
[----:B0-----:R0:W1:Y:S02]  /*18dc0*/  SYNCS.PHASECHK.TRANS64.TRYWAIT P0, [R8+URZ+0x132a0], R7 ;  /* 0x0132a007080075a7 */ /* 0x001064000800017f */
[----:B-1----:R-:W-:Y:S05]  /*18dd0*/  @!P0 NANOSLEEP.SYNCS 0x989680 ;  /* 0x009896800000895d */ /* 0x002fea0003900000 */
[----:B------:R-:W1:Y:S02]  /*18de0*/  @!P0 SYNCS.PHASECHK.TRANS64 P0, [R8+URZ+0x132a0], R7 ;  /* 0x0132a007080085a7 */ /* 0x000e64000800007f */
[----:B-1----:R-:W-:Y:S05]  /*18df0*/  @!P0 BRA `(.L_x_12161) ;  /* 0xfffffffc00f08947 */ /* 0x002fea000383ffff */
[----:B------:R-:W-:Y:S05]  /*18e00*/  BRA `(.L_x_12295) ;  /* 0xffffffb400a07947 */ /* 0x000fea000383ffff */
.L_x_12166:
[----:B-1----:R1:W2:Y:S02]  /*18e10*/  SYNCS.PHASECHK.TRANS64.TRYWAIT P0, [R8+URZ+0x132c0], R7 ;  /* 0x0132c007080075a7 */ /* 0x0022a4000800017f */
[----:B--2---:R-:W-:Y:S05]  /*18e20*/  @!P0 NANOSLEEP.SYNCS 0x989680 ;  /* 0x009896800000895d */ /* 0x004fea0003900000 */
[----:B------:R-:W2:Y:S02]  /*18e30*/  @!P0 SYNCS.PHASECHK.TRANS64 P0, [R8+URZ+0x132c0], R7 ;  /* 0x0132c007080085a7 */ /* 0x000ea4000800007f */
[----:B--2---:R-:W-:Y:S05]  /*18e40*/  @!P0 BRA `(.L_x_12166) ;  /* 0xfffffffc00f08947 */ /* 0x004fea000383ffff */
[----:B------:R-:W-:Y:S05]  /*18e50*/  BRA `(.L_x_12296) ;  /* 0xffffffb8001c7947 */ /* 0x000fea000383ffff */
.L_x_12173:
[----:B0-----:R0:W1:Y:S02]  /*18e60*/  SYNCS.PHASECHK.TRANS64.TRYWAIT P1, [R7+URZ+0x132a0], R8 ;  /* 0x0132a008070075a7 */ /* 0x001064000802017f */
[----:B-1----:R-:W-:Y:S05]  /*18e70*/  @!P1 NANOSLEEP.SYNCS 0x989680 ;  /* 0x009896800000995d */ /* 0x002fea0003900000 */
[----:B------:R-:W1:Y:S02]  /*18e80*/  @!P1 SYNCS.PHASECHK.TRANS64 P1, [R7+URZ+0x132a0], R8 ;  /* 0x0132a008070095a7 */ /* 0x000e64000802007f */
[----:B-1----:R-:W-:Y:S05]  /*18e90*/  @!P1 BRA `(.L_x_12173) ;  /* 0xfffffffc00f09947 */ /* 0x002fea000383ffff */
[----:B------:R-:W-:Y:S05]  /*18ea0*/  BRA `(.L_x_12297) ;  /* 0xffffffb800d87947 */ /* 0x000fea000383ffff */
.L_x_12178:
[----:B-1----:R1:W2:Y:S02]  /*18eb0*/  SYNCS.PHASECHK.TRANS64.TRYWAIT P1, [R7+URZ+0x132c0], R8 ;  /* 0x0132c008070075a7 */ /* 0x0022a4000802017f */
[----:B--2---:R-:W-:Y:S05]  /*18ec0*/  @!P1 NANOSLEEP.SYNCS 0x989680 ;  /* 0x009896800000995d */ /* 0x004fea0003900000 */
[----:B------:R-:W2:Y:S02]  /*18ed0*/  @!P1 SYNCS.PHASECHK.TRANS64 P1, [R7+URZ+0x132c0], R8 ;  /* 0x0132c008070095a7 */ /* 0x000ea4000802007f */
[----:B--2---:R-:W-:Y:S05]  /*18ee0*/  @!P1 BRA `(.L_x_12178) ;  /* 0xfffffffc00f09947 */ /* 0x004fea000383ffff */
[----:B------:R-:W-:Y:S05]  /*18ef0*/  BRA `(.L_x_12298) ;  /* 0xffffffbc00507947 */ /* 0x000fea000383ffff */
.L_x_12191:
        /* <DEDUP_REMOVED lines=11> */
.L_x_12300:
[----:B------:R-:W-:Y:S05]  /*18fb0*/  BSYNC B0 ;  /* 0x0000000000007941 */ /* 0x000fea0003800000 */
.L_x_12299:
[----:B------:R-:W-:Y:S05]  /*18fc0*/  BRA `(.L_x_12301) ;  /* 0xffffffc8003c7947 */ /* 0x000fea000383ffff */
.L_x_12193:
[----:B------:R-:W-:Y:S01]  /*18fd0*/  BSSY B0, `(.L_x_12302) ;  /* 0x0000006000007945 */ /* 0x000fe20003800000 */
[----:B------:R-:W-:-:S07]  /*18fe0*/  IMAD.MOV.U32 R15, RZ, RZ, -0x1 ;  /* 0xffffffffff0f7424 */ /* 0x000fce00078e00ff */
[----:B0-----:R-:W-:Y:S05]  /*18ff0*/  WARPSYNC.COLLECTIVE R15, `(.L_x_12303) ;  /* 0x000000000f0c7348 */ /* 0x001fea0003c00000 */
[----:B------:R-:W-:Y:S02]  /*19000*/  ELECT P6, UR62, PT ;  /* 0x00000000003e782f */ /* 0x000fe400038c0000 */
[----:B------:R-:W-:Y:S01]  /*19010*/  MOV R14, UR62 ;  /* 0x0000003e000e7c02 */ /* 0x000fe20008000f00 */
[----:B0-----:R-:W-:Y:S10]  /*19020*/  ENDCOLLECTIVE ;  /* 0x000000000000791b */ /* 0x001ff40003800000 */
.L_x_12303:
[----:B------:R-:W-:Y:S05]  /*19030*/  BSYNC B0 ;  /* 0x0000000000007941 */ /* 0x000fea0003800000 */
.L_x_12302:
[----:B------:R-:W-:Y:S05]  /*19040*/  BRA `(.L_x_12304) ;  /* 0xffffffc800347947 */ /* 0x000fea000383ffff */
.L_x_12196:
[----:B0-----:R0:W1:Y:S02]  /*19050*/  SYNCS.PHASECHK.TRANS64.TRYWAIT P2, [R5+URZ+0x13280], R4 ;  /* 0x01328004050075a7 */ /* 0x001064000804017f */
[----:B-1----:R-:W-:Y:S05]  /*19060*/  @!P2 NANOSLEEP.SYNCS 0x989680 ;  /* 0x009896800000a95d */ /* 0x002fea0003900000 */
[----:B------:R-:W1:Y:S02]  /*19070*/  @!P2 SYNCS.PHASECHK.TRANS64 P2, [R5+URZ+0x13280], R4 ;  /* 0x013280040500a5a7 */ /* 0x000e64000804007f */
[----:B-1----:R-:W-:Y:S05]  /*19080*/  @!P2 BRA `(.L_x_12196) ;  /* 0xfffffffc00f0a947 */ /* 0x002fea000383ffff */
[----:B------:R-:W-:Y:S05]  /*19090*/  BRA `(.L_x_12305) ;  /* 0xffffffc800987947 */ /* 0x000fea000383ffff */
.L_x_12198:
[----:B-1----:R1:W2:Y:S02]  /*190a0*/  SYNCS.PHASECHK.TRANS64.TRYWAIT P2, [R5+URZ+0x13240], R4 ;  /* 0x01324004050075a7 */ /* 0x0022a4000804017f */
[----:B--2---:R-:W-:Y:S05]  /*190b0*/  @!P2 NANOSLEEP.SYNCS 0x989680 ;  /* 0x009896800000a95d */ /* 0x004fea0003900000 */
[----:B------:R-:W2:Y:S02]  /*190c0*/  @!P2 SYNCS.PHASECHK.TRANS64 P2, [R5+URZ+0x13240], R4 ;  /* 0x013240040500a5a7 */ /* 0x000ea4000804007f */
[----:B--2---:R-:W-:Y:S05]  /*190d0*/  @!P2 BRA `(.L_x_12198) ;  /* 0xfffffffc00f0a947 */ /* 0x004fea000383ffff */
[----:B------:R-:W-:Y:S05]  /*190e0*/  BRA `(.L_x_12306) ;  /* 0xffffffc800e87947 */ /* 0x000fea000383ffff */
.L_x_12201:
[----:B0-----:R0:W1:Y:S02]  /*190f0*/  SYNCS.PHASECHK.TRANS64.TRYWAIT P0, [R28+URZ+0x13220], R3 ;  /* 0x013220031c0075a7 */ /* 0x001064000800017f */
[----:B-1----:R-:W-:Y:S05]  /*19100*/  @!P0 NANOSLEEP.SYNCS 0x989680 ;  /* 0x009896800000895d */ /* 0x002fea0003900000 */
[----:B------:R-:W1:Y:S02]  /*19110*/  @!P0 SYNCS.PHASECHK.TRANS64 P0, [R28+URZ+0x13220], R3 ;  /* 0x013220031c0085a7 */ /* 0x000e64000800007f */
[----:B-1----:R-:W-:Y:S05]  /*19120*/  @!P0 BRA `(.L_x_12201) ;  /* 0xfffffffc00f08947 */ /* 0x002fea000383ffff */
[----:B------:R-:W-:Y:S05]  /*19130*/  BRA `(.L_x_12307) ;  /* 0xffffffcc00a47947 */ /* 0x000fea000383ffff */
.L_x_12207:
[----:B0-----:R0:W1:Y:S02]  /*19140*/  SYNCS.PHASECHK.TRANS64.TRYWAIT P0, [R5+URZ+0x13280], R4 ;  /* 0x01328004050075a7 */ /* 0x001064000800017f */
[----:B-1----:R-:W-:Y:S05]  /*19150*/  @!P0 NANOSLEEP.SYNCS 0x989680 ;  /* 0x009896800000895d */ /* 0x002fea0003900000 */
[----:B------:R-:W1:Y:S02]  /*19160*/  @!P0 SYNCS.PHASECHK.TRANS64 P0, [R5+URZ+0x13280], R4 ;  /* 0x01328004050085a7 */ /* 0x000e64000800007f */
[----:B-1----:R-:W-:Y:S05]  /*19170*/  @!P0 BRA `(.L_x_12207) ;  /* 0xfffffffc00f08947 */ /* 0x002fea000383ffff */
[----:B------:R-:W-:Y:S05]  /*19180*/  BRA `(.L_x_12308) ;  /* 0xffffffd000407947 */ /* 0x000fea000383ffff */
.L_x_12212:
[----:B-1----:R1:W2:Y:S02]  /*19190*/  SYNCS.PHASECHK.TRANS64.TRYWAIT P0, [R5+URZ+0x13240], R4 ;  /* 0x01324004050075a7 */ /* 0x0022a4000800017f */
[----:B--2---:R-:W-:Y:S05]  /*191a0*/  @!P0 NANOSLEEP.SYNCS 0x989680 ;  /* 0x009896800000895d */ /* 0x004fea0003900000 */
[----:B------:R-:W2:Y:S02]  /*191b0*/  @!P0 SYNCS.PHASECHK.TRANS64 P0, [R5+URZ+0x13240], R4 ;  /* 0x01324004050085a7 */ /* 0x000ea4000800007f */
[----:B--2---:R-:W-:Y:S05]  /*191c0*/  @!P0 BRA `(.L_x_12212) ;  /* 0xfffffffc00f08947 */ /* 0x004fea000383ffff */
[----:B------:R-:W-:Y:S05]  /*191d0*/  BRA `(.L_x_12309) ;  /* 0xffffffd000b87947 */ /* 0x000fea000383ffff */
.L_x_12218:
[----:B0-----:R0:W1:Y:S02]  /*191e0*/  SYNCS.PHASECHK.TRANS64.TRYWAIT P2, [R13+URZ+0x13270], R4 ;  /* 0x013270040d0075a7 */ /* 0x001064000804017f */
[----:B-1----:R-:W-:Y:S05]  /*191f0*/  @!P2 NANOSLEEP.SYNCS 0x989680 ;  /* 0x009896800000a95d */ /* 0x002fea0003900000 */
[----:B------:R-:W1:Y:S02]  /*19200*/  @!P2 SYNCS.PHASECHK.TRANS64 P2, [R13+URZ+0x13270], R4 ;  /* 0x013270040d00a5a7 */ /* 0x000e64000804007f */
[----:B-1----:R-:W-:Y:S05]  /*19210*/  @!P2 BRA `(.L_x_12218) ;  /* 0xfffffffc00f0a947 */ /* 0x002fea000383ffff */
[----:B------:R-:W-:Y:S05]  /*19220*/  BRA `(.L_x_12310) ;  /* 0xffffffd400547947 */ /* 0x000fea000383ffff */
.L_x_12220:
[----:B0-----:R0:W1:Y:S02]  /*19230*/  SYNCS.PHASECHK.TRANS64.TRYWAIT P2, [R13+URZ+0x13260], R4 ;  /* 0x013260040d0075a7 */ /* 0x001064000804017f */
[----:B-1----:R-:W-:Y:S05]  /*19240*/  @!P2 NANOSLEEP.SYNCS 0x989680 ;  /* 0x009896800000a95d */ /* 0x002fea0003900000 */
[----:B------:R-:W1:Y:S02]  /*19250*/  @!P2 SYNCS.PHASECHK.TRANS64 P2, [R13+URZ+0x13260], R4 ;  /* 0x013260040d00a5a7 */ /* 0x000e64000804007f */
[----:B-1----:R-:W-:Y:S05]  /*19260*/  @!P2 BRA `(.L_x_12220) ;  /* 0xfffffffc00f0a947 */ /* 0x002fea000383ffff */
[----:B------:R-:W-:Y:S05]  /*19270*/  BRA `(.L_x_12311) ;  /* 0xffffffd4005c7947 */ /* 0x000fea000383ffff */
.L_x_12227:
[----:B0-----:R0:W1:Y:S02]  /*19280*/  SYNCS.PHASECHK.TRANS64.TRYWAIT P0, [R0+URZ+0x13270], R3 ;  /* 0x01327003000075a7 */ /* 0x001064000800017f */
[----:B-1----:R-:W-:Y:S05]  /*19290*/  @!P0 NANOSLEEP.SYNCS 0x989680 ;  /* 0x009896800000895d */ /* 0x002fea0003900000 */
[----:B------:R-:W1:Y:S02]  /*192a0*/  @!P0 SYNCS.PHASECHK.TRANS64 P0, [R0+URZ+0x13270], R3 ;  /* 0x01327003000085a7 */ /* 0x000e64000800007f */
[----:B-1----:R-:W-:Y:S05]  /*192b0*/  @!P0 BRA `(.L_x_12227) ;  /* 0xfffffffc00f08947 */ /* 0x002fea000383ffff */
[----:B------:R-:W-:Y:S05]  /*192c0*/  BRA `(.L_x_12312) ;  /* 0xffffffd800dc7947 */ /* 0x000fea000383ffff */
.L_x_12229:
[----:B0-----:R0:W1:Y:S02]  /*192d0*/  SYNCS.PHASECHK.TRANS64.TRYWAIT P0, [R0+URZ+0x13260], R3 ;  /* 0x01326003000075a7 */ /* 0x001064000800017f */
[----:B-1----:R-:W-:Y:S05]  /*192e0*/  @!P0 NANOSLEEP.SYNCS 0x989680 ;  /* 0x009896800000895d */ /* 0x002fea0003900000 */
[----:B------:R-:W1:Y:S02]  /*192f0*/  @!P0 SYNCS.PHASECHK.TRANS64 P0, [R0+URZ+0x13260], R3 ;  /* 0x01326003000085a7 */ /* 0x000e64000800007f */
[----:B-1----:R-:W-:Y:S05]  /*19300*/  @!P0 BRA `(.L_x_12229) ;  /* 0xfffffffc00f08947 */ /* 0x002fea000383ffff */
[----:B------:R-:W-:Y:S05]  /*19310*/  BRA `(.L_x_12313) ;  /* 0xffffffd800e07947 */ /* 0x000fea000383ffff */
.L_x_12233:
        /* <DEDUP_REMOVED lines=8> */
.L_x_12315:
[----:B------:R-:W-:Y:S05]  /*193a0*/  BSYNC B0 ;  /* 0x0000000000007941 */ /* 0x000fea0003800000 */
.L_x_12314:
        /* <DEDUP_REMOVED lines=9> */
.L_x_12316:
        /* <DEDUP_REMOVED lines=18> */
.L_x_12317:
[----:B------:R-:W-:Y:S01]  /*19560*/  IMAD.MOV.U32 R12, RZ, RZ, 0x2 ;  /* 0x00000002ff0c7424 */ /* 0x000fe200078e00ff */
[----:B------:R-:W-:-:S05]  /*19570*/  SEL R4, R14, RZ, P1 ;  /* 0x000000ff0e047207 */ /* 0x000fca0000800000 */
[----:B------:R-:W-:-:S04]  /*19580*/  IMAD.IADD R4, R17, 0x1, R4 ;  /* 0x0000000111047824 */ /* 0x000fc800078e0204 */
[----:B------:R-:W-:-:S07]  /*19590*/  IMAD.MOV.U32 R13, RZ, RZ, R4 ;  /* 0x000000ffff0d7224 */ /* 0x000fce00078e0004 */
[----:B------:R-:W-:Y:S05]  /*195a0*/  WARPSYNC.COLLECTIVE R15, `(.L_x_12318) ;  /* 0x000000000f087348 */ /* 0x000fea0003c00000 */
[----:B------:R0:W1:Y:S02]  /*195b0*/  SHFL.UP P6, R14, R13, R12, R11 ;  /* 0x0400000c0d0e7389 */ /* 0x00006400000c000b */
[----:B01----:R-:W-:Y:S01]  /*195c0*/  ENDCOLLECTIVE ;  /* 0x000000000000791b */ /* 0x003fe20003800000 */
.L_x_12318:
[----:B------:R-:W-:Y:S01]  /*195d0*/  IMAD.MOV.U32 R12, RZ, RZ, 0x4 ;  /* 0x00000004ff0c7424 */ /* 0x000fe200078e00ff */
[----:B------:R-:W-:-:S05]  /*195e0*/  SEL R3, R14, RZ, P2 ;  /* 0x000000ff0e037207 */ /* 0x000fca0001000000 */
[----:B------:R-:W-:-:S04]  /*195f0*/  IMAD.IADD R6, R4, 0x1, R3 ;  /* 0x0000000104067824 */ /* 0x000fc800078e0203 */
[----:B------:R-:W-:-:S07]  /*19600*/  IMAD.MOV.U32 R13, RZ, RZ, R6 ;  /* 0x000000ffff0d7224 */ /* 0x000fce00078e0006 */
[----:B------:R-:W-:Y:S05]  /*19610*/  WARPSYNC.COLLECTIVE R15, `(.L_x_12319) ;  /* 0x000000000f087348 */ /* 0x000fea0003c00000 */
[----:B------:R0:W1:Y:S02]  /*19620*/  SHFL.UP P6, R14, R13, R12, R11 ;  /* 0x0400000c0d0e7389 */ /* 0x00006400000c000b */
[----:B01----:R-:W-:Y:S01]  /*19630*/  ENDCOLLECTIVE ;  /* 0x000000000000791b */ /* 0x003fe20003800000 */
.L_x_12319:
[----:B------:R-:W-:Y:S01]  /*19640*/  IMAD.MOV.U32 R12, RZ, RZ, 0x8 ;  /* 0x00000008ff0c7424 */ /* 0x000fe200078e00ff */
[----:B------:R-:W-:-:S05]  /*19650*/  SEL R3, R14, RZ, P3 ;  /* 0x000000ff0e037207 */ /* 0x000fca0001800000 */
[----:B------:R-:W-:-:S04]  /*19660*/  IMAD.IADD R2, R6, 0x1, R3 ;  /* 0x0000000106027824 */ /* 0x000fc800078e0203 */
[----:B------:R-:W-:-:S07]  /*19670*/  IMAD.MOV.U32 R13, RZ, RZ, R2 ;  /* 0x000000ffff0d7224 */ /* 0x000fce00078e0002 */
[----:B------:R-:W-:Y:S05]  /*19680*/  WARPSYNC.COLLECTIVE R15, `(.L_x_12320) ;  /* 0x000000000f087348 */ /* 0x000fea0003c00000 */
[----:B------:R0:W1:Y:S02]  /*19690*/  SHFL.UP P6, R14, R13, R12, R11 ;  /* 0x0400000c0d0e7389 */ /* 0x00006400000c000b */
[----:B01----:R-:W-:Y:S01]  /*196a0*/  ENDCOLLECTIVE ;  /* 0x000000000000791b */ /* 0x003fe20003800000 */
.L_x_12320:
[----:B------:R-:W-:Y:S01]  /*196b0*/  IMAD.MOV.U32 R12, RZ, RZ, 0x10 ;  /* 0x00000010ff0c7424 */ /* 0x000fe200078e00ff */
[----:B------:R-:W-:-:S05]  /*196c0*/  SEL R3, R14, RZ, P4 ;  /* 0x000000ff0e037207 */ /* 0x000fca0002000000 */
[----:B------:R-:W-:-:S04]  /*196d0*/  IMAD.IADD R3, R2, 0x1, R3 ;  /* 0x0000000102037824 */ /* 0x000fc800078e0203 */
[----:B------:R-:W-:-:S07]  /*196e0*/  IMAD.MOV.U32 R13, RZ, RZ, R3 ;  /* 0x000000ffff0d7224 */ /* 0x000fce00078e0003 */
[----:B------:R-:W-:Y:S05]  /*196f0*/  WARPSYNC.COLLECTIVE R15, `(.L_x_12321) ;  /* 0x000000000f087348 */ /* 0x000fea0003c00000 */
[----:B------:R0:W1:Y:S02]  /*19700*/  SHFL.UP P6, R14, R13, R12, R11 ;  /* 0x0400000c0d0e7389 */ /* 0x00006400000c000b */
[----:B01----:R-:W-:Y:S01]  /*19710*/  ENDCOLLECTIVE ;  /* 0x000000000000791b */ /* 0x003fe20003800000 */
.L_x_12321:
        /* <DEDUP_REMOVED lines=8> */
.L_x_12322:
[----:B------:R-:W-:Y:S05]  /*197a0*/  BRA `(.L_x_12323) ;  /* 0xffffffdc00a87947 */ /* 0x000fea000383ffff */
.L_x_12238:
        /* <DEDUP_REMOVED lines=8> */
.L_x_12325:
[----:B------:R-:W-:Y:S05]  /*19830*/  BSYNC B0 ;  /* 0x0000000000007941 */ /* 0x000fea0003800000 */
.L_x_12324:
        /* <DEDUP_REMOVED lines=8> */
.L_x_12326:
[----:B------:R-:W-:Y:S01]  /*198c0*/  IMAD.MOV.U32 R12, RZ, RZ, 0x4 ;  /* 0x00000004ff0c7424 */ /* 0x000fe200078e00ff */
[----:B------:R-:W-:-:S05]  /*198d0*/  SEL R2, R14, RZ, P2 ;  /* 0x000000ff0e027207 */ /* 0x000fca0001000000 */
[----:B------:R-:W-:-:S04]  /*198e0*/  IMAD.IADD R2, R13, 0x1, R2 ;  /* 0x000000010d027824 */ /* 0x000fc800078e0202 */
[----:B------:R-:W-:-:S07]  /*198f0*/  IMAD.MOV.U32 R13, RZ, RZ, R2 ;  /* 0x000000ffff0d7224 */ /* 0x000fce00078e0002 */
[----:B------:R-:W-:Y:S05]  /*19900*/  WARPSYNC.COLLECTIVE R15, `(.L_x_12327) ;  /* 0x000000000f087348 */ /* 0x000fea0003c00000 */
[----:B------:R0:W1:Y:S02]  /*19910*/  SHFL.UP P6, R14, R13, R12, R11 ;  /* 0x0400000c0d0e7389 */ /* 0x00006400000c000b */
[----:B01----:R-:W-:Y:S01]  /*19920*/  ENDCOLLECTIVE ;  /* 0x000000000000791b */ /* 0x003fe20003800000 */
.L_x_12327:
[----:B------:R-:W-:Y:S01]  /*19930*/  IMAD.MOV.U32 R12, RZ, RZ, 0x8 ;  /* 0x00000008ff0c7424 */ /* 0x000fe200078e00ff */
[----:B------:R-:W-:-:S05]  /*19940*/  SEL R3, R14, RZ, P3 ;  /* 0x000000ff0e037207 */ /* 0x000fca0001800000 */
[----:B------:R-:W-:-:S04]  /*19950*/  IMAD.IADD R3, R2, 0x1, R3 ;  /* 0x0000000102037824 */ /* 0x000fc800078e0203 */
[----:B------:R-:W-:-:S07]  /*19960*/  IMAD.MOV.U32 R13, RZ, RZ, R3 ;  /* 0x000000ffff0d7224 */ /* 0x000fce00078e0003 */
[----:B------:R-:W-:Y:S05]  /*19970*/  WARPSYNC.COLLECTIVE R15, `(.L_x_12328) ;  /* 0x000000000f087348 */ /* 0x000fea0003c00000 */
[----:B------:R0:W1:Y:S02]  /*19980*/  SHFL.UP P6, R14, R13, R12, R11 ;  /* 0x0400000c0d0e7389 */ /* 0x00006400000c000b */
[----:B01----:R-:W-:Y:S01]  /*19990*/  ENDCOLLECTIVE ;  /* 0x000000000000791b */ /* 0x003fe20003800000 */
.L_x_12328:
[----:B------:R-:W-:Y:S01]  /*199a0*/  IMAD.MOV.U32 R12, RZ, RZ, 0x10 ;  /* 0x00000010ff0c7424 */ /* 0x000fe200078e00ff */
[----:B------:R-:W-:-:S05]  /*199b0*/  SEL R4, R14, RZ, P4 ;  /* 0x000000ff0e047207 */ /* 0x000fca0002000000 */
[----:B------:R-:W-:-:S04]  /*199c0*/  IMAD.IADD R4, R3, 0x1, R4 ;  /* 0x0000000103047824 */ /* 0x000fc800078e0204 */
[----:B------:R-:W-:-:S07]  /*199d0*/  IMAD.MOV.U32 R13, RZ, RZ, R4 ;  /* 0x000000ffff0d7224 */ /* 0x000fce00078e0004 */
[----:B------:R-:W-:Y:S05]  /*199e0*/  WARPSYNC.COLLECTIVE R15, `(.L_x_12329) ;  /* 0x000000000f087348 */ /* 0x000fea0003c00000 */
[----:B------:R0:W1:Y:S02]  /*199f0*/  SHFL.UP P6, R14, R13, R12, R11 ;  /* 0x0400000c0d0e7389 */ /* 0x00006400000c000b */
[----:B01----:R-:W-:Y:S01]  /*19a00*/  ENDCOLLECTIVE ;  /* 0x000000000000791b */ /* 0x003fe20003800000 */
.L_x_12329:
        /* <DEDUP_REMOVED lines=8> */
.L_x_12330:
[----:B------:R-:W-:Y:S05]  /*19a90*/  BRA `(.L_x_12331) ;  /* 0xffffffdc00887947 */ /* 0x000fea000383ffff */
.L_x_12240:
[----:B------:R-:W-:Y:S01]  /*19aa0*/  BSSY B0, `(.L_x_12332) ;  /* 0x0000006000007945 */ /* 0x000fe20003800000 */
[----:B------:R-:W-:Y:S01]  /*19ab0*/  PLOP3.LUT P6, PT, P6, PT, PT, 0x8, 0x0 ;  /* 0x000000000000781c */ /* 0x000fe200037ce170 */
[----:B------:R-:W-:-:S12]  /*19ac0*/  IMAD.MOV.U32 R15, RZ, RZ, -0x1 ;  /* 0xffffffffff0f7424 */ /* 0x000fd800078e00ff */
[----:B0-----:R-:W-:Y:S05]  /*19ad0*/  WARPSYNC.COLLECTIVE R15, `(.L_x_12333) ;  /* 0x000000000f087348 */ /* 0x001fea0003c00000 */
[----:B------:R-:W-:Y:S01]  /*19ae0*/  VOTE.ANY R14, PT, P6 ;  /* 0x00000000000e7806 */ /* 0x000fe200030e0100 */
[----:B0-----:R-:W-:Y:S06]  /*19af0*/  ENDCOLLECTIVE ;  /* 0x000000000000791b */ /* 0x001fec0003800000 */
.L_x_12333:
[----:B------:R-:W-:Y:S05]  /*19b00*/  BSYNC B0 ;  /* 0x0000000000007941 */ /* 0x000fea0003800000 */
.L_x_12332:
        /* <DEDUP_REMOVED lines=9> */
.L_x_12334:
[----:B------:R-:W-:Y:S01]  /*19ba0*/  IMAD.MOV.U32 R17, RZ, RZ, R14 ;  /* 0x000000ffff117224 */ /* 0x000fe200078e000e */
[----:B------:R-:W-:Y:S06]  /*19bb0*/  BRA `(.L_x_12335) ;  /* 0xffffffdc00787947 */ /* 0x000fec000383ffff */
.L_x_12242:
[----:B------:R-:W-:Y:S01]  /*19bc0*/  BSSY B0, `(.L_x_12336) ;  /* 0x0000007000007945 */ /* 0x000fe20003800000 */
[----:B------:R-:W-:Y:S02]  /*19bd0*/  IMAD.MOV.U32 R13, RZ, RZ, R3 ;  /* 0x000000ffff0d7224 */ /* 0x000fe400078e0003 */
[----:B------:R-:W-:Y:S02]  /*19be0*/  IMAD.MOV.U32 R11, RZ, RZ, 0x1f ;  /* 0x0000001fff0b7424 */ /* 0x000fe400078e00ff */
[----:B------:R-:W-:-:S07]  /*19bf0*/  IMAD.MOV.U32 R15, RZ, RZ, -0x1 ;  /* 0xffffffffff0f7424 */ /* 0x000fce00078e00ff */
[----:B012---:R-:W-:Y:S05]  /*19c00*/  WARPSYNC.COLLECTIVE R15, `(.L_x_12337) ;  /* 0x000000000f087348 */ /* 0x007fea0003c00000 */
[----:B------:R3:W4:Y:S02]  /*19c10*/  SHFL.IDX P6, R14, R13, R12, R11 ;  /* 0x0000000c0d0e7389 */ /* 0x00072400000c000b */
[----:B01234-:R-:W-:Y:S01]  /*19c20*/  ENDCOLLECTIVE ;  /* 0x000000000000791b */ /* 0x01ffe20003800000 */
.L_x_12337:
[----:B------:R-:W-:Y:S05]  /*19c30*/  BSYNC B0 ;  /* 0x0000000000007941 */ /* 0x000fea0003800000 */
.L_x_12336:
[----:B------:R-:W-:Y:S05]  /*19c40*/  BRA `(.L_x_12241) ;  /* 0xffffffdc00707947 */ /* 0x000fea000383ffff */
.L_x_12246:
[----:B0-----:R0:W1:Y:S02]  /*19c50*/  SYNCS.PHASECHK.TRANS64.TRYWAIT P0, [R9+URZ+0x13220], R0 ;  /* 0x01322000090075a7 */ /* 0x001064000800017f */
[----:B-1----:R-:W-:Y:S05]  /*19c60*/  @!P0 NANOSLEEP.SYNCS 0x989680 ;  /* 0x009896800000895d */ /* 0x002fea0003900000 */
[----:B------:R-:W1:Y:S02]  /*19c70*/  @!P0 SYNCS.PHASECHK.TRANS64 P0, [R9+URZ+0x13220], R0 ;  /* 0x01322000090085a7 */ /* 0x000e64000800007f */
[----:B-1----:R-:W-:Y:S05]  /*19c80*/  @!P0 BRA `(.L_x_12246) ;  /* 0xfffffffc00f08947 */ /* 0x002fea000383ffff */
[----:B------:R-:W-:Y:S05]  /*19c90*/  BRA `(.L_x_12338) ;  /* 0xffffffe000e87947 */ /* 0x000fea000383ffff */
.L_x_12247:
        /* <DEDUP_REMOVED lines=11> */
.L_x_12340:
[----:B------:R-:W-:Y:S05]  /*19d50*/  BSYNC B0 ;  /* 0x0000000000007941 */ /* 0x000fea0003800000 */
.L_x_12339:
[----:B------:R-:W-:Y:S05]  /*19d60*/  BRA `(.L_x_12341) ;  /* 0xffffffe000d07947 */ /* 0x000fea000383ffff */
.L_x_12248:
[----:B------:R-:W-:Y:S01]  /*19d70*/  BSSY B0, `(.L_x_12342) ;  /* 0x0000006000007945 */ /* 0x000fe20003800000 */
[----:B------:R-:W-:-:S07]  /*19d80*/  IMAD.MOV.U32 R15, RZ, RZ, -0x1 ;  /* 0xffffffffff0f7424 */ /* 0x000fce00078e00ff */
[----:B0-----:R-:W-:Y:S05]  /*19d90*/  WARPSYNC.COLLECTIVE R15, `(.L_x_12343) ;  /* 0x000000000f0c7348 */ /* 0x001fea0003c00000 */
[----:B------:R-:W-:Y:S02]  /*19da0*/  ELECT P6, UR62, PT ;  /* 0x00000000003e782f */ /* 0x000fe400038c0000 */
[----:B------:R-:W-:Y:S01]  /*19db0*/  MOV R14, UR62 ;  /* 0x0000003e000e7c02 */ /* 0x000fe20008000f00 */
[----:B0-----:R-:W-:Y:S10]  /*19dc0*/  ENDCOLLECTIVE ;  /* 0x000000000000791b */ /* 0x001ff40003800000 */
.L_x_12343:
[----:B------:R-:W-:Y:S05]  /*19dd0*/  BSYNC B0 ;  /* 0x0000000000007941 */ /* 0x000fea0003800000 */
.L_x_12342:
[----:B------:R-:W-:Y:S05]  /*19de0*/  BRA `(.L_x_12344) ;  /* 0xffffffe000c47947 */ /* 0x000fea000383ffff */
.L_x_12250:
[----:B0-----:R0:W1:Y:S02]  /*19df0*/  SYNCS.PHASECHK.TRANS64.TRYWAIT P1, [R7+URZ], R2 ;  /* 0x00000002070075a7 */ /* 0x001064000802017f */
[----:B-1----:R-:W-:Y:S05]  /*19e00*/  @!P1 NANOSLEEP.SYNCS 0x989680 ;  /* 0x009896800000995d */ /* 0x002fea0003900000 */
[----:B------:R-:W1:Y:S02]  /*19e10*/  @!P1 SYNCS.PHASECHK.TRANS64 P1, [R7+URZ], R2 ;  /* 0x00000002070095a7 */ /* 0x000e64000802007f */
[----:B-1----:R-:W-:Y:S05]  /*19e20*/  @!P1 BRA `(.L_x_12250) ;  /* 0xfffffffc00f09947 */ /* 0x002fea000383ffff */
[----:B------:R-:W-:Y:S05]  /*19e30*/  BRA `(.L_x_12345) ;  /* 0xffffffe000f87947 */ /* 0x000fea000383ffff */
.L_x_12251:
[----:B-1----:R1:W2:Y:S02]  /*19e40*/  SYNCS.PHASECHK.TRANS64.TRYWAIT P1, [R3+URZ], R0 ;  /* 0x00000000030075a7 */ /* 0x0022a4000802017f */
[----:B--2---:R-:W-:Y:S05]  /*19e50*/  @!P1 NANOSLEEP.SYNCS 0x989680 ;  /* 0x009896800000995d */ /* 0x004fea0003900000 */
[----:B------:R-:W2:Y:S02]  /*19e60*/  @!P1 SYNCS.PHASECHK.TRANS64 P1, [R3+URZ], R0 ;  /* 0x00000000030095a7 */ /* 0x000ea4000802007f */
[----:B--2---:R-:W-:Y:S05]  /*19e70*/  @!P1 BRA `(.L_x_12251) ;  /* 0xfffffffc00f09947 */ /* 0x004fea000383ffff */
[----:B------:R-:W-:Y:S05]  /*19e80*/  BRA `(.L_x_12346) ;  /* 0xffffffe000ec7947 */ /* 0x000fea000383ffff */
.L_x_12253:
[----:B-1----:R1:W2:Y:S02]  /*19e90*/  SYNCS.PHASECHK.TRANS64.TRYWAIT P1, [R3+URZ+0x13260], R2 ;  /* 0x01326002030075a7 */ /* 0x0022a4000802017f */
[----:B--2---:R-:W-:Y:S05]  /*19ea0*/  @!P1 NANOSLEEP.SYNCS 0x989680 ;  /* 0x009896800000995d */ /* 0x004fea0003900000 */
[----:B------:R-:W2:Y:S02]  /*19eb0*/  @!P1 SYNCS.PHASECHK.TRANS64 P1, [R3+URZ+0x13260], R2 ;  /* 0x01326002030095a7 */ /* 0x000ea4000802007f */
[----:B--2---:R-:W-:Y:S05]  /*19ec0*/  @!P1 BRA `(.L_x_12253) ;  /* 0xfffffffc00f09947 */ /* 0x004fea000383ffff */
[----:B------:R-:W-:Y:S05]  /*19ed0*/  BRA `(.L_x_12347) ;  /* 0xffffffe000ec7947 */ /* 0x000fea000383ffff */
.L_x_12255:
[----:B--2---:R2:W3:Y:S02]  /*19ee0*/  SYNCS.PHASECHK.TRANS64.TRYWAIT P1, [R5+URZ+0x13260], R0 ;  /* 0x01326000050075a7 */ /* 0x0044e4000802017f */
[----:B---3--:R-:W-:Y:S05]  /*19ef0*/  @!P1 NANOSLEEP.SYNCS 0x989680 ;  /* 0x009896800000995d */ /* 0x008fea0003900000 */
[----:B------:R-:W3:Y:S02]  /*19f00*/  @!P1 SYNCS.PHASECHK.TRANS64 P1, [R5+URZ+0x13260], R0 ;  /* 0x01326000050095a7 */ /* 0x000ee4000802007f */
[----:B---3--:R-:W-:Y:S05]  /*19f10*/  @!P1 BRA `(.L_x_12255) ;  /* 0xfffffffc00f09947 */ /* 0x008fea000383ffff */
[----:B------:R-:W-:Y:S05]  /*19f20*/  BRA `(.L_x_12348) ;  /* 0xffffffe000ec7947 */ /* 0x000fea000383ffff */
.L_x_12257:
[----:B---3--:R3:W4:Y:S02]  /*19f30*/  SYNCS.PHASECHK.TRANS64.TRYWAIT P0, [R3+URZ+0x13280], R2 ;  /* 0x01328002030075a7 */ /* 0x008724000800017f */
[----:B----4-:R-:W-:Y:S05]  /*19f40*/  @!P0 NANOSLEEP.SYNCS 0x989680 ;  /* 0x009896800000895d */ /* 0x010fea0003900000 */
[----:B------:R-:W4:Y:S02]  /*19f50*/  @!P0 SYNCS.PHASECHK.TRANS64 P0, [R3+URZ+0x13280], R2 ;  /* 0x01328002030085a7 */ /* 0x000f24000800007f */
[----:B----4-:R-:W-:Y:S05]  /*19f60*/  @!P0 BRA `(.L_x_12257) ;  /* 0xfffffffc00f08947 */ /* 0x010fea000383ffff */
[----:B------:R-:W-:Y:S05]  /*19f70*/  BRA `(.L_x_12258) ;  /* 0xffffffe000e87947 */ /* 0x000fea000383ffff */
.L_x_12349:
        /* <DEDUP_REMOVED lines=16> */
.L_x_12396:


//--------------------- .nv.global.init           --------------------------
	.section	.nv.global.init,"aw",@progbits
	.align	4
.nv.global.init:
	.type		_ZZN5flash28permute_output_fp8_VcolmajorIN4cute6TensorINS1_11ArrayEngineIN7cutlass10bfloat16_tELm64EEENS1_6LayoutINS1_5tupleIJNS8_IJNS1_1CILi2EEESA_NS9_ILi16EEEEEENS9_ILi1EEESD_EEENS8_IJNS8_IJSD_SA_NS9_ILi4EEEEEENS9_ILi0EEESH_EEEEEEEEEvRT_E9upper_map,@object
	.size		_ZZN5flash28permute_output_fp8_VcolmajorIN4cute6TensorINS1_11ArrayEngineIN7cutlass10bfloat16_tELm64EEENS1_6LayoutINS1_5tupleIJNS8_IJNS1_1CILi2EEESA_NS9_ILi16EEEEEENS9_ILi1EEESD_EEENS8_IJNS8_IJSD_SA_NS9_ILi4EEEEEENS9_ILi0EEESH_EEEEEEEEEvRT_E9upper_map,(_ZZN5flash28permute_output_fp8_VcolmajorIN4cute6TensorINS1_11ArrayEngineIN7cutlass10bfloat16_tELm32EEENS1_6LayoutINS1_5tupleIJNS8_IJNS1_1CILi2EEESA_NS9_ILi8EEEEEENS9_ILi1EEESD_EEENS8_IJNS8_IJSD_SA_NS9_ILi4EEEEEENS9_ILi0EEESH_EEEEEEEEEvRT_E9upper_map - _ZZN5flash28permute_output_fp8_VcolmajorIN4cute6TensorINS1_11ArrayEngineIN7cutlass10bfloat16_tELm64EEENS1_6LayoutINS1_5tupleIJNS8_IJNS1_1CILi2EEESA_NS9_ILi16EEEEEENS9_ILi1EEESD_EEENS8_IJNS8_IJSD_SA_NS9_ILi4EEEEEENS9_ILi0EEESH_EEEEEEEEEvRT_E9upper_map)
_ZZN5flash28permute_output_fp8_VcolmajorIN4cute6TensorINS1_11ArrayEngineIN7cutlass10bfloat16_tELm64EEENS1_6LayoutINS1_5tupleIJNS8_IJNS1_1CILi2EEESA_NS9_ILi16EEEEEENS9_ILi1EEESD_EEENS8_IJNS8_IJSD_SA_NS9_ILi4EEEEEENS9_ILi0EEESH_EEEEEEEEEvRT_E9upper_map:
        /*0000*/ 	.byte	0x00, 0x00, 0x00, 0x00, 0x02, 0x00, 0x00, 0x00, 0x03, 0x00, 0x00, 0x00, 0x01, 0x00, 0x00, 0x00
	.type		_ZZN5flash28permute_output_fp8_VcolmajorIN4cute6TensorINS1_11ArrayEngineIN7cutlass10bfloat16_tELm32EEENS1_6LayoutINS1_5tupleIJNS8_IJNS1_1CILi2EEESA_NS9_ILi8EEEEEENS9_ILi1EEESD_EEENS8_IJNS8_IJSD_SA_NS9_ILi4EEEEEENS9_ILi0EEESH_EEEEEEEEEvRT_E9upper_map,@object
	.size		_ZZN5flash28permute_output_fp8_VcolmajorIN4cute6TensorINS1_11ArrayEngineIN7cutlass10bfloat16_tELm32EEENS1_6LayoutINS1_5tupleIJNS8_IJNS1_1CILi2EEESA_NS9_ILi8EEEEEENS9_ILi1EEESD_EEENS8_IJNS8_IJSD_SA_NS9_ILi4EEEEEENS9_ILi0EEESH_EEEEEEEEEvRT_E9upper_map,(_ZZN5flash28permute_output_fp8_VcolmajorIN4cute6TensorINS1_11ArrayEngineIN7cutlass10bfloat16_tELm96EEENS1_6LayoutINS1_5tupleIJNS8_IJNS1_1CILi2EEESA_NS9_ILi24EEEEEENS9_ILi1EEESD_EEENS8_IJNS8_IJSD_SA_NS9_ILi4EEEEEENS9_ILi0EEESH_EEEEEEEEEvRT_E9upper_map - _ZZN5flash28permute_output_fp8_VcolmajorIN4cute6TensorINS1_11ArrayEngineIN7cutlass10bfloat16_tELm32EEENS1_6LayoutINS1_5tupleIJNS8_IJNS1_1CILi2EEESA_NS9_ILi8EEEEEENS9_ILi1EEESD_EEENS8_IJNS8_IJSD_SA_NS9_ILi4EEEEEENS9_ILi0EEESH_EEEEEEEEEvRT_E9upper_map)
_ZZN5flash28permute_output_fp8_VcolmajorIN4cute6TensorINS1_11ArrayEngineIN7cutlass10bfloat16_tELm32EEENS1_6LayoutINS1_5tupleIJNS8_IJNS1_1CILi2EEESA_NS9_ILi8EEEEEENS9_ILi1EEESD_EEENS8_IJNS8_IJSD_SA_NS9_ILi4EEEEEENS9_ILi0EEESH_EEEEEEEEEvRT_E9upper_map:
        /*0010*/ 	.byte	0x00, 0x00, 0x00, 0x00, 0x02, 0x00, 0x00, 0x00, 0x03, 0x00, 0x00, 0x00, 0x01, 0x00, 0x00, 0x00
	.type		_ZZN5flash28permute_output_fp8_VcolmajorIN4cute6TensorINS1_11ArrayEngineIN7cutlass10bfloat16_tELm96EEENS1_6LayoutINS1_5tupleIJNS8_IJNS1_1CILi2EEESA_NS9_ILi24EEEEEENS9_ILi1EEESD_EEENS8_IJNS8_IJSD_SA_NS9_ILi4EEEEEENS9_ILi0EEESH_EEEEEEEEEvRT_E9upper_map,@object
	.size		_ZZN5flash28permute_output_fp8_VcolmajorIN4cute6TensorINS1_11ArrayEngineIN7cutlass10bfloat16_tELm96EEENS1_6LayoutINS1_5tupleIJNS8_IJNS1_1CILi2EEESA_NS9_ILi24EEEEEENS9_ILi1EEESD_EEENS8_IJNS8_IJSD_SA_NS9_ILi4EEEEEENS9_ILi0EEESH_EEEEEEEEEvRT_E9upper_map,(_ZZN5flash28permute_output_fp8_VcolmajorIN4cute6TensorINS1_11ArrayEngineIN7cutlass10bfloat16_tELm128EEENS1_6LayoutINS1_5tupleIJNS8_IJNS1_1CILi2EEESA_NS9_ILi32EEEEEENS9_ILi1EEESD_EEENS8_IJNS8_IJSD_SA_NS9_ILi4EEEEEENS9_ILi0EEESH_EEEEEEEEEvRT_E9upper_map - _ZZN5flash28permute_output_fp8_VcolmajorIN4cute6TensorINS1_11ArrayEngineIN7cutlass10bfloat16_tELm96EEENS1_6LayoutINS1_5tupleIJNS8_IJNS1_1CILi2EEESA_NS9_ILi24EEEEEENS9_ILi1EEESD_EEENS8_IJNS8_IJSD_SA_NS9_ILi4EEEEEENS9_ILi0EEESH_EEEEEEEEEvRT_E9upper_map)
_ZZN5flash28permute_output_fp8_VcolmajorIN4cute6TensorINS1_11ArrayEngineIN7cutlass10bfloat16_tELm96EEENS1_6LayoutINS1_5tupleIJNS8_IJNS1_1CILi2EEESA_NS9_ILi24EEEEEENS9_ILi1EEESD_EEENS8_IJNS8_IJSD_SA_NS9_ILi4EEEEEENS9_ILi0EEESH_EEEEEEEEEvRT_E9upper_map:
        /*0020*/ 	.byte	0x00, 0x00, 0x00, 0x00, 0x02, 0x00, 0x00, 0x00, 0x03, 0x00, 0x00, 0x00, 0x01, 0x00, 0x00, 0x00
	.type		_ZZN5flash28permute_output_fp8_VcolmajorIN4cute6TensorINS1_11ArrayEngineIN7cutlass10bfloat16_tELm128EEENS1_6LayoutINS1_5tupleIJNS8_IJNS1_1CILi2EEESA_NS9_ILi32EEEEEENS9_ILi1EEESD_EEENS8_IJNS8_IJSD_SA_NS9_ILi4EEEEEENS9_ILi0EEESH_EEEEEEEEEvRT_E9upper_map,@object
	.size		_ZZN5flash28permute_output_fp8_VcolmajorIN4cute6TensorINS1_11ArrayEngineIN7cutlass10bfloat16_tELm128EEENS1_6LayoutINS1_5tupleIJNS8_IJNS1_1CILi2EEESA_NS9_ILi32EEEEEENS9_ILi1EEESD_EEENS8_IJNS8_IJSD_SA_NS9_ILi4EEEEEENS9_ILi0EEESH_EEEEEEEEEvRT_E9upper_map,(_ZZN5flash28permute_output_fp8_VcolmajorIN4cute6TensorINS1_11ArrayEngineIN7cutlass10bfloat16_tELm48EEENS1_6LayoutINS1_5tupleIJNS8_IJNS1_1CILi2EEESA_NS9_ILi12EEEEEENS9_ILi1EEESD_EEENS8_IJNS8_IJSD_SA_NS9_ILi4EEEEEENS9_ILi0EEESH_EEEEEEEEEvRT_E9upper_map - _ZZN5flash28permute_output_fp8_VcolmajorIN4cute6TensorINS1_11ArrayEngineIN7cutlass10bfloat16_tELm128EEENS1_6LayoutINS1_5tupleIJNS8_IJNS1_1CILi2EEESA_NS9_ILi32EEEEEENS9_ILi1EEESD_EEENS8_IJNS8_IJSD_SA_NS9_ILi4EEEEEENS9_ILi0EEESH_EEEEEEEEEvRT_E9upper_map)
_ZZN5flash28permute_output_fp8_VcolmajorIN4cute6TensorINS1_11ArrayEngineIN7cutlass10bfloat16_tELm128EEENS1_6LayoutINS1_5tupleIJNS8_IJNS1_1CILi2EEESA_NS9_ILi32EEEEEENS9_ILi1EEESD_EEENS8_IJNS8_IJSD_SA_NS9_ILi4EEEEEENS9_ILi0EEESH_EEEEEEEEEvRT_E9upper_map:
        /*0030*/ 	.byte	0x00, 0x00, 0x00, 0x00, 0x02, 0x00, 0x00, 0x00, 0x03, 0x00, 0x00, 0x00, 0x01, 0x00, 0x00, 0x00
	.type		_ZZN5flash28permute_output_fp8_VcolmajorIN4cute6TensorINS1_11ArrayEngineIN7cutlass10bfloat16_tELm48EEENS1_6LayoutINS1_5tupleIJNS8_IJNS1_1CILi2EEESA_NS9_ILi12EEEEEENS9_ILi1EEESD_EEENS8_IJNS8_IJSD_SA_NS9_ILi4EEEEEENS9_ILi0EEESH_EEEEEEEEEvRT_E9upper_map,@object
	.size		_ZZN5flash28permute_output_fp8_VcolmajorIN4cute6TensorINS1_11ArrayEngineIN7cutlass10bfloat16_tELm48EEENS1_6LayoutINS1_5tupleIJNS8_IJNS1_1CILi2EEESA_NS9_ILi12EEEEEENS9_ILi1EEESD_EEENS8_IJNS8_IJSD_SA_NS9_ILi4EEEEEENS9_ILi0EEESH_EEEEEEEEEvRT_E9upper_map,($str$25 - _ZZN5flash28permute_output_fp8_VcolmajorIN4cute6TensorINS1_11ArrayEngineIN7cutlass10bfloat16_tELm48EEENS1_6LayoutINS1_5tupleIJNS8_IJNS1_1CILi2EEESA_NS9_ILi12EEEEEENS9_ILi1EEESD_EEENS8_IJNS8_IJSD_SA_NS9_ILi4EEEEEENS9_ILi0EEESH_EEEEEEEEEvRT_E9upper_map)
_ZZN5flash28permute_output_fp8_VcolmajorIN4cute6TensorINS1_11ArrayEngineIN7cutlass10bfloat16_tELm48EEENS1_6LayoutINS1_5tupleIJNS8_IJNS1_1CILi2EEESA_NS9_ILi12EEEEEENS9_ILi1EEESD_EEENS8_IJNS8_IJSD_SA_NS9_ILi4EEEEEENS9_ILi0EEESH_EEEEEEEEEvRT_E9upper_map:
        /*0040*/ 	.byte	0x00, 0x00, 0x00, 0x00, 0x02, 0x00, 0x00, 0x00, 0x03, 0x00, 0x00, 0x00, 0x01, 0x00, 0x00, 0x00
	.type		$str$25,@object
	.size		$str$25,($str$26 - $str$25)
$str$25:
        /*0050*/ 	.byte	0x28, 0x61, 0x64, 0x64, 0x72, 0x65, 0x73, 0x73, 0x20, 0x26, 0x20, 0x6d, 0x61, 0x73, 0x6b, 0x29
        /*0060*/ 	.byte	0x20, 0x3d, 0x3d, 0x20, 0x30, 0x00
	.type		$str$26,@object
	.size		$str$26,(__unnamed_34 - $str$26)
$str$26:
        /*0066*/ 	.byte	0x2f, 0x74, 0x6d, 0x70, 0x2f, 0x6f, 0x73, 0x73, 0x5f, 0x6b, 0x65, 0x72, 0x6e, 0x65, 0x6c, 0x73
        /*0076*/ 	.byte	0x5f, 0x73, 0x72, 0x63, 0x2f, 0x66, 0x6c, 0x61, 0x73, 0x68, 0x5f, 0x61, 0x74, 0x74, 0x65, 0x6e
        /*0086*/ 	.byte	0x74, 0x69, 0x6f, 0x6e, 0x2f, 0x63, 0x73, 0x72, 0x63, 0x2f, 0x63, 0x75, 0x74, 0x6c, 0x61, 0x73
        /*0096*/ 	.byte	0x73, 0x2f, 0x69, 0x6e, 0x63, 0x6c, 0x75, 0x64, 0x65, 0x2f, 0x63, 0x75, 0x74, 0x65, 0x2f, 0x70
        /*00a6*/ 	.byte	0x6f, 0x69, 0x6e, 0x74, 0x65, 0x72, 0x5f, 0x66, 0x6c, 0x61, 0x67, 0x67, 0x65, 0x64, 0x2e, 0x68
        /*00b6*/ 	.byte	0x70, 0x70, 0x00
	.type		__unnamed_34,@object
	.size		__unnamed_34,(__unnamed_6 - __unnamed_34)
__unnamed_34:
        /* <DEDUP_REMOVED lines=24> */
        /*0239*/ 	.byte	0x26, 0x5d, 0x00
	.type		__unnamed_6,@object
	.size		__unnamed_6,(__unnamed_5 - __unnamed_6)
__unnamed_6:
        /* <DEDUP_REMOVED lines=25> */
	.type		__unnamed_5,@object
	.size		__unnamed_5,(__unnamed_12 - __unnamed_5)
__unnamed_5:
        /* <DEDUP_REMOVED lines=24> */
        /*053f*/ 	.byte	0x3e, 0x3e, 0x20, 0x26, 0x5d, 0x00
	.type		__unnamed_12,@object
	.size		__unnamed_12,(__unnamed_17 - __unnamed_12)
__unnamed_12:
        /* <DEDUP_REMOVED lines=25> */
	.type		__unnamed_17,@object
	.size		__unnamed_17,(__unnamed_24 - __unnamed_17)
__unnamed_17:
        /* <DEDUP_REMOVED lines=25> */
	.type		__unnamed_24,@object
	.size		__unnamed_24,(__unnamed_18 - __unnamed_24)
__unnamed_24:
        /* <DEDUP_REMOVED lines=25> */
	.type		__unnamed_18,@object
	.size		__unnamed_18,(__unnamed_11 - __unnamed_18)
__unnamed_18:
        /* <DEDUP_REMOVED lines=25> */
	.type		__unnamed_11,@object
	.size		__unnamed_11,(__unnamed_23 - __unnamed_11)
__unnamed_11:
        /* <DEDUP_REMOVED lines=25> */
	.type		__unnamed_23,@object
	.size		__unnamed_23,(__unnamed_29 - __unnamed_23)
__unnamed_23:
        /* <DEDUP_REMOVED lines=25> */
	.type		__unnamed_29,@object
	.size		__unnamed_29,(__unnamed_32 - __unnamed_29)
__unnamed_29:
        /* <DEDUP_REMOVED lines=24> */
        /*0fe9*/ 	.byte	0x34, 0x3e, 0x3e, 0x3e, 0x3e, 0x3e, 0x20, 0x26, 0x5d, 0x00
	.type		__unnamed_32,@object
	.size		__unnamed_32,(__unnamed_4 - __unnamed_32)
__unnamed_32:
        /* <DEDUP_REMOVED lines=28> */
        /*11b3*/ 	.byte	0x3a, 0x43, 0x3c, 0x31, 0x36, 0x33, 0x38, 0x34, 0x3e, 0x3e, 0x3e, 0x3e, 0x3e, 0x5d, 0x00
	.type		__unnamed_4,@object
	.size		__unnamed_4,(__unnamed_2 - __unnamed_4)
__unnamed_4:
        /* <DEDUP_REMOVED lines=29> */
	.type		__unnamed_2,@object
	.size		__unnamed_2,(__unnamed_1 - __unnamed_2)
__unnamed_2:
        /* <DEDUP_REMOVED lines=29> */
	.type		__unnamed_1,@object
	.size		__unnamed_1,(__unnamed_3 - __unnamed_1)
__unnamed_1:
        /* <DEDUP_REMOVED lines=29> */
        /*1730*/ 	.byte	0x00
	.type		__unnamed_3,@object
	.size		__unnamed_3,(__unnamed_8 - __unnamed_3)
__unnamed_3:
        /* <DEDUP_REMOVED lines=30> */
	.type		__unnamed_8,@object
	.size		__unnamed_8,(__unnamed_15 - __unnamed_8)
__unnamed_8:
        /* <DEDUP_REMOVED lines=29> */
        /*1ad2*/ 	.byte	0x5d, 0x00
	.type		__unnamed_15,@object
	.size		__unnamed_15,(__unnamed_10 - __unnamed_15)
__unnamed_15:
        /* <DEDUP_REMOVED lines=30> */
	.type		__unnamed_10,@object
	.size		__unnamed_10,(__unnamed_27 - __unnamed_10)
__unnamed_10:
        /* <DEDUP_REMOVED lines=30> */
	.type		__unnamed_27,@object
	.size		__unnamed_27,(__unnamed_21 - __unnamed_27)
__unnamed_27:
        /* <DEDUP_REMOVED lines=30> */
	.type		__unnamed_21,@object
	.size		__unnamed_21,(__unnamed_14 - __unnamed_21)
__unnamed_21:
        /* <DEDUP_REMOVED lines=30> */
	.type		__unnamed_14,@object
	.size		__unnamed_14,(__unnamed_16 - __unnamed_14)
__unnamed_14:
        /* <DEDUP_REMOVED lines=30> */
	.type		__unnamed_16,@object
	.size		__unnamed_16,(__unnamed_9 - __unnamed_16)
__unnamed_16:
        /* <DEDUP_REMOVED lines=30> */
	.type		__unnamed_9,@object
	.size		__unnamed_9,(__unnamed_22 - __unnamed_9)
__unnamed_9:
        /* <DEDUP_REMOVED lines=30> */
	.type		__unnamed_22,@object
	.size		__unnamed_22,(__unnamed_20 - __unnamed_22)
__unnamed_22:
        /* <DEDUP_REMOVED lines=30> */
	.type		__unnamed_20,@object
	.size		__unnamed_20,(__unnamed_13 - __unnamed_20)
__unnamed_20:
        /* <DEDUP_REMOVED lines=30> */
	.type		__unnamed_13,@object
	.size		__unnamed_13,(__unnamed_31 - __unnamed_13)
__unnamed_13:
        /* <DEDUP_REMOVED lines=30> */
	.type		__unnamed_31,@object
	.size		__unnamed_31,(__unnamed_7 - __unnamed_31)
__unnamed_31:
        /* <DEDUP_REMOVED lines=30> */
	.type		__unnamed_7,@object
	.size		__unnamed_7,(__unnamed_33 - __unnamed_7)
__unnamed_7:
        /* <DEDUP_REMOVED lines=30> */
	.type		__unnamed_33,@object
	.size		__unnamed_33,(__unnamed_19 - __unnamed_33)
__unnamed_33:
        /* <DEDUP_REMOVED lines=30> */
	.type		__unnamed_19,@object
	.size		__unnamed_19,(__unnamed_30 - __unnamed_19)
__unnamed_19:
        /* <DEDUP_REMOVED lines=29> */
        /*3458*/ 	.byte	0x3e, 0x20, 0x26, 0x5d, 0x00
	.type		__unnamed_30,@object
	.size		__unnamed_30,(__unnamed_28 - __unnamed_30)
__unnamed_30:
        /* <DEDUP_REMOVED lines=30> */
	.type		__unnamed_28,@object
	.size		__unnamed_28,(__unnamed_26 - __unnamed_28)
__unnamed_28:
        /* <DEDUP_REMOVED lines=30> */
	.type		__unnamed_26,@object
	.size		__unnamed_26,(__unnamed_25 - __unnamed_26)
__unnamed_26:
        /* <DEDUP_REMOVED lines=30> */
	.type		__unnamed_25,@object
	.size		__unnamed_25,(.L_28 - __unnamed_25)
__unnamed_25:
        /* <DEDUP_REMOVED lines=29> */
        /*3baf*/ 	.byte	0x3e, 0x3e, 0x3e, 0x3e, 0x20, 0x26, 0x5d, 0x00
.L_28:


//--------------------- .nv.shared._ZN7cutlass13device_kernelIN5flash11enable_sm90INS1_16FlashAttnFwdSm90INS1_25CollectiveMainloopFwdSm90ILi2EN4cute5tupleIJNS5_1CILi1EEES8_S8_EEENS6_IJNS7_ILi128EEESA_NS7_ILi256EEEEEELi256ENS_12float_e4m3_tEfNS_4arch4Sm90ELb0ELb0ELb0ELb0ELb0ELb0ELb0ELb1ELb1ELb0ELb0ELb0EEENS1_21CollectiveEpilogueFwdINS6_IJSA_SB_SA_EEES9_NS_10bfloat16_tESF_Li256ELb0ELb0ELb0ELb1EEENS1_29StaticPersistentTileSchedulerILb0EEEEEEEEEvNT_6ParamsE --------------------------
	.section	.nv.shared._ZN7cutlass13device_kernelIN5flash11enable_sm90INS1_16FlashAttnFwdSm90INS1_25CollectiveMainloopFwdSm90ILi2EN4cute5tupleIJNS5_1CILi1EEES8_S8_EEENS6_IJNS7_ILi128EEESA_NS7_ILi256EEEEEELi256ENS_12float_e4m3_tEfNS_4arch4Sm90ELb0ELb0ELb0ELb0ELb0ELb0ELb0ELb1ELb1ELb0ELb0ELb0EEENS1_21CollectiveEpilogueFwdINS6_IJSA_SB_SA_EEES9_NS_10bfloat16_tESF_Li256ELb0ELb0ELb0ELb1EEENS1_29StaticPersistentTileSchedulerILb0EEEEEEEEEvNT_6ParamsE,"aw",@nobits
	.sectionflags	@""
	.align	16
	.zero		1024


//--------------------- .nv.shared.reserved.0     --------------------------
	.section	.nv.shared.reserved.0,"aw",@nobits
	.weak		__nv_reservedSMEM_offset_0_alias
	.size		__nv_reservedSMEM_offset_0_alias, 0, 0
	.other		__nv_reservedSMEM_offset_0_alias,@"STO_CUDA_RESERVED_SHARED STV_DEFAULT"
__nv_reservedSMEM_offset_0_alias:
	.zero		0


//--------------------- .nv.global                --------------------------
	.section	.nv.global,"aw",@nobits
.nv.global:
	.type		_ZN66_INTERNAL_5675badc_30_flash_fwd_hdimall_e4m3_sm90_cu_c0233546_36064cute1_E,@object
	.size		_ZN66_INTERNAL_5675badc_30_flash_fwd_hdimall_e4m3_sm90_cu_c0233546_36064cute1_E,(_ZN66_INTERNAL_5675badc_30_flash_fwd_hdimall_e4m3_sm90_cu_c0233546_36064cuda3std3__45__cpo6cbeginE - _ZN66_INTERNAL_5675badc_30_flash_fwd_hdimall_e4m3_sm90_cu_c0233546_36064cute1_E)
_ZN66_INTERNAL_5675badc_30_flash_fwd_hdimall_e4m3_sm90_cu_c0233546_36064cute1_E:
	.zero		1
	.type		_ZN66_INTERNAL_5675badc_30_flash_fwd_hdimall_e4m3_sm90_cu_c0233546_36064cuda3std3__45__cpo6cbeginE,@object
	.size		_ZN66_INTERNAL_5675badc_30_flash_fwd_hdimall_e4m3_sm90_cu_c0233546_36064cuda3std3__45__cpo6cbeginE,(_ZN66_INTERNAL_5675badc_30_flash_fwd_hdimall_e4m3_sm90_cu_c0233546_36064cuda3std3__48in_placeE - _ZN66_INTERNAL_5675badc_30_flash_fwd_hdimall_e4m3_sm90_cu_c0233546_36064cuda3std3__45__cpo6cbeginE)
_ZN66_INTERNAL_5675badc_30_flash_fwd_hdimall_e4m3_sm90_cu_c0233546_36064cuda3std3__45__cpo6cbeginE:
	.zero		1
	.type		_ZN66_INTERNAL_5675badc_30_flash_fwd_hdimall_e4m3_sm90_cu_c0233546_36064cuda3std3__48in_placeE,@object
	.size		_ZN66_INTERNAL_5675badc_30_flash_fwd_hdimall_e4m3_sm90_cu_c0233546_36064cuda3std3__48in_placeE,(_ZN66_INTERNAL_5675badc_30_flash_fwd_hdimall_e4m3_sm90_cu_c0233546_36064cuda3std6ranges3__45__cpo9iter_moveE - _ZN66_INTERNAL_5675badc_30_flash_fwd_hdimall_e4m3_sm90_cu_c0233546_36064cuda3std3__48in_placeE)
_ZN66_INTERNAL_5675badc_30_flash_fwd_hdimall_e4m3_sm90_cu_c0233546_36064cuda3std3__48in_placeE:
	.zero		1
	.type		_ZN66_INTERNAL_5675badc_30_flash_fwd_hdimall_e4m3_sm90_cu_c0233546_36064cuda3std6ranges3__45__cpo9iter_moveE,@object
	.size		_ZN66_INTERNAL_5675badc_30_flash_fwd_hdimall_e4m3_sm90_cu_c0233546_36064cuda3std6ranges3__45__cpo9iter_moveE,(_ZN66_INTERNAL_5675badc_30_flash_fwd_hdimall_e4m3_sm90_cu_c0233546_36064cuda3std3__45__cpo5beginE - _ZN66_INTERNAL_5675badc_30_flash_fwd_hdimall_e4m3_sm90_cu_c0233546_36064cuda3std6ranges3__45__cpo9iter_moveE)
_ZN66_INTERNAL_5675badc_30_flash_fwd_hdimall_e4m3_sm90_cu_c0233546_36064cuda3std6ranges3__45__cpo9iter_moveE:
	.zero		1
	.type		_ZN66_INTERNAL_5675badc_30_flash_fwd_hdimall_e4m3_sm90_cu_c0233546_36064cuda3std3__45__cpo5beginE,@object
	.size		_ZN66_INTERNAL_5675badc_30_flash_fwd_hdimall_e4m3_sm90_cu_c0233546_36064cuda3std3__45__cpo5beginE,(_ZN66_INTERNAL_5675badc_30_flash_fwd_hdimall_e4m3_sm90_cu_c0233546_36064cuda3std3__468_GLOBAL__N__5675badc_30_flash_fwd_hdimall_e4m3_sm90_cu_c0233546_36066ignoreE - _ZN66_INTERNAL_5675badc_30_flash_fwd_hdimall_e4m3_sm90_cu_c0233546_36064cuda3std3__45__cpo5beginE)
_ZN66_INTERNAL_5675badc_30_flash_fwd_hdimall_e4m3_sm90_cu_c0233546_36064cuda3std3__45__cpo5beginE:
	.zero		1
	.type		_ZN66_INTERNAL_5675badc_30_flash_fwd_hdimall_e4m3_sm90_cu_c0233546_36064cuda3std3__468_GLOBAL__N__5675badc_30_flash_fwd_hdimall_e4m3_sm90_cu_c0233546_36066ignoreE,@object
	.size		_ZN66_INTERNAL_5675badc_30_flash_fwd_hdimall_e4m3_sm90_cu_c0233546_36064cuda3std3__468_GLOBAL__N__5675badc_30_flash_fwd_hdimall_e4m3_sm90_cu_c0233546_36066ignoreE,(_ZN66_INTERNAL_5675badc_30_flash_fwd_hdimall_e4m3_sm90_cu_c0233546_36064cute7productE - _ZN66_INTERNAL_5675badc_30_flash_fwd_hdimall_e4m3_sm90_cu_c0233546_36064cuda3std3__468_GLOBAL__N__5675badc_30_flash_fwd_hdimall_e4m3_sm90_cu_c0233546_36066ignoreE)
_ZN66_INTERNAL_5675badc_30_flash_fwd_hdimall_e4m3_sm90_cu_c0233546_36064cuda3std3__468_GLOBAL__N__5675badc_30_flash_fwd_hdimall_e4m3_sm90_cu_c0233546_36066ignoreE:
	.zero		1
	.type		_ZN66_INTERNAL_5675badc_30_flash_fwd_hdimall_e4m3_sm90_cu_c0233546_36064cute7productE,@object
	.size		_ZN66_INTERNAL_5675badc_30_flash_fwd_hdimall_e4m3_sm90_cu_c0233546_36064cute7productE,(_ZN66_INTERNAL_5675badc_30_flash_fwd_hdimall_e4m3_sm90_cu_c0233546_36064cuda3std3__45__cpo3endE - _ZN66_INTERNAL_5675badc_30_flash_fwd_hdimall_e4m3_sm90_cu_c0233546_36064cute7productE)
_ZN66_INTERNAL_5675badc_30_flash_fwd_hdimall_e4m3_sm90_cu_c0233546_36064cute7productE:
	.zero		1
	.type		_ZN66_INTERNAL_5675badc_30_flash_fwd_hdimall_e4m3_sm90_cu_c0233546_36064cuda3std3__45__cpo3endE,@object
	.size		_ZN66_INTERNAL_5675badc_30_flash_fwd_hdimall_e4m3_sm90_cu_c0233546_36064cuda3std3__45__cpo3endE,(_ZN66_INTERNAL_5675badc_30_flash_fwd_hdimall_e4m3_sm90_cu_c0233546_36064cuda3std3__419piecewise_constructE - _ZN66_INTERNAL_5675badc_30_flash_fwd_hdimall_e4m3_sm90_cu_c0233546_36064cuda3std3__45__cpo3endE)
_ZN66_INTERNAL_5675badc_30_flash_fwd_hdimall_e4m3_sm90_cu_c0233546_36064cuda3std3__45__cpo3endE:
	.zero		1
	.type		_ZN66_INTERNAL_5675badc_30_flash_fwd_hdimall_e4m3_sm90_cu_c0233546_36064cuda3std3__419piecewise_constructE,@object
	.size		_ZN66_INTERNAL_5675badc_30_flash_fwd_hdimall_e4m3_sm90_cu_c0233546_36064cuda3std3__419piecewise_constructE,(_ZN66_INTERNAL_5675badc_30_flash_fwd_hdimall_e4m3_sm90_cu_c0233546_36064cuda3std3__45__cpo4cendE - _ZN66_INTERNAL_5675badc_30_flash_fwd_hdimall_e4m3_sm90_cu_c0233546_36064cuda3std3__419piecewise_constructE)
_ZN66_INTERNAL_5675badc_30_flash_fwd_hdimall_e4m3_sm90_cu_c0233546_36064cuda3std3__419piecewise_constructE:
	.zero		1
	.type		_ZN66_INTERNAL_5675badc_30_flash_fwd_hdimall_e4m3_sm90_cu_c0233546_36064cuda3std3__45__cpo4cendE,@object
	.size		_ZN66_INTERNAL_5675badc_30_flash_fwd_hdimall_e4m3_sm90_cu_c0233546_36064cuda3std3__45__cpo4cendE,(_ZN66_INTERNAL_5675badc_30_flash_fwd_hdimall_e4m3_sm90_cu_c0233546_36064cuda3std6ranges3__45__cpo4swapE - _ZN66_INTERNAL_5675badc_30_flash_fwd_hdimall_e4m3_sm90_cu_c0233546_36064cuda3std3__45__cpo4cendE)
_ZN66_INTERNAL_5675badc_30_flash_fwd_hdimall_e4m3_sm90_cu_c0233546_36064cuda3std3__45__cpo4cendE:
	.zero		1
	.type		_ZN66_INTERNAL_5675badc_30_flash_fwd_hdimall_e4m3_sm90_cu_c0233546_36064cuda3std6ranges3__45__cpo4swapE,@object
	.size		_ZN66_INTERNAL_5675badc_30_flash_fwd_hdimall_e4m3_sm90_cu_c0233546_36064cuda3std6ranges3__45__cpo4swapE,(.L_46 - _ZN66_INTERNAL_5675badc_30_flash_fwd_hdimall_e4m3_sm90_cu_c0233546_36064cuda3std6ranges3__45__cpo4swapE)
_ZN66_INTERNAL_5675badc_30_flash_fwd_hdimall_e4m3_sm90_cu_c0233546_36064cuda3std6ranges3__45__cpo4swapE:
	.zero		1
.L_46:


//--------------------- .nv.shared._ZN7cutlass13device_kernelIN5flash11enable_sm90INS1_16FlashAttnFwdSm90INS1_25CollectiveMainloopFwdSm90ILi2EN4cute5tupleIJNS5_1CILi1EEES8_S8_EEENS6_IJNS7_ILi128EEESA_NS7_ILi256EEEEEELi256ENS_12float_e4m3_tEfNS_4arch4Sm90ELb0ELb0ELb0ELb1ELb0ELb0ELb0ELb1ELb1ELb0ELb0ELb0EEENS1_21CollectiveEpilogueFwdINS6_IJSA_SB_SA_EEES9_NS_10bfloat16_tESF_Li256ELb1ELb0ELb0ELb1EEENS1_36VarlenDynamicPersistentTileSchedulerILi128ELi128ELi256ELi128ELb0ELb0ELb1ELb0ELb1ELb1EEEEEEEEEvNT_6ParamsE --------------------------
	.section	.nv.shared._ZN7cutlass13device_kernelIN5flash11enable_sm90INS1_16FlashAttnFwdSm90INS1_25CollectiveMainloopFwdSm90ILi2EN4cute5tupleIJNS5_1CILi1EEES8_S8_EEENS6_IJNS7_ILi128EEESA_NS7_ILi256EEEEEELi256ENS_12float_e4m3_tEfNS_4arch4Sm90ELb0ELb0ELb0ELb1ELb0ELb0ELb0ELb1ELb1ELb0ELb0ELb0EEENS1_21CollectiveEpilogueFwdINS6_IJSA_SB_SA_EEES9_NS_10bfloat16_tESF_Li256ELb1ELb0ELb0ELb1EEENS1_36VarlenDynamicPersistentTileSchedulerILi128ELi128ELi256ELi128ELb0ELb0ELb1ELb0ELb1ELb1EEEEEEEEEvNT_6ParamsE,"aw",@nobits
	.sectionflags	@""
	.align	16
	.zero		1024


//--------------------- .nv.shared._ZN7cutlass13device_kernelIN5flash11enable_sm90INS1_16FlashAttnFwdSm90INS1_25CollectiveMainloopFwdSm90ILi2EN4cute5tupleIJNS5_1CILi1EEES8_S8_EEENS6_IJNS7_ILi128EEESA_NS7_ILi256EEEEEELi256ENS_12float_e4m3_tEfNS_4arch4Sm90ELb0ELb0ELb0ELb1ELb0ELb1ELb0ELb1ELb1ELb0ELb0ELb0EEENS1_21CollectiveEpilogueFwdINS6_IJSA_SB_SA_EEES9_NS_10bfloat16_tESF_Li256ELb1ELb0ELb0ELb1EEENS1_36VarlenDynamicPersistentTileSchedulerILi128ELi128ELi256ELi128ELb0ELb0ELb1ELb0ELb1ELb1EEEEEEEEEvNT_6ParamsE --------------------------
	.section	.nv.shared._ZN7cutlass13device_kernelIN5flash11enable_sm90INS1_16FlashAttnFwdSm90INS1_25CollectiveMainloopFwdSm90ILi2EN4cute5tupleIJNS5_1CILi1EEES8_S8_EEENS6_IJNS7_ILi128EEESA_NS7_ILi256EEEEEELi256ENS_12float_e4m3_tEfNS_4arch4Sm90ELb0ELb0ELb0ELb1ELb0ELb1ELb0ELb1ELb1ELb0ELb0ELb0EEENS1_21CollectiveEpilogueFwdINS6_IJSA_SB_SA_EEES9_NS_10bfloat16_tESF_Li256ELb1ELb0ELb0ELb1EEENS1_36VarlenDynamicPersistentTileSchedulerILi128ELi128ELi256ELi128ELb0ELb0ELb1ELb0ELb1ELb1EEEEEEEEEvNT_6ParamsE,"aw",@nobits
	.sectionflags	@""
	.align	16
	.zero		1024


//--------------------- .nv.shared._ZN7cutlass13device_kernelIN5flash11enable_sm90INS1_16FlashAttnFwdSm90INS1_25CollectiveMainloopFwdSm90ILi2EN4cute5tupleIJNS5_1CILi1EEES8_S8_EEENS6_IJNS7_ILi128EEENS7_ILi64EEENS7_ILi256EEEEEELi256ENS_12float_e4m3_tEfNS_4arch4Sm90ELb0ELb1ELb0ELb0ELb0ELb0ELb0ELb1ELb1ELb0ELb0ELb0EEENS1_21CollectiveEpilogueFwdINS6_IJSA_SC_SB_EEES9_NS_10bfloat16_tESG_Li256ELb0ELb0ELb0ELb1EEENS1_30DynamicPersistentTileSchedulerILi256ELi128ELb0ELb0ELb1EEEEEEEEEvNT_6ParamsE --------------------------
	.section	.nv.shared._ZN7cutlass13device_kernelIN5flash11enable_sm90INS1_16FlashAttnFwdSm90INS1_25CollectiveMainloopFwdSm90ILi2EN4cute5tupleIJNS5_1CILi1EEES8_S8_EEENS6_IJNS7_ILi128EEENS7_ILi64EEENS7_ILi256EEEEEELi256ENS_12float_e4m3_tEfNS_4arch4Sm90ELb0ELb1ELb0ELb0ELb0ELb0ELb0ELb1ELb1ELb0ELb0ELb0EEENS1_21CollectiveEpilogueFwdINS6_IJSA_SC_SB_EEES9_NS_10bfloat16_tESG_Li256ELb0ELb0ELb0ELb1EEENS1_30DynamicPersistentTileSchedulerILi256ELi128ELb0ELb0ELb1EEEEEEEEEvNT_6ParamsE,"aw",@nobits
	.sectionflags	@""
	.align	16
	.zero		1024


//--------------------- .nv.shared._ZN7cutlass13device_kernelIN5flash11enable_sm90INS1_16FlashAttnFwdSm90INS1_25CollectiveMainloopFwdSm90ILi2EN4cute5tupleIJNS5_1CILi1EEES8_S8_EEENS6_IJNS7_ILi128EEENS7_ILi64EEENS7_ILi256EEEEEELi256ENS_12float_e4m3_tEfNS_4arch4Sm90ELb0ELb1ELb0ELb1ELb0ELb0ELb0ELb1ELb1ELb0ELb0ELb0EEENS1_21CollectiveEpilogueFwdINS6_IJSA_SC_SB_EEES9_NS_10bfloat16_tESG_Li256ELb1ELb0ELb0ELb1EEENS1_36VarlenDynamicPersistentTileSchedulerILi128ELi64ELi256ELi128ELb0ELb0ELb1ELb1ELb0ELb1EEEEEEEEEvNT_6ParamsE --------------------------
	.section	.nv.shared._ZN7cutlass13device_kernelIN5flash11enable_sm90INS1_16FlashAttnFwdSm90INS1_25CollectiveMainloopFwdSm90ILi2EN4cute5tupleIJNS5_1CILi1EEES8_S8_EEENS6_IJNS7_ILi128EEENS7_ILi64EEENS7_ILi256EEEEEELi256ENS_12float_e4m3_tEfNS_4arch4Sm90ELb0ELb1ELb0ELb1ELb0ELb0ELb0ELb1ELb1ELb0ELb0ELb0EEENS1_21CollectiveEpilogueFwdINS6_IJSA_SC_SB_EEES9_NS_10bfloat16_tESG_Li256ELb1ELb0ELb0ELb1EEENS1_36VarlenDynamicPersistentTileSchedulerILi128ELi64ELi256ELi128ELb0ELb0ELb1ELb1ELb0ELb1EEEEEEEEEvNT_6ParamsE,"aw",@nobits
	.sectionflags	@""
	.align	16
	.zero		1024


//--------------------- .nv.shared._ZN7cutlass13device_kernelIN5flash11enable_sm90INS1_16FlashAttnFwdSm90INS1_25CollectiveMainloopFwdSm90ILi2EN4cute5tupleIJNS5_1CILi1EEES8_S8_EEENS6_IJNS7_ILi128EEENS7_ILi64EEENS7_ILi256EEEEEELi256ENS_12float_e4m3_tEfNS_4arch4Sm90ELb0ELb1ELb0ELb1ELb0ELb1ELb0ELb1ELb1ELb0ELb0ELb0EEENS1_21CollectiveEpilogueFwdINS6_IJSA_SC_SB_EEES9_NS_10bfloat16_tESG_Li256ELb1ELb0ELb0ELb1EEENS1_36VarlenDynamicPersistentTileSchedulerILi128ELi64ELi256ELi128ELb0ELb0ELb1ELb1ELb0ELb1EEEEEEEEEvNT_6ParamsE --------------------------
	.section	.nv.shared._ZN7cutlass13device_kernelIN5flash11enable_sm90INS1_16FlashAttnFwdSm90INS1_25CollectiveMainloopFwdSm90ILi2EN4cute5tupleIJNS5_1CILi1EEES8_S8_EEENS6_IJNS7_ILi128EEENS7_ILi64EEENS7_ILi256EEEEEELi256ENS_12float_e4m3_tEfNS_4arch4Sm90ELb0ELb1ELb0ELb1ELb0ELb1ELb0ELb1ELb1ELb0ELb0ELb0EEENS1_21CollectiveEpilogueFwdINS6_IJSA_SC_SB_EEES9_NS_10bfloat16_tESG_Li256ELb1ELb0ELb0ELb1EEENS1_36VarlenDynamicPersistentTileSchedulerILi128ELi64ELi256ELi128ELb0ELb0ELb1ELb1ELb0ELb1EEEEEEEEEvNT_6ParamsE,"aw",@nobits
	.sectionflags	@""
	.align	16
	.zero		1024


//--------------------- .nv.shared._ZN7cutlass13device_kernelIN5flash11enable_sm90INS1_16FlashAttnFwdSm90INS1_25CollectiveMainloopFwdSm90ILi2EN4cute5tupleIJNS5_1CILi1EEES8_S8_EEENS6_IJNS7_ILi128EEESA_NS7_ILi256EEEEEELi256ENS_12float_e4m3_tEfNS_4arch4Sm90ELb1ELb0ELb0ELb0ELb0ELb0ELb0ELb1ELb1ELb0ELb0ELb0EEENS1_21CollectiveEpilogueFwdINS6_IJSA_SB_SA_EEES9_NS_10bfloat16_tESF_Li256ELb0ELb0ELb0ELb1EEENS1_30DynamicPersistentTileSchedulerILi256ELi128ELb0ELb0ELb1EEEEEEEEEvNT_6ParamsE --------------------------
	.section	.nv.shared._ZN7cutlass13device_kernelIN5flash11enable_sm90INS1_16FlashAttnFwdSm90INS1_25CollectiveMainloopFwdSm90ILi2EN4cute5tupleIJNS5_1CILi1EEES8_S8_EEENS6_IJNS7_ILi128EEESA_NS7_ILi256EEEEEELi256ENS_12float_e4m3_tEfNS_4arch4Sm90ELb1ELb0ELb0ELb0ELb0ELb0ELb0ELb1ELb1ELb0ELb0ELb0EEENS1_21CollectiveEpilogueFwdINS6_IJSA_SB_SA_EEES9_NS_10bfloat16_tESF_Li256ELb0ELb0ELb0ELb1EEENS1_30DynamicPersistentTileSchedulerILi256ELi128ELb0ELb0ELb1EEEEEEEEEvNT_6ParamsE,"aw",@nobits
	.sectionflags	@""
	.align	16
	.zero		1024


//--------------------- .nv.shared._ZN7cutlass13device_kernelIN5flash11enable_sm90INS1_16FlashAttnFwdSm90INS1_25CollectiveMainloopFwdSm90ILi2EN4cute5tupleIJNS5_1CILi1EEES8_S8_EEENS6_IJNS7_ILi128EEESA_NS7_ILi256EEEEEELi256ENS_12float_e4m3_tEfNS_4arch4Sm90ELb1ELb0ELb0ELb1ELb0ELb0ELb0ELb1ELb1ELb0ELb0ELb0EEENS1_21CollectiveEpilogueFwdINS6_IJSA_SB_SA_EEES9_NS_10bfloat16_tESF_Li256ELb1ELb0ELb0ELb1EEENS1_36VarlenDynamicPersistentTileSchedulerILi128ELi128ELi256ELi128ELb0ELb0ELb1ELb1ELb1ELb1EEEEEEEEEvNT_6ParamsE --------------------------
	.section	.nv.shared._ZN7cutlass13device_kernelIN5flash11enable_sm90INS1_16FlashAttnFwdSm90INS1_25CollectiveMainloopFwdSm90ILi2EN4cute5tupleIJNS5_1CILi1EEES8_S8_EEENS6_IJNS7_ILi128EEESA_NS7_ILi256EEEEEELi256ENS_12float_e4m3_tEfNS_4arch4Sm90ELb1ELb0ELb0ELb1ELb0ELb0ELb0ELb1ELb1ELb0ELb0ELb0EEENS1_21CollectiveEpilogueFwdINS6_IJSA_SB_SA_EEES9_NS_10bfloat16_tESF_Li256ELb1ELb0ELb0ELb1EEENS1_36VarlenDynamicPersistentTileSchedulerILi128ELi128ELi256ELi128ELb0ELb0ELb1ELb1ELb1ELb1EEEEEEEEEvNT_6ParamsE,"aw",@nobits
	.sectionflags	@""
	.align	16
	.zero		1024


//--------------------- .nv.shared._ZN7cutlass13device_kernelIN5flash11enable_sm90INS1_16FlashAttnFwdSm90INS1_25CollectiveMainloopFwdSm90ILi2EN4cute5tupleIJNS5_1CILi1EEES8_S8_EEENS6_IJNS7_ILi128EEESA_NS7_ILi256EEEEEELi256ENS_12float_e4m3_tEfNS_4arch4Sm90ELb1ELb0ELb0ELb1ELb0ELb1ELb0ELb1ELb1ELb0ELb0ELb0EEENS1_21CollectiveEpilogueFwdINS6_IJSA_SB_SA_EEES9_NS_10bfloat16_tESF_Li256ELb1ELb0ELb0ELb1EEENS1_36VarlenDynamicPersistentTileSchedulerILi128ELi128ELi256ELi128ELb0ELb0ELb1ELb1ELb1ELb1EEEEEEEEEvNT_6ParamsE --------------------------
	.section	.nv.shared._ZN7cutlass13device_kernelIN5flash11enable_sm90INS1_16FlashAttnFwdSm90INS1_25CollectiveMainloopFwdSm90ILi2EN4cute5tupleIJNS5_1CILi1EEES8_S8_EEENS6_IJNS7_ILi128EEESA_NS7_ILi256EEEEEELi256ENS_12float_e4m3_tEfNS_4arch4Sm90ELb1ELb0ELb0ELb1ELb0ELb1ELb0ELb1ELb1ELb0ELb0ELb0EEENS1_21CollectiveEpilogueFwdINS6_IJSA_SB_SA_EEES9_NS_10bfloat16_tESF_Li256ELb1ELb0ELb0ELb1EEENS1_36VarlenDynamicPersistentTileSchedulerILi128ELi128ELi256ELi128ELb0ELb0ELb1ELb1ELb1ELb1EEEEEEEEEvNT_6ParamsE,"aw",@nobits
	.sectionflags	@""
	.align	16
	.zero		1024


//--------------------- .nv.shared._ZN7cutlass13device_kernelIN5flash11enable_sm90INS1_16FlashAttnFwdSm90INS1_25CollectiveMainloopFwdSm90ILi2EN4cute5tupleIJNS5_1CILi1EEES8_S8_EEENS6_IJNS7_ILi128EEENS7_ILi160EEENS7_ILi192EEEEEELi192ENS_12float_e4m3_tEfNS_4arch4Sm90ELb0ELb0ELb0ELb0ELb0ELb0ELb0ELb1ELb1ELb0ELb0ELb0EEENS1_21CollectiveEpilogueFwdINS6_IJSA_SC_SB_EEES9_NS_10bfloat16_tESG_Li256ELb0ELb0ELb0ELb1EEENS1_29StaticPersistentTileSchedulerILb0EEEEEEEEEvNT_6ParamsE --------------------------
	.section	.nv.shared._ZN7cutlass13device_kernelIN5flash11enable_sm90INS1_16FlashAttnFwdSm90INS1_25CollectiveMainloopFwdSm90ILi2EN4cute5tupleIJNS5_1CILi1EEES8_S8_EEENS6_IJNS7_ILi128EEENS7_ILi160EEENS7_ILi192EEEEEELi192ENS_12float_e4m3_tEfNS_4arch4Sm90ELb0ELb0ELb0ELb0ELb0ELb0ELb0ELb1ELb1ELb0ELb0ELb0EEENS1_21CollectiveEpilogueFwdINS6_IJSA_SC_SB_EEES9_NS_10bfloat16_tESG_Li256ELb0ELb0ELb0ELb1EEENS1_29StaticPersistentTileSchedulerILb0EEEEEEEEEvNT_6ParamsE,"aw",@nobits
	.sectionflags	@""
	.align	16
	.zero		1024


//--------------------- .nv.shared._ZN7cutlass13device_kernelIN5flash11enable_sm90INS1_16FlashAttnFwdSm90INS1_25CollectiveMainloopFwdSm90ILi2EN4cute5tupleIJNS5_1CILi2EEENS7_ILi1EEES9_EEENS6_IJNS7_ILi128EEENS7_ILi160EEENS7_ILi192EEEEEELi192ENS_12float_e4m3_tEfNS_4arch4Sm90ELb0ELb0ELb0ELb0ELb0ELb0ELb0ELb1ELb1ELb0ELb0ELb0EEENS1_21CollectiveEpilogueFwdINS6_IJSB_SD_SC_EEESA_NS_10bfloat16_tESH_Li256ELb0ELb0ELb0ELb1EEENS1_29StaticPersistentTileSchedulerILb0EEEEEEEEEvNT_6ParamsE --------------------------
	.section	.nv.shared._ZN7cutlass13device_kernelIN5flash11enable_sm90INS1_16FlashAttnFwdSm90INS1_25CollectiveMainloopFwdSm90ILi2EN4cute5tupleIJNS5_1CILi2EEENS7_ILi1EEES9_EEENS6_IJNS7_ILi128EEENS7_ILi160EEENS7_ILi192EEEEEELi192ENS_12float_e4m3_tEfNS_4arch4Sm90ELb0ELb0ELb0ELb0ELb0ELb0ELb0ELb1ELb1ELb0ELb0ELb0EEENS1_21CollectiveEpilogueFwdINS6_IJSB_SD_SC_EEESA_NS_10bfloat16_tESH_Li256ELb0ELb0ELb0ELb1EEENS1_29StaticPersistentTileSchedulerILb0EEEEEEEEEvNT_6ParamsE,"aw",@nobits
	.sectionflags	@""
	.align	16
	.zero		1024


//--------------------- .nv.shared._ZN7cutlass13device_kernelIN5flash11enable_sm90INS1_16FlashAttnFwdSm90INS1_25CollectiveMainloopFwdSm90ILi2EN4cute5tupleIJNS5_1CILi1EEES8_S8_EEENS6_IJNS7_ILi128EEENS7_ILi160EEENS7_ILi192EEEEEELi192ENS_12float_e4m3_tEfNS_4arch4Sm90ELb0ELb0ELb0ELb1ELb0ELb0ELb0ELb1ELb1ELb0ELb0ELb0EEENS1_21CollectiveEpilogueFwdINS6_IJSA_SC_SB_EEES9_NS_10bfloat16_tESG_Li256ELb1ELb0ELb0ELb1EEENS1_36VarlenDynamicPersistentTileSchedulerILi128ELi160ELi256ELi128ELb0ELb0ELb1ELb0ELb1ELb1EEEEEEEEEvNT_6ParamsE --------------------------
	.section	.nv.shared._ZN7cutlass13device_kernelIN5flash11enable_sm90INS1_16FlashAttnFwdSm90INS1_25CollectiveMainloopFwdSm90ILi2EN4cute5tupleIJNS5_1CILi1EEES8_S8_EEENS6_IJNS7_ILi128EEENS7_ILi160EEENS7_ILi192EEEEEELi192ENS_12float_e4m3_tEfNS_4arch4Sm90ELb0ELb0ELb0ELb1ELb0ELb0ELb0ELb1ELb1ELb0ELb0ELb0EEENS1_21CollectiveEpilogueFwdINS6_IJSA_SC_SB_EEES9_NS_10bfloat16_tESG_Li256ELb1ELb0ELb0ELb1EEENS1_36VarlenDynamicPersistentTileSchedulerILi128ELi160ELi256ELi128ELb0ELb0ELb1ELb0ELb1ELb1EEEEEEEEEvNT_6ParamsE,"aw",@nobits
	.sectionflags	@""
	.align	16
	.zero		1024


//--------------------- .nv.shared._ZN7cutlass13device_kernelIN5flash11enable_sm90INS1_16FlashAttnFwdSm90INS1_25CollectiveMainloopFwdSm90ILi2EN4cute5tupleIJNS5_1CILi1EEES8_S8_EEENS6_IJNS7_ILi128EEENS7_ILi160EEENS7_ILi192EEEEEELi192ENS_12float_e4m3_tEfNS_4arch4Sm90ELb0ELb0ELb0ELb1ELb0ELb1ELb0ELb1ELb1ELb0ELb0ELb0EEENS1_21CollectiveEpilogueFwdINS6_IJSA_SC_SB_EEES9_NS_10bfloat16_tESG_Li256ELb1ELb0ELb0ELb1EEENS1_36VarlenDynamicPersistentTileSchedulerILi128ELi160ELi256ELi128ELb0ELb0ELb1ELb0ELb1ELb1EEEEEEEEEvNT_6ParamsE --------------------------
	.section	.nv.shared._ZN7cutlass13device_kernelIN5flash11enable_sm90INS1_16FlashAttnFwdSm90INS1_25CollectiveMainloopFwdSm90ILi2EN4cute5tupleIJNS5_1CILi1EEES8_S8_EEENS6_IJNS7_ILi128EEENS7_ILi160EEENS7_ILi192EEEEEELi192ENS_12float_e4m3_tEfNS_4arch4Sm90ELb0ELb0ELb0ELb1ELb0ELb1ELb0ELb1ELb1ELb0ELb0ELb0EEENS1_21CollectiveEpilogueFwdINS6_IJSA_SC_SB_EEES9_NS_10bfloat16_tESG_Li256ELb1ELb0ELb0ELb1EEENS1_36VarlenDynamicPersistentTileSchedulerILi128ELi160ELi256ELi128ELb0ELb0ELb1ELb0ELb1ELb1EEEEEEEEEvNT_6ParamsE,"aw",@nobits
	.sectionflags	@""
	.align	16
	.zero		1024


//--------------------- .nv.shared._ZN7cutlass13device_kernelIN5flash11enable_sm90INS1_16FlashAttnFwdSm90INS1_25CollectiveMainloopFwdSm90ILi2EN4cute5tupleIJNS5_1CILi1EEES8_S8_EEENS6_IJNS7_ILi128EEENS7_ILi160EEENS7_ILi192EEEEEELi192ENS_12float_e4m3_tEfNS_4arch4Sm90ELb0ELb1ELb0ELb0ELb0ELb0ELb0ELb1ELb1ELb0ELb0ELb0EEENS1_21CollectiveEpilogueFwdINS6_IJSA_SC_SB_EEES9_NS_10bfloat16_tESG_Li256ELb0ELb0ELb0ELb1EEENS1_30DynamicPersistentTileSchedulerILi256ELi128ELb0ELb0ELb1EEEEEEEEEvNT_6ParamsE --------------------------
	.section	.nv.shared._ZN7cutlass13device_kernelIN5flash11enable_sm90INS1_16FlashAttnFwdSm90INS1_25CollectiveMainloopFwdSm90ILi2EN4cute5tupleIJNS5_1CILi1EEES8_S8_EEENS6_IJNS7_ILi128EEENS7_ILi160EEENS7_ILi192EEEEEELi192ENS_12float_e4m3_tEfNS_4arch4Sm90ELb0ELb1ELb0ELb0ELb0ELb0ELb0ELb1ELb1ELb0ELb0ELb0EEENS1_21CollectiveEpilogueFwdINS6_IJSA_SC_SB_EEES9_NS_10bfloat16_tESG_Li256ELb0ELb0ELb0ELb1EEENS1_30DynamicPersistentTileSchedulerILi256ELi128ELb0ELb0ELb1EEEEEEEEEvNT_6ParamsE,"aw",@nobits
	.sectionflags	@""
	.align	16
	.zero		1024


//--------------------- .nv.shared._ZN7cutlass13device_kernelIN5flash11enable_sm90INS1_16FlashAttnFwdSm90INS1_25CollectiveMainloopFwdSm90ILi2EN4cute5tupleIJNS5_1CILi1EEES8_S8_EEENS6_IJNS7_ILi128EEENS7_ILi160EEENS7_ILi192EEEEEELi192ENS_12float_e4m3_tEfNS_4arch4Sm90ELb0ELb1ELb0ELb1ELb0ELb0ELb0ELb1ELb1ELb0ELb0ELb0EEENS1_21CollectiveEpilogueFwdINS6_IJSA_SC_SB_EEES9_NS_10bfloat16_tESG_Li256ELb1ELb0ELb0ELb1EEENS1_36VarlenDynamicPersistentTileSchedulerILi128ELi160ELi256ELi128ELb0ELb0ELb1ELb1ELb0ELb1EEEEEEEEEvNT_6ParamsE --------------------------
	.section	.nv.shared._ZN7cutlass13device_kernelIN5flash11enable_sm90INS1_16FlashAttnFwdSm90INS1_25CollectiveMainloopFwdSm90ILi2EN4cute5tupleIJNS5_1CILi1EEES8_S8_EEENS6_IJNS7_ILi128EEENS7_ILi160EEENS7_ILi192EEEEEELi192ENS_12float_e4m3_tEfNS_4arch4Sm90ELb0ELb1ELb0ELb1ELb0ELb0ELb0ELb1ELb1ELb0ELb0ELb0EEENS1_21CollectiveEpilogueFwdINS6_IJSA_SC_SB_EEES9_NS_10bfloat16_tESG_Li256ELb1ELb0ELb0ELb1EEENS1_36VarlenDynamicPersistentTileSchedulerILi128ELi160ELi256ELi128ELb0ELb0ELb1ELb1ELb0ELb1EEEEEEEEEvNT_6ParamsE,"aw",@nobits
	.sectionflags	@""
	.align	16
	.zero		1024


//--------------------- .nv.shared._ZN7cutlass13device_kernelIN5flash11enable_sm90INS1_16FlashAttnFwdSm90INS1_25CollectiveMainloopFwdSm90ILi2EN4cute5tupleIJNS5_1CILi1EEES8_S8_EEENS6_IJNS7_ILi128EEENS7_ILi160EEENS7_ILi192EEEEEELi192ENS_12float_e4m3_tEfNS_4arch4Sm90ELb0ELb1ELb0ELb1ELb0ELb1ELb0ELb1ELb1ELb0ELb0ELb0EEENS1_21CollectiveEpilogueFwdINS6_IJSA_SC_SB_EEES9_NS_10bfloat16_tESG_Li256ELb1ELb0ELb0ELb1EEENS1_36VarlenDynamicPersistentTileSchedulerILi128ELi160ELi256ELi128ELb0ELb0ELb1ELb1ELb0ELb1EEEEEEEEEvNT_6ParamsE --------------------------
	.section	.nv.shared._ZN7cutlass13device_kernelIN5flash11enable_sm90INS1_16FlashAttnFwdSm90INS1_25CollectiveMainloopFwdSm90ILi2EN4cute5tupleIJNS5_1CILi1EEES8_S8_EEENS6_IJNS7_ILi128EEENS7_ILi160EEENS7_ILi192EEEEEELi192ENS_12float_e4m3_tEfNS_4arch4Sm90ELb0ELb1ELb0ELb1ELb0ELb1ELb0ELb1ELb1ELb0ELb0ELb0EEENS1_21CollectiveEpilogueFwdINS6_IJSA_SC_SB_EEES9_NS_10bfloat16_tESG_Li256ELb1ELb0ELb0ELb1EEENS1_36VarlenDynamicPersistentTileSchedulerILi128ELi160ELi256ELi128ELb0ELb0ELb1ELb1ELb0ELb1EEEEEEEEEvNT_6ParamsE,"aw",@nobits
	.sectionflags	@""
	.align	16
	.zero		1024


//--------------------- .nv.shared._ZN7cutlass13device_kernelIN5flash11enable_sm90INS1_16FlashAttnFwdSm90INS1_25CollectiveMainloopFwdSm90ILi2EN4cute5tupleIJNS5_1CILi1EEES8_S8_EEENS6_IJNS7_ILi128EEENS7_ILi160EEENS7_ILi192EEEEEELi192ENS_12float_e4m3_tEfNS_4arch4Sm90ELb1ELb0ELb0ELb0ELb0ELb0ELb0ELb1ELb1ELb0ELb0ELb0EEENS1_21CollectiveEpilogueFwdINS6_IJSA_SC_SB_EEES9_NS_10bfloat16_tESG_Li256ELb0ELb0ELb0ELb1EEENS1_30DynamicPersistentTileSchedulerILi256ELi128ELb0ELb0ELb1EEEEEEEEEvNT_6ParamsE --------------------------
	.section	.nv.shared._ZN7cutlass13device_kernelIN5flash11enable_sm90INS1_16FlashAttnFwdSm90INS1_25CollectiveMainloopFwdSm90ILi2EN4cute5tupleIJNS5_1CILi1EEES8_S8_EEENS6_IJNS7_ILi128EEENS7_ILi160EEENS7_ILi192EEEEEELi192ENS_12float_e4m3_tEfNS_4arch4Sm90ELb1ELb0ELb0ELb0ELb0ELb0ELb0ELb1ELb1ELb0ELb0ELb0EEENS1_21CollectiveEpilogueFwdINS6_IJSA_SC_SB_EEES9_NS_10bfloat16_tESG_Li256ELb0ELb0ELb0ELb1EEENS1_30DynamicPersistentTileSchedulerILi256ELi128ELb0ELb0ELb1EEEEEEEEEvNT_6ParamsE,"aw",@nobits
	.sectionflags	@""
	.align	16
	.zero		1024


//--------------------- .nv.shared._ZN7cutlass13device_kernelIN5flash11enable_sm90INS1_16FlashAttnFwdSm90INS1_25CollectiveMainloopFwdSm90ILi2EN4cute5tupleIJNS5_1CILi1EEES8_S8_EEENS6_IJNS7_ILi128EEENS7_ILi160EEENS7_ILi192EEEEEELi192ENS_12float_e4m3_tEfNS_4arch4Sm90ELb1ELb0ELb0ELb1ELb0ELb0ELb0ELb1ELb1ELb0ELb0ELb0EEENS1_21CollectiveEpilogueFwdINS6_IJSA_SC_SB_EEES9_NS_10bfloat16_tESG_Li256ELb1ELb0ELb0ELb1EEENS1_36VarlenDynamicPersistentTileSchedulerILi128ELi160ELi256ELi128ELb0ELb0ELb1ELb1ELb1ELb1EEEEEEEEEvNT_6ParamsE --------------------------
	.section	.nv.shared._ZN7cutlass13device_kernelIN5flash11enable_sm90INS1_16FlashAttnFwdSm90INS1_25CollectiveMainloopFwdSm90ILi2EN4cute5tupleIJNS5_1CILi1EEES8_S8_EEENS6_IJNS7_ILi128EEENS7_ILi160EEENS7_ILi192EEEEEELi192ENS_12float_e4m3_tEfNS_4arch4Sm90ELb1ELb0ELb0ELb1ELb0ELb0ELb0ELb1ELb1ELb0ELb0ELb0EEENS1_21CollectiveEpilogueFwdINS6_IJSA_SC_SB_EEES9_NS_10bfloat16_tESG_Li256ELb1ELb0ELb0ELb1EEENS1_36VarlenDynamicPersistentTileSchedulerILi128ELi160ELi256ELi128ELb0ELb0ELb1ELb1ELb1ELb1EEEEEEEEEvNT_6ParamsE,"aw",@nobits
	.sectionflags	@""
	.align	16
	.zero		1024


//--------------------- .nv.shared._ZN7cutlass13device_kernelIN5flash11enable_sm90INS1_16FlashAttnFwdSm90INS1_25CollectiveMainloopFwdSm90ILi2EN4cute5tupleIJNS5_1CILi1EEES8_S8_EEENS6_IJNS7_ILi128EEENS7_ILi160EEENS7_ILi192EEEEEELi192ENS_12float_e4m3_tEfNS_4arch4Sm90ELb1ELb0ELb0ELb1ELb0ELb1ELb0ELb1ELb1ELb0ELb0ELb0EEENS1_21CollectiveEpilogueFwdINS6_IJSA_SC_SB_EEES9_NS_10bfloat16_tESG_Li256ELb1ELb0ELb0ELb1EEENS1_36VarlenDynamicPersistentTileSchedulerILi128ELi160ELi256ELi128ELb0ELb0ELb1ELb1ELb1ELb1EEEEEEEEEvNT_6ParamsE --------------------------
	.section	.nv.shared._ZN7cutlass13device_kernelIN5flash11enable_sm90INS1_16FlashAttnFwdSm90INS1_25CollectiveMainloopFwdSm90ILi2EN4cute5tupleIJNS5_1CILi1EEES8_S8_EEENS6_IJNS7_ILi128EEENS7_ILi160EEENS7_ILi192EEEEEELi192ENS_12float_e4m3_tEfNS_4arch4Sm90ELb1ELb0ELb0ELb1ELb0ELb1ELb0ELb1ELb1ELb0ELb0ELb0EEENS1_21CollectiveEpilogueFwdINS6_IJSA_SC_SB_EEES9_NS_10bfloat16_tESG_Li256ELb1ELb0ELb0ELb1EEENS1_36VarlenDynamicPersistentTileSchedulerILi128ELi160ELi256ELi128ELb0ELb0ELb1ELb1ELb1ELb1EEEEEEEEEvNT_6ParamsE,"aw",@nobits
	.sectionflags	@""
	.align	16
	.zero		1024


//--------------------- .nv.shared._ZN7cutlass13device_kernelIN5flash11enable_sm90INS1_16FlashAttnFwdSm90INS1_25CollectiveMainloopFwdSm90ILi2EN4cute5tupleIJNS5_1CILi1EEES8_S8_EEENS6_IJNS7_ILi128EEENS7_ILi224EEESA_EEELi128ENS_12float_e4m3_tEfNS_4arch4Sm90ELb0ELb0ELb0ELb0ELb0ELb0ELb0ELb1ELb1ELb0ELb0ELb0EEENS1_21CollectiveEpilogueFwdINS6_IJSA_SA_SB_EEES9_NS_10bfloat16_tESF_Li256ELb0ELb0ELb0ELb1EEENS1_29StaticPersistentTileSchedulerILb0EEEEEEEEEvNT_6ParamsE --------------------------
	.section	.nv.shared._ZN7cutlass13device_kernelIN5flash11enable_sm90INS1_16FlashAttnFwdSm90INS1_25CollectiveMainloopFwdSm90ILi2EN4cute5tupleIJNS5_1CILi1EEES8_S8_EEENS6_IJNS7_ILi128EEENS7_ILi224EEESA_EEELi128ENS_12float_e4m3_tEfNS_4arch4Sm90ELb0ELb0ELb0ELb0ELb0ELb0ELb0ELb1ELb1ELb0ELb0ELb0EEENS1_21CollectiveEpilogueFwdINS6_IJSA_SA_SB_EEES9_NS_10bfloat16_tESF_Li256ELb0ELb0ELb0ELb1EEENS1_29StaticPersistentTileSchedulerILb0EEEEEEEEEvNT_6ParamsE,"aw",@nobits
	.sectionflags	@""
	.align	16
	.zero		1024


//--------------------- .nv.shared._ZN7cutlass13device_kernelIN5flash11enable_sm90INS1_16FlashAttnFwdSm90INS1_25CollectiveMainloopFwdSm90ILi2EN4cute5tupleIJNS5_1CILi1EEES8_S8_EEENS6_IJNS7_ILi128EEENS7_ILi224EEESA_EEELi128ENS_12float_e4m3_tEfNS_4arch4Sm90ELb0ELb0ELb0ELb1ELb0ELb0ELb0ELb1ELb1ELb0ELb0ELb0EEENS1_21CollectiveEpilogueFwdINS6_IJSA_SA_SB_EEES9_NS_10bfloat16_tESF_Li256ELb1ELb0ELb0ELb1EEENS1_36VarlenDynamicPersistentTileSchedulerILi128ELi224ELi256ELi128ELb0ELb0ELb1ELb0ELb1ELb1EEEEEEEEEvNT_6ParamsE --------------------------
	.section	.nv.shared._ZN7cutlass13device_kernelIN5flash11enable_sm90INS1_16FlashAttnFwdSm90INS1_25CollectiveMainloopFwdSm90ILi2EN4cute5tupleIJNS5_1CILi1EEES8_S8_EEENS6_IJNS7_ILi128EEENS7_ILi224EEESA_EEELi128ENS_12float_e4m3_tEfNS_4arch4Sm90ELb0ELb0ELb0ELb1ELb0ELb0ELb0ELb1ELb1ELb0ELb0ELb0EEENS1_21CollectiveEpilogueFwdINS6_IJSA_SA_SB_EEES9_NS_10bfloat16_tESF_Li256ELb1ELb0ELb0ELb1EEENS1_36VarlenDynamicPersistentTileSchedulerILi128ELi224ELi256ELi128ELb0ELb0ELb1ELb0ELb1ELb1EEEEEEEEEvNT_6ParamsE,"aw",@nobits
	.sectionflags	@""
	.align	16
	.zero		1024


//--------------------- .nv.shared._ZN7cutlass13device_kernelIN5flash11enable_sm90INS1_16FlashAttnFwdSm90INS1_25CollectiveMainloopFwdSm90ILi2EN4cute5tupleIJNS5_1CILi1EEES8_S8_EEENS6_IJNS7_ILi128EEENS7_ILi224EEESA_EEELi128ENS_12float_e4m3_tEfNS_4arch4Sm90ELb0ELb0ELb0ELb1ELb0ELb1ELb0ELb1ELb1ELb0ELb0ELb0EEENS1_21CollectiveEpilogueFwdINS6_IJSA_SA_SB_EEES9_NS_10bfloat16_tESF_Li256ELb1ELb0ELb0ELb1EEENS1_36VarlenDynamicPersistentTileSchedulerILi128ELi224ELi256ELi128ELb0ELb0ELb1ELb0ELb1ELb1EEEEEEEEEvNT_6ParamsE --------------------------
	.section	.nv.shared._ZN7cutlass13device_kernelIN5flash11enable_sm90INS1_16FlashAttnFwdSm90INS1_25CollectiveMainloopFwdSm90ILi2EN4cute5tupleIJNS5_1CILi1EEES8_S8_EEENS6_IJNS7_ILi128EEENS7_ILi224EEESA_EEELi128ENS_12float_e4m3_tEfNS_4arch4Sm90ELb0ELb0ELb0ELb1ELb0ELb1ELb0ELb1ELb1ELb0ELb0ELb0EEENS1_21CollectiveEpilogueFwdINS6_IJSA_SA_SB_EEES9_NS_10bfloat16_tESF_Li256ELb1ELb0ELb0ELb1EEENS1_36VarlenDynamicPersistentTileSchedulerILi128ELi224ELi256ELi128ELb0ELb0ELb1ELb0ELb1ELb1EEEEEEEEEvNT_6ParamsE,"aw",@nobits
	.sectionflags	@""
	.align	16
	.zero		1024


//--------------------- .nv.shared._ZN7cutlass13device_kernelIN5flash11enable_sm90INS1_16FlashAttnFwdSm90INS1_25CollectiveMainloopFwdSm90ILi2EN4cute5tupleIJNS5_1CILi1EEES8_S8_EEENS6_IJNS7_ILi128EEENS7_ILi224EEESA_EEELi128ENS_12float_e4m3_tEfNS_4arch4Sm90ELb0ELb1ELb0ELb0ELb0ELb0ELb0ELb1ELb1ELb0ELb0ELb0EEENS1_21CollectiveEpilogueFwdINS6_IJSA_SA_SB_EEES9_NS_10bfloat16_tESF_Li256ELb0ELb0ELb0ELb1EEENS1_30DynamicPersistentTileSchedulerILi256ELi128ELb0ELb0ELb1EEEEEEEEEvNT_6ParamsE --------------------------
	.section	.nv.shared._ZN7cutlass13device_kernelIN5flash11enable_sm90INS1_16FlashAttnFwdSm90INS1_25CollectiveMainloopFwdSm90ILi2EN4cute5tupleIJNS5_1CILi1EEES8_S8_EEENS6_IJNS7_ILi128EEENS7_ILi224EEESA_EEELi128ENS_12float_e4m3_tEfNS_4arch4Sm90ELb0ELb1ELb0ELb0ELb0ELb0ELb0ELb1ELb1ELb0ELb0ELb0EEENS1_21CollectiveEpilogueFwdINS6_IJSA_SA_SB_EEES9_NS_10bfloat16_tESF_Li256ELb0ELb0ELb0ELb1EEENS1_30DynamicPersistentTileSchedulerILi256ELi128ELb0ELb0ELb1EEEEEEEEEvNT_6ParamsE,"aw",@nobits
	.sectionflags	@""
	.align	16
	.zero		1024


//--------------------- .nv.shared._ZN7cutlass13device_kernelIN5flash11enable_sm90INS1_16FlashAttnFwdSm90INS1_25CollectiveMainloopFwdSm90ILi2EN4cute5tupleIJNS5_1CILi1EEES8_S8_EEENS6_IJNS7_ILi128EEENS7_ILi224EEESA_EEELi128ENS_12float_e4m3_tEfNS_4arch4Sm90ELb0ELb1ELb0ELb1ELb0ELb0ELb0ELb1ELb1ELb0ELb0ELb0EEENS1_21CollectiveEpilogueFwdINS6_IJSA_SA_SB_EEES9_NS_10bfloat16_tESF_Li256ELb1ELb0ELb0ELb1EEENS1_36VarlenDynamicPersistentTileSchedulerILi128ELi224ELi256ELi128ELb0ELb0ELb1ELb1ELb0ELb1EEEEEEEEEvNT_6ParamsE --------------------------
	.section	.nv.shared._ZN7cutlass13device_kernelIN5flash11enable_sm90INS1_16FlashAttnFwdSm90INS1_25CollectiveMainloopFwdSm90ILi2EN4cute5tupleIJNS5_1CILi1EEES8_S8_EEENS6_IJNS7_ILi128EEENS7_ILi224EEESA_EEELi128ENS_12float_e4m3_tEfNS_4arch4Sm90ELb0ELb1ELb0ELb1ELb0ELb0ELb0ELb1ELb1ELb0ELb0ELb0EEENS1_21CollectiveEpilogueFwdINS6_IJSA_SA_SB_EEES9_NS_10bfloat16_tESF_Li256ELb1ELb0ELb0ELb1EEENS1_36VarlenDynamicPersistentTileSchedulerILi128ELi224ELi256ELi128ELb0ELb0ELb1ELb1ELb0ELb1EEEEEEEEEvNT_6ParamsE,"aw",@nobits
	.sectionflags	@""
	.align	16
	.zero		1024


//--------------------- .nv.shared._ZN7cutlass13device_kernelIN5flash11enable_sm90INS1_16FlashAttnFwdSm90INS1_25CollectiveMainloopFwdSm90ILi2EN4cute5tupleIJNS5_1CILi1EEES8_S8_EEENS6_IJNS7_ILi128EEENS7_ILi224EEESA_EEELi128ENS_12float_e4m3_tEfNS_4arch4Sm90ELb0ELb1ELb0ELb1ELb0ELb1ELb0ELb1ELb1ELb0ELb0ELb0EEENS1_21CollectiveEpilogueFwdINS6_IJSA_SA_SB_EEES9_NS_10bfloat16_tESF_Li256ELb1ELb0ELb0ELb1EEENS1_36VarlenDynamicPersistentTileSchedulerILi128ELi224ELi256ELi128ELb0ELb0ELb1ELb1ELb0ELb1EEEEEEEEEvNT_6ParamsE --------------------------
	.section	.nv.shared._ZN7cutlass13device_kernelIN5flash11enable_sm90INS1_16FlashAttnFwdSm90INS1_25CollectiveMainloopFwdSm90ILi2EN4cute5tupleIJNS5_1CILi1EEES8_S8_EEENS6_IJNS7_ILi128EEENS7_ILi224EEESA_EEELi128ENS_12float_e4m3_tEfNS_4arch4Sm90ELb0ELb1ELb0ELb1ELb0ELb1ELb0ELb1ELb1ELb0ELb0ELb0EEENS1_21CollectiveEpilogueFwdINS6_IJSA_SA_SB_EEES9_NS_10bfloat16_tESF_Li256ELb1ELb0ELb0ELb1EEENS1_36VarlenDynamicPersistentTileSchedulerILi128ELi224ELi256ELi128ELb0ELb0ELb1ELb1ELb0ELb1EEEEEEEEEvNT_6ParamsE,"aw",@nobits
	.sectionflags	@""
	.align	16
	.zero		1024


//--------------------- .nv.shared._ZN7cutlass13device_kernelIN5flash11enable_sm90INS1_16FlashAttnFwdSm90INS1_25CollectiveMainloopFwdSm90ILi2EN4cute5tupleIJNS5_1CILi1EEES8_S8_EEENS6_IJNS7_ILi128EEENS7_ILi224EEESA_EEELi128ENS_12float_e4m3_tEfNS_4arch4Sm90ELb1ELb0ELb0ELb0ELb0ELb0ELb0ELb1ELb1ELb0ELb0ELb0EEENS1_21CollectiveEpilogueFwdINS6_IJSA_SA_SB_EEES9_NS_10bfloat16_tESF_Li256ELb0ELb0ELb0ELb1EEENS1_30DynamicPersistentTileSchedulerILi256ELi128ELb0ELb0ELb1EEEEEEEEEvNT_6ParamsE --------------------------
	.section	.nv.shared._ZN7cutlass13device_kernelIN5flash11enable_sm90INS1_16FlashAttnFwdSm90INS1_25CollectiveMainloopFwdSm90ILi2EN4cute5tupleIJNS5_1CILi1EEES8_S8_EEENS6_IJNS7_ILi128EEENS7_ILi224EEESA_EEELi128ENS_12float_e4m3_tEfNS_4arch4Sm90ELb1ELb0ELb0ELb0ELb0ELb0ELb0ELb1ELb1ELb0ELb0ELb0EEENS1_21CollectiveEpilogueFwdINS6_IJSA_SA_SB_EEES9_NS_10bfloat16_tESF_Li256ELb0ELb0ELb0ELb1EEENS1_30DynamicPersistentTileSchedulerILi256ELi128ELb0ELb0ELb1EEEEEEEEEvNT_6ParamsE,"aw",@nobits
	.sectionflags	@""
	.align	16
	.zero		1024


//--------------------- .nv.shared._ZN7cutlass13device_kernelIN5flash11enable_sm90INS1_16FlashAttnFwdSm90INS1_25CollectiveMainloopFwdSm90ILi2EN4cute5tupleIJNS5_1CILi1EEES8_S8_EEENS6_IJNS7_ILi128EEENS7_ILi224EEESA_EEELi128ENS_12float_e4m3_tEfNS_4arch4Sm90ELb1ELb0ELb0ELb1ELb0ELb0ELb0ELb1ELb1ELb0ELb0ELb0EEENS1_21CollectiveEpilogueFwdINS6_IJSA_SA_SB_EEES9_NS_10bfloat16_tESF_Li256ELb1ELb0ELb0ELb1EEENS1_36VarlenDynamicPersistentTileSchedulerILi128ELi224ELi256ELi128ELb0ELb0ELb1ELb1ELb1ELb1EEEEEEEEEvNT_6ParamsE --------------------------
	.section	.nv.shared._ZN7cutlass13device_kernelIN5flash11enable_sm90INS1_16FlashAttnFwdSm90INS1_25CollectiveMainloopFwdSm90ILi2EN4cute5tupleIJNS5_1CILi1EEES8_S8_EEENS6_IJNS7_ILi128EEENS7_ILi224EEESA_EEELi128ENS_12float_e4m3_tEfNS_4arch4Sm90ELb1ELb0ELb0ELb1ELb0ELb0ELb0ELb1ELb1ELb0ELb0ELb0EEENS1_21CollectiveEpilogueFwdINS6_IJSA_SA_SB_EEES9_NS_10bfloat16_tESF_Li256ELb1ELb0ELb0ELb1EEENS1_36VarlenDynamicPersistentTileSchedulerILi128ELi224ELi256ELi128ELb0ELb0ELb1ELb1ELb1ELb1EEEEEEEEEvNT_6ParamsE,"aw",@nobits
	.sectionflags	@""
	.align	16
	.zero		1024


//--------------------- .nv.shared._ZN7cutlass13device_kernelIN5flash11enable_sm90INS1_16FlashAttnFwdSm90INS1_25CollectiveMainloopFwdSm90ILi2EN4cute5tupleIJNS5_1CILi1EEES8_S8_EEENS6_IJNS7_ILi128EEENS7_ILi224EEESA_EEELi128ENS_12float_e4m3_tEfNS_4arch4Sm90ELb1ELb0ELb0ELb1ELb0ELb1ELb0ELb1ELb1ELb0ELb0ELb0EEENS1_21CollectiveEpilogueFwdINS6_IJSA_SA_SB_EEES9_NS_10bfloat16_tESF_Li256ELb1ELb0ELb0ELb1EEENS1_36VarlenDynamicPersistentTileSchedulerILi128ELi224ELi256ELi128ELb0ELb0ELb1ELb1ELb1ELb1EEEEEEEEEvNT_6ParamsE --------------------------
	.section	.nv.shared._ZN7cutlass13device_kernelIN5flash11enable_sm90INS1_16FlashAttnFwdSm90INS1_25CollectiveMainloopFwdSm90ILi2EN4cute5tupleIJNS5_1CILi1EEES8_S8_EEENS6_IJNS7_ILi128EEENS7_ILi224EEESA_EEELi128ENS_12float_e4m3_tEfNS_4arch4Sm90ELb1ELb0ELb0ELb1ELb0ELb1ELb0ELb1ELb1ELb0ELb0ELb0EEENS1_21CollectiveEpilogueFwdINS6_IJSA_SA_SB_EEES9_NS_10bfloat16_tESF_Li256ELb1ELb0ELb0ELb1EEENS1_36VarlenDynamicPersistentTileSchedulerILi128ELi224ELi256ELi128ELb0ELb0ELb1ELb1ELb1ELb1EEEEEEEEEvNT_6ParamsE,"aw",@nobits
	.sectionflags	@""
	.align	16
	.zero		1024


//--------------------- .nv.shared._ZN7cutlass13device_kernelIN5flash11enable_sm90INS1_16FlashAttnFwdSm90INS1_25CollectiveMainloopFwdSm90ILi2EN4cute5tupleIJNS5_1CILi1EEES8_S8_EEENS6_IJNS7_ILi192EEENS7_ILi128EEENS7_ILi96EEEEEELi96ENS_12float_e4m3_tEfNS_4arch4Sm90ELb0ELb0ELb0ELb0ELb0ELb0ELb0ELb1ELb1ELb0ELb0ELb0EEENS1_21CollectiveEpilogueFwdINS6_IJSA_SC_SB_EEES9_NS_10bfloat16_tESG_Li384ELb0ELb0ELb0ELb1EEENS1_29StaticPersistentTileSchedulerILb0EEEEEEEEEvNT_6ParamsE --------------------------
	.section	.nv.shared._ZN7cutlass13device_kernelIN5flash11enable_sm90INS1_16FlashAttnFwdSm90INS1_25CollectiveMainloopFwdSm90ILi2EN4cute5tupleIJNS5_1CILi1EEES8_S8_EEENS6_IJNS7_ILi192EEENS7_ILi128EEENS7_ILi96EEEEEELi96ENS_12float_e4m3_tEfNS_4arch4Sm90ELb0ELb0ELb0ELb0ELb0ELb0ELb0ELb1ELb1ELb0ELb0ELb0EEENS1_21CollectiveEpilogueFwdINS6_IJSA_SC_SB_EEES9_NS_10bfloat16_tESG_Li384ELb0ELb0ELb0ELb1EEENS1_29StaticPersistentTileSchedulerILb0EEEEEEEEEvNT_6ParamsE,"aw",@nobits
	.sectionflags	@""
	.align	16
	.zero		1024


//--------------------- .nv.shared._ZN7cutlass13device_kernelIN5flash11enable_sm90INS1_16FlashAttnFwdSm90INS1_25CollectiveMainloopFwdSm90ILi2EN4cute5tupleIJNS5_1CILi1EEES8_S8_EEENS6_IJNS7_ILi192EEENS7_ILi128EEENS7_ILi96EEEEEELi96ENS_12float_e4m3_tEfNS_4arch4Sm90ELb0ELb0ELb0ELb1ELb0ELb0ELb0ELb1ELb1ELb0ELb0ELb0EEENS1_21CollectiveEpilogueFwdINS6_IJSA_SC_SB_EEES9_NS_10bfloat16_tESG_Li384ELb1ELb0ELb0ELb1EEENS1_36VarlenDynamicPersistentTileSchedulerILi192ELi128ELi384ELi128ELb0ELb0ELb1ELb0ELb1ELb1EEEEEEEEEvNT_6ParamsE --------------------------
	.section	.nv.shared._ZN7cutlass13device_kernelIN5flash11enable_sm90INS1_16FlashAttnFwdSm90INS1_25CollectiveMainloopFwdSm90ILi2EN4cute5tupleIJNS5_1CILi1EEES8_S8_EEENS6_IJNS7_ILi192EEENS7_ILi128EEENS7_ILi96EEEEEELi96ENS_12float_e4m3_tEfNS_4arch4Sm90ELb0ELb0ELb0ELb1ELb0ELb0ELb0ELb1ELb1ELb0ELb0ELb0EEENS1_21CollectiveEpilogueFwdINS6_IJSA_SC_SB_EEES9_NS_10bfloat16_tESG_Li384ELb1ELb0ELb0ELb1EEENS1_36VarlenDynamicPersistentTileSchedulerILi192ELi128ELi384ELi128ELb0ELb0ELb1ELb0ELb1ELb1EEEEEEEEEvNT_6ParamsE,"aw",@nobits
	.sectionflags	@""
	.align	16
	.zero		1024


//--------------------- .nv.shared._ZN7cutlass13device_kernelIN5flash11enable_sm90INS1_16FlashAttnFwdSm90INS1_25CollectiveMainloopFwdSm90ILi2EN4cute5tupleIJNS5_1CILi1EEES8_S8_EEENS6_IJNS7_ILi192EEENS7_ILi128EEENS7_ILi96EEEEEELi96ENS_12float_e4m3_tEfNS_4arch4Sm90ELb0ELb0ELb0ELb1ELb0ELb1ELb0ELb1ELb1ELb0ELb0ELb0EEENS1_21CollectiveEpilogueFwdINS6_IJSA_SC_SB_EEES9_NS_10bfloat16_tESG_Li384ELb1ELb0ELb0ELb1EEENS1_36VarlenDynamicPersistentTileSchedulerILi192ELi128ELi384ELi128ELb0ELb0ELb1ELb0ELb1ELb1EEEEEEEEEvNT_6ParamsE --------------------------
	.section	.nv.shared._ZN7cutlass13device_kernelIN5flash11enable_sm90INS1_16FlashAttnFwdSm90INS1_25CollectiveMainloopFwdSm90ILi2EN4cute5tupleIJNS5_1CILi1EEES8_S8_EEENS6_IJNS7_ILi192EEENS7_ILi128EEENS7_ILi96EEEEEELi96ENS_12float_e4m3_tEfNS_4arch4Sm90ELb0ELb0ELb0ELb1ELb0ELb1ELb0ELb1ELb1ELb0ELb0ELb0EEENS1_21CollectiveEpilogueFwdINS6_IJSA_SC_SB_EEES9_NS_10bfloat16_tESG_Li384ELb1ELb0ELb0ELb1EEENS1_36VarlenDynamicPersistentTileSchedulerILi192ELi128ELi384ELi128ELb0ELb0ELb1ELb0ELb1ELb1EEEEEEEEEvNT_6ParamsE,"aw",@nobits
	.sectionflags	@""
	.align	16
	.zero		1024


//--------------------- .nv.shared._ZN7cutlass13device_kernelIN5flash11enable_sm90INS1_16FlashAttnFwdSm90INS1_25CollectiveMainloopFwdSm90ILi2EN4cute5tupleIJNS5_1CILi1EEES8_S8_EEENS6_IJNS7_ILi192EEENS7_ILi128EEENS7_ILi96EEEEEELi96ENS_12float_e4m3_tEfNS_4arch4Sm90ELb0ELb1ELb0ELb0ELb0ELb0ELb0ELb1ELb1ELb0ELb0ELb0EEENS1_21CollectiveEpilogueFwdINS6_IJSA_SC_SB_EEES9_NS_10bfloat16_tESG_Li384ELb0ELb0ELb0ELb1EEENS1_30DynamicPersistentTileSchedulerILi384ELi128ELb0ELb0ELb1EEEEEEEEEvNT_6ParamsE --------------------------
	.section	.nv.shared._ZN7cutlass13device_kernelIN5flash11enable_sm90INS1_16FlashAttnFwdSm90INS1_25CollectiveMainloopFwdSm90ILi2EN4cute5tupleIJNS5_1CILi1EEES8_S8_EEENS6_IJNS7_ILi192EEENS7_ILi128EEENS7_ILi96EEEEEELi96ENS_12float_e4m3_tEfNS_4arch4Sm90ELb0ELb1ELb0ELb0ELb0ELb0ELb0ELb1ELb1ELb0ELb0ELb0EEENS1_21CollectiveEpilogueFwdINS6_IJSA_SC_SB_EEES9_NS_10bfloat16_tESG_Li384ELb0ELb0ELb0ELb1EEENS1_30DynamicPersistentTileSchedulerILi384ELi128ELb0ELb0ELb1EEEEEEEEEvNT_6ParamsE,"aw",@nobits
	.sectionflags	@""
	.align	16
	.zero		1024


//--------------------- .nv.shared._ZN7cutlass13device_kernelIN5flash11enable_sm90INS1_16FlashAttnFwdSm90INS1_25CollectiveMainloopFwdSm90ILi2EN4cute5tupleIJNS5_1CILi1EEES8_S8_EEENS6_IJNS7_ILi192EEENS7_ILi128EEENS7_ILi96EEEEEELi96ENS_12float_e4m3_tEfNS_4arch4Sm90ELb0ELb1ELb0ELb1ELb0ELb0ELb0ELb1ELb1ELb0ELb0ELb0EEENS1_21CollectiveEpilogueFwdINS6_IJSA_SC_SB_EEES9_NS_10bfloat16_tESG_Li384ELb1ELb0ELb0ELb1EEENS1_36VarlenDynamicPersistentTileSchedulerILi192ELi128ELi384ELi128ELb0ELb0ELb1ELb1ELb0ELb1EEEEEEEEEvNT_6ParamsE --------------------------
	.section	.nv.shared._ZN7cutlass13device_kernelIN5flash11enable_sm90INS1_16FlashAttnFwdSm90INS1_25CollectiveMainloopFwdSm90ILi2EN4cute5tupleIJNS5_1CILi1EEES8_S8_EEENS6_IJNS7_ILi192EEENS7_ILi128EEENS7_ILi96EEEEEELi96ENS_12float_e4m3_tEfNS_4arch4Sm90ELb0ELb1ELb0ELb1ELb0ELb0ELb0ELb1ELb1ELb0ELb0ELb0EEENS1_21CollectiveEpilogueFwdINS6_IJSA_SC_SB_EEES9_NS_10bfloat16_tESG_Li384ELb1ELb0ELb0ELb1EEENS1_36VarlenDynamicPersistentTileSchedulerILi192ELi128ELi384ELi128ELb0ELb0ELb1ELb1ELb0ELb1EEEEEEEEEvNT_6ParamsE,"aw",@nobits
	.sectionflags	@""
	.align	16
	.zero		1024


//--------------------- .nv.shared._ZN7cutlass13device_kernelIN5flash11enable_sm90INS1_16FlashAttnFwdSm90INS1_25CollectiveMainloopFwdSm90ILi2EN4cute5tupleIJNS5_1CILi1EEES8_S8_EEENS6_IJNS7_ILi192EEENS7_ILi128EEENS7_ILi96EEEEEELi96ENS_12float_e4m3_tEfNS_4arch4Sm90ELb0ELb1ELb0ELb1ELb0ELb1ELb0ELb1ELb1ELb0ELb0ELb0EEENS1_21CollectiveEpilogueFwdINS6_IJSA_SC_SB_EEES9_NS_10bfloat16_tESG_Li384ELb1ELb0ELb0ELb1EEENS1_36VarlenDynamicPersistentTileSchedulerILi192ELi128ELi384ELi128ELb0ELb0ELb1ELb1ELb0ELb1EEEEEEEEEvNT_6ParamsE --------------------------
	.section	.nv.shared._ZN7cutlass13device_kernelIN5flash11enable_sm90INS1_16FlashAttnFwdSm90INS1_25CollectiveMainloopFwdSm90ILi2EN4cute5tupleIJNS5_1CILi1EEES8_S8_EEENS6_IJNS7_ILi192EEENS7_ILi128EEENS7_ILi96EEEEEELi96ENS_12float_e4m3_tEfNS_4arch4Sm90ELb0ELb1ELb0ELb1ELb0ELb1ELb0ELb1ELb1ELb0ELb0ELb0EEENS1_21CollectiveEpilogueFwdINS6_IJSA_SC_SB_EEES9_NS_10bfloat16_tESG_Li384ELb1ELb0ELb0ELb1EEENS1_36VarlenDynamicPersistentTileSchedulerILi192ELi128ELi384ELi128ELb0ELb0ELb1ELb1ELb0ELb1EEEEEEEEEvNT_6ParamsE,"aw",@nobits
	.sectionflags	@""
	.align	16
	.zero		1024


//--------------------- .nv.shared._ZN7cutlass13device_kernelIN5flash11enable_sm90INS1_16FlashAttnFwdSm90INS1_25CollectiveMainloopFwdSm90ILi2EN4cute5tupleIJNS5_1CILi1EEES8_S8_EEENS6_IJNS7_ILi192EEENS7_ILi128EEENS7_ILi96EEEEEELi96ENS_12float_e4m3_tEfNS_4arch4Sm90ELb1ELb0ELb0ELb0ELb0ELb0ELb0ELb1ELb1ELb0ELb0ELb0EEENS1_21CollectiveEpilogueFwdINS6_IJSA_SC_SB_EEES9_NS_10bfloat16_tESG_Li384ELb0ELb0ELb0ELb1EEENS1_30DynamicPersistentTileSchedulerILi384ELi128ELb0ELb0ELb1EEEEEEEEEvNT_6ParamsE --------------------------
	.section	.nv.shared._ZN7cutlass13device_kernelIN5flash11enable_sm90INS1_16FlashAttnFwdSm90INS1_25CollectiveMainloopFwdSm90ILi2EN4cute5tupleIJNS5_1CILi1EEES8_S8_EEENS6_IJNS7_ILi192EEENS7_ILi128EEENS7_ILi96EEEEEELi96ENS_12float_e4m3_tEfNS_4arch4Sm90ELb1ELb0ELb0ELb0ELb0ELb0ELb0ELb1ELb1ELb0ELb0ELb0EEENS1_21CollectiveEpilogueFwdINS6_IJSA_SC_SB_EEES9_NS_10bfloat16_tESG_Li384ELb0ELb0ELb0ELb1EEENS1_30DynamicPersistentTileSchedulerILi384ELi128ELb0ELb0ELb1EEEEEEEEEvNT_6ParamsE,"aw",@nobits
	.sectionflags	@""
	.align	16
	.zero		1024


//--------------------- .nv.shared._ZN7cutlass13device_kernelIN5flash11enable_sm90INS1_16FlashAttnFwdSm90INS1_25CollectiveMainloopFwdSm90ILi2EN4cute5tupleIJNS5_1CILi1EEES8_S8_EEENS6_IJNS7_ILi192EEENS7_ILi128EEENS7_ILi96EEEEEELi96ENS_12float_e4m3_tEfNS_4arch4Sm90ELb1ELb0ELb0ELb1ELb0ELb0ELb0ELb1ELb1ELb0ELb0ELb0EEENS1_21CollectiveEpilogueFwdINS6_IJSA_SC_SB_EEES9_NS_10bfloat16_tESG_Li384ELb1ELb0ELb0ELb1EEENS1_36VarlenDynamicPersistentTileSchedulerILi192ELi128ELi384ELi128ELb0ELb0ELb1ELb1ELb1ELb1EEEEEEEEEvNT_6ParamsE --------------------------
	.section	.nv.shared._ZN7cutlass13device_kernelIN5flash11enable_sm90INS1_16FlashAttnFwdSm90INS1_25CollectiveMainloopFwdSm90ILi2EN4cute5tupleIJNS5_1CILi1EEES8_S8_EEENS6_IJNS7_ILi192EEENS7_ILi128EEENS7_ILi96EEEEEELi96ENS_12float_e4m3_tEfNS_4arch4Sm90ELb1ELb0ELb0ELb1ELb0ELb0ELb0ELb1ELb1ELb0ELb0ELb0EEENS1_21CollectiveEpilogueFwdINS6_IJSA_SC_SB_EEES9_NS_10bfloat16_tESG_Li384ELb1ELb0ELb0ELb1EEENS1_36VarlenDynamicPersistentTileSchedulerILi192ELi128ELi384ELi128ELb0ELb0ELb1ELb1ELb1ELb1EEEEEEEEEvNT_6ParamsE,"aw",@nobits
	.sectionflags	@""
	.align	16
	.zero		1024


//--------------------- .nv.shared._ZN7cutlass13device_kernelIN5flash11enable_sm90INS1_16FlashAttnFwdSm90INS1_25CollectiveMainloopFwdSm90ILi2EN4cute5tupleIJNS5_1CILi1EEES8_S8_EEENS6_IJNS7_ILi192EEENS7_ILi128EEENS7_ILi96EEEEEELi96ENS_12float_e4m3_tEfNS_4arch4Sm90ELb1ELb0ELb0ELb1ELb0ELb1ELb0ELb1ELb1ELb0ELb0ELb0EEENS1_21CollectiveEpilogueFwdINS6_IJSA_SC_SB_EEES9_NS_10bfloat16_tESG_Li384ELb1ELb0ELb0ELb1EEENS1_36VarlenDynamicPersistentTileSchedulerILi192ELi128ELi384ELi128ELb0ELb0ELb1ELb1ELb1ELb1EEEEEEEEEvNT_6ParamsE --------------------------
	.section	.nv.shared._ZN7cutlass13device_kernelIN5flash11enable_sm90INS1_16FlashAttnFwdSm90INS1_25CollectiveMainloopFwdSm90ILi2EN4cute5tupleIJNS5_1CILi1EEES8_S8_EEENS6_IJNS7_ILi192EEENS7_ILi128EEENS7_ILi96EEEEEELi96ENS_12float_e4m3_tEfNS_4arch4Sm90ELb1ELb0ELb0ELb1ELb0ELb1ELb0ELb1ELb1ELb0ELb0ELb0EEENS1_21CollectiveEpilogueFwdINS6_IJSA_SC_SB_EEES9_NS_10bfloat16_tESG_Li384ELb1ELb0ELb0ELb1EEENS1_36VarlenDynamicPersistentTileSchedulerILi192ELi128ELi384ELi128ELb0ELb0ELb1ELb1ELb1ELb1EEEEEEEEEvNT_6ParamsE,"aw",@nobits
	.sectionflags	@""
	.align	16
	.zero		1024


//--------------------- .nv.shared._ZN7cutlass13device_kernelIN5flash11enable_sm90INS1_16FlashAttnFwdSm90INS1_25CollectiveMainloopFwdSm90ILi2EN4cute5tupleIJNS5_1CILi1EEES8_S8_EEENS6_IJNS7_ILi192EEENS7_ILi160EEENS7_ILi64EEEEEELi64ENS_12float_e4m3_tEfNS_4arch4Sm90ELb0ELb0ELb0ELb0ELb0ELb0ELb0ELb1ELb1ELb0ELb0ELb0EEENS1_21CollectiveEpilogueFwdINS6_IJSA_SC_SB_EEES9_NS_10bfloat16_tESG_Li384ELb0ELb0ELb0ELb1EEENS1_29StaticPersistentTileSchedulerILb0EEEEEEEEEvNT_6ParamsE --------------------------
	.section	.nv.shared._ZN7cutlass13device_kernelIN5flash11enable_sm90INS1_16FlashAttnFwdSm90INS1_25CollectiveMainloopFwdSm90ILi2EN4cute5tupleIJNS5_1CILi1EEES8_S8_EEENS6_IJNS7_ILi192EEENS7_ILi160EEENS7_ILi64EEEEEELi64ENS_12float_e4m3_tEfNS_4arch4Sm90ELb0ELb0ELb0ELb0ELb0ELb0ELb0ELb1ELb1ELb0ELb0ELb0EEENS1_21CollectiveEpilogueFwdINS6_IJSA_SC_SB_EEES9_NS_10bfloat16_tESG_Li384ELb0ELb0ELb0ELb1EEENS1_29StaticPersistentTileSchedulerILb0EEEEEEEEEvNT_6ParamsE,"aw",@nobits
	.sectionflags	@""
	.align	16
	.zero		1024


//--------------------- .nv.shared._ZN7cutlass13device_kernelIN5flash11enable_sm90INS1_16FlashAttnFwdSm90INS1_25CollectiveMainloopFwdSm90ILi2EN4cute5tupleIJNS5_1CILi1EEES8_S8_EEENS6_IJNS7_ILi192EEENS7_ILi160EEENS7_ILi64EEEEEELi64ENS_12float_e4m3_tEfNS_4arch4Sm90ELb0ELb0ELb0ELb1ELb0ELb0ELb0ELb1ELb1ELb0ELb0ELb0EEENS1_21CollectiveEpilogueFwdINS6_IJSA_SC_SB_EEES9_NS_10bfloat16_tESG_Li384ELb1ELb0ELb0ELb1EEENS1_36VarlenDynamicPersistentTileSchedulerILi192ELi160ELi384ELi128ELb0ELb0ELb1ELb0ELb1ELb1EEEEEEEEEvNT_6ParamsE --------------------------
	.section	.nv.shared._ZN7cutlass13device_kernelIN5flash11enable_sm90INS1_16FlashAttnFwdSm90INS1_25CollectiveMainloopFwdSm90ILi2EN4cute5tupleIJNS5_1CILi1EEES8_S8_EEENS6_IJNS7_ILi192EEENS7_ILi160EEENS7_ILi64EEEEEELi64ENS_12float_e4m3_tEfNS_4arch4Sm90ELb0ELb0ELb0ELb1ELb0ELb0ELb0ELb1ELb1ELb0ELb0ELb0EEENS1_21CollectiveEpilogueFwdINS6_IJSA_SC_SB_EEES9_NS_10bfloat16_tESG_Li384ELb1ELb0ELb0ELb1EEENS1_36VarlenDynamicPersistentTileSchedulerILi192ELi160ELi384ELi128ELb0ELb0ELb1ELb0ELb1ELb1EEEEEEEEEvNT_6ParamsE,"aw",@nobits
	.sectionflags	@""
	.align	16
	.zero		1024


//--------------------- .nv.shared._ZN7cutlass13device_kernelIN5flash11enable_sm90INS1_16FlashAttnFwdSm90INS1_25CollectiveMainloopFwdSm90ILi2EN4cute5tupleIJNS5_1CILi1EEES8_S8_EEENS6_IJNS7_ILi192EEENS7_ILi160EEENS7_ILi64EEEEEELi64ENS_12float_e4m3_tEfNS_4arch4Sm90ELb0ELb0ELb0ELb1ELb0ELb1ELb0ELb1ELb1ELb0ELb0ELb0EEENS1_21CollectiveEpilogueFwdINS6_IJSA_SC_SB_EEES9_NS_10bfloat16_tESG_Li384ELb1ELb0ELb0ELb1EEENS1_36VarlenDynamicPersistentTileSchedulerILi192ELi160ELi384ELi128ELb0ELb0ELb1ELb0ELb1ELb1EEEEEEEEEvNT_6ParamsE --------------------------
	.section	.nv.shared._ZN7cutlass13device_kernelIN5flash11enable_sm90INS1_16FlashAttnFwdSm90INS1_25CollectiveMainloopFwdSm90ILi2EN4cute5tupleIJNS5_1CILi1EEES8_S8_EEENS6_IJNS7_ILi192EEENS7_ILi160EEENS7_ILi64EEEEEELi64ENS_12float_e4m3_tEfNS_4arch4Sm90ELb0ELb0ELb0ELb1ELb0ELb1ELb0ELb1ELb1ELb0ELb0ELb0EEENS1_21CollectiveEpilogueFwdINS6_IJSA_SC_SB_EEES9_NS_10bfloat16_tESG_Li384ELb1ELb0ELb0ELb1EEENS1_36VarlenDynamicPersistentTileSchedulerILi192ELi160ELi384ELi128ELb0ELb0ELb1ELb0ELb1ELb1EEEEEEEEEvNT_6ParamsE,"aw",@nobits
	.sectionflags	@""
	.align	16
	.zero		1024


//--------------------- .nv.shared._ZN7cutlass13device_kernelIN5flash11enable_sm90INS1_16FlashAttnFwdSm90INS1_25CollectiveMainloopFwdSm90ILi2EN4cute5tupleIJNS5_1CILi1EEES8_S8_EEENS6_IJNS7_ILi192EEENS7_ILi160EEENS7_ILi64EEEEEELi64ENS_12float_e4m3_tEfNS_4arch4Sm90ELb0ELb1ELb0ELb0ELb0ELb0ELb0ELb1ELb1ELb0ELb0ELb0EEENS1_21CollectiveEpilogueFwdINS6_IJSA_SC_SB_EEES9_NS_10bfloat16_tESG_Li384ELb0ELb0ELb0ELb1EEENS1_30DynamicPersistentTileSchedulerILi384ELi128ELb0ELb0ELb1EEEEEEEEEvNT_6ParamsE --------------------------
	.section	.nv.shared._ZN7cutlass13device_kernelIN5flash11enable_sm90INS1_16FlashAttnFwdSm90INS1_25CollectiveMainloopFwdSm90ILi2EN4cute5tupleIJNS5_1CILi1EEES8_S8_EEENS6_IJNS7_ILi192EEENS7_ILi160EEENS7_ILi64EEEEEELi64ENS_12float_e4m3_tEfNS_4arch4Sm90ELb0ELb1ELb0ELb0ELb0ELb0ELb0ELb1ELb1ELb0ELb0ELb0EEENS1_21CollectiveEpilogueFwdINS6_IJSA_SC_SB_EEES9_NS_10bfloat16_tESG_Li384ELb0ELb0ELb0ELb1EEENS1_30DynamicPersistentTileSchedulerILi384ELi128ELb0ELb0ELb1EEEEEEEEEvNT_6ParamsE,"aw",@nobits
	.sectionflags	@""
	.align	16
	.zero		1024


//--------------------- .nv.shared._ZN7cutlass13device_kernelIN5flash11enable_sm90INS1_16FlashAttnFwdSm90INS1_25CollectiveMainloopFwdSm90ILi2EN4cute5tupleIJNS5_1CILi1EEES8_S8_EEENS6_IJNS7_ILi192EEENS7_ILi160EEENS7_ILi64EEEEEELi64ENS_12float_e4m3_tEfNS_4arch4Sm90ELb0ELb1ELb0ELb1ELb0ELb0ELb0ELb1ELb1ELb0ELb0ELb0EEENS1_21CollectiveEpilogueFwdINS6_IJSA_SC_SB_EEES9_NS_10bfloat16_tESG_Li384ELb1ELb0ELb0ELb1EEENS1_36VarlenDynamicPersistentTileSchedulerILi192ELi160ELi384ELi128ELb0ELb0ELb1ELb1ELb0ELb1EEEEEEEEEvNT_6ParamsE --------------------------
	.section	.nv.shared._ZN7cutlass13device_kernelIN5flash11enable_sm90INS1_16FlashAttnFwdSm90INS1_25CollectiveMainloopFwdSm90ILi2EN4cute5tupleIJNS5_1CILi1EEES8_S8_EEENS6_IJNS7_ILi192EEENS7_ILi160EEENS7_ILi64EEEEEELi64ENS_12float_e4m3_tEfNS_4arch4Sm90ELb0ELb1ELb0ELb1ELb0ELb0ELb0ELb1ELb1ELb0ELb0ELb0EEENS1_21CollectiveEpilogueFwdINS6_IJSA_SC_SB_EEES9_NS_10bfloat16_tESG_Li384ELb1ELb0ELb0ELb1EEENS1_36VarlenDynamicPersistentTileSchedulerILi192ELi160ELi384ELi128ELb0ELb0ELb1ELb1ELb0ELb1EEEEEEEEEvNT_6ParamsE,"aw",@nobits
	.sectionflags	@""
	.align	16
	.zero		1024


//--------------------- .nv.shared._ZN7cutlass13device_kernelIN5flash11enable_sm90INS1_16FlashAttnFwdSm90INS1_25CollectiveMainloopFwdSm90ILi2EN4cute5tupleIJNS5_1CILi1EEES8_S8_EEENS6_IJNS7_ILi192EEENS7_ILi160EEENS7_ILi64EEEEEELi64ENS_12float_e4m3_tEfNS_4arch4Sm90ELb0ELb1ELb0ELb1ELb0ELb1ELb0ELb1ELb1ELb0ELb0ELb0EEENS1_21CollectiveEpilogueFwdINS6_IJSA_SC_SB_EEES9_NS_10bfloat16_tESG_Li384ELb1ELb0ELb0ELb1EEENS1_36VarlenDynamicPersistentTileSchedulerILi192ELi160ELi384ELi128ELb0ELb0ELb1ELb1ELb0ELb1EEEEEEEEEvNT_6ParamsE --------------------------
	.section	.nv.shared._ZN7cutlass13device_kernelIN5flash11enable_sm90INS1_16FlashAttnFwdSm90INS1_25CollectiveMainloopFwdSm90ILi2EN4cute5tupleIJNS5_1CILi1EEES8_S8_EEENS6_IJNS7_ILi192EEENS7_ILi160EEENS7_ILi64EEEEEELi64ENS_12float_e4m3_tEfNS_4arch4Sm90ELb0ELb1ELb0ELb1ELb0ELb1ELb0ELb1ELb1ELb0ELb0ELb0EEENS1_21CollectiveEpilogueFwdINS6_IJSA_SC_SB_EEES9_NS_10bfloat16_tESG_Li384ELb1ELb0ELb0ELb1EEENS1_36VarlenDynamicPersistentTileSchedulerILi192ELi160ELi384ELi128ELb0ELb0ELb1ELb1ELb0ELb1EEEEEEEEEvNT_6ParamsE,"aw",@nobits
	.sectionflags	@""
	.align	16
	.zero		1024


//--------------------- .nv.shared._ZN7cutlass13device_kernelIN5flash11enable_sm90INS1_16FlashAttnFwdSm90INS1_25CollectiveMainloopFwdSm90ILi2EN4cute5tupleIJNS5_1CILi1EEES8_S8_EEENS6_IJNS7_ILi192EEENS7_ILi160EEENS7_ILi64EEEEEELi64ENS_12float_e4m3_tEfNS_4arch4Sm90ELb1ELb0ELb0ELb0ELb0ELb0ELb0ELb1ELb1ELb0ELb0ELb0EEENS1_21CollectiveEpilogueFwdINS6_IJSA_SC_SB_EEES9_NS_10bfloat16_tESG_Li384ELb0ELb0ELb0ELb1EEENS1_30DynamicPersistentTileSchedulerILi384ELi128ELb0ELb0ELb1EEEEEEEEEvNT_6ParamsE --------------------------
	.section	.nv.shared._ZN7cutlass13device_kernelIN5flash11enable_sm90INS1_16FlashAttnFwdSm90INS1_25CollectiveMainloopFwdSm90ILi2EN4cute5tupleIJNS5_1CILi1EEES8_S8_EEENS6_IJNS7_ILi192EEENS7_ILi160EEENS7_ILi64EEEEEELi64ENS_12float_e4m3_tEfNS_4arch4Sm90ELb1ELb0ELb0ELb0ELb0ELb0ELb0ELb1ELb1ELb0ELb0ELb0EEENS1_21CollectiveEpilogueFwdINS6_IJSA_SC_SB_EEES9_NS_10bfloat16_tESG_Li384ELb0ELb0ELb0ELb1EEENS1_30DynamicPersistentTileSchedulerILi384ELi128ELb0ELb0ELb1EEEEEEEEEvNT_6ParamsE,"aw",@nobits
	.sectionflags	@""
	.align	16
	.zero		1024


//--------------------- .nv.shared._ZN7cutlass13device_kernelIN5flash11enable_sm90INS1_16FlashAttnFwdSm90INS1_25CollectiveMainloopFwdSm90ILi2EN4cute5tupleIJNS5_1CILi1EEES8_S8_EEENS6_IJNS7_ILi192EEENS7_ILi160EEENS7_ILi64EEEEEELi64ENS_12float_e4m3_tEfNS_4arch4Sm90ELb1ELb0ELb0ELb1ELb0ELb0ELb0ELb1ELb1ELb0ELb0ELb0EEENS1_21CollectiveEpilogueFwdINS6_IJSA_SC_SB_EEES9_NS_10bfloat16_tESG_Li384ELb1ELb0ELb0ELb1EEENS1_36VarlenDynamicPersistentTileSchedulerILi192ELi160ELi384ELi128ELb0ELb0ELb1ELb1ELb1ELb1EEEEEEEEEvNT_6ParamsE --------------------------
	.section	.nv.shared._ZN7cutlass13device_kernelIN5flash11enable_sm90INS1_16FlashAttnFwdSm90INS1_25CollectiveMainloopFwdSm90ILi2EN4cute5tupleIJNS5_1CILi1EEES8_S8_EEENS6_IJNS7_ILi192EEENS7_ILi160EEENS7_ILi64EEEEEELi64ENS_12float_e4m3_tEfNS_4arch4Sm90ELb1ELb0ELb0ELb1ELb0ELb0ELb0ELb1ELb1ELb0ELb0ELb0EEENS1_21CollectiveEpilogueFwdINS6_IJSA_SC_SB_EEES9_NS_10bfloat16_tESG_Li384ELb1ELb0ELb0ELb1EEENS1_36VarlenDynamicPersistentTileSchedulerILi192ELi160ELi384ELi128ELb0ELb0ELb1ELb1ELb1ELb1EEEEEEEEEvNT_6ParamsE,"aw",@nobits
	.sectionflags	@""
	.align	16
	.zero		1024


//--------------------- .nv.shared._ZN7cutlass13device_kernelIN5flash11enable_sm90INS1_16FlashAttnFwdSm90INS1_25CollectiveMainloopFwdSm90ILi2EN4cute5tupleIJNS5_1CILi1EEES8_S8_EEENS6_IJNS7_ILi192EEENS7_ILi160EEENS7_ILi64EEEEEELi64ENS_12float_e4m3_tEfNS_4arch4Sm90ELb1ELb0ELb0ELb1ELb0ELb1ELb0ELb1ELb1ELb0ELb0ELb0EEENS1_21CollectiveEpilogueFwdINS6_IJSA_SC_SB_EEES9_NS_10bfloat16_tESG_Li384ELb1ELb0ELb0ELb1EEENS1_36VarlenDynamicPersistentTileSchedulerILi192ELi160ELi384ELi128ELb0ELb0ELb1ELb1ELb1ELb1EEEEEEEEEvNT_6ParamsE --------------------------
	.section	.nv.shared._ZN7cutlass13device_kernelIN5flash11enable_sm90INS1_16FlashAttnFwdSm90INS1_25CollectiveMainloopFwdSm90ILi2EN4cute5tupleIJNS5_1CILi1EEES8_S8_EEENS6_IJNS7_ILi192EEENS7_ILi160EEENS7_ILi64EEEEEELi64ENS_12float_e4m3_tEfNS_4arch4Sm90ELb1ELb0ELb0ELb1ELb0ELb1ELb0ELb1ELb1ELb0ELb0ELb0EEENS1_21CollectiveEpilogueFwdINS6_IJSA_SC_SB_EEES9_NS_10bfloat16_tESG_Li384ELb1ELb0ELb0ELb1EEENS1_36VarlenDynamicPersistentTileSchedulerILi192ELi160ELi384ELi128ELb0ELb0ELb1ELb1ELb1ELb1EEEEEEEEEvNT_6ParamsE,"aw",@nobits
	.sectionflags	@""
	.align	16
	.zero		1024


//--------------------- .nv.constant0._ZN7cutlass13device_kernelIN5flash11enable_sm90INS1_16FlashAttnFwdSm90INS1_25CollectiveMainloopFwdSm90ILi2EN4cute5tupleIJNS5_1CILi1EEES8_S8_EEENS6_IJNS7_ILi128EEESA_NS7_ILi256EEEEEELi256ENS_12float_e4m3_tEfNS_4arch4Sm90ELb0ELb0ELb0ELb0ELb0ELb0ELb0ELb1ELb1ELb0ELb0ELb0EEENS1_21CollectiveEpilogueFwdINS6_IJSA_SB_SA_EEES9_NS_10bfloat16_tESF_Li256ELb0ELb0ELb0ELb1EEENS1_29StaticPersistentTileSchedulerILb0EEEEEEEEEvNT_6ParamsE --------------------------
	.section	.nv.constant0._ZN7cutlass13device_kernelIN5flash11enable_sm90INS1_16FlashAttnFwdSm90INS1_25CollectiveMainloopFwdSm90ILi2EN4cute5tupleIJNS5_1CILi1EEES8_S8_EEENS6_IJNS7_ILi128EEESA_NS7_ILi256EEEEEELi256ENS_12float_e4m3_tEfNS_4arch4Sm90ELb0ELb0ELb0ELb0ELb0ELb0ELb0ELb1ELb1ELb0ELb0ELb0EEENS1_21CollectiveEpilogueFwdINS6_IJSA_SB_SA_EEES9_NS_10bfloat16_tESF_Li256ELb0ELb0ELb0ELb1EEENS1_29StaticPersistentTileSchedulerILb0EEEEEEEEEvNT_6ParamsE,"a",@progbits
	.sectionflags	@""
	.align	4
.nv.constant0._ZN7cutlass13device_kernelIN5flash11enable_sm90INS1_16FlashAttnFwdSm90INS1_25CollectiveMainloopFwdSm90ILi2EN4cute5tupleIJNS5_1CILi1EEES8_S8_EEENS6_IJNS7_ILi128EEESA_NS7_ILi256EEEEEELi256ENS_12float_e4m3_tEfNS_4arch4Sm90ELb0ELb0ELb0ELb0ELb0ELb0ELb0ELb1ELb1ELb0ELb0ELb0EEENS1_21CollectiveEpilogueFwdINS6_IJSA_SB_SA_EEES9_NS_10bfloat16_tESF_Li256ELb0ELb0ELb0ELb1EEENS1_29StaticPersistentTileSchedulerILb0EEEEEEEEEvNT_6ParamsE:
	.zero		3584


//--------------------- .nv.constant0._ZN7cutlass13device_kernelIN5flash11enable_sm90INS1_16FlashAttnFwdSm90INS1_25CollectiveMainloopFwdSm90ILi2EN4cute5tupleIJNS5_1CILi1EEES8_S8_EEENS6_IJNS7_ILi128EEESA_NS7_ILi256EEEEEELi256ENS_12float_e4m3_tEfNS_4arch4Sm90ELb0ELb0ELb0ELb1ELb0ELb0ELb0ELb1ELb1ELb0ELb0ELb0EEENS1_21CollectiveEpilogueFwdINS6_IJSA_SB_SA_EEES9_NS_10bfloat16_tESF_Li256ELb1ELb0ELb0ELb1EEENS1_36VarlenDynamicPersistentTileSchedulerILi128ELi128ELi256ELi128ELb0ELb0ELb1ELb0ELb1ELb1EEEEEEEEEvNT_6ParamsE --------------------------
	.section	.nv.constant0._ZN7cutlass13device_kernelIN5flash11enable_sm90INS1_16FlashAttnFwdSm90INS1_25CollectiveMainloopFwdSm90ILi2EN4cute5tupleIJNS5_1CILi1EEES8_S8_EEENS6_IJNS7_ILi128EEESA_NS7_ILi256EEEEEELi256ENS_12float_e4m3_tEfNS_4arch4Sm90ELb0ELb0ELb0ELb1ELb0ELb0ELb0ELb1ELb1ELb0ELb0ELb0EEENS1_21CollectiveEpilogueFwdINS6_IJSA_SB_SA_EEES9_NS_10bfloat16_tESF_Li256ELb1ELb0ELb0ELb1EEENS1_36VarlenDynamicPersistentTileSchedulerILi128ELi128ELi256ELi128ELb0ELb0ELb1ELb0ELb1ELb1EEEEEEEEEvNT_6ParamsE,"a",@progbits
	.sectionflags	@""
	.align	4
.nv.constant0._ZN7cutlass13device_kernelIN5flash11enable_sm90INS1_16FlashAttnFwdSm90INS1_25CollectiveMainloopFwdSm90ILi2EN4cute5tupleIJNS5_1CILi1EEES8_S8_EEENS6_IJNS7_ILi128EEESA_NS7_ILi256EEEEEELi256ENS_12float_e4m3_tEfNS_4arch4Sm90ELb0ELb0ELb0ELb1ELb0ELb0ELb0ELb1ELb1ELb0ELb0ELb0EEENS1_21CollectiveEpilogueFwdINS6_IJSA_SB_SA_EEES9_NS_10bfloat16_tESF_Li256ELb1ELb0ELb0ELb1EEENS1_36VarlenDynamicPersistentTileSchedulerILi128ELi128ELi256ELi128ELb0ELb0ELb1ELb0ELb1ELb1EEEEEEEEEvNT_6ParamsE:
	.zero		3200


//--------------------- .nv.constant0._ZN7cutlass13device_kernelIN5flash11enable_sm90INS1_16FlashAttnFwdSm90INS1_25CollectiveMainloopFwdSm90ILi2EN4cute5tupleIJNS5_1CILi1EEES8_S8_EEENS6_IJNS7_ILi128EEESA_NS7_ILi256EEEEEELi256ENS_12float_e4m3_tEfNS_4arch4Sm90ELb0ELb0ELb0ELb1ELb0ELb1ELb0ELb1ELb1ELb0ELb0ELb0EEENS1_21CollectiveEpilogueFwdINS6_IJSA_SB_SA_EEES9_NS_10bfloat16_tESF_Li256ELb1ELb0ELb0ELb1EEENS1_36VarlenDynamicPersistentTileSchedulerILi128ELi128ELi256ELi128ELb0ELb0ELb1ELb0ELb1ELb1EEEEEEEEEvNT_6ParamsE --------------------------
	.section	.nv.constant0._ZN7cutlass13device_kernelIN5flash11enable_sm90INS1_16FlashAttnFwdSm90INS1_25CollectiveMainloopFwdSm90ILi2EN4cute5tupleIJNS5_1CILi1EEES8_S8_EEENS6_IJNS7_ILi128EEESA_NS7_ILi256EEEEEELi256ENS_12float_e4m3_tEfNS_4arch4Sm90ELb0ELb0ELb0ELb1ELb0ELb1ELb0ELb1ELb1ELb0ELb0ELb0EEENS1_21CollectiveEpilogueFwdINS6_IJSA_SB_SA_EEES9_NS_10bfloat16_tESF_Li256ELb1ELb0ELb0ELb1EEENS1_36VarlenDynamicPersistentTileSchedulerILi128ELi128ELi256ELi128ELb0ELb0ELb1ELb0ELb1ELb1EEEEEEEEEvNT_6ParamsE,"a",@progbits
	.sectionflags	@""
	.align	4
.nv.constant0._ZN7cutlass13device_kernelIN5flash11enable_sm90INS1_16FlashAttnFwdSm90INS1_25CollectiveMainloopFwdSm90ILi2EN4cute5tupleIJNS5_1CILi1EEES8_S8_EEENS6_IJNS7_ILi128EEESA_NS7_ILi256EEEEEELi256ENS_12float_e4m3_tEfNS_4arch4Sm90ELb0ELb0ELb0ELb1ELb0ELb1ELb0ELb1ELb1ELb0ELb0ELb0EEENS1_21CollectiveEpilogueFwdINS6_IJSA_SB_SA_EEES9_NS_10bfloat16_tESF_Li256ELb1ELb0ELb0ELb1EEENS1_36VarlenDynamicPersistentTileSchedulerILi128ELi128ELi256ELi128ELb0ELb0ELb1ELb0ELb1ELb1EEEEEEEEEvNT_6ParamsE:
	.zero		3200


//--------------------- .nv.constant0._ZN7cutlass13device_kernelIN5flash11enable_sm90INS1_16FlashAttnFwdSm90INS1_25CollectiveMainloopFwdSm90ILi2EN4cute5tupleIJNS5_1CILi1EEES8_S8_EEENS6_IJNS7_ILi128EEENS7_ILi64EEENS7_ILi256EEEEEELi256ENS_12float_e4m3_tEfNS_4arch4Sm90ELb0ELb1ELb0ELb0ELb0ELb0ELb0ELb1ELb1ELb0ELb0ELb0EEENS1_21CollectiveEpilogueFwdINS6_IJSA_SC_SB_EEES9_NS_10bfloat16_tESG_Li256ELb0ELb0ELb0ELb1EEENS1_30DynamicPersistentTileSchedulerILi256ELi128ELb0ELb0ELb1EEEEEEEEEvNT_6ParamsE --------------------------
	.section	.nv.constant0._ZN7cutlass13device_kernelIN5flash11enable_sm90INS1_16FlashAttnFwdSm90INS1_25CollectiveMainloopFwdSm90ILi2EN4cute5tupleIJNS5_1CILi1EEES8_S8_EEENS6_IJNS7_ILi128EEENS7_ILi64EEENS7_ILi256EEEEEELi256ENS_12float_e4m3_tEfNS_4arch4Sm90ELb0ELb1ELb0ELb0ELb0ELb0ELb0ELb1ELb1ELb0ELb0ELb0EEENS1_21CollectiveEpilogueFwdINS6_IJSA_SC_SB_EEES9_NS_10bfloat16_tESG_Li256ELb0ELb0ELb0ELb1EEENS1_30DynamicPersistentTileSchedulerILi256ELi128ELb0ELb0ELb1EEEEEEEEEvNT_6ParamsE,"a",@progbits
	.sectionflags	@""
	.align	4
.nv.constant0._ZN7cutlass13device_kernelIN5flash11enable_sm90INS1_16FlashAttnFwdSm90INS1_25CollectiveMainloopFwdSm90ILi2EN4cute5tupleIJNS5_1CILi1EEES8_S8_EEENS6_IJNS7_ILi128EEENS7_ILi64EEENS7_ILi256EEEEEELi256ENS_12float_e4m3_tEfNS_4arch4Sm90ELb0ELb1ELb0ELb0ELb0ELb0ELb0ELb1ELb1ELb0ELb0ELb0EEENS1_21CollectiveEpilogueFwdINS6_IJSA_SC_SB_EEES9_NS_10bfloat16_tESG_Li256ELb0ELb0ELb0ELb1EEENS1_30DynamicPersistentTileSchedulerILi256ELi128ELb0ELb0ELb1EEEEEEEEEvNT_6ParamsE:
	.zero		3584


//--------------------- .nv.constant0._ZN7cutlass13device_kernelIN5flash11enable_sm90INS1_16FlashAttnFwdSm90INS1_25CollectiveMainloopFwdSm90ILi2EN4cute5tupleIJNS5_1CILi1EEES8_S8_EEENS6_IJNS7_ILi128EEENS7_ILi64EEENS7_ILi256EEEEEELi256ENS_12float_e4m3_tEfNS_4arch4Sm90ELb0ELb1ELb0ELb1ELb0ELb0ELb0ELb1ELb1ELb0ELb0ELb0EEENS1_21CollectiveEpilogueFwdINS6_IJSA_SC_SB_EEES9_NS_10bfloat16_tESG_Li256ELb1ELb0ELb0ELb1EEENS1_36VarlenDynamicPersistentTileSchedulerILi128ELi64ELi256ELi128ELb0ELb0ELb1ELb1ELb0ELb1EEEEEEEEEvNT_6ParamsE --------------------------
	.section	.nv.constant0._ZN7cutlass13device_kernelIN5flash11enable_sm90INS1_16FlashAttnFwdSm90INS1_25CollectiveMainloopFwdSm90ILi2EN4cute5tupleIJNS5_1CILi1EEES8_S8_EEENS6_IJNS7_ILi128EEENS7_ILi64EEENS7_ILi256EEEEEELi256ENS_12float_e4m3_tEfNS_4arch4Sm90ELb0ELb1ELb0ELb1ELb0ELb0ELb0ELb1ELb1ELb0ELb0ELb0EEENS1_21CollectiveEpilogueFwdINS6_IJSA_SC_SB_EEES9_NS_10bfloat16_tESG_Li256ELb1ELb0ELb0ELb1EEENS1_36VarlenDynamicPersistentTileSchedulerILi128ELi64ELi256ELi128ELb0ELb0ELb1ELb1ELb0ELb1EEEEEEEEEvNT_6ParamsE,"a",@progbits
	.sectionflags	@""
	.align	4
.nv.constant0._ZN7cutlass13device_kernelIN5flash11enable_sm90INS1_16FlashAttnFwdSm90INS1_25CollectiveMainloopFwdSm90ILi2EN4cute5tupleIJNS5_1CILi1EEES8_S8_EEENS6_IJNS7_ILi128EEENS7_ILi64EEENS7_ILi256EEEEEELi256ENS_12float_e4m3_tEfNS_4arch4Sm90ELb0ELb1ELb0ELb1ELb0ELb0ELb0ELb1ELb1ELb0ELb0ELb0EEENS1_21CollectiveEpilogueFwdINS6_IJSA_SC_SB_EEES9_NS_10bfloat16_tESG_Li256ELb1ELb0ELb0ELb1EEENS1_36VarlenDynamicPersistentTileSchedulerILi128ELi64ELi256ELi128ELb0ELb0ELb1ELb1ELb0ELb1EEEEEEEEEvNT_6ParamsE:
	.zero		3200


//--------------------- .nv.constant0._ZN7cutlass13device_kernelIN5flash11enable_sm90INS1_16FlashAttnFwdSm90INS1_25CollectiveMainloopFwdSm90ILi2EN4cute5tupleIJNS5_1CILi1EEES8_S8_EEENS6_IJNS7_ILi128EEENS7_ILi64EEENS7_ILi256EEEEEELi256ENS_12float_e4m3_tEfNS_4arch4Sm90ELb0ELb1ELb0ELb1ELb0ELb1ELb0ELb1ELb1ELb0ELb0ELb0EEENS1_21CollectiveEpilogueFwdINS6_IJSA_SC_SB_EEES9_NS_10bfloat16_tESG_Li256ELb1ELb0ELb0ELb1EEENS1_36VarlenDynamicPersistentTileSchedulerILi128ELi64ELi256ELi128ELb0ELb0ELb1ELb1ELb0ELb1EEEEEEEEEvNT_6ParamsE --------------------------
	.section	.nv.constant0._ZN7cutlass13device_kernelIN5flash11enable_sm90INS1_16FlashAttnFwdSm90INS1_25CollectiveMainloopFwdSm90ILi2EN4cute5tupleIJNS5_1CILi1EEES8_S8_EEENS6_IJNS7_ILi128EEENS7_ILi64EEENS7_ILi256EEEEEELi256ENS_12float_e4m3_tEfNS_4arch4Sm90ELb0ELb1ELb0ELb1ELb0ELb1ELb0ELb1ELb1ELb0ELb0ELb0EEENS1_21CollectiveEpilogueFwdINS6_IJSA_SC_SB_EEES9_NS_10bfloat16_tESG_Li256ELb1ELb0ELb0ELb1EEENS1_36VarlenDynamicPersistentTileSchedulerILi128ELi64ELi256ELi128ELb0ELb0ELb1ELb1ELb0ELb1EEEEEEEEEvNT_6ParamsE,"a",@progbits
	.sectionflags	@""
	.align	4
.nv.constant0._ZN7cutlass13device_kernelIN5flash11enable_sm90INS1_16FlashAttnFwdSm90INS1_25CollectiveMainloopFwdSm90ILi2EN4cute5tupleIJNS5_1CILi1EEES8_S8_EEENS6_IJNS7_ILi128EEENS7_ILi64EEENS7_ILi256EEEEEELi256ENS_12float_e4m3_tEfNS_4arch4Sm90ELb0ELb1ELb0ELb1ELb0ELb1ELb0ELb1ELb1ELb0ELb0ELb0EEENS1_21CollectiveEpilogueFwdINS6_IJSA_SC_SB_EEES9_NS_10bfloat16_tESG_Li256ELb1ELb0ELb0ELb1EEENS1_36VarlenDynamicPersistentTileSchedulerILi128ELi64ELi256ELi128ELb0ELb0ELb1ELb1ELb0ELb1EEEEEEEEEvNT_6ParamsE:
	.zero		3200


//--------------------- .nv.constant0._ZN7cutlass13device_kernelIN5flash11enable_sm90INS1_16FlashAttnFwdSm90INS1_25CollectiveMainloopFwdSm90ILi2EN4cute5tupleIJNS5_1CILi1EEES8_S8_EEENS6_IJNS7_ILi128EEESA_NS7_ILi256EEEEEELi256ENS_12float_e4m3_tEfNS_4arch4Sm90ELb1ELb0ELb0ELb0ELb0ELb0ELb0ELb1ELb1ELb0ELb0ELb0EEENS1_21CollectiveEpilogueFwdINS6_IJSA_SB_SA_EEES9_NS_10bfloat16_tESF_Li256ELb0ELb0ELb0ELb1EEENS1_30DynamicPersistentTileSchedulerILi256ELi128ELb0ELb0ELb1EEEEEEEEEvNT_6ParamsE --------------------------
	.section	.nv.constant0._ZN7cutlass13device_kernelIN5flash11enable_sm90INS1_16FlashAttnFwdSm90INS1_25CollectiveMainloopFwdSm90ILi2EN4cute5tupleIJNS5_1CILi1EEES8_S8_EEENS6_IJNS7_ILi128EEESA_NS7_ILi256EEEEEELi256ENS_12float_e4m3_tEfNS_4arch4Sm90ELb1ELb0ELb0ELb0ELb0ELb0ELb0ELb1ELb1ELb0ELb0ELb0EEENS1_21CollectiveEpilogueFwdINS6_IJSA_SB_SA_EEES9_NS_10bfloat16_tESF_Li256ELb0ELb0ELb0ELb1EEENS1_30DynamicPersistentTileSchedulerILi256ELi128ELb0ELb0ELb1EEEEEEEEEvNT_6ParamsE,"a",@progbits
	.sectionflags	@""
	.align	4
.nv.constant0._ZN7cutlass13device_kernelIN5flash11enable_sm90INS1_16FlashAttnFwdSm90INS1_25CollectiveMainloopFwdSm90ILi2EN4cute5tupleIJNS5_1CILi1EEES8_S8_EEENS6_IJNS7_ILi128EEESA_NS7_ILi256EEEEEELi256ENS_12float_e4m3_tEfNS_4arch4Sm90ELb1ELb0ELb0ELb0ELb0ELb0ELb0ELb1ELb1ELb0ELb0ELb0EEENS1_21CollectiveEpilogueFwdINS6_IJSA_SB_SA_EEES9_NS_10bfloat16_tESF_Li256ELb0ELb0ELb0ELb1EEENS1_30DynamicPersistentTileSchedulerILi256ELi128ELb0ELb0ELb1EEEEEEEEEvNT_6ParamsE:
	.zero		3584


//--------------------- .nv.constant0._ZN7cutlass13device_kernelIN5flash11enable_sm90INS1_16FlashAttnFwdSm90INS1_25CollectiveMainloopFwdSm90ILi2EN4cute5tupleIJNS5_1CILi1EEES8_S8_EEENS6_IJNS7_ILi128EEESA_NS7_ILi256EEEEEELi256ENS_12float_e4m3_tEfNS_4arch4Sm90ELb1ELb0ELb0ELb1ELb0ELb0ELb0ELb1ELb1ELb0ELb0ELb0EEENS1_21CollectiveEpilogueFwdINS6_IJSA_SB_SA_EEES9_NS_10bfloat16_tESF_Li256ELb1ELb0ELb0ELb1EEENS1_36VarlenDynamicPersistentTileSchedulerILi128ELi128ELi256ELi128ELb0ELb0ELb1ELb1ELb1ELb1EEEEEEEEEvNT_6ParamsE --------------------------
	.section	.nv.constant0._ZN7cutlass13device_kernelIN5flash11enable_sm90INS1_16FlashAttnFwdSm90INS1_25CollectiveMainloopFwdSm90ILi2EN4cute5tupleIJNS5_1CILi1EEES8_S8_EEENS6_IJNS7_ILi128EEESA_NS7_ILi256EEEEEELi256ENS_12float_e4m3_tEfNS_4arch4Sm90ELb1ELb0ELb0ELb1ELb0ELb0ELb0ELb1ELb1ELb0ELb0ELb0EEENS1_21CollectiveEpilogueFwdINS6_IJSA_SB_SA_EEES9_NS_10bfloat16_tESF_Li256ELb1ELb0ELb0ELb1EEENS1_36VarlenDynamicPersistentTileSchedulerILi128ELi128ELi256ELi128ELb0ELb0ELb1ELb1ELb1ELb1EEEEEEEEEvNT_6ParamsE,"a",@progbits
	.sectionflags	@""
	.align	4
.nv.constant0._ZN7cutlass13device_kernelIN5flash11enable_sm90INS1_16FlashAttnFwdSm90INS1_25CollectiveMainloopFwdSm90ILi2EN4cute5tupleIJNS5_1CILi1EEES8_S8_EEENS6_IJNS7_ILi128EEESA_NS7_ILi256EEEEEELi256ENS_12float_e4m3_tEfNS_4arch4Sm90ELb1ELb0ELb0ELb1ELb0ELb0ELb0ELb1ELb1ELb0ELb0ELb0EEENS1_21CollectiveEpilogueFwdINS6_IJSA_SB_SA_EEES9_NS_10bfloat16_tESF_Li256ELb1ELb0ELb0ELb1EEENS1_36VarlenDynamicPersistentTileSchedulerILi128ELi128ELi256ELi128ELb0ELb0ELb1ELb1ELb1ELb1EEEEEEEEEvNT_6ParamsE:
	.zero		3200


//--------------------- .nv.constant0._ZN7cutlass13device_kernelIN5flash11enable_sm90INS1_16FlashAttnFwdSm90INS1_25CollectiveMainloopFwdSm90ILi2EN4cute5tupleIJNS5_1CILi1EEES8_S8_EEENS6_IJNS7_ILi128EEESA_NS7_ILi256EEEEEELi256ENS_12float_e4m3_tEfNS_4arch4Sm90ELb1ELb0ELb0ELb1ELb0ELb1ELb0ELb1ELb1ELb0ELb0ELb0EEENS1_21CollectiveEpilogueFwdINS6_IJSA_SB_SA_EEES9_NS_10bfloat16_tESF_Li256ELb1ELb0ELb0ELb1EEENS1_36VarlenDynamicPersistentTileSchedulerILi128ELi128ELi256ELi128ELb0ELb0ELb1ELb1ELb1ELb1EEEEEEEEEvNT_6ParamsE --------------------------
	.section	.nv.constant0._ZN7cutlass13device_kernelIN5flash11enable_sm90INS1_16FlashAttnFwdSm90INS1_25CollectiveMainloopFwdSm90ILi2EN4cute5tupleIJNS5_1CILi1EEES8_S8_EEENS6_IJNS7_ILi128EEESA_NS7_ILi256EEEEEELi256ENS_12float_e4m3_tEfNS_4arch4Sm90ELb1ELb0ELb0ELb1ELb0ELb1ELb0ELb1ELb1ELb0ELb0ELb0EEENS1_21CollectiveEpilogueFwdINS6_IJSA_SB_SA_EEES9_NS_10bfloat16_tESF_Li256ELb1ELb0ELb0ELb1EEENS1_36VarlenDynamicPersistentTileSchedulerILi128ELi128ELi256ELi128ELb0ELb0ELb1ELb1ELb1ELb1EEEEEEEEEvNT_6ParamsE,"a",@progbits
	.sectionflags	@""
	.align	4
.nv.constant0._ZN7cutlass13device_kernelIN5flash11enable_sm90INS1_16FlashAttnFwdSm90INS1_25CollectiveMainloopFwdSm90ILi2EN4cute5tupleIJNS5_1CILi1EEES8_S8_EEENS6_IJNS7_ILi128EEESA_NS7_ILi256EEEEEELi256ENS_12float_e4m3_tEfNS_4arch4Sm90ELb1ELb0ELb0ELb1ELb0ELb1ELb0ELb1ELb1ELb0ELb0ELb0EEENS1_21CollectiveEpilogueFwdINS6_IJSA_SB_SA_EEES9_NS_10bfloat16_tESF_Li256ELb1ELb0ELb0ELb1EEENS1_36VarlenDynamicPersistentTileSchedulerILi128ELi128ELi256ELi128ELb0ELb0ELb1ELb1ELb1ELb1EEEEEEEEEvNT_6ParamsE:
	.zero		3200


//--------------------- .nv.constant0._ZN7cutlass13device_kernelIN5flash11enable_sm90INS1_16FlashAttnFwdSm90INS1_25CollectiveMainloopFwdSm90ILi2EN4cute5tupleIJNS5_1CILi1EEES8_S8_EEENS6_IJNS7_ILi128EEENS7_ILi160EEENS7_ILi192EEEEEELi192ENS_12float_e4m3_tEfNS_4arch4Sm90ELb0ELb0ELb0ELb0ELb0ELb0ELb0ELb1ELb1ELb0ELb0ELb0EEENS1_21CollectiveEpilogueFwdINS6_IJSA_SC_SB_EEES9_NS_10bfloat16_tESG_Li256ELb0ELb0ELb0ELb1EEENS1_29StaticPersistentTileSchedulerILb0EEEEEEEEEvNT_6ParamsE --------------------------
	.section	.nv.constant0._ZN7cutlass13device_kernelIN5flash11enable_sm90INS1_16FlashAttnFwdSm90INS1_25CollectiveMainloopFwdSm90ILi2EN4cute5tupleIJNS5_1CILi1EEES8_S8_EEENS6_IJNS7_ILi128EEENS7_ILi160EEENS7_ILi192EEEEEELi192ENS_12float_e4m3_tEfNS_4arch4Sm90ELb0ELb0ELb0ELb0ELb0ELb0ELb0ELb1ELb1ELb0ELb0ELb0EEENS1_21CollectiveEpilogueFwdINS6_IJSA_SC_SB_EEES9_NS_10bfloat16_tESG_Li256ELb0ELb0ELb0ELb1EEENS1_29StaticPersistentTileSchedulerILb0EEEEEEEEEvNT_6ParamsE,"a",@progbits
	.sectionflags	@""
	.align	4
.nv.constant0._ZN7cutlass13device_kernelIN5flash11enable_sm90INS1_16FlashAttnFwdSm90INS1_25CollectiveMainloopFwdSm90ILi2EN4cute5tupleIJNS5_1CILi1EEES8_S8_EEENS6_IJNS7_ILi128EEENS7_ILi160EEENS7_ILi192EEEEEELi192ENS_12float_e4m3_tEfNS_4arch4Sm90ELb0ELb0ELb0ELb0ELb0ELb0ELb0ELb1ELb1ELb0ELb0ELb0EEENS1_21CollectiveEpilogueFwdINS6_IJSA_SC_SB_EEES9_NS_10bfloat16_tESG_Li256ELb0ELb0ELb0ELb1EEENS1_29StaticPersistentTileSchedulerILb0EEEEEEEEEvNT_6ParamsE:
	.zero		3584


//--------------------- .nv.constant0._ZN7cutlass13device_kernelIN5flash11enable_sm90INS1_16FlashAttnFwdSm90INS1_25CollectiveMainloopFwdSm90ILi2EN4cute5tupleIJNS5_1CILi2EEENS7_ILi1EEES9_EEENS6_IJNS7_ILi128EEENS7_ILi160EEENS7_ILi192EEEEEELi192ENS_12float_e4m3_tEfNS_4arch4Sm90ELb0ELb0ELb0ELb0ELb0ELb0ELb0ELb1ELb1ELb0ELb0ELb0EEENS1_21CollectiveEpilogueFwdINS6_IJSB_SD_SC_EEESA_NS_10bfloat16_tESH_Li256ELb0ELb0ELb0ELb1EEENS1_29StaticPersistentTileSchedulerILb0EEEEEEEEEvNT_6ParamsE --------------------------
	.section	.nv.constant0._ZN7cutlass13device_kernelIN5flash11enable_sm90INS1_16FlashAttnFwdSm90INS1_25CollectiveMainloopFwdSm90ILi2EN4cute5tupleIJNS5_1CILi2EEENS7_ILi1EEES9_EEENS6_IJNS7_ILi128EEENS7_ILi160EEENS7_ILi192EEEEEELi192ENS_12float_e4m3_tEfNS_4arch4Sm90ELb0ELb0ELb0ELb0ELb0ELb0ELb0ELb1ELb1ELb0ELb0ELb0EEENS1_21CollectiveEpilogueFwdINS6_IJSB_SD_SC_EEESA_NS_10bfloat16_tESH_Li256ELb0ELb0ELb0ELb1EEENS1_29StaticPersistentTileSchedulerILb0EEEEEEEEEvNT_6ParamsE,"a",@progbits
	.sectionflags	@""
	.align	4
.nv.constant0._ZN7cutlass13device_kernelIN5flash11enable_sm90INS1_16FlashAttnFwdSm90INS1_25CollectiveMainloopFwdSm90ILi2EN4cute5tupleIJNS5_1CILi2EEENS7_ILi1EEES9_EEENS6_IJNS7_ILi128EEENS7_ILi160EEENS7_ILi192EEEEEELi192ENS_12float_e4m3_tEfNS_4arch4Sm90ELb0ELb0ELb0ELb0ELb0ELb0ELb0ELb1ELb1ELb0ELb0ELb0EEENS1_21CollectiveEpilogueFwdINS6_IJSB_SD_SC_EEESA_NS_10bfloat16_tESH_Li256ELb0ELb0ELb0ELb1EEENS1_29StaticPersistentTileSchedulerILb0EEEEEEEEEvNT_6ParamsE:
	.zero		3584


//--------------------- .nv.constant0._ZN7cutlass13device_kernelIN5flash11enable_sm90INS1_16FlashAttnFwdSm90INS1_25CollectiveMainloopFwdSm90ILi2EN4cute5tupleIJNS5_1CILi1EEES8_S8_EEENS6_IJNS7_ILi128EEENS7_ILi160EEENS7_ILi192EEEEEELi192ENS_12float_e4m3_tEfNS_4arch4Sm90ELb0ELb0ELb0ELb1ELb0ELb0ELb0ELb1ELb1ELb0ELb0ELb0EEENS1_21CollectiveEpilogueFwdINS6_IJSA_SC_SB_EEES9_NS_10bfloat16_tESG_Li256ELb1ELb0ELb0ELb1EEENS1_36VarlenDynamicPersistentTileSchedulerILi128ELi160ELi256ELi128ELb0ELb0ELb1ELb0ELb1ELb1EEEEEEEEEvNT_6ParamsE --------------------------
	.section	.nv.constant0._ZN7cutlass13device_kernelIN5flash11enable_sm90INS1_16FlashAttnFwdSm90INS1_25CollectiveMainloopFwdSm90ILi2EN4cute5tupleIJNS5_1CILi1EEES8_S8_EEENS6_IJNS7_ILi128EEENS7_ILi160EEENS7_ILi192EEEEEELi192ENS_12float_e4m3_tEfNS_4arch4Sm90ELb0ELb0ELb0ELb1ELb0ELb0ELb0ELb1ELb1ELb0ELb0ELb0EEENS1_21CollectiveEpilogueFwdINS6_IJSA_SC_SB_EEES9_NS_10bfloat16_tESG_Li256ELb1ELb0ELb0ELb1EEENS1_36VarlenDynamicPersistentTileSchedulerILi128ELi160ELi256ELi128ELb0ELb0ELb1ELb0ELb1ELb1EEEEEEEEEvNT_6ParamsE,"a",@progbits
	.sectionflags	@""
	.align	4
.nv.constant0._ZN7cutlass13device_kernelIN5flash11enable_sm90INS1_16FlashAttnFwdSm90INS1_25CollectiveMainloopFwdSm90ILi2EN4cute5tupleIJNS5_1CILi1EEES8_S8_EEENS6_IJNS7_ILi128EEENS7_ILi160EEENS7_ILi192EEEEEELi192ENS_12float_e4m3_tEfNS_4arch4Sm90ELb0ELb0ELb0ELb1ELb0ELb0ELb0ELb1ELb1ELb0ELb0ELb0EEENS1_21CollectiveEpilogueFwdINS6_IJSA_SC_SB_EEES9_NS_10bfloat16_tESG_Li256ELb1ELb0ELb0ELb1EEENS1_36VarlenDynamicPersistentTileSchedulerILi128ELi160ELi256ELi128ELb0ELb0ELb1ELb0ELb1ELb1EEEEEEEEEvNT_6ParamsE:
	.zero		3200


//--------------------- .nv.constant0._ZN7cutlass13device_kernelIN5flash11enable_sm90INS1_16FlashAttnFwdSm90INS1_25CollectiveMainloopFwdSm90ILi2EN4cute5tupleIJNS5_1CILi1EEES8_S8_EEENS6_IJNS7_ILi128EEENS7_ILi160EEENS7_ILi192EEEEEELi192ENS_12float_e4m3_tEfNS_4arch4Sm90ELb0ELb0ELb0ELb1ELb0ELb1ELb0ELb1ELb1ELb0ELb0ELb0EEENS1_21CollectiveEpilogueFwdINS6_IJSA_SC_SB_EEES9_NS_10bfloat16_tESG_Li256ELb1ELb0ELb0ELb1EEENS1_36VarlenDynamicPersistentTileSchedulerILi128ELi160ELi256ELi128ELb0ELb0ELb1ELb0ELb1ELb1EEEEEEEEEvNT_6ParamsE --------------------------
	.section	.nv.constant0._ZN7cutlass13device_kernelIN5flash11enable_sm90INS1_16FlashAttnFwdSm90INS1_25CollectiveMainloopFwdSm90ILi2EN4cute5tupleIJNS5_1CILi1EEES8_S8_EEENS6_IJNS7_ILi128EEENS7_ILi160EEENS7_ILi192EEEEEELi192ENS_12float_e4m3_tEfNS_4arch4Sm90ELb0ELb0ELb0ELb1ELb0ELb1ELb0ELb1ELb1ELb0ELb0ELb0EEENS1_21CollectiveEpilogueFwdINS6_IJSA_SC_SB_EEES9_NS_10bfloat16_tESG_Li256ELb1ELb0ELb0ELb1EEENS1_36VarlenDynamicPersistentTileSchedulerILi128ELi160ELi256ELi128ELb0ELb0ELb1ELb0ELb1ELb1EEEEEEEEEvNT_6ParamsE,"a",@progbits
	.sectionflags	@""
	.align	4
.nv.constant0._ZN7cutlass13device_kernelIN5flash11enable_sm90INS1_16FlashAttnFwdSm90INS1_25CollectiveMainloopFwdSm90ILi2EN4cute5tupleIJNS5_1CILi1EEES8_S8_EEENS6_IJNS7_ILi128EEENS7_ILi160EEENS7_ILi192EEEEEELi192ENS_12float_e4m3_tEfNS_4arch4Sm90ELb0ELb0ELb0ELb1ELb0ELb1ELb0ELb1ELb1ELb0ELb0ELb0EEENS1_21CollectiveEpilogueFwdINS6_IJSA_SC_SB_EEES9_NS_10bfloat16_tESG_Li256ELb1ELb0ELb0ELb1EEENS1_36VarlenDynamicPersistentTileSchedulerILi128ELi160ELi256ELi128ELb0ELb0ELb1ELb0ELb1ELb1EEEEEEEEEvNT_6ParamsE:
	.zero		3200


//--------------------- .nv.constant0._ZN7cutlass13device_kernelIN5flash11enable_sm90INS1_16FlashAttnFwdSm90INS1_25CollectiveMainloopFwdSm90ILi2EN4cute5tupleIJNS5_1CILi1EEES8_S8_EEENS6_IJNS7_ILi128EEENS7_ILi160EEENS7_ILi192EEEEEELi192ENS_12float_e4m3_tEfNS_4arch4Sm90ELb0ELb1ELb0ELb0ELb0ELb0ELb0ELb1ELb1ELb0ELb0ELb0EEENS1_21CollectiveEpilogueFwdINS6_IJSA_SC_SB_EEES9_NS_10bfloat16_tESG_Li256ELb0ELb0ELb0ELb1EEENS1_30DynamicPersistentTileSchedulerILi256ELi128ELb0ELb0ELb1EEEEEEEEEvNT_6ParamsE --------------------------
	.section	.nv.constant0._ZN7cutlass13device_kernelIN5flash11enable_sm90INS1_16FlashAttnFwdSm90INS1_25CollectiveMainloopFwdSm90ILi2EN4cute5tupleIJNS5_1CILi1EEES8_S8_EEENS6_IJNS7_ILi128EEENS7_ILi160EEENS7_ILi192EEEEEELi192ENS_12float_e4m3_tEfNS_4arch4Sm90ELb0ELb1ELb0ELb0ELb0ELb0ELb0ELb1ELb1ELb0ELb0ELb0EEENS1_21CollectiveEpilogueFwdINS6_IJSA_SC_SB_EEES9_NS_10bfloat16_tESG_Li256ELb0ELb0ELb0ELb1EEENS1_30DynamicPersistentTileSchedulerILi256ELi128ELb0ELb0ELb1EEEEEEEEEvNT_6ParamsE,"a",@progbits
	.sectionflags	@""
	.align	4
.nv.constant0._ZN7cutlass13device_kernelIN5flash11enable_sm90INS1_16FlashAttnFwdSm90INS1_25CollectiveMainloopFwdSm90ILi2EN4cute5tupleIJNS5_1CILi1EEES8_S8_EEENS6_IJNS7_ILi128EEENS7_ILi160EEENS7_ILi192EEEEEELi192ENS_12float_e4m3_tEfNS_4arch4Sm90ELb0ELb1ELb0ELb0ELb0ELb0ELb0ELb1ELb1ELb0ELb0ELb0EEENS1_21CollectiveEpilogueFwdINS6_IJSA_SC_SB_EEES9_NS_10bfloat16_tESG_Li256ELb0ELb0ELb0ELb1EEENS1_30DynamicPersistentTileSchedulerILi256ELi128ELb0ELb0ELb1EEEEEEEEEvNT_6ParamsE:
	.zero		3584


//--------------------- .nv.constant0._ZN7cutlass13device_kernelIN5flash11enable_sm90INS1_16FlashAttnFwdSm90INS1_25CollectiveMainloopFwdSm90ILi2EN4cute5tupleIJNS5_1CILi1EEES8_S8_EEENS6_IJNS7_ILi128EEENS7_ILi160EEENS7_ILi192EEEEEELi192ENS_12float_e4m3_tEfNS_4arch4Sm90ELb0ELb1ELb0ELb1ELb0ELb0ELb0ELb1ELb1ELb0ELb0ELb0EEENS1_21CollectiveEpilogueFwdINS6_IJSA_SC_SB_EEES9_NS_10bfloat16_tESG_Li256ELb1ELb0ELb0ELb1EEENS1_36VarlenDynamicPersistentTileSchedulerILi128ELi160ELi256ELi128ELb0ELb0ELb1ELb1ELb0ELb1EEEEEEEEEvNT_6ParamsE --------------------------
	.section	.nv.constant0._ZN7cutlass13device_kernelIN5flash11enable_sm90INS1_16FlashAttnFwdSm90INS1_25CollectiveMainloopFwdSm90ILi2EN4cute5tupleIJNS5_1CILi1EEES8_S8_EEENS6_IJNS7_ILi128EEENS7_ILi160EEENS7_ILi192EEEEEELi192ENS_12float_e4m3_tEfNS_4arch4Sm90ELb0ELb1ELb0ELb1ELb0ELb0ELb0ELb1ELb1ELb0ELb0ELb0EEENS1_21CollectiveEpilogueFwdINS6_IJSA_SC_SB_EEES9_NS_10bfloat16_tESG_Li256ELb1ELb0ELb0ELb1EEENS1_36VarlenDynamicPersistentTileSchedulerILi128ELi160ELi256ELi128ELb0ELb0ELb1ELb1ELb0ELb1EEEEEEEEEvNT_6ParamsE,"a",@progbits
	.sectionflags	@""
	.align	4
.nv.constant0._ZN7cutlass13device_kernelIN5flash11enable_sm90INS1_16FlashAttnFwdSm90INS1_25CollectiveMainloopFwdSm90ILi2EN4cute5tupleIJNS5_1CILi1EEES8_S8_EEENS6_IJNS7_ILi128EEENS7_ILi160EEENS7_ILi192EEEEEELi192ENS_12float_e4m3_tEfNS_4arch4Sm90ELb0ELb1ELb0ELb1ELb0ELb0ELb0ELb1ELb1ELb0ELb0ELb0EEENS1_21CollectiveEpilogueFwdINS6_IJSA_SC_SB_EEES9_NS_10bfloat16_tESG_Li256ELb1ELb0ELb0ELb1EEENS1_36VarlenDynamicPersistentTileSchedulerILi128ELi160ELi256ELi128ELb0ELb0ELb1ELb1ELb0ELb1EEEEEEEEEvNT_6ParamsE:
	.zero		3200


//--------------------- .nv.constant0._ZN7cutlass13device_kernelIN5flash11enable_sm90INS1_16FlashAttnFwdSm90INS1_25CollectiveMainloopFwdSm90ILi2EN4cute5tupleIJNS5_1CILi1EEES8_S8_EEENS6_IJNS7_ILi128EEENS7_ILi160EEENS7_ILi192EEEEEELi192ENS_12float_e4m3_tEfNS_4arch4Sm90ELb0ELb1ELb0ELb1ELb0ELb1ELb0ELb1ELb1ELb0ELb0ELb0EEENS1_21CollectiveEpilogueFwdINS6_IJSA_SC_SB_EEES9_NS_10bfloat16_tESG_Li256ELb1ELb0ELb0ELb1EEENS1_36VarlenDynamicPersistentTileSchedulerILi128ELi160ELi256ELi128ELb0ELb0ELb1ELb1ELb0ELb1EEEEEEEEEvNT_6ParamsE --------------------------
	.section	.nv.constant0._ZN7cutlass13device_kernelIN5flash11enable_sm90INS1_16FlashAttnFwdSm90INS1_25CollectiveMainloopFwdSm90ILi2EN4cute5tupleIJNS5_1CILi1EEES8_S8_EEENS6_IJNS7_ILi128EEENS7_ILi160EEENS7_ILi192EEEEEELi192ENS_12float_e4m3_tEfNS_4arch4Sm90ELb0ELb1ELb0ELb1ELb0ELb1ELb0ELb1ELb1ELb0ELb0ELb0EEENS1_21CollectiveEpilogueFwdINS6_IJSA_SC_SB_EEES9_NS_10bfloat16_tESG_Li256ELb1ELb0ELb0ELb1EEENS1_36VarlenDynamicPersistentTileSchedulerILi128ELi160ELi256ELi128ELb0ELb0ELb1ELb1ELb0ELb1EEEEEEEEEvNT_6ParamsE,"a",@progbits
	.sectionflags	@""
	.align	4
.nv.constant0._ZN7cutlass13device_kernelIN5flash11enable_sm90INS1_16FlashAttnFwdSm90INS1_25CollectiveMainloopFwdSm90ILi2EN4cute5tupleIJNS5_1CILi1EEES8_S8_EEENS6_IJNS7_ILi128EEENS7_ILi160EEENS7_ILi192EEEEEELi192ENS_12float_e4m3_tEfNS_4arch4Sm90ELb0ELb1ELb0ELb1ELb0ELb1ELb0ELb1ELb1ELb0ELb0ELb0EEENS1_21CollectiveEpilogueFwdINS6_IJSA_SC_SB_EEES9_NS_10bfloat16_tESG_Li256ELb1ELb0ELb0ELb1EEENS1_36VarlenDynamicPersistentTileSchedulerILi128ELi160ELi256ELi128ELb0ELb0ELb1ELb1ELb0ELb1EEEEEEEEEvNT_6ParamsE:
	.zero		3200


//--------------------- .nv.constant0._ZN7cutlass13device_kernelIN5flash11enable_sm90INS1_16FlashAttnFwdSm90INS1_25CollectiveMainloopFwdSm90ILi2EN4cute5tupleIJNS5_1CILi1EEES8_S8_EEENS6_IJNS7_ILi128EEENS7_ILi160EEENS7_ILi192EEEEEELi192ENS_12float_e4m3_tEfNS_4arch4Sm90ELb1ELb0ELb0ELb0ELb0ELb0ELb0ELb1ELb1ELb0ELb0ELb0EEENS1_21CollectiveEpilogueFwdINS6_IJSA_SC_SB_EEES9_NS_10bfloat16_tESG_Li256ELb0ELb0ELb0ELb1EEENS1_30DynamicPersistentTileSchedulerILi256ELi128ELb0ELb0ELb1EEEEEEEEEvNT_6ParamsE --------------------------
	.section	.nv.constant0._ZN7cutlass13device_kernelIN5flash11enable_sm90INS1_16FlashAttnFwdSm90INS1_25CollectiveMainloopFwdSm90ILi2EN4cute5tupleIJNS5_1CILi1EEES8_S8_EEENS6_IJNS7_ILi128EEENS7_ILi160EEENS7_ILi192EEEEEELi192ENS_12float_e4m3_tEfNS_4arch4Sm90ELb1ELb0ELb0ELb0ELb0ELb0ELb0ELb1ELb1ELb0ELb0ELb0EEENS1_21CollectiveEpilogueFwdINS6_IJSA_SC_SB_EEES9_NS_10bfloat16_tESG_Li256ELb0ELb0ELb0ELb1EEENS1_30DynamicPersistentTileSchedulerILi256ELi128ELb0ELb0ELb1EEEEEEEEEvNT_6ParamsE,"a",@progbits
	.sectionflags	@""
	.align	4
.nv.constant0._ZN7cutlass13device_kernelIN5flash11enable_sm90INS1_16FlashAttnFwdSm90INS1_25CollectiveMainloopFwdSm90ILi2EN4cute5tupleIJNS5_1CILi1EEES8_S8_EEENS6_IJNS7_ILi128EEENS7_ILi160EEENS7_ILi192EEEEEELi192ENS_12float_e4m3_tEfNS_4arch4Sm90ELb1ELb0ELb0ELb0ELb0ELb0ELb0ELb1ELb1ELb0ELb0ELb0EEENS1_21CollectiveEpilogueFwdINS6_IJSA_SC_SB_EEES9_NS_10bfloat16_tESG_Li256ELb0ELb0ELb0ELb1EEENS1_30DynamicPersistentTileSchedulerILi256ELi128ELb0ELb0ELb1EEEEEEEEEvNT_6ParamsE:
	.zero		3584


//--------------------- .nv.constant0._ZN7cutlass13device_kernelIN5flash11enable_sm90INS1_16FlashAttnFwdSm90INS1_25CollectiveMainloopFwdSm90ILi2EN4cute5tupleIJNS5_1CILi1EEES8_S8_EEENS6_IJNS7_ILi128EEENS7_ILi160EEENS7_ILi192EEEEEELi192ENS_12float_e4m3_tEfNS_4arch4Sm90ELb1ELb0ELb0ELb1ELb0ELb0ELb0ELb1ELb1ELb0ELb0ELb0EEENS1_21CollectiveEpilogueFwdINS6_IJSA_SC_SB_EEES9_NS_10bfloat16_tESG_Li256ELb1ELb0ELb0ELb1EEENS1_36VarlenDynamicPersistentTileSchedulerILi128ELi160ELi256ELi128ELb0ELb0ELb1ELb1ELb1ELb1EEEEEEEEEvNT_6ParamsE --------------------------
	.section	.nv.constant0._ZN7cutlass13device_kernelIN5flash11enable_sm90INS1_16FlashAttnFwdSm90INS1_25CollectiveMainloopFwdSm90ILi2EN4cute5tupleIJNS5_1CILi1EEES8_S8_EEENS6_IJNS7_ILi128EEENS7_ILi160EEENS7_ILi192EEEEEELi192ENS_12float_e4m3_tEfNS_4arch4Sm90ELb1ELb0ELb0ELb1ELb0ELb0ELb0ELb1ELb1ELb0ELb0ELb0EEENS1_21CollectiveEpilogueFwdINS6_IJSA_SC_SB_EEES9_NS_10bfloat16_tESG_Li256ELb1ELb0ELb0ELb1EEENS1_36VarlenDynamicPersistentTileSchedulerILi128ELi160ELi256ELi128ELb0ELb0ELb1ELb1ELb1ELb1EEEEEEEEEvNT_6ParamsE,"a",@progbits
	.sectionflags	@""
	.align	4
.nv.constant0._ZN7cutlass13device_kernelIN5flash11enable_sm90INS1_16FlashAttnFwdSm90INS1_25CollectiveMainloopFwdSm90ILi2EN4cute5tupleIJNS5_1CILi1EEES8_S8_EEENS6_IJNS7_ILi128EEENS7_ILi160EEENS7_ILi192EEEEEELi192ENS_12float_e4m3_tEfNS_4arch4Sm90ELb1ELb0ELb0ELb1ELb0ELb0ELb0ELb1ELb1ELb0ELb0ELb0EEENS1_21CollectiveEpilogueFwdINS6_IJSA_SC_SB_EEES9_NS_10bfloat16_tESG_Li256ELb1ELb0ELb0ELb1EEENS1_36VarlenDynamicPersistentTileSchedulerILi128ELi160ELi256ELi128ELb0ELb0ELb1ELb1ELb1ELb1EEEEEEEEEvNT_6ParamsE:
	.zero		3200


//--------------------- .nv.constant0._ZN7cutlass13device_kernelIN5flash11enable_sm90INS1_16FlashAttnFwdSm90INS1_25CollectiveMainloopFwdSm90ILi2EN4cute5tupleIJNS5_1CILi1EEES8_S8_EEENS6_IJNS7_ILi128EEENS7_ILi160EEENS7_ILi192EEEEEELi192ENS_12float_e4m3_tEfNS_4arch4Sm90ELb1ELb0ELb0ELb1ELb0ELb1ELb0ELb1ELb1ELb0ELb0ELb0EEENS1_21CollectiveEpilogueFwdINS6_IJSA_SC_SB_EEES9_NS_10bfloat16_tESG_Li256ELb1ELb0ELb0ELb1EEENS1_36VarlenDynamicPersistentTileSchedulerILi128ELi160ELi256ELi128ELb0ELb0ELb1ELb1ELb1ELb1EEEEEEEEEvNT_6ParamsE --------------------------
	.section	.nv.constant0._ZN7cutlass13device_kernelIN5flash11enable_sm90INS1_16FlashAttnFwdSm90INS1_25CollectiveMainloopFwdSm90ILi2EN4cute5tupleIJNS5_1CILi1EEES8_S8_EEENS6_IJNS7_ILi128EEENS7_ILi160EEENS7_ILi192EEEEEELi192ENS_12float_e4m3_tEfNS_4arch4Sm90ELb1ELb0ELb0ELb1ELb0ELb1ELb0ELb1ELb1ELb0ELb0ELb0EEENS1_21CollectiveEpilogueFwdINS6_IJSA_SC_SB_EEES9_NS_10bfloat16_tESG_Li256ELb1ELb0ELb0ELb1EEENS1_36VarlenDynamicPersistentTileSchedulerILi128ELi160ELi256ELi128ELb0ELb0ELb1ELb1ELb1ELb1EEEEEEEEEvNT_6ParamsE,"a",@progbits
	.sectionflags	@""
	.align	4
.nv.constant0._ZN7cutlass13device_kernelIN5flash11enable_sm90INS1_16FlashAttnFwdSm90INS1_25CollectiveMainloopFwdSm90ILi2EN4cute5tupleIJNS5_1CILi1EEES8_S8_EEENS6_IJNS7_ILi128EEENS7_ILi160EEENS7_ILi192EEEEEELi192ENS_12float_e4m3_tEfNS_4arch4Sm90ELb1ELb0ELb0ELb1ELb0ELb1ELb0ELb1ELb1ELb0ELb0ELb0EEENS1_21CollectiveEpilogueFwdINS6_IJSA_SC_SB_EEES9_NS_10bfloat16_tESG_Li256ELb1ELb0ELb0ELb1EEENS1_36VarlenDynamicPersistentTileSchedulerILi128ELi160ELi256ELi128ELb0ELb0ELb1ELb1ELb1ELb1EEEEEEEEEvNT_6ParamsE:
	.zero		3200


//--------------------- .nv.constant0._ZN7cutlass13device_kernelIN5flash11enable_sm90INS1_16FlashAttnFwdSm90INS1_25CollectiveMainloopFwdSm90ILi2EN4cute5tupleIJNS5_1CILi1EEES8_S8_EEENS6_IJNS7_ILi128EEENS7_ILi224EEESA_EEELi128ENS_12float_e4m3_tEfNS_4arch4Sm90ELb0ELb0ELb0ELb0ELb0ELb0ELb0ELb1ELb1ELb0ELb0ELb0EEENS1_21CollectiveEpilogueFwdINS6_IJSA_SA_SB_EEES9_NS_10bfloat16_tESF_Li256ELb0ELb0ELb0ELb1EEENS1_29StaticPersistentTileSchedulerILb0EEEEEEEEEvNT_6ParamsE --------------------------
	.section	.nv.constant0._ZN7cutlass13device_kernelIN5flash11enable_sm90INS1_16FlashAttnFwdSm90INS1_25CollectiveMainloopFwdSm90ILi2EN4cute5tupleIJNS5_1CILi1EEES8_S8_EEENS6_IJNS7_ILi128EEENS7_ILi224EEESA_EEELi128ENS_12float_e4m3_tEfNS_4arch4Sm90ELb0ELb0ELb0ELb0ELb0ELb0ELb0ELb1ELb1ELb0ELb0ELb0EEENS1_21CollectiveEpilogueFwdINS6_IJSA_SA_SB_EEES9_NS_10bfloat16_tESF_Li256ELb0ELb0ELb0ELb1EEENS1_29StaticPersistentTileSchedulerILb0EEEEEEEEEvNT_6ParamsE,"a",@progbits
	.sectionflags	@""
	.align	4
.nv.constant0._ZN7cutlass13device_kernelIN5flash11enable_sm90INS1_16FlashAttnFwdSm90INS1_25CollectiveMainloopFwdSm90ILi2EN4cute5tupleIJNS5_1CILi1EEES8_S8_EEENS6_IJNS7_ILi128EEENS7_ILi224EEESA_EEELi128ENS_12float_e4m3_tEfNS_4arch4Sm90ELb0ELb0ELb0ELb0ELb0ELb0ELb0ELb1ELb1ELb0ELb0ELb0EEENS1_21CollectiveEpilogueFwdINS6_IJSA_SA_SB_EEES9_NS_10bfloat16_tESF_Li256ELb0ELb0ELb0ELb1EEENS1_29StaticPersistentTileSchedulerILb0EEEEEEEEEvNT_6ParamsE:
	.zero		3584


//--------------------- .nv.constant0._ZN7cutlass13device_kernelIN5flash11enable_sm90INS1_16FlashAttnFwdSm90INS1_25CollectiveMainloopFwdSm90ILi2EN4cute5tupleIJNS5_1CILi1EEES8_S8_EEENS6_IJNS7_ILi128EEENS7_ILi224EEESA_EEELi128ENS_12float_e4m3_tEfNS_4arch4Sm90ELb0ELb0ELb0ELb1ELb0ELb0ELb0ELb1ELb1ELb0ELb0ELb0EEENS1_21CollectiveEpilogueFwdINS6_IJSA_SA_SB_EEES9_NS_10bfloat16_tESF_Li256ELb1ELb0ELb0ELb1EEENS1_36VarlenDynamicPersistentTileSchedulerILi128ELi224ELi256ELi128ELb0ELb0ELb1ELb0ELb1ELb1EEEEEEEEEvNT_6ParamsE --------------------------
	.section	.nv.constant0._ZN7cutlass13device_kernelIN5flash11enable_sm90INS1_16FlashAttnFwdSm90INS1_25CollectiveMainloopFwdSm90ILi2EN4cute5tupleIJNS5_1CILi1EEES8_S8_EEENS6_IJNS7_ILi128EEENS7_ILi224EEESA_EEELi128ENS_12float_e4m3_tEfNS_4arch4Sm90ELb0ELb0ELb0ELb1ELb0ELb0ELb0ELb1ELb1ELb0ELb0ELb0EEENS1_21CollectiveEpilogueFwdINS6_IJSA_SA_SB_EEES9_NS_10bfloat16_tESF_Li256ELb1ELb0ELb0ELb1EEENS1_36VarlenDynamicPersistentTileSchedulerILi128ELi224ELi256ELi128ELb0ELb0ELb1ELb0ELb1ELb1EEEEEEEEEvNT_6ParamsE,"a",@progbits
	.sectionflags	@""
	.align	4
.nv.constant0._ZN7cutlass13device_kernelIN5flash11enable_sm90INS1_16FlashAttnFwdSm90INS1_25CollectiveMainloopFwdSm90ILi2EN4cute5tupleIJNS5_1CILi1EEES8_S8_EEENS6_IJNS7_ILi128EEENS7_ILi224EEESA_EEELi128ENS_12float_e4m3_tEfNS_4arch4Sm90ELb0ELb0ELb0ELb1ELb0ELb0ELb0ELb1ELb1ELb0ELb0ELb0EEENS1_21CollectiveEpilogueFwdINS6_IJSA_SA_SB_EEES9_NS_10bfloat16_tESF_Li256ELb1ELb0ELb0ELb1EEENS1_36VarlenDynamicPersistentTileSchedulerILi128ELi224ELi256ELi128ELb0ELb0ELb1ELb0ELb1ELb1EEEEEEEEEvNT_6ParamsE:
	.zero		3200


//--------------------- .nv.constant0._ZN7cutlass13device_kernelIN5flash11enable_sm90INS1_16FlashAttnFwdSm90INS1_25CollectiveMainloopFwdSm90ILi2EN4cute5tupleIJNS5_1CILi1EEES8_S8_EEENS6_IJNS7_ILi128EEENS7_ILi224EEESA_EEELi128ENS_12float_e4m3_tEfNS_4arch4Sm90ELb0ELb0ELb0ELb1ELb0ELb1ELb0ELb1ELb1ELb0ELb0ELb0EEENS1_21CollectiveEpilogueFwdINS6_IJSA_SA_SB_EEES9_NS_10bfloat16_tESF_Li256ELb1ELb0ELb0ELb1EEENS1_36VarlenDynamicPersistentTileSchedulerILi128ELi224ELi256ELi128ELb0ELb0ELb1ELb0ELb1ELb1EEEEEEEEEvNT_6ParamsE --------------------------
	.section	.nv.constant0._ZN7cutlass13device_kernelIN5flash11enable_sm90INS1_16FlashAttnFwdSm90INS1_25CollectiveMainloopFwdSm90ILi2EN4cute5tupleIJNS5_1CILi1EEES8_S8_EEENS6_IJNS7_ILi128EEENS7_ILi224EEESA_EEELi128ENS_12float_e4m3_tEfNS_4arch4Sm90ELb0ELb0ELb0ELb1ELb0ELb1ELb0ELb1ELb1ELb0ELb0ELb0EEENS1_21CollectiveEpilogueFwdINS6_IJSA_SA_SB_EEES9_NS_10bfloat16_tESF_Li256ELb1ELb0ELb0ELb1EEENS1_36VarlenDynamicPersistentTileSchedulerILi128ELi224ELi256ELi128ELb0ELb0ELb1ELb0ELb1ELb1EEEEEEEEEvNT_6ParamsE,"a",@progbits
	.sectionflags	@""
	.align	4
.nv.constant0._ZN7cutlass13device_kernelIN5flash11enable_sm90INS1_16FlashAttnFwdSm90INS1_25CollectiveMainloopFwdSm90ILi2EN4cute5tupleIJNS5_1CILi1EEES8_S8_EEENS6_IJNS7_ILi128EEENS7_ILi224EEESA_EEELi128ENS_12float_e4m3_tEfNS_4arch4Sm90ELb0ELb0ELb0ELb1ELb0ELb1ELb0ELb1ELb1ELb0ELb0ELb0EEENS1_21CollectiveEpilogueFwdINS6_IJSA_SA_SB_EEES9_NS_10bfloat16_tESF_Li256ELb1ELb0ELb0ELb1EEENS1_36VarlenDynamicPersistentTileSchedulerILi128ELi224ELi256ELi128ELb0ELb0ELb1ELb0ELb1ELb1EEEEEEEEEvNT_6ParamsE:
	.zero		3200


//--------------------- .nv.constant0._ZN7cutlass13device_kernelIN5flash11enable_sm90INS1_16FlashAttnFwdSm90INS1_25CollectiveMainloopFwdSm90ILi2EN4cute5tupleIJNS5_1CILi1EEES8_S8_EEENS6_IJNS7_ILi128EEENS7_ILi224EEESA_EEELi128ENS_12float_e4m3_tEfNS_4arch4Sm90ELb0ELb1ELb0ELb0ELb0ELb0ELb0ELb1ELb1ELb0ELb0ELb0EEENS1_21CollectiveEpilogueFwdINS6_IJSA_SA_SB_EEES9_NS_10bfloat16_tESF_Li256ELb0ELb0ELb0ELb1EEENS1_30DynamicPersistentTileSchedulerILi256ELi128ELb0ELb0ELb1EEEEEEEEEvNT_6ParamsE --------------------------
	.section	.nv.constant0._ZN7cutlass13device_kernelIN5flash11enable_sm90INS1_16FlashAttnFwdSm90INS1_25CollectiveMainloopFwdSm90ILi2EN4cute5tupleIJNS5_1CILi1EEES8_S8_EEENS6_IJNS7_ILi128EEENS7_ILi224EEESA_EEELi128ENS_12float_e4m3_tEfNS_4arch4Sm90ELb0ELb1ELb0ELb0ELb0ELb0ELb0ELb1ELb1ELb0ELb0ELb0EEENS1_21CollectiveEpilogueFwdINS6_IJSA_SA_SB_EEES9_NS_10bfloat16_tESF_Li256ELb0ELb0ELb0ELb1EEENS1_30DynamicPersistentTileSchedulerILi256ELi128ELb0ELb0ELb1EEEEEEEEEvNT_6ParamsE,"a",@progbits
	.sectionflags	@""
	.align	4
.nv.constant0._ZN7cutlass13device_kernelIN5flash11enable_sm90INS1_16FlashAttnFwdSm90INS1_25CollectiveMainloopFwdSm90ILi2EN4cute5tupleIJNS5_1CILi1EEES8_S8_EEENS6_IJNS7_ILi128EEENS7_ILi224EEESA_EEELi128ENS_12float_e4m3_tEfNS_4arch4Sm90ELb0ELb1ELb0ELb0ELb0ELb0ELb0ELb1ELb1ELb0ELb0ELb0EEENS1_21CollectiveEpilogueFwdINS6_IJSA_SA_SB_EEES9_NS_10bfloat16_tESF_Li256ELb0ELb0ELb0ELb1EEENS1_30DynamicPersistentTileSchedulerILi256ELi128ELb0ELb0ELb1EEEEEEEEEvNT_6ParamsE:
	.zero		3584


//--------------------- .nv.constant0._ZN7cutlass13device_kernelIN5flash11enable_sm90INS1_16FlashAttnFwdSm90INS1_25CollectiveMainloopFwdSm90ILi2EN4cute5tupleIJNS5_1CILi1EEES8_S8_EEENS6_IJNS7_ILi128EEENS7_ILi224EEESA_EEELi128ENS_12float_e4m3_tEfNS_4arch4Sm90ELb0ELb1ELb0ELb1ELb0ELb0ELb0ELb1ELb1ELb0ELb0ELb0EEENS1_21CollectiveEpilogueFwdINS6_IJSA_SA_SB_EEES9_NS_10bfloat16_tESF_Li256ELb1ELb0ELb0ELb1EEENS1_36VarlenDynamicPersistentTileSchedulerILi128ELi224ELi256ELi128ELb0ELb0ELb1ELb1ELb0ELb1EEEEEEEEEvNT_6ParamsE --------------------------
	.section	.nv.constant0._ZN7cutlass13device_kernelIN5flash11enable_sm90INS1_16FlashAttnFwdSm90INS1_25CollectiveMainloopFwdSm90ILi2EN4cute5tupleIJNS5_1CILi1EEES8_S8_EEENS6_IJNS7_ILi128EEENS7_ILi224EEESA_EEELi128ENS_12float_e4m3_tEfNS_4arch4Sm90ELb0ELb1ELb0ELb1ELb0ELb0ELb0ELb1ELb1ELb0ELb0ELb0EEENS1_21CollectiveEpilogueFwdINS6_IJSA_SA_SB_EEES9_NS_10bfloat16_tESF_Li256ELb1ELb0ELb0ELb1EEENS1_36VarlenDynamicPersistentTileSchedulerILi128ELi224ELi256ELi128ELb0ELb0ELb1ELb1ELb0ELb1EEEEEEEEEvNT_6ParamsE,"a",@progbits
	.sectionflags	@""
	.align	4
.nv.constant0._ZN7cutlass13device_kernelIN5flash11enable_sm90INS1_16FlashAttnFwdSm90INS1_25CollectiveMainloopFwdSm90ILi2EN4cute5tupleIJNS5_1CILi1EEES8_S8_EEENS6_IJNS7_ILi128EEENS7_ILi224EEESA_EEELi128ENS_12float_e4m3_tEfNS_4arch4Sm90ELb0ELb1ELb0ELb1ELb0ELb0ELb0ELb1ELb1ELb0ELb0ELb0EEENS1_21CollectiveEpilogueFwdINS6_IJSA_SA_SB_EEES9_NS_10bfloat16_tESF_Li256ELb1ELb0ELb0ELb1EEENS1_36VarlenDynamicPersistentTileSchedulerILi128ELi224ELi256ELi128ELb0ELb0ELb1ELb1ELb0ELb1EEEEEEEEEvNT_6ParamsE:
	.zero		3200


//--------------------- .nv.constant0._ZN7cutlass13device_kernelIN5flash11enable_sm90INS1_16FlashAttnFwdSm90INS1_25CollectiveMainloopFwdSm90ILi2EN4cute5tupleIJNS5_1CILi1EEES8_S8_EEENS6_IJNS7_ILi128EEENS7_ILi224EEESA_EEELi128ENS_12float_e4m3_tEfNS_4arch4Sm90ELb0ELb1ELb0ELb1ELb0ELb1ELb0ELb1ELb1ELb0ELb0ELb0EEENS1_21CollectiveEpilogueFwdINS6_IJSA_SA_SB_EEES9_NS_10bfloat16_tESF_Li256ELb1ELb0ELb0ELb1EEENS1_36VarlenDynamicPersistentTileSchedulerILi128ELi224ELi256ELi128ELb0ELb0ELb1ELb1ELb0ELb1EEEEEEEEEvNT_6ParamsE --------------------------
	.section	.nv.constant0._ZN7cutlass13device_kernelIN5flash11enable_sm90INS1_16FlashAttnFwdSm90INS1_25CollectiveMainloopFwdSm90ILi2EN4cute5tupleIJNS5_1CILi1EEES8_S8_EEENS6_IJNS7_ILi128EEENS7_ILi224EEESA_EEELi128ENS_12float_e4m3_tEfNS_4arch4Sm90ELb0ELb1ELb0ELb1ELb0ELb1ELb0ELb1ELb1ELb0ELb0ELb0EEENS1_21CollectiveEpilogueFwdINS6_IJSA_SA_SB_EEES9_NS_10bfloat16_tESF_Li256ELb1ELb0ELb0ELb1EEENS1_36VarlenDynamicPersistentTileSchedulerILi128ELi224ELi256ELi128ELb0ELb0ELb1ELb1ELb0ELb1EEEEEEEEEvNT_6ParamsE,"a",@progbits
	.sectionflags	@""
	.align	4
.nv.constant0._ZN7cutlass13device_kernelIN5flash11enable_sm90INS1_16FlashAttnFwdSm90INS1_25CollectiveMainloopFwdSm90ILi2EN4cute5tupleIJNS5_1CILi1EEES8_S8_EEENS6_IJNS7_ILi128EEENS7_ILi224EEESA_EEELi128ENS_12float_e4m3_tEfNS_4arch4Sm90ELb0ELb1ELb0ELb1ELb0ELb1ELb0ELb1ELb1ELb0ELb0ELb0EEENS1_21CollectiveEpilogueFwdINS6_IJSA_SA_SB_EEES9_NS_10bfloat16_tESF_Li256ELb1ELb0ELb0ELb1EEENS1_36VarlenDynamicPersistentTileSchedulerILi128ELi224ELi256ELi128ELb0ELb0ELb1ELb1ELb0ELb1EEEEEEEEEvNT_6ParamsE:
	.zero		3200


//--------------------- .nv.constant0._ZN7cutlass13device_kernelIN5flash11enable_sm90INS1_16FlashAttnFwdSm90INS1_25CollectiveMainloopFwdSm90ILi2EN4cute5tupleIJNS5_1CILi1EEES8_S8_EEENS6_IJNS7_ILi128EEENS7_ILi224EEESA_EEELi128ENS_12float_e4m3_tEfNS_4arch4Sm90ELb1ELb0ELb0ELb0ELb0ELb0ELb0ELb1ELb1ELb0ELb0ELb0EEENS1_21CollectiveEpilogueFwdINS6_IJSA_SA_SB_EEES9_NS_10bfloat16_tESF_Li256ELb0ELb0ELb0ELb1EEENS1_30DynamicPersistentTileSchedulerILi256ELi128ELb0ELb0ELb1EEEEEEEEEvNT_6ParamsE --------------------------
	.section	.nv.constant0._ZN7cutlass13device_kernelIN5flash11enable_sm90INS1_16FlashAttnFwdSm90INS1_25CollectiveMainloopFwdSm90ILi2EN4cute5tupleIJNS5_1CILi1EEES8_S8_EEENS6_IJNS7_ILi128EEENS7_ILi224EEESA_EEELi128ENS_12float_e4m3_tEfNS_4arch4Sm90ELb1ELb0ELb0ELb0ELb0ELb0ELb0ELb1ELb1ELb0ELb0ELb0EEENS1_21CollectiveEpilogueFwdINS6_IJSA_SA_SB_EEES9_NS_10bfloat16_tESF_Li256ELb0ELb0ELb0ELb1EEENS1_30DynamicPersistentTileSchedulerILi256ELi128ELb0ELb0ELb1EEEEEEEEEvNT_6ParamsE,"a",@progbits
	.sectionflags	@""
	.align	4
.nv.constant0._ZN7cutlass13device_kernelIN5flash11enable_sm90INS1_16FlashAttnFwdSm90INS1_25CollectiveMainloopFwdSm90ILi2EN4cute5tupleIJNS5_1CILi1EEES8_S8_EEENS6_IJNS7_ILi128EEENS7_ILi224EEESA_EEELi128ENS_12float_e4m3_tEfNS_4arch4Sm90ELb1ELb0ELb0ELb0ELb0ELb0ELb0ELb1ELb1ELb0ELb0ELb0EEENS1_21CollectiveEpilogueFwdINS6_IJSA_SA_SB_EEES9_NS_10bfloat16_tESF_Li256ELb0ELb0ELb0ELb1EEENS1_30DynamicPersistentTileSchedulerILi256ELi128ELb0ELb0ELb1EEEEEEEEEvNT_6ParamsE:
	.zero		3584


//--------------------- .nv.constant0._ZN7cutlass13device_kernelIN5flash11enable_sm90INS1_16FlashAttnFwdSm90INS1_25CollectiveMainloopFwdSm90ILi2EN4cute5tupleIJNS5_1CILi1EEES8_S8_EEENS6_IJNS7_ILi128EEENS7_ILi224EEESA_EEELi128ENS_12float_e4m3_tEfNS_4arch4Sm90ELb1ELb0ELb0ELb1ELb0ELb0ELb0ELb1ELb1ELb0ELb0ELb0EEENS1_21CollectiveEpilogueFwdINS6_IJSA_SA_SB_EEES9_NS_10bfloat16_tESF_Li256ELb1ELb0ELb0ELb1EEENS1_36VarlenDynamicPersistentTileSchedulerILi128ELi224ELi256ELi128ELb0ELb0ELb1ELb1ELb1ELb1EEEEEEEEEvNT_6ParamsE --------------------------
	.section	.nv.constant0._ZN7cutlass13device_kernelIN5flash11enable_sm90INS1_16FlashAttnFwdSm90INS1_25CollectiveMainloopFwdSm90ILi2EN4cute5tupleIJNS5_1CILi1EEES8_S8_EEENS6_IJNS7_ILi128EEENS7_ILi224EEESA_EEELi128ENS_12float_e4m3_tEfNS_4arch4Sm90ELb1ELb0ELb0ELb1ELb0ELb0ELb0ELb1ELb1ELb0ELb0ELb0EEENS1_21CollectiveEpilogueFwdINS6_IJSA_SA_SB_EEES9_NS_10bfloat16_tESF_Li256ELb1ELb0ELb0ELb1EEENS1_36VarlenDynamicPersistentTileSchedulerILi128ELi224ELi256ELi128ELb0ELb0ELb1ELb1ELb1ELb1EEEEEEEEEvNT_6ParamsE,"a",@progbits
	.sectionflags	@""
	.align	4
.nv.constant0._ZN7cutlass13device_kernelIN5flash11enable_sm90INS1_16FlashAttnFwdSm90INS1_25CollectiveMainloopFwdSm90ILi2EN4cute5tupleIJNS5_1CILi1EEES8_S8_EEENS6_IJNS7_ILi128EEENS7_ILi224EEESA_EEELi128ENS_12float_e4m3_tEfNS_4arch4Sm90ELb1ELb0ELb0ELb1ELb0ELb0ELb0ELb1ELb1ELb0ELb0ELb0EEENS1_21CollectiveEpilogueFwdINS6_IJSA_SA_SB_EEES9_NS_10bfloat16_tESF_Li256ELb1ELb0ELb0ELb1EEENS1_36VarlenDynamicPersistentTileSchedulerILi128ELi224ELi256ELi128ELb0ELb0ELb1ELb1ELb1ELb1EEEEEEEEEvNT_6ParamsE:
	.zero		3200


//--------------------- .nv.constant0._ZN7cutlass13device_kernelIN5flash11enable_sm90INS1_16FlashAttnFwdSm90INS1_25CollectiveMainloopFwdSm90ILi2EN4cute5tupleIJNS5_1CILi1EEES8_S8_EEENS6_IJNS7_ILi128EEENS7_ILi224EEESA_EEELi128ENS_12float_e4m3_tEfNS_4arch4Sm90ELb1ELb0ELb0ELb1ELb0ELb1ELb0ELb1ELb1ELb0ELb0ELb0EEENS1_21CollectiveEpilogueFwdINS6_IJSA_SA_SB_EEES9_NS_10bfloat16_tESF_Li256ELb1ELb0ELb0ELb1EEENS1_36VarlenDynamicPersistentTileSchedulerILi128ELi224ELi256ELi128ELb0ELb0ELb1ELb1ELb1ELb1EEEEEEEEEvNT_6ParamsE --------------------------
	.section	.nv.constant0._ZN7cutlass13device_kernelIN5flash11enable_sm90INS1_16FlashAttnFwdSm90INS1_25CollectiveMainloopFwdSm90ILi2EN4cute5tupleIJNS5_1CILi1EEES8_S8_EEENS6_IJNS7_ILi128EEENS7_ILi224EEESA_EEELi128ENS_12float_e4m3_tEfNS_4arch4Sm90ELb1ELb0ELb0ELb1ELb0ELb1ELb0ELb1ELb1ELb0ELb0ELb0EEENS1_21CollectiveEpilogueFwdINS6_IJSA_SA_SB_EEES9_NS_10bfloat16_tESF_Li256ELb1ELb0ELb0ELb1EEENS1_36VarlenDynamicPersistentTileSchedulerILi128ELi224ELi256ELi128ELb0ELb0ELb1ELb1ELb1ELb1EEEEEEEEEvNT_6ParamsE,"a",@progbits
	.sectionflags	@""
	.align	4
.nv.constant0._ZN7cutlass13device_kernelIN5flash11enable_sm90INS1_16FlashAttnFwdSm90INS1_25CollectiveMainloopFwdSm90ILi2EN4cute5tupleIJNS5_1CILi1EEES8_S8_EEENS6_IJNS7_ILi128EEENS7_ILi224EEESA_EEELi128ENS_12float_e4m3_tEfNS_4arch4Sm90ELb1ELb0ELb0ELb1ELb0ELb1ELb0ELb1ELb1ELb0ELb0ELb0EEENS1_21CollectiveEpilogueFwdINS6_IJSA_SA_SB_EEES9_NS_10bfloat16_tESF_Li256ELb1ELb0ELb0ELb1EEENS1_36VarlenDynamicPersistentTileSchedulerILi128ELi224ELi256ELi128ELb0ELb0ELb1ELb1ELb1ELb1EEEEEEEEEvNT_6ParamsE:
	.zero		3200


//--------------------- .nv.constant0._ZN7cutlass13device_kernelIN5flash11enable_sm90INS1_16FlashAttnFwdSm90INS1_25CollectiveMainloopFwdSm90ILi2EN4cute5tupleIJNS5_1CILi1EEES8_S8_EEENS6_IJNS7_ILi192EEENS7_ILi128EEENS7_ILi96EEEEEELi96ENS_12float_e4m3_tEfNS_4arch4Sm90ELb0ELb0ELb0ELb0ELb0ELb0ELb0ELb1ELb1ELb0ELb0ELb0EEENS1_21CollectiveEpilogueFwdINS6_IJSA_SC_SB_EEES9_NS_10bfloat16_tESG_Li384ELb0ELb0ELb0ELb1EEENS1_29StaticPersistentTileSchedulerILb0EEEEEEEEEvNT_6ParamsE --------------------------
	.section	.nv.constant0._ZN7cutlass13device_kernelIN5flash11enable_sm90INS1_16FlashAttnFwdSm90INS1_25CollectiveMainloopFwdSm90ILi2EN4cute5tupleIJNS5_1CILi1EEES8_S8_EEENS6_IJNS7_ILi192EEENS7_ILi128EEENS7_ILi96EEEEEELi96ENS_12float_e4m3_tEfNS_4arch4Sm90ELb0ELb0ELb0ELb0ELb0ELb0ELb0ELb1ELb1ELb0ELb0ELb0EEENS1_21CollectiveEpilogueFwdINS6_IJSA_SC_SB_EEES9_NS_10bfloat16_tESG_Li384ELb0ELb0ELb0ELb1EEENS1_29StaticPersistentTileSchedulerILb0EEEEEEEEEvNT_6ParamsE,"a",@progbits
	.sectionflags	@""
	.align	4
.nv.constant0._ZN7cutlass13device_kernelIN5flash11enable_sm90INS1_16FlashAttnFwdSm90INS1_25CollectiveMainloopFwdSm90ILi2EN4cute5tupleIJNS5_1CILi1EEES8_S8_EEENS6_IJNS7_ILi192EEENS7_ILi128EEENS7_ILi96EEEEEELi96ENS_12float_e4m3_tEfNS_4arch4Sm90ELb0ELb0ELb0ELb0ELb0ELb0ELb0ELb1ELb1ELb0ELb0ELb0EEENS1_21CollectiveEpilogueFwdINS6_IJSA_SC_SB_EEES9_NS_10bfloat16_tESG_Li384ELb0ELb0ELb0ELb1EEENS1_29StaticPersistentTileSchedulerILb0EEEEEEEEEvNT_6ParamsE:
	.zero		3584


//--------------------- .nv.constant0._ZN7cutlass13device_kernelIN5flash11enable_sm90INS1_16FlashAttnFwdSm90INS1_25CollectiveMainloopFwdSm90ILi2EN4cute5tupleIJNS5_1CILi1EEES8_S8_EEENS6_IJNS7_ILi192EEENS7_ILi128EEENS7_ILi96EEEEEELi96ENS_12float_e4m3_tEfNS_4arch4Sm90ELb0ELb0ELb0ELb1ELb0ELb0ELb0ELb1ELb1ELb0ELb0ELb0EEENS1_21CollectiveEpilogueFwdINS6_IJSA_SC_SB_EEES9_NS_10bfloat16_tESG_Li384ELb1ELb0ELb0ELb1EEENS1_36VarlenDynamicPersistentTileSchedulerILi192ELi128ELi384ELi128ELb0ELb0ELb1ELb0ELb1ELb1EEEEEEEEEvNT_6ParamsE --------------------------
	.section	.nv.constant0._ZN7cutlass13device_kernelIN5flash11enable_sm90INS1_16FlashAttnFwdSm90INS1_25CollectiveMainloopFwdSm90ILi2EN4cute5tupleIJNS5_1CILi1EEES8_S8_EEENS6_IJNS7_ILi192EEENS7_ILi128EEENS7_ILi96EEEEEELi96ENS_12float_e4m3_tEfNS_4arch4Sm90ELb0ELb0ELb0ELb1ELb0ELb0ELb0ELb1ELb1ELb0ELb0ELb0EEENS1_21CollectiveEpilogueFwdINS6_IJSA_SC_SB_EEES9_NS_10bfloat16_tESG_Li384ELb1ELb0ELb0ELb1EEENS1_36VarlenDynamicPersistentTileSchedulerILi192ELi128ELi384ELi128ELb0ELb0ELb1ELb0ELb1ELb1EEEEEEEEEvNT_6ParamsE,"a",@progbits
	.sectionflags	@""
	.align	4
.nv.constant0._ZN7cutlass13device_kernelIN5flash11enable_sm90INS1_16FlashAttnFwdSm90INS1_25CollectiveMainloopFwdSm90ILi2EN4cute5tupleIJNS5_1CILi1EEES8_S8_EEENS6_IJNS7_ILi192EEENS7_ILi128EEENS7_ILi96EEEEEELi96ENS_12float_e4m3_tEfNS_4arch4Sm90ELb0ELb0ELb0ELb1ELb0ELb0ELb0ELb1ELb1ELb0ELb0ELb0EEENS1_21CollectiveEpilogueFwdINS6_IJSA_SC_SB_EEES9_NS_10bfloat16_tESG_Li384ELb1ELb0ELb0ELb1EEENS1_36VarlenDynamicPersistentTileSchedulerILi192ELi128ELi384ELi128ELb0ELb0ELb1ELb0ELb1ELb1EEEEEEEEEvNT_6ParamsE:
	.zero		3200


//--------------------- .nv.constant0._ZN7cutlass13device_kernelIN5flash11enable_sm90INS1_16FlashAttnFwdSm90INS1_25CollectiveMainloopFwdSm90ILi2EN4cute5tupleIJNS5_1CILi1EEES8_S8_EEENS6_IJNS7_ILi192EEENS7_ILi128EEENS7_ILi96EEEEEELi96ENS_12float_e4m3_tEfNS_4arch4Sm90ELb0ELb0ELb0ELb1ELb0ELb1ELb0ELb1ELb1ELb0ELb0ELb0EEENS1_21CollectiveEpilogueFwdINS6_IJSA_SC_SB_EEES9_NS_10bfloat16_tESG_Li384ELb1ELb0ELb0ELb1EEENS1_36VarlenDynamicPersistentTileSchedulerILi192ELi128ELi384ELi128ELb0ELb0ELb1ELb0ELb1ELb1EEEEEEEEEvNT_6ParamsE --------------------------
	.section	.nv.constant0._ZN7cutlass13device_kernelIN5flash11enable_sm90INS1_16FlashAttnFwdSm90INS1_25CollectiveMainloopFwdSm90ILi2EN4cute5tupleIJNS5_1CILi1EEES8_S8_EEENS6_IJNS7_ILi192EEENS7_ILi128EEENS7_ILi96EEEEEELi96ENS_12float_e4m3_tEfNS_4arch4Sm90ELb0ELb0ELb0ELb1ELb0ELb1ELb0ELb1ELb1ELb0ELb0ELb0EEENS1_21CollectiveEpilogueFwdINS6_IJSA_SC_SB_EEES9_NS_10bfloat16_tESG_Li384ELb1ELb0ELb0ELb1EEENS1_36VarlenDynamicPersistentTileSchedulerILi192ELi128ELi384ELi128ELb0ELb0ELb1ELb0ELb1ELb1EEEEEEEEEvNT_6ParamsE,"a",@progbits
	.sectionflags	@""
	.align	4
.nv.constant0._ZN7cutlass13device_kernelIN5flash11enable_sm90INS1_16FlashAttnFwdSm90INS1_25CollectiveMainloopFwdSm90ILi2EN4cute5tupleIJNS5_1CILi1EEES8_S8_EEENS6_IJNS7_ILi192EEENS7_ILi128EEENS7_ILi96EEEEEELi96ENS_12float_e4m3_tEfNS_4arch4Sm90ELb0ELb0ELb0ELb1ELb0ELb1ELb0ELb1ELb1ELb0ELb0ELb0EEENS1_21CollectiveEpilogueFwdINS6_IJSA_SC_SB_EEES9_NS_10bfloat16_tESG_Li384ELb1ELb0ELb0ELb1EEENS1_36VarlenDynamicPersistentTileSchedulerILi192ELi128ELi384ELi128ELb0ELb0ELb1ELb0ELb1ELb1EEEEEEEEEvNT_6ParamsE:
	.zero		3200


//--------------------- .nv.constant0._ZN7cutlass13device_kernelIN5flash11enable_sm90INS1_16FlashAttnFwdSm90INS1_25CollectiveMainloopFwdSm90ILi2EN4cute5tupleIJNS5_1CILi1EEES8_S8_EEENS6_IJNS7_ILi192EEENS7_ILi128EEENS7_ILi96EEEEEELi96ENS_12float_e4m3_tEfNS_4arch4Sm90ELb0ELb1ELb0ELb0ELb0ELb0ELb0ELb1ELb1ELb0ELb0ELb0EEENS1_21CollectiveEpilogueFwdINS6_IJSA_SC_SB_EEES9_NS_10bfloat16_tESG_Li384ELb0ELb0ELb0ELb1EEENS1_30DynamicPersistentTileSchedulerILi384ELi128ELb0ELb0ELb1EEEEEEEEEvNT_6ParamsE --------------------------
	.section	.nv.constant0._ZN7cutlass13device_kernelIN5flash11enable_sm90INS1_16FlashAttnFwdSm90INS1_25CollectiveMainloopFwdSm90ILi2EN4cute5tupleIJNS5_1CILi1EEES8_S8_EEENS6_IJNS7_ILi192EEENS7_ILi128EEENS7_ILi96EEEEEELi96ENS_12float_e4m3_tEfNS_4arch4Sm90ELb0ELb1ELb0ELb0ELb0ELb0ELb0ELb1ELb1ELb0ELb0ELb0EEENS1_21CollectiveEpilogueFwdINS6_IJSA_SC_SB_EEES9_NS_10bfloat16_tESG_Li384ELb0ELb0ELb0ELb1EEENS1_30DynamicPersistentTileSchedulerILi384ELi128ELb0ELb0ELb1EEEEEEEEEvNT_6ParamsE,"a",@progbits
	.sectionflags	@""
	.align	4
.nv.constant0._ZN7cutlass13device_kernelIN5flash11enable_sm90INS1_16FlashAttnFwdSm90INS1_25CollectiveMainloopFwdSm90ILi2EN4cute5tupleIJNS5_1CILi1EEES8_S8_EEENS6_IJNS7_ILi192EEENS7_ILi128EEENS7_ILi96EEEEEELi96ENS_12float_e4m3_tEfNS_4arch4Sm90ELb0ELb1ELb0ELb0ELb0ELb0ELb0ELb1ELb1ELb0ELb0ELb0EEENS1_21CollectiveEpilogueFwdINS6_IJSA_SC_SB_EEES9_NS_10bfloat16_tESG_Li384ELb0ELb0ELb0ELb1EEENS1_30DynamicPersistentTileSchedulerILi384ELi128ELb0ELb0ELb1EEEEEEEEEvNT_6ParamsE:
	.zero		3584


//--------------------- .nv.constant0._ZN7cutlass13device_kernelIN5flash11enable_sm90INS1_16FlashAttnFwdSm90INS1_25CollectiveMainloopFwdSm90ILi2EN4cute5tupleIJNS5_1CILi1EEES8_S8_EEENS6_IJNS7_ILi192EEENS7_ILi128EEENS7_ILi96EEEEEELi96ENS_12float_e4m3_tEfNS_4arch4Sm90ELb0ELb1ELb0ELb1ELb0ELb0ELb0ELb1ELb1ELb0ELb0ELb0EEENS1_21CollectiveEpilogueFwdINS6_IJSA_SC_SB_EEES9_NS_10bfloat16_tESG_Li384ELb1ELb0ELb0ELb1EEENS1_36VarlenDynamicPersistentTileSchedulerILi192ELi128ELi384ELi128ELb0ELb0ELb1ELb1ELb0ELb1EEEEEEEEEvNT_6ParamsE --------------------------
	.section	.nv.constant0._ZN7cutlass13device_kernelIN5flash11enable_sm90INS1_16FlashAttnFwdSm90INS1_25CollectiveMainloopFwdSm90ILi2EN4cute5tupleIJNS5_1CILi1EEES8_S8_EEENS6_IJNS7_ILi192EEENS7_ILi128EEENS7_ILi96EEEEEELi96ENS_12float_e4m3_tEfNS_4arch4Sm90ELb0ELb1ELb0ELb1ELb0ELb0ELb0ELb1ELb1ELb0ELb0ELb0EEENS1_21CollectiveEpilogueFwdINS6_IJSA_SC_SB_EEES9_NS_10bfloat16_tESG_Li384ELb1ELb0ELb0ELb1EEENS1_36VarlenDynamicPersistentTileSchedulerILi192ELi128ELi384ELi128ELb0ELb0ELb1ELb1ELb0ELb1EEEEEEEEEvNT_6ParamsE,"a",@progbits
	.sectionflags	@""
	.align	4
.nv.constant0._ZN7cutlass13device_kernelIN5flash11enable_sm90INS1_16FlashAttnFwdSm90INS1_25CollectiveMainloopFwdSm90ILi2EN4cute5tupleIJNS5_1CILi1EEES8_S8_EEENS6_IJNS7_ILi192EEENS7_ILi128EEENS7_ILi96EEEEEELi96ENS_12float_e4m3_tEfNS_4arch4Sm90ELb0ELb1ELb0ELb1ELb0ELb0ELb0ELb1ELb1ELb0ELb0ELb0EEENS1_21CollectiveEpilogueFwdINS6_IJSA_SC_SB_EEES9_NS_10bfloat16_tESG_Li384ELb1ELb0ELb0ELb1EEENS1_36VarlenDynamicPersistentTileSchedulerILi192ELi128ELi384ELi128ELb0ELb0ELb1ELb1ELb0ELb1EEEEEEEEEvNT_6ParamsE:
	.zero		3200


//--------------------- .nv.constant0._ZN7cutlass13device_kernelIN5flash11enable_sm90INS1_16FlashAttnFwdSm90INS1_25CollectiveMainloopFwdSm90ILi2EN4cute5tupleIJNS5_1CILi1EEES8_S8_EEENS6_IJNS7_ILi192EEENS7_ILi128EEENS7_ILi96EEEEEELi96ENS_12float_e4m3_tEfNS_4arch4Sm90ELb0ELb1ELb0ELb1ELb0ELb1ELb0ELb1ELb1ELb0ELb0ELb0EEENS1_21CollectiveEpilogueFwdINS6_IJSA_SC_SB_EEES9_NS_10bfloat16_tESG_Li384ELb1ELb0ELb0ELb1EEENS1_36VarlenDynamicPersistentTileSchedulerILi192ELi128ELi384ELi128ELb0ELb0ELb1ELb1ELb0ELb1EEEEEEEEEvNT_6ParamsE --------------------------
	.section	.nv.constant0._ZN7cutlass13device_kernelIN5flash11enable_sm90INS1_16FlashAttnFwdSm90INS1_25CollectiveMainloopFwdSm90ILi2EN4cute5tupleIJNS5_1CILi1EEES8_S8_EEENS6_IJNS7_ILi192EEENS7_ILi128EEENS7_ILi96EEEEEELi96ENS_12float_e4m3_tEfNS_4arch4Sm90ELb0ELb1ELb0ELb1ELb0ELb1ELb0ELb1ELb1ELb0ELb0ELb0EEENS1_21CollectiveEpilogueFwdINS6_IJSA_SC_SB_EEES9_NS_10bfloat16_tESG_Li384ELb1ELb0ELb0ELb1EEENS1_36VarlenDynamicPersistentTileSchedulerILi192ELi128ELi384ELi128ELb0ELb0ELb1ELb1ELb0ELb1EEEEEEEEEvNT_6ParamsE,"a",@progbits
	.sectionflags	@""
	.align	4
.nv.constant0._ZN7cutlass13device_kernelIN5flash11enable_sm90INS1_16FlashAttnFwdSm90INS1_25CollectiveMainloopFwdSm90ILi2EN4cute5tupleIJNS5_1CILi1EEES8_S8_EEENS6_IJNS7_ILi192EEENS7_ILi128EEENS7_ILi96EEEEEELi96ENS_12float_e4m3_tEfNS_4arch4Sm90ELb0ELb1ELb0ELb1ELb0ELb1ELb0ELb1ELb1ELb0ELb0ELb0EEENS1_21CollectiveEpilogueFwdINS6_IJSA_SC_SB_EEES9_NS_10bfloat16_tESG_Li384ELb1ELb0ELb0ELb1EEENS1_36VarlenDynamicPersistentTileSchedulerILi192ELi128ELi384ELi128ELb0ELb0ELb1ELb1ELb0ELb1EEEEEEEEEvNT_6ParamsE:
	.zero		3200


//--------------------- .nv.constant0._ZN7cutlass13device_kernelIN5flash11enable_sm90INS1_16FlashAttnFwdSm90INS1_25CollectiveMainloopFwdSm90ILi2EN4cute5tupleIJNS5_1CILi1EEES8_S8_EEENS6_IJNS7_ILi192EEENS7_ILi128EEENS7_ILi96EEEEEELi96ENS_12float_e4m3_tEfNS_4arch4Sm90ELb1ELb0ELb0ELb0ELb0ELb0ELb0ELb1ELb1ELb0ELb0ELb0EEENS1_21CollectiveEpilogueFwdINS6_IJSA_SC_SB_EEES9_NS_10bfloat16_tESG_Li384ELb0ELb0ELb0ELb1EEENS1_30DynamicPersistentTileSchedulerILi384ELi128ELb0ELb0ELb1EEEEEEEEEvNT_6ParamsE --------------------------
	.section	.nv.constant0._ZN7cutlass13device_kernelIN5flash11enable_sm90INS1_16FlashAttnFwdSm90INS1_25CollectiveMainloopFwdSm90ILi2EN4cute5tupleIJNS5_1CILi1EEES8_S8_EEENS6_IJNS7_ILi192EEENS7_ILi128EEENS7_ILi96EEEEEELi96ENS_12float_e4m3_tEfNS_4arch4Sm90ELb1ELb0ELb0ELb0ELb0ELb0ELb0ELb1ELb1ELb0ELb0ELb0EEENS1_21CollectiveEpilogueFwdINS6_IJSA_SC_SB_EEES9_NS_10bfloat16_tESG_Li384ELb0ELb0ELb0ELb1EEENS1_30DynamicPersistentTileSchedulerILi384ELi128ELb0ELb0ELb1EEEEEEEEEvNT_6ParamsE,"a",@progbits
	.sectionflags	@""
	.align	4
.nv.constant0._ZN7cutlass13device_kernelIN5flash11enable_sm90INS1_16FlashAttnFwdSm90INS1_25CollectiveMainloopFwdSm90ILi2EN4cute5tupleIJNS5_1CILi1EEES8_S8_EEENS6_IJNS7_ILi192EEENS7_ILi128EEENS7_ILi96EEEEEELi96ENS_12float_e4m3_tEfNS_4arch4Sm90ELb1ELb0ELb0ELb0ELb0ELb0ELb0ELb1ELb1ELb0ELb0ELb0EEENS1_21CollectiveEpilogueFwdINS6_IJSA_SC_SB_EEES9_NS_10bfloat16_tESG_Li384ELb0ELb0ELb0ELb1EEENS1_30DynamicPersistentTileSchedulerILi384ELi128ELb0ELb0ELb1EEEEEEEEEvNT_6ParamsE:
	.zero		3584


//--------------------- .nv.constant0._ZN7cutlass13device_kernelIN5flash11enable_sm90INS1_16FlashAttnFwdSm90INS1_25CollectiveMainloopFwdSm90ILi2EN4cute5tupleIJNS5_1CILi1EEES8_S8_EEENS6_IJNS7_ILi192EEENS7_ILi128EEENS7_ILi96EEEEEELi96ENS_12float_e4m3_tEfNS_4arch4Sm90ELb1ELb0ELb0ELb1ELb0ELb0ELb0ELb1ELb1ELb0ELb0ELb0EEENS1_21CollectiveEpilogueFwdINS6_IJSA_SC_SB_EEES9_NS_10bfloat16_tESG_Li384ELb1ELb0ELb0ELb1EEENS1_36VarlenDynamicPersistentTileSchedulerILi192ELi128ELi384ELi128ELb0ELb0ELb1ELb1ELb1ELb1EEEEEEEEEvNT_6ParamsE --------------------------
	.section	.nv.constant0._ZN7cutlass13device_kernelIN5flash11enable_sm90INS1_16FlashAttnFwdSm90INS1_25CollectiveMainloopFwdSm90ILi2EN4cute5tupleIJNS5_1CILi1EEES8_S8_EEENS6_IJNS7_ILi192EEENS7_ILi128EEENS7_ILi96EEEEEELi96ENS_12float_e4m3_tEfNS_4arch4Sm90ELb1ELb0ELb0ELb1ELb0ELb0ELb0ELb1ELb1ELb0ELb0ELb0EEENS1_21CollectiveEpilogueFwdINS6_IJSA_SC_SB_EEES9_NS_10bfloat16_tESG_Li384ELb1ELb0ELb0ELb1EEENS1_36VarlenDynamicPersistentTileSchedulerILi192ELi128ELi384ELi128ELb0ELb0ELb1ELb1ELb1ELb1EEEEEEEEEvNT_6ParamsE,"a",@progbits
	.sectionflags	@""
	.align	4
.nv.constant0._ZN7cutlass13device_kernelIN5flash11enable_sm90INS1_16FlashAttnFwdSm90INS1_25CollectiveMainloopFwdSm90ILi2EN4cute5tupleIJNS5_1CILi1EEES8_S8_EEENS6_IJNS7_ILi192EEENS7_ILi128EEENS7_ILi96EEEEEELi96ENS_12float_e4m3_tEfNS_4arch4Sm90ELb1ELb0ELb0ELb1ELb0ELb0ELb0ELb1ELb1ELb0ELb0ELb0EEENS1_21CollectiveEpilogueFwdINS6_IJSA_SC_SB_EEES9_NS_10bfloat16_tESG_Li384ELb1ELb0ELb0ELb1EEENS1_36VarlenDynamicPersistentTileSchedulerILi192ELi128ELi384ELi128ELb0ELb0ELb1ELb1ELb1ELb1EEEEEEEEEvNT_6ParamsE:
	.zero		3200


//--------------------- .nv.constant0._ZN7cutlass13device_kernelIN5flash11enable_sm90INS1_16FlashAttnFwdSm90INS1_25CollectiveMainloopFwdSm90ILi2EN4cute5tupleIJNS5_1CILi1EEES8_S8_EEENS6_IJNS7_ILi192EEENS7_ILi128EEENS7_ILi96EEEEEELi96ENS_12float_e4m3_tEfNS_4arch4Sm90ELb1ELb0ELb0ELb1ELb0ELb1ELb0ELb1ELb1ELb0ELb0ELb0EEENS1_21CollectiveEpilogueFwdINS6_IJSA_SC_SB_EEES9_NS_10bfloat16_tESG_Li384ELb1ELb0ELb0ELb1EEENS1_36VarlenDynamicPersistentTileSchedulerILi192ELi128ELi384ELi128ELb0ELb0ELb1ELb1ELb1ELb1EEEEEEEEEvNT_6ParamsE --------------------------
	.section	.nv.constant0._ZN7cutlass13device_kernelIN5flash11enable_sm90INS1_16FlashAttnFwdSm90INS1_25CollectiveMainloopFwdSm90ILi2EN4cute5tupleIJNS5_1CILi1EEES8_S8_EEENS6_IJNS7_ILi192EEENS7_ILi128EEENS7_ILi96EEEEEELi96ENS_12float_e4m3_tEfNS_4arch4Sm90ELb1ELb0ELb0ELb1ELb0ELb1ELb0ELb1ELb1ELb0ELb0ELb0EEENS1_21CollectiveEpilogueFwdINS6_IJSA_SC_SB_EEES9_NS_10bfloat16_tESG_Li384ELb1ELb0ELb0ELb1EEENS1_36VarlenDynamicPersistentTileSchedulerILi192ELi128ELi384ELi128ELb0ELb0ELb1ELb1ELb1ELb1EEEEEEEEEvNT_6ParamsE,"a",@progbits
	.sectionflags	@""
	.align	4
.nv.constant0._ZN7cutlass13device_kernelIN5flash11enable_sm90INS1_16FlashAttnFwdSm90INS1_25CollectiveMainloopFwdSm90ILi2EN4cute5tupleIJNS5_1CILi1EEES8_S8_EEENS6_IJNS7_ILi192EEENS7_ILi128EEENS7_ILi96EEEEEELi96ENS_12float_e4m3_tEfNS_4arch4Sm90ELb1ELb0ELb0ELb1ELb0ELb1ELb0ELb1ELb1ELb0ELb0ELb0EEENS1_21CollectiveEpilogueFwdINS6_IJSA_SC_SB_EEES9_NS_10bfloat16_tESG_Li384ELb1ELb0ELb0ELb1EEENS1_36VarlenDynamicPersistentTileSchedulerILi192ELi128ELi384ELi128ELb0ELb0ELb1ELb1ELb1ELb1EEEEEEEEEvNT_6ParamsE:
	.zero		3200


//--------------------- .nv.constant0._ZN7cutlass13device_kernelIN5flash11enable_sm90INS1_16FlashAttnFwdSm90INS1_25CollectiveMainloopFwdSm90ILi2EN4cute5tupleIJNS5_1CILi1EEES8_S8_EEENS6_IJNS7_ILi192EEENS7_ILi160EEENS7_ILi64EEEEEELi64ENS_12float_e4m3_tEfNS_4arch4Sm90ELb0ELb0ELb0ELb0ELb0ELb0ELb0ELb1ELb1ELb0ELb0ELb0EEENS1_21CollectiveEpilogueFwdINS6_IJSA_SC_SB_EEES9_NS_10bfloat16_tESG_Li384ELb0ELb0ELb0ELb1EEENS1_29StaticPersistentTileSchedulerILb0EEEEEEEEEvNT_6ParamsE --------------------------
	.section	.nv.constant0._ZN7cutlass13device_kernelIN5flash11enable_sm90INS1_16FlashAttnFwdSm90INS1_25CollectiveMainloopFwdSm90ILi2EN4cute5tupleIJNS5_1CILi1EEES8_S8_EEENS6_IJNS7_ILi192EEENS7_ILi160EEENS7_ILi64EEEEEELi64ENS_12float_e4m3_tEfNS_4arch4Sm90ELb0ELb0ELb0ELb0ELb0ELb0ELb0ELb1ELb1ELb0ELb0ELb0EEENS1_21CollectiveEpilogueFwdINS6_IJSA_SC_SB_EEES9_NS_10bfloat16_tESG_Li384ELb0ELb0ELb0ELb1EEENS1_29StaticPersistentTileSchedulerILb0EEEEEEEEEvNT_6ParamsE,"a",@progbits
	.sectionflags	@""
	.align	4
.nv.constant0._ZN7cutlass13device_kernelIN5flash11enable_sm90INS1_16FlashAttnFwdSm90INS1_25CollectiveMainloopFwdSm90ILi2EN4cute5tupleIJNS5_1CILi1EEES8_S8_EEENS6_IJNS7_ILi192EEENS7_ILi160EEENS7_ILi64EEEEEELi64ENS_12float_e4m3_tEfNS_4arch4Sm90ELb0ELb0ELb0ELb0ELb0ELb0ELb0ELb1ELb1ELb0ELb0ELb0EEENS1_21CollectiveEpilogueFwdINS6_IJSA_SC_SB_EEES9_NS_10bfloat16_tESG_Li384ELb0ELb0ELb0ELb1EEENS1_29StaticPersistentTileSchedulerILb0EEEEEEEEEvNT_6ParamsE:
	.zero		3584


//--------------------- .nv.constant0._ZN7cutlass13device_kernelIN5flash11enable_sm90INS1_16FlashAttnFwdSm90INS1_25CollectiveMainloopFwdSm90ILi2EN4cute5tupleIJNS5_1CILi1EEES8_S8_EEENS6_IJNS7_ILi192EEENS7_ILi160EEENS7_ILi64EEEEEELi64ENS_12float_e4m3_tEfNS_4arch4Sm90ELb0ELb0ELb0ELb1ELb0ELb0ELb0ELb1ELb1ELb0ELb0ELb0EEENS1_21CollectiveEpilogueFwdINS6_IJSA_SC_SB_EEES9_NS_10bfloat16_tESG_Li384ELb1ELb0ELb0ELb1EEENS1_36VarlenDynamicPersistentTileSchedulerILi192ELi160ELi384ELi128ELb0ELb0ELb1ELb0ELb1ELb1EEEEEEEEEvNT_6ParamsE --------------------------
	.section	.nv.constant0._ZN7cutlass13device_kernelIN5flash11enable_sm90INS1_16FlashAttnFwdSm90INS1_25CollectiveMainloopFwdSm90ILi2EN4cute5tupleIJNS5_1CILi1EEES8_S8_EEENS6_IJNS7_ILi192EEENS7_ILi160EEENS7_ILi64EEEEEELi64ENS_12float_e4m3_tEfNS_4arch4Sm90ELb0ELb0ELb0ELb1ELb0ELb0ELb0ELb1ELb1ELb0ELb0ELb0EEENS1_21CollectiveEpilogueFwdINS6_IJSA_SC_SB_EEES9_NS_10bfloat16_tESG_Li384ELb1ELb0ELb0ELb1EEENS1_36VarlenDynamicPersistentTileSchedulerILi192ELi160ELi384ELi128ELb0ELb0ELb1ELb0ELb1ELb1EEEEEEEEEvNT_6ParamsE,"a",@progbits
	.sectionflags	@""
	.align	4
.nv.constant0._ZN7cutlass13device_kernelIN5flash11enable_sm90INS1_16FlashAttnFwdSm90INS1_25CollectiveMainloopFwdSm90ILi2EN4cute5tupleIJNS5_1CILi1EEES8_S8_EEENS6_IJNS7_ILi192EEENS7_ILi160EEENS7_ILi64EEEEEELi64ENS_12float_e4m3_tEfNS_4arch4Sm90ELb0ELb0ELb0ELb1ELb0ELb0ELb0ELb1ELb1ELb0ELb0ELb0EEENS1_21CollectiveEpilogueFwdINS6_IJSA_SC_SB_EEES9_NS_10bfloat16_tESG_Li384ELb1ELb0ELb0ELb1EEENS1_36VarlenDynamicPersistentTileSchedulerILi192ELi160ELi384ELi128ELb0ELb0ELb1ELb0ELb1ELb1EEEEEEEEEvNT_6ParamsE:
	.zero		3200


//--------------------- .nv.constant0._ZN7cutlass13device_kernelIN5flash11enable_sm90INS1_16FlashAttnFwdSm90INS1_25CollectiveMainloopFwdSm90ILi2EN4cute5tupleIJNS5_1CILi1EEES8_S8_EEENS6_IJNS7_ILi192EEENS7_ILi160EEENS7_ILi64EEEEEELi64ENS_12float_e4m3_tEfNS_4arch4Sm90ELb0ELb0ELb0ELb1ELb0ELb1ELb0ELb1ELb1ELb0ELb0ELb0EEENS1_21CollectiveEpilogueFwdINS6_IJSA_SC_SB_EEES9_NS_10bfloat16_tESG_Li384ELb1ELb0ELb0ELb1EEENS1_36VarlenDynamicPersistentTileSchedulerILi192ELi160ELi384ELi128ELb0ELb0ELb1ELb0ELb1ELb1EEEEEEEEEvNT_6ParamsE --------------------------
	.section	.nv.constant0._ZN7cutlass13device_kernelIN5flash11enable_sm90INS1_16FlashAttnFwdSm90INS1_25CollectiveMainloopFwdSm90ILi2EN4cute5tupleIJNS5_1CILi1EEES8_S8_EEENS6_IJNS7_ILi192EEENS7_ILi160EEENS7_ILi64EEEEEELi64ENS_12float_e4m3_tEfNS_4arch4Sm90ELb0ELb0ELb0ELb1ELb0ELb1ELb0ELb1ELb1ELb0ELb0ELb0EEENS1_21CollectiveEpilogueFwdINS6_IJSA_SC_SB_EEES9_NS_10bfloat16_tESG_Li384ELb1ELb0ELb0ELb1EEENS1_36VarlenDynamicPersistentTileSchedulerILi192ELi160ELi384ELi128ELb0ELb0ELb1ELb0ELb1ELb1EEEEEEEEEvNT_6ParamsE,"a",@progbits
	.sectionflags	@""
	.align	4
.nv.constant0._ZN7cutlass13device_kernelIN5flash11enable_sm90INS1_16FlashAttnFwdSm90INS1_25CollectiveMainloopFwdSm90ILi2EN4cute5tupleIJNS5_1CILi1EEES8_S8_EEENS6_IJNS7_ILi192EEENS7_ILi160EEENS7_ILi64EEEEEELi64ENS_12float_e4m3_tEfNS_4arch4Sm90ELb0ELb0ELb0ELb1ELb0ELb1ELb0ELb1ELb1ELb0ELb0ELb0EEENS1_21CollectiveEpilogueFwdINS6_IJSA_SC_SB_EEES9_NS_10bfloat16_tESG_Li384ELb1ELb0ELb0ELb1EEENS1_36VarlenDynamicPersistentTileSchedulerILi192ELi160ELi384ELi128ELb0ELb0ELb1ELb0ELb1ELb1EEEEEEEEEvNT_6ParamsE:
	.zero		3200


//--------------------- .nv.constant0._ZN7cutlass13device_kernelIN5flash11enable_sm90INS1_16FlashAttnFwdSm90INS1_25CollectiveMainloopFwdSm90ILi2EN4cute5tupleIJNS5_1CILi1EEES8_S8_EEENS6_IJNS7_ILi192EEENS7_ILi160EEENS7_ILi64EEEEEELi64ENS_12float_e4m3_tEfNS_4arch4Sm90ELb0ELb1ELb0ELb0ELb0ELb0ELb0ELb1ELb1ELb0ELb0ELb0EEENS1_21CollectiveEpilogueFwdINS6_IJSA_SC_SB_EEES9_NS_10bfloat16_tESG_Li384ELb0ELb0ELb0ELb1EEENS1_30DynamicPersistentTileSchedulerILi384ELi128ELb0ELb0ELb1EEEEEEEEEvNT_6ParamsE --------------------------
	.section	.nv.constant0._ZN7cutlass13device_kernelIN5flash11enable_sm90INS1_16FlashAttnFwdSm90INS1_25CollectiveMainloopFwdSm90ILi2EN4cute5tupleIJNS5_1CILi1EEES8_S8_EEENS6_IJNS7_ILi192EEENS7_ILi160EEENS7_ILi64EEEEEELi64ENS_12float_e4m3_tEfNS_4arch4Sm90ELb0ELb1ELb0ELb0ELb0ELb0ELb0ELb1ELb1ELb0ELb0ELb0EEENS1_21CollectiveEpilogueFwdINS6_IJSA_SC_SB_EEES9_NS_10bfloat16_tESG_Li384ELb0ELb0ELb0ELb1EEENS1_30DynamicPersistentTileSchedulerILi384ELi128ELb0ELb0ELb1EEEEEEEEEvNT_6ParamsE,"a",@progbits
	.sectionflags	@""
	.align	4
.nv.constant0._ZN7cutlass13device_kernelIN5flash11enable_sm90INS1_16FlashAttnFwdSm90INS1_25CollectiveMainloopFwdSm90ILi2EN4cute5tupleIJNS5_1CILi1EEES8_S8_EEENS6_IJNS7_ILi192EEENS7_ILi160EEENS7_ILi64EEEEEELi64ENS_12float_e4m3_tEfNS_4arch4Sm90ELb0ELb1ELb0ELb0ELb0ELb0ELb0ELb1ELb1ELb0ELb0ELb0EEENS1_21CollectiveEpilogueFwdINS6_IJSA_SC_SB_EEES9_NS_10bfloat16_tESG_Li384ELb0ELb0ELb0ELb1EEENS1_30DynamicPersistentTileSchedulerILi384ELi128ELb0ELb0ELb1EEEEEEEEEvNT_6ParamsE:
	.zero		3584


//--------------------- .nv.constant0._ZN7cutlass13device_kernelIN5flash11enable_sm90INS1_16FlashAttnFwdSm90INS1_25CollectiveMainloopFwdSm90ILi2EN4cute5tupleIJNS5_1CILi1EEES8_S8_EEENS6_IJNS7_ILi192EEENS7_ILi160EEENS7_ILi64EEEEEELi64ENS_12float_e4m3_tEfNS_4arch4Sm90ELb0ELb1ELb0ELb1ELb0ELb0ELb0ELb1ELb1ELb0ELb0ELb0EEENS1_21CollectiveEpilogueFwdINS6_IJSA_SC_SB_EEES9_NS_10bfloat16_tESG_Li384ELb1ELb0ELb0ELb1EEENS1_36VarlenDynamicPersistentTileSchedulerILi192ELi160ELi384ELi128ELb0ELb0ELb1ELb1ELb0ELb1EEEEEEEEEvNT_6ParamsE --------------------------
	.section	.nv.constant0._ZN7cutlass13device_kernelIN5flash11enable_sm90INS1_16FlashAttnFwdSm90INS1_25CollectiveMainloopFwdSm90ILi2EN4cute5tupleIJNS5_1CILi1EEES8_S8_EEENS6_IJNS7_ILi192EEENS7_ILi160EEENS7_ILi64EEEEEELi64ENS_12float_e4m3_tEfNS_4arch4Sm90ELb0ELb1ELb0ELb1ELb0ELb0ELb0ELb1ELb1ELb0ELb0ELb0EEENS1_21CollectiveEpilogueFwdINS6_IJSA_SC_SB_EEES9_NS_10bfloat16_tESG_Li384ELb1ELb0ELb0ELb1EEENS1_36VarlenDynamicPersistentTileSchedulerILi192ELi160ELi384ELi128ELb0ELb0ELb1ELb1ELb0ELb1EEEEEEEEEvNT_6ParamsE,"a",@progbits
	.sectionflags	@""
	.align	4
.nv.constant0._ZN7cutlass13device_kernelIN5flash11enable_sm90INS1_16FlashAttnFwdSm90INS1_25CollectiveMainloopFwdSm90ILi2EN4cute5tupleIJNS5_1CILi1EEES8_S8_EEENS6_IJNS7_ILi192EEENS7_ILi160EEENS7_ILi64EEEEEELi64ENS_12float_e4m3_tEfNS_4arch4Sm90ELb0ELb1ELb0ELb1ELb0ELb0ELb0ELb1ELb1ELb0ELb0ELb0EEENS1_21CollectiveEpilogueFwdINS6_IJSA_SC_SB_EEES9_NS_10bfloat16_tESG_Li384ELb1ELb0ELb0ELb1EEENS1_36VarlenDynamicPersistentTileSchedulerILi192ELi160ELi384ELi128ELb0ELb0ELb1ELb1ELb0ELb1EEEEEEEEEvNT_6ParamsE:
	.zero		3200


//--------------------- .nv.constant0._ZN7cutlass13device_kernelIN5flash11enable_sm90INS1_16FlashAttnFwdSm90INS1_25CollectiveMainloopFwdSm90ILi2EN4cute5tupleIJNS5_1CILi1EEES8_S8_EEENS6_IJNS7_ILi192EEENS7_ILi160EEENS7_ILi64EEEEEELi64ENS_12float_e4m3_tEfNS_4arch4Sm90ELb0ELb1ELb0ELb1ELb0ELb1ELb0ELb1ELb1ELb0ELb0ELb0EEENS1_21CollectiveEpilogueFwdINS6_IJSA_SC_SB_EEES9_NS_10bfloat16_tESG_Li384ELb1ELb0ELb0ELb1EEENS1_36VarlenDynamicPersistentTileSchedulerILi192ELi160ELi384ELi128ELb0ELb0ELb1ELb1ELb0ELb1EEEEEEEEEvNT_6ParamsE --------------------------
	.section	.nv.constant0._ZN7cutlass13device_kernelIN5flash11enable_sm90INS1_16FlashAttnFwdSm90INS1_25CollectiveMainloopFwdSm90ILi2EN4cute5tupleIJNS5_1CILi1EEES8_S8_EEENS6_IJNS7_ILi192EEENS7_ILi160EEENS7_ILi64EEEEEELi64ENS_12float_e4m3_tEfNS_4arch4Sm90ELb0ELb1ELb0ELb1ELb0ELb1ELb0ELb1ELb1ELb0ELb0ELb0EEENS1_21CollectiveEpilogueFwdINS6_IJSA_SC_SB_EEES9_NS_10bfloat16_tESG_Li384ELb1ELb0ELb0ELb1EEENS1_36VarlenDynamicPersistentTileSchedulerILi192ELi160ELi384ELi128ELb0ELb0ELb1ELb1ELb0ELb1EEEEEEEEEvNT_6ParamsE,"a",@progbits
	.sectionflags	@""
	.align	4
.nv.constant0._ZN7cutlass13device_kernelIN5flash11enable_sm90INS1_16FlashAttnFwdSm90INS1_25CollectiveMainloopFwdSm90ILi2EN4cute5tupleIJNS5_1CILi1EEES8_S8_EEENS6_IJNS7_ILi192EEENS7_ILi160EEENS7_ILi64EEEEEELi64ENS_12float_e4m3_tEfNS_4arch4Sm90ELb0ELb1ELb0ELb1ELb0ELb1ELb0ELb1ELb1ELb0ELb0ELb0EEENS1_21CollectiveEpilogueFwdINS6_IJSA_SC_SB_EEES9_NS_10bfloat16_tESG_Li384ELb1ELb0ELb0ELb1EEENS1_36VarlenDynamicPersistentTileSchedulerILi192ELi160ELi384ELi128ELb0ELb0ELb1ELb1ELb0ELb1EEEEEEEEEvNT_6ParamsE:
	.zero		3200


//--------------------- .nv.constant0._ZN7cutlass13device_kernelIN5flash11enable_sm90INS1_16FlashAttnFwdSm90INS1_25CollectiveMainloopFwdSm90ILi2EN4cute5tupleIJNS5_1CILi1EEES8_S8_EEENS6_IJNS7_ILi192EEENS7_ILi160EEENS7_ILi64EEEEEELi64ENS_12float_e4m3_tEfNS_4arch4Sm90ELb1ELb0ELb0ELb0ELb0ELb0ELb0ELb1ELb1ELb0ELb0ELb0EEENS1_21CollectiveEpilogueFwdINS6_IJSA_SC_SB_EEES9_NS_10bfloat16_tESG_Li384ELb0ELb0ELb0ELb1EEENS1_30DynamicPersistentTileSchedulerILi384ELi128ELb0ELb0ELb1EEEEEEEEEvNT_6ParamsE --------------------------
	.section	.nv.constant0._ZN7cutlass13device_kernelIN5flash11enable_sm90INS1_16FlashAttnFwdSm90INS1_25CollectiveMainloopFwdSm90ILi2EN4cute5tupleIJNS5_1CILi1EEES8_S8_EEENS6_IJNS7_ILi192EEENS7_ILi160EEENS7_ILi64EEEEEELi64ENS_12float_e4m3_tEfNS_4arch4Sm90ELb1ELb0ELb0ELb0ELb0ELb0ELb0ELb1ELb1ELb0ELb0ELb0EEENS1_21CollectiveEpilogueFwdINS6_IJSA_SC_SB_EEES9_NS_10bfloat16_tESG_Li384ELb0ELb0ELb0ELb1EEENS1_30DynamicPersistentTileSchedulerILi384ELi128ELb0ELb0ELb1EEEEEEEEEvNT_6ParamsE,"a",@progbits
	.sectionflags	@""
	.align	4
.nv.constant0._ZN7cutlass13device_kernelIN5flash11enable_sm90INS1_16FlashAttnFwdSm90INS1_25CollectiveMainloopFwdSm90ILi2EN4cute5tupleIJNS5_1CILi1EEES8_S8_EEENS6_IJNS7_ILi192EEENS7_ILi160EEENS7_ILi64EEEEEELi64ENS_12float_e4m3_tEfNS_4arch4Sm90ELb1ELb0ELb0ELb0ELb0ELb0ELb0ELb1ELb1ELb0ELb0ELb0EEENS1_21CollectiveEpilogueFwdINS6_IJSA_SC_SB_EEES9_NS_10bfloat16_tESG_Li384ELb0ELb0ELb0ELb1EEENS1_30DynamicPersistentTileSchedulerILi384ELi128ELb0ELb0ELb1EEEEEEEEEvNT_6ParamsE:
	.zero		3584


//--------------------- .nv.constant0._ZN7cutlass13device_kernelIN5flash11enable_sm90INS1_16FlashAttnFwdSm90INS1_25CollectiveMainloopFwdSm90ILi2EN4cute5tupleIJNS5_1CILi1EEES8_S8_EEENS6_IJNS7_ILi192EEENS7_ILi160EEENS7_ILi64EEEEEELi64ENS_12float_e4m3_tEfNS_4arch4Sm90ELb1ELb0ELb0ELb1ELb0ELb0ELb0ELb1ELb1ELb0ELb0ELb0EEENS1_21CollectiveEpilogueFwdINS6_IJSA_SC_SB_EEES9_NS_10bfloat16_tESG_Li384ELb1ELb0ELb0ELb1EEENS1_36VarlenDynamicPersistentTileSchedulerILi192ELi160ELi384ELi128ELb0ELb0ELb1ELb1ELb1ELb1EEEEEEEEEvNT_6ParamsE --------------------------
	.section	.nv.constant0._ZN7cutlass13device_kernelIN5flash11enable_sm90INS1_16FlashAttnFwdSm90INS1_25CollectiveMainloopFwdSm90ILi2EN4cute5tupleIJNS5_1CILi1EEES8_S8_EEENS6_IJNS7_ILi192EEENS7_ILi160EEENS7_ILi64EEEEEELi64ENS_12float_e4m3_tEfNS_4arch4Sm90ELb1ELb0ELb0ELb1ELb0ELb0ELb0ELb1ELb1ELb0ELb0ELb0EEENS1_21CollectiveEpilogueFwdINS6_IJSA_SC_SB_EEES9_NS_10bfloat16_tESG_Li384ELb1ELb0ELb0ELb1EEENS1_36VarlenDynamicPersistentTileSchedulerILi192ELi160ELi384ELi128ELb0ELb0ELb1ELb1ELb1ELb1EEEEEEEEEvNT_6ParamsE,"a",@progbits
	.sectionflags	@""
	.align	4
.nv.constant0._ZN7cutlass13device_kernelIN5flash11enable_sm90INS1_16FlashAttnFwdSm90INS1_25CollectiveMainloopFwdSm90ILi2EN4cute5tupleIJNS5_1CILi1EEES8_S8_EEENS6_IJNS7_ILi192EEENS7_ILi160EEENS7_ILi64EEEEEELi64ENS_12float_e4m3_tEfNS_4arch4Sm90ELb1ELb0ELb0ELb1ELb0ELb0ELb0ELb1ELb1ELb0ELb0ELb0EEENS1_21CollectiveEpilogueFwdINS6_IJSA_SC_SB_EEES9_NS_10bfloat16_tESG_Li384ELb1ELb0ELb0ELb1EEENS1_36VarlenDynamicPersistentTileSchedulerILi192ELi160ELi384ELi128ELb0ELb0ELb1ELb1ELb1ELb1EEEEEEEEEvNT_6ParamsE:
	.zero		3200


//--------------------- .nv.constant0._ZN7cutlass13device_kernelIN5flash11enable_sm90INS1_16FlashAttnFwdSm90INS1_25CollectiveMainloopFwdSm90ILi2EN4cute5tupleIJNS5_1CILi1EEES8_S8_EEENS6_IJNS7_ILi192EEENS7_ILi160EEENS7_ILi64EEEEEELi64ENS_12float_e4m3_tEfNS_4arch4Sm90ELb1ELb0ELb0ELb1ELb0ELb1ELb0ELb1ELb1ELb0ELb0ELb0EEENS1_21CollectiveEpilogueFwdINS6_IJSA_SC_SB_EEES9_NS_10bfloat16_tESG_Li384ELb1ELb0ELb0ELb1EEENS1_36VarlenDynamicPersistentTileSchedulerILi192ELi160ELi384ELi128ELb0ELb0ELb1ELb1ELb1ELb1EEEEEEEEEvNT_6ParamsE --------------------------
	.section	.nv.constant0._ZN7cutlass13device_kernelIN5flash11enable_sm90INS1_16FlashAttnFwdSm90INS1_25CollectiveMainloopFwdSm90ILi2EN4cute5tupleIJNS5_1CILi1EEES8_S8_EEENS6_IJNS7_ILi192EEENS7_ILi160EEENS7_ILi64EEEEEELi64ENS_12float_e4m3_tEfNS_4arch4Sm90ELb1ELb0ELb0ELb1ELb0ELb1ELb0ELb1ELb1ELb0ELb0ELb0EEENS1_21CollectiveEpilogueFwdINS6_IJSA_SC_SB_EEES9_NS_10bfloat16_tESG_Li384ELb1ELb0ELb0ELb1EEENS1_36VarlenDynamicPersistentTileSchedulerILi192ELi160ELi384ELi128ELb0ELb0ELb1ELb1ELb1ELb1EEEEEEEEEvNT_6ParamsE,"a",@progbits
	.sectionflags	@""
	.align	4
.nv.constant0._ZN7cutlass13device_kernelIN5flash11enable_sm90INS1_16FlashAttnFwdSm90INS1_25CollectiveMainloopFwdSm90ILi2EN4cute5tupleIJNS5_1CILi1EEES8_S8_EEENS6_IJNS7_ILi192EEENS7_ILi160EEENS7_ILi64EEEEEELi64ENS_12float_e4m3_tEfNS_4arch4Sm90ELb1ELb0ELb0ELb1ELb0ELb1ELb0ELb1ELb1ELb0ELb0ELb0EEENS1_21CollectiveEpilogueFwdINS6_IJSA_SC_SB_EEES9_NS_10bfloat16_tESG_Li384ELb1ELb0ELb0ELb1EEENS1_36VarlenDynamicPersistentTileSchedulerILi192ELi160ELi384ELi128ELb0ELb0ELb1ELb1ELb1ELb1EEEEEEEEEvNT_6ParamsE:
	.zero		3200


//--------------------- SYMBOLS --------------------------

	.type		.nv.reservedSmem.offset0,@object
	.size		.nv.reservedSmem.offset0,0x4
	.type		__assertfail,@function
